	.target	sm_90a

	.elftype	@"ET_EXEC"


//--------------------- .note.nv.tkinfo           --------------------------
	.section	.note.nv.tkinfo,"",@"SHT_NOTE"
	.sectionflags	@"SHF_NOTE_NV_TKINFO"
	.tkinfo
        /*0018*/ 	.word	0x00000002
        /*0030*/ 	.string	""
        /*0030*/ 	.string	"ptxas"
        /*0030*/ 	.string	"Cuda compilation tools, release 13.0, V13.0.88"
        /*0030*/ 	.string	"Build cuda_13.0.r13.0/compiler.36424714_0"
        /*0030*/ 	.string	"-arch sm_90a -m 64 "



//--------------------- .note.nv.cuinfo           --------------------------
	.section	.note.nv.cuinfo,"",@"SHT_NOTE"
	.sectionflags	@"SHF_NOTE_NV_CUINFO"
        /*0018*/ 	.short	0x0002
        /*001a*/ 	.short	0x005a
        /*001c*/ 	.short	0x0082
	.zero		2


//--------------------- .nv.info                  --------------------------
	.section	.nv.info,"",@"SHT_CUDA_INFO"
	.align	4


	//----- nvinfo : EIATTR_REGCOUNT
	.align		4
        /*0000*/ 	.byte	0x04, 0x2f
        /*0002*/ 	.short	(.L_12 - .L_11)
	.align		4
.L_11:
        /*0004*/ 	.word	index@(_ZN5flash16flash_fwd_kernelI23Flash_fwd_kernel_traitsILi64ELi128ELi64ELi4ELb0ELb0EN7cutlass10bfloat16_tE19Flash_kernel_traitsILi64ELi128ELi64ELi4ES3_EELb0ELb0ELb1ELb1ELb0ELb0ELb1ELb0EEEvNS_16Flash_fwd_paramsE)
        /*0008*/ 	.word	0x000000ff


	//----- nvinfo : EIATTR_FRAME_SIZE
	.align		4
.L_12:
        /*000c*/ 	.byte	0x04, 0x11
        /*000e*/ 	.short	(.L_14 - .L_13)
	.align		4
.L_13:
        /*0010*/ 	.word	index@(_ZN5flash16flash_fwd_kernelI23Flash_fwd_kernel_traitsILi64ELi128ELi64ELi4ELb0ELb0EN7cutlass10bfloat16_tE19Flash_kernel_traitsILi64ELi128ELi64ELi4ES3_EELb0ELb0ELb1ELb1ELb0ELb0ELb1ELb0EEEvNS_16Flash_fwd_paramsE)
        /*0014*/ 	.word	0x00000060


	//----- nvinfo : EIATTR_REGCOUNT
	.align		4
.L_14:
        /*0018*/ 	.byte	0x04, 0x2f
        /*001a*/ 	.short	(.L_16 - .L_15)
	.align		4
.L_15:
        /*001c*/ 	.word	index@(_ZN5flash16flash_fwd_kernelI23Flash_fwd_kernel_traitsILi64ELi128ELi64ELi4ELb0ELb0EN7cutlass10bfloat16_tE19Flash_kernel_traitsILi64ELi128ELi64ELi4ES3_EELb1ELb0ELb1ELb1ELb0ELb0ELb0ELb1EEEvNS_16Flash_fwd_paramsE)
        /*0020*/ 	.word	0x000000ff


	//----- nvinfo : EIATTR_FRAME_SIZE
	.align		4
.L_16:
        /*0024*/ 	.byte	0x04, 0x11
        /*0026*/ 	.short	(.L_18 - .L_17)
	.align		4
.L_17:
        /*0028*/ 	.word	index@(_ZN5flash16flash_fwd_kernelI23Flash_fwd_kernel_traitsILi64ELi128ELi64ELi4ELb0ELb0EN7cutlass10bfloat16_tE19Flash_kernel_traitsILi64ELi128ELi64ELi4ES3_EELb1ELb0ELb1ELb1ELb0ELb0ELb0ELb1EEEvNS_16Flash_fwd_paramsE)
        /*002c*/ 	.word	0x000001d8


	//----- nvinfo : EIATTR_REGCOUNT
	.align		4
.L_18:
        /*0030*/ 	.byte	0x04, 0x2f
        /*0032*/ 	.short	(.L_20 - .L_19)
	.align		4
.L_19:
        /*0034*/ 	.word	index@(_ZN5flash16flash_fwd_kernelI23Flash_fwd_kernel_traitsILi64ELi128ELi64ELi4ELb0ELb0EN7cutlass10bfloat16_tE19Flash_kernel_traitsILi64ELi128ELi64ELi4ES3_EELb0ELb0ELb1ELb0ELb0ELb0ELb1ELb0EEEvNS_16Flash_fwd_paramsE)
        /*0038*/ 	.word	0x000000ff


	//----- nvinfo : EIATTR_FRAME_SIZE
	.align		4
.L_20:
        /*003c*/ 	.byte	0x04, 0x11
        /*003e*/ 	.short	(.L_22 - .L_21)
	.align		4
.L_21:
        /*0040*/ 	.word	index@(_ZN5flash16flash_fwd_kernelI23Flash_fwd_kernel_traitsILi64ELi128ELi64ELi4ELb0ELb0EN7cutlass10bfloat16_tE19Flash_kernel_traitsILi64ELi128ELi64ELi4ES3_EELb0ELb0ELb1ELb0ELb0ELb0ELb1ELb0EEEvNS_16Flash_fwd_paramsE)
        /*0044*/ 	.word	0x000000b0


	//----- nvinfo : EIATTR_REGCOUNT
	.align		4
.L_22:
        /*0048*/ 	.byte	0x04, 0x2f
        /*004a*/ 	.short	(.L_24 - .L_23)
	.align		4
.L_23:
        /*004c*/ 	.word	index@(_ZN5flash16flash_fwd_kernelI23Flash_fwd_kernel_traitsILi64ELi128ELi64ELi4ELb0ELb0EN7cutlass10bfloat16_tE19Flash_kernel_traitsILi64ELi128ELi64ELi4ES3_EELb1ELb0ELb1ELb0ELb0ELb0ELb0ELb1EEEvNS_16Flash_fwd_paramsE)
        /*0050*/ 	.word	0x000000ff


	//----- nvinfo : EIATTR_FRAME_SIZE
	.align		4
.L_24:
        /*0054*/ 	.byte	0x04, 0x11
        /*0056*/ 	.short	(.L_26 - .L_25)
	.align		4
.L_25:
        /*0058*/ 	.word	index@(_ZN5flash16flash_fwd_kernelI23Flash_fwd_kernel_traitsILi64ELi128ELi64ELi4ELb0ELb0EN7cutlass10bfloat16_tE19Flash_kernel_traitsILi64ELi128ELi64ELi4ES3_EELb1ELb0ELb1ELb0ELb0ELb0ELb0ELb1EEEvNS_16Flash_fwd_paramsE)
        /*005c*/ 	.word	0x000001f8


	//----- nvinfo : EIATTR_REGCOUNT
	.align		4
.L_26:
        /*0060*/ 	.byte	0x04, 0x2f
        /*0062*/ 	.short	(.L_28 - .L_27)
	.align		4
.L_27:
        /*0064*/ 	.word	index@(_ZN5flash16flash_fwd_kernelI23Flash_fwd_kernel_traitsILi64ELi128ELi64ELi4ELb0ELb0EN7cutlass10bfloat16_tE19Flash_kernel_traitsILi64ELi128ELi64ELi4ES3_EELb1ELb0ELb1ELb1ELb0ELb0ELb0ELb0EEEvNS_16Flash_fwd_paramsE)
        /*0068*/ 	.word	0x000000ff


	//----- nvinfo : EIATTR_FRAME_SIZE
	.align		4
.L_28:
        /*006c*/ 	.byte	0x04, 0x11
        /*006e*/ 	.short	(.L_30 - .L_29)
	.align		4
.L_29:
        /*0070*/ 	.word	index@(_ZN5flash16flash_fwd_kernelI23Flash_fwd_kernel_traitsILi64ELi128ELi64ELi4ELb0ELb0EN7cutlass10bfloat16_tE19Flash_kernel_traitsILi64ELi128ELi64ELi4ES3_EELb1ELb0ELb1ELb1ELb0ELb0ELb0ELb0EEEvNS_16Flash_fwd_paramsE)
        /*0074*/ 	.word	0x00000078


	//----- nvinfo : EIATTR_REGCOUNT
	.align		4
.L_30:
        /*0078*/ 	.byte	0x04, 0x2f
        /*007a*/ 	.short	(.L_32 - .L_31)
	.align		4
.L_31:
        /*007c*/ 	.word	index@(_ZN5flash16flash_fwd_kernelI23Flash_fwd_kernel_traitsILi64ELi128ELi64ELi4ELb0ELb0EN7cutlass10bfloat16_tE19Flash_kernel_traitsILi64ELi128ELi64ELi4ES3_EELb0ELb0ELb1ELb0ELb0ELb1ELb1ELb0EEEvNS_16Flash_fwd_paramsE)
        /*0080*/ 	.word	0x000000ff


	//----- nvinfo : EIATTR_FRAME_SIZE
	.align		4
.L_32:
        /*0084*/ 	.byte	0x04, 0x11
        /*0086*/ 	.short	(.L_34 - .L_33)
	.align		4
.L_33:
        /*0088*/ 	.word	index@(_ZN5flash16flash_fwd_kernelI23Flash_fwd_kernel_traitsILi64ELi128ELi64ELi4ELb0ELb0EN7cutlass10bfloat16_tE19Flash_kernel_traitsILi64ELi128ELi64ELi4ES3_EELb0ELb0ELb1ELb0ELb0ELb1ELb1ELb0EEEvNS_16Flash_fwd_paramsE)
        /*008c*/ 	.word	0x00000070


	//----- nvinfo : EIATTR_REGCOUNT
	.align		4
.L_34:
        /*0090*/ 	.byte	0x04, 0x2f
        /*0092*/ 	.short	(.L_36 - .L_35)
	.align		4
.L_35:
        /*0094*/ 	.word	index@(_ZN5flash16flash_fwd_kernelI23Flash_fwd_kernel_traitsILi64ELi128ELi64ELi4ELb0ELb0EN7cutlass10bfloat16_tE19Flash_kernel_traitsILi64ELi128ELi64ELi4ES3_EELb1ELb0ELb1ELb0ELb0ELb1ELb0ELb0EEEvNS_16Flash_fwd_paramsE)
        /*0098*/ 	.word	0x000000ff


	//----- nvinfo : EIATTR_FRAME_SIZE
	.align		4
.L_36:
        /*009c*/ 	.byte	0x04, 0x11
        /*009e*/ 	.short	(.L_38 - .L_37)
	.align		4
.L_37:
        /*00a0*/ 	.word	index@(_ZN5flash16flash_fwd_kernelI23Flash_fwd_kernel_traitsILi64ELi128ELi64ELi4ELb0ELb0EN7cutlass10bfloat16_tE19Flash_kernel_traitsILi64ELi128ELi64ELi4ES3_EELb1ELb0ELb1ELb0ELb0ELb1ELb0ELb0EEEvNS_16Flash_fwd_paramsE)
        /*00a4*/ 	.word	0x00000070


	//----- nvinfo : EIATTR_REGCOUNT
	.align		4
.L_38:
        /*00a8*/ 	.byte	0x04, 0x2f
        /*00aa*/ 	.short	(.L_40 - .L_39)
	.align		4
.L_39:
        /*00ac*/ 	.word	index@(_ZN5flash16flash_fwd_kernelI23Flash_fwd_kernel_traitsILi64ELi128ELi64ELi4ELb0ELb0EN7cutlass10bfloat16_tE19Flash_kernel_traitsILi64ELi128ELi64ELi4ES3_EELb0ELb0ELb0ELb1ELb0ELb0ELb1ELb0EEEvNS_16Flash_fwd_paramsE)
        /*00b0*/ 	.word	0x000000ff


	//----- nvinfo : EIATTR_FRAME_SIZE
	.align		4
.L_40:
        /*00b4*/ 	.byte	0x04, 0x11
        /*00b6*/ 	.short	(.L_42 - .L_41)
	.align		4
.L_41:
        /*00b8*/ 	.word	index@(_ZN5flash16flash_fwd_kernelI23Flash_fwd_kernel_traitsILi64ELi128ELi64ELi4ELb0ELb0EN7cutlass10bfloat16_tE19Flash_kernel_traitsILi64ELi128ELi64ELi4ES3_EELb0ELb0ELb0ELb1ELb0ELb0ELb1ELb0EEEvNS_16Flash_fwd_paramsE)
        /*00bc*/ 	.word	0x00000058


	//----- nvinfo : EIATTR_REGCOUNT
	.align		4
.L_42:
        /*00c0*/ 	.byte	0x04, 0x2f
        /*00c2*/ 	.short	(.L_44 - .L_43)
	.align		4
.L_43:
        /*00c4*/ 	.word	index@(_ZN5flash16flash_fwd_kernelI23Flash_fwd_kernel_traitsILi64ELi128ELi64ELi4ELb0ELb0EN7cutlass10bfloat16_tE19Flash_kernel_traitsILi64ELi128ELi64ELi4ES3_EELb1ELb0ELb0ELb1ELb0ELb0ELb0ELb1EEEvNS_16Flash_fwd_paramsE)
        /*00c8*/ 	.word	0x000000ff


	//----- nvinfo : EIATTR_FRAME_SIZE
	.align		4
.L_44:
        /*00cc*/ 	.byte	0x04, 0x11
        /*00ce*/ 	.short	(.L_46 - .L_45)
	.align		4
.L_45:
        /*00d0*/ 	.word	index@(_ZN5flash16flash_fwd_kernelI23Flash_fwd_kernel_traitsILi64ELi128ELi64ELi4ELb0ELb0EN7cutlass10bfloat16_tE19Flash_kernel_traitsILi64ELi128ELi64ELi4ES3_EELb1ELb0ELb0ELb1ELb0ELb0ELb0ELb1EEEvNS_16Flash_fwd_paramsE)
        /*00d4*/ 	.word	0x00000100


	//----- nvinfo : EIATTR_REGCOUNT
	.align		4
.L_46:
        /*00d8*/ 	.byte	0x04, 0x2f
        /*00da*/ 	.short	(.L_48 - .L_47)
	.align		4
.L_47:
        /*00dc*/ 	.word	index@(_ZN5flash16flash_fwd_kernelI23Flash_fwd_kernel_traitsILi64ELi128ELi64ELi4ELb0ELb0EN7cutlass10bfloat16_tE19Flash_kernel_traitsILi64ELi128ELi64ELi4ES3_EELb0ELb0ELb0ELb0ELb0ELb0ELb1ELb0EEEvNS_16Flash_fwd_paramsE)
        /*00e0*/ 	.word	0x000000ff


	//----- nvinfo : EIATTR_FRAME_SIZE
	.align		4
.L_48:
        /*00e4*/ 	.byte	0x04, 0x11
        /*00e6*/ 	.short	(.L_50 - .L_49)
	.align		4
.L_49:
        /*00e8*/ 	.word	index@(_ZN5flash16flash_fwd_kernelI23Flash_fwd_kernel_traitsILi64ELi128ELi64ELi4ELb0ELb0EN7cutlass10bfloat16_tE19Flash_kernel_traitsILi64ELi128ELi64ELi4ES3_EELb0ELb0ELb0ELb0ELb0ELb0ELb1ELb0EEEvNS_16Flash_fwd_paramsE)
        /*00ec*/ 	.word	0x00000058


	//----- nvinfo : EIATTR_REGCOUNT
	.align		4
.L_50:
        /*00f0*/ 	.byte	0x04, 0x2f
        /*00f2*/ 	.short	(.L_52 - .L_51)
	.align		4
.L_51:
        /*00f4*/ 	.word	index@(_ZN5flash16flash_fwd_kernelI23Flash_fwd_kernel_traitsILi64ELi128ELi64ELi4ELb0ELb0EN7cutlass10bfloat16_tE19Flash_kernel_traitsILi64ELi128ELi64ELi4ES3_EELb1ELb0ELb0ELb0ELb0ELb0ELb0ELb1EEEvNS_16Flash_fwd_paramsE)
        /*00f8*/ 	.word	0x000000ff


	//----- nvinfo : EIATTR_FRAME_SIZE
	.align		4
.L_52:
        /*00fc*/ 	.byte	0x04, 0x11
        /*00fe*/ 	.short	(.L_54 - .L_53)
	.align		4
.L_53:
        /*0100*/ 	.word	index@(_ZN5flash16flash_fwd_kernelI23Flash_fwd_kernel_traitsILi64ELi128ELi64ELi4ELb0ELb0EN7cutlass10bfloat16_tE19Flash_kernel_traitsILi64ELi128ELi64ELi4ES3_EELb1ELb0ELb0ELb0ELb0ELb0ELb0ELb1EEEvNS_16Flash_fwd_paramsE)
        /*0104*/ 	.word	0x00000128


	//----- nvinfo : EIATTR_REGCOUNT
	.align		4
.L_54:
        /*0108*/ 	.byte	0x04, 0x2f
        /*010a*/ 	.short	(.L_56 - .L_55)
	.align		4
.L_55:
        /*010c*/ 	.word	index@(_ZN5flash16flash_fwd_kernelI23Flash_fwd_kernel_traitsILi64ELi128ELi64ELi4ELb0ELb0EN7cutlass10bfloat16_tE19Flash_kernel_traitsILi64ELi128ELi64ELi4ES3_EELb1ELb0ELb0ELb1ELb0ELb0ELb0ELb0EEEvNS_16Flash_fwd_paramsE)
        /*0110*/ 	.word	0x000000ff


	//----- nvinfo : EIATTR_FRAME_SIZE
	.align		4
.L_56:
        /*0114*/ 	.byte	0x04, 0x11
        /*0116*/ 	.short	(.L_58 - .L_57)
	.align		4
.L_57:
        /*0118*/ 	.word	index@(_ZN5flash16flash_fwd_kernelI23Flash_fwd_kernel_traitsILi64ELi128ELi64ELi4ELb0ELb0EN7cutlass10bfloat16_tE19Flash_kernel_traitsILi64ELi128ELi64ELi4ES3_EELb1ELb0ELb0ELb1ELb0ELb0ELb0ELb0EEEvNS_16Flash_fwd_paramsE)
        /*011c*/ 	.word	0x00000050


	//----- nvinfo : EIATTR_REGCOUNT
	.align		4
.L_58:
        /*0120*/ 	.byte	0x04, 0x2f
        /*0122*/ 	.short	(.L_60 - .L_59)
	.align		4
.L_59:
        /*0124*/ 	.word	index@(_ZN5flash16flash_fwd_kernelI23Flash_fwd_kernel_traitsILi64ELi128ELi64ELi4ELb0ELb0EN7cutlass10bfloat16_tE19Flash_kernel_traitsILi64ELi128ELi64ELi4ES3_EELb0ELb0ELb0ELb0ELb1ELb1ELb1ELb0EEEvNS_16Flash_fwd_paramsE)
        /*0128*/ 	.word	0x000000ff


	//----- nvinfo : EIATTR_FRAME_SIZE
	.align		4
.L_60:
        /*012c*/ 	.byte	0x04, 0x11
        /*012e*/ 	.short	(.L_62 - .L_61)
	.align		4
.L_61:
        /*0130*/ 	.word	index@(_ZN5flash16flash_fwd_kernelI23Flash_fwd_kernel_traitsILi64ELi128ELi64ELi4ELb0ELb0EN7cutlass10bfloat16_tE19Flash_kernel_traitsILi64ELi128ELi64ELi4ES3_EELb0ELb0ELb0ELb0ELb1ELb1ELb1ELb0EEEvNS_16Flash_fwd_paramsE)
        /*0134*/ 	.word	0x00000000


	//----- nvinfo : EIATTR_REGCOUNT
	.align		4
.L_62:
        /*0138*/ 	.byte	0x04, 0x2f
        /*013a*/ 	.short	(.L_64 - .L_63)
	.align		4
.L_63:
        /*013c*/ 	.word	index@(_ZN5flash16flash_fwd_kernelI23Flash_fwd_kernel_traitsILi64ELi128ELi64ELi4ELb0ELb0EN7cutlass10bfloat16_tE19Flash_kernel_traitsILi64ELi128ELi64ELi4ES3_EELb1ELb0ELb0ELb0ELb1ELb1ELb0ELb0EEEvNS_16Flash_fwd_paramsE)
        /*0140*/ 	.word	0x000000ff


	//----- nvinfo : EIATTR_FRAME_SIZE
	.align		4
.L_64:
        /*0144*/ 	.byte	0x04, 0x11
        /*0146*/ 	.short	(.L_66 - .L_65)
	.align		4
.L_65:
        /*0148*/ 	.word	index@(_ZN5flash16flash_fwd_kernelI23Flash_fwd_kernel_traitsILi64ELi128ELi64ELi4ELb0ELb0EN7cutlass10bfloat16_tE19Flash_kernel_traitsILi64ELi128ELi64ELi4ES3_EELb1ELb0ELb0ELb0ELb1ELb1ELb0ELb0EEEvNS_16Flash_fwd_paramsE)
        /*014c*/ 	.word	0x00000000


	//----- nvinfo : EIATTR_REGCOUNT
	.align		4
.L_66:
        /*0150*/ 	.byte	0x04, 0x2f
        /*0152*/ 	.short	(.L_68 - .L_67)
	.align		4
.L_67:
        /*0154*/ 	.word	index@(_ZN5flash16flash_fwd_kernelI23Flash_fwd_kernel_traitsILi64ELi128ELi64ELi4ELb0ELb0EN7cutlass10bfloat16_tE19Flash_kernel_traitsILi64ELi128ELi64ELi4ES3_EELb1ELb0ELb1ELb0ELb0ELb0ELb0ELb0EEEvNS_16Flash_fwd_paramsE)
        /*0158*/ 	.word	0x000000ff


	//----- nvinfo : EIATTR_FRAME_SIZE
	.align		4
.L_68:
        /*015c*/ 	.byte	0x04, 0x11
        /*015e*/ 	.short	(.L_70 - .L_69)
	.align		4
.L_69:
        /*0160*/ 	.word	index@(_ZN5flash16flash_fwd_kernelI23Flash_fwd_kernel_traitsILi64ELi128ELi64ELi4ELb0ELb0EN7cutlass10bfloat16_tE19Flash_kernel_traitsILi64ELi128ELi64ELi4ES3_EELb1ELb0ELb1ELb0ELb0ELb0ELb0ELb0EEEvNS_16Flash_fwd_paramsE)
        /*0164*/ 	.word	0x00000078


	//----- nvinfo : EIATTR_REGCOUNT
	.align		4
.L_70:
        /*0168*/ 	.byte	0x04, 0x2f
        /*016a*/ 	.short	(.L_72 - .L_71)
	.align		4
.L_71:
        /*016c*/ 	.word	index@(_ZN5flash16flash_fwd_kernelI23Flash_fwd_kernel_traitsILi64ELi128ELi64ELi4ELb0ELb0EN7cutlass10bfloat16_tE19Flash_kernel_traitsILi64ELi128ELi64ELi4ES3_EELb1ELb0ELb0ELb0ELb0ELb0ELb0ELb0EEEvNS_16Flash_fwd_paramsE)
        /*0170*/ 	.word	0x000000ff


	//----- nvinfo : EIATTR_FRAME_SIZE
	.align		4
.L_72:
        /*0174*/ 	.byte	0x04, 0x11
        /*0176*/ 	.short	(.L_74 - .L_73)
	.align		4
.L_73:
        /*0178*/ 	.word	index@(_ZN5flash16flash_fwd_kernelI23Flash_fwd_kernel_traitsILi64ELi128ELi64ELi4ELb0ELb0EN7cutlass10bfloat16_tE19Flash_kernel_traitsILi64ELi128ELi64ELi4ES3_EELb1ELb0ELb0ELb0ELb0ELb0ELb0ELb0EEEvNS_16Flash_fwd_paramsE)
        /*017c*/ 	.word	0x00000048


	//----- nvinfo : EIATTR_REGCOUNT
	.align		4
.L_74:
        /*0180*/ 	.byte	0x04, 0x2f
        /*0182*/ 	.short	(.L_76 - .L_75)
	.align		4
.L_75:
        /*0184*/ 	.word	index@(_ZN5flash16flash_fwd_kernelI23Flash_fwd_kernel_traitsILi64ELi128ELi64ELi4ELb0ELb0EN7cutlass10bfloat16_tE19Flash_kernel_traitsILi64ELi128ELi64ELi4ES3_EELb0ELb0ELb0ELb0ELb0ELb1ELb1ELb0EEEvNS_16Flash_fwd_paramsE)
        /*0188*/ 	.word	0x000000ff


	//----- nvinfo : EIATTR_FRAME_SIZE
	.align		4
.L_76:
        /*018c*/ 	.byte	0x04, 0x11
        /*018e*/ 	.short	(.L_78 - .L_77)
	.align		4
.L_77:
        /*0190*/ 	.word	index@(_ZN5flash16flash_fwd_kernelI23Flash_fwd_kernel_traitsILi64ELi128ELi64ELi4ELb0ELb0EN7cutlass10bfloat16_tE19Flash_kernel_traitsILi64ELi128ELi64ELi4ES3_EELb0ELb0ELb0ELb0ELb0ELb1ELb1ELb0EEEvNS_16Flash_fwd_paramsE)
        /*0194*/ 	.word	0x00000000


	//----- nvinfo : EIATTR_REGCOUNT
	.align		4
.L_78:
        /*0198*/ 	.byte	0x04, 0x2f
        /*019a*/ 	.short	(.L_80 - .L_79)
	.align		4
.L_79:
        /*019c*/ 	.word	index@(_ZN5flash16flash_fwd_kernelI23Flash_fwd_kernel_traitsILi64ELi128ELi64ELi4ELb0ELb0EN7cutlass10bfloat16_tE19Flash_kernel_traitsILi64ELi128ELi64ELi4ES3_EELb1ELb0ELb0ELb0ELb0ELb1ELb0ELb0EEEvNS_16Flash_fwd_paramsE)
        /*01a0*/ 	.word	0x000000ff


	//----- nvinfo : EIATTR_FRAME_SIZE
	.align		4
.L_80:
        /*01a4*/ 	.byte	0x04, 0x11
        /*01a6*/ 	.short	(.L_82 - .L_81)
	.align		4
.L_81:
        /*01a8*/ 	.word	index@(_ZN5flash16flash_fwd_kernelI23Flash_fwd_kernel_traitsILi64ELi128ELi64ELi4ELb0ELb0EN7cutlass10bfloat16_tE19Flash_kernel_traitsILi64ELi128ELi64ELi4ES3_EELb1ELb0ELb0ELb0ELb0ELb1ELb0ELb0EEEvNS_16Flash_fwd_paramsE)
        /*01ac*/ 	.word	0x00000028


	//----- nvinfo : EIATTR_REGCOUNT
	.align		4
.L_82:
        /*01b0*/ 	.byte	0x04, 0x2f
        /*01b2*/ 	.short	(.L_84 - .L_83)
	.align		4
.L_83:
        /*01b4*/ 	.word	index@(_ZN5flash16flash_fwd_kernelI23Flash_fwd_kernel_traitsILi64ELi128ELi128ELi4ELb0ELb0EN7cutlass10bfloat16_tE19Flash_kernel_traitsILi64ELi128ELi128ELi4ES3_EELb0ELb0ELb1ELb1ELb0ELb0ELb1ELb0EEEvNS_16Flash_fwd_paramsE)
        /*01b8*/ 	.word	0x000000ff


	//----- nvinfo : EIATTR_FRAME_SIZE
	.align		4
.L_84:
        /*01bc*/ 	.byte	0x04, 0x11
        /*01be*/ 	.short	(.L_86 - .L_85)
	.align		4
.L_85:
        /*01c0*/ 	.word	index@(_ZN5flash16flash_fwd_kernelI23Flash_fwd_kernel_traitsILi64ELi128ELi128ELi4ELb0ELb0EN7cutlass10bfloat16_tE19Flash_kernel_traitsILi64ELi128ELi128ELi4ES3_EELb0ELb0ELb1ELb1ELb0ELb0ELb1ELb0EEEvNS_16Flash_fwd_paramsE)
        /*01c4*/ 	.word	0x00000150


	//----- nvinfo : EIATTR_REGCOUNT
	.align		4
.L_86:
        /*01c8*/ 	.byte	0x04, 0x2f
        /*01ca*/ 	.short	(.L_88 - .L_87)
	.align		4
.L_87:
        /*01cc*/ 	.word	index@(_ZN5flash16flash_fwd_kernelI23Flash_fwd_kernel_traitsILi64ELi128ELi128ELi4ELb0ELb0EN7cutlass10bfloat16_tE19Flash_kernel_traitsILi64ELi128ELi128ELi4ES3_EELb0ELb0ELb1ELb1ELb0ELb0ELb0ELb0EEEvNS_16Flash_fwd_paramsE)
        /*01d0*/ 	.word	0x000000ff


	//----- nvinfo : EIATTR_FRAME_SIZE
	.align		4
.L_88:
        /*01d4*/ 	.byte	0x04, 0x11
        /*01d6*/ 	.short	(.L_90 - .L_89)
	.align		4
.L_89:
        /*01d8*/ 	.word	index@(_ZN5flash16flash_fwd_kernelI23Flash_fwd_kernel_traitsILi64ELi128ELi128ELi4ELb0ELb0EN7cutlass10bfloat16_tE19Flash_kernel_traitsILi64ELi128ELi128ELi4ES3_EELb0ELb0ELb1ELb1ELb0ELb0ELb0ELb0EEEvNS_16Flash_fwd_paramsE)
        /*01dc*/ 	.word	0x00000138


	//----- nvinfo : EIATTR_REGCOUNT
	.align		4
.L_90:
        /*01e0*/ 	.byte	0x04, 0x2f
        /*01e2*/ 	.short	(.L_92 - .L_91)
	.align		4
.L_91:
        /*01e4*/ 	.word	index@(_ZN5flash16flash_fwd_kernelI23Flash_fwd_kernel_traitsILi64ELi128ELi128ELi4ELb0ELb0EN7cutlass10bfloat16_tE19Flash_kernel_traitsILi64ELi128ELi128ELi4ES3_EELb0ELb0ELb1ELb0ELb0ELb0ELb1ELb0EEEvNS_16Flash_fwd_paramsE)
        /*01e8*/ 	.word	0x000000ff


	//----- nvinfo : EIATTR_FRAME_SIZE
	.align		4
.L_92:
        /*01ec*/ 	.byte	0x04, 0x11
        /*01ee*/ 	.short	(.L_94 - .L_93)
	.align		4
.L_93:
        /*01f0*/ 	.word	index@(_ZN5flash16flash_fwd_kernelI23Flash_fwd_kernel_traitsILi64ELi128ELi128ELi4ELb0ELb0EN7cutlass10bfloat16_tE19Flash_kernel_traitsILi64ELi128ELi128ELi4ES3_EELb0ELb0ELb1ELb0ELb0ELb0ELb1ELb0EEEvNS_16Flash_fwd_paramsE)
        /*01f4*/ 	.word	0x00000138


	//----- nvinfo : EIATTR_REGCOUNT
	.align		4
.L_94:
        /*01f8*/ 	.byte	0x04, 0x2f
        /*01fa*/ 	.short	(.L_96 - .L_95)
	.align		4
.L_95:
        /*01fc*/ 	.word	index@(_ZN5flash16flash_fwd_kernelI23Flash_fwd_kernel_traitsILi64ELi128ELi128ELi4ELb0ELb0EN7cutlass10bfloat16_tE19Flash_kernel_traitsILi64ELi128ELi128ELi4ES3_EELb0ELb0ELb1ELb0ELb0ELb0ELb0ELb0EEEvNS_16Flash_fwd_paramsE)
        /*0200*/ 	.word	0x000000ff


	//----- nvinfo : EIATTR_FRAME_SIZE
	.align		4
.L_96:
        /*0204*/ 	.byte	0x04, 0x11
        /*0206*/ 	.short	(.L_98 - .L_97)
	.align		4
.L_97:
        /*0208*/ 	.word	index@(_ZN5flash16flash_fwd_kernelI23Flash_fwd_kernel_traitsILi64ELi128ELi128ELi4ELb0ELb0EN7cutlass10bfloat16_tE19Flash_kernel_traitsILi64ELi128ELi128ELi4ES3_EELb0ELb0ELb1ELb0ELb0ELb0ELb0ELb0EEEvNS_16Flash_fwd_paramsE)
        /*020c*/ 	.word	0x00000158


	//----- nvinfo : EIATTR_REGCOUNT
	.align		4
.L_98:
        /*0210*/ 	.byte	0x04, 0x2f
        /*0212*/ 	.short	(.L_100 - .L_99)
	.align		4
.L_99:
        /*0214*/ 	.word	index@(_ZN5flash16flash_fwd_kernelI23Flash_fwd_kernel_traitsILi64ELi128ELi128ELi4ELb0ELb0EN7cutlass10bfloat16_tE19Flash_kernel_traitsILi64ELi128ELi128ELi4ES3_EELb0ELb0ELb1ELb0ELb0ELb1ELb1ELb0EEEvNS_16Flash_fwd_paramsE)
        /*0218*/ 	.word	0x000000ff


	//----- nvinfo : EIATTR_FRAME_SIZE
	.align		4
.L_100:
        /*021c*/ 	.byte	0x04, 0x11
        /*021e*/ 	.short	(.L_102 - .L_101)
	.align		4
.L_101:
        /*0220*/ 	.word	index@(_ZN5flash16flash_fwd_kernelI23Flash_fwd_kernel_traitsILi64ELi128ELi128ELi4ELb0ELb0EN7cutlass10bfloat16_tE19Flash_kernel_traitsILi64ELi128ELi128ELi4ES3_EELb0ELb0ELb1ELb0ELb0ELb1ELb1ELb0EEEvNS_16Flash_fwd_paramsE)
        /*0224*/ 	.word	0x00000128


	//----- nvinfo : EIATTR_REGCOUNT
	.align		4
.L_102:
        /*0228*/ 	.byte	0x04, 0x2f
        /*022a*/ 	.short	(.L_104 - .L_103)
	.align		4
.L_103:
        /*022c*/ 	.word	index@(_ZN5flash16flash_fwd_kernelI23Flash_fwd_kernel_traitsILi64ELi128ELi128ELi4ELb0ELb0EN7cutlass10bfloat16_tE19Flash_kernel_traitsILi64ELi128ELi128ELi4ES3_EELb0ELb0ELb1ELb0ELb0ELb1ELb0ELb0EEEvNS_16Flash_fwd_paramsE)
        /*0230*/ 	.word	0x000000ff


	//----- nvinfo : EIATTR_FRAME_SIZE
	.align		4
.L_104:
        /*0234*/ 	.byte	0x04, 0x11
        /*0236*/ 	.short	(.L_106 - .L_105)
	.align		4
.L_105:
        /*0238*/ 	.word	index@(_ZN5flash16flash_fwd_kernelI23Flash_fwd_kernel_traitsILi64ELi128ELi128ELi4ELb0ELb0EN7cutlass10bfloat16_tE19Flash_kernel_traitsILi64ELi128ELi128ELi4ES3_EELb0ELb0ELb1ELb0ELb0ELb1ELb0ELb0EEEvNS_16Flash_fwd_paramsE)
        /*023c*/ 	.word	0x00000178


	//----- nvinfo : EIATTR_REGCOUNT
	.align		4
.L_106:
        /*0240*/ 	.byte	0x04, 0x2f
        /*0242*/ 	.short	(.L_108 - .L_107)
	.align		4
.L_107:
        /*0244*/ 	.word	index@(_ZN5flash16flash_fwd_kernelI23Flash_fwd_kernel_traitsILi64ELi128ELi128ELi4ELb0ELb0EN7cutlass10bfloat16_tE19Flash_kernel_traitsILi64ELi128ELi128ELi4ES3_EELb0ELb0ELb0ELb1ELb0ELb0ELb1ELb0EEEvNS_16Flash_fwd_paramsE)
        /*0248*/ 	.word	0x000000ff


	//----- nvinfo : EIATTR_FRAME_SIZE
	.align		4
.L_108:
        /*024c*/ 	.byte	0x04, 0x11
        /*024e*/ 	.short	(.L_110 - .L_109)
	.align		4
.L_109:
        /*0250*/ 	.word	index@(_ZN5flash16flash_fwd_kernelI23Flash_fwd_kernel_traitsILi64ELi128ELi128ELi4ELb0ELb0EN7cutlass10bfloat16_tE19Flash_kernel_traitsILi64ELi128ELi128ELi4ES3_EELb0ELb0ELb0ELb1ELb0ELb0ELb1ELb0EEEvNS_16Flash_fwd_paramsE)
        /*0254*/ 	.word	0x00000088


	//----- nvinfo : EIATTR_REGCOUNT
	.align		4
.L_110:
        /*0258*/ 	.byte	0x04, 0x2f
        /*025a*/ 	.short	(.L_112 - .L_111)
	.align		4
.L_111:
        /*025c*/ 	.word	index@(_ZN5flash16flash_fwd_kernelI23Flash_fwd_kernel_traitsILi64ELi128ELi128ELi4ELb0ELb0EN7cutlass10bfloat16_tE19Flash_kernel_traitsILi64ELi128ELi128ELi4ES3_EELb0ELb0ELb0ELb1ELb0ELb0ELb0ELb0EEEvNS_16Flash_fwd_paramsE)
        /*0260*/ 	.word	0x000000ff


	//----- nvinfo : EIATTR_FRAME_SIZE
	.align		4
.L_112:
        /*0264*/ 	.byte	0x04, 0x11
        /*0266*/ 	.short	(.L_114 - .L_113)
	.align		4
.L_113:
        /*0268*/ 	.word	index@(_ZN5flash16flash_fwd_kernelI23Flash_fwd_kernel_traitsILi64ELi128ELi128ELi4ELb0ELb0EN7cutlass10bfloat16_tE19Flash_kernel_traitsILi64ELi128ELi128ELi4ES3_EELb0ELb0ELb0ELb1ELb0ELb0ELb0ELb0EEEvNS_16Flash_fwd_paramsE)
        /*026c*/ 	.word	0x000000c8


	//----- nvinfo : EIATTR_REGCOUNT
	.align		4
.L_114:
        /*0270*/ 	.byte	0x04, 0x2f
        /*0272*/ 	.short	(.L_116 - .L_115)
	.align		4
.L_115:
        /*0274*/ 	.word	index@(_ZN5flash16flash_fwd_kernelI23Flash_fwd_kernel_traitsILi64ELi128ELi128ELi4ELb0ELb0EN7cutlass10bfloat16_tE19Flash_kernel_traitsILi64ELi128ELi128ELi4ES3_EELb0ELb0ELb0ELb0ELb0ELb0ELb1ELb0EEEvNS_16Flash_fwd_paramsE)
        /*0278*/ 	.word	0x000000ff


	//----- nvinfo : EIATTR_FRAME_SIZE
	.align		4
.L_116:
        /*027c*/ 	.byte	0x04, 0x11
        /*027e*/ 	.short	(.L_118 - .L_117)
	.align		4
.L_117:
        /*0280*/ 	.word	index@(_ZN5flash16flash_fwd_kernelI23Flash_fwd_kernel_traitsILi64ELi128ELi128ELi4ELb0ELb0EN7cutlass10bfloat16_tE19Flash_kernel_traitsILi64ELi128ELi128ELi4ES3_EELb0ELb0ELb0ELb0ELb0ELb0ELb1ELb0EEEvNS_16Flash_fwd_paramsE)
        /*0284*/ 	.word	0x00000088


	//----- nvinfo : EIATTR_REGCOUNT
	.align		4
.L_118:
        /*0288*/ 	.byte	0x04, 0x2f
        /*028a*/ 	.short	(.L_120 - .L_119)
	.align		4
.L_119:
        /*028c*/ 	.word	index@(_ZN5flash16flash_fwd_kernelI23Flash_fwd_kernel_traitsILi64ELi128ELi128ELi4ELb0ELb0EN7cutlass10bfloat16_tE19Flash_kernel_traitsILi64ELi128ELi128ELi4ES3_EELb0ELb0ELb0ELb0ELb0ELb0ELb0ELb0EEEvNS_16Flash_fwd_paramsE)
        /*0290*/ 	.word	0x000000ff


	//----- nvinfo : EIATTR_FRAME_SIZE
	.align		4
.L_120:
        /*0294*/ 	.byte	0x04, 0x11
        /*0296*/ 	.short	(.L_122 - .L_121)
	.align		4
.L_121:
        /*0298*/ 	.word	index@(_ZN5flash16flash_fwd_kernelI23Flash_fwd_kernel_traitsILi64ELi128ELi128ELi4ELb0ELb0EN7cutlass10bfloat16_tE19Flash_kernel_traitsILi64ELi128ELi128ELi4ES3_EELb0ELb0ELb0ELb0ELb0ELb0ELb0ELb0EEEvNS_16Flash_fwd_paramsE)
        /*029c*/ 	.word	0x000000d8


	//----- nvinfo : EIATTR_REGCOUNT
	.align		4
.L_122:
        /*02a0*/ 	.byte	0x04, 0x2f
        /*02a2*/ 	.short	(.L_124 - .L_123)
	.align		4
.L_123:
        /*02a4*/ 	.word	index@(_ZN5flash16flash_fwd_kernelI23Flash_fwd_kernel_traitsILi64ELi128ELi128ELi4ELb0ELb0EN7cutlass10bfloat16_tE19Flash_kernel_traitsILi64ELi128ELi128ELi4ES3_EELb0ELb0ELb0ELb0ELb1ELb1ELb1ELb0EEEvNS_16Flash_fwd_paramsE)
        /*02a8*/ 	.word	0x000000ff


	//----- nvinfo : EIATTR_FRAME_SIZE
	.align		4
.L_124:
        /*02ac*/ 	.byte	0x04, 0x11
        /*02ae*/ 	.short	(.L_126 - .L_125)
	.align		4
.L_125:
        /*02b0*/ 	.word	index@(_ZN5flash16flash_fwd_kernelI23Flash_fwd_kernel_traitsILi64ELi128ELi128ELi4ELb0ELb0EN7cutlass10bfloat16_tE19Flash_kernel_traitsILi64ELi128ELi128ELi4ES3_EELb0ELb0ELb0ELb0ELb1ELb1ELb1ELb0EEEvNS_16Flash_fwd_paramsE)
        /*02b4*/ 	.word	0x000000c0


	//----- nvinfo : EIATTR_REGCOUNT
	.align		4
.L_126:
        /*02b8*/ 	.byte	0x04, 0x2f
        /*02ba*/ 	.short	(.L_128 - .L_127)
	.align		4
.L_127:
        /*02bc*/ 	.word	index@(_ZN5flash16flash_fwd_kernelI23Flash_fwd_kernel_traitsILi64ELi128ELi128ELi4ELb0ELb0EN7cutlass10bfloat16_tE19Flash_kernel_traitsILi64ELi128ELi128ELi4ES3_EELb0ELb0ELb0ELb0ELb1ELb1ELb0ELb0EEEvNS_16Flash_fwd_paramsE)
        /*02c0*/ 	.word	0x000000ff


	//----- nvinfo : EIATTR_FRAME_SIZE
	.align		4
.L_128:
        /*02c4*/ 	.byte	0x04, 0x11
        /*02c6*/ 	.short	(.L_130 - .L_129)
	.align		4
.L_129:
        /*02c8*/ 	.word	index@(_ZN5flash16flash_fwd_kernelI23Flash_fwd_kernel_traitsILi64ELi128ELi128ELi4ELb0ELb0EN7cutlass10bfloat16_tE19Flash_kernel_traitsILi64ELi128ELi128ELi4ES3_EELb0ELb0ELb0ELb0ELb1ELb1ELb0ELb0EEEvNS_16Flash_fwd_paramsE)
        /*02cc*/ 	.word	0x000000d0


	//----- nvinfo : EIATTR_REGCOUNT
	.align		4
.L_130:
        /*02d0*/ 	.byte	0x04, 0x2f
        /*02d2*/ 	.short	(.L_132 - .L_131)
	.align		4
.L_131:
        /*02d4*/ 	.word	index@(_ZN5flash16flash_fwd_kernelI23Flash_fwd_kernel_traitsILi64ELi128ELi128ELi4ELb0ELb0EN7cutlass10bfloat16_tE19Flash_kernel_traitsILi64ELi128ELi128ELi4ES3_EELb0ELb0ELb0ELb0ELb0ELb1ELb1ELb0EEEvNS_16Flash_fwd_paramsE)
        /*02d8*/ 	.word	0x000000ff


	//----- nvinfo : EIATTR_FRAME_SIZE
	.align		4
.L_132:
        /*02dc*/ 	.byte	0x04, 0x11
        /*02de*/ 	.short	(.L_134 - .L_133)
	.align		4
.L_133:
        /*02e0*/ 	.word	index@(_ZN5flash16flash_fwd_kernelI23Flash_fwd_kernel_traitsILi64ELi128ELi128ELi4ELb0ELb0EN7cutlass10bfloat16_tE19Flash_kernel_traitsILi64ELi128ELi128ELi4ES3_EELb0ELb0ELb0ELb0ELb0ELb1ELb1ELb0EEEvNS_16Flash_fwd_paramsE)
        /*02e4*/ 	.word	0x00000068


	//----- nvinfo : EIATTR_REGCOUNT
	.align		4
.L_134:
        /*02e8*/ 	.byte	0x04, 0x2f
        /*02ea*/ 	.short	(.L_136 - .L_135)
	.align		4
.L_135:
        /*02ec*/ 	.word	index@(_ZN5flash16flash_fwd_kernelI23Flash_fwd_kernel_traitsILi64ELi128ELi128ELi4ELb0ELb0EN7cutlass10bfloat16_tE19Flash_kernel_traitsILi64ELi128ELi128ELi4ES3_EELb0ELb0ELb0ELb0ELb0ELb1ELb0ELb0EEEvNS_16Flash_fwd_paramsE)
        /*02f0*/ 	.word	0x000000ff


	//----- nvinfo : EIATTR_FRAME_SIZE
	.align		4
.L_136:
        /*02f4*/ 	.byte	0x04, 0x11
        /*02f6*/ 	.short	(.L_138 - .L_137)
	.align		4
.L_137:
        /*02f8*/ 	.word	index@(_ZN5flash16flash_fwd_kernelI23Flash_fwd_kernel_traitsILi64ELi128ELi128ELi4ELb0ELb0EN7cutlass10bfloat16_tE19Flash_kernel_traitsILi64ELi128ELi128ELi4ES3_EELb0ELb0ELb0ELb0ELb0ELb1ELb0ELb0EEEvNS_16Flash_fwd_paramsE)
        /*02fc*/ 	.word	0x000000c0


	//----- nvinfo : EIATTR_MIN_STACK_SIZE
	.align		4
.L_138:
        /*0300*/ 	.byte	0x04, 0x12
        /*0302*/ 	.short	(.L_140 - .L_139)
	.align		4
.L_139:
        /*0304*/ 	.word	index@(_ZN5flash16flash_fwd_kernelI23Flash_fwd_kernel_traitsILi64ELi128ELi128ELi4ELb0ELb0EN7cutlass10bfloat16_tE19Flash_kernel_traitsILi64ELi128ELi128ELi4ES3_EELb0ELb0ELb0ELb0ELb0ELb1ELb0ELb0EEEvNS_16Flash_fwd_paramsE)
        /*0308*/ 	.word	0x000000c0


	//----- nvinfo : EIATTR_MIN_STACK_SIZE
	.align		4
.L_140:
        /*030c*/ 	.byte	0x04, 0x12
        /*030e*/ 	.short	(.L_142 - .L_141)
	.align		4
.L_141:
        /*0310*/ 	.word	index@(_ZN5flash16flash_fwd_kernelI23Flash_fwd_kernel_traitsILi64ELi128ELi128ELi4ELb0ELb0EN7cutlass10bfloat16_tE19Flash_kernel_traitsILi64ELi128ELi128ELi4ES3_EELb0ELb0ELb0ELb0ELb0ELb1ELb1ELb0EEEvNS_16Flash_fwd_paramsE)
        /*0314*/ 	.word	0x00000068


	//----- nvinfo : EIATTR_MIN_STACK_SIZE
	.align		4
.L_142:
        /*0318*/ 	.byte	0x04, 0x12
        /*031a*/ 	.short	(.L_144 - .L_143)
	.align		4
.L_143:
        /*031c*/ 	.word	index@(_ZN5flash16flash_fwd_kernelI23Flash_fwd_kernel_traitsILi64ELi128ELi128ELi4ELb0ELb0EN7cutlass10bfloat16_tE19Flash_kernel_traitsILi64ELi128ELi128ELi4ES3_EELb0ELb0ELb0ELb0ELb1ELb1ELb0ELb0EEEvNS_16Flash_fwd_paramsE)
        /*0320*/ 	.word	0x000000d0


	//----- nvinfo : EIATTR_MIN_STACK_SIZE
	.align		4
.L_144:
        /*0324*/ 	.byte	0x04, 0x12
        /*0326*/ 	.short	(.L_146 - .L_145)
	.align		4
.L_145:
        /*0328*/ 	.word	index@(_ZN5flash16flash_fwd_kernelI23Flash_fwd_kernel_traitsILi64ELi128ELi128ELi4ELb0ELb0EN7cutlass10bfloat16_tE19Flash_kernel_traitsILi64ELi128ELi128ELi4ES3_EELb0ELb0ELb0ELb0ELb1ELb1ELb1ELb0EEEvNS_16Flash_fwd_paramsE)
        /*032c*/ 	.word	0x000000c0


	//----- nvinfo : EIATTR_MIN_STACK_SIZE
	.align		4
.L_146:
        /*0330*/ 	.byte	0x04, 0x12
        /*0332*/ 	.short	(.L_148 - .L_147)
	.align		4
.L_147:
        /*0334*/ 	.word	index@(_ZN5flash16flash_fwd_kernelI23Flash_fwd_kernel_traitsILi64ELi128ELi128ELi4ELb0ELb0EN7cutlass10bfloat16_tE19Flash_kernel_traitsILi64ELi128ELi128ELi4ES3_EELb0ELb0ELb0ELb0ELb0ELb0ELb0ELb0EEEvNS_16Flash_fwd_paramsE)
        /*0338*/ 	.word	0x000000d8


	//----- nvinfo : EIATTR_MIN_STACK_SIZE
	.align		4
.L_148:
        /*033c*/ 	.byte	0x04, 0x12
        /*033e*/ 	.short	(.L_150 - .L_149)
	.align		4
.L_149:
        /*0340*/ 	.word	index@(_ZN5flash16flash_fwd_kernelI23Flash_fwd_kernel_traitsILi64ELi128ELi128ELi4ELb0ELb0EN7cutlass10bfloat16_tE19Flash_kernel_traitsILi64ELi128ELi128ELi4ES3_EELb0ELb0ELb0ELb0ELb0ELb0ELb1ELb0EEEvNS_16Flash_fwd_paramsE)
        /*0344*/ 	.word	0x00000088


	//----- nvinfo : EIATTR_MIN_STACK_SIZE
	.align		4
.L_150:
        /*0348*/ 	.byte	0x04, 0x12
        /*034a*/ 	.short	(.L_152 - .L_151)
	.align		4
.L_151:
        /*034c*/ 	.word	index@(_ZN5flash16flash_fwd_kernelI23Flash_fwd_kernel_traitsILi64ELi128ELi128ELi4ELb0ELb0EN7cutlass10bfloat16_tE19Flash_kernel_traitsILi64ELi128ELi128ELi4ES3_EELb0ELb0ELb0ELb1ELb0ELb0ELb0ELb0EEEvNS_16Flash_fwd_paramsE)
        /*0350*/ 	.word	0x000000c8


	//----- nvinfo : EIATTR_MIN_STACK_SIZE
	.align		4
.L_152:
        /*0354*/ 	.byte	0x04, 0x12
        /*0356*/ 	.short	(.L_154 - .L_153)
	.align		4
.L_153:
        /*0358*/ 	.word	index@(_ZN5flash16flash_fwd_kernelI23Flash_fwd_kernel_traitsILi64ELi128ELi128ELi4ELb0ELb0EN7cutlass10bfloat16_tE19Flash_kernel_traitsILi64ELi128ELi128ELi4ES3_EELb0ELb0ELb0ELb1ELb0ELb0ELb1ELb0EEEvNS_16Flash_fwd_paramsE)
        /*035c*/ 	.word	0x00000088


	//----- nvinfo : EIATTR_MIN_STACK_SIZE
	.align		4
.L_154:
        /*0360*/ 	.byte	0x04, 0x12
        /*0362*/ 	.short	(.L_156 - .L_155)
	.align		4
.L_155:
        /*0364*/ 	.word	index@(_ZN5flash16flash_fwd_kernelI23Flash_fwd_kernel_traitsILi64ELi128ELi128ELi4ELb0ELb0EN7cutlass10bfloat16_tE19Flash_kernel_traitsILi64ELi128ELi128ELi4ES3_EELb0ELb0ELb1ELb0ELb0ELb1ELb0ELb0EEEvNS_16Flash_fwd_paramsE)
        /*0368*/ 	.word	0x00000178


	//----- nvinfo : EIATTR_MIN_STACK_SIZE
	.align		4
.L_156:
        /*036c*/ 	.byte	0x04, 0x12
        /*036e*/ 	.short	(.L_158 - .L_157)
	.align		4
.L_157:
        /*0370*/ 	.word	index@(_ZN5flash16flash_fwd_kernelI23Flash_fwd_kernel_traitsILi64ELi128ELi128ELi4ELb0ELb0EN7cutlass10bfloat16_tE19Flash_kernel_traitsILi64ELi128ELi128ELi4ES3_EELb0ELb0ELb1ELb0ELb0ELb1ELb1ELb0EEEvNS_16Flash_fwd_paramsE)
        /*0374*/ 	.word	0x00000128


	//----- nvinfo : EIATTR_MIN_STACK_SIZE
	.align		4
.L_158:
        /*0378*/ 	.byte	0x04, 0x12
        /*037a*/ 	.short	(.L_160 - .L_159)
	.align		4
.L_159:
        /*037c*/ 	.word	index@(_ZN5flash16flash_fwd_kernelI23Flash_fwd_kernel_traitsILi64ELi128ELi128ELi4ELb0ELb0EN7cutlass10bfloat16_tE19Flash_kernel_traitsILi64ELi128ELi128ELi4ES3_EELb0ELb0ELb1ELb0ELb0ELb0ELb0ELb0EEEvNS_16Flash_fwd_paramsE)
        /*0380*/ 	.word	0x00000158


	//----- nvinfo : EIATTR_MIN_STACK_SIZE
	.align		4
.L_160:
        /*0384*/ 	.byte	0x04, 0x12
        /*0386*/ 	.short	(.L_162 - .L_161)
	.align		4
.L_161:
        /*0388*/ 	.word	index@(_ZN5flash16flash_fwd_kernelI23Flash_fwd_kernel_traitsILi64ELi128ELi128ELi4ELb0ELb0EN7cutlass10bfloat16_tE19Flash_kernel_traitsILi64ELi128ELi128ELi4ES3_EELb0ELb0ELb1ELb0ELb0ELb0ELb1ELb0EEEvNS_16Flash_fwd_paramsE)
        /*038c*/ 	.word	0x00000138


	//----- nvinfo : EIATTR_MIN_STACK_SIZE
	.align		4
.L_162:
        /*0390*/ 	.byte	0x04, 0x12
        /*0392*/ 	.short	(.L_164 - .L_163)
	.align		4
.L_163:
        /*0394*/ 	.word	index@(_ZN5flash16flash_fwd_kernelI23Flash_fwd_kernel_traitsILi64ELi128ELi128ELi4ELb0ELb0EN7cutlass10bfloat16_tE19Flash_kernel_traitsILi64ELi128ELi128ELi4ES3_EELb0ELb0ELb1ELb1ELb0ELb0ELb0ELb0EEEvNS_16Flash_fwd_paramsE)
        /*0398*/ 	.word	0x00000138


	//----- nvinfo : EIATTR_MIN_STACK_SIZE
	.align		4
.L_164:
        /*039c*/ 	.byte	0x04, 0x12
        /*039e*/ 	.short	(.L_166 - .L_165)
	.align		4
.L_165:
        /*03a0*/ 	.word	index@(_ZN5flash16flash_fwd_kernelI23Flash_fwd_kernel_traitsILi64ELi128ELi128ELi4ELb0ELb0EN7cutlass10bfloat16_tE19Flash_kernel_traitsILi64ELi128ELi128ELi4ES3_EELb0ELb0ELb1ELb1ELb0ELb0ELb1ELb0EEEvNS_16Flash_fwd_paramsE)
        /*03a4*/ 	.word	0x00000150


	//----- nvinfo : EIATTR_MIN_STACK_SIZE
	.align		4
.L_166:
        /*03a8*/ 	.byte	0x04, 0x12
        /*03aa*/ 	.short	(.L_168 - .L_167)
	.align		4
.L_167:
        /*03ac*/ 	.word	index@(_ZN5flash16flash_fwd_kernelI23Flash_fwd_kernel_traitsILi64ELi128ELi64ELi4ELb0ELb0EN7cutlass10bfloat16_tE19Flash_kernel_traitsILi64ELi128ELi64ELi4ES3_EELb1ELb0ELb0ELb0ELb0ELb1ELb0ELb0EEEvNS_16Flash_fwd_paramsE)
        /*03b0*/ 	.word	0x00000028


	//----- nvinfo : EIATTR_MIN_STACK_SIZE
	.align		4
.L_168:
        /*03b4*/ 	.byte	0x04, 0x12
        /*03b6*/ 	.short	(.L_170 - .L_169)
	.align		4
.L_169:
        /*03b8*/ 	.word	index@(_ZN5flash16flash_fwd_kernelI23Flash_fwd_kernel_traitsILi64ELi128ELi64ELi4ELb0ELb0EN7cutlass10bfloat16_tE19Flash_kernel_traitsILi64ELi128ELi64ELi4ES3_EELb0ELb0ELb0ELb0ELb0ELb1ELb1ELb0EEEvNS_16Flash_fwd_paramsE)
        /*03bc*/ 	.word	0x00000000


	//----- nvinfo : EIATTR_MIN_STACK_SIZE
	.align		4
.L_170:
        /*03c0*/ 	.byte	0x04, 0x12
        /*03c2*/ 	.short	(.L_172 - .L_171)
	.align		4
.L_171:
        /*03c4*/ 	.word	index@(_ZN5flash16flash_fwd_kernelI23Flash_fwd_kernel_traitsILi64ELi128ELi64ELi4ELb0ELb0EN7cutlass10bfloat16_tE19Flash_kernel_traitsILi64ELi128ELi64ELi4ES3_EELb1ELb0ELb0ELb0ELb0ELb0ELb0ELb0EEEvNS_16Flash_fwd_paramsE)
        /*03c8*/ 	.word	0x00000048


	//----- nvinfo : EIATTR_MIN_STACK_SIZE
	.align		4
.L_172:
        /*03cc*/ 	.byte	0x04, 0x12
        /*03ce*/ 	.short	(.L_174 - .L_173)
	.align		4
.L_173:
        /*03d0*/ 	.word	index@(_ZN5flash16flash_fwd_kernelI23Flash_fwd_kernel_traitsILi64ELi128ELi64ELi4ELb0ELb0EN7cutlass10bfloat16_tE19Flash_kernel_traitsILi64ELi128ELi64ELi4ES3_EELb1ELb0ELb1ELb0ELb0ELb0ELb0ELb0EEEvNS_16Flash_fwd_paramsE)
        /*03d4*/ 	.word	0x00000078


	//----- nvinfo : EIATTR_MIN_STACK_SIZE
	.align		4
.L_174:
        /*03d8*/ 	.byte	0x04, 0x12
        /*03da*/ 	.short	(.L_176 - .L_175)
	.align		4
.L_175:
        /*03dc*/ 	.word	index@(_ZN5flash16flash_fwd_kernelI23Flash_fwd_kernel_traitsILi64ELi128ELi64ELi4ELb0ELb0EN7cutlass10bfloat16_tE19Flash_kernel_traitsILi64ELi128ELi64ELi4ES3_EELb1ELb0ELb0ELb0ELb1ELb1ELb0ELb0EEEvNS_16Flash_fwd_paramsE)
        /*03e0*/ 	.word	0x00000000


	//----- nvinfo : EIATTR_MIN_STACK_SIZE
	.align		4
.L_176:
        /*03e4*/ 	.byte	0x04, 0x12
        /*03e6*/ 	.short	(.L_178 - .L_177)
	.align		4
.L_177:
        /*03e8*/ 	.word	index@(_ZN5flash16flash_fwd_kernelI23Flash_fwd_kernel_traitsILi64ELi128ELi64ELi4ELb0ELb0EN7cutlass10bfloat16_tE19Flash_kernel_traitsILi64ELi128ELi64ELi4ES3_EELb0ELb0ELb0ELb0ELb1ELb1ELb1ELb0EEEvNS_16Flash_fwd_paramsE)
        /*03ec*/ 	.word	0x00000000


	//----- nvinfo : EIATTR_MIN_STACK_SIZE
	.align		4
.L_178:
        /*03f0*/ 	.byte	0x04, 0x12
        /*03f2*/ 	.short	(.L_180 - .L_179)
	.align		4
.L_179:
        /*03f4*/ 	.word	index@(_ZN5flash16flash_fwd_kernelI23Flash_fwd_kernel_traitsILi64ELi128ELi64ELi4ELb0ELb0EN7cutlass10bfloat16_tE19Flash_kernel_traitsILi64ELi128ELi64ELi4ES3_EELb1ELb0ELb0ELb1ELb0ELb0ELb0ELb0EEEvNS_16Flash_fwd_paramsE)
        /*03f8*/ 	.word	0x00000050


	//----- nvinfo : EIATTR_MIN_STACK_SIZE
	.align		4
.L_180:
        /*03fc*/ 	.byte	0x04, 0x12
        /*03fe*/ 	.short	(.L_182 - .L_181)
	.align		4
.L_181:
        /*0400*/ 	.word	index@(_ZN5flash16flash_fwd_kernelI23Flash_fwd_kernel_traitsILi64ELi128ELi64ELi4ELb0ELb0EN7cutlass10bfloat16_tE19Flash_kernel_traitsILi64ELi128ELi64ELi4ES3_EELb1ELb0ELb0ELb0ELb0ELb0ELb0ELb1EEEvNS_16Flash_fwd_paramsE)
        /*0404*/ 	.word	0x00000128


	//----- nvinfo : EIATTR_MIN_STACK_SIZE
	.align		4
.L_182:
        /*0408*/ 	.byte	0x04, 0x12
        /*040a*/ 	.short	(.L_184 - .L_183)
	.align		4
.L_183:
        /*040c*/ 	.word	index@(_ZN5flash16flash_fwd_kernelI23Flash_fwd_kernel_traitsILi64ELi128ELi64ELi4ELb0ELb0EN7cutlass10bfloat16_tE19Flash_kernel_traitsILi64ELi128ELi64ELi4ES3_EELb0ELb0ELb0ELb0ELb0ELb0ELb1ELb0EEEvNS_16Flash_fwd_paramsE)
        /*0410*/ 	.word	0x00000058


	//----- nvinfo : EIATTR_MIN_STACK_SIZE
	.align		4
.L_184:
        /*0414*/ 	.byte	0x04, 0x12
        /*0416*/ 	.short	(.L_186 - .L_185)
	.align		4
.L_185:
        /*0418*/ 	.word	index@(_ZN5flash16flash_fwd_kernelI23Flash_fwd_kernel_traitsILi64ELi128ELi64ELi4ELb0ELb0EN7cutlass10bfloat16_tE19Flash_kernel_traitsILi64ELi128ELi64ELi4ES3_EELb1ELb0ELb0ELb1ELb0ELb0ELb0ELb1EEEvNS_16Flash_fwd_paramsE)
        /*041c*/ 	.word	0x00000100


	//----- nvinfo : EIATTR_MIN_STACK_SIZE
	.align		4
.L_186:
        /*0420*/ 	.byte	0x04, 0x12
        /*0422*/ 	.short	(.L_188 - .L_187)
	.align		4
.L_187:
        /*0424*/ 	.word	index@(_ZN5flash16flash_fwd_kernelI23Flash_fwd_kernel_traitsILi64ELi128ELi64ELi4ELb0ELb0EN7cutlass10bfloat16_tE19Flash_kernel_traitsILi64ELi128ELi64ELi4ES3_EELb0ELb0ELb0ELb1ELb0ELb0ELb1ELb0EEEvNS_16Flash_fwd_paramsE)
        /*0428*/ 	.word	0x00000058


	//----- nvinfo : EIATTR_MIN_STACK_SIZE
	.align		4
.L_188:
        /*042c*/ 	.byte	0x04, 0x12
        /*042e*/ 	.short	(.L_190 - .L_189)
	.align		4
.L_189:
        /*0430*/ 	.word	index@(_ZN5flash16flash_fwd_kernelI23Flash_fwd_kernel_traitsILi64ELi128ELi64ELi4ELb0ELb0EN7cutlass10bfloat16_tE19Flash_kernel_traitsILi64ELi128ELi64ELi4ES3_EELb1ELb0ELb1ELb0ELb0ELb1ELb0ELb0EEEvNS_16Flash_fwd_paramsE)
        /*0434*/ 	.word	0x00000070


	//----- nvinfo : EIATTR_MIN_STACK_SIZE
	.align		4
.L_190:
        /*0438*/ 	.byte	0x04, 0x12
        /*043a*/ 	.short	(.L_192 - .L_191)
	.align		4
.L_191:
        /*043c*/ 	.word	index@(_ZN5flash16flash_fwd_kernelI23Flash_fwd_kernel_traitsILi64ELi128ELi64ELi4ELb0ELb0EN7cutlass10bfloat16_tE19Flash_kernel_traitsILi64ELi128ELi64ELi4ES3_EELb0ELb0ELb1ELb0ELb0ELb1ELb1ELb0EEEvNS_16Flash_fwd_paramsE)
        /*0440*/ 	.word	0x00000070


	//----- nvinfo : EIATTR_MIN_STACK_SIZE
	.align		4
.L_192:
        /*0444*/ 	.byte	0x04, 0x12
        /*0446*/ 	.short	(.L_194 - .L_193)
	.align		4
.L_193:
        /*0448*/ 	.word	index@(_ZN5flash16flash_fwd_kernelI23Flash_fwd_kernel_traitsILi64ELi128ELi64ELi4ELb0ELb0EN7cutlass10bfloat16_tE19Flash_kernel_traitsILi64ELi128ELi64ELi4ES3_EELb1ELb0ELb1ELb1ELb0ELb0ELb0ELb0EEEvNS_16Flash_fwd_paramsE)
        /*044c*/ 	.word	0x00000078


	//----- nvinfo : EIATTR_MIN_STACK_SIZE
	.align		4
.L_194:
        /*0450*/ 	.byte	0x04, 0x12
        /*0452*/ 	.short	(.L_196 - .L_195)
	.align		4
.L_195:
        /*0454*/ 	.word	index@(_ZN5flash16flash_fwd_kernelI23Flash_fwd_kernel_traitsILi64ELi128ELi64ELi4ELb0ELb0EN7cutlass10bfloat16_tE19Flash_kernel_traitsILi64ELi128ELi64ELi4ES3_EELb1ELb0ELb1ELb0ELb0ELb0ELb0ELb1EEEvNS_16Flash_fwd_paramsE)
        /*0458*/ 	.word	0x000001f8


	//----- nvinfo : EIATTR_MIN_STACK_SIZE
	.align		4
.L_196:
        /*045c*/ 	.byte	0x04, 0x12
        /*045e*/ 	.short	(.L_198 - .L_197)
	.align		4
.L_197:
        /*0460*/ 	.word	index@(_ZN5flash16flash_fwd_kernelI23Flash_fwd_kernel_traitsILi64ELi128ELi64ELi4ELb0ELb0EN7cutlass10bfloat16_tE19Flash_kernel_traitsILi64ELi128ELi64ELi4ES3_EELb0ELb0ELb1ELb0ELb0ELb0ELb1ELb0EEEvNS_16Flash_fwd_paramsE)
        /*0464*/ 	.word	0x000000b0


	//----- nvinfo : EIATTR_MIN_STACK_SIZE
	.align		4
.L_198:
        /*0468*/ 	.byte	0x04, 0x12
        /*046a*/ 	.short	(.L_200 - .L_199)
	.align		4
.L_199:
        /*046c*/ 	.word	index@(_ZN5flash16flash_fwd_kernelI23Flash_fwd_kernel_traitsILi64ELi128ELi64ELi4ELb0ELb0EN7cutlass10bfloat16_tE19Flash_kernel_traitsILi64ELi128ELi64ELi4ES3_EELb1ELb0ELb1ELb1ELb0ELb0ELb0ELb1EEEvNS_16Flash_fwd_paramsE)
        /*0470*/ 	.word	0x000001d8


	//----- nvinfo : EIATTR_MIN_STACK_SIZE
	.align		4
.L_200:
        /*0474*/ 	.byte	0x04, 0x12
        /*0476*/ 	.short	(.L_202 - .L_201)
	.align		4
.L_201:
        /*0478*/ 	.word	index@(_ZN5flash16flash_fwd_kernelI23Flash_fwd_kernel_traitsILi64ELi128ELi64ELi4ELb0ELb0EN7cutlass10bfloat16_tE19Flash_kernel_traitsILi64ELi128ELi64ELi4ES3_EELb0ELb0ELb1ELb1ELb0ELb0ELb1ELb0EEEvNS_16Flash_fwd_paramsE)
        /*047c*/ 	.word	0x00000060
.L_202:


//--------------------- .nv.compat                --------------------------
	.section	.nv.compat,"",@"SHT_CUDA_COMPAT_INFO"
	.align	4
        /*0000*/ 	.byte	0x02, 0x09, 0x01, 0x00, 0x02, 0x02, 0x01, 0x00, 0x02, 0x05, 0x05, 0x00, 0x03, 0x07, 0x01, 0x01
        /*0010*/ 	.byte	0x02, 0x03, 0x00, 0x00, 0x02, 0x06, 0x01, 0x00, 0x04, 0x0b, 0x08, 0x00, 0x00, 0x00, 0x00, 0x00
        /*0020*/ 	.byte	0x00, 0x00, 0x00, 0x00


//--------------------- .nv.info._ZN5flash16flash_fwd_kernelI23Flash_fwd_kernel_traitsILi64ELi128ELi128ELi4ELb0ELb0EN7cutlass10bfloat16_tE19Flash_kernel_traitsILi64ELi128ELi128ELi4ES3_EELb0ELb0ELb0ELb0ELb0ELb1ELb0ELb0EEEvNS_16Flash_fwd_paramsE --------------------------
	.section	.nv.info._ZN5flash16flash_fwd_kernelI23Flash_fwd_kernel_traitsILi64ELi128ELi128ELi4ELb0ELb0EN7cutlass10bfloat16_tE19Flash_kernel_traitsILi64ELi128ELi128ELi4ES3_EELb0ELb0ELb0ELb0ELb0ELb1ELb0ELb0EEEvNS_16Flash_fwd_paramsE,"",@"SHT_CUDA_INFO"
	.sectionflags	@""
	.align	4


	//----- nvinfo : EIATTR_CUDA_API_VERSION
	.align		4
        /*0000*/ 	.byte	0x04, 0x37
        /*0002*/ 	.short	(.L_204 - .L_203)
.L_203:
        /*0004*/ 	.word	0x00000082


	//----- nvinfo : EIATTR_KPARAM_INFO
	.align		4
.L_204:
        /*0008*/ 	.byte	0x04, 0x17
        /*000a*/ 	.short	(.L_206 - .L_205)
.L_205:
        /*000c*/ 	.word	0x00000000
        /*0010*/ 	.short	0x0000
        /*0012*/ 	.short	0x0000
        /*0014*/ 	.byte	0x00, 0xf0, 0x41, 0x07


	//----- nvinfo : EIATTR_SPARSE_MMA_MASK
	.align		4
.L_206:
        /*0018*/ 	.byte	0x03, 0x50
        /*001a*/ 	.short	0x0000


	//----- nvinfo : EIATTR_MAXREG_COUNT
	.align		4
        /*001c*/ 	.byte	0x03, 0x1b
        /*001e*/ 	.short	0x00ff


	//----- nvinfo : EIATTR_NUM_BARRIERS
	.align		4
        /*0020*/ 	.byte	0x02, 0x4c
        /*0022*/ 	.byte	0x01
	.zero		1


	//----- nvinfo : EIATTR_ANNOTATIONS
	.align		4
        /*0024*/ 	.byte	0x04, 0x55
        /*0026*/ 	.short	(.L_208 - .L_207)


	//   ....[0]....
.L_207:
        /*0028*/ 	.word	0x00000001
        /*002c*/ 	.byte	0x20, 0x02, 0x00, 0x00, 0x01, 0x00, 0x00, 0x00, 0xe0, 0x03, 0x00, 0x00, 0x01, 0x00, 0x00, 0x00
        /* <DEDUP_REMOVED lines=57> */
        /*03cc*/ 	.byte	0x30, 0xf4, 0x00, 0x00, 0x01, 0x00, 0x00, 0x00, 0xa0, 0xf6, 0x00, 0x00


	//----- nvinfo : EIATTR_MERCURY_ISA_VERSION
	.align		4
.L_208:
        /*03d8*/ 	.byte	0x03, 0x5f
        /*03da*/ 	.short	0x0101


	//----- nvinfo : EIATTR_COOP_GROUP_MASK_REGIDS
	.align		4
        /*03dc*/ 	.byte	0x04, 0x29
        /*03de*/ 	.short	(.L_210 - .L_209)


	//   ....[0]....
.L_209:
        /*03e0*/ 	.word	0xffffffff


	//   ....[1]....
        /*03e4*/ 	.word	0xffffffff


	//   ....[2]....
        /*03e8*/ 	.word	0xffffffff


	//   ....[3]....
        /*03ec*/ 	.word	0xffffffff


	//   ....[4]....
        /*03f0*/ 	.word	0xffffffff


	//   ....[5]....
        /*03f4*/ 	.word	0xffffffff


	//   ....[6]....
        /*03f8*/ 	.word	0xffffffff


	//   ....[7]....
        /*03fc*/ 	.word	0xffffffff


	//   ....[8]....
        /*0400*/ 	.word	0xffffffff


	//   ....[9]....
        /*0404*/ 	.word	0xffffffff


	//   ....[10]....
        /*0408*/ 	.word	0xffffffff


	//   ....[11]....
        /*040c*/ 	.word	0xffffffff


	//   ....[12]....
        /*0410*/ 	.word	0xffffffff


	//   ....[13]....
        /*0414*/ 	.word	0xffffffff


	//   ....[14]....
        /*0418*/ 	.word	0xffffffff


	//   ....[15]....
        /*041c*/ 	.word	0xffffffff


	//   ....[16]....
        /*0420*/ 	.word	0xffffffff


	//   ....[17]....
        /*0424*/ 	.word	0xffffffff


	//   ....[18]....
        /*0428*/ 	.word	0xffffffff


	//   ....[19]....
        /*042c*/ 	.word	0xffffffff


	//   ....[20]....
        /*0430*/ 	.word	0xffffffff


	//   ....[21]....
        /*0434*/ 	.word	0xffffffff


	//   ....[22]....
        /*0438*/ 	.word	0xffffffff


	//   ....[23]....
        /*043c*/ 	.word	0xffffffff


	//----- nvinfo : EIATTR_COOP_GROUP_INSTR_OFFSETS
	.align		4
.L_210:
        /*0440*/ 	.byte	0x04, 0x28
        /*0442*/ 	.short	(.L_212 - .L_211)


	//   ....[0]....
.L_211:
        /*0444*/ 	.word	0x000042d0


	//   ....[1]....
        /*0448*/ 	.word	0x00004400


	//   ....[2]....
        /*044c*/ 	.word	0x00004810


	//   ....[3]....
        /*0450*/ 	.word	0x00004830


	//   ....[4]....
        /*0454*/ 	.word	0x00004ac0


	//   ....[5]....
        /*0458*/ 	.word	0x00004b00


	//   ....[6]....
        /*045c*/ 	.word	0x00004eb0


	//   ....[7]....
        /*0460*/ 	.word	0x00004f70


	//   ....[8]....
        /*0464*/ 	.word	0x00009a10


	//   ....[9]....
        /*0468*/ 	.word	0x00009a70


	//   ....[10]....
        /*046c*/ 	.word	0x00009ac0


	//   ....[11]....
        /*0470*/ 	.word	0x00009af0


	//   ....[12]....
        /*0474*/ 	.word	0x00009bb0


	//   ....[13]....
        /*0478*/ 	.word	0x00009bc0


	//   ....[14]....
        /*047c*/ 	.word	0x00009bd0


	//   ....[15]....
        /*0480*/ 	.word	0x00009be0


	//   ....[16]....
        /*0484*/ 	.word	0x0000d680


	//   ....[17]....
        /*0488*/ 	.word	0x0000d690


	//   ....[18]....
        /*048c*/ 	.word	0x0000d6a0


	//   ....[19]....
        /*0490*/ 	.word	0x0000d6b0


	//   ....[20]....
        /*0494*/ 	.word	0x0000d710


	//   ....[21]....
        /*0498*/ 	.word	0x0000d750


	//   ....[22]....
        /*049c*/ 	.word	0x0000d770


	//   ....[23]....
        /*04a0*/ 	.word	0x0000d8b0


	//----- nvinfo : EIATTR_EXIT_INSTR_OFFSETS
	.align		4
.L_212:
        /*04a4*/ 	.byte	0x04, 0x1c
        /*04a6*/ 	.short	(.L_214 - .L_213)


	//   ....[0]....
.L_213:
        /*04a8*/ 	.word	0x00000390


	//   ....[1]....
        /*04ac*/ 	.word	0x0000f340


	//   ....[2]....
        /*04b0*/ 	.word	0x0000f420


	//   ....[3]....
        /*04b4*/ 	.word	0x00010620


	//   ....[4]....
        /*04b8*/ 	.word	0x000106b0


	//----- nvinfo : EIATTR_CRS_STACK_SIZE
	.align		4
.L_214:
        /*04bc*/ 	.byte	0x04, 0x1e
        /*04be*/ 	.short	(.L_216 - .L_215)
.L_215:
        /*04c0*/ 	.word	0x00000000


	//----- nvinfo : EIATTR_CBANK_PARAM_SIZE
	.align		4
.L_216:
        /*04c4*/ 	.byte	0x03, 0x19
        /*04c6*/ 	.short	0x01d0


	//----- nvinfo : EIATTR_PARAM_CBANK
	.align		4
        /*04c8*/ 	.byte	0x04, 0x0a
        /*04ca*/ 	.short	(.L_218 - .L_217)
	.align		4
.L_217:
        /*04cc*/ 	.word	index@(.nv.constant0._ZN5flash16flash_fwd_kernelI23Flash_fwd_kernel_traitsILi64ELi128ELi128ELi4ELb0ELb0EN7cutlass10bfloat16_tE19Flash_kernel_traitsILi64ELi128ELi128ELi4ES3_EELb0ELb0ELb0ELb0ELb0ELb1ELb0ELb0EEEvNS_16Flash_fwd_paramsE)
        /*04d0*/ 	.short	0x0210
        /*04d2*/ 	.short	0x01d0


	//----- nvinfo : EIATTR_SW_WAR
	.align		4
.L_218:
        /*04d4*/ 	.byte	0x04, 0x36
        /*04d6*/ 	.short	(.L_220 - .L_219)
.L_219:
        /*04d8*/ 	.word	0x00000008
.L_220:


//--------------------- .nv.info._ZN5flash16flash_fwd_kernelI23Flash_fwd_kernel_traitsILi64ELi128ELi128ELi4ELb0ELb0EN7cutlass10bfloat16_tE19Flash_kernel_traitsILi64ELi128ELi128ELi4ES3_EELb0ELb0ELb0ELb0ELb0ELb1ELb1ELb0EEEvNS_16Flash_fwd_paramsE --------------------------
	.section	.nv.info._ZN5flash16flash_fwd_kernelI23Flash_fwd_kernel_traitsILi64ELi128ELi128ELi4ELb0ELb0EN7cutlass10bfloat16_tE19Flash_kernel_traitsILi64ELi128ELi128ELi4ES3_EELb0ELb0ELb0ELb0ELb0ELb1ELb1ELb0EEEvNS_16Flash_fwd_paramsE,"",@"SHT_CUDA_INFO"
	.sectionflags	@""
	.align	4


	//----- nvinfo : EIATTR_CUDA_API_VERSION
	.align		4
        /*0000*/ 	.byte	0x04, 0x37
        /*0002*/ 	.short	(.L_222 - .L_221)
.L_221:
        /*0004*/ 	.word	0x00000082


	//----- nvinfo : EIATTR_KPARAM_INFO
	.align		4
.L_222:
        /*0008*/ 	.byte	0x04, 0x17
        /*000a*/ 	.short	(.L_224 - .L_223)
.L_223:
        /*000c*/ 	.word	0x00000000
        /*0010*/ 	.short	0x0000
        /*0012*/ 	.short	0x0000
        /*0014*/ 	.byte	0x00, 0xf0, 0x41, 0x07


	//----- nvinfo : EIATTR_SPARSE_MMA_MASK
	.align		4
.L_224:
        /*0018*/ 	.byte	0x03, 0x50
        /*001a*/ 	.short	0x0000


	//----- nvinfo : EIATTR_MAXREG_COUNT
	.align		4
        /*001c*/ 	.byte	0x03, 0x1b
        /*001e*/ 	.short	0x00ff


	//----- nvinfo : EIATTR_NUM_BARRIERS
	.align		4
        /*0020*/ 	.byte	0x02, 0x4c
        /*0022*/ 	.byte	0x01
	.zero		1


	//----- nvinfo : EIATTR_ANNOTATIONS
	.align		4
        /*0024*/ 	.byte	0x04, 0x55
        /*0026*/ 	.short	(.L_226 - .L_225)


	//   ....[0]....
.L_225:
        /* <DEDUP_REMOVED lines=28> */
        /*01dc*/ 	.byte	0xb0, 0xf9, 0x00, 0x00


	//----- nvinfo : EIATTR_MERCURY_ISA_VERSION
	.align		4
.L_226:
        /*01e0*/ 	.byte	0x03, 0x5f
        /*01e2*/ 	.short	0x0101


	//----- nvinfo : EIATTR_COOP_GROUP_MASK_REGIDS
	.align		4
        /*01e4*/ 	.byte	0x04, 0x29
        /*01e6*/ 	.short	(.L_228 - .L_227)


	//   ....[0]....
.L_227:
        /*01e8*/ 	.word	0xffffffff


	//   ....[1]....
        /*01ec*/ 	.word	0xffffffff


	//   ....[2]....
        /*01f0*/ 	.word	0xffffffff


	//   ....[3]....
        /*01f4*/ 	.word	0xffffffff


	//   ....[4]....
        /*01f8*/ 	.word	0xffffffff


	//   ....[5]....
        /*01fc*/ 	.word	0xffffffff


	//   ....[6]....
        /*0200*/ 	.word	0xffffffff


	//   ....[7]....
        /*0204*/ 	.word	0xffffffff


	//   ....[8]....
        /*0208*/ 	.word	0xffffffff


	//   ....[9]....
        /*020c*/ 	.word	0xffffffff


	//   ....[10]....
        /*0210*/ 	.word	0xffffffff


	//   ....[11]....
        /*0214*/ 	.word	0xffffffff


	//   ....[12]....
        /*0218*/ 	.word	0xffffffff


	//   ....[13]....
        /*021c*/ 	.word	0xffffffff


	//   ....[14]....
        /*0220*/ 	.word	0xffffffff


	//   ....[15]....
        /*0224*/ 	.word	0xffffffff


	//   ....[16]....
        /*0228*/ 	.word	0xffffffff


	//   ....[17]....
        /*022c*/ 	.word	0xffffffff


	//   ....[18]....
        /*0230*/ 	.word	0xffffffff


	//   ....[19]....
        /*0234*/ 	.word	0xffffffff


	//   ....[20]....
        /*0238*/ 	.word	0xffffffff


	//   ....[21]....
        /*023c*/ 	.word	0xffffffff


	//   ....[22]....
        /*0240*/ 	.word	0xffffffff


	//   ....[23]....
        /*0244*/ 	.word	0xffffffff


	//----- nvinfo : EIATTR_COOP_GROUP_INSTR_OFFSETS
	.align		4
.L_228:
        /*0248*/ 	.byte	0x04, 0x28
        /*024a*/ 	.short	(.L_230 - .L_229)


	//   ....[0]....
.L_229:
        /*024c*/ 	.word	0x00004fd0


	//   ....[1]....
        /*0250*/ 	.word	0x00005120


	//   ....[2]....
        /*0254*/ 	.word	0x00005420


	//   ....[3]....
        /*0258*/ 	.word	0x00005520


	//   ....[4]....
        /*025c*/ 	.word	0x000057f0


	//   ....[5]....
        /*0260*/ 	.word	0x000059d0


	//   ....[6]....
        /*0264*/ 	.word	0x00005e50


	//   ....[7]....
        /*0268*/ 	.word	0x00005f80


	//   ....[8]....
        /*026c*/ 	.word	0x0000a970


	//   ....[9]....
        /*0270*/ 	.word	0x0000a9e0


	//   ....[10]....
        /*0274*/ 	.word	0x0000aa10


	//   ....[11]....
        /*0278*/ 	.word	0x0000aa20


	//   ....[12]....
        /*027c*/ 	.word	0x0000aa60


	//   ....[13]....
        /*0280*/ 	.word	0x0000aa80


	//   ....[14]....
        /*0284*/ 	.word	0x0000aa90


	//   ....[15]....
        /*0288*/ 	.word	0x0000aaa0


	//   ....[16]....
        /*028c*/ 	.word	0x0000da30


	//   ....[17]....
        /*0290*/ 	.word	0x0000da40


	//   ....[18]....
        /*0294*/ 	.word	0x0000da50


	//   ....[19]....
        /*0298*/ 	.word	0x0000da60


	//   ....[20]....
        /*029c*/ 	.word	0x0000dab0


	//   ....[21]....
        /*02a0*/ 	.word	0x0000db20


	//   ....[22]....
        /*02a4*/ 	.word	0x0000db50


	//   ....[23]....
        /*02a8*/ 	.word	0x0000dba0


	//----- nvinfo : EIATTR_EXIT_INSTR_OFFSETS
	.align		4
.L_230:
        /*02ac*/ 	.byte	0x04, 0x1c
        /*02ae*/ 	.short	(.L_232 - .L_231)


	//   ....[0]....
.L_231:
        /*02b0*/ 	.word	0x00000390


	//   ....[1]....
        /*02b4*/ 	.word	0x0000f670


	//   ....[2]....
        /*02b8*/ 	.word	0x0000f750


	//   ....[3]....
        /*02bc*/ 	.word	0x00010950


	//   ....[4]....
        /*02c0*/ 	.word	0x000109e0


	//----- nvinfo : EIATTR_CRS_STACK_SIZE
	.align		4
.L_232:
        /*02c4*/ 	.byte	0x04, 0x1e
        /*02c6*/ 	.short	(.L_234 - .L_233)
.L_233:
        /*02c8*/ 	.word	0x00000000


	//----- nvinfo : EIATTR_CBANK_PARAM_SIZE
	.align		4
.L_234:
        /*02cc*/ 	.byte	0x03, 0x19
        /*02ce*/ 	.short	0x01d0


	//----- nvinfo : EIATTR_PARAM_CBANK
	.align		4
        /*02d0*/ 	.byte	0x04, 0x0a
        /*02d2*/ 	.short	(.L_236 - .L_235)
	.align		4
.L_235:
        /*02d4*/ 	.word	index@(.nv.constant0._ZN5flash16flash_fwd_kernelI23Flash_fwd_kernel_traitsILi64ELi128ELi128ELi4ELb0ELb0EN7cutlass10bfloat16_tE19Flash_kernel_traitsILi64ELi128ELi128ELi4ES3_EELb0ELb0ELb0ELb0ELb0ELb1ELb1ELb0EEEvNS_16Flash_fwd_paramsE)
        /*02d8*/ 	.short	0x0210
        /*02da*/ 	.short	0x01d0


	//----- nvinfo : EIATTR_SW_WAR
	.align		4
.L_236:
        /*02dc*/ 	.byte	0x04, 0x36
        /*02de*/ 	.short	(.L_238 - .L_237)
.L_237:
        /*02e0*/ 	.word	0x00000008
.L_238:


//--------------------- .nv.info._ZN5flash16flash_fwd_kernelI23Flash_fwd_kernel_traitsILi64ELi128ELi128ELi4ELb0ELb0EN7cutlass10bfloat16_tE19Flash_kernel_traitsILi64ELi128ELi128ELi4ES3_EELb0ELb0ELb0ELb0ELb1ELb1ELb0ELb0EEEvNS_16Flash_fwd_paramsE --------------------------
	.section	.nv.info._ZN5flash16flash_fwd_kernelI23Flash_fwd_kernel_traitsILi64ELi128ELi128ELi4ELb0ELb0EN7cutlass10bfloat16_tE19Flash_kernel_traitsILi64ELi128ELi128ELi4ES3_EELb0ELb0ELb0ELb0ELb1ELb1ELb0ELb0EEEvNS_16Flash_fwd_paramsE,"",@"SHT_CUDA_INFO"
	.sectionflags	@""
	.align	4


	//----- nvinfo : EIATTR_CUDA_API_VERSION
	.align		4
        /*0000*/ 	.byte	0x04, 0x37
        /*0002*/ 	.short	(.L_240 - .L_239)
.L_239:
        /*0004*/ 	.word	0x00000082


	//----- nvinfo : EIATTR_KPARAM_INFO
	.align		4
.L_240:
        /*0008*/ 	.byte	0x04, 0x17
        /*000a*/ 	.short	(.L_242 - .L_241)
.L_241:
        /*000c*/ 	.word	0x00000000
        /*0010*/ 	.short	0x0000
        /*0012*/ 	.short	0x0000
        /*0014*/ 	.byte	0x00, 0xf0, 0x41, 0x07


	//----- nvinfo : EIATTR_SPARSE_MMA_MASK
	.align		4
.L_242:
        /*0018*/ 	.byte	0x03, 0x50
        /*001a*/ 	.short	0x0000


	//----- nvinfo : EIATTR_MAXREG_COUNT
	.align		4
        /*001c*/ 	.byte	0x03, 0x1b
        /*001e*/ 	.short	0x00ff


	//----- nvinfo : EIATTR_NUM_BARRIERS
	.align		4
        /*0020*/ 	.byte	0x02, 0x4c
        /*0022*/ 	.byte	0x01
	.zero		1


	//----- nvinfo : EIATTR_ANNOTATIONS
	.align		4
        /*0024*/ 	.byte	0x04, 0x55
        /*0026*/ 	.short	(.L_244 - .L_243)


	//   ....[0]....
.L_243:
        /* <DEDUP_REMOVED lines=66> */


	//----- nvinfo : EIATTR_MERCURY_ISA_VERSION
	.align		4
.L_244:
        /*0438*/ 	.byte	0x03, 0x5f
        /*043a*/ 	.short	0x0101


	//----- nvinfo : EIATTR_COOP_GROUP_MASK_REGIDS
	.align		4
        /*043c*/ 	.byte	0x04, 0x29
        /*043e*/ 	.short	(.L_246 - .L_245)


	//   ....[0]....
.L_245:
        /*0440*/ 	.word	0xffffffff


	//   ....[1]....
        /*0444*/ 	.word	0xffffffff


	//   ....[2]....
        /*0448*/ 	.word	0xffffffff


	//   ....[3]....
        /*044c*/ 	.word	0xffffffff


	//   ....[4]....
        /*0450*/ 	.word	0xffffffff


	//   ....[5]....
        /*0454*/ 	.word	0xffffffff


	//   ....[6]....
        /*0458*/ 	.word	0xffffffff


	//   ....[7]....
        /*045c*/ 	.word	0xffffffff


	//   ....[8]....
        /*0460*/ 	.word	0xffffffff


	//   ....[9]....
        /*0464*/ 	.word	0xffffffff


	//   ....[10]....
        /*0468*/ 	.word	0xffffffff


	//   ....[11]....
        /*046c*/ 	.word	0xffffffff


	//   ....[12]....
        /*0470*/ 	.word	0xffffffff


	//   ....[13]....
        /*0474*/ 	.word	0xffffffff


	//   ....[14]....
        /*0478*/ 	.word	0xffffffff


	//   ....[15]....
        /*047c*/ 	.word	0xffffffff


	//   ....[16]....
        /*0480*/ 	.word	0xffffffff


	//   ....[17]....
        /*0484*/ 	.word	0xffffffff


	//   ....[18]....
        /*0488*/ 	.word	0xffffffff


	//   ....[19]....
        /*048c*/ 	.word	0xffffffff


	//   ....[20]....
        /*0490*/ 	.word	0xffffffff


	//   ....[21]....
        /*0494*/ 	.word	0xffffffff


	//   ....[22]....
        /*0498*/ 	.word	0xffffffff


	//   ....[23]....
        /*049c*/ 	.word	0xffffffff


	//----- nvinfo : EIATTR_COOP_GROUP_INSTR_OFFSETS
	.align		4
.L_246:
        /*04a0*/ 	.byte	0x04, 0x28
        /*04a2*/ 	.short	(.L_248 - .L_247)


	//   ....[0]....
.L_247:
        /*04a4*/ 	.word	0x000023e0


	//   ....[1]....
        /*04a8*/ 	.word	0x00002560


	//   ....[2]....
        /*04ac*/ 	.word	0x000025f0


	//   ....[3]....
        /*04b0*/ 	.word	0x00002740


	//   ....[4]....
        /*04b4*/ 	.word	0x00002850


	//   ....[5]....
        /*04b8*/ 	.word	0x000028c0


	//   ....[6]....
        /*04bc*/ 	.word	0x00002de0


	//   ....[7]....
        /*04c0*/ 	.word	0x00002e70


	//   ....[8]....
        /*04c4*/ 	.word	0x000078d0


	//   ....[9]....
        /*04c8*/ 	.word	0x00007930


	//   ....[10]....
        /*04cc*/ 	.word	0x00007980


	//   ....[11]....
        /*04d0*/ 	.word	0x000079b0


	//   ....[12]....
        /*04d4*/ 	.word	0x00007a70


	//   ....[13]....
        /*04d8*/ 	.word	0x00007a80


	//   ....[14]....
        /*04dc*/ 	.word	0x00007a90


	//   ....[15]....
        /*04e0*/ 	.word	0x00007ae0


	//   ....[16]....
        /*04e4*/ 	.word	0x0000ab30


	//   ....[17]....
        /*04e8*/ 	.word	0x0000ab70


	//   ....[18]....
        /*04ec*/ 	.word	0x0000ab80


	//   ....[19]....
        /*04f0*/ 	.word	0x0000ab90


	//   ....[20]....
        /*04f4*/ 	.word	0x0000abf0


	//   ....[21]....
        /*04f8*/ 	.word	0x0000ac20


	//   ....[22]....
        /*04fc*/ 	.word	0x0000ac40


	//   ....[23]....
        /*0500*/ 	.word	0x0000ac90


	//----- nvinfo : EIATTR_EXIT_INSTR_OFFSETS
	.align		4
.L_248:
        /*0504*/ 	.byte	0x04, 0x1c
        /*0506*/ 	.short	(.L_250 - .L_249)


	//   ....[0]....
.L_249:
        /*0508*/ 	.word	0x00000150


	//   ....[1]....
        /*050c*/ 	.word	0x0000c1b0


	//----- nvinfo : EIATTR_CRS_STACK_SIZE
	.align		4
.L_250:
        /*0510*/ 	.byte	0x04, 0x1e
        /*0512*/ 	.short	(.L_252 - .L_251)
.L_251:
        /*0514*/ 	.word	0x00000000


	//----- nvinfo : EIATTR_CBANK_PARAM_SIZE
	.align		4
.L_252:
        /*0518*/ 	.byte	0x03, 0x19
        /*051a*/ 	.short	0x01d0


	//----- nvinfo : EIATTR_PARAM_CBANK
	.align		4
        /*051c*/ 	.byte	0x04, 0x0a
        /*051e*/ 	.short	(.L_254 - .L_253)
	.align		4
.L_253:
        /*0520*/ 	.word	index@(.nv.constant0._ZN5flash16flash_fwd_kernelI23Flash_fwd_kernel_traitsILi64ELi128ELi128ELi4ELb0ELb0EN7cutlass10bfloat16_tE19Flash_kernel_traitsILi64ELi128ELi128ELi4ES3_EELb0ELb0ELb0ELb0ELb1ELb1ELb0ELb0EEEvNS_16Flash_fwd_paramsE)
        /*0524*/ 	.short	0x0210
        /*0526*/ 	.short	0x01d0


	//----- nvinfo : EIATTR_SW_WAR
	.align		4
.L_254:
        /*0528*/ 	.byte	0x04, 0x36
        /*052a*/ 	.short	(.L_256 - .L_255)
.L_255:
        /*052c*/ 	.word	0x00000008
.L_256:


//--------------------- .nv.info._ZN5flash16flash_fwd_kernelI23Flash_fwd_kernel_traitsILi64ELi128ELi128ELi4ELb0ELb0EN7cutlass10bfloat16_tE19Flash_kernel_traitsILi64ELi128ELi128ELi4ES3_EELb0ELb0ELb0ELb0ELb1ELb1ELb1ELb0EEEvNS_16Flash_fwd_paramsE --------------------------
	.section	.nv.info._ZN5flash16flash_fwd_kernelI23Flash_fwd_kernel_traitsILi64ELi128ELi128ELi4ELb0ELb0EN7cutlass10bfloat16_tE19Flash_kernel_traitsILi64ELi128ELi128ELi4ES3_EELb0ELb0ELb0ELb0ELb1ELb1ELb1ELb0EEEvNS_16Flash_fwd_paramsE,"",@"SHT_CUDA_INFO"
	.sectionflags	@""
	.align	4


	//----- nvinfo : EIATTR_CUDA_API_VERSION
	.align		4
        /*0000*/ 	.byte	0x04, 0x37
        /*0002*/ 	.short	(.L_258 - .L_257)
.L_257:
        /*0004*/ 	.word	0x00000082


	//----- nvinfo : EIATTR_KPARAM_INFO
	.align		4
.L_258:
        /*0008*/ 	.byte	0x04, 0x17
        /*000a*/ 	.short	(.L_260 - .L_259)
.L_259:
        /*000c*/ 	.word	0x00000000
        /*0010*/ 	.short	0x0000
        /*0012*/ 	.short	0x0000
        /*0014*/ 	.byte	0x00, 0xf0, 0x41, 0x07


	//----- nvinfo : EIATTR_SPARSE_MMA_MASK
	.align		4
.L_260:
        /*0018*/ 	.byte	0x03, 0x50
        /*001a*/ 	.short	0x0000


	//----- nvinfo : EIATTR_MAXREG_COUNT
	.align		4
        /*001c*/ 	.byte	0x03, 0x1b
        /*001e*/ 	.short	0x00ff


	//----- nvinfo : EIATTR_NUM_BARRIERS
	.align		4
        /*0020*/ 	.byte	0x02, 0x4c
        /*0022*/ 	.byte	0x01
	.zero		1


	//----- nvinfo : EIATTR_ANNOTATIONS
	.align		4
        /*0024*/ 	.byte	0x04, 0x55
        /*0026*/ 	.short	(.L_262 - .L_261)


	//   ....[0]....
.L_261:
        /* <DEDUP_REMOVED lines=64> */


	//----- nvinfo : EIATTR_MERCURY_ISA_VERSION
	.align		4
.L_262:
        /*0410*/ 	.byte	0x03, 0x5f
        /*0412*/ 	.short	0x0101


	//----- nvinfo : EIATTR_COOP_GROUP_MASK_REGIDS
	.align		4
        /*0414*/ 	.byte	0x04, 0x29
        /*0416*/ 	.short	(.L_264 - .L_263)


	//   ....[0]....
.L_263:
        /*0418*/ 	.word	0xffffffff


	//   ....[1]....
        /*041c*/ 	.word	0xffffffff


	//   ....[2]....
        /*0420*/ 	.word	0xffffffff


	//   ....[3]....
        /*0424*/ 	.word	0xffffffff


	//   ....[4]....
        /*0428*/ 	.word	0xffffffff


	//   ....[5]....
        /*042c*/ 	.word	0xffffffff


	//   ....[6]....
        /*0430*/ 	.word	0xffffffff


	//   ....[7]....
        /*0434*/ 	.word	0xffffffff


	//   ....[8]....
        /*0438*/ 	.word	0xffffffff


	//   ....[9]....
        /*043c*/ 	.word	0xffffffff


	//   ....[10]....
        /*0440*/ 	.word	0xffffffff


	//   ....[11]....
        /*0444*/ 	.word	0xffffffff


	//   ....[12]....
        /*0448*/ 	.word	0xffffffff


	//   ....[13]....
        /*044c*/ 	.word	0xffffffff


	//   ....[14]....
        /*0450*/ 	.word	0xffffffff


	//   ....[15]....
        /*0454*/ 	.word	0xffffffff


	//   ....[16]....
        /*0458*/ 	.word	0xffffffff


	//   ....[17]....
        /*045c*/ 	.word	0xffffffff


	//   ....[18]....
        /*0460*/ 	.word	0xffffffff


	//   ....[19]....
        /*0464*/ 	.word	0xffffffff


	//   ....[20]....
        /*0468*/ 	.word	0xffffffff


	//   ....[21]....
        /*046c*/ 	.word	0xffffffff


	//   ....[22]....
        /*0470*/ 	.word	0xffffffff


	//   ....[23]....
        /*0474*/ 	.word	0xffffffff


	//----- nvinfo : EIATTR_COOP_GROUP_INSTR_OFFSETS
	.align		4
.L_264:
        /*0478*/ 	.byte	0x04, 0x28
        /*047a*/ 	.short	(.L_266 - .L_265)


	//   ....[0]....
.L_265:
        /*047c*/ 	.word	0x000031a0


	//   ....[1]....
        /*0480*/ 	.word	0x00003350


	//   ....[2]....
        /*0484*/ 	.word	0x000035c0


	//   ....[3]....
        /*0488*/ 	.word	0x00003640


	//   ....[4]....
        /*048c*/ 	.word	0x00003800


	//   ....[5]....
        /*0490*/ 	.word	0x000038e0


	//   ....[6]....
        /*0494*/ 	.word	0x00003c50


	//   ....[7]....
        /*0498*/ 	.word	0x00003d10


	//   ....[8]....
        /*049c*/ 	.word	0x00009cc0


	//   ....[9]....
        /*04a0*/ 	.word	0x00009d70


	//   ....[10]....
        /*04a4*/ 	.word	0x00009d80


	//   ....[11]....
        /*04a8*/ 	.word	0x00009d90


	//   ....[12]....
        /*04ac*/ 	.word	0x00009e30


	//   ....[13]....
        /*04b0*/ 	.word	0x00009e50


	//   ....[14]....
        /*04b4*/ 	.word	0x00009e60


	//   ....[15]....
        /*04b8*/ 	.word	0x00009e70


	//   ....[16]....
        /*04bc*/ 	.word	0x0000d680


	//   ....[17]....
        /*04c0*/ 	.word	0x0000d690


	//   ....[18]....
        /*04c4*/ 	.word	0x0000d6a0


	//   ....[19]....
        /*04c8*/ 	.word	0x0000d6c0


	//   ....[20]....
        /*04cc*/ 	.word	0x0000d6f0


	//   ....[21]....
        /*04d0*/ 	.word	0x0000d710


	//   ....[22]....
        /*04d4*/ 	.word	0x0000d730


	//   ....[23]....
        /*04d8*/ 	.word	0x0000d760


	//----- nvinfo : EIATTR_EXIT_INSTR_OFFSETS
	.align		4
.L_266:
        /*04dc*/ 	.byte	0x04, 0x1c
        /*04de*/ 	.short	(.L_268 - .L_267)


	//   ....[0]....
.L_267:
        /*04e0*/ 	.word	0x00000150


	//   ....[1]....
        /*04e4*/ 	.word	0x0000ec70


	//----- nvinfo : EIATTR_CRS_STACK_SIZE
	.align		4
.L_268:
        /*04e8*/ 	.byte	0x04, 0x1e
        /*04ea*/ 	.short	(.L_270 - .L_269)
.L_269:
        /*04ec*/ 	.word	0x00000000


	//----- nvinfo : EIATTR_CBANK_PARAM_SIZE
	.align		4
.L_270:
        /*04f0*/ 	.byte	0x03, 0x19
        /*04f2*/ 	.short	0x01d0


	//----- nvinfo : EIATTR_PARAM_CBANK
	.align		4
        /*04f4*/ 	.byte	0x04, 0x0a
        /*04f6*/ 	.short	(.L_272 - .L_271)
	.align		4
.L_271:
        /*04f8*/ 	.word	index@(.nv.constant0._ZN5flash16flash_fwd_kernelI23Flash_fwd_kernel_traitsILi64ELi128ELi128ELi4ELb0ELb0EN7cutlass10bfloat16_tE19Flash_kernel_traitsILi64ELi128ELi128ELi4ES3_EELb0ELb0ELb0ELb0ELb1ELb1ELb1ELb0EEEvNS_16Flash_fwd_paramsE)
        /*04fc*/ 	.short	0x0210
        /*04fe*/ 	.short	0x01d0


	//----- nvinfo : EIATTR_SW_WAR
	.align		4
.L_272:
        /*0500*/ 	.byte	0x04, 0x36
        /*0502*/ 	.short	(.L_274 - .L_273)
.L_273:
        /*0504*/ 	.word	0x00000008
.L_274:


//--------------------- .nv.info._ZN5flash16flash_fwd_kernelI23Flash_fwd_kernel_traitsILi64ELi128ELi128ELi4ELb0ELb0EN7cutlass10bfloat16_tE19Flash_kernel_traitsILi64ELi128ELi128ELi4ES3_EELb0ELb0ELb0ELb0ELb0ELb0ELb0ELb0EEEvNS_16Flash_fwd_paramsE --------------------------
	.section	.nv.info._ZN5flash16flash_fwd_kernelI23Flash_fwd_kernel_traitsILi64ELi128ELi128ELi4ELb0ELb0EN7cutlass10bfloat16_tE19Flash_kernel_traitsILi64ELi128ELi128ELi4ES3_EELb0ELb0ELb0ELb0ELb0ELb0ELb0ELb0EEEvNS_16Flash_fwd_paramsE,"",@"SHT_CUDA_INFO"
	.sectionflags	@""
	.align	4


	//----- nvinfo : EIATTR_CUDA_API_VERSION
	.align		4
        /*0000*/ 	.byte	0x04, 0x37
        /*0002*/ 	.short	(.L_276 - .L_275)
.L_275:
        /*0004*/ 	.word	0x00000082


	//----- nvinfo : EIATTR_KPARAM_INFO
	.align		4
.L_276:
        /*0008*/ 	.byte	0x04, 0x17
        /*000a*/ 	.short	(.L_278 - .L_277)
.L_277:
        /*000c*/ 	.word	0x00000000
        /*0010*/ 	.short	0x0000
        /*0012*/ 	.short	0x0000
        /*0014*/ 	.byte	0x00, 0xf0, 0x41, 0x07


	//----- nvinfo : EIATTR_SPARSE_MMA_MASK
	.align		4
.L_278:
        /*0018*/ 	.byte	0x03, 0x50
        /*001a*/ 	.short	0x0000


	//----- nvinfo : EIATTR_MAXREG_COUNT
	.align		4
        /*001c*/ 	.byte	0x03, 0x1b
        /*001e*/ 	.short	0x00ff


	//----- nvinfo : EIATTR_NUM_BARRIERS
	.align		4
        /*0020*/ 	.byte	0x02, 0x4c
        /*0022*/ 	.byte	0x01
	.zero		1


	//----- nvinfo : EIATTR_ANNOTATIONS
	.align		4
        /*0024*/ 	.byte	0x04, 0x55
        /*0026*/ 	.short	(.L_280 - .L_279)


	//   ....[0]....
.L_279:
        /* <DEDUP_REMOVED lines=62> */


	//----- nvinfo : EIATTR_MERCURY_ISA_VERSION
	.align		4
.L_280:
        /*03f8*/ 	.byte	0x03, 0x5f
        /*03fa*/ 	.short	0x0101


	//----- nvinfo : EIATTR_INT_WARP_WIDE_INSTR_OFFSETS
	.align		4
        /*03fc*/ 	.byte	0x04, 0x31
        /*03fe*/ 	.short	(.L_282 - .L_281)


	//   ....[0]....
.L_281:
        /*0400*/ 	.word	0x00004b00


	//----- nvinfo : EIATTR_COOP_GROUP_MASK_REGIDS
	.align		4
.L_282:
        /*0404*/ 	.byte	0x04, 0x29
        /*0406*/ 	.short	(.L_284 - .L_283)


	//   ....[0]....
.L_283:
        /*0408*/ 	.word	0xffffffff


	//   ....[1]....
        /*040c*/ 	.word	0xffffffff


	//   ....[2]....
        /*0410*/ 	.word	0xffffffff


	//   ....[3]....
        /*0414*/ 	.word	0xffffffff


	//   ....[4]....
        /*0418*/ 	.word	0xffffffff


	//   ....[5]....
        /*041c*/ 	.word	0xffffffff


	//   ....[6]....
        /*0420*/ 	.word	0xffffffff


	//   ....[7]....
        /*0424*/ 	.word	0xffffffff


	//   ....[8]....
        /*0428*/ 	.word	0xffffffff


	//   ....[9]....
        /*042c*/ 	.word	0xffffffff


	//   ....[10]....
        /*0430*/ 	.word	0xffffffff


	//   ....[11]....
        /*0434*/ 	.word	0xffffffff


	//   ....[12]....
        /*0438*/ 	.word	0xffffffff


	//   ....[13]....
        /*043c*/ 	.word	0xffffffff


	//   ....[14]....
        /*0440*/ 	.word	0xffffffff


	//   ....[15]....
        /*0444*/ 	.word	0xffffffff


	//   ....[16]....
        /*0448*/ 	.word	0xffffffff


	//   ....[17]....
        /*044c*/ 	.word	0xffffffff


	//   ....[18]....
        /*0450*/ 	.word	0xffffffff


	//   ....[19]....
        /*0454*/ 	.word	0xffffffff


	//   ....[20]....
        /*0458*/ 	.word	0xffffffff


	//   ....[21]....
        /*045c*/ 	.word	0xffffffff


	//   ....[22]....
        /*0460*/ 	.word	0xffffffff


	//   ....[23]....
        /*0464*/ 	.word	0xffffffff


	//----- nvinfo : EIATTR_COOP_GROUP_INSTR_OFFSETS
	.align		4
.L_284:
        /*0468*/ 	.byte	0x04, 0x28
        /*046a*/ 	.short	(.L_286 - .L_285)


	//   ....[0]....
.L_285:
        /*046c*/ 	.word	0x00005650


	//   ....[1]....
        /*0470*/ 	.word	0x00005750


	//   ....[2]....
        /*0474*/ 	.word	0x00005800


	//   ....[3]....
        /*0478*/ 	.word	0x00005970


	//   ....[4]....
        /*047c*/ 	.word	0x00005a60


	//   ....[5]....
        /*0480*/ 	.word	0x00005b40


	//   ....[6]....
        /*0484*/ 	.word	0x00005ed0


	//   ....[7]....
        /*0488*/ 	.word	0x00005f50


	//   ....[8]....
        /*048c*/ 	.word	0x0000b9a0


	//   ....[9]....
        /*0490*/ 	.word	0x0000b9d0


	//   ....[10]....
        /*0494*/ 	.word	0x0000b9e0


	//   ....[11]....
        /*0498*/ 	.word	0x0000b9f0


	//   ....[12]....
        /*049c*/ 	.word	0x0000ba40


	//   ....[13]....
        /*04a0*/ 	.word	0x0000ba50


	//   ....[14]....
        /*04a4*/ 	.word	0x0000ba60


	//   ....[15]....
        /*04a8*/ 	.word	0x0000ba70


	//   ....[16]....
        /*04ac*/ 	.word	0x0000f1a0


	//   ....[17]....
        /*04b0*/ 	.word	0x0000f1b0


	//   ....[18]....
        /*04b4*/ 	.word	0x0000f1c0


	//   ....[19]....
        /*04b8*/ 	.word	0x0000f1d0


	//   ....[20]....
        /*04bc*/ 	.word	0x0000f200


	//   ....[21]....
        /*04c0*/ 	.word	0x0000f220


	//   ....[22]....
        /*04c4*/ 	.word	0x0000f240


	//   ....[23]....
        /*04c8*/ 	.word	0x0000f250


	//----- nvinfo : EIATTR_EXIT_INSTR_OFFSETS
	.align		4
.L_286:
        /*04cc*/ 	.byte	0x04, 0x1c
        /*04ce*/ 	.short	(.L_288 - .L_287)


	//   ....[0]....
.L_287:
        /*04d0*/ 	.word	0x000004d0


	//   ....[1]....
        /*04d4*/ 	.word	0x00010e40


	//   ....[2]....
        /*04d8*/ 	.word	0x00010f20


	//   ....[3]....
        /*04dc*/ 	.word	0x000121f0


	//   ....[4]....
        /*04e0*/ 	.word	0x00012280


	//----- nvinfo : EIATTR_CRS_STACK_SIZE
	.align		4
.L_288:
        /*04e4*/ 	.byte	0x04, 0x1e
        /*04e6*/ 	.short	(.L_290 - .L_289)
.L_289:
        /*04e8*/ 	.word	0x00000000


	//----- nvinfo : EIATTR_CBANK_PARAM_SIZE
	.align		4
.L_290:
        /*04ec*/ 	.byte	0x03, 0x19
        /*04ee*/ 	.short	0x01d0


	//----- nvinfo : EIATTR_PARAM_CBANK
	.align		4
        /*04f0*/ 	.byte	0x04, 0x0a
        /*04f2*/ 	.short	(.L_292 - .L_291)
	.align		4
.L_291:
        /*04f4*/ 	.word	index@(.nv.constant0._ZN5flash16flash_fwd_kernelI23Flash_fwd_kernel_traitsILi64ELi128ELi128ELi4ELb0ELb0EN7cutlass10bfloat16_tE19Flash_kernel_traitsILi64ELi128ELi128ELi4ES3_EELb0ELb0ELb0ELb0ELb0ELb0ELb0ELb0EEEvNS_16Flash_fwd_paramsE)
        /*04f8*/ 	.short	0x0210
        /*04fa*/ 	.short	0x01d0


	//----- nvinfo : EIATTR_SW_WAR
	.align		4
.L_292:
        /*04fc*/ 	.byte	0x04, 0x36
        /*04fe*/ 	.short	(.L_294 - .L_293)
.L_293:
        /*0500*/ 	.word	0x00000008
.L_294:


//--------------------- .nv.info._ZN5flash16flash_fwd_kernelI23Flash_fwd_kernel_traitsILi64ELi128ELi128ELi4ELb0ELb0EN7cutlass10bfloat16_tE19Flash_kernel_traitsILi64ELi128ELi128ELi4ES3_EELb0ELb0ELb0ELb0ELb0ELb0ELb1ELb0EEEvNS_16Flash_fwd_paramsE --------------------------
	.section	.nv.info._ZN5flash16flash_fwd_kernelI23Flash_fwd_kernel_traitsILi64ELi128ELi128ELi4ELb0ELb0EN7cutlass10bfloat16_tE19Flash_kernel_traitsILi64ELi128ELi128ELi4ES3_EELb0ELb0ELb0ELb0ELb0ELb0ELb1ELb0EEEvNS_16Flash_fwd_paramsE,"",@"SHT_CUDA_INFO"
	.sectionflags	@""
	.align	4


	//----- nvinfo : EIATTR_CUDA_API_VERSION
	.align		4
        /*0000*/ 	.byte	0x04, 0x37
        /*0002*/ 	.short	(.L_296 - .L_295)
.L_295:
        /*0004*/ 	.word	0x00000082


	//----- nvinfo : EIATTR_KPARAM_INFO
	.align		4
.L_296:
        /*0008*/ 	.byte	0x04, 0x17
        /*000a*/ 	.short	(.L_298 - .L_297)
.L_297:
        /*000c*/ 	.word	0x00000000
        /*0010*/ 	.short	0x0000
        /*0012*/ 	.short	0x0000
        /*0014*/ 	.byte	0x00, 0xf0, 0x41, 0x07


	//----- nvinfo : EIATTR_SPARSE_MMA_MASK
	.align		4
.L_298:
        /*0018*/ 	.byte	0x03, 0x50
        /*001a*/ 	.short	0x0000


	//----- nvinfo : EIATTR_MAXREG_COUNT
	.align		4
        /*001c*/ 	.byte	0x03, 0x1b
        /*001e*/ 	.short	0x00ff


	//----- nvinfo : EIATTR_NUM_BARRIERS
	.align		4
        /*0020*/ 	.byte	0x02, 0x4c
        /*0022*/ 	.byte	0x01
	.zero		1


	//----- nvinfo : EIATTR_ANNOTATIONS
	.align		4
        /*0024*/ 	.byte	0x04, 0x55
        /*0026*/ 	.short	(.L_300 - .L_299)


	//   ....[0]....
.L_299:
        /* <DEDUP_REMOVED lines=32> */


	//----- nvinfo : EIATTR_MERCURY_ISA_VERSION
	.align		4
.L_300:
        /*0210*/ 	.byte	0x03, 0x5f
        /*0212*/ 	.short	0x0101


	//----- nvinfo : EIATTR_INT_WARP_WIDE_INSTR_OFFSETS
	.align		4
        /*0214*/ 	.byte	0x04, 0x31
        /*0216*/ 	.short	(.L_302 - .L_301)


	//   ....[0]....
.L_301:
        /*0218*/ 	.word	0x00005ab0


	//----- nvinfo : EIATTR_COOP_GROUP_MASK_REGIDS
	.align		4
.L_302:
        /*021c*/ 	.byte	0x04, 0x29
        /*021e*/ 	.short	(.L_304 - .L_303)


	//   ....[0]....
.L_303:
        /*0220*/ 	.word	0xffffffff


	//   ....[1]....
        /*0224*/ 	.word	0xffffffff


	//   ....[2]....
        /*0228*/ 	.word	0xffffffff


	//   ....[3]....
        /*022c*/ 	.word	0xffffffff


	//   ....[4]....
        /*0230*/ 	.word	0xffffffff


	//   ....[5]....
        /*0234*/ 	.word	0xffffffff


	//   ....[6]....
        /*0238*/ 	.word	0xffffffff


	//   ....[7]....
        /*023c*/ 	.word	0xffffffff


	//   ....[8]....
        /*0240*/ 	.word	0xffffffff


	//   ....[9]....
        /*0244*/ 	.word	0xffffffff


	//   ....[10]....
        /*0248*/ 	.word	0xffffffff


	//   ....[11]....
        /*024c*/ 	.word	0xffffffff


	//   ....[12]....
        /*0250*/ 	.word	0xffffffff


	//   ....[13]....
        /*0254*/ 	.word	0xffffffff


	//   ....[14]....
        /*0258*/ 	.word	0xffffffff


	//   ....[15]....
        /*025c*/ 	.word	0xffffffff


	//   ....[16]....
        /*0260*/ 	.word	0xffffffff


	//   ....[17]....
        /*0264*/ 	.word	0xffffffff


	//   ....[18]....
        /*0268*/ 	.word	0xffffffff


	//   ....[19]....
        /*026c*/ 	.word	0xffffffff


	//   ....[20]....
        /*0270*/ 	.word	0xffffffff


	//   ....[21]....
        /*0274*/ 	.word	0xffffffff


	//   ....[22]....
        /*0278*/ 	.word	0xffffffff


	//   ....[23]....
        /*027c*/ 	.word	0xffffffff


	//----- nvinfo : EIATTR_COOP_GROUP_INSTR_OFFSETS
	.align		4
.L_304:
        /*0280*/ 	.byte	0x04, 0x28
        /*0282*/ 	.short	(.L_306 - .L_305)


	//   ....[0]....
.L_305:
        /*0284*/ 	.word	0x00006490


	//   ....[1]....
        /*0288*/ 	.word	0x00006590


	//   ....[2]....
        /*028c*/ 	.word	0x00006620


	//   ....[3]....
        /*0290*/ 	.word	0x000067c0


	//   ....[4]....
        /*0294*/ 	.word	0x000068c0


	//   ....[5]....
        /*0298*/ 	.word	0x00006aa0


	//   ....[6]....
        /*029c*/ 	.word	0x00006d50


	//   ....[7]....
        /*02a0*/ 	.word	0x00006f30


	//   ....[8]....
        /*02a4*/ 	.word	0x0000c6b0


	//   ....[9]....
        /*02a8*/ 	.word	0x0000c740


	//   ....[10]....
        /*02ac*/ 	.word	0x0000c760


	//   ....[11]....
        /*02b0*/ 	.word	0x0000c7a0


	//   ....[12]....
        /*02b4*/ 	.word	0x0000c7f0


	//   ....[13]....
        /*02b8*/ 	.word	0x0000c810


	//   ....[14]....
        /*02bc*/ 	.word	0x0000c820


	//   ....[15]....
        /*02c0*/ 	.word	0x0000c8e0


	//   ....[16]....
        /*02c4*/ 	.word	0x0000fad0


	//   ....[17]....
        /*02c8*/ 	.word	0x0000fae0


	//   ....[18]....
        /*02cc*/ 	.word	0x0000faf0


	//   ....[19]....
        /*02d0*/ 	.word	0x0000fb00


	//   ....[20]....
        /*02d4*/ 	.word	0x0000fb30


	//   ....[21]....
        /*02d8*/ 	.word	0x0000fb50


	//   ....[22]....
        /*02dc*/ 	.word	0x0000fb80


	//   ....[23]....
        /*02e0*/ 	.word	0x0000fba0


	//----- nvinfo : EIATTR_EXIT_INSTR_OFFSETS
	.align		4
.L_306:
        /*02e4*/ 	.byte	0x04, 0x1c
        /*02e6*/ 	.short	(.L_308 - .L_307)


	//   ....[0]....
.L_307:
        /*02e8*/ 	.word	0x000004d0


	//   ....[1]....
        /*02ec*/ 	.word	0x000117e0


	//   ....[2]....
        /*02f0*/ 	.word	0x000118c0


	//   ....[3]....
        /*02f4*/ 	.word	0x00012ba0


	//   ....[4]....
        /*02f8*/ 	.word	0x00012c30


	//----- nvinfo : EIATTR_CRS_STACK_SIZE
	.align		4
.L_308:
        /*02fc*/ 	.byte	0x04, 0x1e
        /*02fe*/ 	.short	(.L_310 - .L_309)
.L_309:
        /*0300*/ 	.word	0x00000000


	//----- nvinfo : EIATTR_CBANK_PARAM_SIZE
	.align		4
.L_310:
        /*0304*/ 	.byte	0x03, 0x19
        /*0306*/ 	.short	0x01d0


	//----- nvinfo : EIATTR_PARAM_CBANK
	.align		4
        /*0308*/ 	.byte	0x04, 0x0a
        /*030a*/ 	.short	(.L_312 - .L_311)
	.align		4
.L_311:
        /*030c*/ 	.word	index@(.nv.constant0._ZN5flash16flash_fwd_kernelI23Flash_fwd_kernel_traitsILi64ELi128ELi128ELi4ELb0ELb0EN7cutlass10bfloat16_tE19Flash_kernel_traitsILi64ELi128ELi128ELi4ES3_EELb0ELb0ELb0ELb0ELb0ELb0ELb1ELb0EEEvNS_16Flash_fwd_paramsE)
        /*0310*/ 	.short	0x0210
        /*0312*/ 	.short	0x01d0


	//----- nvinfo : EIATTR_SW_WAR
	.align		4
.L_312:
        /*0314*/ 	.byte	0x04, 0x36
        /*0316*/ 	.short	(.L_314 - .L_313)
.L_313:
        /*0318*/ 	.word	0x00000008
.L_314:


//--------------------- .nv.info._ZN5flash16flash_fwd_kernelI23Flash_fwd_kernel_traitsILi64ELi128ELi128ELi4ELb0ELb0EN7cutlass10bfloat16_tE19Flash_kernel_traitsILi64ELi128ELi128ELi4ES3_EELb0ELb0ELb0ELb1ELb0ELb0ELb0ELb0EEEvNS_16Flash_fwd_paramsE --------------------------
	.section	.nv.info._ZN5flash16flash_fwd_kernelI23Flash_fwd_kernel_traitsILi64ELi128ELi128ELi4ELb0ELb0EN7cutlass10bfloat16_tE19Flash_kernel_traitsILi64ELi128ELi128ELi4ES3_EELb0ELb0ELb0ELb1ELb0ELb0ELb0ELb0EEEvNS_16Flash_fwd_paramsE,"",@"SHT_CUDA_INFO"
	.sectionflags	@""
	.align	4


	//----- nvinfo : EIATTR_CUDA_API_VERSION
	.align		4
        /*0000*/ 	.byte	0x04, 0x37
        /*0002*/ 	.short	(.L_316 - .L_315)
.L_315:
        /*0004*/ 	.word	0x00000082


	//----- nvinfo : EIATTR_KPARAM_INFO
	.align		4
.L_316:
        /*0008*/ 	.byte	0x04, 0x17
        /*000a*/ 	.short	(.L_318 - .L_317)
.L_317:
        /*000c*/ 	.word	0x00000000
        /*0010*/ 	.short	0x0000
        /*0012*/ 	.short	0x0000
        /*0014*/ 	.byte	0x00, 0xf0, 0x41, 0x07


	//----- nvinfo : EIATTR_SPARSE_MMA_MASK
	.align		4
.L_318:
        /*0018*/ 	.byte	0x03, 0x50
        /*001a*/ 	.short	0x0000


	//----- nvinfo : EIATTR_MAXREG_COUNT
	.align		4
        /*001c*/ 	.byte	0x03, 0x1b
        /*001e*/ 	.short	0x00ff


	//----- nvinfo : EIATTR_NUM_BARRIERS
	.align		4
        /*0020*/ 	.byte	0x02, 0x4c
        /*0022*/ 	.byte	0x01
	.zero		1


	//----- nvinfo : EIATTR_ANNOTATIONS
	.align		4
        /*0024*/ 	.byte	0x04, 0x55
        /*0026*/ 	.short	(.L_320 - .L_319)


	//   ....[0]....
.L_319:
        /* <DEDUP_REMOVED lines=50> */


	//----- nvinfo : EIATTR_MERCURY_ISA_VERSION
	.align		4
.L_320:
        /*0338*/ 	.byte	0x03, 0x5f
        /*033a*/ 	.short	0x0101


	//----- nvinfo : EIATTR_INT_WARP_WIDE_INSTR_OFFSETS
	.align		4
        /*033c*/ 	.byte	0x04, 0x31
        /*033e*/ 	.short	(.L_322 - .L_321)


	//   ....[0]....
.L_321:
        /*0340*/ 	.word	0x000077e0


	//----- nvinfo : EIATTR_COOP_GROUP_MASK_REGIDS
	.align		4
.L_322:
        /*0344*/ 	.byte	0x04, 0x29
        /*0346*/ 	.short	(.L_324 - .L_323)


	//   ....[0]....
.L_323:
        /*0348*/ 	.word	0xffffffff


	//   ....[1]....
        /*034c*/ 	.word	0xffffffff


	//   ....[2]....
        /*0350*/ 	.word	0xffffffff


	//   ....[3]....
        /*0354*/ 	.word	0xffffffff


	//   ....[4]....
        /*0358*/ 	.word	0xffffffff


	//   ....[5]....
        /*035c*/ 	.word	0xffffffff


	//   ....[6]....
        /*0360*/ 	.word	0xffffffff


	//   ....[7]....
        /*0364*/ 	.word	0xffffffff


	//   ....[8]....
        /*0368*/ 	.word	0xffffffff


	//   ....[9]....
        /*036c*/ 	.word	0xffffffff


	//   ....[10]....
        /*0370*/ 	.word	0xffffffff


	//   ....[11]....
        /*0374*/ 	.word	0xffffffff


	//   ....[12]....
        /*0378*/ 	.word	0xffffffff


	//   ....[13]....
        /*037c*/ 	.word	0xffffffff


	//   ....[14]....
        /*0380*/ 	.word	0xffffffff


	//   ....[15]....
        /*0384*/ 	.word	0xffffffff


	//   ....[16]....
        /*0388*/ 	.word	0xffffffff


	//   ....[17]....
        /*038c*/ 	.word	0xffffffff


	//   ....[18]....
        /*0390*/ 	.word	0xffffffff


	//   ....[19]....
        /*0394*/ 	.word	0xffffffff


	//   ....[20]....
        /*0398*/ 	.word	0xffffffff


	//   ....[21]....
        /*039c*/ 	.word	0xffffffff


	//   ....[22]....
        /*03a0*/ 	.word	0xffffffff


	//   ....[23]....
        /*03a4*/ 	.word	0xffffffff


	//----- nvinfo : EIATTR_COOP_GROUP_INSTR_OFFSETS
	.align		4
.L_324:
        /*03a8*/ 	.byte	0x04, 0x28
        /*03aa*/ 	.short	(.L_326 - .L_325)


	//   ....[0]....
.L_325:
        /*03ac*/ 	.word	0x000082d0


	//   ....[1]....
        /*03b0*/ 	.word	0x000083d0


	//   ....[2]....
        /*03b4*/ 	.word	0x00008460


	//   ....[3]....
        /*03b8*/ 	.word	0x000085a0


	//   ....[4]....
        /*03bc*/ 	.word	0x00008690


	//   ....[5]....
        /*03c0*/ 	.word	0x00008780


	//   ....[6]....
        /*03c4*/ 	.word	0x00008a80


	//   ....[7]....
        /*03c8*/ 	.word	0x00008b00


	//   ....[8]....
        /*03cc*/ 	.word	0x0000f800


	//   ....[9]....
        /*03d0*/ 	.word	0x0000f940


	//   ....[10]....
        /*03d4*/ 	.word	0x0000f960


	//   ....[11]....
        /*03d8*/ 	.word	0x0000f980


	//   ....[12]....
        /*03dc*/ 	.word	0x0000f9c0


	//   ....[13]....
        /*03e0*/ 	.word	0x0000f9f0


	//   ....[14]....
        /*03e4*/ 	.word	0x0000fa10


	//   ....[15]....
        /*03e8*/ 	.word	0x0000fa70


	//   ....[16]....
        /*03ec*/ 	.word	0x00012790


	//   ....[17]....
        /*03f0*/ 	.word	0x00012820


	//   ....[18]....
        /*03f4*/ 	.word	0x00012870


	//   ....[19]....
        /*03f8*/ 	.word	0x00012880


	//   ....[20]....
        /*03fc*/ 	.word	0x00012890


	//   ....[21]....
        /*0400*/ 	.word	0x000128f0


	//   ....[22]....
        /*0404*/ 	.word	0x00012930


	//   ....[23]....
        /*0408*/ 	.word	0x00012960


	//----- nvinfo : EIATTR_EXIT_INSTR_OFFSETS
	.align		4
.L_326:
        /*040c*/ 	.byte	0x04, 0x1c
        /*040e*/ 	.short	(.L_328 - .L_327)


	//   ....[0]....
.L_327:
        /*0410*/ 	.word	0x000004d0


	//   ....[1]....
        /*0414*/ 	.word	0x00014550


	//   ....[2]....
        /*0418*/ 	.word	0x00014630


	//   ....[3]....
        /*041c*/ 	.word	0x00015900


	//   ....[4]....
        /*0420*/ 	.word	0x00015990


	//----- nvinfo : EIATTR_CRS_STACK_SIZE
	.align		4
.L_328:
        /*0424*/ 	.byte	0x04, 0x1e
        /*0426*/ 	.short	(.L_330 - .L_329)
.L_329:
        /*0428*/ 	.word	0x00000000


	//----- nvinfo : EIATTR_CBANK_PARAM_SIZE
	.align		4
.L_330:
        /*042c*/ 	.byte	0x03, 0x19
        /*042e*/ 	.short	0x01d0


	//----- nvinfo : EIATTR_PARAM_CBANK
	.align		4
        /*0430*/ 	.byte	0x04, 0x0a
        /*0432*/ 	.short	(.L_332 - .L_331)
	.align		4
.L_331:
        /*0434*/ 	.word	index@(.nv.constant0._ZN5flash16flash_fwd_kernelI23Flash_fwd_kernel_traitsILi64ELi128ELi128ELi4ELb0ELb0EN7cutlass10bfloat16_tE19Flash_kernel_traitsILi64ELi128ELi128ELi4ES3_EELb0ELb0ELb0ELb1ELb0ELb0ELb0ELb0EEEvNS_16Flash_fwd_paramsE)
        /*0438*/ 	.short	0x0210
        /*043a*/ 	.short	0x01d0


	//----- nvinfo : EIATTR_SW_WAR
	.align		4
.L_332:
        /*043c*/ 	.byte	0x04, 0x36
        /*043e*/ 	.short	(.L_334 - .L_333)
.L_333:
        /*0440*/ 	.word	0x00000008
.L_334:


//--------------------- .nv.info._ZN5flash16flash_fwd_kernelI23Flash_fwd_kernel_traitsILi64ELi128ELi128ELi4ELb0ELb0EN7cutlass10bfloat16_tE19Flash_kernel_traitsILi64ELi128ELi128ELi4ES3_EELb0ELb0ELb0ELb1ELb0ELb0ELb1ELb0EEEvNS_16Flash_fwd_paramsE --------------------------
	.section	.nv.info._ZN5flash16flash_fwd_kernelI23Flash_fwd_kernel_traitsILi64ELi128ELi128ELi4ELb0ELb0EN7cutlass10bfloat16_tE19Flash_kernel_traitsILi64ELi128ELi128ELi4ES3_EELb0ELb0ELb0ELb1ELb0ELb0ELb1ELb0EEEvNS_16Flash_fwd_paramsE,"",@"SHT_CUDA_INFO"
	.sectionflags	@""
	.align	4


	//----- nvinfo : EIATTR_CUDA_API_VERSION
	.align		4
        /*0000*/ 	.byte	0x04, 0x37
        /*0002*/ 	.short	(.L_336 - .L_335)
.L_335:
        /*0004*/ 	.word	0x00000082


	//----- nvinfo : EIATTR_KPARAM_INFO
	.align		4
.L_336:
        /*0008*/ 	.byte	0x04, 0x17
        /*000a*/ 	.short	(.L_338 - .L_337)
.L_337:
        /*000c*/ 	.word	0x00000000
        /*0010*/ 	.short	0x0000
        /*0012*/ 	.short	0x0000
        /*0014*/ 	.byte	0x00, 0xf0, 0x41, 0x07


	//----- nvinfo : EIATTR_SPARSE_MMA_MASK
	.align		4
.L_338:
        /*0018*/ 	.byte	0x03, 0x50
        /*001a*/ 	.short	0x0000


	//----- nvinfo : EIATTR_MAXREG_COUNT
	.align		4
        /*001c*/ 	.byte	0x03, 0x1b
        /*001e*/ 	.short	0x00ff


	//----- nvinfo : EIATTR_NUM_BARRIERS
	.align		4
        /*0020*/ 	.byte	0x02, 0x4c
        /*0022*/ 	.byte	0x01
	.zero		1


	//----- nvinfo : EIATTR_ANNOTATIONS
	.align		4
        /*0024*/ 	.byte	0x04, 0x55
        /*0026*/ 	.short	(.L_340 - .L_339)


	//   ....[0]....
.L_339:
        /* <DEDUP_REMOVED lines=34> */


	//----- nvinfo : EIATTR_MERCURY_ISA_VERSION
	.align		4
.L_340:
        /*0230*/ 	.byte	0x03, 0x5f
        /*0232*/ 	.short	0x0101


	//----- nvinfo : EIATTR_INT_WARP_WIDE_INSTR_OFFSETS
	.align		4
        /*0234*/ 	.byte	0x04, 0x31
        /*0236*/ 	.short	(.L_342 - .L_341)


	//   ....[0]....
.L_341:
        /*0238*/ 	.word	0x00007cc0


	//----- nvinfo : EIATTR_COOP_GROUP_MASK_REGIDS
	.align		4
.L_342:
        /*023c*/ 	.byte	0x04, 0x29
        /*023e*/ 	.short	(.L_344 - .L_343)


	//   ....[0]....
.L_343:
        /*0240*/ 	.word	0xffffffff


	//   ....[1]....
        /*0244*/ 	.word	0xffffffff


	//   ....[2]....
        /*0248*/ 	.word	0xffffffff


	//   ....[3]....
        /*024c*/ 	.word	0xffffffff


	//   ....[4]....
        /*0250*/ 	.word	0xffffffff


	//   ....[5]....
        /*0254*/ 	.word	0xffffffff


	//   ....[6]....
        /*0258*/ 	.word	0xffffffff


	//   ....[7]....
        /*025c*/ 	.word	0xffffffff


	//   ....[8]....
        /*0260*/ 	.word	0xffffffff


	//   ....[9]....
        /*0264*/ 	.word	0xffffffff


	//   ....[10]....
        /*0268*/ 	.word	0xffffffff


	//   ....[11]....
        /*026c*/ 	.word	0xffffffff


	//   ....[12]....
        /*0270*/ 	.word	0xffffffff


	//   ....[13]....
        /*0274*/ 	.word	0xffffffff


	//   ....[14]....
        /*0278*/ 	.word	0xffffffff


	//   ....[15]....
        /*027c*/ 	.word	0xffffffff


	//   ....[16]....
        /*0280*/ 	.word	0xffffffff


	//   ....[17]....
        /*0284*/ 	.word	0xffffffff


	//   ....[18]....
        /*0288*/ 	.word	0xffffffff


	//   ....[19]....
        /*028c*/ 	.word	0xffffffff


	//   ....[20]....
        /*0290*/ 	.word	0xffffffff


	//   ....[21]....
        /*0294*/ 	.word	0xffffffff


	//   ....[22]....
        /*0298*/ 	.word	0xffffffff


	//   ....[23]....
        /*029c*/ 	.word	0xffffffff


	//----- nvinfo : EIATTR_COOP_GROUP_INSTR_OFFSETS
	.align		4
.L_344:
        /*02a0*/ 	.byte	0x04, 0x28
        /*02a2*/ 	.short	(.L_346 - .L_345)


	//   ....[0]....
.L_345:
        /*02a4*/ 	.word	0x00008740


	//   ....[1]....
        /*02a8*/ 	.word	0x00008850


	//   ....[2]....
        /*02ac*/ 	.word	0x00008950


	//   ....[3]....
        /*02b0*/ 	.word	0x00008a50


	//   ....[4]....
        /*02b4*/ 	.word	0x00008aa0


	//   ....[5]....
        /*02b8*/ 	.word	0x00008c30


	//   ....[6]....
        /*02bc*/ 	.word	0x00008eb0


	//   ....[7]....
        /*02c0*/ 	.word	0x00009090


	//   ....[8]....
        /*02c4*/ 	.word	0x0000fca0


	//   ....[9]....
        /*02c8*/ 	.word	0x0000fd80


	//   ....[10]....
        /*02cc*/ 	.word	0x0000fdc0


	//   ....[11]....
        /*02d0*/ 	.word	0x0000fe00


	//   ....[12]....
        /*02d4*/ 	.word	0x0000fe70


	//   ....[13]....
        /*02d8*/ 	.word	0x0000fef0


	//   ....[14]....
        /*02dc*/ 	.word	0x00010370


	//   ....[15]....
        /*02e0*/ 	.word	0x00010520


	//   ....[16]....
        /*02e4*/ 	.word	0x00013000


	//   ....[17]....
        /*02e8*/ 	.word	0x00013010


	//   ....[18]....
        /*02ec*/ 	.word	0x00013020


	//   ....[19]....
        /*02f0*/ 	.word	0x00013030


	//   ....[20]....
        /*02f4*/ 	.word	0x00013090


	//   ....[21]....
        /*02f8*/ 	.word	0x00013110


	//   ....[22]....
        /*02fc*/ 	.word	0x00013140


	//   ....[23]....
        /*0300*/ 	.word	0x00013190


	//----- nvinfo : EIATTR_EXIT_INSTR_OFFSETS
	.align		4
.L_346:
        /*0304*/ 	.byte	0x04, 0x1c
        /*0306*/ 	.short	(.L_348 - .L_347)


	//   ....[0]....
.L_347:
        /*0308*/ 	.word	0x000004d0


	//   ....[1]....
        /*030c*/ 	.word	0x00014d60


	//   ....[2]....
        /*0310*/ 	.word	0x00014e40


	//   ....[3]....
        /*0314*/ 	.word	0x00016120


	//   ....[4]....
        /*0318*/ 	.word	0x000161b0


	//----- nvinfo : EIATTR_CRS_STACK_SIZE
	.align		4
.L_348:
        /*031c*/ 	.byte	0x04, 0x1e
        /*031e*/ 	.short	(.L_350 - .L_349)
.L_349:
        /*0320*/ 	.word	0x00000000


	//----- nvinfo : EIATTR_CBANK_PARAM_SIZE
	.align		4
.L_350:
        /*0324*/ 	.byte	0x03, 0x19
        /*0326*/ 	.short	0x01d0


	//----- nvinfo : EIATTR_PARAM_CBANK
	.align		4
        /*0328*/ 	.byte	0x04, 0x0a
        /*032a*/ 	.short	(.L_352 - .L_351)
	.align		4
.L_351:
        /*032c*/ 	.word	index@(.nv.constant0._ZN5flash16flash_fwd_kernelI23Flash_fwd_kernel_traitsILi64ELi128ELi128ELi4ELb0ELb0EN7cutlass10bfloat16_tE19Flash_kernel_traitsILi64ELi128ELi128ELi4ES3_EELb0ELb0ELb0ELb1ELb0ELb0ELb1ELb0EEEvNS_16Flash_fwd_paramsE)
        /*0330*/ 	.short	0x0210
        /*0332*/ 	.short	0x01d0


	//----- nvinfo : EIATTR_SW_WAR
	.align		4
.L_352:
        /*0334*/ 	.byte	0x04, 0x36
        /*0336*/ 	.short	(.L_354 - .L_353)
.L_353:
        /*0338*/ 	.word	0x00000008
.L_354:


//--------------------- .nv.info._ZN5flash16flash_fwd_kernelI23Flash_fwd_kernel_traitsILi64ELi128ELi128ELi4ELb0ELb0EN7cutlass10bfloat16_tE19Flash_kernel_traitsILi64ELi128ELi128ELi4ES3_EELb0ELb0ELb1ELb0ELb0ELb1ELb0ELb0EEEvNS_16Flash_fwd_paramsE --------------------------
	.section	.nv.info._ZN5flash16flash_fwd_kernelI23Flash_fwd_kernel_traitsILi64ELi128ELi128ELi4ELb0ELb0EN7cutlass10bfloat16_tE19Flash_kernel_traitsILi64ELi128ELi128ELi4ES3_EELb0ELb0ELb1ELb0ELb0ELb1ELb0ELb0EEEvNS_16Flash_fwd_paramsE,"",@"SHT_CUDA_INFO"
	.sectionflags	@""
	.align	4


	//----- nvinfo : EIATTR_CUDA_API_VERSION
	.align		4
        /*0000*/ 	.byte	0x04, 0x37
        /*0002*/ 	.short	(.L_356 - .L_355)
.L_355:
        /*0004*/ 	.word	0x00000082


	//----- nvinfo : EIATTR_KPARAM_INFO
	.align		4
.L_356:
        /*0008*/ 	.byte	0x04, 0x17
        /*000a*/ 	.short	(.L_358 - .L_357)
.L_357:
        /*000c*/ 	.word	0x00000000
        /*0010*/ 	.short	0x0000
        /*0012*/ 	.short	0x0000
        /*0014*/ 	.byte	0x00, 0xf0, 0x41, 0x07


	//----- nvinfo : EIATTR_SPARSE_MMA_MASK
	.align		4
.L_358:
        /*0018*/ 	.byte	0x03, 0x50
        /*001a*/ 	.short	0x0000


	//----- nvinfo : EIATTR_MAXREG_COUNT
	.align		4
        /*001c*/ 	.byte	0x03, 0x1b
        /*001e*/ 	.short	0x00ff


	//----- nvinfo : EIATTR_NUM_BARRIERS
	.align		4
        /*0020*/ 	.byte	0x02, 0x4c
        /*0022*/ 	.byte	0x01
	.zero		1


	//----- nvinfo : EIATTR_ANNOTATIONS
	.align		4
        /*0024*/ 	.byte	0x04, 0x55
        /*0026*/ 	.short	(.L_360 - .L_359)


	//   ....[0]....
.L_359:
        /* <DEDUP_REMOVED lines=145> */


	//----- nvinfo : EIATTR_MERCURY_ISA_VERSION
	.align		4
.L_360:
        /*0920*/ 	.byte	0x03, 0x5f
        /*0922*/ 	.short	0x0101


	//----- nvinfo : EIATTR_INT_WARP_WIDE_INSTR_OFFSETS
	.align		4
        /*0924*/ 	.byte	0x04, 0x31
        /*0926*/ 	.short	(.L_362 - .L_361)


	//   ....[0]....
.L_361:
        /*0928*/ 	.word	0x00002cc0


	//   ....[1]....
        /*092c*/ 	.word	0x00002e10


	//   ....[2]....
        /*0930*/ 	.word	0x00002e90


	//   ....[3]....
        /*0934*/ 	.word	0x00003120


	//   ....[4]....
        /*0938*/ 	.word	0x000033b0


	//   ....[5]....
        /*093c*/ 	.word	0x000034c0


	//   ....[6]....
        /*0940*/ 	.word	0x000034e0


	//   ....[7]....
        /*0944*/ 	.word	0x00003700


	//----- nvinfo : EIATTR_COOP_GROUP_MASK_REGIDS
	.align		4
.L_362:
        /*0948*/ 	.byte	0x04, 0x29
        /*094a*/ 	.short	(.L_364 - .L_363)


	//   ....[0]....
.L_363:
        /*094c*/ 	.word	0xffffffff


	//   ....[1]....
        /*0950*/ 	.word	0xffffffff


	//   ....[2]....
        /*0954*/ 	.word	0xffffffff


	//   ....[3]....
        /*0958*/ 	.word	0xffffffff


	//   ....[4]....
        /*095c*/ 	.word	0xffffffff


	//   ....[5]....
        /*0960*/ 	.word	0xffffffff


	//   ....[6]....
        /*0964*/ 	.word	0xffffffff


	//   ....[7]....
        /*0968*/ 	.word	0xffffffff


	//   ....[8]....
        /*096c*/ 	.word	0xffffffff


	//   ....[9]....
        /*0970*/ 	.word	0xffffffff


	//   ....[10]....
        /*0974*/ 	.word	0xffffffff


	//   ....[11]....
        /*0978*/ 	.word	0xffffffff


	//   ....[12]....
        /*097c*/ 	.word	0xffffffff


	//   ....[13]....
        /*0980*/ 	.word	0xffffffff


	//   ....[14]....
        /*0984*/ 	.word	0xffffffff


	//   ....[15]....
        /*0988*/ 	.word	0xffffffff


	//   ....[16]....
        /*098c*/ 	.word	0xffffffff


	//   ....[17]....
        /*0990*/ 	.word	0xffffffff


	//   ....[18]....
        /*0994*/ 	.word	0xffffffff


	//   ....[19]....
        /*0998*/ 	.word	0xffffffff


	//   ....[20]....
        /*099c*/ 	.word	0xffffffff


	//   ....[21]....
        /*09a0*/ 	.word	0xffffffff


	//   ....[22]....
        /*09a4*/ 	.word	0xffffffff


	//   ....[23]....
        /*09a8*/ 	.word	0xffffffff


	//   ....[24]....
        /*09ac*/ 	.word	0xffffffff


	//   ....[25]....
        /*09b0*/ 	.word	0xffffffff


	//   ....[26]....
        /*09b4*/ 	.word	0xffffffff


	//   ....[27]....
        /*09b8*/ 	.word	0xffffffff


	//   ....[28]....
        /*09bc*/ 	.word	0xffffffff


	//   ....[29]....
        /*09c0*/ 	.word	0xffffffff


	//   ....[30]....
        /*09c4*/ 	.word	0xffffffff


	//   ....[31]....
        /*09c8*/ 	.word	0xffffffff


	//----- nvinfo : EIATTR_COOP_GROUP_INSTR_OFFSETS
	.align		4
.L_364:
        /*09cc*/ 	.byte	0x04, 0x28
        /*09ce*/ 	.short	(.L_366 - .L_365)


	//   ....[0]....
.L_365:
        /*09d0*/ 	.word	0x000068e0


	//   ....[1]....
        /*09d4*/ 	.word	0x00006c80


	//   ....[2]....
        /*09d8*/ 	.word	0x00006f50


	//   ....[3]....
        /*09dc*/ 	.word	0x00007050


	//   ....[4]....
        /*09e0*/ 	.word	0x00007140


	//   ....[5]....
        /*09e4*/ 	.word	0x00007150


	//   ....[6]....
        /*09e8*/ 	.word	0x000071f0


	//   ....[7]....
        /*09ec*/ 	.word	0x00007290


	//   ....[8]....
        /*09f0*/ 	.word	0x0000e940


	//   ....[9]....
        /*09f4*/ 	.word	0x0000ea50


	//   ....[10]....
        /*09f8*/ 	.word	0x0000eaf0


	//   ....[11]....
        /*09fc*/ 	.word	0x0000eb80


	//   ....[12]....
        /*0a00*/ 	.word	0x0000ec30


	//   ....[13]....
        /*0a04*/ 	.word	0x0000ec60


	//   ....[14]....
        /*0a08*/ 	.word	0x0000eca0


	//   ....[15]....
        /*0a0c*/ 	.word	0x0000ed40


	//   ....[16]....
        /*0a10*/ 	.word	0x00016580


	//   ....[17]....
        /*0a14*/ 	.word	0x00016700


	//   ....[18]....
        /*0a18*/ 	.word	0x000169c0


	//   ....[19]....
        /*0a1c*/ 	.word	0x00016a30


	//   ....[20]....
        /*0a20*/ 	.word	0x00016ad0


	//   ....[21]....
        /*0a24*/ 	.word	0x00016b70


	//   ....[22]....
        /*0a28*/ 	.word	0x00016c60


	//   ....[23]....
        /*0a2c*/ 	.word	0x00016d20


	//   ....[24]....
        /*0a30*/ 	.word	0x0001b8c0


	//   ....[25]....
        /*0a34*/ 	.word	0x0001b8d0


	//   ....[26]....
        /*0a38*/ 	.word	0x0001b8e0


	//   ....[27]....
        /*0a3c*/ 	.word	0x0001b8f0


	//   ....[28]....
        /*0a40*/ 	.word	0x0001b920


	//   ....[29]....
        /*0a44*/ 	.word	0x0001b940


	//   ....[30]....
        /*0a48*/ 	.word	0x0001b970


	//   ....[31]....
        /*0a4c*/ 	.word	0x0001b990


	//----- nvinfo : EIATTR_EXIT_INSTR_OFFSETS
	.align		4
.L_366:
        /*0a50*/ 	.byte	0x04, 0x1c
        /*0a52*/ 	.short	(.L_368 - .L_367)


	//   ....[0]....
.L_367:
        /*0a54*/ 	.word	0x000004b0


	//   ....[1]....
        /*0a58*/ 	.word	0x00001830


	//   ....[2]....
        /*0a5c*/ 	.word	0x000018c0


	//   ....[3]....
        /*0a60*/ 	.word	0x0001d5a0


	//   ....[4]....
        /*0a64*/ 	.word	0x0001d680


	//----- nvinfo : EIATTR_CRS_STACK_SIZE
	.align		4
.L_368:
        /*0a68*/ 	.byte	0x04, 0x1e
        /*0a6a*/ 	.short	(.L_370 - .L_369)
.L_369:
        /*0a6c*/ 	.word	0x00000000


	//----- nvinfo : EIATTR_CBANK_PARAM_SIZE
	.align		4
.L_370:
        /*0a70*/ 	.byte	0x03, 0x19
        /*0a72*/ 	.short	0x01d0


	//----- nvinfo : EIATTR_PARAM_CBANK
	.align		4
        /*0a74*/ 	.byte	0x04, 0x0a
        /*0a76*/ 	.short	(.L_372 - .L_371)
	.align		4
.L_371:
        /*0a78*/ 	.word	index@(.nv.constant0._ZN5flash16flash_fwd_kernelI23Flash_fwd_kernel_traitsILi64ELi128ELi128ELi4ELb0ELb0EN7cutlass10bfloat16_tE19Flash_kernel_traitsILi64ELi128ELi128ELi4ES3_EELb0ELb0ELb1ELb0ELb0ELb1ELb0ELb0EEEvNS_16Flash_fwd_paramsE)
        /*0a7c*/ 	.short	0x0210
        /*0a7e*/ 	.short	0x01d0


	//----- nvinfo : EIATTR_SW_WAR
	.align		4
.L_372:
        /*0a80*/ 	.byte	0x04, 0x36
        /*0a82*/ 	.short	(.L_374 - .L_373)
.L_373:
        /*0a84*/ 	.word	0x00000008
.L_374:


//--------------------- .nv.info._ZN5flash16flash_fwd_kernelI23Flash_fwd_kernel_traitsILi64ELi128ELi128ELi4ELb0ELb0EN7cutlass10bfloat16_tE19Flash_kernel_traitsILi64ELi128ELi128ELi4ES3_EELb0ELb0ELb1ELb0ELb0ELb1ELb1ELb0EEEvNS_16Flash_fwd_paramsE --------------------------
	.section	.nv.info._ZN5flash16flash_fwd_kernelI23Flash_fwd_kernel_traitsILi64ELi128ELi128ELi4ELb0ELb0EN7cutlass10bfloat16_tE19Flash_kernel_traitsILi64ELi128ELi128ELi4ES3_EELb0ELb0ELb1ELb0ELb0ELb1ELb1ELb0EEEvNS_16Flash_fwd_paramsE,"",@"SHT_CUDA_INFO"
	.sectionflags	@""
	.align	4


	//----- nvinfo : EIATTR_CUDA_API_VERSION
	.align		4
        /*0000*/ 	.byte	0x04, 0x37
        /*0002*/ 	.short	(.L_376 - .L_375)
.L_375:
        /*0004*/ 	.word	0x00000082


	//----- nvinfo : EIATTR_KPARAM_INFO
	.align		4
.L_376:
        /*0008*/ 	.byte	0x04, 0x17
        /*000a*/ 	.short	(.L_378 - .L_377)
.L_377:
        /*000c*/ 	.word	0x00000000
        /*0010*/ 	.short	0x0000
        /*0012*/ 	.short	0x0000
        /*0014*/ 	.byte	0x00, 0xf0, 0x41, 0x07


	//----- nvinfo : EIATTR_SPARSE_MMA_MASK
	.align		4
.L_378:
        /*0018*/ 	.byte	0x03, 0x50
        /*001a*/ 	.short	0x0000


	//----- nvinfo : EIATTR_MAXREG_COUNT
	.align		4
        /*001c*/ 	.byte	0x03, 0x1b
        /*001e*/ 	.short	0x00ff


	//----- nvinfo : EIATTR_NUM_BARRIERS
	.align		4
        /*0020*/ 	.byte	0x02, 0x4c
        /*0022*/ 	.byte	0x01
	.zero		1


	//----- nvinfo : EIATTR_ANNOTATIONS
	.align		4
        /*0024*/ 	.byte	0x04, 0x55
        /*0026*/ 	.short	(.L_380 - .L_379)


	//   ....[0]....
.L_379:
        /* <DEDUP_REMOVED lines=124> */


	//----- nvinfo : EIATTR_MERCURY_ISA_VERSION
	.align		4
.L_380:
        /*07d0*/ 	.byte	0x03, 0x5f
        /*07d2*/ 	.short	0x0101


	//----- nvinfo : EIATTR_INT_WARP_WIDE_INSTR_OFFSETS
	.align		4
        /*07d4*/ 	.byte	0x04, 0x31
        /*07d6*/ 	.short	(.L_382 - .L_381)


	//   ....[0]....
.L_381:
        /*07d8*/ 	.word	0x00002cd0


	//   ....[1]....
        /*07dc*/ 	.word	0x00002e20


	//   ....[2]....
        /*07e0*/ 	.word	0x00002ea0


	//   ....[3]....
        /*07e4*/ 	.word	0x00003130


	//   ....[4]....
        /*07e8*/ 	.word	0x000033b0


	//   ....[5]....
        /*07ec*/ 	.word	0x000034c0


	//   ....[6]....
        /*07f0*/ 	.word	0x000034e0


	//   ....[7]....
        /*07f4*/ 	.word	0x00003700


	//----- nvinfo : EIATTR_COOP_GROUP_MASK_REGIDS
	.align		4
.L_382:
        /*07f8*/ 	.byte	0x04, 0x29
        /*07fa*/ 	.short	(.L_384 - .L_383)


	//   ....[0]....
.L_383:
        /*07fc*/ 	.word	0xffffffff


	//   ....[1]....
        /*0800*/ 	.word	0xffffffff


	//   ....[2]....
        /*0804*/ 	.word	0xffffffff


	//   ....[3]....
        /*0808*/ 	.word	0xffffffff


	//   ....[4]....
        /*080c*/ 	.word	0xffffffff


	//   ....[5]....
        /*0810*/ 	.word	0xffffffff


	//   ....[6]....
        /*0814*/ 	.word	0xffffffff


	//   ....[7]....
        /*0818*/ 	.word	0xffffffff


	//   ....[8]....
        /*081c*/ 	.word	0xffffffff


	//   ....[9]....
        /*0820*/ 	.word	0xffffffff


	//   ....[10]....
        /*0824*/ 	.word	0xffffffff


	//   ....[11]....
        /*0828*/ 	.word	0xffffffff


	//   ....[12]....
        /*082c*/ 	.word	0xffffffff


	//   ....[13]....
        /*0830*/ 	.word	0xffffffff


	//   ....[14]....
        /*0834*/ 	.word	0xffffffff


	//   ....[15]....
        /*0838*/ 	.word	0xffffffff


	//   ....[16]....
        /*083c*/ 	.word	0xffffffff


	//   ....[17]....
        /*0840*/ 	.word	0xffffffff


	//   ....[18]....
        /*0844*/ 	.word	0xffffffff


	//   ....[19]....
        /*0848*/ 	.word	0xffffffff


	//   ....[20]....
        /*084c*/ 	.word	0xffffffff


	//   ....[21]....
        /*0850*/ 	.word	0xffffffff


	//   ....[22]....
        /*0854*/ 	.word	0xffffffff


	//   ....[23]....
        /*0858*/ 	.word	0xffffffff


	//   ....[24]....
        /*085c*/ 	.word	0xffffffff


	//   ....[25]....
        /*0860*/ 	.word	0xffffffff


	//   ....[26]....
        /*0864*/ 	.word	0xffffffff


	//   ....[27]....
        /*0868*/ 	.word	0xffffffff


	//   ....[28]....
        /*086c*/ 	.word	0xffffffff


	//   ....[29]....
        /*0870*/ 	.word	0xffffffff


	//   ....[30]....
        /*0874*/ 	.word	0xffffffff


	//   ....[31]....
        /*0878*/ 	.word	0xffffffff


	//----- nvinfo : EIATTR_COOP_GROUP_INSTR_OFFSETS
	.align		4
.L_384:
        /*087c*/ 	.byte	0x04, 0x28
        /*087e*/ 	.short	(.L_386 - .L_385)


	//   ....[0]....
.L_385:
        /*0880*/ 	.word	0x000075c0


	//   ....[1]....
        /*0884*/ 	.word	0x00007720


	//   ....[2]....
        /*0888*/ 	.word	0x00007e40


	//   ....[3]....
        /*088c*/ 	.word	0x00007f00


	//   ....[4]....
        /*0890*/ 	.word	0x00007fa0


	//   ....[5]....
        /*0894*/ 	.word	0x00008090


	//   ....[6]....
        /*0898*/ 	.word	0x000080a0


	//   ....[7]....
        /*089c*/ 	.word	0x00008140


	//   ....[8]....
        /*08a0*/ 	.word	0x0000fa00


	//   ....[9]....
        /*08a4*/ 	.word	0x0000fb70


	//   ....[10]....
        /*08a8*/ 	.word	0x0000fd10


	//   ....[11]....
        /*08ac*/ 	.word	0x0000ff80


	//   ....[12]....
        /*08b0*/ 	.word	0x0000ffc0


	//   ....[13]....
        /*08b4*/ 	.word	0x00010090


	//   ....[14]....
        /*08b8*/ 	.word	0x000100a0


	//   ....[15]....
        /*08bc*/ 	.word	0x00010150


	//   ....[16]....
        /*08c0*/ 	.word	0x00018630


	//   ....[17]....
        /*08c4*/ 	.word	0x000186b0


	//   ....[18]....
        /*08c8*/ 	.word	0x00018a60


	//   ....[19]....
        /*08cc*/ 	.word	0x00018a80


	//   ....[20]....
        /*08d0*/ 	.word	0x00018b00


	//   ....[21]....
        /*08d4*/ 	.word	0x00018ba0


	//   ....[22]....
        /*08d8*/ 	.word	0x00018c70


	//   ....[23]....
        /*08dc*/ 	.word	0x00018cc0


	//   ....[24]....
        /*08e0*/ 	.word	0x0001cb40


	//   ....[25]....
        /*08e4*/ 	.word	0x0001cb50


	//   ....[26]....
        /*08e8*/ 	.word	0x0001cb60


	//   ....[27]....
        /*08ec*/ 	.word	0x0001cb70


	//   ....[28]....
        /*08f0*/ 	.word	0x0001cba0


	//   ....[29]....
        /*08f4*/ 	.word	0x0001cbc0


	//   ....[30]....
        /*08f8*/ 	.word	0x0001cbf0


	//   ....[31]....
        /*08fc*/ 	.word	0x0001cc10


	//----- nvinfo : EIATTR_EXIT_INSTR_OFFSETS
	.align		4
.L_386:
        /*0900*/ 	.byte	0x04, 0x1c
        /*0902*/ 	.short	(.L_388 - .L_387)


	//   ....[0]....
.L_387:
        /*0904*/ 	.word	0x000004b0


	//   ....[1]....
        /*0908*/ 	.word	0x00001830


	//   ....[2]....
        /*090c*/ 	.word	0x000018c0


	//   ....[3]....
        /*0910*/ 	.word	0x0001e820


	//   ....[4]....
        /*0914*/ 	.word	0x0001e900


	//----- nvinfo : EIATTR_CRS_STACK_SIZE
	.align		4
.L_388:
        /*0918*/ 	.byte	0x04, 0x1e
        /*091a*/ 	.short	(.L_390 - .L_389)
.L_389:
        /*091c*/ 	.word	0x00000000


	//----- nvinfo : EIATTR_CBANK_PARAM_SIZE
	.align		4
.L_390:
        /*0920*/ 	.byte	0x03, 0x19
        /*0922*/ 	.short	0x01d0


	//----- nvinfo : EIATTR_PARAM_CBANK
	.align		4
        /*0924*/ 	.byte	0x04, 0x0a
        /*0926*/ 	.short	(.L_392 - .L_391)
	.align		4
.L_391:
        /*0928*/ 	.word	index@(.nv.constant0._ZN5flash16flash_fwd_kernelI23Flash_fwd_kernel_traitsILi64ELi128ELi128ELi4ELb0ELb0EN7cutlass10bfloat16_tE19Flash_kernel_traitsILi64ELi128ELi128ELi4ES3_EELb0ELb0ELb1ELb0ELb0ELb1ELb1ELb0EEEvNS_16Flash_fwd_paramsE)
        /*092c*/ 	.short	0x0210
        /*092e*/ 	.short	0x01d0


	//----- nvinfo : EIATTR_SW_WAR
	.align		4
.L_392:
        /*0930*/ 	.byte	0x04, 0x36
        /*0932*/ 	.short	(.L_394 - .L_393)
.L_393:
        /*0934*/ 	.word	0x00000008
.L_394:


//--------------------- .nv.info._ZN5flash16flash_fwd_kernelI23Flash_fwd_kernel_traitsILi64ELi128ELi128ELi4ELb0ELb0EN7cutlass10bfloat16_tE19Flash_kernel_traitsILi64ELi128ELi128ELi4ES3_EELb0ELb0ELb1ELb0ELb0ELb0ELb0ELb0EEEvNS_16Flash_fwd_paramsE --------------------------
	.section	.nv.info._ZN5flash16flash_fwd_kernelI23Flash_fwd_kernel_traitsILi64ELi128ELi128ELi4ELb0ELb0EN7cutlass10bfloat16_tE19Flash_kernel_traitsILi64ELi128ELi128ELi4ES3_EELb0ELb0ELb1ELb0ELb0ELb0ELb0ELb0EEEvNS_16Flash_fwd_paramsE,"",@"SHT_CUDA_INFO"
	.sectionflags	@""
	.align	4


	//----- nvinfo : EIATTR_CUDA_API_VERSION
	.align		4
        /*0000*/ 	.byte	0x04, 0x37
        /*0002*/ 	.short	(.L_396 - .L_395)
.L_395:
        /*0004*/ 	.word	0x00000082


	//----- nvinfo : EIATTR_KPARAM_INFO
	.align		4
.L_396:
        /*0008*/ 	.byte	0x04, 0x17
        /*000a*/ 	.short	(.L_398 - .L_397)
.L_397:
        /*000c*/ 	.word	0x00000000
        /*0010*/ 	.short	0x0000
        /*0012*/ 	.short	0x0000
        /*0014*/ 	.byte	0x00, 0xf0, 0x41, 0x07


	//----- nvinfo : EIATTR_SPARSE_MMA_MASK
	.align		4
.L_398:
        /*0018*/ 	.byte	0x03, 0x50
        /*001a*/ 	.short	0x0000


	//----- nvinfo : EIATTR_MAXREG_COUNT
	.align		4
        /*001c*/ 	.byte	0x03, 0x1b
        /*001e*/ 	.short	0x00ff


	//----- nvinfo : EIATTR_NUM_BARRIERS
	.align		4
        /*0020*/ 	.byte	0x02, 0x4c
        /*0022*/ 	.byte	0x01
	.zero		1


	//----- nvinfo : EIATTR_ANNOTATIONS
	.align		4
        /*0024*/ 	.byte	0x04, 0x55
        /*0026*/ 	.short	(.L_400 - .L_399)


	//   ....[0]....
.L_399:
        /* <DEDUP_REMOVED lines=164> */


	//----- nvinfo : EIATTR_MERCURY_ISA_VERSION
	.align		4
.L_400:
        /*0a50*/ 	.byte	0x03, 0x5f
        /*0a52*/ 	.short	0x0101


	//----- nvinfo : EIATTR_INT_WARP_WIDE_INSTR_OFFSETS
	.align		4
        /*0a54*/ 	.byte	0x04, 0x31
        /*0a56*/ 	.short	(.L_402 - .L_401)


	//   ....[0]....
.L_401:
        /*0a58*/ 	.word	0x000077c0


	//   ....[1]....
        /*0a5c*/ 	.word	0x0000be80


	//----- nvinfo : EIATTR_COOP_GROUP_MASK_REGIDS
	.align		4
.L_402:
        /*0a60*/ 	.byte	0x04, 0x29
        /*0a62*/ 	.short	(.L_404 - .L_403)


	//   ....[0]....
.L_403:
        /*0a64*/ 	.word	0xffffffff


	//   ....[1]....
        /*0a68*/ 	.word	0xffffffff


	//   ....[2]....
        /*0a6c*/ 	.word	0xffffffff


	//   ....[3]....
        /*0a70*/ 	.word	0xffffffff


	//   ....[4]....
        /*0a74*/ 	.word	0xffffffff


	//   ....[5]....
        /*0a78*/ 	.word	0xffffffff


	//   ....[6]....
        /*0a7c*/ 	.word	0xffffffff


	//   ....[7]....
        /*0a80*/ 	.word	0xffffffff


	//   ....[8]....
        /*0a84*/ 	.word	0xffffffff


	//   ....[9]....
        /*0a88*/ 	.word	0xffffffff


	//   ....[10]....
        /*0a8c*/ 	.word	0xffffffff


	//   ....[11]....
        /*0a90*/ 	.word	0xffffffff


	//   ....[12]....
        /*0a94*/ 	.word	0xffffffff


	//   ....[13]....
        /*0a98*/ 	.word	0xffffffff


	//   ....[14]....
        /*0a9c*/ 	.word	0xffffffff


	//   ....[15]....
        /*0aa0*/ 	.word	0xffffffff


	//   ....[16]....
        /*0aa4*/ 	.word	0xffffffff


	//   ....[17]....
        /*0aa8*/ 	.word	0xffffffff


	//   ....[18]....
        /*0aac*/ 	.word	0xffffffff


	//   ....[19]....
        /*0ab0*/ 	.word	0xffffffff


	//   ....[20]....
        /*0ab4*/ 	.word	0xffffffff


	//   ....[21]....
        /*0ab8*/ 	.word	0xffffffff


	//   ....[22]....
        /*0abc*/ 	.word	0xffffffff


	//   ....[23]....
        /*0ac0*/ 	.word	0xffffffff


	//   ....[24]....
        /*0ac4*/ 	.word	0xffffffff


	//   ....[25]....
        /*0ac8*/ 	.word	0xffffffff


	//   ....[26]....
        /*0acc*/ 	.word	0xffffffff


	//   ....[27]....
        /*0ad0*/ 	.word	0xffffffff


	//   ....[28]....
        /*0ad4*/ 	.word	0xffffffff


	//   ....[29]....
        /*0ad8*/ 	.word	0xffffffff


	//   ....[30]....
        /*0adc*/ 	.word	0xffffffff


	//   ....[31]....
        /*0ae0*/ 	.word	0xffffffff


	//----- nvinfo : EIATTR_COOP_GROUP_INSTR_OFFSETS
	.align		4
.L_404:
        /*0ae4*/ 	.byte	0x04, 0x28
        /*0ae6*/ 	.short	(.L_406 - .L_405)


	//   ....[0]....
.L_405:
        /*0ae8*/ 	.word	0x000082a0


	//   ....[1]....
        /*0aec*/ 	.word	0x000083f0


	//   ....[2]....
        /*0af0*/ 	.word	0x00008550


	//   ....[3]....
        /*0af4*/ 	.word	0x000086b0


	//   ....[4]....
        /*0af8*/ 	.word	0x00008730


	//   ....[5]....
        /*0afc*/ 	.word	0x000088a0


	//   ....[6]....
        /*0b00*/ 	.word	0x000088d0


	//   ....[7]....
        /*0b04*/ 	.word	0x00008970


	//   ....[8]....
        /*0b08*/ 	.word	0x00010970


	//   ....[9]....
        /*0b0c*/ 	.word	0x00010ac0


	//   ....[10]....
        /*0b10*/ 	.word	0x00010b10


	//   ....[11]....
        /*0b14*/ 	.word	0x00010b50


	//   ....[12]....
        /*0b18*/ 	.word	0x00010b90


	//   ....[13]....
        /*0b1c*/ 	.word	0x00010c30


	//   ....[14]....
        /*0b20*/ 	.word	0x00010c60


	//   ....[15]....
        /*0b24*/ 	.word	0x00010d00


	//   ....[16]....
        /*0b28*/ 	.word	0x00018530


	//   ....[17]....
        /*0b2c*/ 	.word	0x00018610


	//   ....[18]....
        /*0b30*/ 	.word	0x000186d0


	//   ....[19]....
        /*0b34*/ 	.word	0x00018730


	//   ....[20]....
        /*0b38*/ 	.word	0x000187b0


	//   ....[21]....
        /*0b3c*/ 	.word	0x00018870


	//   ....[22]....
        /*0b40*/ 	.word	0x000188e0


	//   ....[23]....
        /*0b44*/ 	.word	0x00018ad0


	//   ....[24]....
        /*0b48*/ 	.word	0x0001c9f0


	//   ....[25]....
        /*0b4c*/ 	.word	0x0001ca00


	//   ....[26]....
        /*0b50*/ 	.word	0x0001ca10


	//   ....[27]....
        /*0b54*/ 	.word	0x0001ca20


	//   ....[28]....
        /*0b58*/ 	.word	0x0001ca80


	//   ....[29]....
        /*0b5c*/ 	.word	0x0001caf0


	//   ....[30]....
        /*0b60*/ 	.word	0x0001cb20


	//   ....[31]....
        /*0b64*/ 	.word	0x0001cb60


	//----- nvinfo : EIATTR_EXIT_INSTR_OFFSETS
	.align		4
.L_406:
        /*0b68*/ 	.byte	0x04, 0x1c
        /*0b6a*/ 	.short	(.L_408 - .L_407)


	//   ....[0]....
.L_407:
        /*0b6c*/ 	.word	0x000004b0


	//   ....[1]....
        /*0b70*/ 	.word	0x00001970


	//   ....[2]....
        /*0b74*/ 	.word	0x00001a00


	//   ....[3]....
        /*0b78*/ 	.word	0x0001e710


	//   ....[4]....
        /*0b7c*/ 	.word	0x0001e7f0


	//----- nvinfo : EIATTR_CRS_STACK_SIZE
	.align		4
.L_408:
        /*0b80*/ 	.byte	0x04, 0x1e
        /*0b82*/ 	.short	(.L_410 - .L_409)
.L_409:
        /*0b84*/ 	.word	0x00000000


	//----- nvinfo : EIATTR_CBANK_PARAM_SIZE
	.align		4
.L_410:
        /*0b88*/ 	.byte	0x03, 0x19
        /*0b8a*/ 	.short	0x01d0


	//----- nvinfo : EIATTR_PARAM_CBANK
	.align		4
        /*0b8c*/ 	.byte	0x04, 0x0a
        /*0b8e*/ 	.short	(.L_412 - .L_411)
	.align		4
.L_411:
        /*0b90*/ 	.word	index@(.nv.constant0._ZN5flash16flash_fwd_kernelI23Flash_fwd_kernel_traitsILi64ELi128ELi128ELi4ELb0ELb0EN7cutlass10bfloat16_tE19Flash_kernel_traitsILi64ELi128ELi128ELi4ES3_EELb0ELb0ELb1ELb0ELb0ELb0ELb0ELb0EEEvNS_16Flash_fwd_paramsE)
        /*0b94*/ 	.short	0x0210
        /*0b96*/ 	.short	0x01d0


	//----- nvinfo : EIATTR_SW_WAR
	.align		4
.L_412:
        /*0b98*/ 	.byte	0x04, 0x36
        /*0b9a*/ 	.short	(.L_414 - .L_413)
.L_413:
        /*0b9c*/ 	.word	0x00000008
.L_414:


//--------------------- .nv.info._ZN5flash16flash_fwd_kernelI23Flash_fwd_kernel_traitsILi64ELi128ELi128ELi4ELb0ELb0EN7cutlass10bfloat16_tE19Flash_kernel_traitsILi64ELi128ELi128ELi4ES3_EELb0ELb0ELb1ELb0ELb0ELb0ELb1ELb0EEEvNS_16Flash_fwd_paramsE --------------------------
	.section	.nv.info._ZN5flash16flash_fwd_kernelI23Flash_fwd_kernel_traitsILi64ELi128ELi128ELi4ELb0ELb0EN7cutlass10bfloat16_tE19Flash_kernel_traitsILi64ELi128ELi128ELi4ES3_EELb0ELb0ELb1ELb0ELb0ELb0ELb1ELb0EEEvNS_16Flash_fwd_paramsE,"",@"SHT_CUDA_INFO"
	.sectionflags	@""
	.align	4


	//----- nvinfo : EIATTR_CUDA_API_VERSION
	.align		4
        /*0000*/ 	.byte	0x04, 0x37
        /*0002*/ 	.short	(.L_416 - .L_415)
.L_415:
        /*0004*/ 	.word	0x00000082


	//----- nvinfo : EIATTR_KPARAM_INFO
	.align		4
.L_416:
        /*0008*/ 	.byte	0x04, 0x17
        /*000a*/ 	.short	(.L_418 - .L_417)
.L_417:
        /*000c*/ 	.word	0x00000000
        /*0010*/ 	.short	0x0000
        /*0012*/ 	.short	0x0000
        /*0014*/ 	.byte	0x00, 0xf0, 0x41, 0x07


	//----- nvinfo : EIATTR_SPARSE_MMA_MASK
	.align		4
.L_418:
        /*0018*/ 	.byte	0x03, 0x50
        /*001a*/ 	.short	0x0000


	//----- nvinfo : EIATTR_MAXREG_COUNT
	.align		4
        /*001c*/ 	.byte	0x03, 0x1b
        /*001e*/ 	.short	0x00ff


	//----- nvinfo : EIATTR_NUM_BARRIERS
	.align		4
        /*0020*/ 	.byte	0x02, 0x4c
        /*0022*/ 	.byte	0x01
	.zero		1


	//----- nvinfo : EIATTR_ANNOTATIONS
	.align		4
        /*0024*/ 	.byte	0x04, 0x55
        /*0026*/ 	.short	(.L_420 - .L_419)


	//   ....[0]....
.L_419:
        /* <DEDUP_REMOVED lines=137> */


	//----- nvinfo : EIATTR_MERCURY_ISA_VERSION
	.align		4
.L_420:
        /*08a8*/ 	.byte	0x03, 0x5f
        /*08aa*/ 	.short	0x0101


	//----- nvinfo : EIATTR_INT_WARP_WIDE_INSTR_OFFSETS
	.align		4
        /*08ac*/ 	.byte	0x04, 0x31
        /*08ae*/ 	.short	(.L_422 - .L_421)


	//   ....[0]....
.L_421:
        /*08b0*/ 	.word	0x000088a0


	//   ....[1]....
        /*08b4*/ 	.word	0x0000ce70


	//----- nvinfo : EIATTR_COOP_GROUP_MASK_REGIDS
	.align		4
.L_422:
        /*08b8*/ 	.byte	0x04, 0x29
        /*08ba*/ 	.short	(.L_424 - .L_423)


	//   ....[0]....
.L_423:
        /*08bc*/ 	.word	0xffffffff


	//   ....[1]....
        /*08c0*/ 	.word	0xffffffff


	//   ....[2]....
        /*08c4*/ 	.word	0xffffffff


	//   ....[3]....
        /*08c8*/ 	.word	0xffffffff


	//   ....[4]....
        /*08cc*/ 	.word	0xffffffff


	//   ....[5]....
        /*08d0*/ 	.word	0xffffffff


	//   ....[6]....
        /*08d4*/ 	.word	0xffffffff


	//   ....[7]....
        /*08d8*/ 	.word	0xffffffff


	//   ....[8]....
        /*08dc*/ 	.word	0xffffffff


	//   ....[9]....
        /*08e0*/ 	.word	0xffffffff


	//   ....[10]....
        /*08e4*/ 	.word	0xffffffff


	//   ....[11]....
        /*08e8*/ 	.word	0xffffffff


	//   ....[12]....
        /*08ec*/ 	.word	0xffffffff


	//   ....[13]....
        /*08f0*/ 	.word	0xffffffff


	//   ....[14]....
        /*08f4*/ 	.word	0xffffffff


	//   ....[15]....
        /*08f8*/ 	.word	0xffffffff


	//   ....[16]....
        /*08fc*/ 	.word	0xffffffff


	//   ....[17]....
        /*0900*/ 	.word	0xffffffff


	//   ....[18]....
        /*0904*/ 	.word	0xffffffff


	//   ....[19]....
        /*0908*/ 	.word	0xffffffff


	//   ....[20]....
        /*090c*/ 	.word	0xffffffff


	//   ....[21]....
        /*0910*/ 	.word	0xffffffff


	//   ....[22]....
        /*0914*/ 	.word	0xffffffff


	//   ....[23]....
        /*0918*/ 	.word	0xffffffff


	//   ....[24]....
        /*091c*/ 	.word	0xffffffff


	//   ....[25]....
        /*0920*/ 	.word	0xffffffff


	//   ....[26]....
        /*0924*/ 	.word	0xffffffff


	//   ....[27]....
        /*0928*/ 	.word	0xffffffff


	//   ....[28]....
        /*092c*/ 	.word	0xffffffff


	//   ....[29]....
        /*0930*/ 	.word	0xffffffff


	//   ....[30]....
        /*0934*/ 	.word	0xffffffff


	//   ....[31]....
        /*0938*/ 	.word	0xffffffff


	//----- nvinfo : EIATTR_COOP_GROUP_INSTR_OFFSETS
	.align		4
.L_424:
        /*093c*/ 	.byte	0x04, 0x28
        /*093e*/ 	.short	(.L_426 - .L_425)


	//   ....[0]....
.L_425:
        /*0940*/ 	.word	0x00009370


	//   ....[1]....
        /*0944*/ 	.word	0x000094d0


	//   ....[2]....
        /*0948*/ 	.word	0x00009620


	//   ....[3]....
        /*094c*/ 	.word	0x00009780


	//   ....[4]....
        /*0950*/ 	.word	0x00009800


	//   ....[5]....
        /*0954*/ 	.word	0x00009970


	//   ....[6]....
        /*0958*/ 	.word	0x000099a0


	//   ....[7]....
        /*095c*/ 	.word	0x00009b90


	//   ....[8]....
        /*0960*/ 	.word	0x00012a90


	//   ....[9]....
        /*0964*/ 	.word	0x00012be0


	//   ....[10]....
        /*0968*/ 	.word	0x00012c20


	//   ....[11]....
        /*096c*/ 	.word	0x00012c80


	//   ....[12]....
        /*0970*/ 	.word	0x00012d00


	//   ....[13]....
        /*0974*/ 	.word	0x00012d40


	//   ....[14]....
        /*0978*/ 	.word	0x00012d60


	//   ....[15]....
        /*097c*/ 	.word	0x00012df0


	//   ....[16]....
        /*0980*/ 	.word	0x0001b720


	//   ....[17]....
        /*0984*/ 	.word	0x0001b880


	//   ....[18]....
        /*0988*/ 	.word	0x0001b8b0


	//   ....[19]....
        /*098c*/ 	.word	0x0001b930


	//   ....[20]....
        /*0990*/ 	.word	0x0001b9c0


	//   ....[21]....
        /*0994*/ 	.word	0x0001b9e0


	//   ....[22]....
        /*0998*/ 	.word	0x0001b9f0


	//   ....[23]....
        /*099c*/ 	.word	0x0001bde0


	//   ....[24]....
        /*09a0*/ 	.word	0x0001fb10


	//   ....[25]....
        /*09a4*/ 	.word	0x0001fb20


	//   ....[26]....
        /*09a8*/ 	.word	0x0001fb30


	//   ....[27]....
        /*09ac*/ 	.word	0x0001fb40


	//   ....[28]....
        /*09b0*/ 	.word	0x0001fba0


	//   ....[29]....
        /*09b4*/ 	.word	0x0001fc10


	//   ....[30]....
        /*09b8*/ 	.word	0x0001fc40


	//   ....[31]....
        /*09bc*/ 	.word	0x0001fc80


	//----- nvinfo : EIATTR_EXIT_INSTR_OFFSETS
	.align		4
.L_426:
        /*09c0*/ 	.byte	0x04, 0x1c
        /*09c2*/ 	.short	(.L_428 - .L_427)


	//   ....[0]....
.L_427:
        /*09c4*/ 	.word	0x000004b0


	//   ....[1]....
        /*09c8*/ 	.word	0x00001970


	//   ....[2]....
        /*09cc*/ 	.word	0x00001a00


	//   ....[3]....
        /*09d0*/ 	.word	0x00021830


	//   ....[4]....
        /*09d4*/ 	.word	0x00021910


	//----- nvinfo : EIATTR_CRS_STACK_SIZE
	.align		4
.L_428:
        /*09d8*/ 	.byte	0x04, 0x1e
        /*09da*/ 	.short	(.L_430 - .L_429)
.L_429:
        /*09dc*/ 	.word	0x00000000


	//----- nvinfo : EIATTR_CBANK_PARAM_SIZE
	.align		4
.L_430:
        /*09e0*/ 	.byte	0x03, 0x19
        /*09e2*/ 	.short	0x01d0


	//----- nvinfo : EIATTR_PARAM_CBANK
	.align		4
        /*09e4*/ 	.byte	0x04, 0x0a
        /*09e6*/ 	.short	(.L_432 - .L_431)
	.align		4
.L_431:
        /*09e8*/ 	.word	index@(.nv.constant0._ZN5flash16flash_fwd_kernelI23Flash_fwd_kernel_traitsILi64ELi128ELi128ELi4ELb0ELb0EN7cutlass10bfloat16_tE19Flash_kernel_traitsILi64ELi128ELi128ELi4ES3_EELb0ELb0ELb1ELb0ELb0ELb0ELb1ELb0EEEvNS_16Flash_fwd_paramsE)
        /*09ec*/ 	.short	0x0210
        /*09ee*/ 	.short	0x01d0


	//----- nvinfo : EIATTR_SW_WAR
	.align		4
.L_432:
        /*09f0*/ 	.byte	0x04, 0x36
        /*09f2*/ 	.short	(.L_434 - .L_433)
.L_433:
        /*09f4*/ 	.word	0x00000008
.L_434:


//--------------------- .nv.info._ZN5flash16flash_fwd_kernelI23Flash_fwd_kernel_traitsILi64ELi128ELi128ELi4ELb0ELb0EN7cutlass10bfloat16_tE19Flash_kernel_traitsILi64ELi128ELi128ELi4ES3_EELb0ELb0ELb1ELb1ELb0ELb0ELb0ELb0EEEvNS_16Flash_fwd_paramsE --------------------------
	.section	.nv.info._ZN5flash16flash_fwd_kernelI23Flash_fwd_kernel_traitsILi64ELi128ELi128ELi4ELb0ELb0EN7cutlass10bfloat16_tE19Flash_kernel_traitsILi64ELi128ELi128ELi4ES3_EELb0ELb0ELb1ELb1ELb0ELb0ELb0ELb0EEEvNS_16Flash_fwd_paramsE,"",@"SHT_CUDA_INFO"
	.sectionflags	@""
	.align	4


	//----- nvinfo : EIATTR_CUDA_API_VERSION
	.align		4
        /*0000*/ 	.byte	0x04, 0x37
        /*0002*/ 	.short	(.L_436 - .L_435)
.L_435:
        /*0004*/ 	.word	0x00000082


	//----- nvinfo : EIATTR_KPARAM_INFO
	.align		4
.L_436:
        /*0008*/ 	.byte	0x04, 0x17
        /*000a*/ 	.short	(.L_438 - .L_437)
.L_437:
        /*000c*/ 	.word	0x00000000
        /*0010*/ 	.short	0x0000
        /*0012*/ 	.short	0x0000
        /*0014*/ 	.byte	0x00, 0xf0, 0x41, 0x07


	//----- nvinfo : EIATTR_SPARSE_MMA_MASK
	.align		4
.L_438:
        /*0018*/ 	.byte	0x03, 0x50
        /*001a*/ 	.short	0x0000


	//----- nvinfo : EIATTR_MAXREG_COUNT
	.align		4
        /*001c*/ 	.byte	0x03, 0x1b
        /*001e*/ 	.short	0x00ff


	//----- nvinfo : EIATTR_NUM_BARRIERS
	.align		4
        /*0020*/ 	.byte	0x02, 0x4c
        /*0022*/ 	.byte	0x01
	.zero		1


	//----- nvinfo : EIATTR_ANNOTATIONS
	.align		4
        /*0024*/ 	.byte	0x04, 0x55
        /*0026*/ 	.short	(.L_440 - .L_439)


	//   ....[0]....
.L_439:
        /* <DEDUP_REMOVED lines=133> */


	//----- nvinfo : EIATTR_MERCURY_ISA_VERSION
	.align		4
.L_440:
        /*0868*/ 	.byte	0x03, 0x5f
        /*086a*/ 	.short	0x0101


	//----- nvinfo : EIATTR_INT_WARP_WIDE_INSTR_OFFSETS
	.align		4
        /*086c*/ 	.byte	0x04, 0x31
        /*086e*/ 	.short	(.L_442 - .L_441)


	//   ....[0]....
.L_441:
        /*0870*/ 	.word	0x0000a090


	//   ....[1]....
        /*0874*/ 	.word	0x0000ead0


	//----- nvinfo : EIATTR_COOP_GROUP_MASK_REGIDS
	.align		4
.L_442:
        /*0878*/ 	.byte	0x04, 0x29
        /*087a*/ 	.short	(.L_444 - .L_443)


	//   ....[0]....
.L_443:
        /*087c*/ 	.word	0xffffffff


	//   ....[1]....
        /*0880*/ 	.word	0xffffffff


	//   ....[2]....
        /*0884*/ 	.word	0xffffffff


	//   ....[3]....
        /*0888*/ 	.word	0xffffffff


	//   ....[4]....
        /*088c*/ 	.word	0xffffffff


	//   ....[5]....
        /*0890*/ 	.word	0xffffffff


	//   ....[6]....
        /*0894*/ 	.word	0xffffffff


	//   ....[7]....
        /*0898*/ 	.word	0xffffffff


	//   ....[8]....
        /*089c*/ 	.word	0xffffffff


	//   ....[9]....
        /*08a0*/ 	.word	0xffffffff


	//   ....[10]....
        /*08a4*/ 	.word	0xffffffff


	//   ....[11]....
        /*08a8*/ 	.word	0xffffffff


	//   ....[12]....
        /*08ac*/ 	.word	0xffffffff


	//   ....[13]....
        /*08b0*/ 	.word	0xffffffff


	//   ....[14]....
        /*08b4*/ 	.word	0xffffffff


	//   ....[15]....
        /*08b8*/ 	.word	0xffffffff


	//   ....[16]....
        /*08bc*/ 	.word	0xffffffff


	//   ....[17]....
        /*08c0*/ 	.word	0xffffffff


	//   ....[18]....
        /*08c4*/ 	.word	0xffffffff


	//   ....[19]....
        /*08c8*/ 	.word	0xffffffff


	//   ....[20]....
        /*08cc*/ 	.word	0xffffffff


	//   ....[21]....
        /*08d0*/ 	.word	0xffffffff


	//   ....[22]....
        /*08d4*/ 	.word	0xffffffff


	//   ....[23]....
        /*08d8*/ 	.word	0xffffffff


	//   ....[24]....
        /*08dc*/ 	.word	0xffffffff


	//   ....[25]....
        /*08e0*/ 	.word	0xffffffff


	//   ....[26]....
        /*08e4*/ 	.word	0xffffffff


	//   ....[27]....
        /*08e8*/ 	.word	0xffffffff


	//   ....[28]....
        /*08ec*/ 	.word	0xffffffff


	//   ....[29]....
        /*08f0*/ 	.word	0xffffffff


	//   ....[30]....
        /*08f4*/ 	.word	0xffffffff


	//   ....[31]....
        /*08f8*/ 	.word	0xffffffff


	//----- nvinfo : EIATTR_COOP_GROUP_INSTR_OFFSETS
	.align		4
.L_444:
        /*08fc*/ 	.byte	0x04, 0x28
        /*08fe*/ 	.short	(.L_446 - .L_445)


	//   ....[0]....
.L_445:
        /*0900*/ 	.word	0x0000aba0


	//   ....[1]....
        /*0904*/ 	.word	0x0000aca0


	//   ....[2]....
        /*0908*/ 	.word	0x0000ae80


	//   ....[3]....
        /*090c*/ 	.word	0x0000b000


	//   ....[4]....
        /*0910*/ 	.word	0x0000b1b0


	//   ....[5]....
        /*0914*/ 	.word	0x0000b370


	//   ....[6]....
        /*0918*/ 	.word	0x0000b3a0


	//   ....[7]....
        /*091c*/ 	.word	0x0000b400


	//   ....[8]....
        /*0920*/ 	.word	0x00015800


	//   ....[9]....
        /*0924*/ 	.word	0x00015ca0


	//   ....[10]....
        /*0928*/ 	.word	0x00015d30


	//   ....[11]....
        /*092c*/ 	.word	0x00015db0


	//   ....[12]....
        /*0930*/ 	.word	0x00015e00


	//   ....[13]....
        /*0934*/ 	.word	0x00015e50


	//   ....[14]....
        /*0938*/ 	.word	0x00015e70


	//   ....[15]....
        /*093c*/ 	.word	0x00015f70


	//   ....[16]....
        /*0940*/ 	.word	0x0001fce0


	//   ....[17]....
        /*0944*/ 	.word	0x0001fd20


	//   ....[18]....
        /*0948*/ 	.word	0x0001fd80


	//   ....[19]....
        /*094c*/ 	.word	0x0001feb0


	//   ....[20]....
        /*0950*/ 	.word	0x0001ff50


	//   ....[21]....
        /*0954*/ 	.word	0x0001ff70


	//   ....[22]....
        /*0958*/ 	.word	0x0001ff80


	//   ....[23]....
        /*095c*/ 	.word	0x000202a0


	//   ....[24]....
        /*0960*/ 	.word	0x00024db0


	//   ....[25]....
        /*0964*/ 	.word	0x00024dc0


	//   ....[26]....
        /*0968*/ 	.word	0x00024dd0


	//   ....[27]....
        /*096c*/ 	.word	0x00024de0


	//   ....[28]....
        /*0970*/ 	.word	0x00024e40


	//   ....[29]....
        /*0974*/ 	.word	0x00024e80


	//   ....[30]....
        /*0978*/ 	.word	0x00024ec0


	//   ....[31]....
        /*097c*/ 	.word	0x00024ef0


	//----- nvinfo : EIATTR_EXIT_INSTR_OFFSETS
	.align		4
.L_446:
        /*0980*/ 	.byte	0x04, 0x1c
        /*0982*/ 	.short	(.L_448 - .L_447)


	//   ....[0]....
.L_447:
        /*0984*/ 	.word	0x000004b0


	//   ....[1]....
        /*0988*/ 	.word	0x00001970


	//   ....[2]....
        /*098c*/ 	.word	0x00001a00


	//   ....[3]....
        /*0990*/ 	.word	0x00026ac0


	//   ....[4]....
        /*0994*/ 	.word	0x00026ba0


	//----- nvinfo : EIATTR_CRS_STACK_SIZE
	.align		4
.L_448:
        /*0998*/ 	.byte	0x04, 0x1e
        /*099a*/ 	.short	(.L_450 - .L_449)
.L_449:
        /*099c*/ 	.word	0x00000000


	//----- nvinfo : EIATTR_CBANK_PARAM_SIZE
	.align		4
.L_450:
        /*09a0*/ 	.byte	0x03, 0x19
        /*09a2*/ 	.short	0x01d0


	//----- nvinfo : EIATTR_PARAM_CBANK
	.align		4
        /*09a4*/ 	.byte	0x04, 0x0a
        /*09a6*/ 	.short	(.L_452 - .L_451)
	.align		4
.L_451:
        /*09a8*/ 	.word	index@(.nv.constant0._ZN5flash16flash_fwd_kernelI23Flash_fwd_kernel_traitsILi64ELi128ELi128ELi4ELb0ELb0EN7cutlass10bfloat16_tE19Flash_kernel_traitsILi64ELi128ELi128ELi4ES3_EELb0ELb0ELb1ELb1ELb0ELb0ELb0ELb0EEEvNS_16Flash_fwd_paramsE)
        /*09ac*/ 	.short	0x0210
        /*09ae*/ 	.short	0x01d0


	//----- nvinfo : EIATTR_SW_WAR
	.align		4
.L_452:
        /*09b0*/ 	.byte	0x04, 0x36
        /*09b2*/ 	.short	(.L_454 - .L_453)
.L_453:
        /*09b4*/ 	.word	0x00000008
.L_454:


//--------------------- .nv.info._ZN5flash16flash_fwd_kernelI23Flash_fwd_kernel_traitsILi64ELi128ELi128ELi4ELb0ELb0EN7cutlass10bfloat16_tE19Flash_kernel_traitsILi64ELi128ELi128ELi4ES3_EELb0ELb0ELb1ELb1ELb0ELb0ELb1ELb0EEEvNS_16Flash_fwd_paramsE --------------------------
	.section	.nv.info._ZN5flash16flash_fwd_kernelI23Flash_fwd_kernel_traitsILi64ELi128ELi128ELi4ELb0ELb0EN7cutlass10bfloat16_tE19Flash_kernel_traitsILi64ELi128ELi128ELi4ES3_EELb0ELb0ELb1ELb1ELb0ELb0ELb1ELb0EEEvNS_16Flash_fwd_paramsE,"",@"SHT_CUDA_INFO"
	.sectionflags	@""
	.align	4


	//----- nvinfo : EIATTR_CUDA_API_VERSION
	.align		4
        /*0000*/ 	.byte	0x04, 0x37
        /*0002*/ 	.short	(.L_456 - .L_455)
.L_455:
        /*0004*/ 	.word	0x00000082


	//----- nvinfo : EIATTR_KPARAM_INFO
	.align		4
.L_456:
        /*0008*/ 	.byte	0x04, 0x17
        /*000a*/ 	.short	(.L_458 - .L_457)
.L_457:
        /*000c*/ 	.word	0x00000000
        /*0010*/ 	.short	0x0000
        /*0012*/ 	.short	0x0000
        /*0014*/ 	.byte	0x00, 0xf0, 0x41, 0x07


	//----- nvinfo : EIATTR_SPARSE_MMA_MASK
	.align		4
.L_458:
        /*0018*/ 	.byte	0x03, 0x50
        /*001a*/ 	.short	0x0000


	//----- nvinfo : EIATTR_MAXREG_COUNT
	.align		4
        /*001c*/ 	.byte	0x03, 0x1b
        /*001e*/ 	.short	0x00ff


	//----- nvinfo : EIATTR_NUM_BARRIERS
	.align		4
        /*0020*/ 	.byte	0x02, 0x4c
        /*0022*/ 	.byte	0x01
	.zero		1


	//----- nvinfo : EIATTR_ANNOTATIONS
	.align		4
        /*0024*/ 	.byte	0x04, 0x55
        /*0026*/ 	.short	(.L_460 - .L_459)


	//   ....[0]....
.L_459:
        /* <DEDUP_REMOVED lines=141> */


	//----- nvinfo : EIATTR_MERCURY_ISA_VERSION
	.align		4
.L_460:
        /*08e8*/ 	.byte	0x03, 0x5f
        /*08ea*/ 	.short	0x0101


	//----- nvinfo : EIATTR_INT_WARP_WIDE_INSTR_OFFSETS
	.align		4
        /*08ec*/ 	.byte	0x04, 0x31
        /*08ee*/ 	.short	(.L_462 - .L_461)


	//   ....[0]....
.L_461:
        /*08f0*/ 	.word	0x0000b410


	//   ....[1]....
        /*08f4*/ 	.word	0x0000fd80


	//----- nvinfo : EIATTR_COOP_GROUP_MASK_REGIDS
	.align		4
.L_462:
        /*08f8*/ 	.byte	0x04, 0x29
        /*08fa*/ 	.short	(.L_464 - .L_463)


	//   ....[0]....
.L_463:
        /*08fc*/ 	.word	0xffffffff


	//   ....[1]....
        /*0900*/ 	.word	0xffffffff


	//   ....[2]....
        /*0904*/ 	.word	0xffffffff


	//   ....[3]....
        /*0908*/ 	.word	0xffffffff


	//   ....[4]....
        /*090c*/ 	.word	0xffffffff


	//   ....[5]....
        /*0910*/ 	.word	0xffffffff


	//   ....[6]....
        /*0914*/ 	.word	0xffffffff


	//   ....[7]....
        /*0918*/ 	.word	0xffffffff


	//   ....[8]....
        /*091c*/ 	.word	0xffffffff


	//   ....[9]....
        /*0920*/ 	.word	0xffffffff


	//   ....[10]....
        /*0924*/ 	.word	0xffffffff


	//   ....[11]....
        /*0928*/ 	.word	0xffffffff


	//   ....[12]....
        /*092c*/ 	.word	0xffffffff


	//   ....[13]....
        /*0930*/ 	.word	0xffffffff


	//   ....[14]....
        /*0934*/ 	.word	0xffffffff


	//   ....[15]....
        /*0938*/ 	.word	0xffffffff


	//   ....[16]....
        /*093c*/ 	.word	0xffffffff


	//   ....[17]....
        /*0940*/ 	.word	0xffffffff


	//   ....[18]....
        /*0944*/ 	.word	0xffffffff


	//   ....[19]....
        /*0948*/ 	.word	0xffffffff


	//   ....[20]....
        /*094c*/ 	.word	0xffffffff


	//   ....[21]....
        /*0950*/ 	.word	0xffffffff


	//   ....[22]....
        /*0954*/ 	.word	0xffffffff


	//   ....[23]....
        /*0958*/ 	.word	0xffffffff


	//   ....[24]....
        /*095c*/ 	.word	0xffffffff


	//   ....[25]....
        /*0960*/ 	.word	0xffffffff


	//   ....[26]....
        /*0964*/ 	.word	0xffffffff


	//   ....[27]....
        /*0968*/ 	.word	0xffffffff


	//   ....[28]....
        /*096c*/ 	.word	0xffffffff


	//   ....[29]....
        /*0970*/ 	.word	0xffffffff


	//   ....[30]....
        /*0974*/ 	.word	0xffffffff


	//   ....[31]....
        /*0978*/ 	.word	0xffffffff


	//----- nvinfo : EIATTR_COOP_GROUP_INSTR_OFFSETS
	.align		4
.L_464:
        /*097c*/ 	.byte	0x04, 0x28
        /*097e*/ 	.short	(.L_466 - .L_465)


	//   ....[0]....
.L_465:
        /*0980*/ 	.word	0x0000bf30


	//   ....[1]....
        /*0984*/ 	.word	0x0000c030


	//   ....[2]....
        /*0988*/ 	.word	0x0000c210


	//   ....[3]....
        /*098c*/ 	.word	0x0000c3a0


	//   ....[4]....
        /*0990*/ 	.word	0x0000c580


	//   ....[5]....
        /*0994*/ 	.word	0x0000c780


	//   ....[6]....
        /*0998*/ 	.word	0x0000c7a0


	//   ....[7]....
        /*099c*/ 	.word	0x0000c800


	//   ....[8]....
        /*09a0*/ 	.word	0x000179f0


	//   ....[9]....
        /*09a4*/ 	.word	0x00017f30


	//   ....[10]....
        /*09a8*/ 	.word	0x00017fc0


	//   ....[11]....
        /*09ac*/ 	.word	0x00018040


	//   ....[12]....
        /*09b0*/ 	.word	0x00018090


	//   ....[13]....
        /*09b4*/ 	.word	0x000180f0


	//   ....[14]....
        /*09b8*/ 	.word	0x00018110


	//   ....[15]....
        /*09bc*/ 	.word	0x00018210


	//   ....[16]....
        /*09c0*/ 	.word	0x00022f60


	//   ....[17]....
        /*09c4*/ 	.word	0x00022fa0


	//   ....[18]....
        /*09c8*/ 	.word	0x00023000


	//   ....[19]....
        /*09cc*/ 	.word	0x00023120


	//   ....[20]....
        /*09d0*/ 	.word	0x00023150


	//   ....[21]....
        /*09d4*/ 	.word	0x000231c0


	//   ....[22]....
        /*09d8*/ 	.word	0x000231f0


	//   ....[23]....
        /*09dc*/ 	.word	0x00023450


	//   ....[24]....
        /*09e0*/ 	.word	0x00028310


	//   ....[25]....
        /*09e4*/ 	.word	0x00028320


	//   ....[26]....
        /*09e8*/ 	.word	0x00028330


	//   ....[27]....
        /*09ec*/ 	.word	0x00028340


	//   ....[28]....
        /*09f0*/ 	.word	0x000283a0


	//   ....[29]....
        /*09f4*/ 	.word	0x000283e0


	//   ....[30]....
        /*09f8*/ 	.word	0x00028420


	//   ....[31]....
        /*09fc*/ 	.word	0x00028450


	//----- nvinfo : EIATTR_EXIT_INSTR_OFFSETS
	.align		4
.L_466:
        /*0a00*/ 	.byte	0x04, 0x1c
        /*0a02*/ 	.short	(.L_468 - .L_467)


	//   ....[0]....
.L_467:
        /*0a04*/ 	.word	0x000004b0


	//   ....[1]....
        /*0a08*/ 	.word	0x00001970


	//   ....[2]....
        /*0a0c*/ 	.word	0x00001a00


	//   ....[3]....
        /*0a10*/ 	.word	0x0002a020


	//   ....[4]....
        /*0a14*/ 	.word	0x0002a100


	//----- nvinfo : EIATTR_CRS_STACK_SIZE
	.align		4
.L_468:
        /*0a18*/ 	.byte	0x04, 0x1e
        /*0a1a*/ 	.short	(.L_470 - .L_469)
.L_469:
        /*0a1c*/ 	.word	0x00000000


	//----- nvinfo : EIATTR_CBANK_PARAM_SIZE
	.align		4
.L_470:
        /*0a20*/ 	.byte	0x03, 0x19
        /*0a22*/ 	.short	0x01d0


	//----- nvinfo : EIATTR_PARAM_CBANK
	.align		4
        /*0a24*/ 	.byte	0x04, 0x0a
        /*0a26*/ 	.short	(.L_472 - .L_471)
	.align		4
.L_471:
        /*0a28*/ 	.word	index@(.nv.constant0._ZN5flash16flash_fwd_kernelI23Flash_fwd_kernel_traitsILi64ELi128ELi128ELi4ELb0ELb0EN7cutlass10bfloat16_tE19Flash_kernel_traitsILi64ELi128ELi128ELi4ES3_EELb0ELb0ELb1ELb1ELb0ELb0ELb1ELb0EEEvNS_16Flash_fwd_paramsE)
        /*0a2c*/ 	.short	0x0210
        /*0a2e*/ 	.short	0x01d0


	//----- nvinfo : EIATTR_SW_WAR
	.align		4
.L_472:
        /*0a30*/ 	.byte	0x04, 0x36
        /*0a32*/ 	.short	(.L_474 - .L_473)
.L_473:
        /*0a34*/ 	.word	0x00000008
.L_474:


//--------------------- .nv.info._ZN5flash16flash_fwd_kernelI23Flash_fwd_kernel_traitsILi64ELi128ELi64ELi4ELb0ELb0EN7cutlass10bfloat16_tE19Flash_kernel_traitsILi64ELi128ELi64ELi4ES3_EELb1ELb0ELb0ELb0ELb0ELb1ELb0ELb0EEEvNS_16Flash_fwd_paramsE --------------------------
	.section	.nv.info._ZN5flash16flash_fwd_kernelI23Flash_fwd_kernel_traitsILi64ELi128ELi64ELi4ELb0ELb0EN7cutlass10bfloat16_tE19Flash_kernel_traitsILi64ELi128ELi64ELi4ES3_EELb1ELb0ELb0ELb0ELb0ELb1ELb0ELb0EEEvNS_16Flash_fwd_paramsE,"",@"SHT_CUDA_INFO"
	.sectionflags	@""
	.align	4


	//----- nvinfo : EIATTR_CUDA_API_VERSION
	.align		4
        /*0000*/ 	.byte	0x04, 0x37
        /*0002*/ 	.short	(.L_476 - .L_475)
.L_475:
        /*0004*/ 	.word	0x00000082


	//----- nvinfo : EIATTR_KPARAM_INFO
	.align		4
.L_476:
        /*0008*/ 	.byte	0x04, 0x17
        /*000a*/ 	.short	(.L_478 - .L_477)
.L_477:
        /*000c*/ 	.word	0x00000000
        /*0010*/ 	.short	0x0000
        /*0012*/ 	.short	0x0000
        /*0014*/ 	.byte	0x00, 0xf0, 0x41, 0x07


	//----- nvinfo : EIATTR_SPARSE_MMA_MASK
	.align		4
.L_478:
        /*0018*/ 	.byte	0x03, 0x50
        /*001a*/ 	.short	0x0000


	//----- nvinfo : EIATTR_MAXREG_COUNT
	.align		4
        /*001c*/ 	.byte	0x03, 0x1b
        /*001e*/ 	.short	0x00ff


	//----- nvinfo : EIATTR_NUM_BARRIERS
	.align		4
        /*0020*/ 	.byte	0x02, 0x4c
        /*0022*/ 	.byte	0x01
	.zero		1


	//----- nvinfo : EIATTR_ANNOTATIONS
	.align		4
        /*0024*/ 	.byte	0x04, 0x55
        /*0026*/ 	.short	(.L_480 - .L_479)


	//   ....[0]....
.L_479:
        /* <DEDUP_REMOVED lines=9> */


	//----- nvinfo : EIATTR_MERCURY_ISA_VERSION
	.align		4
.L_480:
        /*00a8*/ 	.byte	0x03, 0x5f
        /*00aa*/ 	.short	0x0101


	//----- nvinfo : EIATTR_COOP_GROUP_MASK_REGIDS
	.align		4
        /*00ac*/ 	.byte	0x04, 0x29
        /*00ae*/ 	.short	(.L_482 - .L_481)


	//   ....[0]....
.L_481:
        /*00b0*/ 	.word	0xffffffff


	//   ....[1]....
        /*00b4*/ 	.word	0xffffffff


	//   ....[2]....
        /*00b8*/ 	.word	0xffffffff


	//   ....[3]....
        /*00bc*/ 	.word	0xffffffff


	//   ....[4]....
        /*00c0*/ 	.word	0xffffffff


	//   ....[5]....
        /*00c4*/ 	.word	0xffffffff


	//   ....[6]....
        /*00c8*/ 	.word	0xffffffff


	//   ....[7]....
        /*00cc*/ 	.word	0xffffffff


	//   ....[8]....
        /*00d0*/ 	.word	0xffffffff


	//   ....[9]....
        /*00d4*/ 	.word	0xffffffff


	//   ....[10]....
        /*00d8*/ 	.word	0xffffffff


	//   ....[11]....
        /*00dc*/ 	.word	0xffffffff


	//   ....[12]....
        /*00e0*/ 	.word	0xffffffff


	//   ....[13]....
        /*00e4*/ 	.word	0xffffffff


	//   ....[14]....
        /*00e8*/ 	.word	0xffffffff


	//   ....[15]....
        /*00ec*/ 	.word	0xffffffff


	//   ....[16]....
        /*00f0*/ 	.word	0xffffffff


	//   ....[17]....
        /*00f4*/ 	.word	0xffffffff


	//   ....[18]....
        /*00f8*/ 	.word	0xffffffff


	//   ....[19]....
        /*00fc*/ 	.word	0xffffffff


	//   ....[20]....
        /*0100*/ 	.word	0xffffffff


	//   ....[21]....
        /*0104*/ 	.word	0xffffffff


	//   ....[22]....
        /*0108*/ 	.word	0xffffffff


	//   ....[23]....
        /*010c*/ 	.word	0xffffffff


	//----- nvinfo : EIATTR_COOP_GROUP_INSTR_OFFSETS
	.align		4
.L_482:
        /*0110*/ 	.byte	0x04, 0x28
        /*0112*/ 	.short	(.L_484 - .L_483)


	//   ....[0]....
.L_483:
        /*0114*/ 	.word	0x00002f50


	//   ....[1]....
        /*0118*/ 	.word	0x00003100


	//   ....[2]....
        /*011c*/ 	.word	0x00003540


	//   ....[3]....
        /*0120*/ 	.word	0x000036a0


	//   ....[4]....
        /*0124*/ 	.word	0x000036e0


	//   ....[5]....
        /*0128*/ 	.word	0x00003810


	//   ....[6]....
        /*012c*/ 	.word	0x00003970


	//   ....[7]....
        /*0130*/ 	.word	0x00003a90


	//   ....[8]....
        /*0134*/ 	.word	0x00006750


	//   ....[9]....
        /*0138*/ 	.word	0x00006790


	//   ....[10]....
        /*013c*/ 	.word	0x00006850


	//   ....[11]....
        /*0140*/ 	.word	0x00006910


	//   ....[12]....
        /*0144*/ 	.word	0x00006a90


	//   ....[13]....
        /*0148*/ 	.word	0x00006c50


	//   ....[14]....
        /*014c*/ 	.word	0x00006cb0


	//   ....[15]....
        /*0150*/ 	.word	0x00006e20


	//   ....[16]....
        /*0154*/ 	.word	0x00009500


	//   ....[17]....
        /*0158*/ 	.word	0x00009540


	//   ....[18]....
        /*015c*/ 	.word	0x00009560


	//   ....[19]....
        /*0160*/ 	.word	0x00009570


	//   ....[20]....
        /*0164*/ 	.word	0x000095b0


	//   ....[21]....
        /*0168*/ 	.word	0x000095d0


	//   ....[22]....
        /*016c*/ 	.word	0x000095f0


	//   ....[23]....
        /*0170*/ 	.word	0x00009630


	//----- nvinfo : EIATTR_EXIT_INSTR_OFFSETS
	.align		4
.L_484:
        /*0174*/ 	.byte	0x04, 0x1c
        /*0176*/ 	.short	(.L_486 - .L_485)


	//   ....[0]....
.L_485:
        /*0178*/ 	.word	0x000005c0


	//   ....[1]....
        /*017c*/ 	.word	0x0000b210


	//   ....[2]....
        /*0180*/ 	.word	0x0000b2f0


	//   ....[3]....
        /*0184*/ 	.word	0x0000c4f0


	//   ....[4]....
        /*0188*/ 	.word	0x0000c580


	//----- nvinfo : EIATTR_CRS_STACK_SIZE
	.align		4
.L_486:
        /*018c*/ 	.byte	0x04, 0x1e
        /*018e*/ 	.short	(.L_488 - .L_487)
.L_487:
        /*0190*/ 	.word	0x00000000


	//----- nvinfo : EIATTR_CBANK_PARAM_SIZE
	.align		4
.L_488:
        /*0194*/ 	.byte	0x03, 0x19
        /*0196*/ 	.short	0x01d0


	//----- nvinfo : EIATTR_PARAM_CBANK
	.align		4
        /*0198*/ 	.byte	0x04, 0x0a
        /*019a*/ 	.short	(.L_490 - .L_489)
	.align		4
.L_489:
        /*019c*/ 	.word	index@(.nv.constant0._ZN5flash16flash_fwd_kernelI23Flash_fwd_kernel_traitsILi64ELi128ELi64ELi4ELb0ELb0EN7cutlass10bfloat16_tE19Flash_kernel_traitsILi64ELi128ELi64ELi4ES3_EELb1ELb0ELb0ELb0ELb0ELb1ELb0ELb0EEEvNS_16Flash_fwd_paramsE)
        /*01a0*/ 	.short	0x0210
        /*01a2*/ 	.short	0x01d0


	//----- nvinfo : EIATTR_SW_WAR
	.align		4
.L_490:
        /*01a4*/ 	.byte	0x04, 0x36
        /*01a6*/ 	.short	(.L_492 - .L_491)
.L_491:
        /*01a8*/ 	.word	0x00000008
.L_492:


//--------------------- .nv.info._ZN5flash16flash_fwd_kernelI23Flash_fwd_kernel_traitsILi64ELi128ELi64ELi4ELb0ELb0EN7cutlass10bfloat16_tE19Flash_kernel_traitsILi64ELi128ELi64ELi4ES3_EELb0ELb0ELb0ELb0ELb0ELb1ELb1ELb0EEEvNS_16Flash_fwd_paramsE --------------------------
	.section	.nv.info._ZN5flash16flash_fwd_kernelI23Flash_fwd_kernel_traitsILi64ELi128ELi64ELi4ELb0ELb0EN7cutlass10bfloat16_tE19Flash_kernel_traitsILi64ELi128ELi64ELi4ES3_EELb0ELb0ELb0ELb0ELb0ELb1ELb1ELb0EEEvNS_16Flash_fwd_paramsE,"",@"SHT_CUDA_INFO"
	.sectionflags	@""
	.align	4


	//----- nvinfo : EIATTR_CUDA_API_VERSION
	.align		4
        /*0000*/ 	.byte	0x04, 0x37
        /*0002*/ 	.short	(.L_494 - .L_493)
.L_493:
        /*0004*/ 	.word	0x00000082


	//----- nvinfo : EIATTR_KPARAM_INFO
	.align		4
.L_494:
        /*0008*/ 	.byte	0x04, 0x17
        /*000a*/ 	.short	(.L_496 - .L_495)
.L_495:
        /*000c*/ 	.word	0x00000000
        /*0010*/ 	.short	0x0000
        /*0012*/ 	.short	0x0000
        /*0014*/ 	.byte	0x00, 0xf0, 0x41, 0x07


	//----- nvinfo : EIATTR_SPARSE_MMA_MASK
	.align		4
.L_496:
        /*0018*/ 	.byte	0x03, 0x50
        /*001a*/ 	.short	0x0000


	//----- nvinfo : EIATTR_MAXREG_COUNT
	.align		4
        /*001c*/ 	.byte	0x03, 0x1b
        /*001e*/ 	.short	0x00ff


	//----- nvinfo : EIATTR_NUM_BARRIERS
	.align		4
        /*0020*/ 	.byte	0x02, 0x4c
        /*0022*/ 	.byte	0x01
	.zero		1


	//----- nvinfo : EIATTR_MERCURY_ISA_VERSION
	.align		4
        /*0024*/ 	.byte	0x03, 0x5f
        /*0026*/ 	.short	0x0101


	//----- nvinfo : EIATTR_COOP_GROUP_MASK_REGIDS
	.align		4
        /*0028*/ 	.byte	0x04, 0x29
        /*002a*/ 	.short	(.L_498 - .L_497)


	//   ....[0]....
.L_497:
        /*002c*/ 	.word	0xffffffff


	//   ....[1]....
        /*0030*/ 	.word	0xffffffff


	//   ....[2]....
        /*0034*/ 	.word	0xffffffff


	//   ....[3]....
        /*0038*/ 	.word	0xffffffff


	//   ....[4]....
        /*003c*/ 	.word	0xffffffff


	//   ....[5]....
        /*0040*/ 	.word	0xffffffff


	//   ....[6]....
        /*0044*/ 	.word	0xffffffff


	//   ....[7]....
        /*0048*/ 	.word	0xffffffff


	//   ....[8]....
        /*004c*/ 	.word	0xffffffff


	//   ....[9]....
        /*0050*/ 	.word	0xffffffff


	//   ....[10]....
        /*0054*/ 	.word	0xffffffff


	//   ....[11]....
        /*0058*/ 	.word	0xffffffff


	//   ....[12]....
        /*005c*/ 	.word	0xffffffff


	//   ....[13]....
        /*0060*/ 	.word	0xffffffff


	//   ....[14]....
        /*0064*/ 	.word	0xffffffff


	//   ....[15]....
        /*0068*/ 	.word	0xffffffff


	//   ....[16]....
        /*006c*/ 	.word	0xffffffff


	//   ....[17]....
        /*0070*/ 	.word	0xffffffff


	//   ....[18]....
        /*0074*/ 	.word	0xffffffff


	//   ....[19]....
        /*0078*/ 	.word	0xffffffff


	//   ....[20]....
        /*007c*/ 	.word	0xffffffff


	//   ....[21]....
        /*0080*/ 	.word	0xffffffff


	//   ....[22]....
        /*0084*/ 	.word	0xffffffff


	//   ....[23]....
        /*0088*/ 	.word	0xffffffff


	//----- nvinfo : EIATTR_COOP_GROUP_INSTR_OFFSETS
	.align		4
.L_498:
        /*008c*/ 	.byte	0x04, 0x28
        /*008e*/ 	.short	(.L_500 - .L_499)


	//   ....[0]....
.L_499:
        /*0090*/ 	.word	0x000033e0


	//   ....[1]....
        /*0094*/ 	.word	0x00003520


	//   ....[2]....
        /*0098*/ 	.word	0x000038c0


	//   ....[3]....
        /*009c*/ 	.word	0x000039b0


	//   ....[4]....
        /*00a0*/ 	.word	0x00003a80


	//   ....[5]....
        /*00a4*/ 	.word	0x00003ac0


	//   ....[6]....
        /*00a8*/ 	.word	0x00003b50


	//   ....[7]....
        /*00ac*/ 	.word	0x00003c50


	//   ....[8]....
        /*00b0*/ 	.word	0x000063d0


	//   ....[9]....
        /*00b4*/ 	.word	0x000063f0


	//   ....[10]....
        /*00b8*/ 	.word	0x00006400


	//   ....[11]....
        /*00bc*/ 	.word	0x00006410


	//   ....[12]....
        /*00c0*/ 	.word	0x00006450


	//   ....[13]....
        /*00c4*/ 	.word	0x00006470


	//   ....[14]....
        /*00c8*/ 	.word	0x00006480


	//   ....[15]....
        /*00cc*/ 	.word	0x00006490


	//   ....[16]....
        /*00d0*/ 	.word	0x00007df0


	//   ....[17]....
        /*00d4*/ 	.word	0x00007e00


	//   ....[18]....
        /*00d8*/ 	.word	0x00007e10


	//   ....[19]....
        /*00dc*/ 	.word	0x00007e30


	//   ....[20]....
        /*00e0*/ 	.word	0x00007e70


	//   ....[21]....
        /*00e4*/ 	.word	0x00007ec0


	//   ....[22]....
        /*00e8*/ 	.word	0x00007f40


	//   ....[23]....
        /*00ec*/ 	.word	0x00007fd0


	//----- nvinfo : EIATTR_EXIT_INSTR_OFFSETS
	.align		4
.L_500:
        /*00f0*/ 	.byte	0x04, 0x1c
        /*00f2*/ 	.short	(.L_502 - .L_501)


	//   ....[0]....
.L_501:
        /*00f4*/ 	.word	0x00000370


	//   ....[1]....
        /*00f8*/ 	.word	0x000099a0


	//   ....[2]....
        /*00fc*/ 	.word	0x00009a80


	//   ....[3]....
        /*0100*/ 	.word	0x0000ac40


	//   ....[4]....
        /*0104*/ 	.word	0x0000acd0


	//----- nvinfo : EIATTR_CRS_STACK_SIZE
	.align		4
.L_502:
        /*0108*/ 	.byte	0x04, 0x1e
        /*010a*/ 	.short	(.L_504 - .L_503)
.L_503:
        /*010c*/ 	.word	0x00000000


	//----- nvinfo : EIATTR_CBANK_PARAM_SIZE
	.align		4
.L_504:
        /*0110*/ 	.byte	0x03, 0x19
        /*0112*/ 	.short	0x01d0


	//----- nvinfo : EIATTR_PARAM_CBANK
	.align		4
        /*0114*/ 	.byte	0x04, 0x0a
        /*0116*/ 	.short	(.L_506 - .L_505)
	.align		4
.L_505:
        /*0118*/ 	.word	index@(.nv.constant0._ZN5flash16flash_fwd_kernelI23Flash_fwd_kernel_traitsILi64ELi128ELi64ELi4ELb0ELb0EN7cutlass10bfloat16_tE19Flash_kernel_traitsILi64ELi128ELi64ELi4ES3_EELb0ELb0ELb0ELb0ELb0ELb1ELb1ELb0EEEvNS_16Flash_fwd_paramsE)
        /*011c*/ 	.short	0x0210
        /*011e*/ 	.short	0x01d0


	//----- nvinfo : EIATTR_SW_WAR
	.align		4
.L_506:
        /*0120*/ 	.byte	0x04, 0x36
        /*0122*/ 	.short	(.L_508 - .L_507)
.L_507:
        /*0124*/ 	.word	0x00000008
.L_508:


//--------------------- .nv.info._ZN5flash16flash_fwd_kernelI23Flash_fwd_kernel_traitsILi64ELi128ELi64ELi4ELb0ELb0EN7cutlass10bfloat16_tE19Flash_kernel_traitsILi64ELi128ELi64ELi4ES3_EELb1ELb0ELb0ELb0ELb0ELb0ELb0ELb0EEEvNS_16Flash_fwd_paramsE --------------------------
	.section	.nv.info._ZN5flash16flash_fwd_kernelI23Flash_fwd_kernel_traitsILi64ELi128ELi64ELi4ELb0ELb0EN7cutlass10bfloat16_tE19Flash_kernel_traitsILi64ELi128ELi64ELi4ES3_EELb1ELb0ELb0ELb0ELb0ELb0ELb0ELb0EEEvNS_16Flash_fwd_paramsE,"",@"SHT_CUDA_INFO"
	.sectionflags	@""
	.align	4


	//----- nvinfo : EIATTR_CUDA_API_VERSION
	.align		4
        /*0000*/ 	.byte	0x04, 0x37
        /*0002*/ 	.short	(.L_510 - .L_509)
.L_509:
        /*0004*/ 	.word	0x00000082


	//----- nvinfo : EIATTR_KPARAM_INFO
	.align		4
.L_510:
        /*0008*/ 	.byte	0x04, 0x17
        /*000a*/ 	.short	(.L_512 - .L_511)
.L_511:
        /*000c*/ 	.word	0x00000000
        /*0010*/ 	.short	0x0000
        /*0012*/ 	.short	0x0000
        /*0014*/ 	.byte	0x00, 0xf0, 0x41, 0x07


	//----- nvinfo : EIATTR_SPARSE_MMA_MASK
	.align		4
.L_512:
        /*0018*/ 	.byte	0x03, 0x50
        /*001a*/ 	.short	0x0000


	//----- nvinfo : EIATTR_MAXREG_COUNT
	.align		4
        /*001c*/ 	.byte	0x03, 0x1b
        /*001e*/ 	.short	0x00ff


	//----- nvinfo : EIATTR_NUM_BARRIERS
	.align		4
        /*0020*/ 	.byte	0x02, 0x4c
        /*0022*/ 	.byte	0x01
	.zero		1


	//----- nvinfo : EIATTR_ANNOTATIONS
	.align		4
        /*0024*/ 	.byte	0x04, 0x55
        /*0026*/ 	.short	(.L_514 - .L_513)


	//   ....[0]....
.L_513:
        /* <DEDUP_REMOVED lines=18> */


	//----- nvinfo : EIATTR_MERCURY_ISA_VERSION
	.align		4
.L_514:
        /*0138*/ 	.byte	0x03, 0x5f
        /*013a*/ 	.short	0x0101


	//----- nvinfo : EIATTR_COOP_GROUP_MASK_REGIDS
	.align		4
        /*013c*/ 	.byte	0x04, 0x29
        /*013e*/ 	.short	(.L_516 - .L_515)


	//   ....[0]....
.L_515:
        /*0140*/ 	.word	0xffffffff


	//   ....[1]....
        /*0144*/ 	.word	0xffffffff


	//   ....[2]....
        /*0148*/ 	.word	0xffffffff


	//   ....[3]....
        /*014c*/ 	.word	0xffffffff


	//   ....[4]....
        /*0150*/ 	.word	0xffffffff


	//   ....[5]....
        /*0154*/ 	.word	0xffffffff


	//   ....[6]....
        /*0158*/ 	.word	0xffffffff


	//   ....[7]....
        /*015c*/ 	.word	0xffffffff


	//   ....[8]....
        /*0160*/ 	.word	0xffffffff


	//   ....[9]....
        /*0164*/ 	.word	0xffffffff


	//   ....[10]....
        /*0168*/ 	.word	0xffffffff


	//   ....[11]....
        /*016c*/ 	.word	0xffffffff


	//   ....[12]....
        /*0170*/ 	.word	0xffffffff


	//   ....[13]....
        /*0174*/ 	.word	0xffffffff


	//   ....[14]....
        /*0178*/ 	.word	0xffffffff


	//   ....[15]....
        /*017c*/ 	.word	0xffffffff


	//   ....[16]....
        /*0180*/ 	.word	0xffffffff


	//   ....[17]....
        /*0184*/ 	.word	0xffffffff


	//   ....[18]....
        /*0188*/ 	.word	0xffffffff


	//   ....[19]....
        /*018c*/ 	.word	0xffffffff


	//   ....[20]....
        /*0190*/ 	.word	0xffffffff


	//   ....[21]....
        /*0194*/ 	.word	0xffffffff


	//   ....[22]....
        /*0198*/ 	.word	0xffffffff


	//   ....[23]....
        /*019c*/ 	.word	0xffffffff


	//----- nvinfo : EIATTR_COOP_GROUP_INSTR_OFFSETS
	.align		4
.L_516:
        /*01a0*/ 	.byte	0x04, 0x28
        /*01a2*/ 	.short	(.L_518 - .L_517)


	//   ....[0]....
.L_517:
        /*01a4*/ 	.word	0x00003c80


	//   ....[1]....
        /*01a8*/ 	.word	0x00003dd0


	//   ....[2]....
        /*01ac*/ 	.word	0x00003eb0


	//   ....[3]....
        /*01b0*/ 	.word	0x00003fe0


	//   ....[4]....
        /*01b4*/ 	.word	0x00004030


	//   ....[5]....
        /*01b8*/ 	.word	0x000041d0


	//   ....[6]....
        /*01bc*/ 	.word	0x00004300


	//   ....[7]....
        /*01c0*/ 	.word	0x000043d0


	//   ....[8]....
        /*01c4*/ 	.word	0x000075d0


	//   ....[9]....
        /*01c8*/ 	.word	0x00007610


	//   ....[10]....
        /*01cc*/ 	.word	0x00007760


	//   ....[11]....
        /*01d0*/ 	.word	0x00007790


	//   ....[12]....
        /*01d4*/ 	.word	0x00007920


	//   ....[13]....
        /*01d8*/ 	.word	0x00007ac0


	//   ....[14]....
        /*01dc*/ 	.word	0x00007b80


	//   ....[15]....
        /*01e0*/ 	.word	0x00007c80


	//   ....[16]....
        /*01e4*/ 	.word	0x0000a3d0


	//   ....[17]....
        /*01e8*/ 	.word	0x0000a3f0


	//   ....[18]....
        /*01ec*/ 	.word	0x0000a400


	//   ....[19]....
        /*01f0*/ 	.word	0x0000a410


	//   ....[20]....
        /*01f4*/ 	.word	0x0000a450


	//   ....[21]....
        /*01f8*/ 	.word	0x0000a470


	//   ....[22]....
        /*01fc*/ 	.word	0x0000a490


	//   ....[23]....
        /*0200*/ 	.word	0x0000a4d0


	//----- nvinfo : EIATTR_EXIT_INSTR_OFFSETS
	.align		4
.L_518:
        /*0204*/ 	.byte	0x04, 0x1c
        /*0206*/ 	.short	(.L_520 - .L_519)


	//   ....[0]....
.L_519:
        /*0208*/ 	.word	0x000005e0


	//   ....[1]....
        /*020c*/ 	.word	0x0000c0e0


	//   ....[2]....
        /*0210*/ 	.word	0x0000c1c0


	//   ....[3]....
        /*0214*/ 	.word	0x0000d4c0


	//   ....[4]....
        /*0218*/ 	.word	0x0000d550


	//----- nvinfo : EIATTR_CRS_STACK_SIZE
	.align		4
.L_520:
        /*021c*/ 	.byte	0x04, 0x1e
        /*021e*/ 	.short	(.L_522 - .L_521)
.L_521:
        /*0220*/ 	.word	0x00000000


	//----- nvinfo : EIATTR_CBANK_PARAM_SIZE
	.align		4
.L_522:
        /*0224*/ 	.byte	0x03, 0x19
        /*0226*/ 	.short	0x01d0


	//----- nvinfo : EIATTR_PARAM_CBANK
	.align		4
        /*0228*/ 	.byte	0x04, 0x0a
        /*022a*/ 	.short	(.L_524 - .L_523)
	.align		4
.L_523:
        /*022c*/ 	.word	index@(.nv.constant0._ZN5flash16flash_fwd_kernelI23Flash_fwd_kernel_traitsILi64ELi128ELi64ELi4ELb0ELb0EN7cutlass10bfloat16_tE19Flash_kernel_traitsILi64ELi128ELi64ELi4ES3_EELb1ELb0ELb0ELb0ELb0ELb0ELb0ELb0EEEvNS_16Flash_fwd_paramsE)
        /*0230*/ 	.short	0x0210
        /*0232*/ 	.short	0x01d0


	//----- nvinfo : EIATTR_SW_WAR
	.align		4
.L_524:
        /*0234*/ 	.byte	0x04, 0x36
        /*0236*/ 	.short	(.L_526 - .L_525)
.L_525:
        /*0238*/ 	.word	0x00000008
.L_526:


//--------------------- .nv.info._ZN5flash16flash_fwd_kernelI23Flash_fwd_kernel_traitsILi64ELi128ELi64ELi4ELb0ELb0EN7cutlass10bfloat16_tE19Flash_kernel_traitsILi64ELi128ELi64ELi4ES3_EELb1ELb0ELb1ELb0ELb0ELb0ELb0ELb0EEEvNS_16Flash_fwd_paramsE --------------------------
	.section	.nv.info._ZN5flash16flash_fwd_kernelI23Flash_fwd_kernel_traitsILi64ELi128ELi64ELi4ELb0ELb0EN7cutlass10bfloat16_tE19Flash_kernel_traitsILi64ELi128ELi64ELi4ES3_EELb1ELb0ELb1ELb0ELb0ELb0ELb0ELb0EEEvNS_16Flash_fwd_paramsE,"",@"SHT_CUDA_INFO"
	.sectionflags	@""
	.align	4


	//----- nvinfo : EIATTR_CUDA_API_VERSION
	.align		4
        /*0000*/ 	.byte	0x04, 0x37
        /*0002*/ 	.short	(.L_528 - .L_527)
.L_527:
        /*0004*/ 	.word	0x00000082


	//----- nvinfo : EIATTR_KPARAM_INFO
	.align		4
.L_528:
        /*0008*/ 	.byte	0x04, 0x17
        /*000a*/ 	.short	(.L_530 - .L_529)
.L_529:
        /*000c*/ 	.word	0x00000000
        /*0010*/ 	.short	0x0000
        /*0012*/ 	.short	0x0000
        /*0014*/ 	.byte	0x00, 0xf0, 0x41, 0x07


	//----- nvinfo : EIATTR_SPARSE_MMA_MASK
	.align		4
.L_530:
        /*0018*/ 	.byte	0x03, 0x50
        /*001a*/ 	.short	0x0000


	//----- nvinfo : EIATTR_MAXREG_COUNT
	.align		4
        /*001c*/ 	.byte	0x03, 0x1b
        /*001e*/ 	.short	0x00ff


	//----- nvinfo : EIATTR_NUM_BARRIERS
	.align		4
        /*0020*/ 	.byte	0x02, 0x4c
        /*0022*/ 	.byte	0x01
	.zero		1


	//----- nvinfo : EIATTR_ANNOTATIONS
	.align		4
        /*0024*/ 	.byte	0x04, 0x55
        /*0026*/ 	.short	(.L_532 - .L_531)


	//   ....[0]....
.L_531:
        /* <DEDUP_REMOVED lines=33> */


	//----- nvinfo : EIATTR_MERCURY_ISA_VERSION
	.align		4
.L_532:
        /*0220*/ 	.byte	0x03, 0x5f
        /*0222*/ 	.short	0x0101


	//----- nvinfo : EIATTR_INT_WARP_WIDE_INSTR_OFFSETS
	.align		4
        /*0224*/ 	.byte	0x04, 0x31
        /*0226*/ 	.short	(.L_534 - .L_533)


	//   ....[0]....
.L_533:
        /*0228*/ 	.word	0x00008830


	//----- nvinfo : EIATTR_COOP_GROUP_MASK_REGIDS
	.align		4
.L_534:
        /*022c*/ 	.byte	0x04, 0x29
        /*022e*/ 	.short	(.L_536 - .L_535)


	//   ....[0]....
.L_535:
        /*0230*/ 	.word	0xffffffff


	//   ....[1]....
        /*0234*/ 	.word	0xffffffff


	//   ....[2]....
        /*0238*/ 	.word	0xffffffff


	//   ....[3]....
        /*023c*/ 	.word	0xffffffff


	//   ....[4]....
        /*0240*/ 	.word	0xffffffff


	//   ....[5]....
        /*0244*/ 	.word	0xffffffff


	//   ....[6]....
        /*0248*/ 	.word	0xffffffff


	//   ....[7]....
        /*024c*/ 	.word	0xffffffff


	//   ....[8]....
        /*0250*/ 	.word	0xffffffff


	//   ....[9]....
        /*0254*/ 	.word	0xffffffff


	//   ....[10]....
        /*0258*/ 	.word	0xffffffff


	//   ....[11]....
        /*025c*/ 	.word	0xffffffff


	//   ....[12]....
        /*0260*/ 	.word	0xffffffff


	//   ....[13]....
        /*0264*/ 	.word	0xffffffff


	//   ....[14]....
        /*0268*/ 	.word	0xffffffff


	//   ....[15]....
        /*026c*/ 	.word	0xffffffff


	//   ....[16]....
        /*0270*/ 	.word	0xffffffff


	//   ....[17]....
        /*0274*/ 	.word	0xffffffff


	//   ....[18]....
        /*0278*/ 	.word	0xffffffff


	//   ....[19]....
        /*027c*/ 	.word	0xffffffff


	//   ....[20]....
        /*0280*/ 	.word	0xffffffff


	//   ....[21]....
        /*0284*/ 	.word	0xffffffff


	//   ....[22]....
        /*0288*/ 	.word	0xffffffff


	//   ....[23]....
        /*028c*/ 	.word	0xffffffff


	//   ....[24]....
        /*0290*/ 	.word	0xffffffff


	//   ....[25]....
        /*0294*/ 	.word	0xffffffff


	//   ....[26]....
        /*0298*/ 	.word	0xffffffff


	//   ....[27]....
        /*029c*/ 	.word	0xffffffff


	//   ....[28]....
        /*02a0*/ 	.word	0xffffffff


	//   ....[29]....
        /*02a4*/ 	.word	0xffffffff


	//   ....[30]....
        /*02a8*/ 	.word	0xffffffff


	//   ....[31]....
        /*02ac*/ 	.word	0xffffffff


	//   ....[32]....
        /*02b0*/ 	.word	0xffffffff


	//   ....[33]....
        /*02b4*/ 	.word	0xffffffff


	//   ....[34]....
        /*02b8*/ 	.word	0xffffffff


	//   ....[35]....
        /*02bc*/ 	.word	0xffffffff


	//   ....[36]....
        /*02c0*/ 	.word	0xffffffff


	//   ....[37]....
        /*02c4*/ 	.word	0xffffffff


	//   ....[38]....
        /*02c8*/ 	.word	0xffffffff


	//   ....[39]....
        /*02cc*/ 	.word	0xffffffff


	//----- nvinfo : EIATTR_COOP_GROUP_INSTR_OFFSETS
	.align		4
.L_536:
        /*02d0*/ 	.byte	0x04, 0x28
        /*02d2*/ 	.short	(.L_538 - .L_537)


	//   ....[0]....
.L_537:
        /*02d4*/ 	.word	0x00005e60


	//   ....[1]....
        /*02d8*/ 	.word	0x00005fa0


	//   ....[2]....
        /*02dc*/ 	.word	0x00006190


	//   ....[3]....
        /*02e0*/ 	.word	0x00006290


	//   ....[4]....
        /*02e4*/ 	.word	0x000062f0


	//   ....[5]....
        /*02e8*/ 	.word	0x00006380


	//   ....[6]....
        /*02ec*/ 	.word	0x00006560


	//   ....[7]....
        /*02f0*/ 	.word	0x00006680


	//   ....[8]....
        /*02f4*/ 	.word	0x0000a5f0


	//   ....[9]....
        /*02f8*/ 	.word	0x0000a690


	//   ....[10]....
        /*02fc*/ 	.word	0x0000a800


	//   ....[11]....
        /*0300*/ 	.word	0x0000a8b0


	//   ....[12]....
        /*0304*/ 	.word	0x0000a9e0


	//   ....[13]....
        /*0308*/ 	.word	0x0000aa20


	//   ....[14]....
        /*030c*/ 	.word	0x0000aa80


	//   ....[15]....
        /*0310*/ 	.word	0x0000ac70


	//   ....[16]....
        /*0314*/ 	.word	0x0000f4e0


	//   ....[17]....
        /*0318*/ 	.word	0x0000f6c0


	//   ....[18]....
        /*031c*/ 	.word	0x0000f8a0


	//   ....[19]....
        /*0320*/ 	.word	0x0000f9b0


	//   ....[20]....
        /*0324*/ 	.word	0x0000fa30


	//   ....[21]....
        /*0328*/ 	.word	0x0000fa60


	//   ....[22]....
        /*032c*/ 	.word	0x0000fb00


	//   ....[23]....
        /*0330*/ 	.word	0x0000fba0


	//   ....[24]....
        /*0334*/ 	.word	0x00014490


	//   ....[25]....
        /*0338*/ 	.word	0x000145a0


	//   ....[26]....
        /*033c*/ 	.word	0x000145d0


	//   ....[27]....
        /*0340*/ 	.word	0x00014750


	//   ....[28]....
        /*0344*/ 	.word	0x00014990


	//   ....[29]....
        /*0348*/ 	.word	0x000149f0


	//   ....[30]....
        /*034c*/ 	.word	0x00014a80


	//   ....[31]....
        /*0350*/ 	.word	0x00014aa0


	//   ....[32]....
        /*0354*/ 	.word	0x00017600


	//   ....[33]....
        /*0358*/ 	.word	0x00017610


	//   ....[34]....
        /*035c*/ 	.word	0x00017620


	//   ....[35]....
        /*0360*/ 	.word	0x00017650


	//   ....[36]....
        /*0364*/ 	.word	0x00017670


	//   ....[37]....
        /*0368*/ 	.word	0x00017680


	//   ....[38]....
        /*036c*/ 	.word	0x00017690


	//   ....[39]....
        /*0370*/ 	.word	0x00017710


	//----- nvinfo : EIATTR_EXIT_INSTR_OFFSETS
	.align		4
.L_538:
        /*0374*/ 	.byte	0x04, 0x1c
        /*0376*/ 	.short	(.L_540 - .L_539)


	//   ....[0]....
.L_539:
        /*0378*/ 	.word	0x00000710


	//   ....[1]....
        /*037c*/ 	.word	0x00001b90


	//   ....[2]....
        /*0380*/ 	.word	0x00001c20


	//   ....[3]....
        /*0384*/ 	.word	0x00019390


	//   ....[4]....
        /*0388*/ 	.word	0x00019470


	//----- nvinfo : EIATTR_CRS_STACK_SIZE
	.align		4
.L_540:
        /*038c*/ 	.byte	0x04, 0x1e
        /*038e*/ 	.short	(.L_542 - .L_541)
.L_541:
        /*0390*/ 	.word	0x00000000


	//----- nvinfo : EIATTR_CBANK_PARAM_SIZE
	.align		4
.L_542:
        /*0394*/ 	.byte	0x03, 0x19
        /*0396*/ 	.short	0x01d0


	//----- nvinfo : EIATTR_PARAM_CBANK
	.align		4
        /*0398*/ 	.byte	0x04, 0x0a
        /*039a*/ 	.short	(.L_544 - .L_543)
	.align		4
.L_543:
        /*039c*/ 	.word	index@(.nv.constant0._ZN5flash16flash_fwd_kernelI23Flash_fwd_kernel_traitsILi64ELi128ELi64ELi4ELb0ELb0EN7cutlass10bfloat16_tE19Flash_kernel_traitsILi64ELi128ELi64ELi4ES3_EELb1ELb0ELb1ELb0ELb0ELb0ELb0ELb0EEEvNS_16Flash_fwd_paramsE)
        /*03a0*/ 	.short	0x0210
        /*03a2*/ 	.short	0x01d0


	//----- nvinfo : EIATTR_SW_WAR
	.align		4
.L_544:
        /*03a4*/ 	.byte	0x04, 0x36
        /*03a6*/ 	.short	(.L_546 - .L_545)
.L_545:
        /*03a8*/ 	.word	0x00000008
.L_546:


//--------------------- .nv.info._ZN5flash16flash_fwd_kernelI23Flash_fwd_kernel_traitsILi64ELi128ELi64ELi4ELb0ELb0EN7cutlass10bfloat16_tE19Flash_kernel_traitsILi64ELi128ELi64ELi4ES3_EELb1ELb0ELb0ELb0ELb1ELb1ELb0ELb0EEEvNS_16Flash_fwd_paramsE --------------------------
	.section	.nv.info._ZN5flash16flash_fwd_kernelI23Flash_fwd_kernel_traitsILi64ELi128ELi64ELi4ELb0ELb0EN7cutlass10bfloat16_tE19Flash_kernel_traitsILi64ELi128ELi64ELi4ES3_EELb1ELb0ELb0ELb0ELb1ELb1ELb0ELb0EEEvNS_16Flash_fwd_paramsE,"",@"SHT_CUDA_INFO"
	.sectionflags	@""
	.align	4


	//----- nvinfo : EIATTR_CUDA_API_VERSION
	.align		4
        /*0000*/ 	.byte	0x04, 0x37
        /*0002*/ 	.short	(.L_548 - .L_547)
.L_547:
        /*0004*/ 	.word	0x00000082


	//----- nvinfo : EIATTR_KPARAM_INFO
	.align		4
.L_548:
        /*0008*/ 	.byte	0x04, 0x17
        /*000a*/ 	.short	(.L_550 - .L_549)
.L_549:
        /*000c*/ 	.word	0x00000000
        /*0010*/ 	.short	0x0000
        /*0012*/ 	.short	0x0000
        /*0014*/ 	.byte	0x00, 0xf0, 0x41, 0x07


	//----- nvinfo : EIATTR_SPARSE_MMA_MASK
	.align		4
.L_550:
        /*0018*/ 	.byte	0x03, 0x50
        /*001a*/ 	.short	0x0000


	//----- nvinfo : EIATTR_MAXREG_COUNT
	.align		4
        /*001c*/ 	.byte	0x03, 0x1b
        /*001e*/ 	.short	0x00ff


	//----- nvinfo : EIATTR_NUM_BARRIERS
	.align		4
        /*0020*/ 	.byte	0x02, 0x4c
        /*0022*/ 	.byte	0x01
	.zero		1


	//----- nvinfo : EIATTR_MERCURY_ISA_VERSION
	.align		4
        /*0024*/ 	.byte	0x03, 0x5f
        /*0026*/ 	.short	0x0101


	//----- nvinfo : EIATTR_COOP_GROUP_MASK_REGIDS
	.align		4
        /*0028*/ 	.byte	0x04, 0x29
        /*002a*/ 	.short	(.L_552 - .L_551)


	//   ....[0]....
.L_551:
        /*002c*/ 	.word	0xffffffff


	//   ....[1]....
        /*0030*/ 	.word	0xffffffff


	//   ....[2]....
        /*0034*/ 	.word	0xffffffff


	//   ....[3]....
        /*0038*/ 	.word	0xffffffff


	//   ....[4]....
        /*003c*/ 	.word	0xffffffff


	//   ....[5]....
        /*0040*/ 	.word	0xffffffff


	//   ....[6]....
        /*0044*/ 	.word	0xffffffff


	//   ....[7]....
        /*0048*/ 	.word	0xffffffff


	//   ....[8]....
        /*004c*/ 	.word	0xffffffff


	//   ....[9]....
        /*0050*/ 	.word	0xffffffff


	//   ....[10]....
        /*0054*/ 	.word	0xffffffff


	//   ....[11]....
        /*0058*/ 	.word	0xffffffff


	//   ....[12]....
        /*005c*/ 	.word	0xffffffff


	//   ....[13]....
        /*0060*/ 	.word	0xffffffff


	//   ....[14]....
        /*0064*/ 	.word	0xffffffff


	//   ....[15]....
        /*0068*/ 	.word	0xffffffff


	//   ....[16]....
        /*006c*/ 	.word	0xffffffff


	//   ....[17]....
        /*0070*/ 	.word	0xffffffff


	//   ....[18]....
        /*0074*/ 	.word	0xffffffff


	//   ....[19]....
        /*0078*/ 	.word	0xffffffff


	//   ....[20]....
        /*007c*/ 	.word	0xffffffff


	//   ....[21]....
        /*0080*/ 	.word	0xffffffff


	//   ....[22]....
        /*0084*/ 	.word	0xffffffff


	//   ....[23]....
        /*0088*/ 	.word	0xffffffff


	//----- nvinfo : EIATTR_COOP_GROUP_INSTR_OFFSETS
	.align		4
.L_552:
        /*008c*/ 	.byte	0x04, 0x28
        /*008e*/ 	.short	(.L_554 - .L_553)


	//   ....[0]....
.L_553:
        /*0090*/ 	.word	0x00001bd0


	//   ....[1]....
        /*0094*/ 	.word	0x00001d80


	//   ....[2]....
        /*0098*/ 	.word	0x00001f60


	//   ....[3]....
        /*009c*/ 	.word	0x00002170


	//   ....[4]....
        /*00a0*/ 	.word	0x00002230


	//   ....[5]....
        /*00a4*/ 	.word	0x000023a0


	//   ....[6]....
        /*00a8*/ 	.word	0x000023d0


	//   ....[7]....
        /*00ac*/ 	.word	0x00002570


	//   ....[8]....
        /*00b0*/ 	.word	0x00005270


	//   ....[9]....
        /*00b4*/ 	.word	0x00005300


	//   ....[10]....
        /*00b8*/ 	.word	0x00005320


	//   ....[11]....
        /*00bc*/ 	.word	0x000053c0


	//   ....[12]....
        /*00c0*/ 	.word	0x00005440


	//   ....[13]....
        /*00c4*/ 	.word	0x00005480


	//   ....[14]....
        /*00c8*/ 	.word	0x000057d0


	//   ....[15]....
        /*00cc*/ 	.word	0x00005980


	//   ....[16]....
        /*00d0*/ 	.word	0x00007f60


	//   ....[17]....
        /*00d4*/ 	.word	0x00007fa0


	//   ....[18]....
        /*00d8*/ 	.word	0x00007fe0


	//   ....[19]....
        /*00dc*/ 	.word	0x00007ff0


	//   ....[20]....
        /*00e0*/ 	.word	0x00008030


	//   ....[21]....
        /*00e4*/ 	.word	0x00008050


	//   ....[22]....
        /*00e8*/ 	.word	0x00008070


	//   ....[23]....
        /*00ec*/ 	.word	0x00008080


	//----- nvinfo : EIATTR_EXIT_INSTR_OFFSETS
	.align		4
.L_554:
        /*00f0*/ 	.byte	0x04, 0x1c
        /*00f2*/ 	.short	(.L_556 - .L_555)


	//   ....[0]....
.L_555:
        /*00f4*/ 	.word	0x00000290


	//   ....[1]....
        /*00f8*/ 	.word	0x000095f0


	//----- nvinfo : EIATTR_CRS_STACK_SIZE
	.align		4
.L_556:
        /*00fc*/ 	.byte	0x04, 0x1e
        /*00fe*/ 	.short	(.L_558 - .L_557)
.L_557:
        /*0100*/ 	.word	0x00000000


	//----- nvinfo : EIATTR_CBANK_PARAM_SIZE
	.align		4
.L_558:
        /*0104*/ 	.byte	0x03, 0x19
        /*0106*/ 	.short	0x01d0


	//----- nvinfo : EIATTR_PARAM_CBANK
	.align		4
        /*0108*/ 	.byte	0x04, 0x0a
        /*010a*/ 	.short	(.L_560 - .L_559)
	.align		4
.L_559:
        /*010c*/ 	.word	index@(.nv.constant0._ZN5flash16flash_fwd_kernelI23Flash_fwd_kernel_traitsILi64ELi128ELi64ELi4ELb0ELb0EN7cutlass10bfloat16_tE19Flash_kernel_traitsILi64ELi128ELi64ELi4ES3_EELb1ELb0ELb0ELb0ELb1ELb1ELb0ELb0EEEvNS_16Flash_fwd_paramsE)
        /*0110*/ 	.short	0x0210
        /*0112*/ 	.short	0x01d0


	//----- nvinfo : EIATTR_SW_WAR
	.align		4
.L_560:
        /*0114*/ 	.byte	0x04, 0x36
        /*0116*/ 	.short	(.L_562 - .L_561)
.L_561:
        /*0118*/ 	.word	0x00000008
.L_562:


//--------------------- .nv.info._ZN5flash16flash_fwd_kernelI23Flash_fwd_kernel_traitsILi64ELi128ELi64ELi4ELb0ELb0EN7cutlass10bfloat16_tE19Flash_kernel_traitsILi64ELi128ELi64ELi4ES3_EELb0ELb0ELb0ELb0ELb1ELb1ELb1ELb0EEEvNS_16Flash_fwd_paramsE --------------------------
	.section	.nv.info._ZN5flash16flash_fwd_kernelI23Flash_fwd_kernel_traitsILi64ELi128ELi64ELi4ELb0ELb0EN7cutlass10bfloat16_tE19Flash_kernel_traitsILi64ELi128ELi64ELi4ES3_EELb0ELb0ELb0ELb0ELb1ELb1ELb1ELb0EEEvNS_16Flash_fwd_paramsE,"",@"SHT_CUDA_INFO"
	.sectionflags	@""
	.align	4


	//----- nvinfo : EIATTR_CUDA_API_VERSION
	.align		4
        /*0000*/ 	.byte	0x04, 0x37
        /*0002*/ 	.short	(.L_564 - .L_563)
.L_563:
        /*0004*/ 	.word	0x00000082


	//----- nvinfo : EIATTR_KPARAM_INFO
	.align		4
.L_564:
        /*0008*/ 	.byte	0x04, 0x17
        /*000a*/ 	.short	(.L_566 - .L_565)
.L_565:
        /*000c*/ 	.word	0x00000000
        /*0010*/ 	.short	0x0000
        /*0012*/ 	.short	0x0000
        /*0014*/ 	.byte	0x00, 0xf0, 0x41, 0x07


	//----- nvinfo : EIATTR_SPARSE_MMA_MASK
	.align		4
.L_566:
        /*0018*/ 	.byte	0x03, 0x50
        /*001a*/ 	.short	0x0000


	//----- nvinfo : EIATTR_MAXREG_COUNT
	.align		4
        /*001c*/ 	.byte	0x03, 0x1b
        /*001e*/ 	.short	0x00ff


	//----- nvinfo : EIATTR_NUM_BARRIERS
	.align		4
        /*0020*/ 	.byte	0x02, 0x4c
        /*0022*/ 	.byte	0x01
	.zero		1


	//----- nvinfo : EIATTR_MERCURY_ISA_VERSION
	.align		4
        /*0024*/ 	.byte	0x03, 0x5f
        /*0026*/ 	.short	0x0101


	//----- nvinfo : EIATTR_COOP_GROUP_MASK_REGIDS
	.align		4
        /*0028*/ 	.byte	0x04, 0x29
        /*002a*/ 	.short	(.L_568 - .L_567)


	//   ....[0]....
.L_567:
        /*002c*/ 	.word	0xffffffff


	//   ....[1]....
        /*0030*/ 	.word	0xffffffff


	//   ....[2]....
        /*0034*/ 	.word	0xffffffff


	//   ....[3]....
        /*0038*/ 	.word	0xffffffff


	//   ....[4]....
        /*003c*/ 	.word	0xffffffff


	//   ....[5]....
        /*0040*/ 	.word	0xffffffff


	//   ....[6]....
        /*0044*/ 	.word	0xffffffff


	//   ....[7]....
        /*0048*/ 	.word	0xffffffff


	//   ....[8]....
        /*004c*/ 	.word	0xffffffff


	//   ....[9]....
        /*0050*/ 	.word	0xffffffff


	//   ....[10]....
        /*0054*/ 	.word	0xffffffff


	//   ....[11]....
        /*0058*/ 	.word	0xffffffff


	//   ....[12]....
        /*005c*/ 	.word	0xffffffff


	//   ....[13]....
        /*0060*/ 	.word	0xffffffff


	//   ....[14]....
        /*0064*/ 	.word	0xffffffff


	//   ....[15]....
        /*0068*/ 	.word	0xffffffff


	//   ....[16]....
        /*006c*/ 	.word	0xffffffff


	//   ....[17]....
        /*0070*/ 	.word	0xffffffff


	//   ....[18]....
        /*0074*/ 	.word	0xffffffff


	//   ....[19]....
        /*0078*/ 	.word	0xffffffff


	//   ....[20]....
        /*007c*/ 	.word	0xffffffff


	//   ....[21]....
        /*0080*/ 	.word	0xffffffff


	//   ....[22]....
        /*0084*/ 	.word	0xffffffff


	//   ....[23]....
        /*0088*/ 	.word	0xffffffff


	//----- nvinfo : EIATTR_COOP_GROUP_INSTR_OFFSETS
	.align		4
.L_568:
        /*008c*/ 	.byte	0x04, 0x28
        /*008e*/ 	.short	(.L_570 - .L_569)


	//   ....[0]....
.L_569:
        /*0090*/ 	.word	0x00001f30


	//   ....[1]....
        /*0094*/ 	.word	0x00002110


	//   ....[2]....
        /*0098*/ 	.word	0x00002410


	//   ....[3]....
        /*009c*/ 	.word	0x00002470


	//   ....[4]....
        /*00a0*/ 	.word	0x00002600


	//   ....[5]....
        /*00a4*/ 	.word	0x00002620


	//   ....[6]....
        /*00a8*/ 	.word	0x00002650


	//   ....[7]....
        /*00ac*/ 	.word	0x00002730


	//   ....[8]....
        /*00b0*/ 	.word	0x00004e40


	//   ....[9]....
        /*00b4*/ 	.word	0x00004e60


	//   ....[10]....
        /*00b8*/ 	.word	0x00004e70


	//   ....[11]....
        /*00bc*/ 	.word	0x00004e80


	//   ....[12]....
        /*00c0*/ 	.word	0x00004ec0


	//   ....[13]....
        /*00c4*/ 	.word	0x00004ef0


	//   ....[14]....
        /*00c8*/ 	.word	0x00004f00


	//   ....[15]....
        /*00cc*/ 	.word	0x00004f10


	//   ....[16]....
        /*00d0*/ 	.word	0x00006820


	//   ....[17]....
        /*00d4*/ 	.word	0x00006860


	//   ....[18]....
        /*00d8*/ 	.word	0x00006890


	//   ....[19]....
        /*00dc*/ 	.word	0x000068a0


	//   ....[20]....
        /*00e0*/ 	.word	0x00006900


	//   ....[21]....
        /*00e4*/ 	.word	0x00006930


	//   ....[22]....
        /*00e8*/ 	.word	0x00006950


	//   ....[23]....
        /*00ec*/ 	.word	0x00006960


	//----- nvinfo : EIATTR_EXIT_INSTR_OFFSETS
	.align		4
.L_570:
        /*00f0*/ 	.byte	0x04, 0x1c
        /*00f2*/ 	.short	(.L_572 - .L_571)


	//   ....[0]....
.L_571:
        /*00f4*/ 	.word	0x00000140


	//   ....[1]....
        /*00f8*/ 	.word	0x00007eb0


	//----- nvinfo : EIATTR_CRS_STACK_SIZE
	.align		4
.L_572:
        /*00fc*/ 	.byte	0x04, 0x1e
        /*00fe*/ 	.short	(.L_574 - .L_573)
.L_573:
        /*0100*/ 	.word	0x00000000


	//----- nvinfo : EIATTR_CBANK_PARAM_SIZE
	.align		4
.L_574:
        /*0104*/ 	.byte	0x03, 0x19
        /*0106*/ 	.short	0x01d0


	//----- nvinfo : EIATTR_PARAM_CBANK
	.align		4
        /*0108*/ 	.byte	0x04, 0x0a
        /*010a*/ 	.short	(.L_576 - .L_575)
	.align		4
.L_575:
        /*010c*/ 	.word	index@(.nv.constant0._ZN5flash16flash_fwd_kernelI23Flash_fwd_kernel_traitsILi64ELi128ELi64ELi4ELb0ELb0EN7cutlass10bfloat16_tE19Flash_kernel_traitsILi64ELi128ELi64ELi4ES3_EELb0ELb0ELb0ELb0ELb1ELb1ELb1ELb0EEEvNS_16Flash_fwd_paramsE)
        /*0110*/ 	.short	0x0210
        /*0112*/ 	.short	0x01d0


	//----- nvinfo : EIATTR_SW_WAR
	.align		4
.L_576:
        /*0114*/ 	.byte	0x04, 0x36
        /*0116*/ 	.short	(.L_578 - .L_577)
.L_577:
        /*0118*/ 	.word	0x00000008
.L_578:


//--------------------- .nv.info._ZN5flash16flash_fwd_kernelI23Flash_fwd_kernel_traitsILi64ELi128ELi64ELi4ELb0ELb0EN7cutlass10bfloat16_tE19Flash_kernel_traitsILi64ELi128ELi64ELi4ES3_EELb1ELb0ELb0ELb1ELb0ELb0ELb0ELb0EEEvNS_16Flash_fwd_paramsE --------------------------
	.section	.nv.info._ZN5flash16flash_fwd_kernelI23Flash_fwd_kernel_traitsILi64ELi128ELi64ELi4ELb0ELb0EN7cutlass10bfloat16_tE19Flash_kernel_traitsILi64ELi128ELi64ELi4ES3_EELb1ELb0ELb0ELb1ELb0ELb0ELb0ELb0EEEvNS_16Flash_fwd_paramsE,"",@"SHT_CUDA_INFO"
	.sectionflags	@""
	.align	4


	//----- nvinfo : EIATTR_CUDA_API_VERSION
	.align		4
        /*0000*/ 	.byte	0x04, 0x37
        /*0002*/ 	.short	(.L_580 - .L_579)
.L_579:
        /*0004*/ 	.word	0x00000082


	//----- nvinfo : EIATTR_KPARAM_INFO
	.align		4
.L_580:
        /*0008*/ 	.byte	0x04, 0x17
        /*000a*/ 	.short	(.L_582 - .L_581)
.L_581:
        /*000c*/ 	.word	0x00000000
        /*0010*/ 	.short	0x0000
        /*0012*/ 	.short	0x0000
        /*0014*/ 	.byte	0x00, 0xf0, 0x41, 0x07


	//----- nvinfo : EIATTR_SPARSE_MMA_MASK
	.align		4
.L_582:
        /*0018*/ 	.byte	0x03, 0x50
        /*001a*/ 	.short	0x0000


	//----- nvinfo : EIATTR_MAXREG_COUNT
	.align		4
        /*001c*/ 	.byte	0x03, 0x1b
        /*001e*/ 	.short	0x00ff


	//----- nvinfo : EIATTR_NUM_BARRIERS
	.align		4
        /*0020*/ 	.byte	0x02, 0x4c
        /*0022*/ 	.byte	0x01
	.zero		1


	//----- nvinfo : EIATTR_ANNOTATIONS
	.align		4
        /*0024*/ 	.byte	0x04, 0x55
        /*0026*/ 	.short	(.L_584 - .L_583)


	//   ....[0]....
.L_583:
        /* <DEDUP_REMOVED lines=19> */


	//----- nvinfo : EIATTR_MERCURY_ISA_VERSION
	.align		4
.L_584:
        /*0148*/ 	.byte	0x03, 0x5f
        /*014a*/ 	.short	0x0101


	//----- nvinfo : EIATTR_COOP_GROUP_MASK_REGIDS
	.align		4
        /*014c*/ 	.byte	0x04, 0x29
        /*014e*/ 	.short	(.L_586 - .L_585)


	//   ....[0]....
.L_585:
        /*0150*/ 	.word	0xffffffff


	//   ....[1]....
        /*0154*/ 	.word	0xffffffff


	//   ....[2]....
        /*0158*/ 	.word	0xffffffff


	//   ....[3]....
        /*015c*/ 	.word	0xffffffff


	//   ....[4]....
        /*0160*/ 	.word	0xffffffff


	//   ....[5]....
        /*0164*/ 	.word	0xffffffff


	//   ....[6]....
        /*0168*/ 	.word	0xffffffff


	//   ....[7]....
        /*016c*/ 	.word	0xffffffff


	//   ....[8]....
        /*0170*/ 	.word	0xffffffff


	//   ....[9]....
        /*0174*/ 	.word	0xffffffff


	//   ....[10]....
        /*0178*/ 	.word	0xffffffff


	//   ....[11]....
        /*017c*/ 	.word	0xffffffff


	//   ....[12]....
        /*0180*/ 	.word	0xffffffff


	//   ....[13]....
        /*0184*/ 	.word	0xffffffff


	//   ....[14]....
        /*0188*/ 	.word	0xffffffff


	//   ....[15]....
        /*018c*/ 	.word	0xffffffff


	//   ....[16]....
        /*0190*/ 	.word	0xffffffff


	//   ....[17]....
        /*0194*/ 	.word	0xffffffff


	//   ....[18]....
        /*0198*/ 	.word	0xffffffff


	//   ....[19]....
        /*019c*/ 	.word	0xffffffff


	//   ....[20]....
        /*01a0*/ 	.word	0xffffffff


	//   ....[21]....
        /*01a4*/ 	.word	0xffffffff


	//   ....[22]....
        /*01a8*/ 	.word	0xffffffff


	//   ....[23]....
        /*01ac*/ 	.word	0xffffffff


	//----- nvinfo : EIATTR_COOP_GROUP_INSTR_OFFSETS
	.align		4
.L_586:
        /*01b0*/ 	.byte	0x04, 0x28
        /*01b2*/ 	.short	(.L_588 - .L_587)


	//   ....[0]....
.L_587:
        /*01b4*/ 	.word	0x00005080


	//   ....[1]....
        /*01b8*/ 	.word	0x000051f0


	//   ....[2]....
        /*01bc*/ 	.word	0x00005250


	//   ....[3]....
        /*01c0*/ 	.word	0x00005490


	//   ....[4]....
        /*01c4*/ 	.word	0x000054d0


	//   ....[5]....
        /*01c8*/ 	.word	0x00005610


	//   ....[6]....
        /*01cc*/ 	.word	0x00005810


	//   ....[7]....
        /*01d0*/ 	.word	0x000058d0


	//   ....[8]....
        /*01d4*/ 	.word	0x00009770


	//   ....[9]....
        /*01d8*/ 	.word	0x000097b0


	//   ....[10]....
        /*01dc*/ 	.word	0x00009900


	//   ....[11]....
        /*01e0*/ 	.word	0x00009950


	//   ....[12]....
        /*01e4*/ 	.word	0x00009a00


	//   ....[13]....
        /*01e8*/ 	.word	0x00009a30


	//   ....[14]....
        /*01ec*/ 	.word	0x00009e30


	//   ....[15]....
        /*01f0*/ 	.word	0x00009fd0


	//   ....[16]....
        /*01f4*/ 	.word	0x0000c5d0


	//   ....[17]....
        /*01f8*/ 	.word	0x0000c5e0


	//   ....[18]....
        /*01fc*/ 	.word	0x0000c5f0


	//   ....[19]....
        /*0200*/ 	.word	0x0000c600


	//   ....[20]....
        /*0204*/ 	.word	0x0000c640


	//   ....[21]....
        /*0208*/ 	.word	0x0000c660


	//   ....[22]....
        /*020c*/ 	.word	0x0000c680


	//   ....[23]....
        /*0210*/ 	.word	0x0000c6d0


	//----- nvinfo : EIATTR_EXIT_INSTR_OFFSETS
	.align		4
.L_588:
        /*0214*/ 	.byte	0x04, 0x1c
        /*0216*/ 	.short	(.L_590 - .L_589)


	//   ....[0]....
.L_589:
        /*0218*/ 	.word	0x000005d0


	//   ....[1]....
        /*021c*/ 	.word	0x0000e2d0


	//   ....[2]....
        /*0220*/ 	.word	0x0000e3b0


	//   ....[3]....
        /*0224*/ 	.word	0x0000f6b0


	//   ....[4]....
        /*0228*/ 	.word	0x0000f740


	//----- nvinfo : EIATTR_CRS_STACK_SIZE
	.align		4
.L_590:
        /*022c*/ 	.byte	0x04, 0x1e
        /*022e*/ 	.short	(.L_592 - .L_591)
.L_591:
        /*0230*/ 	.word	0x00000000


	//----- nvinfo : EIATTR_CBANK_PARAM_SIZE
	.align		4
.L_592:
        /*0234*/ 	.byte	0x03, 0x19
        /*0236*/ 	.short	0x01d0


	//----- nvinfo : EIATTR_PARAM_CBANK
	.align		4
        /*0238*/ 	.byte	0x04, 0x0a
        /*023a*/ 	.short	(.L_594 - .L_593)
	.align		4
.L_593:
        /*023c*/ 	.word	index@(.nv.constant0._ZN5flash16flash_fwd_kernelI23Flash_fwd_kernel_traitsILi64ELi128ELi64ELi4ELb0ELb0EN7cutlass10bfloat16_tE19Flash_kernel_traitsILi64ELi128ELi64ELi4ES3_EELb1ELb0ELb0ELb1ELb0ELb0ELb0ELb0EEEvNS_16Flash_fwd_paramsE)
        /*0240*/ 	.short	0x0210
        /*0242*/ 	.short	0x01d0


	//----- nvinfo : EIATTR_SW_WAR
	.align		4
.L_594:
        /*0244*/ 	.byte	0x04, 0x36
        /*0246*/ 	.short	(.L_596 - .L_595)
.L_595:
        /*0248*/ 	.word	0x00000008
.L_596:


//--------------------- .nv.info._ZN5flash16flash_fwd_kernelI23Flash_fwd_kernel_traitsILi64ELi128ELi64ELi4ELb0ELb0EN7cutlass10bfloat16_tE19Flash_kernel_traitsILi64ELi128ELi64ELi4ES3_EELb1ELb0ELb0ELb0ELb0ELb0ELb0ELb1EEEvNS_16Flash_fwd_paramsE --------------------------
	.section	.nv.info._ZN5flash16flash_fwd_kernelI23Flash_fwd_kernel_traitsILi64ELi128ELi64ELi4ELb0ELb0EN7cutlass10bfloat16_tE19Flash_kernel_traitsILi64ELi128ELi64ELi4ES3_EELb1ELb0ELb0ELb0ELb0ELb0ELb0ELb1EEEvNS_16Flash_fwd_paramsE,"",@"SHT_CUDA_INFO"
	.sectionflags	@""
	.align	4


	//----- nvinfo : EIATTR_CUDA_API_VERSION
	.align		4
        /*0000*/ 	.byte	0x04, 0x37
        /*0002*/ 	.short	(.L_598 - .L_597)
.L_597:
        /*0004*/ 	.word	0x00000082


	//----- nvinfo : EIATTR_KPARAM_INFO
	.align		4
.L_598:
        /*0008*/ 	.byte	0x04, 0x17
        /*000a*/ 	.short	(.L_600 - .L_599)
.L_599:
        /*000c*/ 	.word	0x00000000
        /*0010*/ 	.short	0x0000
        /*0012*/ 	.short	0x0000
        /*0014*/ 	.byte	0x00, 0xf0, 0x41, 0x07


	//----- nvinfo : EIATTR_SPARSE_MMA_MASK
	.align		4
.L_600:
        /*0018*/ 	.byte	0x03, 0x50
        /*001a*/ 	.short	0x0000


	//----- nvinfo : EIATTR_MAXREG_COUNT
	.align		4
        /*001c*/ 	.byte	0x03, 0x1b
        /*001e*/ 	.short	0x00ff


	//----- nvinfo : EIATTR_NUM_BARRIERS
	.align		4
        /*0020*/ 	.byte	0x02, 0x4c
        /*0022*/ 	.byte	0x01
	.zero		1


	//----- nvinfo : EIATTR_ANNOTATIONS
	.align		4
        /*0024*/ 	.byte	0x04, 0x55
        /*0026*/ 	.short	(.L_602 - .L_601)


	//   ....[0]....
.L_601:
        /* <DEDUP_REMOVED lines=74> */


	//----- nvinfo : EIATTR_MERCURY_ISA_VERSION
	.align		4
.L_602:
        /*04b0*/ 	.byte	0x03, 0x5f
        /*04b2*/ 	.short	0x0101


	//----- nvinfo : EIATTR_COOP_GROUP_MASK_REGIDS
	.align		4
        /*04b4*/ 	.byte	0x04, 0x29
        /*04b6*/ 	.short	(.L_604 - .L_603)


	//   ....[0]....
.L_603:
        /*04b8*/ 	.word	0xffffffff


	//   ....[1]....
        /*04bc*/ 	.word	0xffffffff


	//   ....[2]....
        /*04c0*/ 	.word	0xffffffff


	//   ....[3]....
        /*04c4*/ 	.word	0xffffffff


	//   ....[4]....
        /*04c8*/ 	.word	0xffffffff


	//   ....[5]....
        /*04cc*/ 	.word	0xffffffff


	//   ....[6]....
        /*04d0*/ 	.word	0xffffffff


	//   ....[7]....
        /*04d4*/ 	.word	0xffffffff


	//   ....[8]....
        /*04d8*/ 	.word	0xffffffff


	//   ....[9]....
        /*04dc*/ 	.word	0xffffffff


	//   ....[10]....
        /*04e0*/ 	.word	0xffffffff


	//   ....[11]....
        /*04e4*/ 	.word	0xffffffff


	//   ....[12]....
        /*04e8*/ 	.word	0xffffffff


	//   ....[13]....
        /*04ec*/ 	.word	0xffffffff


	//   ....[14]....
        /*04f0*/ 	.word	0xffffffff


	//   ....[15]....
        /*04f4*/ 	.word	0xffffffff


	//   ....[16]....
        /*04f8*/ 	.word	0xffffffff


	//   ....[17]....
        /*04fc*/ 	.word	0xffffffff


	//   ....[18]....
        /*0500*/ 	.word	0xffffffff


	//   ....[19]....
        /*0504*/ 	.word	0xffffffff


	//   ....[20]....
        /*0508*/ 	.word	0xffffffff


	//   ....[21]....
        /*050c*/ 	.word	0xffffffff


	//   ....[22]....
        /*0510*/ 	.word	0xffffffff


	//   ....[23]....
        /*0514*/ 	.word	0xffffffff


	//----- nvinfo : EIATTR_COOP_GROUP_INSTR_OFFSETS
	.align		4
.L_604:
        /*0518*/ 	.byte	0x04, 0x28
        /*051a*/ 	.short	(.L_606 - .L_605)


	//   ....[0]....
.L_605:
        /*051c*/ 	.word	0x00003fc0


	//   ....[1]....
        /*0520*/ 	.word	0x00004140


	//   ....[2]....
        /*0524*/ 	.word	0x00004180


	//   ....[3]....
        /*0528*/ 	.word	0x000042c0


	//   ....[4]....
        /*052c*/ 	.word	0x00004bc0


	//   ....[5]....
        /*0530*/ 	.word	0x00004e10


	//   ....[6]....
        /*0534*/ 	.word	0x00004f30


	//   ....[7]....
        /*0538*/ 	.word	0x00005080


	//   ....[8]....
        /*053c*/ 	.word	0x00009ad0


	//   ....[9]....
        /*0540*/ 	.word	0x00009ae0


	//   ....[10]....
        /*0544*/ 	.word	0x00009af0


	//   ....[11]....
        /*0548*/ 	.word	0x00009b00


	//   ....[12]....
        /*054c*/ 	.word	0x00009b60


	//   ....[13]....
        /*0550*/ 	.word	0x00009b80


	//   ....[14]....
        /*0554*/ 	.word	0x00009c30


	//   ....[15]....
        /*0558*/ 	.word	0x00009ef0


	//   ....[16]....
        /*055c*/ 	.word	0x0000f220


	//   ....[17]....
        /*0560*/ 	.word	0x0000f230


	//   ....[18]....
        /*0564*/ 	.word	0x0000f240


	//   ....[19]....
        /*0568*/ 	.word	0x0000f250


	//   ....[20]....
        /*056c*/ 	.word	0x0000f2a0


	//   ....[21]....
        /*0570*/ 	.word	0x0000f2c0


	//   ....[22]....
        /*0574*/ 	.word	0x0000f2e0


	//   ....[23]....
        /*0578*/ 	.word	0x0000f2f0


	//----- nvinfo : EIATTR_EXIT_INSTR_OFFSETS
	.align		4
.L_606:
        /*057c*/ 	.byte	0x04, 0x1c
        /*057e*/ 	.short	(.L_608 - .L_607)


	//   ....[0]....
.L_607:
        /*0580*/ 	.word	0x00000560


	//   ....[1]....
        /*0584*/ 	.word	0x00010f70


	//   ....[2]....
        /*0588*/ 	.word	0x00011050


	//   ....[3]....
        /*058c*/ 	.word	0x00012370


	//   ....[4]....
        /*0590*/ 	.word	0x00012400


	//----- nvinfo : EIATTR_CRS_STACK_SIZE
	.align		4
.L_608:
        /*0594*/ 	.byte	0x04, 0x1e
        /*0596*/ 	.short	(.L_610 - .L_609)
.L_609:
        /*0598*/ 	.word	0x00000000


	//----- nvinfo : EIATTR_CBANK_PARAM_SIZE
	.align		4
.L_610:
        /*059c*/ 	.byte	0x03, 0x19
        /*059e*/ 	.short	0x01d0


	//----- nvinfo : EIATTR_PARAM_CBANK
	.align		4
        /*05a0*/ 	.byte	0x04, 0x0a
        /*05a2*/ 	.short	(.L_612 - .L_611)
	.align		4
.L_611:
        /*05a4*/ 	.word	index@(.nv.constant0._ZN5flash16flash_fwd_kernelI23Flash_fwd_kernel_traitsILi64ELi128ELi64ELi4ELb0ELb0EN7cutlass10bfloat16_tE19Flash_kernel_traitsILi64ELi128ELi64ELi4ES3_EELb1ELb0ELb0ELb0ELb0ELb0ELb0ELb1EEEvNS_16Flash_fwd_paramsE)
        /*05a8*/ 	.short	0x0210
        /*05aa*/ 	.short	0x01d0


	//----- nvinfo : EIATTR_SW_WAR
	.align		4
.L_612:
        /*05ac*/ 	.byte	0x04, 0x36
        /*05ae*/ 	.short	(.L_614 - .L_613)
.L_613:
        /*05b0*/ 	.word	0x00000008
.L_614:


//--------------------- .nv.info._ZN5flash16flash_fwd_kernelI23Flash_fwd_kernel_traitsILi64ELi128ELi64ELi4ELb0ELb0EN7cutlass10bfloat16_tE19Flash_kernel_traitsILi64ELi128ELi64ELi4ES3_EELb0ELb0ELb0ELb0ELb0ELb0ELb1ELb0EEEvNS_16Flash_fwd_paramsE --------------------------
	.section	.nv.info._ZN5flash16flash_fwd_kernelI23Flash_fwd_kernel_traitsILi64ELi128ELi64ELi4ELb0ELb0EN7cutlass10bfloat16_tE19Flash_kernel_traitsILi64ELi128ELi64ELi4ES3_EELb0ELb0ELb0ELb0ELb0ELb0ELb1ELb0EEEvNS_16Flash_fwd_paramsE,"",@"SHT_CUDA_INFO"
	.sectionflags	@""
	.align	4


	//----- nvinfo : EIATTR_CUDA_API_VERSION
	.align		4
        /*0000*/ 	.byte	0x04, 0x37
        /*0002*/ 	.short	(.L_616 - .L_615)
.L_615:
        /*0004*/ 	.word	0x00000082


	//----- nvinfo : EIATTR_KPARAM_INFO
	.align		4
.L_616:
        /*0008*/ 	.byte	0x04, 0x17
        /*000a*/ 	.short	(.L_618 - .L_617)
.L_617:
        /*000c*/ 	.word	0x00000000
        /*0010*/ 	.short	0x0000
        /*0012*/ 	.short	0x0000
        /*0014*/ 	.byte	0x00, 0xf0, 0x41, 0x07


	//----- nvinfo : EIATTR_SPARSE_MMA_MASK
	.align		4
.L_618:
        /*0018*/ 	.byte	0x03, 0x50
        /*001a*/ 	.short	0x0000


	//----- nvinfo : EIATTR_MAXREG_COUNT
	.align		4
        /*001c*/ 	.byte	0x03, 0x1b
        /*001e*/ 	.short	0x00ff


	//----- nvinfo : EIATTR_NUM_BARRIERS
	.align		4
        /*0020*/ 	.byte	0x02, 0x4c
        /*0022*/ 	.byte	0x01
	.zero		1


	//----- nvinfo : EIATTR_ANNOTATIONS
	.align		4
        /*0024*/ 	.byte	0x04, 0x55
        /*0026*/ 	.short	(.L_620 - .L_619)


	//   ....[0]....
.L_619:
        /* <DEDUP_REMOVED lines=18> */


	//----- nvinfo : EIATTR_MERCURY_ISA_VERSION
	.align		4
.L_620:
        /*0138*/ 	.byte	0x03, 0x5f
        /*013a*/ 	.short	0x0101


	//----- nvinfo : EIATTR_COOP_GROUP_MASK_REGIDS
	.align		4
        /*013c*/ 	.byte	0x04, 0x29
        /*013e*/ 	.short	(.L_622 - .L_621)


	//   ....[0]....
.L_621:
        /*0140*/ 	.word	0xffffffff


	//   ....[1]....
        /*0144*/ 	.word	0xffffffff


	//   ....[2]....
        /*0148*/ 	.word	0xffffffff


	//   ....[3]....
        /*014c*/ 	.word	0xffffffff


	//   ....[4]....
        /*0150*/ 	.word	0xffffffff


	//   ....[5]....
        /*0154*/ 	.word	0xffffffff


	//   ....[6]....
        /*0158*/ 	.word	0xffffffff


	//   ....[7]....
        /*015c*/ 	.word	0xffffffff


	//   ....[8]....
        /*0160*/ 	.word	0xffffffff


	//   ....[9]....
        /*0164*/ 	.word	0xffffffff


	//   ....[10]....
        /*0168*/ 	.word	0xffffffff


	//   ....[11]....
        /*016c*/ 	.word	0xffffffff


	//   ....[12]....
        /*0170*/ 	.word	0xffffffff


	//   ....[13]....
        /*0174*/ 	.word	0xffffffff


	//   ....[14]....
        /*0178*/ 	.word	0xffffffff


	//   ....[15]....
        /*017c*/ 	.word	0xffffffff


	//   ....[16]....
        /*0180*/ 	.word	0xffffffff


	//   ....[17]....
        /*0184*/ 	.word	0xffffffff


	//   ....[18]....
        /*0188*/ 	.word	0xffffffff


	//   ....[19]....
        /*018c*/ 	.word	0xffffffff


	//   ....[20]....
        /*0190*/ 	.word	0xffffffff


	//   ....[21]....
        /*0194*/ 	.word	0xffffffff


	//   ....[22]....
        /*0198*/ 	.word	0xffffffff


	//   ....[23]....
        /*019c*/ 	.word	0xffffffff


	//----- nvinfo : EIATTR_COOP_GROUP_INSTR_OFFSETS
	.align		4
.L_622:
        /*01a0*/ 	.byte	0x04, 0x28
        /*01a2*/ 	.short	(.L_624 - .L_623)


	//   ....[0]....
.L_623:
        /*01a4*/ 	.word	0x00003e70


	//   ....[1]....
        /*01a8*/ 	.word	0x00003ea0


	//   ....[2]....
        /*01ac*/ 	.word	0x000040c0


	//   ....[3]....
        /*01b0*/ 	.word	0x00004180


	//   ....[4]....
        /*01b4*/ 	.word	0x000042a0


	//   ....[5]....
        /*01b8*/ 	.word	0x00004310


	//   ....[6]....
        /*01bc*/ 	.word	0x00004450


	//   ....[7]....
        /*01c0*/ 	.word	0x00004520


	//   ....[8]....
        /*01c4*/ 	.word	0x00007100


	//   ....[9]....
        /*01c8*/ 	.word	0x00007180


	//   ....[10]....
        /*01cc*/ 	.word	0x000071d0


	//   ....[11]....
        /*01d0*/ 	.word	0x000071e0


	//   ....[12]....
        /*01d4*/ 	.word	0x00007220


	//   ....[13]....
        /*01d8*/ 	.word	0x00007230


	//   ....[14]....
        /*01dc*/ 	.word	0x00007260


	//   ....[15]....
        /*01e0*/ 	.word	0x00007270


	//   ....[16]....
        /*01e4*/ 	.word	0x00008bb0


	//   ....[17]....
        /*01e8*/ 	.word	0x00008bc0


	//   ....[18]....
        /*01ec*/ 	.word	0x00008bd0


	//   ....[19]....
        /*01f0*/ 	.word	0x00008be0


	//   ....[20]....
        /*01f4*/ 	.word	0x00008c20


	//   ....[21]....
        /*01f8*/ 	.word	0x00008c60


	//   ....[22]....
        /*01fc*/ 	.word	0x00008c90


	//   ....[23]....
        /*0200*/ 	.word	0x00008d90


	//----- nvinfo : EIATTR_EXIT_INSTR_OFFSETS
	.align		4
.L_624:
        /*0204*/ 	.byte	0x04, 0x1c
        /*0206*/ 	.short	(.L_626 - .L_625)


	//   ....[0]....
.L_625:
        /*0208*/ 	.word	0x00000390


	//   ....[1]....
        /*020c*/ 	.word	0x0000a8a0


	//   ....[2]....
        /*0210*/ 	.word	0x0000a980


	//   ....[3]....
        /*0214*/ 	.word	0x0000bc40


	//   ....[4]....
        /*0218*/ 	.word	0x0000bcd0


	//----- nvinfo : EIATTR_CRS_STACK_SIZE
	.align		4
.L_626:
        /*021c*/ 	.byte	0x04, 0x1e
        /*021e*/ 	.short	(.L_628 - .L_627)
.L_627:
        /*0220*/ 	.word	0x00000000


	//----- nvinfo : EIATTR_CBANK_PARAM_SIZE
	.align		4
.L_628:
        /*0224*/ 	.byte	0x03, 0x19
        /*0226*/ 	.short	0x01d0


	//----- nvinfo : EIATTR_PARAM_CBANK
	.align		4
        /*0228*/ 	.byte	0x04, 0x0a
        /*022a*/ 	.short	(.L_630 - .L_629)
	.align		4
.L_629:
        /*022c*/ 	.word	index@(.nv.constant0._ZN5flash16flash_fwd_kernelI23Flash_fwd_kernel_traitsILi64ELi128ELi64ELi4ELb0ELb0EN7cutlass10bfloat16_tE19Flash_kernel_traitsILi64ELi128ELi64ELi4ES3_EELb0ELb0ELb0ELb0ELb0ELb0ELb1ELb0EEEvNS_16Flash_fwd_paramsE)
        /*0230*/ 	.short	0x0210
        /*0232*/ 	.short	0x01d0


	//----- nvinfo : EIATTR_SW_WAR
	.align		4
.L_630:
        /*0234*/ 	.byte	0x04, 0x36
        /*0236*/ 	.short	(.L_632 - .L_631)
.L_631:
        /*0238*/ 	.word	0x00000008
.L_632:


//--------------------- .nv.info._ZN5flash16flash_fwd_kernelI23Flash_fwd_kernel_traitsILi64ELi128ELi64ELi4ELb0ELb0EN7cutlass10bfloat16_tE19Flash_kernel_traitsILi64ELi128ELi64ELi4ES3_EELb1ELb0ELb0ELb1ELb0ELb0ELb0ELb1EEEvNS_16Flash_fwd_paramsE --------------------------
	.section	.nv.info._ZN5flash16flash_fwd_kernelI23Flash_fwd_kernel_traitsILi64ELi128ELi64ELi4ELb0ELb0EN7cutlass10bfloat16_tE19Flash_kernel_traitsILi64ELi128ELi64ELi4ES3_EELb1ELb0ELb0ELb1ELb0ELb0ELb0ELb1EEEvNS_16Flash_fwd_paramsE,"",@"SHT_CUDA_INFO"
	.sectionflags	@""
	.align	4


	//----- nvinfo : EIATTR_CUDA_API_VERSION
	.align		4
        /*0000*/ 	.byte	0x04, 0x37
        /*0002*/ 	.short	(.L_634 - .L_633)
.L_633:
        /*0004*/ 	.word	0x00000082


	//----- nvinfo : EIATTR_KPARAM_INFO
	.align		4
.L_634:
        /*0008*/ 	.byte	0x04, 0x17
        /*000a*/ 	.short	(.L_636 - .L_635)
.L_635:
        /*000c*/ 	.word	0x00000000
        /*0010*/ 	.short	0x0000
        /*0012*/ 	.short	0x0000
        /*0014*/ 	.byte	0x00, 0xf0, 0x41, 0x07


	//----- nvinfo : EIATTR_SPARSE_MMA_MASK
	.align		4
.L_636:
        /*0018*/ 	.byte	0x03, 0x50
        /*001a*/ 	.short	0x0000


	//----- nvinfo : EIATTR_MAXREG_COUNT
	.align		4
        /*001c*/ 	.byte	0x03, 0x1b
        /*001e*/ 	.short	0x00ff


	//----- nvinfo : EIATTR_NUM_BARRIERS
	.align		4
        /*0020*/ 	.byte	0x02, 0x4c
        /*0022*/ 	.byte	0x01
	.zero		1


	//----- nvinfo : EIATTR_ANNOTATIONS
	.align		4
        /*0024*/ 	.byte	0x04, 0x55
        /*0026*/ 	.short	(.L_638 - .L_637)


	//   ....[0]....
.L_637:
        /* <DEDUP_REMOVED lines=66> */


	//----- nvinfo : EIATTR_MERCURY_ISA_VERSION
	.align		4
.L_638:
        /*0438*/ 	.byte	0x03, 0x5f
        /*043a*/ 	.short	0x0101


	//----- nvinfo : EIATTR_COOP_GROUP_MASK_REGIDS
	.align		4
        /*043c*/ 	.byte	0x04, 0x29
        /*043e*/ 	.short	(.L_640 - .L_639)


	//   ....[0]....
.L_639:
        /*0440*/ 	.word	0xffffffff


	//   ....[1]....
        /*0444*/ 	.word	0xffffffff


	//   ....[2]....
        /*0448*/ 	.word	0xffffffff


	//   ....[3]....
        /*044c*/ 	.word	0xffffffff


	//   ....[4]....
        /*0450*/ 	.word	0xffffffff


	//   ....[5]....
        /*0454*/ 	.word	0xffffffff


	//   ....[6]....
        /*0458*/ 	.word	0xffffffff


	//   ....[7]....
        /*045c*/ 	.word	0xffffffff


	//   ....[8]....
        /*0460*/ 	.word	0xffffffff


	//   ....[9]....
        /*0464*/ 	.word	0xffffffff


	//   ....[10]....
        /*0468*/ 	.word	0xffffffff


	//   ....[11]....
        /*046c*/ 	.word	0xffffffff


	//   ....[12]....
        /*0470*/ 	.word	0xffffffff


	//   ....[13]....
        /*0474*/ 	.word	0xffffffff


	//   ....[14]....
        /*0478*/ 	.word	0xffffffff


	//   ....[15]....
        /*047c*/ 	.word	0xffffffff


	//   ....[16]....
        /*0480*/ 	.word	0xffffffff


	//   ....[17]....
        /*0484*/ 	.word	0xffffffff


	//   ....[18]....
        /*0488*/ 	.word	0xffffffff


	//   ....[19]....
        /*048c*/ 	.word	0xffffffff


	//   ....[20]....
        /*0490*/ 	.word	0xffffffff


	//   ....[21]....
        /*0494*/ 	.word	0xffffffff


	//   ....[22]....
        /*0498*/ 	.word	0xffffffff


	//   ....[23]....
        /*049c*/ 	.word	0xffffffff


	//----- nvinfo : EIATTR_COOP_GROUP_INSTR_OFFSETS
	.align		4
.L_640:
        /*04a0*/ 	.byte	0x04, 0x28
        /*04a2*/ 	.short	(.L_642 - .L_641)


	//   ....[0]....
.L_641:
        /*04a4*/ 	.word	0x00005900


	//   ....[1]....
        /*04a8*/ 	.word	0x000059e0


	//   ....[2]....
        /*04ac*/ 	.word	0x00005b50


	//   ....[3]....
        /*04b0*/ 	.word	0x00005b90


	//   ....[4]....
        /*04b4*/ 	.word	0x00005bc0


	//   ....[5]....
        /*04b8*/ 	.word	0x00005bf0


	//   ....[6]....
        /*04bc*/ 	.word	0x00005d00


	//   ....[7]....
        /*04c0*/ 	.word	0x00005d40


	//   ....[8]....
        /*04c4*/ 	.word	0x0000bd40


	//   ....[9]....
        /*04c8*/ 	.word	0x0000bd70


	//   ....[10]....
        /*04cc*/ 	.word	0x0000bda0


	//   ....[11]....
        /*04d0*/ 	.word	0x0000bdc0


	//   ....[12]....
        /*04d4*/ 	.word	0x0000bef0


	//   ....[13]....
        /*04d8*/ 	.word	0x0000bf00


	//   ....[14]....
        /*04dc*/ 	.word	0x0000bf10


	//   ....[15]....
        /*04e0*/ 	.word	0x0000c000


	//   ....[16]....
        /*04e4*/ 	.word	0x000110f0


	//   ....[17]....
        /*04e8*/ 	.word	0x00011100


	//   ....[18]....
        /*04ec*/ 	.word	0x00011110


	//   ....[19]....
        /*04f0*/ 	.word	0x00011120


	//   ....[20]....
        /*04f4*/ 	.word	0x00011160


	//   ....[21]....
        /*04f8*/ 	.word	0x00011180


	//   ....[22]....
        /*04fc*/ 	.word	0x000111a0


	//   ....[23]....
        /*0500*/ 	.word	0x000111b0


	//----- nvinfo : EIATTR_EXIT_INSTR_OFFSETS
	.align		4
.L_642:
        /*0504*/ 	.byte	0x04, 0x1c
        /*0506*/ 	.short	(.L_644 - .L_643)


	//   ....[0]....
.L_643:
        /*0508*/ 	.word	0x00000670


	//   ....[1]....
        /*050c*/ 	.word	0x00012dd0


	//   ....[2]....
        /*0510*/ 	.word	0x00012eb0


	//   ....[3]....
        /*0514*/ 	.word	0x00014190


	//   ....[4]....
        /*0518*/ 	.word	0x00014220


	//----- nvinfo : EIATTR_CRS_STACK_SIZE
	.align		4
.L_644:
        /*051c*/ 	.byte	0x04, 0x1e
        /*051e*/ 	.short	(.L_646 - .L_645)
.L_645:
        /*0520*/ 	.word	0x00000000


	//----- nvinfo : EIATTR_CBANK_PARAM_SIZE
	.align		4
.L_646:
        /*0524*/ 	.byte	0x03, 0x19
        /*0526*/ 	.short	0x01d0


	//----- nvinfo : EIATTR_PARAM_CBANK
	.align		4
        /*0528*/ 	.byte	0x04, 0x0a
        /*052a*/ 	.short	(.L_648 - .L_647)
	.align		4
.L_647:
        /*052c*/ 	.word	index@(.nv.constant0._ZN5flash16flash_fwd_kernelI23Flash_fwd_kernel_traitsILi64ELi128ELi64ELi4ELb0ELb0EN7cutlass10bfloat16_tE19Flash_kernel_traitsILi64ELi128ELi64ELi4ES3_EELb1ELb0ELb0ELb1ELb0ELb0ELb0ELb1EEEvNS_16Flash_fwd_paramsE)
        /*0530*/ 	.short	0x0210
        /*0532*/ 	.short	0x01d0


	//----- nvinfo : EIATTR_SW_WAR
	.align		4
.L_648:
        /*0534*/ 	.byte	0x04, 0x36
        /*0536*/ 	.short	(.L_650 - .L_649)
.L_649:
        /*0538*/ 	.word	0x00000008
.L_650:


//--------------------- .nv.info._ZN5flash16flash_fwd_kernelI23Flash_fwd_kernel_traitsILi64ELi128ELi64ELi4ELb0ELb0EN7cutlass10bfloat16_tE19Flash_kernel_traitsILi64ELi128ELi64ELi4ES3_EELb0ELb0ELb0ELb1ELb0ELb0ELb1ELb0EEEvNS_16Flash_fwd_paramsE --------------------------
	.section	.nv.info._ZN5flash16flash_fwd_kernelI23Flash_fwd_kernel_traitsILi64ELi128ELi64ELi4ELb0ELb0EN7cutlass10bfloat16_tE19Flash_kernel_traitsILi64ELi128ELi64ELi4ES3_EELb0ELb0ELb0ELb1ELb0ELb0ELb1ELb0EEEvNS_16Flash_fwd_paramsE,"",@"SHT_CUDA_INFO"
	.sectionflags	@""
	.align	4


	//----- nvinfo : EIATTR_CUDA_API_VERSION
	.align		4
        /*0000*/ 	.byte	0x04, 0x37
        /*0002*/ 	.short	(.L_652 - .L_651)
.L_651:
        /*0004*/ 	.word	0x00000082


	//----- nvinfo : EIATTR_KPARAM_INFO
	.align		4
.L_652:
        /*0008*/ 	.byte	0x04, 0x17
        /*000a*/ 	.short	(.L_654 - .L_653)
.L_653:
        /*000c*/ 	.word	0x00000000
        /*0010*/ 	.short	0x0000
        /*0012*/ 	.short	0x0000
        /*0014*/ 	.byte	0x00, 0xf0, 0x41, 0x07


	//----- nvinfo : EIATTR_SPARSE_MMA_MASK
	.align		4
.L_654:
        /*0018*/ 	.byte	0x03, 0x50
        /*001a*/ 	.short	0x0000


	//----- nvinfo : EIATTR_MAXREG_COUNT
	.align		4
        /*001c*/ 	.byte	0x03, 0x1b
        /*001e*/ 	.short	0x00ff


	//----- nvinfo : EIATTR_NUM_BARRIERS
	.align		4
        /*0020*/ 	.byte	0x02, 0x4c
        /*0022*/ 	.byte	0x01
	.zero		1


	//----- nvinfo : EIATTR_ANNOTATIONS
	.align		4
        /*0024*/ 	.byte	0x04, 0x55
        /*0026*/ 	.short	(.L_656 - .L_655)


	//   ....[0]....
.L_655:
        /* <DEDUP_REMOVED lines=19> */


	//----- nvinfo : EIATTR_MERCURY_ISA_VERSION
	.align		4
.L_656:
        /*0140*/ 	.byte	0x03, 0x5f
        /*0142*/ 	.short	0x0101


	//----- nvinfo : EIATTR_COOP_GROUP_MASK_REGIDS
	.align		4
        /*0144*/ 	.byte	0x04, 0x29
        /*0146*/ 	.short	(.L_658 - .L_657)


	//   ....[0]....
.L_657:
        /*0148*/ 	.word	0xffffffff


	//   ....[1]....
        /*014c*/ 	.word	0xffffffff


	//   ....[2]....
        /*0150*/ 	.word	0xffffffff


	//   ....[3]....
        /*0154*/ 	.word	0xffffffff


	//   ....[4]....
        /*0158*/ 	.word	0xffffffff


	//   ....[5]....
        /*015c*/ 	.word	0xffffffff


	//   ....[6]....
        /*0160*/ 	.word	0xffffffff


	//   ....[7]....
        /*0164*/ 	.word	0xffffffff


	//   ....[8]....
        /*0168*/ 	.word	0xffffffff


	//   ....[9]....
        /*016c*/ 	.word	0xffffffff


	//   ....[10]....
        /*0170*/ 	.word	0xffffffff


	//   ....[11]....
        /*0174*/ 	.word	0xffffffff


	//   ....[12]....
        /*0178*/ 	.word	0xffffffff


	//   ....[13]....
        /*017c*/ 	.word	0xffffffff


	//   ....[14]....
        /*0180*/ 	.word	0xffffffff


	//   ....[15]....
        /*0184*/ 	.word	0xffffffff


	//   ....[16]....
        /*0188*/ 	.word	0xffffffff


	//   ....[17]....
        /*018c*/ 	.word	0xffffffff


	//   ....[18]....
        /*0190*/ 	.word	0xffffffff


	//   ....[19]....
        /*0194*/ 	.word	0xffffffff


	//   ....[20]....
        /*0198*/ 	.word	0xffffffff


	//   ....[21]....
        /*019c*/ 	.word	0xffffffff


	//   ....[22]....
        /*01a0*/ 	.word	0xffffffff


	//   ....[23]....
        /*01a4*/ 	.word	0xffffffff


	//----- nvinfo : EIATTR_COOP_GROUP_INSTR_OFFSETS
	.align		4
.L_658:
        /*01a8*/ 	.byte	0x04, 0x28
        /*01aa*/ 	.short	(.L_660 - .L_659)


	//   ....[0]....
.L_659:
        /*01ac*/ 	.word	0x00005380


	//   ....[1]....
        /*01b0*/ 	.word	0x000053b0


	//   ....[2]....
        /*01b4*/ 	.word	0x000055d0


	//   ....[3]....
        /*01b8*/ 	.word	0x00005690


	//   ....[4]....
        /*01bc*/ 	.word	0x000057a0


	//   ....[5]....
        /*01c0*/ 	.word	0x00005800


	//   ....[6]....
        /*01c4*/ 	.word	0x000058f0


	//   ....[7]....
        /*01c8*/ 	.word	0x00005a90


	//   ....[8]....
        /*01cc*/ 	.word	0x000092e0


	//   ....[9]....
        /*01d0*/ 	.word	0x00009340


	//   ....[10]....
        /*01d4*/ 	.word	0x000093d0


	//   ....[11]....
        /*01d8*/ 	.word	0x000093e0


	//   ....[12]....
        /*01dc*/ 	.word	0x00009410


	//   ....[13]....
        /*01e0*/ 	.word	0x00009420


	//   ....[14]....
        /*01e4*/ 	.word	0x00009450


	//   ....[15]....
        /*01e8*/ 	.word	0x00009470


	//   ....[16]....
        /*01ec*/ 	.word	0x0000add0


	//   ....[17]....
        /*01f0*/ 	.word	0x0000ade0


	//   ....[18]....
        /*01f4*/ 	.word	0x0000adf0


	//   ....[19]....
        /*01f8*/ 	.word	0x0000ae00


	//   ....[20]....
        /*01fc*/ 	.word	0x0000ae40


	//   ....[21]....
        /*0200*/ 	.word	0x0000ae90


	//   ....[22]....
        /*0204*/ 	.word	0x0000aec0


	//   ....[23]....
        /*0208*/ 	.word	0x0000afb0


	//----- nvinfo : EIATTR_EXIT_INSTR_OFFSETS
	.align		4
.L_660:
        /*020c*/ 	.byte	0x04, 0x1c
        /*020e*/ 	.short	(.L_662 - .L_661)


	//   ....[0]....
.L_661:
        /*0210*/ 	.word	0x00000390


	//   ....[1]....
        /*0214*/ 	.word	0x0000ca60


	//   ....[2]....
        /*0218*/ 	.word	0x0000cb40


	//   ....[3]....
        /*021c*/ 	.word	0x0000de00


	//   ....[4]....
        /*0220*/ 	.word	0x0000de90


	//----- nvinfo : EIATTR_CRS_STACK_SIZE
	.align		4
.L_662:
        /*0224*/ 	.byte	0x04, 0x1e
        /*0226*/ 	.short	(.L_664 - .L_663)
.L_663:
        /*0228*/ 	.word	0x00000000


	//----- nvinfo : EIATTR_CBANK_PARAM_SIZE
	.align		4
.L_664:
        /*022c*/ 	.byte	0x03, 0x19
        /*022e*/ 	.short	0x01d0


	//----- nvinfo : EIATTR_PARAM_CBANK
	.align		4
        /*0230*/ 	.byte	0x04, 0x0a
        /*0232*/ 	.short	(.L_666 - .L_665)
	.align		4
.L_665:
        /*0234*/ 	.word	index@(.nv.constant0._ZN5flash16flash_fwd_kernelI23Flash_fwd_kernel_traitsILi64ELi128ELi64ELi4ELb0ELb0EN7cutlass10bfloat16_tE19Flash_kernel_traitsILi64ELi128ELi64ELi4ES3_EELb0ELb0ELb0ELb1ELb0ELb0ELb1ELb0EEEvNS_16Flash_fwd_paramsE)
        /*0238*/ 	.short	0x0210
        /*023a*/ 	.short	0x01d0


	//----- nvinfo : EIATTR_SW_WAR
	.align		4
.L_666:
        /*023c*/ 	.byte	0x04, 0x36
        /*023e*/ 	.short	(.L_668 - .L_667)
.L_667:
        /*0240*/ 	.word	0x00000008
.L_668:


//--------------------- .nv.info._ZN5flash16flash_fwd_kernelI23Flash_fwd_kernel_traitsILi64ELi128ELi64ELi4ELb0ELb0EN7cutlass10bfloat16_tE19Flash_kernel_traitsILi64ELi128ELi64ELi4ES3_EELb1ELb0ELb1ELb0ELb0ELb1ELb0ELb0EEEvNS_16Flash_fwd_paramsE --------------------------
	.section	.nv.info._ZN5flash16flash_fwd_kernelI23Flash_fwd_kernel_traitsILi64ELi128ELi64ELi4ELb0ELb0EN7cutlass10bfloat16_tE19Flash_kernel_traitsILi64ELi128ELi64ELi4ES3_EELb1ELb0ELb1ELb0ELb0ELb1ELb0ELb0EEEvNS_16Flash_fwd_paramsE,"",@"SHT_CUDA_INFO"
	.sectionflags	@""
	.align	4


	//----- nvinfo : EIATTR_CUDA_API_VERSION
	.align		4
        /*0000*/ 	.byte	0x04, 0x37
        /*0002*/ 	.short	(.L_670 - .L_669)
.L_669:
        /*0004*/ 	.word	0x00000082


	//----- nvinfo : EIATTR_KPARAM_INFO
	.align		4
.L_670:
        /*0008*/ 	.byte	0x04, 0x17
        /*000a*/ 	.short	(.L_672 - .L_671)
.L_671:
        /*000c*/ 	.word	0x00000000
        /*0010*/ 	.short	0x0000
        /*0012*/ 	.short	0x0000
        /*0014*/ 	.byte	0x00, 0xf0, 0x41, 0x07


	//----- nvinfo : EIATTR_SPARSE_MMA_MASK
	.align		4
.L_672:
        /*0018*/ 	.byte	0x03, 0x50
        /*001a*/ 	.short	0x0000


	//----- nvinfo : EIATTR_MAXREG_COUNT
	.align		4
        /*001c*/ 	.byte	0x03, 0x1b
        /*001e*/ 	.short	0x00ff


	//----- nvinfo : EIATTR_NUM_BARRIERS
	.align		4
        /*0020*/ 	.byte	0x02, 0x4c
        /*0022*/ 	.byte	0x01
	.zero		1


	//----- nvinfo : EIATTR_ANNOTATIONS
	.align		4
        /*0024*/ 	.byte	0x04, 0x55
        /*0026*/ 	.short	(.L_674 - .L_673)


	//   ....[0]....
.L_673:
        /* <DEDUP_REMOVED lines=32> */


	//----- nvinfo : EIATTR_MERCURY_ISA_VERSION
	.align		4
.L_674:
        /*0218*/ 	.byte	0x03, 0x5f
        /*021a*/ 	.short	0x0101


	//----- nvinfo : EIATTR_COOP_GROUP_MASK_REGIDS
	.align		4
        /*021c*/ 	.byte	0x04, 0x29
        /*021e*/ 	.short	(.L_676 - .L_675)


	//   ....[0]....
.L_675:
        /*0220*/ 	.word	0xffffffff


	//   ....[1]....
        /*0224*/ 	.word	0xffffffff


	//   ....[2]....
        /*0228*/ 	.word	0xffffffff


	//   ....[3]....
        /*022c*/ 	.word	0xffffffff


	//   ....[4]....
        /*0230*/ 	.word	0xffffffff


	//   ....[5]....
        /*0234*/ 	.word	0xffffffff


	//   ....[6]....
        /*0238*/ 	.word	0xffffffff


	//   ....[7]....
        /*023c*/ 	.word	0xffffffff


	//   ....[8]....
        /*0240*/ 	.word	0xffffffff


	//   ....[9]....
        /*0244*/ 	.word	0xffffffff


	//   ....[10]....
        /*0248*/ 	.word	0xffffffff


	//   ....[11]....
        /*024c*/ 	.word	0xffffffff


	//   ....[12]....
        /*0250*/ 	.word	0xffffffff


	//   ....[13]....
        /*0254*/ 	.word	0xffffffff


	//   ....[14]....
        /*0258*/ 	.word	0xffffffff


	//   ....[15]....
        /*025c*/ 	.word	0xffffffff


	//   ....[16]....
        /*0260*/ 	.word	0xffffffff


	//   ....[17]....
        /*0264*/ 	.word	0xffffffff


	//   ....[18]....
        /*0268*/ 	.word	0xffffffff


	//   ....[19]....
        /*026c*/ 	.word	0xffffffff


	//   ....[20]....
        /*0270*/ 	.word	0xffffffff


	//   ....[21]....
        /*0274*/ 	.word	0xffffffff


	//   ....[22]....
        /*0278*/ 	.word	0xffffffff


	//   ....[23]....
        /*027c*/ 	.word	0xffffffff


	//   ....[24]....
        /*0280*/ 	.word	0xffffffff


	//   ....[25]....
        /*0284*/ 	.word	0xffffffff


	//   ....[26]....
        /*0288*/ 	.word	0xffffffff


	//   ....[27]....
        /*028c*/ 	.word	0xffffffff


	//   ....[28]....
        /*0290*/ 	.word	0xffffffff


	//   ....[29]....
        /*0294*/ 	.word	0xffffffff


	//   ....[30]....
        /*0298*/ 	.word	0xffffffff


	//   ....[31]....
        /*029c*/ 	.word	0xffffffff


	//   ....[32]....
        /*02a0*/ 	.word	0xffffffff


	//   ....[33]....
        /*02a4*/ 	.word	0xffffffff


	//   ....[34]....
        /*02a8*/ 	.word	0xffffffff


	//   ....[35]....
        /*02ac*/ 	.word	0xffffffff


	//   ....[36]....
        /*02b0*/ 	.word	0xffffffff


	//   ....[37]....
        /*02b4*/ 	.word	0xffffffff


	//   ....[38]....
        /*02b8*/ 	.word	0xffffffff


	//   ....[39]....
        /*02bc*/ 	.word	0xffffffff


	//----- nvinfo : EIATTR_COOP_GROUP_INSTR_OFFSETS
	.align		4
.L_676:
        /*02c0*/ 	.byte	0x04, 0x28
        /*02c2*/ 	.short	(.L_678 - .L_677)


	//   ....[0]....
.L_677:
        /*02c4*/ 	.word	0x000049d0


	//   ....[1]....
        /*02c8*/ 	.word	0x00004cc0


	//   ....[2]....
        /*02cc*/ 	.word	0x00004f30


	//   ....[3]....
        /*02d0*/ 	.word	0x000051d0


	//   ....[4]....
        /*02d4*/ 	.word	0x00005220


	//   ....[5]....
        /*02d8*/ 	.word	0x000053d0


	//   ....[6]....
        /*02dc*/ 	.word	0x000055e0


	//   ....[7]....
        /*02e0*/ 	.word	0x00005690


	//   ....[8]....
        /*02e4*/ 	.word	0x00008860


	//   ....[9]....
        /*02e8*/ 	.word	0x00008a40


	//   ....[10]....
        /*02ec*/ 	.word	0x00008a70


	//   ....[11]....
        /*02f0*/ 	.word	0x00008bb0


	//   ....[12]....
        /*02f4*/ 	.word	0x00009ae0


	//   ....[13]....
        /*02f8*/ 	.word	0x00009b90


	//   ....[14]....
        /*02fc*/ 	.word	0x00009c10


	//   ....[15]....
        /*0300*/ 	.word	0x00009c90


	//   ....[16]....
        /*0304*/ 	.word	0x0000d440


	//   ....[17]....
        /*0308*/ 	.word	0x0000d5b0


	//   ....[18]....
        /*030c*/ 	.word	0x0000d640


	//   ....[19]....
        /*0310*/ 	.word	0x0000d770


	//   ....[20]....
        /*0314*/ 	.word	0x0000e330


	//   ....[21]....
        /*0318*/ 	.word	0x0000e3d0


	//   ....[22]....
        /*031c*/ 	.word	0x0000e4c0


	//   ....[23]....
        /*0320*/ 	.word	0x0000e4e0


	//   ....[24]....
        /*0324*/ 	.word	0x00012160


	//   ....[25]....
        /*0328*/ 	.word	0x000122e0


	//   ....[26]....
        /*032c*/ 	.word	0x000123d0


	//   ....[27]....
        /*0330*/ 	.word	0x000124a0


	//   ....[28]....
        /*0334*/ 	.word	0x000125c0


	//   ....[29]....
        /*0338*/ 	.word	0x000126e0


	//   ....[30]....
        /*033c*/ 	.word	0x00012740


	//   ....[31]....
        /*0340*/ 	.word	0x000127b0


	//   ....[32]....
        /*0344*/ 	.word	0x00015380


	//   ....[33]....
        /*0348*/ 	.word	0x00015390


	//   ....[34]....
        /*034c*/ 	.word	0x000153a0


	//   ....[35]....
        /*0350*/ 	.word	0x000153c0


	//   ....[36]....
        /*0354*/ 	.word	0x000153e0


	//   ....[37]....
        /*0358*/ 	.word	0x00015400


	//   ....[38]....
        /*035c*/ 	.word	0x00015410


	//   ....[39]....
        /*0360*/ 	.word	0x00015440


	//----- nvinfo : EIATTR_EXIT_INSTR_OFFSETS
	.align		4
.L_678:
        /*0364*/ 	.byte	0x04, 0x1c
        /*0366*/ 	.short	(.L_680 - .L_679)


	//   ....[0]....
.L_679:
        /*0368*/ 	.word	0x00000590


	//   ....[1]....
        /*036c*/ 	.word	0x00001900


	//   ....[2]....
        /*0370*/ 	.word	0x00001990


	//   ....[3]....
        /*0374*/ 	.word	0x000170b0


	//   ....[4]....
        /*0378*/ 	.word	0x00017190


	//----- nvinfo : EIATTR_CRS_STACK_SIZE
	.align		4
.L_680:
        /*037c*/ 	.byte	0x04, 0x1e
        /*037e*/ 	.short	(.L_682 - .L_681)
.L_681:
        /*0380*/ 	.word	0x00000000


	//----- nvinfo : EIATTR_CBANK_PARAM_SIZE
	.align		4
.L_682:
        /*0384*/ 	.byte	0x03, 0x19
        /*0386*/ 	.short	0x01d0


	//----- nvinfo : EIATTR_PARAM_CBANK
	.align		4
        /*0388*/ 	.byte	0x04, 0x0a
        /*038a*/ 	.short	(.L_684 - .L_683)
	.align		4
.L_683:
        /*038c*/ 	.word	index@(.nv.constant0._ZN5flash16flash_fwd_kernelI23Flash_fwd_kernel_traitsILi64ELi128ELi64ELi4ELb0ELb0EN7cutlass10bfloat16_tE19Flash_kernel_traitsILi64ELi128ELi64ELi4ES3_EELb1ELb0ELb1ELb0ELb0ELb1ELb0ELb0EEEvNS_16Flash_fwd_paramsE)
        /*0390*/ 	.short	0x0210
        /*0392*/ 	.short	0x01d0


	//----- nvinfo : EIATTR_SW_WAR
	.align		4
.L_684:
        /*0394*/ 	.byte	0x04, 0x36
        /*0396*/ 	.short	(.L_686 - .L_685)
.L_685:
        /*0398*/ 	.word	0x00000008
.L_686:


//--------------------- .nv.info._ZN5flash16flash_fwd_kernelI23Flash_fwd_kernel_traitsILi64ELi128ELi64ELi4ELb0ELb0EN7cutlass10bfloat16_tE19Flash_kernel_traitsILi64ELi128ELi64ELi4ES3_EELb0ELb0ELb1ELb0ELb0ELb1ELb1ELb0EEEvNS_16Flash_fwd_paramsE --------------------------
	.section	.nv.info._ZN5flash16flash_fwd_kernelI23Flash_fwd_kernel_traitsILi64ELi128ELi64ELi4ELb0ELb0EN7cutlass10bfloat16_tE19Flash_kernel_traitsILi64ELi128ELi64ELi4ES3_EELb0ELb0ELb1ELb0ELb0ELb1ELb1ELb0EEEvNS_16Flash_fwd_paramsE,"",@"SHT_CUDA_INFO"
	.sectionflags	@""
	.align	4


	//----- nvinfo : EIATTR_CUDA_API_VERSION
	.align		4
        /*0000*/ 	.byte	0x04, 0x37
        /*0002*/ 	.short	(.L_688 - .L_687)
.L_687:
        /*0004*/ 	.word	0x00000082


	//----- nvinfo : EIATTR_KPARAM_INFO
	.align		4
.L_688:
        /*0008*/ 	.byte	0x04, 0x17
        /*000a*/ 	.short	(.L_690 - .L_689)
.L_689:
        /*000c*/ 	.word	0x00000000
        /*0010*/ 	.short	0x0000
        /*0012*/ 	.short	0x0000
        /*0014*/ 	.byte	0x00, 0xf0, 0x41, 0x07


	//----- nvinfo : EIATTR_SPARSE_MMA_MASK
	.align		4
.L_690:
        /*0018*/ 	.byte	0x03, 0x50
        /*001a*/ 	.short	0x0000


	//----- nvinfo : EIATTR_MAXREG_COUNT
	.align		4
        /*001c*/ 	.byte	0x03, 0x1b
        /*001e*/ 	.short	0x00ff


	//----- nvinfo : EIATTR_NUM_BARRIERS
	.align		4
        /*0020*/ 	.byte	0x02, 0x4c
        /*0022*/ 	.byte	0x01
	.zero		1


	//----- nvinfo : EIATTR_ANNOTATIONS
	.align		4
        /*0024*/ 	.byte	0x04, 0x55
        /*0026*/ 	.short	(.L_692 - .L_691)


	//   ....[0]....
.L_691:
        /* <DEDUP_REMOVED lines=30> */


	//----- nvinfo : EIATTR_MERCURY_ISA_VERSION
	.align		4
.L_692:
        /*01f8*/ 	.byte	0x03, 0x5f
        /*01fa*/ 	.short	0x0101


	//----- nvinfo : EIATTR_COOP_GROUP_MASK_REGIDS
	.align		4
        /*01fc*/ 	.byte	0x04, 0x29
        /*01fe*/ 	.short	(.L_694 - .L_693)


	//   ....[0]....
.L_693:
        /*0200*/ 	.word	0xffffffff


	//   ....[1]....
        /*0204*/ 	.word	0xffffffff


	//   ....[2]....
        /*0208*/ 	.word	0xffffffff


	//   ....[3]....
        /*020c*/ 	.word	0xffffffff


	//   ....[4]....
        /*0210*/ 	.word	0xffffffff


	//   ....[5]....
        /*0214*/ 	.word	0xffffffff


	//   ....[6]....
        /*0218*/ 	.word	0xffffffff


	//   ....[7]....
        /*021c*/ 	.word	0xffffffff


	//   ....[8]....
        /*0220*/ 	.word	0xffffffff


	//   ....[9]....
        /*0224*/ 	.word	0xffffffff


	//   ....[10]....
        /*0228*/ 	.word	0xffffffff


	//   ....[11]....
        /*022c*/ 	.word	0xffffffff


	//   ....[12]....
        /*0230*/ 	.word	0xffffffff


	//   ....[13]....
        /*0234*/ 	.word	0xffffffff


	//   ....[14]....
        /*0238*/ 	.word	0xffffffff


	//   ....[15]....
        /*023c*/ 	.word	0xffffffff


	//   ....[16]....
        /*0240*/ 	.word	0xffffffff


	//   ....[17]....
        /*0244*/ 	.word	0xffffffff


	//   ....[18]....
        /*0248*/ 	.word	0xffffffff


	//   ....[19]....
        /*024c*/ 	.word	0xffffffff


	//   ....[20]....
        /*0250*/ 	.word	0xffffffff


	//   ....[21]....
        /*0254*/ 	.word	0xffffffff


	//   ....[22]....
        /*0258*/ 	.word	0xffffffff


	//   ....[23]....
        /*025c*/ 	.word	0xffffffff


	//   ....[24]....
        /*0260*/ 	.word	0xffffffff


	//   ....[25]....
        /*0264*/ 	.word	0xffffffff


	//   ....[26]....
        /*0268*/ 	.word	0xffffffff


	//   ....[27]....
        /*026c*/ 	.word	0xffffffff


	//   ....[28]....
        /*0270*/ 	.word	0xffffffff


	//   ....[29]....
        /*0274*/ 	.word	0xffffffff


	//   ....[30]....
        /*0278*/ 	.word	0xffffffff


	//   ....[31]....
        /*027c*/ 	.word	0xffffffff


	//   ....[32]....
        /*0280*/ 	.word	0xffffffff


	//   ....[33]....
        /*0284*/ 	.word	0xffffffff


	//   ....[34]....
        /*0288*/ 	.word	0xffffffff


	//   ....[35]....
        /*028c*/ 	.word	0xffffffff


	//   ....[36]....
        /*0290*/ 	.word	0xffffffff


	//   ....[37]....
        /*0294*/ 	.word	0xffffffff


	//   ....[38]....
        /*0298*/ 	.word	0xffffffff


	//   ....[39]....
        /*029c*/ 	.word	0xffffffff


	//----- nvinfo : EIATTR_COOP_GROUP_INSTR_OFFSETS
	.align		4
.L_694:
        /*02a0*/ 	.byte	0x04, 0x28
        /*02a2*/ 	.short	(.L_696 - .L_695)


	//   ....[0]....
.L_695:
        /*02a4*/ 	.word	0x00004d20


	//   ....[1]....
        /*02a8*/ 	.word	0x00004e50


	//   ....[2]....
        /*02ac*/ 	.word	0x00005350


	//   ....[3]....
        /*02b0*/ 	.word	0x00005480


	//   ....[4]....
        /*02b4*/ 	.word	0x000055f0


	//   ....[5]....
        /*02b8*/ 	.word	0x000056b0


	//   ....[6]....
        /*02bc*/ 	.word	0x00005810


	//   ....[7]....
        /*02c0*/ 	.word	0x000058d0


	//   ....[8]....
        /*02c4*/ 	.word	0x000084f0


	//   ....[9]....
        /*02c8*/ 	.word	0x000086f0


	//   ....[10]....
        /*02cc*/ 	.word	0x00008c80


	//   ....[11]....
        /*02d0*/ 	.word	0x00008db0


	//   ....[12]....
        /*02d4*/ 	.word	0x00008eb0


	//   ....[13]....
        /*02d8*/ 	.word	0x00009020


	//   ....[14]....
        /*02dc*/ 	.word	0x00009050


	//   ....[15]....
        /*02e0*/ 	.word	0x000090c0


	//   ....[16]....
        /*02e4*/ 	.word	0x0000c280


	//   ....[17]....
        /*02e8*/ 	.word	0x0000c3c0


	//   ....[18]....
        /*02ec*/ 	.word	0x0000c900


	//   ....[19]....
        /*02f0*/ 	.word	0x0000c9e0


	//   ....[20]....
        /*02f4*/ 	.word	0x0000cb70


	//   ....[21]....
        /*02f8*/ 	.word	0x0000cc10


	//   ....[22]....
        /*02fc*/ 	.word	0x0000cc20


	//   ....[23]....
        /*0300*/ 	.word	0x0000cc80


	//   ....[24]....
        /*0304*/ 	.word	0x00010440


	//   ....[25]....
        /*0308*/ 	.word	0x00010490


	//   ....[26]....
        /*030c*/ 	.word	0x000106b0


	//   ....[27]....
        /*0310*/ 	.word	0x000106e0


	//   ....[28]....
        /*0314*/ 	.word	0x00010710


	//   ....[29]....
        /*0318*/ 	.word	0x00010860


	//   ....[30]....
        /*031c*/ 	.word	0x000108a0


	//   ....[31]....
        /*0320*/ 	.word	0x000109c0


	//   ....[32]....
        /*0324*/ 	.word	0x00012280


	//   ....[33]....
        /*0328*/ 	.word	0x00012290


	//   ....[34]....
        /*032c*/ 	.word	0x000122d0


	//   ....[35]....
        /*0330*/ 	.word	0x00012310


	//   ....[36]....
        /*0334*/ 	.word	0x00012430


	//   ....[37]....
        /*0338*/ 	.word	0x00012440


	//   ....[38]....
        /*033c*/ 	.word	0x000124d0


	//   ....[39]....
        /*0340*/ 	.word	0x000124e0


	//----- nvinfo : EIATTR_EXIT_INSTR_OFFSETS
	.align		4
.L_696:
        /*0344*/ 	.byte	0x04, 0x1c
        /*0346*/ 	.short	(.L_698 - .L_697)


	//   ....[0]....
.L_697:
        /*0348*/ 	.word	0x00000330


	//   ....[1]....
        /*034c*/ 	.word	0x000016a0


	//   ....[2]....
        /*0350*/ 	.word	0x00001730


	//   ....[3]....
        /*0354*/ 	.word	0x00013ef0


	//   ....[4]....
        /*0358*/ 	.word	0x00013fd0


	//----- nvinfo : EIATTR_CRS_STACK_SIZE
	.align		4
.L_698:
        /*035c*/ 	.byte	0x04, 0x1e
        /*035e*/ 	.short	(.L_700 - .L_699)
.L_699:
        /*0360*/ 	.word	0x00000000


	//----- nvinfo : EIATTR_CBANK_PARAM_SIZE
	.align		4
.L_700:
        /*0364*/ 	.byte	0x03, 0x19
        /*0366*/ 	.short	0x01d0


	//----- nvinfo : EIATTR_PARAM_CBANK
	.align		4
        /*0368*/ 	.byte	0x04, 0x0a
        /*036a*/ 	.short	(.L_702 - .L_701)
	.align		4
.L_701:
        /*036c*/ 	.word	index@(.nv.constant0._ZN5flash16flash_fwd_kernelI23Flash_fwd_kernel_traitsILi64ELi128ELi64ELi4ELb0ELb0EN7cutlass10bfloat16_tE19Flash_kernel_traitsILi64ELi128ELi64ELi4ES3_EELb0ELb0ELb1ELb0ELb0ELb1ELb1ELb0EEEvNS_16Flash_fwd_paramsE)
        /*0370*/ 	.short	0x0210
        /*0372*/ 	.short	0x01d0


	//----- nvinfo : EIATTR_SW_WAR
	.align		4
.L_702:
        /*0374*/ 	.byte	0x04, 0x36
        /*0376*/ 	.short	(.L_704 - .L_703)
.L_703:
        /*0378*/ 	.word	0x00000008
.L_704:


//--------------------- .nv.info._ZN5flash16flash_fwd_kernelI23Flash_fwd_kernel_traitsILi64ELi128ELi64ELi4ELb0ELb0EN7cutlass10bfloat16_tE19Flash_kernel_traitsILi64ELi128ELi64ELi4ES3_EELb1ELb0ELb1ELb1ELb0ELb0ELb0ELb0EEEvNS_16Flash_fwd_paramsE --------------------------
	.section	.nv.info._ZN5flash16flash_fwd_kernelI23Flash_fwd_kernel_traitsILi64ELi128ELi64ELi4ELb0ELb0EN7cutlass10bfloat16_tE19Flash_kernel_traitsILi64ELi128ELi64ELi4ES3_EELb1ELb0ELb1ELb1ELb0ELb0ELb0ELb0EEEvNS_16Flash_fwd_paramsE,"",@"SHT_CUDA_INFO"
	.sectionflags	@""
	.align	4


	//----- nvinfo : EIATTR_CUDA_API_VERSION
	.align		4
        /*0000*/ 	.byte	0x04, 0x37
        /*0002*/ 	.short	(.L_706 - .L_705)
.L_705:
        /*0004*/ 	.word	0x00000082


	//----- nvinfo : EIATTR_KPARAM_INFO
	.align		4
.L_706:
        /*0008*/ 	.byte	0x04, 0x17
        /*000a*/ 	.short	(.L_708 - .L_707)
.L_707:
        /*000c*/ 	.word	0x00000000
        /*0010*/ 	.short	0x0000
        /*0012*/ 	.short	0x0000
        /*0014*/ 	.byte	0x00, 0xf0, 0x41, 0x07


	//----- nvinfo : EIATTR_SPARSE_MMA_MASK
	.align		4
.L_708:
        /*0018*/ 	.byte	0x03, 0x50
        /*001a*/ 	.short	0x0000


	//----- nvinfo : EIATTR_MAXREG_COUNT
	.align		4
        /*001c*/ 	.byte	0x03, 0x1b
        /*001e*/ 	.short	0x00ff


	//----- nvinfo : EIATTR_NUM_BARRIERS
	.align		4
        /*0020*/ 	.byte	0x02, 0x4c
        /*0022*/ 	.byte	0x01
	.zero		1


	//----- nvinfo : EIATTR_ANNOTATIONS
	.align		4
        /*0024*/ 	.byte	0x04, 0x55
        /*0026*/ 	.short	(.L_710 - .L_709)


	//   ....[0]....
.L_709:
        /* <DEDUP_REMOVED lines=38> */


	//----- nvinfo : EIATTR_MERCURY_ISA_VERSION
	.align		4
.L_710:
        /*0278*/ 	.byte	0x03, 0x5f
        /*027a*/ 	.short	0x0101


	//----- nvinfo : EIATTR_INT_WARP_WIDE_INSTR_OFFSETS
	.align		4
        /*027c*/ 	.byte	0x04, 0x31
        /*027e*/ 	.short	(.L_712 - .L_711)


	//   ....[0]....
.L_711:
        /*0280*/ 	.word	0x00009bb0


	//----- nvinfo : EIATTR_COOP_GROUP_MASK_REGIDS
	.align		4
.L_712:
        /*0284*/ 	.byte	0x04, 0x29
        /*0286*/ 	.short	(.L_714 - .L_713)


	//   ....[0]....
.L_713:
        /*0288*/ 	.word	0xffffffff


	//   ....[1]....
        /*028c*/ 	.word	0xffffffff


	//   ....[2]....
        /*0290*/ 	.word	0xffffffff


	//   ....[3]....
        /*0294*/ 	.word	0xffffffff


	//   ....[4]....
        /*0298*/ 	.word	0xffffffff


	//   ....[5]....
        /*029c*/ 	.word	0xffffffff


	//   ....[6]....
        /*02a0*/ 	.word	0xffffffff


	//   ....[7]....
        /*02a4*/ 	.word	0xffffffff


	//   ....[8]....
        /*02a8*/ 	.word	0xffffffff


	//   ....[9]....
        /*02ac*/ 	.word	0xffffffff


	//   ....[10]....
        /*02b0*/ 	.word	0xffffffff


	//   ....[11]....
        /*02b4*/ 	.word	0xffffffff


	//   ....[12]....
        /*02b8*/ 	.word	0xffffffff


	//   ....[13]....
        /*02bc*/ 	.word	0xffffffff


	//   ....[14]....
        /*02c0*/ 	.word	0xffffffff


	//   ....[15]....
        /*02c4*/ 	.word	0xffffffff


	//   ....[16]....
        /*02c8*/ 	.word	0xffffffff


	//   ....[17]....
        /*02cc*/ 	.word	0xffffffff


	//   ....[18]....
        /*02d0*/ 	.word	0xffffffff


	//   ....[19]....
        /*02d4*/ 	.word	0xffffffff


	//   ....[20]....
        /*02d8*/ 	.word	0xffffffff


	//   ....[21]....
        /*02dc*/ 	.word	0xffffffff


	//   ....[22]....
        /*02e0*/ 	.word	0xffffffff


	//   ....[23]....
        /*02e4*/ 	.word	0xffffffff


	//   ....[24]....
        /*02e8*/ 	.word	0xffffffff


	//   ....[25]....
        /*02ec*/ 	.word	0xffffffff


	//   ....[26]....
        /*02f0*/ 	.word	0xffffffff


	//   ....[27]....
        /*02f4*/ 	.word	0xffffffff


	//   ....[28]....
        /*02f8*/ 	.word	0xffffffff


	//   ....[29]....
        /*02fc*/ 	.word	0xffffffff


	//   ....[30]....
        /*0300*/ 	.word	0xffffffff


	//   ....[31]....
        /*0304*/ 	.word	0xffffffff


	//   ....[32]....
        /*0308*/ 	.word	0xffffffff


	//   ....[33]....
        /*030c*/ 	.word	0xffffffff


	//   ....[34]....
        /*0310*/ 	.word	0xffffffff


	//   ....[35]....
        /*0314*/ 	.word	0xffffffff


	//   ....[36]....
        /*0318*/ 	.word	0xffffffff


	//   ....[37]....
        /*031c*/ 	.word	0xffffffff


	//   ....[38]....
        /*0320*/ 	.word	0xffffffff


	//   ....[39]....
        /*0324*/ 	.word	0xffffffff


	//----- nvinfo : EIATTR_COOP_GROUP_INSTR_OFFSETS
	.align		4
.L_714:
        /*0328*/ 	.byte	0x04, 0x28
        /*032a*/ 	.short	(.L_716 - .L_715)


	//   ....[0]....
.L_715:
        /*032c*/ 	.word	0x00007210


	//   ....[1]....
        /*0330*/ 	.word	0x00007360


	//   ....[2]....
        /*0334*/ 	.word	0x00007450


	//   ....[3]....
        /*0338*/ 	.word	0x00007600


	//   ....[4]....
        /*033c*/ 	.word	0x00007630


	//   ....[5]....
        /*0340*/ 	.word	0x00007700


	//   ....[6]....
        /*0344*/ 	.word	0x000078f0


	//   ....[7]....
        /*0348*/ 	.word	0x000079d0


	//   ....[8]....
        /*034c*/ 	.word	0x0000cb70


	//   ....[9]....
        /*0350*/ 	.word	0x0000cbf0


	//   ....[10]....
        /*0354*/ 	.word	0x0000cec0


	//   ....[11]....
        /*0358*/ 	.word	0x0000d090


	//   ....[12]....
        /*035c*/ 	.word	0x0000d110


	//   ....[13]....
        /*0360*/ 	.word	0x0000d170


	//   ....[14]....
        /*0364*/ 	.word	0x0000d2f0


	//   ....[15]....
        /*0368*/ 	.word	0x0000d3c0


	//   ....[16]....
        /*036c*/ 	.word	0x00012e20


	//   ....[17]....
        /*0370*/ 	.word	0x00012e60


	//   ....[18]....
        /*0374*/ 	.word	0x000130d0


	//   ....[19]....
        /*0378*/ 	.word	0x00013280


	//   ....[20]....
        /*037c*/ 	.word	0x00013320


	//   ....[21]....
        /*0380*/ 	.word	0x00013370


	//   ....[22]....
        /*0384*/ 	.word	0x00013500


	//   ....[23]....
        /*0388*/ 	.word	0x000135f0


	//   ....[24]....
        /*038c*/ 	.word	0x00018cd0


	//   ....[25]....
        /*0390*/ 	.word	0x00019060


	//   ....[26]....
        /*0394*/ 	.word	0x00019090


	//   ....[27]....
        /*0398*/ 	.word	0x000191c0


	//   ....[28]....
        /*039c*/ 	.word	0x00019490


	//   ....[29]....
        /*03a0*/ 	.word	0x000194c0


	//   ....[30]....
        /*03a4*/ 	.word	0x000194f0


	//   ....[31]....
        /*03a8*/ 	.word	0x00019500


	//   ....[32]....
        /*03ac*/ 	.word	0x0001c090


	//   ....[33]....
        /*03b0*/ 	.word	0x0001c0a0


	//   ....[34]....
        /*03b4*/ 	.word	0x0001c0b0


	//   ....[35]....
        /*03b8*/ 	.word	0x0001c0e0


	//   ....[36]....
        /*03bc*/ 	.word	0x0001c100


	//   ....[37]....
        /*03c0*/ 	.word	0x0001c110


	//   ....[38]....
        /*03c4*/ 	.word	0x0001c120


	//   ....[39]....
        /*03c8*/ 	.word	0x0001c1a0


	//----- nvinfo : EIATTR_EXIT_INSTR_OFFSETS
	.align		4
.L_716:
        /*03cc*/ 	.byte	0x04, 0x1c
        /*03ce*/ 	.short	(.L_718 - .L_717)


	//   ....[0]....
.L_717:
        /*03d0*/ 	.word	0x00000710


	//   ....[1]....
        /*03d4*/ 	.word	0x00001b90


	//   ....[2]....
        /*03d8*/ 	.word	0x00001c20


	//   ....[3]....
        /*03dc*/ 	.word	0x0001de60


	//   ....[4]....
        /*03e0*/ 	.word	0x0001df40


	//----- nvinfo : EIATTR_CRS_STACK_SIZE
	.align		4
.L_718:
        /*03e4*/ 	.byte	0x04, 0x1e
        /*03e6*/ 	.short	(.L_720 - .L_719)
.L_719:
        /*03e8*/ 	.word	0x00000000


	//----- nvinfo : EIATTR_CBANK_PARAM_SIZE
	.align		4
.L_720:
        /*03ec*/ 	.byte	0x03, 0x19
        /*03ee*/ 	.short	0x01d0


	//----- nvinfo : EIATTR_PARAM_CBANK
	.align		4
        /*03f0*/ 	.byte	0x04, 0x0a
        /*03f2*/ 	.short	(.L_722 - .L_721)
	.align		4
.L_721:
        /*03f4*/ 	.word	index@(.nv.constant0._ZN5flash16flash_fwd_kernelI23Flash_fwd_kernel_traitsILi64ELi128ELi64ELi4ELb0ELb0EN7cutlass10bfloat16_tE19Flash_kernel_traitsILi64ELi128ELi64ELi4ES3_EELb1ELb0ELb1ELb1ELb0ELb0ELb0ELb0EEEvNS_16Flash_fwd_paramsE)
        /*03f8*/ 	.short	0x0210
        /*03fa*/ 	.short	0x01d0


	//----- nvinfo : EIATTR_SW_WAR
	.align		4
.L_722:
        /*03fc*/ 	.byte	0x04, 0x36
        /*03fe*/ 	.short	(.L_724 - .L_723)
.L_723:
        /*0400*/ 	.word	0x00000008
.L_724:


//--------------------- .nv.info._ZN5flash16flash_fwd_kernelI23Flash_fwd_kernel_traitsILi64ELi128ELi64ELi4ELb0ELb0EN7cutlass10bfloat16_tE19Flash_kernel_traitsILi64ELi128ELi64ELi4ES3_EELb1ELb0ELb1ELb0ELb0ELb0ELb0ELb1EEEvNS_16Flash_fwd_paramsE --------------------------
	.section	.nv.info._ZN5flash16flash_fwd_kernelI23Flash_fwd_kernel_traitsILi64ELi128ELi64ELi4ELb0ELb0EN7cutlass10bfloat16_tE19Flash_kernel_traitsILi64ELi128ELi64ELi4ES3_EELb1ELb0ELb1ELb0ELb0ELb0ELb0ELb1EEEvNS_16Flash_fwd_paramsE,"",@"SHT_CUDA_INFO"
	.sectionflags	@""
	.align	4


	//----- nvinfo : EIATTR_CUDA_API_VERSION
	.align		4
        /*0000*/ 	.byte	0x04, 0x37
        /*0002*/ 	.short	(.L_726 - .L_725)
.L_725:
        /*0004*/ 	.word	0x00000082


	//----- nvinfo : EIATTR_KPARAM_INFO
	.align		4
.L_726:
        /*0008*/ 	.byte	0x04, 0x17
        /*000a*/ 	.short	(.L_728 - .L_727)
.L_727:
        /*000c*/ 	.word	0x00000000
        /*0010*/ 	.short	0x0000
        /*0012*/ 	.short	0x0000
        /*0014*/ 	.byte	0x00, 0xf0, 0x41, 0x07


	//----- nvinfo : EIATTR_SPARSE_MMA_MASK
	.align		4
.L_728:
        /*0018*/ 	.byte	0x03, 0x50
        /*001a*/ 	.short	0x0000


	//----- nvinfo : EIATTR_MAXREG_COUNT
	.align		4
        /*001c*/ 	.byte	0x03, 0x1b
        /*001e*/ 	.short	0x00ff


	//----- nvinfo : EIATTR_NUM_BARRIERS
	.align		4
        /*0020*/ 	.byte	0x02, 0x4c
        /*0022*/ 	.byte	0x01
	.zero		1


	//----- nvinfo : EIATTR_ANNOTATIONS
	.align		4
        /*0024*/ 	.byte	0x04, 0x55
        /*0026*/ 	.short	(.L_730 - .L_729)


	//   ....[0]....
.L_729:
        /* <DEDUP_REMOVED lines=180> */


	//----- nvinfo : EIATTR_MERCURY_ISA_VERSION
	.align		4
.L_730:
        /*0b50*/ 	.byte	0x03, 0x5f
        /*0b52*/ 	.short	0x0101


	//----- nvinfo : EIATTR_INT_WARP_WIDE_INSTR_OFFSETS
	.align		4
        /*0b54*/ 	.byte	0x04, 0x31
        /*0b56*/ 	.short	(.L_732 - .L_731)


	//   ....[0]....
.L_731:
        /*0b58*/ 	.word	0x0000bee0


	//----- nvinfo : EIATTR_COOP_GROUP_MASK_REGIDS
	.align		4
.L_732:
        /*0b5c*/ 	.byte	0x04, 0x29
        /*0b5e*/ 	.short	(.L_734 - .L_733)


	//   ....[0]....
.L_733:
        /*0b60*/ 	.word	0xffffffff


	//   ....[1]....
        /*0b64*/ 	.word	0xffffffff


	//   ....[2]....
        /*0b68*/ 	.word	0xffffffff


	//   ....[3]....
        /*0b6c*/ 	.word	0xffffffff


	//   ....[4]....
        /*0b70*/ 	.word	0xffffffff


	//   ....[5]....
        /*0b74*/ 	.word	0xffffffff


	//   ....[6]....
        /*0b78*/ 	.word	0xffffffff


	//   ....[7]....
        /*0b7c*/ 	.word	0xffffffff


	//   ....[8]....
        /*0b80*/ 	.word	0xffffffff


	//   ....[9]....
        /*0b84*/ 	.word	0xffffffff


	//   ....[10]....
        /*0b88*/ 	.word	0xffffffff


	//   ....[11]....
        /*0b8c*/ 	.word	0xffffffff


	//   ....[12]....
        /*0b90*/ 	.word	0xffffffff


	//   ....[13]....
        /*0b94*/ 	.word	0xffffffff


	//   ....[14]....
        /*0b98*/ 	.word	0xffffffff


	//   ....[15]....
        /*0b9c*/ 	.word	0xffffffff


	//   ....[16]....
        /*0ba0*/ 	.word	0xffffffff


	//   ....[17]....
        /*0ba4*/ 	.word	0xffffffff


	//   ....[18]....
        /*0ba8*/ 	.word	0xffffffff


	//   ....[19]....
        /*0bac*/ 	.word	0xffffffff


	//   ....[20]....
        /*0bb0*/ 	.word	0xffffffff


	//   ....[21]....
        /*0bb4*/ 	.word	0xffffffff


	//   ....[22]....
        /*0bb8*/ 	.word	0xffffffff


	//   ....[23]....
        /*0bbc*/ 	.word	0xffffffff


	//   ....[24]....
        /*0bc0*/ 	.word	0xffffffff


	//   ....[25]....
        /*0bc4*/ 	.word	0xffffffff


	//   ....[26]....
        /*0bc8*/ 	.word	0xffffffff


	//   ....[27]....
        /*0bcc*/ 	.word	0xffffffff


	//   ....[28]....
        /*0bd0*/ 	.word	0xffffffff


	//   ....[29]....
        /*0bd4*/ 	.word	0xffffffff


	//   ....[30]....
        /*0bd8*/ 	.word	0xffffffff


	//   ....[31]....
        /*0bdc*/ 	.word	0xffffffff


	//   ....[32]....
        /*0be0*/ 	.word	0xffffffff


	//   ....[33]....
        /*0be4*/ 	.word	0xffffffff


	//   ....[34]....
        /*0be8*/ 	.word	0xffffffff


	//   ....[35]....
        /*0bec*/ 	.word	0xffffffff


	//   ....[36]....
        /*0bf0*/ 	.word	0xffffffff


	//   ....[37]....
        /*0bf4*/ 	.word	0xffffffff


	//   ....[38]....
        /*0bf8*/ 	.word	0xffffffff


	//   ....[39]....
        /*0bfc*/ 	.word	0xffffffff


	//----- nvinfo : EIATTR_COOP_GROUP_INSTR_OFFSETS
	.align		4
.L_734:
        /*0c00*/ 	.byte	0x04, 0x28
        /*0c02*/ 	.short	(.L_736 - .L_735)


	//   ....[0]....
.L_735:
        /*0c04*/ 	.word	0x00006280


	//   ....[1]....
        /*0c08*/ 	.word	0x000066c0


	//   ....[2]....
        /*0c0c*/ 	.word	0x00006720


	//   ....[3]....
        /*0c10*/ 	.word	0x00006780


	//   ....[4]....
        /*0c14*/ 	.word	0x000067f0


	//   ....[5]....
        /*0c18*/ 	.word	0x00006820


	//   ....[6]....
        /*0c1c*/ 	.word	0x000068e0


	//   ....[7]....
        /*0c20*/ 	.word	0x00006940


	//   ....[8]....
        /*0c24*/ 	.word	0x0000db00


	//   ....[9]....
        /*0c28*/ 	.word	0x0000dc50


	//   ....[10]....
        /*0c2c*/ 	.word	0x0000dd10


	//   ....[11]....
        /*0c30*/ 	.word	0x0000de50


	//   ....[12]....
        /*0c34*/ 	.word	0x0000ea90


	//   ....[13]....
        /*0c38*/ 	.word	0x0000eba0


	//   ....[14]....
        /*0c3c*/ 	.word	0x0000ee30


	//   ....[15]....
        /*0c40*/ 	.word	0x0000eff0


	//   ....[16]....
        /*0c44*/ 	.word	0x00016560


	//   ....[17]....
        /*0c48*/ 	.word	0x000166c0


	//   ....[18]....
        /*0c4c*/ 	.word	0x00016790


	//   ....[19]....
        /*0c50*/ 	.word	0x000167c0


	//   ....[20]....
        /*0c54*/ 	.word	0x00017470


	//   ....[21]....
        /*0c58*/ 	.word	0x00017520


	//   ....[22]....
        /*0c5c*/ 	.word	0x00017530


	//   ....[23]....
        /*0c60*/ 	.word	0x000176e0


	//   ....[24]....
        /*0c64*/ 	.word	0x0001efc0


	//   ....[25]....
        /*0c68*/ 	.word	0x0001f150


	//   ....[26]....
        /*0c6c*/ 	.word	0x0001f190


	//   ....[27]....
        /*0c70*/ 	.word	0x0001f1f0


	//   ....[28]....
        /*0c74*/ 	.word	0x0001f250


	//   ....[29]....
        /*0c78*/ 	.word	0x0001f320


	//   ....[30]....
        /*0c7c*/ 	.word	0x0001f390


	//   ....[31]....
        /*0c80*/ 	.word	0x0001f540


	//   ....[32]....
        /*0c84*/ 	.word	0x00024930


	//   ....[33]....
        /*0c88*/ 	.word	0x00024970


	//   ....[34]....
        /*0c8c*/ 	.word	0x00024990


	//   ....[35]....
        /*0c90*/ 	.word	0x000249a0


	//   ....[36]....
        /*0c94*/ 	.word	0x00024a30


	//   ....[37]....
        /*0c98*/ 	.word	0x00024a50


	//   ....[38]....
        /*0c9c*/ 	.word	0x00024a70


	//   ....[39]....
        /*0ca0*/ 	.word	0x00024a80


	//----- nvinfo : EIATTR_EXIT_INSTR_OFFSETS
	.align		4
.L_736:
        /*0ca4*/ 	.byte	0x04, 0x1c
        /*0ca6*/ 	.short	(.L_738 - .L_737)


	//   ....[0]....
.L_737:
        /*0ca8*/ 	.word	0x000006a0


	//   ....[1]....
        /*0cac*/ 	.word	0x00001b50


	//   ....[2]....
        /*0cb0*/ 	.word	0x00001be0


	//   ....[3]....
        /*0cb4*/ 	.word	0x000267c0


	//   ....[4]....
        /*0cb8*/ 	.word	0x000268a0


	//----- nvinfo : EIATTR_CRS_STACK_SIZE
	.align		4
.L_738:
        /*0cbc*/ 	.byte	0x04, 0x1e
        /*0cbe*/ 	.short	(.L_740 - .L_739)
.L_739:
        /*0cc0*/ 	.word	0x00000000


	//----- nvinfo : EIATTR_CBANK_PARAM_SIZE
	.align		4
.L_740:
        /*0cc4*/ 	.byte	0x03, 0x19
        /*0cc6*/ 	.short	0x01d0


	//----- nvinfo : EIATTR_PARAM_CBANK
	.align		4
        /*0cc8*/ 	.byte	0x04, 0x0a
        /*0cca*/ 	.short	(.L_742 - .L_741)
	.align		4
.L_741:
        /*0ccc*/ 	.word	index@(.nv.constant0._ZN5flash16flash_fwd_kernelI23Flash_fwd_kernel_traitsILi64ELi128ELi64ELi4ELb0ELb0EN7cutlass10bfloat16_tE19Flash_kernel_traitsILi64ELi128ELi64ELi4ES3_EELb1ELb0ELb1ELb0ELb0ELb0ELb0ELb1EEEvNS_16Flash_fwd_paramsE)
        /*0cd0*/ 	.short	0x0210
        /*0cd2*/ 	.short	0x01d0


	//----- nvinfo : EIATTR_SW_WAR
	.align		4
.L_742:
        /*0cd4*/ 	.byte	0x04, 0x36
        /*0cd6*/ 	.short	(.L_744 - .L_743)
.L_743:
        /*0cd8*/ 	.word	0x00000008
.L_744:


//--------------------- .nv.info._ZN5flash16flash_fwd_kernelI23Flash_fwd_kernel_traitsILi64ELi128ELi64ELi4ELb0ELb0EN7cutlass10bfloat16_tE19Flash_kernel_traitsILi64ELi128ELi64ELi4ES3_EELb0ELb0ELb1ELb0ELb0ELb0ELb1ELb0EEEvNS_16Flash_fwd_paramsE --------------------------
	.section	.nv.info._ZN5flash16flash_fwd_kernelI23Flash_fwd_kernel_traitsILi64ELi128ELi64ELi4ELb0ELb0EN7cutlass10bfloat16_tE19Flash_kernel_traitsILi64ELi128ELi64ELi4ES3_EELb0ELb0ELb1ELb0ELb0ELb0ELb1ELb0EEEvNS_16Flash_fwd_paramsE,"",@"SHT_CUDA_INFO"
	.sectionflags	@""
	.align	4


	//----- nvinfo : EIATTR_CUDA_API_VERSION
	.align		4
        /*0000*/ 	.byte	0x04, 0x37
        /*0002*/ 	.short	(.L_746 - .L_745)
.L_745:
        /*0004*/ 	.word	0x00000082


	//----- nvinfo : EIATTR_KPARAM_INFO
	.align		4
.L_746:
        /*0008*/ 	.byte	0x04, 0x17
        /*000a*/ 	.short	(.L_748 - .L_747)
.L_747:
        /*000c*/ 	.word	0x00000000
        /*0010*/ 	.short	0x0000
        /*0012*/ 	.short	0x0000
        /*0014*/ 	.byte	0x00, 0xf0, 0x41, 0x07


	//----- nvinfo : EIATTR_SPARSE_MMA_MASK
	.align		4
.L_748:
        /*0018*/ 	.byte	0x03, 0x50
        /*001a*/ 	.short	0x0000


	//----- nvinfo : EIATTR_MAXREG_COUNT
	.align		4
        /*001c*/ 	.byte	0x03, 0x1b
        /*001e*/ 	.short	0x00ff


	//----- nvinfo : EIATTR_NUM_BARRIERS
	.align		4
        /*0020*/ 	.byte	0x02, 0x4c
        /*0022*/ 	.byte	0x01
	.zero		1


	//----- nvinfo : EIATTR_ANNOTATIONS
	.align		4
        /*0024*/ 	.byte	0x04, 0x55
        /*0026*/ 	.short	(.L_750 - .L_749)


	//   ....[0]....
.L_749:
        /* <DEDUP_REMOVED lines=41> */


	//----- nvinfo : EIATTR_MERCURY_ISA_VERSION
	.align		4
.L_750:
        /*02a0*/ 	.byte	0x03, 0x5f
        /*02a2*/ 	.short	0x0101


	//----- nvinfo : EIATTR_COOP_GROUP_MASK_REGIDS
	.align		4
        /*02a4*/ 	.byte	0x04, 0x29
        /*02a6*/ 	.short	(.L_752 - .L_751)


	//   ....[0]....
.L_751:
        /*02a8*/ 	.word	0xffffffff


	//   ....[1]....
        /*02ac*/ 	.word	0xffffffff


	//   ....[2]....
        /*02b0*/ 	.word	0xffffffff


	//   ....[3]....
        /*02b4*/ 	.word	0xffffffff


	//   ....[4]....
        /*02b8*/ 	.word	0xffffffff


	//   ....[5]....
        /*02bc*/ 	.word	0xffffffff


	//   ....[6]....
        /*02c0*/ 	.word	0xffffffff


	//   ....[7]....
        /*02c4*/ 	.word	0xffffffff


	//   ....[8]....
        /*02c8*/ 	.word	0xffffffff


	//   ....[9]....
        /*02cc*/ 	.word	0xffffffff


	//   ....[10]....
        /*02d0*/ 	.word	0xffffffff


	//   ....[11]....
        /*02d4*/ 	.word	0xffffffff


	//   ....[12]....
        /*02d8*/ 	.word	0xffffffff


	//   ....[13]....
        /*02dc*/ 	.word	0xffffffff


	//   ....[14]....
        /*02e0*/ 	.word	0xffffffff


	//   ....[15]....
        /*02e4*/ 	.word	0xffffffff


	//   ....[16]....
        /*02e8*/ 	.word	0xffffffff


	//   ....[17]....
        /*02ec*/ 	.word	0xffffffff


	//   ....[18]....
        /*02f0*/ 	.word	0xffffffff


	//   ....[19]....
        /*02f4*/ 	.word	0xffffffff


	//   ....[20]....
        /*02f8*/ 	.word	0xffffffff


	//   ....[21]....
        /*02fc*/ 	.word	0xffffffff


	//   ....[22]....
        /*0300*/ 	.word	0xffffffff


	//   ....[23]....
        /*0304*/ 	.word	0xffffffff


	//   ....[24]....
        /*0308*/ 	.word	0xffffffff


	//   ....[25]....
        /*030c*/ 	.word	0xffffffff


	//   ....[26]....
        /*0310*/ 	.word	0xffffffff


	//   ....[27]....
        /*0314*/ 	.word	0xffffffff


	//   ....[28]....
        /*0318*/ 	.word	0xffffffff


	//   ....[29]....
        /*031c*/ 	.word	0xffffffff


	//   ....[30]....
        /*0320*/ 	.word	0xffffffff


	//   ....[31]....
        /*0324*/ 	.word	0xffffffff


	//   ....[32]....
        /*0328*/ 	.word	0xffffffff


	//   ....[33]....
        /*032c*/ 	.word	0xffffffff


	//   ....[34]....
        /*0330*/ 	.word	0xffffffff


	//   ....[35]....
        /*0334*/ 	.word	0xffffffff


	//   ....[36]....
        /*0338*/ 	.word	0xffffffff


	//   ....[37]....
        /*033c*/ 	.word	0xffffffff


	//   ....[38]....
        /*0340*/ 	.word	0xffffffff


	//   ....[39]....
        /*0344*/ 	.word	0xffffffff


	//----- nvinfo : EIATTR_COOP_GROUP_INSTR_OFFSETS
	.align		4
.L_752:
        /*0348*/ 	.byte	0x04, 0x28
        /*034a*/ 	.short	(.L_754 - .L_753)


	//   ....[0]....
.L_753:
        /*034c*/ 	.word	0x00005ed0


	//   ....[1]....
        /*0350*/ 	.word	0x00005f00


	//   ....[2]....
        /*0354*/ 	.word	0x00006110


	//   ....[3]....
        /*0358*/ 	.word	0x000061a0


	//   ....[4]....
        /*035c*/ 	.word	0x00006290


	//   ....[5]....
        /*0360*/ 	.word	0x00006350


	//   ....[6]....
        /*0364*/ 	.word	0x00006450


	//   ....[7]....
        /*0368*/ 	.word	0x000064a0


	//   ....[8]....
        /*036c*/ 	.word	0x00009af0


	//   ....[9]....
        /*0370*/ 	.word	0x00009b20


	//   ....[10]....
        /*0374*/ 	.word	0x00009dc0


	//   ....[11]....
        /*0378*/ 	.word	0x00009ea0


	//   ....[12]....
        /*037c*/ 	.word	0x00009f40


	//   ....[13]....
        /*0380*/ 	.word	0x0000a000


	//   ....[14]....
        /*0384*/ 	.word	0x0000a150


	//   ....[15]....
        /*0388*/ 	.word	0x0000a180


	//   ....[16]....
        /*038c*/ 	.word	0x0000d850


	//   ....[17]....
        /*0390*/ 	.word	0x0000daf0


	//   ....[18]....
        /*0394*/ 	.word	0x0000de80


	//   ....[19]....
        /*0398*/ 	.word	0x0000e060


	//   ....[20]....
        /*039c*/ 	.word	0x0000e0c0


	//   ....[21]....
        /*03a0*/ 	.word	0x0000e1a0


	//   ....[22]....
        /*03a4*/ 	.word	0x0000e1d0


	//   ....[23]....
        /*03a8*/ 	.word	0x0000e290


	//   ....[24]....
        /*03ac*/ 	.word	0x00012070


	//   ....[25]....
        /*03b0*/ 	.word	0x000121e0


	//   ....[26]....
        /*03b4*/ 	.word	0x000123b0


	//   ....[27]....
        /*03b8*/ 	.word	0x000123f0


	//   ....[28]....
        /*03bc*/ 	.word	0x00012430


	//   ....[29]....
        /*03c0*/ 	.word	0x00012480


	//   ....[30]....
        /*03c4*/ 	.word	0x000124c0


	//   ....[31]....
        /*03c8*/ 	.word	0x000124d0


	//   ....[32]....
        /*03cc*/ 	.word	0x00013e10


	//   ....[33]....
        /*03d0*/ 	.word	0x00013e20


	//   ....[34]....
        /*03d4*/ 	.word	0x00013e30


	//   ....[35]....
        /*03d8*/ 	.word	0x00013e40


	//   ....[36]....
        /*03dc*/ 	.word	0x00013e80


	//   ....[37]....
        /*03e0*/ 	.word	0x00013ed0


	//   ....[38]....
        /*03e4*/ 	.word	0x00013f00


	//   ....[39]....
        /*03e8*/ 	.word	0x00014000


	//----- nvinfo : EIATTR_EXIT_INSTR_OFFSETS
	.align		4
.L_754:
        /*03ec*/ 	.byte	0x04, 0x1c
        /*03ee*/ 	.short	(.L_756 - .L_755)


	//   ....[0]....
.L_755:
        /*03f0*/ 	.word	0x00000330


	//   ....[1]....
        /*03f4*/ 	.word	0x000017e0


	//   ....[2]....
        /*03f8*/ 	.word	0x00001870


	//   ....[3]....
        /*03fc*/ 	.word	0x00015ae0


	//   ....[4]....
        /*0400*/ 	.word	0x00015bc0


	//----- nvinfo : EIATTR_CRS_STACK_SIZE
	.align		4
.L_756:
        /*0404*/ 	.byte	0x04, 0x1e
        /*0406*/ 	.short	(.L_758 - .L_757)
.L_757:
        /*0408*/ 	.word	0x00000000


	//----- nvinfo : EIATTR_CBANK_PARAM_SIZE
	.align		4
.L_758:
        /*040c*/ 	.byte	0x03, 0x19
        /*040e*/ 	.short	0x01d0


	//----- nvinfo : EIATTR_PARAM_CBANK
	.align		4
        /*0410*/ 	.byte	0x04, 0x0a
        /*0412*/ 	.short	(.L_760 - .L_759)
	.align		4
.L_759:
        /*0414*/ 	.word	index@(.nv.constant0._ZN5flash16flash_fwd_kernelI23Flash_fwd_kernel_traitsILi64ELi128ELi64ELi4ELb0ELb0EN7cutlass10bfloat16_tE19Flash_kernel_traitsILi64ELi128ELi64ELi4ES3_EELb0ELb0ELb1ELb0ELb0ELb0ELb1ELb0EEEvNS_16Flash_fwd_paramsE)
        /*0418*/ 	.short	0x0210
        /*041a*/ 	.short	0x01d0


	//----- nvinfo : EIATTR_SW_WAR
	.align		4
.L_760:
        /*041c*/ 	.byte	0x04, 0x36
        /*041e*/ 	.short	(.L_762 - .L_761)
.L_761:
        /*0420*/ 	.word	0x00000008
.L_762:


//--------------------- .nv.info._ZN5flash16flash_fwd_kernelI23Flash_fwd_kernel_traitsILi64ELi128ELi64ELi4ELb0ELb0EN7cutlass10bfloat16_tE19Flash_kernel_traitsILi64ELi128ELi64ELi4ES3_EELb1ELb0ELb1ELb1ELb0ELb0ELb0ELb1EEEvNS_16Flash_fwd_paramsE --------------------------
	.section	.nv.info._ZN5flash16flash_fwd_kernelI23Flash_fwd_kernel_traitsILi64ELi128ELi64ELi4ELb0ELb0EN7cutlass10bfloat16_tE19Flash_kernel_traitsILi64ELi128ELi64ELi4ES3_EELb1ELb0ELb1ELb1ELb0ELb0ELb0ELb1EEEvNS_16Flash_fwd_paramsE,"",@"SHT_CUDA_INFO"
	.sectionflags	@""
	.align	4


	//----- nvinfo : EIATTR_CUDA_API_VERSION
	.align		4
        /*0000*/ 	.byte	0x04, 0x37
        /*0002*/ 	.short	(.L_764 - .L_763)
.L_763:
        /*0004*/ 	.word	0x00000082


	//----- nvinfo : EIATTR_KPARAM_INFO
	.align		4
.L_764:
        /*0008*/ 	.byte	0x04, 0x17
        /*000a*/ 	.short	(.L_766 - .L_765)
.L_765:
        /*000c*/ 	.word	0x00000000
        /*0010*/ 	.short	0x0000
        /*0012*/ 	.short	0x0000
        /*0014*/ 	.byte	0x00, 0xf0, 0x41, 0x07


	//----- nvinfo : EIATTR_SPARSE_MMA_MASK
	.align		4
.L_766:
        /*0018*/ 	.byte	0x03, 0x50
        /*001a*/ 	.short	0x0000


	//----- nvinfo : EIATTR_MAXREG_COUNT
	.align		4
        /*001c*/ 	.byte	0x03, 0x1b
        /*001e*/ 	.short	0x00ff


	//----- nvinfo : EIATTR_NUM_BARRIERS
	.align		4
        /*0020*/ 	.byte	0x02, 0x4c
        /*0022*/ 	.byte	0x01
	.zero		1


	//----- nvinfo : EIATTR_ANNOTATIONS
	.align		4
        /*0024*/ 	.byte	0x04, 0x55
        /*0026*/ 	.short	(.L_768 - .L_767)


	//   ....[0]....
.L_767:
        /* <DEDUP_REMOVED lines=186> */


	//----- nvinfo : EIATTR_MERCURY_ISA_VERSION
	.align		4
.L_768:
        /*0bb8*/ 	.byte	0x03, 0x5f
        /*0bba*/ 	.short	0x0101


	//----- nvinfo : EIATTR_INT_WARP_WIDE_INSTR_OFFSETS
	.align		4
        /*0bbc*/ 	.byte	0x04, 0x31
        /*0bbe*/ 	.short	(.L_770 - .L_769)


	//   ....[0]....
.L_769:
        /*0bc0*/ 	.word	0x0000cd80


	//----- nvinfo : EIATTR_COOP_GROUP_MASK_REGIDS
	.align		4
.L_770:
        /*0bc4*/ 	.byte	0x04, 0x29
        /*0bc6*/ 	.short	(.L_772 - .L_771)


	//   ....[0]....
.L_771:
        /*0bc8*/ 	.word	0xffffffff


	//   ....[1]....
        /*0bcc*/ 	.word	0xffffffff


	//   ....[2]....
        /*0bd0*/ 	.word	0xffffffff


	//   ....[3]....
        /*0bd4*/ 	.word	0xffffffff


	//   ....[4]....
        /*0bd8*/ 	.word	0xffffffff


	//   ....[5]....
        /*0bdc*/ 	.word	0xffffffff


	//   ....[6]....
        /*0be0*/ 	.word	0xffffffff


	//   ....[7]....
        /*0be4*/ 	.word	0xffffffff


	//   ....[8]....
        /*0be8*/ 	.word	0xffffffff


	//   ....[9]....
        /*0bec*/ 	.word	0xffffffff


	//   ....[10]....
        /*0bf0*/ 	.word	0xffffffff


	//   ....[11]....
        /*0bf4*/ 	.word	0xffffffff


	//   ....[12]....
        /*0bf8*/ 	.word	0xffffffff


	//   ....[13]....
        /*0bfc*/ 	.word	0xffffffff


	//   ....[14]....
        /*0c00*/ 	.word	0xffffffff


	//   ....[15]....
        /*0c04*/ 	.word	0xffffffff


	//   ....[16]....
        /*0c08*/ 	.word	0xffffffff


	//   ....[17]....
        /*0c0c*/ 	.word	0xffffffff


	//   ....[18]....
        /*0c10*/ 	.word	0xffffffff


	//   ....[19]....
        /*0c14*/ 	.word	0xffffffff


	//   ....[20]....
        /*0c18*/ 	.word	0xffffffff


	//   ....[21]....
        /*0c1c*/ 	.word	0xffffffff


	//   ....[22]....
        /*0c20*/ 	.word	0xffffffff


	//   ....[23]....
        /*0c24*/ 	.word	0xffffffff


	//   ....[24]....
        /*0c28*/ 	.word	0xffffffff


	//   ....[25]....
        /*0c2c*/ 	.word	0xffffffff


	//   ....[26]....
        /*0c30*/ 	.word	0xffffffff


	//   ....[27]....
        /*0c34*/ 	.word	0xffffffff


	//   ....[28]....
        /*0c38*/ 	.word	0xffffffff


	//   ....[29]....
        /*0c3c*/ 	.word	0xffffffff


	//   ....[30]....
        /*0c40*/ 	.word	0xffffffff


	//   ....[31]....
        /*0c44*/ 	.word	0xffffffff


	//   ....[32]....
        /*0c48*/ 	.word	0xffffffff


	//   ....[33]....
        /*0c4c*/ 	.word	0xffffffff


	//   ....[34]....
        /*0c50*/ 	.word	0xffffffff


	//   ....[35]....
        /*0c54*/ 	.word	0xffffffff


	//   ....[36]....
        /*0c58*/ 	.word	0xffffffff


	//   ....[37]....
        /*0c5c*/ 	.word	0xffffffff


	//   ....[38]....
        /*0c60*/ 	.word	0xffffffff


	//   ....[39]....
        /*0c64*/ 	.word	0xffffffff


	//----- nvinfo : EIATTR_COOP_GROUP_INSTR_OFFSETS
	.align		4
.L_772:
        /*0c68*/ 	.byte	0x04, 0x28
        /*0c6a*/ 	.short	(.L_774 - .L_773)


	//   ....[0]....
.L_773:
        /*0c6c*/ 	.word	0x00007ba0


	//   ....[1]....
        /*0c70*/ 	.word	0x00007e10


	//   ....[2]....
        /*0c74*/ 	.word	0x00007e40


	//   ....[3]....
        /*0c78*/ 	.word	0x00007ed0


	//   ....[4]....
        /*0c7c*/ 	.word	0x00007f10


	//   ....[5]....
        /*0c80*/ 	.word	0x00007f40


	//   ....[6]....
        /*0c84*/ 	.word	0x00008030


	//   ....[7]....
        /*0c88*/ 	.word	0x00008090


	//   ....[8]....
        /*0c8c*/ 	.word	0x0000fd90


	//   ....[9]....
        /*0c90*/ 	.word	0x0000fe10


	//   ....[10]....
        /*0c94*/ 	.word	0x0000ff50


	//   ....[11]....
        /*0c98*/ 	.word	0x00010080


	//   ....[12]....
        /*0c9c*/ 	.word	0x00010a50


	//   ....[13]....
        /*0ca0*/ 	.word	0x00010c40


	//   ....[14]....
        /*0ca4*/ 	.word	0x00010e20


	//   ....[15]....
        /*0ca8*/ 	.word	0x00011030


	//   ....[16]....
        /*0cac*/ 	.word	0x00019840


	//   ....[17]....
        /*0cb0*/ 	.word	0x000198d0


	//   ....[18]....
        /*0cb4*/ 	.word	0x00019940


	//   ....[19]....
        /*0cb8*/ 	.word	0x000199c0


	//   ....[20]....
        /*0cbc*/ 	.word	0x00019fb0


	//   ....[21]....
        /*0cc0*/ 	.word	0x0001a220


	//   ....[22]....
        /*0cc4*/ 	.word	0x0001a840


	//   ....[23]....
        /*0cc8*/ 	.word	0x0001a920


	//   ....[24]....
        /*0ccc*/ 	.word	0x00023120


	//   ....[25]....
        /*0cd0*/ 	.word	0x000231b0


	//   ....[26]....
        /*0cd4*/ 	.word	0x00023210


	//   ....[27]....
        /*0cd8*/ 	.word	0x00023250


	//   ....[28]....
        /*0cdc*/ 	.word	0x00023290


	//   ....[29]....
        /*0ce0*/ 	.word	0x000232f0


	//   ....[30]....
        /*0ce4*/ 	.word	0x00023390


	//   ....[31]....
        /*0ce8*/ 	.word	0x000233d0


	//   ....[32]....
        /*0cec*/ 	.word	0x00028830


	//   ....[33]....
        /*0cf0*/ 	.word	0x00028840


	//   ....[34]....
        /*0cf4*/ 	.word	0x00028850


	//   ....[35]....
        /*0cf8*/ 	.word	0x00028860


	//   ....[36]....
        /*0cfc*/ 	.word	0x00028890


	//   ....[37]....
        /*0d00*/ 	.word	0x000288b0


	//   ....[38]....
        /*0d04*/ 	.word	0x000288d0


	//   ....[39]....
        /*0d08*/ 	.word	0x000288e0


	//----- nvinfo : EIATTR_EXIT_INSTR_OFFSETS
	.align		4
.L_774:
        /*0d0c*/ 	.byte	0x04, 0x1c
        /*0d0e*/ 	.short	(.L_776 - .L_775)


	//   ....[0]....
.L_775:
        /*0d10*/ 	.word	0x000006a0


	//   ....[1]....
        /*0d14*/ 	.word	0x00001b50


	//   ....[2]....
        /*0d18*/ 	.word	0x00001be0


	//   ....[3]....
        /*0d1c*/ 	.word	0x0002a600


	//   ....[4]....
        /*0d20*/ 	.word	0x0002a6e0


	//----- nvinfo : EIATTR_CRS_STACK_SIZE
	.align		4
.L_776:
        /*0d24*/ 	.byte	0x04, 0x1e
        /*0d26*/ 	.short	(.L_778 - .L_777)
.L_777:
        /*0d28*/ 	.word	0x00000000


	//----- nvinfo : EIATTR_CBANK_PARAM_SIZE
	.align		4
.L_778:
        /*0d2c*/ 	.byte	0x03, 0x19
        /*0d2e*/ 	.short	0x01d0


	//----- nvinfo : EIATTR_PARAM_CBANK
	.align		4
        /*0d30*/ 	.byte	0x04, 0x0a
        /*0d32*/ 	.short	(.L_780 - .L_779)
	.align		4
.L_779:
        /*0d34*/ 	.word	index@(.nv.constant0._ZN5flash16flash_fwd_kernelI23Flash_fwd_kernel_traitsILi64ELi128ELi64ELi4ELb0ELb0EN7cutlass10bfloat16_tE19Flash_kernel_traitsILi64ELi128ELi64ELi4ES3_EELb1ELb0ELb1ELb1ELb0ELb0ELb0ELb1EEEvNS_16Flash_fwd_paramsE)
        /*0d38*/ 	.short	0x0210
        /*0d3a*/ 	.short	0x01d0


	//----- nvinfo : EIATTR_SW_WAR
	.align		4
.L_780:
        /*0d3c*/ 	.byte	0x04, 0x36
        /*0d3e*/ 	.short	(.L_782 - .L_781)
.L_781:
        /*0d40*/ 	.word	0x00000008
.L_782:


//--------------------- .nv.info._ZN5flash16flash_fwd_kernelI23Flash_fwd_kernel_traitsILi64ELi128ELi64ELi4ELb0ELb0EN7cutlass10bfloat16_tE19Flash_kernel_traitsILi64ELi128ELi64ELi4ES3_EELb0ELb0ELb1ELb1ELb0ELb0ELb1ELb0EEEvNS_16Flash_fwd_paramsE --------------------------
	.section	.nv.info._ZN5flash16flash_fwd_kernelI23Flash_fwd_kernel_traitsILi64ELi128ELi64ELi4ELb0ELb0EN7cutlass10bfloat16_tE19Flash_kernel_traitsILi64ELi128ELi64ELi4ES3_EELb0ELb0ELb1ELb1ELb0ELb0ELb1ELb0EEEvNS_16Flash_fwd_paramsE,"",@"SHT_CUDA_INFO"
	.sectionflags	@""
	.align	4


	//----- nvinfo : EIATTR_CUDA_API_VERSION
	.align		4
        /*0000*/ 	.byte	0x04, 0x37
        /*0002*/ 	.short	(.L_784 - .L_783)
.L_783:
        /*0004*/ 	.word	0x00000082


	//----- nvinfo : EIATTR_KPARAM_INFO
	.align		4
.L_784:
        /*0008*/ 	.byte	0x04, 0x17
        /*000a*/ 	.short	(.L_786 - .L_785)
.L_785:
        /*000c*/ 	.word	0x00000000
        /*0010*/ 	.short	0x0000
        /*0012*/ 	.short	0x0000
        /*0014*/ 	.byte	0x00, 0xf0, 0x41, 0x07


	//----- nvinfo : EIATTR_SPARSE_MMA_MASK
	.align		4
.L_786:
        /*0018*/ 	.byte	0x03, 0x50
        /*001a*/ 	.short	0x0000


	//----- nvinfo : EIATTR_MAXREG_COUNT
	.align		4
        /*001c*/ 	.byte	0x03, 0x1b
        /*001e*/ 	.short	0x00ff


	//----- nvinfo : EIATTR_NUM_BARRIERS
	.align		4
        /*0020*/ 	.byte	0x02, 0x4c
        /*0022*/ 	.byte	0x01
	.zero		1


	//----- nvinfo : EIATTR_ANNOTATIONS
	.align		4
        /*0024*/ 	.byte	0x04, 0x55
        /*0026*/ 	.short	(.L_788 - .L_787)


	//   ....[0]....
.L_787:
        /* <DEDUP_REMOVED lines=20> */


	//----- nvinfo : EIATTR_MERCURY_ISA_VERSION
	.align		4
.L_788:
        /*0158*/ 	.byte	0x03, 0x5f
        /*015a*/ 	.short	0x0101


	//----- nvinfo : EIATTR_INT_WARP_WIDE_INSTR_OFFSETS
	.align		4
        /*015c*/ 	.byte	0x04, 0x31
        /*015e*/ 	.short	(.L_790 - .L_789)


	//   ....[0]....
.L_789:
        /*0160*/ 	.word	0x00009070


	//----- nvinfo : EIATTR_COOP_GROUP_MASK_REGIDS
	.align		4
.L_790:
        /*0164*/ 	.byte	0x04, 0x29
        /*0166*/ 	.short	(.L_792 - .L_791)


	//   ....[0]....
.L_791:
        /*0168*/ 	.word	0xffffffff


	//   ....[1]....
        /*016c*/ 	.word	0xffffffff


	//   ....[2]....
        /*0170*/ 	.word	0xffffffff


	//   ....[3]....
        /*0174*/ 	.word	0xffffffff


	//   ....[4]....
        /*0178*/ 	.word	0xffffffff


	//   ....[5]....
        /*017c*/ 	.word	0xffffffff


	//   ....[6]....
        /*0180*/ 	.word	0xffffffff


	//   ....[7]....
        /*0184*/ 	.word	0xffffffff


	//   ....[8]....
        /*0188*/ 	.word	0xffffffff


	//   ....[9]....
        /*018c*/ 	.word	0xffffffff


	//   ....[10]....
        /*0190*/ 	.word	0xffffffff


	//   ....[11]....
        /*0194*/ 	.word	0xffffffff


	//   ....[12]....
        /*0198*/ 	.word	0xffffffff


	//   ....[13]....
        /*019c*/ 	.word	0xffffffff


	//   ....[14]....
        /*01a0*/ 	.word	0xffffffff


	//   ....[15]....
        /*01a4*/ 	.word	0xffffffff


	//   ....[16]....
        /*01a8*/ 	.word	0xffffffff


	//   ....[17]....
        /*01ac*/ 	.word	0xffffffff


	//   ....[18]....
        /*01b0*/ 	.word	0xffffffff


	//   ....[19]....
        /*01b4*/ 	.word	0xffffffff


	//   ....[20]....
        /*01b8*/ 	.word	0xffffffff


	//   ....[21]....
        /*01bc*/ 	.word	0xffffffff


	//   ....[22]....
        /*01c0*/ 	.word	0xffffffff


	//   ....[23]....
        /*01c4*/ 	.word	0xffffffff


	//   ....[24]....
        /*01c8*/ 	.word	0xffffffff


	//   ....[25]....
        /*01cc*/ 	.word	0xffffffff


	//   ....[26]....
        /*01d0*/ 	.word	0xffffffff


	//   ....[27]....
        /*01d4*/ 	.word	0xffffffff


	//   ....[28]....
        /*01d8*/ 	.word	0xffffffff


	//   ....[29]....
        /*01dc*/ 	.word	0xffffffff


	//   ....[30]....
        /*01e0*/ 	.word	0xffffffff


	//   ....[31]....
        /*01e4*/ 	.word	0xffffffff


	//   ....[32]....
        /*01e8*/ 	.word	0xffffffff


	//   ....[33]....
        /*01ec*/ 	.word	0xffffffff


	//   ....[34]....
        /*01f0*/ 	.word	0xffffffff


	//   ....[35]....
        /*01f4*/ 	.word	0xffffffff


	//   ....[36]....
        /*01f8*/ 	.word	0xffffffff


	//   ....[37]....
        /*01fc*/ 	.word	0xffffffff


	//   ....[38]....
        /*0200*/ 	.word	0xffffffff


	//   ....[39]....
        /*0204*/ 	.word	0xffffffff


	//----- nvinfo : EIATTR_COOP_GROUP_INSTR_OFFSETS
	.align		4
.L_792:
        /*0208*/ 	.byte	0x04, 0x28
        /*020a*/ 	.short	(.L_794 - .L_793)


	//   ....[0]....
.L_793:
        /*020c*/ 	.word	0x00007830


	//   ....[1]....
        /*0210*/ 	.word	0x00007860


	//   ....[2]....
        /*0214*/ 	.word	0x00007a70


	//   ....[3]....
        /*0218*/ 	.word	0x00007b00


	//   ....[4]....
        /*021c*/ 	.word	0x00007bf0


	//   ....[5]....
        /*0220*/ 	.word	0x00007cb0


	//   ....[6]....
        /*0224*/ 	.word	0x00007db0


	//   ....[7]....
        /*0228*/ 	.word	0x00007e00


	//   ....[8]....
        /*022c*/ 	.word	0x0000c740


	//   ....[9]....
        /*0230*/ 	.word	0x0000c770


	//   ....[10]....
        /*0234*/ 	.word	0x0000ca10


	//   ....[11]....
        /*0238*/ 	.word	0x0000caf0


	//   ....[12]....
        /*023c*/ 	.word	0x0000cb90


	//   ....[13]....
        /*0240*/ 	.word	0x0000cc40


	//   ....[14]....
        /*0244*/ 	.word	0x0000cdb0


	//   ....[15]....
        /*0248*/ 	.word	0x0000cde0


	//   ....[16]....
        /*024c*/ 	.word	0x00011c80


	//   ....[17]....
        /*0250*/ 	.word	0x00011cb0


	//   ....[18]....
        /*0254*/ 	.word	0x00011f30


	//   ....[19]....
        /*0258*/ 	.word	0x00011fb0


	//   ....[20]....
        /*025c*/ 	.word	0x00012100


	//   ....[21]....
        /*0260*/ 	.word	0x000121a0


	//   ....[22]....
        /*0264*/ 	.word	0x000121b0


	//   ....[23]....
        /*0268*/ 	.word	0x00012210


	//   ....[24]....
        /*026c*/ 	.word	0x00016e00


	//   ....[25]....
        /*0270*/ 	.word	0x00016e40


	//   ....[26]....
        /*0274*/ 	.word	0x00017240


	//   ....[27]....
        /*0278*/ 	.word	0x00017330


	//   ....[28]....
        /*027c*/ 	.word	0x00017360


	//   ....[29]....
        /*0280*/ 	.word	0x00017380


	//   ....[30]....
        /*0284*/ 	.word	0x00017420


	//   ....[31]....
        /*0288*/ 	.word	0x00017490


	//   ....[32]....
        /*028c*/ 	.word	0x00018cd0


	//   ....[33]....
        /*0290*/ 	.word	0x00018d30


	//   ....[34]....
        /*0294*/ 	.word	0x00018d40


	//   ....[35]....
        /*0298*/ 	.word	0x00018d70


	//   ....[36]....
        /*029c*/ 	.word	0x00018dc0


	//   ....[37]....
        /*02a0*/ 	.word	0x00018df0


	//   ....[38]....
        /*02a4*/ 	.word	0x00018e40


	//   ....[39]....
        /*02a8*/ 	.word	0x00018e70


	//----- nvinfo : EIATTR_EXIT_INSTR_OFFSETS
	.align		4
.L_794:
        /*02ac*/ 	.byte	0x04, 0x1c
        /*02ae*/ 	.short	(.L_796 - .L_795)


	//   ....[0]....
.L_795:
        /*02b0*/ 	.word	0x000004b0


	//   ....[1]....
        /*02b4*/ 	.word	0x00001970


	//   ....[2]....
        /*02b8*/ 	.word	0x00001a00


	//   ....[3]....
        /*02bc*/ 	.word	0x0001a990


	//   ....[4]....
        /*02c0*/ 	.word	0x0001aa70


	//----- nvinfo : EIATTR_CRS_STACK_SIZE
	.align		4
.L_796:
        /*02c4*/ 	.byte	0x04, 0x1e
        /*02c6*/ 	.short	(.L_798 - .L_797)
.L_797:
        /*02c8*/ 	.word	0x00000000


	//----- nvinfo : EIATTR_CBANK_PARAM_SIZE
	.align		4
.L_798:
        /*02cc*/ 	.byte	0x03, 0x19
        /*02ce*/ 	.short	0x01d0


	//----- nvinfo : EIATTR_PARAM_CBANK
	.align		4
        /*02d0*/ 	.byte	0x04, 0x0a
        /*02d2*/ 	.short	(.L_800 - .L_799)
	.align		4
.L_799:
        /*02d4*/ 	.word	index@(.nv.constant0._ZN5flash16flash_fwd_kernelI23Flash_fwd_kernel_traitsILi64ELi128ELi64ELi4ELb0ELb0EN7cutlass10bfloat16_tE19Flash_kernel_traitsILi64ELi128ELi64ELi4ES3_EELb0ELb0ELb1ELb1ELb0ELb0ELb1ELb0EEEvNS_16Flash_fwd_paramsE)
        /*02d8*/ 	.short	0x0210
        /*02da*/ 	.short	0x01d0


	//----- nvinfo : EIATTR_SW_WAR
	.align		4
.L_800:
        /*02dc*/ 	.byte	0x04, 0x36
        /*02de*/ 	.short	(.L_802 - .L_801)
.L_801:
        /*02e0*/ 	.word	0x00000008
.L_802:


//--------------------- .nv.callgraph             --------------------------
	.section	.nv.callgraph,"",@"SHT_CUDA_CALLGRAPH"
	.align	4
	.sectionentsize	8
	.align		4
        /*0000*/ 	.word	0x00000000
	.align		4
        /*0004*/ 	.word	0xffffffff
	.align		4
        /*0008*/ 	.word	0x00000000
	.align		4
        /*000c*/ 	.word	0xfffffffe
	.align		4
        /*0010*/ 	.word	0x00000000
	.align		4
        /*0014*/ 	.word	0xfffffffd
	.align		4
        /*0018*/ 	.word	0x00000000
	.align		4
        /*001c*/ 	.word	0xfffffffc


//--------------------- .nv.constant4             --------------------------
	.section	.nv.constant4,"a",@progbits
	.align	8
	.align		8
.nv.constant4:
        /*0000*/ 	.dword	_ZN65_INTERNAL_23b8c448_29_flash_fwd_hdim64_bf16_sm80_cu_e763cb1e_28434cuda3std3__45__cpo5beginE
	.align		8
        /*0008*/ 	.dword	_ZN65_INTERNAL_23b8c448_29_flash_fwd_hdim64_bf16_sm80_cu_e763cb1e_28434cuda3std3__45__cpo3endE
	.align		8
        /*0010*/ 	.dword	_ZN65_INTERNAL_23b8c448_29_flash_fwd_hdim64_bf16_sm80_cu_e763cb1e_28434cuda3std3__45__cpo6cbeginE
	.align		8
        /*0018*/ 	.dword	_ZN65_INTERNAL_23b8c448_29_flash_fwd_hdim64_bf16_sm80_cu_e763cb1e_28434cuda3std3__45__cpo4cendE
	.align		8
        /*0020*/ 	.dword	_ZN65_INTERNAL_23b8c448_29_flash_fwd_hdim64_bf16_sm80_cu_e763cb1e_28434cuda3std3__467_GLOBAL__N__23b8c448_29_flash_fwd_hdim64_bf16_sm80_cu_e763cb1e_28436ignoreE
	.align		8
        /*0028*/ 	.dword	_ZN65_INTERNAL_23b8c448_29_flash_fwd_hdim64_bf16_sm80_cu_e763cb1e_28434cuda3std3__419piecewise_constructE
	.align		8
        /*0030*/ 	.dword	_ZN65_INTERNAL_23b8c448_29_flash_fwd_hdim64_bf16_sm80_cu_e763cb1e_28434cuda3std3__48in_placeE
	.align		8
        /*0038*/ 	.dword	_ZN65_INTERNAL_23b8c448_29_flash_fwd_hdim64_bf16_sm80_cu_e763cb1e_28434cuda3std6ranges3__45__cpo4swapE
	.align		8
        /*0040*/ 	.dword	_ZN65_INTERNAL_23b8c448_29_flash_fwd_hdim64_bf16_sm80_cu_e763cb1e_28434cuda3std6ranges3__45__cpo9iter_moveE
	.align		8
        /*0048*/ 	.dword	_ZN65_INTERNAL_23b8c448_29_flash_fwd_hdim64_bf16_sm80_cu_e763cb1e_28434cute7productE
	.align		8
        /*0050*/ 	.dword	_ZN65_INTERNAL_23b8c448_29_flash_fwd_hdim64_bf16_sm80_cu_e763cb1e_28434cute1_E


//--------------------- .text._ZN5flash16flash_fwd_kernelI23Flash_fwd_kernel_traitsILi64ELi128ELi128ELi4ELb0ELb0EN7cutlass10bfloat16_tE19Flash_kernel_traitsILi64ELi128ELi128ELi4ES3_EELb0ELb0ELb0ELb0ELb0ELb1ELb0ELb0EEEvNS_16Flash_fwd_paramsE --------------------------
	.section	.text._ZN5flash16flash_fwd_kernelI23Flash_fwd_kernel_traitsILi64ELi128ELi128ELi4ELb0ELb0EN7cutlass10bfloat16_tE19Flash_kernel_traitsILi64ELi128ELi128ELi4ES3_EELb0ELb0ELb0ELb0ELb0ELb1ELb0ELb0EEEvNS_16Flash_fwd_paramsE,"ax",@progbits
	.align	128
        .global         _ZN5flash16flash_fwd_kernelI23Flash_fwd_kernel_traitsILi64ELi128ELi128ELi4ELb0ELb0EN7cutlass10bfloat16_tE19Flash_kernel_traitsILi64ELi128ELi128ELi4ES3_EELb0ELb0ELb0ELb0ELb0ELb1ELb0ELb0EEEvNS_16Flash_fwd_paramsE
        .type           _ZN5flash16flash_fwd_kernelI23Flash_fwd_kernel_traitsILi64ELi128ELi128ELi4ELb0ELb0EN7cutlass10bfloat16_tE19Flash_kernel_traitsILi64ELi128ELi128ELi4ES3_EELb0ELb0ELb0ELb0ELb0ELb1ELb0ELb0EEEvNS_16Flash_fwd_paramsE,@function
        .size           _ZN5flash16flash_fwd_kernelI23Flash_fwd_kernel_traitsILi64ELi128ELi128ELi4ELb0ELb0EN7cutlass10bfloat16_tE19Flash_kernel_traitsILi64ELi128ELi128ELi4ES3_EELb0ELb0ELb0ELb0ELb0ELb1ELb0ELb0EEEvNS_16Flash_fwd_paramsE,(.L_x_2570 - _ZN5flash16flash_fwd_kernelI23Flash_fwd_kernel_traitsILi64ELi128ELi128ELi4ELb0ELb0EN7cutlass10bfloat16_tE19Flash_kernel_traitsILi64ELi128ELi128ELi4ES3_EELb0ELb0ELb0ELb0ELb0ELb1ELb0ELb0EEEvNS_16Flash_fwd_paramsE)
        .other          _ZN5flash16flash_fwd_kernelI23Flash_fwd_kernel_traitsILi64ELi128ELi128ELi4ELb0ELb0EN7cutlass10bfloat16_tE19Flash_kernel_traitsILi64ELi128ELi128ELi4ES3_EELb0ELb0ELb0ELb0ELb0ELb1ELb0ELb0EEEvNS_16Flash_fwd_paramsE,@"STO_CUDA_ENTRY STV_DEFAULT"
_ZN5flash16flash_fwd_kernelI23Flash_fwd_kernel_traitsILi64ELi128ELi128ELi4ELb0ELb0EN7cutlass10bfloat16_tE19Flash_kernel_traitsILi64ELi128ELi128ELi4ES3_EELb0ELb0ELb0ELb0ELb0ELb1ELb0ELb0EEEvNS_16Flash_fwd_paramsE:
.text._ZN5flash16flash_fwd_kernelI23Flash_fwd_kernel_traitsILi64ELi128ELi128ELi4ELb0ELb0EN7cutlass10bfloat16_tE19Flash_kernel_traitsILi64ELi128ELi128ELi4ES3_EELb0ELb0ELb0ELb0ELb0ELb1ELb0ELb0EEEvNS_16Flash_fwd_paramsE:
[----:B------:R-:W1:Y:S08]  /*0000*/  LDC R1, c[0x0][0x28] ;  /* 0x00000a00ff017b82 */ /* 0x000e700000000800 */
[----:B------:R-:W2:Y:S01]  /*0010*/  LDC.64 R2, c[0x0][0x300] ;  /* 0x0000c000ff027b82 */ /* 0x000ea20000000a00 */
[----:B------:R-:W3:Y:S01]  /*0020*/  S2R R24, SR_CTAID.Y ;  /* 0x0000000000187919 */ /* 0x000ee20000002600 */
[----:B------:R-:W-:Y:S01]  /*0030*/  ULDC.64 UR4, c[0x0][0x2f0] ;  /* 0x0000bc0000047ab9 */ /* 0x000fe20000000a00 */
[----:B------:R-:W-:Y:S01]  /*0040*/  IMAD.MOV.U32 R23, RZ, RZ, -0x1 ;  /* 0xffffffffff177424 */ /* 0x000fe200078e00ff */
[----:B------:R-:W-:Y:S01]  /*0050*/  ISETP.NE.U32.AND P2, PT, RZ, UR4, PT ;  /* 0x00000004ff007c0c */ /* 0x000fe2000bf45070 */
[----:B------:R-:W-:Y:S01]  /*0060*/  ULDC.64 UR16, c[0x0][0x208] ;  /* 0x0000820000107ab9 */ /* 0x000fe20000000a00 */
[----:B-1----:R-:W-:-:S02]  /*0070*/  VIADD R1, R1, 0xffffff40 ;  /* 0xffffff4001017836 */ /* 0x002fc40000000000 */
[----:B------:R-:W3:Y:S01]  /*0080*/  LDC.64 R4, c[0x0][0x2f0] ;  /* 0x0000bc00ff047b82 */ /* 0x000ee20000000a00 */
[----:B------:R-:W-:-:S07]  /*0090*/  ISETP.NE.AND.EX P2, PT, RZ, UR5, PT, P2 ;  /* 0x00000005ff007c0c */ /* 0x000fce000bf45320 */
[----:B------:R-:W1:Y:S01]  /*00a0*/  LDC.U8 R8, c[0x0][0x3c2] ;  /* 0x0000f080ff087b82 */ /* 0x000e620000000000 */
[----:B--2---:R-:W-:-:S07]  /*00b0*/  ISETP.NE.U32.AND P1, PT, R2, RZ, PT ;  /* 0x000000ff0200720c */ /* 0x004fce0003f25070 */
[----:B------:R-:W2:Y:S01]  /*00c0*/  LDC.64 R10, c[0x0][0x2f8] ;  /* 0x0000be00ff0a7b82 */ /* 0x000ea20000000a00 */
[----:B------:R-:W-:Y:S01]  /*00d0*/  ISETP.NE.AND.EX P1, PT, R3, RZ, PT, P1 ;  /* 0x000000ff0300720c */ /* 0x000fe20003f25310 */
[----:B---3--:R-:W-:-:S06]  /*00e0*/  IMAD.WIDE R4, R24, 0x4, R4 ;  /* 0x0000000418047825 */ /* 0x008fcc00078e0204 */
[----:B------:R-:W3:Y:S01]  /*00f0*/  LDC.64 R2, c[0x0][0x2f8] ;  /* 0x0000be00ff027b82 */ /* 0x000ee20000000a00 */
[----:B------:R-:W4:Y:S04]  /*0100*/  @P2 LDG.E R23, desc[UR16][R4.64] ;  /* 0x0000001004172981 */ /* 0x000f28000c1e1900 */
[----:B------:R2:W4:Y:S03]  /*0110*/  @P2 LDG.E R0, desc[UR16][R4.64+0x4] ;  /* 0x0000041004002981 */ /* 0x000526000c1e1900 */
[----:B------:R-:W2:Y:S01]  /*0120*/  @P1 LDC.64 R6, c[0x0][0x300] ;  /* 0x0000c000ff061b82 */ /* 0x000ea20000000a00 */
[----:B-1----:R-:W-:Y:S01]  /*0130*/  ISETP.NE.AND P3, PT, R8, RZ, PT ;  /* 0x000000ff0800720c */ /* 0x002fe20003f65270 */
[----:B------:R-:W-:-:S02]  /*0140*/  IMAD.MOV.U32 R8, RZ, RZ, RZ ;  /* 0x000000ffff087224 */ /* 0x000fc400078e00ff */
[----:B--2---:R-:W-:-:S05]  /*0150*/  @P1 IMAD.WIDE R4, R24, 0x4, R6 ;  /* 0x0000000418041825 */ /* 0x004fca00078e0206 */
[----:B------:R1:W5:Y:S01]  /*0160*/  @P1 LDG.E R8, desc[UR16][R4.64] ;  /* 0x0000001004081981 */ /* 0x000362000c1e1900 */
[----:B---3--:R-:W-:-:S04]  /*0170*/  ISETP.EQ.U32.AND P0, PT, R2, RZ, PT ;  /* 0x000000ff0200720c */ /* 0x008fc80003f02070 */
[----:B------:R-:W-:Y:S01]  /*0180*/  ISETP.EQ.OR.EX P0, PT, R3, RZ, !P3, P0 ;  /* 0x000000ff0300720c */ /* 0x000fe20005f02700 */
[----:B------:R-:W-:-:S04]  /*0190*/  IMAD.WIDE R6, R24, 0x4, R10 ;  /* 0x0000000418067825 */ /* 0x000fc800078e020a */
[----:B------:R-:W-:Y:S01]  /*01a0*/  IMAD.MOV.U32 R18, RZ, RZ, -0x1 ;  /* 0xffffffffff127424 */ /* 0x000fe200078e00ff */
[----:B------:R-:W2:Y:S01]  /*01b0*/  S2R R22, SR_CTAID.X ;  /* 0x0000000000167919 */ /* 0x000ea20000002500 */
[----:B------:R-:W3:Y:S06]  /*01c0*/  S2R R29, SR_CTAID.Z ;  /* 0x00000000001d7919 */ /* 0x000eec0000002700 */
[----:B------:R1:W5:Y:S01]  /*01d0*/  @!P0 LDG.E R18, desc[UR16][R6.64] ;  /* 0x0000001006128981 */ /* 0x000362000c1e1900 */
[----:B------:R-:W-:Y:S01]  /*01e0*/  ISETP.NE.U32.AND P0, PT, R2, RZ, PT ;  /* 0x000000ff0200720c */ /* 0x000fe20003f05070 */
[----:B------:R-:W1:Y:S03]  /*01f0*/  S2R R87, SR_TID.X ;  /* 0x0000000000577919 */ /* 0x000e660000002100 */
[----:B------:R-:W-:Y:S01]  /*0200*/  ISETP.NE.AND.EX P0, PT, R3, RZ, PT, P0 ;  /* 0x000000ff0300720c */ /* 0x000fe20003f05300 */
[----:B----4-:R-:W-:Y:S01]  /*0210*/  @P2 IMAD.IADD R11, R0, 0x1, -R23 ;  /* 0x00000001000b2824 */ /* 0x010fe200078e0a17 */
[----:B------:R4:W-:Y:S05]  /*0220*/  STL [R1+0x54], R23 ;  /* 0x0000541701007387 */ /* 0x0009ea0000100800 */
[----:B------:R-:W1:Y:S06]  /*0230*/  @!P2 LDC R11, c[0x0][0x2c4] ;  /* 0x0000b100ff0bab82 */ /* 0x000e6c0000000800 */
[----:B--23--:R-:W-:Y:S05]  /*0240*/  @!P0 BRA `(.L_x_0) ;  /* 0x0000000000108947 */ /* 0x00cfea0003800000 */
[----:B------:R-:W1:Y:S02]  /*0250*/  @P3 LDG.E R0, desc[UR16][R6.64+0x4] ;  /* 0x0000041006003981 */ /* 0x000e64000c1e1900 */
[----:B-1---5:R-:W-:-:S06]  /*0260*/  @P3 IADD3 R4, R0, -R18, RZ ;  /* 0x8000001200043210 */ /* 0x022fcc0007ffe0ff */
[----:B------:R2:W5:Y:S01]  /*0270*/  @!P3 LDG.E R4, desc[UR16][R6.64] ;  /* 0x000000100604b981 */ /* 0x000562000c1e1900 */
[----:B------:R-:W-:Y:S05]  /*0280*/  BRA `(.L_x_1) ;  /* 0x0000000000047947 */ /* 0x000fea0003800000 */
.L_x_0:
[----:B-1----:R-:W1:Y:S02]  /*0290*/  LDC R4, c[0x0][0x2c8] ;  /* 0x0000b200ff047b82 */ /* 0x002e640000000800 */
.L_x_1:
[----:B------:R-:W3:Y:S02]  /*02a0*/  LDC.64 R2, c[0x0][0x308] ;  /* 0x0000c200ff027b82 */ /* 0x000ee40000000a00 */
[----:B---3--:R-:W-:-:S04]  /*02b0*/  ISETP.NE.U32.AND P2, PT, R2, RZ, PT ;  /* 0x000000ff0200720c */ /* 0x008fc80003f45070 */
[----:B------:R-:W-:-:S13]  /*02c0*/  ISETP.NE.AND.EX P2, PT, R3, RZ, PT, P2 ;  /* 0x000000ff0300720c */ /* 0x000fda0003f45320 */
[----:B------:R-:W3:Y:S08]  /*02d0*/  @P2 LDC.64 R2, c[0x0][0x308] ;  /* 0x0000c200ff022b82 */ /* 0x000ef00000000a00 */
[----:B------:R-:W4:Y:S01]  /*02e0*/  @!P2 LDC R5, c[0x0][0x2cc] ;  /* 0x0000b300ff05ab82 */ /* 0x000f220000000800 */
[----:B---3--:R-:W-:-:S05]  /*02f0*/  @P2 IMAD.WIDE R2, R24, 0x4, R2 ;  /* 0x0000000418022825 */ /* 0x008fca00078e0202 */
[----:B------:R-:W3:Y:S01]  /*0300*/  @P2 LDG.E R0, desc[UR16][R2.64] ;  /* 0x0000001002002981 */ /* 0x000ee2000c1e1900 */
[----:B------:R-:W-:-:S05]  /*0310*/  IMAD.SHL.U32 R27, R22, 0x80, RZ ;  /* 0x00000080161b7824 */ /* 0x000fca00078e00ff */
[----:B------:R-:W-:Y:S01]  /*0320*/  ISETP.GT.AND P0, PT, R11, R27, PT ;  /* 0x0000001b0b00720c */ /* 0x000fe20003f04270 */
[----:B------:R-:W2:Y:S02]  /*0330*/  @!P2 LDC.64 R2, c[0x0][0x318] ;  /* 0x0000c600ff02ab82 */ /* 0x000ea40000000a00 */
[----:B--2---:R-:W-:-:S04]  /*0340*/  @!P2 ISETP.NE.U32.AND P1, PT, R2, RZ, PT ;  /* 0x000000ff0200a20c */ /* 0x004fc80003f25070 */
[----:B------:R-:W-:Y:S01]  /*0350*/  @!P2 ISETP.NE.AND.EX P1, PT, R3, RZ, PT, P1 ;  /* 0x000000ff0300a20c */ /* 0x000fe20003f25310 */
[----:B---3-5:R-:W-:-:S03]  /*0360*/  @P2 IMAD.IADD R28, R0, 0x1, -R8 ;  /* 0x00000001001c2824 */ /* 0x028fc600078e0a08 */
[----:B----4-:R-:W-:-:S04]  /*0370*/  @!P2 SEL R0, R5, RZ, P1 ;  /* 0x000000ff0500a207 */ /* 0x010fc80000800000 */
[----:B-1----:R-:W-:Y:S01]  /*0380*/  @!P2 IADD3 R28, R0, R4, -R8 ;  /* 0x00000004001ca210 */ /* 0x002fe20007ffe808 */
[----:B------:R-:W-:Y:S06]  /*0390*/  @!P0 EXIT ;  /* 0x000000000000894d */ /* 0x000fec0003800000 */
[C---:B------:R-:W-:Y:S01]  /*03a0*/  VIADD R0, R28.reuse, 0x7f ;  /* 0x0000007f1c007836 */ /* 0x040fe20000000000 */
[----:B------:R-:W-:-:S04]  /*03b0*/  ISETP.GE.AND P0, PT, R28, 0x1, PT ;  /* 0x000000011c00780c */ /* 0x000fc80003f06270 */
[----:B------:R-:W-:-:S04]  /*03c0*/  SHF.R.S32.HI R2, RZ, 0x1f, R0 ;  /* 0x0000001fff027819 */ /* 0x000fc80000011400 */
[----:B------:R-:W-:-:S05]  /*03d0*/  LEA.HI R252, R2, R0, RZ, 0x7 ;  /* 0x0000000002fc7211 */ /* 0x000fca00078f38ff */
[----:B------:R1:W-:Y:S01]  /*03e0*/  STL [R1+0xc], R252 ;  /* 0x00000cfc01007387 */ /* 0x0003e20000100800 */
[----:B------:R-:W-:Y:S05]  /*03f0*/  @!P0 BRA `(.L_x_2) ;  /* 0x000000f0000c8947 */ /* 0x000fea0003800000 */
[----:B------:R-:W2:Y:S01]  /*0400*/  LDC R25, c[0x0][0x278] ;  /* 0x00009e00ff197b82 */ /* 0x000ea20000000800 */
[----:B------:R-:W-:Y:S01]  /*0410*/  SHF.R.S32.HI R47, RZ, 0x1f, R87 ;  /* 0x0000001fff2f7819 */ /* 0x000fe20000011457 */
[----:B------:R-:W-:Y:S01]  /*0420*/  IMAD.IADD R36, R11, 0x1, -R27 ;  /* 0x000000010b247824 */ /* 0x000fe200078e0a1b */
[----:B------:R-:W-:Y:S01]  /*0430*/  ISETP.NE.AND P4, PT, R23, -0x1, PT ;  /* 0xffffffff1700780c */ /* 0x000fe20003f85270 */
[----:B------:R-:W-:Y:S01]  /*0440*/  ULDC.64 UR4, c[0x0][0x258] ;  /* 0x0000960000047ab9 */ /* 0x000fe20000000a00 */
[----:B------:R-:W-:Y:S02]  /*0450*/  LEA.HI R4, R47, R87, RZ, 0x3 ;  /* 0x000000572f047211 */ /* 0x000fe400078f18ff */
[----:B------:R-:W-:Y:S01]  /*0460*/  IABS R7, R29 ;  /* 0x0000001d00077213 */ /* 0x000fe20000000000 */
[----:B------:R3:W-:Y:S01]  /*0470*/  STL [R1+0x28], R36 ;  /* 0x0000282401007387 */ /* 0x0007e20000100800 */
[----:B------:R-:W-:Y:S02]  /*0480*/  SHF.R.S32.HI R14, RZ, 0x3, R4 ;  /* 0x00000003ff0e7819 */ /* 0x000fe40000011404 */
[----:B------:R-:W-:-:S02]  /*0490*/  ISETP.NE.AND P2, PT, R18, -0x1, PT ;  /* 0xffffffff1200780c */ /* 0x000fc40003f45270 */
[CC--:B------:R-:W-:Y:S01]  /*04a0*/  ISETP.GE.AND P1, PT, R14.reuse, R36.reuse, PT ;  /* 0x000000240e00720c */ /* 0x0c0fe20003f26270 */
[C---:B------:R-:W-:Y:S01]  /*04b0*/  VIADD R38, R14.reuse, 0x10 ;  /* 0x000000100e267836 */ /* 0x040fe20000000000 */
[----:B------:R-:W-:Y:S01]  /*04c0*/  SHF.R.S32.HI R15, RZ, 0x1f, R14 ;  /* 0x0000001fff0f7819 */ /* 0x000fe2000001140e */
[----:B------:R-:W4:Y:S01]  /*04d0*/  @!P4 LDC.64 R16, c[0x0][0x228] ;  /* 0x00008a00ff10cb82 */ /* 0x000f220000000a00 */
[----:B------:R-:W-:Y:S01]  /*04e0*/  @!P4 SHF.R.S32.HI R6, RZ, 0x1f, R24 ;  /* 0x0000001fff06c819 */ /* 0x000fe20000011418 */
[----:B------:R-:W-:Y:S01]  /*04f0*/  VIADD R39, R14, 0x20 ;  /* 0x000000200e277836 */ /* 0x000fe20000000000 */
[----:B------:R-:W-:Y:S01]  /*0500*/  ISETP.GE.AND P0, PT, R38, R36, PT ;  /* 0x000000242600720c */ /* 0x000fe20003f06270 */
[----:B------:R-:W-:Y:S01]  /*0510*/  IMAD.WIDE R48, R22, 0x80, R14 ;  /* 0x0000008016307825 */ /* 0x000fe200078e020e */
[----:B------:R-:W-:Y:S02]  /*0520*/  LEA.HI R9, R47, R87, RZ, 0x6 ;  /* 0x000000572f097211 */ /* 0x000fe400078f30ff */
[----:B--2---:R-:W-:Y:S01]  /*0530*/  IABS R13, R25 ;  /* 0x00000019000d7213 */ /* 0x004fe20000000000 */
[----:B------:R-:W2:Y:S01]  /*0540*/  @P4 LDC.64 R20, c[0x0][0x240] ;  /* 0x00009000ff144b82 */ /* 0x000ea20000000a00 */
[----:B------:R3:W-:Y:S01]  /*0550*/  STL.64 [R1+0x30], R48 ;  /* 0x0000303001007387 */ /* 0x0007e20000100a00 */
[----:B------:R-:W-:Y:S01]  /*0560*/  SHF.L.U32 R9, R9, 0x3, RZ ;  /* 0x0000000309097819 */ /* 0x000fe200000006ff */
[----:B------:R-:W5:Y:S05]  /*0570*/  I2F.RP R2, R13 ;  /* 0x0000000d00027306 */ /* 0x000f6a0000209400 */
[----:B------:R-:W1:Y:S01]  /*0580*/  @!P0 S2R R11, SR_CgaCtaId ;  /* 0x00000000000b8919 */ /* 0x000e620000008800 */
[----:B------:R-:W3:Y:S01]  /*0590*/  @P2 LDC.64 R204, c[0x0][0x250] ;  /* 0x00009400ffcc2b82 */ /* 0x000ee20000000a00 */
[----:B----4-:R-:W-:-:S07]  /*05a0*/  @!P4 IMAD R6, R6, R16, RZ ;  /* 0x000000100606c224 */ /* 0x010fce00078e02ff */
[----:B------:R-:W4:Y:S01]  /*05b0*/  @P2 LDC.64 R84, c[0x0][0x248] ;  /* 0x00009200ff542b82 */ /* 0x000f220000000a00 */
[----:B-----5:R-:W5:Y:S01]  /*05c0*/  MUFU.RCP R2, R2 ;  /* 0x0000000200027308 */ /* 0x020f620000001000 */
[----:B------:R-:W-:-:S06]  /*05d0*/  @!P4 IMAD R10, R24, R17, R6 ;  /* 0x00000011180ac224 */ /* 0x000fcc00078e0206 */
[----:B------:R-:W1:Y:S08]  /*05e0*/  @!P1 LDC.64 R30, c[0x0][0x210] ;  /* 0x00008400ff1e9b82 */ /* 0x000e700000000a00 */
[----:B------:R-:W1:Y:S01]  /*05f0*/  @!P0 LDC.64 R26, c[0x0][0x240] ;  /* 0x00009000ff1a8b82 */ /* 0x000e620000000a00 */
[----:B-----5:R-:W-:-:S04]  /*0600*/  VIADD R2, R2, 0xffffffe ;  /* 0x0ffffffe02027836 */ /* 0x020fc80000000000 */
[----:B------:R-:W5:Y:S02]  /*0610*/  F2I.FTZ.U32.TRUNC.NTZ R3, R2 ;  /* 0x0000000200037305 */ /* 0x000f64000021f000 */
[----:B-----5:R-:W-:Y:S01]  /*0620*/  IADD3 R0, RZ, -R3, RZ ;  /* 0x80000003ff007210 */ /* 0x020fe20007ffe0ff */
[----:B------:R-:W-:-:S04]  /*0630*/  IMAD.MOV.U32 R2, RZ, RZ, RZ ;  /* 0x000000ffff027224 */ /* 0x000fc800078e00ff */
[----:B------:R-:W-:-:S04]  /*0640*/  IMAD R0, R0, R13, RZ ;  /* 0x0000000d00007224 */ /* 0x000fc800078e02ff */
[----:B------:R-:W-:Y:S01]  /*0650*/  IMAD.HI.U32 R2, R3, R0, R2 ;  /* 0x0000000003027227 */ /* 0x000fe200078e0002 */
[----:B------:R-:W-:-:S03]  /*0660*/  LOP3.LUT R0, R4, 0xfffffff8, RZ, 0xc0, !PT ;  /* 0xfffffff804007812 */ /* 0x000fc600078ec0ff */
[----:B------:R-:W-:Y:S01]  /*0670*/  IMAD.SHL.U32 R3, R14, 0x40, RZ ;  /* 0x000000400e037824 */ /* 0x000fe200078e00ff */
[----:B------:R-:W-:Y:S01]  /*0680*/  IADD3 R52, -R0, R87, RZ ;  /* 0x0000005700347210 */ /* 0x000fe20007ffe1ff */
[----:B------:R-:W-:-:S03]  /*0690*/  IMAD.HI.U32 R4, R2, R7, RZ ;  /* 0x0000000702047227 */ /* 0x000fc600078e00ff */
[----:B------:R-:W-:Y:S01]  /*06a0*/  LOP3.LUT R0, R3, 0x1c0, RZ, 0xc0, !PT ;  /* 0x000001c003007812 */ /* 0x000fe200078ec0ff */
[----:B------:R-:W-:Y:S02]  /*06b0*/  IMAD.SHL.U32 R12, R52, 0x8, RZ ;  /* 0x00000008340c7824 */ /* 0x000fe400078e00ff */
[----:B------:R-:W-:Y:S01]  /*06c0*/  IMAD.MOV R2, RZ, RZ, -R4 ;  /* 0x000000ffff027224 */ /* 0x000fe200078e0a04 */
[----:B------:R-:W-:Y:S02]  /*06d0*/  SHF.R.U32.HI R3, RZ, 0x3, R0 ;  /* 0x00000003ff037819 */ /* 0x000fe40000011600 */
[----:B------:R-:W-:Y:S01]  /*06e0*/  LOP3.LUT R5, R0, 0x38, R12, 0xf8, !PT ;  /* 0x0000003800057812 */ /* 0x000fe200078ef80c */
[----:B------:R-:W-:Y:S02]  /*06f0*/  IMAD R0, R13, R2, R7 ;  /* 0x000000020d007224 */ /* 0x000fe400078e0207 */
[----:B------:R-:W-:Y:S01]  /*0700*/  @!P4 IMAD.WIDE.U32 R6, R24, R16, RZ ;  /* 0x000000101806c225 */ /* 0x000fe200078e00ff */
[----:B------:R-:W-:-:S02]  /*0710*/  LOP3.LUT R19, R5, R3, RZ, 0x3c, !PT ;  /* 0x0000000305137212 */ /* 0x000fc400078e3cff */
[----:B------:R-:W-:Y:S01]  /*0720*/  ISETP.GT.U32.AND P3, PT, R13, R0, PT ;  /* 0x000000000d00720c */ /* 0x000fe20003f64070 */
[----:B--2---:R-:W-:Y:S01]  /*0730*/  @P4 IMAD.WIDE.U32 R2, R23, R20, RZ ;  /* 0x0000001417024225 */ /* 0x004fe200078e00ff */
[----:B------:R-:W-:Y:S02]  /*0740*/  @!P0 MOV R5, 0x400 ;  /* 0x0000040000058802 */ /* 0x000fe40000000f00 */
[----:B------:R-:W-:Y:S01]  /*0750*/  LOP3.LUT R19, R19, 0xfffffe00, R9, 0xf8, !PT ;  /* 0xfffffe0013137812 */ /* 0x000fe200078ef809 */
[----:B------:R-:W-:Y:S01]  /*0760*/  @P4 IMAD R3, R23, R21, R3 ;  /* 0x0000001517034224 */ /* 0x000fe200078e0203 */
[----:B-1----:R-:W-:Y:S01]  /*0770*/  @!P0 LEA R35, R11, R5, 0x18 ;  /* 0x000000050b238211 */ /* 0x002fe200078ec0ff */
[----:B------:R-:W1:Y:S01]  /*0780*/  @!P1 LDC.64 R22, c[0x0][0x240] ;  /* 0x00009000ff169b82 */ /* 0x000e620000000a00 */
[----:B------:R-:W-:Y:S01]  /*0790*/  @!P4 IMAD.MOV.U32 R2, RZ, RZ, R6 ;  /* 0x000000ffff02c224 */ /* 0x000fe200078e0006 */
[----:B------:R-:W-:Y:S01]  /*07a0*/  LOP3.LUT R5, R29, R25, RZ, 0x3c, !PT ;  /* 0x000000191d057212 */ /* 0x000fe200078e3cff */
[----:B------:R-:W-:Y:S01]  /*07b0*/  @!P4 IMAD.IADD R3, R7, 0x1, R10 ;  /* 0x000000010703c824 */ /* 0x000fe200078e020a */
[----:B------:R-:W-:-:S02]  /*07c0*/  SHF.R.S32.HI R7, RZ, 0x1f, R29 ;  /* 0x0000001fff077819 */ /* 0x000fc4000001141d */
[-C--:B------:R-:W-:Y:S01]  /*07d0*/  @!P3 IADD3 R0, R0, -R13.reuse, RZ ;  /* 0x8000000d0000b210 */ /* 0x080fe20007ffe0ff */
[----:B------:R-:W-:Y:S01]  /*07e0*/  @!P3 VIADD R4, R4, 0x1 ;  /* 0x000000010404b836 */ /* 0x000fe20000000000 */
[----:B------:R-:W-:Y:S01]  /*07f0*/  IADD3 R2, P4, R12, R2, RZ ;  /* 0x000000020c027210 */ /* 0x000fe20007f9e0ff */
[----:B------:R-:W-:Y:S01]  /*0800*/  IMAD R7, R7, UR4, RZ ;  /* 0x0000000407077c24 */ /* 0x000fe2000f8e02ff */
[----:B------:R-:W-:Y:S01]  /*0810*/  ISETP.GE.U32.AND P6, PT, R0, R13, PT ;  /* 0x0000000d0000720c */ /* 0x000fe20003fc6070 */
[C---:B------:R-:W-:Y:S01]  /*0820*/  @P2 IMAD.IADD R0, R8.reuse, 0x1, R18 ;  /* 0x0000000108002824 */ /* 0x040fe200078e0212 */
[----:B------:R-:W-:Y:S01]  /*0830*/  SHF.R.S32.HI R13, RZ, 0x1f, R12 ;  /* 0x0000001fff0d7819 */ /* 0x000fe2000001140c */
[----:B------:R-:W-:Y:S01]  /*0840*/  IMAD R7, R29, UR5, R7 ;  /* 0x000000051d077c24 */ /* 0x000fe2000f8e0207 */
[----:B------:R-:W-:Y:S01]  /*0850*/  ISETP.GE.AND P5, PT, R5, RZ, PT ;  /* 0x000000ff0500720c */ /* 0x000fe20003fa6270 */
[----:B------:R-:W-:Y:S01]  /*0860*/  @P2 IMAD.IADD R5, R8, 0x1, R18 ;  /* 0x0000000108052824 */ /* 0x000fe200078e0212 */
[----:B------:R-:W-:Y:S01]  /*0870*/  ISETP.NE.AND P3, PT, R25, RZ, PT ;  /* 0x000000ff1900720c */ /* 0x000fe20003f65270 */
[----:B---3--:R-:W-:Y:S01]  /*0880*/  @P2 IMAD R6, R0, R205, RZ ;  /* 0x000000cd00062224 */ /* 0x008fe200078e02ff */
[----:B------:R-:W-:-:S05]  /*0890*/  IADD3.X R3, R13, R3, RZ, P4, !PT ;  /* 0x000000030d037210 */ /* 0x000fca00027fe4ff */
[----:B------:R-:W-:Y:S02]  /*08a0*/  @P6 VIADD R4, R4, 0x1 ;  /* 0x0000000104046836 */ /* 0x000fe40000000000 */
[----:B------:R-:W-:-:S03]  /*08b0*/  IMAD.WIDE.U32 R10, R29, UR4, R2 ;  /* 0x000000041d0a7c25 */ /* 0x000fc6000f8e0002 */
[----:B------:R-:W-:Y:S01]  /*08c0*/  MOV R29, R4 ;  /* 0x00000004001d7202 */ /* 0x000fe20000000f00 */
[----:B------:R-:W-:Y:S01]  /*08d0*/  @P2 IMAD.WIDE.U32 R2, R0, R204, RZ ;  /* 0x000000cc00022225 */ /* 0x000fe200078e00ff */
[----:B------:R-:W-:-:S03]  /*08e0*/  IADD3 R7, R11, R7, RZ ;  /* 0x000000070b077210 */ /* 0x000fc60007ffe0ff */
[----:B----4-:R-:W-:Y:S01]  /*08f0*/  @P2 IMAD R0, R5, R85, RZ ;  /* 0x0000005505002224 */ /* 0x010fe200078e02ff */
[----:B------:R-:W-:Y:S01]  /*0900*/  @P2 IADD3 R21, R3, R6, RZ ;  /* 0x0000000603152210 */ /* 0x000fe20007ffe0ff */
[----:B------:R-:W-:-:S04]  /*0910*/  @P2 IMAD.WIDE.U32 R4, R5, R84, RZ ;  /* 0x0000005405042225 */ /* 0x000fc800078e00ff */
[----:B------:R-:W-:Y:S01]  /*0920*/  @!P5 IMAD.MOV R29, RZ, RZ, -R29 ;  /* 0x000000ffff1dd224 */ /* 0x000fe200078e0a1d */
[----:B------:R-:W-:Y:S01]  /*0930*/  ISETP.GE.AND P5, PT, R39, R36, PT ;  /* 0x000000242700720c */ /* 0x000fe20003fa6270 */
[----:B------:R-:W-:Y:S01]  /*0940*/  @P2 IMAD.MOV.U32 R18, RZ, RZ, R2 ;  /* 0x000000ffff122224 */ /* 0x000fe200078e0002 */
[----:B------:R-:W-:Y:S01]  /*0950*/  @!P3 LOP3.LUT R29, RZ, R25, RZ, 0x33, !PT ;  /* 0x00000019ff1db212 */ /* 0x000fe200078e33ff */
[----:B------:R-:W-:Y:S02]  /*0960*/  @P2 IMAD.IADD R20, R5, 0x1, R0 ;  /* 0x0000000105142824 */ /* 0x000fe400078e0200 */
[----:B-1----:R-:W-:Y:S02]  /*0970*/  @!P1 IMAD R16, R49, R22, RZ ;  /* 0x0000001631109224 */ /* 0x002fe400078e02ff */
[----:B------:R-:W-:Y:S01]  /*0980*/  @P2 IMAD.MOV.U32 R17, RZ, RZ, R4 ;  /* 0x000000ffff112224 */ /* 0x000fe200078e0004 */
[----:B------:R-:W-:Y:S06]  /*0990*/  @P2 BRA `(.L_x_3) ;  /* 0x0000000000342947 */ /* 0x000fec0003800000 */
[----:B------:R-:W1:Y:S01]  /*09a0*/  LDC.64 R84, c[0x0][0x248] ;  /* 0x00009200ff547b82 */ /* 0x000e620000000a00 */
[----:B------:R-:W-:Y:S02]  /*09b0*/  SHF.R.S32.HI R0, RZ, 0x1f, R8 ;  /* 0x0000001fff007819 */ /* 0x000fe40000011408 */
[----:B------:R-:W-:-:S05]  /*09c0*/  SHF.R.S32.HI R9, RZ, 0x1f, R24 ;  /* 0x0000001fff097819 */ /* 0x000fca0000011418 */
[----:B------:R-:W2:Y:S01]  /*09d0*/  LDC.64 R4, c[0x0][0x230] ;  /* 0x00008c00ff047b82 */ /* 0x000ea20000000a00 */
[-C--:B-1----:R-:W-:Y:S02]  /*09e0*/  IMAD R0, R0, R84.reuse, RZ ;  /* 0x0000005400007224 */ /* 0x082fe400078e02ff */
[----:B------:R-:W-:-:S04]  /*09f0*/  IMAD.WIDE.U32 R2, R8, R84, RZ ;  /* 0x0000005408027225 */ /* 0x000fc800078e00ff */
[----:B------:R-:W-:Y:S02]  /*0a00*/  IMAD R0, R8, R85, R0 ;  /* 0x0000005508007224 */ /* 0x000fe400078e0200 */
[----:B--2---:R-:W-:-:S03]  /*0a10*/  IMAD R9, R9, R4, RZ ;  /* 0x0000000409097224 */ /* 0x004fc600078e02ff */
[----:B------:R-:W-:Y:S01]  /*0a20*/  IADD3 R3, R3, R0, RZ ;  /* 0x0000000003037210 */ /* 0x000fe20007ffe0ff */
[C---:B------:R-:W-:Y:S02]  /*0a30*/  IMAD R5, R24.reuse, R5, R9 ;  /* 0x0000000518057224 */ /* 0x040fe400078e0209 */
[----:B------:R-:W-:-:S05]  /*0a40*/  IMAD.WIDE.U32 R2, R24, R4, R2 ;  /* 0x0000000418027225 */ /* 0x000fca00078e0002 */
[----:B------:R-:W-:Y:S02]  /*0a50*/  IADD3 R20, R3, R5, RZ ;  /* 0x0000000503147210 */ /* 0x000fe40007ffe0ff */
[----:B------:R-:W-:Y:S02]  /*0a60*/  MOV R17, R2 ;  /* 0x0000000200117202 */ /* 0x000fe40000000f00 */
.L_x_3:
[----:B------:R-:W-:Y:S05]  /*0a70*/  @P2 BRA `(.L_x_4) ;  /* 0x0000000000342947 */ /* 0x000fea0003800000 */
        /* <DEDUP_REMOVED lines=12> */
[----:B------:R-:W-:-:S07]  /*0b40*/  MOV R18, R2 ;  /* 0x0000000200127202 */ /* 0x000fce0000000f00 */
.L_x_4:
[----:B------:R-:W-:Y:S01]  /*0b50*/  @!P1 IMAD.MOV.U32 R6, RZ, RZ, R10 ;  /* 0x000000ffff069224 */ /* 0x000fe200078e000a */
[----:B------:R-:W1:Y:S01]  /*0b60*/  S2UR UR4, SR_CgaCtaId ;  /* 0x00000000000479c3 */ /* 0x000e620000008800 */
[C---:B------:R-:W-:Y:S01]  /*0b70*/  @!P1 IMAD R16, R48.reuse, R23, R16 ;  /* 0x0000001730109224 */ /* 0x040fe200078e0210 */
[C---:B------:R-:W-:Y:S01]  /*0b80*/  @!P0 IADD3 R11, P2, R48.reuse, 0x10, RZ ;  /* 0x00000010300b8810 */ /* 0x040fe20007f5e0ff */
[----:B------:R-:W-:Y:S01]  /*0b90*/  @!P1 IMAD.WIDE.U32 R2, R48, R22, R6 ;  /* 0x0000001630029225 */ /* 0x000fe200078e0006 */
[----:B------:R-:W-:Y:S01]  /*0ba0*/  UMOV UR5, 0x400 ;  /* 0x0000040000057882 */ /* 0x000fe20000000000 */
[----:B------:R-:W-:Y:S01]  /*0bb0*/  LEA.HI.SX32 R86, R252, 0xffffffff, 0x19 ;  /* 0xfffffffffc567811 */ /* 0x000fe200078fcaff */
[----:B------:R-:W-:Y:S01]  /*0bc0*/  ULDC.64 UR6, c[0x0][0x260] ;  /* 0x0000980000067ab9 */ /* 0x000fe20000000a00 */
[----:B------:R-:W-:Y:S01]  /*0bd0*/  IMAD R6, R15, R84, RZ ;  /* 0x000000540f067224 */ /* 0x000fe200078e02ff */
[----:B------:R-:W2:Y:S01]  /*0be0*/  @!P0 LDC.64 R24, c[0x0][0x210] ;  /* 0x00008400ff188b82 */ /* 0x000ea20000000a00 */
[----:B------:R-:W-:Y:S01]  /*0bf0*/  IMAD.WIDE.U32 R4, R14, R204, R12 ;  /* 0x000000cc0e047225 */ /* 0x000fe200078e000c */
[----:B------:R-:W-:-:S03]  /*0c00*/  SHF.L.U64.HI R136, R84, 0x7, R85 ;  /* 0x0000000754887819 */ /* 0x000fc60000010255 */
[----:B------:R-:W-:Y:S02]  /*0c10*/  IMAD R0, R15, R204, RZ ;  /* 0x000000cc0f007224 */ /* 0x000fe400078e02ff */
[C---:B------:R-:W-:Y:S01]  /*0c20*/  IMAD.WIDE.U32 R8, R14.reuse, R84, R12 ;  /* 0x000000540e087225 */ /* 0x040fe200078e000c */
[----:B------:R-:W3:Y:S03]  /*0c30*/  @!P5 LDC.64 R22, c[0x0][0x240] ;  /* 0x00009000ff16db82 */ /* 0x000ee60000000a00 */
[----:B------:R-:W-:Y:S01]  /*0c40*/  IMAD R12, R14, R85, R6 ;  /* 0x000000550e0c7224 */ /* 0x000fe200078e0206 */
[----:B------:R-:W-:Y:S01]  /*0c50*/  IADD3 R32, P3, R17, R8, RZ ;  /* 0x0000000811207210 */ /* 0x000fe20007f7e0ff */
[----:B------:R-:W-:Y:S01]  /*0c60*/  @!P0 IMAD.X R13, RZ, RZ, R49, P2 ;  /* 0x000000ffff0d8224 */ /* 0x000fe200010e0631 */
[----:B------:R-:W-:Y:S01]  /*0c70*/  IADD3 R40, P2, R18, R4, RZ ;  /* 0x0000000412287210 */ /* 0x000fe20007f5e0ff */
[----:B------:R-:W-:Y:S01]  /*0c80*/  IMAD R6, R14, R205, R0 ;  /* 0x000000cd0e067224 */ /* 0x000fe200078e0200 */
[----:B------:R-:W-:Y:S01]  /*0c90*/  @!P1 LEA R4, P4, R2, R30, 0x1 ;  /* 0x0000001e02049211 */ /* 0x000fe200078808ff */
[----:B------:R-:W-:Y:S01]  /*0ca0*/  @!P1 IMAD.IADD R3, R3, 0x1, R16 ;  /* 0x0000000103039824 */ /* 0x000fe200078e0210 */
[----:B------:R-:W-:Y:S01]  /*0cb0*/  IADD3.X R33, R20, R9, R12, P3, !PT ;  /* 0x0000000914217210 */ /* 0x000fe20001ffe40c */
[-C--:B------:R-:W-:Y:S01]  /*0cc0*/  @!P0 IMAD R0, R13, R26.reuse, RZ ;  /* 0x0000001a0d008224 */ /* 0x080fe200078e02ff */
[----:B------:R-:W-:Y:S01]  /*0cd0*/  IADD3.X R41, R21, R5, R6, P2, !PT ;  /* 0x0000000515297210 */ /* 0x000fe200017fe406 */
[----:B------:R-:W-:Y:S01]  /*0ce0*/  VIADD R45, R14, 0x30 ;  /* 0x000000300e2d7836 */ /* 0x000fe20000000000 */
[----:B------:R-:W-:Y:S01]  /*0cf0*/  @!P1 LEA.HI.X R5, R2, R31, R3, 0x1, P4 ;  /* 0x0000001f02059211 */ /* 0x000fe200020f0c03 */
[----:B------:R-:W-:Y:S01]  /*0d00*/  @!P0 IMAD.MOV.U32 R2, RZ, RZ, R10 ;  /* 0x000000ffff028224 */ /* 0x000fe200078e000a */
[----:B------:R-:W4:Y:S01]  /*0d10*/  @!P5 LDC.64 R16, c[0x0][0x210] ;  /* 0x00008400ff10db82 */ /* 0x000f220000000a00 */
[----:B------:R-:W-:Y:S01]  /*0d20*/  @!P0 IMAD.MOV.U32 R3, RZ, RZ, R7 ;  /* 0x000000ffff038224 */ /* 0x000fe200078e0007 */
[----:B-1----:R-:W-:Y:S01]  /*0d30*/  ULEA UR4, UR4, UR5, 0x18 ;  /* 0x0000000504047291 */ /* 0x002fe2000f8ec03f */
[C---:B------:R-:W-:Y:S01]  /*0d40*/  @!P0 IMAD R6, R11.reuse, R27, R0 ;  /* 0x0000001b0b068224 */ /* 0x040fe200078e0200 */
[----:B------:R-:W-:Y:S01]  /*0d50*/  @!P5 IADD3 R0, P2, R48, 0x20, RZ ;  /* 0x000000203000d810 */ /* 0x000fe20007f5e0ff */
[----:B------:R-:W-:Y:S01]  /*0d60*/  @!P0 IMAD.WIDE.U32 R2, R11, R26, R2 ;  /* 0x0000001a0b028225 */ /* 0x000fe200078e0002 */
[----:B------:R-:W-:-:S02]  /*0d70*/  ISETP.GE.AND P4, PT, R45, R36, PT ;  /* 0x000000242d00720c */ /* 0x000fc40003f86270 */
[----:B------:R-:W-:Y:S01]  /*0d80*/  LEA R238, R19, UR4, 0x1 ;  /* 0x0000000413ee7c11 */ /* 0x000fe2000f8e08ff */
[----:B------:R-:W-:Y:S01]  /*0d90*/  @!P5 IMAD.X R9, RZ, RZ, R49, P2 ;  /* 0x000000ffff09d224 */ /* 0x000fe200010e0631 */
[----:B--2---:R-:W-:Y:S01]  /*0da0*/  @!P0 LEA R8, P2, R2, R24, 0x1 ;  /* 0x0000001802088211 */ /* 0x004fe200078408ff */
[----:B------:R-:W-:Y:S02]  /*0db0*/  @!P0 IMAD.IADD R6, R3, 0x1, R6 ;  /* 0x0000000103068824 */ /* 0x000fe400078e0206 */
[----:B---3--:R-:W-:Y:S01]  /*0dc0*/  @!P5 IMAD R3, R9, R22, RZ ;  /* 0x000000160903d224 */ /* 0x008fe200078e02ff */
[----:B------:R-:W-:Y:S01]  /*0dd0*/  @!PT LDS RZ, [RZ] ;  /* 0x00000000fffff984 */ /* 0x000fe20000000800 */
[----:B------:R-:W-:Y:S01]  /*0de0*/  @!PT LDS RZ, [RZ] ;  /* 0x00000000fffff984 */ /* 0x000fe20000000800 */
[----:B------:R-:W-:Y:S01]  /*0df0*/  @!PT LDS RZ, [RZ] ;  /* 0x00000000fffff984 */ /* 0x000fe20000000800 */
[----:B------:R1:W-:Y:S01]  /*0e00*/  @!P1 LDGSTS.E.BYPASS.LTC128B.128 [R238], desc[UR16][R4.64] ;  /* 0x0000000004ee9fae */ /* 0x0003e2000b901d50 */
[----:B------:R-:W-:Y:S01]  /*0e10*/  IMAD R34, R86, -0x80, R28 ;  /* 0xffffff8056227824 */ /* 0x000fe200078e021c */
[----:B------:R-:W-:Y:S01]  /*0e20*/  @!P0 LEA.HI.X R9, R2, R25, R6, 0x1, P2 ;  /* 0x0000001902098211 */ /* 0x000fe200010f0c06 */
[C---:B------:R-:W-:Y:S01]  /*0e30*/  VIADD R44, R14.reuse, 0x40 ;  /* 0x000000400e2c7836 */ /* 0x040fe20000000000 */
[----:B------:R-:W2:Y:S01]  /*0e40*/  @!P5 S2R R6, SR_CgaCtaId ;  /* 0x000000000006d919 */ /* 0x000ea20000008800 */
[----:B------:R-:W-:Y:S01]  /*0e50*/  @!P5 IMAD.MOV.U32 R2, RZ, RZ, R10 ;  /* 0x000000ffff02d224 */ /* 0x000fe200078e000a */
[----:B------:R-:W-:Y:S01]  /*0e60*/  ISETP.GE.AND P6, PT, R14, R34, PT ;  /* 0x000000220e00720c */ /* 0x000fe20003fc6270 */
[----:B------:R-:W3:Y:S01]  /*0e70*/  @!P4 LDC.64 R12, c[0x0][0x240] ;  /* 0x00009000ff0ccb82 */ /* 0x000ee20000000a00 */
[----:B------:R-:W-:Y:S01]  /*0e80*/  ISETP.GE.AND P3, PT, R44, R36, PT ;  /* 0x000000242c00720c */ /* 0x000fe20003f66270 */
[C---:B------:R-:W-:Y:S01]  /*0e90*/  VIADD R43, R14.reuse, 0x50 ;  /* 0x000000500e2b7836 */ /* 0x040fe20000000000 */
[----:B------:R-:W5:Y:S01]  /*0ea0*/  @!P4 S2R R11, SR_CgaCtaId ;  /* 0x00000000000bc919 */ /* 0x000f620000008800 */
[----:B------:R-:W-:-:S02]  /*0eb0*/  VIADD R42, R14, 0x60 ;  /* 0x000000600e2a7836 */ /* 0x000fc40000000000 */
[----:B------:R-:W-:Y:S01]  /*0ec0*/  VIADD R46, R14, 0x70 ;  /* 0x000000700e2e7836 */ /* 0x000fe20000000000 */
[----:B------:R-:W-:Y:S01]  /*0ed0*/  ISETP.GE.AND P2, PT, R43, R36, PT ;  /* 0x000000242b00720c */ /* 0x000fe20003f46270 */
[----:B------:R-:W-:-:S04]  /*0ee0*/  IMAD.WIDE.U32 R32, R29, UR6, R32 ;  /* 0x000000061d207c25 */ /* 0x000fc8000f8e0020 */
[----:B------:R-:W-:Y:S01]  /*0ef0*/  IMAD.SHL.U32 R239, R84, 0x80, RZ ;  /* 0x0000008054ef7824 */ /* 0x000fe200078e00ff */
[----:B------:R5:W-:Y:S01]  /*0f00*/  STL.64 [R1+0x48], R32 ;  /* 0x0000482001007387 */ /* 0x000be20000100a00 */
[----:B------:R-:W5:Y:S01]  /*0f10*/  @!P3 LDC.64 R26, c[0x0][0x210] ;  /* 0x00008400ff1abb82 */ /* 0x000f620000000a00 */
[----:B------:R-:W5:Y:S01]  /*0f20*/  @!P3 S2R R15, SR_CgaCtaId ;  /* 0x00000000000fb919 */ /* 0x000f620000008800 */
[----:B-1----:R-:W-:-:S04]  /*0f30*/  @!P5 IMAD R4, R0, R23, R3 ;  /* 0x000000170004d224 */ /* 0x002fc800078e0203 */
[----:B------:R-:W1:Y:S01]  /*0f40*/  @!P2 S2R R18, SR_CgaCtaId ;  /* 0x000000000012a919 */ /* 0x000e620000008800 */
[----:B------:R-:W-:Y:S01]  /*0f50*/  @!P5 IMAD.MOV.U32 R3, RZ, RZ, R7 ;  /* 0x000000ffff03d224 */ /* 0x000fe200078e0007 */
[----:B------:R-:W1:Y:S01]  /*0f60*/  @!P2 LDC.64 R20, c[0x0][0x240] ;  /* 0x00009000ff14ab82 */ /* 0x000e620000000a00 */
[----:B------:R-:W-:-:S04]  /*0f70*/  @!P5 IMAD.WIDE.U32 R2, R0, R22, R2 ;  /* 0x000000160002d225 */ /* 0x000fc800078e0002 */
[----:B------:R-:W-:-:S03]  /*0f80*/  @!P0 IMAD R0, R19, 0x2, R35 ;  /* 0x0000000213008824 */ /* 0x000fc600078e0223 */
[----:B------:R-:W5:Y:S01]  /*0f90*/  @!P4 LDC.64 R22, c[0x0][0x210] ;  /* 0x00008400ff16cb82 */ /* 0x000f620000000a00 */
[----:B------:R-:W-:Y:S01]  /*0fa0*/  @!P5 IMAD.IADD R3, R3, 0x1, R4 ;  /* 0x000000010303d824 */ /* 0x000fe200078e0204 */
[C---:B----4-:R-:W-:Y:S01]  /*0fb0*/  @!P5 LEA R4, P1, R2.reuse, R16, 0x1 ;  /* 0x000000100204d211 */ /* 0x050fe200078208ff */
[----:B------:R4:W-:Y:S03]  /*0fc0*/  @!P0 LDGSTS.E.BYPASS.LTC128B.128 [R0+0x800], desc[UR16][R8.64] ;  /* 0x0080000008008fae */ /* 0x0009e6000b901d50 */
[----:B------:R-:W-:Y:S02]  /*0fd0*/  @!P5 LEA.HI.X R5, R2, R17, R3, 0x1, P1 ;  /* 0x000000110205d211 */ /* 0x000fe400008f0c03 */
[----:B------:R-:W-:Y:S01]  /*0fe0*/  ISETP.GE.AND P1, PT, R42, R36, PT ;  /* 0x000000242a00720c */ /* 0x000fe20003f26270 */
[----:B------:R-:W1:Y:S01]  /*0ff0*/  @!P3 LDC.64 R16, c[0x0][0x240] ;  /* 0x00009000ff10bb82 */ /* 0x000e620000000a00 */
[----:B------:R-:W-:-:S04]  /*1000*/  @!P5 MOV R2, 0x400 ;  /* 0x000004000002d802 */ /* 0x000fc80000000f00 */
[----:B--2---:R-:W-:-:S03]  /*1010*/  @!P5 LEA R2, R6, R2, 0x18 ;  /* 0x000000020602d211 */ /* 0x004fc600078ec0ff */
[----:B------:R-:W2:Y:S02]  /*1020*/  @!P2 LDC.64 R30, c[0x0][0x210] ;  /* 0x00008400ff1eab82 */ /* 0x000ea40000000a00 */
[----:B------:R-:W-:Y:S02]  /*1030*/  @!P5 IMAD R6, R19, 0x2, R2 ;  /* 0x000000021306d824 */ /* 0x000fe400078e0202 */
[----:B------:R-:W1:Y:S01]  /*1040*/  @!P1 S2R R25, SR_CgaCtaId ;  /* 0x0000000000199919 */ /* 0x000e620000008800 */
[----:B------:R-:W-:Y:S02]  /*1050*/  @!P4 IMAD.MOV.U32 R2, RZ, RZ, R10 ;  /* 0x000000ffff02c224 */ /* 0x000fe400078e000a */
[----:B------:R5:W-:Y:S01]  /*1060*/  @!P5 LDGSTS.E.BYPASS.LTC128B.128 [R6+0x1000], desc[UR16][R4.64] ;  /* 0x010000000406dfae */ /* 0x000be2000b901d50 */
[----:B----4-:R-:W-:Y:S01]  /*1070*/  @!P4 IADD3 R0, P0, R48, 0x30, RZ ;  /* 0x000000303000c810 */ /* 0x010fe20007f1e0ff */
[----:B------:R-:W4:Y:S04]  /*1080*/  @!P6 S2R R9, SR_CgaCtaId ;  /* 0x000000000009e919 */ /* 0x000f280000008800 */
[----:B------:R-:W-:Y:S01]  /*1090*/  @!P4 IMAD.X R3, RZ, RZ, R49, P0 ;  /* 0x000000ffff03c224 */ /* 0x000fe200000e0631 */
[----:B------:R-:W-:-:S03]  /*10a0*/  ISETP.GE.AND P0, PT, R46, R36, PT ;  /* 0x000000242e00720c */ /* 0x000fc60003f06270 */
[----:B---3--:R-:W-:-:S04]  /*10b0*/  @!P4 IMAD R3, R3, R12, RZ ;  /* 0x0000000c0303c224 */ /* 0x008fc800078e02ff */
[----:B------:R-:W-:Y:S02]  /*10c0*/  @!P4 IMAD R8, R0, R13, R3 ;  /* 0x0000000d0008c224 */ /* 0x000fe400078e0203 */
[----:B------:R-:W-:-:S04]  /*10d0*/  @!P4 IMAD.MOV.U32 R3, RZ, RZ, R7 ;  /* 0x000000ffff03c224 */ /* 0x000fc800078e0007 */
[----:B------:R-:W3:Y:S01]  /*10e0*/  @!P0 S2R R24, SR_CgaCtaId ;  /* 0x0000000000188919 */ /* 0x000ee20000008800 */
[----:B------:R-:W-:Y:S01]  /*10f0*/  @!P4 IMAD.WIDE.U32 R2, R0, R12, R2 ;  /* 0x0000000c0002c225 */ /* 0x000fe200078e0002 */
[----:B-----5:R-:W-:Y:S02]  /*1100*/  @!P6 MOV R4, 0x400 ;  /* 0x000004000004e802 */ /* 0x020fe40000000f00 */
[----:B------:R-:W-:Y:S01]  /*1110*/  @!P0 MOV R5, 0x400 ;  /* 0x0000040000058802 */ /* 0x000fe20000000f00 */
[----:B------:R-:W-:Y:S01]  /*1120*/  @!P4 IMAD.IADD R0, R3, 0x1, R8 ;  /* 0x000000010300c824 */ /* 0x000fe200078e0208 */
[C---:B------:R-:W-:Y:S02]  /*1130*/  @!P4 LEA R12, P5, R2.reuse, R22, 0x1 ;  /* 0x00000016020cc211 */ /* 0x040fe400078a08ff */
[----:B------:R-:W-:Y:S02]  /*1140*/  @!P4 MOV R3, 0x400 ;  /* 0x000004000003c802 */ /* 0x000fe40000000f00 */
[----:B------:R-:W-:-:S02]  /*1150*/  @!P4 LEA.HI.X R13, R2, R23, R0, 0x1, P5 ;  /* 0x00000017020dc211 */ /* 0x000fc400028f0c00 */
[----:B------:R-:W-:Y:S01]  /*1160*/  @!P3 MOV R2, 0x400 ;  /* 0x000004000002b802 */ /* 0x000fe20000000f00 */
[----:B------:R-:W5:Y:S01]  /*1170*/  @!P1 LDC.64 R22, c[0x0][0x240] ;  /* 0x00009000ff169b82 */ /* 0x000f620000000a00 */
[C---:B------:R-:W-:Y:S02]  /*1180*/  @!P3 IADD3 R0, P5, R48.reuse, 0x40, RZ ;  /* 0x000000403000b810 */ /* 0x040fe40007fbe0ff */
[----:B----4-:R-:W-:Y:S02]  /*1190*/  @!P6 LEA R37, R9, R4, 0x18 ;  /* 0x000000040925e211 */ /* 0x010fe400078ec0ff */
[----:B------:R-:W-:Y:S02]  /*11a0*/  @!P4 LEA R9, R11, R3, 0x18 ;  /* 0x000000030b09c211 */ /* 0x000fe400078ec0ff */
[----:B------:R-:W-:Y:S01]  /*11b0*/  @!P3 LEA R11, R15, R2, 0x18 ;  /* 0x000000020f0bb211 */ /* 0x000fe200078ec0ff */
[----:B------:R-:W-:Y:S01]  /*11c0*/  @!P3 IMAD.X R2, RZ, RZ, R49, P5 ;  /* 0x000000ffff02b224 */ /* 0x000fe200028e0631 */
[----:B------:R-:W-:Y:S01]  /*11d0*/  @!P2 IADD3 R6, P5, R48, 0x50, RZ ;  /* 0x000000503006a810 */ /* 0x000fe20007fbe0ff */
[----:B------:R-:W-:Y:S01]  /*11e0*/  @!P4 IMAD R9, R19, 0x2, R9 ;  /* 0x000000021309c824 */ /* 0x000fe200078e0209 */
[----:B------:R-:W-:Y:S01]  /*11f0*/  @!P2 MOV R4, 0x400 ;  /* 0x000004000004a802 */ /* 0x000fe20000000f00 */
[----:B-1----:R-:W-:Y:S01]  /*1200*/  @!P3 IMAD R2, R2, R16, RZ ;  /* 0x000000100202b224 */ /* 0x002fe200078e02ff */
[----:B------:R-:W-:Y:S01]  /*1210*/  @!P1 MOV R8, 0x400 ;  /* 0x0000040000089802 */ /* 0x000fe20000000f00 */
[----:B------:R-:W-:Y:S01]  /*1220*/  @!P2 IMAD.X R3, RZ, RZ, R49, P5 ;  /* 0x000000ffff03a224 */ /* 0x000fe200028e0631 */
[----:B------:R-:W-:Y:S01]  /*1230*/  @!P2 LEA R18, R18, R4, 0x18 ;  /* 0x000000041212a211 */ /* 0x000fe200078ec0ff */
[----:B------:R1:W-:Y:S01]  /*1240*/  @!P4 LDGSTS.E.BYPASS.LTC128B.128 [R9+0x1800], desc[UR16][R12.64] ;  /* 0x018000000c09cfae */ /* 0x0003e2000b901d50 */
[----:B------:R-:W-:Y:S01]  /*1250*/  @!P1 LEA R36, R25, R8, 0x18 ;  /* 0x0000000819249211 */ /* 0x000fe200078ec0ff */
[----:B------:R-:W-:Y:S01]  /*1260*/  @!P2 IMAD R4, R3, R20, RZ ;  /* 0x000000140304a224 */ /* 0x000fe200078e02ff */
[----:B---3--:R-:W-:Y:S01]  /*1270*/  @!P0 LEA R35, R24, R5, 0x18 ;  /* 0x0000000518238211 */ /* 0x008fe200078ec0ff */
[----:B------:R-:W-:Y:S01]  /*1280*/  @!P3 IMAD R8, R0, R17, R2 ;  /* 0x000000110008b224 */ /* 0x000fe200078e0202 */
[----:B------:R-:W3:Y:S01]  /*1290*/  @!P0 LDC.64 R24, c[0x0][0x240] ;  /* 0x00009000ff188b82 */ /* 0x000ee20000000a00 */
[----:B------:R-:W-:-:S02]  /*12a0*/  @!P3 IMAD.MOV.U32 R2, RZ, RZ, R10 ;  /* 0x000000ffff02b224 */ /* 0x000fc400078e000a */
[----:B------:R-:W-:Y:S02]  /*12b0*/  @!P3 IMAD.MOV.U32 R3, RZ, RZ, R7 ;  /* 0x000000ffff03b224 */ /* 0x000fe400078e0007 */
[----:B------:R-:W-:Y:S02]  /*12c0*/  @!P2 IMAD R15, R6, R21, R4 ;  /* 0x00000015060fa224 */ /* 0x000fe400078e0204 */
[----:B------:R-:W-:Y:S02]  /*12d0*/  @!P3 IMAD.WIDE.U32 R2, R0, R16, R2 ;  /* 0x000000100002b225 */ /* 0x000fe400078e0002 */
[----:B------:R-:W4:Y:S02]  /*12e0*/  @!P1 LDC.64 R16, c[0x0][0x210] ;  /* 0x00008400ff109b82 */ /* 0x000f240000000a00 */
[----:B------:R-:W-:Y:S02]  /*12f0*/  @!P2 IMAD.MOV.U32 R4, RZ, RZ, R10 ;  /* 0x000000ffff04a224 */ /* 0x000fe400078e000a */
[----:B------:R-:W-:-:S02]  /*1300*/  @!P2 IMAD.MOV.U32 R5, RZ, RZ, R7 ;  /* 0x000000ffff05a224 */ /* 0x000fc400078e0007 */
[----:B------:R-:W-:Y:S01]  /*1310*/  @!P3 IMAD.IADD R0, R3, 0x1, R8 ;  /* 0x000000010300b824 */ /* 0x000fe200078e0208 */
[----:B------:R-:W-:Y:S01]  /*1320*/  @!P3 LEA R8, P5, R2, R26, 0x1 ;  /* 0x0000001a0208b211 */ /* 0x000fe200078a08ff */
[----:B------:R-:W-:Y:S02]  /*1330*/  @!P2 IMAD.WIDE.U32 R4, R6, R20, R4 ;  /* 0x000000140604a225 */ /* 0x000fe400078e0004 */
[----:B------:R-:W4:Y:S02]  /*1340*/  @!P0 LDC.64 R20, c[0x0][0x210] ;  /* 0x00008400ff148b82 */ /* 0x000f240000000a00 */
[----:B------:R-:W-:Y:S01]  /*1350*/  @!P2 IMAD.IADD R3, R5, 0x1, R15 ;  /* 0x000000010503a824 */ /* 0x000fe200078e020f */
[----:B-1----:R-:W-:Y:S01]  /*1360*/  @!P3 LEA.HI.X R9, R2, R27, R0, 0x1, P5 ;  /* 0x0000001b0209b211 */ /* 0x002fe200028f0c00 */
[----:B------:R-:W-:Y:S01]  /*1370*/  @!P3 IMAD R0, R19, 0x2, R11 ;  /* 0x000000021300b824 */ /* 0x000fe200078e020b */
[C---:B--2---:R-:W-:Y:S01]  /*1380*/  @!P2 LEA R2, P4, R4.reuse, R30, 0x1 ;  /* 0x0000001e0402a211 */ /* 0x044fe200078808ff */
[----:B------:R-:W-:Y:S01]  /*1390*/  @!P1 IMAD.MOV.U32 R11, RZ, RZ, R7 ;  /* 0x000000ffff0b9224 */ /* 0x000fe200078e0007 */
[----:B------:R-:W-:Y:S01]  /*13a0*/  SHF.R.S32.HI R30, RZ, 0x1f, R29 ;  /* 0x0000001fff1e7819 */ /* 0x000fe2000001141d */
[----:B------:R-:W-:Y:S01]  /*13b0*/  @!P0 IMAD.MOV.U32 R13, RZ, RZ, R7 ;  /* 0x000000ffff0d8224 */ /* 0x000fe200078e0007 */
[----:B------:R-:W-:Y:S01]  /*13c0*/  @!P2 LEA.HI.X R3, R4, R31, R3, 0x1, P4 ;  /* 0x0000001f0403a211 */ /* 0x000fe200020f0c03 */
[----:B------:R1:W-:Y:S01]  /*13d0*/  @!P3 LDGSTS.E.BYPASS.LTC128B.128 [R0+0x2000], desc[UR16][R8.64] ;  /* 0x020000000800bfae */ /* 0x0003e2000b901d50 */
[C---:B------:R-:W-:Y:S01]  /*13e0*/  @!P1 IADD3 R4, P4, R48.reuse, 0x60, RZ ;  /* 0x0000006030049810 */ /* 0x040fe20007f9e0ff */
[----:B------:R-:W-:Y:S01]  /*13f0*/  @!P0 IMAD.MOV.U32 R12, RZ, RZ, R10 ;  /* 0x000000ffff0c8224 */ /* 0x000fe200078e000a */
[----:B------:R-:W-:Y:S01]  /*1400*/  @!P0 IADD3 R6, P3, R48, 0x70, RZ ;  /* 0x0000007030068810 */ /* 0x000fe20007f7e0ff */
[----:B------:R-:W-:Y:S01]  /*1410*/  IMAD.MOV.U32 R26, RZ, RZ, R32 ;  /* 0x000000ffff1a7224 */ /* 0x000fe200078e0020 */
[----:B------:R-:W-:Y:S01]  /*1420*/  SHF.R.S32.HI R31, RZ, 0x1f, R86 ;  /* 0x0000001fff1f7819 */ /* 0x000fe20000011456 */
[--C-:B------:R-:W-:Y:S01]  /*1430*/  @!P1 IMAD.X R5, RZ, RZ, R49.reuse, P4 ;  /* 0x000000ffff059224 */ /* 0x100fe200020e0631 */
[----:B------:R-:W-:Y:S01]  /*1440*/  ISETP.GE.AND P5, PT, R42, R34, PT ;  /* 0x000000222a00720c */ /* 0x000fe20003fa6270 */
[----:B------:R-:W-:-:S02]  /*1450*/  @!P0 IMAD.X R7, RZ, RZ, R49, P3 ;  /* 0x000000ffff078224 */ /* 0x000fc400018e0631 */
[----:B-1----:R-:W-:-:S10]  /*1460*/  @!P2 IMAD R0, R19, 0x2, R18 ;  /* 0x000000021300a824 */ /* 0x002fd400078e0212 */
[----:B------:R-:W1:Y:S01]  /*1470*/  @!P5 S2R R18, SR_CgaCtaId ;  /* 0x000000000012d919 */ /* 0x000e620000008800 */
[----:B------:R5:W-:Y:S01]  /*1480*/  @!P2 LDGSTS.E.BYPASS.LTC128B.128 [R0+0x2800], desc[UR16][R2.64] ;  /* 0x028000000200afae */ /* 0x000be2000b901d50 */
[----:B------:R-:W-:-:S13]  /*1490*/  ISETP.GE.AND P2, PT, R38, R34, PT ;  /* 0x000000222600720c */ /* 0x000fda0003f46270 */
[----:B------:R-:W2:Y:S01]  /*14a0*/  @!P2 S2R R15, SR_CgaCtaId ;  /* 0x00000000000fa919 */ /* 0x000ea20000008800 */
[----:B-----5:R-:W-:Y:S02]  /*14b0*/  @!P1 IMAD R0, R5, R22, RZ ;  /* 0x0000001605009224 */ /* 0x020fe400078e02ff */
[----:B---3--:R-:W-:Y:S02]  /*14c0*/  @!P0 IMAD R5, R7, R24, RZ ;  /* 0x0000001807058224 */ /* 0x008fe400078e02ff */
[C---:B------:R-:W-:Y:S02]  /*14d0*/  @!P1 IMAD R8, R4.reuse, R23, R0 ;  /* 0x0000001704089224 */ /* 0x040fe400078e0200 */
[----:B------:R-:W-:Y:S02]  /*14e0*/  @!P1 IMAD.WIDE.U32 R2, R4, R22, R10 ;  /* 0x0000001604029225 */ /* 0x000fe400078e000a */
[----:B------:R-:W3:Y:S02]  /*14f0*/  @!P2 LDC.64 R22, c[0x0][0x218] ;  /* 0x00008600ff16ab82 */ /* 0x000ee40000000a00 */
[----:B------:R-:W-:Y:S01]  /*1500*/  @!P0 IMAD R7, R6, R25, R5 ;  /* 0x0000001906078224 */ /* 0x000fe200078e0205 */
[----:B----4-:R-:W-:Y:S01]  /*1510*/  @!P1 LEA R10, P3, R2, R16, 0x1 ;  /* 0x00000010020a9211 */ /* 0x010fe200078608ff */
[----:B------:R-:W-:-:S04]  /*1520*/  @!P0 IMAD.WIDE.U32 R4, R6, R24, R12 ;  /* 0x0000001806048225 */ /* 0x000fc800078e000c */
[----:B------:R-:W4:Y:S01]  /*1530*/  @!P6 LDC.64 R12, c[0x0][0x218] ;  /* 0x00008600ff0ceb82 */ /* 0x000f220000000a00 */
[----:B------:R-:W-:Y:S02]  /*1540*/  IMAD R0, R30, UR6, RZ ;  /* 0x000000061e007c24 */ /* 0x000fe4000f8e02ff */
[----:B------:R-:W-:Y:S02]  /*1550*/  @!P1 IMAD.IADD R3, R3, 0x1, R8 ;  /* 0x0000000103039824 */ /* 0x000fe400078e0208 */
[----:B------:R-:W-:Y:S01]  /*1560*/  IMAD R0, R29, UR7, R0 ;  /* 0x000000071d007c24 */ /* 0x000fe2000f8e0200 */
[----:B------:R-:W-:Y:S01]  /*1570*/  ULDC.64 UR6, c[0x0][0x268] ;  /* 0x00009a0000067ab9 */ /* 0x000fe20000000a00 */
[----:B------:R-:W-:Y:S01]  /*1580*/  IMAD R6, R136, R86, RZ ;  /* 0x0000005688067224 */ /* 0x000fe200078e02ff */
[----:B------:R-:W-:Y:S01]  /*1590*/  @!P1 LEA.HI.X R11, R2, R17, R3, 0x1, P3 ;  /* 0x00000011020b9211 */ /* 0x000fe200018f0c03 */
[----:B------:R-:W-:Y:S01]  /*15a0*/  IMAD.IADD R27, R33, 0x1, R0 ;  /* 0x00000001211b7824 */ /* 0x000fe200078e0200 */
[----:B------:R-:W-:Y:S01]  /*15b0*/  @!P0 LEA R8, P3, R4, R20, 0x1 ;  /* 0x0000001404088211 */ /* 0x000fe200078608ff */
[----:B------:R-:W-:Y:S01]  /*15c0*/  @!P0 IMAD.IADD R5, R5, 0x1, R7 ;  /* 0x0000000105058824 */ /* 0x000fe200078e0207 */
[----:B------:R-:W5:Y:S01]  /*15d0*/  @!P5 LDC.64 R24, c[0x0][0x218] ;  /* 0x00008600ff18db82 */ /* 0x000f620000000a00 */
[-C--:B------:R-:W-:Y:S01]  /*15e0*/  IMAD R0, R31, R239.reuse, R6 ;  /* 0x000000ef1f007224 */ /* 0x080fe200078e0206 */
[----:B------:R1:W-:Y:S01]  /*15f0*/  STL.64 [R1+0x38], R26 ;  /* 0x0000381a01007387 */ /* 0x0003e20000100a00 */
[----:B------:R-:W-:Y:S01]  /*1600*/  IMAD.WIDE.U32 R2, R86, R239, R26 ;  /* 0x000000ef56027225 */ /* 0x000fe200078e001a */
[----:B------:R-:W-:-:S03]  /*1610*/  @!P0 LEA.HI.X R9, R4, R21, R5, 0x1, P3 ;  /* 0x0000001504098211 */ /* 0x000fc600018f0c05 */
[----:B------:R-:W-:Y:S01]  /*1620*/  IMAD.IADD R3, R3, 0x1, R0 ;  /* 0x0000000103037824 */ /* 0x000fe200078e0200 */
[----:B------:R-:W-:Y:S01]  /*1630*/  @!P2 LEA R0, P4, R84, R2, 0x4 ;  /* 0x000000025400a211 */ /* 0x000fe200078820ff */
[C---:B------:R-:W-:Y:S02]  /*1640*/  @!P1 IMAD R5, R19.reuse, 0x2, R36 ;  /* 0x0000000213059824 */ /* 0x040fe400078e0224 */
[----:B------:R-:W-:Y:S01]  /*1650*/  @!P0 IMAD R4, R19, 0x2, R35 ;  /* 0x0000000213048824 */ /* 0x000fe200078e0223 */
[C---:B----4-:R-:W-:Y:S01]  /*1660*/  @!P6 LEA R6, P3, R2.reuse, R12, 0x1 ;  /* 0x0000000c0206e211 */ /* 0x050fe200078608ff */
[----:B------:R-:W-:Y:S01]  /*1670*/  IMAD.WIDE.U32 R32, R29, UR6, R40 ;  /* 0x000000061d207c25 */ /* 0x000fe2000f8e0028 */
[----:B------:R4:W-:Y:S01]  /*1680*/  @!P1 LDGSTS.E.BYPASS.LTC128B.128 [R5+0x3000], desc[UR16][R10.64] ;  /* 0x030000000a059fae */ /* 0x0009e2000b901d50 */
[-C--:B------:R-:W-:Y:S02]  /*1690*/  ISETP.GE.AND P1, PT, R45, R34.reuse, PT ;  /* 0x000000222d00720c */ /* 0x080fe40003f26270 */
[----:B------:R-:W-:Y:S01]  /*16a0*/  @!P6 LEA.HI.X R7, R2, R13, R3, 0x1, P3 ;  /* 0x0000000d0207e211 */ /* 0x000fe200018f0c03 */
[----:B------:R2:W-:Y:S01]  /*16b0*/  @!P0 LDGSTS.E.BYPASS.LTC128B.128 [R4+0x3800], desc[UR16][R8.64] ;  /* 0x0380000008048fae */ /* 0x0005e2000b901d50 */
[----:B------:R-:W-:-:S02]  /*16c0*/  ISETP.GE.AND P3, PT, R39, R34, PT ;  /* 0x000000222700720c */ /* 0x000fc40003f66270 */
[----:B------:R-:W-:Y:S01]  /*16d0*/  ISETP.GE.AND P0, PT, R44, R34, PT ;  /* 0x000000222c00720c */ /* 0x000fe20003f06270 */
[----:B------:R-:W-:Y:S06]  /*16e0*/  STL.64 [R1+0x40], R32 ;  /* 0x0000402001007387 */ /* 0x000fec0000100a00 */
[----:B------:R-:W1:Y:S01]  /*16f0*/  @!P1 S2R R12, SR_CgaCtaId ;  /* 0x00000000000c9919 */ /* 0x000e620000008800 */
[----:B------:R-:W5:Y:S03]  /*1700*/  @!P1 LDC.64 R16, c[0x0][0x218] ;  /* 0x00008600ff109b82 */ /* 0x000f660000000a00 */
[----:B------:R-:W1:Y:S05]  /*1710*/  @!P3 S2R R13, SR_CgaCtaId ;  /* 0x00000000000db919 */ /* 0x000e6a0000008800 */
[----:B------:R-:W5:Y:S01]  /*1720*/  @!P0 LDC.64 R20, c[0x0][0x218] ;  /* 0x00008600ff148b82 */ /* 0x000f620000000a00 */
[----:B----4-:R-:W-:Y:S01]  /*1730*/  @!P6 IMAD R5, R19, 0x2, R37 ;  /* 0x000000021305e824 */ /* 0x010fe200078e0225 */
[----:B--2---:R-:W-:-:S04]  /*1740*/  @!P2 LEA.HI.X R9, R84, R3, R85, 0x4, P4 ;  /* 0x000000035409a211 */ /* 0x004fc800020f2455 */
[----:B------:R2:W-:Y:S01]  /*1750*/  @!P6 LDGSTS.E.BYPASS.LTC128B.128 [R5+0x4000], desc[UR16][R6.64] ;  /* 0x040000000605efae */ /* 0x0005e2000b901d50 */
[----:B---3--:R-:W-:Y:S01]  /*1760*/  @!P2 LEA R4, P4, R0, R22, 0x1 ;  /* 0x000000160004a211 */ /* 0x008fe200078808ff */
[----:B------:R-:W3:Y:S01]  /*1770*/  @!P3 LDC.64 R10, c[0x0][0x218] ;  /* 0x00008600ff0abb82 */ /* 0x000ee20000000a00 */
[----:B------:R-:W-:Y:S02]  /*1780*/  @!P2 MOV R8, 0x400 ;  /* 0x000004000008a802 */ /* 0x000fe40000000f00 */
[----:B------:R-:W-:Y:S02]  /*1790*/  ISETP.GE.AND P6, PT, R43, R34, PT ;  /* 0x000000222b00720c */ /* 0x000fe40003fc6270 */
[----:B------:R-:W-:-:S11]  /*17a0*/  @!P2 LEA R8, R15, R8, 0x18 ;  /* 0x000000080f08a211 */ /* 0x000fd600078ec0ff */
[----:B------:R-:W4:Y:S01]  /*17b0*/  @!P6 S2R R15, SR_CgaCtaId ;  /* 0x00000000000fe919 */ /* 0x000f220000008800 */
[----:B--2---:R-:W-:Y:S01]  /*17c0*/  @!P2 LEA.HI.X R5, R0, R23, R9, 0x1, P4 ;  /* 0x000000170005a211 */ /* 0x004fe200020f0c09 */
[----:B------:R-:W-:Y:S01]  /*17d0*/  @!P2 IMAD R0, R19, 0x2, R8 ;  /* 0x000000021300a824 */ /* 0x000fe200078e0208 */
[----:B------:R-:W2:Y:S01]  /*17e0*/  @!P0 S2R R9, SR_CgaCtaId ;  /* 0x0000000000098919 */ /* 0x000ea20000008800 */
[----:B------:R-:W-:Y:S01]  /*17f0*/  ISETP.GE.AND P4, PT, R46, R34, PT ;  /* 0x000000222e00720c */ /* 0x000fe20003f86270 */
[C---:B------:R-:W-:Y:S02]  /*1800*/  IMAD.SHL.U32 R6, R85.reuse, 0x20, RZ ;  /* 0x0000002055067824 */ /* 0x040fe400078e00ff */
[----:B------:R1:W-:Y:S01]  /*1810*/  @!P2 LDGSTS.E.BYPASS.LTC128B.128 [R0+0x4800], desc[UR16][R4.64] ;  /* 0x048000000400afae */ /* 0x0003e2000b901d50 */
[----:B------:R-:W-:-:S09]  /*1820*/  @!P1 IMAD R8, R85, 0x30, RZ ;  /* 0x0000003055089824 */ /* 0x000fd200078e02ff */
[----:B------:R-:W5:Y:S01]  /*1830*/  @!P4 S2R R22, SR_CgaCtaId ;  /* 0x000000000016c919 */ /* 0x000f620000008800 */
[----:B-1----:R-:W-:-:S03]  /*1840*/  IMAD.WIDE.U32 R4, R84, 0x20, RZ ;  /* 0x0000002054047825 */ /* 0x002fc600078e00ff */
[----:B------:R-:W-:-:S04]  /*1850*/  @!P3 IADD3 R0, P2, R2, R4, RZ ;  /* 0x000000040200b210 */ /* 0x000fc80007f5e0ff */
[----:B------:R-:W-:Y:S02]  /*1860*/  @!P3 IADD3.X R4, R3, R5, R6, P2, !PT ;  /* 0x000000050304b210 */ /* 0x000fe400017fe406 */
[C---:B---3--:R-:W-:Y:S02]  /*1870*/  @!P3 LEA R6, P2, R0.reuse, R10, 0x1 ;  /* 0x0000000a0006b211 */ /* 0x048fe400078408ff */
[----:B------:R-:W-:Y:S02]  /*1880*/  @!P3 MOV R5, 0x400 ;  /* 0x000004000005b802 */ /* 0x000fe40000000f00 */
[----:B------:R-:W-:Y:S01]  /*1890*/  @!P3 LEA.HI.X R7, R0, R11, R4, 0x1, P2 ;  /* 0x0000000b0007b211 */ /* 0x000fe200010f0c04 */
[----:B------:R-:W-:Y:S01]  /*18a0*/  @!P4 IMAD.MOV.U32 R11, RZ, RZ, R3 ;  /* 0x000000ffff0bc224 */ /* 0x000fe200078e0003 */
[----:B------:R-:W-:Y:S02]  /*18b0*/  @!P1 MOV R4, 0x400 ;  /* 0x0000040000049802 */ /* 0x000fe40000000f00 */
[----:B------:R-:W-:-:S02]  /*18c0*/  @!P0 MOV R0, 0x400 ;  /* 0x0000040000008802 */ /* 0x000fc40000000f00 */
[----:B------:R-:W-:Y:S02]  /*18d0*/  @!P3 LEA R5, R13, R5, 0x18 ;  /* 0x000000050d05b211 */ /* 0x000fe400078ec0ff */
[----:B------:R-:W-:Y:S02]  /*18e0*/  @!P1 LEA R13, R12, R4, 0x18 ;  /* 0x000000040c0d9211 */ /* 0x000fe400078ec0ff */
[----:B--2---:R-:W-:Y:S01]  /*18f0*/  @!P0 LEA R12, R9, R0, 0x18 ;  /* 0x00000000090c8211 */ /* 0x004fe200078ec0ff */
[----:B------:R-:W-:Y:S01]  /*1900*/  @!P3 IMAD R0, R19, 0x2, R5 ;  /* 0x000000021300b824 */ /* 0x000fe200078e0205 */
[----:B------:R-:W-:Y:S01]  /*1910*/  @!P4 MOV R10, 0x400 ;  /* 0x00000400000ac802 */ /* 0x000fe20000000f00 */
[----:B------:R-:W-:Y:S01]  /*1920*/  @!P1 IMAD.WIDE.U32 R4, R84, 0x30, R2 ;  /* 0x0000003054049825 */ /* 0x000fe200078e0002 */
[----:B------:R-:W-:Y:S02]  /*1930*/  ISETP.GE.AND P2, PT, R38, R34, PT ;  /* 0x000000222600720c */ /* 0x000fe40003f46270 */
[----:B------:R1:W-:Y:S01]  /*1940*/  @!P3 LDGSTS.E.BYPASS.LTC128B.128 [R0+0x5000], desc[UR16][R6.64] ;  /* 0x050000000600bfae */ /* 0x0003e2000b901d50 */
[----:B------:R-:W-:Y:S01]  /*1950*/  @!P1 IMAD.IADD R9, R5, 0x1, R8 ;  /* 0x0000000105099824 */ /* 0x000fe200078e0208 */
[----:B-----5:R-:W-:Y:S01]  /*1960*/  @!P4 LEA R10, R22, R10, 0x18 ;  /* 0x0000000a160ac211 */ /* 0x020fe200078ec0ff */
[C---:B------:R-:W-:Y:S01]  /*1970*/  @!P1 IMAD R13, R19.reuse, 0x2, R13 ;  /* 0x00000002130d9824 */ /* 0x040fe200078e020d */
[----:B------:R-:W2:Y:S01]  /*1980*/  @!P6 LDC.64 R22, c[0x0][0x218] ;  /* 0x00008600ff16eb82 */ /* 0x000ea20000000a00 */
[----:B------:R-:W-:Y:S01]  /*1990*/  @!P0 IMAD R12, R19, 0x2, R12 ;  /* 0x00000002130c8824 */ /* 0x000fe200078e020c */
[----:B-1----:R-:W-:-:S02]  /*19a0*/  @!P6 MOV R7, 0x400 ;  /* 0x000004000007e802 */ /* 0x002fc40000000f00 */
[----:B------:R-:W-:Y:S02]  /*19b0*/  @!P5 MOV R0, 0x400 ;  /* 0x000004000000d802 */ /* 0x000fe40000000f00 */
[----:B------:R-:W-:Y:S02]  /*19c0*/  @!P1 LEA R6, P3, R4, R16, 0x1 ;  /* 0x0000001004069211 */ /* 0x000fe400078608ff */
[----:B----4-:R-:W-:Y:S01]  /*19d0*/  @!P6 LEA R8, R15, R7, 0x18 ;  /* 0x000000070f08e211 */ /* 0x010fe200078ec0ff */
[----:B------:R-:W-:Y:S01]  /*19e0*/  @!P4 IMAD R15, R85, 0x70, RZ ;  /* 0x00000070550fc824 */ /* 0x000fe200078e02ff */
[----:B------:R-:W-:Y:S02]  /*19f0*/  @!P5 LEA R5, R18, R0, 0x18 ;  /* 0x000000001205d211 */ /* 0x000fe400078ec0ff */
[----:B------:R-:W-:Y:S01]  /*1a00*/  @!P1 LEA.HI.X R7, R4, R17, R9, 0x1, P3 ;  /* 0x0000001104079211 */ /* 0x000fe200018f0c09 */
[C---:B------:R-:W-:Y:S01]  /*1a10*/  @!P6 IMAD R26, R19.reuse, 0x2, R8 ;  /* 0x00000002131ae824 */ /* 0x040fe200078e0208 */
[----:B------:R-:W-:Y:S01]  /*1a20*/  @!P0 LEA R0, P3, R84, R2, 0x6 ;  /* 0x0000000254008211 */ /* 0x000fe200078630ff */
[----:B------:R-:W-:-:S02]  /*1a30*/  @!P5 IMAD R27, R19, 0x2, R5 ;  /* 0x00000002131bd824 */ /* 0x000fc400078e0205 */
[----:B------:R-:W-:Y:S01]  /*1a40*/  @!P5 IMAD.MOV.U32 R8, RZ, RZ, R2 ;  /* 0x000000ffff08d224 */ /* 0x000fe200078e0002 */
[----:B------:R-:W-:Y:S01]  /*1a50*/  @!P0 LEA.HI.X R5, R84, R3, R85, 0x6, P3 ;  /* 0x0000000354058211 */ /* 0x000fe200018f3455 */
[----:B------:R-:W-:Y:S01]  /*1a60*/  @!P5 IMAD.MOV.U32 R9, RZ, RZ, R3 ;  /* 0x000000ffff09d224 */ /* 0x000fe200078e0003 */
[C---:B------:R-:W-:Y:S01]  /*1a70*/  @!P0 LEA R4, P3, R0.reuse, R20, 0x1 ;  /* 0x0000001400048211 */ /* 0x040fe200078608ff */
[----:B------:R1:W-:Y:S01]  /*1a80*/  @!P1 LDGSTS.E.BYPASS.LTC128B.128 [R13+0x5800], desc[UR16][R6.64] ;  /* 0x05800000060d9fae */ /* 0x0003e2000b901d50 */
[----:B------:R-:W-:Y:S02]  /*1a90*/  @!P4 IMAD R19, R19, 0x2, R10 ;  /* 0x000000021313c824 */ /* 0x000fe400078e020a */
[----:B------:R-:W-:Y:S01]  /*1aa0*/  @!P0 LEA.HI.X R5, R0, R21, R5, 0x1, P3 ;  /* 0x0000001500058211 */ /* 0x000fe200018f0c05 */
[----:B------:R-:W-:Y:S01]  /*1ab0*/  IMAD R0, R30, UR6, RZ ;  /* 0x000000061e007c24 */ /* 0x000fe2000f8e02ff */
[----:B------:R-:W3:Y:S01]  /*1ac0*/  @!P4 LDC.64 R20, c[0x0][0x218] ;  /* 0x00008600ff14cb82 */ /* 0x000ee20000000a00 */
[----:B------:R-:W-:-:S02]  /*1ad0*/  @!P4 IMAD.MOV.U32 R10, RZ, RZ, R2 ;  /* 0x000000ffff0ac224 */ /* 0x000fc400078e0002 */
[----:B------:R4:W-:Y:S01]  /*1ae0*/  @!P0 LDGSTS.E.BYPASS.LTC128B.128 [R12+0x6000], desc[UR16][R4.64] ;  /* 0x06000000040c8fae */ /* 0x0009e2000b901d50 */
[----:B------:R-:W-:Y:S01]  /*1af0*/  IMAD R18, R29, UR7, R0 ;  /* 0x000000071d127c24 */ /* 0x000fe2000f8e0200 */
[----:B------:R-:W-:-:S13]  /*1b00*/  ISETP.GE.AND P0, PT, R14, R34, PT ;  /* 0x000000220e00720c */ /* 0x000fda0003f06270 */
[----:B------:R-:W5:Y:S01]  /*1b10*/  @!P0 LDC.64 R16, c[0x0][0x220] ;  /* 0x00008800ff108b82 */ /* 0x000f620000000a00 */
[----:B-1----:R-:W-:Y:S02]  /*1b20*/  @!P5 IMAD R13, R85, 0x60, RZ ;  /* 0x00000060550dd824 */ /* 0x002fe400078e02ff */
[----:B------:R-:W-:-:S04]  /*1b30*/  @!P4 IMAD.WIDE.U32 R6, R84, 0x70, R10 ;  /* 0x000000705406c825 */ /* 0x000fc800078e000a */
[----:B----4-:R-:W-:Y:S02]  /*1b40*/  @!P6 IMAD R12, R85, 0x50, RZ ;  /* 0x00000050550ce824 */ /* 0x010fe400078e02ff */
[----:B------:R-:W-:-:S04]  /*1b50*/  @!P6 IMAD.WIDE.U32 R4, R84, 0x50, R2 ;  /* 0x000000505404e825 */ /* 0x000fc800078e0002 */
[----:B------:R-:W-:Y:S01]  /*1b60*/  @!P5 IMAD.WIDE.U32 R2, R84, 0x60, R8 ;  /* 0x000000605402d825 */ /* 0x000fe200078e0008 */
[----:B--2---:R-:W-:-:S03]  /*1b70*/  @!P6 LEA R8, P3, R4, R22, 0x1 ;  /* 0x000000160408e211 */ /* 0x004fc600078608ff */
[----:B------:R-:W-:Y:S01]  /*1b80*/  @!P6 IMAD.IADD R0, R5, 0x1, R12 ;  /* 0x000000010500e824 */ /* 0x000fe200078e020c */
[----:B------:R-:W-:Y:S01]  /*1b90*/  @!P5 LEA R10, P1, R2, R24, 0x1 ;  /* 0x00000018020ad211 */ /* 0x000fe200078208ff */
[----:B------:R-:W-:Y:S02]  /*1ba0*/  @!P5 IMAD.IADD R3, R3, 0x1, R13 ;  /* 0x000000010303d824 */ /* 0x000fe400078e020d */
[----:B------:R-:W1:Y:S01]  /*1bb0*/  @!P2 LDC.64 R12, c[0x0][0x220] ;  /* 0x00008800ff0cab82 */ /* 0x000e620000000a00 */
[----:B------:R-:W-:Y:S01]  /*1bc0*/  @!P6 LEA.HI.X R9, R4, R23, R0, 0x1, P3 ;  /* 0x000000170409e211 */ /* 0x000fe200018f0c00 */
[----:B------:R-:W-:Y:S01]  /*1bd0*/  @!P4 IMAD.IADD R0, R7, 0x1, R15 ;  /* 0x000000010700c824 */ /* 0x000fe200078e020f */
[----:B------:R-:W-:Y:S01]  /*1be0*/  @!P5 LEA.HI.X R11, R2, R25, R3, 0x1, P1 ;  /* 0x00000019020bd211 */ /* 0x000fe200008f0c03 */
[----:B------:R-:W-:Y:S01]  /*1bf0*/  IMAD R7, R31, R204, RZ ;  /* 0x000000cc1f077224 */ /* 0x000fe200078e02ff */
[----:B---3--:R-:W-:Y:S01]  /*1c00*/  @!P4 LEA R2, P1, R6, R20, 0x1 ;  /* 0x000000140602c211 */ /* 0x008fe200078208ff */
[----:B------:R-:W-:Y:S01]  /*1c10*/  @!P6 LDGSTS.E.BYPASS.LTC128B.128 [R26+0x6800], desc[UR16][R8.64] ;  /* 0x06800000081aefae */ /* 0x000fe2000b901d50 */
[----:B------:R-:W-:Y:S01]  /*1c20*/  IMAD.WIDE.U32 R4, R86, R204, RZ ;  /* 0x000000cc56047225 */ /* 0x000fe200078e00ff */
[----:B------:R-:W-:-:S02]  /*1c30*/  ISETP.GE.AND P6, PT, R39, R34, PT ;  /* 0x000000222700720c */ /* 0x000fc40003fc6270 */
[----:B------:R-:W-:Y:S01]  /*1c40*/  @!P4 LEA.HI.X R3, R6, R21, R0, 0x1, P1 ;  /* 0x000000150603c211 */ /* 0x000fe200008f0c00 */
[----:B------:R-:W-:Y:S01]  /*1c50*/  @!P5 LDGSTS.E.BYPASS.LTC128B.128 [R27+0x7000], desc[UR16][R10.64] ;  /* 0x070000000a1bdfae */ /* 0x000fe2000b901d50 */
[----:B------:R-:W-:Y:S01]  /*1c60*/  IMAD R0, R86, R205, R7 ;  /* 0x000000cd56007224 */ /* 0x000fe200078e0207 */
[-C--:B------:R-:W-:Y:S01]  /*1c70*/  ISETP.GE.AND P5, PT, R45, R34.reuse, PT ;  /* 0x000000222d00720c */ /* 0x080fe20003fa6270 */
[----:B------:R-:W-:Y:S01]  /*1c80*/  IMAD.IADD R6, R33, 0x1, R18 ;  /* 0x0000000121067824 */ /* 0x000fe200078e0212 */
[----:B------:R2:W-:Y:S01]  /*1c90*/  @!P4 LDGSTS.E.BYPASS.LTC128B.128 [R19+0x7800], desc[UR16][R2.64] ;  /* 0x078000000213cfae */ /* 0x0005e2000b901d50 */
[----:B------:R-:W-:Y:S01]  /*1ca0*/  IMAD.IADD R0, R5, 0x1, R0 ;  /* 0x0000000105007824 */ /* 0x000fe200078e0200 */
[-C--:B------:R-:W-:Y:S02]  /*1cb0*/  ISETP.GE.AND P4, PT, R44, R34.reuse, PT ;  /* 0x000000222c00720c */ /* 0x080fe40003f86270 */
[----:B------:R-:W0:Y:S01]  /*1cc0*/  LDGDEPBAR ;  /* 0x00000000000079af */ /* 0x000e220000000000 */
[----:B------:R-:W-:Y:S01]  /*1cd0*/  ISETP.GE.AND P3, PT, R43, R34, PT ;  /* 0x000000222b00720c */ /* 0x000fe20003f66270 */
[----:B------:R-:W3:Y:S02]  /*1ce0*/  @!P6 LDC.64 R22, c[0x0][0x220] ;  /* 0x00008800ff16eb82 */ /* 0x000ee40000000a00 */
[----:B------:R4:W-:Y:S06]  /*1cf0*/  STL [R1+0x50], R6 ;  /* 0x0000500601007387 */ /* 0x0009ec0000100800 */
[----:B------:R-:W3:Y:S01]  /*1d00*/  @!P5 LDC.64 R20, c[0x0][0x220] ;  /* 0x00008800ff14db82 */ /* 0x000ee20000000a00 */
[----:B--2---:R-:W-:Y:S01]  /*1d10*/  LEA R2, P1, R4, R32, 0x7 ;  /* 0x0000002004027211 */ /* 0x004fe200078238ff */
[----:B------:R-:W-:-:S06]  /*1d20*/  DEPBAR.LE SB0, 0x0 ;  /* 0x000080000000791a */ /* 0x000fcc0000000000 */
[----:B------:R-:W-:Y:S01]  /*1d30*/  BAR.SYNC.DEFER_BLOCKING 0x0 ;  /* 0x0000000000007b1d */ /* 0x000fe20000010000 */
[----:B------:R-:W-:Y:S02]  /*1d40*/  LEA.HI.X R3, R4, R6, R0, 0x7, P1 ;  /* 0x0000000604037211 */ /* 0x000fe400008f3c00 */
[----:B----4-:R-:W-:Y:S02]  /*1d50*/  LEA.HI R6, R47, R87, RZ, 0x4 ;  /* 0x000000572f067211 */ /* 0x010fe400078f20ff */
[----:B-----5:R-:W-:-:S03]  /*1d60*/  @!P0 LEA R4, P1, R2, R16, 0x1 ;  /* 0x0000001002048211 */ /* 0x020fc600078208ff */
[----:B------:R-:W2:Y:S01]  /*1d70*/  @!P4 LDC.64 R18, c[0x0][0x220] ;  /* 0x00008800ff12cb82 */ /* 0x000ea20000000a00 */
[----:B------:R-:W-:Y:S02]  /*1d80*/  LOP3.LUT R0, R6, 0xfffffff0, RZ, 0xc0, !PT ;  /* 0xfffffff006007812 */ /* 0x000fe400078ec0ff */
[----:B------:R-:W-:Y:S02]  /*1d90*/  @!P0 LEA.HI.X R5, R2, R17, R3, 0x1, P1 ;  /* 0x0000001102058211 */ /* 0x000fe400008f0c03 */
[----:B------:R-:W-:Y:S01]  /*1da0*/  SHF.R.S32.HI R8, RZ, 0x4, R6 ;  /* 0x00000004ff087819 */ /* 0x000fe20000011406 */
[----:B------:R-:W-:Y:S01]  /*1db0*/  IMAD.IADD R0, R87, 0x1, -R0 ;  /* 0x0000000157007824 */ /* 0x000fe200078e0a00 */
[----:B------:R-:W-:Y:S02]  /*1dc0*/  ISETP.GE.AND P1, PT, R42, R34, PT ;  /* 0x000000222a00720c */ /* 0x000fe40003f26270 */
[----:B------:R-:W-:Y:S02]  /*1dd0*/  LEA.HI R6, R6, R8, RZ, 0x1 ;  /* 0x0000000806067211 */ /* 0x000fe400078f08ff */
[----:B------:R-:W-:-:S02]  /*1de0*/  SHF.R.S32.HI R16, RZ, 0x1f, R0 ;  /* 0x0000001fff107819 */ /* 0x000fc40000011400 */
[----:B------:R-:W-:Y:S02]  /*1df0*/  LOP3.LUT R10, R6, 0xfffffffe, RZ, 0xc0, !PT ;  /* 0xfffffffe060a7812 */ /* 0x000fe400078ec0ff */
[----:B------:R-:W-:Y:S01]  /*1e00*/  LEA.HI R16, R16, R0, RZ, 0x3 ;  /* 0x0000000010107211 */ /* 0x000fe200078f18ff */
[----:B------:R-:W-:Y:S02]  /*1e10*/  @P0 STS.128 [R238+0x8000], RZ ;  /* 0x008000ffee000388 */ /* 0x000fe40000000c00 */
[----:B------:R-:W-:Y:S02]  /*1e20*/  IMAD.IADD R15, R8, 0x1, -R10 ;  /* 0x00000001080f7824 */ /* 0x000fe400078e0a0a */
[----:B------:R-:W-:Y:S01]  /*1e30*/  IMAD.SHL.U32 R10, R52, 0x40, RZ ;  /* 0x00000040340a7824 */ /* 0x000fe200078e00ff */
[----:B------:R-:W-:Y:S01]  /*1e40*/  @!PT LDS RZ, [RZ] ;  /* 0x00000000fffff984 */ /* 0x000fe20000000800 */
[----:B------:R-:W-:Y:S01]  /*1e50*/  @!PT LDS RZ, [RZ] ;  /* 0x00000000fffff984 */ /* 0x000fe20000000800 */
[----:B------:R-:W-:Y:S01]  /*1e60*/  @!PT LDS RZ, [RZ] ;  /* 0x00000000fffff984 */ /* 0x000fe20000000800 */
[----:B------:R4:W-:Y:S01]  /*1e70*/  @!P0 LDGSTS.E.BYPASS.LTC128B.128 [R238+0x8000], desc[UR16][R4.64] ;  /* 0x0800000004ee8fae */ /* 0x0009e2000b901d50 */
[----:B------:R-:W-:Y:S01]  /*1e80*/  @!P2 LEA R7, P0, R204, R2, 0x4 ;  /* 0x00000002cc07a211 */ /* 0x000fe200078020ff */
[----:B------:R-:W-:-:S02]  /*1e90*/  IMAD.SHL.U32 R8, R205, 0x20, RZ ;  /* 0x00000020cd087824 */ /* 0x000fc400078e00ff */
[----:B------:R-:W-:Y:S01]  /*1ea0*/  @P2 STS.128 [R238+0x8800], RZ ;  /* 0x008800ffee002388 */ /* 0x000fe20000000c00 */
[----:B------:R-:W-:Y:S02]  /*1eb0*/  @!P2 LEA.HI.X R9, R204, R3, R205, 0x4, P0 ;  /* 0x00000003cc09a211 */ /* 0x000fe400000f24cd */
[----:B-1----:R-:W-:-:S04]  /*1ec0*/  @!P2 LEA R6, P0, R7, R12, 0x1 ;  /* 0x0000000c0706a211 */ /* 0x002fc800078008ff */
[----:B------:R-:W-:Y:S02]  /*1ed0*/  @!P2 LEA.HI.X R7, R7, R13, R9, 0x1, P0 ;  /* 0x0000000d0707a211 */ /* 0x000fe400000f0c09 */
[----:B------:R-:W-:-:S03]  /*1ee0*/  LOP3.LUT R9, R16, 0xfffffff8, RZ, 0xc0, !PT ;  /* 0xfffffff810097812 */ /* 0x000fc600078ec0ff */
[----:B------:R-:W-:Y:S01]  /*1ef0*/  @!PT LDS RZ, [RZ] ;  /* 0x00000000fffff984 */ /* 0x000fe20000000800 */
[----:B------:R-:W-:Y:S01]  /*1f00*/  @!PT LDS RZ, [RZ] ;  /* 0x00000000fffff984 */ /* 0x000fe20000000800 */
[----:B------:R-:W-:Y:S01]  /*1f10*/  @!PT LDS RZ, [RZ] ;  /* 0x00000000fffff984 */ /* 0x000fe20000000800 */
[----:B------:R1:W-:Y:S01]  /*1f20*/  @!P2 LDGSTS.E.BYPASS.LTC128B.128 [R238+0x8800], desc[UR16][R6.64] ;  /* 0x0880000006eeafae */ /* 0x0003e2000b901d50 */
[----:B------:R-:W-:Y:S01]  /*1f30*/  ISETP.GE.AND P2, PT, R46, R34, PT ;  /* 0x000000222e00720c */ /* 0x000fe20003f46270 */
[----:B------:R-:W-:Y:S01]  /*1f40*/  IMAD.IADD R29, R0, 0x1, -R9 ;  /* 0x00000001001d7824 */ /* 0x000fe200078e0a09 */
[----:B------:R-:W-:Y:S01]  /*1f50*/  LOP3.LUT R0, R10, 0x1c0, RZ, 0xc0, !PT ;  /* 0x000001c00a007812 */ /* 0x000fe200078ec0ff */
[----:B------:R-:W-:Y:S01]  /*1f60*/  IMAD.SHL.U32 R10, R15, 0x8, RZ ;  /* 0x000000080f0a7824 */ /* 0x000fe200078e00ff */
[----:B------:R-:W-:Y:S01]  /*1f70*/  @P6 STS.128 [R238+0x9000], RZ ;  /* 0x009000ffee006388 */ /* 0x000fe20000000c00 */
[----:B----4-:R-:W-:-:S03]  /*1f80*/  IMAD.WIDE.U32 R4, R204, 0x20, RZ ;  /* 0x00000020cc047825 */ /* 0x010fc600078e00ff */
[----:B------:R-:W-:Y:S01]  /*1f90*/  @!P6 IADD3 R12, P0, R2, R4, RZ ;  /* 0x00000004020ce210 */ /* 0x000fe20007f1e0ff */
[----:B------:R-:W-:-:S04]  /*1fa0*/  IMAD.SHL.U32 R4, R14, 0x8, RZ ;  /* 0x000000080e047824 */ /* 0x000fc800078e00ff */
[----:B------:R-:W-:Y:S01]  /*1fb0*/  @!P2 IMAD R14, R205, 0x70, RZ ;  /* 0x00000070cd0ea824 */ /* 0x000fe200078e02ff */
[----:B------:R-:W-:Y:S02]  /*1fc0*/  @!P6 IADD3.X R9, R3, R5, R8, P0, !PT ;  /* 0x000000050309e210 */ /* 0x000fe400007fe408 */
[----:B------:R-:W-:Y:S01]  /*1fd0*/  LOP3.LUT R11, R0, 0x8, R4, 0xf8, !PT ;  /* 0x00000008000b7812 */ /* 0x000fe200078ef804 */
[----:B------:R-:W-:Y:S01]  /*1fe0*/  IMAD.SHL.U32 R4, R29, 0x40, RZ ;  /* 0x000000401d047824 */ /* 0x000fe200078e00ff */
[----:B---3--:R-:W-:Y:S02]  /*1ff0*/  @!P6 LEA R8, P0, R12, R22, 0x1 ;  /* 0x000000160c08e211 */ /* 0x008fe400078008ff */
[----:B-1----:R-:W-:Y:S01]  /*2000*/  SHF.R.U32.HI R7, RZ, 0x3, R0 ;  /* 0x00000003ff077819 */ /* 0x002fe20000011600 */
[----:B------:R-:W-:Y:S01]  /*2010*/  @!P5 IMAD R6, R205, 0x30, RZ ;  /* 0x00000030cd06d824 */ /* 0x000fe200078e02ff */
[----:B------:R-:W-:Y:S01]  /*2020*/  LOP3.LUT R0, R4, 0x1c0, RZ, 0xc0, !PT ;  /* 0x000001c004007812 */ /* 0x000fe200078ec0ff */
[----:B------:R-:W-:Y:S01]  /*2030*/  @!P5 IMAD.WIDE.U32 R4, R204, 0x30, R2 ;  /* 0x00000030cc04d825 */ /* 0x000fe200078e0002 */
[----:B------:R-:W-:-:S02]  /*2040*/  LOP3.LUT R11, R11, R7, RZ, 0x3c, !PT ;  /* 0x000000070b0b7212 */ /* 0x000fc400078e3cff */
[----:B------:R-:W-:Y:S01]  /*2050*/  @!P6 LEA.HI.X R9, R12, R23, R9, 0x1, P0 ;  /* 0x000000170c09e211 */ /* 0x000fe200000f0c09 */
[----:B------:R-:W-:Y:S01]  /*2060*/  @!P5 IMAD.IADD R5, R5, 0x1, R6 ;  /* 0x000000010505d824 */ /* 0x000fe200078e0206 */
[----:B------:R-:W-:Y:S01]  /*2070*/  LOP3.LUT R10, R0, 0x8, R10, 0xf8, !PT ;  /* 0x00000008000a7812 */ /* 0x000fe200078ef80a */
[----:B------:R-:W1:Y:S01]  /*2080*/  @!P1 LDC.64 R22, c[0x0][0x220] ;  /* 0x00008800ff169b82 */ /* 0x000e620000000a00 */
[----:B------:R-:W-:Y:S01]  /*2090*/  SHF.R.U32.HI R7, RZ, 0x3, R0 ;  /* 0x00000003ff077819 */ /* 0x000fe20000011600 */
[----:B------:R-:W-:Y:S01]  /*20a0*/  @!PT LDS RZ, [RZ] ;  /* 0x00000000fffff984 */ /* 0x000fe20000000800 */
[----:B------:R-:W-:Y:S01]  /*20b0*/  @!PT LDS RZ, [RZ] ;  /* 0x00000000fffff984 */ /* 0x000fe20000000800 */
[----:B------:R-:W-:Y:S01]  /*20c0*/  @!PT LDS RZ, [RZ] ;  /* 0x00000000fffff984 */ /* 0x000fe20000000800 */
[----:B------:R3:W-:Y:S01]  /*20d0*/  @!P6 LDGSTS.E.BYPASS.LTC128B.128 [R238+0x9000], desc[UR16][R8.64] ;  /* 0x0900000008eeefae */ /* 0x0007e2000b901d50 */
[----:B------:R-:W-:Y:S01]  /*20e0*/  @!P5 LEA R6, P0, R4, R20, 0x1 ;  /* 0x000000140406d211 */ /* 0x000fe200078008ff */
[----:B------:R-:W-:Y:S01]  /*20f0*/  IMAD R0, R15, 0x200, R11 ;  /* 0x000002000f007824 */ /* 0x000fe200078e020b */
[----:B------:R-:W-:Y:S01]  /*2100*/  LOP3.LUT R237, R10, R7, RZ, 0x3c, !PT ;  /* 0x000000070aed7212 */ /* 0x000fe200078e3cff */
[----:B------:R-:W-:Y:S01]  /*2110*/  @P5 STS.128 [R238+0x9800], RZ ;  /* 0x009800ffee005388 */ /* 0x000fe20000000c00 */
[----:B------:R-:W-:Y:S01]  /*2120*/  @!P5 LEA.HI.X R7, R4, R21, R5, 0x1, P0 ;  /* 0x000000150407d211 */ /* 0x000fe200000f0c05 */
[C---:B------:R-:W-:Y:S01]  /*2130*/  @!P3 IMAD R10, R205.reuse, 0x50, RZ ;  /* 0x00000050cd0ab824 */ /* 0x040fe200078e02ff */
[----:B------:R-:W4:Y:S01]  /*2140*/  @!P3 LDC.64 R20, c[0x0][0x220] ;  /* 0x00008800ff14bb82 */ /* 0x000f220000000a00 */
[----:B------:R-:W-:Y:S01]  /*2150*/  @!P4 LEA R4, P0, R204, R2, 0x6 ;  /* 0x00000002cc04c211 */ /* 0x000fe200078030ff */
[----:B------:R-:W-:Y:S01]  /*2160*/  @!P1 IMAD R11, R205, 0x60, RZ ;  /* 0x00000060cd0b9824 */ /* 0x000fe200078e02ff */
[----:B------:R-:W-:Y:S01]  /*2170*/  @!PT LDS RZ, [RZ] ;  /* 0x00000000fffff984 */ /* 0x000fe20000000800 */
[----:B------:R-:W-:Y:S01]  /*2180*/  @!PT LDS RZ, [RZ] ;  /* 0x00000000fffff984 */ /* 0x000fe20000000800 */
[----:B------:R-:W-:Y:S01]  /*2190*/  @!PT LDS RZ, [RZ] ;  /* 0x00000000fffff984 */ /* 0x000fe20000000800 */
[----:B------:R5:W-:Y:S01]  /*21a0*/  @!P5 LDGSTS.E.BYPASS.LTC128B.128 [R238+0x9800], desc[UR16][R6.64] ;  /* 0x0980000006eedfae */ /* 0x000be2000b901d50 */
[----:B------:R-:W-:Y:S01]  /*21b0*/  LEA R139, R0, UR4, 0x1 ;  /* 0x00000004008b7c11 */ /* 0x000fe2000f8e08ff */
[----:B------:R-:W-:Y:S01]  /*21c0*/  IMAD.MOV.U32 R0, RZ, RZ, 0x20 ;  /* 0x00000020ff007424 */ /* 0x000fe200078e00ff */
[----:B--2---:R-:W-:Y:S01]  /*21d0*/  @!P4 LEA R12, P5, R4, R18, 0x1 ;  /* 0x00000012040cc211 */ /* 0x004fe200078a08ff */
[----:B------:R-:W-:Y:S01]  /*21e0*/  @P4 STS.128 [R238+0xa000], RZ ;  /* 0x00a000ffee004388 */ /* 0x000fe20000000c00 */
[----:B------:R-:W-:-:S04]  /*21f0*/  @!P4 LEA.HI.X R5, R204, R3, R205, 0x6, P0 ;  /* 0x00000003cc05c211 */ /* 0x000fc800000f34cd */
[----:B------:R-:W-:Y:S01]  /*2200*/  @!P4 LEA.HI.X R13, R4, R19, R5, 0x1, P5 ;  /* 0x00000013040dc211 */ /* 0x000fe200028f0c05 */
[----:B------:R-:W-:Y:S02]  /*2210*/  @!P3 IMAD.MOV.U32 R4, RZ, RZ, R2 ;  /* 0x000000ffff04b224 */ /* 0x000fe400078e0002 */
[----:B------:R-:W-:Y:S02]  /*2220*/  @!P3 IMAD.MOV.U32 R5, RZ, RZ, R3 ;  /* 0x000000ffff05b224 */ /* 0x000fe400078e0003 */
[----:B------:R-:W-:Y:S01]  /*2230*/  @!PT LDS RZ, [RZ] ;  /* 0x00000000fffff984 */ /* 0x000fe20000000800 */
[----:B------:R-:W-:Y:S01]  /*2240*/  @!PT LDS RZ, [RZ] ;  /* 0x00000000fffff984 */ /* 0x000fe20000000800 */
[----:B------:R-:W-:Y:S01]  /*2250*/  @!PT LDS RZ, [RZ] ;  /* 0x00000000fffff984 */ /* 0x000fe20000000800 */
[----:B------:R2:W-:Y:S01]  /*2260*/  @!P4 LDGSTS.E.BYPASS.LTC128B.128 [R238+0xa000], desc[UR16][R12.64] ;  /* 0x0a0000000ceecfae */ /* 0x0005e2000b901d50 */
[----:B---3--:R-:W-:-:S03]  /*2270*/  @!P3 IMAD.WIDE.U32 R8, R204, 0x50, R4 ;  /* 0x00000050cc08b825 */ /* 0x008fc600078e0004 */
[----:B------:R-:W-:Y:S01]  /*2280*/  @P3 STS.128 [R238+0xa800], RZ ;  /* 0x00a800ffee003388 */ /* 0x000fe20000000c00 */
[----:B------:R-:W-:Y:S01]  /*2290*/  @!P3 IMAD.IADD R5, R9, 0x1, R10 ;  /* 0x000000010905b824 */ /* 0x000fe200078e020a */
[----:B----4-:R-:W-:-:S04]  /*22a0*/  @!P3 LEA R4, P5, R8, R20, 0x1 ;  /* 0x000000140804b211 */ /* 0x010fc800078a08ff */
[----:B------:R-:W-:Y:S01]  /*22b0*/  @!P3 LEA.HI.X R5, R8, R21, R5, 0x1, P5 ;  /* 0x000000150805b211 */ /* 0x000fe200028f0c05 */
[----:B-----5:R-:W-:Y:S01]  /*22c0*/  IMAD.SHL.U32 R6, R16, 0x40, RZ ;  /* 0x0000004010067824 */ /* 0x020fe200078e00ff */
[----:B------:R-:W-:Y:S01]  /*22d0*/  LEA.HI R7, R47, R87, RZ, 0x5 ;  /* 0x000000572f077211 */ /* 0x000fe200078f28ff */
[----:B------:R-:W3:Y:S02]  /*22e0*/  @!P2 LDC.64 R16, c[0x0][0x220] ;  /* 0x00008800ff10ab82 */ /* 0x000ee40000000a00 */
[----:B------:R-:W-:Y:S01]  /*22f0*/  @!PT LDS RZ, [RZ] ;  /* 0x00000000fffff984 */ /* 0x000fe20000000800 */
[----:B------:R-:W-:Y:S01]  /*2300*/  @!PT LDS RZ, [RZ] ;  /* 0x00000000fffff984 */ /* 0x000fe20000000800 */
[----:B------:R-:W-:Y:S01]  /*2310*/  @!PT LDS RZ, [RZ] ;  /* 0x00000000fffff984 */ /* 0x000fe20000000800 */
[----:B------:R-:W-:Y:S01]  /*2320*/  @!P3 LDGSTS.E.BYPASS.LTC128B.128 [R238+0xa800], desc[UR16][R4.64] ;  /* 0x0a80000004eebfae */ /* 0x000fe2000b901d50 */
[----:B------:R-:W-:Y:S02]  /*2330*/  SHF.R.S32.HI R15, RZ, 0x5, R7 ;  /* 0x00000005ff0f7819 */ /* 0x000fe40000011407 */
[----:B------:R-:W-:Y:S01]  /*2340*/  LOP3.LUT R236, R6, 0xfffffe00, RZ, 0xc0, !PT ;  /* 0xfffffe0006ec7812 */ /* 0x000fe200078ec0ff */
[----:B------:R-:W-:Y:S01]  /*2350*/  @!P1 IMAD.WIDE.U32 R6, R204, 0x60, R2 ;  /* 0x00000060cc069825 */ /* 0x000fe200078e0002 */
[----:B------:R-:W-:Y:S03]  /*2360*/  @P1 STS.128 [R238+0xb000], RZ ;  /* 0x00b000ffee001388 */ /* 0x000fe60000000c00 */
[----:B------:R-:W-:Y:S01]  /*2370*/  @!P1 IMAD.IADD R7, R7, 0x1, R11 ;  /* 0x0000000107079824 */ /* 0x000fe200078e020b */
[----:B-1----:R-:W-:Y:S01]  /*2380*/  @!P1 LEA R10, P0, R6, R22, 0x1 ;  /* 0x00000016060a9211 */ /* 0x002fe200078008ff */
[----:B------:R-:W-:-:S03]  /*2390*/  @!P2 IMAD.WIDE.U32 R2, R204, 0x70, R2 ;  /* 0x00000070cc02a825 */ /* 0x000fc600078e0002 */
[----:B------:R-:W-:Y:S01]  /*23a0*/  @!P1 LEA.HI.X R11, R6, R23, R7, 0x1, P0 ;  /* 0x00000017060b9211 */ /* 0x000fe200000f0c07 */
[----:B------:R-:W-:Y:S02]  /*23b0*/  @!P2 IMAD.IADD R3, R3, 0x1, R14 ;  /* 0x000000010303a824 */ /* 0x000fe400078e020e */
[----:B------:R-:W-:Y:S02]  /*23c0*/  IMAD R8, R15, 0x400, R236 ;  /* 0x000004000f087824 */ /* 0x000fe400078e02ec */
[----:B------:R-:W-:Y:S01]  /*23d0*/  @!PT LDS RZ, [RZ] ;  /* 0x00000000fffff984 */ /* 0x000fe20000000800 */
[----:B------:R-:W-:Y:S01]  /*23e0*/  @!PT LDS RZ, [RZ] ;  /* 0x00000000fffff984 */ /* 0x000fe20000000800 */
[----:B------:R-:W-:Y:S01]  /*23f0*/  @!PT LDS RZ, [RZ] ;  /* 0x00000000fffff984 */ /* 0x000fe20000000800 */
[----:B------:R1:W-:Y:S01]  /*2400*/  @!P1 LDGSTS.E.BYPASS.LTC128B.128 [R238+0xb000], desc[UR16][R10.64] ;  /* 0x0b0000000aee9fae */ /* 0x0003e2000b901d50 */
[----:B---3--:R-:W-:-:S03]  /*2410*/  @!P2 LEA R6, P0, R2, R16, 0x1 ;  /* 0x000000100206a211 */ /* 0x008fc600078008ff */
[----:B------:R-:W-:Y:S01]  /*2420*/  @P2 STS.128 [R238+0xb800], RZ ;  /* 0x00b800ffee002388 */ /* 0x000fe20000000c00 */
[----:B------:R-:W-:Y:S01]  /*2430*/  @!P2 LEA.HI.X R7, R2, R17, R3, 0x1, P0 ;  /* 0x000000110207a211 */ /* 0x000fe200000f0c03 */
[----:B------:R-:W-:-:S04]  /*2440*/  IMAD.IADD R2, R237, 0x1, R8 ;  /* 0x00000001ed027824 */ /* 0x000fc800078e0208 */
[----:B------:R-:W-:Y:S01]  /*2450*/  @!PT LDS RZ, [RZ] ;  /* 0x00000000fffff984 */ /* 0x000fe20000000800 */
[----:B------:R-:W-:Y:S01]  /*2460*/  @!PT LDS RZ, [RZ] ;  /* 0x00000000fffff984 */ /* 0x000fe20000000800 */
[----:B------:R-:W-:Y:S01]  /*2470*/  @!PT LDS RZ, [RZ] ;  /* 0x00000000fffff984 */ /* 0x000fe20000000800 */
[----:B------:R3:W-:Y:S01]  /*2480*/  @!P2 LDGSTS.E.BYPASS.LTC128B.128 [R238+0xb800], desc[UR16][R6.64] ;  /* 0x0b80000006eeafae */ /* 0x0007e2000b901d50 */
[----:B------:R-:W-:Y:S01]  /*2490*/  LEA R226, R2, UR4, 0x1 ;  /* 0x0000000402e27c11 */ /* 0x000fe2000f8e08ff */
[----:B------:R-:W-:Y:S01]  /*24a0*/  IMAD.MOV.U32 R2, RZ, RZ, 0x10 ;  /* 0x00000010ff027424 */ /* 0x000fe200078e00ff */
[----:B------:R-:W-:Y:S01]  /*24b0*/  R2P PR, R29, 0x6 ;  /* 0x000000061d007804 */ /* 0x000fe20000000000 */
[----:B------:R-:W-:Y:S04]  /*24c0*/  LDSM.16.M88.4 R40, [R139+0x5800] ;  /* 0x005800008b28783b */ /* 0x000fe80000000200 */
[----:B--2---:R-:W2:Y:S01]  /*24d0*/  LDSM.16.M88.4 R12, [R226] ;  /* 0x00000000e20c783b */ /* 0x004ea20000000200 */
[----:B------:R-:W-:Y:S02]  /*24e0*/  SEL R2, R2, 0xfffffff0, !P1 ;  /* 0xfffffff002027807 */ /* 0x000fe40004800000 */
[----:B------:R-:W-:Y:S01]  /*24f0*/  SEL R3, R0, 0xffffffe0, !P2 ;  /* 0xffffffe000037807 */ /* 0x000fe20005000000 */
[----:B------:R-:W4:Y:S01]  /*2500*/  LDSM.16.M88.4 R48, [R139+0x4800] ;  /* 0x004800008b30783b */ /* 0x000f220000000200 */
[----:B------:R-:W-:Y:S01]  /*2510*/  R2P PR, R52, 0x6 ;  /* 0x0000000634007804 */ /* 0x000fe20000000000 */
[----:B------:R-:W-:-:S02]  /*2520*/  IMAD R229, R2, 0x2, R226 ;  /* 0x0000000202e57824 */ /* 0x000fc400078e02e2 */
[----:B-1----:R-:W1:Y:S02]  /*2530*/  LDSM.16.M88.4 R8, [R226+0x2000] ;  /* 0x00200000e208783b */ /* 0x002e640000000200 */
[----:B------:R-:W-:Y:S02]  /*2540*/  SEL R0, R0, 0xffffffe0, !P1 ;  /* 0xffffffe000007807 */ /* 0x000fe40004800000 */
[----:B------:R-:W5:Y:S03]  /*2550*/  LDSM.16.M88.4 R44, [R139+0x5000] ;  /* 0x005000008b2c783b */ /* 0x000f660000000200 */
[----:B------:R-:W-:Y:S01]  /*2560*/  IMAD.IADD R225, R139, 0x1, R0 ;  /* 0x000000018be17824 */ /* 0x000fe200078e0200 */
[----:B------:R-:W-:Y:S04]  /*2570*/  LDSM.16.M88.4 R36, [R139+0x6000] ;  /* 0x006000008b24783b */ /* 0x000fe80000000200 */
[----:B---3--:R-:W3:Y:S04]  /*2580*/  LDSM.16.M88.4 R4, [R139+0x4000] ;  /* 0x004000008b04783b */ /* 0x008ee80000000200 */
[----:B------:R-:W-:Y:S04]  /*2590*/  LDSM.16.M88.4 R32, [R139+0x6800] ;  /* 0x006800008b20783b */ /* 0x000fe80000000200 */
[----:B------:R-:W3:Y:S04]  /*25a0*/  LDSM.16.M88.4 R24, [R139+0x7000] ;  /* 0x007000008b18783b */ /* 0x000ee80000000200 */
[----:B------:R-:W3:Y:S04]  /*25b0*/  LDSM.16.M88.4 R16, [R139+0x7800] ;  /* 0x007800008b10783b */ /* 0x000ee80000000200 */
[----:B------:R-:W-:Y:S01]  /*25c0*/  LDSM.16.M88.4 R64, [R225+0x4800] ;  /* 0x00480000e140783b */ /* 0x000fe20000000200 */
[C---:B--2---:R-:W-:Y:S03]  /*25d0*/  HMMA.16816.F32.BF16 R164, R12.reuse, R42, RZ ;  /* 0x0000002a0ca4723c */ /* 0x044fe600000418ff */
[----:B------:R-:W-:Y:S04]  /*25e0*/  LDSM.16.M88.4 R60, [R225+0x5000] ;  /* 0x00500000e13c783b */ /* 0x000fe80000000200 */
[----:B------:R-:W-:Y:S01]  /*25f0*/  LDSM.16.M88.4 R68, [R225+0x4000] ;  /* 0x00400000e144783b */ /* 0x000fe20000000200 */
[-C--:B----4-:R-:W-:Y:S03]  /*2600*/  HMMA.16816.F32.BF16 R52, R12, R48.reuse, RZ ;  /* 0x000000300c34723c */ /* 0x090fe600000418ff */
[----:B------:R-:W-:Y:S03]  /*2610*/  LDSM.16.M88.4 R72, [R225+0x5800] ;  /* 0x00580000e148783b */ /* 0x000fe60000000200 */
[C---:B-1----:R-:W-:Y:S01]  /*2620*/  HMMA.16816.F32.BF16 R148, R8.reuse, R48, RZ ;  /* 0x000000300894723c */ /* 0x042fe200000418ff */
[----:B------:R-:W-:Y:S04]  /*2630*/  LDSM.16.M88.4 R76, [R225+0x6000] ;  /* 0x00600000e14c783b */ /* 0x000fe80000000200 */
[----:B------:R-:W-:Y:S01]  /*2640*/  LDSM.16.M88.4 R80, [R225+0x6800] ;  /* 0x00680000e150783b */ /* 0x000fe20000000200 */
[-C--:B------:R-:W-:Y:S03]  /*2650*/  HMMA.16816.F32.BF16 R144, R8, R50.reuse, RZ ;  /* 0x000000320890723c */ /* 0x080fe600000418ff */
[----:B------:R-:W-:Y:S03]  /*2660*/  LDSM.16.M88.4 R88, [R225+0x7000] ;  /* 0x00700000e158783b */ /* 0x000fe60000000200 */
[----:B------:R-:W-:Y:S01]  /*2670*/  HMMA.16816.F32.BF16 R248, R12, R50, RZ ;  /* 0x000000320cf8723c */ /* 0x000fe200000418ff */
[----:B------:R-:W-:Y:S01]  /*2680*/  IMAD.MOV.U32 R137, RZ, RZ, R164 ;  /* 0x000000ffff897224 */ /* 0x000fe200078e00a4 */
[----:B------:R-:W-:Y:S04]  /*2690*/  LDSM.16.M88.4 R92, [R225+0x7800] ;  /* 0x00780000e15c783b */ /* 0x000fe80000000200 */
[C---:B-----5:R-:W-:Y:S01]  /*26a0*/  HMMA.16816.F32.BF16 R140, R8.reuse, R44, RZ ;  /* 0x0000002c088c723c */ /* 0x060fe200000418ff */
[----:B------:R-:W-:Y:S04]  /*26b0*/  LDSM.16.M88.4 R20, [R229] ;  /* 0x00000000e514783b */ /* 0x000fe80000000200 */
[----:B------:R-:W0:Y:S01]  /*26c0*/  LDGDEPBAR ;  /* 0x00000000000079af */ /* 0x000e220000000000 */
[----:B------:R-:W-:Y:S06]  /*26d0*/  HMMA.16816.F32.BF16 R132, R8, R46, RZ ;  /* 0x0000002e0884723c */ /* 0x000fec00000418ff */
[C---:B------:R-:W-:Y:S06]  /*26e0*/  HMMA.16816.F32.BF16 R48, R12.reuse, R44, RZ ;  /* 0x0000002c0c30723c */ /* 0x040fec00000418ff */
[----:B------:R-:W-:Y:S06]  /*26f0*/  HMMA.16816.F32.BF16 R244, R12, R46, RZ ;  /* 0x0000002e0cf4723c */ /* 0x000fec00000418ff */
[C---:B------:R-:W-:Y:S06]  /*2700*/  HMMA.16816.F32.BF16 R128, R8.reuse, R40, RZ ;  /* 0x000000280880723c */ /* 0x040fec00000418ff */
[----:B------:R-:W-:Y:S06]  /*2710*/  HMMA.16816.F32.BF16 R124, R8, R42, RZ ;  /* 0x0000002a087c723c */ /* 0x000fec00000418ff */
[----:B------:R-:W-:Y:S01]  /*2720*/  HMMA.16816.F32.BF16 R44, R12, R40, RZ ;  /* 0x000000280c2c723c */ /* 0x000fe200000418ff */
[----:B------:R-:W-:-:S02]  /*2730*/  IMAD.MOV.U32 R43, RZ, RZ, R165 ;  /* 0x000000ffff2b7224 */ /* 0x000fc400078e00a5 */
[----:B------:R-:W-:-:S03]  /*2740*/  IMAD.MOV.U32 R42, RZ, RZ, R166 ;  /* 0x000000ffff2a7224 */ /* 0x000fc600078e00a6 */
[----:B---3--:R-:W-:Y:S01]  /*2750*/  HMMA.16816.F32.BF16 R56, R12, R6, RZ ;  /* 0x000000060c38723c */ /* 0x008fe200000418ff */
[----:B------:R-:W-:-:S05]  /*2760*/  IMAD.MOV.U32 R41, RZ, RZ, R167 ;  /* 0x000000ffff297224 */ /* 0x000fca00078e00a7 */
[C---:B------:R-:W-:Y:S06]  /*2770*/  HMMA.16816.F32.BF16 R164, R12.reuse, R38, RZ ;  /* 0x000000260ca4723c */ /* 0x040fec00000418ff */
[-C--:B------:R-:W-:Y:S06]  /*2780*/  HMMA.16816.F32.BF16 R160, R12, R4.reuse, RZ ;  /* 0x000000040ca0723c */ /* 0x080fec00000418ff */
[C---:B------:R-:W-:Y:S06]  /*2790*/  HMMA.16816.F32.BF16 R156, R8.reuse, R4, RZ ;  /* 0x00000004089c723c */ /* 0x040fec00000418ff */
[----:B------:R-:W-:Y:S01]  /*27a0*/  HMMA.16816.F32.BF16 R152, R8, R6, RZ ;  /* 0x000000060898723c */ /* 0x000fe200000418ff */
[----:B------:R-:W1:Y:S01]  /*27b0*/  LDSM.16.M88.4 R4, [R229+0x2000] ;  /* 0x00200000e504783b */ /* 0x000e620000000200 */
[----:B------:R-:W-:-:S02]  /*27c0*/  IMAD.MOV.U32 R224, RZ, RZ, R56 ;  /* 0x000000ffffe07224 */ /* 0x000fc400078e0038 */
[----:B------:R-:W-:Y:S02]  /*27d0*/  IMAD.MOV.U32 R207, RZ, RZ, R57 ;  /* 0x000000ffffcf7224 */ /* 0x000fe400078e0039 */
[----:B------:R-:W-:Y:S01]  /*27e0*/  IMAD.MOV.U32 R231, RZ, RZ, R164 ;  /* 0x000000ffffe77224 */ /* 0x000fe200078e00a4 */
[----:B------:R-:W-:Y:S01]  /*27f0*/  HMMA.16816.F32.BF16 R168, R12, R26, RZ ;  /* 0x0000001a0ca8723c */ /* 0x000fe200000418ff */
[----:B------:R-:W-:Y:S02]  /*2800*/  IMAD.MOV.U32 R230, RZ, RZ, R165 ;  /* 0x000000ffffe67224 */ /* 0x000fe400078e00a5 */
[----:B------:R-:W-:Y:S02]  /*2810*/  IMAD.MOV.U32 R228, RZ, RZ, R166 ;  /* 0x000000ffffe47224 */ /* 0x000fe400078e00a6 */
[----:B------:R-:W-:Y:S01]  /*2820*/  IMAD.MOV.U32 R227, RZ, RZ, R167 ;  /* 0x000000ffffe37224 */ /* 0x000fe200078e00a7 */
[----:B------:R-:W-:Y:S01]  /*2830*/  HMMA.16816.F32.BF16 R120, R8, R36, RZ ;  /* 0x000000240878723c */ /* 0x000fe200000418ff */
[----:B------:R-:W-:-:S02]  /*2840*/  IMAD.MOV.U32 R206, RZ, RZ, R58 ;  /* 0x000000ffffce7224 */ /* 0x000fc400078e003a */
[----:B------:R-:W-:-:S03]  /*2850*/  IMAD.MOV.U32 R138, RZ, RZ, R59 ;  /* 0x000000ffff8a7224 */ /* 0x000fc600078e003b */
[----:B------:R-:W-:Y:S06]  /*2860*/  HMMA.16816.F32.BF16 R164, R12, R34, RZ ;  /* 0x000000220ca4723c */ /* 0x000fec00000418ff */
[C---:B------:R-:W-:Y:S06]  /*2870*/  HMMA.16816.F32.BF16 R112, R8.reuse, R32, RZ ;  /* 0x000000200870723c */ /* 0x040fec00000418ff */
[C---:B------:R-:W-:Y:S06]  /*2880*/  HMMA.16816.F32.BF16 R104, R8.reuse, R24, RZ ;  /* 0x000000180868723c */ /* 0x040fec00000418ff */
[C---:B------:R-:W-:Y:S06]  /*2890*/  HMMA.16816.F32.BF16 R96, R8.reuse, R16, RZ ;  /* 0x000000100860723c */ /* 0x040fec00000418ff */
[----:B------:R-:W-:Y:S01]  /*28a0*/  HMMA.16816.F32.BF16 R116, R8, R38, RZ ;  /* 0x000000260874723c */ /* 0x000fe200000418ff */
[----:B------:R-:W-:-:S02]  /*28b0*/  IMAD.MOV.U32 R40, RZ, RZ, R164 ;  /* 0x000000ffff287224 */ /* 0x000fc400078e00a4 */
[----:B------:R-:W-:Y:S02]  /*28c0*/  IMAD.MOV.U32 R31, RZ, RZ, R165 ;  /* 0x000000ffff1f7224 */ /* 0x000fe400078e00a5 */
[----:B------:R-:W-:Y:S01]  /*28d0*/  IMAD.MOV.U32 R30, RZ, RZ, R166 ;  /* 0x000000ffff1e7224 */ /* 0x000fe200078e00a6 */
[C---:B------:R-:W-:Y:S01]  /*28e0*/  HMMA.16816.F32.BF16 R108, R8.reuse, R34, RZ ;  /* 0x00000022086c723c */ /* 0x040fe200000418ff */
[----:B------:R-:W-:Y:S02]  /*28f0*/  IMAD.MOV.U32 R29, RZ, RZ, R167 ;  /* 0x000000ffff1d7224 */ /* 0x000fe400078e00a7 */
[----:B------:R-:W-:Y:S02]  /*2900*/  IMAD.MOV.U32 R167, RZ, RZ, R168 ;  /* 0x000000ffffa77224 */ /* 0x000fe400078e00a8 */
[----:B------:R-:W-:Y:S01]  /*2910*/  IMAD.MOV.U32 R166, RZ, RZ, R169 ;  /* 0x000000ffffa67224 */ /* 0x000fe200078e00a9 */
[----:B------:R-:W-:Y:S01]  /*2920*/  HMMA.16816.F32.BF16 R100, R8, R26, RZ ;  /* 0x0000001a0864723c */ /* 0x000fe200000418ff */
[----:B------:R-:W-:-:S02]  /*2930*/  IMAD.MOV.U32 R165, RZ, RZ, R170 ;  /* 0x000000ffffa57224 */ /* 0x000fc400078e00aa */
[----:B------:R-:W-:-:S03]  /*2940*/  IMAD.MOV.U32 R164, RZ, RZ, R171 ;  /* 0x000000ffffa47224 */ /* 0x000fc600078e00ab */
[----:B------:R-:W-:Y:S06]  /*2950*/  HMMA.16816.F32.BF16 R56, R8, R18, RZ ;  /* 0x000000120838723c */ /* 0x000fec00000418ff */
[C---:B-1----:R-:W-:Y:S06]  /*2960*/  HMMA.16816.F32.BF16 R188, R4.reuse, R66, R144 ;  /* 0x0000004204bc723c */ /* 0x042fec0000041890 */
[----:B------:R-:W-:Y:S01]  /*2970*/  HMMA.16816.F32.BF16 R184, R4, R62, R132 ;  /* 0x0000003e04b8723c */ /* 0x000fe20000041884 */
[----:B------:R-:W-:-:S02]  /*2980*/  IMAD.MOV.U32 R144, RZ, RZ, R167 ;  /* 0x000000ffff907224 */ /* 0x000fc400078e00a7 */
[----:B------:R-:W-:Y:S02]  /*2990*/  IMAD.MOV.U32 R145, RZ, RZ, R166 ;  /* 0x000000ffff917224 */ /* 0x000fe400078e00a6 */
[----:B------:R-:W-:Y:S01]  /*29a0*/  IMAD.MOV.U32 R146, RZ, RZ, R165 ;  /* 0x000000ffff927224 */ /* 0x000fe200078e00a5 */
[----:B------:R-:W-:Y:S01]  /*29b0*/  HMMA.16816.F32.BF16 R232, R4, R68, R156 ;  /* 0x0000004404e8723c */ /* 0x000fe2000004189c */
[----:B------:R-:W-:-:S05]  /*29c0*/  IMAD.MOV.U32 R147, RZ, RZ, R164 ;  /* 0x000000ffff937224 */ /* 0x000fca00078e00a4 */
[C---:B------:R-:W-:Y:S06]  /*29d0*/  HMMA.16816.F32.BF16 R220, R4.reuse, R64, R148 ;  /* 0x0000004004dc723c */ /* 0x040fec0000041894 */
[C---:B------:R-:W-:Y:S06]  /*29e0*/  HMMA.16816.F32.BF16 R216, R4.reuse, R60, R140 ;  /* 0x0000003c04d8723c */ /* 0x040fec000004188c */
[C---:B------:R-:W-:Y:S06]  /*29f0*/  HMMA.16816.F32.BF16 R212, R4.reuse, R72, R128 ;  /* 0x0000004804d4723c */ /* 0x040fec0000041880 */
[C---:B------:R-:W-:Y:S06]  /*2a00*/  HMMA.16816.F32.BF16 R196, R4.reuse, R76, R120 ;  /* 0x0000004c04c4723c */ /* 0x040fec0000041878 */
[C---:B------:R-:W-:Y:S06]  /*2a10*/  HMMA.16816.F32.BF16 R180, R4.reuse, R80, R112 ;  /* 0x0000005004b4723c */ /* 0x040fec0000041870 */
[C---:B------:R-:W-:Y:S06]  /*2a20*/  HMMA.16816.F32.BF16 R208, R4.reuse, R88, R104 ;  /* 0x0000005804d0723c */ /* 0x040fec0000041868 */
        /* <DEDUP_REMOVED lines=10> */
[----:B------:R-:W-:Y:S01]  /*2ad0*/  HMMA.16816.F32.BF16 R132, R4, R94, R56 ;  /* 0x0000005e0484723c */ /* 0x000fe20000041838 */
[----:B------:R-:W-:-:S02]  /*2ae0*/  IMAD.MOV.U32 R101, RZ, RZ, R230 ;  /* 0x000000ffff657224 */ /* 0x000fc400078e00e6 */
[----:B------:R-:W-:Y:S02]  /*2af0*/  IMAD.MOV.U32 R103, RZ, RZ, R227 ;  /* 0x000000ffff677224 */ /* 0x000fe400078e00e3 */
[C---:B------:R-:W-:Y:S01]  /*2b00*/  VIADD R230, R139.reuse, 0x4040 ;  /* 0x000040408be67836 */ /* 0x040fe20000000000 */
[C---:B------:R-:W-:Y:S01]  /*2b10*/  HMMA.16816.F32.BF16 R8, R12.reuse, R36, RZ ;  /* 0x000000240c08723c */ /* 0x040fe200000418ff */
[----:B------:R-:W-:Y:S02]  /*2b20*/  VIADD R4, R139, 0x4000 ;  /* 0x000040008b047836 */ /* 0x000fe40000000000 */
[----:B------:R-:W-:Y:S02]  /*2b30*/  IMAD R227, R3, 0x2, R226 ;  /* 0x0000000203e37824 */ /* 0x000fe400078e02e2 */
[----:B------:R-:W-:Y:S01]  /*2b40*/  @P2 VIADD R230, R4, 0xffffffc0 ;  /* 0xffffffc004e62836 */ /* 0x000fe20000000000 */
[----:B------:R-:W-:Y:S01]  /*2b50*/  HMMA.16816.F32.BF16 R36, R12, R32, RZ ;  /* 0x000000200c24723c */ /* 0x000fe200000418ff */
[----:B------:R-:W-:-:S02]  /*2b60*/  IMAD.MOV.U32 R100, RZ, RZ, R231 ;  /* 0x000000ffff647224 */ /* 0x000fc400078e00e7 */
[----:B------:R-:W-:Y:S01]  /*2b70*/  IMAD.MOV.U32 R102, RZ, RZ, R228 ;  /* 0x000000ffff667224 */ /* 0x000fe200078e00e4 */
[----:B------:R-:W-:Y:S01]  /*2b80*/  LDSM.16.M88.4 R56, [R230] ;  /* 0x00000000e638783b */ /* 0x000fe20000000200 */
[----:B------:R-:W-:Y:S01]  /*2b90*/  IMAD R228, R2, 0x2, R227 ;  /* 0x0000000202e47824 */ /* 0x000fe200078e02e3 */
[C---:B------:R-:W-:Y:S04]  /*2ba0*/  HMMA.16816.F32.BF16 R32, R12.reuse, R24, RZ ;  /* 0x000000180c20723c */ /* 0x040fe800000418ff */
[----:B------:R-:W-:Y:S02]  /*2bb0*/  LDSM.16.M88.4 R4, [R228+0x2000] ;  /* 0x00200000e404783b */ /* 0x000fe40000000200 */
[C---:B------:R-:W-:Y:S06]  /*2bc0*/  HMMA.16816.F32.BF16 R24, R12.reuse, R16, RZ ;  /* 0x000000100c18723c */ /* 0x040fec00000418ff */
[----:B------:R-:W-:Y:S01]  /*2bd0*/  HMMA.16816.F32.BF16 R240, R12, R18, RZ ;  /* 0x000000120cf0723c */ /* 0x000fe200000418ff */
[----:B------:R-:W-:Y:S01]  /*2be0*/  IMAD.MOV.U32 R16, RZ, RZ, R224 ;  /* 0x000000ffff107224 */ /* 0x000fe200078e00e0 */
[----:B------:R-:W1:Y:S01]  /*2bf0*/  LDSM.16.M88.4 R12, [R227+0x2000] ;  /* 0x00200000e30c783b */ /* 0x000e620000000200 */
[----:B------:R-:W-:-:S02]  /*2c00*/  IMAD.MOV.U32 R17, RZ, RZ, R207 ;  /* 0x000000ffff117224 */ /* 0x000fc400078e00cf */
[----:B------:R-:W-:Y:S01]  /*2c10*/  IMAD.IADD R224, R0, 0x1, R230 ;  /* 0x0000000100e07824 */ /* 0x000fe200078e02e6 */
[C---:B------:R-:W-:Y:S01]  /*2c20*/  HMMA.16816.F32.BF16 R128, R20.reuse, R68, R160 ;  /* 0x000000441480723c */ /* 0x040fe200000418a0 */
[----:B------:R-:W-:Y:S02]  /*2c30*/  IMAD.MOV.U32 R18, RZ, RZ, R206 ;  /* 0x000000ffff127224 */ /* 0x000fe400078e00ce */
[----:B------:R-:W-:Y:S02]  /*2c40*/  IMAD.MOV.U32 R19, RZ, RZ, R138 ;  /* 0x000000ffff137224 */ /* 0x000fe400078e008a */
[----:B------:R-:W-:Y:S01]  /*2c50*/  IMAD.SHL.U32 R0, R87, 0x2, RZ ;  /* 0x0000000257007824 */ /* 0x000fe200078e00ff */
[C---:B------:R-:W-:Y:S01]  /*2c60*/  HMMA.16816.F32.BF16 R140, R20.reuse, R64, R52 ;  /* 0x00000040148c723c */ /* 0x040fe20000041834 */
[----:B------:R-:W-:Y:S01]  /*2c70*/  IMAD.MOV.U32 R160, RZ, RZ, R40 ;  /* 0x000000ffffa07224 */ /* 0x000fe200078e0028 */
[----:B------:R-:W-:Y:S01]  /*2c80*/  LDSM.16.M88.4 R52, [R230+0x800] ;  /* 0x00080000e634783b */ /* 0x000fe20000000200 */
[----:B------:R-:W-:Y:S01]  /*2c90*/  IMAD.MOV.U32 R161, RZ, RZ, R31 ;  /* 0x000000ffffa17224 */ /* 0x000fe200078e001f */
[----:B------:R-:W-:Y:S01]  /*2ca0*/  LOP3.LUT R0, R0, 0x6, RZ, 0xc0, !PT ;  /* 0x0000000600007812 */ /* 0x000fe200078ec0ff */
[----:B------:R-:W-:Y:S01]  /*2cb0*/  IMAD.MOV.U32 R162, RZ, RZ, R30 ;  /* 0x000000ffffa27224 */ /* 0x000fe200078e001e */
[----:B------:R-:W-:Y:S01]  /*2cc0*/  HMMA.16816.F32.BF16 R96, R20, R70, R16 ;  /* 0x000000461460723c */ /* 0x000fe20000041810 */
[----:B------:R-:W2:Y:S01]  /*2cd0*/  LDSM.16.M88.4 R16, [R227] ;  /* 0x00000000e310783b */ /* 0x000ea20000000200 */
[----:B------:R-:W-:-:S02]  /*2ce0*/  IMAD.MOV.U32 R163, RZ, RZ, R29 ;  /* 0x000000ffffa37224 */ /* 0x000fc400078e001d */
[----:B------:R-:W-:Y:S01]  /*2cf0*/  IMAD R0, R86, 0x80, R0 ;  /* 0x0000008056007824 */ /* 0x000fe200078e0200 */
[----:B------:R-:W-:Y:S01]  /*2d00*/  LDSM.16.M88.4 R40, [R230+0x2000] ;  /* 0x00200000e628783b */ /* 0x000fe20000000200 */
[C---:B------:R-:W-:Y:S02]  /*2d10*/  HMMA.16816.F32.BF16 R124, R20.reuse, R80, R36 ;  /* 0x00000050147c723c */ /* 0x040fe40000041824 */
[C---:B------:R-:W-:Y:S01]  /*2d20*/  VIADD R29, R0.reuse, 0x19 ;  /* 0x00000019001d7836 */ /* 0x040fe20000000000 */
[----:B------:R-:W3:Y:S01]  /*2d30*/  LDSM.16.M88.4 R36, [R230+0x2800] ;  /* 0x00280000e624783b */ /* 0x000ee20000000200 */
[C---:B------:R-:W-:Y:S02]  /*2d40*/  ISETP.GE.AND P4, PT, R0.reuse, R28, PT ;  /* 0x0000001c0000720c */ /* 0x040fe40003f86270 */
[C---:B------:R-:W-:Y:S01]  /*2d50*/  HMMA.16816.F32.BF16 R116, R20.reuse, R92, R24 ;  /* 0x0000005c1474723c */ /* 0x040fe20000041818 */
[----:B------:R-:W4:Y:S05]  /*2d60*/  LDSM.16.M88.4 R24, [R230+0x3800] ;  /* 0x00380000e618783b */ /* 0x000f2a0000000200 */
[C---:B------:R-:W-:Y:S01]  /*2d70*/  HMMA.16816.F32.BF16 R152, R20.reuse, R60, R48 ;  /* 0x0000003c1498723c */ /* 0x040fe20000041830 */
[----:B------:R-:W5:Y:S05]  /*2d80*/  LDSM.16.M88.4 R48, [R230+0x1000] ;  /* 0x00100000e630783b */ /* 0x000f6a0000000200 */
[C---:B------:R-:W-:Y:S01]  /*2d90*/  HMMA.16816.F32.BF16 R156, R20.reuse, R72, R44 ;  /* 0x00000048149c723c */ /* 0x040fe2000004182c */
[----:B------:R-:W5:Y:S05]  /*2da0*/  LDSM.16.M88.4 R44, [R230+0x1800] ;  /* 0x00180000e62c783b */ /* 0x000f6a0000000200 */
[C---:B------:R-:W-:Y:S01]  /*2db0*/  HMMA.16816.F32.BF16 R120, R20.reuse, R88, R32 ;  /* 0x000000581478723c */ /* 0x040fe20000041820 */
[----:B------:R-:W5:Y:S05]  /*2dc0*/  LDSM.16.M88.4 R32, [R230+0x3000] ;  /* 0x00300000e620783b */ /* 0x000f6a0000000200 */
[C---:B------:R-:W-:Y:S01]  /*2dd0*/  HMMA.16816.F32.BF16 R148, R20.reuse, R76, R8 ;  /* 0x0000004c1494723c */ /* 0x040fe20000041808 */
[----:B------:R-:W-:Y:S05]  /*2de0*/  LDSM.16.M88.4 R8, [R228] ;  /* 0x00000000e408783b */ /* 0x000fea0000000200 */
[C---:B------:R-:W-:Y:S06]  /*2df0*/  HMMA.16816.F32.BF16 R112, R20.reuse, R66, R248 ;  /* 0x000000421470723c */ /* 0x040fec00000418f8 */
[C---:B------:R-:W-:Y:S06]  /*2e00*/  HMMA.16816.F32.BF16 R108, R20.reuse, R62, R244 ;  /* 0x0000003e146c723c */ /* 0x040fec00000418f4 */
[C---:B------:R-:W-:Y:S06]  /*2e10*/  HMMA.16816.F32.BF16 R104, R20.reuse, R74, R104 ;  /* 0x0000004a1468723c */ /* 0x040fec0000041868 */
[C---:B------:R-:W-:Y:S06]  /*2e20*/  HMMA.16816.F32.BF16 R100, R20.reuse, R78, R100 ;  /* 0x0000004e1464723c */ /* 0x040fec0000041864 */
[C---:B------:R-:W-:Y:S06]  /*2e30*/  HMMA.16816.F32.BF16 R80, R20.reuse, R82, R160 ;  /* 0x000000521450723c */ /* 0x040fec00000418a0 */
[C---:B------:R-:W-:Y:S06]  /*2e40*/  HMMA.16816.F32.BF16 R88, R20.reuse, R90, R144 ;  /* 0x0000005a1458723c */ /* 0x040fec0000041890 */
[----:B------:R-:W-:Y:S01]  /*2e50*/  HMMA.16816.F32.BF16 R68, R20, R94, R240 ;  /* 0x0000005e1444723c */ /* 0x000fe200000418f0 */
[----:B------:R-:W5:Y:S05]  /*2e60*/  LDSM.16.M88.4 R20, [R224] ;  /* 0x00000000e014783b */ /* 0x000f6a0000000200 */
[-C--:B-1----:R-:W-:Y:S06]  /*2e70*/  HMMA.16816.F32.BF16 R64, R12, R56.reuse, R232 ;  /* 0x000000380c40723c */ /* 0x082fec00000418e8 */
[----:B--2---:R-:W-:Y:S06]  /*2e80*/  HMMA.16816.F32.BF16 R60, R16, R56, R128 ;  /* 0x00000038103c723c */ /* 0x004fec0000041880 */
[-C--:B------:R-:W-:Y:S06]  /*2e90*/  HMMA.16816.F32.BF16 R92, R12, R58.reuse, R192 ;  /* 0x0000003a0c5c723c */ /* 0x080fec00000418c0 */
[----:B------:R-:W-:Y:S01]  /*2ea0*/  HMMA.16816.F32.BF16 R72, R16, R58, R96 ;  /* 0x0000003a1048723c */ /* 0x000fe20000041860 */
[----:B------:R-:W1:Y:S05]  /*2eb0*/  LDSM.16.M88.4 R56, [R224+0x800] ;  /* 0x00080000e038783b */ /* 0x000e6a0000000200 */
[C---:B------:R-:W-:Y:S06]  /*2ec0*/  HMMA.16816.F32.BF16 R144, R12.reuse, R52, R220 ;  /* 0x000000340c90723c */ /* 0x040fec00000418dc */
[----:B---3--:R-:W-:Y:S06]  /*2ed0*/  HMMA.16816.F32.BF16 R220, R12, R36, R180 ;  /* 0x000000240cdc723c */ /* 0x008fec00000418b4 */
[----:B------:R-:W-:Y:S06]  /*2ee0*/  HMMA.16816.F32.BF16 R76, R16, R52, R140 ;  /* 0x00000034104c723c */ /* 0x000fec000004188c */
[C---:B------:R-:W-:Y:S06]  /*2ef0*/  HMMA.16816.F32.BF16 R160, R12.reuse, R54, R188 ;  /* 0x000000360ca0723c */ /* 0x040fec00000418bc */
[----:B----4-:R-:W-:Y:S06]  /*2f00*/  HMMA.16816.F32.BF16 R180, R12, R26, R132 ;  /* 0x0000001a0cb4723c */ /* 0x010fec0000041884 */
[C---:B------:R-:W-:Y:S06]  /*2f10*/  HMMA.16816.F32.BF16 R112, R16.reuse, R54, R112 ;  /* 0x000000361070723c */ /* 0x040fec0000041870 */
[----:B------:R-:W-:Y:S06]  /*2f20*/  HMMA.16816.F32.BF16 R140, R16, R24, R116 ;  /* 0x00000018108c723c */ /* 0x000fec0000041874 */
[C---:B-----5:R-:W-:Y:S06]  /*2f30*/  HMMA.16816.F32.BF16 R216, R12.reuse, R48, R216 ;  /* 0x000000300cd8723c */ /* 0x060fec00000418d8 */
[C---:B------:R-:W-:Y:S06]  /*2f40*/  HMMA.16816.F32.BF16 R212, R12.reuse, R44, R212 ;  /* 0x0000002c0cd4723c */ /* 0x040fec00000418d4 */
[C---:B------:R-:W-:Y:S06]  /*2f50*/  HMMA.16816.F32.BF16 R196, R12.reuse, R40, R196 ;  /* 0x000000280cc4723c */ /* 0x040fec00000418c4 */
[C---:B------:R-:W-:Y:S06]  /*2f60*/  HMMA.16816.F32.BF16 R208, R12.reuse, R32, R208 ;  /* 0x000000200cd0723c */ /* 0x040fec00000418d0 */
[C---:B------:R-:W-:Y:S06]  /*2f70*/  HMMA.16816.F32.BF16 R200, R12.reuse, R24, R200 ;  /* 0x000000180cc8723c */ /* 0x040fec00000418c8 */
[C---:B------:R-:W-:Y:S06]  /*2f80*/  HMMA.16816.F32.BF16 R184, R12.reuse, R50, R184 ;  /* 0x000000320cb8723c */ /* 0x040fec00000418b8 */
[C---:B------:R-:W-:Y:S06]  /*2f90*/  HMMA.16816.F32.BF16 R176, R12.reuse, R46, R176 ;  /* 0x0000002e0cb0723c */ /* 0x040fec00000418b0 */
[C---:B------:R-:W-:Y:S06]  /*2fa0*/  HMMA.16816.F32.BF16 R172, R12.reuse, R42, R172 ;  /* 0x0000002a0cac723c */ /* 0x040fec00000418ac */
[C---:B------:R-:W-:Y:S06]  /*2fb0*/  HMMA.16816.F32.BF16 R168, R12.reuse, R38, R168 ;  /* 0x000000260ca8723c */ /* 0x040fec00000418a8 */
[----:B------:R-:W-:Y:S06]  /*2fc0*/  HMMA.16816.F32.BF16 R164, R12, R34, R164 ;  /* 0x000000220ca4723c */ /* 0x000fec00000418a4 */
        /* <DEDUP_REMOVED lines=10> */
[----:B------:R-:W-:Y:S01]  /*3070*/  HMMA.16816.F32.BF16 R116, R16, R26, R68 ;  /* 0x0000001a1074723c */ /* 0x000fe20000041844 */
[----:B------:R-:W2:Y:S05]  /*3080*/  LDSM.16.M88.4 R16, [R224+0x1000] ;  /* 0x00100000e010783b */ /* 0x000eaa0000000200 */
[-C--:B------:R-:W-:Y:S06]  /*3090*/  HMMA.16816.F32.BF16 R12, R4, R20.reuse, R64 ;  /* 0x00000014040c723c */ /* 0x080fec0000041840 */
[----:B------:R-:W-:Y:S06]  /*30a0*/  HMMA.16816.F32.BF16 R24, R8, R20, R60 ;  /* 0x000000140818723c */ /* 0x000fec000004183c */
[----:B------:R-:W-:Y:S01]  /*30b0*/  HMMA.16816.F32.BF16 R40, R4, R22, R92 ;  /* 0x000000160428723c */ /* 0x000fe2000004185c */
[----:B------:R-:W-:-:S02]  /*30c0*/  VIADD R20, R0, 0x1 ;  /* 0x0000000100147836 */ /* 0x000fc40000000000 */
[----:B------:R-:W-:-:S03]  /*30d0*/  VIADD R21, R0, 0x8 ;  /* 0x0000000800157836 */ /* 0x000fc60000000000 */
[-C--:B------:R-:W-:Y:S01]  /*30e0*/  ISETP.GE.AND P3, PT, R20, R28.reuse, PT ;  /* 0x0000001c1400720c */ /* 0x080fe20003f66270 */
[C---:B------:R-:W-:Y:S01]  /*30f0*/  VIADD R20, R0.reuse, 0x9 ;  /* 0x0000000900147836 */ /* 0x040fe20000000000 */
[C---:B------:R-:W-:Y:S01]  /*3100*/  HMMA.16816.F32.BF16 R32, R8.reuse, R22, R72 ;  /* 0x000000160820723c */ /* 0x040fe20000041848 */
[-C--:B------:R-:W-:Y:S01]  /*3110*/  ISETP.GE.AND P2, PT, R21, R28.reuse, PT ;  /* 0x0000001c1500720c */ /* 0x080fe20003f46270 */
[----:B------:R-:W-:Y:S02]  /*3120*/  VIADD R21, R0, 0x11 ;  /* 0x0000001100157836 */ /* 0x000fe40000000000 */
[-C--:B------:R-:W-:Y:S01]  /*3130*/  ISETP.GE.AND P1, PT, R20, R28.reuse, PT ;  /* 0x0000001c1400720c */ /* 0x080fe20003f26270 */
[C---:B------:R-:W-:Y:S01]  /*3140*/  VIADD R20, R0.reuse, 0x18 ;  /* 0x0000001800147836 */ /* 0x040fe20000000000 */
[----:B-1----:R-:W-:Y:S01]  /*3150*/  HMMA.16816.F32.BF16 R48, R8, R56, R76 ;  /* 0x000000380830723c */ /* 0x002fe2000004184c */
[----:B------:R-:W-:Y:S01]  /*3160*/  VIADD R22, R0, 0x10 ;  /* 0x0000001000167836 */ /* 0x000fe20000000000 */
[----:B------:R-:W-:-:S02]  /*3170*/  ISETP.GE.AND P6, PT, R21, R28, PT ;  /* 0x0000001c1500720c */ /* 0x000fc40003fc6270 */
[-C--:B------:R-:W-:Y:S02]  /*3180*/  ISETP.GE.AND P5, PT, R20, R28.reuse, PT ;  /* 0x0000001c1400720c */ /* 0x080fe40003fa6270 */
[----:B------:R-:W-:Y:S01]  /*3190*/  ISETP.GE.AND P0, PT, R22, R28, PT ;  /* 0x0000001c1600720c */ /* 0x000fe20003f06270 */
[C---:B------:R-:W-:Y:S01]  /*31a0*/  HMMA.16816.F32.BF16 R44, R4.reuse, R56, R144 ;  /* 0x00000038042c723c */ /* 0x040fe20000041890 */
[----:B------:R-:W1:Y:S01]  /*31b0*/  LDSM.16.M88.4 R20, [R224+0x1800] ;  /* 0x00180000e014783b */ /* 0x000e620000000200 */
[----:B------:R-:W-:Y:S01]  /*31c0*/  FSEL R79, R12, -INF , !P4 ;  /* 0xff8000000c4f7808 */ /* 0x000fe20006000000 */
[----:B------:R-:W-:Y:S01]  /*31d0*/  VIADD R12, R0, 0x20 ;  /* 0x00000020000c7836 */ /* 0x000fe20000000000 */
[----:B------:R-:W-:Y:S02]  /*31e0*/  FSEL R82, R15, -INF , !P3 ;  /* 0xff8000000f527808 */ /* 0x000fe40005800000 */
[----:B------:R-:W-:Y:S01]  /*31f0*/  FSEL R77, R13, -INF , !P3 ;  /* 0xff8000000d4d7808 */ /* 0x000fe20005800000 */
[----:B------:R-:W-:Y:S01]  /*3200*/  HMMA.16816.F32.BF16 R60, R4, R58, R160 ;  /* 0x0000003a043c723c */ /* 0x000fe200000418a0 */
[----:B------:R-:W-:-:S02]  /*3210*/  FSEL R95, R27, -INF , !P3 ;  /* 0xff8000001b5f7808 */ /* 0x000fc40005800000 */
[----:B------:R-:W-:Y:S02]  /*3220*/  FSEL R31, R25, -INF , !P3 ;  /* 0xff800000191f7808 */ /* 0x000fe40005800000 */
[----:B------:R-:W-:Y:S01]  /*3230*/  ISETP.GE.AND P3, PT, R12, R28, PT ;  /* 0x0000001c0c00720c */ /* 0x000fe20003f66270 */
[----:B------:R-:W-:Y:S01]  /*3240*/  VIADD R12, R0, 0x21 ;  /* 0x00000021000c7836 */ /* 0x000fe20000000000 */
[C---:B------:R-:W-:Y:S01]  /*3250*/  HMMA.16816.F32.BF16 R56, R8.reuse, R58, R112 ;  /* 0x0000003a0838723c */ /* 0x040fe20000041870 */
[----:B------:R-:W-:Y:S02]  /*3260*/  FSEL R87, R42, -INF , !P2 ;  /* 0xff8000002a577808 */ /* 0x000fe40005000000 */
[----:B------:R-:W-:Y:S02]  /*3270*/  FSEL R78, R40, -INF , !P2 ;  /* 0xff800000284e7808 */ /* 0x000fe40005000000 */
[----:B------:R-:W-:Y:S01]  /*3280*/  FSEL R72, R32, -INF , !P2 ;  /* 0xff80000020487808 */ /* 0x000fe20005000000 */
[----:B--2---:R-:W-:Y:S01]  /*3290*/  HMMA.16816.F32.BF16 R64, R8, R16, R52 ;  /* 0x000000100840723c */ /* 0x004fe20000041834 */
[----:B------:R-:W-:-:S02]  /*32a0*/  FSEL R112, R34, -INF , !P2 ;  /* 0xff80000022707808 */ /* 0x000fc40005000000 */
[----:B------:R-:W-:Y:S01]  /*32b0*/  ISETP.GE.AND P2, PT, R12, R28, PT ;  /* 0x0000001c0c00720c */ /* 0x000fe20003f46270 */
[C---:B------:R-:W-:Y:S01]  /*32c0*/  VIADD R12, R0.reuse, 0x28 ;  /* 0x00000028000c7836 */ /* 0x040fe20000000000 */
[----:B------:R-:W-:Y:S01]  /*32d0*/  FSEL R86, R43, -INF , !P1 ;  /* 0xff8000002b567808 */ /* 0x000fe20004800000 */
[C---:B------:R-:W-:Y:S01]  /*32e0*/  HMMA.16816.F32.BF16 R36, R4.reuse, R16, R216 ;  /* 0x000000100424723c */ /* 0x040fe200000418d8 */
[----:B------:R-:W-:Y:S02]  /*32f0*/  FSEL R76, R41, -INF , !P1 ;  /* 0xff800000294c7808 */ /* 0x000fe40004800000 */
[----:B------:R-:W-:Y:S02]  /*3300*/  FSEL R137, R35, -INF , !P1 ;  /* 0xff80000023897808 */ /* 0x000fe40004800000 */
[----:B------:R-:W-:Y:S01]  /*3310*/  FSEL R30, R33, -INF , !P1 ;  /* 0xff800000211e7808 */ /* 0x000fe20004800000 */
[----:B------:R-:W-:Y:S01]  /*3320*/  HMMA.16816.F32.BF16 R40, R4, R18, R184 ;  /* 0x000000120428723c */ /* 0x000fe200000418b8 */
[----:B------:R-:W-:Y:S01]  /*3330*/  VIADD R16, R0, 0x29 ;  /* 0x0000002900107836 */ /* 0x000fe20000000000 */
[----:B------:R-:W-:-:S02]  /*3340*/  FSEL R83, R14, -INF , !P4 ;  /* 0xff8000000e537808 */ /* 0x000fc40006000000 */
[-C--:B------:R-:W-:Y:S02]  /*3350*/  ISETP.GE.AND P1, PT, R12, R28.reuse, PT ;  /* 0x0000001c0c00720c */ /* 0x080fe40003f26270 */
[----:B------:R-:W2:Y:S01]  /*3360*/  LDSM.16.M88.4 R12, [R224+0x2000] ;  /* 0x00200000e00c783b */ /* 0x000ea20000000200 */
[----:B------:R-:W-:Y:S02]  /*3370*/  FSEL R144, R50, -INF , !P0 ;  /* 0xff80000032907808 */ /* 0x000fe40004000000 */
[----:B------:R-:W-:Y:S01]  /*3380*/  FSEL R91, R46, -INF , !P0 ;  /* 0xff8000002e5b7808 */ /* 0x000fe20004000000 */
[----:B-1----:R-:W-:Y:S01]  /*3390*/  HMMA.16816.F32.BF16 R52, R8, R20, R96 ;  /* 0x000000140834723c */ /* 0x002fe20000041860 */
[----:B------:R-:W-:Y:S02]  /*33a0*/  FSEL R75, R44, -INF , !P0 ;  /* 0xff8000002c4b7808 */ /* 0x000fe40004000000 */
[----:B------:R-:W-:Y:S02]  /*33b0*/  FSEL R92, R48, -INF , !P0 ;  /* 0xff800000305c7808 */ /* 0x000fe40004000000 */
[----:B------:R-:W-:Y:S01]  /*33c0*/  ISETP.GE.AND P0, PT, R16, R28, PT ;  /* 0x0000001c1000720c */ /* 0x000fe20003f06270 */
[----:B------:R-:W-:Y:S01]  /*33d0*/  VIADD R16, R0, 0x30 ;  /* 0x0000003000107836 */ /* 0x000fe20000000000 */
[----:B------:R-:W-:-:S02]  /*33e0*/  FSEL R138, R26, -INF , !P4 ;  /* 0xff8000001a8a7808 */ /* 0x000fc40006000000 */
[----:B------:R-:W-:Y:S02]  /*33f0*/  FSEL R74, R24, -INF , !P4 ;  /* 0xff800000184a7808 */ /* 0x000fe40006000000 */
[----:B------:R-:W-:Y:S01]  /*3400*/  HMMA.16816.F32.BF16 R24, R8, R18, R108 ;  /* 0x000000120818723c */ /* 0x000fe2000004186c */
[----:B------:R-:W-:Y:S02]  /*3410*/  FSEL R89, R47, -INF , !P6 ;  /* 0xff8000002f597808 */ /* 0x000fe40007000000 */
[----:B------:R-:W-:Y:S02]  /*3420*/  FSEL R73, R45, -INF , !P6 ;  /* 0xff8000002d497808 */ /* 0x000fe40007000000 */
[----:B------:R-:W-:Y:S01]  /*3430*/  FSEL R93, R49, -INF , !P6 ;  /* 0xff800000315d7808 */ /* 0x000fe20007000000 */
[----:B------:R-:W-:Y:S01]  /*3440*/  HMMA.16816.F32.BF16 R44, R4, R20, R212 ;  /* 0x00000014042c723c */ /* 0x000fe200000418d4 */
[----:B------:R-:W-:Y:S02]  /*3450*/  FSEL R110, R51, -INF , !P6 ;  /* 0xff800000336e7808 */ /* 0x000fe40007000000 */
[----:B------:R-:W-:Y:S01]  /*3460*/  ISETP.GE.AND P6, PT, R16, R28, PT ;  /* 0x0000001c1000720c */ /* 0x000fe20003fc6270 */
[----:B------:R-:W-:Y:S01]  /*3470*/  VIADD R16, R0, 0x31 ;  /* 0x0000003100107836 */ /* 0x000fe20000000000 */
[----:B------:R-:W-:Y:S01]  /*3480*/  FSEL R88, R62, -INF , !P5 ;  /* 0xff8000003e587808 */ /* 0x000fe20006800000 */
[----:B------:R-:W-:Y:S01]  /*3490*/  HMMA.16816.F32.BF16 R48, R8, R22, R104 ;  /* 0x000000160830723c */ /* 0x000fe20000041868 */
[----:B------:R-:W-:Y:S01]  /*34a0*/  FSEL R81, R60, -INF , !P5 ;  /* 0xff8000003c517808 */ /* 0x000fe20006800000 */
[----:B------:R-:W-:Y:S01]  /*34b0*/  VIADD R20, R0, 0x39 ;  /* 0x0000003900147836 */ /* 0x000fe20000000000 */
[----:B------:R-:W-:-:S02]  /*34c0*/  FSEL R109, R58, -INF , !P5 ;  /* 0xff8000003a6d7808 */ /* 0x000fc40006800000 */
[----:B------:R-:W-:Y:S02]  /*34d0*/  FSEL R94, R56, -INF , !P5 ;  /* 0xff800000385e7808 */ /* 0x000fe40006800000 */
[-C--:B------:R-:W-:Y:S01]  /*34e0*/  ISETP.GE.AND P5, PT, R16, R28.reuse, PT ;  /* 0x0000001c1000720c */ /* 0x080fe20003fa6270 */
[----:B------:R-:W-:Y:S01]  /*34f0*/  VIADD R16, R0, 0x38 ;  /* 0x0000003800107836 */ /* 0x000fe20000000000 */
[----:B------:R-:W-:Y:S02]  /*3500*/  ISETP.GE.AND P4, PT, R29, R28, PT ;  /* 0x0000001c1d00720c */ /* 0x000fe40003f86270 */
[----:B------:R-:W-:Y:S02]  /*3510*/  FSEL R157, R66, -INF , !P3 ;  /* 0xff800000429d7808 */ /* 0x000fe40005800000 */
[----:B------:R-:W-:Y:S01]  /*3520*/  FSEL R90, R63, -INF , !P4 ;  /* 0xff8000003f5a7808 */ /* 0x000fe20006000000 */
[----:B--2---:R-:W-:Y:S01]  /*3530*/  HMMA.16816.F32.BF16 R32, R4, R12, R196 ;  /* 0x0000000c0420723c */ /* 0x004fe200000418c4 */
[----:B------:R-:W-:-:S02]  /*3540*/  FSEL R80, R61, -INF , !P4 ;  /* 0xff8000003d507808 */ /* 0x000fc40006000000 */
[----:B------:R-:W-:Y:S02]  /*3550*/  FSEL R108, R59, -INF , !P4 ;  /* 0xff8000003b6c7808 */ /* 0x000fe40006000000 */
[----:B------:R-:W-:Y:S02]  /*3560*/  FSEL R96, R57, -INF , !P4 ;  /* 0xff80000039607808 */ /* 0x000fe40006000000 */
[----:B------:R-:W-:Y:S01]  /*3570*/  ISETP.GE.AND P4, PT, R16, R28, PT ;  /* 0x0000001c1000720c */ /* 0x000fe20003f86270 */
[----:B------:R-:W-:Y:S01]  /*3580*/  HMMA.16816.F32.BF16 R56, R4, R22, R176 ;  /* 0x000000160438723c */ /* 0x000fe200000418b0 */
[----:B------:R-:W1:Y:S01]  /*3590*/  LDSM.16.M88.4 R16, [R224+0x2800] ;  /* 0x00280000e010783b */ /* 0x000e620000000200 */
[----:B------:R-:W-:Y:S02]  /*35a0*/  FSEL R155, R64, -INF , !P3 ;  /* 0xff800000409b7808 */ /* 0x000fe40005800000 */
[----:B------:R-:W-:Y:S02]  /*35b0*/  FSEL R153, R67, -INF , !P2 ;  /* 0xff80000043997808 */ /* 0x000fe40005000000 */
[----:B------:R-:W-:-:S02]  /*35c0*/  FSEL R152, R65, -INF , !P2 ;  /* 0xff80000041987808 */ /* 0x000fc40005000000 */
[----:B------:R-:W-:Y:S01]  /*35d0*/  HMMA.16816.F32.BF16 R64, R8, R12, R148 ;  /* 0x0000000c0840723c */ /* 0x000fe20000041894 */
[----:B------:R-:W-:Y:S02]  /*35e0*/  FSEL R146, R41, -INF , !P0 ;  /* 0xff80000029927808 */ /* 0x000fe40004000000 */
[----:B------:R-:W-:Y:S02]  /*35f0*/  FSEL R111, R25, -INF , !P0 ;  /* 0xff800000196f7808 */ /* 0x000fe40004000000 */
[----:B------:R-:W-:Y:S02]  /*3600*/  FSEL R147, R40, -INF , !P1 ;  /* 0xff80000028937808 */ /* 0x000fe40004800000 */
[C---:B------:R-:W-:Y:S01]  /*3610*/  VIADD R12, R0.reuse, 0x48 ;  /* 0x00000048000c7836 */ /* 0x040fe20000000000 */
[----:B------:R-:W-:Y:S01]  /*3620*/  FSEL R150, R43, -INF , !P0 ;  /* 0xff8000002b967808 */ /* 0x000fe20004000000 */
[----:B------:R-:W-:Y:S01]  /*3630*/  VIADD R13, R0, 0x58 ;  /* 0x00000058000d7836 */ /* 0x000fe20000000000 */
[----:B------:R-:W-:-:S02]  /*3640*/  FSEL R149, R27, -INF , !P0 ;  /* 0xff8000001b957808 */ /* 0x000fc40004000000 */
[-C--:B------:R-:W-:Y:S01]  /*3650*/  ISETP.GE.AND P0, PT, R12, R28.reuse, PT ;  /* 0x0000001c0c00720c */ /* 0x080fe20003f06270 */
[----:B------:R-:W-:Y:S01]  /*3660*/  VIADD R12, R0, 0x49 ;  /* 0x00000049000c7836 */ /* 0x000fe20000000000 */
[----:B------:R-:W-:Y:S02]  /*3670*/  FSEL R148, R42, -INF , !P1 ;  /* 0xff8000002a947808 */ /* 0x000fe40004800000 */
[----:B------:R-:W-:Y:S01]  /*3680*/  FSEL R159, R38, -INF , !P3 ;  /* 0xff800000269f7808 */ /* 0x000fe20005800000 */
[----:B------:R-:W-:Y:S01]  /*3690*/  HMMA.16816.F32.BF16 R40, R4, R14, R172 ;  /* 0x0000000e0428723c */ /* 0x000fe200000418ac */
[----:B------:R-:W-:Y:S02]  /*36a0*/  FSEL R158, R36, -INF , !P3 ;  /* 0xff800000249e7808 */ /* 0x000fe40005800000 */
[----:B------:R-:W-:Y:S01]  /*36b0*/  ISETP.GE.AND P3, PT, R20, R28, PT ;  /* 0x0000001c1400720c */ /* 0x000fe20003f66270 */
[----:B------:R-:W-:Y:S01]  /*36c0*/  VIADD R20, R0, 0x40 ;  /* 0x0000004000147836 */ /* 0x000fe20000000000 */
[----:B------:R-:W-:-:S02]  /*36d0*/  FSEL R177, R46, -INF , !P6 ;  /* 0xff8000002eb17808 */ /* 0x000fc40007000000 */
[----:B------:R-:W-:Y:S02]  /*36e0*/  FSEL R175, R54, -INF , !P6 ;  /* 0xff80000036af7808 */ /* 0x000fe40007000000 */
[----:B------:R-:W-:Y:S02]  /*36f0*/  FSEL R176, R44, -INF , !P6 ;  /* 0xff8000002cb07808 */ /* 0x000fe40007000000 */
[----:B------:R-:W-:Y:S02]  /*3700*/  FSEL R163, R52, -INF , !P6 ;  /* 0xff80000034a37808 */ /* 0x000fe40007000000 */
[----:B------:R-:W-:Y:S01]  /*3710*/  ISETP.GE.AND P6, PT, R12, R28, PT ;  /* 0x0000001c0c00720c */ /* 0x000fe20003fc6270 */
[----:B------:R-:W-:Y:S01]  /*3720*/  VIADD R12, R0, 0x50 ;  /* 0x00000050000c7836 */ /* 0x000fe20000000000 */
[----:B------:R-:W-:Y:S01]  /*3730*/  FSEL R156, R39, -INF , !P2 ;  /* 0xff800000279c7808 */ /* 0x000fe20005000000 */
[----:B-1----:R-:W-:Y:S01]  /*3740*/  HMMA.16816.F32.BF16 R60, R8, R16, R124 ;  /* 0x00000010083c723c */ /* 0x002fe2000004187c */
[----:B------:R-:W-:-:S02]  /*3750*/  FSEL R154, R37, -INF , !P2 ;  /* 0xff800000259a7808 */ /* 0x000fc40005000000 */
[-C--:B------:R-:W-:Y:S01]  /*3760*/  ISETP.GE.AND P2, PT, R20, R28.reuse, PT ;  /* 0x0000001c1400720c */ /* 0x080fe20003f46270 */
[----:B------:R-:W-:Y:S01]  /*3770*/  VIADD R20, R0, 0x41 ;  /* 0x0000004100147836 */ /* 0x000fe20000000000 */
[----:B------:R-:W-:Y:S01]  /*3780*/  FSEL R174, R47, -INF , !P5 ;  /* 0xff8000002fae7808 */ /* 0x000fe20006800000 */
[----:B------:R-:W-:Y:S01]  /*3790*/  HMMA.16816.F32.BF16 R36, R8, R14, R100 ;  /* 0x0000000e0824723c */ /* 0x000fe20000041864 */
[----:B------:R-:W-:Y:S02]  /*37a0*/  FSEL R162, R45, -INF , !P5 ;  /* 0xff8000002da27808 */ /* 0x000fe40006800000 */
[----:B------:R-:W-:Y:S02]  /*37b0*/  FSEL R161, R55, -INF , !P5 ;  /* 0xff80000037a17808 */ /* 0x000fe40006800000 */
[----:B------:R-:W-:Y:S01]  /*37c0*/  FSEL R160, R53, -INF , !P5 ;  /* 0xff80000035a07808 */ /* 0x000fe20006800000 */
[----:B------:R-:W-:Y:S01]  /*37d0*/  HMMA.16816.F32.BF16 R44, R4, R16, R220 ;  /* 0x00000010042c723c */ /* 0x000fe200000418dc */
[----:B------:R-:W-:Y:S01]  /*37e0*/  ISETP.GE.AND P5, PT, R12, R28, PT ;  /* 0x0000001c0c00720c */ /* 0x000fe20003fa6270 */
[----:B------:R-:W-:Y:S01]  /*37f0*/  VIADD R12, R0, 0x51 ;  /* 0x00000051000c7836 */ /* 0x000fe20000000000 */
[----:B------:R-:W-:-:S02]  /*3800*/  FSEL R151, R26, -INF , !P1 ;  /* 0xff8000001a977808 */ /* 0x000fc40004800000 */
[----:B------:R-:W-:Y:S01]  /*3810*/  FSEL R145, R24, -INF , !P1 ;  /* 0xff80000018917808 */ /* 0x000fe20004800000 */
[-C--:B------:R-:W-:Y:S01]  /*3820*/  HMMA.16816.F32.BF16 R52, R4, R18.reuse, R168 ;  /* 0x000000120434723c */ /* 0x080fe200000418a8 */
[----:B------:R-:W-:Y:S01]  /*3830*/  ISETP.GE.AND P1, PT, R20, R28, PT ;  /* 0x0000001c1400720c */ /* 0x000fe20003f26270 */
[----:B------:R-:W1:Y:S01]  /*3840*/  LDSM.16.M88.4 R24, [R224+0x3800] ;  /* 0x00380000e018783b */ /* 0x000e620000000200 */
[----:B------:R-:W-:Y:S02]  /*3850*/  FSEL R173, R58, -INF , !P4 ;  /* 0xff8000003aad7808 */ /* 0x000fe40006000000 */
[----:B------:R-:W-:Y:S01]  /*3860*/  FSEL R127, R56, -INF , !P4 ;  /* 0xff800000387f7808 */ /* 0x000fe20006000000 */
[----:B------:R-:W2:Y:S01]  /*3870*/  LDSM.16.M88.4 R20, [R224+0x3000] ;  /* 0x00300000e014783b */ /* 0x000ea20000000200 */
[----:B------:R-:W-:Y:S01]  /*3880*/  FSEL R178, R50, -INF , !P4 ;  /* 0xff80000032b27808 */ /* 0x000fe20006000000 */
[----:B------:R-:W-:Y:S01]  /*3890*/  HMMA.16816.F32.BF16 R16, R8, R18, R128 ;  /* 0x000000120810723c */ /* 0x000fe20000041880 */
[----:B------:R-:W-:Y:S01]  /*38a0*/  FSEL R125, R48, -INF , !P4 ;  /* 0xff800000307d7808 */ /* 0x000fe20006000000 */
[----:B------:R-:W-:-:S04]  /*38b0*/  DEPBAR.LE SB0, 0x0 ;  /* 0x000080000000791a */ /* 0x000fc80000000000 */
[----:B------:R-:W-:Y:S02]  /*38c0*/  ISETP.GE.AND P4, PT, R12, R28, PT ;  /* 0x0000001c0c00720c */ /* 0x000fe40003f86270 */
[----:B------:R-:W-:Y:S02]  /*38d0*/  FMNMX.FTZ R12, R74, R31, !PT ;  /* 0x0000001f4a0c7209 */ /* 0x000fe40007810000 */
[----:B------:R-:W-:Y:S02]  /*38e0*/  FSEL R172, R59, -INF , !P3 ;  /* 0xff8000003bac7808 */ /* 0x000fe40005800000 */
[----:B------:R-:W-:Y:S02]  /*38f0*/  FMNMX.FTZ R12, R72, R12, !PT ;  /* 0x0000000c480c7209 */ /* 0x000fe40007810000 */
[----:B------:R-:W-:Y:S02]  /*3900*/  FSEL R126, R57, -INF , !P3 ;  /* 0xff800000397e7808 */ /* 0x000fe40005800000 */
[----:B------:R-:W-:-:S02]  /*3910*/  FMNMX.FTZ R12, R30, R12, !PT ;  /* 0x0000000c1e0c7209 */ /* 0x000fc40007810000 */
[----:B------:R-:W-:Y:S02]  /*3920*/  FSEL R168, R51, -INF , !P3 ;  /* 0xff80000033a87808 */ /* 0x000fe40005800000 */
[----:B------:R-:W-:Y:S02]  /*3930*/  FMNMX.FTZ R12, R92, R12, !PT ;  /* 0x0000000c5c0c7209 */ /* 0x000fe40007810000 */
[----:B------:R-:W-:Y:S02]  /*3940*/  FSEL R124, R49, -INF , !P3 ;  /* 0xff800000317c7808 */ /* 0x000fe40005800000 */
[----:B------:R-:W-:Y:S02]  /*3950*/  FMNMX.FTZ R12, R93, R12, !PT ;  /* 0x0000000c5d0c7209 */ /* 0x000fe40007810000 */
[----:B------:R-:W-:Y:S02]  /*3960*/  FSEL R186, R66, -INF , !P2 ;  /* 0xff80000042ba7808 */ /* 0x000fe40005000000 */
[----:B------:R-:W-:-:S02]  /*3970*/  FMNMX.FTZ R12, R94, R12, !PT ;  /* 0x0000000c5e0c7209 */ /* 0x000fc40007810000 */
[----:B------:R-:W-:Y:S02]  /*3980*/  FSEL R179, R64, -INF , !P2 ;  /* 0xff80000040b37808 */ /* 0x000fe40005000000 */
[----:B------:R-:W-:Y:S02]  /*3990*/  FMNMX.FTZ R12, R96, R12, !PT ;  /* 0x0000000c600c7209 */ /* 0x000fe40007810000 */
[----:B------:R-:W-:Y:S01]  /*39a0*/  FSEL R171, R67, -INF , !P1 ;  /* 0xff80000043ab7808 */ /* 0x000fe20004800000 */
[C---:B-1----:R-:W-:Y:S01]  /*39b0*/  HMMA.16816.F32.BF16 R56, R4.reuse, R26, R180 ;  /* 0x0000001a0438723c */ /* 0x042fe200000418b4 */
[----:B------:R-:W-:Y:S02]  /*39c0*/  FMNMX.FTZ R12, R155, R12, !PT ;  /* 0x0000000c9b0c7209 */ /* 0x000fe40007810000 */
[----:B------:R-:W-:Y:S02]  /*39d0*/  FSEL R169, R65, -INF , !P1 ;  /* 0xff80000041a97808 */ /* 0x000fe40004800000 */
[----:B------:R-:W-:Y:S01]  /*39e0*/  FMNMX.FTZ R12, R152, R12, !PT ;  /* 0x0000000c980c7209 */ /* 0x000fe20007810000 */
[----:B--2---:R-:W-:Y:S01]  /*39f0*/  HMMA.16816.F32.BF16 R48, R4, R20, R208 ;  /* 0x000000140430723c */ /* 0x004fe200000418d0 */
[----:B------:R-:W-:Y:S01]  /*3a00*/  ISETP.GE.AND P3, PT, R13, R28, PT ;  /* 0x0000001c0d00720c */ /* 0x000fe20003f66270 */
[----:B------:R-:W-:Y:S01]  /*3a10*/  VIADD R13, R0, 0x59 ;  /* 0x00000059000d7836 */ /* 0x000fe20000000000 */
[----:B------:R-:W-:-:S02]  /*3a20*/  FMNMX.FTZ R12, R145, R12, !PT ;  /* 0x0000000c910c7209 */ /* 0x000fc40007810000 */
[----:B------:R-:W-:Y:S01]  /*3a30*/  FSEL R189, R34, -INF , !P2 ;  /* 0xff80000022bd7808 */ /* 0x000fe20005000000 */
[C---:B------:R-:W-:Y:S01]  /*3a40*/  HMMA.16816.F32.BF16 R68, R4.reuse, R22, R164 ;  /* 0x000000160444723c */ /* 0x040fe200000418a4 */
[----:B------:R-:W-:Y:S02]  /*3a50*/  FSEL R187, R32, -INF , !P2 ;  /* 0xff80000020bb7808 */ /* 0x000fe40005000000 */
[-C--:B------:R-:W-:Y:S01]  /*3a60*/  ISETP.GE.AND P2, PT, R13, R28.reuse, PT ;  /* 0x0000001c0d00720c */ /* 0x080fe20003f46270 */
[C---:B------:R-:W-:Y:S01]  /*3a70*/  VIADD R13, R0.reuse, 0x60 ;  /* 0x00000060000d7836 */ /* 0x040fe20000000000 */
[----:B------:R-:W-:Y:S01]  /*3a80*/  FSEL R188, R35, -INF , !P1 ;  /* 0xff80000023bc7808 */ /* 0x000fe20004800000 */
[----:B------:R-:W-:Y:S01]  /*3a90*/  HMMA.16816.F32.BF16 R64, R4, R24, R200 ;  /* 0x000000180440723c */ /* 0x000fe200000418c8 */
[----:B------:R-:W-:Y:S02]  /*3aa0*/  FSEL R185, R33, -INF , !P1 ;  /* 0xff80000021b97808 */ /* 0x000fe40004800000 */
[----:B------:R-:W-:Y:S01]  /*3ab0*/  ISETP.GE.AND P1, PT, R13, R28, PT ;  /* 0x0000001c0d00720c */ /* 0x000fe20003f26270 */
[----:B------:R-:W-:Y:S01]  /*3ac0*/  VIADD R13, R0, 0x61 ;  /* 0x00000061000d7836 */ /* 0x000fe20000000000 */
[----:B------:R-:W-:Y:S01]  /*3ad0*/  FSEL R184, R42, -INF , !P0 ;  /* 0xff8000002ab87808 */ /* 0x000fe20004000000 */
[----:B------:R-:W-:Y:S01]  /*3ae0*/  HMMA.16816.F32.BF16 R32, R8, R22, R132 ;  /* 0x000000160820723c */ /* 0x000fe20000041884 */
[----:B------:R-:W-:Y:S01]  /*3af0*/  FMNMX.FTZ R4, R111, R12, !PT ;  /* 0x0000000c6f047209 */ /* 0x000fe20007810000 */
[----:B------:R-:W-:Y:S01]  /*3b00*/  VIADD R5, R0, 0x68 ;  /* 0x0000006800057836 */ /* 0x000fe20000000000 */
[----:B------:R-:W-:-:S02]  /*3b10*/  FSEL R167, R40, -INF , !P0 ;  /* 0xff80000028a77808 */ /* 0x000fc40004000000 */
[----:B------:R-:W-:Y:S02]  /*3b20*/  FMNMX.FTZ R4, R163, R4, !PT ;  /* 0x00000004a3047209 */ /* 0x000fe40007810000 */
[----:B------:R-:W-:Y:S02]  /*3b30*/  FSEL R190, R38, -INF , !P0 ;  /* 0xff80000026be7808 */ /* 0x000fe40004000000 */
[----:B------:R-:W-:Y:S02]  /*3b40*/  FMNMX.FTZ R4, R160, R4, !PT ;  /* 0x00000004a0047209 */ /* 0x000fe40007810000 */
[----:B------:R-:W-:Y:S02]  /*3b50*/  FSEL R166, R36, -INF , !P0 ;  /* 0xff80000024a67808 */ /* 0x000fe40004000000 */
[----:B------:R-:W-:Y:S02]  /*3b60*/  FMNMX.FTZ R4, R125, R4, !PT ;  /* 0x000000047d047209 */ /* 0x000fe40007810000 */
[----:B------:R-:W-:-:S02]  /*3b70*/  ISETP.GE.AND P0, PT, R13, R28, PT ;  /* 0x0000001c0d00720c */ /* 0x000fc40003f06270 */
[----:B------:R-:W-:Y:S01]  /*3b80*/  FMNMX.FTZ R4, R124, R4, !PT ;  /* 0x000000047c047209 */ /* 0x000fe20007810000 */
[C---:B------:R-:W-:Y:S01]  /*3b90*/  HMMA.16816.F32.BF16 R12, R8.reuse, R20, R120 ;  /* 0x00000014080c723c */ /* 0x040fe20000041878 */
[----:B------:R-:W-:Y:S02]  /*3ba0*/  FSEL R164, R37, -INF , !P6 ;  /* 0xff80000025a47808 */ /* 0x000fe40007000000 */
[----:B------:R-:W-:Y:S02]  /*3bb0*/  FMNMX.FTZ R4, R179, R4, !PT ;  /* 0x00000004b3047209 */ /* 0x000fe40007810000 */
[----:B------:R-:W-:Y:S01]  /*3bc0*/  FSEL R232, R60, -INF , !P5 ;  /* 0xff8000003ce87808 */ /* 0x000fe20006800000 */
[----:B------:R-:W-:Y:S01]  /*3bd0*/  HMMA.16816.F32.BF16 R20, R8, R24, R140 ;  /* 0x000000180814723c */ /* 0x000fe2000004188c */
[----:B------:R-:W-:Y:S02]  /*3be0*/  FMNMX.FTZ R4, R169, R4, !PT ;  /* 0x00000004a9047209 */ /* 0x000fe40007810000 */
[----:B------:R-:W-:-:S02]  /*3bf0*/  FSEL R218, R61, -INF , !P4 ;  /* 0xff8000003dda7808 */ /* 0x000fc40006000000 */
[----:B------:R-:W-:Y:S01]  /*3c00*/  FMNMX.FTZ R4, R166, R4, !PT ;  /* 0x00000004a6047209 */ /* 0x000fe20007810000 */
[----:B------:R-:W-:Y:S01]  /*3c10*/  HMMA.16816.F32.BF16 R24, R8, R26, R116 ;  /* 0x0000001a0818723c */ /* 0x000fe20000041874 */
[----:B------:R-:W-:Y:S02]  /*3c20*/  FSEL R215, R16, -INF , !P3 ;  /* 0xff80000010d77808 */ /* 0x000fe40005800000 */
[----:B------:R-:W-:Y:S02]  /*3c30*/  FMNMX.FTZ R4, R164, R4, !PT ;  /* 0x00000004a4047209 */ /* 0x000fe40007810000 */
[----:B------:R-:W-:Y:S02]  /*3c40*/  FSEL R170, R43, -INF , !P6 ;  /* 0xff8000002baa7808 */ /* 0x000fe40007000000 */
[----:B------:R-:W-:Y:S02]  /*3c50*/  FMNMX.FTZ R4, R232, R4, !PT ;  /* 0x00000004e8047209 */ /* 0x000fe40007810000 */
[----:B------:R-:W-:-:S02]  /*3c60*/  FSEL R165, R41, -INF , !P6 ;  /* 0xff80000029a57808 */ /* 0x000fc40007000000 */
[----:B------:R-:W-:Y:S02]  /*3c70*/  FMNMX.FTZ R4, R218, R4, !PT ;  /* 0x00000004da047209 */ /* 0x000fe40007810000 */
[----:B------:R-:W-:Y:S02]  /*3c80*/  FSEL R180, R39, -INF , !P6 ;  /* 0xff80000027b47808 */ /* 0x000fe40007000000 */
[----:B------:R-:W-:Y:S01]  /*3c90*/  ISETP.GE.AND P6, PT, R5, R28, PT ;  /* 0x0000001c0500720c */ /* 0x000fe20003fc6270 */
[----:B------:R-:W-:Y:S01]  /*3ca0*/  VIADD R5, R0, 0x69 ;  /* 0x0000006900057836 */ /* 0x000fe20000000000 */
[----:B------:R-:W-:Y:S02]  /*3cb0*/  FSEL R212, R17, -INF , !P2 ;  /* 0xff80000011d47808 */ /* 0x000fe40005000000 */
[----:B------:R-:W-:Y:S02]  /*3cc0*/  FMNMX.FTZ R4, R215, R4, !PT ;  /* 0x00000004d7047209 */ /* 0x000fe40007810000 */
[----:B------:R-:W-:-:S02]  /*3cd0*/  P2R R29, PR, RZ, 0x40 ;  /* 0x00000040ff1d7803 */ /* 0x000fc40000000000 */
[----:B------:R-:W-:Y:S02]  /*3ce0*/  FSEL R208, R12, -INF , !P1 ;  /* 0xff8000000cd07808 */ /* 0x000fe40004800000 */
[----:B------:R-:W-:Y:S02]  /*3cf0*/  FMNMX.FTZ R4, R212, R4, !PT ;  /* 0x00000004d4047209 */ /* 0x000fe40007810000 */
[----:B------:R-:W-:Y:S01]  /*3d00*/  ISETP.GE.AND P6, PT, R5, R28, PT ;  /* 0x0000001c0500720c */ /* 0x000fe20003fc6270 */
[C---:B------:R-:W-:Y:S01]  /*3d10*/  VIADD R5, R0.reuse, 0x70 ;  /* 0x0000007000057836 */ /* 0x040fe20000000000 */
[----:B------:R-:W-:Y:S02]  /*3d20*/  FSEL R141, R55, -INF , !P2 ;  /* 0xff800000378d7808 */ /* 0x000fe40005000000 */
[----:B------:R-:W-:Y:S02]  /*3d30*/  FSEL R140, R53, -INF , !P2 ;  /* 0xff800000358c7808 */ /* 0x000fe40005000000 */
[----:B------:R-:W-:Y:S01]  /*3d40*/  FSEL R217, R19, -INF , !P2 ;  /* 0xff80000013d97808 */ /* 0x000fe20005000000 */
[----:B------:R-:W-:Y:S01]  /*3d50*/  VIADD R19, R0, 0x79 ;  /* 0x0000007900137836 */ /* 0x000fe20000000000 */
[----:B------:R-:W-:-:S02]  /*3d60*/  ISETP.NE.AND P2, PT, R29, RZ, PT ;  /* 0x000000ff1d00720c */ /* 0x000fc40003f45270 */
[----:B------:R-:W-:Y:S02]  /*3d70*/  FSEL R207, R13, -INF , !P0 ;  /* 0xff8000000dcf7808 */ /* 0x000fe40004000000 */
[----:B------:R-:W-:Y:S02]  /*3d80*/  FMNMX.FTZ R4, R208, R4, !PT ;  /* 0x00000004d0047209 */ /* 0x000fe40007810000 */
[----:B------:R-:W-:Y:S02]  /*3d90*/  FSEL R209, R15, -INF , !P0 ;  /* 0xff8000000fd17808 */ /* 0x000fe40004000000 */
[----:B------:R-:W-:Y:S02]  /*3da0*/  FSEL R214, R51, -INF , !P0 ;  /* 0xff80000033d67808 */ /* 0x000fe40004000000 */
[----:B------:R-:W-:Y:S02]  /*3db0*/  FSEL R211, R49, -INF , !P0 ;  /* 0xff80000031d37808 */ /* 0x000fe40004000000 */
[----:B------:R-:W-:-:S02]  /*3dc0*/  ISETP.GE.AND P0, PT, R28, 0x81, PT ;  /* 0x000000811c00780c */ /* 0x000fc40003f06270 */
[----:B------:R-:W-:Y:S02]  /*3dd0*/  FSEL R233, R62, -INF , !P5 ;  /* 0xff8000003ee97808 */ /* 0x000fe40006800000 */
[----:B------:R-:W-:Y:S02]  /*3de0*/  FSEL R200, R46, -INF , !P5 ;  /* 0xff8000002ec87808 */ /* 0x000fe40006800000 */
[----:B------:R-:W-:Y:S02]  /*3df0*/  FSEL R199, R44, -INF , !P5 ;  /* 0xff8000002cc77808 */ /* 0x000fe40006800000 */
[----:B------:R-:W-:Y:S01]  /*3e00*/  ISETP.GE.AND P5, PT, R5, R28, PT ;  /* 0x0000001c0500720c */ /* 0x000fe20003fa6270 */
[----:B------:R-:W-:Y:S01]  /*3e10*/  VIADD R5, R0, 0x71 ;  /* 0x0000007100057836 */ /* 0x000fe20000000000 */
[----:B------:R-:W-:Y:S02]  /*3e20*/  FSEL R206, R32, -INF , !P2 ;  /* 0xff80000020ce7808 */ /* 0x000fe40005000000 */
[----:B------:R-:W-:-:S02]  /*3e30*/  FMNMX.FTZ R4, R207, R4, !PT ;  /* 0x00000004cf047209 */ /* 0x000fc40007810000 */
[----:B------:R-:W-:Y:S02]  /*3e40*/  FSEL R203, R33, -INF , !P6 ;  /* 0xff80000021cb7808 */ /* 0x000fe40007000000 */
[----:B------:R-:W-:Y:S02]  /*3e50*/  FMNMX.FTZ R4, R206, R4, !PT ;  /* 0x00000004ce047209 */ /* 0x000fe40007810000 */
[----:B------:R-:W-:Y:S02]  /*3e60*/  FSEL R198, R47, -INF , !P4 ;  /* 0xff8000002fc67808 */ /* 0x000fe40006000000 */
[----:B------:R-:W-:Y:S02]  /*3e70*/  FSEL R197, R45, -INF , !P4 ;  /* 0xff8000002dc57808 */ /* 0x000fe40006000000 */
[----:B------:R-:W-:Y:S02]  /*3e80*/  FSEL R231, R63, -INF , !P4 ;  /* 0xff8000003fe77808 */ /* 0x000fe40006000000 */
[----:B------:R-:W-:Y:S01]  /*3e90*/  ISETP.GE.AND P4, PT, R5, R28, PT ;  /* 0x0000001c0500720c */ /* 0x000fe20003f86270 */
[----:B------:R-:W-:Y:S01]  /*3ea0*/  VIADD R5, R0, 0x78 ;  /* 0x0000007800057836 */ /* 0x000fe20000000000 */
[----:B------:R-:W-:-:S02]  /*3eb0*/  FSEL R202, R20, -INF , !P5 ;  /* 0xff80000014ca7808 */ /* 0x000fc40006800000 */
[----:B------:R-:W-:Y:S02]  /*3ec0*/  FMNMX.FTZ R0, R203, R4, !PT ;  /* 0x00000004cb007209 */ /* 0x000fe40007810000 */
[----:B------:R-:W-:Y:S02]  /*3ed0*/  FSEL R196, R54, -INF , !P3 ;  /* 0xff80000036c47808 */ /* 0x000fe40005800000 */
[----:B------:R-:W-:Y:S02]  /*3ee0*/  FSEL R191, R52, -INF , !P3 ;  /* 0xff80000034bf7808 */ /* 0x000fe40005800000 */
[----:B------:R-:W-:Y:S01]  /*3ef0*/  FSEL R219, R18, -INF , !P3 ;  /* 0xff80000012db7808 */ /* 0x000fe20005800000 */
[----:B------:R-:W-:Y:S01]  /*3f00*/  BAR.SYNC.DEFER_BLOCKING 0x0 ;  /* 0x0000000000007b1d */ /* 0x000fe20000010000 */
[----:B------:R-:W-:Y:S02]  /*3f10*/  ISETP.GE.AND P3, PT, R5, R28, PT ;  /* 0x0000001c0500720c */ /* 0x000fe40003f66270 */
[----:B------:R-:W-:-:S02]  /*3f20*/  FSEL R216, R50, -INF , !P1 ;  /* 0xff80000032d87808 */ /* 0x000fc40004800000 */
[----:B------:R-:W-:Y:S02]  /*3f30*/  FSEL R213, R48, -INF , !P1 ;  /* 0xff80000030d57808 */ /* 0x000fe40004800000 */
[----:B------:R-:W-:Y:S02]  /*3f40*/  FSEL R210, R14, -INF , !P1 ;  /* 0xff8000000ed27808 */ /* 0x000fe40004800000 */
[----:B------:R-:W-:Y:S02]  /*3f50*/  FSEL R201, R21, -INF , !P4 ;  /* 0xff80000015c97808 */ /* 0x000fe40006000000 */
[----:B------:R-:W-:Y:S01]  /*3f60*/  FMNMX.FTZ R18, R202, R0, !PT ;  /* 0x00000000ca127209 */ /* 0x000fe20007810000 */
[----:B------:R-:W-:Y:S06]  /*3f70*/  @!P0 BRA `(.L_x_5) ;  /* 0x0000000000988947 */ /* 0x000fec0003800000 */
[----:B------:R-:W2:Y:S01]  /*3f80*/  LDL.64 R250, [R1+0x38] ;  /* 0x0000380001fa7983 */ /* 0x000ea20000100a00 */
[----:B------:R-:W-:Y:S01]  /*3f90*/  LEA.HI.SX32 R0, R252, 0xfffffffe, 0x19 ;  /* 0xfffffffefc007811 */ /* 0x000fe200078fcaff */
[----:B------:R-:W-:Y:S01]  /*3fa0*/  ULDC.64 UR6, c[0x0][0x218] ;  /* 0x0000860000067ab9 */ /* 0x000fe20000000a00 */
[C---:B------:R-:W-:Y:S01]  /*3fb0*/  IMAD.SHL.U32 R17, R84.reuse, 0x20, RZ ;  /* 0x0000002054117824 */ /* 0x040fe200078e00ff */
[----:B------:R-:W-:Y:S02]  /*3fc0*/  SHF.L.U64.HI R16, R84, 0x5, R85 ;  /* 0x0000000554107819 */ /* 0x000fe40000010255 */
[----:B------:R-:W-:Y:S01]  /*3fd0*/  SHF.R.S32.HI R7, RZ, 0x1f, R0 ;  /* 0x0000001fff077819 */ /* 0x000fe20000011400 */
[----:B------:R-:W-:Y:S02]  /*3fe0*/  IMAD R6, R136, R0, RZ ;  /* 0x0000000088067224 */ /* 0x000fe400078e02ff */
[----:B--2---:R-:W-:-:S04]  /*3ff0*/  IMAD.WIDE.U32 R4, R0, R239, R250 ;  /* 0x000000ef00047225 */ /* 0x004fc800078e00fa */
[----:B------:R-:W-:Y:S01]  /*4000*/  IMAD R0, R7, R239, R6 ;  /* 0x000000ef07007224 */ /* 0x000fe200078e0206 */
[----:B------:R-:W-:-:S03]  /*4010*/  LEA R14, P1, R4, UR6, 0x1 ;  /* 0x00000006040e7c11 */ /* 0x000fc6000f8208ff */
[----:B------:R-:W-:-:S05]  /*4020*/  IMAD.IADD R0, R5, 0x1, R0 ;  /* 0x0000000105007824 */ /* 0x000fca00078e0200 */
[----:B------:R-:W-:Y:S02]  /*4030*/  LEA.HI.X R15, R4, UR7, R0, 0x1, P1 ;  /* 0x00000007040f7c11 */ /* 0x000fe400088f0c00 */
[----:B------:R-:W-:-:S03]  /*4040*/  IADD3 R4, P1, R17, R14, RZ ;  /* 0x0000000e11047210 */ /* 0x000fc60007f3e0ff */
[----:B------:R-:W-:Y:S01]  /*4050*/  @!PT LDS RZ, [RZ] ;  /* 0x00000000fffff984 */ /* 0x000fe20000000800 */
[----:B------:R-:W-:Y:S01]  /*4060*/  @!PT LDS RZ, [RZ] ;  /* 0x00000000fffff984 */ /* 0x000fe20000000800 */
[----:B------:R-:W-:Y:S01]  /*4070*/  @!PT LDS RZ, [RZ] ;  /* 0x00000000fffff984 */ /* 0x000fe20000000800 */
[----:B------:R-:W-:Y:S02]  /*4080*/  LDGSTS.E.BYPASS.LTC128B.128 [R238+0x4000], desc[UR16][R14.64] ;  /* 0x040000000eee7fae */ /* 0x000fe4000b901d50 */
[----:B------:R-:W-:Y:S01]  /*4090*/  IMAD.X R5, R16, 0x1, R15, P1 ;  /* 0x0000000110057824 */ /* 0x000fe200008e060f */
[----:B------:R-:W-:-:S04]  /*40a0*/  IADD3 R12, P1, R4, R17, RZ ;  /* 0x00000011040c7210 */ /* 0x000fc80007f3e0ff */
[----:B------:R1:W-:Y:S01]  /*40b0*/  LDGSTS.E.BYPASS.LTC128B.128 [R238+0x4800], desc[UR16][R4.64] ;  /* 0x0480000004ee7fae */ /* 0x0003e2000b901d50 */
        /* <DEDUP_REMOVED lines=9> */
[----:B------:R-:W-:-:S05]  /*4150*/  IMAD.X R7, R9, 0x1, R16, P1 ;  /* 0x0000000109077824 */ /* 0x000fca00008e0610 */
[----:B------:R3:W-:Y:S01]  /*4160*/  LDGSTS.E.BYPASS.LTC128B.128 [R238+0x6800], desc[UR16][R6.64] ;  /* 0x0680000006ee7fae */ /* 0x0007e2000b901d50 */
[----:B-1----:R-:W-:-:S05]  /*4170*/  IADD3 R4, P1, R6, R17, RZ ;  /* 0x0000001106047210 */ /* 0x002fca0007f3e0ff */
[----:B------:R-:W-:Y:S01]  /*4180*/  IMAD.X R5, R7, 0x1, R16, P1 ;  /* 0x0000000107057824 */ /* 0x000fe200008e0610 */
[----:B--2---:R-:W-:-:S04]  /*4190*/  IADD3 R12, P1, R4, R17, RZ ;  /* 0x00000011040c7210 */ /* 0x004fc80007f3e0ff */
[----:B------:R3:W-:Y:S01]  /*41a0*/  LDGSTS.E.BYPASS.LTC128B.128 [R238+0x7000], desc[UR16][R4.64] ;  /* 0x0700000004ee7fae */ /* 0x0007e2000b901d50 */
[----:B------:R-:W-:-:S05]  /*41b0*/  IMAD.X R13, R5, 0x1, R16, P1 ;  /* 0x00000001050d7824 */ /* 0x000fca00008e0610 */
[----:B------:R3:W-:Y:S04]  /*41c0*/  LDGSTS.E.BYPASS.LTC128B.128 [R238+0x7800], desc[UR16][R12.64] ;  /* 0x078000000cee7fae */ /* 0x0007e8000b901d50 */
[----:B------:R-:W0:Y:S02]  /*41d0*/  LDGDEPBAR ;  /* 0x00000000000079af */ /* 0x000e240000000000 */
.L_x_5:
[----:B------:R-:W-:Y:S01]  /*41e0*/  ISETP.GE.AND P2, PT, R19, R28, PT ;  /* 0x0000001c1300720c */ /* 0x000fe20003f46270 */
[----:B------:R-:W-:Y:S01]  /*41f0*/  ULDC UR5, c[0x0][0x2ec] ;  /* 0x0000bb0000057ab9 */ /* 0x000fe20000000800 */
[----:B------:R-:W-:Y:S01]  /*4200*/  FSEL R195, R24, -INF , !P3 ;  /* 0xff80000018c37808 */ /* 0x000fe20005800000 */
[----:B------:R-:W-:Y:S01]  /*4210*/  STL [R1+0x94], R230 ;  /* 0x000094e601007387 */ /* 0x000fe20000100800 */
[----:B------:R-:W-:Y:S02]  /*4220*/  FMNMX.FTZ R0, R201, R18, !PT ;  /* 0x00000012c9007209 */ /* 0x000fe40007810000 */
[----:B------:R-:W-:Y:S01]  /*4230*/  FSEL R194, R25, -INF , !P2 ;  /* 0xff80000019c27808 */ /* 0x000fe20005000000 */
[----:B------:R-:W-:Y:S01]  /*4240*/  STL [R1+0x90], R238 ;  /* 0x000090ee01007387 */ /* 0x000fe20000100800 */
[----:B------:R-:W-:Y:S02]  /*4250*/  FMNMX.FTZ R0, R195, R0, !PT ;  /* 0x00000000c3007209 */ /* 0x000fe40007810000 */
[----:B------:R-:W-:Y:S01]  /*4260*/  FSEL R192, R69, -INF , !P6 ;  /* 0xff80000045c07808 */ /* 0x000fe20007000000 */
[----:B------:R-:W-:Y:S01]  /*4270*/  STL [R1+0x8c], R229 ;  /* 0x00008ce501007387 */ /* 0x000fe20000100800 */
[----:B------:R-:W-:-:S02]  /*4280*/  FMNMX.FTZ R0, R194, R0, !PT ;  /* 0x00000000c2007209 */ /* 0x000fc40007810000 */
[----:B------:R-:W-:Y:S01]  /*4290*/  FSEL R183, R64, -INF , !P5 ;  /* 0xff80000040b77808 */ /* 0x000fe20006800000 */
[----:B------:R-:W-:Y:S01]  /*42a0*/  STL [R1+0x88], R228 ;  /* 0x000088e401007387 */ /* 0x000fe20000100800 */
[----:B------:R-:W-:Y:S02]  /*42b0*/  FSEL R182, R65, -INF , !P4 ;  /* 0xff80000041b67808 */ /* 0x000fe40006000000 */
[----:B------:R-:W-:Y:S01]  /*42c0*/  FSEL R181, R56, -INF , !P3 ;  /* 0xff80000038b57808 */ /* 0x000fe20005800000 */
[----:B---3--:R-:W1:Y:S01]  /*42d0*/  SHFL.BFLY PT, R4, R0, 0x2, 0x1f ;  /* 0x0c401f0000047f89 */ /* 0x008e6200000e0000 */
[----:B------:R-:W-:Y:S02]  /*42e0*/  FSEL R133, R57, -INF , !P2 ;  /* 0xff80000039857808 */ /* 0x000fe40005000000 */
[----:B------:R-:W-:Y:S01]  /*42f0*/  FSEL R130, R71, -INF , !P6 ;  /* 0xff80000047827808 */ /* 0x000fe20007000000 */
[----:B------:R-:W-:Y:S01]  /*4300*/  STL [R1+0x84], R227 ;  /* 0x000084e301007387 */ /* 0x000fe20000100800 */
[----:B------:R-:W-:-:S02]  /*4310*/  FSEL R129, R66, -INF , !P5 ;  /* 0xff80000042817808 */ /* 0x000fc40006800000 */
[----:B------:R-:W-:Y:S01]  /*4320*/  FSEL R128, R67, -INF , !P4 ;  /* 0xff80000043807808 */ /* 0x000fe20006000000 */
[----:B------:R-:W-:Y:S01]  /*4330*/  STL [R1+0x80], R226 ;  /* 0x000080e201007387 */ /* 0x000fe20000100800 */
[----:B------:R-:W-:Y:S02]  /*4340*/  FSEL R123, R58, -INF , !P3 ;  /* 0xff8000003a7b7808 */ /* 0x000fe40005800000 */
[----:B------:R-:W-:Y:S01]  /*4350*/  FSEL R122, R59, -INF , !P2 ;  /* 0xff8000003b7a7808 */ /* 0x000fe20005000000 */
[----:B------:R-:W-:Y:S01]  /*4360*/  STL [R1+0x7c], R225 ;  /* 0x00007ce101007387 */ /* 0x000fe20000100800 */
[----:B------:R-:W-:Y:S02]  /*4370*/  FSEL R120, R35, -INF , !P6 ;  /* 0xff80000023787808 */ /* 0x000fe40007000000 */
[----:B------:R-:W-:Y:S01]  /*4380*/  FSEL R119, R22, -INF , !P5 ;  /* 0xff80000016777808 */ /* 0x000fe20006800000 */
[----:B------:R-:W-:Y:S01]  /*4390*/  STL [R1+0x78], R224 ;  /* 0x000078e001007387 */ /* 0x000fe20000100800 */
[----:B------:R-:W-:-:S02]  /*43a0*/  FSEL R116, R23, -INF , !P4 ;  /* 0xff80000017747808 */ /* 0x000fc40006000000 */
[----:B------:R-:W-:Y:S01]  /*43b0*/  FSEL R117, R26, -INF , !P3 ;  /* 0xff8000001a757808 */ /* 0x000fe20005800000 */
[----:B------:R-:W-:Y:S01]  /*43c0*/  STL [R1+0x74], R205 ;  /* 0x000074cd01007387 */ /* 0x000fe20000100800 */
[----:B------:R-:W-:Y:S02]  /*43d0*/  FSEL R118, R27, -INF , !P2 ;  /* 0xff8000001b767808 */ /* 0x000fe40005000000 */
[----:B-1----:R-:W-:Y:S01]  /*43e0*/  FMNMX.FTZ R0, R0, R4, !PT ;  /* 0x0000000400007209 */ /* 0x002fe20007810000 */
[----:B------:R-:W-:Y:S04]  /*43f0*/  STL [R1+0x70], R204 ;  /* 0x000070cc01007387 */ /* 0x000fe80000100800 */
[----:B------:R-:W1:Y:S04]  /*4400*/  SHFL.BFLY PT, R4, R0, 0x1, 0x1f ;  /* 0x0c201f0000047f89 */ /* 0x000e6800000e0000 */
[----:B------:R-:W-:Y:S01]  /*4410*/  STL [R1+0x6c], R139 ;  /* 0x00006c8b01007387 */ /* 0x000fe20000100800 */
[----:B-1----:R-:W-:-:S02]  /*4420*/  FMNMX.FTZ R136, R0, R4, !PT ;  /* 0x0000000400887209 */ /* 0x002fc40007810000 */
[----:B------:R-:W-:Y:S02]  /*4430*/  FMNMX.FTZ R4, R138, R95, !PT ;  /* 0x0000005f8a047209 */ /* 0x000fe40007810000 */
[C---:B------:R-:W-:Y:S01]  /*4440*/  FSETP.NEU.FTZ.AND P1, PT, R136.reuse, -INF , PT ;  /* 0xff8000008800780b */ /* 0x040fe20003f3d000 */
[----:B------:R-:W-:Y:S01]  /*4450*/  FMUL.FTZ R0, R136, UR5 ;  /* 0x0000000588007c20 */ /* 0x000fe20008410000 */
[----:B------:R-:W-:Y:S01]  /*4460*/  FMNMX.FTZ R4, R112, R4, !PT ;  /* 0x0000000470047209 */ /* 0x000fe20007810000 */
[----:B------:R-:W-:Y:S03]  /*4470*/  STL [R1+0x98], R136 ;  /* 0x0000988801007387 */ /* 0x000fe60000100800 */
[----:B------:R-:W-:Y:S02]  /*4480*/  FSEL R6, R0, RZ, P1 ;  /* 0x000000ff00067208 */ /* 0x000fe40000800000 */
[----:B------:R-:W-:-:S02]  /*4490*/  FMNMX.FTZ R0, R79, R77, !PT ;  /* 0x0000004d4f007209 */ /* 0x000fc40007810000 */
[----:B------:R-:W-:Y:S01]  /*44a0*/  ISETP.NE.AND P1, PT, R29, RZ, PT ;  /* 0x000000ff1d00720c */ /* 0x000fe20003f25270 */
[----:B------:R-:W-:Y:S01]  /*44b0*/  FFMA.FTZ R7, R74, UR5, -R6 ;  /* 0x000000054a077c23 */ /* 0x000fe20008010806 */
[----:B------:R-:W-:Y:S02]  /*44c0*/  FMNMX.FTZ R0, R78, R0, !PT ;  /* 0x000000004e007209 */ /* 0x000fe40007810000 */
[----:B------:R-:W-:Y:S01]  /*44d0*/  FSEL R193, R68, -INF , !P1 ;  /* 0xff80000044c17808 */ /* 0x000fe20004800000 */
[----:B------:R1:W-:Y:S01]  /*44e0*/  MUFU.EX2 R84, R7 ;  /* 0x0000000700547308 */ /* 0x0003e20000000800 */
[----:B------:R-:W-:Y:S02]  /*44f0*/  FMNMX.FTZ R0, R76, R0, !PT ;  /* 0x000000004c007209 */ /* 0x000fe40007810000 */
[----:B------:R-:W-:Y:S02]  /*4500*/  FMNMX.FTZ R4, R137, R4, !PT ;  /* 0x0000000489047209 */ /* 0x000fe40007810000 */
[----:B------:R-:W-:-:S02]  /*4510*/  FMNMX.FTZ R0, R75, R0, !PT ;  /* 0x000000004b007209 */ /* 0x000fc40007810000 */
[----:B------:R-:W-:Y:S02]  /*4520*/  FMNMX.FTZ R4, R144, R4, !PT ;  /* 0x0000000490047209 */ /* 0x000fe40007810000 */
[----:B------:R-:W-:Y:S02]  /*4530*/  FMNMX.FTZ R0, R73, R0, !PT ;  /* 0x0000000049007209 */ /* 0x000fe40007810000 */
[----:B------:R-:W-:Y:S02]  /*4540*/  FMNMX.FTZ R4, R110, R4, !PT ;  /* 0x000000046e047209 */ /* 0x000fe40007810000 */
[----:B------:R-:W-:Y:S02]  /*4550*/  FMNMX.FTZ R0, R81, R0, !PT ;  /* 0x0000000051007209 */ /* 0x000fe40007810000 */
[----:B------:R-:W-:Y:S02]  /*4560*/  FMNMX.FTZ R4, R109, R4, !PT ;  /* 0x000000046d047209 */ /* 0x000fe40007810000 */
[----:B------:R-:W-:Y:S01]  /*4570*/  FMNMX.FTZ R0, R80, R0, !PT ;  /* 0x0000000050007209 */ /* 0x000fe20007810000 */
[----:B-1----:R-:W-:Y:S01]  /*4580*/  FFMA.FTZ R7, R31, UR5, -R6 ;  /* 0x000000051f077c23 */ /* 0x002fe20008010806 */
[----:B------:R-:W-:-:S02]  /*4590*/  FMNMX.FTZ R4, R108, R4, !PT ;  /* 0x000000046c047209 */ /* 0x000fc40007810000 */
[----:B------:R-:W-:Y:S01]  /*45a0*/  FMNMX.FTZ R0, R158, R0, !PT ;  /* 0x000000009e007209 */ /* 0x000fe20007810000 */
[----:B------:R1:W-:Y:S01]  /*45b0*/  MUFU.EX2 R12, R7 ;  /* 0x00000007000c7308 */ /* 0x0003e20000000800 */
[----:B------:R-:W-:Y:S02]  /*45c0*/  FMNMX.FTZ R4, R157, R4, !PT ;  /* 0x000000049d047209 */ /* 0x000fe40007810000 */
[----:B------:R-:W-:Y:S02]  /*45d0*/  FMNMX.FTZ R0, R154, R0, !PT ;  /* 0x000000009a007209 */ /* 0x000fe40007810000 */
[----:B------:R-:W-:Y:S02]  /*45e0*/  FMNMX.FTZ R4, R153, R4, !PT ;  /* 0x0000000499047209 */ /* 0x000fe40007810000 */
[----:B------:R-:W-:Y:S02]  /*45f0*/  FMNMX.FTZ R0, R147, R0, !PT ;  /* 0x0000000093007209 */ /* 0x000fe40007810000 */
[----:B------:R-:W-:-:S02]  /*4600*/  FMNMX.FTZ R4, R151, R4, !PT ;  /* 0x0000000497047209 */ /* 0x000fc40007810000 */
[----:B------:R-:W-:Y:S02]  /*4610*/  FMNMX.FTZ R0, R146, R0, !PT ;  /* 0x0000000092007209 */ /* 0x000fe40007810000 */
[----:B------:R-:W-:Y:S02]  /*4620*/  FMNMX.FTZ R4, R149, R4, !PT ;  /* 0x0000000495047209 */ /* 0x000fe40007810000 */
[----:B------:R-:W-:Y:S02]  /*4630*/  FMNMX.FTZ R0, R176, R0, !PT ;  /* 0x00000000b0007209 */ /* 0x000fe40007810000 */
[----:B------:R-:W-:Y:S01]  /*4640*/  FMNMX.FTZ R4, R175, R4, !PT ;  /* 0x00000004af047209 */ /* 0x000fe20007810000 */
[----:B-1----:R-:W-:Y:S01]  /*4650*/  FFMA.FTZ R7, R72, UR5, -R6 ;  /* 0x0000000548077c23 */ /* 0x002fe20008010806 */
[----:B------:R-:W-:Y:S02]  /*4660*/  FMNMX.FTZ R0, R162, R0, !PT ;  /* 0x00000000a2007209 */ /* 0x000fe40007810000 */
[----:B------:R-:W-:Y:S01]  /*4670*/  FMNMX.FTZ R4, R161, R4, !PT ;  /* 0x00000004a1047209 */ /* 0x000fe20007810000 */
[----:B------:R1:W-:Y:S01]  /*4680*/  MUFU.EX2 R244, R7 ;  /* 0x0000000700f47308 */ /* 0x0003e20000000800 */
[----:B------:R-:W-:-:S02]  /*4690*/  FMNMX.FTZ R0, R127, R0, !PT ;  /* 0x000000007f007209 */ /* 0x000fc40007810000 */
[----:B------:R-:W-:Y:S02]  /*46a0*/  FMNMX.FTZ R4, R178, R4, !PT ;  /* 0x00000004b2047209 */ /* 0x000fe40007810000 */
[----:B------:R-:W-:Y:S02]  /*46b0*/  FMNMX.FTZ R0, R126, R0, !PT ;  /* 0x000000007e007209 */ /* 0x000fe40007810000 */
[----:B------:R-:W-:Y:S02]  /*46c0*/  FMNMX.FTZ R4, R168, R4, !PT ;  /* 0x00000004a8047209 */ /* 0x000fe40007810000 */
[----:B------:R-:W-:Y:S02]  /*46d0*/  FMNMX.FTZ R0, R187, R0, !PT ;  /* 0x00000000bb007209 */ /* 0x000fe40007810000 */
[----:B------:R-:W-:Y:S02]  /*46e0*/  FMNMX.FTZ R4, R186, R4, !PT ;  /* 0x00000004ba047209 */ /* 0x000fe40007810000 */
[----:B------:R-:W-:-:S02]  /*46f0*/  FMNMX.FTZ R0, R185, R0, !PT ;  /* 0x00000000b9007209 */ /* 0x000fc40007810000 */
[----:B------:R-:W-:Y:S02]  /*4700*/  FMNMX.FTZ R4, R171, R4, !PT ;  /* 0x00000004ab047209 */ /* 0x000fe40007810000 */
[----:B------:R-:W-:Y:S01]  /*4710*/  FMNMX.FTZ R0, R167, R0, !PT ;  /* 0x00000000a7007209 */ /* 0x000fe20007810000 */
[----:B-1----:R-:W-:-:S03]  /*4720*/  FFMA.FTZ R7, R30, UR5, -R6 ;  /* 0x000000051e077c23 */ /* 0x002fc60008010806 */
[----:B------:R-:W-:-:S03]  /*4730*/  FMNMX.FTZ R0, R165, R0, !PT ;  /* 0x00000000a5007209 */ /* 0x000fc60007810000 */
[----:B------:R-:W1:Y:S01]  /*4740*/  MUFU.EX2 R7, R7 ;  /* 0x0000000700077308 */ /* 0x000e620000000800 */
[----:B------:R-:W-:-:S04]  /*4750*/  FMNMX.FTZ R0, R199, R0, !PT ;  /* 0x00000000c7007209 */ /* 0x000fc80007810000 */
        /* <DEDUP_REMOVED lines=10> */
[----:B------:R-:W-:-:S05]  /*4800*/  FMNMX.FTZ R134, R133, R134, !PT ;  /* 0x0000008685867209 */ /* 0x000fca0007810000 */
[----:B------:R-:W2:Y:S02]  /*4810*/  SHFL.BFLY PT, R0, R134, 0x2, 0x1f ;  /* 0x0c401f0086007f89 */ /* 0x000ea400000e0000 */
[----:B--2---:R-:W-:-:S05]  /*4820*/  FMNMX.FTZ R134, R134, R0, !PT ;  /* 0x0000000086867209 */ /* 0x004fca0007810000 */
[----:B------:R-:W2:Y:S02]  /*4830*/  SHFL.BFLY PT, R0, R134, 0x1, 0x1f ;  /* 0x0c201f0086007f89 */ /* 0x000ea400000e0000 */
[----:B--2---:R-:W-:Y:S02]  /*4840*/  FMNMX.FTZ R134, R134, R0, !PT ;  /* 0x0000000086867209 */ /* 0x004fe40007810000 */
[----:B------:R-:W-:Y:S02]  /*4850*/  FMNMX.FTZ R0, R83, R82, !PT ;  /* 0x0000005253007209 */ /* 0x000fe40007810000 */
[C---:B------:R-:W-:Y:S01]  /*4860*/  FSETP.NEU.FTZ.AND P1, PT, R134.reuse, -INF , PT ;  /* 0xff8000008600780b */ /* 0x040fe20003f3d000 */
[----:B------:R-:W-:Y:S01]  /*4870*/  FMUL.FTZ R5, R134, UR5 ;  /* 0x0000000586057c20 */ /* 0x000fe20008410000 */
[----:B------:R-:W-:Y:S01]  /*4880*/  FMNMX.FTZ R0, R87, R0, !PT ;  /* 0x0000000057007209 */ /* 0x000fe20007810000 */
[----:B------:R-:W-:Y:S03]  /*4890*/  STL [R1+0x9c], R134 ;  /* 0x00009c8601007387 */ /* 0x000fe60000100800 */
[----:B------:R-:W-:Y:S01]  /*48a0*/  FMNMX.FTZ R0, R86, R0, !PT ;  /* 0x0000000056007209 */ /* 0x000fe20007810000 */
[----:B-1----:R-:W-:Y:S01]  /*48b0*/  STL [R1+0x60], R7 ;  /* 0x0000600701007387 */ /* 0x002fe20000100800 */
[----:B------:R-:W-:-:S02]  /*48c0*/  FSEL R5, R5, RZ, P1 ;  /* 0x000000ff05057208 */ /* 0x000fc40000800000 */
[----:B------:R-:W-:Y:S02]  /*48d0*/  FMNMX.FTZ R0, R91, R0, !PT ;  /* 0x000000005b007209 */ /* 0x000fe40007810000 */
[----:B------:R-:W-:Y:S02]  /*48e0*/  ISETP.NE.AND P1, PT, R29, RZ, PT ;  /* 0x000000ff1d00720c */ /* 0x000fe40003f25270 */
[----:B------:R-:W-:Y:S02]  /*48f0*/  FMNMX.FTZ R0, R89, R0, !PT ;  /* 0x0000000059007209 */ /* 0x000fe40007810000 */
[----:B------:R-:W-:Y:S02]  /*4900*/  FSEL R131, R70, -INF , !P1 ;  /* 0xff80000046837808 */ /* 0x000fe40004800000 */
[----:B------:R-:W-:Y:S02]  /*4910*/  FMNMX.FTZ R0, R88, R0, !PT ;  /* 0x0000000058007209 */ /* 0x000fe40007810000 */
[----:B------:R-:W-:-:S02]  /*4920*/  FSEL R121, R34, -INF , !P1 ;  /* 0xff80000022797808 */ /* 0x000fc40004800000 */
        /* <DEDUP_REMOVED lines=25> */
[----:B------:R-:W1:Y:S02]  /*4ac0*/  SHFL.BFLY PT, R132, R0, 0x2, 0x1f ;  /* 0x0c401f0000847f89 */ /* 0x000e6400000e0000 */
[----:B-1----:R-:W-:Y:S01]  /*4ad0*/  FMNMX.FTZ R132, R0, R132, !PT ;  /* 0x0000008400847209 */ /* 0x002fe20007810000 */
[----:B------:R-:W-:-:S04]  /*4ae0*/  FFMA.FTZ R0, R79, UR5, -R5 ;  /* 0x000000054f007c23 */ /* 0x000fc80008010805 */
[----:B------:R1:W2:Y:S01]  /*4af0*/  MUFU.EX2 R13, R0 ;  /* 0x00000000000d7308 */ /* 0x0002a20000000800 */
[----:B------:R-:W3:Y:S01]  /*4b00*/  SHFL.BFLY PT, R7, R132, 0x1, 0x1f ;  /* 0x0c201f0084077f89 */ /* 0x000ee200000e0000 */
[----:B-1----:R-:W-:Y:S01]  /*4b10*/  FMNMX.FTZ R0, R190, R4, !PT ;  /* 0x00000004be007209 */ /* 0x002fe20007810000 */
[----:B------:R-:W-:Y:S02]  /*4b20*/  FFMA.FTZ R4, R77, UR5, -R5 ;  /* 0x000000054d047c23 */ /* 0x000fe40008010805 */
[----:B--2---:R-:W-:Y:S01]  /*4b30*/  STL [R1+0x58], R13 ;  /* 0x0000580d01007387 */ /* 0x004fe20000100800 */
[----:B------:R-:W-:Y:S02]  /*4b40*/  FMNMX.FTZ R0, R180, R0, !PT ;  /* 0x00000000b4007209 */ /* 0x000fe40007810000 */
[----:B------:R1:W2:Y:S02]  /*4b50*/  MUFU.EX2 R15, R4 ;  /* 0x00000004000f7308 */ /* 0x0002a40000000800 */
[----:B------:R-:W-:-:S02]  /*4b60*/  FMNMX.FTZ R0, R233, R0, !PT ;  /* 0x00000000e9007209 */ /* 0x000fc40007810000 */
[----:B---3--:R-:W-:Y:S01]  /*4b70*/  FMNMX.FTZ R132, R132, R7, !PT ;  /* 0x0000000784847209 */ /* 0x008fe20007810000 */
[----:B------:R-:W-:Y:S01]  /*4b80*/  FFMA.FTZ R7, R73, UR5, -R5 ;  /* 0x0000000549077c23 */ /* 0x000fe20008010805 */
[----:B------:R-:W-:Y:S02]  /*4b90*/  FMNMX.FTZ R0, R231, R0, !PT ;  /* 0x00000000e7007209 */ /* 0x000fe40007810000 */
[----:B------:R-:W-:Y:S01]  /*4ba0*/  FSETP.NEU.FTZ.AND P1, PT, R132, -INF , PT ;  /* 0xff8000008400780b */ /* 0x000fe20003f3d000 */
[----:B------:R3:W-:Y:S01]  /*4bb0*/  MUFU.EX2 R136, R7 ;  /* 0x0000000700887308 */ /* 0x0007e20000000800 */
[----:B------:R-:W-:-:S04]  /*4bc0*/  FMNMX.FTZ R0, R219, R0, !PT ;  /* 0x00000000db007209 */ /* 0x000fc80007810000 */
[----:B------:R-:W-:Y:S01]  /*4bd0*/  FMNMX.FTZ R0, R217, R0, !PT ;  /* 0x00000000d9007209 */ /* 0x000fe20007810000 */
[----:B-1----:R-:W-:Y:S01]  /*4be0*/  FFMA.FTZ R4, R78, UR5, -R5 ;  /* 0x000000054e047c23 */ /* 0x002fe20008010805 */
[----:B--2---:R-:W-:Y:S02]  /*4bf0*/  STL [R1+0x24], R15 ;  /* 0x0000240f01007387 */ /* 0x004fe40000100800 */
[----:B------:R-:W-:Y:S01]  /*4c00*/  FMNMX.FTZ R0, R210, R0, !PT ;  /* 0x00000000d2007209 */ /* 0x000fe20007810000 */
[----:B------:R1:W2:Y:S03]  /*4c10*/  MUFU.EX2 R9, R4 ;  /* 0x0000000400097308 */ /* 0x0002a60000000800 */
[----:B------:R-:W-:-:S04]  /*4c20*/  FMNMX.FTZ R0, R209, R0, !PT ;  /* 0x00000000d1007209 */ /* 0x000fc80007810000 */
[----:B------:R-:W-:-:S04]  /*4c30*/  FMNMX.FTZ R0, R121, R0, !PT ;  /* 0x0000000079007209 */ /* 0x000fc80007810000 */
[----:B------:R-:W-:-:S04]  /*4c40*/  FMNMX.FTZ R0, R120, R0, !PT ;  /* 0x0000000078007209 */ /* 0x000fc80007810000 */
[----:B---3--:R-:W-:Y:S02]  /*4c50*/  FMNMX.FTZ R7, R119, R0, !PT ;  /* 0x0000000077077209 */ /* 0x008fe40007810000 */
[----:B------:R-:W-:Y:S01]  /*4c60*/  IADD3 R0, R236, R237, RZ ;  /* 0x000000edec007210 */ /* 0x000fe20007ffe0ff */
[----:B-1----:R-:W-:Y:S01]  /*4c70*/  FFMA.FTZ R4, R76, UR5, -R5 ;  /* 0x000000054c047c23 */ /* 0x002fe20008010805 */
[----:B------:R-:W-:Y:S01]  /*4c80*/  FMNMX.FTZ R7, R116, R7, !PT ;  /* 0x0000000774077209 */ /* 0x000fe20007810000 */
[----:B--2---:R-:W-:Y:S01]  /*4c90*/  STL [R1+0x5c], R9 ;  /* 0x00005c0901007387 */ /* 0x004fe20000100800 */
[----:B------:R-:W-:Y:S01]  /*4ca0*/  LEA R220, R0, UR4, 0x1 ;  /* 0x0000000400dc7c11 */ /* 0x000fe2000f8e08ff */
[----:B------:R1:W2:Y:S01]  /*4cb0*/  MUFU.EX2 R10, R4 ;  /* 0x00000004000a7308 */ /* 0x0002a20000000800 */
[----:B------:R-:W-:Y:S02]  /*4cc0*/  FMNMX.FTZ R0, R117, R7, !PT ;  /* 0x0000000775007209 */ /* 0x000fe40007810000 */
[----:B------:R-:W-:Y:S01]  /*4cd0*/  LEA R221, R3, R220, 0x1 ;  /* 0x000000dc03dd7211 */ /* 0x000fe200078e08ff */
[----:B------:R-:W-:Y:S01]  /*4ce0*/  IMAD R223, R2, 0x2, R220 ;  /* 0x0000000202df7824 */ /* 0x000fe200078e02dc */
[----:B------:R-:W-:Y:S01]  /*4cf0*/  FMNMX.FTZ R0, R118, R0, !PT ;  /* 0x0000000076007209 */ /* 0x000fe20007810000 */
[----:B------:R-:W-:Y:S02]  /*4d00*/  LDSM.16.MT88.4 R16, [R220+0x8000] ;  /* 0x00800000dc10783b */ /* 0x000fe40000004200 */
[----:B------:R-:W-:-:S02]  /*4d10*/  IMAD R222, R2, 0x2, R221 ;  /* 0x0000000202de7824 */ /* 0x000fc400078e02dd */
[--C-:B------:R-:W-:Y:S01]  /*4d20*/  FFMA.FTZ R2, R81, UR5, -R5.reuse ;  /* 0x0000000551027c23 */ /* 0x100fe20008010805 */
[----:B------:R-:W-:Y:S03]  /*4d30*/  LDSM.16.MT88.4 R40, [R223+0x8000] ;  /* 0x00800000df28783b */ /* 0x000fe60000004200 */
[----:B------:R3:W-:Y:S01]  /*4d40*/  MUFU.EX2 R228, R2 ;  /* 0x0000000200e47308 */ /* 0x0007e20000000800 */
[----:B------:R-:W-:Y:S01]  /*4d50*/  LDSM.16.MT88.4 R44, [R221+0x8000] ;  /* 0x00800000dd2c783b */ /* 0x000fe20000004200 */
[----:B-1----:R-:W-:-:S03]  /*4d60*/  FFMA.FTZ R4, R75, UR5, -R5 ;  /* 0x000000054b047c23 */ /* 0x002fc60008010805 */
[----:B--2---:R1:W-:Y:S03]  /*4d70*/  STL [R1+0x64], R10 ;  /* 0x0000640a01007387 */ /* 0x0043e60000100800 */
[----:B------:R2:W-:Y:S01]  /*4d80*/  MUFU.EX2 R142, R4 ;  /* 0x00000004008e7308 */ /* 0x0005e20000000800 */
[----:B------:R4:W-:Y:S04]  /*4d90*/  STL [R1+0xa0], R132 ;  /* 0x0000a08401007387 */ /* 0x0009e80000100800 */
[----:B------:R-:W-:Y:S01]  /*4da0*/  LDSM.16.MT88.4 R48, [R222+0x8000] ;  /* 0x00800000de30783b */ /* 0x000fe20000004200 */
[----:B---3--:R-:W-:-:S03]  /*4db0*/  FFMA.FTZ R2, R80, UR5, -R5 ;  /* 0x0000000550027c23 */ /* 0x008fc60008010805 */
[----:B------:R-:W-:Y:S01]  /*4dc0*/  LDSM.16.MT88.4 R72, [R222+0x8800] ;  /* 0x00880000de48783b */ /* 0x000fe20000004200 */
[----:B------:R3:W-:Y:S03]  /*4dd0*/  MUFU.EX2 R14, R2 ;  /* 0x00000002000e7308 */ /* 0x0007e60000000800 */
[----:B------:R-:W-:Y:S01]  /*4de0*/  LDSM.16.MT88.4 R68, [R221+0x8800] ;  /* 0x00880000dd44783b */ /* 0x000fe20000004200 */
[----:B--2---:R-:W-:-:S03]  /*4df0*/  FMUL.FTZ R4, R132, UR5 ;  /* 0x0000000584047c20 */ /* 0x004fc60008410000 */
[----:B------:R-:W-:Y:S02]  /*4e00*/  LDSM.16.MT88.4 R64, [R223+0x8800] ;  /* 0x00880000df40783b */ /* 0x000fe40000004200 */
[----:B------:R-:W-:Y:S02]  /*4e10*/  FSEL R4, R4, RZ, P1 ;  /* 0x000000ff04047208 */ /* 0x000fe40000800000 */
[----:B------:R-:W-:Y:S01]  /*4e20*/  LDSM.16.MT88.4 R60, [R220+0x8800] ;  /* 0x00880000dc3c783b */ /* 0x000fe20000004200 */
[----:B-1----:R-:W-:Y:S02]  /*4e30*/  F2FP.BF16.F32.PACK_AB R10, R10, R9 ;  /* 0x000000090a0a723e */ /* 0x002fe400000010ff */
[--C-:B------:R-:W-:Y:S01]  /*4e40*/  FFMA.FTZ R7, R82, UR5, -R4.reuse ;  /* 0x0000000552077c23 */ /* 0x100fe20008010804 */
[--C-:B------:R-:W-:Y:S01]  /*4e50*/  FFMA.FTZ R3, R87, UR5, -R4.reuse ;  /* 0x0000000557037c23 */ /* 0x100fe20008010804 */
[--C-:B------:R-:W-:Y:S01]  /*4e60*/  FFMA.FTZ R8, R83, UR5, -R4.reuse ;  /* 0x0000000553087c23 */ /* 0x100fe20008010804 */
[--C-:B---3--:R-:W-:Y:S01]  /*4e70*/  FFMA.FTZ R2, R91, UR5, -R4.reuse ;  /* 0x000000055b027c23 */ /* 0x108fe20008010804 */
[----:B------:R1:W-:Y:S08]  /*4e80*/  MUFU.EX2 R243, R7 ;  /* 0x0000000700f37308 */ /* 0x0003f00000000800 */
[----:B------:R2:W3:Y:S08]  /*4e90*/  MUFU.EX2 R11, R3 ;  /* 0x00000003000b7308 */ /* 0x0004f00000000800 */
[----:B------:R4:W-:Y:S01]  /*4ea0*/  MUFU.EX2 R236, R2 ;  /* 0x0000000200ec7308 */ /* 0x0009e20000000800 */
[----:B-1----:R-:W1:Y:S07]  /*4eb0*/  SHFL.BFLY PT, R7, R0, 0x2, 0x1f ;  /* 0x0c401f0000077f89 */ /* 0x002e6e00000e0000 */
[----:B------:R1:W1:Y:S01]  /*4ec0*/  MUFU.EX2 R225, R8 ;  /* 0x0000000800e17308 */ /* 0x0002620000000800 */
[--C-:B--2---:R-:W-:Y:S01]  /*4ed0*/  FFMA.FTZ R3, R86, UR5, -R4.reuse ;  /* 0x0000000556037c23 */ /* 0x104fe20008010804 */
[----:B---3--:R2:W-:Y:S04]  /*4ee0*/  STL [R1+0x14], R11 ;  /* 0x0000140b01007387 */ /* 0x0085e80000100800 */
[----:B------:R-:W-:Y:S02]  /*4ef0*/  STL [R1+0x68], R14 ;  /* 0x0000680e01007387 */ /* 0x000fe40000100800 */
[----:B----4-:R3:W2:Y:S01]  /*4f00*/  MUFU.EX2 R132, R3 ;  /* 0x0000000300847308 */ /* 0x0106a20000000800 */
[----:B------:R-:W-:-:S07]  /*4f10*/  FFMA.FTZ R2, R89, UR5, -R4 ;  /* 0x0000000559027c23 */ /* 0x000fce0008010804 */
[----:B------:R4:W4:Y:S01]  /*4f20*/  MUFU.EX2 R230, R2 ;  /* 0x0000000200e67308 */ /* 0x0009220000000800 */
[----:B-1----:R-:W-:Y:S02]  /*4f30*/  FMNMX.FTZ R0, R0, R7, !PT ;  /* 0x0000000700007209 */ /* 0x002fe40007810000 */
[----:B------:R-:W-:Y:S02]  /*4f40*/  F2FP.BF16.F32.PACK_AB R8, R15, R13 ;  /* 0x0000000d0f08723e */ /* 0x000fe400000010ff */
[----:B------:R-:W-:Y:S02]  /*4f50*/  MOV R7, R12 ;  /* 0x0000000c00077202 */ /* 0x000fe40000000f00 */
[----:B------:R-:W-:Y:S01]  /*4f60*/  F2FP.BF16.F32.PACK_AB R9, R243, R225 ;  /* 0x000000e1f309723e */ /* 0x000fe200000010ff */
[----:B---3--:R-:W1:Y:S01]  /*4f70*/  SHFL.BFLY PT, R3, R0, 0x1, 0x1f ;  /* 0x0c201f0000037f89 */ /* 0x008e6200000e0000 */
[----:B--2---:R-:W-:-:S03]  /*4f80*/  F2FP.BF16.F32.PACK_AB R11, R132, R11 ;  /* 0x0000000b840b723e */ /* 0x004fc600000010ff */
[----:B------:R-:W-:Y:S01]  /*4f90*/  STL [R1+0xa4], R132 ;  /* 0x0000a48401007387 */ /* 0x000fe20000100800 */
[----:B----4-:R-:W-:Y:S01]  /*4fa0*/  FFMA.FTZ R2, R88, UR5, -R4 ;  /* 0x0000000558027c23 */ /* 0x010fe20008010804 */
[----:B------:R-:W-:Y:S02]  /*4fb0*/  F2FP.BF16.F32.PACK_AB R12, R136, R142 ;  /* 0x0000008e880c723e */ /* 0x000fe400000010ff */
[C---:B------:R-:W-:Y:S01]  /*4fc0*/  HMMA.16816.F32.BF16 R52, R8.reuse, R16, RZ ;  /* 0x000000100834723c */ /* 0x040fe200000418ff */
[----:B------:R2:W-:Y:S05]  /*4fd0*/  MUFU.EX2 R242, R2 ;  /* 0x0000000200f27308 */ /* 0x0005ea0000000800 */
[C---:B------:R-:W-:Y:S06]  /*4fe0*/  HMMA.16816.F32.BF16 R36, R8.reuse, R40, RZ ;  /* 0x000000280824723c */ /* 0x040fec00000418ff */
[----:B------:R-:W-:Y:S01]  /*4ff0*/  HMMA.16816.F32.BF16 R32, R8, R44, RZ ;  /* 0x0000002c0820723c */ /* 0x000fe200000418ff */
[----:B-1----:R-:W-:Y:S01]  /*5000*/  FMNMX.FTZ R135, R0, R3, !PT ;  /* 0x0000000300877209 */ /* 0x002fe20007810000 */
[----:B------:R-:W-:-:S03]  /*5010*/  FFMA.FTZ R0, R93, UR5, -R6 ;  /* 0x000000055d007c23 */ /* 0x000fc60008010806 */
[C---:B------:R-:W-:Y:S01]  /*5020*/  FSETP.NEU.FTZ.AND P1, PT, R135.reuse, -INF , PT ;  /* 0xff8000008700780b */ /* 0x040fe20003f3d000 */
[----:B------:R-:W-:Y:S01]  /*5030*/  FMUL.FTZ R3, R135, UR5 ;  /* 0x0000000587037c20 */ /* 0x000fe20008410000 */
[----:B------:R1:W-:Y:S01]  /*5040*/  STL [R1+0xa8], R135 ;  /* 0x0000a88701007387 */ /* 0x0003e20000100800 */
[----:B--2---:R-:W-:Y:S01]  /*5050*/  FFMA.FTZ R2, R90, UR5, -R4 ;  /* 0x000000055a027c23 */ /* 0x004fe20008010804 */
[C---:B------:R-:W-:Y:S03]  /*5060*/  HMMA.16816.F32.BF16 R28, R8.reuse, R48, RZ ;  /* 0x00000030081c723c */ /* 0x040fe600000418ff */
[----:B------:R2:W3:Y:S03]  /*5070*/  MUFU.EX2 R205, R2 ;  /* 0x0000000200cd7308 */ /* 0x0004e60000000800 */
[C---:B------:R-:W-:Y:S05]  /*5080*/  HMMA.16816.F32.BF16 R56, R8.reuse, R18, RZ ;  /* 0x000000120838723c */ /* 0x040fea00000418ff */
[----:B------:R4:W-:Y:S01]  /*5090*/  MUFU.EX2 R237, R0 ;  /* 0x0000000000ed7308 */ /* 0x0009e20000000800 */
[----:B------:R-:W-:Y:S01]  /*50a0*/  HMMA.16816.F32.BF16 R20, R8, R42, RZ ;  /* 0x0000002a0814723c */ /* 0x000fe200000418ff */
[--C-:B--2---:R-:W-:Y:S01]  /*50b0*/  FFMA.FTZ R2, R92, UR5, -R6.reuse ;  /* 0x000000055c027c23 */ /* 0x104fe20008010806 */
[----:B-1----:R-:W2:Y:S05]  /*50c0*/  LDL.LU R135, [R1+0x60] ;  /* 0x0000600001877983 */ /* 0x002eaa0000300800 */
[----:B------:R1:W-:Y:S01]  /*50d0*/  MUFU.EX2 R134, R2 ;  /* 0x0000000200867308 */ /* 0x0003e20000000800 */
[----:B----4-:R-:W-:Y:S01]  /*50e0*/  FSEL R0, R3, RZ, P1 ;  /* 0x000000ff03007208 */ /* 0x010fe20000800000 */
[----:B------:R-:W-:Y:S01]  /*50f0*/  STL [R1+0xac], R136 ;  /* 0x0000ac8801007387 */ /* 0x000fe20000100800 */
[----:B-1----:R-:W-:-:S05]  /*5100*/  FFMA.FTZ R2, R94, UR5, -R6 ;  /* 0x000000055e027c23 */ /* 0x002fca0008010806 */
[----:B------:R1:W-:Y:S01]  /*5110*/  MUFU.EX2 R238, R2 ;  /* 0x0000000200ee7308 */ /* 0x0003e20000000800 */
[----:B------:R-:W-:Y:S01]  /*5120*/  STL [R1+0xb0], R230 ;  /* 0x0000b0e601007387 */ /* 0x000fe20000100800 */
[----:B---3--:R-:W-:-:S03]  /*5130*/  F2FP.BF16.F32.PACK_AB R15, R205, R242 ;  /* 0x000000f2cd0f723e */ /* 0x008fc600000010ff */
[----:B------:R-:W-:Y:S04]  /*5140*/  STL [R1+0xb4], R228 ;  /* 0x0000b4e401007387 */ /* 0x000fe80000100800 */
[----:B------:R3:W-:Y:S01]  /*5150*/  STL [R1+0xb8], R205 ;  /* 0x0000b8cd01007387 */ /* 0x0007e20000100800 */
[----:B-1----:R-:W-:-:S04]  /*5160*/  FFMA.FTZ R2, R138, UR5, -R0 ;  /* 0x000000058a027c23 */ /* 0x002fc80008010800 */
[----:B------:R1:W4:Y:S02]  /*5170*/  MUFU.EX2 R3, R2 ;  /* 0x0000000200037308 */ /* 0x0003240000000800 */
[----:B-1----:R-:W-:-:S06]  /*5180*/  FFMA.FTZ R2, R95, UR5, -R0 ;  /* 0x000000055f027c23 */ /* 0x002fcc0008010800 */
[----:B---3--:R1:W3:Y:S01]  /*5190*/  MUFU.EX2 R205, R2 ;  /* 0x0000000200cd7308 */ /* 0x0082e20000000800 */
[----:B------:R-:W-:Y:S01]  /*51a0*/  HMMA.16816.F32.BF16 R24, R8, R46, RZ ;  /* 0x0000002e0818723c */ /* 0x000fe200000418ff */
[----:B-1----:R-:W-:-:S06]  /*51b0*/  FFMA.FTZ R2, R112, UR5, -R0 ;  /* 0x0000000570027c23 */ /* 0x002fcc0008010800 */
[----:B------:R1:W-:Y:S01]  /*51c0*/  MUFU.EX2 R136, R2 ;  /* 0x0000000200887308 */ /* 0x0003e20000000800 */
[----:B------:R-:W-:Y:S01]  /*51d0*/  HMMA.16816.F32.BF16 R8, R8, R50, RZ ;  /* 0x000000320808723c */ /* 0x000fe200000418ff */
[----:B-1----:R-:W-:-:S06]  /*51e0*/  FFMA.FTZ R2, R137, UR5, -R0 ;  /* 0x0000000589027c23 */ /* 0x002fcc0008010800 */
[----:B------:R1:W2:Y:S02]  /*51f0*/  MUFU.EX2 R235, R2 ;  /* 0x0000000200eb7308 */ /* 0x0002a40000000800 */
[----:B-1----:R-:W-:-:S06]  /*5200*/  FFMA.FTZ R2, R96, UR5, -R6 ;  /* 0x0000000560027c23 */ /* 0x002fcc0008010806 */
[----:B------:R1:W-:Y:S01]  /*5210*/  MUFU.EX2 R226, R2 ;  /* 0x0000000200e27308 */ /* 0x0003e20000000800 */
[----:B------:R-:W-:Y:S01]  /*5220*/  F2FP.BF16.F32.PACK_AB R13, R230, R236 ;  /* 0x000000ece60d723e */ /* 0x000fe200000010ff */
[----:B-1----:R-:W-:-:S06]  /*5230*/  FFMA.FTZ R2, R144, UR5, -R0 ;  /* 0x0000000590027c23 */ /* 0x002fcc0008010800 */
[----:B------:R1:W-:Y:S01]  /*5240*/  MUFU.EX2 R144, R2 ;  /* 0x0000000200907308 */ /* 0x0003e20000000800 */
[----:B------:R-:W-:Y:S01]  /*5250*/  F2FP.BF16.F32.PACK_AB R14, R14, R228 ;  /* 0x000000e40e0e723e */ /* 0x000fe200000010ff */
[----:B-1----:R-:W-:-:S06]  /*5260*/  FFMA.FTZ R2, R110, UR5, -R0 ;  /* 0x000000056e027c23 */ /* 0x002fcc0008010800 */
[----:B------:R1:W2:Y:S01]  /*5270*/  MUFU.EX2 R241, R2 ;  /* 0x0000000200f17308 */ /* 0x0002a20000000800 */
[----:B------:R-:W-:Y:S01]  /*5280*/  HMMA.16816.F32.BF16 R96, R12, R74, R8 ;  /* 0x0000004a0c60723c */ /* 0x000fe20000041808 */
[----:B----4-:R4:W-:Y:S01]  /*5290*/  STL [R1+0x10], R3 ;  /* 0x0000100301007387 */ /* 0x0109e20000100800 */
[----:B-1----:R-:W-:-:S05]  /*52a0*/  FFMA.FTZ R2, R109, UR5, -R0 ;  /* 0x000000056d027c23 */ /* 0x002fca0008010800 */
[----:B------:R1:W-:Y:S01]  /*52b0*/  MUFU.EX2 R227, R2 ;  /* 0x0000000200e37308 */ /* 0x0003e20000000800 */
[----:B---3--:R-:W-:Y:S01]  /*52c0*/  F2FP.BF16.F32.PACK_AB R9, R205, R3 ;  /* 0x00000003cd09723e */ /* 0x008fe200000010ff */
[----:B-1----:R-:W-:-:S06]  /*52d0*/  FFMA.FTZ R2, R108, UR5, -R0 ;  /* 0x000000056c027c23 */ /* 0x002fcc0008010800 */
[----:B------:R1:W3:Y:S02]  /*52e0*/  MUFU.EX2 R132, R2 ;  /* 0x0000000200847308 */ /* 0x0002e40000000800 */
[----:B-1----:R-:W-:-:S06]  /*52f0*/  FFMA.FTZ R2, R155, UR5, -R6 ;  /* 0x000000059b027c23 */ /* 0x002fcc0008010806 */
[----:B----4-:R1:W-:Y:S02]  /*5300*/  MUFU.EX2 R3, R2 ;  /* 0x0000000200037308 */ /* 0x0103e40000000800 */
[----:B-1----:R-:W-:-:S06]  /*5310*/  FFMA.FTZ R2, R152, UR5, -R6 ;  /* 0x0000000598027c23 */ /* 0x002fcc0008010806 */
[----:B------:R1:W-:Y:S02]  /*5320*/  MUFU.EX2 R230, R2 ;  /* 0x0000000200e67308 */ /* 0x0003e40000000800 */
[----:B-1----:R-:W-:-:S06]  /*5330*/  FFMA.FTZ R2, R145, UR5, -R6 ;  /* 0x0000000591027c23 */ /* 0x002fcc0008010806 */
[----:B------:R1:W-:Y:S01]  /*5340*/  MUFU.EX2 R240, R2 ;  /* 0x0000000200f07308 */ /* 0x0003e20000000800 */
[----:B------:R-:W-:Y:S02]  /*5350*/  IMAD.MOV.U32 R138, RZ, RZ, R84 ;  /* 0x000000ffff8a7224 */ /* 0x000fe400078e0054 */
[----:B-1----:R-:W-:-:S05]  /*5360*/  FFMA.FTZ R2, R111, UR5, -R6 ;  /* 0x000000056f027c23 */ /* 0x002fca0008010806 */
[----:B------:R1:W-:Y:S01]  /*5370*/  MUFU.EX2 R234, R2 ;  /* 0x0000000200ea7308 */ /* 0x0003e20000000800 */
[----:B------:R-:W-:Y:S01]  /*5380*/  F2FP.BF16.F32.PACK_AB R8, R7, R138 ;  /* 0x0000008a0708723e */ /* 0x000fe200000010ff */
[----:B-1----:R-:W-:-:S06]  /*5390*/  FFMA.FTZ R2, R157, UR5, -R0 ;  /* 0x000000059d027c23 */ /* 0x002fcc0008010800 */
[----:B------:R1:W4:Y:S01]  /*53a0*/  MUFU.EX2 R143, R2 ;  /* 0x00000002008f7308 */ /* 0x0003220000000800 */
[----:B--2---:R-:W-:Y:S02]  /*53b0*/  F2FP.BF16.F32.PACK_AB R10, R135, R244 ;  /* 0x000000f4870a723e */ /* 0x004fe400000010ff */
[----:B------:R-:W-:Y:S01]  /*53c0*/  F2FP.BF16.F32.PACK_AB R11, R235, R136 ;  /* 0x00000088eb0b723e */ /* 0x000fe200000010ff */
[----:B-1----:R-:W-:-:S04]  /*53d0*/  FFMA.FTZ R2, R153, UR5, -R0 ;  /* 0x0000000599027c23 */ /* 0x002fc80008010800 */
[----:B------:R1:W-:Y:S01]  /*53e0*/  MUFU.EX2 R239, R2 ;  /* 0x0000000200ef7308 */ /* 0x0003e20000000800 */
[----:B------:R-:W-:Y:S01]  /*53f0*/  HMMA.16816.F32.BF16 R88, R12, R68, R32 ;  /* 0x000000440c58723c */ /* 0x000fe20000041820 */
[----:B-1----:R-:W-:-:S06]  /*5400*/  FFMA.FTZ R2, R158, UR5, -R5 ;  /* 0x000000059e027c23 */ /* 0x002fcc0008010805 */
[----:B------:R1:W-:Y:S01]  /*5410*/  MUFU.EX2 R224, R2 ;  /* 0x0000000200e07308 */ /* 0x0003e20000000800 */
[----:B------:R-:W-:Y:S06]  /*5420*/  HMMA.16816.F32.BF16 R112, R12, R72, R28 ;  /* 0x000000480c70723c */ /* 0x000fec000004181c */
[----:B------:R-:W-:Y:S01]  /*5430*/  HMMA.16816.F32.BF16 R32, R8, R16, RZ ;  /* 0x000000100820723c */ /* 0x000fe200000418ff */
[----:B-1----:R-:W-:-:S04]  /*5440*/  FFMA.FTZ R2, R154, UR5, -R5 ;  /* 0x000000059a027c23 */ /* 0x002fc80008010805 */
[----:B------:R1:W-:Y:S01]  /*5450*/  MUFU.EX2 R204, R2 ;  /* 0x0000000200cc7308 */ /* 0x0003e20000000800 */
[----:B------:R-:W-:Y:S06]  /*5460*/  HMMA.16816.F32.BF16 R76, R12, R64, R36 ;  /* 0x000000400c4c723c */ /* 0x000fec0000041824 */
[C---:B------:R-:W-:Y:S06]  /*5470*/  HMMA.16816.F32.BF16 R28, R8.reuse, R18, RZ ;  /* 0x00000012081c723c */ /* 0x040fec00000418ff */
[----:B------:R-:W-:Y:S01]  /*5480*/  HMMA.16816.F32.BF16 R36, R8, R46, RZ ;  /* 0x0000002e0824723c */ /* 0x000fe200000418ff */
[----:B-1----:R-:W-:-:S04]  /*5490*/  FFMA.FTZ R2, R147, UR5, -R5 ;  /* 0x0000000593027c23 */ /* 0x002fc80008010805 */
[----:B------:R1:W2:Y:S01]  /*54a0*/  MUFU.EX2 R229, R2 ;  /* 0x0000000200e57308 */ /* 0x0002a20000000800 */
[----:B------:R-:W-:Y:S01]  /*54b0*/  HMMA.16816.F32.BF16 R84, R12, R66, R20 ;  /* 0x000000420c54723c */ /* 0x000fe20000041814 */
[----:B-1----:R-:W-:-:S06]  /*54c0*/  FFMA.FTZ R2, R146, UR5, -R5 ;  /* 0x0000000592027c23 */ /* 0x002fcc0008010805 */
[----:B------:R1:W2:Y:S01]  /*54d0*/  MUFU.EX2 R137, R2 ;  /* 0x0000000200897308 */ /* 0x0002a20000000800 */
[C---:B------:R-:W-:Y:S06]  /*54e0*/  HMMA.16816.F32.BF16 R104, R12.reuse, R70, R24 ;  /* 0x000000460c68723c */ /* 0x040fec0000041818 */
[----:B------:R-:W-:Y:S01]  /*54f0*/  HMMA.16816.F32.BF16 R100, R12, R60, R52 ;  /* 0x0000003c0c64723c */ /* 0x000fe20000041834 */
[----:B-1----:R-:W-:-:S05]  /*5500*/  FFMA.FTZ R2, R159, UR5, -R4 ;  /* 0x000000059f027c23 */ /* 0x002fca0008010804 */
[----:B------:R-:W-:Y:S01]  /*5510*/  HMMA.16816.F32.BF16 R92, R12, R62, R56 ;  /* 0x0000003e0c5c723c */ /* 0x000fe20000041838 */
[----:B------:R1:W-:Y:S05]  /*5520*/  MUFU.EX2 R145, R2 ;  /* 0x0000000200917308 */ /* 0x0003ea0000000800 */
[C---:B------:R-:W-:Y:S06]  /*5530*/  HMMA.16816.F32.BF16 R24, R8.reuse, R40, RZ ;  /* 0x000000280818723c */ /* 0x040fec00000418ff */
[----:B------:R-:W-:Y:S01]  /*5540*/  HMMA.16816.F32.BF16 R20, R8, R42, RZ ;  /* 0x0000002a0814723c */ /* 0x000fe200000418ff */
[----:B-1----:R-:W-:-:S05]  /*5550*/  FFMA.FTZ R2, R156, UR5, -R4 ;  /* 0x000000059c027c23 */ /* 0x002fca0008010804 */
[C---:B------:R-:W-:Y:S01]  /*5560*/  HMMA.16816.F32.BF16 R16, R8.reuse, R44, RZ ;  /* 0x0000002c0810723c */ /* 0x040fe200000418ff */
[----:B------:R1:W-:Y:S05]  /*5570*/  MUFU.EX2 R139, R2 ;  /* 0x00000002008b7308 */ /* 0x0003ea0000000800 */
[C---:B------:R-:W-:Y:S06]  /*5580*/  HMMA.16816.F32.BF16 R12, R8.reuse, R48, RZ ;  /* 0x00000030080c723c */ /* 0x040fec00000418ff */
[----:B------:R-:W-:Y:S07]  /*5590*/  HMMA.16816.F32.BF16 R40, R8, R50, RZ ;  /* 0x000000320828723c */ /* 0x000fee00000418ff */
[----:B------:R-:W-:Y:S01]  /*55a0*/  F2FP.BF16.F32.PACK_AB R8, R237, R134 ;  /* 0x00000086ed08723e */ /* 0x000fe200000010ff */
[----:B-1----:R-:W-:Y:S01]  /*55b0*/  FFMA.FTZ R2, R148, UR5, -R4 ;  /* 0x0000000594027c23 */ /* 0x002fe20008010804 */
[----:B------:R-:W-:-:S02]  /*55c0*/  F2FP.BF16.F32.PACK_AB R9, R241, R144 ;  /* 0x00000090f109723e */ /* 0x000fc400000010ff */
[----:B------:R-:W-:Y:S02]  /*55d0*/  F2FP.BF16.F32.PACK_AB R10, R226, R238 ;  /* 0x000000eee20a723e */ /* 0x000fe400000010ff */
[----:B---3--:R-:W-:Y:S01]  /*55e0*/  F2FP.BF16.F32.PACK_AB R11, R132, R227 ;  /* 0x000000e3840b723e */ /* 0x008fe200000010ff */
[----:B------:R1:W3:Y:S06]  /*55f0*/  MUFU.EX2 R228, R2 ;  /* 0x0000000200e47308 */ /* 0x0002ec0000000800 */
[C---:B------:R-:W-:Y:S06]  /*5600*/  HMMA.16816.F32.BF16 R48, R8.reuse, R60, R32 ;  /* 0x0000003c0830723c */ /* 0x040fec0000041820 */
[----:B------:R-:W-:Y:S01]  /*5610*/  HMMA.16816.F32.BF16 R60, R8, R62, R28 ;  /* 0x0000003e083c723c */ /* 0x000fe2000004181c */
[----:B-1----:R-:W-:-:S05]  /*5620*/  FFMA.FTZ R2, R150, UR5, -R4 ;  /* 0x0000000596027c23 */ /* 0x002fca0008010804 */
[----:B------:R-:W-:Y:S01]  /*5630*/  HMMA.16816.F32.BF16 R28, R8, R70, R36 ;  /* 0x00000046081c723c */ /* 0x000fe20000041824 */
[----:B------:R1:W3:Y:S02]  /*5640*/  MUFU.EX2 R36, R2 ;  /* 0x0000000200247308 */ /* 0x0002e40000000800 */
[----:B-1----:R-:W-:-:S06]  /*5650*/  FFMA.FTZ R2, R151, UR5, -R0 ;  /* 0x0000000597027c23 */ /* 0x002fcc0008010800 */
[----:B------:R1:W-:Y:S02]  /*5660*/  MUFU.EX2 R155, R2 ;  /* 0x00000002009b7308 */ /* 0x0003e40000000800 */
[----:B-1----:R-:W-:Y:S01]  /*5670*/  FFMA.FTZ R2, R149, UR5, -R0 ;  /* 0x0000000595027c23 */ /* 0x002fe20008010800 */
[----:B----4-:R-:W-:-:S05]  /*5680*/  MOV R149, R143 ;  /* 0x0000008f00957202 */ /* 0x010fca0000000f00 */
[----:B------:R1:W4:Y:S01]  /*5690*/  MUFU.EX2 R143, R2 ;  /* 0x00000002008f7308 */ /* 0x0003220000000800 */
[----:B--2---:R-:W-:Y:S01]  /*56a0*/  MOV R150, R229 ;  /* 0x000000e500967202 */ /* 0x004fe20000000f00 */
[----:B-1----:R-:W-:-:S06]  /*56b0*/  FFMA.FTZ R2, R163, UR5, -R6 ;  /* 0x00000005a3027c23 */ /* 0x002fcc0008010806 */
[----:B------:R1:W-:Y:S02]  /*56c0*/  MUFU.EX2 R146, R2 ;  /* 0x0000000200927308 */ /* 0x0003e40000000800 */
[----:B-1----:R-:W-:-:S06]  /*56d0*/  FFMA.FTZ R2, R160, UR5, -R6 ;  /* 0x00000005a0027c23 */ /* 0x002fcc0008010806 */
[----:B------:R1:W2:Y:S01]  /*56e0*/  MUFU.EX2 R37, R2 ;  /* 0x0000000200257308 */ /* 0x0002a20000000800 */
[----:B------:R-:W-:Y:S01]  /*56f0*/  HMMA.16816.F32.BF16 R52, R8, R64, R24 ;  /* 0x000000400834723c */ /* 0x000fe20000041818 */
[----:B------:R-:W-:Y:S01]  /*5700*/  LDSM.16.MT88.4 R24, [R222+0x9000] ;  /* 0x00900000de18783b */ /* 0x000fe20000004200 */
[----:B-1----:R-:W-:-:S05]  /*5710*/  FFMA.FTZ R2, R125, UR5, -R6 ;  /* 0x000000057d027c23 */ /* 0x002fca0008010806 */
[----:B------:R1:W-:Y:S01]  /*5720*/  MUFU.EX2 R229, R2 ;  /* 0x0000000200e57308 */ /* 0x0003e20000000800 */
[C---:B------:R-:W-:Y:S01]  /*5730*/  HMMA.16816.F32.BF16 R56, R8.reuse, R68, R16 ;  /* 0x000000440838723c */ /* 0x040fe20000041810 */
[----:B------:R-:W-:Y:S05]  /*5740*/  LDSM.16.MT88.4 R16, [R223+0x9000] ;  /* 0x00900000df10783b */ /* 0x000fea0000004200 */
[----:B------:R-:W-:Y:S01]  /*5750*/  HMMA.16816.F32.BF16 R80, R8, R72, R12 ;  /* 0x000000480850723c */ /* 0x000fe2000004180c */
[----:B------:R-:W-:Y:S01]  /*5760*/  LDSM.16.MT88.4 R12, [R221+0x9000] ;  /* 0x00900000dd0c783b */ /* 0x000fe20000004200 */
[----:B-1----:R-:W-:-:S04]  /*5770*/  FFMA.FTZ R2, R124, UR5, -R6 ;  /* 0x000000057c027c23 */ /* 0x002fc80008010806 */
[----:B------:R1:W-:Y:S01]  /*5780*/  MUFU.EX2 R157, R2 ;  /* 0x00000002009d7308 */ /* 0x0003e20000000800 */
[----:B------:R-:W-:Y:S01]  /*5790*/  HMMA.16816.F32.BF16 R44, R8, R66, R20 ;  /* 0x00000042082c723c */ /* 0x000fe20000041814 */
[----:B------:R-:W4:Y:S01]  /*57a0*/  LDSM.16.MT88.4 R20, [R220+0x9000] ;  /* 0x00900000dc14783b */ /* 0x000f220000004200 */
[----:B------:R-:W-:Y:S02]  /*57b0*/  IMAD.MOV.U32 R124, RZ, RZ, R227 ;  /* 0x000000ffff7c7224 */ /* 0x000fe400078e00e3 */
[----:B-1----:R-:W-:-:S04]  /*57c0*/  FFMA.FTZ R2, R175, UR5, -R0 ;  /* 0x00000005af027c23 */ /* 0x002fc80008010800 */
[----:B------:R1:W-:Y:S02]  /*57d0*/  MUFU.EX2 R147, R2 ;  /* 0x0000000200937308 */ /* 0x0003e40000000800 */
[----:B-1----:R-:W-:-:S06]  /*57e0*/  FFMA.FTZ R2, R161, UR5, -R0 ;  /* 0x00000005a1027c23 */ /* 0x002fcc0008010800 */
[----:B------:R1:W-:Y:S02]  /*57f0*/  MUFU.EX2 R227, R2 ;  /* 0x0000000200e37308 */ /* 0x0003e40000000800 */
[----:B-1----:R-:W-:-:S06]  /*5800*/  FFMA.FTZ R2, R176, UR5, -R5 ;  /* 0x00000005b0027c23 */ /* 0x002fcc0008010805 */
[----:B------:R1:W-:Y:S01]  /*5810*/  MUFU.EX2 R159, R2 ;  /* 0x00000002009f7308 */ /* 0x0003e20000000800 */
[----:B------:R-:W-:Y:S01]  /*5820*/  HMMA.16816.F32.BF16 R32, R8, R74, R40 ;  /* 0x0000004a0820723c */ /* 0x000fe20000041828 */
[----:B------:R-:W-:Y:S01]  /*5830*/  MOV R176, R137 ;  /* 0x0000008900b07202 */ /* 0x000fe20000000f00 */
[----:B-1----:R-:W-:Y:S01]  /*5840*/  FFMA.FTZ R2, R162, UR5, -R5 ;  /* 0x00000005a2027c23 */ /* 0x002fe20008010805 */
[----:B------:R-:W-:-:S04]  /*5850*/  IMAD.MOV.U32 R162, RZ, RZ, R242 ;  /* 0x000000ffffa27224 */ /* 0x000fc800078e00f2 */
[----:B------:R1:W2:Y:S01]  /*5860*/  MUFU.EX2 R242, R2 ;  /* 0x0000000200f27308 */ /* 0x0002a20000000800 */
[----:B------:R-:W-:Y:S01]  /*5870*/  F2FP.BF16.F32.PACK_AB R10, R137, R150 ;  /* 0x00000096890a723e */ /* 0x000fe200000010ff */
[----:B---3--:R-:W-:Y:S02]  /*5880*/  IMAD.MOV.U32 R151, RZ, RZ, R228 ;  /* 0x000000ffff977224 */ /* 0x008fe400078e00e4 */
[----:B-1----:R-:W-:-:S04]  /*5890*/  FFMA.FTZ R2, R127, UR5, -R5 ;  /* 0x000000057f027c23 */ /* 0x002fc80008010805 */
[----:B------:R1:W-:Y:S01]  /*58a0*/  MUFU.EX2 R153, R2 ;  /* 0x0000000200997308 */ /* 0x0003e20000000800 */
[----:B------:R-:W-:Y:S02]  /*58b0*/  F2FP.BF16.F32.PACK_AB R8, R204, R224 ;  /* 0x000000e0cc08723e */ /* 0x000fe400000010ff */
[----:B------:R-:W-:Y:S02]  /*58c0*/  F2FP.BF16.F32.PACK_AB R9, R139, R145 ;  /* 0x000000918b09723e */ /* 0x000fe400000010ff */
[----:B------:R-:W-:Y:S01]  /*58d0*/  F2FP.BF16.F32.PACK_AB R11, R36, R151 ;  /* 0x00000097240b723e */ /* 0x000fe200000010ff */
[----:B-1----:R-:W-:-:S04]  /*58e0*/  FFMA.FTZ R2, R126, UR5, -R5 ;  /* 0x000000057e027c23 */ /* 0x002fc80008010805 */
[----:B------:R1:W-:Y:S02]  /*58f0*/  MUFU.EX2 R137, R2 ;  /* 0x0000000200897308 */ /* 0x0003e40000000800 */
[----:B----4-:R-:W-:Y:S01]  /*5900*/  HMMA.16816.F32.BF16 R64, R8, R20, R100 ;  /* 0x000000140840723c */ /* 0x010fe20000041864 */
[----:B-1----:R-:W-:Y:S01]  /*5910*/  FFMA.FTZ R2, R177, UR5, -R4 ;  /* 0x00000005b1027c23 */ /* 0x002fe20008010804 */
[----:B------:R-:W-:-:S04]  /*5920*/  MOV R177, R225 ;  /* 0x000000e100b17202 */ /* 0x000fc80000000f00 */
[----:B------:R1:W-:Y:S01]  /*5930*/  MUFU.EX2 R225, R2 ;  /* 0x0000000200e17308 */ /* 0x0003e20000000800 */
[C---:B------:R-:W-:Y:S06]  /*5940*/  HMMA.16816.F32.BF16 R76, R8.reuse, R16, R76 ;  /* 0x00000010084c723c */ /* 0x040fec000004184c */
[----:B------:R-:W-:Y:S01]  /*5950*/  HMMA.16816.F32.BF16 R88, R8, R12, R88 ;  /* 0x0000000c0858723c */ /* 0x000fe20000041858 */
[----:B-1----:R-:W-:-:S04]  /*5960*/  FFMA.FTZ R2, R174, UR5, -R4 ;  /* 0x00000005ae027c23 */ /* 0x002fc80008010804 */
[----:B------:R1:W3:Y:S01]  /*5970*/  MUFU.EX2 R125, R2 ;  /* 0x00000002007d7308 */ /* 0x0002e20000000800 */
[C---:B------:R-:W-:Y:S06]  /*5980*/  HMMA.16816.F32.BF16 R112, R8.reuse, R24, R112 ;  /* 0x000000180870723c */ /* 0x040fec0000041870 */
[C---:B------:R-:W-:Y:S06]  /*5990*/  HMMA.16816.F32.BF16 R72, R8.reuse, R22, R92 ;  /* 0x000000160848723c */ /* 0x040fec000004185c */
[----:B------:R-:W-:Y:S01]  /*59a0*/  HMMA.16816.F32.BF16 R84, R8, R18, R84 ;  /* 0x000000120854723c */ /* 0x000fe20000041854 */
[----:B-1----:R-:W-:-:S05]  /*59b0*/  FFMA.FTZ R2, R173, UR5, -R4 ;  /* 0x00000005ad027c23 */ /* 0x002fca0008010804 */
[C---:B------:R-:W-:Y:S01]  /*59c0*/  HMMA.16816.F32.BF16 R104, R8.reuse, R14, R104 ;  /* 0x0000000e0868723c */ /* 0x040fe20000041868 */
[----:B------:R1:W-:Y:S05]  /*59d0*/  MUFU.EX2 R152, R2 ;  /* 0x0000000200987308 */ /* 0x0003ea0000000800 */
[----:B------:R-:W-:Y:S07]  /*59e0*/  HMMA.16816.F32.BF16 R96, R8, R26, R96 ;  /* 0x0000001a0860723c */ /* 0x000fee0000041860 */
[----:B------:R-:W-:-:S02]  /*59f0*/  F2FP.BF16.F32.PACK_AB R8, R230, R3 ;  /* 0x00000003e608723e */ /* 0x000fc400000010ff */
[----:B------:R-:W-:Y:S02]  /*5a00*/  F2FP.BF16.F32.PACK_AB R9, R239, R149 ;  /* 0x00000095ef09723e */ /* 0x000fe400000010ff */
[----:B------:R-:W-:Y:S02]  /*5a10*/  F2FP.BF16.F32.PACK_AB R10, R234, R240 ;  /* 0x000000f0ea0a723e */ /* 0x000fe400000010ff */
[----:B------:R-:W-:Y:S01]  /*5a20*/  F2FP.BF16.F32.PACK_AB R11, R143, R155 ;  /* 0x0000009b8f0b723e */ /* 0x000fe200000010ff */
[----:B-1----:R-:W-:-:S04]  /*5a30*/  FFMA.FTZ R2, R178, UR5, -R0 ;  /* 0x00000005b2027c23 */ /* 0x002fc80008010800 */
[----:B------:R1:W-:Y:S01]  /*5a40*/  MUFU.EX2 R154, R2 ;  /* 0x00000002009a7308 */ /* 0x0003e20000000800 */
[----:B--2---:R-:W-:Y:S01]  /*5a50*/  MOV R175, R37 ;  /* 0x0000002500af7202 */ /* 0x004fe20000000f00 */
[----:B------:R-:W-:Y:S01]  /*5a60*/  HMMA.16816.F32.BF16 R92, R8, R20, R48 ;  /* 0x00000014085c723c */ /* 0x000fe20000041830 */
[----:B------:R-:W-:-:S05]  /*5a70*/  MOV R160, R36 ;  /* 0x0000002400a07202 */ /* 0x000fca0000000f00 */
[C---:B------:R-:W-:Y:S06]  /*5a80*/  HMMA.16816.F32.BF16 R48, R8.reuse, R18, R44 ;  /* 0x000000120830723c */ /* 0x040fec000004182c */
[----:B------:R-:W-:Y:S01]  /*5a90*/  HMMA.16816.F32.BF16 R40, R8, R14, R28 ;  /* 0x0000000e0828723c */ /* 0x000fe2000004181c */
[----:B-1----:R-:W-:-:S05]  /*5aa0*/  FFMA.FTZ R2, R168, UR5, -R0 ;  /* 0x00000005a8027c23 */ /* 0x002fca0008010800 */
[C---:B------:R-:W-:Y:S01]  /*5ab0*/  HMMA.16816.F32.BF16 R68, R8.reuse, R22, R60 ;  /* 0x000000160844723c */ /* 0x040fe2000004183c */
[----:B------:R1:W-:Y:S01]  /*5ac0*/  MUFU.EX2 R156, R2 ;  /* 0x00000002009c7308 */ /* 0x0003e20000000800 */
[----:B------:R-:W2:Y:S04]  /*5ad0*/  LDSM.16.MT88.4 R20, [R220+0x9800] ;  /* 0x00980000dc14783b */ /* 0x000ea80000004200 */
[C---:B------:R-:W-:Y:S01]  /*5ae0*/  HMMA.16816.F32.BF16 R52, R8.reuse, R16, R52 ;  /* 0x000000100834723c */ /* 0x040fe20000041834 */
[----:B------:R-:W4:Y:S05]  /*5af0*/  LDSM.16.MT88.4 R16, [R223+0x9800] ;  /* 0x00980000df10783b */ /* 0x000f2a0000004200 */
[C---:B------:R-:W-:Y:S01]  /*5b00*/  HMMA.16816.F32.BF16 R44, R8.reuse, R12, R56 ;  /* 0x0000000c082c723c */ /* 0x040fe20000041838 */
[----:B------:R-:W4:Y:S05]  /*5b10*/  LDSM.16.MT88.4 R12, [R221+0x9800] ;  /* 0x00980000dd0c783b */ /* 0x000f2a0000004200 */
[----:B------:R-:W-:Y:S01]  /*5b20*/  HMMA.16816.F32.BF16 R36, R8, R24, R80 ;  /* 0x000000180824723c */ /* 0x000fe20000041850 */
[----:B-1----:R-:W-:-:S05]  /*5b30*/  FFMA.FTZ R2, R179, UR5, -R6 ;  /* 0x00000005b3027c23 */ /* 0x002fca0008010806 */
[----:B------:R-:W-:Y:S01]  /*5b40*/  HMMA.16816.F32.BF16 R28, R8, R26, R32 ;  /* 0x0000001a081c723c */ /* 0x000fe20000041820 */
[----:B------:R-:W1:Y:S01]  /*5b50*/  LDSM.16.MT88.4 R24, [R222+0x9800] ;  /* 0x00980000de18783b */ /* 0x000e620000004200 */
[----:B------:R3:W-:Y:S01]  /*5b60*/  MUFU.EX2 R228, R2 ;  /* 0x0000000200e47308 */ /* 0x0007e20000000800 */
[----:B------:R-:W-:Y:S02]  /*5b70*/  IMAD.MOV.U32 R174, RZ, RZ, R3 ;  /* 0x000000ffffae7224 */ /* 0x000fe400078e0003 */
[----:B------:R-:W-:Y:S01]  /*5b80*/  FFMA.FTZ R3, R172, UR5, -R4 ;  /* 0x00000005ac037c23 */ /* 0x000fe20008010804 */
[----:B---3--:R-:W-:-:S04]  /*5b90*/  FFMA.FTZ R2, R169, UR5, -R6 ;  /* 0x00000005a9027c23 */ /* 0x008fc80008010806 */
[----:B------:R3:W-:Y:S08]  /*5ba0*/  MUFU.EX2 R158, R2 ;  /* 0x00000002009e7308 */ /* 0x0007f00000000800 */
[----:B------:R-:W2:Y:S01]  /*5bb0*/  MUFU.EX2 R173, R3 ;  /* 0x0000000300ad7308 */ /* 0x000ea20000000800 */
[----:B---3--:R-:W-:-:S07]  /*5bc0*/  FFMA.FTZ R2, R166, UR5, -R6 ;  /* 0x00000005a6027c23 */ /* 0x008fce0008010806 */
[----:B------:R3:W-:Y:S02]  /*5bd0*/  MUFU.EX2 R178, R2 ;  /* 0x0000000200b27308 */ /* 0x0007e40000000800 */
[----:B---3--:R-:W-:-:S06]  /*5be0*/  FFMA.FTZ R2, R164, UR5, -R6 ;  /* 0x00000005a4027c23 */ /* 0x008fcc0008010806 */
[----:B------:R3:W-:Y:S01]  /*5bf0*/  MUFU.EX2 R161, R2 ;  /* 0x0000000200a17308 */ /* 0x0007e20000000800 */
[----:B------:R-:W-:Y:S02]  /*5c00*/  F2FP.BF16.F32.PACK_AB R8, R242, R159 ;  /* 0x0000009ff208723e */ /* 0x000fe400000010ff */
[----:B------:R-:W-:Y:S01]  /*5c10*/  F2FP.BF16.F32.PACK_AB R9, R125, R225 ;  /* 0x000000e17d09723e */ /* 0x000fe200000010ff */
[----:B---3--:R-:W-:-:S04]  /*5c20*/  FFMA.FTZ R2, R186, UR5, -R0 ;  /* 0x00000005ba027c23 */ /* 0x008fc80008010800 */
[----:B------:R3:W-:Y:S01]  /*5c30*/  MUFU.EX2 R251, R2 ;  /* 0x0000000200fb7308 */ /* 0x0007e20000000800 */
[----:B------:R-:W-:Y:S02]  /*5c40*/  F2FP.BF16.F32.PACK_AB R10, R137, R153 ;  /* 0x00000099890a723e */ /* 0x000fe400000010ff */
[----:B--2---:R-:W-:Y:S01]  /*5c50*/  F2FP.BF16.F32.PACK_AB R11, R173, R152 ;  /* 0x00000098ad0b723e */ /* 0x004fe200000010ff */
[----:B---3--:R-:W-:-:S04]  /*5c60*/  FFMA.FTZ R2, R171, UR5, -R0 ;  /* 0x00000005ab027c23 */ /* 0x008fc80008010800 */
[----:B------:R2:W-:Y:S02]  /*5c70*/  MUFU.EX2 R148, R2 ;  /* 0x0000000200947308 */ /* 0x0005e40000000800 */
[C---:B------:R-:W-:Y:S06]  /*5c80*/  HMMA.16816.F32.BF16 R64, R8.reuse, R20, R64 ;  /* 0x000000140840723c */ /* 0x040fec0000041840 */
[----:B------:R-:W-:Y:S01]  /*5c90*/  HMMA.16816.F32.BF16 R60, R8, R22, R72 ;  /* 0x00000016083c723c */ /* 0x000fe20000041848 */
[----:B--2---:R-:W-:-:S04]  /*5ca0*/  FFMA.FTZ R2, R187, UR5, -R5 ;  /* 0x00000005bb027c23 */ /* 0x004fc80008010805 */
[----:B------:R2:W-:Y:S01]  /*5cb0*/  MUFU.EX2 R249, R2 ;  /* 0x0000000200f97308 */ /* 0x0005e20000000800 */
[C---:B----4-:R-:W-:Y:S06]  /*5cc0*/  HMMA.16816.F32.BF16 R56, R8.reuse, R16, R76 ;  /* 0x000000100838723c */ /* 0x050fec000004184c */
[----:B------:R-:W-:Y:S01]  /*5cd0*/  HMMA.16816.F32.BF16 R84, R8, R18, R84 ;  /* 0x000000120854723c */ /* 0x000fe20000041854 */
[----:B--2---:R-:W-:-:S05]  /*5ce0*/  FFMA.FTZ R2, R185, UR5, -R5 ;  /* 0x00000005b9027c23 */ /* 0x004fca0008010805 */
[C---:B------:R-:W-:Y:S01]  /*5cf0*/  HMMA.16816.F32.BF16 R88, R8.reuse, R12, R88 ;  /* 0x0000000c0858723c */ /* 0x040fe20000041858 */
[----:B------:R2:W3:Y:S05]  /*5d00*/  MUFU.EX2 R250, R2 ;  /* 0x0000000200fa7308 */ /* 0x0004ea0000000800 */
[C---:B------:R-:W-:Y:S06]  /*5d10*/  HMMA.16816.F32.BF16 R104, R8.reuse, R14, R104 ;  /* 0x0000000e0868723c */ /* 0x040fec0000041868 */
[C---:B-1----:R-:W-:Y:S06]  /*5d20*/  HMMA.16816.F32.BF16 R112, R8.reuse, R24, R112 ;  /* 0x000000180870723c */ /* 0x042fec0000041870 */
[----:B------:R-:W-:Y:S01]  /*5d30*/  HMMA.16816.F32.BF16 R100, R8, R26, R96 ;  /* 0x0000001a0864723c */ /* 0x000fe20000041860 */
[----:B--2---:R-:W-:-:S06]  /*5d40*/  FFMA.FTZ R2, R167, UR5, -R5 ;  /* 0x00000005a7027c23 */ /* 0x004fcc0008010805 */
[----:B------:R-:W-:Y:S02]  /*5d50*/  F2FP.BF16.F32.PACK_AB R8, R175, R146 ;  /* 0x00000092af08723e */ /* 0x000fe400000010ff */
[----:B------:R-:W-:Y:S02]  /*5d60*/  F2FP.BF16.F32.PACK_AB R9, R227, R147 ;  /* 0x00000093e309723e */ /* 0x000fe400000010ff */
[----:B------:R-:W-:Y:S02]  /*5d70*/  F2FP.BF16.F32.PACK_AB R10, R157, R229 ;  /* 0x000000e59d0a723e */ /* 0x000fe400000010ff */
[----:B------:R-:W-:Y:S01]  /*5d80*/  F2FP.BF16.F32.PACK_AB R11, R156, R154 ;  /* 0x0000009a9c0b723e */ /* 0x000fe200000010ff */
[----:B------:R1:W-:Y:S06]  /*5d90*/  MUFU.EX2 R252, R2 ;  /* 0x0000000200fc7308 */ /* 0x0003ec0000000800 */
[C---:B------:R-:W-:Y:S06]  /*5da0*/  HMMA.16816.F32.BF16 R108, R8.reuse, R20, R92 ;  /* 0x00000014086c723c */ /* 0x040fec000004185c */
[----:B------:R-:W-:Y:S01]  /*5db0*/  HMMA.16816.F32.BF16 R96, R8, R22, R68 ;  /* 0x000000160860723c */ /* 0x000fe20000041844 */
[----:B------:R-:W2:Y:S01]  /*5dc0*/  LDSM.16.MT88.4 R20, [R220+0xa000] ;  /* 0x00a00000dc14783b */ /* 0x000ea20000004200 */
[----:B-1----:R-:W-:-:S04]  /*5dd0*/  FFMA.FTZ R2, R165, UR5, -R5 ;  /* 0x00000005a5027c23 */ /* 0x002fc80008010805 */
[C---:B------:R-:W-:Y:S01]  /*5de0*/  HMMA.16816.F32.BF16 R92, R8.reuse, R16, R52 ;  /* 0x00000010085c723c */ /* 0x040fe20000041834 */
[----:B------:R1:W4:Y:S05]  /*5df0*/  MUFU.EX2 R163, R2 ;  /* 0x0000000200a37308 */ /* 0x00032a0000000800 */
[C---:B------:R-:W-:Y:S01]  /*5e00*/  HMMA.16816.F32.BF16 R80, R8.reuse, R18, R48 ;  /* 0x000000120850723c */ /* 0x040fe20000041830 */
[----:B------:R-:W2:Y:S05]  /*5e10*/  LDSM.16.MT88.4 R16, [R223+0xa000] ;  /* 0x00a00000df10783b */ /* 0x000eaa0000004200 */
[C---:B------:R-:W-:Y:S06]  /*5e20*/  HMMA.16816.F32.BF16 R76, R8.reuse, R12, R44 ;  /* 0x0000000c084c723c */ /* 0x040fec000004182c */
[----:B------:R-:W-:Y:S01]  /*5e30*/  HMMA.16816.F32.BF16 R72, R8, R14, R40 ;  /* 0x0000000e0848723c */ /* 0x000fe20000041828 */
[----:B------:R-:W2:Y:S01]  /*5e40*/  LDSM.16.MT88.4 R12, [R221+0xa000] ;  /* 0x00a00000dd0c783b */ /* 0x000ea20000004200 */
[----:B-1----:R-:W-:-:S04]  /*5e50*/  FFMA.FTZ R2, R189, UR5, -R4 ;  /* 0x00000005bd027c23 */ /* 0x002fc80008010804 */
[C---:B------:R-:W-:Y:S01]  /*5e60*/  HMMA.16816.F32.BF16 R32, R8.reuse, R24, R36 ;  /* 0x000000180820723c */ /* 0x040fe20000041824 */
[----:B------:R1:W-:Y:S05]  /*5e70*/  MUFU.EX2 R248, R2 ;  /* 0x0000000200f87308 */ /* 0x0003ea0000000800 */
[----:B------:R-:W-:Y:S01]  /*5e80*/  HMMA.16816.F32.BF16 R68, R8, R26, R28 ;  /* 0x0000001a0844723c */ /* 0x000fe2000004181c */
[----:B------:R-:W2:Y:S01]  /*5e90*/  LDSM.16.MT88.4 R24, [R222+0xa000] ;  /* 0x00a00000de18783b */ /* 0x000ea20000004200 */
[----:B------:R-:W-:Y:S01]  /*5ea0*/  FFMA.FTZ R3, R170, UR5, -R4 ;  /* 0x00000005aa037c23 */ /* 0x000fe20008010804 */
[----:B------:R-:W-:Y:S02]  /*5eb0*/  IMAD.MOV.U32 R126, RZ, RZ, R243 ;  /* 0x000000ffff7e7224 */ /* 0x000fe400078e00f3 */
[----:B------:R-:W-:-:S02]  /*5ec0*/  IMAD.MOV.U32 R127, RZ, RZ, R244 ;  /* 0x000000ffff7f7224 */ /* 0x000fc400078e00f4 */
[----:B-1----:R-:W-:Y:S01]  /*5ed0*/  FFMA.FTZ R2, R188, UR5, -R4 ;  /* 0x00000005bc027c23 */ /* 0x002fe20008010804 */
[----:B---3--:R-:W-:Y:S01]  /*5ee0*/  F2FP.BF16.F32.PACK_AB R8, R250, R249 ;  /* 0x000000f9fa08723e */ /* 0x008fe200000010ff */
[----:B------:R-:W-:Y:S01]  /*5ef0*/  IMAD.MOV.U32 R165, RZ, RZ, R242 ;  /* 0x000000ffffa57224 */ /* 0x000fe200078e00f2 */
[----:B----4-:R-:W-:Y:S01]  /*5f00*/  F2FP.BF16.F32.PACK_AB R10, R163, R252 ;  /* 0x000000fca30a723e */ /* 0x010fe200000010ff */
[----:B------:R1:W3:Y:S01]  /*5f10*/  MUFU.EX2 R247, R2 ;  /* 0x0000000200f77308 */ /* 0x0002e20000000800 */
[----:B------:R-:W-:Y:S07]  /*5f20*/  LDSM.16.MT88.4 R28, [R222+0xa800] ;  /* 0x00a80000de1c783b */ /* 0x000fee0000004200 */
[----:B------:R-:W-:Y:S01]  /*5f30*/  MUFU.EX2 R246, R3 ;  /* 0x0000000300f67308 */ /* 0x000fe20000000800 */
[----:B-1----:R-:W-:-:S07]  /*5f40*/  FFMA.FTZ R2, R184, UR5, -R4 ;  /* 0x00000005b8027c23 */ /* 0x002fce0008010804 */
[----:B------:R1:W4:Y:S02]  /*5f50*/  MUFU.EX2 R245, R2 ;  /* 0x0000000200f57308 */ /* 0x0003240000000800 */
[----:B-1----:R-:W-:-:S06]  /*5f60*/  FFMA.FTZ R2, R190, UR5, -R0 ;  /* 0x00000005be027c23 */ /* 0x002fcc0008010800 */
[----:B------:R1:W-:Y:S01]  /*5f70*/  MUFU.EX2 R243, R2 ;  /* 0x0000000200f37308 */ /* 0x0003e20000000800 */
[----:B---3--:R-:W-:Y:S02]  /*5f80*/  F2FP.BF16.F32.PACK_AB R9, R247, R248 ;  /* 0x000000f8f709723e */ /* 0x008fe400000010ff */
[----:B----4-:R-:W-:Y:S01]  /*5f90*/  F2FP.BF16.F32.PACK_AB R11, R246, R245 ;  /* 0x000000f5f60b723e */ /* 0x010fe200000010ff */
[----:B-1----:R-:W-:-:S04]  /*5fa0*/  FFMA.FTZ R2, R180, UR5, -R0 ;  /* 0x00000005b4027c23 */ /* 0x002fc80008010800 */
[----:B------:R-:W1:Y:S02]  /*5fb0*/  MUFU.EX2 R244, R2 ;  /* 0x0000000200f47308 */ /* 0x000e640000000800 */
[C---:B--2---:R-:W-:Y:S06]  /*5fc0*/  HMMA.16816.F32.BF16 R64, R8.reuse, R20, R64 ;  /* 0x000000140840723c */ /* 0x044fec0000041840 */
[C---:B------:R-:W-:Y:S06]  /*5fd0*/  HMMA.16816.F32.BF16 R60, R8.reuse, R22, R60 ;  /* 0x00000016083c723c */ /* 0x040fec000004183c */
[C---:B------:R-:W-:Y:S06]  /*5fe0*/  HMMA.16816.F32.BF16 R56, R8.reuse, R16, R56 ;  /* 0x000000100838723c */ /* 0x040fec0000041838 */
[C---:B------:R-:W-:Y:S06]  /*5ff0*/  HMMA.16816.F32.BF16 R52, R8.reuse, R18, R84 ;  /* 0x000000120834723c */ /* 0x040fec0000041854 */
[C---:B------:R-:W-:Y:S06]  /*6000*/  HMMA.16816.F32.BF16 R48, R8.reuse, R12, R88 ;  /* 0x0000000c0830723c */ /* 0x040fec0000041858 */
[C---:B------:R-:W-:Y:S06]  /*6010*/  HMMA.16816.F32.BF16 R44, R8.reuse, R14, R104 ;  /* 0x0000000e082c723c */ /* 0x040fec0000041868 */
[C---:B------:R-:W-:Y:S06]  /*6020*/  HMMA.16816.F32.BF16 R40, R8.reuse, R24, R112 ;  /* 0x000000180828723c */ /* 0x040fec0000041870 */
[----:B------:R-:W-:Y:S07]  /*6030*/  HMMA.16816.F32.BF16 R36, R8, R26, R100 ;  /* 0x0000001a0824723c */ /* 0x000fee0000041864 */
[----:B------:R-:W-:-:S02]  /*6040*/  F2FP.BF16.F32.PACK_AB R8, R158, R228 ;  /* 0x000000e49e08723e */ /* 0x000fc400000010ff */
[----:B------:R-:W-:Y:S02]  /*6050*/  F2FP.BF16.F32.PACK_AB R9, R148, R251 ;  /* 0x000000fb9409723e */ /* 0x000fe400000010ff */
[----:B------:R-:W-:Y:S02]  /*6060*/  F2FP.BF16.F32.PACK_AB R10, R161, R178 ;  /* 0x000000b2a10a723e */ /* 0x000fe400000010ff */
[----:B-1----:R-:W-:-:S07]  /*6070*/  F2FP.BF16.F32.PACK_AB R11, R244, R243 ;  /* 0x000000f3f40b723e */ /* 0x002fce00000010ff */
[C---:B------:R-:W-:Y:S06]  /*6080*/  HMMA.16816.F32.BF16 R88, R8.reuse, R12, R76 ;  /* 0x0000000c0858723c */ /* 0x040fec000004184c */
[----:B------:R-:W-:Y:S07]  /*6090*/  HMMA.16816.F32.BF16 R76, R8, R24, R32 ;  /* 0x00000018084c723c */ /* 0x000fee0000041820 */
[----:B------:R-:W-:-:S02]  /*60a0*/  FFMA.FTZ R24, R209, UR5, -R0 ;  /* 0x00000005d1187c23 */ /* 0x000fc40008010800 */
[----:B------:R-:W2:Y:S01]  /*60b0*/  LDL.LU R209, [R1+0x10] ;  /* 0x0000100001d17983 */ /* 0x000ea20000300800 */
[----:B------:R-:W-:Y:S01]  /*60c0*/  FFMA.FTZ R2, R199, UR5, -R5 ;  /* 0x00000005c7027c23 */ /* 0x000fe20008010805 */
[----:B------:R-:W-:-:S03]  /*60d0*/  MOV R199, R239 ;  /* 0x000000ef00c77202 */ /* 0x000fc60000000f00 */
[----:B------:R1:W-:Y:S01]  /*60e0*/  MUFU.EX2 R239, R2 ;  /* 0x0000000200ef7308 */ /* 0x0003e20000000800 */
[----:B------:R-:W-:Y:S01]  /*60f0*/  HMMA.16816.F32.BF16 R84, R8, R14, R72 ;  /* 0x0000000e0854723c */ /* 0x000fe20000041848 */
[----:B------:R-:W-:Y:S01]  /*6100*/  MOV R180, R241 ;  /* 0x000000f100b47202 */ /* 0x000fe20000000f00 */
[----:B------:R-:W-:Y:S01]  /*6110*/  FFMA.FTZ R3, R196, UR5, -R4 ;  /* 0x00000005c4037c23 */ /* 0x000fe20008010804 */
[----:B------:R-:W-:Y:S04]  /*6120*/  LDSM.16.MT88.4 R12, [R221+0xa800] ;  /* 0x00a80000dd0c783b */ /* 0x000fe80000004200 */
[----:B------:R-:W-:Y:S02]  /*6130*/  IMAD.MOV.U32 R72, RZ, RZ, R240 ;  /* 0x000000ffff487224 */ /* 0x000fe400078e00f0 */
[----:B-1----:R-:W-:-:S04]  /*6140*/  FFMA.FTZ R2, R197, UR5, -R5 ;  /* 0x00000005c5027c23 */ /* 0x002fc80008010805 */
[----:B------:R1:W3:Y:S01]  /*6150*/  MUFU.EX2 R240, R2 ;  /* 0x0000000200f07308 */ /* 0x0002e20000000800 */
[----:B------:R-:W-:Y:S01]  /*6160*/  HMMA.16816.F32.BF16 R104, R8, R20, R108 ;  /* 0x000000140868723c */ /* 0x000fe2000004186c */
[----:B------:R-:W-:-:S05]  /*6170*/  IMAD.MOV.U32 R74, RZ, RZ, R158 ;  /* 0x000000ffff4a7224 */ /* 0x000fca00078e009e */
[----:B------:R-:W-:Y:S01]  /*6180*/  HMMA.16816.F32.BF16 R100, R8, R22, R96 ;  /* 0x000000160864723c */ /* 0x000fe20000041860 */
[----:B------:R-:W4:Y:S01]  /*6190*/  LDSM.16.MT88.4 R20, [R220+0xa800] ;  /* 0x00a80000dc14783b */ /* 0x000f220000004200 */
[----:B-1----:R-:W-:-:S04]  /*61a0*/  FFMA.FTZ R2, R191, UR5, -R5 ;  /* 0x00000005bf027c23 */ /* 0x002fc80008010805 */
[----:B------:R1:W-:Y:S01]  /*61b0*/  MUFU.EX2 R241, R2 ;  /* 0x0000000200f17308 */ /* 0x0003e20000000800 */
[----:B------:R-:W-:Y:S02]  /*61c0*/  MOV R158, R236 ;  /* 0x000000ec009e7202 */ /* 0x000fe40000000f00 */
[----:B------:R-:W-:Y:S01]  /*61d0*/  MOV R73, R155 ;  /* 0x0000009b00497202 */ /* 0x000fe20000000f00 */
[----:B------:R-:W-:Y:S02]  /*61e0*/  IMAD.MOV.U32 R155, RZ, RZ, R237 ;  /* 0x000000ffff9b7224 */ /* 0x000fe400078e00ed */
[----:B-1----:R-:W-:-:S04]  /*61f0*/  FFMA.FTZ R2, R140, UR5, -R5 ;  /* 0x000000058c027c23 */ /* 0x002fc80008010805 */
[----:B------:R1:W-:Y:S01]  /*6200*/  MUFU.EX2 R242, R2 ;  /* 0x0000000200f27308 */ /* 0x0003e20000000800 */
[----:B------:R-:W-:Y:S01]  /*6210*/  HMMA.16816.F32.BF16 R96, R8, R16, R92 ;  /* 0x000000100860723c */ /* 0x000fe2000004185c */
[----:B-1----:R-:W-:-:S06]  /*6220*/  FFMA.FTZ R2, R200, UR5, -R4 ;  /* 0x00000005c8027c23 */ /* 0x002fcc0008010804 */
[----:B------:R1:W-:Y:S01]  /*6230*/  MUFU.EX2 R236, R2 ;  /* 0x0000000200ec7308 */ /* 0x0003e20000000800 */
[----:B------:R-:W-:Y:S01]  /*6240*/  HMMA.16816.F32.BF16 R92, R8, R18, R80 ;  /* 0x00000012085c723c */ /* 0x000fe20000041850 */
[----:B------:R-:W-:Y:S01]  /*6250*/  MOV R200, R235 ;  /* 0x000000eb00c87202 */ /* 0x000fe20000000f00 */
[----:B------:R-:W4:Y:S05]  /*6260*/  LDSM.16.MT88.4 R16, [R223+0xa800] ;  /* 0x00a80000df10783b */ /* 0x000f2a0000004200 */
[----:B------:R-:W-:Y:S01]  /*6270*/  MOV R81, R177 ;  /* 0x000000b100517202 */ /* 0x000fe20000000f00 */
[----:B------:R-:W-:Y:S02]  /*6280*/  IMAD.MOV.U32 R177, RZ, RZ, R234 ;  /* 0x000000ffffb17224 */ /* 0x000fe400078e00ea */
[----:B-1----:R-:W-:-:S04]  /*6290*/  FFMA.FTZ R2, R198, UR5, -R4 ;  /* 0x00000005c6027c23 */ /* 0x002fc80008010804 */
[----:B------:R1:W3:Y:S08]  /*62a0*/  MUFU.EX2 R237, R2 ;  /* 0x0000000200ed7308 */ /* 0x0002f00000000800 */
[----:B------:R-:W-:Y:S01]  /*62b0*/  MUFU.EX2 R234, R3 ;  /* 0x0000000300ea7308 */ /* 0x000fe20000000800 */
[----:B-1----:R-:W-:-:S07]  /*62c0*/  FFMA.FTZ R2, R141, UR5, -R4 ;  /* 0x000000058d027c23 */ /* 0x002fce0008010804 */
[----:B------:R-:W1:Y:S01]  /*62d0*/  MUFU.EX2 R235, R2 ;  /* 0x0000000200eb7308 */ /* 0x000e620000000800 */
[----:B------:R-:W-:Y:S01]  /*62e0*/  HMMA.16816.F32.BF16 R68, R8, R26, R68 ;  /* 0x0000001a0844723c */ /* 0x000fe20000041844 */
[----:B------:R-:W-:Y:S01]  /*62f0*/  MOV R75, R127 ;  /* 0x0000007f004b7202 */ /* 0x000fe20000000f00 */
[----:B------:R-:W-:-:S05]  /*6300*/  IMAD.MOV.U32 R179, RZ, RZ, R162 ;  /* 0x000000ffffb37224 */ /* 0x000fca00078e00a2 */
[----:B---3--:R-:W-:Y:S02]  /*6310*/  F2FP.BF16.F32.PACK_AB R8, R240, R239 ;  /* 0x000000eff008723e */ /* 0x008fe400000010ff */
[----:B------:R-:W-:Y:S02]  /*6320*/  F2FP.BF16.F32.PACK_AB R9, R237, R236 ;  /* 0x000000eced09723e */ /* 0x000fe400000010ff */
[----:B------:R-:W-:Y:S02]  /*6330*/  F2FP.BF16.F32.PACK_AB R10, R242, R241 ;  /* 0x000000f1f20a723e */ /* 0x000fe400000010ff */
[----:B-1----:R-:W-:Y:S01]  /*6340*/  F2FP.BF16.F32.PACK_AB R11, R235, R234 ;  /* 0x000000eaeb0b723e */ /* 0x002fe200000010ff */
[----:B------:R-:W-:Y:S01]  /*6350*/  FFMA.FTZ R2, R232, UR5, -R6 ;  /* 0x00000005e8027c23 */ /* 0x000fe20008010806 */
[----:B------:R-:W-:Y:S01]  /*6360*/  MOV R162, R143 ;  /* 0x0000008f00a27202 */ /* 0x000fe20000000f00 */
[----:B------:R-:W-:Y:S02]  /*6370*/  IMAD.MOV.U32 R198, RZ, RZ, R142 ;  /* 0x000000ffffc67224 */ /* 0x000fe400078e008e */
[----:B------:R1:W-:Y:S01]  /*6380*/  MUFU.EX2 R127, R2 ;  /* 0x00000002007f7308 */ /* 0x0003e20000000800 */
[----:B------:R-:W-:Y:S01]  /*6390*/  IMAD.MOV.U32 R196, RZ, RZ, R154 ;  /* 0x000000ffffc47224 */ /* 0x000fe200078e009a */
[----:B----4-:R-:W-:Y:S07]  /*63a0*/  HMMA.16816.F32.BF16 R140, R8, R20, R64 ;  /* 0x00000014088c723c */ /* 0x010fee0000041840 */
[----:B------:R-:W-:-:S02]  /*63b0*/  MOV R66, R155 ;  /* 0x0000009b00427202 */ /* 0x000fc40000000f00 */
[----:B------:R-:W-:Y:S02]  /*63c0*/  MOV R65, R153 ;  /* 0x0000009900417202 */ /* 0x000fe40000000f00 */
[----:B------:R-:W-:Y:S02]  /*63d0*/  MOV R64, R152 ;  /* 0x0000009800407202 */ /* 0x000fe40000000f00 */
[----:B------:R-:W-:Y:S01]  /*63e0*/  HMMA.16816.F32.BF16 R152, R8, R22, R60 ;  /* 0x000000160898723c */ /* 0x000fe2000004183c */
[----:B-1----:R-:W-:-:S06]  /*63f0*/  FFMA.FTZ R2, R218, UR5, -R6 ;  /* 0x00000005da027c23 */ /* 0x002fcc0008010806 */
[----:B------:R-:W-:Y:S02]  /*6400*/  MOV R61, R137 ;  /* 0x00000089003d7202 */ /* 0x000fe40000000f00 */
[----:B------:R1:W3:Y:S01]  /*6410*/  MUFU.EX2 R137, R2 ;  /* 0x0000000200897308 */ /* 0x0002e20000000800 */
[----:B------:R-:W-:Y:S02]  /*6420*/  IMAD.MOV.U32 R114, RZ, RZ, R138 ;  /* 0x000000ffff727224 */ /* 0x000fe400078e008a */
[----:B-1----:R-:W-:-:S05]  /*6430*/  FFMA.FTZ R2, R215, UR5, -R6 ;  /* 0x00000005d7027c23 */ /* 0x002fca0008010806 */
[----:B------:R1:W-:Y:S01]  /*6440*/  MUFU.EX2 R138, R2 ;  /* 0x00000002008a7308 */ /* 0x0003e20000000800 */
[----:B------:R-:W-:Y:S02]  /*6450*/  IMAD.MOV.U32 R80, RZ, RZ, R126 ;  /* 0x000000ffff507224 */ /* 0x000fe400078e007e */
[----:B-1----:R-:W-:-:S05]  /*6460*/  FFMA.FTZ R2, R212, UR5, -R6 ;  /* 0x00000005d4027c23 */ /* 0x002fca0008010806 */
[----:B------:R1:W-:Y:S01]  /*6470*/  MUFU.EX2 R212, R2 ;  /* 0x0000000200d47308 */ /* 0x0003e20000000800 */
[----:B------:R-:W-:Y:S01]  /*6480*/  MOV R167, R125 ;  /* 0x0000007d00a77202 */ /* 0x000fe20000000f00 */
[----:B------:R-:W-:Y:S01]  /*6490*/  FFMA.FTZ R3, R219, UR5, -R0 ;  /* 0x00000005db037c23 */ /* 0x000fe20008010800 */
[----:B-1----:R-:W-:-:S05]  /*64a0*/  FFMA.FTZ R2, R208, UR5, -R6 ;  /* 0x00000005d0027c23 */ /* 0x002fca0008010806 */
[----:B------:R1:W-:Y:S01]  /*64b0*/  MUFU.EX2 R208, R2 ;  /* 0x0000000200d07308 */ /* 0x0003e20000000800 */
[----:B------:R-:W-:Y:S01]  /*64c0*/  MOV R83, R173 ;  /* 0x000000ad00537202 */ /* 0x000fe20000000f00 */
[----:B------:R-:W-:Y:S01]  /*64d0*/  IMAD.MOV.U32 R82, RZ, RZ, R174 ;  /* 0x000000ffff527224 */ /* 0x000fe200078e00ae */
[----:B------:R-:W-:Y:S01]  /*64e0*/  MOV R166, R175 ;  /* 0x000000af00a67202 */ /* 0x000fe20000000f00 */
[----:B------:R-:W-:Y:S01]  /*64f0*/  IMAD.MOV.U32 R197, RZ, RZ, R159 ;  /* 0x000000ffffc57224 */ /* 0x000fe200078e009f */
[----:B------:R-:W-:Y:S01]  /*6500*/  MOV R67, R158 ;  /* 0x0000009e00437202 */ /* 0x000fe20000000f00 */
[----:B------:R-:W-:Y:S02]  /*6510*/  IMAD.MOV.U32 R63, RZ, RZ, R157 ;  /* 0x000000ffff3f7224 */ /* 0x000fe400078e009d */
[----:B-1----:R-:W-:-:S04]  /*6520*/  FFMA.FTZ R2, R233, UR5, -R0 ;  /* 0x00000005e9027c23 */ /* 0x002fc80008010800 */
[----:B------:R1:W-:Y:S01]  /*6530*/  MUFU.EX2 R126, R2 ;  /* 0x00000002007e7308 */ /* 0x0003e20000000800 */
[----:B------:R-:W-:Y:S01]  /*6540*/  MOV R62, R156 ;  /* 0x0000009c003e7202 */ /* 0x000fe20000000f00 */
[----:B------:R-:W-:Y:S01]  /*6550*/  HMMA.16816.F32.BF16 R168, R8, R18, R52 ;  /* 0x0000001208a8723c */ /* 0x000fe20000041834 */
[----:B------:R-:W-:-:S05]  /*6560*/  IMAD.MOV.U32 R164, RZ, RZ, R124 ;  /* 0x000000ffffa47224 */ /* 0x000fca00078e007c */
[----:B------:R-:W-:Y:S01]  /*6570*/  HMMA.16816.F32.BF16 R156, R8, R16, R56 ;  /* 0x00000010089c723c */ /* 0x000fe20000041838 */
[----:B-1----:R-:W-:-:S05]  /*6580*/  FFMA.FTZ R2, R231, UR5, -R0 ;  /* 0x00000005e7027c23 */ /* 0x002fca0008010800 */
[C---:B------:R-:W-:Y:S01]  /*6590*/  HMMA.16816.F32.BF16 R172, R8.reuse, R12, R48 ;  /* 0x0000000c08ac723c */ /* 0x040fe20000041830 */
[----:B------:R1:W4:Y:S05]  /*65a0*/  MUFU.EX2 R125, R2 ;  /* 0x00000002007d7308 */ /* 0x00032a0000000800 */
[C---:B------:R-:W-:Y:S06]  /*65b0*/  HMMA.16816.F32.BF16 R184, R8.reuse, R14, R44 ;  /* 0x0000000e08b8723c */ /* 0x040fec000004182c */
[C---:B------:R-:W-:Y:S01]  /*65c0*/  HMMA.16816.F32.BF16 R188, R8.reuse, R28, R40 ;  /* 0x0000001c08bc723c */ /* 0x040fe20000041828 */
[----:B------:R3:W-:Y:S05]  /*65d0*/  MUFU.EX2 R124, R3 ;  /* 0x00000003007c7308 */ /* 0x0007ea0000000800 */
[----:B------:R-:W-:Y:S01]  /*65e0*/  HMMA.16816.F32.BF16 R108, R8, R30, R36 ;  /* 0x0000001e086c723c */ /* 0x000fe20000041824 */
[----:B-1----:R-:W-:-:S06]  /*65f0*/  FFMA.FTZ R2, R217, UR5, -R0 ;  /* 0x00000005d9027c23 */ /* 0x002fcc0008010800 */
[----:B------:R-:W-:Y:S02]  /*6600*/  FFMA.FTZ R11, R121, UR5, -R0 ;  /* 0x00000005790b7c23 */ /* 0x000fe40008010800 */
[----:B------:R1:W2:Y:S01]  /*6610*/  MUFU.EX2 R121, R2 ;  /* 0x0000000200797308 */ /* 0x0002a20000000800 */
[----:B------:R-:W-:Y:S01]  /*6620*/  MOV R60, R7 ;  /* 0x00000007003c7202 */ /* 0x000fe20000000f00 */
[--C-:B------:R-:W-:Y:S01]  /*6630*/  FFMA.FTZ R10, R207, UR5, -R6.reuse ;  /* 0x00000005cf0a7c23 */ /* 0x100fe20008010806 */
[----:B------:R-:W-:Y:S01]  /*6640*/  FFMA.FTZ R7, R206, UR5, -R6 ;  /* 0x00000005ce077c23 */ /* 0x000fe20008010806 */
[--C-:B------:R-:W-:Y:S01]  /*6650*/  FFMA.FTZ R37, R120, UR5, -R0.reuse ;  /* 0x0000000578257c23 */ /* 0x100fe20008010800 */
[--C-:B------:R-:W-:Y:S01]  /*6660*/  FFMA.FTZ R25, R210, UR5, -R0.reuse ;  /* 0x00000005d2197c23 */ /* 0x100fe20008010800 */
[--C-:B------:R-:W-:Y:S01]  /*6670*/  FFMA.FTZ R115, R119, UR5, -R0.reuse ;  /* 0x0000000577737c23 */ /* 0x100fe20008010800 */
[--C-:B------:R-:W-:Y:S01]  /*6680*/  FFMA.FTZ R116, R116, UR5, -R0.reuse ;  /* 0x0000000574747c23 */ /* 0x100fe20008010800 */
[--C-:B------:R-:W-:Y:S01]  /*6690*/  FFMA.FTZ R117, R117, UR5, -R0.reuse ;  /* 0x0000000575757c23 */ /* 0x100fe20008010800 */
[----:B------:R-:W-:Y:S01]  /*66a0*/  FFMA.FTZ R118, R118, UR5, -R0 ;  /* 0x0000000576767c23 */ /* 0x000fe20008010800 */
[----:B------:R4:W-:Y:S01]  /*66b0*/  MUFU.EX2 R120, R10 ;  /* 0x0000000a00787308 */ /* 0x0009e20000000800 */
[--C-:B------:R-:W-:Y:S01]  /*66c0*/  FFMA.FTZ R34, R203, UR5, -R6.reuse ;  /* 0x00000005cb227c23 */ /* 0x100fe20008010806 */
[--C-:B------:R-:W-:Y:S01]  /*66d0*/  FFMA.FTZ R33, R202, UR5, -R6.reuse ;  /* 0x00000005ca217c23 */ /* 0x100fe20008010806 */
[--C-:B------:R-:W-:Y:S01]  /*66e0*/  FFMA.FTZ R32, R201, UR5, -R6.reuse ;  /* 0x00000005c9207c23 */ /* 0x100fe20008010806 */
[--C-:B------:R-:W-:Y:S01]  /*66f0*/  FFMA.FTZ R27, R195, UR5, -R6.reuse ;  /* 0x00000005c31b7c23 */ /* 0x100fe20008010806 */
[----:B------:R-:W-:Y:S01]  /*6700*/  FFMA.FTZ R26, R194, UR5, -R6 ;  /* 0x00000005c21a7c23 */ /* 0x000fe20008010806 */
[--C-:B------:R-:W-:Y:S01]  /*6710*/  FFMA.FTZ R9, R213, UR5, -R5.reuse ;  /* 0x00000005d5097c23 */ /* 0x100fe20008010805 */
[--C-:B------:R-:W-:Y:S01]  /*6720*/  FFMA.FTZ R8, R211, UR5, -R5.reuse ;  /* 0x00000005d3087c23 */ /* 0x100fe20008010805 */
[--C-:B---3--:R-:W-:Y:S01]  /*6730*/  FFMA.FTZ R3, R193, UR5, -R5.reuse ;  /* 0x00000005c1037c23 */ /* 0x108fe20008010805 */
[--C-:B------:R-:W-:Y:S01]  /*6740*/  FFMA.FTZ R0, R192, UR5, -R5.reuse ;  /* 0x00000005c0007c23 */ /* 0x100fe20008010805 */
[--C-:B------:R-:W-:Y:S01]  /*6750*/  FFMA.FTZ R38, R183, UR5, -R5.reuse ;  /* 0x00000005b7267c23 */ /* 0x100fe20008010805 */
[--C-:B------:R-:W-:Y:S01]  /*6760*/  FFMA.FTZ R39, R182, UR5, -R5.reuse ;  /* 0x00000005b6277c23 */ /* 0x100fe20008010805 */
[--C-:B------:R-:W-:Y:S01]  /*6770*/  FFMA.FTZ R48, R181, UR5, -R5.reuse ;  /* 0x00000005b5307c23 */ /* 0x100fe20008010805 */
[----:B------:R-:W-:Y:S01]  /*6780*/  FFMA.FTZ R49, R133, UR5, -R5 ;  /* 0x0000000585317c23 */ /* 0x000fe20008010805 */
[--C-:B-1----:R-:W-:Y:S01]  /*6790*/  FFMA.FTZ R2, R216, UR5, -R4.reuse ;  /* 0x00000005d8027c23 */ /* 0x102fe20008010804 */
[--C-:B------:R-:W-:Y:S01]  /*67a0*/  FFMA.FTZ R36, R214, UR5, -R4.reuse ;  /* 0x00000005d6247c23 */ /* 0x100fe20008010804 */
[--C-:B------:R-:W-:Y:S01]  /*67b0*/  FFMA.FTZ R35, R131, UR5, -R4.reuse ;  /* 0x0000000583237c23 */ /* 0x100fe20008010804 */
[--C-:B----4-:R-:W-:Y:S01]  /*67c0*/  FFMA.FTZ R10, R130, UR5, -R4.reuse ;  /* 0x00000005820a7c23 */ /* 0x110fe20008010804 */
[--C-:B------:R-:W-:Y:S01]  /*67d0*/  FFMA.FTZ R50, R129, UR5, -R4.reuse ;  /* 0x0000000581327c23 */ /* 0x100fe20008010804 */
[--C-:B------:R-:W-:Y:S01]  /*67e0*/  FFMA.FTZ R51, R128, UR5, -R4.reuse ;  /* 0x0000000580337c23 */ /* 0x100fe20008010804 */
[--C-:B------:R-:W-:Y:S01]  /*67f0*/  FFMA.FTZ R112, R123, UR5, -R4.reuse ;  /* 0x000000057b707c23 */ /* 0x100fe20008010804 */
[----:B------:R-:W-:Y:S01]  /*6800*/  FFMA.FTZ R113, R122, UR5, -R4 ;  /* 0x000000057a717c23 */ /* 0x000fe20008010804 */
[----:B------:R2:W-:Y:S01]  /*6810*/  MUFU.EX2 R119, R7 ;  /* 0x0000000700777308 */ /* 0x0005e20000000800 */
[----:B------:R-:W-:-:S02]  /*6820*/  F2FP.BF16.F32.PACK_AB R4, R137, R127 ;  /* 0x0000007f8904723e */ /* 0x000fc400000010ff */
[----:B------:R-:W-:Y:S02]  /*6830*/  F2FP.BF16.F32.PACK_AB R5, R125, R126 ;  /* 0x0000007e7d05723e */ /* 0x000fe400000010ff */
[----:B------:R-:W-:Y:S01]  /*6840*/  F2FP.BF16.F32.PACK_AB R6, R212, R138 ;  /* 0x0000008ad406723e */ /* 0x000fe200000010ff */
[----:B------:R-:W-:Y:S02]  /*6850*/  IMAD.MOV.U32 R213, RZ, RZ, R205 ;  /* 0x000000ffffd57224 */ /* 0x000fe400078e00cd */
[----:B------:R-:W3:Y:S01]  /*6860*/  LDL.LU R205, [R1+0xb8] ;  /* 0x0000b80001cd7983 */ /* 0x000ee20000300800 */
[----:B--2---:R-:W-:-:S07]  /*6870*/  F2FP.BF16.F32.PACK_AB R7, R121, R124 ;  /* 0x0000007c7907723e */ /* 0x004fce00000010ff */
[C---:B------:R-:W-:Y:S01]  /*6880*/  HMMA.16816.F32.BF16 R40, R4.reuse, R12, R88 ;  /* 0x0000000c0428723c */ /* 0x040fe20000041858 */
[----:B------:R1:W-:Y:S02]  /*6890*/  MUFU.EX2 R88, R3 ;  /* 0x0000000300587308 */ /* 0x0003e40000000800 */
[----:B-1----:R-:W-:Y:S02]  /*68a0*/  FADD.FTZ R3, R209, R213 ;  /* 0x000000d5d1037221 */ /* 0x002fe40000010000 */
[----:B------:R-:W2:Y:S04]  /*68b0*/  LDL.LU R213, [R1+0x24] ;  /* 0x0000240001d57983 */ /* 0x000ea80000300800 */
[----:B------:R-:W2:Y:S01]  /*68c0*/  LDL.LU R209, [R1+0x58] ;  /* 0x0000580001d17983 */ /* 0x000ea20000300800 */
[----:B------:R-:W-:Y:S01]  /*68d0*/  IMAD.MOV.U32 R210, RZ, RZ, R81 ;  /* 0x000000ffffd27224 */ /* 0x000fe200078e0051 */
[----:B------:R-:W-:Y:S01]  /*68e0*/  MOV R217, R80 ;  /* 0x0000005000d97202 */ /* 0x000fe20000000f00 */
[----:B------:R-:W-:Y:S01]  /*68f0*/  HMMA.16816.F32.BF16 R56, R4, R30, R68 ;  /* 0x0000001e0438723c */ /* 0x000fe20000041844 */
[----:B------:R-:W-:Y:S01]  /*6900*/  MOV R219, R75 ;  /* 0x0000004b00db7202 */ /* 0x000fe20000000f00 */
[----:B------:R2:W-:Y:S01]  /*6910*/  MUFU.EX2 R70, R2 ;  /* 0x0000000200467308 */ /* 0x0005e20000000800 */
[----:B------:R-:W-:Y:S01]  /*6920*/  IMAD.MOV.U32 R195, RZ, RZ, R198 ;  /* 0x000000ffffc37224 */ /* 0x000fe200078e00c6 */
[----:B------:R-:W-:-:S02]  /*6930*/  MOV R194, R200 ;  /* 0x000000c800c27202 */ /* 0x000fc40000000f00 */
[----:B------:R-:W-:Y:S01]  /*6940*/  MOV R201, R67 ;  /* 0x0000004300c97202 */ /* 0x000fe20000000f00 */
[----:B------:R-:W-:Y:S01]  /*6950*/  IMAD.MOV.U32 R207, RZ, RZ, R62 ;  /* 0x000000ffffcf7224 */ /* 0x000fe200078e003e */
[----:B------:R-:W-:Y:S01]  /*6960*/  MOV R206, R63 ;  /* 0x0000003f00ce7202 */ /* 0x000fe20000000f00 */
[----:B------:R-:W-:Y:S01]  /*6970*/  IMAD.MOV.U32 R198, RZ, RZ, R199 ;  /* 0x000000ffffc67224 */ /* 0x000fe200078e00c7 */
[----:B------:R-:W-:Y:S01]  /*6980*/  MOV R231, R66 ;  /* 0x0000004200e77202 */ /* 0x000fe20000000f00 */
[----:B------:R-:W-:Y:S01]  /*6990*/  FADD.FTZ R114, R114, R60 ;  /* 0x0000003c72727221 */ /* 0x000fe20000010000 */
[----:B------:R-:W-:Y:S01]  /*69a0*/  MOV R203, R64 ;  /* 0x0000004000cb7202 */ /* 0x000fe20000000f00 */
[----:B------:R-:W-:Y:S01]  /*69b0*/  IMAD.MOV.U32 R202, RZ, RZ, R65 ;  /* 0x000000ffffca7224 */ /* 0x000fe200078e0041 */
[----:B------:R-:W-:Y:S01]  /*69c0*/  MOV R232, R197 ;  /* 0x000000c500e87202 */ /* 0x000fe20000000f00 */
[----:B------:R-:W-:Y:S01]  /*69d0*/  IMAD.MOV.U32 R199, RZ, RZ, R74 ;  /* 0x000000ffffc77224 */ /* 0x000fe200078e004a */
[----:B------:R-:W-:Y:S01]  /*69e0*/  MOV R233, R61 ;  /* 0x0000003d00e97202 */ /* 0x000fe20000000f00 */
[----:B------:R-:W-:Y:S01]  /*69f0*/  HMMA.16816.F32.BF16 R44, R4, R18, R92 ;  /* 0x00000012042c723c */ /* 0x000fe2000004185c */
[----:B------:R-:W-:-:S02]  /*6a00*/  MOV R200, R72 ;  /* 0x0000004800c87202 */ /* 0x000fc40000000f00 */
[----:B------:R-:W-:Y:S02]  /*6a10*/  MOV R197, R73 ;  /* 0x0000004900c57202 */ /* 0x000fe40000000f00 */
[----:B------:R-:W-:Y:S01]  /*6a20*/  MOV R218, R82 ;  /* 0x0000005200da7202 */ /* 0x000fe20000000f00 */
[----:B------:R-:W-:Y:S01]  /*6a30*/  HMMA.16816.F32.BF16 R72, R4, R22, R100 ;  /* 0x000000160448723c */ /* 0x000fe20000041864 */
[----:B------:R-:W-:-:S05]  /*6a40*/  MOV R215, R83 ;  /* 0x0000005300d77202 */ /* 0x000fca0000000f00 */
[C---:B------:R-:W-:Y:S06]  /*6a50*/  HMMA.16816.F32.BF16 R80, R4.reuse, R20, R104 ;  /* 0x000000140450723c */ /* 0x040fec0000041868 */
[C---:B------:R-:W-:Y:S06]  /*6a60*/  HMMA.16816.F32.BF16 R60, R4.reuse, R16, R96 ;  /* 0x00000010043c723c */ /* 0x040fec0000041860 */
[C---:B------:R-:W-:Y:S06]  /*6a70*/  HMMA.16816.F32.BF16 R52, R4.reuse, R14, R84 ;  /* 0x0000000e0434723c */ /* 0x040fec0000041854 */
[----:B------:R-:W-:Y:S01]  /*6a80*/  HMMA.16816.F32.BF16 R64, R4, R28, R76 ;  /* 0x0000001c0440723c */ /* 0x000fe2000004184c */
[----:B------:R1:W4:Y:S01]  /*6a90*/  MUFU.EX2 R76, R0 ;  /* 0x00000000004c7308 */ /* 0x0003220000000800 */
[----:B------:R-:W-:Y:S01]  /*6aa0*/  FADD.FTZ R3, R136, R3 ;  /* 0x0000000388037221 */ /* 0x000fe20000010000 */
[----:B------:R-:W4:Y:S04]  /*6ab0*/  LDSM.16.MT88.4 R20, [R220+0xb000] ;  /* 0x00b00000dc14783b */ /* 0x000f280000004200 */
[----:B------:R-:W3:Y:S01]  /*6ac0*/  LDSM.16.MT88.4 R16, [R223+0xb000] ;  /* 0x00b00000df10783b */ /* 0x000ee20000004200 */
[----:B--2---:R-:W-:Y:S01]  /*6ad0*/  FADD.FTZ R2, R209, R213 ;  /* 0x000000d5d1027221 */ /* 0x004fe20000010000 */
[----:B------:R-:W-:Y:S01]  /*6ae0*/  MOV R209, R210 ;  /* 0x000000d200d17202 */ /* 0x000fe20000000f00 */
[----:B------:R2:W-:Y:S01]  /*6af0*/  MUFU.EX2 R93, R8 ;  /* 0x00000008005d7308 */ /* 0x0005e20000000800 */
        /* <DEDUP_REMOVED lines=11> */
[----:B------:R-:W-:Y:S01]  /*6bb0*/  MUFU.EX2 R100, R27 ;  /* 0x0000001b00647308 */ /* 0x000fe20000000800 */
[----:B------:R-:W-:Y:S01]  /*6bc0*/  MOV R210, R217 ;  /* 0x000000d900d27202 */ /* 0x000fe20000000f00 */
[----:B------:R-:W-:Y:S01]  /*6bd0*/  IMAD.MOV.U32 R207, RZ, RZ, R215 ;  /* 0x000000ffffcf7224 */ /* 0x000fe200078e00d7 */
[----:B------:R-:W-:Y:S01]  /*6be0*/  MOV R217, R219 ;  /* 0x000000db00d97202 */ /* 0x000fe20000000f00 */
[----:B------:R-:W-:Y:S01]  /*6bf0*/  IMAD.MOV.U32 R219, RZ, RZ, R194 ;  /* 0x000000ffffdb7224 */ /* 0x000fe200078e00c2 */
[----:B------:R-:W-:Y:S01]  /*6c00*/  MOV R206, R233 ;  /* 0x000000e900ce7202 */ /* 0x000fe20000000f00 */
[----:B------:R-:W3:Y:S01]  /*6c10*/  LDSM.16.MT88.4 R12, [R221+0xb000] ;  /* 0x00b00000dd0c783b */ /* 0x000ee20000004200 */
[----:B------:R-:W-:-:S02]  /*6c20*/  MOV R233, R228 ;  /* 0x000000e400e97202 */ /* 0x000fc40000000f00 */
[----:B------:R-:W-:Y:S01]  /*6c30*/  MOV R194, R195 ;  /* 0x000000c300c27202 */ /* 0x000fe20000000f00 */
[----:B------:R-:W3:Y:S01]  /*6c40*/  LDL.LU R228, [R1+0xb4] ;  /* 0x0000b40001e47983 */ /* 0x000ee20000300800 */
[----:B------:R-:W-:Y:S01]  /*6c50*/  MOV R195, R231 ;  /* 0x000000e700c37202 */ /* 0x000fe20000000f00 */
[----:B------:R-:W-:Y:S01]  /*6c60*/  IMAD.MOV.U32 R231, RZ, RZ, R203 ;  /* 0x000000ffffe77224 */ /* 0x000fe200078e00cb */
[----:B------:R-:W-:Y:S02]  /*6c70*/  MOV R215, R230 ;  /* 0x000000e600d77202 */ /* 0x000fe40000000f00 */
[----:B------:R-:W-:Y:S01]  /*6c80*/  MOV R203, R206 ;  /* 0x000000ce00cb7202 */ /* 0x000fe20000000f00 */
[----:B------:R-:W3:Y:S01]  /*6c90*/  LDL.LU R230, [R1+0xb0] ;  /* 0x0000b00001e67983 */ /* 0x000ee20000300800 */
[----:B------:R-:W-:Y:S01]  /*6ca0*/  MOV R206, R207 ;  /* 0x000000cf00ce7202 */ /* 0x000fe20000000f00 */
[----:B------:R-:W-:Y:S01]  /*6cb0*/  IMAD.MOV.U32 R207, RZ, RZ, R233 ;  /* 0x000000ffffcf7224 */ /* 0x000fe200078e00e9 */
[----:B------:R-:W-:-:S02]  /*6cc0*/  MOV R233, R215 ;  /* 0x000000d700e97202 */ /* 0x000fc40000000f00 */
[----:B------:R-:W-:Y:S01]  /*6cd0*/  MOV R215, R218 ;  /* 0x000000da00d77202 */ /* 0x000fe20000000f00 */
[----:B-1----:R-:W-:Y:S01]  /*6ce0*/  FADD.FTZ R0, R209, R114 ;  /* 0x00000072d1007221 */ /* 0x002fe20000010000 */
[----:B------:R-:W4:Y:S04]  /*6cf0*/  LDL.LU R218, [R1+0x68] ;  /* 0x0000680001da7983 */ /* 0x000f280000300800 */
[----:B------:R-:W3:Y:S04]  /*6d00*/  LDL.LU R136, [R1+0xac] ;  /* 0x0000ac0001887983 */ /* 0x000ee80000300800 */
[----:B------:R-:W2:Y:S02]  /*6d10*/  LDL.LU R209, [R1+0x5c] ;  /* 0x00005c0001d17983 */ /* 0x000ea40000300800 */
[----:B--2---:R-:W-:-:S02]  /*6d20*/  FADD.FTZ R2, R209, R2 ;  /* 0x00000002d1027221 */ /* 0x004fc40000010000 */
[----:B------:R-:W2:Y:S01]  /*6d30*/  LDL.LU R209, [R1+0x14] ;  /* 0x0000140001d17983 */ /* 0x000ea20000300800 */
[----:B------:R-:W-:-:S03]  /*6d40*/  FADD.FTZ R0, R135, R0 ;  /* 0x0000000087007221 */ /* 0x000fc60000010000 */
[----:B------:R1:W5:Y:S01]  /*6d50*/  LDL.LU R135, [R1+0xa8] ;  /* 0x0000a80001877983 */ /* 0x0003620000300800 */
[----:B--2---:R-:W-:Y:S01]  /*6d60*/  FADD.FTZ R8, R209, R4 ;  /* 0x00000004d1087221 */ /* 0x004fe20000010000 */
[----:B------:R-:W-:Y:S01]  /*6d70*/  IMAD.MOV.U32 R209, RZ, RZ, R210 ;  /* 0x000000ffffd17224 */ /* 0x000fe200078e00d2 */
[----:B------:R-:W-:Y:S02]  /*6d80*/  MOV R210, R217 ;  /* 0x000000d900d27202 */ /* 0x000fe40000000f00 */
[----:B------:R-:W-:Y:S01]  /*6d90*/  MOV R217, R219 ;  /* 0x000000db00d97202 */ /* 0x000fe20000000f00 */
[----:B------:R-:W-:Y:S01]  /*6da0*/  IMAD.MOV.U32 R219, RZ, RZ, R194 ;  /* 0x000000ffffdb7224 */ /* 0x000fe200078e00c2 */
[----:B------:R-:W-:Y:S02]  /*6db0*/  MOV R194, R231 ;  /* 0x000000e700c27202 */ /* 0x000fe40000000f00 */
[----:B------:R-:W-:Y:S01]  /*6dc0*/  MOV R231, R203 ;  /* 0x000000cb00e77202 */ /* 0x000fe20000000f00 */
[----:B------:R-:W-:Y:S01]  /*6dd0*/  IMAD.MOV.U32 R203, RZ, RZ, R206 ;  /* 0x000000ffffcb7224 */ /* 0x000fe200078e00ce */
[----:B------:R-:W-:-:S02]  /*6de0*/  MOV R206, R207 ;  /* 0x000000cf00ce7202 */ /* 0x000fc40000000f00 */
[----:B------:R-:W-:Y:S01]  /*6df0*/  MOV R207, R233 ;  /* 0x000000e900cf7202 */ /* 0x000fe20000000f00 */
[----:B------:R-:W-:Y:S01]  /*6e00*/  IMAD.MOV.U32 R233, RZ, RZ, R215 ;  /* 0x000000ffffe97224 */ /* 0x000fe200078e00d7 */
[----:B----4-:R-:W-:Y:S01]  /*6e10*/  MOV R215, R218 ;  /* 0x000000da00d77202 */ /* 0x010fe20000000f00 */
[----:B------:R-:W-:Y:S01]  /*6e20*/  FADD.FTZ R3, R209, R3 ;  /* 0x00000003d1037221 */ /* 0x000fe20000010000 */
[----:B------:R-:W-:Y:S02]  /*6e30*/  MOV R218, R132 ;  /* 0x0000008400da7202 */ /* 0x000fe40000000f00 */
[----:B------:R-:W2:Y:S04]  /*6e40*/  LDL.LU R132, [R1+0xa4] ;  /* 0x0000a40001847983 */ /* 0x000ea80000300800 */
[----:B------:R-:W4:Y:S01]  /*6e50*/  LDL.LU R209, [R1+0x64] ;  /* 0x0000640001d17983 */ /* 0x000f220000300800 */
[----:B------:R-:W-:-:S04]  /*6e60*/  FADD.FTZ R0, R134, R0 ;  /* 0x0000000086007221 */ /* 0x000fc80000010000 */
[----:B------:R-:W-:Y:S01]  /*6e70*/  FADD.FTZ R28, R219, R0 ;  /* 0x00000000db1c7221 */ /* 0x000fe20000010000 */
[----:B------:R-:W-:Y:S08]  /*6e80*/  MUFU.EX2 R101, R26 ;  /* 0x0000001a00657308 */ /* 0x000ff00000000800 */
[----:B------:R-:W-:Y:S08]  /*6e90*/  MUFU.EX2 R97, R25 ;  /* 0x0000001900617308 */ /* 0x000ff00000000800 */
[----:B------:R3:W-:Y:S02]  /*6ea0*/  MUFU.EX2 R98, R24 ;  /* 0x0000001800627308 */ /* 0x0007e40000000800 */
[----:B---3--:R-:W3:Y:S06]  /*6eb0*/  LDSM.16.MT88.4 R24, [R222+0xb000] ;  /* 0x00b00000de18783b */ /* 0x008eec0000004200 */
[----:B------:R-:W1:Y:S01]  /*6ec0*/  MUFU.EX2 R92, R9 ;  /* 0x00000009005c7308 */ /* 0x000e620000000800 */
[----:B------:R-:W-:Y:S01]  /*6ed0*/  MOV R133, R180 ;  /* 0x000000b400857202 */ /* 0x000fe20000000f00 */
[----:B------:R-:W-:Y:S01]  /*6ee0*/  FADD.FTZ R3, R144, R3 ;  /* 0x0000000390037221 */ /* 0x000fe20000010000 */
[----:B------:R-:W-:-:S05]  /*6ef0*/  MOV R192, R164 ;  /* 0x000000a400c07202 */ /* 0x000fca0000000f00 */
[----:B------:R-:W1:Y:S01]  /*6f00*/  MUFU.EX2 R71, R36 ;  /* 0x0000002400477308 */ /* 0x000e620000000800 */
[----:B------:R-:W-:-:S07]  /*6f10*/  MOV R193, R179 ;  /* 0x000000b300c17202 */ /* 0x000fce0000000f00 */
[----:B------:R-:W-:Y:S01]  /*6f20*/  MUFU.EX2 R68, R35 ;  /* 0x0000002300447308 */ /* 0x000fe20000000800 */
[----:B------:R-:W-:-:S07]  /*6f30*/  MOV R213, R218 ;  /* 0x000000da00d57202 */ /* 0x000fce0000000f00 */
[----:B------:R-:W3:Y:S01]  /*6f40*/  MUFU.EX2 R69, R10 ;  /* 0x0000000a00457308 */ /* 0x000ee20000000800 */
[----:B------:R-:W-:Y:S01]  /*6f50*/  MOV R211, R149 ;  /* 0x0000009500d37202 */ /* 0x000fe20000000f00 */
[----:B------:R-:W-:Y:S01]  /*6f60*/  FADD.FTZ R3, R133, R3 ;  /* 0x0000000385037221 */ /* 0x000fe20000010000 */
[----:B------:R-:W-:Y:S01]  /*6f70*/  IMAD.MOV.U32 R133, RZ, RZ, R192 ;  /* 0x000000ffff857224 */ /* 0x000fe200078e00c0 */
[----:B------:R-:W-:Y:S02]  /*6f80*/  MOV R192, R193 ;  /* 0x000000c100c07202 */ /* 0x000fe40000000f00 */
[----:B------:R-:W-:Y:S02]  /*6f90*/  F2FP.BF16.F32.PACK_AB R6, R76, R88 ;  /* 0x000000584c06723e */ /* 0x000fe400000010ff */
[----:B------:R-:W4:Y:S01]  /*6fa0*/  MUFU.EX2 R104, R34 ;  /* 0x0000002200687308 */ /* 0x000f220000000800 */
[----:B------:R-:W-:Y:S01]  /*6fb0*/  MOV R193, R211 ;  /* 0x000000d300c17202 */ /* 0x000fe20000000f00 */
[----:B------:R-:W-:-:S02]  /*6fc0*/  IMAD.MOV.U32 R211, RZ, RZ, R213 ;  /* 0x000000ffffd37224 */ /* 0x000fc400078e00d5 */
[----:B------:R-:W-:Y:S01]  /*6fd0*/  FADD.FTZ R3, R133, R3 ;  /* 0x0000000385037221 */ /* 0x000fe20000010000 */
[----:B------:R-:W-:-:S03]  /*6fe0*/  MOV R133, R192 ;  /* 0x000000c000857202 */ /* 0x000fc60000000f00 */
[----:B------:R-:W-:Y:S01]  /*6ff0*/  MUFU.EX2 R105, R33 ;  /* 0x0000002100697308 */ /* 0x000fe20000000800 */
[----:B------:R-:W-:Y:S01]  /*7000*/  MOV R192, R193 ;  /* 0x000000c100c07202 */ /* 0x000fe20000000f00 */
[----:B------:R-:W-:Y:S01]  /*7010*/  IMAD.MOV.U32 R193, RZ, RZ, R211 ;  /* 0x000000ffffc17224 */ /* 0x000fe200078e00d3 */
[----:B-1----:R-:W-:-:S05]  /*7020*/  F2FP.BF16.F32.PACK_AB R4, R93, R92 ;  /* 0x0000005c5d04723e */ /* 0x002fca00000010ff */
[----:B------:R1:W-:Y:S01]  /*7030*/  MUFU.EX2 R102, R32 ;  /* 0x0000002000667308 */ /* 0x0003e20000000800 */
[----:B------:R-:W-:Y:S01]  /*7040*/  F2FP.BF16.F32.PACK_AB R5, R71, R70 ;  /* 0x000000464705723e */ /* 0x000fe200000010ff */
[----:B------:R-:W-:Y:S01]  /*7050*/  IMAD.MOV.U32 R219, RZ, RZ, R231 ;  /* 0x000000ffffdb7224 */ /* 0x000fe200078e00e7 */
[----:B---3--:R-:W-:Y:S01]  /*7060*/  F2FP.BF16.F32.PACK_AB R7, R69, R68 ;  /* 0x000000444507723e */ /* 0x008fe200000010ff */
[----:B------:R-:W-:Y:S01]  /*7070*/  IMAD.MOV.U32 R99, RZ, RZ, R177 ;  /* 0x000000ffff637224 */ /* 0x000fe200078e00b1 */
[----:B------:R-:W-:Y:S01]  /*7080*/  MOV R130, R193 ;  /* 0x000000c100827202 */ /* 0x000fe20000000f00 */
[----:B------:R-:W-:Y:S01]  /*7090*/  IMAD.MOV.U32 R216, RZ, RZ, R192 ;  /* 0x000000ffffd87224 */ /* 0x000fe200078e00c0 */
[----:B------:R-:W-:Y:S02]  /*70a0*/  MOV R103, R162 ;  /* 0x000000a200677202 */ /* 0x000fe40000000f00 */
[----:B------:R-:W-:Y:S01]  /*70b0*/  MOV R106, R176 ;  /* 0x000000b0006a7202 */ /* 0x000fe20000000f00 */
[----:B------:R-:W-:Y:S01]  /*70c0*/  HMMA.16816.F32.BF16 R140, R4, R20, R140 ;  /* 0x00000014048c723c */ /* 0x000fe2000004188c */
[----:B--2---:R-:W-:Y:S01]  /*70d0*/  FADD.FTZ R8, R132, R8 ;  /* 0x0000000884087221 */ /* 0x004fe20000010000 */
[----:B----4-:R-:W-:-:S03]  /*70e0*/  FADD.FTZ R2, R209, R2 ;  /* 0x00000002d1027221 */ /* 0x010fc60000010000 */
[----:B------:R-:W-:Y:S01]  /*70f0*/  FADD.FTZ R29, R217, R8 ;  /* 0x00000008d91d7221 */ /* 0x000fe20000010000 */
[----:B------:R2:W5:Y:S01]  /*7100*/  LDL.LU R132, [R1+0xa0] ;  /* 0x0000a00001847983 */ /* 0x0005620000300800 */
[----:B------:R-:W-:Y:S02]  /*7110*/  FADD.FTZ R2, R210, R2 ;  /* 0x00000002d2027221 */ /* 0x000fe40000010000 */
[----:B------:R-:W-:Y:S01]  /*7120*/  FADD.FTZ R0, R230, R29 ;  /* 0x0000001de6007221 */ /* 0x000fe20000010000 */
[----:B------:R2:W5:Y:S01]  /*7130*/  LDL.LU R134, [R1+0x9c] ;  /* 0x00009c0001867983 */ /* 0x0005620000300800 */
[----:B------:R-:W-:-:S03]  /*7140*/  FADD.FTZ R2, R136, R2 ;  /* 0x0000000288027221 */ /* 0x000fc60000010000 */
[----:B------:R2:W5:Y:S04]  /*7150*/  LDL.LU R136, [R1+0x98] ;  /* 0x0000980001887983 */ /* 0x0005680000300800 */
[----:B------:R-:W3:Y:S01]  /*7160*/  LDL.LU R230, [R1+0x94] ;  /* 0x0000940001e67983 */ /* 0x000ee20000300800 */
[----:B------:R-:W-:Y:S01]  /*7170*/  IMAD.MOV.U32 R210, RZ, RZ, R233 ;  /* 0x000000ffffd27224 */ /* 0x000fe200078e00e9 */
[----:B------:R-:W-:Y:S02]  /*7180*/  MOV R209, R215 ;  /* 0x000000d700d17202 */ /* 0x000fe40000000f00 */
[----:B------:R-:W-:Y:S01]  /*7190*/  MOV R107, R160 ;  /* 0x000000a0006b7202 */ /* 0x000fe20000000f00 */
[----:B------:R-:W-:Y:S01]  /*71a0*/  IMAD.MOV.U32 R122, RZ, RZ, R146 ;  /* 0x000000ffff7a7224 */ /* 0x000fe200078e0092 */
[----:B------:R-:W-:-:S02]  /*71b0*/  MOV R213, R209 ;  /* 0x000000d100d57202 */ /* 0x000fc40000000f00 */
[----:B------:R-:W-:Y:S01]  /*71c0*/  MOV R123, R147 ;  /* 0x00000093007b7202 */ /* 0x000fe20000000f00 */
[----:B------:R-:W-:Y:S01]  /*71d0*/  MUFU.EX2 R96, R11 ;  /* 0x0000000b00607308 */ /* 0x000fe20000000800 */
[----:B------:R-:W-:Y:S01]  /*71e0*/  MOV R209, R210 ;  /* 0x000000d200d17202 */ /* 0x000fe20000000f00 */
[----:B------:R-:W-:Y:S01]  /*71f0*/  LDSM.16.MT88.4 R180, [R221+0xb800] ;  /* 0x00b80000ddb4783b */ /* 0x000fe20000004200 */
[----:B------:R-:W-:Y:S02]  /*7200*/  MOV R217, R207 ;  /* 0x000000cf00d97202 */ /* 0x000fe40000000f00 */
[----:B------:R-:W-:Y:S02]  /*7210*/  MOV R211, R213 ;  /* 0x000000d500d37202 */ /* 0x000fe40000000f00 */
[----:B------:R-:W-:Y:S01]  /*7220*/  MOV R213, R209 ;  /* 0x000000d100d57202 */ /* 0x000fe20000000f00 */
[----:B------:R-:W-:Y:S01]  /*7230*/  HMMA.16816.F32.BF16 R152, R4, R22, R152 ;  /* 0x000000160498723c */ /* 0x000fe20000041898 */
[----:B------:R-:W-:Y:S01]  /*7240*/  MOV R131, R211 ;  /* 0x000000d300837202 */ /* 0x000fe20000000f00 */
[----:B------:R-:W-:-:S02]  /*7250*/  IMAD.MOV.U32 R210, RZ, RZ, R217 ;  /* 0x000000ffffd27224 */ /* 0x000fc400078e00d9 */
[----:B------:R-:W-:Y:S02]  /*7260*/  IMAD.MOV.U32 R214, RZ, RZ, R213 ;  /* 0x000000ffffd67224 */ /* 0x000fe400078e00d5 */
[----:B------:R-:W-:Y:S01]  /*7270*/  HMMA.16816.F32.BF16 R156, R4, R16, R156 ;  /* 0x00000010049c723c */ /* 0x000fe2000004189c */
[----:B------:R-:W-:-:S05]  /*7280*/  IMAD.MOV.U32 R209, RZ, RZ, R210 ;  /* 0x000000ffffd17224 */ /* 0x000fca00078e00d2 */
[----:B------:R-:W-:Y:S01]  /*7290*/  HMMA.16816.F32.BF16 R168, R4, R18, R168 ;  /* 0x0000001204a8723c */ /* 0x000fe200000418a8 */
[----:B------:R-:W-:-:S05]  /*72a0*/  MOV R217, R194 ;  /* 0x000000c200d97202 */ /* 0x000fca0000000f00 */
[C---:B------:R-:W-:Y:S06]  /*72b0*/  HMMA.16816.F32.BF16 R172, R4.reuse, R12, R172 ;  /* 0x0000000c04ac723c */ /* 0x040fec00000418ac */
[C---:B------:R-:W-:Y:S06]  /*72c0*/  HMMA.16816.F32.BF16 R184, R4.reuse, R14, R184 ;  /* 0x0000000e04b8723c */ /* 0x040fec00000418b8 */
[C---:B------:R-:W-:Y:S06]  /*72d0*/  HMMA.16816.F32.BF16 R188, R4.reuse, R24, R188 ;  /* 0x0000001804bc723c */ /* 0x040fec00000418bc */
[----:B-1----:R-:W-:Y:S01]  /*72e0*/  HMMA.16816.F32.BF16 R32, R4, R26, R108 ;  /* 0x0000001a0420723c */ /* 0x002fe2000004186c */
[----:B------:R-:W-:-:S06]  /*72f0*/  MOV R207, R198 ;  /* 0x000000c600cf7202 */ /* 0x000fcc0000000f00 */
[----:B------:R-:W-:Y:S01]  /*7300*/  FADD.FTZ R6, R228, R2 ;  /* 0x00000002e4067221 */ /* 0x000fe20000010000 */
[----:B------:R-:W-:Y:S01]  /*7310*/  FADD.FTZ R4, R238, R28 ;  /* 0x0000001cee047221 */ /* 0x000fe20000010000 */
[----:B------:R-:W-:Y:S01]  /*7320*/  FADD.FTZ R2, R130, R3 ;  /* 0x0000000382027221 */ /* 0x000fe20000010000 */
[----:B------:R-:W-:Y:S01]  /*7330*/  MOV R130, R131 ;  /* 0x0000008300827202 */ /* 0x000fe20000000f00 */
[----:B------:R-:W-:Y:S01]  /*7340*/  FADD.FTZ R5, R133, R0 ;  /* 0x0000000085057221 */ /* 0x000fe20000010000 */
[----:B------:R-:W-:Y:S01]  /*7350*/  IMAD.MOV.U32 R131, RZ, RZ, R214 ;  /* 0x000000ffff837224 */ /* 0x000fe200078e00d6 */
[----:B------:R-:W-:Y:S01]  /*7360*/  MOV R194, R195 ;  /* 0x000000c300c27202 */ /* 0x000fe20000000f00 */
[----:B------:R-:W-:Y:S01]  /*7370*/  FADD.FTZ R4, R226, R4 ;  /* 0x00000004e2047221 */ /* 0x000fe20000010000 */
[----:B------:R-:W-:Y:S01]  /*7380*/  MOV R214, R216 ;  /* 0x000000d800d67202 */ /* 0x000fe20000000f00 */
[----:B------:R-:W-:Y:S01]  /*7390*/  IMAD.MOV.U32 R195, RZ, RZ, R201 ;  /* 0x000000ffffc37224 */ /* 0x000fe200078e00c9 */
[----:B------:R-:W-:Y:S01]  /*73a0*/  MOV R216, R224 ;  /* 0x000000e000d87202 */ /* 0x000fe20000000f00 */
[----:B------:R-:W-:Y:S01]  /*73b0*/  FADD.FTZ R0, R130, R6 ;  /* 0x0000000682007221 */ /* 0x000fe20000010000 */
[----:B------:R-:W-:Y:S01]  /*73c0*/  MOV R201, R202 ;  /* 0x000000ca00c97202 */ /* 0x000fe20000000f00 */
[----:B------:R-:W-:Y:S01]  /*73d0*/  FADD.FTZ R3, R205, R5 ;  /* 0x00000005cd037221 */ /* 0x000fe20000010000 */
[----:B------:R-:W-:Y:S01]  /*73e0*/  MOV R233, R200 ;  /* 0x000000c800e97202 */ /* 0x000fe20000000f00 */
[----:B------:R-:W-:Y:S01]  /*73f0*/  FADD.FTZ R4, R131, R4 ;  /* 0x0000000483047221 */ /* 0x000fe20000010000 */
[----:B------:R-:W-:Y:S01]  /*7400*/  MOV R202, R196 ;  /* 0x000000c400ca7202 */ /* 0x000fe20000000f00 */
[----:B------:R-:W-:Y:S01]  /*7410*/  IMAD.MOV.U32 R196, RZ, RZ, R229 ;  /* 0x000000ffffc47224 */ /* 0x000fe200078e00e5 */
        /* <DEDUP_REMOVED lines=11> */
[----:B------:R-:W-:-:S02]  /*74d0*/  IMAD.MOV.U32 R195, RZ, RZ, R201 ;  /* 0x000000ffffc37224 */ /* 0x000fc400078e00c9 */
[----:B------:R-:W-:Y:S01]  /*74e0*/  FADD.FTZ R3, R145, R3 ;  /* 0x0000000391037221 */ /* 0x000fe20000010000 */
[----:B------:R-:W-:Y:S01]  /*74f0*/  MOV R90, R233 ;  /* 0x000000e9005a7202 */ /* 0x000fe20000000f00 */
[----:B------:R-:W-:Y:S01]  /*7500*/  FADD.FTZ R4, R133, R4 ;  /* 0x0000000485047221 */ /* 0x000fe20000010000 */
[----:B------:R-:W-:Y:S01]  /*7510*/  MOV R201, R202 ;  /* 0x000000ca00c97202 */ /* 0x000fe20000000f00 */
[----:B------:R-:W-:Y:S01]  /*7520*/  IMAD.MOV.U32 R91, RZ, RZ, R215 ;  /* 0x000000ffff5b7224 */ /* 0x000fe200078e00d7 */
[----:B------:R-:W-:Y:S01]  /*7530*/  MOV R218, R199 ;  /* 0x000000c700da7202 */ /* 0x000fe20000000f00 */
[----:B------:R-:W-:Y:S01]  /*7540*/  FADD.FTZ R2, R89, R2 ;  /* 0x0000000259027221 */ /* 0x000fe20000010000 */
[----:B------:R-:W-:Y:S01]  /*7550*/  MOV R202, R196 ;  /* 0x000000c400ca7202 */ /* 0x000fe20000000f00 */
[----:B------:R-:W-:Y:S01]  /*7560*/  IMAD.MOV.U32 R199, RZ, RZ, R166 ;  /* 0x000000ffffc77224 */ /* 0x000fe200078e00a6 */
[----:B------:R-:W-:Y:S01]  /*7570*/  MOV R95, R179 ;  /* 0x000000b3005f7202 */ /* 0x000fe20000000f00 */
[----:B------:R-:W-:-:S02]  /*7580*/  IMAD.MOV.U32 R196, RZ, RZ, R198 ;  /* 0x000000ffffc47224 */ /* 0x000fc400078e00c6 */
[----:B------:R-:W-:Y:S01]  /*7590*/  FADD.FTZ R0, R204, R0 ;  /* 0x00000000cc007221 */ /* 0x000fe20000010000 */
        /* <DEDUP_REMOVED lines=12> */
[----:B------:R-:W-:Y:S01]  /*7660*/  FADD.FTZ R2, R94, R0 ;  /* 0x000000005e027221 */ /* 0x000fe20000010000 */
        /* <DEDUP_REMOVED lines=9> */
[----:B------:R-:W-:Y:S02]  /*7700*/  IMAD.MOV.U32 R128, RZ, RZ, R203 ;  /* 0x000000ffff807224 */ /* 0x000fe400078e00cb */
[----:B------:R-:W-:Y:S01]  /*7710*/  FADD.FTZ R2, R106, R2 ;  /* 0x000000026a027221 */ /* 0x000fe20000010000 */
[----:B------:R-:W-:Y:S01]  /*7720*/  MOV R130, R201 ;  /* 0x000000c900827202 */ /* 0x000fe20000000f00 */
[----:B------:R-:W-:Y:S01]  /*7730*/  FADD.FTZ R0, R107, R0 ;  /* 0x000000006b007221 */ /* 0x000fe20000010000 */
[----:B------:R-:W-:Y:S01]  /*7740*/  FADD.FTZ R4, R122, R5 ;  /* 0x000000057a047221 */ /* 0x000fe20000010000 */
[----:B------:R-:W-:Y:S01]  /*7750*/  MOV R214, R194 ;  /* 0x000000c200d67202 */ /* 0x000fe20000000f00 */
[----:B------:R-:W-:-:S02]  /*7760*/  IMAD.MOV.U32 R131, RZ, RZ, R195 ;  /* 0x000000ffff837224 */ /* 0x000fc400078e00c3 */
[----:B------:R-:W-:Y:S01]  /*7770*/  FADD.FTZ R3, R123, R3 ;  /* 0x000000037b037221 */ /* 0x000fe20000010000 */
[----:B------:R-:W-:Y:S01]  /*7780*/  MOV R216, R193 ;  /* 0x000000c100d87202 */ /* 0x000fe20000000f00 */
[----:B------:R-:W-:Y:S01]  /*7790*/  FADD.FTZ R2, R128, R2 ;  /* 0x0000000280027221 */ /* 0x000fe20000010000 */
[----:B------:R-:W-:Y:S01]  /*77a0*/  FADD.FTZ R0, R129, R0 ;  /* 0x0000000081007221 */ /* 0x000fe20000010000 */
[----:B------:R-:W-:Y:S02]  /*77b0*/  IMAD.MOV.U32 R133, RZ, RZ, R192 ;  /* 0x000000ffff857224 */ /* 0x000fe400078e00c0 */
[----:B------:R-:W-:Y:S01]  /*77c0*/  FADD.FTZ R4, R130, R4 ;  /* 0x0000000482047221 */ /* 0x000fe20000010000 */
[----:B------:R-:W-:Y:S01]  /*77d0*/  FADD.FTZ R3, R131, R3 ;  /* 0x0000000383037221 */ /* 0x000fe20000010000 */
[----:B------:R-:W-:Y:S01]  /*77e0*/  FADD.FTZ R2, R214, R2 ;  /* 0x00000002d6027221 */ /* 0x000fe20000010000 */
[----:B------:R-:W-:Y:S01]  /*77f0*/  FADD.FTZ R0, R216, R0 ;  /* 0x00000000d8007221 */ /* 0x000fe20000010000 */
[----:B------:R-:W-:Y:S01]  /*7800*/  FADD.FTZ R4, R133, R4 ;  /* 0x0000000485047221 */ /* 0x000fe20000010000 */
[----:B------:R-:W-:Y:S01]  /*7810*/  FADD.FTZ R3, R211, R3 ;  /* 0x00000003d3037221 */ /* 0x000fe20000010000 */
[----:B------:R-:W-:Y:S01]  /*7820*/  FADD.FTZ R2, R213, R2 ;  /* 0x00000002d5027221 */ /* 0x000fe20000010000 */
[----:B------:R-:W-:Y:S01]  /*7830*/  FADD.FTZ R0, R209, R0 ;  /* 0x00000000d1007221 */ /* 0x000fe20000010000 */
[----:B------:R-:W-:Y:S01]  /*7840*/  MOV R232, R148 ;  /* 0x0000009400e87202 */ /* 0x000fe20000000f00 */
[----:B------:R-:W-:Y:S01]  /*7850*/  FADD.FTZ R4, R210, R4 ;  /* 0x00000004d2047221 */ /* 0x000fe20000010000 */
[----:B------:R-:W-:Y:S01]  /*7860*/  FADD.FTZ R3, R217, R3 ;  /* 0x00000003d9037221 */ /* 0x000fe20000010000 */
[----:B------:R-:W-:Y:S01]  /*7870*/  FADD.FTZ R2, R219, R2 ;  /* 0x00000002db027221 */ /* 0x000fe20000010000 */
[----:B------:R-:W-:Y:S01]  /*7880*/  MOV R207, R218 ;  /* 0x000000da00cf7202 */ /* 0x000fe20000000f00 */
[----:B------:R-:W-:Y:S01]  /*7890*/  FADD.FTZ R0, R231, R0 ;  /* 0x00000000e7007221 */ /* 0x000fe20000010000 */
[----:B------:R-:W-:Y:S01]  /*78a0*/  MOV R233, R232 ;  /* 0x000000e800e97202 */ /* 0x000fe20000000f00 */
[----:B------:R-:W-:Y:S01]  /*78b0*/  FADD.FTZ R4, R206, R4 ;  /* 0x00000004ce047221 */ /* 0x000fe20000010000 */
[----:B------:R-:W-:Y:S01]  /*78c0*/  FADD.FTZ R3, R251, R3 ;  /* 0x00000003fb037221 */ /* 0x000fe20000010000 */
[----:B------:R-:W-:Y:S01]  /*78d0*/  FADD.FTZ R2, R249, R2 ;  /* 0x00000002f9027221 */ /* 0x000fe20000010000 */
[----:B------:R-:W-:Y:S01]  /*78e0*/  MOV R215, R178 ;  /* 0x000000b200d77202 */ /* 0x000fe20000000f00 */
[----:B------:R-:W-:Y:S01]  /*78f0*/  FADD.FTZ R0, R248, R0 ;  /* 0x00000000f8007221 */ /* 0x000fe20000010000 */
[----:B------:R-:W-:Y:S01]  /*7900*/  FADD.FTZ R4, R207, R4 ;  /* 0x00000004cf047221 */ /* 0x000fe20000010000 */
[----:B------:R-:W-:Y:S01]  /*7910*/  FADD.FTZ R3, R233, R3 ;  /* 0x00000003e9037221 */ /* 0x000fe20000010000 */
[----:B------:R-:W-:Y:S01]  /*7920*/  FADD.FTZ R2, R250, R2 ;  /* 0x00000002fa027221 */ /* 0x000fe20000010000 */
[----:B------:R-:W1:Y:S01]  /*7930*/  MUFU.EX2 R37, R37 ;  /* 0x0000002500257308 */ /* 0x000e620000000800 */
[----:B------:R-:W-:Y:S01]  /*7940*/  FADD.FTZ R0, R247, R0 ;  /* 0x00000000f7007221 */ /* 0x000fe20000010000 */
[----:B------:R-:W-:-:S02]  /*7950*/  IMAD.MOV.U32 R218, RZ, RZ, R161 ;  /* 0x000000ffffda7224 */ /* 0x000fc400078e00a1 */
[----:B------:R-:W-:Y:S01]  /*7960*/  FADD.FTZ R4, R215, R4 ;  /* 0x00000004d7047221 */ /* 0x000fe20000010000 */
[----:B------:R-:W-:Y:S01]  /*7970*/  MOV R232, R163 ;  /* 0x000000a300e87202 */ /* 0x000fe20000000f00 */
        /* <DEDUP_REMOVED lines=15> */
[----:B------:R-:W-:Y:S01]  /*7a70*/  F2FP.BF16.F32.PACK_AB R8, R120, R208 ;  /* 0x000000d07808723e */ /* 0x000fe200000010ff */
[----:B------:R-:W-:Y:S01]  /*7a80*/  FADD.FTZ R4, R138, R4 ;  /* 0x000000048a047221 */ /* 0x000fe20000010000 */
[----:B------:R-:W-:Y:S01]  /*7a90*/  F2FP.BF16.F32.PACK_AB R9, R98, R97 ;  /* 0x000000616209723e */ /* 0x000fe200000010ff */
[----:B------:R-:W-:Y:S01]  /*7aa0*/  FADD.FTZ R3, R124, R3 ;  /* 0x000000037c037221 */ /* 0x000fe20000010000 */
[----:B------:R-:W-:Y:S01]  /*7ab0*/  F2FP.BF16.F32.PACK_AB R10, R104, R119 ;  /* 0x00000077680a723e */ /* 0x000fe200000010ff */
[----:B------:R-:W-:Y:S01]  /*7ac0*/  MUFU.EX2 R38, R38 ;  /* 0x0000002600267308 */ /* 0x000fe20000000800 */
[----:B-1----:R-:W-:Y:S01]  /*7ad0*/  F2FP.BF16.F32.PACK_AB R11, R37, R96 ;  /* 0x00000060250b723e */ /* 0x002fe200000010ff */
[----:B------:R-:W-:Y:S01]  /*7ae0*/  FADD.FTZ R2, R241, R2 ;  /* 0x00000002f1027221 */ /* 0x000fe20000010000 */
[----:B------:R-:W-:Y:S01]  /*7af0*/  FADD.FTZ R0, R234, R0 ;  /* 0x00000000ea007221 */ /* 0x000fe20000010000 */
[----:B------:R-:W-:Y:S01]  /*7b00*/  FADD.FTZ R4, R212, R4 ;  /* 0x00000004d4047221 */ /* 0x000fe20000010000 */
[----:B------:R-:W-:Y:S01]  /*7b10*/  FADD.FTZ R3, R121, R3 ;  /* 0x0000000379037221 */ /* 0x000fe20000010000 */
[----:B------:R-:W-:Y:S01]  /*7b20*/  FADD.FTZ R2, R242, R2 ;  /* 0x00000002f2027221 */ /* 0x000fe20000010000 */
[----:B------:R-:W-:Y:S01]  /*7b30*/  FADD.FTZ R0, R235, R0 ;  /* 0x00000000eb007221 */ /* 0x000fe20000010000 */
[----:B------:R-:W-:Y:S01]  /*7b40*/  HMMA.16816.F32.BF16 R60, R8, R16, R60 ;  /* 0x00000010083c723c */ /* 0x000fe2000004183c */
[----:B------:R-:W1:Y:S01]  /*7b50*/  MUFU.EX2 R17, R115 ;  /* 0x0000007300117308 */ /* 0x000e620000000800 */
[----:B------:R-:W-:Y:S01]  /*7b60*/  FADD.FTZ R4, R208, R4 ;  /* 0x00000004d0047221 */ /* 0x000fe20000010000 */
[----:B------:R-:W-:Y:S01]  /*7b70*/  FADD.FTZ R3, R97, R3 ;  /* 0x0000000361037221 */ /* 0x000fe20000010000 */
[----:B------:R-:W-:Y:S01]  /*7b80*/  FADD.FTZ R2, R92, R2 ;  /* 0x000000025c027221 */ /* 0x000fe20000010000 */
[----:B------:R-:W-:Y:S01]  /*7b90*/  FADD.FTZ R0, R70, R0 ;  /* 0x0000000046007221 */ /* 0x000fe20000010000 */
[----:B------:R-:W-:-:S03]  /*7ba0*/  FADD.FTZ R4, R120, R4 ;  /* 0x0000000478047221 */ /* 0x000fc60000010000 */
[----:B------:R-:W4:Y:S01]  /*7bb0*/  MUFU.EX2 R30, R50 ;  /* 0x00000032001e7308 */ /* 0x000f220000000800 */
[C---:B------:R-:W-:Y:S01]  /*7bc0*/  HMMA.16816.F32.BF16 R80, R8.reuse, R20, R80 ;  /* 0x000000140850723c */ /* 0x040fe20000041850 */
[----:B------:R-:W-:Y:S01]  /*7bd0*/  FADD.FTZ R3, R98, R3 ;  /* 0x0000000362037221 */ /* 0x000fe20000010000 */
[----:B------:R-:W-:Y:S01]  /*7be0*/  FADD.FTZ R2, R93, R2 ;  /* 0x000000025d027221 */ /* 0x000fe20000010000 */
[----:B------:R-:W-:Y:S01]  /*7bf0*/  FADD.FTZ R0, R71, R0 ;  /* 0x0000000047007221 */ /* 0x000fe20000010000 */
[----:B------:R-:W2:Y:S03]  /*7c00*/  LDSM.16.MT88.4 R148, [R220+0xb800] ;  /* 0x00b80000dc94783b */ /* 0x000ea60000004200 */
[----:B------:R-:W4:Y:S01]  /*7c10*/  MUFU.EX2 R16, R116 ;  /* 0x0000007400107308 */ /* 0x000f220000000800 */
[----:B------:R-:W-:Y:S01]  /*7c20*/  HMMA.16816.F32.BF16 R72, R8, R22, R72 ;  /* 0x000000160848723c */ /* 0x000fe20000041848 */
[----:B------:R-:W-:Y:S01]  /*7c30*/  FADD.FTZ R4, R119, R4 ;  /* 0x0000000477047221 */ /* 0x000fe20000010000 */
[----:B------:R-:W-:-:S05]  /*7c40*/  FADD.FTZ R3, R96, R3 ;  /* 0x0000000360037221 */ /* 0x000fca0000010000 */
[----:B------:R-:W2:Y:S01]  /*7c50*/  MUFU.EX2 R39, R39 ;  /* 0x0000002700277308 */ /* 0x000ea20000000800 */
[C---:B------:R-:W-:Y:S01]  /*7c60*/  HMMA.16816.F32.BF16 R44, R8.reuse, R18, R44 ;  /* 0x00000012082c723c */ /* 0x040fe2000004182c */
[----:B------:R-:W-:Y:S01]  /*7c70*/  FADD.FTZ R2, R88, R2 ;  /* 0x0000000258027221 */ /* 0x000fe20000010000 */
[----:B------:R-:W3:Y:S04]  /*7c80*/  LDSM.16.MT88.4 R164, [R223+0xb800] ;  /* 0x00b80000dfa4783b */ /* 0x000ee80000004200 */
[C---:B------:R-:W-:Y:S01]  /*7c90*/  HMMA.16816.F32.BF16 R40, R8.reuse, R12, R40 ;  /* 0x0000000c0828723c */ /* 0x040fe20000041828 */
[----:B------:R-:W2:Y:S01]  /*7ca0*/  MUFU.EX2 R21, R51 ;  /* 0x0000003300157308 */ /* 0x000ea20000000800 */
[----:B------:R-:W-:Y:S01]  /*7cb0*/  FADD.FTZ R0, R68, R0 ;  /* 0x0000000044007221 */ /* 0x000fe20000010000 */
[----:B------:R1:W5:Y:S03]  /*7cc0*/  LDL.LU R238, [R1+0x90] ;  /* 0x0000900001ee7983 */ /* 0x0003660000300800 */
[C---:B------:R-:W-:Y:S01]  /*7cd0*/  HMMA.16816.F32.BF16 R52, R8.reuse, R14, R52 ;  /* 0x0000000e0834723c */ /* 0x040fe20000041834 */
[----:B------:R-:W3:Y:S02]  /*7ce0*/  LDSM.16.MT88.4 R12, [R222+0xb800] ;  /* 0x00b80000de0c783b */ /* 0x000ee40000004200 */
[----:B------:R-:W-:Y:S03]  /*7cf0*/  MUFU.EX2 R36, R48 ;  /* 0x0000003000247308 */ /* 0x000fe60000000800 */
[----:B------:R-:W-:Y:S01]  /*7d00*/  HMMA.16816.F32.BF16 R64, R8, R24, R64 ;  /* 0x000000180840723c */ /* 0x000fe20000041840 */
[----:B------:R-:W-:-:S05]  /*7d10*/  FADD.FTZ R4, R104, R4 ;  /* 0x0000000468047221 */ /* 0x000fca0000010000 */
[----:B------:R-:W-:Y:S01]  /*7d20*/  HMMA.16816.F32.BF16 R56, R8, R26, R56 ;  /* 0x0000001a0838723c */ /* 0x000fe20000041838 */
[----:B------:R-:W2:Y:S01]  /*7d30*/  MUFU.EX2 R8, R117 ;  /* 0x0000007500087308 */ /* 0x000ea20000000800 */
[----:B------:R-:W-:Y:S01]  /*7d40*/  FADD.FTZ R3, R37, R3 ;  /* 0x0000000325037221 */ /* 0x000fe20000010000 */
[----:B------:R-:W-:Y:S01]  /*7d50*/  FADD.FTZ R2, R76, R2 ;  /* 0x000000024c027221 */ /* 0x000fe20000010000 */
[----:B------:R-:W-:-:S05]  /*7d60*/  FADD.FTZ R0, R69, R0 ;  /* 0x0000000045007221 */ /* 0x000fca0000010000 */
[----:B------:R-:W2:Y:S01]  /*7d70*/  MUFU.EX2 R20, R112 ;  /* 0x0000007000147308 */ /* 0x000ea20000000800 */
[----:B------:R-:W-:Y:S01]  /*7d80*/  FADD.FTZ R4, R105, R4 ;  /* 0x0000000469047221 */ /* 0x000fe20000010000 */
[----:B-1----:R-:W-:-:S06]  /*7d90*/  FADD.FTZ R3, R17, R3 ;  /* 0x0000000311037221 */ /* 0x002fcc0000010000 */
[----:B------:R-:W1:Y:S01]  /*7da0*/  MUFU.EX2 R7, R118 ;  /* 0x0000007600077308 */ /* 0x000e620000000800 */
[----:B------:R-:W-:Y:S01]  /*7db0*/  FADD.FTZ R2, R38, R2 ;  /* 0x0000000226027221 */ /* 0x000fe20000010000 */
[----:B----4-:R-:W-:-:S06]  /*7dc0*/  FADD.FTZ R0, R30, R0 ;  /* 0x000000001e007221 */ /* 0x010fcc0000010000 */
[----:B------:R-:W4:Y:S01]  /*7dd0*/  MUFU.EX2 R31, R49 ;  /* 0x00000031001f7308 */ /* 0x000f220000000800 */
[----:B------:R-:W-:-:S07]  /*7de0*/  FADD.FTZ R4, R102, R4 ;  /* 0x0000000466047221 */ /* 0x000fce0000010000 */
[----:B------:R-:W3:Y:S01]  /*7df0*/  MUFU.EX2 R18, R113 ;  /* 0x0000007100127308 */ /* 0x000ee20000000800 */
[----:B------:R-:W-:Y:S01]  /*7e00*/  FADD.FTZ R3, R16, R3 ;  /* 0x0000000310037221 */ /* 0x000fe20000010000 */
[----:B--2---:R-:W-:Y:S01]  /*7e10*/  FADD.FTZ R2, R39, R2 ;  /* 0x0000000227027221 */ /* 0x004fe20000010000 */
[----:B------:R-:W-:Y:S01]  /*7e20*/  FADD.FTZ R0, R21, R0 ;  /* 0x0000000015007221 */ /* 0x000fe20000010000 */
[----:B------:R2:W5:Y:S01]  /*7e30*/  LDL.LU R229, [R1+0x8c] ;  /* 0x00008c0001e57983 */ /* 0x0005620000300800 */
[----:B------:R-:W-:Y:S01]  /*7e40*/  FADD.FTZ R4, R100, R4 ;  /* 0x0000000464047221 */ /* 0x000fe20000010000 */
[----:B------:R-:W-:Y:S01]  /*7e50*/  FADD.FTZ R3, R8, R3 ;  /* 0x0000000308037221 */ /* 0x000fe20000010000 */
[----:B------:R-:W-:Y:S01]  /*7e60*/  FADD.FTZ R2, R36, R2 ;  /* 0x0000000224027221 */ /* 0x000fe20000010000 */
[----:B------:R2:W5:Y:S01]  /*7e70*/  LDL.LU R228, [R1+0x88] ;  /* 0x0000880001e47983 */ /* 0x0005620000300800 */
[----:B------:R-:W-:Y:S01]  /*7e80*/  FADD.FTZ R0, R20, R0 ;  /* 0x0000000014007221 */ /* 0x000fe20000010000 */
[----:B------:R-:W-:-:S02]  /*7e90*/  FADD.FTZ R4, R101, R4 ;  /* 0x0000000465047221 */ /* 0x000fc40000010000 */
[----:B------:R2:W5:Y:S01]  /*7ea0*/  LDL.LU R227, [R1+0x84] ;  /* 0x0000840001e37983 */ /* 0x0005620000300800 */
[----:B-1----:R-:W-:-:S03]  /*7eb0*/  FADD.FTZ R3, R7, R3 ;  /* 0x0000000307037221 */ /* 0x002fc60000010000 */
[----:B------:R2:W5:Y:S01]  /*7ec0*/  LDL.LU R226, [R1+0x80] ;  /* 0x0000800001e27983 */ /* 0x0005620000300800 */
[----:B----4-:R-:W-:-:S03]  /*7ed0*/  FADD.FTZ R2, R31, R2 ;  /* 0x000000021f027221 */ /* 0x010fc60000010000 */
[----:B------:R2:W5:Y:S01]  /*7ee0*/  LDL.LU R225, [R1+0x7c] ;  /* 0x00007c0001e17983 */ /* 0x0005620000300800 */
[----:B---3--:R-:W-:-:S03]  /*7ef0*/  FADD.FTZ R0, R18, R0 ;  /* 0x0000000012007221 */ /* 0x008fc60000010000 */
[----:B------:R2:W5:Y:S04]  /*7f00*/  LDL.LU R224, [R1+0x78] ;  /* 0x0000780001e07983 */ /* 0x0005680000300800 */
[----:B------:R2:W5:Y:S04]  /*7f10*/  LDL.LU R205, [R1+0x74] ;  /* 0x0000740001cd7983 */ /* 0x0005680000300800 */
[----:B------:R2:W5:Y:S04]  /*7f20*/  LDL.LU R204, [R1+0x70] ;  /* 0x0000700001cc7983 */ /* 0x0005680000300800 */
[----:B------:R2:W5:Y:S04]  /*7f30*/  LDL.LU R139, [R1+0x6c] ;  /* 0x00006c00018b7983 */ /* 0x0005680000300800 */
[----:B------:R2:W-:Y:S04]  /*7f40*/  STL [R1+0x18], R4 ;  /* 0x0000180401007387 */ /* 0x0005e80000100800 */
[----:B------:R2:W-:Y:S04]  /*7f50*/  STL [R1+0x1c], R3 ;  /* 0x00001c0301007387 */ /* 0x0005e80000100800 */
[----:B------:R2:W-:Y:S04]  /*7f60*/  STL [R1+0x20], R2 ;  /* 0x0000200201007387 */ /* 0x0005e80000100800 */
[----:B------:R2:W-:Y:S01]  /*7f70*/  STL [R1+0x24], R0 ;  /* 0x0000240001007387 */ /* 0x0005e20000100800 */
[----:B------:R-:W-:-:S02]  /*7f80*/  F2FP.BF16.F32.PACK_AB R196, R39, R38 ;  /* 0x0000002627c4723e */ /* 0x000fc400000010ff */
[----:B------:R-:W-:Y:S02]  /*7f90*/  F2FP.BF16.F32.PACK_AB R197, R21, R30 ;  /* 0x0000001e15c5723e */ /* 0x000fe400000010ff */
[----:B------:R-:W-:Y:S02]  /*7fa0*/  F2FP.BF16.F32.PACK_AB R198, R31, R36 ;  /* 0x000000241fc6723e */ /* 0x000fe400000010ff */
[----:B------:R-:W-:Y:S02]  /*7fb0*/  F2FP.BF16.F32.PACK_AB R199, R18, R20 ;  /* 0x0000001412c7723e */ /* 0x000fe400000010ff */
[----:B------:R-:W-:Y:S02]  /*7fc0*/  F2FP.BF16.F32.PACK_AB R200, R102, R105 ;  /* 0x0000006966c8723e */ /* 0x000fe400000010ff */
[----:B------:R-:W-:Y:S02]  /*7fd0*/  F2FP.BF16.F32.PACK_AB R201, R16, R17 ;  /* 0x0000001110c9723e */ /* 0x000fe400000010ff */
[----:B------:R-:W-:-:S02]  /*7fe0*/  F2FP.BF16.F32.PACK_AB R202, R101, R100 ;  /* 0x0000006465ca723e */ /* 0x000fc400000010ff */
[----:B------:R-:W-:Y:S01]  /*7ff0*/  F2FP.BF16.F32.PACK_AB R203, R7, R8 ;  /* 0x0000000807cb723e */ /* 0x000fe200000010ff */
[----:B------:R-:W-:Y:S01]  /*8000*/  HMMA.16816.F32.BF16 R140, R196, R148, R140 ;  /* 0x00000094c48c723c */ /* 0x000fe2000004188c */
[----:B------:R-:W-:-:S05]  /*8010*/  IADD3 R237, R230, 0x800, RZ ;  /* 0x00000800e6ed7810 */ /* 0x000fca0007ffe0ff */
[----:B------:R-:W-:Y:S01]  /*8020*/  HMMA.16816.F32.BF16 R152, R196, R150, R152 ;  /* 0x00000096c498723c */ /* 0x000fe20000041898 */
[----:B------:R-:W-:-:S05]  /*8030*/  VIADD R236, R230, 0x1000 ;  /* 0x00001000e6ec7836 */ /* 0x000fca0000000000 */
[----:B------:R-:W-:Y:S01]  /*8040*/  HMMA.16816.F32.BF16 R156, R196, R164, R156 ;  /* 0x000000a4c49c723c */ /* 0x000fe2000004189c */
[----:B------:R-:W-:-:S05]  /*8050*/  IADD3 R235, R230, 0x1800, RZ ;  /* 0x00001800e6eb7810 */ /* 0x000fca0007ffe0ff */
        /* <DEDUP_REMOVED lines=8> */
[C---:B------:R-:W-:Y:S06]  /*80e0*/  HMMA.16816.F32.BF16 R160, R200.reuse, R164, R60 ;  /* 0x000000a4c8a0723c */ /* 0x040fec000004183c */
[----:B------:R-:W-:Y:S06]  /*80f0*/  HMMA.16816.F32.BF16 R176, R200, R180, R40 ;  /* 0x000000b4c8b0723c */ /* 0x000fec0000041828 */
[----:B------:R-:W-:Y:S06]  /*8100*/  HMMA.16816.F32.BF16 R188, R196, R12, R188 ;  /* 0x0000000cc4bc723c */ /* 0x000fec00000418bc */
[C---:B------:R-:W-:Y:S06]  /*8110*/  HMMA.16816.F32.BF16 R148, R200.reuse, R150, R72 ;  /* 0x00000096c894723c */ /* 0x040fec0000041848 */
[C---:B------:R-:W-:Y:S06]  /*8120*/  HMMA.16816.F32.BF16 R164, R200.reuse, R166, R44 ;  /* 0x000000a6c8a4723c */ /* 0x040fec000004182c */
[C---:B------:R-:W-:Y:S06]  /*8130*/  HMMA.16816.F32.BF16 R180, R200.reuse, R182, R52 ;  /* 0x000000b6c8b4723c */ /* 0x040fec0000041834 */
[----:B------:R-:W-:Y:S06]  /*8140*/  HMMA.16816.F32.BF16 R192, R200, R12, R64 ;  /* 0x0000000cc8c0723c */ /* 0x000fec0000041840 */
[-C--:B------:R-:W-:Y:S06]  /*8150*/  HMMA.16816.F32.BF16 R196, R196, R14.reuse, R32 ;  /* 0x0000000ec4c4723c */ /* 0x080fec0000041820 */
[----:B------:R-:W-:Y:S01]  /*8160*/  HMMA.16816.F32.BF16 R200, R200, R14, R56 ;  /* 0x0000000ec8c8723c */ /* 0x000fe20000041838 */
[----:B------:R-:W-:-:S08]  /*8170*/  NOP ;  /* 0x0000000000007918 */ /* 0x000fd00000000000 */
[----:B--2---:R-:W-:-:S15]  /*8180*/  @!P0 BRA `(.L_x_6) ;  /* 0x0000005400088947 */ /* 0x004fde0003800000 */
[----:B------:R-:W2:Y:S01]  /*8190*/  LDL.LU R218, [R1+0xc] ;  /* 0x00000c0001da7983 */ /* 0x000ea20000300800 */
[C---:B-----5:R-:W-:Y:S01]  /*81a0*/  SHF.L.U64.HI R0, R204.reuse, 0x5, R205 ;  /* 0x00000005cc007819 */ /* 0x060fe200000102cd */
[----:B------:R-:W-:Y:S01]  /*81b0*/  IMAD.SHL.U32 R2, R204, 0x20, RZ ;  /* 0x00000020cc027824 */ /* 0x000fe200078e00ff */
[----:B------:R-:W-:Y:S01]  /*81c0*/  MOV R133, R135 ;  /* 0x0000008700857202 */ /* 0x000fe20000000f00 */
[----:B------:R-:W-:Y:S01]  /*81d0*/  IMAD.MOV.U32 R3, RZ, RZ, R136 ;  /* 0x000000ffff037224 */ /* 0x000fe200078e0088 */
[----:B------:R-:W-:Y:S01]  /*81e0*/  MOV R138, R132 ;  /* 0x00000084008a7202 */ /* 0x000fe20000000f00 */
[----:B------:R2:W-:Y:S01]  /*81f0*/  STL [R1+0x4], R0 ;  /* 0x0000040001007387 */ /* 0x0005e20000100800 */
[----:B------:R-:W-:Y:S01]  /*8200*/  IMAD.MOV.U32 R137, RZ, RZ, R134 ;  /* 0x000000ffff897224 */ /* 0x000fe200078e0086 */
[----:B------:R-:W-:Y:S01]  /*8210*/  ULDC.64 UR8, c[0x0][0x248] ;  /* 0x0000920000087ab9 */ /* 0x000fe20000000a00 */
[----:B------:R-:W-:Y:S01]  /*8220*/  ULDC UR4, c[0x0][0x2ec] ;  /* 0x0000bb0000047ab9 */ /* 0x000fe20000000800 */
[----:B------:R1:W-:Y:S01]  /*8230*/  STL [R1+0x8], R2 ;  /* 0x0000080201007387 */ /* 0x0003e20000100800 */
[----:B------:R-:W-:-:S02]  /*8240*/  USHF.L.U64.HI UR14, UR8, 0x5, UR9 ;  /* 0x00000005080e7899 */ /* 0x000fc40008010209 */
[----:B------:R-:W-:Y:S01]  /*8250*/  USHF.L.U32 UR5, UR8, 0x5, URZ ;  /* 0x0000000508057899 */ /* 0x000fe2000800063f */
[----:B------:R-:W-:Y:S01]  /*8260*/  ULDC.64 UR12, c[0x0][0x250] ;  /* 0x00009400000c7ab9 */ /* 0x000fe20000000a00 */
[----:B------:R-:W-:Y:S01]  /*8270*/  ULDC.64 UR6, c[0x0][0x218] ;  /* 0x0000860000067ab9 */ /* 0x000fe20000000a00 */
[----:B------:R-:W-:Y:S01]  /*8280*/  ULDC.64 UR10, c[0x0][0x220] ;  /* 0x00008800000a7ab9 */ /* 0x000fe20000000a00 */
[----:B--2---:R-:W-:-:S05]  /*8290*/  LEA.HI.SX32 R0, R218, 0xfffffffe, 0x19 ;  /* 0xfffffffeda007811 */ /* 0x004fca00078fcaff */
[----:B------:R1:W-:Y:S01]  /*82a0*/  STL [R1], R0 ;  /* 0x0000000001007387 */ /* 0x0003e20000100800 */
[----:B------:R-:W-:Y:S05]  /*82b0*/  BRA `(.L_x_7) ;  /* 0x00000000009c7947 */ /* 0x000fea0003800000 */
.L_x_9:
[----:B------:R-:W2:Y:S01]  /*82c0*/  LDL.64 R242, [R1+0x48] ;  /* 0x0000480001f27983 */ /* 0x000ea20000100a00 */
[----:B------:R-:W-:Y:S03]  /*82d0*/  VIADD R0, R239, 0xffffffff ;  /* 0xffffffffef007836 */ /* 0x000fe60000000000 */
[----:B------:R-:W3:Y:S01]  /*82e0*/  LDL.64 R240, [R1+0x38] ;  /* 0x0000380001f07983 */ /* 0x000ee20000100a00 */
[----:B------:R-:W-:Y:S01]  /*82f0*/  IMAD.WIDE.U32 R204, R0, UR8, RZ ;  /* 0x0000000800cc7c25 */ /* 0x000fe2000f8e00ff */
[----:B------:R-:W-:Y:S05]  /*8300*/  SHF.R.S32.HI R2, RZ, 0x1f, R0 ;  /* 0x0000001fff027819 */ /* 0x000fea0000011400 */
[----:B------:R-:W-:Y:S04]  /*8310*/  IMAD R2, R2, UR8, RZ ;  /* 0x0000000802027c24 */ /* 0x000fe8000f8e02ff */
[----:B------:R-:W-:Y:S04]  /*8320*/  IMAD R2, R0, UR9, R2 ;  /* 0x0000000900027c24 */ /* 0x000fe8000f8e0202 */
[----:B------:R-:W-:Y:S01]  /*8330*/  IMAD.IADD R2, R205, 0x1, R2 ;  /* 0x00000001cd027824 */ /* 0x000fe200078e0202 */
[----:B--2---:R-:W-:Y:S04]  /*8340*/  LEA R0, P1, R204, R242, 0x7 ;  /* 0x000000f2cc007211 */ /* 0x004fe800078238ff */
[----:B------:R-:W-:Y:S02]  /*8350*/  LEA R134, P2, R0, UR6, 0x1 ;  /* 0x0000000600867c11 */ /* 0x000fe4000f8408ff */
[----:B---3--:R-:W-:Y:S02]  /*8360*/  LEA.HI.X R2, R204, R241, R2, 0x7, P1 ;  /* 0x000000f1cc027211 */ /* 0x008fe400008f3c02 */
[----:B------:R-:W-:Y:S02]  /*8370*/  IADD3 R206, P1, R134, UR5, RZ ;  /* 0x0000000586ce7c10 */ /* 0x000fe4000ff3e0ff */
[----:B------:R-:W-:Y:S02]  /*8380*/  LEA.HI.X R135, R0, UR7, R2, 0x1, P2 ;  /* 0x0000000700877c11 */ /* 0x000fe400090f0c02 */
[----:B------:R-:W-:Y:S02]  /*8390*/  IADD3 R212, P2, R206, UR5, RZ ;  /* 0x00000005ced47c10 */ /* 0x000fe4000ff5e0ff */
[----:B------:R-:W-:Y:S01]  /*83a0*/  IADD3.X R207, R135, UR14, RZ, P1, !PT ;  /* 0x0000000e87cf7c10 */ /* 0x000fe20008ffe4ff */
[----:B------:R-:W-:Y:S01]  /*83b0*/  @!PT LDS RZ, [RZ] ;  /* 0x00000000fffff984 */ /* 0x000fe20000000800 */
[----:B------:R-:W-:Y:S01]  /*83c0*/  @!PT LDS RZ, [RZ] ;  /* 0x00000000fffff984 */ /* 0x000fe20000000800 */
[----:B------:R-:W-:Y:S01]  /*83d0*/  @!PT LDS RZ, [RZ] ;  /* 0x00000000fffff984 */ /* 0x000fe20000000800 */
[----:B------:R1:W-:Y:S01]  /*83e0*/  LDGSTS.E.BYPASS.LTC128B.128 [R238+0x4000], desc[UR16][R134.64] ;  /* 0x0400000086ee7fae */ /* 0x0003e2000b901d50 */
[----:B------:R-:W-:Y:S02]  /*83f0*/  IADD3 R210, P1, R212, UR5, RZ ;  /* 0x00000005d4d27c10 */ /* 0x000fe4000ff3e0ff */
[----:B------:R-:W-:Y:S01]  /*8400*/  IADD3.X R213, R207, UR14, RZ, P2, !PT ;  /* 0x0000000ecfd57c10 */ /* 0x000fe200097fe4ff */
[----:B------:R2:W-:Y:S01]  /*8410*/  LDGSTS.E.BYPASS.LTC128B.128 [R238+0x4800], desc[UR16][R206.64] ;  /* 0x04800000ceee7fae */ /* 0x0005e2000b901d50 */
[----:B------:R-:W-:Y:S02]  /*8420*/  IADD3 R208, P2, R210, UR5, RZ ;  /* 0x00000005d2d07c10 */ /* 0x000fe4000ff5e0ff */
[----:B------:R-:W-:Y:S01]  /*8430*/  IADD3.X R211, R213, UR14, RZ, P1, !PT ;  /* 0x0000000ed5d37c10 */ /* 0x000fe20008ffe4ff */
[----:B------:R3:W-:Y:S01]  /*8440*/  LDGSTS.E.BYPASS.LTC128B.128 [R238+0x5000], desc[UR16][R212.64] ;  /* 0x05000000d4ee7fae */ /* 0x0007e2000b901d50 */
[----:B------:R-:W-:Y:S02]  /*8450*/  IADD3 R204, P1, R208, UR5, RZ ;  /* 0x00000005d0cc7c10 */ /* 0x000fe4000ff3e0ff */
[----:B------:R-:W-:Y:S01]  /*8460*/  IADD3.X R209, R211, UR14, RZ, P2, !PT ;  /* 0x0000000ed3d17c10 */ /* 0x000fe200097fe4ff */
[----:B------:R3:W-:Y:S03]  /*8470*/  LDGSTS.E.BYPASS.LTC128B.128 [R238+0x5800], desc[UR16][R210.64] ;  /* 0x05800000d2ee7fae */ /* 0x0007e6000b901d50 */
[----:B------:R-:W-:Y:S01]  /*8480*/  IADD3.X R205, R209, UR14, RZ, P1, !PT ;  /* 0x0000000ed1cd7c10 */ /* 0x000fe20008ffe4ff */
[----:B------:R3:W-:Y:S04]  /*8490*/  LDGSTS.E.BYPASS.LTC128B.128 [R238+0x6000], desc[UR16][R208.64] ;  /* 0x06000000d0ee7fae */ /* 0x0007e8000b901d50 */
[----:B------:R3:W-:Y:S01]  /*84a0*/  LDGSTS.E.BYPASS.LTC128B.128 [R238+0x6800], desc[UR16][R204.64] ;  /* 0x06800000ccee7fae */ /* 0x0007e2000b901d50 */
[----:B-1----:R-:W-:Y:S04]  /*84b0*/  IADD3 R134, P2, R204, UR5, RZ ;  /* 0x00000005cc867c10 */ /* 0x002fe8000ff5e0ff */
[----:B--2---:R-:W-:Y:S02]  /*84c0*/  IADD3 R206, P1, R134, UR5, RZ ;  /* 0x0000000586ce7c10 */ /* 0x004fe4000ff3e0ff */
[----:B------:R-:W-:Y:S04]  /*84d0*/  IADD3.X R135, R205, UR14, RZ, P2, !PT ;  /* 0x0000000ecd877c10 */ /* 0x000fe800097fe4ff */
[----:B------:R-:W-:Y:S01]  /*84e0*/  IADD3.X R207, R135, UR14, RZ, P1, !PT ;  /* 0x0000000e87cf7c10 */ /* 0x000fe20008ffe4ff */
[----:B------:R3:W-:Y:S04]  /*84f0*/  LDGSTS.E.BYPASS.LTC128B.128 [R238+0x7000], desc[UR16][R134.64] ;  /* 0x0700000086ee7fae */ /* 0x0007e8000b901d50 */
[----:B------:R3:W-:Y:S04]  /*8500*/  LDGSTS.E.BYPASS.LTC128B.128 [R238+0x7800], desc[UR16][R206.64] ;  /* 0x07800000ceee7fae */ /* 0x0007e8000b901d50 */
[----:B------:R-:W0:Y:S01]  /*8510*/  LDGDEPBAR ;  /* 0x00000000000079af */ /* 0x000e220000000000 */
[----:B------:R-:W-:Y:S05]  /*8520*/  BRA `(.L_x_8) ;  /* 0x0000001400387947 */ /* 0x000fea0003800000 */
.L_x_7:
[----:B------:R-:W1:Y:S01]  /*8530*/  LDL R239, [R1] ;  /* 0x0000000001ef7983 */ /* 0x000e620000100800 */
[----:B------:R-:W-:Y:S04]  /*8540*/  DEPBAR.LE SB0, 0x0 ;  /* 0x000080000000791a */ /* 0x000fe80000000000 */
[----:B------:R-:W2:Y:S06]  /*8550*/  LDL.64 R18, [R1+0x40] ;  /* 0x0000400001127983 */ /* 0x000eac0000100a00 */
[----:B------:R-:W3:Y:S04]  /*8560*/  LDL R8, [R1+0x50] ;  /* 0x0000500001087983 */ /* 0x000ee80000100800 */
[----:B------:R-:W4:Y:S04]  /*8570*/  LDL R17, [R1+0x8] ;  /* 0x0000080001117983 */ /* 0x000f280000100800 */
[----:B-----5:R-:W5:Y:S01]  /*8580*/  LDL R16, [R1+0x4] ;  /* 0x0000040001107983 */ /* 0x020f620000100800 */
[----:B------:R-:W-:Y:S01]  /*8590*/  BAR.SYNC.DEFER_BLOCKING 0x0 ;  /* 0x0000000000007b1d */ /* 0x000fe20000010000 */
[----:B-1----:R-:W-:Y:S01]  /*85a0*/  SHF.R.S32.HI R0, RZ, 0x1f, R239 ;  /* 0x0000001fff007819 */ /* 0x002fe200000114ef */
[C---:B------:R-:W-:Y:S04]  /*85b0*/  IMAD.WIDE.U32 R6, R239.reuse, UR12, RZ ;  /* 0x0000000cef067c25 */ /* 0x040fe8000f8e00ff */
[----:B------:R-:W-:Y:S04]  /*85c0*/  IMAD R0, R0, UR12, RZ ;  /* 0x0000000c00007c24 */ /* 0x000fe8000f8e02ff */
[----:B------:R-:W-:Y:S01]  /*85d0*/  IMAD R2, R239, UR13, R0 ;  /* 0x0000000def027c24 */ /* 0x000fe2000f8e0200 */
[----:B--2---:R-:W-:Y:S03]  /*85e0*/  LEA R0, P0, R6, R18, 0x7 ;  /* 0x0000001206007211 */ /* 0x004fe600078038ff */
[----:B------:R-:W-:Y:S01]  /*85f0*/  IMAD.IADD R2, R7, 0x1, R2 ;  /* 0x0000000107027824 */ /* 0x000fe200078e0202 */
[----:B------:R-:W-:Y:S04]  /*8600*/  LEA R4, P1, R0, UR10, 0x1 ;  /* 0x0000000a00047c11 */ /* 0x000fe8000f8208ff */
[----:B---3--:R-:W-:Y:S02]  /*8610*/  LEA.HI.X R6, R6, R8, R2, 0x7, P0 ;  /* 0x0000000806067211 */ /* 0x008fe400000f3c02 */
[-C--:B----4-:R-:W-:Y:S02]  /*8620*/  IADD3 R8, P0, R4, R17.reuse, RZ ;  /* 0x0000001104087210 */ /* 0x090fe40007f1e0ff */
[----:B------:R-:W-:Y:S02]  /*8630*/  LEA.HI.X R5, R0, UR11, R6, 0x1, P1 ;  /* 0x0000000b00057c11 */ /* 0x000fe400088f0c06 */
[-C--:B------:R-:W-:Y:S03]  /*8640*/  IADD3 R14, P1, R8, R17.reuse, RZ ;  /* 0x00000011080e7210 */ /* 0x080fe60007f3e0ff */
[----:B------:R-:W-:Y:S01]  /*8650*/  @!PT LDS RZ, [RZ] ;  /* 0x00000000fffff984 */ /* 0x000fe20000000800 */
[----:B------:R-:W-:Y:S01]  /*8660*/  @!PT LDS RZ, [RZ] ;  /* 0x00000000fffff984 */ /* 0x000fe20000000800 */
[----:B------:R-:W-:Y:S01]  /*8670*/  @!PT LDS RZ, [RZ] ;  /* 0x00000000fffff984 */ /* 0x000fe20000000800 */
[----:B------:R1:W-:Y:S01]  /*8680*/  LDGSTS.E.BYPASS.LTC128B.128 [R238+0x8000], desc[UR16][R4.64] ;  /* 0x0800000004ee7fae */ /* 0x0003e2000b901d50 */
[--C-:B-----5:R-:W-:Y:S01]  /*8690*/  IMAD.X R9, R5, 0x1, R16.reuse, P0 ;  /* 0x0000000105097824 */ /* 0x120fe200000e0610 */
[-C--:B------:R-:W-:Y:S03]  /*86a0*/  IADD3 R12, P0, R14, R17.reuse, RZ ;  /* 0x000000110e0c7210 */ /* 0x080fe60007f1e0ff */
[--C-:B------:R-:W-:Y:S01]  /*86b0*/  IMAD.X R15, R9, 0x1, R16.reuse, P1 ;  /* 0x00000001090f7824 */ /* 0x100fe200008e0610 */
[-C--:B------:R-:W-:Y:S02]  /*86c0*/  IADD3 R10, P1, R12, R17.reuse, RZ ;  /* 0x000000110c0a7210 */ /* 0x080fe40007f3e0ff */
[----:B------:R2:W-:Y:S01]  /*86d0*/  LDGSTS.E.BYPASS.LTC128B.128 [R238+0x8800], desc[UR16][R8.64] ;  /* 0x0880000008ee7fae */ /* 0x0005e2000b901d50 */
[--C-:B------:R-:W-:Y:S01]  /*86e0*/  IMAD.X R13, R15, 0x1, R16.reuse, P0 ;  /* 0x000000010f0d7824 */ /* 0x100fe200000e0610 */
[-C--:B------:R-:W-:Y:S03]  /*86f0*/  IADD3 R6, P0, R10, R17.reuse, RZ ;  /* 0x000000110a067210 */ /* 0x080fe60007f1e0ff */
[--C-:B------:R-:W-:Y:S03]  /*8700*/  IMAD.X R11, R13, 0x1, R16.reuse, P1 ;  /* 0x000000010d0b7824 */ /* 0x100fe600008e0610 */
[----:B------:R-:W-:Y:S01]  /*8710*/  LDGSTS.E.BYPASS.LTC128B.128 [R238+0x9000], desc[UR16][R14.64] ;  /* 0x090000000eee7fae */ /* 0x000fe2000b901d50 */
[--C-:B------:R-:W-:Y:S07]  /*8720*/  IMAD.X R7, R11, 0x1, R16.reuse, P0 ;  /* 0x000000010b077824 */ /* 0x100fee00000e0610 */
[----:B------:R-:W-:Y:S01]  /*8730*/  LDGSTS.E.BYPASS.LTC128B.128 [R238+0x9800], desc[UR16][R12.64] ;  /* 0x098000000cee7fae */ /* 0x000fe2000b901d50 */
[-C--:B-1----:R-:W-:Y:S07]  /*8740*/  IADD3 R4, P1, R6, R17.reuse, RZ ;  /* 0x0000001106047210 */ /* 0x082fee0007f3e0ff */
[----:B------:R-:W-:Y:S01]  /*8750*/  LDGSTS.E.BYPASS.LTC128B.128 [R238+0xa000], desc[UR16][R10.64] ;  /* 0x0a0000000aee7fae */ /* 0x000fe2000b901d50 */
[--C-:B------:R-:W-:Y:S01]  /*8760*/  IMAD.X R5, R7, 0x1, R16.reuse, P1 ;  /* 0x0000000107057824 */ /* 0x100fe200008e0610 */
[----:B--2---:R-:W-:Y:S06]  /*8770*/  IADD3 R8, P0, R4, R17, RZ ;  /* 0x0000001104087210 */ /* 0x004fec0007f1e0ff */
[----:B------:R-:W-:Y:S01]  /*8780*/  LDGSTS.E.BYPASS.LTC128B.128 [R238+0xa800], desc[UR16][R6.64] ;  /* 0x0a80000006ee7fae */ /* 0x000fe2000b901d50 */
[----:B------:R-:W-:Y:S01]  /*8790*/  IMAD.X R9, R5, 0x1, R16, P0 ;  /* 0x0000000105097824 */ /* 0x000fe200000e0610 */
[----:B------:R-:W-:Y:S06]  /*87a0*/  ISETP.GT.AND P0, PT, R239, RZ, PT ;  /* 0x000000ffef00720c */ /* 0x000fec0003f04270 */
[----:B------:R1:W-:Y:S08]  /*87b0*/  LDGSTS.E.BYPASS.LTC128B.128 [R238+0xb000], desc[UR16][R4.64] ;  /* 0x0b00000004ee7fae */ /* 0x0003f0000b901d50 */
[----:B------:R2:W-:Y:S08]  /*87c0*/  LDGSTS.E.BYPASS.LTC128B.128 [R238+0xb800], desc[UR16][R8.64] ;  /* 0x0b80000008ee7fae */ /* 0x0005f0000b901d50 */
[----:B------:R-:W-:Y:S08]  /*87d0*/  LDSM.16.M88.4 R128, [R226] ;  /* 0x00000000e280783b */ /* 0x000ff00000000200 */
[----:B------:R-:W1:Y:S08]  /*87e0*/  LDSM.16.M88.4 R16, [R139+0x4000] ;  /* 0x004000008b10783b */ /* 0x000e700000000200 */
[----:B------:R-:W2:Y:S08]  /*87f0*/  LDSM.16.M88.4 R124, [R226+0x2000] ;  /* 0x00200000e27c783b */ /* 0x000eb00000000200 */
[----:B------:R-:W3:Y:S08]  /*8800*/  LDSM.16.M88.4 R32, [R139+0x4800] ;  /* 0x004800008b20783b */ /* 0x000ef00000000200 */
[----:B------:R-:W0:Y:S08]  /*8810*/  LDGDEPBAR ;  /* 0x00000000000079af */ /* 0x000e300000000000 */
[----:B------:R-:W4:Y:S08]  /*8820*/  LDSM.16.M88.4 R48, [R139+0x5000] ;  /* 0x005000008b30783b */ /* 0x000f300000000200 */
[----:B------:R-:W5:Y:S01]  /*8830*/  LDSM.16.M88.4 R64, [R139+0x5800] ;  /* 0x005800008b40783b */ /* 0x000f620000000200 */
[-C--:B-1----:R-:W-:Y:S07]  /*8840*/  HMMA.16816.F32.BF16 R4, R128, R16.reuse, RZ ;  /* 0x000000108004723c */ /* 0x082fee00000418ff */
[----:B------:R-:W1:Y:S01]  /*8850*/  LDSM.16.M88.4 R80, [R139+0x6000] ;  /* 0x006000008b50783b */ /* 0x000e620000000200 */
[C---:B--2---:R-:W-:Y:S07]  /*8860*/  HMMA.16816.F32.BF16 R8, R124.reuse, R16, RZ ;  /* 0x000000107c08723c */ /* 0x044fee00000418ff */
[----:B------:R-:W2:Y:S01]  /*8870*/  LDSM.16.M88.4 R96, [R139+0x6800] ;  /* 0x006800008b60783b */ /* 0x000ea20000000200 */
[-C--:B------:R-:W-:Y:S06]  /*8880*/  HMMA.16816.F32.BF16 R12, R124, R18.reuse, RZ ;  /* 0x000000127c0c723c */ /* 0x080fec00000418ff */
[C---:B------:R-:W-:Y:S01]  /*8890*/  HMMA.16816.F32.BF16 R16, R128.reuse, R18, RZ ;  /* 0x000000128010723c */ /* 0x040fe200000418ff */
[----:B------:R-:W2:Y:S05]  /*88a0*/  LDSM.16.M88.4 R112, [R139+0x7000] ;  /* 0x007000008b70783b */ /* 0x000eaa0000000200 */
[-C--:B---3--:R-:W-:Y:S03]  /*88b0*/  HMMA.16816.F32.BF16 R20, R128, R32.reuse, RZ ;  /* 0x000000208014723c */ /* 0x088fe600000418ff */
[----:B------:R-:W3:Y:S03]  /*88c0*/  LDSM.16.M88.4 R204, [R139+0x7800] ;  /* 0x007800008bcc783b */ /* 0x000ee60000000200 */
[C---:B------:R-:W-:Y:S05]  /*88d0*/  HMMA.16816.F32.BF16 R24, R124.reuse, R32, RZ ;  /* 0x000000207c18723c */ /* 0x040fea00000418ff */
[----:B------:R-:W-:Y:S01]  /*88e0*/  LDSM.16.M88.4 R208, [R229] ;  /* 0x00000000e5d0783b */ /* 0x000fe20000000200 */
[-C--:B------:R-:W-:Y:S06]  /*88f0*/  HMMA.16816.F32.BF16 R28, R124, R34.reuse, RZ ;  /* 0x000000227c1c723c */ /* 0x080fec00000418ff */
[C---:B------:R-:W-:Y:S01]  /*8900*/  HMMA.16816.F32.BF16 R32, R128.reuse, R34, RZ ;  /* 0x000000228020723c */ /* 0x040fe200000418ff */
[----:B------:R-:W3:Y:S05]  /*8910*/  LDSM.16.M88.4 R212, [R225+0x4000] ;  /* 0x00400000e1d4783b */ /* 0x000eea0000000200 */
[-C--:B----4-:R-:W-:Y:S03]  /*8920*/  HMMA.16816.F32.BF16 R36, R128, R48.reuse, RZ ;  /* 0x000000308024723c */ /* 0x090fe600000418ff */
[----:B------:R-:W4:Y:S03]  /*8930*/  LDSM.16.M88.4 R216, [R229+0x2000] ;  /* 0x00200000e5d8783b */ /* 0x000f260000000200 */
[C---:B------:R-:W-:Y:S06]  /*8940*/  HMMA.16816.F32.BF16 R40, R124.reuse, R48, RZ ;  /* 0x000000307c28723c */ /* 0x040fec00000418ff */
[-C--:B------:R-:W-:Y:S06]  /*8950*/  HMMA.16816.F32.BF16 R44, R124, R50.reuse, RZ ;  /* 0x000000327c2c723c */ /* 0x080fec00000418ff */
[C---:B------:R-:W-:Y:S06]  /*8960*/  HMMA.16816.F32.BF16 R48, R128.reuse, R50, RZ ;  /* 0x000000328030723c */ /* 0x040fec00000418ff */
[-C--:B-----5:R-:W-:Y:S06]  /*8970*/  HMMA.16816.F32.BF16 R52, R128, R64.reuse, RZ ;  /* 0x000000408034723c */ /* 0x0a0fec00000418ff */
[C---:B------:R-:W-:Y:S06]  /*8980*/  HMMA.16816.F32.BF16 R56, R124.reuse, R64, RZ ;  /* 0x000000407c38723c */ /* 0x040fec00000418ff */
[-C--:B------:R-:W-:Y:S06]  /*8990*/  HMMA.16816.F32.BF16 R60, R124, R66.reuse, RZ ;  /* 0x000000427c3c723c */ /* 0x080fec00000418ff */
[C---:B------:R-:W-:Y:S06]  /*89a0*/  HMMA.16816.F32.BF16 R64, R128.reuse, R66, RZ ;  /* 0x000000428040723c */ /* 0x040fec00000418ff */
[-C--:B-1----:R-:W-:Y:S06]  /*89b0*/  HMMA.16816.F32.BF16 R68, R128, R80.reuse, RZ ;  /* 0x000000508044723c */ /* 0x082fec00000418ff */
[C---:B------:R-:W-:Y:S06]  /*89c0*/  HMMA.16816.F32.BF16 R72, R124.reuse, R80, RZ ;  /* 0x000000507c48723c */ /* 0x040fec00000418ff */
[-C--:B------:R-:W-:Y:S06]  /*89d0*/  HMMA.16816.F32.BF16 R76, R124, R82.reuse, RZ ;  /* 0x000000527c4c723c */ /* 0x080fec00000418ff */
[C---:B------:R-:W-:Y:S06]  /*89e0*/  HMMA.16816.F32.BF16 R80, R128.reuse, R82, RZ ;  /* 0x000000528050723c */ /* 0x040fec00000418ff */
[-C--:B--2---:R-:W-:Y:S06]  /*89f0*/  HMMA.16816.F32.BF16 R84, R128, R96.reuse, RZ ;  /* 0x000000608054723c */ /* 0x084fec00000418ff */
[C---:B------:R-:W-:Y:S06]  /*8a00*/  HMMA.16816.F32.BF16 R88, R124.reuse, R96, RZ ;  /* 0x000000607c58723c */ /* 0x040fec00000418ff */
[-C--:B------:R-:W-:Y:S06]  /*8a10*/  HMMA.16816.F32.BF16 R92, R124, R98.reuse, RZ ;  /* 0x000000627c5c723c */ /* 0x080fec00000418ff */
[C---:B------:R-:W-:Y:S06]  /*8a20*/  HMMA.16816.F32.BF16 R96, R128.reuse, R98, RZ ;  /* 0x000000628060723c */ /* 0x040fec00000418ff */
[-C--:B------:R-:W-:Y:S06]  /*8a30*/  HMMA.16816.F32.BF16 R100, R128, R112.reuse, RZ ;  /* 0x000000708064723c */ /* 0x080fec00000418ff */
[C---:B------:R-:W-:Y:S06]  /*8a40*/  HMMA.16816.F32.BF16 R104, R124.reuse, R112, RZ ;  /* 0x000000707c68723c */ /* 0x040fec00000418ff */
[-C--:B------:R-:W-:Y:S06]  /*8a50*/  HMMA.16816.F32.BF16 R108, R124, R114.reuse, RZ ;  /* 0x000000727c6c723c */ /* 0x080fec00000418ff */
[C---:B------:R-:W-:Y:S06]  /*8a60*/  HMMA.16816.F32.BF16 R112, R128.reuse, R114, RZ ;  /* 0x000000728070723c */ /* 0x040fec00000418ff */
[-C--:B---3--:R-:W-:Y:S06]  /*8a70*/  HMMA.16816.F32.BF16 R116, R128, R204.reuse, RZ ;  /* 0x000000cc8074723c */ /* 0x088fec00000418ff */
[C---:B------:R-:W-:Y:S06]  /*8a80*/  HMMA.16816.F32.BF16 R120, R124.reuse, R204, RZ ;  /* 0x000000cc7c78723c */ /* 0x040fec00000418ff */
[-C--:B------:R-:W-:Y:S06]  /*8a90*/  HMMA.16816.F32.BF16 R124, R124, R206.reuse, RZ ;  /* 0x000000ce7c7c723c */ /* 0x080fec00000418ff */
[----:B------:R-:W-:Y:S01]  /*8aa0*/  HMMA.16816.F32.BF16 R128, R128, R206, RZ ;  /* 0x000000ce8080723c */ /* 0x000fe200000418ff */
[----:B------:R-:W1:Y:S05]  /*8ab0*/  LDSM.16.M88.4 R204, [R225+0x4800] ;  /* 0x00480000e1cc783b */ /* 0x000e6a0000000200 */
[-C--:B------:R-:W-:Y:S06]  /*8ac0*/  HMMA.16816.F32.BF16 R4, R208, R212.reuse, R4 ;  /* 0x000000d4d004723c */ /* 0x080fec0000041804 */
[C---:B----4-:R-:W-:Y:S06]  /*8ad0*/  HMMA.16816.F32.BF16 R8, R216.reuse, R212, R8 ;  /* 0x000000d4d808723c */ /* 0x050fec0000041808 */
[-C--:B------:R-:W-:Y:S06]  /*8ae0*/  HMMA.16816.F32.BF16 R12, R216, R214.reuse, R12 ;  /* 0x000000d6d80c723c */ /* 0x080fec000004180c */
[C---:B------:R-:W-:Y:S01]  /*8af0*/  HMMA.16816.F32.BF16 R16, R208.reuse, R214, R16 ;  /* 0x000000d6d010723c */ /* 0x040fe20000041810 */
[----:B------:R-:W2:Y:S05]  /*8b00*/  LDSM.16.M88.4 R212, [R225+0x5000] ;  /* 0x00500000e1d4783b */ /* 0x000eaa0000000200 */
[-C--:B-1----:R-:W-:Y:S06]  /*8b10*/  HMMA.16816.F32.BF16 R20, R208, R204.reuse, R20 ;  /* 0x000000ccd014723c */ /* 0x082fec0000041814 */
[C---:B------:R-:W-:Y:S06]  /*8b20*/  HMMA.16816.F32.BF16 R24, R216.reuse, R204, R24 ;  /* 0x000000ccd818723c */ /* 0x040fec0000041818 */
[-C--:B------:R-:W-:Y:S06]  /*8b30*/  HMMA.16816.F32.BF16 R28, R216, R206.reuse, R28 ;  /* 0x000000ced81c723c */ /* 0x080fec000004181c */
[C---:B------:R-:W-:Y:S01]  /*8b40*/  HMMA.16816.F32.BF16 R32, R208.reuse, R206, R32 ;  /* 0x000000ced020723c */ /* 0x040fe20000041820 */
[----:B------:R-:W1:Y:S05]  /*8b50*/  LDSM.16.M88.4 R204, [R225+0x5800] ;  /* 0x00580000e1cc783b */ /* 0x000e6a0000000200 */
[-C--:B--2---:R-:W-:Y:S06]  /*8b60*/  HMMA.16816.F32.BF16 R36, R208, R212.reuse, R36 ;  /* 0x000000d4d024723c */ /* 0x084fec0000041824 */
[C---:B------:R-:W-:Y:S06]  /*8b70*/  HMMA.16816.F32.BF16 R40, R216.reuse, R212, R40 ;  /* 0x000000d4d828723c */ /* 0x040fec0000041828 */
        /* <DEDUP_REMOVED lines=22> */
[----:B------:R-:W-:Y:S05]  /*8ce0*/  LDSM.16.M88.4 R212, [R227] ;  /* 0x00000000e3d4783b */ /* 0x000fea0000000200 */
[-C--:B-1----:R-:W-:Y:S06]  /*8cf0*/  HMMA.16816.F32.BF16 R116, R208, R204.reuse, R116 ;  /* 0x000000ccd074723c */ /* 0x082fec0000041874 */
[C---:B------:R-:W-:Y:S06]  /*8d00*/  HMMA.16816.F32.BF16 R120, R216.reuse, R204, R120 ;  /* 0x000000ccd878723c */ /* 0x040fec0000041878 */
[-C--:B------:R-:W-:Y:S01]  /*8d10*/  HMMA.16816.F32.BF16 R124, R216, R206.reuse, R124 ;  /* 0x000000ced87c723c */ /* 0x080fe2000004187c */
[----:B------:R-:W1:Y:S05]  /*8d20*/  LDSM.16.M88.4 R216, [R230] ;  /* 0x00000000e6d8783b */ /* 0x000e6a0000000200 */
[----:B------:R-:W-:Y:S03]  /*8d30*/  HMMA.16816.F32.BF16 R128, R208, R206, R128 ;  /* 0x000000ced080723c */ /* 0x000fe60000041880 */
[----:B------:R-:W2:Y:S08]  /*8d40*/  LDSM.16.M88.4 R204, [R227+0x2000] ;  /* 0x00200000e3cc783b */ /* 0x000eb00000000200 */
[----:B------:R-:W3:Y:S01]  /*8d50*/  LDSM.16.M88.4 R208, [R237] ;  /* 0x00000000edd0783b */ /* 0x000ee20000000200 */
[-C--:B-1----:R-:W-:Y:S06]  /*8d60*/  HMMA.16816.F32.BF16 R4, R212, R216.reuse, R4 ;  /* 0x000000d8d404723c */ /* 0x082fec0000041804 */
[C---:B--2---:R-:W-:Y:S06]  /*8d70*/  HMMA.16816.F32.BF16 R8, R204.reuse, R216, R8 ;  /* 0x000000d8cc08723c */ /* 0x044fec0000041808 */
[-C--:B------:R-:W-:Y:S06]  /*8d80*/  HMMA.16816.F32.BF16 R12, R204, R218.reuse, R12 ;  /* 0x000000dacc0c723c */ /* 0x080fec000004180c */
[C---:B------:R-:W-:Y:S01]  /*8d90*/  HMMA.16816.F32.BF16 R16, R212.reuse, R218, R16 ;  /* 0x000000dad410723c */ /* 0x040fe20000041810 */
[----:B------:R-:W1:Y:S05]  /*8da0*/  LDSM.16.M88.4 R216, [R236] ;  /* 0x00000000ecd8783b */ /* 0x000e6a0000000200 */
[-C--:B---3--:R-:W-:Y:S06]  /*8db0*/  HMMA.16816.F32.BF16 R20, R212, R208.reuse, R20 ;  /* 0x000000d0d414723c */ /* 0x088fec0000041814 */
[C---:B------:R-:W-:Y:S06]  /*8dc0*/  HMMA.16816.F32.BF16 R24, R204.reuse, R208, R24 ;  /* 0x000000d0cc18723c */ /* 0x040fec0000041818 */
[-C--:B------:R-:W-:Y:S06]  /*8dd0*/  HMMA.16816.F32.BF16 R28, R204, R210.reuse, R28 ;  /* 0x000000d2cc1c723c */ /* 0x080fec000004181c */
[C---:B------:R-:W-:Y:S01]  /*8de0*/  HMMA.16816.F32.BF16 R32, R212.reuse, R210, R32 ;  /* 0x000000d2d420723c */ /* 0x040fe20000041820 */
[----:B------:R-:W2:Y:S05]  /*8df0*/  LDSM.16.M88.4 R208, [R235] ;  /* 0x00000000ebd0783b */ /* 0x000eaa0000000200 */
[-C--:B-1----:R-:W-:Y:S06]  /*8e00*/  HMMA.16816.F32.BF16 R36, R212, R216.reuse, R36 ;  /* 0x000000d8d424723c */ /* 0x082fec0000041824 */
[C---:B------:R-:W-:Y:S06]  /*8e10*/  HMMA.16816.F32.BF16 R40, R204.reuse, R216, R40 ;  /* 0x000000d8cc28723c */ /* 0x040fec0000041828 */
[-C--:B------:R-:W-:Y:S06]  /*8e20*/  HMMA.16816.F32.BF16 R44, R204, R218.reuse, R44 ;  /* 0x000000dacc2c723c */ /* 0x080fec000004182c */
[C---:B------:R-:W-:Y:S01]  /*8e30*/  HMMA.16816.F32.BF16 R48, R212.reuse, R218, R48 ;  /* 0x000000dad430723c */ /* 0x040fe20000041830 */
[----:B------:R-:W1:Y:S05]  /*8e40*/  LDSM.16.M88.4 R216, [R234] ;  /* 0x00000000ead8783b */ /* 0x000e6a0000000200 */
[-C--:B--2---:R-:W-:Y:S06]  /*8e50*/  HMMA.16816.F32.BF16 R52, R212, R208.reuse, R52 ;  /* 0x000000d0d434723c */ /* 0x084fec0000041834 */
        /* <DEDUP_REMOVED lines=18> */
[----:B------:R-:W-:Y:S05]  /*8f80*/  LDSM.16.M88.4 R216, [R224] ;  /* 0x00000000e0d8783b */ /* 0x000fea0000000200 */
[-C--:B--2---:R-:W-:Y:S06]  /*8f90*/  HMMA.16816.F32.BF16 R116, R212, R208.reuse, R116 ;  /* 0x000000d0d474723c */ /* 0x084fec0000041874 */
[C---:B------:R-:W-:Y:S06]  /*8fa0*/  HMMA.16816.F32.BF16 R120, R204.reuse, R208, R120 ;  /* 0x000000d0cc78723c */ /* 0x040fec0000041878 */
[-C--:B------:R-:W-:Y:S01]  /*8fb0*/  HMMA.16816.F32.BF16 R124, R204, R210.reuse, R124 ;  /* 0x000000d2cc7c723c */ /* 0x080fe2000004187c */
[----:B------:R-:W1:Y:S05]  /*8fc0*/  LDSM.16.M88.4 R204, [R228] ;  /* 0x00000000e4cc783b */ /* 0x000e6a0000000200 */
[----:B------:R-:W-:Y:S03]  /*8fd0*/  HMMA.16816.F32.BF16 R128, R212, R210, R128 ;  /* 0x000000d2d480723c */ /* 0x000fe60000041880 */
[----:B------:R-:W2:Y:S08]  /*8fe0*/  LDSM.16.M88.4 R208, [R228+0x2000] ;  /* 0x00200000e4d0783b */ /* 0x000eb00000000200 */
[----:B------:R-:W3:Y:S01]  /*8ff0*/  LDSM.16.M88.4 R212, [R224+0x800] ;  /* 0x00080000e0d4783b */ /* 0x000ee20000000200 */
[-C--:B-1----:R-:W-:Y:S06]  /*9000*/  HMMA.16816.F32.BF16 R4, R204, R216.reuse, R4 ;  /* 0x000000d8cc04723c */ /* 0x082fec0000041804 */
[C---:B--2---:R-:W-:Y:S06]  /*9010*/  HMMA.16816.F32.BF16 R8, R208.reuse, R216, R8 ;  /* 0x000000d8d008723c */ /* 0x044fec0000041808 */
[-C--:B------:R-:W-:Y:S06]  /*9020*/  HMMA.16816.F32.BF16 R12, R208, R218.reuse, R12 ;  /* 0x000000dad00c723c */ /* 0x080fec000004180c */
[C---:B------:R-:W-:Y:S01]  /*9030*/  HMMA.16816.F32.BF16 R16, R204.reuse, R218, R16 ;  /* 0x000000dacc10723c */ /* 0x040fe20000041810 */
[----:B------:R-:W1:Y:S05]  /*9040*/  LDSM.16.M88.4 R216, [R224+0x1000] ;  /* 0x00100000e0d8783b */ /* 0x000e6a0000000200 */
[----:B------:R-:W-:Y:S01]  /*9050*/  FMNMX.FTZ R0, R4, R3, !PT ;  /* 0x0000000304007209 */ /* 0x000fe20007810000 */
[-C--:B---3--:R-:W-:Y:S04]  /*9060*/  HMMA.16816.F32.BF16 R20, R204, R212.reuse, R20 ;  /* 0x000000d4cc14723c */ /* 0x088fe80000041814 */
[----:B------:R-:W-:Y:S02]  /*9070*/  FMNMX.FTZ R2, R6, R133, !PT ;  /* 0x0000008506027209 */ /* 0x000fe40007810000 */
[C---:B------:R-:W-:Y:S05]  /*9080*/  HMMA.16816.F32.BF16 R24, R208.reuse, R212, R24 ;  /* 0x000000d4d018723c */ /* 0x040fea0000041818 */
[----:B------:R-:W-:Y:S01]  /*9090*/  FMNMX.FTZ R132, R5, R0, !PT ;  /* 0x0000000005847209 */ /* 0x000fe20007810000 */
[-C--:B------:R-:W-:Y:S05]  /*90a0*/  HMMA.16816.F32.BF16 R28, R208, R214.reuse, R28 ;  /* 0x000000d6d01c723c */ /* 0x080fea000004181c */
[----:B------:R-:W-:Y:S01]  /*90b0*/  FMNMX.FTZ R0, R7, R2, !PT ;  /* 0x0000000207007209 */ /* 0x000fe20007810000 */
[C---:B------:R-:W-:Y:S01]  /*90c0*/  HMMA.16816.F32.BF16 R32, R204.reuse, R214, R32 ;  /* 0x000000d6cc20723c */ /* 0x040fe20000041820 */
[----:B------:R-:W2:Y:S04]  /*90d0*/  LDSM.16.M88.4 R212, [R224+0x1800] ;  /* 0x00180000e0d4783b */ /* 0x000ea80000000200 */
[----:B------:R-:W-:Y:S02]  /*90e0*/  FMNMX.FTZ R2, R16, R132, !PT ;  /* 0x0000008410027209 */ /* 0x000fe40007810000 */
[----:B------:R-:W-:Y:S04]  /*90f0*/  FMNMX.FTZ R132, R8, R137, !PT ;  /* 0x0000008908847209 */ /* 0x000fe80007810000 */
[----:B------:R-:W-:Y:S02]  /*9100*/  FMNMX.FTZ R134, R18, R0, !PT ;  /* 0x0000000012867209 */ /* 0x000fe40007810000 */
[----:B------:R-:W-:Y:S02]  /*9110*/  FMNMX.FTZ R135, R17, R2, !PT ;  /* 0x0000000211877209 */ /* 0x000fe40007810000 */
[----:B------:R-:W-:Y:S02]  /*9120*/  FMNMX.FTZ R0, R10, R138, !PT ;  /* 0x0000008a0a007209 */ /* 0x000fe40007810000 */
[----:B------:R-:W-:Y:S01]  /*9130*/  FMNMX.FTZ R2, R9, R132, !PT ;  /* 0x0000008409027209 */ /* 0x000fe20007810000 */
[-C--:B-1----:R-:W-:Y:S03]  /*9140*/  HMMA.16816.F32.BF16 R36, R204, R216.reuse, R36 ;  /* 0x000000d8cc24723c */ /* 0x082fe60000041824 */
[----:B------:R-:W-:Y:S02]  /*9150*/  FMNMX.FTZ R132, R19, R134, !PT ;  /* 0x0000008613847209 */ /* 0x000fe40007810000 */
[----:B------:R-:W-:Y:S01]  /*9160*/  FMNMX.FTZ R135, R20, R135, !PT ;  /* 0x0000008714877209 */ /* 0x000fe20007810000 */
[C---:B------:R-:W-:Y:S05]  /*9170*/  HMMA.16816.F32.BF16 R40, R208.reuse, R216, R40 ;  /* 0x000000d8d028723c */ /* 0x040fea0000041828 */
[----:B------:R-:W-:Y:S01]  /*9180*/  FMNMX.FTZ R0, R11, R0, !PT ;  /* 0x000000000b007209 */ /* 0x000fe20007810000 */
[-C--:B------:R-:W-:Y:S05]  /*9190*/  HMMA.16816.F32.BF16 R44, R208, R218.reuse, R44 ;  /* 0x000000dad02c723c */ /* 0x080fea000004182c */
[----:B------:R-:W-:Y:S01]  /*91a0*/  FMNMX.FTZ R2, R12, R2, !PT ;  /* 0x000000020c027209 */ /* 0x000fe20007810000 */
[C---:B------:R-:W-:Y:S01]  /*91b0*/  HMMA.16816.F32.BF16 R48, R204.reuse, R218, R48 ;  /* 0x000000dacc30723c */ /* 0x040fe20000041830 */
[----:B------:R-:W1:Y:S04]  /*91c0*/  LDSM.16.M88.4 R216, [R224+0x2000] ;  /* 0x00200000e0d8783b */ /* 0x000e680000000200 */
[----:B------:R-:W-:Y:S01]  /*91d0*/  FMNMX.FTZ R132, R22, R132, !PT ;  /* 0x0000008416847209 */ /* 0x000fe20007810000 */
[-C--:B--2---:R-:W-:Y:S05]  /*91e0*/  HMMA.16816.F32.BF16 R52, R204, R212.reuse, R52 ;  /* 0x000000d4cc34723c */ /* 0x084fea0000041834 */
[----:B------:R-:W-:Y:S01]  /*91f0*/  FMNMX.FTZ R136, R21, R135, !PT ;  /* 0x0000008715887209 */ /* 0x000fe20007810000 */
        /* <DEDUP_REMOVED lines=29> */
[----:B------:R-:W2:Y:S01]  /*93d0*/  LDSM.16.M88.4 R212, [R224+0x3800] ;  /* 0x00380000e0d4783b */ /* 0x000ea20000000200 */
[----:B------:R-:W-:Y:S04]  /*93e0*/  DEPBAR.LE SB0, 0x0 ;  /* 0x000080000000791a */ /* 0x000fe80000000000 */
[----:B------:R-:W-:Y:S02]  /*93f0*/  FMNMX.FTZ R0, R30, R0, !PT ;  /* 0x000000001e007209 */ /* 0x000fe40007810000 */
[----:B------:R-:W-:Y:S01]  /*9400*/  FMNMX.FTZ R2, R29, R2, !PT ;  /* 0x000000021d027209 */ /* 0x000fe20007810000 */
[----:B------:R-:W-:Y:S02]  /*9410*/  BAR.SYNC.DEFER_BLOCKING 0x0 ;  /* 0x0000000000007b1d */ /* 0x000fe40000010000 */
[----:B------:R-:W-:Y:S02]  /*9420*/  FMNMX.FTZ R132, R39, R132, !PT ;  /* 0x0000008427847209 */ /* 0x000fe40007810000 */
[----:B------:R-:W-:Y:S02]  /*9430*/  FMNMX.FTZ R136, R48, R136, !PT ;  /* 0x0000008830887209 */ /* 0x000fe40007810000 */
[----:B------:R-:W-:Y:S02]  /*9440*/  FMNMX.FTZ R0, R31, R0, !PT ;  /* 0x000000001f007209 */ /* 0x000fe40007810000 */
[----:B------:R-:W-:Y:S01]  /*9450*/  FMNMX.FTZ R2, R40, R2, !PT ;  /* 0x0000000228027209 */ /* 0x000fe20007810000 */
[-C--:B-1----:R-:W-:Y:S05]  /*9460*/  HMMA.16816.F32.BF16 R100, R204, R216.reuse, R100 ;  /* 0x000000d8cc64723c */ /* 0x082fea0000041864 */
[----:B------:R-:W-:Y:S01]  /*9470*/  FMNMX.FTZ R132, R50, R132, !PT ;  /* 0x0000008432847209 */ /* 0x000fe20007810000 */
[C---:B------:R-:W-:Y:S05]  /*9480*/  HMMA.16816.F32.BF16 R104, R208.reuse, R216, R104 ;  /* 0x000000d8d068723c */ /* 0x040fea0000041868 */
[----:B------:R-:W-:Y:S01]  /*9490*/  FMNMX.FTZ R136, R49, R136, !PT ;  /* 0x0000008831887209 */ /* 0x000fe20007810000 */
[-C--:B------:R-:W-:Y:S05]  /*94a0*/  HMMA.16816.F32.BF16 R108, R208, R218.reuse, R108 ;  /* 0x000000dad06c723c */ /* 0x080fea000004186c */
[----:B------:R-:W-:Y:S01]  /*94b0*/  FMNMX.FTZ R0, R42, R0, !PT ;  /* 0x000000002a007209 */ /* 0x000fe20007810000 */
[C---:B------:R-:W-:Y:S05]  /*94c0*/  HMMA.16816.F32.BF16 R112, R204.reuse, R218, R112 ;  /* 0x000000dacc70723c */ /* 0x040fea0000041870 */
[----:B------:R-:W-:Y:S01]  /*94d0*/  FMNMX.FTZ R2, R41, R2, !PT ;  /* 0x0000000229027209 */ /* 0x000fe20007810000 */
[-C--:B--2---:R-:W-:Y:S05]  /*94e0*/  HMMA.16816.F32.BF16 R116, R204, R212.reuse, R116 ;  /* 0x000000d4cc74723c */ /* 0x084fea0000041874 */
[----:B------:R-:W-:Y:S01]  /*94f0*/  FMNMX.FTZ R132, R51, R132, !PT ;  /* 0x0000008433847209 */ /* 0x000fe20007810000 */
[C---:B------:R-:W-:Y:S05]  /*9500*/  HMMA.16816.F32.BF16 R120, R208.reuse, R212, R120 ;  /* 0x000000d4d078723c */ /* 0x040fea0000041878 */
[----:B------:R-:W-:Y:S01]  /*9510*/  FMNMX.FTZ R136, R52, R136, !PT ;  /* 0x0000008834887209 */ /* 0x000fe20007810000 */
[-C--:B------:R-:W-:Y:S05]  /*9520*/  HMMA.16816.F32.BF16 R124, R208, R214.reuse, R124 ;  /* 0x000000d6d07c723c */ /* 0x080fea000004187c */
[----:B------:R-:W-:Y:S01]  /*9530*/  FMNMX.FTZ R0, R43, R0, !PT ;  /* 0x000000002b007209 */ /* 0x000fe20007810000 */
[----:B------:R-:W-:Y:S05]  /*9540*/  HMMA.16816.F32.BF16 R128, R204, R214, R128 ;  /* 0x000000d6cc80723c */ /* 0x000fea0000041880 */
[----:B------:R-:W-:Y:S02]  /*9550*/  FMNMX.FTZ R2, R44, R2, !PT ;  /* 0x000000022c027209 */ /* 0x000fe40007810000 */
[----:B------:R-:W-:Y:S04]  /*9560*/  FMNMX.FTZ R132, R54, R132, !PT ;  /* 0x0000008436847209 */ /* 0x000fe80007810000 */
[----:B------:R-:W-:Y:S02]  /*9570*/  FMNMX.FTZ R136, R53, R136, !PT ;  /* 0x0000008835887209 */ /* 0x000fe40007810000 */
        /* <DEDUP_REMOVED lines=71> */
[----:B------:R-:W-:Y:S01]  /*99f0*/  FMNMX.FTZ R136, R129, R136, !PT ;  /* 0x0000008881887209 */ /* 0x000fe20007810000 */
[----:B------:R-:W-:Y:S06]  /*9a00*/  @P0 BRA `(.L_x_9) ;  /* 0xffffffe8002c0947 */ /* 0x000fec000383ffff */
.L_x_8:
[----:B---3--:R-:W-:Y:S01]  /*9a10*/  SHFL.BFLY PT, R135, R136, 0x2, 0x1f ;  /* 0x0c401f0088877f89 */ /* 0x008fe200000e0000 */
[----:B------:R-:W-:Y:S02]  /*9a20*/  FMNMX.FTZ R134, R131, R214, !PT ;  /* 0x000000d683867209 */ /* 0x000fe40007810000 */
[----:B------:R-:W-:Y:S05]  /*9a30*/  FMNMX.FTZ R2, R121, R132, !PT ;  /* 0x0000008479027209 */ /* 0x000fea0007810000 */
[----:B------:R-:W-:Y:S01]  /*9a40*/  STL [R1+0x90], R232 ;  /* 0x000090e801007387 */ /* 0x000fe20000100800 */
[----:B------:R-:W-:Y:S02]  /*9a50*/  FMNMX.FTZ R0, R122, R215, !PT ;  /* 0x000000d77a007209 */ /* 0x000fe40007810000 */
[----:B------:R-:W-:Y:S01]  /*9a60*/  FMNMX.FTZ R2, R124, R2, !PT ;  /* 0x000000027c027209 */ /* 0x000fe20007810000 */
[----:B------:R-:W-:Y:S01]  /*9a70*/  SHFL.BFLY PT, R205, R134, 0x2, 0x1f ;  /* 0x0c401f0086cd7f89 */ /* 0x000fe200000e0000 */
[----:B------:R-:W-:Y:S02]  /*9a80*/  FMNMX.FTZ R0, R123, R0, !PT ;  /* 0x000000007b007209 */ /* 0x000fe40007810000 */
[----:B------:R-:W-:Y:S05]  /*9a90*/  FMNMX.FTZ R132, R125, R2, !PT ;  /* 0x000000027d847209 */ /* 0x000fea0007810000 */
[----:B------:R-:W-:Y:S01]  /*9aa0*/  STL [R1+0x8c], R231 ;  /* 0x00008ce701007387 */ /* 0x000fe20000100800 */
[----:B------:R-:W-:Y:S03]  /*9ab0*/  FMNMX.FTZ R0, R126, R0, !PT ;  /* 0x000000007e007209 */ /* 0x000fe60007810000 */
[----:B------:R-:W-:Y:S01]  /*9ac0*/  SHFL.BFLY PT, R204, R132, 0x2, 0x1f ;  /* 0x0c401f0084cc7f89 */ /* 0x000fe200000e0000 */
[----:B------:R-:W-:Y:S07]  /*9ad0*/  FMNMX.FTZ R0, R127, R0, !PT ;  /* 0x000000007f007209 */ /* 0x000fee0007810000 */
[----:B------:R-:W-:Y:S04]  /*9ae0*/  STL [R1+0x88], R230 ;  /* 0x000088e601007387 */ /* 0x000fe80000100800 */
[----:B------:R-:W1:Y:S08]  /*9af0*/  SHFL.BFLY PT, R2, R0, 0x2, 0x1f ;  /* 0x0c401f0000027f89 */ /* 0x000e7000000e0000 */
[----:B------:R-:W-:Y:S04]  /*9b00*/  STL [R1+0x84], R229 ;  /* 0x000084e501007387 */ /* 0x000fe80000100800 */
[----:B------:R-:W-:Y:S04]  /*9b10*/  STL [R1+0x80], R228 ;  /* 0x000080e401007387 */ /* 0x000fe80000100800 */
[----:B------:R-:W-:Y:S04]  /*9b20*/  STL [R1+0x7c], R227 ;  /* 0x00007ce301007387 */ /* 0x000fe80000100800 */
[----:B------:R-:W-:Y:S04]  /*9b30*/  STL [R1+0x78], R226 ;  /* 0x000078e201007387 */ /* 0x000fe80000100800 */
[----:B------:R-:W-:Y:S01]  /*9b40*/  STL [R1+0x74], R225 ;  /* 0x000074e101007387 */ /* 0x000fe20000100800 */
[----:B-1----:R-:W-:Y:S03]  /*9b50*/  FMNMX.FTZ R2, R0, R2, !PT ;  /* 0x0000000200027209 */ /* 0x002fe60007810000 */
[----:B------:R-:W-:Y:S01]  /*9b60*/  STL [R1+0x70], R224 ;  /* 0x000070e001007387 */ /* 0x000fe20000100800 */
[----:B------:R-:W-:Y:S02]  /*9b70*/  FMNMX.FTZ R136, R136, R135, !PT ;  /* 0x0000008788887209 */ /* 0x000fe40007810000 */
[----:B------:R-:W-:Y:S01]  /*9b80*/  FMNMX.FTZ R134, R134, R205, !PT ;  /* 0x000000cd86867209 */ /* 0x000fe20007810000 */
[----:B------:R-:W-:Y:S01]  /*9b90*/  STL [R1+0x6c], R139 ;  /* 0x00006c8b01007387 */ /* 0x000fe20000100800 */
[----:B------:R-:W-:Y:S03]  /*9ba0*/  FMNMX.FTZ R204, R132, R204, !PT ;  /* 0x000000cc84cc7209 */ /* 0x000fe60007810000 */
[----:B------:R-:W1:Y:S08]  /*9bb0*/  SHFL.BFLY PT, R135, R136, 0x1, 0x1f ;  /* 0x0c201f0088877f89 */ /* 0x000e7000000e0000 */
[----:B------:R-:W2:Y:S08]  /*9bc0*/  SHFL.BFLY PT, R205, R134, 0x1, 0x1f ;  /* 0x0c201f0086cd7f89 */ /* 0x000eb000000e0000 */
[----:B------:R-:W3:Y:S08]  /*9bd0*/  SHFL.BFLY PT, R206, R204, 0x1, 0x1f ;  /* 0x0c201f00ccce7f89 */ /* 0x000ef000000e0000 */
[----:B------:R-:W4:Y:S01]  /*9be0*/  SHFL.BFLY PT, R132, R2, 0x1, 0x1f ;  /* 0x0c201f0002847f89 */ /* 0x000f2200000e0000 */
[----:B-1----:R-:W-:Y:S02]  /*9bf0*/  FMNMX.FTZ R136, R136, R135, !PT ;  /* 0x0000008788887209 */ /* 0x002fe40007810000 */
[----:B--2---:R-:W-:Y:S03]  /*9c00*/  FMNMX.FTZ R135, R134, R205, !PT ;  /* 0x000000cd86877209 */ /* 0x004fe60007810000 */
[C---:B------:R-:W-:Y:S01]  /*9c10*/  FADD.FTZ R0, -R136.reuse, R3 ;  /* 0x0000000388007221 */ /* 0x040fe20000010100 */
[----:B------:R-:W-:Y:S02]  /*9c20*/  FSETP.NEU.FTZ.AND P1, PT, R136, -INF , PT ;  /* 0xff8000008800780b */ /* 0x000fe40003f3d000 */
[----:B---3--:R-:W-:Y:S01]  /*9c30*/  FMNMX.FTZ R134, R204, R206, !PT ;  /* 0x000000cecc867209 */ /* 0x008fe20007810000 */
[----:B------:R-:W-:Y:S01]  /*9c40*/  FMUL.FTZ R3, R0, UR4 ;  /* 0x0000000400037c20 */ /* 0x000fe20008410000 */
[----:B------:R-:W-:Y:S02]  /*9c50*/  FADD.FTZ R0, -R135, R133 ;  /* 0x0000008587007221 */ /* 0x000fe40000010100 */
[----:B------:R-:W-:Y:S01]  /*9c60*/  FSETP.NEU.FTZ.AND P2, PT, R134, -INF , PT ;  /* 0xff8000008600780b */ /* 0x000fe20003f5d000 */
[----:B------:R1:W-:Y:S01]  /*9c70*/  MUFU.EX2 R133, R3 ;  /* 0x0000000300857308 */ /* 0x0003e20000000800 */
[----:B----4-:R-:W-:Y:S05]  /*9c80*/  FMNMX.FTZ R132, R2, R132, !PT ;  /* 0x0000008402847209 */ /* 0x010fea0007810000 */
[----:B------:R-:W-:Y:S01]  /*9c90*/  FMUL.FTZ R204, R132, UR4 ;  /* 0x0000000484cc7c20 */ /* 0x000fe20008410000 */
[----:B-1----:R-:W-:Y:S01]  /*9ca0*/  FMUL.FTZ R3, R0, UR4 ;  /* 0x0000000400037c20 */ /* 0x002fe20008410000 */
[----:B------:R-:W-:Y:S01]  /*9cb0*/  FADD.FTZ R0, -R134, R137 ;  /* 0x0000008986007221 */ /* 0x000fe20000010100 */
[----:B------:R-:W-:Y:S03]  /*9cc0*/  FMUL.FTZ R137, R136, UR4 ;  /* 0x0000000488897c20 */ /* 0x000fe60008410000 */
[----:B------:R-:W-:Y:S01]  /*9cd0*/  FMUL.FTZ R2, R0, UR4 ;  /* 0x0000000400027c20 */ /* 0x000fe20008410000 */
[----:B------:R-:W-:Y:S01]  /*9ce0*/  MUFU.EX2 R3, R3 ;  /* 0x0000000300037308 */ /* 0x000fe20000000800 */
[----:B------:R-:W-:Y:S01]  /*9cf0*/  FSEL R137, R137, RZ, P1 ;  /* 0x000000ff89897208 */ /* 0x000fe20000800000 */
[----:B------:R-:W-:Y:S01]  /*9d00*/  FADD.FTZ R0, -R132, R138 ;  /* 0x0000008a84007221 */ /* 0x000fe20000010100 */
[C---:B------:R-:W-:Y:S01]  /*9d10*/  FMUL.FTZ R138, R135.reuse, UR4 ;  /* 0x00000004878a7c20 */ /* 0x040fe20008410000 */
[----:B------:R-:W-:Y:S02]  /*9d20*/  FSETP.NEU.FTZ.AND P1, PT, R135, -INF , PT ;  /* 0xff8000008700780b */ /* 0x000fe40003f3d000 */
[--C-:B------:R-:W-:Y:S01]  /*9d30*/  FFMA.FTZ R4, R4, UR4, -R137.reuse ;  /* 0x0000000404047c23 */ /* 0x100fe20008010889 */
[--C-:B------:R-:W-:Y:S03]  /*9d40*/  FFMA.FTZ R211, R20, UR4, -R137.reuse ;  /* 0x0000000414d37c23 */ /* 0x100fe60008010889 */
[----:B------:R-:W-:Y:S01]  /*9d50*/  MUFU.EX2 R2, R2 ;  /* 0x0000000200027308 */ /* 0x000fe20000000800 */
[--C-:B------:R-:W-:Y:S01]  /*9d60*/  FFMA.FTZ R215, R21, UR4, -R137.reuse ;  /* 0x0000000415d77c23 */ /* 0x100fe20008010889 */
[--C-:B------:R-:W-:Y:S01]  /*9d70*/  FFMA.FTZ R229, R84, UR4, -R137.reuse ;  /* 0x0000000454e57c23 */ /* 0x100fe20008010889 */
[--C-:B------:R-:W-:Y:S01]  /*9d80*/  FFMA.FTZ R227, R112, UR4, -R137.reuse ;  /* 0x0000000470e37c23 */ /* 0x100fe20008010889 */
[--C-:B------:R-:W-:Y:S01]  /*9d90*/  FFMA.FTZ R230, R65, UR4, -R137.reuse ;  /* 0x0000000441e67c23 */ /* 0x100fe20008010889 */
[--C-:B------:R-:W-:Y:S01]  /*9da0*/  FFMA.FTZ R226, R117, UR4, -R137.reuse ;  /* 0x0000000475e27c23 */ /* 0x100fe20008010889 */
[--C-:B------:R-:W-:Y:S01]  /*9db0*/  FFMA.FTZ R246, R52, UR4, -R137.reuse ;  /* 0x0000000434f67c23 */ /* 0x100fe20008010889 */
[--C-:B------:R-:W-:Y:S03]  /*9dc0*/  FFMA.FTZ R247, R53, UR4, -R137.reuse ;  /* 0x0000000435f77c23 */ /* 0x100fe60008010889 */
[----:B------:R1:W2:Y:S01]  /*9dd0*/  MUFU.EX2 R207, R4 ;  /* 0x0000000400cf7308 */ /* 0x0002a20000000800 */
[--C-:B------:R-:W-:Y:S01]  /*9de0*/  FFMA.FTZ R225, R101, UR4, -R137.reuse ;  /* 0x0000000465e17c23 */ /* 0x100fe20008010889 */
[--C-:B------:R-:W-:Y:S01]  /*9df0*/  FFMA.FTZ R5, R5, UR4, -R137.reuse ;  /* 0x0000000405057c23 */ /* 0x100fe20008010889 */
[--C-:B------:R-:W-:Y:S01]  /*9e00*/  FFMA.FTZ R17, R17, UR4, -R137.reuse ;  /* 0x0000000411117c23 */ /* 0x100fe20008010889 */
[--C-:B------:R-:W-:Y:S01]  /*9e10*/  FFMA.FTZ R16, R16, UR4, -R137.reuse ;  /* 0x0000000410107c23 */ /* 0x100fe20008010889 */
[--C-:B------:R-:W-:Y:S01]  /*9e20*/  FFMA.FTZ R231, R100, UR4, -R137.reuse ;  /* 0x0000000464e77c23 */ /* 0x100fe20008010889 */
[--C-:B------:R-:W-:Y:S01]  /*9e30*/  FFMA.FTZ R252, R69, UR4, -R137.reuse ;  /* 0x0000000445fc7c23 */ /* 0x100fe20008010889 */
[--C-:B------:R-:W-:Y:S03]  /*9e40*/  FFMA.FTZ R251, R80, UR4, -R137.reuse ;  /* 0x0000000450fb7c23 */ /* 0x100fe60008010889 */
[----:B------:R-:W3:Y:S01]  /*9e50*/  MUFU.EX2 R224, R5 ;  /* 0x0000000500e07308 */ /* 0x000ee20000000800 */
[--C-:B------:R-:W-:Y:S01]  /*9e60*/  FFMA.FTZ R250, R81, UR4, -R137.reuse ;  /* 0x0000000451fa7c23 */ /* 0x100fe20008010889 */
[----:B------:R-:W-:Y:S01]  /*9e70*/  FMUL.FTZ R0, R0, UR4 ;  /* 0x0000000400007c20 */ /* 0x000fe20008410000 */
[--C-:B------:R-:W-:Y:S01]  /*9e80*/  FFMA.FTZ R218, R32, UR4, -R137.reuse ;  /* 0x0000000420da7c23 */ /* 0x100fe20008010889 */
[--C-:B------:R-:W-:Y:S01]  /*9e90*/  FFMA.FTZ R32, R96, UR4, -R137.reuse ;  /* 0x0000000460207c23 */ /* 0x100fe20008010889 */
[--C-:B------:R-:W-:Y:S01]  /*9ea0*/  FFMA.FTZ R96, R113, UR4, -R137.reuse ;  /* 0x0000000471607c23 */ /* 0x100fe20008010889 */
[----:B------:R-:W-:Y:S01]  /*9eb0*/  MOV R113, R225 ;  /* 0x000000e100717202 */ /* 0x000fe20000000f00 */
[--C-:B------:R-:W-:Y:S03]  /*9ec0*/  FFMA.FTZ R65, R128, UR4, -R137.reuse ;  /* 0x0000000480417c23 */ /* 0x100fe60008010889 */
[----:B------:R-:W4:Y:S01]  /*9ed0*/  MUFU.EX2 R208, R17 ;  /* 0x0000001100d07308 */ /* 0x000f220000000800 */
[----:B-1----:R-:W-:Y:S01]  /*9ee0*/  FSEL R4, R138, RZ, P1 ;  /* 0x000000ff8a047208 */ /* 0x002fe20000800000 */
[----:B------:R-:W-:Y:S01]  /*9ef0*/  FMUL.FTZ R138, R134, UR4 ;  /* 0x00000004868a7c20 */ /* 0x000fe20008410000 */
[----:B--2---:R-:W-:Y:S01]  /*9f00*/  MOV R101, R207 ;  /* 0x000000cf00657202 */ /* 0x004fe20000000f00 */
[--C-:B------:R-:W-:Y:S01]  /*9f10*/  FFMA.FTZ R213, R48, UR4, -R137.reuse ;  /* 0x0000000430d57c23 */ /* 0x100fe20008010889 */
[----:B------:R-:W-:Y:S01]  /*9f20*/  FSETP.NEU.FTZ.AND P1, PT, R132, -INF , PT ;  /* 0xff8000008400780b */ /* 0x000fe20003f3d000 */
[--C-:B------:R-:W-:Y:S01]  /*9f30*/  FFMA.FTZ R209, R22, UR4, -R4.reuse ;  /* 0x0000000416d17c23 */ /* 0x100fe20008010804 */
[--C-:B------:R-:W-:Y:S03]  /*9f40*/  FFMA.FTZ R207, R23, UR4, -R4.reuse ;  /* 0x0000000417cf7c23 */ /* 0x100fe60008010804 */
[----:B------:R1:W2:Y:S01]  /*9f50*/  MUFU.EX2 R228, R16 ;  /* 0x0000001000e47308 */ /* 0x0002a20000000800 */
[----:B------:R-:W2:Y:S01]  /*9f60*/  LDSM.16.MT88.4 R20, [R220+0x8000] ;  /* 0x00800000dc14783b */ /* 0x000ea20000004200 */
[----:B------:R-:W-:Y:S01]  /*9f70*/  FSEL R138, R138, RZ, P2 ;  /* 0x000000ff8a8a7208 */ /* 0x000fe20001000000 */
[--C-:B------:R-:W-:Y:S01]  /*9f80*/  FFMA.FTZ R18, R18, UR4, -R4.reuse ;  /* 0x0000000412127c23 */ /* 0x100fe20008010804 */
[----:B------:R-:W-:Y:S01]  /*9f90*/  FSEL R204, R204, RZ, P1 ;  /* 0x000000ffcccc7208 */ /* 0x000fe20000800000 */
[--C-:B------:R-:W-:Y:S01]  /*9fa0*/  FFMA.FTZ R19, R19, UR4, -R4.reuse ;  /* 0x0000000413137c23 */ /* 0x100fe20008010804 */
[--C-:B------:R-:W-:Y:S01]  /*9fb0*/  FFMA.FTZ R6, R6, UR4, -R4.reuse ;  /* 0x0000000406067c23 */ /* 0x100fe20008010804 */
[----:B------:R-:W-:Y:S03]  /*9fc0*/  FFMA.FTZ R7, R7, UR4, -R4 ;  /* 0x0000000407077c23 */ /* 0x000fe60008010804 */
[----:B------:R-:W-:Y:S01]  /*9fd0*/  MUFU.EX2 R210, R18 ;  /* 0x0000001200d27308 */ /* 0x000fe20000000800 */
[----:B------:R-:W-:Y:S01]  /*9fe0*/  FFMA.FTZ R8, R8, UR4, -R138 ;  /* 0x0000000408087c23 */ /* 0x000fe2000801088a */
[----:B------:R-:W-:Y:S01]  /*9ff0*/  FFMA.FTZ R11, R11, UR4, -R204 ;  /* 0x000000040b0b7c23 */ /* 0x000fe200080108cc */
[----:B------:R-:W-:Y:S01]  /*a000*/  FFMA.FTZ R242, R55, UR4, -R4 ;  /* 0x0000000437f27c23 */ /* 0x000fe20008010804 */
[----:B------:R-:W-:Y:S01]  /*a010*/  FFMA.FTZ R15, R15, UR4, -R204 ;  /* 0x000000040f0f7c23 */ /* 0x000fe200080108cc */
[--C-:B------:R-:W-:Y:S01]  /*a020*/  FFMA.FTZ R48, R68, UR4, -R137.reuse ;  /* 0x0000000444307c23 */ /* 0x100fe20008010889 */
[----:B---3--:R-:W-:Y:S01]  /*a030*/  F2FP.BF16.F32.PACK_AB R68, R224, R101 ;  /* 0x00000065e044723e */ /* 0x008fe200000010ff */
[--C-:B------:R-:W-:Y:S03]  /*a040*/  FFMA.FTZ R243, R70, UR4, -R4.reuse ;  /* 0x0000000446f37c23 */ /* 0x100fe60008010804 */
[----:B------:R-:W-:Y:S01]  /*a050*/  MUFU.EX2 R219, R19 ;  /* 0x0000001300db7308 */ /* 0x000fe20000000800 */
[----:B----4-:R-:W-:Y:S01]  /*a060*/  MOV R117, R208 ;  /* 0x000000d000757202 */ /* 0x010fe20000000f00 */
[----:B------:R-:W-:Y:S01]  /*a070*/  FFMA.FTZ R240, R82, UR4, -R4 ;  /* 0x0000000452f07c23 */ /* 0x000fe20008010804 */
[----:B-1----:R-:W-:Y:S01]  /*a080*/  FMUL.FTZ R16, R133, R148 ;  /* 0x0000009485107220 */ /* 0x002fe20000410000 */
[--C-:B------:R-:W-:Y:S01]  /*a090*/  FFMA.FTZ R148, R124, UR4, -R138.reuse ;  /* 0x000000047c947c23 */ /* 0x100fe2000801088a */
[----:B--2---:R-:W-:Y:S01]  /*a0a0*/  F2FP.BF16.F32.PACK_AB R70, R117, R228 ;  /* 0x000000e47546723e */ /* 0x004fe200000010ff */
[----:B------:R-:W-:Y:S01]  /*a0b0*/  FFMA.FTZ R9, R9, UR4, -R138 ;  /* 0x0000000409097c23 */ /* 0x000fe2000801088a */
[----:B------:R-:W-:Y:S03]  /*a0c0*/  FFMA.FTZ R10, R10, UR4, -R204 ;  /* 0x000000040a0a7c23 */ /* 0x000fe600080108cc */
[----:B------:R-:W-:Y:S01]  /*a0d0*/  MUFU.EX2 R232, R6 ;  /* 0x0000000600e87308 */ /* 0x000fe20000000800 */
[--C-:B------:R-:W-:Y:S01]  /*a0e0*/  FFMA.FTZ R12, R12, UR4, -R138.reuse ;  /* 0x000000040c0c7c23 */ /* 0x100fe2000801088a */
[----:B------:R-:W-:Y:S01]  /*a0f0*/  FFMA.FTZ R13, R13, UR4, -R138 ;  /* 0x000000040d0d7c23 */ /* 0x000fe2000801088a */
[----:B------:R-:W-:Y:S01]  /*a100*/  FFMA.FTZ R14, R14, UR4, -R204 ;  /* 0x000000040e0e7c23 */ /* 0x000fe200080108cc */
[--C-:B------:R-:W-:Y:S01]  /*a110*/  FFMA.FTZ R244, R67, UR4, -R4.reuse ;  /* 0x0000000443f47c23 */ /* 0x100fe20008010804 */
[--C-:B------:R-:W-:Y:S01]  /*a120*/  FFMA.FTZ R248, R86, UR4, -R4.reuse ;  /* 0x0000000456f87c23 */ /* 0x100fe20008010804 */
[----:B------:R-:W-:Y:S01]  /*a130*/  MOV R5, R239 ;  /* 0x000000ef00057202 */ /* 0x000fe20000000f00 */
[--C-:B------:R-:W-:Y:S03]  /*a140*/  FFMA.FTZ R239, R83, UR4, -R4.reuse ;  /* 0x0000000453ef7c23 */ /* 0x100fe60008010804 */
[----:B------:R-:W1:Y:S01]  /*a150*/  MUFU.EX2 R139, R7 ;  /* 0x00000007008b7308 */ /* 0x000e620000000800 */
[--C-:B------:R-:W-:Y:S01]  /*a160*/  FFMA.FTZ R217, R33, UR4, -R137.reuse ;  /* 0x0000000421d97c23 */ /* 0x100fe20008010889 */
[--C-:B------:R-:W-:Y:S01]  /*a170*/  FFMA.FTZ R97, R97, UR4, -R137.reuse ;  /* 0x0000000461617c23 */ /* 0x100fe20008010889 */
[--C-:B------:R-:W-:Y:S01]  /*a180*/  FFMA.FTZ R206, R34, UR4, -R4.reuse ;  /* 0x0000000422ce7c23 */ /* 0x100fe20008010804 */
[----:B------:R-:W-:Y:S01]  /*a190*/  MOV R34, R231 ;  /* 0x000000e700227202 */ /* 0x000fe20000000f00 */
[--C-:B------:R-:W-:Y:S01]  /*a1a0*/  FFMA.FTZ R231, R114, UR4, -R4.reuse ;  /* 0x0000000472e77c23 */ /* 0x100fe20008010804 */
[--C-:B------:R-:W-:Y:S01]  /*a1b0*/  FFMA.FTZ R205, R35, UR4, -R4.reuse ;  /* 0x0000000423cd7c23 */ /* 0x100fe20008010804 */
[--C-:B------:R-:W-:Y:S03]  /*a1c0*/  FFMA.FTZ R249, R87, UR4, -R4.reuse ;  /* 0x0000000457f97c23 */ /* 0x100fe60008010804 */
[----:B------:R2:W-:Y:S01]  /*a1d0*/  MUFU.EX2 R6, R8 ;  /* 0x0000000800067308 */ /* 0x0005e20000000800 */
[--C-:B------:R-:W-:Y:S01]  /*a1e0*/  FFMA.FTZ R241, R71, UR4, -R4.reuse ;  /* 0x0000000447f17c23 */ /* 0x100fe20008010804 */
[--C-:B------:R-:W-:Y:S01]  /*a1f0*/  FFMA.FTZ R102, R102, UR4, -R4.reuse ;  /* 0x0000000466667c23 */ /* 0x100fe20008010804 */
[----:B------:R-:W-:Y:S01]  /*a200*/  FFMA.FTZ R35, R130, UR4, -R4 ;  /* 0x0000000482237c23 */ /* 0x000fe20008010804 */
[----:B------:R-:W-:Y:S01]  /*a210*/  FFMA.FTZ R130, R88, UR4, -R138 ;  /* 0x0000000458827c23 */ /* 0x000fe2000801088a */
[----:B------:R-:W-:Y:S01]  /*a220*/  FFMA.FTZ R88, R78, UR4, -R204 ;  /* 0x000000044e587c23 */ /* 0x000fe200080108cc */
[----:B------:R-:W-:Y:S01]  /*a230*/  FFMA.FTZ R33, R131, UR4, -R4 ;  /* 0x0000000483217c23 */ /* 0x000fe20008010804 */
[----:B------:R-:W-:Y:S03]  /*a240*/  FFMA.FTZ R131, R89, UR4, -R138 ;  /* 0x0000000459837c23 */ /* 0x000fe6000801088a */
[----:B------:R-:W3:Y:S01]  /*a250*/  MUFU.EX2 R7, R11 ;  /* 0x0000000b00077308 */ /* 0x000ee20000000800 */
[--C-:B------:R-:W-:Y:S01]  /*a260*/  FFMA.FTZ R214, R37, UR4, -R137.reuse ;  /* 0x0000000425d67c23 */ /* 0x100fe20008010889 */
[--C-:B------:R-:W-:Y:S01]  /*a270*/  FFMA.FTZ R37, R85, UR4, -R137.reuse ;  /* 0x0000000455257c23 */ /* 0x100fe20008010889 */
[----:B-1----:R-:W-:Y:S01]  /*a280*/  F2FP.BF16.F32.PACK_AB R69, R139, R232 ;  /* 0x000000e88b45723e */ /* 0x002fe200000010ff */
[----:B------:R-:W-:Y:S01]  /*a290*/  FFMA.FTZ R89, R75, UR4, -R204 ;  /* 0x000000044b597c23 */ /* 0x000fe200080108cc */
[----:B------:R-:W-:Y:S01]  /*a2a0*/  FMUL.FTZ R17, R133, R149 ;  /* 0x0000009585117220 */ /* 0x000fe20000410000 */
[----:B------:R-:W-:Y:S01]  /*a2b0*/  MOV R149, R102 ;  /* 0x0000006600957202 */ /* 0x000fe20000000f00 */
[C---:B------:R-:W-:Y:S03]  /*a2c0*/  FMUL.FTZ R18, R3.reuse, R150 ;  /* 0x0000009603127220 */ /* 0x040fe60000410000 */
[----:B------:R-:W1:Y:S01]  /*a2d0*/  MUFU.EX2 R0, R0 ;  /* 0x0000000000007308 */ /* 0x000e620000000800 */
[----:B--2---:R-:W-:Y:S01]  /*a2e0*/  FMUL.FTZ R8, R2, R140 ;  /* 0x0000008c02087220 */ /* 0x004fe20000410000 */
[----:B------:R-:W-:Y:S01]  /*a2f0*/  FFMA.FTZ R140, R92, UR4, -R138 ;  /* 0x000000045c8c7c23 */ /* 0x000fe2000801088a */
[----:B------:R-:W-:Y:S01]  /*a300*/  FFMA.FTZ R92, R74, UR4, -R204 ;  /* 0x000000044a5c7c23 */ /* 0x000fe200080108cc */
[----:B------:R-:W-:Y:S01]  /*a310*/  FMUL.FTZ R19, R3, R151 ;  /* 0x0000009703137220 */ /* 0x000fe20000410000 */
[----:B------:R-:W-:Y:S01]  /*a320*/  FFMA.FTZ R114, R73, UR4, -R138 ;  /* 0x0000000449727c23 */ /* 0x000fe2000801088a */
[----:B------:R-:W-:Y:S01]  /*a330*/  MOV R73, R113 ;  /* 0x0000007100497202 */ /* 0x000fe20000000f00 */
[----:B------:R-:W-:Y:S03]  /*a340*/  FFMA.FTZ R102, R59, UR4, -R204 ;  /* 0x000000043b667c23 */ /* 0x000fe600080108cc */
[----:B------:R2:W4:Y:S01]  /*a350*/  MUFU.EX2 R84, R9 ;  /* 0x0000000900547308 */ /* 0x0005220000000800 */
[----:B---3--:R-:W-:Y:S01]  /*a360*/  MOV R87, R7 ;  /* 0x0000000700577202 */ /* 0x008fe20000000f00 */
[----:B------:R-:W-:Y:S01]  /*a370*/  FMUL.FTZ R7, R3, R147 ;  /* 0x0000009303077220 */ /* 0x000fe20000410000 */
[----:B------:R-:W-:Y:S01]  /*a380*/  FFMA.FTZ R147, R121, UR4, -R138 ;  /* 0x0000000479937c23 */ /* 0x000fe2000801088a */
[--C-:B------:R-:W-:Y:S01]  /*a390*/  FFMA.FTZ R106, R106, UR4, -R204.reuse ;  /* 0x000000046a6a7c23 */ /* 0x100fe200080108cc */
[--C-:B------:R-:W-:Y:S01]  /*a3a0*/  FFMA.FTZ R107, R107, UR4, -R204.reuse ;  /* 0x000000046b6b7c23 */ /* 0x100fe200080108cc */
[--C-:B------:R-:W-:Y:S01]  /*a3b0*/  FFMA.FTZ R110, R110, UR4, -R204.reuse ;  /* 0x000000046e6e7c23 */ /* 0x100fe200080108cc */
[----:B------:R-:W-:Y:S03]  /*a3c0*/  FFMA.FTZ R111, R111, UR4, -R204 ;  /* 0x000000046f6f7c23 */ /* 0x000fe600080108cc */
[----:B------:R-:W3:Y:S01]  /*a3d0*/  MUFU.EX2 R85, R10 ;  /* 0x0000000a00557308 */ /* 0x000ee20000000800 */
[C---:B-1----:R-:W-:Y:S01]  /*a3e0*/  FMUL.FTZ R11, R0.reuse, R143 ;  /* 0x0000008f000b7220 */ /* 0x042fe20000410000 */
[----:B------:R-:W-:Y:S01]  /*a3f0*/  FMUL.FTZ R59, R0, R191 ;  /* 0x000000bf003b7220 */ /* 0x000fe20000410000 */
[----:B------:R-:W-:Y:S01]  /*a400*/  FFMA.FTZ R143, R105, UR4, -R138 ;  /* 0x00000004698f7c23 */ /* 0x000fe2000801088a */
[--C-:B------:R-:W-:Y:S01]  /*a410*/  FFMA.FTZ R105, R90, UR4, -R204.reuse ;  /* 0x000000045a697c23 */ /* 0x100fe200080108cc */
[--C-:B------:R-:W-:Y:S01]  /*a420*/  FFMA.FTZ R122, R122, UR4, -R204.reuse ;  /* 0x000000047a7a7c23 */ /* 0x100fe200080108cc */
[--C-:B------:R-:W-:Y:S01]  /*a430*/  FFMA.FTZ R123, R123, UR4, -R204.reuse ;  /* 0x000000047b7b7c23 */ /* 0x100fe200080108cc */
[----:B------:R-:W-:Y:S03]  /*a440*/  FFMA.FTZ R126, R126, UR4, -R204 ;  /* 0x000000047e7e7c23 */ /* 0x000fe600080108cc */
[----:B------:R1:W-:Y:S01]  /*a450*/  MUFU.EX2 R112, R12 ;  /* 0x0000000c00707308 */ /* 0x0003e20000000800 */
[----:B--2---:R-:W-:Y:S01]  /*a460*/  FMUL.FTZ R9, R2, R141 ;  /* 0x0000008d02097220 */ /* 0x004fe20000410000 */
[----:B----4-:R-:W-:Y:S01]  /*a470*/  MOV R151, R84 ;  /* 0x0000005400977202 */ /* 0x010fe20000000f00 */
[----:B------:R-:W-:Y:S01]  /*a480*/  FFMA.FTZ R141, R93, UR4, -R138 ;  /* 0x000000045d8d7c23 */ /* 0x000fe2000801088a */
[--C-:B------:R-:W-:Y:S01]  /*a490*/  FFMA.FTZ R128, R39, UR4, -R4.reuse ;  /* 0x0000000427807c23 */ /* 0x100fe20008010804 */
[----:B------:R-:W-:Y:S01]  /*a4a0*/  MOV R39, R210 ;  /* 0x000000d200277202 */ /* 0x000fe20000000f00 */
[--C-:B------:R-:W-:Y:S01]  /*a4b0*/  FFMA.FTZ R210, R51, UR4, -R4.reuse ;  /* 0x0000000433d27c23 */ /* 0x100fe20008010804 */
[----:B------:R-:W-:Y:S03]  /*a4c0*/  MOV R51, R219 ;  /* 0x000000db00337202 */ /* 0x000fe60000000f00 */
[----:B------:R2:W4:Y:S01]  /*a4d0*/  MUFU.EX2 R67, R13 ;  /* 0x0000000d00437308 */ /* 0x0005220000000800 */
[----:B------:R-:W-:Y:S01]  /*a4e0*/  FFMA.FTZ R219, R54, UR4, -R4 ;  /* 0x0000000436db7c23 */ /* 0x000fe20008010804 */
[----:B---3--:R-:W-:Y:S01]  /*a4f0*/  F2FP.BF16.F32.PACK_AB R81, R87, R85 ;  /* 0x000000555751723e */ /* 0x008fe200000010ff */
[----:B------:R-:W3:Y:S01]  /*a500*/  LDSM.16.MT88.4 R52, [R223+0x8000] ;  /* 0x00800000df34783b */ /* 0x000ee20000004200 */
[----:B------:R-:W-:Y:S01]  /*a510*/  F2FP.BF16.F32.PACK_AB R71, R51, R39 ;  /* 0x000000273347723e */ /* 0x000fe200000010ff */
[----:B------:R-:W-:Y:S01]  /*a520*/  FMUL.FTZ R10, R0, R142 ;  /* 0x0000008e000a7220 */ /* 0x000fe20000410000 */
[--C-:B------:R-:W-:Y:S01]  /*a530*/  FFMA.FTZ R142, R104, UR4, -R138.reuse ;  /* 0x00000004688e7c23 */ /* 0x100fe2000801088a */
[--C-:B------:R-:W-:Y:S03]  /*a540*/  FFMA.FTZ R216, R36, UR4, -R137.reuse ;  /* 0x0000000424d87c23 */ /* 0x100fe60008010889 */
[----:B------:R4:W-:Y:S01]  /*a550*/  MUFU.EX2 R86, R14 ;  /* 0x0000000e00567308 */ /* 0x0009e20000000800 */
[----:B-1----:R-:W-:Y:S01]  /*a560*/  FMUL.FTZ R12, R2, R152 ;  /* 0x00000098020c7220 */ /* 0x002fe20000410000 */
[----:B------:R-:W-:Y:S01]  /*a570*/  MOV R36, R5 ;  /* 0x0000000500247202 */ /* 0x000fe20000000f00 */
[----:B------:R-:W-:Y:S01]  /*a580*/  FMUL.FTZ R5, R133, R145 ;  /* 0x0000009185057220 */ /* 0x000fe20000410000 */
[----:B------:R-:W-:Y:S01]  /*a590*/  FFMA.FTZ R145, R108, UR4, -R138 ;  /* 0x000000046c917c23 */ /* 0x000fe2000801088a */
[----:B------:R-:W-:Y:S01]  /*a5a0*/  MOV R152, R101 ;  /* 0x0000006500987202 */ /* 0x000fe20000000f00 */
[----:B------:R-:W-:Y:S01]  /*a5b0*/  FFMA.FTZ R101, R62, UR4, -R204 ;  /* 0x000000043e657c23 */ /* 0x000fe200080108cc */
[----:B------:R-:W-:Y:S03]  /*a5c0*/  FMUL.FTZ R62, R0, R198 ;  /* 0x000000c6003e7220 */ /* 0x000fe60000410000 */
[----:B------:R-:W1:Y:S01]  /*a5d0*/  MUFU.EX2 R225, R15 ;  /* 0x0000000f00e17308 */ /* 0x000e620000000800 */
[--C-:B------:R-:W-:Y:S01]  /*a5e0*/  FFMA.FTZ R212, R49, UR4, -R137.reuse ;  /* 0x0000000431d47c23 */ /* 0x100fe20008010889 */
[--C-:B------:R-:W-:Y:S01]  /*a5f0*/  FFMA.FTZ R64, R64, UR4, -R137.reuse ;  /* 0x0000000440407c23 */ /* 0x100fe20008010889 */
[--C-:B------:R-:W-:Y:S01]  /*a600*/  FFMA.FTZ R100, R116, UR4, -R137.reuse ;  /* 0x0000000474647c23 */ /* 0x100fe20008010889 */
[----:B------:R-:W-:Y:S01]  /*a610*/  FFMA.FTZ R137, R129, UR4, -R137 ;  /* 0x0000000481897c23 */ /* 0x000fe20008010889 */
[--C-:B------:R-:W-:Y:S01]  /*a620*/  FFMA.FTZ R245, R66, UR4, -R4.reuse ;  /* 0x0000000442f57c23 */ /* 0x100fe20008010804 */
[--C-:B------:R-:W-:Y:S01]  /*a630*/  FFMA.FTZ R129, R38, UR4, -R4.reuse ;  /* 0x0000000426817c23 */ /* 0x100fe20008010804 */
[--C-:B------:R-:W-:Y:S03]  /*a640*/  FFMA.FTZ R66, R98, UR4, -R4.reuse ;  /* 0x0000000462427c23 */ /* 0x100fe60008010804 */
[----:B------:R-:W-:Y:S01]  /*a650*/  MUFU.EX2 R211, R211 ;  /* 0x000000d300d37308 */ /* 0x000fe20000000800 */
[--C-:B------:R-:W-:Y:S01]  /*a660*/  FFMA.FTZ R208, R50, UR4, -R4.reuse ;  /* 0x0000000432d07c23 */ /* 0x100fe20008010804 */
[----:B------:R-:W-:Y:S01]  /*a670*/  MOV R98, R6 ;  /* 0x0000000600627202 */ /* 0x000fe20000000f00 */
[--C-:B------:R-:W-:Y:S01]  /*a680*/  FFMA.FTZ R116, R99, UR4, -R4.reuse ;  /* 0x0000000463747c23 */ /* 0x100fe20008010804 */
[--C-:B------:R-:W-:Y:S01]  /*a690*/  FFMA.FTZ R49, R115, UR4, -R4.reuse ;  /* 0x0000000473317c23 */ /* 0x100fe20008010804 */
[--C-:B------:R-:W-:Y:S01]  /*a6a0*/  FFMA.FTZ R50, R118, UR4, -R4.reuse ;  /* 0x0000000476327c23 */ /* 0x100fe20008010804 */
[--C-:B------:R-:W-:Y:S01]  /*a6b0*/  FFMA.FTZ R103, R103, UR4, -R4.reuse ;  /* 0x0000000467677c23 */ /* 0x100fe20008010804 */
[----:B------:R-:W-:Y:S03]  /*a6c0*/  FFMA.FTZ R38, R119, UR4, -R4 ;  /* 0x0000000477267c23 */ /* 0x000fe60008010804 */
[----:B------:R-:W-:Y:S01]  /*a6d0*/  MUFU.EX2 R215, R215 ;  /* 0x000000d700d77308 */ /* 0x000fe20000000800 */
[----:B------:R-:W-:Y:S01]  /*a6e0*/  FMUL.FTZ R4, R133, R144 ;  /* 0x0000009085047220 */ /* 0x000fe20000410000 */
[----:B------:R-:W-:Y:S01]  /*a6f0*/  FMUL.FTZ R6, R3, R146 ;  /* 0x0000009203067220 */ /* 0x000fe20000410000 */
[----:B------:R-:W-:Y:S01]  /*a700*/  F2FP.BF16.F32.PACK_AB R80, R84, R98 ;  /* 0x000000625450723e */ /* 0x000fe200000010ff */
[----:B--2---:R-:W-:Y:S01]  /*a710*/  FMUL.FTZ R13, R2, R153 ;  /* 0x00000099020d7220 */ /* 0x004fe20000410000 */
[----:B----4-:R-:W-:Y:S01]  /*a720*/  F2FP.BF16.F32.PACK_AB R82, R67, R112 ;  /* 0x000000704352723e */ /* 0x010fe200000010ff */
[C---:B------:R-:W-:Y:S01]  /*a730*/  FMUL.FTZ R14, R0.reuse, R154 ;  /* 0x0000009a000e7220 */ /* 0x040fe20000410000 */
[----:B-1----:R-:W-:Y:S03]  /*a740*/  F2FP.BF16.F32.PACK_AB R83, R225, R86 ;  /* 0x00000056e153723e */ /* 0x002fe600000010ff */
[----:B------:R-:W-:Y:S01]  /*a750*/  MUFU.EX2 R209, R209 ;  /* 0x000000d100d17308 */ /* 0x000fe20000000800 */
[-C--:B------:R-:W-:Y:S05]  /*a760*/  HMMA.16816.F32.BF16 R4, R68, R20.reuse, R4 ;  /* 0x000000144404723c */ /* 0x080fea0000041804 */
[----:B------:R-:W-:Y:S01]  /*a770*/  FMUL.FTZ R15, R0, R155 ;  /* 0x0000009b000f7220 */ /* 0x000fe20000410000 */
[C---:B------:R-:W-:Y:S03]  /*a780*/  HMMA.16816.F32.BF16 R8, R80.reuse, R20, R8 ;  /* 0x000000145008723c */ /* 0x040fe60000041808 */
[----:B------:R-:W-:Y:S02]  /*a790*/  MUFU.EX2 R207, R207 ;  /* 0x000000cf00cf7308 */ /* 0x000fe40000000800 */
[--C-:B------:R-:W-:Y:S01]  /*a7a0*/  FFMA.FTZ R113, R76, UR4, -R138.reuse ;  /* 0x000000044c717c23 */ /* 0x100fe2000801088a */
[-C--:B------:R-:W-:Y:S07]  /*a7b0*/  HMMA.16816.F32.BF16 R12, R80, R22.reuse, R12 ;  /* 0x00000016500c723c */ /* 0x080fee000004180c */
[----:B------:R-:W-:Y:S01]  /*a7c0*/  MUFU.EX2 R218, R218 ;  /* 0x000000da00da7308 */ /* 0x000fe20000000800 */
[C---:B------:R-:W-:Y:S01]  /*a7d0*/  FMUL.FTZ R20, R133.reuse, R160 ;  /* 0x000000a085147220 */ /* 0x040fe20000410000 */
[C---:B------:R-:W-:Y:S08]  /*a7e0*/  HMMA.16816.F32.BF16 R16, R68.reuse, R22, R16 ;  /* 0x000000164410723c */ /* 0x040ff00000041810 */
[----:B------:R-:W-:Y:S03]  /*a7f0*/  MUFU.EX2 R217, R217 ;  /* 0x000000d900d97308 */ /* 0x000fe60000000800 */
[----:B------:R-:W-:Y:S01]  /*a800*/  FMUL.FTZ R21, R133, R161 ;  /* 0x000000a185157220 */ /* 0x000fe20000410000 */
[C---:B------:R-:W-:Y:S01]  /*a810*/  FMUL.FTZ R23, R3.reuse, R163 ;  /* 0x000000a303177220 */ /* 0x040fe20000410000 */
[----:B------:R-:W-:Y:S01]  /*a820*/  MOV R163, R32 ;  /* 0x0000002000a37202 */ /* 0x000fe20000000f00 */
[C---:B------:R-:W-:Y:S01]  /*a830*/  FMUL.FTZ R32, R2.reuse, R156 ;  /* 0x0000009c02207220 */ /* 0x040fe20000410000 */
[----:B------:R-:W-:Y:S03]  /*a840*/  MOV R156, R33 ;  /* 0x00000021009c7202 */ /* 0x000fe60000000f00 */
[----:B------:R-:W-:Y:S01]  /*a850*/  MUFU.EX2 R206, R206 ;  /* 0x000000ce00ce7308 */ /* 0x000fe20000000800 */
[----:B------:R-:W-:Y:S01]  /*a860*/  FMUL.FTZ R33, R2, R157 ;  /* 0x0000009d02217220 */ /* 0x000fe20000410000 */
[----:B------:R-:W-:Y:S01]  /*a870*/  FMUL.FTZ R22, R3, R162 ;  /* 0x000000a203167220 */ /* 0x000fe20000410000 */
[----:B------:R-:W-:Y:S01]  /*a880*/  MOV R157, R34 ;  /* 0x00000022009d7202 */ /* 0x000fe20000000f00 */
[C---:B------:R-:W-:Y:S01]  /*a890*/  FMUL.FTZ R34, R0.reuse, R158 ;  /* 0x0000009e00227220 */ /* 0x040fe20000410000 */
[----:B------:R-:W-:Y:S01]  /*a8a0*/  MOV R158, R35 ;  /* 0x00000023009e7202 */ /* 0x000fe20000000f00 */
[----:B------:R-:W-:Y:S01]  /*a8b0*/  FMUL.FTZ R35, R0, R159 ;  /* 0x0000009f00237220 */ /* 0x000fe20000410000 */
[----:B------:R-:W-:Y:S03]  /*a8c0*/  MOV R159, R65 ;  /* 0x00000041009f7202 */ /* 0x000fe60000000f00 */
[----:B------:R-:W-:Y:S01]  /*a8d0*/  MUFU.EX2 R205, R205 ;  /* 0x000000cd00cd7308 */ /* 0x000fe20000000800 */
[--C-:B------:R-:W-:Y:S01]  /*a8e0*/  FFMA.FTZ R65, R28, UR4, -R138.reuse ;  /* 0x000000041c417c23 */ /* 0x100fe2000801088a */
[----:B------:R-:W-:Y:S01]  /*a8f0*/  MOV R28, R38 ;  /* 0x00000026001c7202 */ /* 0x000fe20000000f00 */
[-C--:B---3--:R-:W-:Y:S03]  /*a900*/  HMMA.16816.F32.BF16 R20, R68, R52.reuse, R20 ;  /* 0x000000344414723c */ /* 0x088fe60000041814 */
[----:B------:R-:W-:Y:S01]  /*a910*/  MOV R38, R64 ;  /* 0x0000004000267202 */ /* 0x000fe20000000f00 */
[--C-:B------:R-:W-:Y:S03]  /*a920*/  FFMA.FTZ R115, R72, UR4, -R138.reuse ;  /* 0x0000000448737c23 */ /* 0x100fe6000801088a */
[----:B------:R-:W-:Y:S01]  /*a930*/  MUFU.EX2 R216, R216 ;  /* 0x000000d800d87308 */ /* 0x000fe20000000800 */
[----:B------:R-:W-:Y:S03]  /*a940*/  MOV R76, R112 ;  /* 0x00000070004c7202 */ /* 0x000fe60000000f00 */
[--C-:B------:R-:W-:Y:S01]  /*a950*/  FFMA.FTZ R112, R77, UR4, -R138.reuse ;  /* 0x000000044d707c23 */ /* 0x100fe2000801088a */
[----:B------:R-:W-:Y:S01]  /*a960*/  MOV R104, R36 ;  /* 0x0000002400687202 */ /* 0x000fe20000000f00 */
[C---:B------:R-:W-:Y:S04]  /*a970*/  HMMA.16816.F32.BF16 R32, R80.reuse, R52, R32 ;  /* 0x000000345020723c */ /* 0x040fe80000041820 */
[----:B------:R-:W-:Y:S01]  /*a980*/  MUFU.EX2 R214, R214 ;  /* 0x000000d600d67308 */ /* 0x000fe20000000800 */
[----:B------:R-:W-:Y:S01]  /*a990*/  FMUL.FTZ R36, R2, R168 ;  /* 0x000000a802247220 */ /* 0x000fe20000410000 */
[----:B------:R-:W-:Y:S01]  /*a9a0*/  MOV R93, R38 ;  /* 0x00000026005d7202 */ /* 0x000fe20000000f00 */
[----:B------:R-:W-:Y:S01]  /*a9b0*/  FMUL.FTZ R38, R0, R170 ;  /* 0x000000aa00267220 */ /* 0x000fe20000410000 */
[----:B------:R-:W-:Y:S03]  /*a9c0*/  MOV R77, R39 ;  /* 0x00000027004d7202 */ /* 0x000fe60000000f00 */
[----:B------:R-:W-:Y:S03]  /*a9d0*/  MOV R168, R37 ;  /* 0x0000002500a87202 */ /* 0x000fe60000000f00 */
[----:B------:R-:W-:Y:S01]  /*a9e0*/  MUFU.EX2 R213, R213 ;  /* 0x000000d500d57308 */ /* 0x000fe20000000800 */
[----:B------:R-:W-:Y:S01]  /*a9f0*/  FMUL.FTZ R37, R2, R169 ;  /* 0x000000a902257220 */ /* 0x000fe20000410000 */
[----:B------:R-:W-:Y:S01]  /*aa00*/  FMUL.FTZ R39, R0, R171 ;  /* 0x000000ab00277220 */ /* 0x000fe20000410000 */
[----:B------:R-:W-:Y:S01]  /*aa10*/  MOV R72, R50 ;  /* 0x0000003200487202 */ /* 0x000fe20000000f00 */
[----:B------:R-:W-:Y:S01]  /*aa20*/  FMUL.FTZ R50, R3, R166 ;  /* 0x000000a603327220 */ /* 0x000fe20000410000 */
[----:B------:R-:W-:Y:S01]  /*aa30*/  MOV R150, R49 ;  /* 0x0000003100967202 */ /* 0x000fe20000000f00 */
[C---:B------:R-:W-:Y:S01]  /*aa40*/  FMUL.FTZ R49, R133.reuse, R165 ;  /* 0x000000a585317220 */ /* 0x040fe20000410000 */
[----:B------:R-:W-:Y:S03]  /*aa50*/  MOV R155, R51 ;  /* 0x00000033009b7202 */ /* 0x000fe60000000f00 */
[----:B------:R-:W-:Y:S01]  /*aa60*/  MUFU.EX2 R212, R212 ;  /* 0x000000d400d47308 */ /* 0x000fe20000000800 */
[----:B------:R-:W-:Y:S01]  /*aa70*/  MOV R171, R48 ;  /* 0x0000003000ab7202 */ /* 0x000fe20000000f00 */
[----:B------:R-:W-:Y:S01]  /*aa80*/  FMUL.FTZ R48, R133, R164 ;  /* 0x000000a485307220 */ /* 0x000fe20000410000 */
[----:B------:R-:W-:Y:S01]  /*aa90*/  FMUL.FTZ R51, R3, R167 ;  /* 0x000000a703337220 */ /* 0x000fe20000410000 */
[-C--:B------:R-:W-:Y:S03]  /*aaa0*/  HMMA.16816.F32.BF16 R36, R80, R54.reuse, R36 ;  /* 0x000000365024723c */ /* 0x080fe60000041824 */
[--C-:B------:R-:W-:Y:S03]  /*aab0*/  FFMA.FTZ R64, R29, UR4, -R138.reuse ;  /* 0x000000041d407c23 */ /* 0x100fe6000801088a */
[----:B------:R-:W-:Y:S01]  /*aac0*/  MUFU.EX2 R208, R208 ;  /* 0x000000d000d07308 */ /* 0x000fe20000000800 */
[----:B------:R-:W-:Y:S01]  /*aad0*/  MOV R29, R96 ;  /* 0x00000060001d7202 */ /* 0x000fe20000000f00 */
[C---:B------:R-:W-:Y:S01]  /*aae0*/  HMMA.16816.F32.BF16 R48, R68.reuse, R54, R48 ;  /* 0x000000364430723c */ /* 0x040fe20000041830 */
[----:B------:R-:W1:Y:S03]  /*aaf0*/  LDSM.16.MT88.4 R52, [R221+0x8000] ;  /* 0x00800000dd34783b */ /* 0x000e660000004200 */
[--C-:B------:R-:W-:Y:S04]  /*ab00*/  FFMA.FTZ R96, R40, UR4, -R138.reuse ;  /* 0x0000000428607c23 */ /* 0x100fe8000801088a */
[----:B------:R-:W-:Y:S03]  /*ab10*/  MUFU.EX2 R210, R210 ;  /* 0x000000d200d27308 */ /* 0x000fe60000000800 */
[----:B------:R-:W-:Y:S01]  /*ab20*/  MOV R40, R97 ;  /* 0x0000006100287202 */ /* 0x000fe20000000f00 */
[--C-:B------:R-:W-:Y:S01]  /*ab30*/  FFMA.FTZ R97, R41, UR4, -R138.reuse ;  /* 0x0000000429617c23 */ /* 0x100fe2000801088a */
[----:B------:R-:W-:Y:S01]  /*ab40*/  MOV R170, R103 ;  /* 0x0000006700aa7202 */ /* 0x000fe20000000f00 */
[--C-:B------:R-:W-:Y:S01]  /*ab50*/  FFMA.FTZ R99, R44, UR4, -R138.reuse ;  /* 0x000000042c637c23 */ /* 0x100fe2000801088a */
[----:B------:R-:W-:Y:S03]  /*ab60*/  MOV R162, R86 ;  /* 0x0000005600a27202 */ /* 0x000fe60000000f00 */
[----:B------:R-:W-:Y:S01]  /*ab70*/  MUFU.EX2 R191, R88 ;  /* 0x0000005800bf7308 */ /* 0x000fe20000000800 */
[----:B------:R-:W-:Y:S01]  /*ab80*/  MOV R41, R98 ;  /* 0x0000006200297202 */ /* 0x000fe20000000f00 */
[--C-:B------:R-:W-:Y:S01]  /*ab90*/  FFMA.FTZ R86, R25, UR4, -R138.reuse ;  /* 0x0000000419567c23 */ /* 0x100fe2000801088a */
[--C-:B------:R-:W-:Y:S01]  /*aba0*/  FFMA.FTZ R98, R45, UR4, -R138.reuse ;  /* 0x000000042d627c23 */ /* 0x100fe2000801088a */
[----:B------:R-:W-:Y:S01]  /*abb0*/  FMUL.FTZ R25, R133, R177 ;  /* 0x000000b185197220 */ /* 0x000fe20000410000 */
[----:B------:R-:W-:Y:S01]  /*abc0*/  MOV R44, R67 ;  /* 0x00000043002c7202 */ /* 0x000fe20000000f00 */
[--C-:B------:R-:W-:Y:S01]  /*abd0*/  FFMA.FTZ R119, R56, UR4, -R138.reuse ;  /* 0x0000000438777c23 */ /* 0x100fe2000801088a */
[----:B------:R-:W-:Y:S03]  /*abe0*/  MOV R45, R66 ;  /* 0x00000042002d7202 */ /* 0x000fe60000000f00 */
[----:B------:R-:W-:Y:S01]  /*abf0*/  MUFU.EX2 R246, R246 ;  /* 0x000000f600f67308 */ /* 0x000fe20000000800 */
[----:B------:R-:W-:Y:S01]  /*ac00*/  MOV R108, R170 ;  /* 0x000000aa006c7202 */ /* 0x000fe20000000f00 */
[----:B------:R-:W-:Y:S01]  /*ac10*/  FFMA.FTZ R118, R57, UR4, -R138 ;  /* 0x0000000439767c23 */ /* 0x000fe2000801088a */
[----:B------:R-:W-:Y:S01]  /*ac20*/  MOV R177, R171 ;  /* 0x000000ab00b17202 */ /* 0x000fe20000000f00 */
[--C-:B------:R-:W-:Y:S01]  /*ac30*/  FFMA.FTZ R57, R30, UR4, -R204.reuse ;  /* 0x000000041e397c23 */ /* 0x100fe200080108cc */
[----:B------:R-:W-:Y:S01]  /*ac40*/  MOV R170, R104 ;  /* 0x0000006800aa7202 */ /* 0x000fe20000000f00 */
[--C-:B------:R-:W-:Y:S01]  /*ac50*/  FFMA.FTZ R56, R31, UR4, -R204.reuse ;  /* 0x000000041f387c23 */ /* 0x100fe200080108cc */
[----:B------:R-:W-:Y:S03]  /*ac60*/  MOV R171, R168 ;  /* 0x000000a800ab7202 */ /* 0x000fe60000000f00 */
[----:B------:R-:W-:Y:S01]  /*ac70*/  MUFU.EX2 R247, R247 ;  /* 0x000000f700f77308 */ /* 0x000fe20000000800 */
[----:B------:R-:W-:Y:S01]  /*ac80*/  MOV R168, R77 ;  /* 0x0000004d00a87202 */ /* 0x000fe20000000f00 */
[C---:B------:R-:W-:Y:S01]  /*ac90*/  FMUL.FTZ R30, R0.reuse, R174 ;  /* 0x000000ae001e7220 */ /* 0x040fe20000410000 */
[----:B------:R-:W-:Y:S01]  /*aca0*/  MOV R104, R76 ;  /* 0x0000004c00687202 */ /* 0x000fe20000000f00 */
[----:B------:R-:W-:Y:S01]  /*acb0*/  FMUL.FTZ R31, R0, R175 ;  /* 0x000000af001f7220 */ /* 0x000fe20000410000 */
[----:B------:R-:W-:Y:S01]  /*acc0*/  MOV R77, R73 ;  /* 0x00000049004d7202 */ /* 0x000fe20000000f00 */
[----:B------:R-:W-:Y:S01]  /*acd0*/  FFMA.FTZ R67, R42, UR4, -R204 ;  /* 0x000000042a437c23 */ /* 0x000fe200080108cc */
[----:B------:R-:W-:Y:S03]  /*ace0*/  MOV R76, R72 ;  /* 0x00000048004c7202 */ /* 0x000fe60000000f00 */
[----:B------:R-:W-:Y:S01]  /*acf0*/  MUFU.EX2 R219, R219 ;  /* 0x000000db00db7308 */ /* 0x000fe20000000800 */
[----:B------:R-:W-:Y:S01]  /*ad00*/  MOV R154, R117 ;  /* 0x00000075009a7202 */ /* 0x000fe20000000f00 */
[----:B------:R-:W-:Y:S01]  /*ad10*/  FFMA.FTZ R117, R60, UR4, -R138 ;  /* 0x000000043c757c23 */ /* 0x000fe2000801088a */
[----:B------:R-:W-:Y:S01]  /*ad20*/  MOV R73, R45 ;  /* 0x0000002d00497202 */ /* 0x000fe20000000f00 */
[--C-:B------:R-:W-:Y:S01]  /*ad30*/  FFMA.FTZ R60, R27, UR4, -R204.reuse ;  /* 0x000000041b3c7c23 */ /* 0x100fe200080108cc */
[----:B------:R-:W-:Y:S01]  /*ad40*/  MOV R72, R44 ;  /* 0x0000002c00487202 */ /* 0x000fe20000000f00 */
[----:B------:R-:W-:Y:S01]  /*ad50*/  FMUL.FTZ R27, R3, R179 ;  /* 0x000000b3031b7220 */ /* 0x000fe20000410000 */
[----:B------:R-:W-:Y:S03]  /*ad60*/  MOV R90, R76 ;  /* 0x0000004c005a7202 */ /* 0x000fe60000000f00 */
[----:B------:R-:W-:Y:S01]  /*ad70*/  MUFU.EX2 R124, R60 ;  /* 0x0000003c007c7308 */ /* 0x000fe20000000800 */
[----:B------:R-:W-:Y:S01]  /*ad80*/  MOV R179, R77 ;  /* 0x0000004d00b37202 */ /* 0x000fe20000000f00 */
[----:B------:R-:W-:Y:S01]  /*ad90*/  FFMA.FTZ R66, R43, UR4, -R204 ;  /* 0x000000042b427c23 */ /* 0x000fe200080108cc */
[----:B------:R-:W-:Y:S01]  /*ada0*/  MOV R76, R73 ;  /* 0x00000049004c7202 */ /* 0x000fe20000000f00 */
[C---:B------:R-:W-:Y:S01]  /*adb0*/  FMUL.FTZ R42, R0.reuse, R186 ;  /* 0x000000ba002a7220 */ /* 0x040fe20000410000 */
[----:B------:R-:W-:Y:S01]  /*adc0*/  MOV R77, R72 ;  /* 0x00000048004d7202 */ /* 0x000fe20000000f00 */
[----:B------:R-:W-:Y:S01]  /*add0*/  FMUL.FTZ R43, R0, R187 ;  /* 0x000000bb002b7220 */ /* 0x000fe20000410000 */
[----:B------:R-:W-:Y:S03]  /*ade0*/  MOV R153, R116 ;  /* 0x0000007400997202 */ /* 0x000fe60000000f00 */
[----:B------:R-:W-:Y:S01]  /*adf0*/  MUFU.EX2 R242, R242 ;  /* 0x000000f200f27308 */ /* 0x000fe20000000800 */
[----:B------:R-:W-:Y:S01]  /*ae00*/  MOV R161, R87 ;  /* 0x0000005700a17202 */ /* 0x000fe20000000f00 */
[--C-:B------:R-:W-:Y:S01]  /*ae10*/  FFMA.FTZ R116, R61, UR4, -R138.reuse ;  /* 0x000000043d747c23 */ /* 0x100fe2000801088a */
[----:B------:R-:W2:Y:S01]  /*ae20*/  LDSM.16.MT88.4 R72, [R222+0x8000] ;  /* 0x00800000de48783b */ /* 0x000ea20000004200 */
[----:B------:R-:W-:Y:S01]  /*ae30*/  FFMA.FTZ R87, R24, UR4, -R138 ;  /* 0x0000000418577c23 */ /* 0x000fe2000801088a */
[--C-:B------:R-:W-:Y:S01]  /*ae40*/  FFMA.FTZ R61, R26, UR4, -R204.reuse ;  /* 0x000000041a3d7c23 */ /* 0x100fe200080108cc */
[----:B------:R-:W-:Y:S01]  /*ae50*/  FMUL.FTZ R24, R133, R176 ;  /* 0x000000b085187220 */ /* 0x000fe20000410000 */
[C---:B------:R-:W-:Y:S03]  /*ae60*/  FMUL.FTZ R26, R3.reuse, R178 ;  /* 0x000000b2031a7220 */ /* 0x040fe60000410000 */
[----:B------:R-:W-:Y:S01]  /*ae70*/  MUFU.EX2 R121, R87 ;  /* 0x0000005700797308 */ /* 0x000fe20000000800 */
[----:B------:R-:W-:Y:S01]  /*ae80*/  MOV R169, R100 ;  /* 0x0000006400a97202 */ /* 0x000fe20000000f00 */
[----:B------:R-:W-:Y:S01]  /*ae90*/  FFMA.FTZ R84, R46, UR4, -R204 ;  /* 0x000000042e547c23 */ /* 0x000fe200080108cc */
[----:B------:R-:W-:Y:S01]  /*aea0*/  MOV R45, R41 ;  /* 0x00000029002d7202 */ /* 0x000fe20000000f00 */
[----:B------:R-:W-:Y:S01]  /*aeb0*/  FMUL.FTZ R46, R3, R182 ;  /* 0x000000b6032e7220 */ /* 0x000fe20000410000 */
[----:B------:R-:W-:Y:S01]  /*aec0*/  MOV R44, R40 ;  /* 0x00000028002c7202 */ /* 0x000fe20000000f00 */
[-C--:B-1----:R-:W-:Y:S04]  /*aed0*/  HMMA.16816.F32.BF16 R24, R68, R52.reuse, R24 ;  /* 0x000000344418723c */ /* 0x082fe80000041818 */
[----:B------:R-:W-:Y:S01]  /*aee0*/  MUFU.EX2 R245, R245 ;  /* 0x000000f500f57308 */ /* 0x000fe20000000800 */
[----:B------:R-:W-:Y:S01]  /*aef0*/  MOV R41, R29 ;  /* 0x0000001d00297202 */ /* 0x000fe20000000f00 */
[C---:B------:R-:W-:Y:S01]  /*af00*/  FMUL.FTZ R29, R2.reuse, R173 ;  /* 0x000000ad021d7220 */ /* 0x040fe20000410000 */
[----:B------:R-:W-:Y:S01]  /*af10*/  MOV R40, R28 ;  /* 0x0000001c00287202 */ /* 0x000fe20000000f00 */
[C---:B------:R-:W-:Y:S03]  /*af20*/  FMUL.FTZ R28, R2.reuse, R172 ;  /* 0x000000ac021c7220 */ /* 0x040fe60000410000 */
[----:B------:R-:W-:Y:S01]  /*af30*/  MOV R164, R169 ;  /* 0x000000a900a47202 */ /* 0x000fe20000000f00 */
[----:B------:R-:W-:Y:S02]  /*af40*/  FFMA.FTZ R144, R109, UR4, -R138 ;  /* 0x000000046d907c23 */ /* 0x000fe4000801088a */
[----:B------:R-:W-:Y:S01]  /*af50*/  MUFU.EX2 R244, R244 ;  /* 0x000000f400f47308 */ /* 0x000fe20000000800 */
[----:B------:R-:W-:Y:S01]  /*af60*/  MOV R169, R93 ;  /* 0x0000005d00a97202 */ /* 0x000fe20000000f00 */
[--C-:B------:R-:W-:Y:S01]  /*af70*/  FFMA.FTZ R93, R79, UR4, -R204.reuse ;  /* 0x000000044f5d7c23 */ /* 0x100fe200080108cc */
[C---:B------:R-:W-:Y:S04]  /*af80*/  HMMA.16816.F32.BF16 R28, R80.reuse, R52, R28 ;  /* 0x00000034501c723c */ /* 0x040fe8000004181c */
[----:B------:R-:W-:Y:S03]  /*af90*/  MOV R78, R41 ;  /* 0x00000029004e7202 */ /* 0x000fe60000000f00 */
[----:B------:R-:W-:Y:S01]  /*afa0*/  MUFU.EX2 R177, R177 ;  /* 0x000000b100b17308 */ /* 0x000fe20000000800 */
[----:B------:R-:W-:Y:S03]  /*afb0*/  MOV R79, R40 ;  /* 0x00000028004f7202 */ /* 0x000fe60000000f00 */
[C---:B------:R-:W-:Y:S01]  /*afc0*/  FMUL.FTZ R40, R2.reuse, R184 ;  /* 0x000000b802287220 */ /* 0x040fe20000410000 */
[----:B------:R-:W-:Y:S01]  /*afd0*/  FMUL.FTZ R41, R2, R185 ;  /* 0x000000b902297220 */ /* 0x000fe20000410000 */
[----:B------:R-:W-:Y:S01]  /*afe0*/  MOV R160, R85 ;  /* 0x0000005500a07202 */ /* 0x000fe20000000f00 */
[--C-:B------:R-:W-:Y:S01]  /*aff0*/  FFMA.FTZ R85, R47, UR4, -R204.reuse ;  /* 0x000000042f557c23 */ /* 0x100fe200080108cc */
[----:B------:R-:W-:Y:S01]  /*b000*/  MOV R173, R164 ;  /* 0x000000a400ad7202 */ /* 0x000fe20000000f00 */
[----:B------:R-:W-:Y:S03]  /*b010*/  FMUL.FTZ R47, R3, R183 ;  /* 0x000000b7032f7220 */ /* 0x000fe60000410000 */
[-C--:B------:R-:W-:Y:S01]  /*b020*/  HMMA.16816.F32.BF16 R40, R80, R54.reuse, R40 ;  /* 0x000000365028723c */ /* 0x080fe20000041828 */
[----:B------:R-:W-:Y:S02]  /*b030*/  MUFU.EX2 R252, R252 ;  /* 0x000000fc00fc7308 */ /* 0x000fe40000000800 */
[----:B------:R-:W-:Y:S01]  /*b040*/  MOV R164, R45 ;  /* 0x0000002d00a47202 */ /* 0x000fe20000000f00 */
[C---:B------:R-:W-:Y:S01]  /*b050*/  FMUL.FTZ R45, R133.reuse, R181 ;  /* 0x000000b5852d7220 */ /* 0x040fe20000410000 */
[----:B------:R-:W-:Y:S01]  /*b060*/  MOV R165, R44 ;  /* 0x0000002c00a57202 */ /* 0x000fe20000000f00 */
[C---:B------:R-:W-:Y:S01]  /*b070*/  FMUL.FTZ R44, R133.reuse, R180 ;  /* 0x000000b4852c7220 */ /* 0x040fe20000410000 */
[----:B------:R-:W-:Y:S01]  /*b080*/  MOV R178, R158 ;  /* 0x0000009e00b27202 */ /* 0x000fe20000000f00 */
[C---:B------:R-:W-:Y:S03]  /*b090*/  FMUL.FTZ R52, R133.reuse, R192 ;  /* 0x000000c085347220 */ /* 0x040fe60000410000 */
[----:B------:R-:W-:Y:S01]  /*b0a0*/  MUFU.EX2 R181, R98 ;  /* 0x0000006200b57308 */ /* 0x000fe20000000800 */
[----:B------:R-:W-:Y:S01]  /*b0b0*/  MOV R172, R159 ;  /* 0x0000009f00ac7202 */ /* 0x000fe20000000f00 */
[----:B------:R-:W-:Y:S01]  /*b0c0*/  FMUL.FTZ R53, R133, R193 ;  /* 0x000000c185357220 */ /* 0x000fe20000410000 */
[C---:B------:R-:W-:Y:S04]  /*b0d0*/  HMMA.16816.F32.BF16 R44, R68.reuse, R54, R44 ;  /* 0x00000036442c723c */ /* 0x040fe8000004182c */
[----:B------:R-:W-:Y:S01]  /*b0e0*/  MOV R159, R162 ;  /* 0x000000a2009f7202 */ /* 0x000fe20000000f00 */
[--C-:B------:R-:W-:Y:S01]  /*b0f0*/  FFMA.FTZ R103, R58, UR4, -R204.reuse ;  /* 0x000000043a677c23 */ /* 0x100fe200080108cc */
[----:B------:R-:W-:Y:S01]  /*b100*/  MOV R158, R161 ;  /* 0x000000a1009e7202 */ /* 0x000fe20000000f00 */
[C---:B------:R-:W-:Y:S01]  /*b110*/  FMUL.FTZ R54, R3.reuse, R194 ;  /* 0x000000c203367220 */ /* 0x040fe20000410000 */
[----:B------:R-:W-:Y:S01]  /*b120*/  MOV R162, R151 ;  /* 0x0000009700a27202 */ /* 0x000fe20000000f00 */
[----:B------:R-:W-:Y:S02]  /*b130*/  MUFU.EX2 R243, R243 ;  /* 0x000000f300f37308 */ /* 0x000fe40000000800 */
[----:B------:R-:W-:Y:S01]  /*b140*/  MOV R161, R150 ;  /* 0x0000009600a17202 */ /* 0x000fe20000000f00 */
[----:B------:R-:W-:Y:S01]  /*b150*/  FMUL.FTZ R55, R3, R195 ;  /* 0x000000c303377220 */ /* 0x000fe20000410000 */
[----:B------:R-:W-:Y:S01]  /*b160*/  MOV R174, R108 ;  /* 0x0000006c00ae7202 */ /* 0x000fe20000000f00 */
[--C-:B------:R-:W-:Y:S01]  /*b170*/  FFMA.FTZ R108, R94, UR4, -R204.reuse ;  /* 0x000000045e6c7c23 */ /* 0x100fe200080108cc */
[----:B------:R-:W-:Y:S01]  /*b180*/  MOV R175, R171 ;  /* 0x000000ab00af7202 */ /* 0x000fe20000000f00 */
[----:B------:R-:W3:Y:S03]  /*b190*/  LDL.LU R94, [R1+0x18] ;  /* 0x00001800015e7983 */ /* 0x000ee60000300800 */
[----:B------:R1:W-:Y:S01]  /*b1a0*/  MUFU.EX2 R150, R57 ;  /* 0x0000003900967308 */ /* 0x0003e20000000800 */
[----:B------:R-:W-:Y:S01]  /*b1b0*/  MOV R171, R169 ;  /* 0x000000a900ab7202 */ /* 0x000fe20000000f00 */
[-C--:B--2---:R-:W-:Y:S03]  /*b1c0*/  HMMA.16816.F32.BF16 R52, R68, R72.reuse, R52 ;  /* 0x000000484434723c */ /* 0x084fe60000041834 */
[----:B------:R-:W-:Y:S01]  /*b1d0*/  MOV R169, R104 ;  /* 0x0000006800a97202 */ /* 0x000fe20000000f00 */
[--C-:B------:R-:W-:Y:S01]  /*b1e0*/  FFMA.FTZ R104, R91, UR4, -R204.reuse ;  /* 0x000000045b687c23 */ /* 0x100fe200080108cc */
[----:B------:R-:W-:Y:S03]  /*b1f0*/  FMUL.FTZ R58, R0, R190 ;  /* 0x000000be003a7220 */ /* 0x000fe60000410000 */
[----:B------:R2:W-:Y:S03]  /*b200*/  MUFU.EX2 R151, R56 ;  /* 0x0000003800977308 */ /* 0x0005e60000000800 */
[--C-:B------:R-:W-:Y:S01]  /*b210*/  FFMA.FTZ R100, R63, UR4, -R204.reuse ;  /* 0x000000043f647c23 */ /* 0x100fe200080108cc */
[--C-:B------:R-:W-:Y:S01]  /*b220*/  FFMA.FTZ R109, R95, UR4, -R204.reuse ;  /* 0x000000045f6d7c23 */ /* 0x100fe200080108cc */
[----:B------:R-:W-:Y:S01]  /*b230*/  FFMA.FTZ R204, R127, UR4, -R204 ;  /* 0x000000047fcc7c23 */ /* 0x000fe200080108cc */
[----:B------:R-:W-:Y:S01]  /*b240*/  MOV R127, R232 ;  /* 0x000000e8007f7202 */ /* 0x000fe20000000f00 */
[--C-:B------:R-:W-:Y:S01]  /*b250*/  FFMA.FTZ R146, R120, UR4, -R138.reuse ;  /* 0x0000000478927c23 */ /* 0x100fe2000801088a */
[----:B------:R4:W5:Y:S01]  /*b260*/  LDL.LU R232, [R1+0x90] ;  /* 0x0000900001e87983 */ /* 0x0009620000300800 */
[----:B-1----:R-:W-:Y:S01]  /*b270*/  FMUL.FTZ R57, R2, R189 ;  /* 0x000000bd02397220 */ /* 0x002fe20000410000 */
[----:B------:R-:W-:Y:S01]  /*b280*/  MOV R91, R149 ;  /* 0x00000095005b7202 */ /* 0x000fe20000000f00 */
[----:B------:R-:W-:Y:S01]  /*b290*/  FFMA.FTZ R138, R125, UR4, -R138 ;  /* 0x000000047d8a7c23 */ /* 0x000fe2000801088a */
[----:B------:R-:W-:Y:S01]  /*b2a0*/  MOV R95, R152 ;  /* 0x00000098005f7202 */ /* 0x000fe20000000f00 */
[----:B------:R1:W-:Y:S01]  /*b2b0*/  MUFU.EX2 R149, R65 ;  /* 0x0000004100957308 */ /* 0x0003e20000000800 */
[----:B------:R-:W-:Y:S01]  /*b2c0*/  MOV R180, R154 ;  /* 0x0000009a00b47202 */ /* 0x000fe20000000f00 */
[----:B------:R-:W-:Y:S01]  /*b2d0*/  FMUL.FTZ R63, R0, R199 ;  /* 0x000000c7003f7220 */ /* 0x000fe20000410000 */
[----:B------:R-:W-:Y:S01]  /*b2e0*/  MOV R187, R153 ;  /* 0x0000009900bb7202 */ /* 0x000fe20000000f00 */
[C---:B--2---:R-:W-:Y:S01]  /*b2f0*/  FMUL.FTZ R56, R2.reuse, R188 ;  /* 0x000000bc02387220 */ /* 0x044fe20000410000 */
[----:B------:R-:W-:Y:S01]  /*b300*/  MOV R182, R77 ;  /* 0x0000004d00b67202 */ /* 0x000fe20000000f00 */
[C---:B------:R-:W-:Y:S01]  /*b310*/  FMUL.FTZ R60, R2.reuse, R196 ;  /* 0x000000c4023c7220 */ /* 0x040fe20000410000 */
[----:B------:R-:W-:Y:S03]  /*b320*/  MOV R166, R170 ;  /* 0x000000aa00a67202 */ /* 0x000fe60000000f00 */
[----:B------:R2:W-:Y:S01]  /*b330*/  MUFU.EX2 R152, R64 ;  /* 0x0000004000987308 */ /* 0x0005e20000000800 */
[----:B------:R-:W-:Y:S01]  /*b340*/  MOV R167, R156 ;  /* 0x0000009c00a77202 */ /* 0x000fe20000000f00 */
[C---:B------:R-:W-:Y:S01]  /*b350*/  HMMA.16816.F32.BF16 R56, R80.reuse, R72, R56 ;  /* 0x000000485038723c */ /* 0x040fe20000041838 */
[----:B------:R-:W4:Y:S03]  /*b360*/  LDL.LU R72, [R1+0x1c] ;  /* 0x00001c0001487983 */ /* 0x000f260000300800 */
[----:B------:R-:W-:Y:S04]  /*b370*/  MOV R87, R180 ;  /* 0x000000b400577202 */ /* 0x000fe80000000f00 */
[----:B------:R2:W-:Y:S03]  /*b380*/  MUFU.EX2 R125, R86 ;  /* 0x00000056007d7308 */ /* 0x0005e60000000800 */
[C---:B-1----:R-:W-:Y:S01]  /*b390*/  FMUL.FTZ R65, R133.reuse, R201 ;  /* 0x000000c985417220 */ /* 0x042fe20000410000 */
[----:B------:R-:W-:Y:S02]  /*b3a0*/  MOV R183, R155 ;  /* 0x0000009b00b77202 */ /* 0x000fe40000000f00 */
[----:B------:R-:W-:Y:S04]  /*b3b0*/  MOV R185, R164 ;  /* 0x000000a400b97202 */ /* 0x000fe80000000f00 */
[----:B------:R1:W-:Y:S01]  /*b3c0*/  MUFU.EX2 R153, R67 ;  /* 0x0000004300997308 */ /* 0x0003e20000000800 */
[----:B--2---:R-:W-:Y:S01]  /*b3d0*/  FMUL.FTZ R64, R133, R200 ;  /* 0x000000c885407220 */ /* 0x004fe20000410000 */
[----:B------:R-:W-:Y:S02]  /*b3e0*/  MOV R186, R173 ;  /* 0x000000ad00ba7202 */ /* 0x000fe40000000f00 */
[----:B------:R-:W-:Y:S02]  /*b3f0*/  MOV R176, R157 ;  /* 0x0000009d00b07202 */ /* 0x000fe40000000f00 */
[----:B------:R-:W-:Y:S04]  /*b400*/  MOV R170, R163 ;  /* 0x000000a300aa7202 */ /* 0x000fe80000000f00 */
[----:B------:R2:W-:Y:S01]  /*b410*/  MUFU.EX2 R154, R66 ;  /* 0x00000042009a7308 */ /* 0x0005e20000000800 */
[----:B------:R-:W-:Y:S02]  /*b420*/  MOV R86, R87 ;  /* 0x0000005700567202 */ /* 0x000fe40000000f00 */
[----:B------:R-:W-:Y:S02]  /*b430*/  MOV R87, R183 ;  /* 0x000000b700577202 */ /* 0x000fe40000000f00 */
[----:B------:R-:W-:Y:S02]  /*b440*/  MOV R173, R79 ;  /* 0x0000004f00ad7202 */ /* 0x000fe40000000f00 */
[----:B------:R-:W-:Y:S03]  /*b450*/  MOV R183, R182 ;  /* 0x000000b600b77202 */ /* 0x000fe60000000f00 */
[----:B------:R2:W-:Y:S01]  /*b460*/  MUFU.EX2 R157, R129 ;  /* 0x00000081009d7308 */ /* 0x0005e20000000800 */
[----:B------:R-:W-:Y:S01]  /*b470*/  MOV R163, R160 ;  /* 0x000000a000a37202 */ /* 0x000fe20000000f00 */
[C---:B-1----:R-:W-:Y:S01]  /*b480*/  FMUL.FTZ R67, R3.reuse, R203 ;  /* 0x000000cb03437220 */ /* 0x042fe20000410000 */
[----:B------:R-:W-:Y:S02]  /*b490*/  MOV R182, R185 ;  /* 0x000000b900b67202 */ /* 0x000fe40000000f00 */
[----:B------:R-:W-:Y:S02]  /*b4a0*/  MOV R195, R86 ;  /* 0x0000005600c37202 */ /* 0x000fe40000000f00 */
[----:B------:R-:W-:Y:S03]  /*b4b0*/  MOV R86, R162 ;  /* 0x000000a200567202 */ /* 0x000fe60000000f00 */
        /* <DEDUP_REMOVED lines=10> */
[----:B------:R2:W2:Y:S01]  /*b560*/  MUFU.EX2 R120, R61 ;  /* 0x0000003d00787308 */ /* 0x0004a20000000800 */
[----:B-1----:R-:W-:Y:S02]  /*b570*/  MOV R128, R158 ;  /* 0x0000009e00807202 */ /* 0x002fe40000000f00 */
[----:B------:R-:W-:Y:S02]  /*b580*/  MOV R188, R87 ;  /* 0x0000005700bc7202 */ /* 0x000fe40000000f00 */
[----:B------:R-:W-:Y:S02]  /*b590*/  MOV R200, R128 ;  /* 0x0000008000c87202 */ /* 0x000fe40000000f00 */
[----:B------:R-:W-:Y:S03]  /*b5a0*/  MOV R184, R76 ;  /* 0x0000004c00b87202 */ /* 0x000fe60000000f00 */
[----:B------:R1:W-:Y:S01]  /*b5b0*/  MUFU.EX2 R155, R97 ;  /* 0x00000061009b7308 */ /* 0x0003e20000000800 */
[----:B--2---:R-:W-:Y:S02]  /*b5c0*/  MOV R96, R129 ;  /* 0x0000008100607202 */ /* 0x004fe40000000f00 */
[----:B------:R-:W-:Y:S02]  /*b5d0*/  MOV R129, R168 ;  /* 0x000000a800817202 */ /* 0x000fe40000000f00 */
[----:B------:R-:W-:Y:S05]  /*b5e0*/  MOV R87, R161 ;  /* 0x000000a100577202 */ /* 0x000fea0000000f00 */
[----:B------:R-:W-:Y:S01]  /*b5f0*/  MUFU.EX2 R164, R84 ;  /* 0x0000005400a47308 */ /* 0x000fe20000000800 */
[----:B------:R-:W-:Y:S01]  /*b600*/  FMUL.FTZ R61, R2, R197 ;  /* 0x000000c5023d7220 */ /* 0x000fe20000410000 */
[----:B------:R-:W-:Y:S02]  /*b610*/  MOV R197, R189 ;  /* 0x000000bd00c57202 */ /* 0x000fe40000000f00 */
[----:B------:R-:W-:Y:S02]  /*b620*/  F2FP.BF16.F32.PACK_AB R73, R124, R120 ;  /* 0x000000787c49723e */ /* 0x000fe400000010ff */
[----:B------:R-:W-:Y:S02]  /*b630*/  MOV R198, R87 ;  /* 0x0000005700c67202 */ /* 0x000fe40000000f00 */
[-C--:B------:R-:W-:Y:S02]  /*b640*/  HMMA.16816.F32.BF16 R60, R80, R74.reuse, R60 ;  /* 0x0000004a503c723c */ /* 0x080fe4000004183c */
[----:B------:R-:W-:Y:S01]  /*b650*/  MUFU.EX2 R168, R92 ;  /* 0x0000005c00a87308 */ /* 0x000fe20000000800 */
[----:B------:R-:W-:Y:S01]  /*b660*/  LDSM.16.MT88.4 R80, [R223+0x8800] ;  /* 0x00880000df50783b */ /* 0x000fe20000004200 */
[----:B-1----:R-:W-:Y:S02]  /*b670*/  MOV R97, R228 ;  /* 0x000000e400617202 */ /* 0x002fe40000000f00 */
[----:B------:R-:W-:Y:S06]  /*b680*/  HMMA.16816.F32.BF16 R64, R68, R74, R64 ;  /* 0x0000004a4440723c */ /* 0x000fec0000041840 */
[----:B------:R-:W-:Y:S01]  /*b690*/  MUFU.EX2 R159, R119 ;  /* 0x00000077009f7308 */ /* 0x000fe20000000800 */
[----:B------:R-:W-:Y:S04]  /*b6a0*/  F2FP.BF16.F32.PACK_AB R68, R215, R211 ;  /* 0x000000d3d744723e */ /* 0x000fe800000010ff */
[----:B------:R-:W-:Y:S05]  /*b6b0*/  F2FP.BF16.F32.PACK_AB R69, R207, R209 ;  /* 0x000000d1cf45723e */ /* 0x000fea00000010ff */
[----:B------:R-:W-:Y:S01]  /*b6c0*/  MUFU.EX2 R180, R85 ;  /* 0x0000005500b47308 */ /* 0x000fe20000000800 */
[----:B------:R-:W-:Y:S02]  /*b6d0*/  F2FP.BF16.F32.PACK_AB R70, R217, R218 ;  /* 0x000000dad946723e */ /* 0x000fe400000010ff */
[----:B------:R-:W-:Y:S02]  /*b6e0*/  F2FP.BF16.F32.PACK_AB R71, R205, R206 ;  /* 0x000000cecd47723e */ /* 0x000fe400000010ff */
[----:B------:R-:W-:Y:S02]  /*b6f0*/  F2FP.BF16.F32.PACK_AB R74, R152, R149 ;  /* 0x00000095984a723e */ /* 0x000fe400000010ff */
[----:B------:R-:W-:Y:S03]  /*b700*/  F2FP.BF16.F32.PACK_AB R75, R151, R150 ;  /* 0x00000096974b723e */ /* 0x000fe600000010ff */
[----:B------:R-:W-:Y:S10]  /*b710*/  MUFU.EX2 R190, R93 ;  /* 0x0000005d00be7308 */ /* 0x000ff40000000800 */
        /* <DEDUP_REMOVED lines=19> */
[----:B------:R-:W-:Y:S01]  /*b850*/  MUFU.EX2 R110, R110 ;  /* 0x0000006e006e7308 */ /* 0x000fe20000000800 */
[----:B---3--:R-:W-:Y:S01]  /*b860*/  FFMA.FTZ R133, R133, R94, R95 ;  /* 0x0000005e85857223 */ /* 0x008fe2000001005f */
[----:B------:R-:W-:Y:S02]  /*b870*/  MOV R94, R175 ;  /* 0x000000af005e7202 */ /* 0x000fe40000000f00 */
[----:B------:R-:W-:Y:S01]  /*b880*/  MOV R95, R174 ;  /* 0x000000ae005f7202 */ /* 0x000fe20000000f00 */
[----:B------:R-:W-:Y:S01]  /*b890*/  FADD.FTZ R133, R224, R133 ;  /* 0x00000085e0857221 */ /* 0x000fe20000010000 */
[----:B------:R-:W-:Y:S04]  /*b8a0*/  MOV R175, R165 ;  /* 0x000000a500af7202 */ /* 0x000fe80000000f00 */
[----:B------:R-:W-:Y:S01]  /*b8b0*/  MUFU.EX2 R111, R111 ;  /* 0x0000006f006f7308 */ /* 0x000fe20000000800 */
[----:B------:R-:W-:Y:S02]  /*b8c0*/  MOV R174, R78 ;  /* 0x0000004e00ae7202 */ /* 0x000fe40000000f00 */
[----:B------:R-:W-:Y:S01]  /*b8d0*/  MOV R185, R175 ;  /* 0x000000af00b97202 */ /* 0x000fe20000000f00 */
[----:B------:R-:W1:Y:S01]  /*b8e0*/  LDSM.16.MT88.4 R76, [R220+0x8800] ;  /* 0x00880000dc4c783b */ /* 0x000e620000004200 */
[----:B------:R-:W-:Y:S02]  /*b8f0*/  MOV R175, R174 ;  /* 0x000000ae00af7202 */ /* 0x000fe40000000f00 */
[----:B------:R-:W-:Y:S03]  /*b900*/  MOV R174, R173 ;  /* 0x000000ad00ae7202 */ /* 0x000fe60000000f00 */
[----:B------:R2:W3:Y:S01]  /*b910*/  MUFU.EX2 R165, R99 ;  /* 0x0000006300a57308 */ /* 0x0004e20000000800 */
[----:B------:R-:W-:Y:S02]  /*b920*/  MOV R173, R172 ;  /* 0x000000ac00ad7202 */ /* 0x000fe40000000f00 */
[----:B------:R-:W-:Y:S02]  /*b930*/  MOV R172, R178 ;  /* 0x000000b200ac7202 */ /* 0x000fe40000000f00 */
[----:B------:R-:W-:Y:S02]  /*b940*/  MOV R183, R174 ;  /* 0x000000ae00b77202 */ /* 0x000fe40000000f00 */
[----:B------:R-:W-:Y:S03]  /*b950*/  MOV R174, R229 ;  /* 0x000000e500ae7202 */ /* 0x000fe60000000f00 */
[----:B------:R3:W1:Y:S01]  /*b960*/  MUFU.EX2 R178, R230 ;  /* 0x000000e600b27308 */ /* 0x0006620000000800 */
[----:B------:R-:W-:Y:S02]  /*b970*/  MOV R182, R173 ;  /* 0x000000ad00b67202 */ /* 0x000fe40000000f00 */
[----:B------:R-:W-:Y:S02]  /*b980*/  MOV R173, R172 ;  /* 0x000000ac00ad7202 */ /* 0x000fe40000000f00 */
[----:B------:R-:W-:Y:S02]  /*b990*/  MOV R194, R185 ;  /* 0x000000b900c27202 */ /* 0x000fe40000000f00 */
[----:B------:R-:W-:Y:S03]  /*b9a0*/  MOV R193, R175 ;  /* 0x000000af00c17202 */ /* 0x000fe60000000f00 */
[----:B------:R-:W-:Y:S01]  /*b9b0*/  MUFU.EX2 R174, R174 ;  /* 0x000000ae00ae7308 */ /* 0x000fe20000000800 */
[----:B--2---:R-:W-:Y:S02]  /*b9c0*/  MOV R99, R201 ;  /* 0x000000c900637202 */ /* 0x004fe40000000f00 */
[----:B------:R-:W-:Y:S01]  /*b9d0*/  MOV R201, R96 ;  /* 0x0000006000c97202 */ /* 0x000fe20000000f00 */
[----:B----4-:R-:W-:Y:S01]  /*b9e0*/  FFMA.FTZ R3, R3, R72, R127 ;  /* 0x0000004803037223 */ /* 0x010fe2000001007f */
[----:B------:R-:W-:Y:S02]  /*b9f0*/  MOV R127, R187 ;  /* 0x000000bb007f7202 */ /* 0x000fe40000000f00 */
[----:B------:R-:W-:Y:S01]  /*ba00*/  MOV R187, R186 ;  /* 0x000000ba00bb7202 */ /* 0x000fe20000000f00 */
[----:B------:R-:W-:Y:S01]  /*ba10*/  FADD.FTZ R3, R139, R3 ;  /* 0x000000038b037221 */ /* 0x000fe20000010000 */
[----:B------:R-:W-:Y:S01]  /*ba20*/  MOV R186, R95 ;  /* 0x0000005f00ba7202 */ /* 0x000fe20000000f00 */
[----:B------:R-:W-:Y:S01]  /*ba30*/  MUFU.EX2 R175, R116 ;  /* 0x0000007400af7308 */ /* 0x000fe20000000800 */
[----:B------:R-:W-:Y:S02]  /*ba40*/  MOV R95, R94 ;  /* 0x0000005e005f7202 */ /* 0x000fe40000000f00 */
[----:B------:R-:W-:Y:S02]  /*ba50*/  MOV R94, R231 ;  /* 0x000000e7005e7202 */ /* 0x000fe40000000f00 */
[----:B------:R2:W5:Y:S01]  /*ba60*/  LDL.LU R231, [R1+0x8c] ;  /* 0x00008c0001e77983 */ /* 0x0005620000300800 */
[----:B------:R-:W-:Y:S02]  /*ba70*/  MOV R96, R200 ;  /* 0x000000c800607202 */ /* 0x000fe40000000f00 */
[----:B------:R-:W-:Y:S01]  /*ba80*/  MOV R200, R199 ;  /* 0x000000c700c87202 */ /* 0x000fe20000000f00 */
[----:B---3--:R2:W5:Y:S01]  /*ba90*/  LDL.LU R230, [R1+0x88] ;  /* 0x0000880001e67983 */ /* 0x0085620000300800 */
[-C--:B-1----:R-:W-:Y:S03]  /*baa0*/  HMMA.16816.F32.BF16 R4, R68, R76.reuse, R4 ;  /* 0x0000004c4404723c */ /* 0x082fe60000041804 */
[----:B------:R2:W5:Y:S01]  /*bab0*/  LDL.LU R229, [R1+0x84] ;  /* 0x0000840001e57983 */ /* 0x0005620000300800 */
[----:B------:R-:W-:Y:S02]  /*bac0*/  MOV R199, R197 ;  /* 0x000000c500c77202 */ /* 0x000fe40000000f00 */
[----:B------:R-:W-:Y:S01]  /*bad0*/  MOV R197, R196 ;  /* 0x000000c400c57202 */ /* 0x000fe20000000f00 */
[----:B------:R2:W5:Y:S01]  /*bae0*/  LDL.LU R228, [R1+0x80] ;  /* 0x0000800001e47983 */ /* 0x0005620000300800 */
[----:B------:R-:W-:Y:S03]  /*baf0*/  MOV R196, R188 ;  /* 0x000000bc00c47202 */ /* 0x000fe60000000f00 */
[----:B------:R-:W-:Y:S02]  /*bb00*/  MOV R188, R195 ;  /* 0x000000c300bc7202 */ /* 0x000fe40000000f00 */
[----:B------:R-:W-:Y:S02]  /*bb10*/  MOV R195, R127 ;  /* 0x0000007f00c37202 */ /* 0x000fe40000000f00 */
[----:B------:R-:W-:Y:S02]  /*bb20*/  MOV R98, R199 ;  /* 0x000000c700627202 */ /* 0x000fe40000000f00 */
[----:B------:R-:W-:Y:S02]  /*bb30*/  MOV R86, R187 ;  /* 0x000000bb00567202 */ /* 0x000fe40000000f00 */
[----:B------:R-:W-:Y:S01]  /*bb40*/  MOV R199, R197 ;  /* 0x000000c500c77202 */ /* 0x000fe20000000f00 */
[----:B------:R-:W-:Y:S01]  /*bb50*/  MUFU.EX2 R187, R114 ;  /* 0x0000007200bb7308 */ /* 0x000fe20000000800 */
[----:B------:R-:W-:Y:S02]  /*bb60*/  MOV R127, R227 ;  /* 0x000000e3007f7202 */ /* 0x000fe40000000f00 */
[----:B------:R-:W-:Y:S01]  /*bb70*/  MOV R197, R196 ;  /* 0x000000c400c57202 */ /* 0x000fe20000000f00 */
[----:B------:R2:W5:Y:S01]  /*bb80*/  LDL.LU R227, [R1+0x7c] ;  /* 0x00007c0001e37983 */ /* 0x0005620000300800 */
[----:B------:R-:W-:Y:S02]  /*bb90*/  MOV R196, R188 ;  /* 0x000000bc00c47202 */ /* 0x000fe40000000f00 */
[----:B------:R-:W-:Y:S02]  /*bba0*/  MOV R188, R195 ;  /* 0x000000c300bc7202 */ /* 0x000fe40000000f00 */
[----:B------:R-:W-:Y:S02]  /*bbb0*/  MOV R195, R86 ;  /* 0x0000005600c37202 */ /* 0x000fe40000000f00 */
[----:B------:R-:W-:Y:S02]  /*bbc0*/  MOV R86, R226 ;  /* 0x000000e200567202 */ /* 0x000fe40000000f00 */
[----:B------:R2:W5:Y:S01]  /*bbd0*/  LDL.LU R226, [R1+0x78] ;  /* 0x0000780001e27983 */ /* 0x0005620000300800 */
[----:B------:R-:W-:Y:S01]  /*bbe0*/  MOV R202, R200 ;  /* 0x000000c800ca7202 */ /* 0x000fe20000000f00 */
[----:B------:R-:W-:Y:S01]  /*bbf0*/  MUFU.EX2 R188, R188 ;  /* 0x000000bc00bc7308 */ /* 0x000fe20000000800 */
[----:B------:R-:W-:Y:S01]  /*bc00*/  MOV R200, R225 ;  /* 0x000000e100c87202 */ /* 0x000fe20000000f00 */
[----:B------:R-:W3:Y:S01]  /*bc10*/  LDL.LU R84, [R1+0x20] ;  /* 0x0000200001547983 */ /* 0x000ee20000300800 */
[----:B------:R-:W-:Y:S02]  /*bc20*/  F2FP.BF16.F32.PACK_AB R72, R125, R121 ;  /* 0x000000797d48723e */ /* 0x000fe400000010ff */
[----:B------:R-:W-:Y:S01]  /*bc30*/  MOV R87, R94 ;  /* 0x0000005e00577202 */ /* 0x000fe20000000f00 */
[----:B------:R2:W5:Y:S01]  /*bc40*/  LDL.LU R225, [R1+0x74] ;  /* 0x0000740001e17983 */ /* 0x0005620000300800 */
[----:B------:R-:W-:Y:S03]  /*bc50*/  MOV R94, R179 ;  /* 0x000000b3005e7202 */ /* 0x000fe60000000f00 */
[----:B------:R1:W-:Y:S01]  /*bc60*/  MUFU.EX2 R179, R89 ;  /* 0x0000005900b37308 */ /* 0x0003e20000000800 */
[C---:B------:R-:W-:Y:S01]  /*bc70*/  HMMA.16816.F32.BF16 R8, R72.reuse, R76, R8 ;  /* 0x0000004c4808723c */ /* 0x040fe20000041808 */
[----:B------:R-:W4:Y:S03]  /*bc80*/  LDL.LU R92, [R1+0x24] ;  /* 0x00002400015c7983 */ /* 0x000f260000300800 */
[----:B------:R-:W-:Y:S01]  /*bc90*/  MOV R118, R201 ;  /* 0x000000c900767202 */ /* 0x000fe20000000f00 */
[----:B------:R2:W5:Y:S01]  /*bca0*/  LDL.LU R224, [R1+0x70] ;  /* 0x0000700001e07983 */ /* 0x0005620000300800 */
[-C--:B------:R-:W-:Y:S03]  /*bcb0*/  HMMA.16816.F32.BF16 R12, R72, R78.reuse, R12 ;  /* 0x0000004e480c723c */ /* 0x080fe6000004180c */
[----:B------:R2:W5:Y:S02]  /*bcc0*/  LDL.LU R139, [R1+0x6c] ;  /* 0x00006c00018b7983 */ /* 0x0005640000300800 */
[----:B------:R-:W-:Y:S01]  /*bcd0*/  MOV R201, R91 ;  /* 0x0000005b00c97202 */ /* 0x000fe20000000f00 */
[C---:B------:R-:W-:Y:S01]  /*bce0*/  HMMA.16816.F32.BF16 R16, R68.reuse, R78, R16 ;  /* 0x0000004e4410723c */ /* 0x040fe20000041810 */
[----:B------:R-:W1:Y:S04]  /*bcf0*/  LDSM.16.MT88.4 R76, [R221+0x8800] ;  /* 0x00880000dd4c783b */ /* 0x000e680000004200 */
[----:B------:R-:W-:Y:S01]  /*bd00*/  MOV R119, R99 ;  /* 0x0000006300777202 */ /* 0x000fe20000000f00 */
[-C--:B------:R-:W-:Y:S05]  /*bd10*/  HMMA.16816.F32.BF16 R20, R68, R80.reuse, R20 ;  /* 0x000000504414723c */ /* 0x080fea0000041814 */
[----:B------:R-:W-:Y:S01]  /*bd20*/  MOV R99, R199 ;  /* 0x000000c700637202 */ /* 0x000fe20000000f00 */
[C---:B------:R-:W-:Y:S05]  /*bd30*/  HMMA.16816.F32.BF16 R32, R72.reuse, R80, R32 ;  /* 0x000000504820723c */ /* 0x040fea0000041820 */
[----:B------:R-:W-:Y:S01]  /*bd40*/  MOV R199, R87 ;  /* 0x0000005700c77202 */ /* 0x000fe20000000f00 */
[-C--:B------:R-:W-:Y:S05]  /*bd50*/  HMMA.16816.F32.BF16 R36, R72, R82.reuse, R36 ;  /* 0x000000524824723c */ /* 0x080fea0000041824 */
[----:B------:R-:W-:Y:S01]  /*bd60*/  MOV R203, R96 ;  /* 0x0000006000cb7202 */ /* 0x000fe20000000f00 */
[C---:B------:R-:W-:Y:S01]  /*bd70*/  HMMA.16816.F32.BF16 R48, R68.reuse, R82, R48 ;  /* 0x000000524430723c */ /* 0x040fe20000041830 */
[----:B------:R-:W2:Y:S04]  /*bd80*/  LDSM.16.MT88.4 R80, [R222+0x8800] ;  /* 0x00880000de50783b */ /* 0x000ea80000004200 */
[----:B------:R-:W-:Y:S02]  /*bd90*/  MOV R96, R196 ;  /* 0x000000c400607202 */ /* 0x000fe40000000f00 */
[----:B------:R-:W-:Y:S04]  /*bda0*/  MOV R196, R86 ;  /* 0x0000005600c47202 */ /* 0x000fe80000000f00 */
[----:B------:R-:W-:Y:S01]  /*bdb0*/  MOV R128, R186 ;  /* 0x000000ba00807202 */ /* 0x000fe20000000f00 */
[----:B------:R-:W-:Y:S01]  /*bdc0*/  MUFU.EX2 R101, R196 ;  /* 0x000000c400657308 */ /* 0x000fe20000000800 */
[----:B------:R-:W-:Y:S02]  /*bdd0*/  MOV R186, R95 ;  /* 0x0000005f00ba7202 */ /* 0x000fe40000000f00 */
[----:B------:R-:W-:Y:S01]  /*bde0*/  MOV R95, R169 ;  /* 0x000000a9005f7202 */ /* 0x000fe20000000f00 */
[-C--:B-1----:R-:W-:Y:S03]  /*bdf0*/  HMMA.16816.F32.BF16 R24, R68, R76.reuse, R24 ;  /* 0x0000004c4418723c */ /* 0x082fe60000041818 */
[----:B------:R-:W-:Y:S03]  /*be00*/  MOV R103, R119 ;  /* 0x0000007700677202 */ /* 0x000fe60000000f00 */
[----:B------:R-:W-:Y:S01]  /*be10*/  MUFU.EX2 R169, R115 ;  /* 0x0000007300a97308 */ /* 0x000fe20000000800 */
[----:B------:R-:W-:Y:S01]  /*be20*/  MOV R119, R97 ;  /* 0x0000006100777202 */ /* 0x000fe20000000f00 */
[C---:B------:R-:W-:Y:S04]  /*be30*/  HMMA.16816.F32.BF16 R28, R72.reuse, R76, R28 ;  /* 0x0000004c481c723c */ /* 0x040fe8000004181c */
[----:B------:R-:W-:Y:S02]  /*be40*/  MOV R97, R94 ;  /* 0x0000005e00617202 */ /* 0x000fe40000000f00 */
[-C--:B------:R-:W-:Y:S02]  /*be50*/  HMMA.16816.F32.BF16 R40, R72, R78.reuse, R40 ;  /* 0x0000004e4828723c */ /* 0x080fe40000041828 */
[----:B------:R-:W-:Y:S03]  /*be60*/  MUFU.EX2 R186, R186 ;  /* 0x000000ba00ba7308 */ /* 0x000fe60000000800 */
[----:B------:R-:W-:Y:S01]  /*be70*/  MOV R172, R176 ;  /* 0x000000b000ac7202 */ /* 0x000fe20000000f00 */
[C---:B------:R-:W-:Y:S01]  /*be80*/  HMMA.16816.F32.BF16 R44, R68.reuse, R78, R44 ;  /* 0x0000004e442c723c */ /* 0x040fe2000004182c */
[----:B------:R-:W1:Y:S05]  /*be90*/  LDSM.16.MT88.4 R76, [R220+0x9000] ;  /* 0x00900000dc4c783b */ /* 0x000e6a0000004200 */
[----:B------:R-:W-:Y:S01]  /*bea0*/  MUFU.EX2 R176, R100 ;  /* 0x0000006400b07308 */ /* 0x000fe20000000800 */
[----:B------:R-:W-:Y:S01]  /*beb0*/  MOV R185, R170 ;  /* 0x000000aa00b97202 */ /* 0x000fe20000000f00 */
[-C--:B--2---:R-:W-:Y:S08]  /*bec0*/  HMMA.16816.F32.BF16 R52, R68, R80.reuse, R52 ;  /* 0x000000504434723c */ /* 0x084ff00000041834 */
[----:B------:R-:W2:Y:S01]  /*bed0*/  MUFU.EX2 R170, R117 ;  /* 0x0000007500aa7308 */ /* 0x000ea20000000800 */
[C---:B------:R-:W-:Y:S04]  /*bee0*/  HMMA.16816.F32.BF16 R56, R72.reuse, R80, R56 ;  /* 0x000000504838723c */ /* 0x040fe80000041838 */
[----:B------:R-:W-:Y:S02]  /*bef0*/  MOV R189, R194 ;  /* 0x000000c200bd7202 */ /* 0x000fe40000000f00 */
[-C--:B------:R-:W-:Y:S03]  /*bf00*/  HMMA.16816.F32.BF16 R60, R72, R82.reuse, R60 ;  /* 0x00000052483c723c */ /* 0x080fe6000004183c */
[----:B------:R-:W-:Y:S02]  /*bf10*/  MUFU.EX2 R185, R185 ;  /* 0x000000b900b97308 */ /* 0x000fe40000000800 */
[----:B------:R-:W-:Y:S01]  /*bf20*/  MOV R194, R193 ;  /* 0x000000c100c27202 */ /* 0x000fe20000000f00 */
[----:B------:R-:W-:Y:S01]  /*bf30*/  HMMA.16816.F32.BF16 R64, R68, R82, R64 ;  /* 0x000000524440723c */ /* 0x000fe20000041840 */
[----:B------:R-:W-:Y:S06]  /*bf40*/  LDSM.16.MT88.4 R80, [R223+0x9800] ;  /* 0x00980000df50783b */ /* 0x000fec0000004200 */
[----:B------:R-:W-:Y:S01]  /*bf50*/  MUFU.EX2 R193, R112 ;  /* 0x0000007000c17308 */ /* 0x000fe20000000800 */
[----:B------:R-:W-:Y:S03]  /*bf60*/  F2FP.BF16.F32.PACK_AB R74, R181, R165 ;  /* 0x000000a5b54a723e */ /* 0x000fe600000010ff */
[----:B------:R-:W-:Y:S02]  /*bf70*/  F2FP.BF16.F32.PACK_AB R68, R214, R216 ;  /* 0x000000d8d644723e */ /* 0x000fe400000010ff */
[----:B------:R-:W-:Y:S04]  /*bf80*/  F2FP.BF16.F32.PACK_AB R69, R160, R157 ;  /* 0x0000009da045723e */ /* 0x000fe800000010ff */
[----:B------:R-:W-:Y:S01]  /*bf90*/  MUFU.EX2 R189, R189 ;  /* 0x000000bd00bd7308 */ /* 0x000fe20000000800 */
[----:B------:R-:W-:Y:S02]  /*bfa0*/  F2FP.BF16.F32.PACK_AB R70, R212, R213 ;  /* 0x000000d5d446723e */ /* 0x000fe400000010ff */
[----:B------:R-:W-:Y:S02]  /*bfb0*/  F2FP.BF16.F32.PACK_AB R71, R210, R208 ;  /* 0x000000d0d247723e */ /* 0x000fe400000010ff */
[----:B------:R-:W-:Y:S02]  /*bfc0*/  F2FP.BF16.F32.PACK_AB R75, R180, R164 ;  /* 0x000000a4b44b723e */ /* 0x000fe400000010ff */
[----:B------:R-:W-:Y:S03]  /*bfd0*/  F2FP.BF16.F32.PACK_AB R72, R155, R156 ;  /* 0x0000009c9b48723e */ /* 0x000fe600000010ff */
[----:B------:R-:W-:Y:S01]  /*bfe0*/  MUFU.EX2 R112, R199 ;  /* 0x000000c700707308 */ /* 0x000fe20000000800 */
[----:B------:R-:W-:Y:S01]  /*bff0*/  F2FP.BF16.F32.PACK_AB R73, R154, R153 ;  /* 0x000000999a49723e */ /* 0x000fe200000010ff */
[-C--:B-1----:R-:W-:Y:S06]  /*c000*/  HMMA.16816.F32.BF16 R4, R68, R76.reuse, R4 ;  /* 0x0000004c4404723c */ /* 0x082fec0000041804 */
[C---:B------:R-:W-:Y:S06]  /*c010*/  HMMA.16816.F32.BF16 R8, R72.reuse, R76, R8 ;  /* 0x0000004c4808723c */ /* 0x040fec0000041808 */
[-C--:B------:R-:W-:Y:S06]  /*c020*/  HMMA.16816.F32.BF16 R12, R72, R78.reuse, R12 ;  /* 0x0000004e480c723c */ /* 0x080fec000004180c */
[C---:B------:R-:W-:Y:S01]  /*c030*/  HMMA.16816.F32.BF16 R16, R68.reuse, R78, R16 ;  /* 0x0000004e4410723c */ /* 0x040fe20000041810 */
[----:B------:R-:W-:Y:S04]  /*c040*/  LDSM.16.MT88.4 R76, [R220+0x9800] ;  /* 0x00980000dc4c783b */ /* 0x000fe80000004200 */
[----:B---3--:R-:W-:Y:S01]  /*c050*/  FFMA.FTZ R2, R2, R84, R98 ;  /* 0x0000005402027223 */ /* 0x008fe20000010062 */
[----:B------:R-:W-:Y:S03]  /*c060*/  MOV R98, R197 ;  /* 0x000000c500627202 */ /* 0x000fe60000000f00 */
[----:B------:R-:W1:Y:S02]  /*c070*/  LDSM.16.MT88.4 R84, [R223+0x9000] ;  /* 0x00900000df54783b */ /* 0x000e640000004200 */
[----:B------:R-:W-:Y:S01]  /*c080*/  MOV R197, R195 ;  /* 0x000000c300c57202 */ /* 0x000fe20000000f00 */
[----:B------:R-:W-:Y:S01]  /*c090*/  FADD.FTZ R2, R103, R2 ;  /* 0x0000000267027221 */ /* 0x000fe20000010000 */
[----:B------:R-:W-:Y:S02]  /*c0a0*/  MOV R195, R90 ;  /* 0x0000005a00c37202 */ /* 0x000fe40000000f00 */
[----:B------:R-:W-:Y:S01]  /*c0b0*/  MOV R103, R119 ;  /* 0x0000007700677202 */ /* 0x000fe20000000f00 */
[----:B------:R-:W3:Y:S01]  /*c0c0*/  MUFU.EX2 R102, R197 ;  /* 0x000000c500667308 */ /* 0x000ee20000000800 */
[----:B----4-:R-:W-:Y:S01]  /*c0d0*/  FFMA.FTZ R0, R0, R92, R118 ;  /* 0x0000005c00007223 */ /* 0x010fe20000010076 */
[----:B------:R-:W4:Y:S01]  /*c0e0*/  LDSM.16.MT88.4 R88, [R221+0x9000] ;  /* 0x00900000dd58783b */ /* 0x000f220000004200 */
[----:B------:R-:W-:Y:S02]  /*c0f0*/  MOV R118, R203 ;  /* 0x000000cb00767202 */ /* 0x000fe40000000f00 */
[----:B------:R-:W-:Y:S02]  /*c100*/  MOV R203, R129 ;  /* 0x0000008100cb7202 */ /* 0x000fe40000000f00 */
[----:B------:R-:W-:Y:S01]  /*c110*/  MOV R129, R95 ;  /* 0x0000005f00817202 */ /* 0x000fe20000000f00 */
[----:B------:R-:W-:Y:S01]  /*c120*/  FADD.FTZ R0, R118, R0 ;  /* 0x0000000076007221 */ /* 0x000fe20000010000 */
[----:B------:R-:W-:Y:S01]  /*c130*/  MOV R118, R203 ;  /* 0x000000cb00767202 */ /* 0x000fe20000000f00 */
[----:B------:R-:W2:Y:S01]  /*c140*/  LDSM.16.MT88.4 R92, [R222+0x9000] ;  /* 0x00900000de5c783b */ /* 0x000ea20000004200 */
[----:B------:R-:W-:Y:S01]  /*c150*/  MOV R203, R98 ;  /* 0x0000006200cb7202 */ /* 0x000fe20000000f00 */
[----:B------:R-:W-:Y:S01]  /*c160*/  FADD.FTZ R2, R129, R2 ;  /* 0x0000000281027221 */ /* 0x000fe20000010000 */
[----:B------:R-:W-:Y:S01]  /*c170*/  MOV R119, R202 ;  /* 0x000000ca00777202 */ /* 0x000fe20000000f00 */
[----:B------:R-:W-:Y:S01]  /*c180*/  FADD.FTZ R3, R118, R3 ;  /* 0x0000000376037221 */ /* 0x000fe20000010000 */
[----:B------:R-:W-:Y:S01]  /*c190*/  MOV R202, R99 ;  /* 0x0000006300ca7202 */ /* 0x000fe20000000f00 */
[----:B------:R-:W-:Y:S01]  /*c1a0*/  MUFU.EX2 R129, R140 ;  /* 0x0000008c00817308 */ /* 0x000fe20000000800 */
[----:B------:R-:W-:Y:S01]  /*c1b0*/  MOV R98, R200 ;  /* 0x000000c800627202 */ /* 0x000fe20000000f00 */
[----:B------:R-:W-:Y:S01]  /*c1c0*/  FADD.FTZ R0, R119, R0 ;  /* 0x0000000077007221 */ /* 0x000fe20000010000 */
[----:B------:R-:W-:Y:S02]  /*c1d0*/  MOV R200, R194 ;  /* 0x000000c200c87202 */ /* 0x000fe40000000f00 */
[----:B------:R-:W-:Y:S02]  /*c1e0*/  MOV R194, R183 ;  /* 0x000000b700c27202 */ /* 0x000fe40000000f00 */
[----:B------:R-:W-:Y:S03]  /*c1f0*/  MOV R183, R182 ;  /* 0x000000b600b77202 */ /* 0x000fe60000000f00 */
[----:B------:R-:W-:Y:S01]  /*c200*/  MUFU.EX2 R119, R109 ;  /* 0x0000006d00777308 */ /* 0x000fe20000000800 */
[----:B------:R-:W-:Y:S02]  /*c210*/  MOV R182, R173 ;  /* 0x000000ad00b67202 */ /* 0x000fe40000000f00 */
[----:B------:R-:W-:Y:S07]  /*c220*/  MOV R99, R172 ;  /* 0x000000ac00637202 */ /* 0x000fee0000000f00 */
[----:B------:R-:W-:Y:S01]  /*c230*/  MUFU.EX2 R173, R130 ;  /* 0x0000008200ad7308 */ /* 0x000fe20000000800 */
[-C--:B-1----:R-:W-:Y:S06]  /*c240*/  HMMA.16816.F32.BF16 R20, R68, R84.reuse, R20 ;  /* 0x000000544414723c */ /* 0x082fec0000041814 */
[C---:B------:R-:W-:Y:S03]  /*c250*/  HMMA.16816.F32.BF16 R32, R72.reuse, R84, R32 ;  /* 0x000000544820723c */ /* 0x040fe60000041820 */
[----:B------:R-:W-:Y:S03]  /*c260*/  MUFU.EX2 R172, R131 ;  /* 0x0000008300ac7308 */ /* 0x000fe60000000800 */
[-C--:B------:R-:W-:Y:S07]  /*c270*/  HMMA.16816.F32.BF16 R36, R72, R86.reuse, R36 ;  /* 0x000000564824723c */ /* 0x080fee0000041824 */
[----:B------:R-:W-:Y:S01]  /*c280*/  MUFU.EX2 R130, R105 ;  /* 0x0000006900827308 */ /* 0x000fe20000000800 */
[C---:B------:R-:W-:Y:S01]  /*c290*/  HMMA.16816.F32.BF16 R48, R68.reuse, R86, R48 ;  /* 0x000000564430723c */ /* 0x040fe20000041830 */
[----:B------:R-:W1:Y:S08]  /*c2a0*/  LDSM.16.MT88.4 R84, [R221+0x9800] ;  /* 0x00980000dd54783b */ /* 0x000e700000004200 */
[----:B------:R-:W-:Y:S01]  /*c2b0*/  MUFU.EX2 R131, R104 ;  /* 0x0000006800837308 */ /* 0x000fe20000000800 */
[-C--:B----4-:R-:W-:Y:S06]  /*c2c0*/  HMMA.16816.F32.BF16 R24, R68, R88.reuse, R24 ;  /* 0x000000584418723c */ /* 0x090fec0000041818 */
[C---:B------:R-:W-:Y:S03]  /*c2d0*/  HMMA.16816.F32.BF16 R28, R72.reuse, R88, R28 ;  /* 0x00000058481c723c */ /* 0x040fe6000004181c */
[----:B------:R-:W-:Y:S03]  /*c2e0*/  MUFU.EX2 R104, R144 ;  /* 0x0000009000687308 */ /* 0x000fe60000000800 */
[-C--:B------:R-:W-:Y:S07]  /*c2f0*/  HMMA.16816.F32.BF16 R40, R72, R90.reuse, R40 ;  /* 0x0000005a4828723c */ /* 0x080fee0000041828 */
[----:B------:R3:W-:Y:S01]  /*c300*/  MUFU.EX2 R113, R200 ;  /* 0x000000c800717308 */ /* 0x0007e20000000800 */
[----:B------:R-:W-:Y:S01]  /*c310*/  FADD.FTZ R88, R103, R133 ;  /* 0x0000008567587221 */ /* 0x000fe20000010000 */
[C---:B------:R-:W-:Y:S04]  /*c320*/  HMMA.16816.F32.BF16 R44, R68.reuse, R90, R44 ;  /* 0x0000005a442c723c */ /* 0x040fe8000004182c */
[----:B------:R-:W-:Y:S02]  /*c330*/  FADD.FTZ R96, R96, R88 ;  /* 0x0000005860607221 */ /* 0x000fe40000010000 */
[-C--:B--2---:R-:W-:Y:S01]  /*c340*/  HMMA.16816.F32.BF16 R52, R68, R92.reuse, R52 ;  /* 0x0000005c4434723c */ /* 0x084fe20000041834 */
[----:B------:R-:W2:Y:S01]  /*c350*/  LDSM.16.MT88.4 R88, [R222+0x9800] ;  /* 0x00980000de58783b */ /* 0x000ea20000004200 */
[----:B------:R-:W-:Y:S03]  /*c360*/  MUFU.EX2 R103, R145 ;  /* 0x0000009100677308 */ /* 0x000fe60000000800 */
[----:B------:R-:W-:Y:S01]  /*c370*/  MOV R133, R166 ;  /* 0x000000a600857202 */ /* 0x000fe20000000f00 */
[C---:B------:R-:W-:Y:S06]  /*c380*/  HMMA.16816.F32.BF16 R56, R72.reuse, R92, R56 ;  /* 0x0000005c4838723c */ /* 0x040fec0000041838 */
[----:B------:R-:W-:Y:S01]  /*c390*/  MUFU.EX2 R109, R198 ;  /* 0x000000c6006d7308 */ /* 0x000fe20000000800 */
[----:B------:R-:W-:Y:S01]  /*c3a0*/  IADD3 R133, R133, -0x1, RZ ;  /* 0xffffffff85857810 */ /* 0x000fe20007ffe0ff */
[-C--:B------:R-:W-:Y:S03]  /*c3b0*/  HMMA.16816.F32.BF16 R60, R72, R94.reuse, R60 ;  /* 0x0000005e483c723c */ /* 0x080fe6000004183c */
[----:B------:R-:W-:Y:S03]  /*c3c0*/  FADD.FTZ R93, R203, R3 ;  /* 0x00000003cb5d7221 */ /* 0x000fe60000010000 */
[----:B------:R-:W-:Y:S02]  /*c3d0*/  HMMA.16816.F32.BF16 R64, R68, R94, R64 ;  /* 0x0000005e4440723c */ /* 0x000fe40000041840 */
[----:B------:R-:W-:Y:S03]  /*c3e0*/  MUFU.EX2 R105, R143 ;  /* 0x0000008f00697308 */ /* 0x000fe60000000800 */
[----:B------:R-:W-:Y:S01]  /*c3f0*/  F2FP.BF16.F32.PACK_AB R72, R162, R159 ;  /* 0x0000009fa248723e */ /* 0x000fe200000010ff */
[----:B------:R-:W-:Y:S01]  /*c400*/  FADD.FTZ R92, R202, R2 ;  /* 0x00000002ca5c7221 */ /* 0x000fe20000010000 */
[----:B------:R-:W-:Y:S01]  /*c410*/  F2FP.BF16.F32.PACK_AB R68, R247, R246 ;  /* 0x000000f6f744723e */ /* 0x000fe200000010ff */
[----:B------:R-:W-:Y:S04]  /*c420*/  FADD.FTZ R3, R98, R0 ;  /* 0x0000000062037221 */ /* 0x000fe80000010000 */
[----:B------:R-:W-:Y:S01]  /*c430*/  MUFU.EX2 R100, R195 ;  /* 0x000000c300647308 */ /* 0x000fe20000000800 */
[----:B------:R-:W-:Y:S01]  /*c440*/  F2FP.BF16.F32.PACK_AB R69, R242, R219 ;  /* 0x000000dbf245723e */ /* 0x000fe200000010ff */
[----:B------:R-:W-:Y:S01]  /*c450*/  FADD.FTZ R0, R209, R93 ;  /* 0x0000005dd1007221 */ /* 0x000fe20000010000 */
[----:B------:R-:W-:Y:S01]  /*c460*/  F2FP.BF16.F32.PACK_AB R70, R178, R171 ;  /* 0x000000abb246723e */ /* 0x000fe200000010ff */
[----:B------:R-:W-:Y:S01]  /*c470*/  FADD.FTZ R2, R211, R96 ;  /* 0x00000060d3027221 */ /* 0x000fe20000010000 */
[----:B------:R-:W-:Y:S01]  /*c480*/  F2FP.BF16.F32.PACK_AB R71, R244, R245 ;  /* 0x000000f5f447723e */ /* 0x000fe200000010ff */
[----:B------:R-:W-:Y:S01]  /*c490*/  FADD.FTZ R0, R207, R0 ;  /* 0x00000000cf007221 */ /* 0x000fe20000010000 */
[----:B------:R-:W-:Y:S01]  /*c4a0*/  F2FP.BF16.F32.PACK_AB R73, R161, R158 ;  /* 0x0000009ea149723e */ /* 0x000fe200000010ff */
[----:B------:R-:W-:Y:S01]  /*c4b0*/  FADD.FTZ R3, R120, R3 ;  /* 0x0000000378037221 */ /* 0x000fe20000010000 */
[----:B------:R-:W-:Y:S02]  /*c4c0*/  F2FP.BF16.F32.PACK_AB R74, R175, R170 ;  /* 0x000000aaaf4a723e */ /* 0x000fe400000010ff */
[----:B------:R-:W-:Y:S01]  /*c4d0*/  F2FP.BF16.F32.PACK_AB R75, R176, R163 ;  /* 0x000000a3b04b723e */ /* 0x000fe200000010ff */
[-C--:B------:R-:W-:Y:S03]  /*c4e0*/  HMMA.16816.F32.BF16 R4, R68, R76.reuse, R4 ;  /* 0x0000004c4404723c */ /* 0x080fe60000041804 */
[----:B------:R-:W-:Y:S01]  /*c4f0*/  MOV R98, R97 ;  /* 0x0000006100627202 */ /* 0x000fe20000000f00 */
[----:B------:R-:W-:Y:S01]  /*c500*/  FADD.FTZ R96, R124, R3 ;  /* 0x000000037c607221 */ /* 0x000fe20000010000 */
[----:B------:R-:W-:Y:S01]  /*c510*/  MOV R97, R128 ;  /* 0x0000008000617202 */ /* 0x000fe20000000f00 */
[C---:B------:R-:W-:Y:S01]  /*c520*/  HMMA.16816.F32.BF16 R8, R72.reuse, R76, R8 ;  /* 0x0000004c4808723c */ /* 0x040fe20000041808 */
[----:B------:R-:W-:Y:S04]  /*c530*/  MUFU.EX2 R117, R98 ;  /* 0x0000006200757308 */ /* 0x000fe80000000800 */
[----:B------:R-:W-:Y:S01]  /*c540*/  FADD.FTZ R3, R206, R0 ;  /* 0x00000000ce037221 */ /* 0x000fe20000010000 */
[-C--:B------:R-:W-:Y:S05]  /*c550*/  HMMA.16816.F32.BF16 R12, R72, R78.reuse, R12 ;  /* 0x0000004e480c723c */ /* 0x080fea000004180c */
[----:B------:R-:W4:Y:S01]  /*c560*/  MUFU.EX2 R98, R183 ;  /* 0x000000b700627308 */ /* 0x000f220000000800 */
[----:B------:R-:W-:Y:S01]  /*c570*/  FADD.FTZ R0, R150, R96 ;  /* 0x0000006096007221 */ /* 0x000fe20000010000 */
[C---:B------:R-:W-:Y:S01]  /*c580*/  HMMA.16816.F32.BF16 R16, R68.reuse, R78, R16 ;  /* 0x0000004e4410723c */ /* 0x040fe20000041810 */
[----:B------:R-:W4:Y:S07]  /*c590*/  LDSM.16.MT88.4 R76, [R220+0xa000] ;  /* 0x00a00000dc4c783b */ /* 0x000f2e0000004200 */
[----:B------:R-:W-:Y:S01]  /*c5a0*/  MUFU.EX2 R115, R97 ;  /* 0x0000006100737308 */ /* 0x000fe20000000800 */
[-C--:B------:R-:W-:Y:S03]  /*c5b0*/  HMMA.16816.F32.BF16 R20, R68, R80.reuse, R20 ;  /* 0x000000504414723c */ /* 0x080fe60000041814 */
[----:B---3--:R-:W-:Y:S03]  /*c5c0*/  F2FP.BF16.F32.PACK_AB R200, R101, R102 ;  /* 0x0000006665c8723e */ /* 0x008fe600000010ff */
[C---:B------:R-:W-:Y:S03]  /*c5d0*/  HMMA.16816.F32.BF16 R32, R72.reuse, R80, R32 ;  /* 0x000000504820723c */ /* 0x040fe60000041820 */
[----:B------:R-:W-:Y:S02]  /*c5e0*/  MUFU.EX2 R97, R182 ;  /* 0x000000b600617308 */ /* 0x000fe40000000800 */
[----:B------:R-:W-:Y:S01]  /*c5f0*/  MOV R202, R99 ;  /* 0x0000006300ca7202 */ /* 0x000fe20000000f00 */
[-C--:B------:R-:W-:Y:S07]  /*c600*/  HMMA.16816.F32.BF16 R36, R72, R82.reuse, R36 ;  /* 0x000000524824723c */ /* 0x080fee0000041824 */
[----:B------:R-:W-:Y:S01]  /*c610*/  MUFU.EX2 R128, R141 ;  /* 0x0000008d00807308 */ /* 0x000fe20000000800 */
[----:B------:R-:W-:Y:S01]  /*c620*/  MOV R99, R201 ;  /* 0x000000c900637202 */ /* 0x000fe20000000f00 */
[C---:B------:R-:W-:Y:S01]  /*c630*/  HMMA.16816.F32.BF16 R48, R68.reuse, R82, R48 ;  /* 0x000000524430723c */ /* 0x040fe20000041830 */
[----:B------:R-:W3:Y:S03]  /*c640*/  LDSM.16.MT88.4 R80, [R223+0xa000] ;  /* 0x00a00000df50783b */ /* 0x000ee60000004200 */
[----:B------:R-:W-:Y:S02]  /*c650*/  MOV R201, R127 ;  /* 0x0000007f00c97202 */ /* 0x000fe40000000f00 */
[-C--:B-1----:R-:W-:Y:S02]  /*c660*/  HMMA.16816.F32.BF16 R24, R68, R84.reuse, R24 ;  /* 0x000000544418723c */ /* 0x082fe40000041818 */
[----:B------:R-:W-:Y:S04]  /*c670*/  MUFU.EX2 R127, R108 ;  /* 0x0000006c007f7308 */ /* 0x000fe80000000800 */
[C---:B------:R-:W-:Y:S06]  /*c680*/  HMMA.16816.F32.BF16 R28, R72.reuse, R84, R28 ;  /* 0x00000054481c723c */ /* 0x040fec000004181c */
[----:B------:R4:W-:Y:S01]  /*c690*/  MUFU.EX2 R118, R202 ;  /* 0x000000ca00767308 */ /* 0x0009e20000000800 */
[-C--:B------:R-:W-:Y:S09]  /*c6a0*/  HMMA.16816.F32.BF16 R40, R72, R86.reuse, R40 ;  /* 0x000000564828723c */ /* 0x080ff20000041828 */
[----:B------:R-:W-:Y:S01]  /*c6b0*/  MUFU.EX2 R116, R99 ;  /* 0x0000006300747308 */ /* 0x000fe20000000800 */
[C---:B------:R-:W-:Y:S01]  /*c6c0*/  HMMA.16816.F32.BF16 R44, R68.reuse, R86, R44 ;  /* 0x00000056442c723c */ /* 0x040fe2000004182c */
[----:B------:R-:W1:Y:S05]  /*c6d0*/  LDSM.16.MT88.4 R84, [R221+0xa000] ;  /* 0x00a00000dd54783b */ /* 0x000e6a0000004200 */
[-C--:B--2---:R-:W-:Y:S03]  /*c6e0*/  HMMA.16816.F32.BF16 R52, R68, R88.reuse, R52 ;  /* 0x000000584434723c */ /* 0x084fe60000041834 */
[----:B------:R-:W-:Y:S02]  /*c6f0*/  MUFU.EX2 R114, R201 ;  /* 0x000000c900727308 */ /* 0x000fe40000000800 */
[----:B----4-:R-:W-:Y:S01]  /*c700*/  F2FP.BF16.F32.PACK_AB R202, R137, R98 ;  /* 0x0000006289ca723e */ /* 0x010fe200000010ff */
[C---:B------:R-:W-:Y:S07]  /*c710*/  HMMA.16816.F32.BF16 R56, R72.reuse, R88, R56 ;  /* 0x000000584838723c */ /* 0x040fee0000041838 */
[----:B------:R-:W-:Y:S01]  /*c720*/  MUFU.EX2 R108, R142 ;  /* 0x0000008e006c7308 */ /* 0x000fe20000000800 */
[-C--:B------:R-:W-:Y:S03]  /*c730*/  HMMA.16816.F32.BF16 R60, R72, R90.reuse, R60 ;  /* 0x0000005a483c723c */ /* 0x080fe6000004183c */
[----:B------:R-:W-:Y:S03]  /*c740*/  FADD.FTZ R88, R121, R92 ;  /* 0x0000005c79587221 */ /* 0x000fe60000010000 */
[----:B------:R-:W-:Y:S01]  /*c750*/  HMMA.16816.F32.BF16 R64, R68, R90, R64 ;  /* 0x0000005a4440723c */ /* 0x000fe20000041840 */
[----:B------:R-:W2:Y:S02]  /*c760*/  LDSM.16.MT88.4 R92, [R222+0xa000] ;  /* 0x00a00000de5c783b */ /* 0x000ea40000004200 */
[----:B------:R-:W4:Y:S02]  /*c770*/  MUFU.EX2 R99, R194 ;  /* 0x000000c200637308 */ /* 0x000f240000000800 */
[----:B------:R-:W-:Y:S01]  /*c780*/  F2FP.BF16.F32.PACK_AB R72, R187, R169 ;  /* 0x000000a9bb48723e */ /* 0x000fe200000010ff */
[----:B------:R-:W-:Y:S01]  /*c790*/  FADD.FTZ R89, R215, R2 ;  /* 0x00000002d7597221 */ /* 0x000fe20000010000 */
[----:B------:R-:W-:Y:S01]  /*c7a0*/  F2FP.BF16.F32.PACK_AB R68, R252, R177 ;  /* 0x000000b1fc44723e */ /* 0x000fe200000010ff */
[----:B------:R-:W-:Y:S03]  /*c7b0*/  FADD.FTZ R2, R125, R88 ;  /* 0x000000587d027221 */ /* 0x000fe60000010000 */
[----:B------:R-:W-:Y:S01]  /*c7c0*/  F2FP.BF16.F32.PACK_AB R69, R241, R243 ;  /* 0x000000f3f145723e */ /* 0x000fe200000010ff */
[----:B------:R-:W-:Y:S01]  /*c7d0*/  FADD.FTZ R88, R218, R89 ;  /* 0x00000059da587221 */ /* 0x000fe20000010000 */
[----:B------:R-:W-:Y:S01]  /*c7e0*/  F2FP.BF16.F32.PACK_AB R70, R250, R251 ;  /* 0x000000fbfa46723e */ /* 0x000fe200000010ff */
[----:B------:R-:W-:Y:S01]  /*c7f0*/  FADD.FTZ R2, R149, R2 ;  /* 0x0000000295027221 */ /* 0x000fe20000010000 */
[----:B------:R-:W-:Y:S01]  /*c800*/  F2FP.BF16.F32.PACK_AB R71, R239, R240 ;  /* 0x000000f0ef47723e */ /* 0x000fe200000010ff */
[----:B------:R-:W-:Y:S01]  /*c810*/  FADD.FTZ R96, R217, R88 ;  /* 0x00000058d9607221 */ /* 0x000fe20000010000 */
[----:B------:R-:W-:Y:S01]  /*c820*/  F2FP.BF16.F32.PACK_AB R73, R179, R168 ;  /* 0x000000a8b349723e */ /* 0x000fe200000010ff */
[----:B------:R-:W-:Y:S01]  /*c830*/  LDSM.16.MT88.4 R88, [R222+0xa800] ;  /* 0x00a80000de58783b */ /* 0x000fe20000004200 */
[----:B------:R-:W-:Y:S02]  /*c840*/  F2FP.BF16.F32.PACK_AB R74, R193, R192 ;  /* 0x000000c0c14a723e */ /* 0x000fe400000010ff */
[----:B------:R-:W-:Y:S01]  /*c850*/  F2FP.BF16.F32.PACK_AB R75, R190, R191 ;  /* 0x000000bfbe4b723e */ /* 0x000fe200000010ff */
[-C--:B------:R-:W-:Y:S03]  /*c860*/  HMMA.16816.F32.BF16 R4, R68, R76.reuse, R4 ;  /* 0x0000004c4404723c */ /* 0x080fe60000041804 */
[----:B----4-:R-:W-:Y:S03]  /*c870*/  F2FP.BF16.F32.PACK_AB R201, R99, R100 ;  /* 0x0000006463c9723e */ /* 0x010fe600000010ff */
[C---:B------:R-:W-:Y:S06]  /*c880*/  HMMA.16816.F32.BF16 R8, R72.reuse, R76, R8 ;  /* 0x0000004c4808723c */ /* 0x040fec0000041808 */
[-C--:B------:R-:W-:Y:S06]  /*c890*/  HMMA.16816.F32.BF16 R12, R72, R78.reuse, R12 ;  /* 0x0000004e480c723c */ /* 0x080fec000004180c */
[C---:B------:R-:W-:Y:S01]  /*c8a0*/  HMMA.16816.F32.BF16 R16, R68.reuse, R78, R16 ;  /* 0x0000004e4410723c */ /* 0x040fe20000041810 */
[----:B------:R-:W4:Y:S05]  /*c8b0*/  LDSM.16.MT88.4 R76, [R220+0xa800] ;  /* 0x00a80000dc4c783b */ /* 0x000f2a0000004200 */
[-C--:B---3--:R-:W-:Y:S06]  /*c8c0*/  HMMA.16816.F32.BF16 R20, R68, R80.reuse, R20 ;  /* 0x000000504414723c */ /* 0x088fec0000041814 */
[C---:B------:R-:W-:Y:S06]  /*c8d0*/  HMMA.16816.F32.BF16 R32, R72.reuse, R80, R32 ;  /* 0x000000504820723c */ /* 0x040fec0000041820 */
[-C--:B------:R-:W-:Y:S06]  /*c8e0*/  HMMA.16816.F32.BF16 R36, R72, R82.reuse, R36 ;  /* 0x000000524824723c */ /* 0x080fec0000041824 */
[C---:B------:R-:W-:Y:S01]  /*c8f0*/  HMMA.16816.F32.BF16 R48, R68.reuse, R82, R48 ;  /* 0x000000524430723c */ /* 0x040fe20000041830 */
[----:B------:R-:W3:Y:S05]  /*c900*/  LDSM.16.MT88.4 R80, [R223+0xa800] ;  /* 0x00a80000df50783b */ /* 0x000eea0000004200 */
[-C--:B-1----:R-:W-:Y:S06]  /*c910*/  HMMA.16816.F32.BF16 R24, R68, R84.reuse, R24 ;  /* 0x000000544418723c */ /* 0x082fec0000041818 */
[C---:B------:R-:W-:Y:S06]  /*c920*/  HMMA.16816.F32.BF16 R28, R72.reuse, R84, R28 ;  /* 0x00000054481c723c */ /* 0x040fec000004181c */
[-C--:B------:R-:W-:Y:S06]  /*c930*/  HMMA.16816.F32.BF16 R40, R72, R86.reuse, R40 ;  /* 0x000000564828723c */ /* 0x080fec0000041828 */
[C---:B------:R-:W-:Y:S01]  /*c940*/  HMMA.16816.F32.BF16 R44, R68.reuse, R86, R44 ;  /* 0x00000056442c723c */ /* 0x040fe2000004182c */
[----:B------:R-:W1:Y:S05]  /*c950*/  LDSM.16.MT88.4 R84, [R221+0xa800] ;  /* 0x00a80000dd54783b */ /* 0x000e6a0000004200 */
[-C--:B--2---:R-:W-:Y:S06]  /*c960*/  HMMA.16816.F32.BF16 R52, R68, R92.reuse, R52 ;  /* 0x0000005c4434723c */ /* 0x084fec0000041834 */
[C---:B------:R-:W-:Y:S06]  /*c970*/  HMMA.16816.F32.BF16 R56, R72.reuse, R92, R56 ;  /* 0x0000005c4838723c */ /* 0x040fec0000041838 */
[-C--:B------:R-:W-:Y:S05]  /*c980*/  HMMA.16816.F32.BF16 R60, R72, R94.reuse, R60 ;  /* 0x0000005e483c723c */ /* 0x080fea000004183c */
[----:B------:R-:W-:Y:S01]  /*c990*/  FADD.FTZ R93, R205, R3 ;  /* 0x00000003cd5d7221 */ /* 0x000fe20000010000 */
[----:B------:R-:W-:Y:S05]  /*c9a0*/  HMMA.16816.F32.BF16 R64, R68, R94, R64 ;  /* 0x0000005e4440723c */ /* 0x000fea0000041840 */
        /* <DEDUP_REMOVED lines=9> */
[----:B------:R-:W2:Y:S01]  /*ca40*/  MUFU.EX2 R96, R167 ;  /* 0x000000a700607308 */ /* 0x000ea20000000800 */
[----:B------:R-:W-:Y:S01]  /*ca50*/  F2FP.BF16.F32.PACK_AB R73, R131, R130 ;  /* 0x000000828349723e */ /* 0x000fe200000010ff */
[----:B------:R-:W-:Y:S01]  /*ca60*/  FADD.FTZ R3, R153, R3 ;  /* 0x0000000399037221 */ /* 0x000fe20000010000 */
[----:B------:R-:W-:Y:S01]  /*ca70*/  F2FP.BF16.F32.PACK_AB R74, R128, R129 ;  /* 0x00000081804a723e */ /* 0x000fe200000010ff */
[----:B------:R-:W-:Y:S01]  /*ca80*/  FADD.FTZ R2, R214, R2 ;  /* 0x00000002d6027221 */ /* 0x000fe20000010000 */
[----:B------:R-:W-:Y:S01]  /*ca90*/  F2FP.BF16.F32.PACK_AB R75, R119, R127 ;  /* 0x0000007f774b723e */ /* 0x000fe200000010ff */
[-C--:B----4-:R-:W-:Y:S03]  /*caa0*/  HMMA.16816.F32.BF16 R4, R68, R76.reuse, R4 ;  /* 0x0000004c4404723c */ /* 0x090fe60000041804 */
[----:B------:R-:W-:Y:S01]  /*cab0*/  FADD.FTZ R3, R154, R3 ;  /* 0x000000039a037221 */ /* 0x000fe20000010000 */
[----:B------:R-:W-:Y:S01]  /*cac0*/  FADD.FTZ R2, R213, R2 ;  /* 0x00000002d5027221 */ /* 0x000fe20000010000 */
[----:B------:R-:W-:Y:S01]  /*cad0*/  FADD.FTZ R0, R160, R0 ;  /* 0x00000000a0007221 */ /* 0x000fe20000010000 */
[C---:B------:R-:W-:Y:S05]  /*cae0*/  HMMA.16816.F32.BF16 R8, R72.reuse, R76, R8 ;  /* 0x0000004c4808723c */ /* 0x040fea0000041808 */
[----:B--2---:R-:W-:Y:S01]  /*caf0*/  F2FP.BF16.F32.PACK_AB R203, R96, R97 ;  /* 0x0000006160cb723e */ /* 0x004fe200000010ff */
[-C--:B------:R-:W-:Y:S05]  /*cb00*/  HMMA.16816.F32.BF16 R12, R72, R78.reuse, R12 ;  /* 0x0000004e480c723c */ /* 0x080fea000004180c */
[----:B------:R-:W-:Y:S01]  /*cb10*/  FADD.FTZ R0, R208, R0 ;  /* 0x00000000d0007221 */ /* 0x000fe20000010000 */
[C---:B------:R-:W-:Y:S01]  /*cb20*/  HMMA.16816.F32.BF16 R16, R68.reuse, R78, R16 ;  /* 0x0000004e4410723c */ /* 0x040fe20000041810 */
[----:B------:R-:W2:Y:S05]  /*cb30*/  LDSM.16.MT88.4 R76, [R220+0xb000] ;  /* 0x00b00000dc4c783b */ /* 0x000eaa0000004200 */
        /* <DEDUP_REMOVED lines=10> */
[-C--:B------:R-:W-:Y:S06]  /*cbe0*/  HMMA.16816.F32.BF16 R52, R68, R88.reuse, R52 ;  /* 0x000000584434723c */ /* 0x080fec0000041834 */
[C---:B------:R-:W-:Y:S01]  /*cbf0*/  HMMA.16816.F32.BF16 R56, R72.reuse, R88, R56 ;  /* 0x000000584838723c */ /* 0x040fe20000041838 */
[----:B------:R-:W-:Y:S05]  /*cc00*/  MUFU.EX2 R89, R122 ;  /* 0x0000007a00597308 */ /* 0x000fea0000000800 */
[-C--:B------:R-:W-:Y:S05]  /*cc10*/  HMMA.16816.F32.BF16 R60, R72, R90.reuse, R60 ;  /* 0x0000005a483c723c */ /* 0x080fea000004183c */
[----:B------:R-:W-:Y:S01]  /*cc20*/  FADD.FTZ R88, R156, R92 ;  /* 0x0000005c9c587221 */ /* 0x000fe20000010000 */
[----:B------:R-:W-:Y:S01]  /*cc30*/  HMMA.16816.F32.BF16 R64, R68, R90, R64 ;  /* 0x0000005a4440723c */ /* 0x000fe20000041840 */
[----:B------:R-:W4:Y:S01]  /*cc40*/  LDSM.16.MT88.4 R92, [R222+0xb000] ;  /* 0x00b00000de5c783b */ /* 0x000f220000004200 */
[----:B------:R-:W-:Y:S03]  /*cc50*/  MUFU.EX2 R91, R146 ;  /* 0x00000092005b7308 */ /* 0x000fe60000000800 */
[----:B------:R-:W-:Y:S01]  /*cc60*/  F2FP.BF16.F32.PACK_AB R72, R105, R108 ;  /* 0x0000006c6948723e */ /* 0x000fe200000010ff */
[----:B------:R-:W-:Y:S01]  /*cc70*/  FADD.FTZ R88, R155, R88 ;  /* 0x000000589b587221 */ /* 0x000fe20000010000 */
[----:B------:R-:W-:Y:S05]  /*cc80*/  F2FP.BF16.F32.PACK_AB R68, R117, R118 ;  /* 0x000000767544723e */ /* 0x000fea00000010ff */
[----:B------:R-:W3:Y:S01]  /*cc90*/  MUFU.EX2 R90, R147 ;  /* 0x00000093005a7308 */ /* 0x000ee20000000800 */
[----:B------:R-:W-:Y:S02]  /*cca0*/  F2FP.BF16.F32.PACK_AB R69, R115, R116 ;  /* 0x000000747345723e */ /* 0x000fe400000010ff */
[----:B------:R-:W-:Y:S02]  /*ccb0*/  F2FP.BF16.F32.PACK_AB R70, R113, R114 ;  /* 0x000000727146723e */ /* 0x000fe400000010ff */
[----:B------:R-:W-:Y:S02]  /*ccc0*/  F2FP.BF16.F32.PACK_AB R71, R109, R112 ;  /* 0x000000706d47723e */ /* 0x000fe400000010ff */
[----:B------:R-:W-:Y:S02]  /*ccd0*/  F2FP.BF16.F32.PACK_AB R73, R107, R106 ;  /* 0x0000006a6b49723e */ /* 0x000fe400000010ff */
[----:B------:R-:W-:Y:S02]  /*cce0*/  F2FP.BF16.F32.PACK_AB R74, R104, R103 ;  /* 0x00000067684a723e */ /* 0x000fe400000010ff */
[----:B------:R-:W-:Y:S01]  /*ccf0*/  F2FP.BF16.F32.PACK_AB R75, R111, R110 ;  /* 0x0000006e6f4b723e */ /* 0x000fe200000010ff */
[-C--:B--2---:R-:W-:Y:S03]  /*cd00*/  HMMA.16816.F32.BF16 R4, R68, R76.reuse, R4 ;  /* 0x0000004c4404723c */ /* 0x084fe60000041804 */
[----:B---3--:R-:W-:Y:S03]  /*cd10*/  F2FP.BF16.F32.PACK_AB R196, R90, R91 ;  /* 0x0000005b5ac4723e */ /* 0x008fe600000010ff */
[C---:B------:R-:W-:Y:S06]  /*cd20*/  HMMA.16816.F32.BF16 R8, R72.reuse, R76, R8 ;  /* 0x0000004c4808723c */ /* 0x040fec0000041808 */
[-C--:B------:R-:W-:Y:S05]  /*cd30*/  HMMA.16816.F32.BF16 R12, R72, R78.reuse, R12 ;  /* 0x0000004e480c723c */ /* 0x080fea000004180c */
[----:B------:R-:W-:Y:S01]  /*cd40*/  FADD.FTZ R77, R165, R88 ;  /* 0x00000058a54d7221 */ /* 0x000fe20000010000 */
[C---:B------:R-:W-:Y:S01]  /*cd50*/  HMMA.16816.F32.BF16 R16, R68.reuse, R78, R16 ;  /* 0x0000004e4410723c */ /* 0x040fe20000041810 */
[----:B------:R-:W-:Y:S04]  /*cd60*/  MUFU.EX2 R79, R126 ;  /* 0x0000007e004f7308 */ /* 0x000fe80000000800 */
[----:B------:R-:W-:Y:S01]  /*cd70*/  FADD.FTZ R76, R212, R2 ;  /* 0x00000002d44c7221 */ /* 0x000fe20000010000 */
[-C--:B------:R-:W-:Y:S05]  /*cd80*/  HMMA.16816.F32.BF16 R20, R68, R80.reuse, R20 ;  /* 0x000000504414723c */ /* 0x080fea0000041814 */
[----:B------:R-:W-:Y:S01]  /*cd90*/  FADD.FTZ R78, R164, R3 ;  /* 0x00000003a44e7221 */ /* 0x000fe20000010000 */
[C---:B------:R-:W-:Y:S01]  /*cda0*/  HMMA.16816.F32.BF16 R32, R72.reuse, R80, R32 ;  /* 0x000000504820723c */ /* 0x040fe20000041820 */
[----:B------:R-:W-:Y:S01]  /*cdb0*/  LDSM.16.MT88.4 R164, [R223+0xb800] ;  /* 0x00b80000dfa4783b */ /* 0x000fe20000004200 */
[----:B------:R2:W3:Y:S03]  /*cdc0*/  MUFU.EX2 R80, R148 ;  /* 0x0000009400507308 */ /* 0x0004e60000000800 */
[----:B------:R-:W-:Y:S01]  /*cdd0*/  FADD.FTZ R2, R181, R77 ;  /* 0x0000004db5027221 */ /* 0x000fe20000010000 */
[-C--:B------:R-:W-:Y:S06]  /*cde0*/  HMMA.16816.F32.BF16 R36, R72, R82.reuse, R36 ;  /* 0x000000524824723c */ /* 0x080fec0000041824 */
[----:B------:R-:W4:Y:S01]  /*cdf0*/  MUFU.EX2 R81, R123 ;  /* 0x0000007b00517308 */ /* 0x000f220000000800 */
[----:B------:R-:W-:Y:S01]  /*ce00*/  FADD.FTZ R3, R210, R0 ;  /* 0x00000000d2037221 */ /* 0x000fe20000010000 */
[C---:B------:R-:W-:Y:S04]  /*ce10*/  HMMA.16816.F32.BF16 R48, R68.reuse, R82, R48 ;  /* 0x000000524430723c */ /* 0x040fe80000041830 */
[----:B------:R-:W-:Y:S02]  /*ce20*/  FADD.FTZ R0, R180, R78 ;  /* 0x0000004eb4007221 */ /* 0x000fe40000010000 */
[-C--:B-1----:R-:W-:Y:S01]  /*ce30*/  HMMA.16816.F32.BF16 R24, R68, R84.reuse, R24 ;  /* 0x000000544418723c */ /* 0x082fe20000041818 */
[----:B--2---:R-:W1:Y:S04]  /*ce40*/  LDSM.16.MT88.4 R148, [R220+0xb800] ;  /* 0x00b80000dc94783b */ /* 0x004e680000004200 */
[----:B---3--:R-:W-:Y:S01]  /*ce50*/  F2FP.BF16.F32.PACK_AB R198, R138, R80 ;  /* 0x000000508ac6723e */ /* 0x008fe200000010ff */
[C---:B------:R-:W-:Y:S03]  /*ce60*/  HMMA.16816.F32.BF16 R28, R72.reuse, R84, R28 ;  /* 0x00000054481c723c */ /* 0x040fe6000004181c */
[----:B------:R-:W2:Y:S02]  /*ce70*/  LDSM.16.MT88.4 R180, [R221+0xb800] ;  /* 0x00b80000ddb4783b */ /* 0x000ea40000004200 */
[----:B----4-:R-:W-:Y:S01]  /*ce80*/  F2FP.BF16.F32.PACK_AB R197, R81, R89 ;  /* 0x0000005951c5723e */ /* 0x010fe200000010ff */
[-C--:B------:R-:W-:Y:S05]  /*ce90*/  HMMA.16816.F32.BF16 R40, R72, R86.reuse, R40 ;  /* 0x000000564828723c */ /* 0x080fea0000041828 */
[----:B------:R-:W-:Y:S01]  /*cea0*/  F2FP.BF16.F32.PACK_AB R199, R204, R79 ;  /* 0x0000004fccc7723e */ /* 0x000fe200000010ff */
[C---:B------:R-:W-:Y:S05]  /*ceb0*/  HMMA.16816.F32.BF16 R44, R68.reuse, R86, R44 ;  /* 0x00000056442c723c */ /* 0x040fea000004182c */
[----:B------:R-:W-:Y:S01]  /*cec0*/  FADD.FTZ R2, R159, R2 ;  /* 0x000000029f027221 */ /* 0x000fe20000010000 */
[-C--:B------:R-:W-:Y:S05]  /*ced0*/  HMMA.16816.F32.BF16 R52, R68, R92.reuse, R52 ;  /* 0x0000005c4434723c */ /* 0x080fea0000041834 */
[----:B------:R-:W-:Y:S01]  /*cee0*/  FADD.FTZ R2, R162, R2 ;  /* 0x00000002a2027221 */ /* 0x000fe20000010000 */
[C---:B------:R-:W-:Y:S05]  /*cef0*/  HMMA.16816.F32.BF16 R56, R72.reuse, R92, R56 ;  /* 0x0000005c4838723c */ /* 0x040fea0000041838 */
[----:B------:R-:W-:Y:S01]  /*cf00*/  FADD.FTZ R76, R246, R76 ;  /* 0x0000004cf64c7221 */ /* 0x000fe20000010000 */
[-C--:B------:R-:W-:Y:S06]  /*cf10*/  HMMA.16816.F32.BF16 R60, R72, R94.reuse, R60 ;  /* 0x0000005e483c723c */ /* 0x080fec000004183c */
[----:B------:R-:W-:Y:S05]  /*cf20*/  HMMA.16816.F32.BF16 R64, R68, R94, R64 ;  /* 0x0000005e4440723c */ /* 0x000fea0000041840 */
[----:B------:R-:W-:Y:S01]  /*cf30*/  FADD.FTZ R72, R158, R0 ;  /* 0x000000009e487221 */ /* 0x000fe20000010000 */
[-C--:B-1----:R-:W-:Y:S05]  /*cf40*/  HMMA.16816.F32.BF16 R144, R200, R148.reuse, R4 ;  /* 0x00000094c890723c */ /* 0x082fea0000041804 */
[----:B------:R-:W-:Y:S01]  /*cf50*/  FADD.FTZ R73, R219, R3 ;  /* 0x00000003db497221 */ /* 0x000fe20000010000 */
[C---:B------:R-:W-:Y:S05]  /*cf60*/  HMMA.16816.F32.BF16 R140, R196.reuse, R148, R8 ;  /* 0x00000094c48c723c */ /* 0x040fea0000041808 */
[----:B------:R-:W-:Y:S01]  /*cf70*/  FADD.FTZ R4, R161, R72 ;  /* 0x00000048a1047221 */ /* 0x000fe20000010000 */
[-C--:B------:R-:W-:Y:S05]  /*cf80*/  HMMA.16816.F32.BF16 R152, R196, R150.reuse, R12 ;  /* 0x00000096c498723c */ /* 0x080fea000004180c */
[----:B------:R-:W-:Y:S01]  /*cf90*/  FADD.FTZ R0, R242, R73 ;  /* 0x00000049f2007221 */ /* 0x000fe20000010000 */
[C---:B------:R-:W-:Y:S05]  /*cfa0*/  HMMA.16816.F32.BF16 R148, R200.reuse, R150, R16 ;  /* 0x00000096c894723c */ /* 0x040fea0000041810 */
[----:B------:R-:W-:Y:S01]  /*cfb0*/  FADD.FTZ R5, R245, R0 ;  /* 0x00000000f5057221 */ /* 0x000fe20000010000 */
[----:B------:R-:W-:Y:S01]  /*cfc0*/  FADD.FTZ R3, R247, R76 ;  /* 0x0000004cf7037221 */ /* 0x000fe20000010000 */
[----:B------:R-:W-:Y:S01]  /*cfd0*/  FADD.FTZ R0, R170, R2 ;  /* 0x00000002aa007221 */ /* 0x000fe20000010000 */
[----:B------:R-:W-:Y:S02]  /*cfe0*/  FADD.FTZ R2, R163, R4 ;  /* 0x00000004a3027221 */ /* 0x000fe40000010000 */
[-C--:B------:R-:W-:Y:S03]  /*cff0*/  HMMA.16816.F32.BF16 R160, R200, R164.reuse, R20 ;  /* 0x000000a4c8a0723c */ /* 0x080fe60000041814 */
[----:B------:R-:W-:Y:S01]  /*d000*/  FADD.FTZ R5, R244, R5 ;  /* 0x00000005f4057221 */ /* 0x000fe20000010000 */
[----:B------:R-:W-:Y:S02]  /*d010*/  FADD.FTZ R3, R171, R3 ;  /* 0x00000003ab037221 */ /* 0x000fe40000010000 */
[C---:B------:R-:W-:Y:S05]  /*d020*/  HMMA.16816.F32.BF16 R156, R196.reuse, R164, R32 ;  /* 0x000000a4c49c723c */ /* 0x040fea0000041820 */
[----:B------:R-:W-:Y:S01]  /*d030*/  FADD.FTZ R4, R178, R3 ;  /* 0x00000003b2047221 */ /* 0x000fe20000010000 */
[----:B------:R-:W-:Y:S01]  /*d040*/  FADD.FTZ R9, R243, R5 ;  /* 0x00000005f3097221 */ /* 0x000fe20000010000 */
[----:B------:R-:W-:Y:S01]  /*d050*/  FADD.FTZ R3, R175, R0 ;  /* 0x00000000af037221 */ /* 0x000fe20000010000 */
[----:B------:R-:W-:Y:S03]  /*d060*/  FADD.FTZ R0, R176, R2 ;  /* 0x00000002b0007221 */ /* 0x000fe60000010000 */
[----:B------:R-:W-:Y:S01]  /*d070*/  FADD.FTZ R2, R177, R4 ;  /* 0x00000004b1027221 */ /* 0x000fe20000010000 */
[----:B------:R-:W-:Y:S01]  /*d080*/  FADD.FTZ R8, R169, R3 ;  /* 0x00000003a9087221 */ /* 0x000fe20000010000 */
[----:B------:R-:W1:Y:S01]  /*d090*/  LDSM.16.MT88.4 R4, [R222+0xb800] ;  /* 0x00b80000de04783b */ /* 0x000e620000004200 */
[----:B------:R-:W-:Y:S01]  /*d0a0*/  FADD.FTZ R3, R168, R0 ;  /* 0x00000000a8037221 */ /* 0x000fe20000010000 */
[----:B------:R-:W-:Y:S01]  /*d0b0*/  FADD.FTZ R0, R252, R2 ;  /* 0x00000002fc007221 */ /* 0x000fe20000010000 */
[-C--:B------:R-:W-:Y:S03]  /*d0c0*/  HMMA.16816.F32.BF16 R168, R196, R166.reuse, R36 ;  /* 0x000000a6c4a8723c */ /* 0x080fe60000041824 */
[----:B------:R-:W-:Y:S01]  /*d0d0*/  FADD.FTZ R8, R187, R8 ;  /* 0x00000008bb087221 */ /* 0x000fe20000010000 */
[----:B------:R-:W-:Y:S01]  /*d0e0*/  FADD.FTZ R3, R179, R3 ;  /* 0x00000003b3037221 */ /* 0x000fe20000010000 */
[----:B------:R-:W-:Y:S01]  /*d0f0*/  FADD.FTZ R2, R241, R9 ;  /* 0x00000009f1027221 */ /* 0x000fe20000010000 */
[----:B------:R-:W-:Y:S01]  /*d100*/  FADD.FTZ R0, R251, R0 ;  /* 0x00000000fb007221 */ /* 0x000fe20000010000 */
[----:B------:R-:W-:Y:S01]  /*d110*/  FADD.FTZ R8, R192, R8 ;  /* 0x00000008c0087221 */ /* 0x000fe20000010000 */
[----:B------:R-:W-:Y:S01]  /*d120*/  FADD.FTZ R3, R191, R3 ;  /* 0x00000003bf037221 */ /* 0x000fe20000010000 */
[C---:B------:R-:W-:Y:S04]  /*d130*/  HMMA.16816.F32.BF16 R164, R200.reuse, R166, R48 ;  /* 0x000000a6c8a4723c */ /* 0x040fe80000041830 */
[----:B------:R-:W-:Y:S01]  /*d140*/  FADD.FTZ R3, R190, R3 ;  /* 0x00000003be037221 */ /* 0x000fe20000010000 */
[----:B------:R-:W-:Y:S01]  /*d150*/  FADD.FTZ R2, R240, R2 ;  /* 0x00000002f0027221 */ /* 0x000fe20000010000 */
[-C--:B--2---:R-:W-:Y:S05]  /*d160*/  HMMA.16816.F32.BF16 R176, R200, R180.reuse, R24 ;  /* 0x000000b4c8b0723c */ /* 0x084fea0000041818 */
[----:B------:R-:W-:Y:S01]  /*d170*/  FADD.FTZ R9, R250, R0 ;  /* 0x00000000fa097221 */ /* 0x000fe20000010000 */
[----:B------:R-:W-:Y:S01]  /*d180*/  FADD.FTZ R0, R239, R2 ;  /* 0x00000002ef007221 */ /* 0x000fe20000010000 */
[----:B------:R-:W-:Y:S04]  /*d190*/  FADD.FTZ R2, R193, R8 ;  /* 0x00000008c1027221 */ /* 0x000fe80000010000 */
        /* <DEDUP_REMOVED lines=11> */
[----:B------:R-:W-:Y:S01]  /*d250*/  FADD.FTZ R2, R127, R0 ;  /* 0x000000007f027221 */ /* 0x000fe20000010000 */
[-C--:B------:R-:W-:Y:S04]  /*d260*/  HMMA.16816.F32.BF16 R184, R196, R182.reuse, R40 ;  /* 0x000000b6c4b8723c */ /* 0x080fe80000041828 */
[----:B------:R-:W-:Y:S01]  /*d270*/  FADD.FTZ R0, R189, R3 ;  /* 0x00000003bd007221 */ /* 0x000fe20000010000 */
[----:B------:R-:W-:Y:S01]  /*d280*/  FADD.FTZ R9, R188, R9 ;  /* 0x00000009bc097221 */ /* 0x000fe20000010000 */
[C---:B------:R-:W-:Y:S05]  /*d290*/  HMMA.16816.F32.BF16 R180, R200.reuse, R182, R44 ;  /* 0x000000b6c8b4723c */ /* 0x040fea000004182c */
[----:B------:R-:W-:Y:S01]  /*d2a0*/  FADD.FTZ R3, R119, R2 ;  /* 0x0000000277037221 */ /* 0x000fe20000010000 */
[-C--:B-1----:R-:W-:Y:S05]  /*d2b0*/  HMMA.16816.F32.BF16 R192, R200, R4.reuse, R52 ;  /* 0x00000004c8c0723c */ /* 0x082fea0000041834 */
[----:B------:R-:W-:Y:S01]  /*d2c0*/  FADD.FTZ R3, R106, R3 ;  /* 0x000000036a037221 */ /* 0x000fe20000010000 */
[C---:B------:R-:W-:Y:S05]  /*d2d0*/  HMMA.16816.F32.BF16 R188, R196.reuse, R4, R56 ;  /* 0x00000004c4bc723c */ /* 0x040fea0000041838 */
[----:B------:R-:W-:Y:S01]  /*d2e0*/  FADD.FTZ R8, R129, R8 ;  /* 0x0000000881087221 */ /* 0x000fe20000010000 */
[----:B------:R-:W-:Y:S01]  /*d2f0*/  FADD.FTZ R10, R118, R0 ;  /* 0x00000000760a7221 */ /* 0x000fe20000010000 */
[----:B------:R-:W-:Y:S01]  /*d300*/  FADD.FTZ R0, R116, R9 ;  /* 0x0000000974007221 */ /* 0x000fe20000010000 */
[-C--:B------:R-:W-:Y:S03]  /*d310*/  HMMA.16816.F32.BF16 R196, R196, R6.reuse, R60 ;  /* 0x00000006c4c4723c */ /* 0x080fe6000004183c */
[----:B------:R-:W-:Y:S01]  /*d320*/  FADD.FTZ R8, R128, R8 ;  /* 0x0000000880087221 */ /* 0x000fe20000010000 */
[----:B------:R-:W-:Y:S02]  /*d330*/  FADD.FTZ R9, R117, R10 ;  /* 0x0000000a75097221 */ /* 0x000fe40000010000 */
[----:B------:R-:W-:Y:S05]  /*d340*/  HMMA.16816.F32.BF16 R200, R200, R6, R64 ;  /* 0x00000006c8c8723c */ /* 0x000fea0000041840 */
[----:B------:R-:W-:Y:S01]  /*d350*/  FADD.FTZ R9, R114, R9 ;  /* 0x0000000972097221 */ /* 0x000fe20000010000 */
[----:B------:R-:W-:Y:S01]  /*d360*/  FADD.FTZ R2, R108, R8 ;  /* 0x000000086c027221 */ /* 0x000fe20000010000 */
[----:B------:R-:W-:Y:S04]  /*d370*/  FADD.FTZ R8, R115, R0 ;  /* 0x0000000073087221 */ /* 0x000fe80000010000 */
[----:B------:R-:W-:Y:S01]  /*d380*/  FADD.FTZ R8, R112, R8 ;  /* 0x0000000870087221 */ /* 0x000fe20000010000 */
[----:B------:R-:W-:Y:S01]  /*d390*/  FADD.FTZ R0, R105, R2 ;  /* 0x0000000269007221 */ /* 0x000fe20000010000 */
[----:B------:R-:W-:Y:S02]  /*d3a0*/  FADD.FTZ R2, R107, R3 ;  /* 0x000000036b027221 */ /* 0x000fe40000010000 */
[----:B------:R-:W-:Y:S01]  /*d3b0*/  FADD.FTZ R5, R109, R8 ;  /* 0x000000086d057221 */ /* 0x000fe20000010000 */
[----:B------:R-:W-:Y:S01]  /*d3c0*/  FADD.FTZ R3, R103, R0 ;  /* 0x0000000067037221 */ /* 0x000fe20000010000 */
[----:B------:R-:W-:Y:S01]  /*d3d0*/  FADD.FTZ R0, R110, R2 ;  /* 0x000000026e007221 */ /* 0x000fe20000010000 */
[----:B------:R-:W-:Y:S02]  /*d3e0*/  FADD.FTZ R2, R113, R9 ;  /* 0x0000000971027221 */ /* 0x000fe40000010000 */
        /* <DEDUP_REMOVED lines=19> */
[----:B------:R-:W-:Y:S01]  /*d520*/  STL [R1+0x18], R5 ;  /* 0x0000180501007387 */ /* 0x000fe20000100800 */
[----:B------:R-:W-:Y:S03]  /*d530*/  MOV R137, R134 ;  /* 0x0000008600897202 */ /* 0x000fe60000000f00 */
[----:B------:R1:W-:Y:S04]  /*d540*/  STL [R1+0x1c], R3 ;  /* 0x00001c0301007387 */ /* 0x0003e80000100800 */
[----:B------:R-:W-:Y:S04]  /*d550*/  STL [R1+0x20], R2 ;  /* 0x0000200201007387 */ /* 0x000fe80000100800 */
[----:B------:R-:W-:Y:S04]  /*d560*/  STL [R1+0x24], R0 ;  /* 0x0000240001007387 */ /* 0x000fe80000100800 */
[----:B------:R2:W-:Y:S01]  /*d570*/  STL [R1], R133 ;  /* 0x0000008501007387 */ /* 0x0005e20000100800 */
[----:B-1----:R-:W-:Y:S02]  /*d580*/  MOV R3, R136 ;  /* 0x0000008800037202 */ /* 0x002fe40000000f00 */
[----:B--2---:R-:W-:Y:S01]  /*d590*/  MOV R133, R135 ;  /* 0x0000008700857202 */ /* 0x004fe20000000f00 */
[----:B------:R-:W-:Y:S06]  /*d5a0*/  @P0 BRA `(.L_x_7) ;  /* 0xffffffac00e00947 */ /* 0x000fec000383ffff */
.L_x_6:
[----:B------:R-:W2:Y:S04]  /*d5b0*/  LDL.LU R2, [R1+0x18] ;  /* 0x0000180001027983 */ /* 0x000ea80000300800 */
[----:B------:R-:W3:Y:S04]  /*d5c0*/  LDL.LU R16, [R1+0x1c] ;  /* 0x00001c0001107983 */ /* 0x000ee80000300800 */
[----:B------:R-:W4:Y:S04]  /*d5d0*/  LDL.LU R15, [R1+0x20] ;  /* 0x00002000010f7983 */ /* 0x000f280000300800 */
[----:B------:R-:W4:Y:S04]  /*d5e0*/  LDL.LU R14, [R1+0x24] ;  /* 0x00002400010e7983 */ /* 0x000f280000300800 */
[----:B------:R-:W4:Y:S01]  /*d5f0*/  LDL R13, [R1+0x54] ;  /* 0x00005400010d7983 */ /* 0x000f220000100800 */
[----:B------:R-:W1:Y:S01]  /*d600*/  S2UR UR4, SR_CgaCtaId ;  /* 0x00000000000479c3 */ /* 0x000e620000008800 */
[----:B------:R-:W-:Y:S01]  /*d610*/  UMOV UR5, 0x400 ;  /* 0x0000040000057882 */ /* 0x000fe20000000000 */
[----:B------:R-:W-:Y:S01]  /*d620*/  MOV R36, 0x20 ;  /* 0x0000002000247802 */ /* 0x000fe20000000f00 */
[----:B------:R-:W1:Y:S02]  /*d630*/  S2R R12, SR_TID.X ;  /* 0x00000000000c7919 */ /* 0x000e640000002100 */
[----:B-1----:R-:W-:Y:S01]  /*d640*/  ULEA UR4, UR4, UR5, 0x18 ;  /* 0x0000000504047291 */ /* 0x002fe2000f8ec03f */
[----:B------:R-:W-:-:S04]  /*d650*/  SHF.R.S32.HI R5, RZ, 0x1f, R12 ;  /* 0x0000001fff057819 */ /* 0x000fc8000001140c */
[----:B------:R-:W-:-:S04]  /*d660*/  LEA.HI R3, R5, R12, RZ, 0x2 ;  /* 0x0000000c05037211 */ /* 0x000fc800078f10ff */
[--C-:B------:R-:W-:Y:S01]  /*d670*/  SHF.R.S32.HI R4, RZ, 0x2, R3.reuse ;  /* 0x00000002ff047819 */ /* 0x100fe20000011403 */
[----:B--2---:R-:W1:Y:S04]  /*d680*/  SHFL.BFLY PT, R0, R2, 0x2, 0x1f ;  /* 0x0c401f0002007f89 */ /* 0x004e6800000e0000 */
[----:B---3--:R-:W2:Y:S04]  /*d690*/  SHFL.BFLY PT, R7, R16, 0x2, 0x1f ;  /* 0x0c401f0010077f89 */ /* 0x008ea800000e0000 */
[----:B----4-:R-:W3:Y:S04]  /*d6a0*/  SHFL.BFLY PT, R6, R15, 0x2, 0x1f ;  /* 0x0c401f000f067f89 */ /* 0x010ee800000e0000 */
[----:B------:R-:W-:Y:S01]  /*d6b0*/  SHFL.BFLY PT, R9, R14, 0x2, 0x1f ;  /* 0x0c401f000e097f89 */ /* 0x000fe200000e0000 */
[----:B------:R-:W-:Y:S01]  /*d6c0*/  ISETP.NE.AND P3, PT, R13, -0x1, PT ;  /* 0xffffffff0d00780c */ /* 0x000fe20003f65270 */
[----:B-1----:R-:W-:Y:S01]  /*d6d0*/  FADD.FTZ R0, R0, R2 ;  /* 0x0000000200007221 */ /* 0x002fe20000010000 */
[----:B------:R-:W-:-:S02]  /*d6e0*/  SHF.R.S32.HI R2, RZ, 0x1f, R3 ;  /* 0x0000001fff027819 */ /* 0x000fc40000011403 */
[----:B------:R-:W-:Y:S01]  /*d6f0*/  LOP3.LUT R3, R3, 0x3ffffffc, RZ, 0xc0, !PT ;  /* 0x3ffffffc03037812 */ /* 0x000fe200078ec0ff */
[----:B--2---:R-:W-:Y:S01]  /*d700*/  FADD.FTZ R7, R7, R16 ;  /* 0x0000001007077221 */ /* 0x004fe20000010000 */
[----:B------:R-:W1:Y:S01]  /*d710*/  SHFL.BFLY PT, R8, R0, 0x1, 0x1f ;  /* 0x0c201f0000087f89 */ /* 0x000e6200000e0000 */
[----:B------:R-:W-:-:S06]  /*d720*/  LEA.HI R2, R2, R4, RZ, 0x3 ;  /* 0x0000000402027211 */ /* 0x000fcc00078f18ff */
[----:B------:R-:W2:Y:S01]  /*d730*/  @P3 LDC.64 R10, c[0x0][0x298] ;  /* 0x0000a600ff0a3b82 */ /* 0x000ea20000000a00 */
[----:B---3--:R-:W-:Y:S01]  /*d740*/  FADD.FTZ R6, R6, R15 ;  /* 0x0000000f06067221 */ /* 0x008fe20000010000 */
[----:B------:R3:W4:Y:S01]  /*d750*/  SHFL.BFLY PT, R40, R7, 0x1, 0x1f ;  /* 0x0c201f0007287f89 */ /* 0x00072200000e0000 */
[----:B------:R-:W-:-:S03]  /*d760*/  LOP3.LUT R2, R2, 0xfffffff8, RZ, 0xc0, !PT ;  /* 0xfffffff802027812 */ /* 0x000fc600078ec0ff */
[----:B------:R3:W2:Y:S02]  /*d770*/  SHFL.BFLY PT, R42, R6, 0x1, 0x1f ;  /* 0x0c201f00062a7f89 */ /* 0x0006a400000e0000 */
[----:B------:R-:W-:Y:S01]  /*d780*/  IMAD.IADD R2, R4, 0x1, -R2 ;  /* 0x0000000104027824 */ /* 0x000fe200078e0a02 */
[----:B------:R-:W-:-:S03]  /*d790*/  LEA.HI R4, R5, R12, RZ, 0x5 ;  /* 0x0000000c05047211 */ /* 0x000fc600078f28ff */
[C---:B------:R-:W-:Y:S01]  /*d7a0*/  IMAD.SHL.U32 R5, R2.reuse, 0x40, RZ ;  /* 0x0000004002057824 */ /* 0x040fe200078e00ff */
[----:B------:R-:W-:Y:S02]  /*d7b0*/  SHF.R.S32.HI R41, RZ, 0x5, R4 ;  /* 0x00000005ff297819 */ /* 0x000fe40000011404 */
[----:B------:R-:W-:-:S05]  /*d7c0*/  R2P PR, R2, 0x6 ;  /* 0x0000000602007804 */ /* 0x000fca0000000000 */
[----:B------:R-:W-:Y:S01]  /*d7d0*/  SEL R36, R36, 0xffffffe0, !P1 ;  /* 0xffffffe024247807 */ /* 0x000fe20004800000 */
[----:B-1----:R-:W-:Y:S01]  /*d7e0*/  FADD.FTZ R43, R0, R8 ;  /* 0x00000008002b7221 */ /* 0x002fe20000010000 */
[----:B------:R-:W-:Y:S01]  /*d7f0*/  IMAD.IADD R0, R12, 0x1, -R3 ;  /* 0x000000010c007824 */ /* 0x000fe200078e0a03 */
[----:B------:R-:W-:Y:S01]  /*d800*/  LOP3.LUT R3, R5, 0x1c0, RZ, 0xc0, !PT ;  /* 0x000001c005037812 */ /* 0x000fe200078ec0ff */
[----:B--2---:R-:W-:Y:S02]  /*d810*/  @P3 IMAD.WIDE.U32 R4, R13, R10, RZ ;  /* 0x0000000a0d043225 */ /* 0x004fe400078e00ff */
[----:B------:R-:W-:Y:S02]  /*d820*/  FSETP.NE.FTZ.AND P0, PT, R43, RZ, PT ;  /* 0x000000ff2b00720b */ /* 0x000fe40003f15000 */
[----:B------:R-:W-:Y:S01]  /*d830*/  LEA.HI R3, R3, R3, RZ, 0x1d ;  /* 0x0000000303037211 */ /* 0x000fe200078fe8ff */
[----:B------:R-:W-:Y:S02]  /*d840*/  IMAD R0, R41, 0x200, R0 ;  /* 0x0000020029007824 */ /* 0x000fe400078e0200 */
[----:B------:R-:W-:-:S02]  /*d850*/  @P3 IMAD R46, R13, R11, R5 ;  /* 0x0000000b0d2e3224 */ /* 0x000fc400078e0205 */
[----:B------:R-:W-:Y:S02]  /*d860*/  IMAD.U32 R21, R0, 0x2, R3 ;  /* 0x0000000200157824 */ /* 0x000fe400078e0003 */
[----:B------:R-:W-:Y:S01]  /*d870*/  FADD.FTZ R3, R9, R14 ;  /* 0x0000000e09037221 */ /* 0x000fe20000010000 */
[----:B------:R-:W-:Y:S01]  /*d880*/  @P3 IMAD.MOV.U32 R45, RZ, RZ, R4 ;  /* 0x000000ffff2d3224 */ /* 0x000fe200078e0004 */
[----:B------:R-:W-:Y:S02]  /*d890*/  MOV R0, 0x3f800000 ;  /* 0x3f80000000007802 */ /* 0x000fe40000000f00 */
[----:B------:R-:W-:Y:S01]  /*d8a0*/  LEA R21, R21, UR4, 0x1 ;  /* 0x0000000415157c11 */ /* 0x000fe2000f8e08ff */
[----:B------:R3:W1:Y:S04]  /*d8b0*/  SHFL.BFLY PT, R11, R3, 0x1, 0x1f ;  /* 0x0c201f00030b7f89 */ /* 0x00066800000e0000 */
[----:B------:R-:W-:-:S02]  /*d8c0*/  VIADD R24, R21, 0x40 ;  /* 0x0000004015187836 */ /* 0x000fc40000000000 */
[----:B------:R-:W-:Y:S01]  /*d8d0*/  @P2 VIADD R24, R21, 0xffffffc0 ;  /* 0xffffffc015182836 */ /* 0x000fe20000000000 */
[----:B----4-:R-:W-:Y:S06]  /*d8e0*/  @P3 BRA `(.L_x_10) ;  /* 0x0000000000203947 */ /* 0x010fec0003800000 */
[----:B------:R-:W2:Y:S01]  /*d8f0*/  S2R R12, SR_CTAID.Y ;  /* 0x00000000000c7919 */ /* 0x000ea20000002600 */
[----:B------:R-:W4:Y:S01]  /*d900*/  LDC.64 R8, c[0x0][0x290] ;  /* 0x0000a400ff087b82 */ /* 0x000f220000000a00 */
[----:B--2---:R-:W-:Y:S01]  /*d910*/  SHF.R.S32.HI R10, RZ, 0x1f, R12 ;  /* 0x0000001fff0a7819 */ /* 0x004fe2000001140c */
[----:B----4-:R-:W-:-:S04]  /*d920*/  IMAD.WIDE.U32 R4, R12, R8, RZ ;  /* 0x000000080c047225 */ /* 0x010fc800078e00ff */
[----:B------:R-:W-:Y:S01]  /*d930*/  IMAD R10, R10, R8, RZ ;  /* 0x000000080a0a7224 */ /* 0x000fe200078e02ff */
[----:B------:R-:W-:-:S03]  /*d940*/  MOV R45, R4 ;  /* 0x00000004002d7202 */ /* 0x000fc60000000f00 */
[----:B------:R-:W-:-:S05]  /*d950*/  IMAD R9, R12, R9, R10 ;  /* 0x000000090c097224 */ /* 0x000fca00078e020a */
[----:B------:R-:W-:Y:S02]  /*d960*/  IADD3 R46, R5, R9, RZ ;  /* 0x00000009052e7210 */ /* 0x000fe40007ffe0ff */
.L_x_10:
[----:B------:R-:W-:Y:S01]  /*d970*/  ULDC.U8 UR4, c[0x0][0x3d8] ;  /* 0x0000f60000047ab9 */ /* 0x000fe20000000000 */
[----:B------:R2:W4:Y:S01]  /*d980*/  @P0 MUFU.RCP R0, R43 ;  /* 0x0000002b00000308 */ /* 0x0005220000001000 */
[----:B------:R-:W-:Y:S01]  /*d990*/  ISETP.NE.AND P2, PT, RZ, UR4, PT ;  /* 0x00000004ff007c0c */ /* 0x000fe2000bf45270 */
[----:B------:R-:W-:Y:S01]  /*d9a0*/  ULDC.U8 UR4, c[0x0][0x3d9] ;  /* 0x0000f64000047ab9 */ /* 0x000fe20000000000 */
[----:B------:R-:W-:Y:S01]  /*d9b0*/  FADD.FTZ R40, R7, R40 ;  /* 0x0000002807287221 */ /* 0x000fe20000010000 */
[----:B-1----:R-:W-:Y:S01]  /*d9c0*/  FADD.FTZ R44, R3, R11 ;  /* 0x0000000b032c7221 */ /* 0x002fe20000010000 */
[----:B------:R-:W-:Y:S01]  /*d9d0*/  ISETP.NE.OR P1, PT, RZ, UR4, !P2 ;  /* 0x00000004ff007c0c */ /* 0x000fe2000d725670 */
[----:B------:R-:W-:Y:S01]  /*d9e0*/  FADD.FTZ R42, R6, R42 ;  /* 0x0000002a062a7221 */ /* 0x000fe20000010000 */
[----:B------:R-:W-:Y:S01]  /*d9f0*/  PLOP3.LUT P5, PT, PT, PT, PT, 0x8, 0x0 ;  /* 0x000000000000781c */ /* 0x000fe20003fae170 */
[----:B---3--:R-:W-:Y:S01]  /*da00*/  IMAD.MOV.U32 R3, RZ, RZ, 0x3f800000 ;  /* 0x3f800000ff037424 */ /* 0x008fe200078e00ff */
[----:B------:R-:W-:-:S02]  /*da10*/  FSETP.NE.FTZ.AND P4, PT, R40, RZ, PT ;  /* 0x000000ff2800720b */ /* 0x000fc40003f95000 */
[----:B------:R-:W-:-:S07]  /*da20*/  CS2R R38, SRZ ;  /* 0x0000000000267805 */ /* 0x000fce000001ff00 */
[----:B--2-4-:R-:W-:Y:S05]  /*da30*/  @P1 BRA `(.L_x_11) ;  /* 0x00000000001c1947 */ /* 0x014fea0003800000 */
[----:B------:R-:W1:Y:S01]  /*da40*/  S2R R4, SR_CTAID.Y ;  /* 0x0000000000047919 */ /* 0x000e620000002600 */
[----:B------:R-:W1:Y:S01]  /*da50*/  LDC R5, c[0x0][0x2c4] ;  /* 0x0000b100ff057b82 */ /* 0x000e620000000800 */
[----:B------:R-:W-:Y:S01]  /*da60*/  PLOP3.LUT P5, PT, PT, PT, PT, 0x80, 0x0 ;  /* 0x000000000000781c */ /* 0x000fe20003faf070 */
[----:B-1----:R-:W-:-:S05]  /*da70*/  IMAD R4, R4, R5, RZ ;  /* 0x0000000504047224 */ /* 0x002fca00078e02ff */
[----:B------:R-:W-:-:S04]  /*da80*/  SEL R4, R4, R13, !P3 ;  /* 0x0000000d04047207 */ /* 0x000fc80005800000 */
[--C-:B------:R-:W-:Y:S01]  /*da90*/  SHF.R.S32.HI R39, RZ, 0x1f, R4.reuse ;  /* 0x0000001fff277819 */ /* 0x100fe20000011404 */
[----:B------:R-:W-:-:S07]  /*daa0*/  IMAD.MOV.U32 R38, RZ, RZ, R4 ;  /* 0x000000ffff267224 */ /* 0x000fce00078e0004 */
.L_x_11:
[----:B------:R-:W2:Y:S01]  /*dab0*/  LDL R47, [R1+0x28] ;  /* 0x00002800012f7983 */ /* 0x000ea20000100800 */
[----:B------:R-:W-:Y:S01]  /*dac0*/  ISETP.NE.AND P1, PT, RZ, UR4, PT ;  /* 0x00000004ff007c0c */ /* 0x000fe2000bf25270 */
[----:B------:R-:W-:Y:S01]  /*dad0*/  FMUL.FTZ R144, R0, R144 ;  /* 0x0000009000907220 */ /* 0x000fe20000410000 */
[----:B------:R-:W-:Y:S01]  /*dae0*/  LOP3.LUT R2, R2, 0x1, RZ, 0xc0, !PT ;  /* 0x0000000102027812 */ /* 0x000fe200078ec0ff */
[C---:B------:R-:W-:Y:S01]  /*daf0*/  FMUL.FTZ R6, R0.reuse, R145 ;  /* 0x0000009100067220 */ /* 0x040fe20000410000 */
[----:B------:R-:W-:Y:S01]  /*db00*/  MOV R37, 0x10 ;  /* 0x0000001000257802 */ /* 0x000fe20000000f00 */
[----:B------:R-:W-:Y:S01]  /*db10*/  FMUL.FTZ R148, R0, R148 ;  /* 0x0000009400947220 */ /* 0x000fe20000410000 */
[----:B------:R-:W-:Y:S01]  /*db20*/  ISETP.NE.U32.AND P6, PT, R2, 0x1, PT ;  /* 0x000000010200780c */ /* 0x000fe20003fc5070 */
[----:B------:R-:W-:Y:S01]  /*db30*/  FMUL.FTZ R149, R0, R149 ;  /* 0x0000009500957220 */ /* 0x000fe20000410000 */
[----:B------:R-:W-:Y:S01]  /*db40*/  FSETP.NE.FTZ.AND P3, PT, R42, RZ, PT ;  /* 0x000000ff2a00720b */ /* 0x000fe20003f75000 */
[C---:B------:R-:W-:Y:S01]  /*db50*/  FMUL.FTZ R160, R0.reuse, R160 ;  /* 0x000000a000a07220 */ /* 0x040fe20000410000 */
[----:B------:R-:W-:Y:S01]  /*db60*/  SEL R37, R37, 0xfffffff0, P6 ;  /* 0xfffffff025257807 */ /* 0x000fe20003000000 */
[C---:B------:R-:W-:Y:S01]  /*db70*/  FMUL.FTZ R11, R0.reuse, R161 ;  /* 0x000000a1000b7220 */ /* 0x040fe20000410000 */
[----:B------:R-:W-:Y:S01]  /*db80*/  PLOP3.LUT P6, PT, PT, PT, PT, 0x8, 0x0 ;  /* 0x000000000000781c */ /* 0x000fe20003fce170 */
[C---:B------:R-:W-:Y:S01]  /*db90*/  FMUL.FTZ R164, R0.reuse, R164 ;  /* 0x000000a400a47220 */ /* 0x040fe20000410000 */
[----:B------:R-:W-:Y:S01]  /*dba0*/  @!P1 PLOP3.LUT P6, PT, P2, PT, PT, 0x80, 0x0 ;  /* 0x000000000000981c */ /* 0x000fe200017cf070 */
[----:B------:R-:W-:Y:S01]  /*dbb0*/  FMUL.FTZ R9, R0, R165 ;  /* 0x000000a500097220 */ /* 0x000fe20000410000 */
[----:B------:R-:W-:Y:S01]  /*dbc0*/  FSETP.NE.FTZ.AND P2, PT, R44, RZ, PT ;  /* 0x000000ff2c00720b */ /* 0x000fe20003f55000 */
[C---:B------:R-:W-:Y:S01]  /*dbd0*/  FMUL.FTZ R176, R0.reuse, R176 ;  /* 0x000000b000b07220 */ /* 0x040fe20000410000 */
[C---:B------:R-:W-:Y:S01]  /*dbe0*/  FMUL.FTZ R17, R0.reuse, R177 ;  /* 0x000000b100117220 */ /* 0x040fe20000410000 */
[C---:B------:R-:W-:Y:S01]  /*dbf0*/  FMUL.FTZ R180, R0.reuse, R180 ;  /* 0x000000b400b47220 */ /* 0x040fe20000410000 */
[C---:B------:R-:W-:Y:S01]  /*dc00*/  FMUL.FTZ R20, R0.reuse, R181 ;  /* 0x000000b500147220 */ /* 0x040fe20000410000 */
[C---:B------:R-:W-:Y:S01]  /*dc10*/  FMUL.FTZ R192, R0.reuse, R192 ;  /* 0x000000c000c07220 */ /* 0x040fe20000410000 */
[C---:B------:R-:W-:Y:S01]  /*dc20*/  FMUL.FTZ R33, R0.reuse, R193 ;  /* 0x000000c100217220 */ /* 0x040fe20000410000 */
[C---:B------:R-:W-:Y:S01]  /*dc30*/  FMUL.FTZ R200, R0.reuse, R200 ;  /* 0x000000c800c87220 */ /* 0x040fe20000410000 */
[----:B------:R-:W-:Y:S01]  /*dc40*/  FMUL.FTZ R29, R0, R201 ;  /* 0x000000c9001d7220 */ /* 0x000fe20000410000 */
[----:B------:R-:W-:Y:S01]  /*dc50*/  MOV R2, 0x3f800000 ;  /* 0x3f80000000027802 */ /* 0x000fe20000000f00 */
[----:B------:R-:W1:Y:S01]  /*dc60*/  @P4 MUFU.RCP R3, R40 ;  /* 0x0000002800034308 */ /* 0x000e620000001000 */
[----:B------:R-:W-:Y:S01]  /*dc70*/  MOV R0, 0x3f800000 ;  /* 0x3f80000000007802 */ /* 0x000fe20000000f00 */
[----:B------:R-:W3:Y:S01]  /*dc80*/  S2UR UR4, SR_CTAID.X ;  /* 0x00000000000479c3 */ /* 0x000ee20000002500 */
[----:B------:R-:W-:Y:S01]  /*dc90*/  F2FP.BF16.F32.PACK_AB R6, R6, R144 ;  /* 0x000000900606723e */ /* 0x000fe200000010ff */
[----:B------:R-:W-:Y:S01]  /*dca0*/  BSSY B0, `(.L_x_12) ;  /* 0x00000e3000007945 */ /* 0x000fe20003800000 */
[----:B------:R-:W-:-:S02]  /*dcb0*/  F2FP.BF16.F32.PACK_AB R11, R11, R160 ;  /* 0x000000a00b0b723e */ /* 0x000fc400000010ff */
[----:B------:R-:W-:Y:S01]  /*dcc0*/  F2FP.BF16.F32.PACK_AB R9, R9, R164 ;  /* 0x000000a40909723e */ /* 0x000fe200000010ff */
[----:B------:R-:W4:Y:S01]  /*dcd0*/  @P3 MUFU.RCP R2, R42 ;  /* 0x0000002a00023308 */ /* 0x000f220000001000 */
[----:B------:R-:W-:Y:S01]  /*dce0*/  STS [R21], R6 ;  /* 0x0000000615007388 */ /* 0x000fe20000000800 */
[----:B------:R-:W-:Y:S02]  /*dcf0*/  F2FP.BF16.F32.PACK_AB R17, R17, R176 ;  /* 0x000000b01111723e */ /* 0x000fe400000010ff */
[----:B------:R-:W-:Y:S02]  /*dd00*/  F2FP.BF16.F32.PACK_AB R20, R20, R180 ;  /* 0x000000b41414723e */ /* 0x000fe400000010ff */
[----:B------:R-:W-:Y:S02]  /*dd10*/  F2FP.BF16.F32.PACK_AB R33, R33, R192 ;  /* 0x000000c02121723e */ /* 0x000fe400000010ff */
[----:B------:R-:W3:Y:S01]  /*dd20*/  @P2 MUFU.RCP R0, R44 ;  /* 0x0000002c00002308 */ /* 0x000ee20000001000 */
[C---:B-1----:R-:W-:Y:S01]  /*dd30*/  FMUL.FTZ R146, R3.reuse, R146 ;  /* 0x0000009203927220 */ /* 0x042fe20000410000 */
[C---:B------:R-:W-:Y:S01]  /*dd40*/  FMUL.FTZ R5, R3.reuse, R147 ;  /* 0x0000009303057220 */ /* 0x040fe20000410000 */
[C---:B------:R-:W-:Y:S01]  /*dd50*/  FMUL.FTZ R150, R3.reuse, R150 ;  /* 0x0000009603967220 */ /* 0x040fe20000410000 */
[C---:B------:R-:W-:Y:S01]  /*dd60*/  FMUL.FTZ R151, R3.reuse, R151 ;  /* 0x0000009703977220 */ /* 0x040fe20000410000 */
[C---:B------:R-:W-:Y:S01]  /*dd70*/  FMUL.FTZ R162, R3.reuse, R162 ;  /* 0x000000a203a27220 */ /* 0x040fe20000410000 */
[----:B------:R-:W-:Y:S01]  /*dd80*/  FMUL.FTZ R10, R3, R163 ;  /* 0x000000a3030a7220 */ /* 0x000fe20000410000 */
[----:B------:R-:W-:Y:S01]  /*dd90*/  F2FP.BF16.F32.PACK_AB R5, R5, R146 ;  /* 0x000000920505723e */ /* 0x000fe200000010ff */
[C---:B------:R-:W-:Y:S01]  /*dda0*/  FMUL.FTZ R166, R3.reuse, R166 ;  /* 0x000000a603a67220 */ /* 0x040fe20000410000 */
[C---:B----4-:R-:W-:Y:S01]  /*ddb0*/  FMUL.FTZ R140, R2.reuse, R140 ;  /* 0x0000008c028c7220 */ /* 0x050fe20000410000 */
[C---:B------:R-:W-:Y:S01]  /*ddc0*/  FMUL.FTZ R4, R2.reuse, R141 ;  /* 0x0000008d02047220 */ /* 0x040fe20000410000 */
        /* <DEDUP_REMOVED lines=14> */
[C---:B---3--:R-:W-:Y:S01]  /*deb0*/  FMUL.FTZ R143, R0.reuse, R143 ;  /* 0x0000008f008f7220 */ /* 0x048fe20000410000 */
        /* <DEDUP_REMOVED lines=24> */
[----:B------:R-:W-:Y:S01]  /*e040*/  F2FP.BF16.F32.PACK_AB R2, R151, R150 ;  /* 0x000000969702723e */ /* 0x000fe200000010ff */
[----:B------:R1:W-:Y:S01]  /*e050*/  STS [R21+0x400], R5 ;  /* 0x0004000515007388 */ /* 0x0003e20000000800 */
[----:B------:R-:W-:-:S02]  /*e060*/  IADD3 R0, R21, R37, RZ ;  /* 0x0000002515007210 */ /* 0x000fc40007ffe0ff */
[----:B------:R-:W-:Y:S02]  /*e070*/  F2FP.BF16.F32.PACK_AB R3, R149, R148 ;  /* 0x000000949503723e */ /* 0x000fe400000010ff */
[----:B------:R-:W-:Y:S01]  /*e080*/  F2FP.BF16.F32.PACK_AB R4, R4, R140 ;  /* 0x0000008c0404723e */ /* 0x000fe200000010ff */
[----:B------:R3:W-:Y:S01]  /*e090*/  STS [R0+0x400], R2 ;  /* 0x0004000200007388 */ /* 0x0007e20000000800 */
[----:B------:R-:W-:Y:S02]  /*e0a0*/  F2FP.BF16.F32.PACK_AB R7, R143, R7 ;  /* 0x000000078f07723e */ /* 0x000fe400000010ff */
[----:B------:R-:W-:Y:S01]  /*e0b0*/  F2FP.BF16.F32.PACK_AB R13, R13, R152 ;  /* 0x000000980d0d723e */ /* 0x000fe200000010ff */
[----:B------:R4:W-:Y:S01]  /*e0c0*/  STS [R0], R3 ;  /* 0x0000000300007388 */ /* 0x0009e20000000800 */
[----:B------:R-:W-:Y:S02]  /*e0d0*/  F2FP.BF16.F32.PACK_AB R12, R155, R12 ;  /* 0x0000000c9b0c723e */ /* 0x000fe400000010ff */
[----:B------:R-:W-:Y:S01]  /*e0e0*/  F2FP.BF16.F32.PACK_AB R10, R10, R162 ;  /* 0x000000a20a0a723e */ /* 0x000fe200000010ff */
[----:B------:R4:W-:Y:S01]  /*e0f0*/  STS [R21+0x2000], R4 ;  /* 0x0020000415007388 */ /* 0x0009e20000000800 */
[----:B------:R-:W-:-:S02]  /*e100*/  F2FP.BF16.F32.PACK_AB R8, R8, R166 ;  /* 0x000000a60808723e */ /* 0x000fc400000010ff */
[----:B------:R-:W-:Y:S01]  /*e110*/  F2FP.BF16.F32.PACK_AB R16, R16, R156 ;  /* 0x0000009c1010723e */ /* 0x000fe200000010ff */
[----:B------:R-:W-:Y:S01]  /*e120*/  STS [R21+0x2400], R7 ;  /* 0x0024000715007388 */ /* 0x000fe20000000800 */
[----:B------:R-:W-:Y:S02]  /*e130*/  F2FP.BF16.F32.PACK_AB R15, R159, R15 ;  /* 0x0000000f9f0f723e */ /* 0x000fe400000010ff */
[----:B------:R-:W-:Y:S01]  /*e140*/  F2FP.BF16.F32.PACK_AB R14, R14, R168 ;  /* 0x000000a80e0e723e */ /* 0x000fe200000010ff */
[----:B------:R4:W-:Y:S01]  /*e150*/  STS [R0+0x2000], R13 ;  /* 0x0020000d00007388 */ /* 0x0009e20000000800 */
[----:B------:R-:W-:Y:S02]  /*e160*/  F2FP.BF16.F32.PACK_AB R18, R171, R18 ;  /* 0x00000012ab12723e */ /* 0x000fe400000010ff */
[----:B------:R-:W-:Y:S01]  /*e170*/  F2FP.BF16.F32.PACK_AB R23, R23, R178 ;  /* 0x000000b21717723e */ /* 0x000fe200000010ff */
[----:B------:R4:W-:Y:S01]  /*e180*/  STS [R0+0x2400], R12 ;  /* 0x0024000c00007388 */ /* 0x0009e20000000800 */
[----:B------:R-:W-:Y:S01]  /*e190*/  F2FP.BF16.F32.PACK_AB R19, R19, R182 ;  /* 0x000000b61313723e */ /* 0x000fe200000010ff */
[----:B-1----:R-:W1:Y:S01]  /*e1a0*/  @!P1 LDC R5, c[0x0][0x2c4] ;  /* 0x0000b100ff059b82 */ /* 0x002e620000000800 */
[----:B------:R-:W-:-:S02]  /*e1b0*/  F2FP.BF16.F32.PACK_AB R22, R22, R172 ;  /* 0x000000ac1616723e */ /* 0x000fc400000010ff */
[-C--:B---3--:R-:W-:Y:S02]  /*e1c0*/  IADD3 R2, R21, R36.reuse, RZ ;  /* 0x0000002415027210 */ /* 0x088fe40007ffe0ff */
[----:B------:R-:W-:Y:S02]  /*e1d0*/  F2FP.BF16.F32.PACK_AB R25, R175, R25 ;  /* 0x00000019af19723e */ /* 0x000fe400000010ff */
[----:B----4-:R-:W-:Y:S01]  /*e1e0*/  IADD3 R3, R0, R36, RZ ;  /* 0x0000002400037210 */ /* 0x010fe20007ffe0ff */
[----:B------:R3:W-:Y:S01]  /*e1f0*/  STS [R2], R11 ;  /* 0x0000000b02007388 */ /* 0x0007e20000000800 */
[----:B------:R-:W-:Y:S02]  /*e200*/  F2FP.BF16.F32.PACK_AB R35, R35, R184 ;  /* 0x000000b82323723e */ /* 0x000fe400000010ff */
[----:B------:R-:W-:Y:S01]  /*e210*/  IADD3 R4, R36, 0x400, R24 ;  /* 0x0000040024047810 */ /* 0x000fe20007ffe018 */
[----:B------:R-:W-:Y:S01]  /*e220*/  STS [R2+0x400], R10 ;  /* 0x0004000a02007388 */ /* 0x000fe20000000800 */
[----:B------:R-:W-:-:S02]  /*e230*/  F2FP.BF16.F32.PACK_AB R34, R187, R34 ;  /* 0x00000022bb22723e */ /* 0x000fc400000010ff */
[----:B------:R-:W-:Y:S01]  /*e240*/  F2FP.BF16.F32.PACK_AB R32, R32, R194 ;  /* 0x000000c22020723e */ /* 0x000fe200000010ff */
[----:B------:R-:W-:Y:S01]  /*e250*/  STS [R3], R9 ;  /* 0x0000000903007388 */ /* 0x000fe20000000800 */
[----:B------:R-:W-:Y:S02]  /*e260*/  F2FP.BF16.F32.PACK_AB R29, R29, R200 ;  /* 0x000000c81d1d723e */ /* 0x000fe400000010ff */
[----:B------:R-:W-:Y:S01]  /*e270*/  F2FP.BF16.F32.PACK_AB R28, R28, R202 ;  /* 0x000000ca1c1c723e */ /* 0x000fe200000010ff */
[----:B------:R4:W-:Y:S01]  /*e280*/  STS [R3+0x400], R8 ;  /* 0x0004000803007388 */ /* 0x0009e20000000800 */
[C---:B------:R-:W-:Y:S01]  /*e290*/  IADD3 R4, R37.reuse, R4, RZ ;  /* 0x0000000425047210 */ /* 0x040fe20007ffe0ff */
[----:B------:R-:W-:Y:S01]  /*e2a0*/  @P4 MUFU.LG2 R13, R40 ;  /* 0x00000028000d4308 */ /* 0x000fe20000000c00 */
[----:B------:R-:W-:Y:S01]  /*e2b0*/  IADD3 R0, R37, R24, RZ ;  /* 0x0000001825007210 */ /* 0x000fe20007ffe0ff */
[----:B------:R-:W4:Y:S01]  /*e2c0*/  S2R R21, SR_TID.X ;  /* 0x0000000000157919 */ /* 0x000f220000002100 */
[----:B------:R-:W-:Y:S01]  /*e2d0*/  F2FP.BF16.F32.PACK_AB R31, R31, R188 ;  /* 0x000000bc1f1f723e */ /* 0x000fe200000010ff */
[----:B-1----:R-:W1:Y:S01]  /*e2e0*/  @P6 LDC R5, c[0x0][0x2e4] ;  /* 0x0000b900ff056b82 */ /* 0x002e620000000800 */
[----:B------:R-:W-:Y:S01]  /*e2f0*/  F2FP.BF16.F32.PACK_AB R30, R191, R30 ;  /* 0x0000001ebf1e723e */ /* 0x000fe200000010ff */
[----:B------:R4:W-:Y:S01]  /*e300*/  STS [R2+0x2000], R16 ;  /* 0x0020001002007388 */ /* 0x0009e20000000800 */
[----:B------:R-:W-:Y:S01]  /*e310*/  F2FP.BF16.F32.PACK_AB R27, R27, R196 ;  /* 0x000000c41b1b723e */ /* 0x000fe200000010ff */
[----:B------:R-:W-:Y:S01]  /*e320*/  @P3 MUFU.LG2 R12, R42 ;  /* 0x0000002a000c3308 */ /* 0x000fe20000000c00 */
[----:B------:R-:W-:Y:S01]  /*e330*/  F2FP.BF16.F32.PACK_AB R26, R199, R26 ;  /* 0x0000001ac71a723e */ /* 0x000fe200000010ff */
[----:B------:R4:W-:Y:S02]  /*e340*/  STS [R2+0x2400], R15 ;  /* 0x0024000f02007388 */ /* 0x0009e40000000800 */
[----:B---3--:R-:W3:Y:S02]  /*e350*/  @P1 LDC R11, c[0x0][0x2c0] ;  /* 0x0000b000ff0b1b82 */ /* 0x008ee40000000800 */
[----:B------:R1:W-:Y:S04]  /*e360*/  STS [R3+0x2000], R14 ;  /* 0x0020000e03007388 */ /* 0x0003e80000000800 */
[----:B------:R1:W-:Y:S04]  /*e370*/  STS [R3+0x2400], R18 ;  /* 0x0024001203007388 */ /* 0x0003e80000000800 */
[----:B------:R-:W-:Y:S01]  /*e380*/  STS [R24], R17 ;  /* 0x0000001118007388 */ /* 0x000fe20000000800 */
[----:B----4-:R-:W4:Y:S03]  /*e390*/  @P1 LDC.64 R8, c[0x0][0x2c0] ;  /* 0x0000b000ff081b82 */ /* 0x010f260000000a00 */
[----:B------:R3:W-:Y:S04]  /*e3a0*/  STS [R24+0x400], R23 ;  /* 0x0004001718007388 */ /* 0x0007e80000000800 */
[----:B------:R-:W-:Y:S01]  /*e3b0*/  STS [R0], R20 ;  /* 0x0000001400007388 */ /* 0x000fe20000000800 */
[----:B------:R-:W-:-:S03]  /*e3c0*/  MOV R16, 0x7f800000 ;  /* 0x7f80000000107802 */ /* 0x000fc60000000f00 */
[----:B------:R-:W-:Y:S01]  /*e3d0*/  STS [R0+0x400], R19 ;  /* 0x0004001300007388 */ /* 0x000fe20000000800 */
[C---:B------:R-:W-:Y:S02]  /*e3e0*/  IADD3 R2, R36.reuse, R24, RZ ;  /* 0x0000001824027210 */ /* 0x040fe40007ffe0ff */
[----:B------:R-:W-:Y:S01]  /*e3f0*/  @!P1 MOV R11, 0x1 ;  /* 0x00000001000b9802 */ /* 0x000fe20000000f00 */
[----:B------:R4:W-:Y:S01]  /*e400*/  STS [R24+0x2000], R22 ;  /* 0x0020001618007388 */ /* 0x0009e20000000800 */
[----:B-1----:R-:W1:Y:S03]  /*e410*/  @P4 LDC R14, c[0x0][0x2e8] ;  /* 0x0000ba00ff0e4b82 */ /* 0x002e660000000800 */
[----:B------:R1:W-:Y:S01]  /*e420*/  STS [R24+0x2400], R25 ;  /* 0x0024001918007388 */ /* 0x0003e20000000800 */
[----:B------:R-:W-:-:S03]  /*e430*/  IADD3 R3, R36, R0, RZ ;  /* 0x0000000024037210 */ /* 0x000fc60007ffe0ff */
[----:B------:R-:W-:Y:S01]  /*e440*/  STS [R0+0x2000], R35 ;  /* 0x0020002300007388 */ /* 0x000fe20000000800 */
[----:B------:R-:W2:Y:S03]  /*e450*/  @!P1 LDC R18, c[0x0][0x270] ;  /* 0x00009c00ff129b82 */ /* 0x000ea60000000800 */
[----:B------:R-:W-:Y:S01]  /*e460*/  STS [R0+0x2400], R34 ;  /* 0x0024002200007388 */ /* 0x000fe20000000800 */
[----:B---3--:R-:W-:-:S03]  /*e470*/  MOV R23, 0x7f800000 ;  /* 0x7f80000000177802 */ /* 0x008fc60000000f00 */
[----:B------:R-:W-:Y:S01]  /*e480*/  STS [R2], R33 ;  /* 0x0000002102007388 */ /* 0x000fe20000000800 */
[----:B------:R-:W3:Y:S03]  /*e490*/  @P3 LDC R17, c[0x0][0x2e8] ;  /* 0x0000ba00ff113b82 */ /* 0x000ee60000000800 */
[----:B------:R-:W-:Y:S04]  /*e4a0*/  STS [R2+0x400], R32 ;  /* 0x0004002002007388 */ /* 0x000fe80000000800 */
[----:B------:R-:W-:Y:S01]  /*e4b0*/  STS [R3], R29 ;  /* 0x0000001d03007388 */ /* 0x000fe20000000800 */
[----:B----4-:R-:W-:-:S03]  /*e4c0*/  IMAD.MOV.U32 R22, RZ, RZ, 0x7f800000 ;  /* 0x7f800000ff167424 */ /* 0x010fc600078e00ff */
[----:B------:R-:W-:Y:S04]  /*e4d0*/  STS [R4], R28 ;  /* 0x0000001c04007388 */ /* 0x000fe80000000800 */
[----:B------:R-:W-:Y:S04]  /*e4e0*/  STS [R2+0x2000], R31 ;  /* 0x0020001f02007388 */ /* 0x000fe80000000800 */
[----:B------:R4:W-:Y:S04]  /*e4f0*/  STS [R2+0x2400], R30 ;  /* 0x0024001e02007388 */ /* 0x0009e80000000800 */
[----:B------:R3:W-:Y:S04]  /*e500*/  STS [R3+0x2000], R27 ;  /* 0x0020001b03007388 */ /* 0x0007e80000000800 */
[----:B------:R2:W-:Y:S01]  /*e510*/  STS [R4+0x2000], R26 ;  /* 0x0020001a04007388 */ /* 0x0005e20000000800 */
[----:B------:R-:W-:Y:S06]  /*e520*/  BAR.SYNC.DEFER_BLOCKING 0x0 ;  /* 0x0000000000007b1d */ /* 0x000fec0000010000 */
[----:B------:R-:W2:Y:S01]  /*e530*/  S2R R19, SR_CTAID.Y ;  /* 0x0000000000137919 */ /* 0x000ea20000002600 */
[----:B-1----:R-:W1:Y:S01]  /*e540*/  S2R R25, SR_CTAID.Z ;  /* 0x0000000000197919 */ /* 0x002e620000002700 */
[----:B----4-:R-:W4:Y:S01]  /*e550*/  @P0 MUFU.LG2 R2, R43 ;  /* 0x0000002b00020308 */ /* 0x010f220000000c00 */
[----:B---3--:R-:W-:Y:S01]  /*e560*/  SHF.R.S32.HI R3, RZ, 0x1f, R21 ;  /* 0x0000001fff037819 */ /* 0x008fe20000011415 */
[----:B--2---:R-:W2:Y:S03]  /*e570*/  @P0 LDC R4, c[0x0][0x2e8] ;  /* 0x0000ba00ff040b82 */ /* 0x004ea60000000800 */
[CC--:B------:R-:W-:Y:S01]  /*e580*/  LEA.HI R0, R3.reuse, R21.reuse, RZ, 0x5 ;  /* 0x0000001503007211 */ /* 0x0c0fe200078f28ff */
[----:B-----5:R3:W1:Y:S01]  /*e590*/  LDS.128 R28, [R238+0x3800] ;  /* 0x00380000ee1c7984 */ /* 0x0206620000000c00 */
[----:B------:R-:W-:-:S02]  /*e5a0*/  LEA.HI R3, R3, R21, RZ, 0x3 ;  /* 0x0000001503037211 */ /* 0x000fc400078f18ff */
[----:B------:R-:W-:Y:S02]  /*e5b0*/  LOP3.LUT R0, R0, 0xffffffe0, RZ, 0xc0, !PT ;  /* 0xffffffe000007812 */ /* 0x000fe400078ec0ff */
[----:B------:R-:W-:Y:S01]  /*e5c0*/  SHF.R.S32.HI R10, RZ, 0x3, R3 ;  /* 0x00000003ff0a7819 */ /* 0x000fe20000011403 */
[----:B----4-:R-:W-:Y:S01]  /*e5d0*/  @P0 FMUL.FTZ R2, R2, 0.69314718246459960938 ;  /* 0x3f31721802020820 */ /* 0x010fe20000410000 */
[----:B------:R-:W-:Y:S01]  /*e5e0*/  LOP3.LUT R3, R3, 0xfffffff8, RZ, 0xc0, !PT ;  /* 0xfffffff803037812 */ /* 0x000fe200078ec0ff */
[----:B------:R-:W-:Y:S01]  /*e5f0*/  IMAD.IADD R6, R21, 0x1, -R0 ;  /* 0x0000000115067824 */ /* 0x000fe200078e0a00 */
[----:B------:R-:W-:Y:S02]  /*e600*/  IADD3 R7, R10, 0x10, RZ ;  /* 0x000000100a077810 */ /* 0x000fe40007ffe0ff */
[----:B------:R-:W-:Y:S01]  /*e610*/  @P1 MOV R0, 0x1 ;  /* 0x0000000100001802 */ /* 0x000fe20000000f00 */
[----:B------:R-:W-:Y:S01]  /*e620*/  @!P1 IMAD R0, R5, R18, RZ ;  /* 0x0000001205009224 */ /* 0x000fe200078e02ff */
[----:B------:R-:W-:-:S02]  /*e630*/  IADD3 R15, -R3, R21, RZ ;  /* 0x00000015030f7210 */ /* 0x000fc40007ffe1ff */
[C---:B------:R-:W-:Y:S01]  /*e640*/  IADD3 R3, R10.reuse, 0x20, RZ ;  /* 0x000000200a037810 */ /* 0x040fe20007ffe0ff */
[----:B------:R-:W-:Y:S01]  /*e650*/  IMAD R0, R19, R0, RZ ;  /* 0x0000000013007224 */ /* 0x000fe200078e02ff */
[----:B------:R-:W-:Y:S02]  /*e660*/  MOV R21, 0x7f800000 ;  /* 0x7f80000000157802 */ /* 0x000fe40000000f00 */
[----:B------:R-:W-:Y:S01]  /*e670*/  IADD3 R24, R10, 0x40, RZ ;  /* 0x000000400a187810 */ /* 0x000fe20007ffe0ff */
[----:B--2---:R-:W-:Y:S01]  /*e680*/  @P0 FFMA.FTZ R16, R136, R4, R2 ;  /* 0x0000000488100223 */ /* 0x004fe20000010002 */
[----:B------:R-:W-:Y:S01]  /*e690*/  @P1 IMAD R2, R9, R8, RZ ;  /* 0x0000000809021224 */ /* 0x000fe200078e02ff */
[----:B------:R-:W-:Y:S01]  /*e6a0*/  SEL R0, R0, RZ, !P5 ;  /* 0x000000ff00007207 */ /* 0x000fe20006800000 */
[----:B------:R-:W2:Y:S01]  /*e6b0*/  @P2 LDC R9, c[0x0][0x2e8] ;  /* 0x0000ba00ff092b82 */ /* 0x000ea20000000800 */
[----:B------:R-:W-:Y:S01]  /*e6c0*/  @!P1 MOV R2, R5 ;  /* 0x0000000500029202 */ /* 0x000fe20000000f00 */
[----:B------:R-:W-:Y:S01]  /*e6d0*/  @P4 FMUL.FTZ R4, R13, 0.69314718246459960938 ;  /* 0x3f3172180d044820 */ /* 0x000fe20000410000 */
[----:B------:R-:W-:Y:S01]  /*e6e0*/  LOP3.LUT P5, RZ, R6, 0x3, RZ, 0xc0, !PT ;  /* 0x0000000306ff7812 */ /* 0x000fe200078ac0ff */
[----:B------:R-:W-:Y:S01]  /*e6f0*/  @P3 FMUL.FTZ R5, R12, 0.69314718246459960938 ;  /* 0x3f3172180c053820 */ /* 0x000fe20000410000 */
[----:B------:R-:W-:Y:S01]  /*e700*/  IADD3 R8, R10, 0x30, RZ ;  /* 0x000000300a087810 */ /* 0x000fe20007ffe0ff */
[----:B-1----:R-:W-:-:S02]  /*e710*/  IMAD R0, R25, R2, R0 ;  /* 0x0000000219007224 */ /* 0x002fc400078e0200 */
[----:B------:R-:W-:Y:S01]  /*e720*/  @P4 FFMA.FTZ R23, R135, R14, R4 ;  /* 0x0000000e87174223 */ /* 0x000fe20000010004 */
[----:B------:R-:W-:Y:S01]  /*e730*/  @P3 FFMA.FTZ R22, R134, R17, R5 ;  /* 0x0000001186163223 */ /* 0x000fe20000010005 */
[----:B------:R-:W-:Y:S02]  /*e740*/  SHF.L.U32 R20, R15, 0x3, RZ ;  /* 0x000000030f147819 */ /* 0x000fe400000006ff */
[-C--:B------:R-:W-:Y:S02]  /*e750*/  ISETP.GE.AND P6, PT, R7, R47.reuse, PT ;  /* 0x0000002f0700720c */ /* 0x080fe40003fc6270 */
[----:B------:R-:W1:Y:S01]  /*e760*/  @P2 MUFU.LG2 R7, R44 ;  /* 0x0000002c00072308 */ /* 0x000e620000000c00 */
[-C--:B------:R-:W-:Y:S01]  /*e770*/  ISETP.GE.AND P0, PT, R3, R47.reuse, PT ;  /* 0x0000002f0300720c */ /* 0x080fe20003f06270 */
[----:B------:R-:W-:Y:S01]  /*e780*/  IMAD R3, R11, UR4, RZ ;  /* 0x000000040b037c24 */ /* 0x000fe2000f8e02ff */
[----:B------:R-:W-:-:S04]  /*e790*/  ISETP.GE.AND P1, PT, R8, R47, PT ;  /* 0x0000002f0800720c */ /* 0x000fc80003f26270 */
[----:B------:R-:W-:-:S04]  /*e7a0*/  SHF.L.U32 R2, R3, 0x7, RZ ;  /* 0x0000000703027819 */ /* 0x000fc800000006ff */
[----:B------:R-:W-:Y:S02]  /*e7b0*/  IADD3 R13, P4, P3, R2, R38, R0 ;  /* 0x00000026020d7210 */ /* 0x000fe40007b9e000 */
[----:B------:R-:W-:Y:S02]  /*e7c0*/  SHF.R.S32.HI R4, RZ, 0x1f, R2 ;  /* 0x0000001fff047819 */ /* 0x000fe40000011402 */
[----:B------:R-:W-:Y:S01]  /*e7d0*/  SHF.R.S32.HI R0, RZ, 0x1f, R0 ;  /* 0x0000001fff007819 */ /* 0x000fe20000011400 */
[----:B-1----:R-:W-:-:S03]  /*e7e0*/  @P2 FMUL.FTZ R3, R7, 0.69314718246459960938 ;  /* 0x3f31721807032820 */ /* 0x002fc60000410000 */
[----:B------:R-:W-:Y:S01]  /*e7f0*/  IADD3.X R12, R4, R39, R0, P4, P3 ;  /* 0x00000027040c7210 */ /* 0x000fe200027e6400 */
[----:B--2---:R-:W-:Y:S01]  /*e800*/  @P2 FFMA.FTZ R21, R132, R9, R3 ;  /* 0x0000000984152223 */ /* 0x004fe20000010003 */
[----:B---3--:R-:W-:Y:S06]  /*e810*/  @P5 BRA `(.L_x_13) ;  /* 0x0000000000ac5947 */ /* 0x008fec0003800000 */
[----:B------:R-:W-:Y:S02]  /*e820*/  SHF.R.S32.HI R0, RZ, 0x1f, R41 ;  /* 0x0000001fff007819 */ /* 0x000fe40000011429 */
[----:B------:R-:W-:Y:S02]  /*e830*/  SHF.R.S32.HI R3, RZ, 0x1f, R6 ;  /* 0x0000001fff037819 */ /* 0x000fe40000011406 */
[----:B------:R-:W-:Y:S02]  /*e840*/  LEA.HI R2, R0, R41, RZ, 0x2 ;  /* 0x0000002900027211 */ /* 0x000fe400078f10ff */
[----:B------:R-:W-:Y:S02]  /*e850*/  LEA.HI R0, R3, R6, RZ, 0x2 ;  /* 0x0000000603007211 */ /* 0x000fe400078f10ff */
[----:B------:R-:W-:Y:S02]  /*e860*/  LOP3.LUT R2, R2, 0xffffffc, RZ, 0xc0, !PT ;  /* 0x0ffffffc02027812 */ /* 0x000fe400078ec0ff */
[----:B------:R-:W-:-:S03]  /*e870*/  SHF.R.S32.HI R0, RZ, 0x2, R0 ;  /* 0x00000002ff007819 */ /* 0x000fc60000011400 */
[----:B------:R-:W-:-:S04]  /*e880*/  IMAD.IADD R3, R41, 0x1, -R2 ;  /* 0x0000000129037824 */ /* 0x000fc800078e0a02 */
[----:B------:R-:W-:-:S04]  /*e890*/  IMAD R3, R3, 0x10, R0 ;  /* 0x0000001003037824 */ /* 0x000fc800078e0200 */
[C---:B------:R-:W-:Y:S01]  /*e8a0*/  VIADD R5, R3.reuse, 0x8 ;  /* 0x0000000803057836 */ /* 0x040fe20000000000 */
[C---:B------:R-:W-:Y:S01]  /*e8b0*/  ISETP.GE.AND P2, PT, R3.reuse, R47, PT ;  /* 0x0000002f0300720c */ /* 0x040fe20003f46270 */
[----:B------:R-:W-:-:S03]  /*e8c0*/  VIADD R6, R3, 0x40 ;  /* 0x0000004003067836 */ /* 0x000fc60000000000 */
[-C--:B------:R-:W-:Y:S02]  /*e8d0*/  ISETP.GE.AND P5, PT, R5, R47.reuse, PT ;  /* 0x0000002f0500720c */ /* 0x080fe40003fa6270 */
[----:B------:R-:W-:-:S07]  /*e8e0*/  ISETP.GE.AND P4, PT, R6, R47, PT ;  /* 0x0000002f0600720c */ /* 0x000fce0003f86270 */
[----:B------:R-:W1:Y:S01]  /*e8f0*/  @!P2 LDC.64 R8, c[0x0][0x2b0] ;  /* 0x0000ac00ff08ab82 */ /* 0x000e620000000a00 */
[----:B------:R-:W-:-:S05]  /*e900*/  @!P2 IMAD R0, R3, R11, RZ ;  /* 0x0000000b0300a224 */ /* 0x000fca00078e02ff */
[C---:B------:R-:W-:Y:S02]  /*e910*/  @!P2 IADD3 R4, P3, R0.reuse, R13, RZ ;  /* 0x0000000d0004a210 */ /* 0x040fe40007f7e0ff */
[----:B------:R-:W2:Y:S02]  /*e920*/  @!P5 LDC.64 R18, c[0x0][0x2b0] ;  /* 0x0000ac00ff12db82 */ /* 0x000ea40000000a00 */
[----:B------:R-:W-:-:S06]  /*e930*/  @!P2 LEA.HI.X.SX32 R0, R0, R12, 0x1, P3 ;  /* 0x0000000c0000a211 */ /* 0x000fcc00018f0eff */
[----:B------:R-:W3:Y:S01]  /*e940*/  @!P4 LDC.64 R14, c[0x0][0x2b0] ;  /* 0x0000ac00ff0ecb82 */ /* 0x000ee20000000a00 */
[----:B-1----:R-:W-:Y:S01]  /*e950*/  @!P2 LEA R2, P3, R4, R8, 0x2 ;  /* 0x000000080402a211 */ /* 0x002fe200078610ff */
[----:B------:R-:W-:-:S03]  /*e960*/  VIADD R8, R3, 0x48 ;  /* 0x0000004803087836 */ /* 0x000fc60000000000 */
[----:B------:R-:W-:Y:S01]  /*e970*/  @!P2 LEA.HI.X R3, R4, R9, R0, 0x2, P3 ;  /* 0x000000090403a211 */ /* 0x000fe200018f1400 */
[----:B------:R-:W-:Y:S01]  /*e980*/  @!P5 IMAD R4, R5, R11, RZ ;  /* 0x0000000b0504d224 */ /* 0x000fe200078e02ff */
[----:B------:R-:W-:-:S03]  /*e990*/  ISETP.GE.AND P3, PT, R8, R47, PT ;  /* 0x0000002f0800720c */ /* 0x000fc60003f66270 */
[----:B------:R1:W-:Y:S01]  /*e9a0*/  @!P2 STG.E desc[UR16][R2.64], R16 ;  /* 0x000000100200a986 */ /* 0x0003e2000c101910 */
[----:B------:R-:W-:-:S09]  /*e9b0*/  @!P5 IADD3 R0, P2, R4, R13, RZ ;  /* 0x0000000d0400d210 */ /* 0x000fd20007f5e0ff */
[----:B-1----:R-:W1:Y:S01]  /*e9c0*/  @!P3 LDC.64 R16, c[0x0][0x2b0] ;  /* 0x0000ac00ff10bb82 */ /* 0x002e620000000a00 */
[----:B------:R-:W-:Y:S01]  /*e9d0*/  @!P4 IMAD R3, R6, R11, RZ ;  /* 0x0000000b0603c224 */ /* 0x000fe200078e02ff */
[----:B------:R-:W-:Y:S02]  /*e9e0*/  @!P5 LEA.HI.X.SX32 R2, R4, R12, 0x1, P2 ;  /* 0x0000000c0402d211 */ /* 0x000fe400010f0eff */
[----:B--2---:R-:W-:-:S04]  /*e9f0*/  @!P5 LEA R6, P2, R0, R18, 0x2 ;  /* 0x000000120006d211 */ /* 0x004fc800078410ff */
[----:B------:R-:W-:Y:S01]  /*ea00*/  @!P5 LEA.HI.X R7, R0, R19, R2, 0x2, P2 ;  /* 0x000000130007d211 */ /* 0x000fe200010f1402 */
[----:B------:R-:W-:Y:S01]  /*ea10*/  @!P3 IMAD R2, R8, R11, RZ ;  /* 0x0000000b0802b224 */ /* 0x000fe200078e02ff */
[----:B------:R-:W-:-:S03]  /*ea20*/  @!P4 IADD3 R0, P2, R3, R13, RZ ;  /* 0x0000000d0300c210 */ /* 0x000fc60007f5e0ff */
[----:B------:R2:W-:Y:S01]  /*ea30*/  @!P5 STG.E desc[UR16][R6.64], R23 ;  /* 0x000000170600d986 */ /* 0x0005e2000c101910 */
[----:B------:R-:W-:Y:S02]  /*ea40*/  @!P4 LEA.HI.X.SX32 R3, R3, R12, 0x1, P2 ;  /* 0x0000000c0303c211 */ /* 0x000fe400010f0eff */
[----:B---3--:R-:W-:-:S04]  /*ea50*/  @!P4 LEA R4, P2, R0, R14, 0x2 ;  /* 0x0000000e0004c211 */ /* 0x008fc800078410ff */
[----:B------:R-:W-:Y:S02]  /*ea60*/  @!P4 LEA.HI.X R5, R0, R15, R3, 0x2, P2 ;  /* 0x0000000f0005c211 */ /* 0x000fe400010f1403 */
[----:B------:R-:W-:-:S03]  /*ea70*/  @!P3 IADD3 R0, P2, R2, R13, RZ ;  /* 0x0000000d0200b210 */ /* 0x000fc60007f5e0ff */
[----:B------:R2:W-:Y:S01]  /*ea80*/  @!P4 STG.E desc[UR16][R4.64], R22 ;  /* 0x000000160400c986 */ /* 0x0005e2000c101910 */
[----:B------:R-:W-:Y:S02]  /*ea90*/  @!P3 LEA.HI.X.SX32 R3, R2, R12, 0x1, P2 ;  /* 0x0000000c0203b211 */ /* 0x000fe400010f0eff */
[----:B-1----:R-:W-:-:S04]  /*eaa0*/  @!P3 LEA R2, P2, R0, R16, 0x2 ;  /* 0x000000100002b211 */ /* 0x002fc800078410ff */
[----:B------:R-:W-:-:S05]  /*eab0*/  @!P3 LEA.HI.X R3, R0, R17, R3, 0x2, P2 ;  /* 0x000000110003b211 */ /* 0x000fca00010f1403 */
[----:B------:R2:W-:Y:S04]  /*eac0*/  @!P3 STG.E desc[UR16][R2.64], R21 ;  /* 0x000000150200b986 */ /* 0x0005e8000c101910 */
.L_x_13:
[----:B------:R-:W-:Y:S05]  /*ead0*/  BSYNC B0 ;  /* 0x0000000000007941 */ /* 0x000fea0003800000 */
.L_x_12:
[----:B------:R1:W5:Y:S01]  /*eae0*/  LDL.64 R16, [R1+0x30] ;  /* 0x0000300001107983 */ /* 0x0003620000100a00 */
[----:B--2---:R-:W-:Y:S01]  /*eaf0*/  IADD3 R2, P2, R20, R45, RZ ;  /* 0x0000002d14027210 */ /* 0x004fe20007f5e0ff */
[C---:B------:R-:W-:Y:S01]  /*eb00*/  VIADD R5, R10.reuse, 0x50 ;  /* 0x000000500a057836 */ /* 0x040fe20000000000 */
[----:B------:R-:W-:Y:S01]  /*eb10*/  SHF.R.S32.HI R0, RZ, 0x1f, R20 ;  /* 0x0000001fff007819 */ /* 0x000fe20000011414 */
[C---:B------:R-:W-:Y:S01]  /*eb20*/  VIADD R14, R10.reuse, 0x70 ;  /* 0x000000700a0e7836 */ /* 0x040fe20000000000 */
[----:B------:R-:W-:Y:S01]  /*eb30*/  IADD3 R4, R10, 0x60, RZ ;  /* 0x000000600a047810 */ /* 0x000fe20007ffe0ff */
[----:B------:R-:W-:Y:S01]  /*eb40*/  ULDC.64 UR4, c[0x0][0x2a0] ;  /* 0x0000a80000047ab9 */ /* 0x000fe20000000a00 */
[----:B------:R-:W-:Y:S01]  /*eb50*/  SHF.R.S32.HI R6, RZ, 0x1f, R25 ;  /* 0x0000001fff067819 */ /* 0x000fe20000011419 */
[----:B------:R-:W-:Y:S01]  /*eb60*/  IMAD.X R3, R0, 0x1, R46, P2 ;  /* 0x0000000100037824 */ /* 0x000fe200010e062e */
[-C--:B------:R-:W-:Y:S01]  /*eb70*/  ISETP.GE.AND P2, PT, R10, R47.reuse, PT ;  /* 0x0000002f0a00720c */ /* 0x080fe20003f46270 */
[----:B------:R-:W-:Y:S01]  /*eb80*/  BSSY B0, `(.L_x_14) ;  /* 0x0000014000007945 */ /* 0x000fe20003800000 */
[----:B------:R1:W2:Y:S01]  /*eb90*/  LDS.128 R8, [R238] ;  /* 0x00000000ee087984 */ /* 0x0002a20000000c00 */
[----:B------:R-:W-:Y:S01]  /*eba0*/  IMAD R0, R6, UR4, RZ ;  /* 0x0000000406007c24 */ /* 0x000fe2000f8e02ff */
[-C--:B------:R-:W-:Y:S01]  /*ebb0*/  ISETP.GE.AND P5, PT, R24, R47.reuse, PT ;  /* 0x0000002f1800720c */ /* 0x080fe20003fa6270 */
[----:B------:R-:W-:Y:S01]  /*ebc0*/  IMAD.WIDE.U32 R12, R25, UR4, R2 ;  /* 0x00000004190c7c25 */ /* 0x000fe2000f8e0002 */
[----:B------:R-:W-:-:S02]  /*ebd0*/  ISETP.GE.AND P4, PT, R5, R47, PT ;  /* 0x0000002f0500720c */ /* 0x000fc40003f86270 */
[----:B------:R-:W-:Y:S01]  /*ebe0*/  ISETP.GE.AND P3, PT, R4, R47, PT ;  /* 0x0000002f0400720c */ /* 0x000fe20003f66270 */
[----:B------:R-:W-:-:S05]  /*ebf0*/  IMAD R0, R25, UR5, R0 ;  /* 0x0000000519007c24 */ /* 0x000fca000f8e0200 */
[----:B------:R-:W-:Y:S01]  /*ec00*/  IADD3 R7, R13, R0, RZ ;  /* 0x000000000d077210 */ /* 0x000fe20007ffe0ff */
[----:B------:R-:W-:Y:S06]  /*ec10*/  @P2 BRA `(.L_x_15) ;  /* 0x0000000000282947 */ /* 0x000fec0003800000 */
[----:B------:R-:W-:Y:S01]  /*ec20*/  ULDC.64 UR4, c[0x0][0x298] ;  /* 0x0000a60000047ab9 */ /* 0x000fe20000000a00 */
[----:B------:R-:W-:Y:S01]  /*ec30*/  MOV R6, R12 ;  /* 0x0000000c00067202 */ /* 0x000fe20000000f00 */
[----:B-----5:R-:W-:-:S04]  /*ec40*/  IMAD R0, R17, UR4, RZ ;  /* 0x0000000411007c24 */ /* 0x020fc8000f8e02ff */
[----:B------:R-:W-:-:S04]  /*ec50*/  IMAD.WIDE.U32 R2, R16, UR4, R6 ;  /* 0x0000000410027c25 */ /* 0x000fc8000f8e0006 */
[----:B------:R-:W-:Y:S01]  /*ec60*/  IMAD R0, R16, UR5, R0 ;  /* 0x0000000510007c24 */ /* 0x000fe2000f8e0200 */
[----:B------:R-:W-:Y:S02]  /*ec70*/  ULDC.64 UR4, c[0x0][0x280] ;  /* 0x0000a00000047ab9 */ /* 0x000fe40000000a00 */
[----:B------:R-:W-:Y:S02]  /*ec80*/  LEA R4, P2, R2, UR4, 0x1 ;  /* 0x0000000402047c11 */ /* 0x000fe4000f8408ff */
[----:B------:R-:W-:-:S04]  /*ec90*/  IADD3 R0, R3, R0, RZ ;  /* 0x0000000003007210 */ /* 0x000fc80007ffe0ff */
[----:B------:R-:W-:-:S05]  /*eca0*/  LEA.HI.X R5, R2, UR5, R0, 0x1, P2 ;  /* 0x0000000502057c11 */ /* 0x000fca00090f0c00 */
[----:B--2---:R3:W-:Y:S02]  /*ecb0*/  STG.E.128 desc[UR16][R4.64], R8 ;  /* 0x0000000804007986 */ /* 0x0047e4000c101d10 */
.L_x_15:
[----:B------:R-:W-:Y:S05]  /*ecc0*/  BSYNC B0 ;  /* 0x0000000000007941 */ /* 0x000fea0003800000 */
.L_x_14:
[----:B--23--:R2:W3:Y:S01]  /*ecd0*/  LDS.128 R8, [R238+0x800] ;  /* 0x00080000ee087984 */ /* 0x00c4e20000000c00 */
[----:B------:R-:W-:Y:S01]  /*ece0*/  BSSY B0, `(.L_x_16) ;  /* 0x0000010000007945 */ /* 0x000fe20003800000 */
[----:B------:R-:W-:-:S03]  /*ecf0*/  ISETP.GE.AND P2, PT, R14, R47, PT ;  /* 0x0000002f0e00720c */ /* 0x000fc60003f46270 */
[----:B------:R-:W-:Y:S10]  /*ed00*/  @P6 BRA `(.L_x_17) ;  /* 0x0000000000346947 */ /* 0x000ff40003800000 */
[----:B-----5:R-:W-:Y:S01]  /*ed10*/  IADD3 R0, P6, R16, 0x10, RZ ;  /* 0x0000001010007810 */ /* 0x020fe20007fde0ff */
[----:B------:R-:W-:Y:S01]  /*ed20*/  ULDC.64 UR4, c[0x0][0x298] ;  /* 0x0000a60000047ab9 */ /* 0x000fe20000000a00 */
[----:B------:R-:W-:-:S03]  /*ed30*/  MOV R3, R7 ;  /* 0x0000000700037202 */ /* 0x000fc60000000f00 */
[----:B------:R-:W-:-:S04]  /*ed40*/  IMAD.X R2, RZ, RZ, R17, P6 ;  /* 0x000000ffff027224 */ /* 0x000fc800030e0611 */
[----:B------:R-:W-:Y:S02]  /*ed50*/  IMAD R4, R2, UR4, RZ ;  /* 0x0000000402047c24 */ /* 0x000fe4000f8e02ff */
[----:B------:R-:W-:-:S04]  /*ed60*/  IMAD.MOV.U32 R2, RZ, RZ, R12 ;  /* 0x000000ffff027224 */ /* 0x000fc800078e000c */
[----:B------:R-:W-:-:S04]  /*ed70*/  IMAD.WIDE.U32 R2, R0, UR4, R2 ;  /* 0x0000000400027c25 */ /* 0x000fc8000f8e0002 */
[----:B------:R-:W-:Y:S01]  /*ed80*/  IMAD R0, R0, UR5, R4 ;  /* 0x0000000500007c24 */ /* 0x000fe2000f8e0204 */
[----:B------:R-:W-:Y:S02]  /*ed90*/  ULDC.64 UR4, c[0x0][0x280] ;  /* 0x0000a00000047ab9 */ /* 0x000fe40000000a00 */
[----:B------:R-:W-:Y:S02]  /*eda0*/  LEA R4, P6, R2, UR4, 0x1 ;  /* 0x0000000402047c11 */ /* 0x000fe4000f8c08ff */
[----:B------:R-:W-:-:S04]  /*edb0*/  IADD3 R0, R3, R0, RZ ;  /* 0x0000000003007210 */ /* 0x000fc80007ffe0ff */
[----:B------:R-:W-:-:S05]  /*edc0*/  LEA.HI.X R5, R2, UR5, R0, 0x1, P6 ;  /* 0x0000000502057c11 */ /* 0x000fca000b0f0c00 */
[----:B---3--:R4:W-:Y:S02]  /*edd0*/  STG.E.128 desc[UR16][R4.64], R8 ;  /* 0x0000000804007986 */ /* 0x0089e4000c101d10 */
.L_x_17:
[----:B------:R-:W-:Y:S05]  /*ede0*/  BSYNC B0 ;  /* 0x0000000000007941 */ /* 0x000fea0003800000 */
.L_x_16:
[----:B---34-:R3:W4:Y:S01]  /*edf0*/  LDS.128 R8, [R238+0x1000] ;  /* 0x00100000ee087984 */ /* 0x0187220000000c00 */
[----:B------:R-:W-:Y:S04]  /*ee00*/  BSSY B0, `(.L_x_18) ;  /* 0x000000f000007945 */ /* 0x000fe80003800000 */
[----:B------:R-:W-:Y:S05]  /*ee10*/  @P0 BRA `(.L_x_19) ;  /* 0x0000000000340947 */ /* 0x000fea0003800000 */
        /* <DEDUP_REMOVED lines=12> */
[----:B----4-:R4:W-:Y:S02]  /*eee0*/  STG.E.128 desc[UR16][R4.64], R8 ;  /* 0x0000000804007986 */ /* 0x0109e4000c101d10 */
.L_x_19:
[----:B------:R-:W-:Y:S05]  /*eef0*/  BSYNC B0 ;  /* 0x0000000000007941 */ /* 0x000fea0003800000 */
.L_x_18:
[----:B----4-:R4:W1:Y:S01]  /*ef00*/  LDS.128 R8, [R238+0x1800] ;  /* 0x00180000ee087984 */ /* 0x0108620000000c00 */
        /* <DEDUP_REMOVED lines=14> */
[----:B-1----:R1:W-:Y:S02]  /*eff0*/  STG.E.128 desc[UR16][R4.64], R8 ;  /* 0x0000000804007986 */ /* 0x0023e4000c101d10 */
.L_x_21:
[----:B------:R-:W-:Y:S05]  /*f000*/  BSYNC B0 ;  /* 0x0000000000007941 */ /* 0x000fea0003800000 */
.L_x_20:
[----:B-1----:R1:W1:Y:S01]  /*f010*/  LDS.128 R8, [R238+0x2000] ;  /* 0x00200000ee087984 */ /* 0x0022620000000c00 */
        /* <DEDUP_REMOVED lines=15> */
.L_x_23:
[----:B------:R-:W-:Y:S05]  /*f110*/  BSYNC B0 ;  /* 0x0000000000007941 */ /* 0x000fea0003800000 */
.L_x_22:
        /* <DEDUP_REMOVED lines=16> */
.L_x_25:
[----:B------:R-:W-:Y:S05]  /*f220*/  BSYNC B0 ;  /* 0x0000000000007941 */ /* 0x000fea0003800000 */
.L_x_24:
        /* <DEDUP_REMOVED lines=16> */
.L_x_27:
[----:B------:R-:W-:Y:S05]  /*f330*/  BSYNC B0 ;  /* 0x0000000000007941 */ /* 0x000fea0003800000 */
.L_x_26:
[----:B------:R-:W-:Y:S05]  /*f340*/  @P2 EXIT ;  /* 0x000000000000294d */ /* 0x000fea0003800000 */
[----:B-----5:R-:W-:Y:S01]  /*f350*/  IADD3 R6, P0, R16, 0x70, RZ ;  /* 0x0000007010067810 */ /* 0x020fe20007f1e0ff */
[----:B------:R-:W-:Y:S01]  /*f360*/  ULDC.64 UR4, c[0x0][0x298] ;  /* 0x0000a60000047ab9 */ /* 0x000fe20000000a00 */
[----:B------:R-:W-:Y:S01]  /*f370*/  MOV R3, R7 ;  /* 0x0000000700037202 */ /* 0x000fe20000000f00 */
[----:B------:R-:W-:Y:S02]  /*f380*/  IMAD.MOV.U32 R2, RZ, RZ, R12 ;  /* 0x000000ffff027224 */ /* 0x000fe400078e000c */
[----:B------:R-:W-:Y:S02]  /*f390*/  IMAD.X R0, RZ, RZ, R17, P0 ;  /* 0x000000ffff007224 */ /* 0x000fe400000e0611 */
[----:B-1----:R-:W-:-:S04]  /*f3a0*/  IMAD.WIDE.U32 R4, R6, UR4, R2 ;  /* 0x0000000406047c25 */ /* 0x002fc8000f8e0002 */
[----:B------:R-:W-:-:S04]  /*f3b0*/  IMAD R0, R0, UR4, RZ ;  /* 0x0000000400007c24 */ /* 0x000fc8000f8e02ff */
[----:B------:R-:W-:Y:S01]  /*f3c0*/  IMAD R0, R6, UR5, R0 ;  /* 0x0000000506007c24 */ /* 0x000fe2000f8e0200 */
[----:B------:R-:W-:Y:S02]  /*f3d0*/  ULDC.64 UR4, c[0x0][0x280] ;  /* 0x0000a00000047ab9 */ /* 0x000fe40000000a00 */
[----:B------:R-:W-:Y:S02]  /*f3e0*/  LEA R2, P0, R4, UR4, 0x1 ;  /* 0x0000000404027c11 */ /* 0x000fe4000f8008ff */
[----:B------:R-:W-:-:S04]  /*f3f0*/  IADD3 R0, R5, R0, RZ ;  /* 0x0000000005007210 */ /* 0x000fc80007ffe0ff */
[----:B------:R-:W-:-:S05]  /*f400*/  LEA.HI.X R3, R4, UR5, R0, 0x1, P0 ;  /* 0x0000000504037c11 */ /* 0x000fca00080f0c00 */
[----:B------:R-:W-:Y:S01]  /*f410*/  STG.E.128 desc[UR16][R2.64], R28 ;  /* 0x0000001c02007986 */ /* 0x000fe2000c101d10 */
[----:B------:R-:W-:Y:S05]  /*f420*/  EXIT ;  /* 0x000000000000794d */ /* 0x000fea0003800000 */
.L_x_2:
[----:B------:R-:W2:Y:S01]  /*f430*/  LDL.LU R20, [R1+0x54] ;  /* 0x0000540001147983 */ /* 0x000ea20000300800 */
[----:B------:R-:W3:Y:S01]  /*f440*/  LDC.U8 R0, c[0x0][0x3d9] ;  /* 0x0000f640ff007b82 */ /* 0x000ee20000000000 */
[----:B------:R-:W-:Y:S01]  /*f450*/  ULDC.64 UR4, c[0x0][0x2a0] ;  /* 0x0000a80000047ab9 */ /* 0x000fe20000000a00 */
[----:B------:R-:W-:Y:S01]  /*f460*/  CS2R R18, SRZ ;  /* 0x0000000000127805 */ /* 0x000fe2000001ff00 */
[----:B------:R-:W4:Y:S01]  /*f470*/  S2R R16, SR_TID.X ;  /* 0x0000000000107919 */ /* 0x000f220000002100 */
[----:B------:R-:W-:Y:S04]  /*f480*/  BSSY B0, `(.L_x_28) ;  /* 0x000004b000007945 */ /* 0x000fe80003800000 */
[----:B------:R-:W5:Y:S01]  /*f490*/  LDC.U8 R4, c[0x0][0x3d8] ;  /* 0x0000f600ff047b82 */ /* 0x000f620000000000 */
[----:B---3--:R-:W-:-:S02]  /*f4a0*/  ISETP.NE.AND P0, PT, R0, RZ, PT ;  /* 0x000000ff0000720c */ /* 0x008fc40003f05270 */
[C---:B-----5:R-:W-:Y:S02]  /*f4b0*/  ISETP.NE.AND P3, PT, R4.reuse, RZ, PT ;  /* 0x000000ff0400720c */ /* 0x060fe40003f65270 */
[----:B------:R-:W-:Y:S02]  /*f4c0*/  ISETP.NE.AND P1, PT, R4, RZ, !P0 ;  /* 0x000000ff0400720c */ /* 0x000fe40004725270 */
[----:B------:R-:W-:-:S07]  /*f4d0*/  ISETP.NE.OR P3, PT, R0, RZ, !P3 ;  /* 0x000000ff0000720c */ /* 0x000fce0005f65670 */
[----:B------:R-:W3:Y:S01]  /*f4e0*/  @!P0 LDC R10, c[0x0][0x2c4] ;  /* 0x0000b100ff0a8b82 */ /* 0x000ee20000000800 */
[----:B----4-:R-:W-:Y:S02]  /*f4f0*/  SHF.R.S32.HI R15, RZ, 0x1f, R16 ;  /* 0x0000001fff0f7819 */ /* 0x010fe40000011410 */
[----:B------:R-:W-:Y:S02]  /*f500*/  LOP3.LUT P6, RZ, R16, 0x7, RZ, 0xc0, !PT ;  /* 0x0000000710ff7812 */ /* 0x000fe400078cc0ff */
[----:B------:R-:W-:-:S03]  /*f510*/  LEA.HI R15, R15, R16, RZ, 0x3 ;  /* 0x000000100f0f7211 */ /* 0x000fc600078f18ff */
[----:B------:R-:W4:Y:S08]  /*f520*/  @!P0 LDC R14, c[0x0][0x270] ;  /* 0x00009c00ff0e8b82 */ /* 0x000f300000000800 */
[----:B------:R-:W5:Y:S08]  /*f530*/  @!P3 LDC R9, c[0x0][0x2c4] ;  /* 0x0000b100ff09bb82 */ /* 0x000f700000000800 */
[----:B---3--:R-:W4:Y:S08]  /*f540*/  @P1 LDC R10, c[0x0][0x2e4] ;  /* 0x0000b900ff0a1b82 */ /* 0x008f300000000800 */
[----:B------:R-:W3:Y:S08]  /*f550*/  @P0 LDC.64 R12, c[0x0][0x2c0] ;  /* 0x0000b000ff0c0b82 */ /* 0x000ef00000000a00 */
[----:B------:R-:W1:Y:S01]  /*f560*/  @P0 LDC R17, c[0x0][0x2c0] ;  /* 0x0000b000ff110b82 */ /* 0x000e620000000800 */
[----:B------:R-:W-:-:S02]  /*f570*/  @!P0 MOV R17, 0x1 ;  /* 0x0000000100118802 */ /* 0x000fc40000000f00 */
[C---:B--2---:R-:W-:Y:S02]  /*f580*/  ISETP.NE.AND P2, PT, R20.reuse, -0x1, PT ;  /* 0xffffffff1400780c */ /* 0x044fe40003f45270 */
[----:B------:R-:W-:-:S11]  /*f590*/  ISETP.NE.OR P1, PT, R20, -0x1, P3 ;  /* 0xffffffff1400780c */ /* 0x000fd60001f25670 */
[----:B------:R-:W2:Y:S01]  /*f5a0*/  @!P2 LDC.64 R2, c[0x0][0x290] ;  /* 0x0000a400ff02ab82 */ /* 0x000ea20000000a00 */
[----:B------:R-:W-:-:S07]  /*f5b0*/  @!P2 SHF.R.S32.HI R0, RZ, 0x1f, R24 ;  /* 0x0000001fff00a819 */ /* 0x000fce0000011418 */
[----:B------:R-:W5:Y:S01]  /*f5c0*/  @P2 LDC.64 R6, c[0x0][0x298] ;  /* 0x0000a600ff062b82 */ /* 0x000f620000000a00 */
[----:B--2---:R-:W-:Y:S02]  /*f5d0*/  @!P2 IMAD R0, R0, R2, RZ ;  /* 0x000000020000a224 */ /* 0x004fe400078e02ff */
[----:B-----5:R-:W-:-:S04]  /*f5e0*/  @P2 IMAD.WIDE.U32 R4, R20, R6, RZ ;  /* 0x0000000614042225 */ /* 0x020fc800078e00ff */
[C---:B------:R-:W-:Y:S01]  /*f5f0*/  @!P2 IMAD R6, R24.reuse, R3, R0 ;  /* 0x000000031806a224 */ /* 0x040fe200078e0200 */
[----:B------:R-:W-:Y:S01]  /*f600*/  LOP3.LUT R0, R15, 0x1ffffff8, RZ, 0xc0, !PT ;  /* 0x1ffffff80f007812 */ /* 0x000fe200078ec0ff */
[----:B------:R-:W-:-:S04]  /*f610*/  @!P2 IMAD.WIDE.U32 R2, R24, R2, RZ ;  /* 0x000000021802a225 */ /* 0x000fc800078e00ff */
[----:B------:R-:W-:Y:S02]  /*f620*/  IMAD.IADD R0, R16, 0x1, -R0 ;  /* 0x0000000110007824 */ /* 0x000fe400078e0a00 */
[----:B------:R-:W-:Y:S02]  /*f630*/  @P2 IMAD.MOV.U32 R8, RZ, RZ, R4 ;  /* 0x000000ffff082224 */ /* 0x000fe400078e0004 */
[----:B------:R-:W-:Y:S02]  /*f640*/  @P2 IMAD R4, R20, R7, R5 ;  /* 0x0000000714042224 */ /* 0x000fe400078e0205 */
[----:B------:R-:W-:Y:S02]  /*f650*/  @!P2 IMAD.MOV.U32 R8, RZ, RZ, R2 ;  /* 0x000000ffff08a224 */ /* 0x000fe400078e0002 */
[----:B------:R-:W-:Y:S02]  /*f660*/  @!P1 IMAD R20, R24, R9, RZ ;  /* 0x0000000918149224 */ /* 0x000fe400078e02ff */
[----:B------:R-:W-:Y:S01]  /*f670*/  IMAD.SHL.U32 R2, R0, 0x8, RZ ;  /* 0x0000000800027824 */ /* 0x000fe200078e00ff */
[----:B------:R-:W-:Y:S01]  /*f680*/  @P0 MOV R0, 0x1 ;  /* 0x0000000100000802 */ /* 0x000fe20000000f00 */
[----:B------:R-:W-:Y:S01]  /*f690*/  @!P2 IMAD.IADD R4, R3, 0x1, R6 ;  /* 0x000000010304a824 */ /* 0x000fe200078e0206 */
[----:B------:R2:W-:Y:S01]  /*f6a0*/  @!P1 STL [R1+0x54], R20 ;  /* 0x0000541401009387 */ /* 0x0005e20000100800 */
[----:B----4-:R-:W-:Y:S01]  /*f6b0*/  @!P0 IMAD R0, R10, R14, RZ ;  /* 0x0000000e0a008224 */ /* 0x010fe200078e02ff */
[C---:B------:R-:W-:Y:S01]  /*f6c0*/  IADD3 R8, P1, R2.reuse, R8, RZ ;  /* 0x0000000802087210 */ /* 0x040fe20007f3e0ff */
[----:B------:R-:W-:Y:S01]  /*f6d0*/  IMAD.IADD R14, R11, 0x1, -R27 ;  /* 0x000000010b0e7824 */ /* 0x000fe200078e0a1b */
[----:B------:R-:W-:Y:S01]  /*f6e0*/  SHF.R.S32.HI R6, RZ, 0x1f, R29 ;  /* 0x0000001fff067819 */ /* 0x000fe2000001141d */
[--C-:B------:R-:W-:Y:S01]  /*f6f0*/  @!P3 IMAD.MOV.U32 R18, RZ, RZ, R20.reuse ;  /* 0x000000ffff12b224 */ /* 0x100fe200078e0014 */
[----:B------:R-:W-:Y:S01]  /*f700*/  LEA.HI.X.SX32 R9, R2, R4, 0x1, P1 ;  /* 0x0000000402097211 */ /* 0x000fe200008f0eff */
[----:B------:R-:W-:Y:S01]  /*f710*/  IMAD R0, R24, R0, RZ ;  /* 0x0000000018007224 */ /* 0x000fe200078e02ff */
[----:B------:R-:W-:Y:S01]  /*f720*/  SHF.R.S32.HI R4, RZ, 0x3, R15 ;  /* 0x00000003ff047819 */ /* 0x000fe2000001140f */
[----:B------:R-:W-:Y:S01]  /*f730*/  IMAD R6, R6, UR4, RZ ;  /* 0x0000000406067c24 */ /* 0x000fe2000f8e02ff */
[----:B------:R-:W-:Y:S01]  /*f740*/  @!P3 SHF.R.S32.HI R19, RZ, 0x1f, R20 ;  /* 0x0000001fff13b819 */ /* 0x000fe20000011414 */
[----:B------:R-:W-:Y:S01]  /*f750*/  IMAD.WIDE.U32 R8, R29, UR4, R8 ;  /* 0x000000041d087c25 */ /* 0x000fe2000f8e0008 */
[----:B------:R-:W-:-:S02]  /*f760*/  ISETP.GE.AND P1, PT, R4, R14, PT ;  /* 0x0000000e0400720c */ /* 0x000fc40003f26270 */
[----:B------:R-:W-:Y:S01]  /*f770*/  SHF.R.S32.HI R5, RZ, 0x1f, R4 ;  /* 0x0000001fff057819 */ /* 0x000fe20000011404 */
[C---:B------:R-:W-:Y:S01]  /*f780*/  VIADD R21, R4.reuse, 0x20 ;  /* 0x0000002004157836 */ /* 0x040fe20000000000 */
[C---:B------:R-:W-:Y:S01]  /*f790*/  IADD3 R25, R4.reuse, 0x40, RZ ;  /* 0x0000004004197810 */ /* 0x040fe20007ffe0ff */
[----:B------:R-:W-:Y:S01]  /*f7a0*/  VIADD R23, R4, 0x30 ;  /* 0x0000003004177836 */ /* 0x000fe20000000000 */
[----:B------:R-:W-:Y:S01]  /*f7b0*/  SEL R15, R0, RZ, P3 ;  /* 0x000000ff000f7207 */ /* 0x000fe20001800000 */
[----:B------:R-:W-:Y:S01]  /*f7c0*/  IMAD R6, R29, UR5, R6 ;  /* 0x000000051d067c24 */ /* 0x000fe2000f8e0206 */
[C---:B------:R-:W-:Y:S01]  /*f7d0*/  ISETP.GE.OR P5, PT, R4.reuse, R14, P6 ;  /* 0x0000000e0400720c */ /* 0x040fe200037a6670 */
[----:B---3--:R-:W-:Y:S01]  /*f7e0*/  @P0 IMAD R16, R13, R12, RZ ;  /* 0x0000000c0d100224 */ /* 0x008fe200078e02ff */
[-C--:B------:R-:W-:Y:S01]  /*f7f0*/  ISETP.GE.AND P4, PT, R23, R14.reuse, PT ;  /* 0x0000000e1700720c */ /* 0x080fe20003f86270 */
[----:B------:R-:W-:Y:S01]  /*f800*/  @!P0 IMAD.MOV.U32 R16, RZ, RZ, R10 ;  /* 0x000000ffff108224 */ /* 0x000fe200078e000a */
[-C--:B------:R-:W-:Y:S01]  /*f810*/  ISETP.GE.AND P0, PT, R21, R14.reuse, PT ;  /* 0x0000000e1500720c */ /* 0x080fe20003f06270 */
[----:B--2---:R-:W-:Y:S01]  /*f820*/  VIADD R20, R4, 0x10 ;  /* 0x0000001004147836 */ /* 0x004fe20000000000 */
[----:B------:R-:W-:Y:S01]  /*f830*/  ISETP.GE.AND P3, PT, R25, R14, PT ;  /* 0x0000000e1900720c */ /* 0x000fe20003f66270 */
[----:B------:R-:W-:-:S03]  /*f840*/  IMAD.WIDE R2, R22, 0x80, R4 ;  /* 0x0000008016027825 */ /* 0x000fc600078e0204 */
[----:B------:R-:W-:Y:S01]  /*f850*/  ISETP.GE.AND P2, PT, R20, R14, PT ;  /* 0x0000000e1400720c */ /* 0x000fe20003f46270 */
[----:B------:R-:W-:Y:S02]  /*f860*/  VIADD R26, R4, 0x50 ;  /* 0x00000050041a7836 */ /* 0x000fe40000000000 */
[----:B------:R-:W-:Y:S01]  /*f870*/  IMAD.IADD R7, R6, 0x1, R9 ;  /* 0x0000000106077824 */ /* 0x000fe200078e0209 */
[----:B-1----:R-:W-:Y:S09]  /*f880*/  @P1 BRA `(.L_x_29) ;  /* 0x0000000000281947 */ /* 0x002ff20003800000 */
[----:B------:R-:W-:Y:S01]  /*f890*/  ULDC.64 UR4, c[0x0][0x298] ;  /* 0x0000a60000047ab9 */ /* 0x000fe20000000a00 */
[----:B------:R-:W-:Y:S01]  /*f8a0*/  MOV R6, R8 ;  /* 0x0000000800067202 */ /* 0x000fe20000000f00 */
[----:B------:R-:W-:-:S04]  /*f8b0*/  IMAD R0, R3, UR4, RZ ;  /* 0x0000000403007c24 */ /* 0x000fc8000f8e02ff */
[----:B------:R-:W-:-:S04]  /*f8c0*/  IMAD.WIDE.U32 R10, R2, UR4, R6 ;  /* 0x00000004020a7c25 */ /* 0x000fc8000f8e0006 */
[----:B------:R-:W-:Y:S01]  /*f8d0*/  IMAD R0, R2, UR5, R0 ;  /* 0x0000000502007c24 */ /* 0x000fe2000f8e0200 */
[----:B------:R-:W-:Y:S02]  /*f8e0*/  ULDC.64 UR4, c[0x0][0x280] ;  /* 0x0000a00000047ab9 */ /* 0x000fe40000000a00 */
[----:B------:R-:W-:Y:S02]  /*f8f0*/  LEA R12, P1, R10, UR4, 0x1 ;  /* 0x000000040a0c7c11 */ /* 0x000fe4000f8208ff */
[----:B------:R-:W-:-:S04]  /*f900*/  IADD3 R0, R0, R11, RZ ;  /* 0x0000000b00007210 */ /* 0x000fc80007ffe0ff */
[----:B------:R-:W-:-:S05]  /*f910*/  LEA.HI.X R13, R10, UR5, R0, 0x1, P1 ;  /* 0x000000050a0d7c11 */ /* 0x000fca00088f0c00 */
[----:B------:R1:W-:Y:S02]  /*f920*/  STG.E.128 desc[UR16][R12.64], RZ ;  /* 0x000000ff0c007986 */ /* 0x0003e4000c101d10 */
.L_x_29:
[----:B------:R-:W-:Y:S05]  /*f930*/  BSYNC B0 ;  /* 0x0000000000007941 */ /* 0x000fea0003800000 */
.L_x_28:
[----:B------:R-:W-:Y:S01]  /*f940*/  BSSY B0, `(.L_x_30) ;  /* 0x0000011000007945 */ /* 0x000fe20003800000 */
[----:B------:R-:W-:Y:S02]  /*f950*/  ISETP.GE.AND P1, PT, R26, R14, PT ;  /* 0x0000000e1a00720c */ /* 0x000fe40003f26270 */
[----:B------:R-:W-:Y:S01]  /*f960*/  IADD3 R24, R4, 0x60, RZ ;  /* 0x0000006004187810 */ /* 0x000fe20007ffe0ff */
[----:B------:R-:W-:Y:S05]  /*f970*/  @P2 BRA `(.L_x_31) ;  /* 0x0000000000342947 */ /* 0x000fea0003800000 */
[----:B------:R-:W-:Y:S01]  /*f980*/  IADD3 R0, P2, R2, 0x10, RZ ;  /* 0x0000001002007810 */ /* 0x000fe20007f5e0ff */
[----:B------:R-:W-:Y:S01]  /*f990*/  ULDC.64 UR4, c[0x0][0x298] ;  /* 0x0000a60000047ab9 */ /* 0x000fe20000000a00 */
[----:B------:R-:W-:-:S03]  /*f9a0*/  MOV R11, R7 ;  /* 0x00000007000b7202 */ /* 0x000fc60000000f00 */
[----:B------:R-:W-:-:S04]  /*f9b0*/  IMAD.X R10, RZ, RZ, R3, P2 ;  /* 0x000000ffff0a7224 */ /* 0x000fc800010e0603 */
[----:B-1----:R-:W-:Y:S02]  /*f9c0*/  IMAD R12, R10, UR4, RZ ;  /* 0x000000040a0c7c24 */ /* 0x002fe4000f8e02ff */
[----:B------:R-:W-:-:S04]  /*f9d0*/  IMAD.MOV.U32 R10, RZ, RZ, R8 ;  /* 0x000000ffff0a7224 */ /* 0x000fc800078e0008 */
[----:B------:R-:W-:-:S04]  /*f9e0*/  IMAD.WIDE.U32 R10, R0, UR4, R10 ;  /* 0x00000004000a7c25 */ /* 0x000fc8000f8e000a */
[----:B------:R-:W-:Y:S01]  /*f9f0*/  IMAD R0, R0, UR5, R12 ;  /* 0x0000000500007c24 */ /* 0x000fe2000f8e020c */
[----:B------:R-:W-:Y:S02]  /*fa00*/  ULDC.64 UR4, c[0x0][0x280] ;  /* 0x0000a00000047ab9 */ /* 0x000fe40000000a00 */
[----:B------:R-:W-:Y:S02]  /*fa10*/  LEA R12, P2, R10, UR4, 0x1 ;  /* 0x000000040a0c7c11 */ /* 0x000fe4000f8408ff */
[----:B------:R-:W-:-:S04]  /*fa20*/  IADD3 R0, R0, R11, RZ ;  /* 0x0000000b00007210 */ /* 0x000fc80007ffe0ff */
[----:B------:R-:W-:-:S05]  /*fa30*/  LEA.HI.X R13, R10, UR5, R0, 0x1, P2 ;  /* 0x000000050a0d7c11 */ /* 0x000fca00090f0c00 */
[----:B------:R2:W-:Y:S02]  /*fa40*/  STG.E.128 desc[UR16][R12.64], RZ ;  /* 0x000000ff0c007986 */ /* 0x0005e4000c101d10 */
.L_x_31:
[----:B------:R-:W-:Y:S05]  /*fa50*/  BSYNC B0 ;  /* 0x0000000000007941 */ /* 0x000fea0003800000 */
.L_x_30:
        /* <DEDUP_REMOVED lines=8> */
[----:B-12---:R-:W-:Y:S02]  /*fae0*/  IMAD R12, R10, UR4, RZ ;  /* 0x000000040a0c7c24 */ /* 0x006fe4000f8e02ff */
        /* <DEDUP_REMOVED lines=8> */
.L_x_33:
[----:B------:R-:W-:Y:S05]  /*fb70*/  BSYNC B0 ;  /* 0x0000000000007941 */ /* 0x000fea0003800000 */
.L_x_32:
[----:B------:R-:W-:Y:S01]  /*fb80*/  BSSY B0, `(.L_x_34) ;  /* 0x0000010000007945 */ /* 0x000fe20003800000 */
[----:B------:R-:W-:-:S03]  /*fb90*/  ISETP.GE.AND P0, PT, R22, R14, PT ;  /* 0x0000000e1600720c */ /* 0x000fc60003f06270 */
[----:B------:R-:W-:Y:S10]  /*fba0*/  @P4 BRA `(.L_x_35) ;  /* 0x0000000000344947 */ /* 0x000ff40003800000 */
[----:B------:R-:W-:Y:S01]  /*fbb0*/  IADD3 R0, P4, R2, 0x30, RZ ;  /* 0x0000003002007810 */ /* 0x000fe20007f9e0ff */
[----:B------:R-:W-:Y:S01]  /*fbc0*/  ULDC.64 UR4, c[0x0][0x298] ;  /* 0x0000a60000047ab9 */ /* 0x000fe20000000a00 */
[----:B------:R-:W-:-:S03]  /*fbd0*/  MOV R11, R7 ;  /* 0x00000007000b7202 */ /* 0x000fc60000000f00 */
[----:B------:R-:W-:-:S04]  /*fbe0*/  IMAD.X R10, RZ, RZ, R3, P4 ;  /* 0x000000ffff0a7224 */ /* 0x000fc800020e0603 */
[----:B-123--:R-:W-:Y:S02]  /*fbf0*/  IMAD R12, R10, UR4, RZ ;  /* 0x000000040a0c7c24 */ /* 0x00efe4000f8e02ff */
        /* <DEDUP_REMOVED lines=8> */
.L_x_35:
[----:B------:R-:W-:Y:S05]  /*fc80*/  BSYNC B0 ;  /* 0x0000000000007941 */ /* 0x000fea0003800000 */
.L_x_34:
[----:B------:R-:W-:Y:S01]  /*fc90*/  BSSY B0, `(.L_x_36) ;  /* 0x0000010000007945 */ /* 0x000fe20003800000 */
[----:B------:R-:W-:-:S03]  /*fca0*/  ISETP.GE.OR P4, PT, R20, R14, P6 ;  /* 0x0000000e1400720c */ /* 0x000fc60003786670 */
[----:B------:R-:W-:Y:S10]  /*fcb0*/  @P3 BRA `(.L_x_37) ;  /* 0x0000000000343947 */ /* 0x000ff40003800000 */
[----:B------:R-:W-:Y:S01]  /*fcc0*/  IADD3 R0, P3, R2, 0x40, RZ ;  /* 0x0000004002007810 */ /* 0x000fe20007f7e0ff */
[----:B------:R-:W-:Y:S01]  /*fcd0*/  ULDC.64 UR4, c[0x0][0x298] ;  /* 0x0000a60000047ab9 */ /* 0x000fe20000000a00 */
[----:B------:R-:W-:-:S03]  /*fce0*/  MOV R11, R7 ;  /* 0x00000007000b7202 */ /* 0x000fc60000000f00 */
[----:B------:R-:W-:-:S04]  /*fcf0*/  IMAD.X R10, RZ, RZ, R3, P3 ;  /* 0x000000ffff0a7224 */ /* 0x000fc800018e0603 */
[----:B-1234-:R-:W-:Y:S02]  /*fd00*/  IMAD R12, R10, UR4, RZ ;  /* 0x000000040a0c7c24 */ /* 0x01efe4000f8e02ff */
        /* <DEDUP_REMOVED lines=8> */
.L_x_37:
[----:B------:R-:W-:Y:S05]  /*fd90*/  BSYNC B0 ;  /* 0x0000000000007941 */ /* 0x000fea0003800000 */
.L_x_36:
[----:B------:R-:W-:Y:S01]  /*fda0*/  BSSY B0, `(.L_x_38) ;  /* 0x0000012000007945 */ /* 0x000fe20003800000 */
[----:B------:R-:W-:Y:S01]  /*fdb0*/  IMAD R16, R29, R16, R15 ;  /* 0x000000101d107224 */ /* 0x000fe200078e020f */
[----:B------:R-:W-:Y:S01]  /*fdc0*/  ISETP.GE.OR P3, PT, R21, R14, P6 ;  /* 0x0000000e1500720c */ /* 0x000fe20003766670 */
[----:B------:R-:W-:Y:S01]  /*fdd0*/  IMAD R15, R27, R17, RZ ;  /* 0x000000111b0f7224 */ /* 0x000fe200078e02ff */
[----:B------:R-:W-:Y:S11]  /*fde0*/  @P1 BRA `(.L_x_39) ;  /* 0x0000000000341947 */ /* 0x000ff60003800000 */
        /* <DEDUP_REMOVED lines=13> */
.L_x_39:
[----:B------:R-:W-:Y:S05]  /*fec0*/  BSYNC B0 ;  /* 0x0000000000007941 */ /* 0x000fea0003800000 */
.L_x_38:
[----:B------:R-:W-:Y:S04]  /*fed0*/  BSSY B0, `(.L_x_40) ;  /* 0x000000f000007945 */ /* 0x000fe80003800000 */
[----:B------:R-:W-:Y:S05]  /*fee0*/  @P2 BRA `(.L_x_41) ;  /* 0x0000000000342947 */ /* 0x000fea0003800000 */
        /* <DEDUP_REMOVED lines=13> */
.L_x_41:
[----:B------:R-:W-:Y:S05]  /*ffc0*/  BSYNC B0 ;  /* 0x0000000000007941 */ /* 0x000fea0003800000 */
.L_x_40:
[----:B------:R-:W-:Y:S01]  /*ffd0*/  BSSY B0, `(.L_x_42) ;  /* 0x0000011000007945 */ /* 0x000fe20003800000 */
[--C-:B------:R-:W-:Y:S02]  /*ffe0*/  IADD3 R10, P2, P1, R15, R18, R16.reuse ;  /* 0x000000120f0a7210 */ /* 0x100fe4000795e010 */
[----:B------:R-:W-:Y:S02]  /*fff0*/  SHF.R.S32.HI R15, RZ, 0x1f, R15 ;  /* 0x0000001fff0f7819 */ /* 0x000fe4000001140f */
[----:B------:R-:W-:Y:S01]  /*10000*/  SHF.R.S32.HI R16, RZ, 0x1f, R16 ;  /* 0x0000001fff107819 */ /* 0x000fe20000011410 */
[----:B------:R-:W-:Y:S05]  /*10010*/  @P0 BRA `(.L_x_43) ;  /* 0x0000000000300947 */ /* 0x000fea0003800000 */
[----:B------:R-:W-:Y:S01]  /*10020*/  IADD3 R0, P0, R2, 0x70, RZ ;  /* 0x0000007002007810 */ /* 0x000fe20007f1e0ff */
[----:B------:R-:W-:Y:S01]  /*10030*/  ULDC.64 UR4, c[0x0][0x298] ;  /* 0x0000a60000047ab9 */ /* 0x000fe20000000a00 */
[----:B------:R-:W-:Y:S02]  /*10040*/  MOV R6, R8 ;  /* 0x0000000800067202 */ /* 0x000fe40000000f00 */
[----:B------:R-:W-:-:S03]  /*10050*/  IADD3.X R2, RZ, R3, RZ, P0, !PT ;  /* 0x00000003ff027210 */ /* 0x000fc600007fe4ff */
[----:B------:R-:W-:-:S04]  /*10060*/  IMAD.WIDE.U32 R6, R0, UR4, R6 ;  /* 0x0000000400067c25 */ /* 0x000fc8000f8e0006 */
[----:B------:R-:W-:-:S04]  /*10070*/  IMAD R2, R2, UR4, RZ ;  /* 0x0000000402027c24 */ /* 0x000fc8000f8e02ff */
[----:B------:R-:W-:Y:S01]  /*10080*/  IMAD R0, R0, UR5, R2 ;  /* 0x0000000500007c24 */ /* 0x000fe2000f8e0202 */
[----:B------:R-:W-:Y:S02]  /*10090*/  ULDC.64 UR4, c[0x0][0x280] ;  /* 0x0000a00000047ab9 */ /* 0x000fe40000000a00 */
[----:B------:R-:W-:Y:S02]  /*100a0*/  LEA R2, P0, R6, UR4, 0x1 ;  /* 0x0000000406027c11 */ /* 0x000fe4000f8008ff */
[----:B------:R-:W-:-:S04]  /*100b0*/  IADD3 R0, R0, R7, RZ ;  /* 0x0000000700007210 */ /* 0x000fc80007ffe0ff */
[----:B------:R-:W-:-:S05]  /*100c0*/  LEA.HI.X R3, R6, UR5, R0, 0x1, P0 ;  /* 0x0000000506037c11 */ /* 0x000fca00080f0c00 */
[----:B------:R1:W-:Y:S02]  /*100d0*/  STG.E.128 desc[UR16][R2.64], RZ ;  /* 0x000000ff02007986 */ /* 0x0003e4000c101d10 */
.L_x_43:
[----:B------:R-:W-:Y:S05]  /*100e0*/  BSYNC B0 ;  /* 0x0000000000007941 */ /* 0x000fea0003800000 */
.L_x_42:
[----:B------:R-:W-:Y:S01]  /*100f0*/  BSSY B0, `(.L_x_44) ;  /* 0x000000b000007945 */ /* 0x000fe20003800000 */
[----:B------:R-:W-:-:S03]  /*10100*/  IADD3.X R6, R15, R19, R16, P2, P1 ;  /* 0x000000130f067210 */ /* 0x000fc600017e2410 */
[----:B------:R-:W-:Y:S05]  /*10110*/  @P5 BRA `(.L_x_45) ;  /* 0x0000000000205947 */ /* 0x000fea0003800000 */
[----:B------:R-:W-:Y:S01]  /*10120*/  IMAD R4, R4, R17, RZ ;  /* 0x0000001104047224 */ /* 0x000fe200078e02ff */
[----:B------:R-:W-:-:S04]  /*10130*/  ULDC.64 UR4, c[0x0][0x2b0] ;  /* 0x0000ac0000047ab9 */ /* 0x000fc80000000a00 */
[----:B------:R-:W-:-:S04]  /*10140*/  IADD3 R0, P0, R4, R10, RZ ;  /* 0x0000000a04007210 */ /* 0x000fc80007f1e0ff */
[----:B------:R-:W-:Y:S02]  /*10150*/  LEA.HI.X.SX32 R4, R4, R6, 0x1, P0 ;  /* 0x0000000604047211 */ /* 0x000fe400000f0eff */
[----:B-1----:R-:W-:-:S04]  /*10160*/  LEA R2, P0, R0, UR4, 0x2 ;  /* 0x0000000400027c11 */ /* 0x002fc8000f8010ff */
[----:B------:R-:W-:Y:S01]  /*10170*/  LEA.HI.X R3, R0, UR5, R4, 0x2, P0 ;  /* 0x0000000500037c11 */ /* 0x000fe200080f1404 */
[----:B------:R-:W-:-:S05]  /*10180*/  IMAD.MOV.U32 R0, RZ, RZ, 0x7f800000 ;  /* 0x7f800000ff007424 */ /* 0x000fca00078e00ff */
[----:B------:R1:W-:Y:S03]  /*10190*/  STG.E desc[UR16][R2.64], R0 ;  /* 0x0000000002007986 */ /* 0x0003e6000c101910 */
.L_x_45:
[----:B------:R-:W-:Y:S05]  /*101a0*/  BSYNC B0 ;  /* 0x0000000000007941 */ /* 0x000fea0003800000 */
.L_x_44:
[----:B------:R-:W-:Y:S01]  /*101b0*/  BSSY B0, `(.L_x_46) ;  /* 0x000000f000007945 */ /* 0x000fe20003800000 */
[-C--:B------:R-:W-:Y:S02]  /*101c0*/  ISETP.GE.OR P5, PT, R23, R14.reuse, P6 ;  /* 0x0000000e1700720c */ /* 0x080fe400037a6670 */
[-C--:B------:R-:W-:Y:S02]  /*101d0*/  ISETP.GE.OR P2, PT, R25, R14.reuse, P6 ;  /* 0x0000000e1900720c */ /* 0x080fe40003746670 */
[-C--:B------:R-:W-:Y:S02]  /*101e0*/  ISETP.GE.OR P1, PT, R26, R14.reuse, P6 ;  /* 0x0000000e1a00720c */ /* 0x080fe40003726670 */
[-C--:B------:R-:W-:Y:S02]  /*101f0*/  ISETP.GE.OR P0, PT, R24, R14.reuse, P6 ;  /* 0x0000000e1800720c */ /* 0x080fe40003706670 */
[----:B------:R-:W-:Y:S01]  /*10200*/  ISETP.GE.OR P6, PT, R22, R14, P6 ;  /* 0x0000000e1600720c */ /* 0x000fe200037c6670 */
[----:B------:R-:W-:-:S12]  /*10210*/  @P4 BRA `(.L_x_47) ;  /* 0x0000000000204947 */ /* 0x000fd80003800000 */
[----:B-1----:R-:W-:Y:S01]  /*10220*/  IMAD R0, R20, R17, RZ ;  /* 0x0000001114007224 */ /* 0x002fe200078e02ff */
[----:B------:R-:W-:-:S04]  /*10230*/  ULDC.64 UR4, c[0x0][0x2b0] ;  /* 0x0000ac0000047ab9 */ /* 0x000fc80000000a00 */
[----:B------:R-:W-:-:S04]  /*10240*/  IADD3 R3, P4, R0, R10, RZ ;  /* 0x0000000a00037210 */ /* 0x000fc80007f9e0ff */
[----:B------:R-:W-:Y:S02]  /*10250*/  LEA.HI.X.SX32 R0, R0, R6, 0x1, P4 ;  /* 0x0000000600007211 */ /* 0x000fe400020f0eff */
[----:B------:R-:W-:-:S04]  /*10260*/  LEA R2, P4, R3, UR4, 0x2 ;  /* 0x0000000403027c11 */ /* 0x000fc8000f8810ff */
[----:B------:R-:W-:Y:S01]  /*10270*/  LEA.HI.X R3, R3, UR5, R0, 0x2, P4 ;  /* 0x0000000503037c11 */ /* 0x000fe2000a0f1400 */
[----:B------:R-:W-:-:S05]  /*10280*/  IMAD.MOV.U32 R0, RZ, RZ, 0x7f800000 ;  /* 0x7f800000ff007424 */ /* 0x000fca00078e00ff */
[----:B------:R1:W-:Y:S03]  /*10290*/  STG.E desc[UR16][R2.64], R0 ;  /* 0x0000000002007986 */ /* 0x0003e6000c101910 */
.L_x_47:
[----:B------:R-:W-:Y:S05]  /*102a0*/  BSYNC B0 ;  /* 0x0000000000007941 */ /* 0x000fea0003800000 */
.L_x_46:
[----:B------:R-:W-:Y:S04]  /*102b0*/  BSSY B0, `(.L_x_48) ;  /* 0x000000a000007945 */ /* 0x000fe80003800000 */
[----:B------:R-:W-:Y:S05]  /*102c0*/  @P3 BRA `(.L_x_49) ;  /* 0x0000000000203947 */ /* 0x000fea0003800000 */
        /* <DEDUP_REMOVED lines=8> */
.L_x_49:
[----:B------:R-:W-:Y:S05]  /*10350*/  BSYNC B0 ;  /* 0x0000000000007941 */ /* 0x000fea0003800000 */
.L_x_48:
        /* <DEDUP_REMOVED lines=10> */
.L_x_51:
[----:B------:R-:W-:Y:S05]  /*10400*/  BSYNC B0 ;  /* 0x0000000000007941 */ /* 0x000fea0003800000 */
.L_x_50:
        /* <DEDUP_REMOVED lines=10> */
.L_x_53:
[----:B------:R-:W-:Y:S05]  /*104b0*/  BSYNC B0 ;  /* 0x0000000000007941 */ /* 0x000fea0003800000 */
.L_x_52:
        /* <DEDUP_REMOVED lines=10> */
.L_x_55:
[----:B------:R-:W-:Y:S05]  /*10560*/  BSYNC B0 ;  /* 0x0000000000007941 */ /* 0x000fea0003800000 */
.L_x_54:
        /* <DEDUP_REMOVED lines=10> */
.L_x_57:
[----:B------:R-:W-:Y:S05]  /*10610*/  BSYNC B0 ;  /* 0x0000000000007941 */ /* 0x000fea0003800000 */
.L_x_56:
[----:B------:R-:W-:Y:S05]  /*10620*/  @P6 EXIT ;  /* 0x000000000000694d */ /* 0x000fea0003800000 */
[----:B-1----:R-:W-:Y:S01]  /*10630*/  IMAD R0, R22, R17, RZ ;  /* 0x0000001116007224 */ /* 0x002fe200078e02ff */
[----:B------:R-:W-:-:S04]  /*10640*/  ULDC.64 UR4, c[0x0][0x2b0] ;  /* 0x0000ac0000047ab9 */ /* 0x000fc80000000a00 */
[----:B------:R-:W-:-:S04]  /*10650*/  IADD3 R3, P0, R0, R10, RZ ;  /* 0x0000000a00037210 */ /* 0x000fc80007f1e0ff */
[----:B------:R-:W-:Y:S02]  /*10660*/  LEA.HI.X.SX32 R0, R0, R6, 0x1, P0 ;  /* 0x0000000600007211 */ /* 0x000fe400000f0eff */
[----:B------:R-:W-:-:S04]  /*10670*/  LEA R2, P0, R3, UR4, 0x2 ;  /* 0x0000000403027c11 */ /* 0x000fc8000f8010ff */
[----:B------:R-:W-:Y:S01]  /*10680*/  LEA.HI.X R3, R3, UR5, R0, 0x2, P0 ;  /* 0x0000000503037c11 */ /* 0x000fe200080f1400 */
[----:B------:R-:W-:-:S05]  /*10690*/  IMAD.MOV.U32 R0, RZ, RZ, 0x7f800000 ;  /* 0x7f800000ff007424 */ /* 0x000fca00078e00ff */
[----:B------:R-:W-:Y:S01]  /*106a0*/  STG.E desc[UR16][R2.64], R0 ;  /* 0x0000000002007986 */ /* 0x000fe2000c101910 */
[----:B------:R-:W-:Y:S05]  /*106b0*/  EXIT ;  /* 0x000000000000794d */ /* 0x000fea0003800000 */
.L_x_58:
[----:B------:R-:W-:-:S00]  /*106c0*/  BRA `(.L_x_58) ;  /* 0xfffffffc00fc7947 */ /* 0x000fc0000383ffff */
[----:B------:R-:W-:-:S00]  /*106d0*/  NOP ;  /* 0x0000000000007918 */ /* 0x000fc00000000000 */
        /* <DEDUP_REMOVED lines=10> */
.L_x_2570:


//--------------------- .text._ZN5flash16flash_fwd_kernelI23Flash_fwd_kernel_traitsILi64ELi128ELi128ELi4ELb0ELb0EN7cutlass10bfloat16_tE19Flash_kernel_traitsILi64ELi128ELi128ELi4ES3_EELb0ELb0ELb0ELb0ELb0ELb1ELb1ELb0EEEvNS_16Flash_fwd_paramsE --------------------------
	.section	.text._ZN5flash16flash_fwd_kernelI23Flash_fwd_kernel_traitsILi64ELi128ELi128ELi4ELb0ELb0EN7cutlass10bfloat16_tE19Flash_kernel_traitsILi64ELi128ELi128ELi4ES3_EELb0ELb0ELb0ELb0ELb0ELb1ELb1ELb0EEEvNS_16Flash_fwd_paramsE,"ax",@progbits
	.align	128
        .global         _ZN5flash16flash_fwd_kernelI23Flash_fwd_kernel_traitsILi64ELi128ELi128ELi4ELb0ELb0EN7cutlass10bfloat16_tE19Flash_kernel_traitsILi64ELi128ELi128ELi4ES3_EELb0ELb0ELb0ELb0ELb0ELb1ELb1ELb0EEEvNS_16Flash_fwd_paramsE
        .type           _ZN5flash16flash_fwd_kernelI23Flash_fwd_kernel_traitsILi64ELi128ELi128ELi4ELb0ELb0EN7cutlass10bfloat16_tE19Flash_kernel_traitsILi64ELi128ELi128ELi4ES3_EELb0ELb0ELb0ELb0ELb0ELb1ELb1ELb0EEEvNS_16Flash_fwd_paramsE,@function
        .size           _ZN5flash16flash_fwd_kernelI23Flash_fwd_kernel_traitsILi64ELi128ELi128ELi4ELb0ELb0EN7cutlass10bfloat16_tE19Flash_kernel_traitsILi64ELi128ELi128ELi4ES3_EELb0ELb0ELb0ELb0ELb0ELb1ELb1ELb0EEEvNS_16Flash_fwd_paramsE,(.L_x_2571 - _ZN5flash16flash_fwd_kernelI23Flash_fwd_kernel_traitsILi64ELi128ELi128ELi4ELb0ELb0EN7cutlass10bfloat16_tE19Flash_kernel_traitsILi64ELi128ELi128ELi4ES3_EELb0ELb0ELb0ELb0ELb0ELb1ELb1ELb0EEEvNS_16Flash_fwd_paramsE)
        .other          _ZN5flash16flash_fwd_kernelI23Flash_fwd_kernel_traitsILi64ELi128ELi128ELi4ELb0ELb0EN7cutlass10bfloat16_tE19Flash_kernel_traitsILi64ELi128ELi128ELi4ES3_EELb0ELb0ELb0ELb0ELb0ELb1ELb1ELb0EEEvNS_16Flash_fwd_paramsE,@"STO_CUDA_ENTRY STV_DEFAULT"
_ZN5flash16flash_fwd_kernelI23Flash_fwd_kernel_traitsILi64ELi128ELi128ELi4ELb0ELb0EN7cutlass10bfloat16_tE19Flash_kernel_traitsILi64ELi128ELi128ELi4ES3_EELb0ELb0ELb0ELb0ELb0ELb1ELb1ELb0EEEvNS_16Flash_fwd_paramsE:
.text._ZN5flash16flash_fwd_kernelI23Flash_fwd_kernel_traitsILi64ELi128ELi128ELi4ELb0ELb0EN7cutlass10bfloat16_tE19Flash_kernel_traitsILi64ELi128ELi128ELi4ES3_EELb0ELb0ELb0ELb0ELb0ELb1ELb1ELb0EEEvNS_16Flash_fwd_paramsE:
        /* <DEDUP_REMOVED lines=17> */
[----:B------:R-:W4:Y:S03]  /*0110*/  @P2 LDG.E R11, desc[UR16][R14.64+0x4] ;  /* 0x000004100e0b2981 */ /* 0x000f26000c1e1900 */
[----:B------:R-:W1:Y:S01]  /*0120*/  @P1 LDC.64 R4, c[0x0][0x300] ;  /* 0x0000c000ff041b82 */ /* 0x000e620000000a00 */
[----:B------:R-:W-:Y:S02]  /*0130*/  IMAD.MOV.U32 R21, RZ, RZ, RZ ;  /* 0x000000ffff157224 */ /* 0x000fe400078e00ff */
[----:B-1----:R-:W-:-:S05]  /*0140*/  @P1 IMAD.WIDE R12, R19, 0x4, R4 ;  /* 0x00000004130c1825 */ /* 0x002fca00078e0204 */
[----:B------:R1:W5:Y:S01]  /*0150*/  @P1 LDG.E R21, desc[UR16][R12.64] ;  /* 0x000000100c151981 */ /* 0x000362000c1e1900 */
[----:B------:R-:W-:Y:S02]  /*0160*/  ISETP.NE.AND P3, PT, R0, RZ, PT ;  /* 0x000000ff0000720c */ /* 0x000fe40003f65270 */
[----:B---3--:R-:W-:-:S04]  /*0170*/  ISETP.EQ.U32.AND P0, PT, R2, RZ, PT ;  /* 0x000000ff0200720c */ /* 0x008fc80003f02070 */
[----:B------:R-:W-:Y:S01]  /*0180*/  ISETP.EQ.OR.EX P0, PT, R3, RZ, !P3, P0 ;  /* 0x000000ff0300720c */ /* 0x000fe20005f02700 */
[----:B------:R-:W-:Y:S02]  /*0190*/  IMAD.MOV.U32 R8, RZ, RZ, -0x1 ;  /* 0xffffffffff087424 */ /* 0x000fe400078e00ff */
[----:B--2---:R-:W-:Y:S01]  /*01a0*/  IMAD.WIDE R4, R19, 0x4, R6 ;  /* 0x0000000413047825 */ /* 0x004fe200078e0206 */
[----:B------:R-:W2:Y:S01]  /*01b0*/  S2R R17, SR_CTAID.X ;  /* 0x0000000000117919 */ /* 0x000ea20000002500 */
[----:B------:R-:W3:Y:S01]  /*01c0*/  S2R R31, SR_CTAID.Z ;  /* 0x00000000001f7919 */ /* 0x000ee20000002700 */
[----:B------:R-:W1:Y:S07]  /*01d0*/  S2R R135, SR_TID.X ;  /* 0x0000000000877919 */ /* 0x000e6e0000002100 */
[----:B------:R1:W5:Y:S01]  /*01e0*/  @!P0 LDG.E R8, desc[UR16][R4.64] ;  /* 0x0000001004088981 */ /* 0x000362000c1e1900 */
[----:B------:R-:W-:-:S04]  /*01f0*/  ISETP.NE.U32.AND P0, PT, R2, RZ, PT ;  /* 0x000000ff0200720c */ /* 0x000fc80003f05070 */
[----:B------:R-:W-:Y:S01]  /*0200*/  ISETP.NE.AND.EX P0, PT, R3, RZ, PT, P0 ;  /* 0x000000ff0300720c */ /* 0x000fe20003f05300 */
[----:B----4-:R-:W-:Y:S01]  /*0210*/  @P2 IMAD.IADD R11, R11, 0x1, -R26 ;  /* 0x000000010b0b2824 */ /* 0x010fe200078e0a1a */
[----:B------:R4:W-:Y:S05]  /*0220*/  STL [R1+0x20], R26 ;  /* 0x0000201a01007387 */ /* 0x0009ea0000100800 */
[----:B------:R-:W1:Y:S06]  /*0230*/  @!P2 LDC R11, c[0x0][0x2c4] ;  /* 0x0000b100ff0bab82 */ /* 0x000e6c0000000800 */
[----:B--23--:R-:W-:Y:S05]  /*0240*/  @!P0 BRA `(.L_x_59) ;  /* 0x0000000000108947 */ /* 0x00cfea0003800000 */
[----:B------:R-:W2:Y:S02]  /*0250*/  @P3 LDG.E R3, desc[UR16][R4.64+0x4] ;  /* 0x0000041004033981 */ /* 0x000ea4000c1e1900 */
[----:B--2--5:R-:W-:-:S06]  /*0260*/  @P3 IADD3 R0, R3, -R8, RZ ;  /* 0x8000000803003210 */ /* 0x024fcc0007ffe0ff */
[----:B------:R3:W5:Y:S01]  /*0270*/  @!P3 LDG.E R0, desc[UR16][R4.64] ;  /* 0x000000100400b981 */ /* 0x000762000c1e1900 */
[----:B------:R-:W-:Y:S05]  /*0280*/  BRA `(.L_x_60) ;  /* 0x0000000000047947 */ /* 0x000fea0003800000 */
.L_x_59:
[----:B------:R-:W2:Y:S02]  /*0290*/  LDC R0, c[0x0][0x2c8] ;  /* 0x0000b200ff007b82 */ /* 0x000ea40000000800 */
.L_x_60:
[----:B------:R-:W4:Y:S02]  /*02a0*/  LDC.64 R2, c[0x0][0x308] ;  /* 0x0000c200ff027b82 */ /* 0x000f240000000a00 */
[----:B----4-:R-:W-:-:S04]  /*02b0*/  ISETP.NE.U32.AND P2, PT, R2, RZ, PT ;  /* 0x000000ff0200720c */ /* 0x010fc80003f45070 */
[----:B------:R-:W-:-:S13]  /*02c0*/  ISETP.NE.AND.EX P2, PT, R3, RZ, PT, P2 ;  /* 0x000000ff0300720c */ /* 0x000fda0003f45320 */
[----:B------:R-:W4:Y:S08]  /*02d0*/  @P2 LDC.64 R2, c[0x0][0x308] ;  /* 0x0000c200ff022b82 */ /* 0x000f300000000a00 */
[----:B-1-3--:R-:W1:Y:S01]  /*02e0*/  @!P2 LDC R4, c[0x0][0x2cc] ;  /* 0x0000b300ff04ab82 */ /* 0x00ae620000000800 */
[----:B----4-:R-:W-:-:S07]  /*02f0*/  @P2 IMAD.WIDE R6, R19, 0x4, R2 ;  /* 0x0000000413062825 */ /* 0x010fce00078e0202 */
[----:B------:R-:W3:Y:S01]  /*0300*/  @!P2 LDC.64 R2, c[0x0][0x318] ;  /* 0x0000c600ff02ab82 */ /* 0x000ee20000000a00 */
[----:B------:R-:W4:Y:S01]  /*0310*/  @P2 LDG.E R132, desc[UR16][R6.64] ;  /* 0x0000001006842981 */ /* 0x000f22000c1e1900 */
[----:B---3--:R-:W-:Y:S01]  /*0320*/  @!P2 ISETP.NE.U32.AND P1, PT, R2, RZ, PT ;  /* 0x000000ff0200a20c */ /* 0x008fe20003f25070 */
[----:B------:R-:W-:-:S03]  /*0330*/  IMAD.SHL.U32 R2, R17, 0x80, RZ ;  /* 0x0000008011027824 */ /* 0x000fc600078e00ff */
[----:B------:R-:W-:Y:S02]  /*0340*/  @!P2 ISETP.NE.AND.EX P1, PT, R3, RZ, PT, P1 ;  /* 0x000000ff0300a20c */ /* 0x000fe40003f25310 */
[----:B------:R-:W-:Y:S02]  /*0350*/  ISETP.GT.AND P0, PT, R11, R2, PT ;  /* 0x000000020b00720c */ /* 0x000fe40003f04270 */
[----:B-1----:R-:W-:Y:S01]  /*0360*/  @!P2 SEL R4, R4, RZ, P1 ;  /* 0x000000ff0404a207 */ /* 0x002fe20000800000 */
[----:B----45:R-:W-:-:S03]  /*0370*/  @P2 IMAD.IADD R132, R132, 0x1, -R21 ;  /* 0x0000000184842824 */ /* 0x030fc600078e0a15 */
[----:B--2---:R-:W-:-:S07]  /*0380*/  @!P2 IADD3 R132, R4, R0, -R21 ;  /* 0x000000000484a210 */ /* 0x004fce0007ffe815 */
[----:B------:R-:W-:Y:S05]  /*0390*/  @!P0 EXIT ;  /* 0x000000000000894d */ /* 0x000fea0003800000 */
[C---:B------:R-:W-:Y:S01]  /*03a0*/  ISETP.GE.AND P0, PT, R132.reuse, 0x1, PT ;  /* 0x000000018400780c */ /* 0x040fe20003f06270 */
[----:B------:R-:W-:-:S05]  /*03b0*/  VIADD R3, R132, 0x7f ;  /* 0x0000007f84037836 */ /* 0x000fca0000000000 */
[----:B------:R-:W-:-:S04]  /*03c0*/  SHF.R.S32.HI R34, RZ, 0x1f, R3 ;  /* 0x0000001fff227819 */ /* 0x000fc80000011403 */
[----:B------:R-:W-:-:S03]  /*03d0*/  LEA.HI R34, R34, R3, RZ, 0x7 ;  /* 0x0000000322227211 */ /* 0x000fc600078f38ff */
[----:B------:R-:W-:Y:S05]  /*03e0*/  @!P0 BRA `(.L_x_61) ;  /* 0x000000f000dc8947 */ /* 0x000fea0003800000 */
[----:B------:R-:W1:Y:S01]  /*03f0*/  LDC R0, c[0x0][0x278] ;  /* 0x00009e00ff007b82 */ /* 0x000e620000000800 */
        /* <DEDUP_REMOVED lines=8> */
[----:B------:R-:W-:-:S02]  /*0480*/  LOP3.LUT R14, R14, 0xfffffff8, RZ, 0xc0, !PT ;  /* 0xfffffff80e0e7812 */ /* 0x000fc400078ec0ff */
[----:B------:R-:W-:Y:S01]  /*0490*/  ISETP.NE.AND P2, PT, R8, -0x1, PT ;  /* 0xffffffff0800780c */ /* 0x000fe20003f45270 */
[----:B------:R-:W-:Y:S01]  /*04a0*/  VIADD R29, R12, 0x10 ;  /* 0x000000100c1d7836 */ /* 0x000fe20000000000 */
[----:B------:R-:W-:Y:S01]  /*04b0*/  IADD3 R14, -R14, R135, RZ ;  /* 0x000000870e0e7210 */ /* 0x000fe20007ffe1ff */
[----:B------:R-:W3:Y:S01]  /*04c0*/  @!P4 LDC.64 R2, c[0x0][0x228] ;  /* 0x00008a00ff02cb82 */ /* 0x000ee20000000a00 */
[C---:B------:R-:W-:Y:S01]  /*04d0*/  IMAD.SHL.U32 R23, R12.reuse, 0x40, RZ ;  /* 0x000000400c177824 */ /* 0x040fe200078e00ff */
[-C--:B------:R-:W-:Y:S02]  /*04e0*/  ISETP.GE.AND P1, PT, R12, R28.reuse, PT ;  /* 0x0000001c0c00720c */ /* 0x080fe40003f26270 */
[----:B------:R-:W-:Y:S01]  /*04f0*/  ISETP.GE.AND P0, PT, R29, R28, PT ;  /* 0x0000001c1d00720c */ /* 0x000fe20003f06270 */
[----:B------:R-:W-:Y:S01]  /*0500*/  IMAD.SHL.U32 R42, R14, 0x8, RZ ;  /* 0x000000080e2a7824 */ /* 0x000fe200078e00ff */
[----:B------:R-:W-:Y:S02]  /*0510*/  LOP3.LUT R23, R23, 0x1c0, RZ, 0xc0, !PT ;  /* 0x000001c017177812 */ /* 0x000fe400078ec0ff */
[----:B-1----:R-:W-:-:S02]  /*0520*/  IABS R9, R0 ;  /* 0x0000000000097213 */ /* 0x002fc40000000000 */
[----:B------:R-:W-:Y:S01]  /*0530*/  SHF.R.U32.HI R20, RZ, 0x3, R23 ;  /* 0x00000003ff147819 */ /* 0x000fe20000011617 */
[----:B------:R-:W1:Y:S01]  /*0540*/  @P2 LDC.64 R32, c[0x0][0x250] ;  /* 0x00009400ff202b82 */ /* 0x000e620000000a00 */
[----:B------:R-:W4:Y:S01]  /*0550*/  I2F.RP R4, R9 ;  /* 0x0000000900047306 */ /* 0x000f220000209400 */
[----:B------:R-:W-:Y:S02]  /*0560*/  SHF.R.S32.HI R13, RZ, 0x1f, R12 ;  /* 0x0000001fff0d7819 */ /* 0x000fe4000001140c */
[----:B------:R-:W-:Y:S02]  /*0570*/  SHF.R.S32.HI R43, RZ, 0x1f, R42 ;  /* 0x0000001fff2b7819 */ /* 0x000fe4000001142a */
[----:B------:R-:W5:Y:S01]  /*0580*/  @!P0 S2R R15, SR_CgaCtaId ;  /* 0x00000000000f8919 */ /* 0x000f620000008800 */
[----:B------:R-:W-:-:S04]  /*0590*/  IMAD.WIDE R56, R17, 0x80, R12 ;  /* 0x0000008011387825 */ /* 0x000fc800078e020c */
[----:B------:R-:W-:Y:S01]  /*05a0*/  @P2 IMAD.IADD R17, R21, 0x1, R8 ;  /* 0x0000000115112824 */ /* 0x000fe200078e0208 */
[----:B------:R2:W-:Y:S01]  /*05b0*/  STL.64 [R1+0x40], R56 ;  /* 0x0000403801007387 */ /* 0x0005e20000100a00 */
[----:B---3--:R-:W-:Y:S01]  /*05c0*/  @!P4 IMAD.WIDE.U32 R24, R19, R2, RZ ;  /* 0x000000021318c225 */ /* 0x008fe200078e00ff */
[----:B----4-:R-:W3:Y:S03]  /*05d0*/  MUFU.RCP R6, R4 ;  /* 0x0000000400067308 */ /* 0x010ee60000001000 */
[----:B---3--:R-:W-:Y:S01]  /*05e0*/  VIADD R6, R6, 0xffffffe ;  /* 0x0ffffffe06067836 */ /* 0x008fe20000000000 */
[----:B------:R-:W3:Y:S04]  /*05f0*/  @P4 LDC.64 R4, c[0x0][0x240] ;  /* 0x00009000ff044b82 */ /* 0x000ee80000000a00 */
[----:B------:R-:W4:Y:S02]  /*0600*/  F2I.FTZ.U32.TRUNC.NTZ R7, R6 ;  /* 0x0000000600077305 */ /* 0x000f24000021f000 */
[----:B----4-:R-:W-:Y:S01]  /*0610*/  IADD3 R18, RZ, -R7, RZ ;  /* 0x80000007ff127210 */ /* 0x010fe20007ffe0ff */
[----:B------:R-:W-:-:S04]  /*0620*/  IMAD.MOV.U32 R6, RZ, RZ, RZ ;  /* 0x000000ffff067224 */ /* 0x000fc800078e00ff */
[----:B------:R-:W-:-:S04]  /*0630*/  IMAD R18, R18, R9, RZ ;  /* 0x0000000912127224 */ /* 0x000fc800078e02ff */
[----:B------:R-:W-:Y:S01]  /*0640*/  IMAD.HI.U32 R18, R7, R18, R6 ;  /* 0x0000001207127227 */ /* 0x000fe200078e0006 */
[----:B------:R-:W-:-:S05]  /*0650*/  @!P4 SHF.R.S32.HI R7, RZ, 0x1f, R19 ;  /* 0x0000001fff07c819 */ /* 0x000fca0000011413 */
[----:B------:R-:W-:-:S04]  /*0660*/  IMAD.HI.U32 R18, R18, R11, RZ ;  /* 0x0000000b12127227 */ /* 0x000fc800078e00ff */
[----:B------:R-:W-:Y:S02]  /*0670*/  IMAD.MOV R10, RZ, RZ, -R18 ;  /* 0x000000ffff0a7224 */ /* 0x000fe400078e0a12 */
[----:B------:R-:W-:Y:S01]  /*0680*/  @!P4 IMAD R6, R7, R2, RZ ;  /* 0x000000020706c224 */ /* 0x000fe200078e02ff */
[----:B------:R-:W-:Y:S01]  /*0690*/  LOP3.LUT R7, R23, 0x38, R42, 0xf8, !PT ;  /* 0x0000003817077812 */ /* 0x000fe200078ef82a */
[----:B------:R-:W-:Y:S01]  /*06a0*/  IMAD R10, R9, R10, R11 ;  /* 0x0000000a090a7224 */ /* 0x000fe200078e020b */
[----:B------:R-:W-:Y:S01]  /*06b0*/  LOP3.LUT R2, R31, R0, RZ, 0x3c, !PT ;  /* 0x000000001f027212 */ /* 0x000fe200078e3cff */
[----:B---3--:R-:W-:Y:S01]  /*06c0*/  @P4 IMAD.WIDE.U32 R22, R26, R4, RZ ;  /* 0x000000041a164225 */ /* 0x008fe200078e00ff */
[----:B------:R-:W-:Y:S02]  /*06d0*/  LOP3.LUT R20, R7, R20, RZ, 0x3c, !PT ;  /* 0x0000001407147212 */ /* 0x000fe400078e3cff */
[----:B------:R-:W-:Y:S01]  /*06e0*/  ISETP.GT.U32.AND P3, PT, R9, R10, PT ;  /* 0x0000000a0900720c */ /* 0x000fe20003f64070 */
[----:B------:R-:W-:Y:S01]  /*06f0*/  @!P4 IMAD R3, R19, R3, R6 ;  /* 0x000000031303c224 */ /* 0x000fe200078e0206 */
[----:B------:R-:W-:Y:S01]  /*0700*/  LEA.HI R7, R16, R135, RZ, 0x6 ;  /* 0x0000008710077211 */ /* 0x000fe200078f30ff */
[----:B------:R-:W-:Y:S01]  /*0710*/  @!P4 IMAD.MOV.U32 R22, RZ, RZ, R24 ;  /* 0x000000ffff16c224 */ /* 0x000fe200078e0018 */
[----:B------:R-:W-:Y:S01]  /*0720*/  @!P0 MOV R4, 0x400 ;  /* 0x0000040000048802 */ /* 0x000fe20000000f00 */
[----:B------:R-:W-:Y:S01]  /*0730*/  @P4 IMAD R5, R26, R5, R23 ;  /* 0x000000051a054224 */ /* 0x000fe200078e0217 */
[----:B------:R-:W-:Y:S01]  /*0740*/  SHF.L.U32 R7, R7, 0x3, RZ ;  /* 0x0000000307077819 */ /* 0x000fe200000006ff */
[----:B------:R-:W-:Y:S01]  /*0750*/  @!P4 IMAD.IADD R5, R25, 0x1, R3 ;  /* 0x000000011905c824 */ /* 0x000fe200078e0203 */
[----:B-----5:R-:W-:Y:S01]  /*0760*/  @!P0 LEA R15, R15, R4, 0x18 ;  /* 0x000000040f0f8211 */ /* 0x020fe200078ec0ff */
[----:B-1----:R-:W-:Y:S01]  /*0770*/  @P2 IMAD.WIDE.U32 R26, R17, R32, RZ ;  /* 0x00000020111a2225 */ /* 0x002fe200078e00ff */
[----:B------:R-:W-:-:S02]  /*0780*/  SHF.R.S32.HI R4, RZ, 0x1f, R31 ;  /* 0x0000001fff047819 */ /* 0x000fc4000001141f */
[----:B------:R-:W-:Y:S01]  /*0790*/  LOP3.LUT R20, R20, 0xfffffe00, R7, 0xf8, !PT ;  /* 0xfffffe0014147812 */ /* 0x000fe200078ef807 */
[----:B------:R-:W-:Y:S01]  /*07a0*/  @!P3 VIADD R18, R18, 0x1 ;  /* 0x000000011212b836 */ /* 0x000fe20000000000 */
[----:B------:R-:W1:Y:S01]  /*07b0*/  @P2 LDC.64 R6, c[0x0][0x248] ;  /* 0x00009200ff062b82 */ /* 0x000e620000000a00 */
[-C--:B------:R-:W-:Y:S01]  /*07c0*/  @!P3 IADD3 R10, R10, -R9.reuse, RZ ;  /* 0x800000090a0ab210 */ /* 0x080fe20007ffe0ff */
[----:B------:R-:W-:Y:S01]  /*07d0*/  IMAD R4, R4, UR4, RZ ;  /* 0x0000000404047c24 */ /* 0x000fe2000f8e02ff */
[----:B------:R-:W-:Y:S02]  /*07e0*/  ISETP.GE.AND P5, PT, R2, RZ, PT ;  /* 0x000000ff0200720c */ /* 0x000fe40003fa6270 */
[----:B------:R-:W-:Y:S01]  /*07f0*/  IADD3 R22, P4, R42, R22, RZ ;  /* 0x000000162a167210 */ /* 0x000fe20007f9e0ff */
[----:B------:R-:W-:Y:S01]  /*0800*/  IMAD R41, R31, UR5, R4 ;  /* 0x000000051f297c24 */ /* 0x000fe2000f8e0204 */
[----:B------:R-:W-:Y:S01]  /*0810*/  ISETP.GE.U32.AND P6, PT, R10, R9, PT ;  /* 0x000000090a00720c */ /* 0x000fe20003fc6070 */
[----:B------:R-:W3:Y:S01]  /*0820*/  @!P1 LDC.64 R2, c[0x0][0x240] ;  /* 0x00009000ff029b82 */ /* 0x000ee20000000a00 */
[----:B------:R-:W-:Y:S01]  /*0830*/  IADD3.X R23, R43, R5, RZ, P4, !PT ;  /* 0x000000052b177210 */ /* 0x000fe200027fe4ff */
[----:B------:R-:W-:Y:S01]  /*0840*/  @P2 IMAD.IADD R9, R21, 0x1, R8 ;  /* 0x0000000115092824 */ /* 0x000fe200078e0208 */
[----:B------:R-:W-:Y:S01]  /*0850*/  ISETP.NE.AND P3, PT, R0, RZ, PT ;  /* 0x000000ff0000720c */ /* 0x000fe20003f65270 */
[----:B------:R-:W-:Y:S01]  /*0860*/  IMAD.WIDE.U32 R30, R31, UR4, R22 ;  /* 0x000000041f1e7c25 */ /* 0x000fe2000f8e0016 */
[----:B------:R-:W-:-:S03]  /*0870*/  IADD3 R23, R12, 0x20, RZ ;  /* 0x000000200c177810 */ /* 0x000fc60007ffe0ff */
[----:B------:R-:W4:Y:S01]  /*0880*/  @!P1 LDC.64 R4, c[0x0][0x210] ;  /* 0x00008400ff049b82 */ /* 0x000f220000000a00 */
[----:B------:R-:W-:-:S03]  /*0890*/  @P2 IMAD R22, R17, R33, RZ ;  /* 0x0000002111162224 */ /* 0x000fc600078e02ff */
[----:B------:R-:W-:Y:S02]  /*08a0*/  @P6 VIADD R18, R18, 0x1 ;  /* 0x0000000112126836 */ /* 0x000fe40000000000 */
[----:B------:R-:W-:Y:S02]  /*08b0*/  @P2 IMAD.IADD R17, R27, 0x1, R22 ;  /* 0x000000011b112824 */ /* 0x000fe400078e0216 */
[----:B------:R-:W2:Y:S01]  /*08c0*/  @!P0 LDC.64 R10, c[0x0][0x240] ;  /* 0x00009000ff0a8b82 */ /* 0x000ea20000000a00 */
[C---:B-1----:R-:W-:Y:S02]  /*08d0*/  @P2 IMAD R8, R9.reuse, R7, RZ ;  /* 0x0000000709082224 */ /* 0x042fe400078e02ff */
[----:B------:R-:W-:-:S04]  /*08e0*/  @P2 IMAD.WIDE.U32 R38, R9, R6, RZ ;  /* 0x0000000609262225 */ /* 0x000fc800078e00ff */
[----:B------:R-:W-:Y:S01]  /*08f0*/  @!P5 IMAD.MOV R18, RZ, RZ, -R18 ;  /* 0x000000ffff12d224 */ /* 0x000fe200078e0a12 */
[----:B------:R-:W-:Y:S01]  /*0900*/  @!P3 LOP3.LUT R18, RZ, R0, RZ, 0x33, !PT ;  /* 0x00000000ff12b212 */ /* 0x000fe200078e33ff */
[----:B---3--:R-:W-:Y:S01]  /*0910*/  @!P1 IMAD R22, R57, R2, RZ ;  /* 0x0000000239169224 */ /* 0x008fe200078e02ff */
[----:B------:R-:W-:Y:S01]  /*0920*/  ISETP.GE.AND P5, PT, R23, R28, PT ;  /* 0x0000001c1700720c */ /* 0x000fe20003fa6270 */
[----:B------:R-:W-:Y:S01]  /*0930*/  IMAD.IADD R41, R31, 0x1, R41 ;  /* 0x000000011f297824 */ /* 0x000fe200078e0229 */
[----:B------:R-:W-:Y:S01]  /*0940*/  @P2 IADD3 R0, R39, R8, RZ ;  /* 0x0000000827002210 */ /* 0x000fe20007ffe0ff */
[----:B------:R-:W-:Y:S10]  /*0950*/  @P2 BRA `(.L_x_62) ;  /* 0x0000000000302947 */ /* 0x000ff40003800000 */
[----:B------:R-:W1:Y:S01]  /*0960*/  LDC.64 R6, c[0x0][0x248] ;  /* 0x00009200ff067b82 */ /* 0x000e620000000a00 */
[----:B------:R-:W-:-:S07]  /*0970*/  SHF.R.S32.HI R25, RZ, 0x1f, R21 ;  /* 0x0000001fff197819 */ /* 0x000fce0000011415 */
[----:B------:R-:W3:Y:S01]  /*0980*/  LDC.64 R8, c[0x0][0x230] ;  /* 0x00008c00ff087b82 */ /* 0x000ee20000000a00 */
[-C--:B-1----:R-:W-:Y:S01]  /*0990*/  IMAD R0, R25, R6.reuse, RZ ;  /* 0x0000000619007224 */ /* 0x082fe200078e02ff */
[----:B------:R-:W-:Y:S01]  /*09a0*/  SHF.R.S32.HI R25, RZ, 0x1f, R19 ;  /* 0x0000001fff197819 */ /* 0x000fe20000011413 */
[----:B------:R-:W-:-:S04]  /*09b0*/  IMAD.WIDE.U32 R36, R21, R6, RZ ;  /* 0x0000000615247225 */ /* 0x000fc800078e00ff */
[----:B------:R-:W-:Y:S02]  /*09c0*/  IMAD R0, R21, R7, R0 ;  /* 0x0000000715007224 */ /* 0x000fe400078e0200 */
[----:B---3--:R-:W-:-:S03]  /*09d0*/  IMAD R24, R25, R8, RZ ;  /* 0x0000000819187224 */ /* 0x008fc600078e02ff */
[----:B------:R-:W-:Y:S01]  /*09e0*/  IADD3 R37, R37, R0, RZ ;  /* 0x0000000025257210 */ /* 0x000fe20007ffe0ff */
[C---:B------:R-:W-:Y:S02]  /*09f0*/  IMAD R9, R19.reuse, R9, R24 ;  /* 0x0000000913097224 */ /* 0x040fe400078e0218 */
[----:B------:R-:W-:-:S05]  /*0a00*/  IMAD.WIDE.U32 R38, R19, R8, R36 ;  /* 0x0000000813267225 */ /* 0x000fca00078e0024 */
[----:B------:R-:W-:Y:S02]  /*0a10*/  IADD3 R0, R39, R9, RZ ;  /* 0x0000000927007210 */ /* 0x000fe40007ffe0ff */
.L_x_62:
[----:B------:R-:W-:Y:S05]  /*0a20*/  @P2 BRA `(.L_x_63) ;  /* 0x0000000000302947 */ /* 0x000fea0003800000 */
        /* <DEDUP_REMOVED lines=11> */
[----:B------:R-:W-:-:S07]  /*0ae0*/  IADD3 R17, R27, R9, RZ ;  /* 0x000000091b117210 */ /* 0x000fce0007ffe0ff */
.L_x_63:
[----:B------:R-:W-:Y:S01]  /*0af0*/  @!P1 IMAD.MOV.U32 R40, RZ, RZ, R30 ;  /* 0x000000ffff289224 */ /* 0x000fe200078e001e */
[----:B------:R-:W1:Y:S01]  /*0b00*/  @!P0 LDC.64 R8, c[0x0][0x210] ;  /* 0x00008400ff088b82 */ /* 0x000e620000000a00 */
[C---:B------:R-:W-:Y:S01]  /*0b10*/  @!P1 IMAD R21, R56.reuse, R3, R22 ;  /* 0x0000000338159224 */ /* 0x040fe200078e0216 */
[C---:B------:R-:W-:Y:S01]  /*0b20*/  @!P0 IADD3 R19, P2, R56.reuse, 0x10, RZ ;  /* 0x0000001038138810 */ /* 0x040fe20007f5e0ff */
[----:B------:R-:W-:Y:S01]  /*0b30*/  @!P1 IMAD.WIDE.U32 R36, R56, R2, R40 ;  /* 0x0000000238249225 */ /* 0x000fe200078e0028 */
[----:B------:R-:W-:Y:S01]  /*0b40*/  LEA.HI.SX32 R133, R34, 0xffffffff, 0x19 ;  /* 0xffffffff22857811 */ /* 0x000fe200078fcaff */
[----:B------:R-:W-:Y:S01]  /*0b50*/  UMOV UR5, 0x400 ;  /* 0x0000040000057882 */ /* 0x000fe20000000000 */
[----:B------:R-:W-:Y:S01]  /*0b60*/  ULDC.64 UR6, c[0x0][0x260] ;  /* 0x0000980000067ab9 */ /* 0x000fe20000000a00 */
[-C--:B------:R-:W-:Y:S01]  /*0b70*/  IMAD R24, R13, R6.reuse, RZ ;  /* 0x000000060d187224 */ /* 0x080fe200078e02ff */
[----:B------:R-:W3:Y:S01]  /*0b80*/  @!P5 LDC.64 R2, c[0x0][0x240] ;  /* 0x00009000ff02db82 */ /* 0x000ee20000000a00 */
[----:B------:R-:W-:Y:S01]  /*0b90*/  IMAD.WIDE.U32 R44, R12, R6, R42 ;  /* 0x000000060c2c7225 */ /* 0x000fe200078e002a */
[----:B------:R-:W-:-:S03]  /*0ba0*/  SHF.L.U64.HI R134, R6, 0x7, R7 ;  /* 0x0000000706867819 */ /* 0x000fc60000010207 */
[----:B------:R-:W-:Y:S01]  /*0bb0*/  IMAD.WIDE.U32 R42, R12, R32, R42 ;  /* 0x000000200c2a7225 */ /* 0x000fe200078e002a */
[----:B------:R-:W-:Y:S02]  /*0bc0*/  IADD3 R38, P3, R38, R44, RZ ;  /* 0x0000002c26267210 */ /* 0x000fe40007f7e0ff */
[----:B------:R-:W5:Y:S01]  /*0bd0*/  S2UR UR4, SR_CgaCtaId ;  /* 0x00000000000479c3 */ /* 0x000f620000008800 */
[----:B------:R-:W-:Y:S02]  /*0be0*/  IMAD R22, R13, R32, RZ ;  /* 0x000000200d167224 */ /* 0x000fe400078e02ff */
[----:B------:R-:W-:Y:S02]  /*0bf0*/  IMAD R13, R12, R7, R24 ;  /* 0x000000070c0d7224 */ /* 0x000fe400078e0218 */
[----:B------:R-:W-:Y:S01]  /*0c00*/  @!P0 IMAD.X R25, RZ, RZ, R57, P2 ;  /* 0x000000ffff198224 */ /* 0x000fe200010e0639 */
[----:B------:R-:W-:Y:S01]  /*0c10*/  IADD3 R26, P2, R26, R42, RZ ;  /* 0x0000002a1a1a7210 */ /* 0x000fe20007f5e0ff */
[----:B------:R-:W-:Y:S01]  /*0c20*/  IMAD R22, R12, R33, R22 ;  /* 0x000000210c167224 */ /* 0x000fe200078e0216 */
[----:B----4-:R-:W-:Y:S01]  /*0c30*/  @!P1 LEA R42, P4, R36, R4, 0x1 ;  /* 0x00000004242a9211 */ /* 0x010fe200078808ff */
[----:B------:R-:W-:Y:S01]  /*0c40*/  @!P1 IMAD.IADD R24, R37, 0x1, R21 ;  /* 0x0000000125189824 */ /* 0x000fe200078e0215 */
[----:B------:R-:W-:Y:S01]  /*0c50*/  IADD3.X R39, R0, R45, R13, P3, !PT ;  /* 0x0000002d00277210 */ /* 0x000fe20001ffe40d */
[-C--:B--2---:R-:W-:Y:S01]  /*0c60*/  @!P0 IMAD R0, R25, R10.reuse, RZ ;  /* 0x0000000a19008224 */ /* 0x084fe200078e02ff */
[----:B------:R-:W-:Y:S01]  /*0c70*/  IADD3.X R27, R17, R43, R22, P2, !PT ;  /* 0x0000002b111b7210 */ /* 0x000fe200017fe416 */
[----:B------:R-:W-:Y:S01]  /*0c80*/  @!P0 IMAD.MOV.U32 R37, RZ, RZ, R41 ;  /* 0x000000ffff258224 */ /* 0x000fe200078e0029 */
[----:B------:R-:W-:Y:S01]  /*0c90*/  @!P1 LEA.HI.X R43, R36, R5, R24, 0x1, P4 ;  /* 0x00000005242b9211 */ /* 0x000fe200020f0c18 */
[C---:B------:R-:W-:Y:S01]  /*0ca0*/  @!P0 IMAD R0, R19.reuse, R11, R0 ;  /* 0x0000000b13008224 */ /* 0x040fe200078e0200 */
[----:B------:R-:W-:Y:S01]  /*0cb0*/  @!P5 IADD3 R11, P2, R56, 0x20, RZ ;  /* 0x00000020380bd810 */ /* 0x000fe20007f5e0ff */
[----:B------:R-:W-:Y:S01]  /*0cc0*/  @!P0 IMAD.MOV.U32 R36, RZ, RZ, R30 ;  /* 0x000000ffff248224 */ /* 0x000fe200078e001e */
[----:B------:R-:W2:Y:S01]  /*0cd0*/  @!P5 LDC.64 R4, c[0x0][0x210] ;  /* 0x00008400ff04db82 */ /* 0x000ea20000000a00 */
[----:B------:R-:W-:Y:S01]  /*0ce0*/  VIADD R21, R12, 0x30 ;  /* 0x000000300c157836 */ /* 0x000fe20000000000 */
[----:B------:R-:W-:Y:S01]  /*0cf0*/  @!P5 IADD3.X R13, RZ, R57, RZ, P2, !PT ;  /* 0x00000039ff0dd210 */ /* 0x000fe200017fe4ff */
[----:B------:R-:W-:-:S03]  /*0d00*/  @!P0 IMAD.WIDE.U32 R36, R19, R10, R36 ;  /* 0x0000000a13248225 */ /* 0x000fc600078e0024 */
[----:B------:R-:W-:Y:S01]  /*0d10*/  ISETP.GE.AND P4, PT, R21, R28, PT ;  /* 0x0000001c1500720c */ /* 0x000fe20003f86270 */
[----:B------:R-:W-:Y:S01]  /*0d20*/  @!P0 IMAD.IADD R0, R37, 0x1, R0 ;  /* 0x0000000125008824 */ /* 0x000fe200078e0200 */
[C---:B-1----:R-:W-:Y:S01]  /*0d30*/  @!P0 LEA R24, P2, R36.reuse, R8, 0x1 ;  /* 0x0000000824188211 */ /* 0x042fe200078408ff */
[----:B---3--:R-:W-:Y:S01]  /*0d40*/  @!P5 IMAD R8, R13, R2, RZ ;  /* 0x000000020d08d224 */ /* 0x008fe200078e02ff */
[----:B-----5:R-:W-:Y:S01]  /*0d50*/  ULEA UR4, UR4, UR5, 0x18 ;  /* 0x0000000504047291 */ /* 0x020fe2000f8ec03f */
[----:B------:R-:W-:Y:S01]  /*0d60*/  @!P5 IMAD.MOV.U32 R37, RZ, RZ, R41 ;  /* 0x000000ffff25d224 */ /* 0x000fe200078e0029 */
[----:B------:R-:W-:Y:S01]  /*0d70*/  @!P0 LEA.HI.X R25, R36, R9, R0, 0x1, P2 ;  /* 0x0000000924198211 */ /* 0x000fe200010f0c00 */
[----:B------:R-:W-:Y:S01]  /*0d80*/  IMAD R0, R133, -0x80, R132 ;  /* 0xffffff8085007824 */ /* 0x000fe200078e0284 */
[----:B------:R-:W-:Y:S01]  /*0d90*/  ULDC UR5, c[0x0][0x39c] ;  /* 0x0000e70000057ab9 */ /* 0x000fe20000000800 */
[C---:B------:R-:W-:Y:S01]  /*0da0*/  @!P5 IMAD R9, R11.reuse, R3, R8 ;  /* 0x000000030b09d224 */ /* 0x040fe200078e0208 */
[----:B------:R-:W-:Y:S01]  /*0db0*/  LEA R182, R20, UR4, 0x1 ;  /* 0x0000000414b67c11 */ /* 0x000fe2000f8e08ff */
[----:B------:R-:W1:Y:S01]  /*0dc0*/  @!P5 S2R R8, SR_CgaCtaId ;  /* 0x000000000008d919 */ /* 0x000e620000008800 */
[----:B------:R-:W-:Y:S01]  /*0dd0*/  @!P5 IMAD.MOV.U32 R36, RZ, RZ, R30 ;  /* 0x000000ffff24d224 */ /* 0x000fe200078e001e */
[C---:B------:R-:W-:Y:S01]  /*0de0*/  ISETP.GE.AND P6, PT, R12.reuse, R0, PT ;  /* 0x000000000c00720c */ /* 0x040fe20003fc6270 */
[C---:B------:R-:W-:Y:S01]  /*0df0*/  VIADD R19, R12.reuse, 0x40 ;  /* 0x000000400c137836 */ /* 0x040fe20000000000 */
[----:B------:R-:W-:Y:S01]  /*0e00*/  @!PT LDS RZ, [RZ] ;  /* 0x00000000fffff984 */ /* 0x000fe20000000800 */
[----:B------:R-:W-:Y:S01]  /*0e10*/  @!PT LDS RZ, [RZ] ;  /* 0x00000000fffff984 */ /* 0x000fe20000000800 */
[----:B------:R-:W-:Y:S01]  /*0e20*/  @!PT LDS RZ, [RZ] ;  /* 0x00000000fffff984 */ /* 0x000fe20000000800 */
[----:B------:R3:W-:Y:S01]  /*0e30*/  @!P1 LDGSTS.E.BYPASS.LTC128B.128 [R182], desc[UR16][R42.64] ;  /* 0x000000002ab69fae */ /* 0x0007e2000b901d50 */
[----:B------:R-:W-:Y:S01]  /*0e40*/  @!P5 IMAD.WIDE.U32 R36, R11, R2, R36 ;  /* 0x000000020b24d225 */ /* 0x000fe200078e0024 */
[----:B------:R-:W-:Y:S01]  /*0e50*/  @!P4 MOV R52, R30 ;  /* 0x0000001e0034c202 */ /* 0x000fe20000000f00 */
[----:B------:R-:W4:Y:S01]  /*0e60*/  @!P4 LDC.64 R2, c[0x0][0x240] ;  /* 0x00009000ff02cb82 */ /* 0x000f220000000a00 */
[----:B------:R-:W-:Y:S01]  /*0e70*/  ISETP.GE.AND P3, PT, R19, R28, PT ;  /* 0x0000001c1300720c */ /* 0x000fe20003f66270 */
[----:B------:R-:W-:Y:S01]  /*0e80*/  VIADD R17, R12, 0x50 ;  /* 0x000000500c117836 */ /* 0x000fe20000000000 */
[----:B------:R-:W-:Y:S01]  /*0e90*/  @!P5 IADD3 R10, R37, R9, RZ ;  /* 0x00000009250ad210 */ /* 0x000fe20007ffe0ff */
[----:B------:R-:W-:Y:S01]  /*0ea0*/  @!P0 IMAD R35, R20, 0x2, R15 ;  /* 0x0000000214238824 */ /* 0x000fe200078e020f */
[C---:B--2---:R-:W-:Y:S01]  /*0eb0*/  @!P5 LEA R50, P1, R36.reuse, R4, 0x1 ;  /* 0x000000042432d211 */ /* 0x044fe200078208ff */
[----:B------:R-:W2:Y:S01]  /*0ec0*/  @!P4 S2R R47, SR_CgaCtaId ;  /* 0x00000000002fc919 */ /* 0x000ea20000008800 */
[----:B------:R-:W-:Y:S01]  /*0ed0*/  ISETP.GE.AND P2, PT, R17, R28, PT ;  /* 0x0000001c1100720c */ /* 0x000fe20003f46270 */
[----:B------:R-:W-:Y:S01]  /*0ee0*/  @!P4 IMAD.MOV.U32 R53, RZ, RZ, R41 ;  /* 0x000000ffff35c224 */ /* 0x000fe200078e0029 */
[----:B------:R-:W-:Y:S01]  /*0ef0*/  @!P5 LEA.HI.X R51, R36, R5, R10, 0x1, P1 ;  /* 0x000000052433d211 */ /* 0x000fe200008f0c0a */
[----:B------:R-:W5:Y:S01]  /*0f00*/  @!P6 S2R R31, SR_CgaCtaId ;  /* 0x00000000001fe919 */ /* 0x000f620000008800 */
[----:B------:R-:W2:Y:S01]  /*0f10*/  @!P4 LDC.64 R4, c[0x0][0x210] ;  /* 0x00008400ff04cb82 */ /* 0x000ea20000000a00 */
[----:B------:R-:W-:Y:S01]  /*0f20*/  @!P5 MOV R9, 0x400 ;  /* 0x000004000009d802 */ /* 0x000fe20000000f00 */
[C---:B------:R-:W-:Y:S01]  /*0f30*/  VIADD R13, R12.reuse, 0x60 ;  /* 0x000000600c0d7836 */ /* 0x040fe20000000000 */
[----:B------:R-:W5:Y:S01]  /*0f40*/  @!P3 S2R R45, SR_CgaCtaId ;  /* 0x00000000002db919 */ /* 0x000f620000008800 */
[----:B------:R-:W-:Y:S01]  /*0f50*/  @!P4 MOV R22, 0x400 ;  /* 0x000004000016c802 */ /* 0x000fe20000000f00 */
[----:B------:R-:W-:Y:S01]  /*0f60*/  VIADD R15, R12, 0x70 ;  /* 0x000000700c0f7836 */ /* 0x000fe20000000000 */
[----:B------:R5:W-:Y:S01]  /*0f70*/  @!P0 LDGSTS.E.BYPASS.LTC128B.128 [R35+0x800], desc[UR16][R24.64] ;  /* 0x0080000018238fae */ /* 0x000be2000b901d50 */
[----:B------:R-:W-:-:S02]  /*0f80*/  @!P4 IADD3 R10, P0, R56, 0x30, RZ ;  /* 0x00000030380ac810 */ /* 0x000fc40007f1e0ff */
[----:B------:R-:W-:Y:S01]  /*0f90*/  @!P2 IMAD.MOV.U32 R54, RZ, RZ, R30 ;  /* 0x000000ffff36a224 */ /* 0x000fe200078e001e */
[----:B------:R-:W-:Y:S01]  /*0fa0*/  ISETP.GE.AND P1, PT, R13, R28, PT ;  /* 0x0000001c0d00720c */ /* 0x000fe20003f26270 */
[----:B------:R-:W-:Y:S01]  /*0fb0*/  @!P2 IMAD.MOV.U32 R55, RZ, RZ, R41 ;  /* 0x000000ffff37a224 */ /* 0x000fe200078e0029 */
[----:B------:R-:W-:Y:S01]  /*0fc0*/  @!P2 MOV R36, 0x400 ;  /* 0x000004000024a802 */ /* 0x000fe20000000f00 */
[----:B------:R-:W-:Y:S01]  /*0fd0*/  @!P4 IMAD.X R11, RZ, RZ, R57, P0 ;  /* 0x000000ffff0bc224 */ /* 0x000fe200000e0639 */
[----:B---3--:R-:W3:Y:S01]  /*0fe0*/  @!P2 S2R R43, SR_CgaCtaId ;  /* 0x00000000002ba919 */ /* 0x008ee20000008800 */
[----:B-1----:R-:W-:Y:S01]  /*0ff0*/  @!P5 LEA R9, R8, R9, 0x18 ;  /* 0x000000090809d211 */ /* 0x002fe200078ec0ff */
[----:B----4-:R-:W-:Y:S01]  /*1000*/  @!P4 IMAD.WIDE.U32 R52, R10, R2, R52 ;  /* 0x000000020a34c225 */ /* 0x010fe200078e0034 */
[----:B------:R-:W-:Y:S01]  /*1010*/  ISETP.GE.AND P0, PT, R15, R28, PT ;  /* 0x0000001c0f00720c */ /* 0x000fe20003f06270 */
[----:B------:R-:W-:Y:S02]  /*1020*/  STL [R1+0x24], R182 ;  /* 0x000024b601007387 */ /* 0x000fe40000100800 */
[----:B------:R-:W-:-:S02]  /*1030*/  @!P4 IMAD R11, R11, R2, RZ ;  /* 0x000000020b0bc224 */ /* 0x000fc400078e02ff */
[----:B------:R-:W-:Y:S01]  /*1040*/  @!P5 IMAD R9, R20, 0x2, R9 ;  /* 0x000000021409d824 */ /* 0x000fe200078e0209 */
[----:B------:R-:W1:Y:S01]  /*1050*/  @!P1 S2R R37, SR_CgaCtaId ;  /* 0x0000000000259919 */ /* 0x000e620000008800 */
[----:B------:R-:W-:Y:S01]  /*1060*/  @!P4 IMAD R8, R10, R3, R11 ;  /* 0x000000030a08c224 */ /* 0x000fe200078e020b */
[----:B------:R-:W-:Y:S01]  /*1070*/  @!P6 MOV R10, 0x400 ;  /* 0x00000400000ae802 */ /* 0x000fe20000000f00 */
[----:B------:R-:W4:Y:S01]  /*1080*/  @!P3 LDC.64 R2, c[0x0][0x240] ;  /* 0x00009000ff02bb82 */ /* 0x000f220000000a00 */
[----:B------:R1:W-:Y:S01]  /*1090*/  @!P5 LDGSTS.E.BYPASS.LTC128B.128 [R9+0x1000], desc[UR16][R50.64] ;  /* 0x010000003209dfae */ /* 0x0003e2000b901d50 */
[----:B------:R-:W-:Y:S01]  /*10a0*/  @!P4 IMAD.IADD R8, R53, 0x1, R8 ;  /* 0x000000013508c824 */ /* 0x000fe200078e0208 */
[----:B--2---:R-:W-:Y:S01]  /*10b0*/  @!P4 LEA R48, P5, R52, R4, 0x1 ;  /* 0x000000043430c211 */ /* 0x004fe200078a08ff */
[----:B------:R-:W-:Y:S01]  /*10c0*/  IMAD.WIDE.U32 R38, R18, UR6, R38 ;  /* 0x0000000612267c25 */ /* 0x000fe2000f8e0026 */
[----:B-----5:R-:W-:Y:S02]  /*10d0*/  @!P6 LEA R31, R31, R10, 0x18 ;  /* 0x0000000a1f1fe211 */ /* 0x020fe400078ec0ff */
[----:B------:R-:W-:Y:S01]  /*10e0*/  @!P4 LEA.HI.X R49, R52, R5, R8, 0x1, P5 ;  /* 0x000000053431c211 */ /* 0x000fe200028f0c08 */
[----:B------:R-:W2:Y:S01]  /*10f0*/  @!P2 LDC.64 R24, c[0x0][0x240] ;  /* 0x00009000ff18ab82 */ /* 0x000ea20000000a00 */
[----:B------:R-:W-:Y:S01]  /*1100*/  @!P3 IADD3 R8, P5, R56, 0x40, RZ ;  /* 0x000000403808b810 */ /* 0x000fe20007fbe0ff */
[----:B------:R-:W5:Y:S01]  /*1110*/  @!P0 S2R R35, SR_CgaCtaId ;  /* 0x0000000000238919 */ /* 0x000f620000008800 */
[----:B------:R-:W-:Y:S01]  /*1120*/  @!P3 MOV R4, 0x400 ;  /* 0x000004000004b802 */ /* 0x000fe20000000f00 */
[----:B------:R-:W-:Y:S01]  /*1130*/  IMAD.SHL.U32 R136, R6, 0x80, RZ ;  /* 0x0000008006887824 */ /* 0x000fe200078e00ff */
[----:B------:R-:W-:Y:S01]  /*1140*/  @!P4 LEA R47, R47, R22, 0x18 ;  /* 0x000000162f2fc211 */ /* 0x000fe200078ec0ff */
[----:B------:R5:W-:Y:S01]  /*1150*/  STL.64 [R1+0x30], R38 ;  /* 0x0000302601007387 */ /* 0x000be20000100a00 */
[----:B------:R-:W-:Y:S01]  /*1160*/  @!P3 LEA R45, R45, R4, 0x18 ;  /* 0x000000042d2db211 */ /* 0x000fe200078ec0ff */
[----:B------:R-:W5:Y:S01]  /*1170*/  @!P3 LDC.64 R10, c[0x0][0x210] ;  /* 0x00008400ff0abb82 */ /* 0x000f620000000a00 */
[----:B------:R-:W-:Y:S01]  /*1180*/  @!P1 MOV R40, 0x400 ;  /* 0x0000040000289802 */ /* 0x000fe20000000f00 */
[C---:B------:R-:W-:Y:S01]  /*1190*/  @!P4 IMAD R47, R20.reuse, 0x2, R47 ;  /* 0x00000002142fc824 */ /* 0x040fe200078e022f */
[----:B------:R-:W-:Y:S01]  /*11a0*/  @!P1 MOV R46, R30 ;  /* 0x0000001e002e9202 */ /* 0x000fe20000000f00 */
[C---:B------:R-:W-:Y:S01]  /*11b0*/  @!P3 IMAD R45, R20.reuse, 0x2, R45 ;  /* 0x00000002142db824 */ /* 0x040fe200078e022d */
[----:B---3--:R-:W-:Y:S01]  /*11c0*/  @!P2 LEA R43, R43, R36, 0x18 ;  /* 0x000000242b2ba211 */ /* 0x008fe200078ec0ff */
[----:B------:R-:W-:Y:S01]  /*11d0*/  @!P6 IMAD R31, R20, 0x2, R31 ;  /* 0x00000002141fe824 */ /* 0x000fe200078e021f */
[----:B------:R3:W-:Y:S01]  /*11e0*/  @!P4 LDGSTS.E.BYPASS.LTC128B.128 [R47+0x1800], desc[UR16][R48.64] ;  /* 0x01800000302fcfae */ /* 0x0007e2000b901d50 */
[----:B------:R-:W3:Y:S01]  /*11f0*/  @!P2 LDC.64 R4, c[0x0][0x210] ;  /* 0x00008400ff04ab82 */ /* 0x000ee20000000a00 */
[----:B------:R-:W-:-:S02]  /*1200*/  @!P0 MOV R28, 0x400 ;  /* 0x00000400001c8802 */ /* 0x000fc40000000f00 */
[----:B------:R-:W-:Y:S01]  /*1210*/  MOV R184, R38 ;  /* 0x0000002600b87202 */ /* 0x000fe20000000f00 */
[--C-:B-1----:R-:W-:Y:S01]  /*1220*/  @!P3 IMAD.X R51, RZ, RZ, R57.reuse, P5 ;  /* 0x000000ffff33b224 */ /* 0x102fe200028e0639 */
[----:B------:R-:W-:Y:S01]  /*1230*/  @!P2 IADD3 R22, P5, R56, 0x50, RZ ;  /* 0x000000503816a810 */ /* 0x000fe20007fbe0ff */
[----:B------:R-:W-:Y:S01]  /*1240*/  @!P3 IMAD.MOV.U32 R50, RZ, RZ, R30 ;  /* 0x000000ffff32b224 */ /* 0x000fe200078e001e */
[----:B------:R-:W-:Y:S01]  /*1250*/  @!P1 LEA R37, R37, R40, 0x18 ;  /* 0x0000002825259211 */ /* 0x000fe200078ec0ff */
[----:B----4-:R-:W-:Y:S01]  /*1260*/  @!P3 IMAD R36, R51, R2, RZ ;  /* 0x000000023324b224 */ /* 0x010fe200078e02ff */
[----:B------:R-:W-:Y:S01]  /*1270*/  @!P3 MOV R51, R41 ;  /* 0x000000290033b202 */ /* 0x000fe20000000f00 */
[----:B------:R-:W-:Y:S02]  /*1280*/  @!P2 IMAD.X R9, RZ, RZ, R57, P5 ;  /* 0x000000ffff09a224 */ /* 0x000fe400028e0639 */
[----:B------:R-:W-:Y:S02]  /*1290*/  @!P3 IMAD R36, R8, R3, R36 ;  /* 0x000000030824b224 */ /* 0x000fe400078e0224 */
[----:B--2---:R-:W-:-:S02]  /*12a0*/  @!P2 IMAD R9, R9, R24, RZ ;  /* 0x000000180909a224 */ /* 0x004fc400078e02ff */
[----:B------:R-:W-:Y:S02]  /*12b0*/  @!P3 IMAD.WIDE.U32 R50, R8, R2, R50 ;  /* 0x000000020832b225 */ /* 0x000fe400078e0032 */
[----:B------:R-:W1:Y:S01]  /*12c0*/  @!P0 LDC.64 R2, c[0x0][0x240] ;  /* 0x00009000ff028b82 */ /* 0x000e620000000a00 */
[----:B-----5:R-:W-:Y:S01]  /*12d0*/  @!P0 LEA R35, R35, R28, 0x18 ;  /* 0x0000001c23238211 */ /* 0x020fe200078ec0ff */
[----:B------:R-:W-:Y:S01]  /*12e0*/  @!P2 IMAD R25, R22, R25, R9 ;  /* 0x000000191619a224 */ /* 0x000fe200078e0209 */
[----:B------:R-:W-:Y:S01]  /*12f0*/  @!P3 LEA R52, P5, R50, R10, 0x1 ;  /* 0x0000000a3234b211 */ /* 0x000fe200078a08ff */
[----:B------:R-:W-:Y:S02]  /*1300*/  @!P3 IMAD.IADD R36, R51, 0x1, R36 ;  /* 0x000000013324b824 */ /* 0x000fe400078e0224 */
[----:B------:R-:W-:Y:S01]  /*1310*/  @!P2 IMAD.WIDE.U32 R54, R22, R24, R54 ;  /* 0x000000181636a225 */ /* 0x000fe200078e0036 */
[----:B------:R-:W-:Y:S01]  /*1320*/  SHF.R.S32.HI R22, RZ, 0x1f, R18 ;  /* 0x0000001fff167819 */ /* 0x000fe20000011412 */
[----:B------:R-:W2:Y:S01]  /*1330*/  @!P1 LDC.64 R8, c[0x0][0x240] ;  /* 0x00009000ff089b82 */ /* 0x000ea20000000a00 */
[----:B------:R-:W-:Y:S01]  /*1340*/  @!P3 LEA.HI.X R53, R50, R11, R36, 0x1, P5 ;  /* 0x0000000b3235b211 */ /* 0x000fe200028f0c24 */
[----:B------:R-:W-:Y:S01]  /*1350*/  @!P2 IMAD.IADD R10, R55, 0x1, R25 ;  /* 0x00000001370aa824 */ /* 0x000fe200078e0219 */
[C---:B---3--:R-:W-:Y:S01]  /*1360*/  @!P2 LEA R50, P4, R54.reuse, R4, 0x1 ;  /* 0x000000043632a211 */ /* 0x048fe200078808ff */
[--C-:B------:R-:W-:Y:S01]  /*1370*/  @!P1 IMAD.MOV.U32 R47, RZ, RZ, R41.reuse ;  /* 0x000000ffff2f9224 */ /* 0x100fe200078e0029 */
[----:B------:R-:W-:Y:S01]  /*1380*/  ISETP.GE.AND P5, PT, R13, R0, PT ;  /* 0x000000000d00720c */ /* 0x000fe20003fa6270 */
[----:B------:R-:W-:Y:S01]  /*1390*/  @!P0 IMAD.MOV.U32 R25, RZ, RZ, R41 ;  /* 0x000000ffff198224 */ /* 0x000fe200078e0029 */
[----:B------:R-:W-:Y:S01]  /*13a0*/  @!P2 LEA.HI.X R51, R54, R5, R10, 0x1, P4 ;  /* 0x000000053633a211 */ /* 0x000fe200020f0c0a */
[----:B------:R3:W-:Y:S01]  /*13b0*/  @!P3 LDGSTS.E.BYPASS.LTC128B.128 [R45+0x2000], desc[UR16][R52.64] ;  /* 0x02000000342dbfae */ /* 0x0007e2000b901d50 */
[C---:B------:R-:W-:Y:S01]  /*13c0*/  @!P1 IADD3 R41, P4, R56.reuse, 0x60, RZ ;  /* 0x0000006038299810 */ /* 0x040fe20007f9e0ff */
[----:B------:R-:W4:Y:S01]  /*13d0*/  @!P1 LDC.64 R10, c[0x0][0x210] ;  /* 0x00008400ff0a9b82 */ /* 0x000f220000000a00 */
[----:B------:R-:W-:Y:S01]  /*13e0*/  @!P0 IMAD.MOV.U32 R24, RZ, RZ, R30 ;  /* 0x000000ffff188224 */ /* 0x000fe200078e001e */
[----:B------:R-:W-:Y:S01]  /*13f0*/  @!P0 IADD3 R40, P3, R56, 0x70, RZ ;  /* 0x0000007038288810 */ /* 0x000fe20007f7e0ff */
[C---:B------:R-:W-:Y:S01]  /*1400*/  @!P2 IMAD R36, R20.reuse, 0x2, R43 ;  /* 0x000000021424a824 */ /* 0x040fe200078e022b */
[----:B------:R-:W-:Y:S01]  /*1410*/  @!P1 IADD3.X R5, RZ, R57, RZ, P4, !PT ;  /* 0x00000039ff059210 */ /* 0x000fe200027fe4ff */
[----:B------:R-:W-:-:S02]  /*1420*/  @!P1 IMAD R37, R20, 0x2, R37 ;  /* 0x0000000214259824 */ /* 0x000fc400078e0225 */
[----:B------:R-:W-:Y:S01]  /*1430*/  @!P0 IMAD.X R43, RZ, RZ, R57, P3 ;  /* 0x000000ffff2b8224 */ /* 0x000fe200018e0639 */
[----:B------:R5:W-:Y:S01]  /*1440*/  @!P2 LDGSTS.E.BYPASS.LTC128B.128 [R36+0x2800], desc[UR16][R50.64] ;  /* 0x028000003224afae */ /* 0x000be2000b901d50 */
[----:B------:R-:W-:Y:S01]  /*1450*/  ISETP.GE.AND P2, PT, R29, R0, PT ;  /* 0x000000001d00720c */ /* 0x000fe20003f46270 */
[----:B------:R-:W-:Y:S02]  /*1460*/  @!P0 IMAD R35, R20, 0x2, R35 ;  /* 0x0000000214238824 */ /* 0x000fe400078e0223 */
[----:B-1----:R-:W-:Y:S02]  /*1470*/  @!P0 IMAD R28, R43, R2, RZ ;  /* 0x000000022b1c8224 */ /* 0x002fe400078e02ff */
[----:B--2---:R-:W-:Y:S02]  /*1480*/  @!P1 IMAD R30, R5, R8, RZ ;  /* 0x00000008051e9224 */ /* 0x004fe400078e02ff */
[----:B------:R-:W1:Y:S01]  /*1490*/  @!P0 LDC.64 R4, c[0x0][0x210] ;  /* 0x00008400ff048b82 */ /* 0x000e620000000a00 */
[----:B------:R-:W-:-:S02]  /*14a0*/  @!P0 IMAD R28, R40, R3, R28 ;  /* 0x00000003281c8224 */ /* 0x000fc400078e021c */
[C---:B------:R-:W-:Y:S02]  /*14b0*/  @!P1 IMAD R30, R41.reuse, R9, R30 ;  /* 0x00000009291e9224 */ /* 0x040fe400078e021e */
[----:B------:R-:W-:Y:S02]  /*14c0*/  IMAD R3, R22, UR6, RZ ;  /* 0x0000000616037c24 */ /* 0x000fe4000f8e02ff */
[----:B---3--:R-:W-:Y:S02]  /*14d0*/  @!P1 IMAD.WIDE.U32 R44, R41, R8, R46 ;  /* 0x00000008292c9225 */ /* 0x008fe400078e002e */
[----:B------:R-:W2:Y:S02]  /*14e0*/  @!P6 LDC.64 R8, c[0x0][0x218] ;  /* 0x00008600ff08eb82 */ /* 0x000ea40000000a00 */
[----:B------:R-:W-:Y:S01]  /*14f0*/  @!P0 IMAD.WIDE.U32 R40, R40, R2, R24 ;  /* 0x0000000228288225 */ /* 0x000fe200078e0018 */
[----:B------:R-:W-:Y:S01]  /*1500*/  SHF.R.S32.HI R25, RZ, 0x1f, R133 ;  /* 0x0000001fff197819 */ /* 0x000fe20000011485 */
[----:B------:R-:W3:Y:S01]  /*1510*/  @!P2 S2R R24, SR_CgaCtaId ;  /* 0x000000000018a919 */ /* 0x000ee20000008800 */
[----:B----4-:R-:W-:Y:S01]  /*1520*/  @!P1 LEA R42, P3, R44, R10, 0x1 ;  /* 0x0000000a2c2a9211 */ /* 0x010fe200078608ff */
[----:B------:R-:W-:-:S02]  /*1530*/  @!P1 IMAD.IADD R30, R45, 0x1, R30 ;  /* 0x000000012d1e9824 */ /* 0x000fc400078e021e */
[----:B-----5:R-:W-:Y:S01]  /*1540*/  IMAD R36, R18, UR7, R3 ;  /* 0x0000000712247c24 */ /* 0x020fe2000f8e0203 */
[----:B------:R-:W-:Y:S01]  /*1550*/  ULDC.64 UR6, c[0x0][0x268] ;  /* 0x00009a0000067ab9 */ /* 0x000fe20000000a00 */
[----:B------:R-:W4:Y:S01]  /*1560*/  @!P2 LDC.64 R2, c[0x0][0x218] ;  /* 0x00008600ff02ab82 */ /* 0x000f220000000a00 */
[----:B------:R-:W-:Y:S01]  /*1570*/  IMAD R10, R134, R133, RZ ;  /* 0x00000085860a7224 */ /* 0x000fe200078e02ff */
[----:B------:R-:W-:Y:S01]  /*1580*/  @!P1 LEA.HI.X R43, R44, R11, R30, 0x1, P3 ;  /* 0x0000000b2c2b9211 */ /* 0x000fe200018f0c1e */
[----:B------:R-:W-:Y:S01]  /*1590*/  IMAD.IADD R185, R39, 0x1, R36 ;  /* 0x0000000127b97824 */ /* 0x000fe200078e0224 */
[C---:B-1----:R-:W-:Y:S01]  /*15a0*/  @!P0 LEA R4, P3, R40.reuse, R4, 0x1 ;  /* 0x0000000428048211 */ /* 0x042fe200078608ff */
[----:B------:R-:W-:Y:S02]  /*15b0*/  @!P0 IMAD.IADD R28, R41, 0x1, R28 ;  /* 0x00000001291c8824 */ /* 0x000fe400078e021c */
[-C--:B------:R-:W-:Y:S01]  /*15c0*/  IMAD R11, R25, R136.reuse, R10 ;  /* 0x00000088190b7224 */ /* 0x080fe200078e020a */
[----:B------:R1:W-:Y:S01]  /*15d0*/  @!P1 LDGSTS.E.BYPASS.LTC128B.128 [R37+0x3000], desc[UR16][R42.64] ;  /* 0x030000002a259fae */ /* 0x0003e2000b901d50 */
[----:B------:R-:W-:Y:S01]  /*15e0*/  IMAD.WIDE.U32 R38, R133, R136, R184 ;  /* 0x0000008885267225 */ /* 0x000fe200078e00b8 */
[----:B------:R-:W-:-:S02]  /*15f0*/  @!P0 LEA.HI.X R5, R40, R5, R28, 0x1, P3 ;  /* 0x0000000528058211 */ /* 0x000fc400018f0c1c */
[----:B------:R-:W-:Y:S01]  /*1600*/  ISETP.GE.AND P1, PT, R21, R0, PT ;  /* 0x000000001500720c */ /* 0x000fe20003f26270 */
[----:B------:R-:W-:Y:S01]  /*1610*/  IMAD.IADD R39, R39, 0x1, R11 ;  /* 0x0000000127277824 */ /* 0x000fe200078e020b */
[----:B--2---:R-:W-:Y:S01]  /*1620*/  @!P6 LEA R40, P3, R38, R8, 0x1 ;  /* 0x000000082628e211 */ /* 0x004fe200078608ff */
[----:B------:R2:W-:Y:S01]  /*1630*/  @!P0 LDGSTS.E.BYPASS.LTC128B.128 [R35+0x3800], desc[UR16][R4.64] ;  /* 0x0380000004238fae */ /* 0x0005e2000b901d50 */
[----:B------:R-:W-:Y:S01]  /*1640*/  @!P2 LEA R8, P4, R6, R38, 0x4 ;  /* 0x000000260608a211 */ /* 0x000fe200078820ff */
[----:B------:R-:W-:Y:S01]  /*1650*/  IMAD.WIDE.U32 R46, R18, UR6, R26 ;  /* 0x00000006122e7c25 */ /* 0x000fe2000f8e001a */
[----:B------:R-:W-:Y:S01]  /*1660*/  @!P6 LEA.HI.X R41, R38, R9, R39, 0x1, P3 ;  /* 0x000000092629e211 */ /* 0x000fe200018f0c27 */
[----:B------:R-:W5:Y:S01]  /*1670*/  @!P5 S2R R11, SR_CgaCtaId ;  /* 0x00000000000bd919 */ /* 0x000f620000008800 */
[----:B------:R-:W-:Y:S02]  /*1680*/  ISETP.GE.AND P3, PT, R23, R0, PT ;  /* 0x000000001700720c */ /* 0x000fe40003f66270 */
[----:B------:R-:W-:Y:S01]  /*1690*/  @!P2 LEA.HI.X R10, R6, R39, R7, 0x4, P4 ;  /* 0x00000027060aa211 */ /* 0x000fe200020f2407 */
[----:B------:R5:W-:Y:S01]  /*16a0*/  @!P6 LDGSTS.E.BYPASS.LTC128B.128 [R31+0x4000], desc[UR16][R40.64] ;  /* 0x04000000281fefae */ /* 0x000be2000b901d50 */
[----:B----4-:R-:W-:-:S02]  /*16b0*/  @!P2 LEA R44, P4, R8, R2, 0x1 ;  /* 0x00000002082ca211 */ /* 0x010fc400078808ff */
[-C--:B------:R-:W-:Y:S01]  /*16c0*/  ISETP.GE.AND P0, PT, R19, R0.reuse, PT ;  /* 0x000000001300720c */ /* 0x080fe20003f06270 */
[----:B------:R-:W-:Y:S01]  /*16d0*/  STL.64 [R1+0x38], R184 ;  /* 0x000038b801007387 */ /* 0x000fe20000100a00 */
[----:B------:R-:W-:Y:S02]  /*16e0*/  @!P2 LEA.HI.X R45, R8, R3, R10, 0x1, P4 ;  /* 0x00000003082da211 */ /* 0x000fe400020f0c0a */
[----:B------:R-:W-:Y:S01]  /*16f0*/  @!P2 MOV R9, 0x400 ;  /* 0x000004000009a802 */ /* 0x000fe20000000f00 */
[----:B------:R-:W4:Y:S01]  /*1700*/  @!P1 S2R R8, SR_CgaCtaId ;  /* 0x0000000000089919 */ /* 0x000f220000008800 */
[-C--:B------:R-:W-:Y:S01]  /*1710*/  ISETP.GE.AND P6, PT, R17, R0.reuse, PT ;  /* 0x000000001100720c */ /* 0x080fe20003fc6270 */
[----:B------:R-:W4:Y:S01]  /*1720*/  @!P3 LDC.64 R2, c[0x0][0x218] ;  /* 0x00008600ff02bb82 */ /* 0x000f220000000a00 */
[----:B---3--:R-:W-:Y:S01]  /*1730*/  @!P2 LEA R9, R24, R9, 0x18 ;  /* 0x000000091809a211 */ /* 0x008fe200078ec0ff */
[----:B-1----:R-:W1:Y:S01]  /*1740*/  @!P3 S2R R37, SR_CgaCtaId ;  /* 0x000000000025b919 */ /* 0x002e620000008800 */
[----:B------:R-:W-:Y:S01]  /*1750*/  ISETP.GE.AND P4, PT, R15, R0, PT ;  /* 0x000000000f00720c */ /* 0x000fe20003f86270 */
[----:B------:R-:W-:Y:S01]  /*1760*/  IMAD.WIDE.U32 R42, R6, 0x20, RZ ;  /* 0x00000020062a7825 */ /* 0x000fe200078e00ff */
[----:B------:R-:W-:Y:S03]  /*1770*/  STL.64 [R1+0x28], R46 ;  /* 0x0000282e01007387 */ /* 0x000fe60000100a00 */
[----:B------:R-:W-:Y:S01]  /*1780*/  @!P2 IMAD R24, R20, 0x2, R9 ;  /* 0x000000021418a824 */ /* 0x000fe200078e0209 */
[----:B--2---:R-:W-:Y:S01]  /*1790*/  SHF.L.U32 R5, R7, 0x5, RZ ;  /* 0x0000000507057819 */ /* 0x004fe200000006ff */
[----:B------:R-:W2:Y:S02]  /*17a0*/  @!P0 S2R R35, SR_CgaCtaId ;  /* 0x0000000000238919 */ /* 0x000ea40000008800 */
[----:B------:R-:W-:Y:S01]  /*17b0*/  @!P6 MOV R28, 0x400 ;  /* 0x00000400001ce802 */ /* 0x000fe20000000f00 */
[----:B------:R3:W-:Y:S01]  /*17c0*/  @!P2 LDGSTS.E.BYPASS.LTC128B.128 [R24+0x4800], desc[UR16][R44.64] ;  /* 0x048000002c18afae */ /* 0x0007e2000b901d50 */
[----:B-----5:R-:W-:Y:S01]  /*17d0*/  @!P3 IADD3 R41, P2, R38, R42, RZ ;  /* 0x0000002a2629b210 */ /* 0x020fe20007f5e0ff */
[----:B------:R-:W5:Y:S01]  /*17e0*/  @!P6 S2R R31, SR_CgaCtaId ;  /* 0x00000000001fe919 */ /* 0x000f620000008800 */
[----:B------:R-:W-:-:S02]  /*17f0*/  @!P4 IMAD.MOV.U32 R42, RZ, RZ, R38 ;  /* 0x000000ffff2ac224 */ /* 0x000fc400078e0026 */
[----:B------:R-:W-:Y:S01]  /*1800*/  @!P3 IADD3.X R10, R39, R43, R5, P2, !PT ;  /* 0x0000002b270ab210 */ /* 0x000fe200017fe405 */
[----:B------:R-:W5:Y:S01]  /*1810*/  @!P4 S2R R9, SR_CgaCtaId ;  /* 0x000000000009c919 */ /* 0x000f620000008800 */
[----:B------:R-:W5:Y:S01]  /*1820*/  @!P1 LDC.64 R4, c[0x0][0x218] ;  /* 0x00008600ff049b82 */ /* 0x000f620000000a00 */
[C---:B----4-:R-:W-:Y:S02]  /*1830*/  @!P3 LEA R40, P2, R41.reuse, R2, 0x1 ;  /* 0x000000022928b211 */ /* 0x050fe400078408ff */
[----:B------:R-:W-:Y:S02]  /*1840*/  @!P3 MOV R2, 0x400 ;  /* 0x000004000002b802 */ /* 0x000fe40000000f00 */
[----:B------:R-:W-:Y:S02]  /*1850*/  @!P3 LEA.HI.X R41, R41, R3, R10, 0x1, P2 ;  /* 0x000000032929b211 */ /* 0x000fe400010f0c0a */
[----:B------:R-:W-:Y:S02]  /*1860*/  ISETP.GE.AND P2, PT, R29, R0, PT ;  /* 0x000000001d00720c */ /* 0x000fe40003f46270 */
[----:B------:R-:W-:-:S02]  /*1870*/  @!P1 MOV R29, 0x400 ;  /* 0x00000400001d9802 */ /* 0x000fc40000000f00 */
[----:B-1----:R-:W-:Y:S02]  /*1880*/  @!P3 LEA R37, R37, R2, 0x18 ;  /* 0x000000022525b211 */ /* 0x002fe400078ec0ff */
[----:B------:R-:W1:Y:S01]  /*1890*/  @!P0 LDC.64 R2, c[0x0][0x218] ;  /* 0x00008600ff028b82 */ /* 0x000e620000000a00 */
[----:B------:R-:W-:Y:S01]  /*18a0*/  @!P1 LEA R29, R8, R29, 0x18 ;  /* 0x0000001d081d9211 */ /* 0x000fe200078ec0ff */
[----:B------:R-:W-:Y:S01]  /*18b0*/  @!P1 IMAD R8, R7, 0x30, RZ ;  /* 0x0000003007089824 */ /* 0x000fe200078e02ff */
[----:B------:R-:W-:Y:S01]  /*18c0*/  @!P0 MOV R10, 0x400 ;  /* 0x00000400000a8802 */ /* 0x000fe20000000f00 */
[----:B------:R-:W-:Y:S01]  /*18d0*/  @!P3 IMAD R43, R20, 0x2, R37 ;  /* 0x00000002142bb824 */ /* 0x000fe200078e0225 */
[----:B---3--:R-:W-:Y:S01]  /*18e0*/  @!P5 MOV R24, 0x400 ;  /* 0x000004000018d802 */ /* 0x008fe20000000f00 */
[----:B------:R-:W-:Y:S01]  /*18f0*/  @!P1 IMAD.WIDE.U32 R44, R6, 0x30, R38 ;  /* 0x00000030062c9825 */ /* 0x000fe200078e0026 */
[----:B--2---:R-:W-:Y:S02]  /*1900*/  @!P0 LEA R35, R35, R10, 0x18 ;  /* 0x0000000a23238211 */ /* 0x004fe400078ec0ff */
[----:B------:R2:W-:Y:S01]  /*1910*/  @!P3 LDGSTS.E.BYPASS.LTC128B.128 [R43+0x5000], desc[UR16][R40.64] ;  /* 0x05000000282bbfae */ /* 0x0005e2000b901d50 */
[----:B------:R-:W-:Y:S01]  /*1920*/  @!P1 IMAD.IADD R8, R45, 0x1, R8 ;  /* 0x000000012d089824 */ /* 0x000fe200078e0208 */
[----:B-----5:R-:W-:Y:S01]  /*1930*/  @!P1 LEA R36, P3, R44, R4, 0x1 ;  /* 0x000000042c249211 */ /* 0x020fe200078608ff */
[----:B------:R-:W-:Y:S01]  /*1940*/  @!P0 IMAD R4, R20, 0x2, R35 ;  /* 0x0000000214048824 */ /* 0x000fe200078e0223 */
[----:B------:R-:W-:Y:S01]  /*1950*/  @!P4 MOV R10, 0x400 ;  /* 0x00000400000ac802 */ /* 0x000fe20000000f00 */
[----:B------:R-:W-:Y:S01]  /*1960*/  IMAD R35, R22, UR6, RZ ;  /* 0x0000000616237c24 */ /* 0x000fe2000f8e02ff */
[----:B------:R-:W-:-:S02]  /*1970*/  @!P6 LEA R31, R31, R28, 0x18 ;  /* 0x0000001c1f1fe211 */ /* 0x000fc400078ec0ff */
[----:B------:R-:W-:Y:S01]  /*1980*/  @!P1 LEA.HI.X R37, R44, R5, R8, 0x1, P3 ;  /* 0x000000052c259211 */ /* 0x000fe200018f0c08 */
[C---:B------:R-:W-:Y:S01]  /*1990*/  @!P1 IMAD R5, R20.reuse, 0x2, R29 ;  /* 0x0000000214059824 */ /* 0x040fe200078e021d */
[----:B------:R-:W-:Y:S01]  /*19a0*/  @!P5 LEA R11, R11, R24, 0x18 ;  /* 0x000000180b0bd211 */ /* 0x000fe200078ec0ff */
[----:B------:R-:W-:Y:S01]  /*19b0*/  @!P6 IMAD R28, R20, 0x2, R31 ;  /* 0x00000002141ce824 */ /* 0x000fe200078e021f */
[----:B------:R-:W-:Y:S01]  /*19c0*/  @!P4 LEA R9, R9, R10, 0x18 ;  /* 0x0000000a0909c211 */ /* 0x000fe200078ec0ff */
[----:B------:R-:W-:Y:S01]  /*19d0*/  @!P5 IMAD R31, R7, 0x60, RZ ;  /* 0x00000060071fd824 */ /* 0x000fe200078e02ff */
[----:B------:R-:W-:Y:S01]  /*19e0*/  @!P0 LEA R29, P3, R6, R38, 0x6 ;  /* 0x00000026061d8211 */ /* 0x000fe200078630ff */
[----:B------:R3:W-:Y:S01]  /*19f0*/  @!P1 LDGSTS.E.BYPASS.LTC128B.128 [R5+0x5800], desc[UR16][R36.64] ;  /* 0x0580000024059fae */ /* 0x0007e2000b901d50 */
[C---:B------:R-:W-:Y:S01]  /*1a00*/  @!P5 LEA R24, R20.reuse, R11, 0x1 ;  /* 0x0000000b1418d211 */ /* 0x040fe200078e08ff */
[----:B------:R-:W-:Y:S01]  /*1a10*/  @!P4 IMAD R20, R20, 0x2, R9 ;  /* 0x000000021414c824 */ /* 0x000fe200078e0209 */
[----:B------:R-:W-:Y:S01]  /*1a20*/  @!P0 LEA.HI.X R30, R6, R39, R7, 0x6, P3 ;  /* 0x00000027061e8211 */ /* 0x000fe200018f3407 */
[----:B------:R-:W4:Y:S01]  /*1a30*/  @!P6 LDC.64 R10, c[0x0][0x218] ;  /* 0x00008600ff0aeb82 */ /* 0x000f220000000a00 */
[----:B-1----:R-:W-:Y:S01]  /*1a40*/  @!P0 LEA R44, P3, R29, R2, 0x1 ;  /* 0x000000021d2c8211 */ /* 0x002fe200078608ff */
[----:B------:R-:W-:-:S03]  /*1a50*/  IMAD R22, R18, UR7, R35 ;  /* 0x0000000712167c24 */ /* 0x000fc6000f8e0223 */
[----:B------:R-:W-:Y:S01]  /*1a60*/  @!P0 LEA.HI.X R45, R29, R3, R30, 0x1, P3 ;  /* 0x000000031d2d8211 */ /* 0x000fe200018f0c1e */
[----:B------:R-:W-:Y:S02]  /*1a70*/  @!P6 IMAD R30, R7, 0x50, RZ ;  /* 0x00000050071ee824 */ /* 0x000fe400078e02ff */
[----:B------:R-:W1:Y:S01]  /*1a80*/  @!P5 LDC.64 R8, c[0x0][0x218] ;  /* 0x00008600ff08db82 */ /* 0x000e620000000a00 */
[----:B--2---:R-:W-:Y:S01]  /*1a90*/  @!P6 IMAD.MOV.U32 R40, RZ, RZ, R38 ;  /* 0x000000ffff28e224 */ /* 0x004fe200078e0026 */
[----:B------:R2:W-:Y:S01]  /*1aa0*/  @!P0 LDGSTS.E.BYPASS.LTC128B.128 [R4+0x6000], desc[UR16][R44.64] ;  /* 0x060000002c048fae */ /* 0x0005e2000b901d50 */
[--C-:B------:R-:W-:Y:S01]  /*1ab0*/  @!P6 IMAD.MOV.U32 R41, RZ, RZ, R39.reuse ;  /* 0x000000ffff29e224 */ /* 0x100fe200078e0027 */
[----:B------:R-:W-:Y:S01]  /*1ac0*/  ISETP.GE.AND P0, PT, R12, R0, PT ;  /* 0x000000000c00720c */ /* 0x000fe20003f06270 */
[----:B------:R-:W-:Y:S02]  /*1ad0*/  @!P4 IMAD.MOV.U32 R43, RZ, RZ, R39 ;  /* 0x000000ffff2bc224 */ /* 0x000fe400078e0027 */
[C---:B------:R-:W-:Y:S01]  /*1ae0*/  @!P6 IMAD.WIDE.U32 R40, R6.reuse, 0x50, R40 ;  /* 0x000000500628e825 */ /* 0x040fe200078e0028 */
[----:B------:R-:W5:Y:S03]  /*1af0*/  @!P4 LDC.64 R2, c[0x0][0x218] ;  /* 0x00008600ff02cb82 */ /* 0x000f660000000a00 */
[----:B------:R-:W-:Y:S01]  /*1b00*/  @!P5 IMAD.WIDE.U32 R38, R6, 0x60, R38 ;  /* 0x000000600626d825 */ /* 0x000fe200078e0026 */
[----:B------:R-:W-:-:S03]  /*1b10*/  @!P6 IADD3 R30, R41, R30, RZ ;  /* 0x0000001e291ee210 */ /* 0x000fc60007ffe0ff */
[----:B---3--:R-:W-:Y:S01]  /*1b20*/  @!P5 IMAD.IADD R36, R39, 0x1, R31 ;  /* 0x000000012724d824 */ /* 0x008fe200078e021f */
[----:B----4-:R-:W-:Y:S01]  /*1b30*/  @!P6 LEA R10, P3, R40, R10, 0x1 ;  /* 0x0000000a280ae211 */ /* 0x010fe200078608ff */
[----:B------:R-:W-:Y:S02]  /*1b40*/  @!P4 IMAD R29, R7, 0x70, RZ ;  /* 0x00000070071dc824 */ /* 0x000fe400078e02ff */
[----:B------:R-:W-:Y:S01]  /*1b50*/  @!P4 IMAD.WIDE.U32 R42, R6, 0x70, R42 ;  /* 0x00000070062ac825 */ /* 0x000fe200078e002a */
[----:B------:R-:W-:Y:S02]  /*1b60*/  @!P6 LEA.HI.X R11, R40, R11, R30, 0x1, P3 ;  /* 0x0000000b280be211 */ /* 0x000fe400018f0c1e */
[----:B------:R-:W-:Y:S01]  /*1b70*/  ISETP.GE.AND P3, PT, R17, R0, PT ;  /* 0x000000001100720c */ /* 0x000fe20003f66270 */
[----:B------:R-:W-:Y:S01]  /*1b80*/  @!P4 IMAD.IADD R29, R43, 0x1, R29 ;  /* 0x000000012b1dc824 */ /* 0x000fe200078e021d */
[----:B-1----:R-:W-:Y:S01]  /*1b90*/  @!P5 LEA R8, P1, R38, R8, 0x1 ;  /* 0x000000082608d211 */ /* 0x002fe200078208ff */
[----:B------:R1:W-:Y:S01]  /*1ba0*/  @!P6 LDGSTS.E.BYPASS.LTC128B.128 [R28+0x6800], desc[UR16][R10.64] ;  /* 0x068000000a1cefae */ /* 0x0003e2000b901d50 */
[----:B------:R-:W-:-:S02]  /*1bb0*/  ISETP.GE.AND P6, PT, R23, R0, PT ;  /* 0x000000001700720c */ /* 0x000fc40003fc6270 */
[----:B------:R-:W-:Y:S01]  /*1bc0*/  @!P5 LEA.HI.X R9, R38, R9, R36, 0x1, P1 ;  /* 0x000000092609d211 */ /* 0x000fe200008f0c24 */
[----:B--2---:R-:W2:Y:S01]  /*1bd0*/  @!P0 LDC.64 R4, c[0x0][0x220] ;  /* 0x00008800ff048b82 */ /* 0x004ea20000000a00 */
[----:B------:R-:W-:Y:S01]  /*1be0*/  IMAD.WIDE.U32 R36, R133, R32, RZ ;  /* 0x0000002085247225 */ /* 0x000fe200078e00ff */
[C---:B-----5:R-:W-:Y:S02]  /*1bf0*/  @!P4 LEA R30, P1, R42.reuse, R2, 0x1 ;  /* 0x000000022a1ec211 */ /* 0x060fe400078208ff */
[----:B------:R3:W-:Y:S01]  /*1c00*/  @!P5 LDGSTS.E.BYPASS.LTC128B.128 [R24+0x7000], desc[UR16][R8.64] ;  /* 0x070000000818dfae */ /* 0x0007e2000b901d50 */
[----:B------:R-:W-:Y:S01]  /*1c10*/  IMAD R2, R25, R32, RZ ;  /* 0x0000002019027224 */ /* 0x000fe200078e02ff */
[----:B------:R-:W-:Y:S02]  /*1c20*/  ISETP.GE.AND P5, PT, R21, R0, PT ;  /* 0x000000001500720c */ /* 0x000fe40003fa6270 */
[----:B------:R-:W-:Y:S01]  /*1c30*/  @!P4 LEA.HI.X R31, R42, R3, R29, 0x1, P1 ;  /* 0x000000032a1fc211 */ /* 0x000fe200008f0c1d */
[----:B------:R-:W-:Y:S01]  /*1c40*/  IMAD R2, R133, R33, R2 ;  /* 0x0000002185027224 */ /* 0x000fe200078e0202 */
[----:B------:R-:W-:Y:S01]  /*1c50*/  LEA R26, P1, R36, R46, 0x7 ;  /* 0x0000002e241a7211 */ /* 0x000fe200078238ff */
[----:B------:R-:W-:-:S02]  /*1c60*/  IMAD.IADD R3, R47, 0x1, R22 ;  /* 0x000000012f037824 */ /* 0x000fc400078e0216 */
[----:B------:R4:W-:Y:S01]  /*1c70*/  @!P4 LDGSTS.E.BYPASS.LTC128B.128 [R20+0x7800], desc[UR16][R30.64] ;  /* 0x078000001e14cfae */ /* 0x0009e2000b901d50 */
[----:B------:R-:W-:Y:S01]  /*1c80*/  IMAD.IADD R2, R37, 0x1, R2 ;  /* 0x0000000125027824 */ /* 0x000fe200078e0202 */
[----:B------:R-:W-:Y:S01]  /*1c90*/  ISETP.GE.AND P4, PT, R19, R0, PT ;  /* 0x000000001300720c */ /* 0x000fe20003f86270 */
[----:B------:R-:W-:Y:S01]  /*1ca0*/  IMAD.SHL.U32 R19, R14, 0x40, RZ ;  /* 0x000000400e137824 */ /* 0x000fe200078e00ff */
[----:B------:R-:W0:Y:S02]  /*1cb0*/  LDGDEPBAR ;  /* 0x00000000000079af */ /* 0x000e240000000000 */
[----:B------:R-:W-:Y:S02]  /*1cc0*/  LEA.HI.X R27, R36, R3, R2, 0x7, P1 ;  /* 0x00000003241b7211 */ /* 0x000fe400008f3c02 */
[----:B------:R5:W-:Y:S01]  /*1cd0*/  STL [R1+0x18], R3 ;  /* 0x0000180301007387 */ /* 0x000be20000100800 */
[----:B------:R-:W-:Y:S02]  /*1ce0*/  LOP3.LUT R19, R19, 0x1c0, RZ, 0xc0, !PT ;  /* 0x000001c013137812 */ /* 0x000fe400078ec0ff */
[----:B--2---:R-:W-:-:S02]  /*1cf0*/  @!P0 LEA R22, P1, R26, R4, 0x1 ;  /* 0x000000041a168211 */ /* 0x004fc400078208ff */
[----:B-1----:R-:W-:Y:S02]  /*1d00*/  LEA.HI R11, R16, R135, RZ, 0x4 ;  /* 0x00000087100b7211 */ /* 0x002fe400078f20ff */
[--C-:B------:R-:W-:Y:S02]  /*1d10*/  @!P0 LEA.HI.X R23, R26, R5, R27.reuse, 0x1, P1 ;  /* 0x000000051a178211 */ /* 0x100fe400008f0c1b */
[----:B------:R-:W-:Y:S01]  /*1d20*/  LOP3.LUT R4, R11, 0xfffffff0, RZ, 0xc0, !PT ;  /* 0xfffffff00b047812 */ /* 0x000fe200078ec0ff */
[----:B---3--:R-:W-:Y:S01]  /*1d30*/  @!P5 IMAD.WIDE.U32 R24, R32, 0x30, R26 ;  /* 0x000000302018d825 */ /* 0x008fe200078e001a */
[----:B------:R-:W-:Y:S02]  /*1d40*/  SHF.R.S32.HI R8, RZ, 0x4, R11 ;  /* 0x00000004ff087819 */ /* 0x000fe4000001140b */
[----:B------:R-:W-:Y:S01]  /*1d50*/  ISETP.GE.AND P1, PT, R13, R0, PT ;  /* 0x000000000d00720c */ /* 0x000fe20003f26270 */
[----:B------:R-:W-:Y:S01]  /*1d60*/  IMAD.IADD R17, R135, 0x1, -R4 ;  /* 0x0000000187117824 */ /* 0x000fe200078e0a04 */
[----:B------:R-:W-:Y:S01]  /*1d70*/  LEA.HI R11, R11, R8, RZ, 0x1 ;  /* 0x000000080b0b7211 */ /* 0x000fe200078f08ff */
[----:B------:R-:W1:Y:S01]  /*1d80*/  @!P6 LDC.64 R4, c[0x0][0x220] ;  /* 0x00008800ff04eb82 */ /* 0x000e620000000a00 */
[----:B------:R-:W-:-:S02]  /*1d90*/  LEA.HI R16, R16, R135, RZ, 0x5 ;  /* 0x0000008710107211 */ /* 0x000fc400078f28ff */
[----:B------:R-:W-:Y:S01]  /*1da0*/  SHF.R.S32.HI R18, RZ, 0x1f, R17 ;  /* 0x0000001fff127819 */ /* 0x000fe20000011411 */
[----:B------:R-:W-:-:S04]  /*1db0*/  DEPBAR.LE SB0, 0x0 ;  /* 0x000080000000791a */ /* 0x000fc80000000000 */
[----:B------:R-:W-:Y:S01]  /*1dc0*/  BAR.SYNC.DEFER_BLOCKING 0x0 ;  /* 0x0000000000007b1d */ /* 0x000fe20000010000 */
[----:B------:R-:W-:Y:S01]  /*1dd0*/  LEA.HI R18, R18, R17, RZ, 0x3 ;  /* 0x0000001112127211 */ /* 0x000fe200078f18ff */
[----:B----4-:R-:W-:Y:S01]  /*1de0*/  IMAD.WIDE.U32 R20, R32, 0x20, RZ ;  /* 0x0000002020147825 */ /* 0x010fe200078e00ff */
[----:B------:R-:W-:Y:S02]  /*1df0*/  LOP3.LUT R11, R11, 0xfffffffe, RZ, 0xc0, !PT ;  /* 0xfffffffe0b0b7812 */ /* 0x000fe400078ec0ff */
[----:B------:R-:W-:-:S03]  /*1e00*/  SHF.R.S32.HI R16, RZ, 0x5, R16 ;  /* 0x00000005ff107819 */ /* 0x000fc60000011410 */
[----:B-----5:R-:W2:Y:S01]  /*1e10*/  @!P2 LDC.64 R2, c[0x0][0x220] ;  /* 0x00008800ff02ab82 */ /* 0x020ea20000000a00 */
[----:B------:R-:W-:Y:S01]  /*1e20*/  IADD3 R8, R8, -R11, RZ ;  /* 0x8000000b08087210 */ /* 0x000fe20007ffe0ff */
[----:B------:R-:W-:Y:S02]  /*1e30*/  IMAD.SHL.U32 R11, R33, 0x20, RZ ;  /* 0x00000020210b7824 */ /* 0x000fe400078e00ff */
[----:B------:R-:W-:-:S05]  /*1e40*/  IMAD.SHL.U32 R35, R18, 0x40, RZ ;  /* 0x0000004012237824 */ /* 0x000fca00078e00ff */
[----:B------:R-:W-:Y:S01]  /*1e50*/  LOP3.LUT R35, R35, 0xfffffe00, RZ, 0xc0, !PT ;  /* 0xfffffe0023237812 */ /* 0x000fe200078ec0ff */
[----:B------:R-:W-:Y:S04]  /*1e60*/  @P0 STS.128 [R182+0x8000], RZ ;  /* 0x008000ffb6000388 */ /* 0x000fe80000000c00 */
[----:B------:R-:W-:Y:S01]  /*1e70*/  @!PT LDS RZ, [RZ] ;  /* 0x00000000fffff984 */ /* 0x000fe20000000800 */
[----:B------:R-:W-:Y:S01]  /*1e80*/  @!PT LDS RZ, [RZ] ;  /* 0x00000000fffff984 */ /* 0x000fe20000000800 */
[----:B------:R-:W-:Y:S01]  /*1e90*/  @!PT LDS RZ, [RZ] ;  /* 0x00000000fffff984 */ /* 0x000fe20000000800 */
[----:B------:R3:W-:Y:S01]  /*1ea0*/  @!P0 LDGSTS.E.BYPASS.LTC128B.128 [R182+0x8000], desc[UR16][R22.64] ;  /* 0x0800000016b68fae */ /* 0x0007e2000b901d50 */
[----:B------:R-:W-:-:S03]  /*1eb0*/  @!P2 LEA R9, P0, R32, R26, 0x4 ;  /* 0x0000001a2009a211 */ /* 0x000fc600078020ff */
[----:B------:R-:W-:Y:S01]  /*1ec0*/  @P2 STS.128 [R182+0x8800], RZ ;  /* 0x008800ffb6002388 */ /* 0x000fe20000000c00 */
[----:B------:R-:W-:Y:S02]  /*1ed0*/  @!P2 LEA.HI.X R10, R32, R27, R33, 0x4, P0 ;  /* 0x0000001b200aa211 */ /* 0x000fe400000f2421 */
[----:B--2---:R-:W-:-:S04]  /*1ee0*/  @!P2 LEA R30, P0, R9, R2, 0x1 ;  /* 0x00000002091ea211 */ /* 0x004fc800078008ff */
[----:B------:R-:W-:Y:S02]  /*1ef0*/  @!P2 LEA.HI.X R31, R9, R3, R10, 0x1, P0 ;  /* 0x00000003091fa211 */ /* 0x000fe400000f0c0a */
[----:B------:R-:W2:Y:S01]  /*1f00*/  @!P5 LDC.64 R2, c[0x0][0x220] ;  /* 0x00008800ff02db82 */ /* 0x000ea20000000a00 */
[----:B------:R-:W-:Y:S02]  /*1f10*/  LOP3.LUT R10, R18, 0xfffffff8, RZ, 0xc0, !PT ;  /* 0xfffffff8120a7812 */ /* 0x000fe400078ec0ff */
[----:B------:R-:W-:Y:S01]  /*1f20*/  @!P6 IADD3 R9, P0, R26, R20, RZ ;  /* 0x000000141a09e210 */ /* 0x000fe20007f1e0ff */
[----:B------:R-:W-:Y:S01]  /*1f30*/  IMAD.SHL.U32 R20, R12, 0x8, RZ ;  /* 0x000000080c147824 */ /* 0x000fe200078e00ff */
[----:B------:R-:W-:Y:S01]  /*1f40*/  @!PT LDS RZ, [RZ] ;  /* 0x00000000fffff984 */ /* 0x000fe20000000800 */
[----:B------:R-:W-:Y:S01]  /*1f50*/  @!PT LDS RZ, [RZ] ;  /* 0x00000000fffff984 */ /* 0x000fe20000000800 */
[----:B------:R-:W-:Y:S01]  /*1f60*/  @!PT LDS RZ, [RZ] ;  /* 0x00000000fffff984 */ /* 0x000fe20000000800 */
[----:B------:R-:W-:Y:S01]  /*1f70*/  @!P2 LDGSTS.E.BYPASS.LTC128B.128 [R182+0x8800], desc[UR16][R30.64] ;  /* 0x088000001eb6afae */ /* 0x000fe2000b901d50 */
[----:B------:R-:W-:Y:S01]  /*1f80*/  IMAD.IADD R17, R17, 0x1, -R10 ;  /* 0x0000000111117824 */ /* 0x000fe200078e0a0a */
[----:B------:R-:W-:Y:S01]  /*1f90*/  @!P6 IADD3.X R10, R27, R21, R11, P0, !PT ;  /* 0x000000151b0ae210 */ /* 0x000fe200007fe40b */
[----:B------:R-:W4:Y:S01]  /*1fa0*/  @!P4 LDC.64 R12, c[0x0][0x220] ;  /* 0x00008800ff0ccb82 */ /* 0x000f220000000a00 */
[----:B------:R-:W-:Y:S01]  /*1fb0*/  LOP3.LUT R20, R19, 0x8, R20, 0xf8, !PT ;  /* 0x0000000813147812 */ /* 0x000fe200078ef814 */
[----:B------:R-:W-:Y:S01]  /*1fc0*/  @!P5 IMAD R11, R33, 0x30, RZ ;  /* 0x00000030210bd824 */ /* 0x000fe200078e02ff */
[----:B------:R-:W-:Y:S01]  /*1fd0*/  SHF.R.U32.HI R19, RZ, 0x3, R19 ;  /* 0x00000003ff137819 */ /* 0x000fe20000011613 */
[----:B------:R-:W-:Y:S01]  /*1fe0*/  @P6 STS.128 [R182+0x9000], RZ ;  /* 0x009000ffb6006388 */ /* 0x000fe20000000c00 */
[----:B-1----:R-:W-:Y:S01]  /*1ff0*/  @!P6 LEA R28, P0, R9, R4, 0x1 ;  /* 0x00000004091ce211 */ /* 0x002fe200078008ff */
[----:B---3--:R-:W-:Y:S01]  /*2000*/  IMAD.SHL.U32 R22, R17, 0x40, RZ ;  /* 0x0000004011167824 */ /* 0x008fe200078e00ff */
[----:B------:R-:W-:Y:S01]  /*2010*/  ISETP.GE.AND P2, PT, R15, R0, PT ;  /* 0x000000000f00720c */ /* 0x000fe20003f46270 */
[----:B------:R-:W-:Y:S01]  /*2020*/  @!P5 IMAD.IADD R11, R25, 0x1, R11 ;  /* 0x00000001190bd824 */ /* 0x000fe200078e020b */
[----:B------:R-:W-:Y:S01]  /*2030*/  SHF.L.U32 R21, R8, 0x3, RZ ;  /* 0x0000000308157819 */ /* 0x000fe200000006ff */
[----:B------:R-:W-:Y:S01]  /*2040*/  @!P3 IMAD.MOV.U32 R25, RZ, RZ, R27 ;  /* 0x000000ffff19b224 */ /* 0x000fe200078e001b */
[----:B------:R-:W-:-:S02]  /*2050*/  LOP3.LUT R22, R22, 0x1c0, RZ, 0xc0, !PT ;  /* 0x000001c016167812 */ /* 0x000fc400078ec0ff */
[----:B------:R-:W-:Y:S02]  /*2060*/  LOP3.LUT R19, R20, R19, RZ, 0x3c, !PT ;  /* 0x0000001314137212 */ /* 0x000fe400078e3cff */
[----:B------:R-:W-:Y:S02]  /*2070*/  @!P6 LEA.HI.X R29, R9, R5, R10, 0x1, P0 ;  /* 0x00000005091de211 */ /* 0x000fe400000f0c0a */
[----:B--2---:R-:W-:Y:S01]  /*2080*/  @!P5 LEA R20, P0, R24, R2, 0x1 ;  /* 0x000000021814d211 */ /* 0x004fe200078008ff */
[----:B------:R-:W-:Y:S01]  /*2090*/  IMAD R0, R8, 0x200, R19 ;  /* 0x0000020008007824 */ /* 0x000fe200078e0213 */
[----:B------:R-:W-:Y:S01]  /*20a0*/  LOP3.LUT R4, R22, 0x8, R21, 0xf8, !PT ;  /* 0x0000000816047812 */ /* 0x000fe200078ef815 */
[----:B------:R-:W1:Y:S01]  /*20b0*/  @!P1 LDC.64 R8, c[0x0][0x220] ;  /* 0x00008800ff089b82 */ /* 0x000e620000000a00 */
[----:B------:R-:W-:Y:S01]  /*20c0*/  @!P5 LEA.HI.X R21, R24, R3, R11, 0x1, P0 ;  /* 0x000000031815d211 */ /* 0x000fe200000f0c0b */
[----:B------:R-:W-:Y:S01]  /*20d0*/  @!PT LDS RZ, [RZ] ;  /* 0x00000000fffff984 */ /* 0x000fe20000000800 */
[----:B------:R-:W-:Y:S01]  /*20e0*/  @!PT LDS RZ, [RZ] ;  /* 0x00000000fffff984 */ /* 0x000fe20000000800 */
[----:B------:R-:W-:Y:S01]  /*20f0*/  @!PT LDS RZ, [RZ] ;  /* 0x00000000fffff984 */ /* 0x000fe20000000800 */
[----:B------:R-:W-:Y:S01]  /*2100*/  @!P6 LDGSTS.E.BYPASS.LTC128B.128 [R182+0x9000], desc[UR16][R28.64] ;  /* 0x090000001cb6efae */ /* 0x000fe2000b901d50 */
[----:B------:R-:W-:Y:S01]  /*2110*/  SHF.R.U32.HI R5, RZ, 0x3, R22 ;  /* 0x00000003ff057819 */ /* 0x000fe20000011616 */
[----:B------:R-:W-:Y:S01]  /*2120*/  @!P3 IMAD.MOV.U32 R24, RZ, RZ, R26 ;  /* 0x000000ffff18b224 */ /* 0x000fe200078e001a */
[----:B------:R-:W-:Y:S01]  /*2130*/  LEA R124, R0, UR4, 0x1 ;  /* 0x00000004007c7c11 */ /* 0x000fe2000f8e08ff */
[----:B------:R-:W-:Y:S01]  /*2140*/  @P5 STS.128 [R182+0x9800], RZ ;  /* 0x009800ffb6005388 */ /* 0x000fe20000000c00 */
[----:B------:R-:W-:Y:S01]  /*2150*/  LOP3.LUT R4, R4, R5, RZ, 0x3c, !PT ;  /* 0x0000000504047212 */ /* 0x000fe200078e3cff */
[----:B------:R-:W2:Y:S01]  /*2160*/  @!P3 LDC.64 R10, c[0x0][0x220] ;  /* 0x00008800ff0abb82 */ /* 0x000ea20000000a00 */
[C---:B------:R-:W-:Y:S01]  /*2170*/  @!P4 LEA R5, P0, R32.reuse, R26, 0x6 ;  /* 0x0000001a2005c211 */ /* 0x040fe200078030ff */
[----:B------:R-:W-:Y:S01]  /*2180*/  @!PT LDS RZ, [RZ] ;  /* 0x00000000fffff984 */ /* 0x000fe20000000800 */
[----:B------:R-:W-:Y:S01]  /*2190*/  @!PT LDS RZ, [RZ] ;  /* 0x00000000fffff984 */ /* 0x000fe20000000800 */
[----:B------:R-:W-:Y:S01]  /*21a0*/  @!PT LDS RZ, [RZ] ;  /* 0x00000000fffff984 */ /* 0x000fe20000000800 */
[----:B------:R3:W-:Y:S01]  /*21b0*/  @!P5 LDGSTS.E.BYPASS.LTC128B.128 [R182+0x9800], desc[UR16][R20.64] ;  /* 0x0980000014b6dfae */ /* 0x0007e2000b901d50 */
[----:B------:R-:W-:Y:S01]  /*21c0*/  @!P3 IMAD.WIDE.U32 R24, R32, 0x50, R24 ;  /* 0x000000502018b825 */ /* 0x000fe200078e0018 */
[----:B------:R-:W-:-:S02]  /*21d0*/  IADD3 R247, R124, 0x4040, RZ ;  /* 0x000040407cf77810 */ /* 0x000fc40007ffe0ff */
[----:B----4-:R-:W-:Y:S01]  /*21e0*/  @!P4 LEA R22, P5, R5, R12, 0x1 ;  /* 0x0000000c0516c211 */ /* 0x010fe200078a08ff */
[----:B------:R-:W-:Y:S01]  /*21f0*/  @P4 STS.128 [R182+0xa000], RZ ;  /* 0x00a000ffb6004388 */ /* 0x000fe20000000c00 */
[----:B------:R-:W4:Y:S01]  /*2200*/  @!P2 LDC.64 R2, c[0x0][0x220] ;  /* 0x00008800ff02ab82 */ /* 0x000f220000000a00 */
[----:B------:R-:W-:Y:S01]  /*2210*/  @!P4 LEA.HI.X R12, R32, R27, R33, 0x6, P0 ;  /* 0x0000001b200cc211 */ /* 0x000fe200000f3421 */
[----:B------:R-:W-:-:S03]  /*2220*/  IMAD.MOV.U32 R0, RZ, RZ, 0x20 ;  /* 0x00000020ff007424 */ /* 0x000fc600078e00ff */
[----:B------:R-:W-:Y:S01]  /*2230*/  @!P4 LEA.HI.X R23, R5, R13, R12, 0x1, P5 ;  /* 0x0000000d0517c211 */ /* 0x000fe200028f0c0c */
[C---:B------:R-:W-:Y:S02]  /*2240*/  @!P3 IMAD R13, R33.reuse, 0x50, RZ ;  /* 0x00000050210db824 */ /* 0x040fe400078e02ff */
[----:B------:R-:W-:Y:S02]  /*2250*/  @!P1 IMAD R12, R33, 0x60, RZ ;  /* 0x00000060210c9824 */ /* 0x000fe400078e02ff */
[----:B------:R-:W-:Y:S01]  /*2260*/  @!P3 IMAD.IADD R18, R25, 0x1, R13 ;  /* 0x000000011912b824 */ /* 0x000fe200078e020d */
[----:B------:R-:W-:Y:S01]  /*2270*/  @!PT LDS RZ, [RZ] ;  /* 0x00000000fffff984 */ /* 0x000fe20000000800 */
[----:B------:R-:W-:Y:S01]  /*2280*/  @!PT LDS RZ, [RZ] ;  /* 0x00000000fffff984 */ /* 0x000fe20000000800 */
[----:B------:R-:W-:Y:S01]  /*2290*/  @!PT LDS RZ, [RZ] ;  /* 0x00000000fffff984 */ /* 0x000fe20000000800 */
[----:B------:R5:W-:Y:S01]  /*22a0*/  @!P4 LDGSTS.E.BYPASS.LTC128B.128 [R182+0xa000], desc[UR16][R22.64] ;  /* 0x0a00000016b6cfae */ /* 0x000be2000b901d50 */
[----:B------:R-:W-:Y:S02]  /*22b0*/  @!P2 IMAD R5, R33, 0x70, RZ ;  /* 0x000000702105a824 */ /* 0x000fe400078e02ff */
[----:B------:R-:W-:Y:S01]  /*22c0*/  IMAD R13, R16, 0x400, R35 ;  /* 0x00000400100d7824 */ /* 0x000fe200078e0223 */
[----:B------:R-:W-:Y:S01]  /*22d0*/  @P3 STS.128 [R182+0xa800], RZ ;  /* 0x00a800ffb6003388 */ /* 0x000fe20000000c00 */
[----:B--2---:R-:W-:-:S04]  /*22e0*/  @!P3 LEA R10, P5, R24, R10, 0x1 ;  /* 0x0000000a180ab211 */ /* 0x004fc800078a08ff */
[----:B------:R-:W-:Y:S01]  /*22f0*/  @!P3 LEA.HI.X R11, R24, R11, R18, 0x1, P5 ;  /* 0x0000000b180bb211 */ /* 0x000fe200028f0c12 */
[--C-:B---3--:R-:W-:Y:S01]  /*2300*/  @!P1 IMAD.MOV.U32 R21, RZ, RZ, R27.reuse ;  /* 0x000000ffff159224 */ /* 0x108fe200078e001b */
[----:B------:R-:W-:Y:S01]  /*2310*/  @!P1 MOV R20, R26 ;  /* 0x0000001a00149202 */ /* 0x000fe20000000f00 */
[C---:B------:R-:W-:Y:S02]  /*2320*/  @!P2 IMAD.WIDE.U32 R26, R32.reuse, 0x70, R26 ;  /* 0x00000070201aa825 */ /* 0x040fe400078e001a */
[----:B------:R-:W-:Y:S01]  /*2330*/  @!PT LDS RZ, [RZ] ;  /* 0x00000000fffff984 */ /* 0x000fe20000000800 */
[----:B------:R-:W-:Y:S01]  /*2340*/  @!PT LDS RZ, [RZ] ;  /* 0x00000000fffff984 */ /* 0x000fe20000000800 */
[----:B------:R-:W-:Y:S01]  /*2350*/  @!PT LDS RZ, [RZ] ;  /* 0x00000000fffff984 */ /* 0x000fe20000000800 */
[----:B------:R-:W-:Y:S02]  /*2360*/  @!P3 LDGSTS.E.BYPASS.LTC128B.128 [R182+0xa800], desc[UR16][R10.64] ;  /* 0x0a8000000ab6bfae */ /* 0x000fe4000b901d50 */
[----:B------:R-:W-:Y:S02]  /*2370*/  @!P1 IMAD.WIDE.U32 R20, R32, 0x60, R20 ;  /* 0x0000006020149825 */ /* 0x000fe400078e0014 */
[----:B------:R-:W-:Y:S02]  /*2380*/  @P1 STS.128 [R182+0xb000], RZ ;  /* 0x00b000ffb6001388 */ /* 0x000fe40000000c00 */
[----:B------:R-:W-:Y:S01]  /*2390*/  @!P1 IMAD.IADD R12, R21, 0x1, R12 ;  /* 0x00000001150c9824 */ /* 0x000fe200078e020c */
[----:B-1----:R-:W-:Y:S01]  /*23a0*/  @!P1 LEA R8, P0, R20, R8, 0x1 ;  /* 0x0000000814089211 */ /* 0x002fe200078008ff */
[----:B------:R-:W-:-:S03]  /*23b0*/  @!P2 IMAD.IADD R5, R27, 0x1, R5 ;  /* 0x000000011b05a824 */ /* 0x000fc600078e0205 */
[----:B------:R-:W-:Y:S02]  /*23c0*/  @!P1 LEA.HI.X R9, R20, R9, R12, 0x1, P0 ;  /* 0x0000000914099211 */ /* 0x000fe400000f0c0c */
[----:B----4-:R-:W-:Y:S02]  /*23d0*/  @!P2 LEA R18, P0, R26, R2, 0x1 ;  /* 0x000000021a12a211 */ /* 0x010fe400078008ff */
[----:B------:R-:W-:Y:S01]  /*23e0*/  IADD3 R2, R4, R13, RZ ;  /* 0x0000000d04027210 */ /* 0x000fe20007ffe0ff */
[----:B------:R-:W-:Y:S01]  /*23f0*/  @!PT LDS RZ, [RZ] ;  /* 0x00000000fffff984 */ /* 0x000fe20000000800 */
[----:B------:R-:W-:Y:S01]  /*2400*/  @!PT LDS RZ, [RZ] ;  /* 0x00000000fffff984 */ /* 0x000fe20000000800 */
[----:B------:R-:W-:Y:S01]  /*2410*/  @!PT LDS RZ, [RZ] ;  /* 0x00000000fffff984 */ /* 0x000fe20000000800 */
[----:B------:R-:W-:Y:S01]  /*2420*/  @!P1 LDGSTS.E.BYPASS.LTC128B.128 [R182+0xb000], desc[UR16][R8.64] ;  /* 0x0b00000008b69fae */ /* 0x000fe2000b901d50 */
[----:B------:R-:W-:Y:S01]  /*2430*/  @!P2 LEA.HI.X R19, R26, R3, R5, 0x1, P0 ;  /* 0x000000031a13a211 */ /* 0x000fe200000f0c05 */
[----:B------:R-:W-:Y:S01]  /*2440*/  IMAD.MOV.U32 R3, RZ, RZ, 0x10 ;  /* 0x00000010ff037424 */ /* 0x000fe200078e00ff */
[----:B------:R-:W-:Y:S01]  /*2450*/  LEA R38, R2, UR4, 0x1 ;  /* 0x0000000402267c11 */ /* 0x000fe2000f8e08ff */
[----:B------:R-:W-:Y:S01]  /*2460*/  @P2 STS.128 [R182+0xb800], RZ ;  /* 0x00b800ffb6002388 */ /* 0x000fe20000000c00 */
[----:B------:R-:W-:-:S03]  /*2470*/  VIADD R2, R124, 0x4000 ;  /* 0x000040007c027836 */ /* 0x000fc60000000000 */
[----:B------:R-:W-:Y:S01]  /*2480*/  @!PT LDS RZ, [RZ] ;  /* 0x00000000fffff984 */ /* 0x000fe20000000800 */
[----:B------:R-:W-:Y:S01]  /*2490*/  @!PT LDS RZ, [RZ] ;  /* 0x00000000fffff984 */ /* 0x000fe20000000800 */
[----:B------:R-:W-:Y:S01]  /*24a0*/  @!PT LDS RZ, [RZ] ;  /* 0x00000000fffff984 */ /* 0x000fe20000000800 */
[----:B------:R1:W-:Y:S01]  /*24b0*/  @!P2 LDGSTS.E.BYPASS.LTC128B.128 [R182+0xb800], desc[UR16][R18.64] ;  /* 0x0b80000012b6afae */ /* 0x0003e2000b901d50 */
[----:B------:R-:W-:-:S03]  /*24c0*/  R2P PR, R17, 0x6 ;  /* 0x0000000611007804 */ /* 0x000fc60000000000 */
[----:B------:R-:W-:Y:S02]  /*24d0*/  LDSM.16.M88.4 R24, [R38] ;  /* 0x000000002618783b */ /* 0x000fe40000000200 */
[----:B------:R-:W-:Y:S02]  /*24e0*/  SEL R3, R3, 0xfffffff0, !P1 ;  /* 0xfffffff003037807 */ /* 0x000fe40004800000 */
[----:B------:R-:W2:Y:S01]  /*24f0*/  LDSM.16.M88.4 R116, [R124+0x4000] ;  /* 0x004000007c74783b */ /* 0x000ea20000000200 */
[----:B------:R-:W-:Y:S02]  /*2500*/  SEL R5, R0, 0xffffffe0, !P2 ;  /* 0xffffffe000057807 */ /* 0x000fe40005000000 */
[----:B------:R-:W-:Y:S01]  /*2510*/  R2P PR, R14, 0x6 ;  /* 0x000000060e007804 */ /* 0x000fe20000000000 */
[--C-:B------:R-:W-:Y:S01]  /*2520*/  IMAD R39, R3, 0x2, R38.reuse ;  /* 0x0000000203277824 */ /* 0x100fe200078e0226 */
[----:B------:R-:W3:Y:S01]  /*2530*/  LDSM.16.M88.4 R56, [R38+0x2000] ;  /* 0x002000002638783b */ /* 0x000ee20000000200 */
[----:B------:R-:W-:-:S02]  /*2540*/  IMAD R44, R5, 0x2, R38 ;  /* 0x00000002052c7824 */ /* 0x000fc400078e0226 */
[----:B------:R-:W-:Y:S01]  /*2550*/  SEL R0, R0, 0xffffffe0, !P1 ;  /* 0xffffffe000007807 */ /* 0x000fe20004800000 */
[----:B-----5:R-:W-:Y:S04]  /*2560*/  LDSM.16.M88.4 R20, [R39] ;  /* 0x000000002714783b */ /* 0x020fe80000000200 */
[----:B------:R-:W-:Y:S01]  /*2570*/  IMAD.IADD R251, R124, 0x1, R0 ;  /* 0x000000017cfb7824 */ /* 0x000fe200078e0200 */
[----:B------:R-:W-:Y:S02]  /*2580*/  LDSM.16.M88.4 R112, [R124+0x4800] ;  /* 0x004800007c70783b */ /* 0x000fe40000000200 */
[----:B------:R-:W-:Y:S02]  /*2590*/  @P2 VIADD R247, R2, 0xffffffc0 ;  /* 0xffffffc002f72836 */ /* 0x000fe40000000000 */
[----:B------:R-:W4:Y:S01]  /*25a0*/  LDSM.16.M88.4 R100, [R251+0x4000] ;  /* 0x00400000fb64783b */ /* 0x000f220000000200 */
[----:B------:R-:W-:-:S02]  /*25b0*/  IMAD R2, R3, 0x2, R44 ;  /* 0x0000000203027824 */ /* 0x000fc400078e022c */
[----:B------:R-:W-:Y:S01]  /*25c0*/  IMAD.IADD R198, R0, 0x1, R247 ;  /* 0x0000000100c67824 */ /* 0x000fe200078e02f7 */
[----:B-1----:R-:W1:Y:S04]  /*25d0*/  LDSM.16.M88.4 R16, [R39+0x2000] ;  /* 0x002000002710783b */ /* 0x002e680000000200 */
[----:B------:R-:W-:Y:S04]  /*25e0*/  LDSM.16.M88.4 R28, [R247] ;  /* 0x00000000f71c783b */ /* 0x000fe80000000200 */
[----:B------:R-:W5:Y:S04]  /*25f0*/  LDSM.16.M88.4 R12, [R44] ;  /* 0x000000002c0c783b */ /* 0x000f680000000200 */
[----:B------:R-:W5:Y:S04]  /*2600*/  LDSM.16.M88.4 R8, [R44+0x2000] ;  /* 0x002000002c08783b */ /* 0x000f680000000200 */
[----:B------:R-:W5:Y:S01]  /*2610*/  LDSM.16.M88.4 R60, [R251+0x4800] ;  /* 0x00480000fb3c783b */ /* 0x000f620000000200 */
[-C--:B--2---:R-:W-:Y:S03]  /*2620*/  HMMA.16816.F32.BF16 R64, R24, R116.reuse, RZ ;  /* 0x000000741840723c */ /* 0x084fe600000418ff */
[----:B------:R-:W-:Y:S03]  /*2630*/  LDSM.16.M88.4 R68, [R198] ;  /* 0x00000000c644783b */ /* 0x000fe60000000200 */
[----:B---3--:R-:W-:Y:S01]  /*2640*/  HMMA.16816.F32.BF16 R72, R56, R116, RZ ;  /* 0x000000743848723c */ /* 0x008fe200000418ff */
[----:B------:R-:W2:Y:S04]  /*2650*/  LDSM.16.M88.4 R48, [R2] ;  /* 0x000000000230783b */ /* 0x000ea80000000200 */
[----:B------:R-:W-:Y:S01]  /*2660*/  STL [R1+0x14], R38 ;  /* 0x0000142601007387 */ /* 0x000fe20000100800 */
[-C--:B------:R-:W-:Y:S03]  /*2670*/  HMMA.16816.F32.BF16 R96, R24, R118.reuse, RZ ;  /* 0x000000761860723c */ /* 0x080fe600000418ff */
[----:B------:R-:W-:Y:S03]  /*2680*/  STL [R1+0x10], R124 ;  /* 0x0000107c01007387 */ /* 0x000fe60000100800 */
[----:B------:R-:W-:Y:S01]  /*2690*/  HMMA.16816.F32.BF16 R116, R56, R118, RZ ;  /* 0x000000763874723c */ /* 0x000fe200000418ff */
[----:B------:R3:W-:Y:S04]  /*26a0*/  STL [R1+0xc], R39 ;  /* 0x00000c2701007387 */ /* 0x0007e80000100800 */
[----:B------:R-:W-:Y:S01]  /*26b0*/  STL [R1+0x4], R247 ;  /* 0x000004f701007387 */ /* 0x000fe20000100800 */
[-C--:B----4-:R-:W-:Y:S03]  /*26c0*/  HMMA.16816.F32.BF16 R64, R20, R100.reuse, R64 ;  /* 0x000000641440723c */ /* 0x090fe60000041840 */
[----:B------:R-:W-:Y:S03]  /*26d0*/  STL [R1+0x8], R44 ;  /* 0x0000082c01007387 */ /* 0x000fe60000100800 */
[----:B-1----:R-:W-:Y:S01]  /*26e0*/  HMMA.16816.F32.BF16 R72, R16, R100, R72 ;  /* 0x000000641048723c */ /* 0x002fe20000041848 */
[----:B------:R-:W1:Y:S04]  /*26f0*/  LDSM.16.M88.4 R44, [R2+0x2000] ;  /* 0x00200000022c783b */ /* 0x000e680000000200 */
[----:B------:R-:W-:Y:S01]  /*2700*/  LDSM.16.M88.4 R108, [R124+0x5000] ;  /* 0x005000007c6c783b */ /* 0x000fe20000000200 */
[C---:B------:R-:W-:Y:S03]  /*2710*/  HMMA.16816.F32.BF16 R92, R56.reuse, R112, RZ ;  /* 0x00000070385c723c */ /* 0x040fe600000418ff */
[----:B------:R-:W-:Y:S03]  /*2720*/  LDSM.16.M88.4 R104, [R124+0x5800] ;  /* 0x005800007c68783b */ /* 0x000fe60000000200 */
[----:B------:R-:W-:Y:S01]  /*2730*/  HMMA.16816.F32.BF16 R120, R56, R114, RZ ;  /* 0x000000723878723c */ /* 0x000fe200000418ff */
[----:B------:R-:W-:Y:S04]  /*2740*/  LDSM.16.M88.4 R52, [R251+0x5000] ;  /* 0x00500000fb34783b */ /* 0x000fe80000000200 */
[----:B------:R4:W-:Y:S01]  /*2750*/  STL [R1], R2 ;  /* 0x0000000201007387 */ /* 0x0009e20000100800 */
[----:B---3--:R-:W-:Y:S03]  /*2760*/  HMMA.16816.F32.BF16 R36, R24, R112, RZ ;  /* 0x000000701824723c */ /* 0x008fe600000418ff */
[----:B------:R-:W-:Y:S03]  /*2770*/  LDSM.16.M88.4 R40, [R251+0x5800] ;  /* 0x00580000fb28783b */ /* 0x000fe60000000200 */
[----:B-----5:R-:W-:Y:S01]  /*2780*/  HMMA.16816.F32.BF16 R64, R12, R28, R64 ;  /* 0x0000001c0c40723c */ /* 0x020fe20000041840 */
[----:B------:R-:W-:Y:S04]  /*2790*/  LDSM.16.M88.4 R128, [R198+0x1800] ;  /* 0x00180000c680783b */ /* 0x000fe80000000200 */
[----:B------:R-:W0:Y:S01]  /*27a0*/  LDGDEPBAR ;  /* 0x00000000000079af */ /* 0x000e220000000000 */
[----:B------:R-:W-:Y:S06]  /*27b0*/  HMMA.16816.F32.BF16 R96, R20, R102, R96 ;  /* 0x000000661460723c */ /* 0x000fec0000041860 */
[----:B------:R-:W-:Y:S06]  /*27c0*/  HMMA.16816.F32.BF16 R112, R24, R114, RZ ;  /* 0x000000721870723c */ /* 0x000fec00000418ff */
[----:B------:R-:W-:Y:S01]  /*27d0*/  HMMA.16816.F32.BF16 R116, R16, R102, R116 ;  /* 0x000000661074723c */ /* 0x000fe20000041874 */
[----:B------:R-:W3:Y:S05]  /*27e0*/  LDSM.16.M88.4 R100, [R247+0x800] ;  /* 0x00080000f764783b */ /* 0x000eea0000000200 */
[----:B------:R-:W-:Y:S06]  /*27f0*/  HMMA.16816.F32.BF16 R72, R8, R28, R72 ;  /* 0x0000001c0848723c */ /* 0x000fec0000041848 */
[----:B------:R-:W-:Y:S06]  /*2800*/  HMMA.16816.F32.BF16 R36, R20, R60, R36 ;  /* 0x0000003c1424723c */ /* 0x000fec0000041824 */
[----:B--2---:R-:W-:Y:S06]  /*2810*/  HMMA.16816.F32.BF16 R64, R48, R68, R64 ;  /* 0x000000443040723c */ /* 0x004fec0000041840 */
[C---:B------:R-:W-:Y:S06]  /*2820*/  HMMA.16816.F32.BF16 R92, R16.reuse, R60, R92 ;  /* 0x0000003c105c723c */ /* 0x040fec000004185c */
[-C--:B------:R-:W-:Y:S06]  /*2830*/  HMMA.16816.F32.BF16 R120, R16, R62.reuse, R120 ;  /* 0x0000003e1078723c */ /* 0x080fec0000041878 */
[----:B------:R-:W-:Y:S01]  /*2840*/  HMMA.16816.F32.BF16 R112, R20, R62, R112 ;  /* 0x0000003e1470723c */ /* 0x000fe20000041870 */
[----:B------:R-:W2:Y:S05]  /*2850*/  LDSM.16.M88.4 R60, [R198+0x800] ;  /* 0x00080000c63c783b */ /* 0x000eaa0000000200 */
[----:B-1----:R-:W-:Y:S01]  /*2860*/  HMMA.16816.F32.BF16 R72, R44, R68, R72 ;  /* 0x000000442c48723c */ /* 0x002fe20000041848 */
[----:B------:R-:W-:Y:S01]  /*2870*/  FMUL.FTZ R66, R66, UR5 ;  /* 0x0000000542427c20 */ /* 0x000fe20008410000 */
[----:B------:R-:W-:Y:S01]  /*2880*/  FMUL.FTZ R0, R64, UR5 ;  /* 0x0000000540007c20 */ /* 0x000fe20008410000 */
[----:B----4-:R-:W-:Y:S01]  /*2890*/  FMUL.FTZ R2, R65, UR5 ;  /* 0x0000000541027c20 */ /* 0x010fe20008410000 */
[----:B------:R-:W-:Y:S01]  /*28a0*/  FMUL.FTZ R138, R67, UR5 ;  /* 0x00000005438a7c20 */ /* 0x000fe20008410000 */
[----:B------:R1:W4:Y:S01]  /*28b0*/  MUFU.TANH R137, R66 ;  /* 0x0000004200897308 */ /* 0x0003220000002400 */
[-C--:B------:R-:W-:Y:S06]  /*28c0*/  HMMA.16816.F32.BF16 R96, R12, R30.reuse, R96 ;  /* 0x0000001e0c60723c */ /* 0x080fec0000041860 */
[----:B------:R-:W-:Y:S01]  /*28d0*/  HMMA.16816.F32.BF16 R116, R8, R30, R116 ;  /* 0x0000001e0874723c */ /* 0x000fe20000041874 */
[----:B------:R-:W-:Y:S05]  /*28e0*/  MUFU.TANH R138, R138 ;  /* 0x0000008a008a7308 */ /* 0x000fea0000002400 */
[----:B---3--:R-:W-:Y:S03]  /*28f0*/  HMMA.16816.F32.BF16 R36, R12, R100, R36 ;  /* 0x000000640c24723c */ /* 0x008fe60000041824 */
[----:B------:R-:W-:Y:S03]  /*2900*/  MUFU.TANH R0, R0 ;  /* 0x0000000000007308 */ /* 0x000fe60000002400 */
[-C--:B------:R-:W-:Y:S01]  /*2910*/  HMMA.16816.F32.BF16 R88, R24, R108.reuse, RZ ;  /* 0x0000006c1858723c */ /* 0x080fe200000418ff */
[----:B------:R-:W-:Y:S01]  /*2920*/  FMUL.FTZ R72, R72, UR5 ;  /* 0x0000000548487c20 */ /* 0x000fe20008410000 */
[----:B------:R-:W-:Y:S01]  /*2930*/  FMUL.FTZ R73, R73, UR5 ;  /* 0x0000000549497c20 */ /* 0x000fe20008410000 */
[----:B------:R-:W-:Y:S01]  /*2940*/  FMUL.FTZ R74, R74, UR5 ;  /* 0x000000054a4a7c20 */ /* 0x000fe20008410000 */
[----:B------:R-:W-:Y:S01]  /*2950*/  FMUL.FTZ R75, R75, UR5 ;  /* 0x000000054b4b7c20 */ /* 0x000fe20008410000 */
[----:B------:R-:W-:Y:S01]  /*2960*/  MUFU.TANH R139, R72 ;  /* 0x00000048008b7308 */ /* 0x000fe20000002400 */
[C---:B------:R-:W-:Y:S06]  /*2970*/  HMMA.16816.F32.BF16 R84, R56.reuse, R108, RZ ;  /* 0x0000006c3854723c */ /* 0x040fec00000418ff */
[-C--:B------:R-:W-:Y:S01]  /*2980*/  HMMA.16816.F32.BF16 R28, R56, R110.reuse, RZ ;  /* 0x0000006e381c723c */ /* 0x080fe200000418ff */
[----:B------:R-:W-:Y:S05]  /*2990*/  MUFU.TANH R140, R73 ;  /* 0x00000049008c7308 */ /* 0x000fea0000002400 */
[----:B-1----:R-:W-:Y:S03]  /*29a0*/  HMMA.16816.F32.BF16 R64, R24, R110, RZ ;  /* 0x0000006e1840723c */ /* 0x002fe600000418ff */
[----:B------:R-:W-:Y:S03]  /*29b0*/  MUFU.TANH R141, R74 ;  /* 0x0000004a008d7308 */ /* 0x000fe60000002400 */
[-C--:B------:R-:W-:Y:S05]  /*29c0*/  HMMA.16816.F32.BF16 R96, R48, R70.reuse, R96 ;  /* 0x000000463060723c */ /* 0x080fea0000041860 */
[----:B------:R2:W-:Y:S01]  /*29d0*/  MUFU.TANH R142, R75 ;  /* 0x0000004b008e7308 */ /* 0x0005e20000002400 */
[----:B------:R-:W-:Y:S06]  /*29e0*/  HMMA.16816.F32.BF16 R116, R44, R70, R116 ;  /* 0x000000462c74723c */ /* 0x000fec0000041874 */
[-C--:B------:R-:W-:Y:S01]  /*29f0*/  HMMA.16816.F32.BF16 R80, R24, R104.reuse, RZ ;  /* 0x000000681850723c */ /* 0x080fe200000418ff */
[----:B------:R-:W-:Y:S05]  /*2a00*/  MUFU.TANH R2, R2 ;  /* 0x0000000200027308 */ /* 0x000fea0000002400 */
[----:B------:R-:W-:Y:S06]  /*2a10*/  HMMA.16816.F32.BF16 R76, R56, R104, RZ ;  /* 0x00000068384c723c */ /* 0x000fec00000418ff */
[----:B--2---:R-:W-:Y:S01]  /*2a20*/  HMMA.16816.F32.BF16 R72, R48, R60, R36 ;  /* 0x0000003c3048723c */ /* 0x004fe20000041824 */
[----:B------:R-:W-:Y:S01]  /*2a30*/  FMUL.FTZ R96, R96, UR5 ;  /* 0x0000000560607c20 */ /* 0x000fe20008410000 */
[----:B------:R-:W-:Y:S01]  /*2a40*/  FMUL.FTZ R97, R97, UR5 ;  /* 0x0000000561617c20 */ /* 0x000fe20008410000 */
[----:B------:R-:W-:Y:S01]  /*2a50*/  FMUL.FTZ R98, R98, UR5 ;  /* 0x0000000562627c20 */ /* 0x000fe20008410000 */
[----:B------:R-:W-:Y:S01]  /*2a60*/  FMUL.FTZ R99, R99, UR5 ;  /* 0x0000000563637c20 */ /* 0x000fe20008410000 */
[----:B------:R-:W-:Y:S01]  /*2a70*/  MUFU.TANH R143, R96 ;  /* 0x00000060008f7308 */ /* 0x000fe20000002400 */
[----:B------:R-:W-:Y:S01]  /*2a80*/  HMMA.16816.F32.BF16 R68, R56, R106, RZ ;  /* 0x0000006a3844723c */ /* 0x000fe200000418ff */
[----:B------:R-:W-:Y:S01]  /*2a90*/  FMUL.FTZ R116, R116, UR5 ;  /* 0x0000000574747c20 */ /* 0x000fe20008410000 */
[----:B------:R-:W-:Y:S01]  /*2aa0*/  FMUL.FTZ R117, R117, UR5 ;  /* 0x0000000575757c20 */ /* 0x000fe20008410000 */
[----:B------:R-:W-:Y:S01]  /*2ab0*/  FMUL.FTZ R118, R118, UR5 ;  /* 0x0000000576767c20 */ /* 0x000fe20008410000 */
[----:B------:R-:W-:-:S02]  /*2ac0*/  FMUL.FTZ R119, R119, UR5 ;  /* 0x0000000577777c20 */ /* 0x000fc40008410000 */
[----:B------:R-:W-:Y:S01]  /*2ad0*/  HMMA.16816.F32.BF16 R36, R24, R106, RZ ;  /* 0x0000006a1824723c */ /* 0x000fe200000418ff */
[----:B------:R-:W1:Y:S01]  /*2ae0*/  LDSM.16.M88.4 R104, [R247+0x1000] ;  /* 0x00100000f768783b */ /* 0x000e620000000200 */
[----:B------:R-:W-:Y:S04]  /*2af0*/  MUFU.TANH R144, R97 ;  /* 0x0000006100907308 */ /* 0x000fe80000002400 */
[-C--:B------:R-:W-:Y:S04]  /*2b00*/  HMMA.16816.F32.BF16 R88, R20, R52.reuse, R88 ;  /* 0x000000341458723c */ /* 0x080fe80000041858 */
[----:B------:R-:W-:Y:S02]  /*2b10*/  MUFU.TANH R145, R98 ;  /* 0x0000006200917308 */ /* 0x000fe40000002400 */
[----:B------:R-:W-:Y:S01]  /*2b20*/  HMMA.16816.F32.BF16 R84, R16, R52, R84 ;  /* 0x000000341054723c */ /* 0x000fe20000041854 */
[----:B------:R-:W-:Y:S01]  /*2b30*/  FMUL.FTZ R72, R72, UR5 ;  /* 0x0000000548487c20 */ /* 0x000fe20008410000 */
[----:B------:R-:W-:Y:S01]  /*2b40*/  FMUL.FTZ R73, R73, UR5 ;  /* 0x0000000549497c20 */ /* 0x000fe20008410000 */
[----:B------:R-:W-:Y:S01]  /*2b50*/  FMUL.FTZ R74, R74, UR5 ;  /* 0x000000054a4a7c20 */ /* 0x000fe20008410000 */
[----:B------:R-:W-:-:S02]  /*2b60*/  FMUL.FTZ R154, R75, UR5 ;  /* 0x000000054b9a7c20 */ /* 0x000fc40008410000 */
[-C--:B------:R-:W-:Y:S01]  /*2b70*/  HMMA.16816.F32.BF16 R28, R16, R54.reuse, R28 ;  /* 0x00000036101c723c */ /* 0x080fe2000004181c */
[----:B------:R2:W-:Y:S05]  /*2b80*/  MUFU.TANH R146, R99 ;  /* 0x0000006300927308 */ /* 0x0005ea0000002400 */
[----:B------:R-:W-:Y:S03]  /*2b90*/  HMMA.16816.F32.BF16 R64, R20, R54, R64 ;  /* 0x000000361440723c */ /* 0x000fe60000041840 */
[----:B------:R-:W-:Y:S03]  /*2ba0*/  MUFU.TANH R151, R72 ;  /* 0x0000004800977308 */ /* 0x000fe60000002400 */
[----:B------:R-:W-:Y:S05]  /*2bb0*/  HMMA.16816.F32.BF16 R52, R8, R100, R92 ;  /* 0x000000640834723c */ /* 0x000fea000004185c */
[----:B------:R-:W-:Y:S01]  /*2bc0*/  MUFU.TANH R152, R73 ;  /* 0x0000004900987308 */ /* 0x000fe20000002400 */
[-C--:B------:R-:W-:Y:S01]  /*2bd0*/  HMMA.16816.F32.BF16 R112, R12, R102.reuse, R112 ;  /* 0x000000660c70723c */ /* 0x080fe20000041870 */
[----:B--2---:R-:W2:Y:S05]  /*2be0*/  LDSM.16.M88.4 R96, [R247+0x1800] ;  /* 0x00180000f760783b */ /* 0x004eaa0000000200 */
[----:B------:R-:W-:Y:S01]  /*2bf0*/  HMMA.16816.F32.BF16 R92, R8, R102, R120 ;  /* 0x00000066085c723c */ /* 0x000fe20000041878 */
[----:B------:R3:W-:Y:S01]  /*2c00*/  MUFU.TANH R153, R74 ;  /* 0x0000004a00997308 */ /* 0x0007e20000002400 */
[----:B------:R-:W-:Y:S04]  /*2c10*/  LDSM.16.M88.4 R120, [R124+0x7800] ;  /* 0x007800007c78783b */ /* 0x000fe80000000200 */
[----:B------:R-:W-:Y:S03]  /*2c20*/  HMMA.16816.F32.BF16 R80, R20, R40, R80 ;  /* 0x000000281450723c */ /* 0x000fe60000041850 */
[----:B------:R-:W-:Y:S03]  /*2c30*/  MUFU.TANH R147, R116 ;  /* 0x0000007400937308 */ /* 0x000fe60000002400 */
[----:B------:R-:W-:Y:S05]  /*2c40*/  HMMA.16816.F32.BF16 R52, R44, R60, R52 ;  /* 0x0000003c2c34723c */ /* 0x000fea0000041834 */
[----:B------:R-:W-:Y:S01]  /*2c50*/  MUFU.TANH R148, R117 ;  /* 0x0000007500947308 */ /* 0x000fe20000002400 */
[----:B------:R-:W-:Y:S06]  /*2c60*/  HMMA.16816.F32.BF16 R100, R48, R62, R112 ;  /* 0x0000003e3064723c */ /* 0x000fec0000041870 */
[C---:B------:R-:W-:Y:S01]  /*2c70*/  HMMA.16816.F32.BF16 R76, R16.reuse, R40, R76 ;  /* 0x00000028104c723c */ /* 0x040fe2000004184c */
[----:B------:R-:W5:Y:S05]  /*2c80*/  MUFU.TANH R149, R118 ;  /* 0x0000007600957308 */ /* 0x000f6a0000002400 */
[-C--:B------:R-:W-:Y:S03]  /*2c90*/  HMMA.16816.F32.BF16 R68, R16, R42.reuse, R68 ;  /* 0x0000002a1044723c */ /* 0x080fe60000041844 */
[----:B------:R4:W5:Y:S03]  /*2ca0*/  MUFU.TANH R150, R119 ;  /* 0x0000007700967308 */ /* 0x0009660000002400 */
[----:B------:R-:W-:Y:S01]  /*2cb0*/  HMMA.16816.F32.BF16 R36, R20, R42, R36 ;  /* 0x0000002a1424723c */ /* 0x000fe20000041824 */
[----:B------:R-:W-:Y:S01]  /*2cc0*/  FMUL.FTZ R52, R52, UR5 ;  /* 0x0000000534347c20 */ /* 0x000fe20008410000 */
[----:B------:R-:W-:Y:S01]  /*2cd0*/  FMUL.FTZ R156, R53, UR5 ;  /* 0x00000005359c7c20 */ /* 0x000fe20008410000 */
[----:B------:R-:W-:Y:S01]  /*2ce0*/  FMUL.FTZ R157, R54, UR5 ;  /* 0x00000005369d7c20 */ /* 0x000fe20008410000 */
[----:B------:R-:W-:Y:S01]  /*2cf0*/  FMUL.FTZ R158, R55, UR5 ;  /* 0x00000005379e7c20 */ /* 0x000fe20008410000 */
[----:B------:R2:W-:Y:S01]  /*2d00*/  MUFU.TANH R155, R52 ;  /* 0x00000034009b7308 */ /* 0x0005e20000002400 */
[-C--:B-1----:R-:W-:Y:S01]  /*2d10*/  HMMA.16816.F32.BF16 R40, R12, R104.reuse, R88 ;  /* 0x000000680c28723c */ /* 0x082fe20000041858 */
[----:B------:R-:W1:Y:S01]  /*2d20*/  LDSM.16.M88.4 R88, [R198+0x1000] ;  /* 0x00100000c658783b */ /* 0x000e620000000200 */
[----:B------:R-:W-:Y:S01]  /*2d30*/  FMUL.FTZ R100, R100, UR5 ;  /* 0x0000000564647c20 */ /* 0x000fe20008410000 */
[----:B------:R-:W-:Y:S01]  /*2d40*/  FMUL.FTZ R101, R101, UR5 ;  /* 0x0000000565657c20 */ /* 0x000fe20008410000 */
[----:B------:R-:W-:Y:S01]  /*2d50*/  FMUL.FTZ R161, R102, UR5 ;  /* 0x0000000566a17c20 */ /* 0x000fe20008410000 */
[----:B------:R-:W-:Y:S01]  /*2d60*/  FMUL.FTZ R162, R103, UR5 ;  /* 0x0000000567a27c20 */ /* 0x000fe20008410000 */
[----:B---3--:R-:W-:Y:S01]  /*2d70*/  HMMA.16816.F32.BF16 R72, R8, R104, R84 ;  /* 0x000000680848723c */ /* 0x008fe20000041854 */
[----:B------:R-:W-:Y:S01]  /*2d80*/  MUFU.TANH R159, R100 ;  /* 0x00000064009f7308 */ /* 0x000fe20000002400 */
[----:B----4-:R-:W-:Y:S04]  /*2d90*/  LDSM.16.M88.4 R116, [R251+0x6000] ;  /* 0x00600000fb74783b */ /* 0x010fe80000000200 */
[-C--:B------:R-:W-:Y:S01]  /*2da0*/  HMMA.16816.F32.BF16 R64, R12, R106.reuse, R64 ;  /* 0x0000006a0c40723c */ /* 0x080fe20000041840 */
[----:B------:R-:W-:Y:S02]  /*2db0*/  LDSM.16.M88.4 R84, [R124+0x6800] ;  /* 0x006800007c54783b */ /* 0x000fe40000000200 */
[----:B------:R3:W-:Y:S03]  /*2dc0*/  MUFU.TANH R160, R101 ;  /* 0x0000006500a07308 */ /* 0x0007e60000002400 */
[----:B--2---:R-:W-:Y:S05]  /*2dd0*/  HMMA.16816.F32.BF16 R52, R8, R106, R28 ;  /* 0x0000006a0834723c */ /* 0x004fea000004181c */
[----:B------:R-:W2:Y:S01]  /*2de0*/  MUFU.TANH R157, R157 ;  /* 0x0000009d009d7308 */ /* 0x000ea20000002400 */
[----:B------:R-:W-:Y:S06]  /*2df0*/  HMMA.16816.F32.BF16 R92, R44, R62, R92 ;  /* 0x0000003e2c5c723c */ /* 0x000fec000004185c */
[-C--:B------:R-:W-:Y:S01]  /*2e00*/  HMMA.16816.F32.BF16 R28, R8, R96.reuse, R76 ;  /* 0x00000060081c723c */ /* 0x080fe2000004184c */
[----:B------:R-:W-:Y:S01]  /*2e10*/  MUFU.TANH R154, R154 ;  /* 0x0000009a009a7308 */ /* 0x000fe20000002400 */
[----:B---3--:R-:W3:Y:S04]  /*2e20*/  LDSM.16.M88.4 R100, [R124+0x6000] ;  /* 0x006000007c64783b */ /* 0x008ee80000000200 */
[----:B------:R-:W-:Y:S03]  /*2e30*/  HMMA.16816.F32.BF16 R80, R12, R96, R80 ;  /* 0x000000600c50723c */ /* 0x000fe60000041850 */
[----:B------:R-:W-:Y:S03]  /*2e40*/  MUFU.TANH R156, R156 ;  /* 0x0000009c009c7308 */ /* 0x000fe60000002400 */
[----:B-1----:R-:W-:Y:S05]  /*2e50*/  HMMA.16816.F32.BF16 R52, R44, R90, R52 ;  /* 0x0000005a2c34723c */ /* 0x002fea0000041834 */
[----:B------:R-:W1:Y:S01]  /*2e60*/  MUFU.TANH R158, R158 ;  /* 0x0000009e009e7308 */ /* 0x000e620000002400 */
[----:B------:R-:W-:Y:S01]  /*2e70*/  HMMA.16816.F32.BF16 R60, R48, R88, R40 ;  /* 0x00000058303c723c */ /* 0x000fe20000041828 */
[----:B------:R-:W-:Y:S01]  /*2e80*/  FMUL.FTZ R92, R92, UR5 ;  /* 0x000000055c5c7c20 */ /* 0x000fe20008410000 */
[----:B------:R-:W-:Y:S01]  /*2e90*/  FMUL.FTZ R93, R93, UR5 ;  /* 0x000000055d5d7c20 */ /* 0x000fe20008410000 */
[----:B------:R-:W-:Y:S01]  /*2ea0*/  FMUL.FTZ R94, R94, UR5 ;  /* 0x000000055e5e7c20 */ /* 0x000fe20008410000 */
[----:B------:R-:W-:-:S02]  /*2eb0*/  FMUL.FTZ R95, R95, UR5 ;  /* 0x000000055f5f7c20 */ /* 0x000fc40008410000 */
[----:B------:R-:W-:Y:S01]  /*2ec0*/  HMMA.16816.F32.BF16 R40, R8, R98, R68 ;  /* 0x000000620828723c */ /* 0x000fe20000041844 */
[----:B------:R4:W5:Y:S01]  /*2ed0*/  LDSM.16.M88.4 R68, [R124+0x7000] ;  /* 0x007000007c44783b */ /* 0x0009620000000200 */
[----:B------:R-:W-:Y:S04]  /*2ee0*/  MUFU.TANH R163, R92 ;  /* 0x0000005c00a37308 */ /* 0x000fe80000002400 */
[----:B------:R-:W-:Y:S04]  /*2ef0*/  HMMA.16816.F32.BF16 R72, R44, R88, R72 ;  /* 0x000000582c48723c */ /* 0x000fe80000041848 */
[----:B------:R-:W-:Y:S02]  /*2f00*/  MUFU.TANH R164, R93 ;  /* 0x0000005d00a47308 */ /* 0x000fe40000002400 */
[----:B------:R-:W-:Y:S01]  /*2f10*/  HMMA.16816.F32.BF16 R64, R48, R90, R64 ;  /* 0x0000005a3040723c */ /* 0x000fe20000041840 */
[----:B------:R-:W-:Y:S01]  /*2f20*/  FMUL.FTZ R52, R52, UR5 ;  /* 0x0000000534347c20 */ /* 0x000fe20008410000 */
[----:B------:R-:W-:Y:S01]  /*2f30*/  FMUL.FTZ R53, R53, UR5 ;  /* 0x0000000535357c20 */ /* 0x000fe20008410000 */
[----:B------:R-:W-:Y:S01]  /*2f40*/  FMUL.FTZ R180, R54, UR5 ;  /* 0x0000000536b47c20 */ /* 0x000fe20008410000 */
[----:B------:R-:W-:-:S02]  /*2f50*/  FMUL.FTZ R179, R55, UR5 ;  /* 0x0000000537b37c20 */ /* 0x000fc40008410000 */
[----:B---3--:R-:W-:Y:S01]  /*2f60*/  HMMA.16816.F32.BF16 R112, R24, R100, RZ ;  /* 0x000000641870723c */ /* 0x008fe200000418ff */
[----:B------:R-:W-:Y:S01]  /*2f70*/  MUFU.TANH R178, R52 ;  /* 0x0000003400b27308 */ /* 0x000fe20000002400 */
[----:B------:R-:W-:Y:S01]  /*2f80*/  FMUL.FTZ R60, R60, UR5 ;  /* 0x000000053c3c7c20 */ /* 0x000fe20008410000 */
[----:B------:R-:W-:Y:S01]  /*2f90*/  FMUL.FTZ R61, R61, UR5 ;  /* 0x000000053d3d7c20 */ /* 0x000fe20008410000 */
[----:B------:R-:W-:Y:S02]  /*2fa0*/  FMUL.FTZ R62, R62, UR5 ;  /* 0x000000053e3e7c20 */ /* 0x000fe40008410000 */
[----:B------:R-:W-:Y:S03]  /*2fb0*/  HMMA.16816.F32.BF16 R28, R44, R128, R28 ;  /* 0x000000802c1c723c */ /* 0x000fe6000004181c */
[----:B------:R3:W-:Y:S03]  /*2fc0*/  MUFU.TANH R177, R53 ;  /* 0x0000003500b17308 */ /* 0x0007e60000002400 */
[----:B------:R-:W-:Y:S01]  /*2fd0*/  FMUL.FTZ R72, R72, UR5 ;  /* 0x0000000548487c20 */ /* 0x000fe20008410000 */
[----:B------:R-:W-:Y:S01]  /*2fe0*/  FMUL.FTZ R73, R73, UR5 ;  /* 0x0000000549497c20 */ /* 0x000fe20008410000 */
[----:B------:R-:W-:Y:S01]  /*2ff0*/  HMMA.16816.F32.BF16 R36, R12, R98, R36 ;  /* 0x000000620c24723c */ /* 0x000fe20000041824 */
[----:B------:R-:W-:Y:S01]  /*3000*/  FMUL.FTZ R176, R74, UR5 ;  /* 0x000000054ab07c20 */ /* 0x000fe20008410000 */
[----:B------:R-:W-:Y:S01]  /*3010*/  FMUL.FTZ R174, R75, UR5 ;  /* 0x000000054bae7c20 */ /* 0x000fe20008410000 */
[----:B------:R-:W-:Y:S01]  /*3020*/  MUFU.TANH R165, R94 ;  /* 0x0000005e00a57308 */ /* 0x000fe20000002400 */
[----:B------:R-:W-:Y:S01]  /*3030*/  FMUL.FTZ R64, R64, UR5 ;  /* 0x0000000540407c20 */ /* 0x000fe20008410000 */
[----:B------:R-:W-:Y:S01]  /*3040*/  FMUL.FTZ R65, R65, UR5 ;  /* 0x0000000541417c20 */ /* 0x000fe20008410000 */
[----:B------:R-:W-:Y:S01]  /*3050*/  FMUL.FTZ R66, R66, UR5 ;  /* 0x0000000542427c20 */ /* 0x000fe20008410000 */
[----:B------:R-:W-:Y:S01]  /*3060*/  FMUL.FTZ R67, R67, UR5 ;  /* 0x0000000543437c20 */ /* 0x000fe20008410000 */
[----:B----4-:R-:W-:Y:S03]  /*3070*/  HMMA.16816.F32.BF16 R124, R48, R128, R80 ;  /* 0x00000080307c723c */ /* 0x010fe60000041850 */
[----:B------:R4:W-:Y:S01]  /*3080*/  MUFU.TANH R166, R95 ;  /* 0x0000005f00a67308 */ /* 0x0009e20000002400 */
[----:B---3--:R-:W3:Y:S02]  /*3090*/  LDSM.16.M88.4 R52, [R247+0x2000] ;  /* 0x00200000f734783b */ /* 0x008ee40000000200 */
[----:B------:R-:W-:Y:S01]  /*30a0*/  HMMA.16816.F32.BF16 R112, R20, R116, R112 ;  /* 0x000000741470723c */ /* 0x000fe20000041870 */
[----:B------:R-:W-:Y:S01]  /*30b0*/  FMUL.FTZ R129, R63, UR5 ;  /* 0x000000053f817c20 */ /* 0x000fe20008410000 */
[----:B------:R-:W-:Y:S01]  /*30c0*/  FMUL.FTZ R28, R28, UR5 ;  /* 0x000000051c1c7c20 */ /* 0x000fe20008410000 */
[----:B------:R-:W-:Y:S01]  /*30d0*/  FMUL.FTZ R29, R29, UR5 ;  /* 0x000000051d1d7c20 */ /* 0x000fe20008410000 */
[----:B------:R-:W-:Y:S01]  /*30e0*/  FMUL.FTZ R236, R31, UR5 ;  /* 0x000000051fec7c20 */ /* 0x000fe20008410000 */
[----:B------:R-:W-:Y:S01]  /*30f0*/  MUFU.TANH R175, R72 ;  /* 0x0000004800af7308 */ /* 0x000fe20000002400 */
[C---:B------:R-:W-:Y:S06]  /*3100*/  HMMA.16816.F32.BF16 R108, R56.reuse, R100, RZ ;  /* 0x00000064386c723c */ /* 0x040fec00000418ff */
[C---:B-----5:R-:W-:Y:S01]  /*3110*/  HMMA.16816.F32.BF16 R76, R56.reuse, R68, RZ ;  /* 0x00000044384c723c */ /* 0x060fe200000418ff */
[----:B------:R5:W-:Y:S05]  /*3120*/  MUFU.TANH R171, R73 ;  /* 0x0000004900ab7308 */ /* 0x000bea0000002400 */
[C---:B----4-:R-:W-:Y:S01]  /*3130*/  HMMA.16816.F32.BF16 R92, R56.reuse, R84, RZ ;  /* 0x00000054385c723c */ /* 0x050fe200000418ff */
[----:B------:R-:W-:Y:S01]  /*3140*/  FMUL.FTZ R231, R125, UR5 ;  /* 0x000000057de77c20 */ /* 0x000fe20008410000 */
[----:B------:R-:W-:Y:S01]  /*3150*/  FMUL.FTZ R125, R126, UR5 ;  /* 0x000000057e7d7c20 */ /* 0x000fe20008410000 */
[----:B------:R-:W-:Y:S01]  /*3160*/  MUFU.TANH R167, R60 ;  /* 0x0000003c00a77308 */ /* 0x000fe20000002400 */
[----:B------:R-:W-:Y:S01]  /*3170*/  FMUL.FTZ R233, R124, UR5 ;  /* 0x000000057ce97c20 */ /* 0x000fe20008410000 */
[----:B------:R-:W-:Y:S01]  /*3180*/  FMUL.FTZ R124, R127, UR5 ;  /* 0x000000057f7c7c20 */ /* 0x000fe20008410000 */
[C---:B------:R-:W-:Y:S05]  /*3190*/  HMMA.16816.F32.BF16 R104, R56.reuse, R102, RZ ;  /* 0x000000663868723c */ /* 0x040fea00000418ff */
[----:B------:R-:W-:Y:S01]  /*31a0*/  MUFU.TANH R168, R61 ;  /* 0x0000003d00a87308 */ /* 0x000fe20000002400 */
[C---:B------:R-:W-:Y:S06]  /*31b0*/  HMMA.16816.F32.BF16 R88, R56.reuse, R86, RZ ;  /* 0x000000563858723c */ /* 0x040fec00000418ff */
[----:B-----5:R-:W-:Y:S01]  /*31c0*/  HMMA.16816.F32.BF16 R72, R56, R70, RZ ;  /* 0x000000463848723c */ /* 0x020fe200000418ff */
[----:B------:R4:W-:Y:S05]  /*31d0*/  MUFU.TANH R169, R62 ;  /* 0x0000003e00a97308 */ /* 0x0009ea0000002400 */
[C---:B------:R-:W-:Y:S03]  /*31e0*/  HMMA.16816.F32.BF16 R96, R24.reuse, R84, RZ ;  /* 0x000000541860723c */ /* 0x040fe600000418ff */
[----:B------:R-:W-:Y:S03]  /*31f0*/  MUFU.TANH R170, R64 ;  /* 0x0000004000aa7308 */ /* 0x000fe60000002400 */
[----:B------:R-:W-:Y:S05]  /*3200*/  HMMA.16816.F32.BF16 R80, R24, R68, RZ ;  /* 0x000000441850723c */ /* 0x000fea00000418ff */
[----:B------:R-:W-:Y:S01]  /*3210*/  MUFU.TANH R128, R65 ;  /* 0x0000004100807308 */ /* 0x000fe20000002400 */
[----:B----4-:R-:W-:Y:S06]  /*3220*/  HMMA.16816.F32.BF16 R60, R56, R120, RZ ;  /* 0x00000078383c723c */ /* 0x010fec00000418ff */
[C---:B------:R-:W-:Y:S01]  /*3230*/  HMMA.16816.F32.BF16 R100, R24.reuse, R102, RZ ;  /* 0x000000661864723c */ /* 0x040fe200000418ff */
[----:B------:R-:W-:Y:S05]  /*3240*/  MUFU.TANH R172, R66 ;  /* 0x0000004200ac7308 */ /* 0x000fea0000002400 */
[C---:B------:R-:W-:Y:S03]  /*3250*/  HMMA.16816.F32.BF16 R84, R24.reuse, R86, RZ ;  /* 0x000000561854723c */ /* 0x040fe600000418ff */
[----:B------:R4:W-:Y:S03]  /*3260*/  MUFU.TANH R173, R67 ;  /* 0x0000004300ad7308 */ /* 0x0009e60000002400 */
[----:B------:R-:W-:Y:S05]  /*3270*/  HMMA.16816.F32.BF16 R68, R24, R70, RZ ;  /* 0x000000461844723c */ /* 0x000fea00000418ff */
[----:B------:R-:W-:Y:S01]  /*3280*/  MUFU.TANH R126, R28 ;  /* 0x0000001c007e7308 */ /* 0x000fe20000002400 */
[----:B------:R-:W-:Y:S06]  /*3290*/  HMMA.16816.F32.BF16 R56, R56, R122, RZ ;  /* 0x0000007a3838723c */ /* 0x000fec00000418ff */
[----:B------:R-:W-:Y:S01]  /*32a0*/  HMMA.16816.F32.BF16 R40, R44, R130, R40 ;  /* 0x000000822c28723c */ /* 0x000fe20000041828 */
[----:B------:R5:W-:Y:S05]  /*32b0*/  MUFU.TANH R229, R29 ;  /* 0x0000001d00e57308 */ /* 0x000bea0000002400 */
[C---:B----4-:R-:W-:Y:S03]  /*32c0*/  HMMA.16816.F32.BF16 R64, R24.reuse, R120, RZ ;  /* 0x000000781840723c */ /* 0x050fe600000418ff */
[----:B------:R-:W4:Y:S03]  /*32d0*/  MUFU.TANH R162, R162 ;  /* 0x000000a200a27308 */ /* 0x000f260000002400 */
[----:B------:R-:W-:Y:S01]  /*32e0*/  HMMA.16816.F32.BF16 R24, R24, R122, RZ ;  /* 0x0000007a1818723c */ /* 0x000fe200000418ff */
[----:B------:R-:W2:Y:S04]  /*32f0*/  LDSM.16.M88.4 R120, [R198+0x2000] ;  /* 0x00200000c678783b */ /* 0x000ea80000000200 */
[----:B------:R-:W-:Y:S01]  /*3300*/  MUFU.TANH R176, R176 ;  /* 0x000000b000b07308 */ /* 0x000fe20000002400 */
[----:B---3--:R-:W-:Y:S06]  /*3310*/  HMMA.16816.F32.BF16 R112, R12, R52, R112 ;  /* 0x000000340c70723c */ /* 0x008fec0000041870 */
[----:B------:R-:W-:Y:S01]  /*3320*/  HMMA.16816.F32.BF16 R36, R48, R130, R36 ;  /* 0x000000823024723c */ /* 0x000fe20000041824 */
[----:B------:R-:W-:Y:S01]  /*3330*/  FMUL.FTZ R40, R40, UR5 ;  /* 0x0000000528287c20 */ /* 0x000fe20008410000 */
[----:B------:R-:W-:Y:S01]  /*3340*/  FMUL.FTZ R41, R41, UR5 ;  /* 0x0000000529297c20 */ /* 0x000fe20008410000 */
[----:B------:R-:W-:Y:S01]  /*3350*/  FMUL.FTZ R222, R42, UR5 ;  /* 0x000000052ade7c20 */ /* 0x000fe20008410000 */
[----:B------:R-:W-:Y:S02]  /*3360*/  MUFU.TANH R129, R129 ;  /* 0x0000008100817308 */ /* 0x000fe40000002400 */
[C---:B------:R-:W-:Y:S06]  /*3370*/  HMMA.16816.F32.BF16 R108, R16.reuse, R116, R108 ;  /* 0x00000074106c723c */ /* 0x040fec000004186c */
[-C--:B------:R-:W-:Y:S01]  /*3380*/  HMMA.16816.F32.BF16 R104, R16, R118.reuse, R104 ;  /* 0x000000761068723c */ /* 0x080fe20000041868 */
[----:B------:R-:W-:Y:S01]  /*3390*/  FMUL.FTZ R116, R30, UR5 ;  /* 0x000000051e747c20 */ /* 0x000fe20008410000 */
[----:B------:R-:W-:Y:S01]  /*33a0*/  MUFU.TANH R117, R40 ;  /* 0x0000002800757308 */ /* 0x000fe20000002400 */
[----:B-----5:R-:W3:Y:S03]  /*33b0*/  LDSM.16.M88.4 R28, [R251+0x6800] ;  /* 0x00680000fb1c783b */ /* 0x020ee60000000200 */
[----:B------:R-:W-:Y:S04]  /*33c0*/  HMMA.16816.F32.BF16 R100, R20, R118, R100 ;  /* 0x000000761464723c */ /* 0x000fe80000041864 */
[----:B------:R5:W-:Y:S02]  /*33d0*/  MUFU.TANH R118, R41 ;  /* 0x0000002900767308 */ /* 0x000be40000002400 */
[----:B------:R-:W-:Y:S01]  /*33e0*/  FMUL.FTZ R36, R36, UR5 ;  /* 0x0000000524247c20 */ /* 0x000fe20008410000 */
[----:B------:R-:W-:Y:S01]  /*33f0*/  FMUL.FTZ R37, R37, UR5 ;  /* 0x0000000525257c20 */ /* 0x000fe20008410000 */
[----:B------:R-:W-:Y:S01]  /*3400*/  FMUL.FTZ R119, R43, UR5 ;  /* 0x000000052b777c20 */ /* 0x000fe20008410000 */
[----:B------:R-:W-:Y:S01]  /*3410*/  FMUL.FTZ R220, R38, UR5 ;  /* 0x0000000526dc7c20 */ /* 0x000fe20008410000 */
[----:B------:R-:W-:Y:S01]  /*3420*/  FMUL.FTZ R218, R39, UR5 ;  /* 0x0000000527da7c20 */ /* 0x000fe20008410000 */
[----:B--2---:R-:W-:Y:S01]  /*3430*/  HMMA.16816.F32.BF16 R112, R48, R120, R112 ;  /* 0x000000783070723c */ /* 0x004fe20000041870 */
[----:B------:R-:W-:Y:S05]  /*3440*/  MUFU.TANH R237, R36 ;  /* 0x0000002400ed7308 */ /* 0x000fea0000002400 */
[C---:B------:R-:W-:Y:S03]  /*3450*/  HMMA.16816.F32.BF16 R108, R8.reuse, R52, R108 ;  /* 0x00000034086c723c */ /* 0x040fe6000004186c */
[----:B------:R2:W-:Y:S01]  /*3460*/  MUFU.TANH R235, R37 ;  /* 0x0000002500eb7308 */ /* 0x0005e20000002400 */
[----:B-----5:R-:W5:Y:S02]  /*3470*/  LDSM.16.M88.4 R40, [R247+0x2800] ;  /* 0x00280000f728783b */ /* 0x020f640000000200 */
[-C--:B------:R-:W-:Y:S05]  /*3480*/  HMMA.16816.F32.BF16 R104, R8, R54.reuse, R104 ;  /* 0x000000360868723c */ /* 0x080fea0000041868 */
[----:B------:R-:W4:Y:S01]  /*3490*/  MUFU.TANH R174, R174 ;  /* 0x000000ae00ae7308 */ /* 0x000f220000002400 */
[----:B------:R-:W-:Y:S01]  /*34a0*/  HMMA.16816.F32.BF16 R100, R12, R54, R100 ;  /* 0x000000360c64723c */ /* 0x000fe20000041864 */
[----:B------:R-:W1:Y:S05]  /*34b0*/  LDSM.16.M88.4 R52, [R251+0x7800] ;  /* 0x00780000fb34783b */ /* 0x000e6a0000000200 */
[----:B------:R-:W-:Y:S01]  /*34c0*/  FMUL.FTZ R112, R112, UR5 ;  /* 0x0000000570707c20 */ /* 0x000fe20008410000 */
[----:B------:R-:W-:Y:S01]  /*34d0*/  FMUL.FTZ R113, R113, UR5 ;  /* 0x0000000571717c20 */ /* 0x000fe20008410000 */
[----:B--2---:R-:W2:Y:S01]  /*34e0*/  LDSM.16.M88.4 R36, [R251+0x7000] ;  /* 0x00700000fb24783b */ /* 0x004ea20000000200 */
[----:B---3--:R-:W-:Y:S01]  /*34f0*/  HMMA.16816.F32.BF16 R92, R16, R28, R92 ;  /* 0x0000001c105c723c */ /* 0x008fe2000004185c */
[----:B------:R-:W-:Y:S01]  /*3500*/  MUFU.TANH R223, R112 ;  /* 0x0000007000df7308 */ /* 0x000fe20000002400 */
[----:B------:R-:W-:Y:S01]  /*3510*/  FMUL.FTZ R216, R114, UR5 ;  /* 0x0000000572d87c20 */ /* 0x000fe20008410000 */
[----:B------:R-:W-:-:S03]  /*3520*/  FMUL.FTZ R214, R115, UR5 ;  /* 0x0000000573d67c20 */ /* 0x000fc60008410000 */
[----:B------:R-:W-:Y:S03]  /*3530*/  HMMA.16816.F32.BF16 R96, R20, R28, R96 ;  /* 0x0000001c1460723c */ /* 0x000fe60000041860 */
[----:B------:R3:W-:Y:S03]  /*3540*/  MUFU.TANH R227, R113 ;  /* 0x0000007100e37308 */ /* 0x0007e60000002400 */
[-C--:B------:R-:W-:Y:S05]  /*3550*/  HMMA.16816.F32.BF16 R88, R16, R30.reuse, R88 ;  /* 0x0000001e1058723c */ /* 0x080fea0000041858 */
[----:B------:R-:W-:Y:S01]  /*3560*/  MUFU.TANH R220, R220 ;  /* 0x000000dc00dc7308 */ /* 0x000fe20000002400 */
[----:B------:R-:W-:Y:S01]  /*3570*/  HMMA.16816.F32.BF16 R84, R20, R30, R84 ;  /* 0x0000001e1454723c */ /* 0x000fe20000041854 */
[----:B------:R-:W-:Y:S05]  /*3580*/  LDSM.16.M88.4 R28, [R247+0x3800] ;  /* 0x00380000f71c783b */ /* 0x000fea0000000200 */
[-C--:B-----5:R-:W-:Y:S01]  /*3590*/  HMMA.16816.F32.BF16 R92, R8, R40.reuse, R92 ;  /* 0x00000028085c723c */ /* 0x0a0fe2000004185c */
[----:B------:R-:W5:Y:S01]  /*35a0*/  MUFU.TANH R222, R222 ;  /* 0x000000de00de7308 */ /* 0x000f620000002400 */
[----:B---3--:R-:W3:Y:S04]  /*35b0*/  LDSM.16.M88.4 R112, [R198+0x2800] ;  /* 0x00280000c670783b */ /* 0x008ee80000000200 */
[----:B------:R-:W-:Y:S03]  /*35c0*/  HMMA.16816.F32.BF16 R96, R12, R40, R96 ;  /* 0x000000280c60723c */ /* 0x000fe60000041860 */
[----:B------:R-:W5:Y:S03]  /*35d0*/  MUFU.TANH R180, R180 ;  /* 0x000000b400b47308 */ /* 0x000f660000002400 */
[C---:B-1----:R-:W-:Y:S05]  /*35e0*/  HMMA.16816.F32.BF16 R60, R16.reuse, R52, R60 ;  /* 0x00000034103c723c */ /* 0x042fea000004183c */
[----:B------:R-:W-:Y:S01]  /*35f0*/  MUFU.TANH R233, R233 ;  /* 0x000000e900e97308 */ /* 0x000fe20000002400 */
[C---:B--2---:R-:W-:Y:S06]  /*3600*/  HMMA.16816.F32.BF16 R76, R16.reuse, R36, R76 ;  /* 0x00000024104c723c */ /* 0x044fec000004184c */
[C---:B------:R-:W-:Y:S01]  /*3610*/  HMMA.16816.F32.BF16 R72, R16.reuse, R38, R72 ;  /* 0x000000261048723c */ /* 0x040fe20000041848 */
[----:B------:R-:W-:Y:S05]  /*3620*/  MUFU.TANH R125, R125 ;  /* 0x0000007d007d7308 */ /* 0x000fea0000002400 */
[----:B------:R-:W-:Y:S01]  /*3630*/  HMMA.16816.F32.BF16 R56, R16, R54, R56 ;  /* 0x000000361038723c */ /* 0x000fe20000041838 */
[----:B------:R-:W1:Y:S02]  /*3640*/  LDSM.16.M88.4 R16, [R247+0x3000] ;  /* 0x00300000f710783b */ /* 0x000e640000000200 */
[----:B------:R-:W2:Y:S03]  /*3650*/  MUFU.TANH R116, R116 ;  /* 0x0000007400747308 */ /* 0x000ea60000002400 */
[C---:B------:R-:W-:Y:S05]  /*3660*/  HMMA.16816.F32.BF16 R80, R20.reuse, R36, R80 ;  /* 0x000000241450723c */ /* 0x040fea0000041850 */
[----:B------:R-:W2:Y:S01]  /*3670*/  MUFU.TANH R161, R161 ;  /* 0x000000a100a17308 */ /* 0x000ea20000002400 */
[C---:B------:R-:W-:Y:S06]  /*3680*/  HMMA.16816.F32.BF16 R64, R20.reuse, R52, R64 ;  /* 0x000000341440723c */ /* 0x040fec0000041840 */
[C---:B------:R-:W-:Y:S01]  /*3690*/  HMMA.16816.F32.BF16 R68, R20.reuse, R38, R68 ;  /* 0x000000261444723c */ /* 0x040fe20000041844 */
[----:B------:R-:W2:Y:S05]  /*36a0*/  MUFU.TANH R179, R179 ;  /* 0x000000b300b37308 */ /* 0x000eaa0000002400 */
[----:B------:R-:W-:Y:S03]  /*36b0*/  HMMA.16816.F32.BF16 R24, R20, R54, R24 ;  /* 0x000000361418723c */ /* 0x000fe60000041818 */
[----:B------:R-:W-:Y:S03]  /*36c0*/  MUFU.TANH R231, R231 ;  /* 0x000000e700e77308 */ /* 0x000fe60000002400 */
[----:B---3--:R-:W-:Y:S01]  /*36d0*/  HMMA.16816.F32.BF16 R92, R44, R112, R92 ;  /* 0x000000702c5c723c */ /* 0x008fe2000004185c */
[----:B------:R-:W-:-:S04]  /*36e0*/  IMAD.SHL.U32 R20, R135, 0x2, RZ ;  /* 0x0000000287147824 */ /* 0x000fc800078e00ff */
[----:B------:R-:W-:Y:S01]  /*36f0*/  MUFU.TANH R124, R124 ;  /* 0x0000007c007c7308 */ /* 0x000fe20000002400 */
[----:B------:R-:W-:Y:S01]  /*3700*/  LOP3.LUT R20, R20, 0x6, RZ, 0xc0, !PT ;  /* 0x0000000614147812 */ /* 0x000fe200078ec0ff */
[----:B------:R-:W-:Y:S03]  /*3710*/  HMMA.16816.F32.BF16 R88, R8, R42, R88 ;  /* 0x0000002a0858723c */ /* 0x000fe60000041858 */
[----:B------:R-:W-:-:S03]  /*3720*/  LEA R21, R133, R20, 0x7 ;  /* 0x0000001485157211 */ /* 0x000fc600078e38ff */
[C---:B-1----:R-:W-:Y:S01]  /*3730*/  HMMA.16816.F32.BF16 R76, R8.reuse, R16, R76 ;  /* 0x00000010084c723c */ /* 0x042fe2000004184c */
[CC--:B------:R-:W-:Y:S01]  /*3740*/  ISETP.GE.AND P0, PT, R21.reuse, R132.reuse, PT ;  /* 0x000000841500720c */ /* 0x0c0fe20003f06270 */
[C---:B------:R-:W-:Y:S01]  /*3750*/  VIADD R23, R21.reuse, 0x8 ;  /* 0x0000000815177836 */ /* 0x040fe20000000000 */
[----:B------:R-:W1:Y:S01]  /*3760*/  MUFU.TANH R236, R236 ;  /* 0x000000ec00ec7308 */ /* 0x000e620000002400 */
[----:B------:R-:W-:Y:S01]  /*3770*/  VIADD R37, R21, 0x1 ;  /* 0x0000000115257836 */ /* 0x000fe20000000000 */
[----:B------:R-:W-:Y:S01]  /*3780*/  FSEL R192, R137, -INF , !P0 ;  /* 0xff80000089c07808 */ /* 0x000fe20004000000 */
[----:B------:R-:W-:Y:S01]  /*3790*/  HMMA.16816.F32.BF16 R60, R8, R28, R60 ;  /* 0x0000001c083c723c */ /* 0x000fe2000004183c */
[-C--:B------:R-:W-:Y:S01]  /*37a0*/  ISETP.GE.AND P6, PT, R23, R132.reuse, PT ;  /* 0x000000841700720c */ /* 0x080fe20003fc6270 */
[----:B------:R-:W-:Y:S01]  /*37b0*/  VIADD R23, R21, 0x10 ;  /* 0x0000001015177836 */ /* 0x000fe20000000000 */
[----:B------:R-:W-:Y:S01]  /*37c0*/  ISETP.GE.AND P1, PT, R37, R132, PT ;  /* 0x000000842500720c */ /* 0x000fe20003f26270 */
[----:B------:R-:W-:-:S02]  /*37d0*/  VIADD R37, R21, 0x9 ;  /* 0x0000000915257836 */ /* 0x000fc40000000000 */
[----:B------:R-:W-:Y:S01]  /*37e0*/  FMUL.FTZ R212, R94, UR5 ;  /* 0x000000055ed47c20 */ /* 0x000fe20008410000 */
[C---:B------:R-:W-:Y:S01]  /*37f0*/  HMMA.16816.F32.BF16 R72, R8.reuse, R18, R72 ;  /* 0x000000120848723c */ /* 0x040fe20000041848 */
[----:B------:R-:W-:Y:S01]  /*3800*/  FSEL R22, R149, -INF , !P6 ;  /* 0xff80000095167808 */ /* 0x000fe20007000000 */
[----:B------:R-:W-:Y:S01]  /*3810*/  MUFU.TANH R218, R218 ;  /* 0x000000da00da7308 */ /* 0x000fe20000002400 */
[----:B------:R-:W-:Y:S01]  /*3820*/  FSEL R149, R147, -INF , !P6 ;  /* 0xff80000093957808 */ /* 0x000fe20007000000 */
[----:B------:R-:W-:Y:S01]  /*3830*/  FMUL.FTZ R92, R92, UR5 ;  /* 0x000000055c5c7c20 */ /* 0x000fe20008410000 */
[----:B------:R-:W-:Y:S01]  /*3840*/  FSEL R94, R145, -INF , !P6 ;  /* 0xff800000915e7808 */ /* 0x000fe20007000000 */
[----:B------:R-:W-:Y:S01]  /*3850*/  HMMA.16816.F32.BF16 R56, R8, R30, R56 ;  /* 0x0000001e0838723c */ /* 0x000fe20000041838 */
[----:B------:R-:W-:Y:S01]  /*3860*/  FSEL R143, R143, -INF , !P6 ;  /* 0xff8000008f8f7808 */ /* 0x000fe20007000000 */
[----:B------:R-:W-:Y:S01]  /*3870*/  FMUL.FTZ R93, R93, UR5 ;  /* 0x000000055d5d7c20 */ /* 0x000fe20008410000 */
[-C--:B------:R-:W-:Y:S01]  /*3880*/  ISETP.GE.AND P5, PT, R37, R132.reuse, PT ;  /* 0x000000842500720c */ /* 0x080fe20003fa6270 */
[C---:B------:R-:W-:Y:S01]  /*3890*/  VIADD R37, R21.reuse, 0x11 ;  /* 0x0000001115257836 */ /* 0x040fe20000000000 */
[----:B------:R-:W-:Y:S01]  /*38a0*/  FSEL R194, R138, -INF , !P1 ;  /* 0xff8000008ac27808 */ /* 0x000fe20004800000 */
[C---:B------:R-:W-:Y:S01]  /*38b0*/  HMMA.16816.F32.BF16 R84, R12.reuse, R42, R84 ;  /* 0x0000002a0c54723c */ /* 0x040fe20000041854 */
[----:B------:R-:W-:Y:S01]  /*38c0*/  VIADD R9, R21, 0x21 ;  /* 0x0000002115097836 */ /* 0x000fe20000000000 */
[----:B------:R-:W-:Y:S01]  /*38d0*/  FSEL R138, R150, -INF , !P5 ;  /* 0xff800000968a7808 */ /* 0x000fe20006800000 */
[----:B------:R-:W3:Y:S01]  /*38e0*/  MUFU.TANH R119, R119 ;  /* 0x0000007700777308 */ /* 0x000ee20000002400 */
[----:B------:R-:W-:Y:S01]  /*38f0*/  FSEL R181, R148, -INF , !P5 ;  /* 0xff80000094b57808 */ /* 0x000fe20006800000 */
[----:B------:R-:W-:Y:S01]  /*3900*/  FMUL.FTZ R95, R95, UR5 ;  /* 0x000000055f5f7c20 */ /* 0x000fe20008410000 */
[-C--:B------:R-:W-:Y:S01]  /*3910*/  ISETP.GE.AND P6, PT, R9, R132.reuse, PT ;  /* 0x000000840900720c */ /* 0x080fe20003fc6270 */
[----:B------:R-:W-:Y:S01]  /*3920*/  VIADD R9, R21, 0x28 ;  /* 0x0000002815097836 */ /* 0x000fe20000000000 */
[----:B------:R-:W-:Y:S01]  /*3930*/  FSEL R133, R146, -INF , !P5 ;  /* 0xff80000092857808 */ /* 0x000fe20006800000 */
[----:B------:R-:W-:Y:S01]  /*3940*/  HMMA.16816.F32.BF16 R80, R12, R16, R80 ;  /* 0x000000100c50723c */ /* 0x000fe20000041850 */
[----:B------:R-:W-:Y:S01]  /*3950*/  FSEL R183, R144, -INF , !P5 ;  /* 0xff80000090b77808 */ /* 0x000fe20006800000 */
[----:B------:R-:W1:Y:S01]  /*3960*/  MUFU.TANH R216, R216 ;  /* 0x000000d800d87308 */ /* 0x000e620000002400 */
[----:B------:R-:W-:-:S02]  /*3970*/  ISETP.GE.AND P5, PT, R9, R132, PT ;  /* 0x000000840900720c */ /* 0x000fc40003fa6270 */
[----:B------:R-:W4:Y:S01]  /*3980*/  LDSM.16.M88.4 R8, [R198+0x3000] ;  /* 0x00300000c608783b */ /* 0x000f220000000200 */
[----:B------:R-:W-:Y:S01]  /*3990*/  ISETP.GE.AND P4, PT, R23, R132, PT ;  /* 0x000000841700720c */ /* 0x000fe20003f86270 */
[----:B------:R-:W-:Y:S01]  /*39a0*/  VIADD R17, R21, 0x29 ;  /* 0x0000002915117836 */ /* 0x000fe20000000000 */
[----:B------:R-:W-:Y:S01]  /*39b0*/  FSEL R137, R140, -INF , !P1 ;  /* 0xff8000008c897808 */ /* 0x000fe20004800000 */
[----:B------:R-:W-:Y:S01]  /*39c0*/  HMMA.16816.F32.BF16 R68, R12, R18, R68 ;  /* 0x000000120c44723c */ /* 0x000fe20000041844 */
[----:B------:R-:W-:Y:S01]  /*39d0*/  FSEL R140, R157, -INF , !P4 ;  /* 0xff8000009d8c7808 */ /* 0x000fe20006000000 */
[----:B------:R-:W1:Y:S01]  /*39e0*/  MUFU.TANH R214, R214 ;  /* 0x000000d600d67308 */ /* 0x000e620000002400 */
[----:B------:R-:W-:Y:S02]  /*39f0*/  FSEL R155, R155, -INF , !P4 ;  /* 0xff8000009b9b7808 */ /* 0x000fe40006000000 */
[----:B------:R-:W-:Y:S01]  /*3a00*/  FSEL R144, R153, -INF , !P4 ;  /* 0xff80000099907808 */ /* 0x000fe20006000000 */
[----:B------:R-:W-:Y:S01]  /*3a10*/  HMMA.16816.F32.BF16 R96, R48, R112, R96 ;  /* 0x000000703060723c */ /* 0x000fe20000041860 */
[----:B------:R-:W-:-:S02]  /*3a20*/  FSEL R147, R151, -INF , !P4 ;  /* 0xff80000097937808 */ /* 0x000fc40006000000 */
[-C--:B------:R-:W-:Y:S01]  /*3a30*/  ISETP.GE.AND P4, PT, R17, R132.reuse, PT ;  /* 0x000000841100720c */ /* 0x080fe20003f86270 */
[----:B------:R1:W1:Y:S01]  /*3a40*/  MUFU.TANH R211, R92 ;  /* 0x0000005c00d37308 */ /* 0x0002620000002400 */
[----:B------:R-:W-:Y:S01]  /*3a50*/  ISETP.GE.AND P3, PT, R37, R132, PT ;  /* 0x000000842500720c */ /* 0x000fe20003f66270 */
[----:B------:R-:W-:Y:S01]  /*3a60*/  HMMA.16816.F32.BF16 R84, R48, R114, R84 ;  /* 0x000000723054723c */ /* 0x000fe20000041854 */
[C---:B------:R-:W-:Y:S01]  /*3a70*/  IADD3 R17, R21.reuse, 0x30, RZ ;  /* 0x0000003015117810 */ /* 0x040fe20007ffe0ff */
[----:B------:R-:W-:Y:S01]  /*3a80*/  VIADD R37, R21, 0x19 ;  /* 0x0000001915257836 */ /* 0x000fe20000000000 */
[----:B------:R-:W-:Y:S02]  /*3a90*/  FSEL R158, R158, -INF , !P3 ;  /* 0xff8000009e9e7808 */ /* 0x000fe40005800000 */
[----:B------:R-:W-:Y:S01]  /*3aa0*/  FSEL R151, R156, -INF , !P3 ;  /* 0xff8000009c977808 */ /* 0x000fe20005800000 */
[----:B------:R-:W-:Y:S01]  /*3ab0*/  HMMA.16816.F32.BF16 R108, R44, R120, R108 ;  /* 0x000000782c6c723c */ /* 0x000fe2000004186c */
[----:B------:R-:W-:Y:S01]  /*3ac0*/  FSEL R146, R154, -INF , !P3 ;  /* 0xff8000009a927808 */ /* 0x000fe20005800000 */
[----:B------:R1:W1:Y:S01]  /*3ad0*/  MUFU.TANH R209, R93 ;  /* 0x0000005d00d17308 */ /* 0x0002620000002400 */
[----:B------:R-:W-:-:S02]  /*3ae0*/  FSEL R145, R152, -INF , !P3 ;  /* 0xff80000098917808 */ /* 0x000fc40005800000 */
[----:B------:R-:W-:Y:S01]  /*3af0*/  ISETP.GE.AND P3, PT, R17, R132, PT ;  /* 0x000000841100720c */ /* 0x000fe20003f66270 */
[----:B------:R-:W-:Y:S01]  /*3b00*/  HMMA.16816.F32.BF16 R104, R44, R122, R104 ;  /* 0x0000007a2c68723c */ /* 0x000fe20000041868 */
[----:B------:R-:W2:Y:S01]  /*3b10*/  LDSM.16.M88.4 R16, [R198+0x3800] ;  /* 0x00380000c610783b */ /* 0x000ea20000000200 */
[----:B------:R-:W-:Y:S01]  /*3b20*/  IADD3 R23, R21, 0x18, RZ ;  /* 0x0000001815177810 */ /* 0x000fe20007ffe0ff */
[----:B------:R-:W-:-:S04]  /*3b30*/  DEPBAR.LE SB0, 0x0 ;  /* 0x000080000000791a */ /* 0x000fc80000000000 */
[C---:B------:R-:W-:Y:S01]  /*3b40*/  HMMA.16816.F32.BF16 R100, R48.reuse, R122, R100 ;  /* 0x0000007a3064723c */ /* 0x040fe20000041864 */
[-C--:B------:R-:W-:Y:S01]  /*3b50*/  ISETP.GE.AND P2, PT, R23, R132.reuse, PT ;  /* 0x000000841700720c */ /* 0x080fe20003f46270 */
[----:B------:R-:W-:Y:S01]  /*3b60*/  FMUL.FTZ R131, R96, UR5 ;  /* 0x0000000560837c20 */ /* 0x000fe20008410000 */
[----:B------:R-:W-:Y:S01]  /*3b70*/  FSEL R20, R141, -INF , !P0 ;  /* 0xff8000008d147808 */ /* 0x000fe20004000000 */
[----:B------:R-:W-:Y:S01]  /*3b80*/  FMUL.FTZ R96, R97, UR5 ;  /* 0x0000000561607c20 */ /* 0x000fe20008410000 */
[----:B------:R-:W-:Y:S01]  /*3b90*/  FSEL R139, R139, -INF , !P0 ;  /* 0xff8000008b8b7808 */ /* 0x000fe20004000000 */
[----:B----4-:R-:W-:Y:S01]  /*3ba0*/  HMMA.16816.F32.BF16 R80, R48, R8, R80 ;  /* 0x000000083050723c */ /* 0x010fe20000041850 */
[----:B------:R-:W-:Y:S01]  /*3bb0*/  FSEL R23, R0, -INF , !P0 ;  /* 0xff80000000177808 */ /* 0x000fe20004000000 */
[----:B------:R-:W-:Y:S01]  /*3bc0*/  FMUL.FTZ R0, R85, UR5 ;  /* 0x0000000555007c20 */ /* 0x000fe20008410000 */
[-C--:B------:R-:W-:Y:S01]  /*3bd0*/  ISETP.GE.AND P0, PT, R37, R132.reuse, PT ;  /* 0x000000842500720c */ /* 0x080fe20003f06270 */
[----:B------:R-:W-:Y:S01]  /*3be0*/  VIADD R37, R21, 0x20 ;  /* 0x0000002015257836 */ /* 0x000fe20000000000 */
[----:B------:R-:W-:Y:S01]  /*3bf0*/  FSEL R142, R142, -INF , !P1 ;  /* 0xff8000008e8e7808 */ /* 0x000fe20004800000 */
[----:B------:R-:W-:Y:S01]  /*3c00*/  HMMA.16816.F32.BF16 R88, R44, R114, R88 ;  /* 0x000000722c58723c */ /* 0x000fe20000041858 */
[----:B------:R-:W-:Y:S01]  /*3c10*/  FSEL R162, R162, -INF , !P0 ;  /* 0xff800000a2a27808 */ /* 0x000fe20004000000 */
[----:B------:R-:W-:Y:S01]  /*3c20*/  FMUL.FTZ R108, R108, UR5 ;  /* 0x000000056c6c7c20 */ /* 0x000fe20008410000 */
[----:B------:R-:W-:Y:S01]  /*3c30*/  FSEL R135, R160, -INF , !P0 ;  /* 0xff800000a0877808 */ /* 0x000fe20004000000 */
[----:B------:R-:W-:Y:S01]  /*3c40*/  FMUL.FTZ R109, R109, UR5 ;  /* 0x000000056d6d7c20 */ /* 0x000fe20008410000 */
[----:B------:R-:W-:Y:S01]  /*3c50*/  FSEL R141, R2, -INF , !P1 ;  /* 0xff800000028d7808 */ /* 0x000fe20004800000 */
[C---:B------:R-:W-:Y:S01]  /*3c60*/  HMMA.16816.F32.BF16 R64, R12.reuse, R28, R64 ;  /* 0x0000001c0c40723c */ /* 0x040fe20000041840 */
[-C--:B------:R-:W-:Y:S01]  /*3c70*/  ISETP.GE.AND P1, PT, R37, R132.reuse, PT ;  /* 0x000000842500720c */ /* 0x080fe20003f26270 */
[----:B------:R-:W-:Y:S01]  /*3c80*/  FMUL.FTZ R2, R86, UR5 ;  /* 0x0000000556027c20 */ /* 0x000fe20008410000 */
[----:B------:R-:W-:Y:S01]  /*3c90*/  FSEL R240, R174, -INF , !P6 ;  /* 0xff800000aef07808 */ /* 0x000fe20007000000 */
[----:B------:R-:W-:Y:S01]  /*3ca0*/  FMUL.FTZ R110, R110, UR5 ;  /* 0x000000056e6e7c20 */ /* 0x000fe20008410000 */
        /* <DEDUP_REMOVED lines=8> */
[----:B------:R-:W-:Y:S01]  /*3d30*/  VIADD R15, R21, 0x38 ;  /* 0x00000038150f7836 */ /* 0x000fe20000000000 */
[----:B------:R-:W-:Y:S01]  /*3d40*/  FSEL R12, R166, -INF , !P0 ;  /* 0xff800000a60c7808 */ /* 0x000fe20004000000 */
[----:B------:R-:W-:Y:S01]  /*3d50*/  FMUL.FTZ R101, R101, UR5 ;  /* 0x0000000565657c20 */ /* 0x000fe20008410000 */
[----:B------:R-:W-:Y:S01]  /*3d60*/  FSEL R13, R164, -INF , !P0 ;  /* 0xff800000a40d7808 */ /* 0x000fe20004000000 */
[----:B------:R-:W-:Y:S01]  /*3d70*/  FMUL.FTZ R102, R102, UR5 ;  /* 0x0000000566667c20 */ /* 0x000fe20008410000 */
[----:B------:R-:W-:Y:S01]  /*3d80*/  ISETP.GE.AND P0, PT, R15, R132, PT ;  /* 0x000000840f00720c */ /* 0x000fe20003f06270 */
[C---:B------:R-:W-:Y:S01]  /*3d90*/  VIADD R15, R21.reuse, 0x39 ;  /* 0x00000039150f7836 */ /* 0x040fe20000000000 */
[----:B------:R-:W-:Y:S01]  /*3da0*/  HMMA.16816.F32.BF16 R72, R44, R10, R72 ;  /* 0x0000000a2c48723c */ /* 0x000fe20000041848 */
[----:B------:R-:W-:-:S02]  /*3db0*/  VIADD R9, R21, 0x40 ;  /* 0x0000004015097836 */ /* 0x000fc40000000000 */
[----:B------:R-:W-:Y:S01]  /*3dc0*/  FMUL.FTZ R8, R81, UR5 ;  /* 0x0000000551087c20 */ /* 0x000fe20008410000 */
[----:B------:R-:W-:Y:S01]  /*3dd0*/  FSEL R53, R171, -INF , !P6 ;  /* 0xff800000ab357808 */ /* 0x000fe20007000000 */
[----:B------:R-:W-:Y:S01]  /*3de0*/  FMUL.FTZ R103, R103, UR5 ;  /* 0x0000000567677c20 */ /* 0x000fe20008410000 */
[-C--:B------:R-:W-:Y:S01]  /*3df0*/  ISETP.GE.AND P1, PT, R15, R132.reuse, PT ;  /* 0x000000840f00720c */ /* 0x080fe20003f26270 */
[----:B------:R-:W-:Y:S01]  /*3e00*/  HMMA.16816.F32.BF16 R68, R48, R10, R68 ;  /* 0x0000000a3044723c */ /* 0x000fe20000041844 */
[----:B------:R-:W-:Y:S01]  /*3e10*/  FSEL R246, R129, -INF , !P6 ;  /* 0xff80000081f67808 */ /* 0x000fe20007000000 */
[----:B------:R-:W-:Y:S01]  /*3e20*/  FMUL.FTZ R104, R104, UR5 ;  /* 0x0000000568687c20 */ /* 0x000fe20008410000 */
[----:B------:R-:W-:Y:S01]  /*3e30*/  FSEL R55, R168, -INF , !P6 ;  /* 0xff800000a8377808 */ /* 0x000fe20007000000 */
[----:B------:R-:W-:Y:S01]  /*3e40*/  FMUL.FTZ R105, R105, UR5 ;  /* 0x0000000569697c20 */ /* 0x000fe20008410000 */
        /* <DEDUP_REMOVED lines=10> */
[----:B------:R-:W-:Y:S01]  /*3ef0*/  ISETP.GE.AND P6, PT, R9, R132, PT ;  /* 0x000000840900720c */ /* 0x000fe20003fc6270 */
[----:B------:R-:W-:-:S02]  /*3f00*/  VIADD R15, R21, 0x41 ;  /* 0x00000041150f7836 */ /* 0x000fc40000000000 */
[----:B------:R-:W-:Y:S01]  /*3f10*/  FMUL.FTZ R91, R91, UR5 ;  /* 0x000000055b5b7c20 */ /* 0x000fe20008410000 */
[----:B------:R-:W-:Y:S01]  /*3f20*/  FMUL.FTZ R80, R80, UR5 ;  /* 0x0000000550507c20 */ /* 0x000fe20008410000 */
[----:B------:R-:W-:Y:S01]  /*3f30*/  FMUL.FTZ R82, R82, UR5 ;  /* 0x0000000552527c20 */ /* 0x000fe20008410000 */
[----:B-----5:R-:W-:Y:S01]  /*3f40*/  FSEL R222, R222, -INF , !P0 ;  /* 0xff800000dede7808 */ /* 0x020fe20004000000 */
[----:B------:R4:W1:Y:S01]  /*3f50*/  MUFU.TANH R217, R108 ;  /* 0x0000006c00d97308 */ /* 0x0008620000002400 */
[----:B------:R-:W-:Y:S01]  /*3f60*/  FSEL R43, R117, -INF , !P0 ;  /* 0xff800000752b7808 */ /* 0x000fe20004000000 */
[C---:B------:R-:W-:Y:S01]  /*3f70*/  VIADD R11, R21.reuse, 0x50 ;  /* 0x00000050150b7836 */ /* 0x040fe20000000000 */
[----:B------:R-:W-:Y:S01]  /*3f80*/  FSEL R220, R220, -INF , !P0 ;  /* 0xff800000dcdc7808 */ /* 0x000fe20004000000 */
[----:B------:R-:W-:Y:S01]  /*3f90*/  VIADD R29, R21, 0x31 ;  /* 0x00000031151d7836 */ /* 0x000fe20000000000 */
[----:B------:R-:W-:Y:S01]  /*3fa0*/  FSEL R237, R237, -INF , !P0 ;  /* 0xff800000eded7808 */ /* 0x000fe20004000000 */
[----:B--2---:R-:W-:Y:S01]  /*3fb0*/  HMMA.16816.F32.BF16 R60, R44, R16, R60 ;  /* 0x000000102c3c723c */ /* 0x004fe2000004183c */
[----:B------:R-:W-:Y:S01]  /*3fc0*/  ISETP.GE.AND P0, PT, R132, 0x81, PT ;  /* 0x000000818400780c */ /* 0x000fe20003f06270 */
[----:B------:R4:W2:Y:S01]  /*3fd0*/  MUFU.TANH R225, R109 ;  /* 0x0000006d00e17308 */ /* 0x0008a20000002400 */
[----:B------:R-:W-:-:S02]  /*3fe0*/  P2R R9, PR, RZ, 0x40 ;  /* 0x00000040ff097803 */ /* 0x000fc40000000000 */
[----:B------:R-:W-:Y:S01]  /*3ff0*/  ISETP.GE.AND P6, PT, R15, R132, PT ;  /* 0x000000840f00720c */ /* 0x000fe20003fc6270 */
[----:B------:R-:W-:Y:S01]  /*4000*/  HMMA.16816.F32.BF16 R56, R44, R18, R56 ;  /* 0x000000122c38723c */ /* 0x000fe20000041838 */
[----:B------:R-:W-:Y:S02]  /*4010*/  IADD3 R15, R21, 0x48, RZ ;  /* 0x00000048150f7810 */ /* 0x000fe40007ffe0ff */
[----:B------:R-:W-:Y:S01]  /*4020*/  FSEL R244, R180, -INF , !P5 ;  /* 0xff800000b4f47808 */ /* 0x000fe20006800000 */
[----:B------:R4:W1:Y:S01]  /*4030*/  MUFU.TANH R234, R110 ;  /* 0x0000006e00ea7308 */ /* 0x0008620000002400 */
[----:B------:R-:W-:Y:S01]  /*4040*/  FSEL R239, R178, -INF , !P5 ;  /* 0xff800000b2ef7808 */ /* 0x000fe20006800000 */
[----:B------:R-:W-:Y:S01]  /*4050*/  HMMA.16816.F32.BF16 R64, R48, R16, R64 ;  /* 0x000000103040723c */ /* 0x000fe20000041840 */
[----:B------:R-:W-:Y:S02]  /*4060*/  FSEL R52, R172, -INF , !P5 ;  /* 0xff800000ac347808 */ /* 0x000fe40006800000 */
[----:B------:R-:W-:-:S02]  /*4070*/  FSEL R241, R170, -INF , !P5 ;  /* 0xff800000aaf17808 */ /* 0x000fc40006800000 */
[----:B------:R-:W-:Y:S01]  /*4080*/  FSEL R38, R116, -INF , !P3 ;  /* 0xff80000074267808 */ /* 0x000fe20005800000 */
[----:B------:R4:W1:Y:S01]  /*4090*/  MUFU.TANH R224, R111 ;  /* 0x0000006f00e07308 */ /* 0x0008620000002400 */
[----:B------:R-:W-:Y:S01]  /*40a0*/  FSEL R45, R126, -INF , !P3 ;  /* 0xff8000007e2d7808 */ /* 0x000fe20005800000 */
[----:B------:R-:W-:Y:S01]  /*40b0*/  HMMA.16816.F32.BF16 R24, R48, R18, R24 ;  /* 0x000000123018723c */ /* 0x000fe20000041818 */
[----:B------:R-:W-:Y:S02]  /*40c0*/  FSEL R44, R125, -INF , !P3 ;  /* 0xff8000007d2c7808 */ /* 0x000fe40005800000 */
[----:B------:R-:W-:Y:S02]  /*40d0*/  FSEL R233, R233, -INF , !P3 ;  /* 0xff800000e9e97808 */ /* 0x000fe40005800000 */
[----:B------:R-:W-:Y:S01]  /*40e0*/  FSEL R86, R165, -INF , !P2 ;  /* 0xff800000a5567808 */ /* 0x000fe20005000000 */
[----:B------:R4:W1:Y:S01]  /*40f0*/  MUFU.TANH R221, R100 ;  /* 0x0000006400dd7308 */ /* 0x0008620000002400 */
[----:B------:R-:W-:-:S02]  /*4100*/  FSEL R163, R163, -INF , !P2 ;  /* 0xff800000a3a37808 */ /* 0x000fc40005000000 */
[----:B------:R-:W-:Y:S02]  /*4110*/  FSEL R161, R161, -INF , !P2 ;  /* 0xff800000a1a17808 */ /* 0x000fe40005000000 */
[----:B------:R-:W-:Y:S02]  /*4120*/  FSEL R85, R159, -INF , !P2 ;  /* 0xff8000009f557808 */ /* 0x000fe40005000000 */
[-C--:B------:R-:W-:Y:S01]  /*4130*/  ISETP.GE.AND P5, PT, R15, R132.reuse, PT ;  /* 0x000000840f00720c */ /* 0x080fe20003fa6270 */
[----:B------:R4:W2:Y:S01]  /*4140*/  MUFU.TANH R219, R101 ;  /* 0x0000006500db7308 */ /* 0x0008a20000002400 */
[-C--:B------:R-:W-:Y:S01]  /*4150*/  ISETP.GE.AND P3, PT, R11, R132.reuse, PT ;  /* 0x000000840b00720c */ /* 0x080fe20003f66270 */
[----:B------:R-:W-:Y:S01]  /*4160*/  VIADD R15, R21, 0x49 ;  /* 0x00000049150f7836 */ /* 0x000fe20000000000 */
[----:B------:R-:W-:Y:S01]  /*4170*/  ISETP.GE.AND P2, PT, R29, R132, PT ;  /* 0x000000841d00720c */ /* 0x000fe20003f46270 */
[----:B------:R-:W-:Y:S01]  /*4180*/  VIADD R11, R21, 0x51 ;  /* 0x00000051150b7836 */ /* 0x000fe20000000000 */
[----:B------:R-:W-:-:S02]  /*4190*/  FSEL R54, R179, -INF , !P4 ;  /* 0xff800000b3367808 */ /* 0x000fc40006000000 */
[----:B------:R-:W-:Y:S01]  /*41a0*/  FSEL R243, R177, -INF , !P4 ;  /* 0xff800000b1f37808 */ /* 0x000fe20006000000 */
[----:B------:R4:W2:Y:S01]  /*41b0*/  MUFU.TANH R228, R102 ;  /* 0x0000006600e47308 */ /* 0x0008a20000002400 */
[----:B------:R-:W-:Y:S02]  /*41c0*/  FSEL R238, R173, -INF , !P4 ;  /* 0xff800000adee7808 */ /* 0x000fe40006000000 */
[----:B------:R-:W-:Y:S02]  /*41d0*/  FSEL R245, R128, -INF , !P4 ;  /* 0xff80000080f57808 */ /* 0x000fe40006000000 */
[----:B-1----:R-:W-:Y:S02]  /*41e0*/  FSEL R236, R236, -INF , !P2 ;  /* 0xff800000ecec7808 */ /* 0x002fe40005000000 */
[----:B------:R-:W-:Y:S01]  /*41f0*/  FSEL R229, R229, -INF , !P2 ;  /* 0xff800000e5e57808 */ /* 0x000fe20005000000 */
[----:B------:R4:W1:Y:S01]  /*4200*/  MUFU.TANH R230, R103 ;  /* 0x0000006700e67308 */ /* 0x0008620000002400 */
[----:B------:R-:W-:-:S02]  /*4210*/  FSEL R42, R124, -INF , !P2 ;  /* 0xff8000007c2a7808 */ /* 0x000fc40005000000 */
[----:B------:R-:W-:Y:S02]  /*4220*/  FSEL R231, R231, -INF , !P2 ;  /* 0xff800000e7e77808 */ /* 0x000fe40005000000 */
[----:B------:R-:W-:Y:S02]  /*4230*/  ISETP.GE.AND P4, PT, R15, R132, PT ;  /* 0x000000840f00720c */ /* 0x000fe40003f86270 */
[----:B---3--:R-:W-:Y:S01]  /*4240*/  FSEL R36, R119, -INF , !P1 ;  /* 0xff80000077247808 */ /* 0x008fe20004800000 */
[----:B------:R4:W3:Y:S01]  /*4250*/  MUFU.TANH R215, R104 ;  /* 0x0000006800d77308 */ /* 0x0008e20000002400 */
[----:B------:R-:W-:Y:S02]  /*4260*/  FSEL R37, R118, -INF , !P1 ;  /* 0xff80000076257808 */ /* 0x000fe40004800000 */
[----:B------:R-:W-:Y:S02]  /*4270*/  FSEL R218, R218, -INF , !P1 ;  /* 0xff800000dada7808 */ /* 0x000fe40004800000 */
[----:B------:R-:W-:-:S02]  /*4280*/  FSEL R235, R235, -INF , !P1 ;  /* 0xff800000ebeb7808 */ /* 0x000fc40004800000 */
[----:B------:R-:W-:Y:S01]  /*4290*/  ISETP.GE.AND P2, PT, R11, R132, PT ;  /* 0x000000840b00720c */ /* 0x000fe20003f46270 */
[----:B------:R4:W1:Y:S08]  /*42a0*/  MUFU.TANH R213, R105 ;  /* 0x0000006900d57308 */ /* 0x0008700000002400 */
[----:B------:R4:W1:Y:S08]  /*42b0*/  MUFU.TANH R232, R106 ;  /* 0x0000006a00e87308 */ /* 0x0008700000002400 */
[----:B------:R4:W1:Y:S08]  /*42c0*/  MUFU.TANH R226, R107 ;  /* 0x0000006b00e27308 */ /* 0x0008700000002400 */
[----:B------:R-:W1:Y:S08]  /*42d0*/  MUFU.TANH R131, R131 ;  /* 0x0000008300837308 */ /* 0x000e700000002400 */
[----:B------:R-:W1:Y:S08]  /*42e0*/  MUFU.TANH R96, R96 ;  /* 0x0000006000607308 */ /* 0x000e700000002400 */
[----:B------:R4:W1:Y:S08]  /*42f0*/  MUFU.TANH R196, R98 ;  /* 0x0000006200c47308 */ /* 0x0008700000002400 */
[----:B------:R4:W1:Y:S08]  /*4300*/  MUFU.TANH R130, R99 ;  /* 0x0000006300827308 */ /* 0x0008700000002400 */
[----:B------:R-:W1:Y:S08]  /*4310*/  MUFU.TANH R212, R212 ;  /* 0x000000d400d47308 */ /* 0x000e700000002400 */
[----:B------:R4:W1:Y:S08]  /*4320*/  MUFU.TANH R210, R95 ;  /* 0x0000005f00d27308 */ /* 0x0008700000002400 */
[----:B------:R4:W1:Y:S08]  /*4330*/  MUFU.TANH R127, R84 ;  /* 0x00000054007f7308 */ /* 0x0008700000002400 */
[----:B------:R-:W1:Y:S08]  /*4340*/  MUFU.TANH R0, R0 ;  /* 0x0000000000007308 */ /* 0x000e700000002400 */
[----:B------:R-:W1:Y:S08]  /*4350*/  MUFU.TANH R2, R2 ;  /* 0x0000000200027308 */ /* 0x000e700000002400 */
[----:B------:R4:W1:Y:S08]  /*4360*/  MUFU.TANH R14, R87 ;  /* 0x00000057000e7308 */ /* 0x0008700000002400 */
[----:B------:R4:W1:Y:S08]  /*4370*/  MUFU.TANH R207, R88 ;  /* 0x0000005800cf7308 */ /* 0x0008700000002400 */
[----:B------:R4:W1:Y:S08]  /*4380*/  MUFU.TANH R205, R89 ;  /* 0x0000005900cd7308 */ /* 0x0008700000002400 */
[----:B------:R4:W1:Y:S08]  /*4390*/  MUFU.TANH R208, R90 ;  /* 0x0000005a00d07308 */ /* 0x0008700000002400 */
[----:B------:R4:W1:Y:S08]  /*43a0*/  MUFU.TANH R206, R91 ;  /* 0x0000005b00ce7308 */ /* 0x0008700000002400 */
[----:B------:R4:W1:Y:S08]  /*43b0*/  MUFU.TANH R121, R80 ;  /* 0x0000005000797308 */ /* 0x0008700000002400 */
[----:B------:R-:W1:Y:S08]  /*43c0*/  MUFU.TANH R8, R8 ;  /* 0x0000000800087308 */ /* 0x000e700000002400 */
[----:B------:R4:W1:Y:S08]  /*43d0*/  MUFU.TANH R122, R82 ;  /* 0x00000052007a7308 */ /* 0x0008700000002400 */
[----:B------:R-:W1:Y:S01]  /*43e0*/  MUFU.TANH R10, R10 ;  /* 0x0000000a000a7308 */ /* 0x000e620000002400 */
[----:B------:R-:W-:Y:S06]  /*43f0*/  BAR.SYNC.DEFER_BLOCKING 0x0 ;  /* 0x0000000000007b1d */ /* 0x000fec0000010000 */
[----:B--23--:R-:W-:Y:S05]  /*4400*/  @!P0 BRA `(.L_x_64) ;  /* 0x0000000000948947 */ /* 0x00cfea0003800000 */
[----:B------:R-:W-:Y:S01]  /*4410*/  LEA.HI.SX32 R15, R34, 0xfffffffe, 0x19 ;  /* 0xfffffffe220f7811 */ /* 0x000fe200078fcaff */
[----:B------:R-:W-:-:S03]  /*4420*/  ULDC.64 UR6, c[0x0][0x218] ;  /* 0x0000860000067ab9 */ /* 0x000fc60000000a00 */
[----:B------:R-:W-:Y:S01]  /*4430*/  SHF.R.S32.HI R11, RZ, 0x1f, R15 ;  /* 0x0000001fff0b7819 */ /* 0x000fe2000001140f */
[----:B------:R-:W-:Y:S02]  /*4440*/  IMAD R134, R134, R15, RZ ;  /* 0x0000000f86867224 */ /* 0x000fe400078e02ff */
[----:B------:R-:W-:-:S04]  /*4450*/  IMAD.WIDE.U32 R18, R15, R136, R184 ;  /* 0x000000880f127225 */ /* 0x000fc800078e00b8 */
[----:B------:R-:W-:Y:S01]  /*4460*/  IMAD R11, R11, R136, R134 ;  /* 0x000000880b0b7224 */ /* 0x000fe200078e0286 */
[----:B------:R-:W-:-:S03]  /*4470*/  LEA R16, P1, R18, UR6, 0x1 ;  /* 0x0000000612107c11 */ /* 0x000fc6000f8208ff */
[----:B------:R-:W-:-:S05]  /*4480*/  IMAD.IADD R11, R19, 0x1, R11 ;  /* 0x00000001130b7824 */ /* 0x000fca00078e020b */
[----:B------:R-:W-:Y:S01]  /*4490*/  LEA.HI.X R17, R18, UR7, R11, 0x1, P1 ;  /* 0x0000000712117c11 */ /* 0x000fe200088f0c0b */
[C---:B------:R-:W-:Y:S01]  /*44a0*/  IMAD.SHL.U32 R11, R6.reuse, 0x20, RZ ;  /* 0x00000020060b7824 */ /* 0x040fe200078e00ff */
[----:B------:R-:W-:-:S03]  /*44b0*/  SHF.L.U64.HI R6, R6, 0x5, R7 ;  /* 0x0000000506067819 */ /* 0x000fc60000010207 */
[----:B------:R-:W-:Y:S01]  /*44c0*/  @!PT LDS RZ, [RZ] ;  /* 0x00000000fffff984 */ /* 0x000fe20000000800 */
[----:B------:R-:W-:Y:S01]  /*44d0*/  @!PT LDS RZ, [RZ] ;  /* 0x00000000fffff984 */ /* 0x000fe20000000800 */
[----:B------:R-:W-:Y:S01]  /*44e0*/  @!PT LDS RZ, [RZ] ;  /* 0x00000000fffff984 */ /* 0x000fe20000000800 */
[----:B------:R2:W-:Y:S01]  /*44f0*/  LDGSTS.E.BYPASS.LTC128B.128 [R182+0x4000], desc[UR16][R16.64] ;  /* 0x0400000010b67fae */ /* 0x0005e2000b901d50 */
[----:B------:R-:W-:-:S05]  /*4500*/  IADD3 R50, P1, R11, R16, RZ ;  /* 0x000000100b327210 */ /* 0x000fca0007f3e0ff */
        /* <DEDUP_REMOVED lines=16> */
[----:B----4-:R-:W-:-:S04]  /*4610*/  IADD3 R80, P1, R18, R11, RZ ;  /* 0x0000000b12507210 */ /* 0x010fc80007f3e0ff */
[----:B------:R2:W-:Y:S01]  /*4620*/  LDGSTS.E.BYPASS.LTC128B.128 [R182+0x7000], desc[UR16][R18.64] ;  /* 0x0700000012b67fae */ /* 0x0005e2000b901d50 */
[----:B------:R-:W-:-:S05]  /*4630*/  IMAD.X R81, R19, 0x1, R6, P1 ;  /* 0x0000000113517824 */ /* 0x000fca00008e0606 */
[----:B------:R2:W-:Y:S04]  /*4640*/  LDGSTS.E.BYPASS.LTC128B.128 [R182+0x7800], desc[UR16][R80.64] ;  /* 0x0780000050b67fae */ /* 0x0005e8000b901d50 */
[----:B------:R-:W0:Y:S02]  /*4650*/  LDGDEPBAR ;  /* 0x00000000000079af */ /* 0x000e240000000000 */
.L_x_64:
[----:B--2---:R-:W-:Y:S01]  /*4660*/  FMNMX.FTZ R16, R23, R141, !PT ;  /* 0x0000008d17107209 */ /* 0x004fe20007810000 */
[----:B------:R-:W-:Y:S01]  /*4670*/  FMUL.FTZ R68, R68, UR5 ;  /* 0x0000000544447c20 */ /* 0x000fe20008410000 */
[----:B------:R-:W-:Y:S01]  /*4680*/  ISETP.NE.AND P1, PT, R9, RZ, PT ;  /* 0x000000ff0900720c */ /* 0x000fe20003f25270 */
[----:B------:R-:W-:Y:S01]  /*4690*/  FMUL.FTZ R69, R69, UR5 ;  /* 0x0000000545457c20 */ /* 0x000fe20008410000 */
[----:B------:R-:W-:Y:S01]  /*46a0*/  FMNMX.FTZ R16, R143, R16, !PT ;  /* 0x000000108f107209 */ /* 0x000fe20007810000 */
[----:B------:R-:W2:Y:S01]  /*46b0*/  MUFU.TANH R113, R68 ;  /* 0x0000004400717308 */ /* 0x000ea20000002400 */
[----:B------:R-:W-:Y:S01]  /*46c0*/  FSEL R223, R223, -INF , !P1 ;  /* 0xff800000dfdf7808 */ /* 0x000fe20004800000 */
[----:B------:R-:W-:Y:S01]  /*46d0*/  FMUL.FTZ R64, R64, UR5 ;  /* 0x0000000540407c20 */ /* 0x000fe20008410000 */
[----:B------:R-:W-:Y:S01]  /*46e0*/  FMNMX.FTZ R16, R183, R16, !PT ;  /* 0x00000010b7107209 */ /* 0x000fe20007810000 */
[----:B------:R-:W-:Y:S01]  /*46f0*/  FMUL.FTZ R76, R76, UR5 ;  /* 0x000000054c4c7c20 */ /* 0x000fe20008410000 */
[----:B------:R-:W-:Y:S01]  /*4700*/  IADD3 R7, R21, 0x58, RZ ;  /* 0x0000005815077810 */ /* 0x000fe20007ffe0ff */
[----:B------:R-:W-:Y:S01]  /*4710*/  FMUL.FTZ R78, R78, UR5 ;  /* 0x000000054e4e7c20 */ /* 0x000fe20008410000 */
[----:B------:R-:W-:Y:S01]  /*4720*/  FMNMX.FTZ R16, R147, R16, !PT ;  /* 0x0000001093107209 */ /* 0x000fe20007810000 */
[----:B----4-:R-:W3:Y:S01]  /*4730*/  MUFU.TANH R109, R69 ;  /* 0x00000045006d7308 */ /* 0x010ee20000002400 */
[----:B------:R-:W-:Y:S01]  /*4740*/  FSEL R227, R227, -INF , !P6 ;  /* 0xff800000e3e37808 */ /* 0x000fe20007000000 */
[----:B------:R-:W-:Y:S01]  /*4750*/  FMUL.FTZ R65, R65, UR5 ;  /* 0x0000000541417c20 */ /* 0x000fe20008410000 */
[----:B------:R-:W-:Y:S01]  /*4760*/  FMNMX.FTZ R16, R145, R16, !PT ;  /* 0x0000001091107209 */ /* 0x000fe20007810000 */
[----:B------:R-:W-:Y:S01]  /*4770*/  FMUL.FTZ R24, R24, UR5 ;  /* 0x0000000518187c20 */ /* 0x000fe20008410000 */
[----:B------:R-:W-:Y:S01]  /*4780*/  FSEL R234, R234, -INF , !P1 ;  /* 0xff800000eaea7808 */ /* 0x000fe20004800000 */
[----:B------:R-:W-:Y:S01]  /*4790*/  FMUL.FTZ R25, R25, UR5 ;  /* 0x0000000519197c20 */ /* 0x000fe20008410000 */
[----:B------:R-:W-:Y:S01]  /*47a0*/  FMNMX.FTZ R16, R85, R16, !PT ;  /* 0x0000001055107209 */ /* 0x000fe20007810000 */
[----:B------:R-:W4:Y:S01]  /*47b0*/  MUFU.TANH R105, R64 ;  /* 0x0000004000697308 */ /* 0x000f220000002400 */
[----:B------:R-:W-:Y:S01]  /*47c0*/  FSEL R217, R217, -INF , !P1 ;  /* 0xff800000d9d97808 */ /* 0x000fe20004800000 */
[----:B------:R-:W-:Y:S01]  /*47d0*/  FMUL.FTZ R77, R77, UR5 ;  /* 0x000000054d4d7c20 */ /* 0x000fe20008410000 */
[----:B------:R-:W-:Y:S01]  /*47e0*/  FMNMX.FTZ R16, R135, R16, !PT ;  /* 0x0000001087107209 */ /* 0x000fe20007810000 */
[----:B------:R-:W-:Y:S01]  /*47f0*/  FMUL.FTZ R72, R72, UR5 ;  /* 0x0000000548487c20 */ /* 0x000fe20008410000 */
[----:B------:R-:W-:Y:S01]  /*4800*/  FSEL R216, R216, -INF , !P1 ;  /* 0xff800000d8d87808 */ /* 0x000fe20004800000 */
[----:B------:R-:W-:Y:S01]  /*4810*/  FMUL.FTZ R73, R73, UR5 ;  /* 0x0000000549497c20 */ /* 0x000fe20008410000 */
[----:B------:R-:W-:Y:S01]  /*4820*/  FMNMX.FTZ R16, R41, R16, !PT ;  /* 0x0000001029107209 */ /* 0x000fe20007810000 */
[----:B------:R-:W-:Y:S01]  /*4830*/  MUFU.TANH R123, R76 ;  /* 0x0000004c007b7308 */ /* 0x000fe20000002400 */
[----:B------:R-:W-:Y:S01]  /*4840*/  ISETP.GE.AND P1, PT, R7, R132, PT ;  /* 0x000000840700720c */ /* 0x000fe20003f26270 */
[----:B------:R-:W-:Y:S01]  /*4850*/  VIADD R7, R21, 0x59 ;  /* 0x0000005915077836 */ /* 0x000fe20000000000 */
[----:B------:R-:W-:Y:S01]  /*4860*/  FMNMX.FTZ R16, R55, R16, !PT ;  /* 0x0000001037107209 */ /* 0x000fe20007810000 */
[----:B------:R-:W-:Y:S01]  /*4870*/  FMUL.FTZ R60, R60, UR5 ;  /* 0x000000053c3c7c20 */ /* 0x000fe20008410000 */
[----:B------:R-:W-:Y:S01]  /*4880*/  FSEL R221, R221, -INF , !P5 ;  /* 0xff800000dddd7808 */ /* 0x000fe20006800000 */
[----:B------:R-:W-:Y:S01]  /*4890*/  FMUL.FTZ R61, R61, UR5 ;  /* 0x000000053d3d7c20 */ /* 0x000fe20008410000 */
[----:B------:R-:W-:Y:S01]  /*48a0*/  FMNMX.FTZ R16, R241, R16, !PT ;  /* 0x00000010f1107209 */ /* 0x000fe20007810000 */
[----:B------:R-:W5:Y:S01]  /*48b0*/  MUFU.TANH R124, R78 ;  /* 0x0000004e007c7308 */ /* 0x000f620000002400 */
[----:B------:R-:W-:Y:S01]  /*48c0*/  FSEL R219, R219, -INF , !P4 ;  /* 0xff800000dbdb7808 */ /* 0x000fe20006000000 */
[----:B------:R-:W-:Y:S01]  /*48d0*/  FMUL.FTZ R56, R56, UR5 ;  /* 0x0000000538387c20 */ /* 0x000fe20008410000 */
        /* <DEDUP_REMOVED lines=14> */
[----:B------:R-:W-:Y:S01]  /*49c0*/  ISETP.GE.AND P6, PT, R7, R132, PT ;  /* 0x000000840700720c */ /* 0x000fe20003fc6270 */
[----:B------:R-:W-:Y:S01]  /*49d0*/  FMUL.FTZ R63, R63, UR5 ;  /* 0x000000053f3f7c20 */ /* 0x000fe20008410000 */
[----:B------:R-:W-:Y:S01]  /*49e0*/  FMNMX.FTZ R16, R235, R16, !PT ;  /* 0x00000010eb107209 */ /* 0x000fe20007810000 */
[----:B------:R-:W-:Y:S01]  /*49f0*/  FMUL.FTZ R58, R58, UR5 ;  /* 0x000000053a3a7c20 */ /* 0x000fe20008410000 */
[----:B------:R-:W-:Y:S01]  /*4a00*/  IADD3 R7, R21, 0x60, RZ ;  /* 0x0000006015077810 */ /* 0x000fe20007ffe0ff */
[----:B------:R-:W-:Y:S01]  /*4a10*/  FMUL.FTZ R59, R59, UR5 ;  /* 0x000000053b3b7c20 */ /* 0x000fe20008410000 */
[----:B------:R-:W-:Y:S01]  /*4a20*/  FMNMX.FTZ R16, R223, R16, !PT ;  /* 0x00000010df107209 */ /* 0x000fe20007810000 */
[----:B------:R-:W5:Y:S01]  /*4a30*/  MUFU.TANH R93, R25 ;  /* 0x00000019005d7308 */ /* 0x000f620000002400 */
[----:B-1----:R-:W-:Y:S01]  /*4a40*/  FSEL R128, R2, -INF , !P1 ;  /* 0xff80000002807808 */ /* 0x002fe20004800000 */
[----:B------:R-:W-:Y:S01]  /*4a50*/  FMUL.FTZ R70, R70, UR5 ;  /* 0x0000000546467c20 */ /* 0x000fe20008410000 */
[----:B------:R-:W-:Y:S01]  /*4a60*/  FMNMX.FTZ R16, R227, R16, !PT ;  /* 0x00000010e3107209 */ /* 0x000fe20007810000 */
[----:B------:R-:W-:Y:S01]  /*4a70*/  FMUL.FTZ R71, R71, UR5 ;  /* 0x0000000547477c20 */ /* 0x000fe20008410000 */
[----:B------:R-:W-:Y:S01]  /*4a80*/  FSEL R131, R131, -INF , !P3 ;  /* 0xff80000083837808 */ /* 0x000fe20005800000 */
[----:B------:R-:W-:Y:S01]  /*4a90*/  FMUL.FTZ R66, R66, UR5 ;  /* 0x0000000542427c20 */ /* 0x000fe20008410000 */
[----:B------:R-:W-:Y:S01]  /*4aa0*/  FMNMX.FTZ R16, R221, R16, !PT ;  /* 0x00000010dd107209 */ /* 0x000fe20007810000 */
[----:B------:R-:W1:Y:S01]  /*4ab0*/  MUFU.TANH R119, R77 ;  /* 0x0000004d00777308 */ /* 0x000e620000002400 */
[----:B------:R-:W-:Y:S01]  /*4ac0*/  FSEL R232, R232, -INF , !P5 ;  /* 0xff800000e8e87808 */ /* 0x000fe20006800000 */
[----:B------:R-:W-:Y:S01]  /*4ad0*/  FMUL.FTZ R67, R67, UR5 ;  /* 0x0000000543437c20 */ /* 0x000fe20008410000 */
[----:B------:R-:W-:Y:S01]  /*4ae0*/  FMNMX.FTZ R2, R219, R16, !PT ;  /* 0x00000010db027209 */ /* 0x000fe20007810000 */
[----:B------:R-:W-:Y:S01]  /*4af0*/  FMUL.FTZ R26, R26, UR5 ;  /* 0x000000051a1a7c20 */ /* 0x000fe20008410000 */
[----:B------:R-:W-:Y:S01]  /*4b00*/  FSEL R215, R215, -INF , !P5 ;  /* 0xff800000d7d77808 */ /* 0x000fe20006800000 */
[----:B------:R-:W-:Y:S01]  /*4b10*/  FMUL.FTZ R27, R27, UR5 ;  /* 0x000000051b1b7c20 */ /* 0x000fe20008410000 */
[----:B------:R-:W-:Y:S01]  /*4b20*/  FSEL R228, R228, -INF , !P5 ;  /* 0xff800000e4e47808 */ /* 0x000fe20006800000 */
[----:B------:R-:W1:Y:S01]  /*4b30*/  MUFU.TANH R115, R72 ;  /* 0x0000004800737308 */ /* 0x000e620000002400 */
[----:B------:R-:W-:Y:S01]  /*4b40*/  ISETP.GE.AND P5, PT, R7, R132, PT ;  /* 0x000000840700720c */ /* 0x000fe20003fa6270 */
[----:B------:R-:W-:Y:S01]  /*4b50*/  VIADD R7, R21, 0x61 ;  /* 0x0000006115077836 */ /* 0x000fe20000000000 */
[----:B------:R-:W-:Y:S01]  /*4b60*/  FSEL R129, R96, -INF , !P2 ;  /* 0xff80000060817808 */ /* 0x000fe20005000000 */
[----:B------:R-:W-:Y:S01]  /*4b70*/  ULDC UR6, c[0x0][0x2ec] ;  /* 0x0000bb0000067ab9 */ /* 0x000fe20000000800 */
[----:B------:R-:W-:-:S02]  /*4b80*/  FMNMX.FTZ R2, R131, R2, !PT ;  /* 0x0000000283027209 */ /* 0x000fc40007810000 */
[----:B------:R-:W-:Y:S01]  /*4b90*/  FSEL R226, R226, -INF , !P4 ;  /* 0xff800000e2e27808 */ /* 0x000fe20006000000 */
[----:B------:R-:W1:Y:S01]  /*4ba0*/  MUFU.TANH R111, R73 ;  /* 0x00000049006f7308 */ /* 0x000e620000002400 */
[----:B------:R-:W-:Y:S02]  /*4bb0*/  FSEL R213, R213, -INF , !P4 ;  /* 0xff800000d5d57808 */ /* 0x000fe40006000000 */
[----:B------:R-:W-:Y:S02]  /*4bc0*/  FSEL R230, R230, -INF , !P4 ;  /* 0xff800000e6e67808 */ /* 0x000fe40006000000 */
[----:B------:R-:W-:Y:S02]  /*4bd0*/  FSEL R127, R127, -INF , !P1 ;  /* 0xff8000007f7f7808 */ /* 0x000fe40004800000 */
[----:B------:R-:W-:Y:S01]  /*4be0*/  FMNMX.FTZ R2, R129, R2, !PT ;  /* 0x0000000281027209 */ /* 0x000fe20007810000 */
[----:B------:R-:W1:Y:S01]  /*4bf0*/  MUFU.TANH R107, R60 ;  /* 0x0000003c006b7308 */ /* 0x000e620000002400 */
[----:B------:R-:W-:-:S02]  /*4c00*/  ISETP.GE.AND P4, PT, R7, R132, PT ;  /* 0x000000840700720c */ /* 0x000fc40003f86270 */
[----:B------:R-:W-:Y:S02]  /*4c10*/  IADD3 R7, R21, 0x68, RZ ;  /* 0x0000006815077810 */ /* 0x000fe40007ffe0ff */
[----:B------:R-:W-:Y:S02]  /*4c20*/  FSEL R125, R0, -INF , !P6 ;  /* 0xff800000007d7808 */ /* 0x000fe40007000000 */
[----:B------:R-:W-:Y:S01]  /*4c30*/  FMNMX.FTZ R2, R127, R2, !PT ;  /* 0x000000027f027209 */ /* 0x000fe20007810000 */
[----:B------:R-:W1:Y:S01]  /*4c40*/  MUFU.TANH R103, R61 ;  /* 0x0000003d00677308 */ /* 0x000e620000002400 */
[----:B------:R-:W-:Y:S02]  /*4c50*/  FSEL R212, R212, -INF , !P3 ;  /* 0xff800000d4d47808 */ /* 0x000fe40005800000 */
[----:B------:R-:W-:Y:S02]  /*4c60*/  FSEL R211, R211, -INF , !P3 ;  /* 0xff800000d3d37808 */ /* 0x000fe40005800000 */
[----:B------:R-:W-:-:S02]  /*4c70*/  FSEL R196, R196, -INF , !P3 ;  /* 0xff800000c4c47808 */ /* 0x000fc40005800000 */
[----:B------:R-:W-:Y:S01]  /*4c80*/  ISETP.GE.AND P3, PT, R7, R132, PT ;  /* 0x000000840700720c */ /* 0x000fe20003f66270 */
[----:B------:R-:W-:Y:S01]  /*4c90*/  VIADD R7, R21, 0x69 ;  /* 0x0000006915077836 */ /* 0x000fe20000000000 */
[----:B------:R-:W-:Y:S01]  /*4ca0*/  FSEL R121, R121, -INF , !P5 ;  /* 0xff80000079797808 */ /* 0x000fe20006800000 */
[----:B------:R-:W1:Y:S01]  /*4cb0*/  MUFU.TANH R99, R56 ;  /* 0x0000003800637308 */ /* 0x000e620000002400 */
[----:B------:R-:W-:Y:S02]  /*4cc0*/  FMNMX.FTZ R0, R125, R2, !PT ;  /* 0x000000027d007209 */ /* 0x000fe40007810000 */
[----:B------:R-:W-:Y:S02]  /*4cd0*/  FSEL R210, R210, -INF , !P2 ;  /* 0xff800000d2d27808 */ /* 0x000fe40005000000 */
[----:B------:R-:W-:Y:S02]  /*4ce0*/  FSEL R209, R209, -INF , !P2 ;  /* 0xff800000d1d17808 */ /* 0x000fe40005000000 */
[----:B------:R-:W-:Y:S01]  /*4cf0*/  FSEL R130, R130, -INF , !P2 ;  /* 0xff80000082827808 */ /* 0x000fe20005000000 */
[----:B------:R-:W1:Y:S01]  /*4d00*/  MUFU.TANH R95, R57 ;  /* 0x00000039005f7308 */ /* 0x000e620000002400 */
[----:B------:R-:W-:-:S02]  /*4d10*/  ISETP.GE.AND P2, PT, R7, R132, PT ;  /* 0x000000840700720c */ /* 0x000fc40003f46270 */
[----:B------:R-:W-:Y:S02]  /*4d20*/  FSEL R117, R8, -INF , !P4 ;  /* 0xff80000008757808 */ /* 0x000fe40006000000 */
[----:B------:R-:W-:Y:S02]  /*4d30*/  FMNMX.FTZ R0, R121, R0, !PT ;  /* 0x0000000079007209 */ /* 0x000fe40007810000 */
[----:B------:R-:W-:Y:S01]  /*4d40*/  IADD3 R7, R21, 0x70, RZ ;  /* 0x0000007015077810 */ /* 0x000fe20007ffe0ff */
[----:B------:R-:W1:Y:S01]  /*4d50*/  MUFU.TANH R120, R79 ;  /* 0x0000004f00787308 */ /* 0x000e620000002400 */
[----:B------:R-:W-:Y:S02]  /*4d60*/  FSEL R208, R208, -INF , !P1 ;  /* 0xff800000d0d07808 */ /* 0x000fe40004800000 */
[----:B------:R-:W-:Y:S02]  /*4d70*/  FSEL R207, R207, -INF , !P1 ;  /* 0xff800000cfcf7808 */ /* 0x000fe40004800000 */
[----:B--2---:R-:W-:-:S02]  /*4d80*/  FSEL R113, R113, -INF , !P3 ;  /* 0xff80000071717808 */ /* 0x004fc40005800000 */
[----:B------:R-:W-:Y:S01]  /*4d90*/  FMNMX.FTZ R0, R117, R0, !PT ;  /* 0x0000000075007209 */ /* 0x000fe20007810000 */
[----:B------:R-:W2:Y:S01]  /*4da0*/  MUFU.TANH R116, R74 ;  /* 0x0000004a00747308 */ /* 0x000ea20000002400 */
[----:B------:R-:W-:Y:S01]  /*4db0*/  ISETP.GE.AND P1, PT, R7, R132, PT ;  /* 0x000000840700720c */ /* 0x000fe20003f26270 */
[----:B------:R-:W-:Y:S01]  /*4dc0*/  VIADD R7, R21, 0x71 ;  /* 0x0000007115077836 */ /* 0x000fe20000000000 */
[----:B---3--:R-:W-:Y:S02]  /*4dd0*/  FSEL R109, R109, -INF , !P2 ;  /* 0xff8000006d6d7808 */ /* 0x008fe40005000000 */
[----:B------:R-:W-:Y:S02]  /*4de0*/  FMNMX.FTZ R0, R113, R0, !PT ;  /* 0x0000000071007209 */ /* 0x000fe40007810000 */
[----:B------:R-:W-:Y:S01]  /*4df0*/  FSEL R206, R206, -INF , !P6 ;  /* 0xff800000cece7808 */ /* 0x000fe20007000000 */
[----:B------:R-:W3:Y:S01]  /*4e00*/  MUFU.TANH R112, R75 ;  /* 0x0000004b00707308 */ /* 0x000ee20000002400 */
[----:B------:R-:W-:-:S02]  /*4e10*/  FSEL R205, R205, -INF , !P6 ;  /* 0xff800000cdcd7808 */ /* 0x000fc40007000000 */
[----:B------:R-:W-:Y:S02]  /*4e20*/  FSEL R126, R14, -INF , !P6 ;  /* 0xff8000000e7e7808 */ /* 0x000fe40007000000 */
[----:B------:R-:W-:Y:S02]  /*4e30*/  ISETP.GE.AND P6, PT, R7, R132, PT ;  /* 0x000000840700720c */ /* 0x000fe40003fc6270 */
[C---:B------:R-:W-:Y:S01]  /*4e40*/  IADD3 R7, R21.reuse, 0x78, RZ ;  /* 0x0000007815077810 */ /* 0x040fe20007ffe0ff */
[----:B------:R-:W-:Y:S01]  /*4e50*/  VIADD R21, R21, 0x79 ;  /* 0x0000007915157836 */ /* 0x000fe20000000000 */
[----:B----4-:R-:W-:Y:S01]  /*4e60*/  FSEL R105, R105, -INF , !P1 ;  /* 0xff80000069697808 */ /* 0x010fe20004800000 */
[----:B------:R-:W4:Y:S01]  /*4e70*/  MUFU.TANH R108, R62 ;  /* 0x0000003e006c7308 */ /* 0x000f220000002400 */
[----:B------:R-:W-:Y:S02]  /*4e80*/  FMNMX.FTZ R0, R109, R0, !PT ;  /* 0x000000006d007209 */ /* 0x000fe40007810000 */
[----:B-----5:R-:W-:-:S02]  /*4e90*/  FSEL R124, R124, -INF , !P5 ;  /* 0xff8000007c7c7808 */ /* 0x020fc40006800000 */
[----:B------:R-:W-:Y:S02]  /*4ea0*/  FSEL R123, R123, -INF , !P5 ;  /* 0xff8000007b7b7808 */ /* 0x000fe40006800000 */
[----:B------:R-:W-:Y:S01]  /*4eb0*/  FSEL R122, R122, -INF , !P5 ;  /* 0xff8000007a7a7808 */ /* 0x000fe20006800000 */
[----:B------:R-:W5:Y:S01]  /*4ec0*/  MUFU.TANH R104, R63 ;  /* 0x0000003f00687308 */ /* 0x000f620000002400 */
[----:B------:R-:W-:Y:S02]  /*4ed0*/  ISETP.GE.AND P5, PT, R7, R132, PT ;  /* 0x000000840700720c */ /* 0x000fe40003fa6270 */
[----:B------:R-:W-:Y:S02]  /*4ee0*/  FSEL R101, R101, -INF , !P6 ;  /* 0xff80000065657808 */ /* 0x000fe40007000000 */
[----:B------:R-:W-:Y:S02]  /*4ef0*/  FMNMX.FTZ R0, R105, R0, !PT ;  /* 0x0000000069007209 */ /* 0x000fe40007810000 */
[----:B------:R-:W-:Y:S01]  /*4f00*/  P2R R6, PR, RZ, 0x1 ;  /* 0x00000001ff067803 */ /* 0x000fe20000000000 */
[----:B------:R-:W5:Y:S01]  /*4f10*/  MUFU.TANH R100, R58 ;  /* 0x0000003a00647308 */ /* 0x000f620000002400 */
[----:B------:R-:W-:-:S02]  /*4f20*/  ISETP.GE.AND P0, PT, R21, R132, PT ;  /* 0x000000841500720c */ /* 0x000fc40003f06270 */
[----:B------:R-:W-:Y:S02]  /*4f30*/  FSEL R97, R97, -INF , !P5 ;  /* 0xff80000061617808 */ /* 0x000fe40006800000 */
[----:B------:R-:W-:Y:S02]  /*4f40*/  FMNMX.FTZ R0, R101, R0, !PT ;  /* 0x0000000065007209 */ /* 0x000fe40007810000 */
[----:B------:R-:W-:Y:S01]  /*4f50*/  FSEL R93, R93, -INF , !P0 ;  /* 0xff8000005d5d7808 */ /* 0x000fe20004000000 */
[----:B------:R-:W5:Y:S01]  /*4f60*/  MUFU.TANH R96, R59 ;  /* 0x0000003b00607308 */ /* 0x000f620000002400 */
[----:B------:R-:W-:Y:S02]  /*4f70*/  FMNMX.FTZ R0, R97, R0, !PT ;  /* 0x0000000061007209 */ /* 0x000fe40007810000 */
[----:B-1----:R-:W-:Y:S02]  /*4f80*/  FSEL R119, R119, -INF , !P4 ;  /* 0xff80000077777808 */ /* 0x002fe40006000000 */
[----:B------:R-:W-:-:S02]  /*4f90*/  FMNMX.FTZ R2, R93, R0, !PT ;  /* 0x000000005d027209 */ /* 0x000fc40007810000 */
[----:B------:R-:W-:Y:S01]  /*4fa0*/  FMNMX.FTZ R0, R139, R137, !PT ;  /* 0x000000898b007209 */ /* 0x000fe20007810000 */
[----:B------:R-:W1:Y:S01]  /*4fb0*/  MUFU.TANH R114, R70 ;  /* 0x0000004600727308 */ /* 0x000e620000002400 */
[----:B------:R-:W-:Y:S01]  /*4fc0*/  FSEL R115, R115, -INF , !P3 ;  /* 0xff80000073737808 */ /* 0x000fe20005800000 */
[----:B------:R-:W2:Y:S01]  /*4fd0*/  SHFL.BFLY PT, R7, R2, 0x2, 0x1f ;  /* 0x0c401f0002077f89 */ /* 0x000ea200000e0000 */
[----:B------:R-:W-:Y:S02]  /*4fe0*/  FMNMX.FTZ R0, R149, R0, !PT ;  /* 0x0000000095007209 */ /* 0x000fe40007810000 */
[----:B------:R-:W-:Y:S02]  /*4ff0*/  FSEL R111, R111, -INF , !P2 ;  /* 0xff8000006f6f7808 */ /* 0x000fe40005000000 */
[----:B------:R-:W-:Y:S01]  /*5000*/  FMNMX.FTZ R0, R181, R0, !PT ;  /* 0x00000000b5007209 */ /* 0x000fe20007810000 */
[----:B------:R-:W1:Y:S01]  /*5010*/  MUFU.TANH R110, R71 ;  /* 0x00000047006e7308 */ /* 0x000e620000002400 */
[----:B------:R-:W-:-:S02]  /*5020*/  FSEL R107, R107, -INF , !P1 ;  /* 0xff8000006b6b7808 */ /* 0x000fc40004800000 */
[----:B------:R-:W-:Y:S02]  /*5030*/  FMNMX.FTZ R0, R155, R0, !PT ;  /* 0x000000009b007209 */ /* 0x000fe40007810000 */
[----:B------:R-:W-:Y:S02]  /*5040*/  FSEL R103, R103, -INF , !P6 ;  /* 0xff80000067677808 */ /* 0x000fe40007000000 */
[----:B------:R-:W-:Y:S01]  /*5050*/  FMNMX.FTZ R0, R151, R0, !PT ;  /* 0x0000000097007209 */ /* 0x000fe20007810000 */
[----:B------:R-:W1:Y:S01]  /*5060*/  MUFU.TANH R106, R66 ;  /* 0x00000042006a7308 */ /* 0x000e620000002400 */
[----:B------:R-:W-:Y:S02]  /*5070*/  FSEL R99, R99, -INF , !P5 ;  /* 0xff80000063637808 */ /* 0x000fe40006800000 */
[----:B------:R-:W-:Y:S02]  /*5080*/  FMNMX.FTZ R0, R163, R0, !PT ;  /* 0x00000000a3007209 */ /* 0x000fe40007810000 */
[----:B------:R-:W-:-:S02]  /*5090*/  FSEL R95, R95, -INF , !P0 ;  /* 0xff8000005f5f7808 */ /* 0x000fc40004000000 */
[----:B------:R-:W-:Y:S01]  /*50a0*/  FMNMX.FTZ R0, R13, R0, !PT ;  /* 0x000000000d007209 */ /* 0x000fe20007810000 */
[----:B------:R-:W1:Y:S01]  /*50b0*/  MUFU.TANH R102, R67 ;  /* 0x0000004300667308 */ /* 0x000e620000002400 */
[----:B------:R-:W-:Y:S02]  /*50c0*/  FSEL R120, R120, -INF , !P4 ;  /* 0xff80000078787808 */ /* 0x000fe40006000000 */
[----:B------:R-:W-:Y:S02]  /*50d0*/  FMNMX.FTZ R0, R39, R0, !PT ;  /* 0x0000000027007209 */ /* 0x000fe40007810000 */
[----:B--2---:R-:W-:Y:S02]  /*50e0*/  FMNMX.FTZ R7, R2, R7, !PT ;  /* 0x0000000702077209 */ /* 0x004fe40007810000 */
[----:B------:R-:W-:Y:S01]  /*50f0*/  FMNMX.FTZ R0, R53, R0, !PT ;  /* 0x0000000035007209 */ /* 0x000fe20007810000 */
[----:B------:R-:W2:Y:S01]  /*5100*/  MUFU.TANH R98, R26 ;  /* 0x0000001a00627308 */ /* 0x000ea20000002400 */
[----:B------:R-:W-:Y:S01]  /*5110*/  FSEL R116, R116, -INF , !P3 ;  /* 0xff80000074747808 */ /* 0x000fe20005800000 */
[----:B------:R-:W1:Y:S01]  /*5120*/  SHFL.BFLY PT, R68, R7, 0x1, 0x1f ;  /* 0x0c201f0007447f89 */ /* 0x000e6200000e0000 */
[----:B------:R-:W-:-:S02]  /*5130*/  FMNMX.FTZ R0, R239, R0, !PT ;  /* 0x00000000ef007209 */ /* 0x000fc40007810000 */
[----:B---3--:R-:W-:Y:S02]  /*5140*/  FSEL R112, R112, -INF , !P2 ;  /* 0xff80000070707808 */ /* 0x008fe40005000000 */
[----:B------:R-:W-:Y:S01]  /*5150*/  FMNMX.FTZ R0, R243, R0, !PT ;  /* 0x00000000f3007209 */ /* 0x000fe20007810000 */
[----:B------:R-:W3:Y:S01]  /*5160*/  MUFU.TANH R201, R27 ;  /* 0x0000001b00c97308 */ /* 0x000ee20000002400 */
[----:B----4-:R-:W-:Y:S02]  /*5170*/  FSEL R108, R108, -INF , !P1 ;  /* 0xff8000006c6c7808 */ /* 0x010fe40004800000 */
[----:B------:R-:W-:Y:S02]  /*5180*/  FMNMX.FTZ R0, R45, R0, !PT ;  /* 0x000000002d007209 */ /* 0x000fe40007810000 */
[----:B-----5:R-:W-:Y:S02]  /*5190*/  FSEL R104, R104, -INF , !P6 ;  /* 0xff80000068687808 */ /* 0x020fe40007000000 */
[----:B------:R-:W-:-:S02]  /*51a0*/  FMNMX.FTZ R0, R229, R0, !PT ;  /* 0x00000000e5007209 */ /* 0x000fc40007810000 */
[----:B------:R-:W-:Y:S02]  /*51b0*/  FSEL R100, R100, -INF , !P5 ;  /* 0xff80000064647808 */ /* 0x000fe40006800000 */
[----:B------:R-:W-:Y:S02]  /*51c0*/  FMNMX.FTZ R0, R43, R0, !PT ;  /* 0x000000002b007209 */ /* 0x000fe40007810000 */
[----:B------:R-:W-:Y:S02]  /*51d0*/  FSEL R96, R96, -INF , !P0 ;  /* 0xff80000060607808 */ /* 0x000fe40004000000 */
[----:B------:R-:W-:Y:S02]  /*51e0*/  FMNMX.FTZ R0, R37, R0, !PT ;  /* 0x0000000025007209 */ /* 0x000fe40007810000 */
[----:B------:R-:W-:Y:S02]  /*51f0*/  FSEL R118, R10, -INF , !P4 ;  /* 0xff8000000a767808 */ /* 0x000fe40006000000 */
[----:B------:R-:W-:-:S02]  /*5200*/  FMNMX.FTZ R0, R217, R0, !PT ;  /* 0x00000000d9007209 */ /* 0x000fc40007810000 */
[----:B-1----:R-:W-:Y:S02]  /*5210*/  FMNMX.FTZ R68, R7, R68, !PT ;  /* 0x0000004407447209 */ /* 0x002fe40007810000 */
[----:B------:R-:W-:Y:S02]  /*5220*/  FMNMX.FTZ R0, R225, R0, !PT ;  /* 0x00000000e1007209 */ /* 0x000fe40007810000 */
[----:B------:R-:W-:Y:S01]  /*5230*/  FMNMX.FTZ R7, R20, R142, !PT ;  /* 0x0000008e14077209 */ /* 0x000fe20007810000 */
[----:B------:R-:W-:Y:S01]  /*5240*/  FMUL.FTZ R204, R68, UR6 ;  /* 0x0000000644cc7c20 */ /* 0x000fe20008410000 */
        /* <DEDUP_REMOVED lines=28> */
[----:B------:R-:W-:Y:S01]  /*5410*/  FSEL R114, R114, -INF , !P3 ;  /* 0xff80000072727808 */ /* 0x000fe20005800000 */
[----:B------:R-:W1:Y:S01]  /*5420*/  SHFL.BFLY PT, R9, R0, 0x2, 0x1f ;  /* 0x0c401f0000097f89 */ /* 0x000e6200000e0000 */
[----:B------:R-:W-:Y:S02]  /*5430*/  FMNMX.FTZ R7, R234, R7, !PT ;  /* 0x00000007ea077209 */ /* 0x000fe40007810000 */
[----:B------:R-:W-:Y:S02]  /*5440*/  FSEL R110, R110, -INF , !P2 ;  /* 0xff8000006e6e7808 */ /* 0x000fe40005000000 */
[----:B------:R-:W-:Y:S02]  /*5450*/  FMNMX.FTZ R7, R224, R7, !PT ;  /* 0x00000007e0077209 */ /* 0x000fe40007810000 */
[----:B------:R-:W-:-:S02]  /*5460*/  FSEL R106, R106, -INF , !P1 ;  /* 0xff8000006a6a7808 */ /* 0x000fc40004800000 */
[----:B------:R-:W-:Y:S02]  /*5470*/  FMNMX.FTZ R7, R232, R7, !PT ;  /* 0x00000007e8077209 */ /* 0x000fe40007810000 */
[----:B------:R-:W-:Y:S02]  /*5480*/  FSEL R102, R102, -INF , !P6 ;  /* 0xff80000066667808 */ /* 0x000fe40007000000 */
[----:B------:R-:W-:Y:S02]  /*5490*/  FMNMX.FTZ R7, R226, R7, !PT ;  /* 0x00000007e2077209 */ /* 0x000fe40007810000 */
[----:B--2---:R-:W-:Y:S02]  /*54a0*/  FSEL R98, R98, -INF , !P5 ;  /* 0xff80000062627808 */ /* 0x004fe40006800000 */
[----:B------:R-:W-:Y:S02]  /*54b0*/  FMNMX.FTZ R7, R212, R7, !PT ;  /* 0x00000007d4077209 */ /* 0x000fe40007810000 */
[----:B---3--:R-:W-:-:S02]  /*54c0*/  FSEL R201, R201, -INF , !P0 ;  /* 0xff800000c9c97808 */ /* 0x008fc40004000000 */
[----:B------:R-:W-:Y:S02]  /*54d0*/  FMNMX.FTZ R7, R210, R7, !PT ;  /* 0x00000007d2077209 */ /* 0x000fe40007810000 */
[----:B------:R-:W-:Y:S02]  /*54e0*/  IADD3 R252, R35, R4, RZ ;  /* 0x0000000423fc7210 */ /* 0x000fe40007ffe0ff */
[----:B-1----:R-:W-:Y:S02]  /*54f0*/  FMNMX.FTZ R9, R0, R9, !PT ;  /* 0x0000000900097209 */ /* 0x002fe40007810000 */
[----:B------:R-:W-:Y:S02]  /*5500*/  FMNMX.FTZ R7, R208, R7, !PT ;  /* 0x00000007d0077209 */ /* 0x000fe40007810000 */
[----:B------:R-:W-:Y:S01]  /*5510*/  LEA R252, R252, UR4, 0x1 ;  /* 0x00000004fcfc7c11 */ /* 0x000fe2000f8e08ff */
[----:B------:R-:W1:Y:S01]  /*5520*/  SHFL.BFLY PT, R2, R9, 0x1, 0x1f ;  /* 0x0c201f0009027f89 */ /* 0x000e6200000e0000 */
[----:B------:R-:W-:-:S02]  /*5530*/  FMNMX.FTZ R7, R206, R7, !PT ;  /* 0x00000007ce077209 */ /* 0x000fc40007810000 */
[----:B------:R-:W-:Y:S01]  /*5540*/  LEA R249, R5, R252, 0x1 ;  /* 0x000000fc05f97211 */ /* 0x000fe200078e08ff */
[C---:B------:R-:W-:Y:S01]  /*5550*/  IMAD R250, R3.reuse, 0x2, R252 ;  /* 0x0000000203fa7824 */ /* 0x040fe200078e02fc */
[----:B------:R-:W-:Y:S02]  /*5560*/  FMNMX.FTZ R7, R124, R7, !PT ;  /* 0x000000077c077209 */ /* 0x000fe40007810000 */
[----:B------:R-:W-:Y:S01]  /*5570*/  FSETP.NEU.FTZ.AND P4, PT, R68, -INF , PT ;  /* 0xff8000004400780b */ /* 0x000fe20003f9d000 */
[----:B------:R-:W-:Y:S01]  /*5580*/  IMAD R248, R3, 0x2, R249 ;  /* 0x0000000203f87824 */ /* 0x000fe200078e02f9 */
[----:B------:R-:W-:Y:S01]  /*5590*/  FMNMX.FTZ R7, R120, R7, !PT ;  /* 0x0000000778077209 */ /* 0x000fe20007810000 */
[----:B------:R-:W-:Y:S01]  /*55a0*/  LDSM.16.MT88.4 R164, [R250+0x8000] ;  /* 0x00800000faa4783b */ /* 0x000fe20000004200 */
[----:B------:R-:W-:Y:S02]  /*55b0*/  FSEL R204, R204, RZ, P4 ;  /* 0x000000ffcccc7208 */ /* 0x000fe40002000000 */
[----:B------:R-:W-:Y:S01]  /*55c0*/  FMNMX.FTZ R7, R116, R7, !PT ;  /* 0x0000000774077209 */ /* 0x000fe20007810000 */
[----:B------:R-:W-:Y:S01]  /*55d0*/  LDSM.16.MT88.4 R16, [R250+0x8800] ;  /* 0x00880000fa10783b */ /* 0x000fe20000004200 */
[----:B------:R-:W-:Y:S01]  /*55e0*/  ISETP.NE.AND P0, PT, R6, RZ, PT ;  /* 0x000000ff0600720c */ /* 0x000fe20003f05270 */
[--C-:B------:R-:W-:Y:S01]  /*55f0*/  FFMA.FTZ R87, R183, UR6, -R204.reuse ;  /* 0x00000006b7577c23 */ /* 0x100fe200080108cc */
[----:B------:R-:W-:Y:S01]  /*5600*/  FMNMX.FTZ R7, R112, R7, !PT ;  /* 0x0000000770077209 */ /* 0x000fe20007810000 */
[--C-:B------:R-:W-:Y:S01]  /*5610*/  FFMA.FTZ R78, R85, UR6, -R204.reuse ;  /* 0x00000006554e7c23 */ /* 0x100fe200080108cc */
[--C-:B------:R-:W-:Y:S01]  /*5620*/  FFMA.FTZ R202, R23, UR6, -R204.reuse ;  /* 0x0000000617ca7c23 */ /* 0x100fe200080108cc */
[--C-:B------:R-:W-:Y:S01]  /*5630*/  FFMA.FTZ R199, R141, UR6, -R204.reuse ;  /* 0x000000068dc77c23 */ /* 0x100fe200080108cc */
[----:B------:R-:W-:Y:S01]  /*5640*/  FMNMX.FTZ R7, R108, R7, !PT ;  /* 0x000000076c077209 */ /* 0x000fe20007810000 */
[--C-:B------:R-:W-:Y:S01]  /*5650*/  FFMA.FTZ R90, R143, UR6, -R204.reuse ;  /* 0x000000068f5a7c23 */ /* 0x100fe200080108cc */
[----:B------:R-:W-:Y:S01]  /*5660*/  MUFU.EX2 R87, R87 ;  /* 0x0000005700577308 */ /* 0x000fe20000000800 */
[----:B-1----:R-:W-:Y:S01]  /*5670*/  FMNMX.FTZ R2, R9, R2, !PT ;  /* 0x0000000209027209 */ /* 0x002fe20007810000 */
[--C-:B------:R-:W-:Y:S01]  /*5680*/  FFMA.FTZ R71, R135, UR6, -R204.reuse ;  /* 0x0000000687477c23 */ /* 0x100fe200080108cc */
[----:B------:R-:W-:Y:S01]  /*5690*/  FMNMX.FTZ R9, R192, R194, !PT ;  /* 0x000000c2c0097209 */ /* 0x000fe20007810000 */
[--C-:B------:R-:W-:Y:S01]  /*56a0*/  FFMA.FTZ R81, R145, UR6, -R204.reuse ;  /* 0x0000000691517c23 */ /* 0x100fe200080108cc */
[----:B------:R-:W-:Y:S01]  /*56b0*/  FMNMX.FTZ R7, R104, R7, !PT ;  /* 0x0000000768077209 */ /* 0x000fe20007810000 */
[----:B------:R-:W-:Y:S01]  /*56c0*/  FMUL.FTZ R200, R2, UR6 ;  /* 0x0000000602c87c20 */ /* 0x000fe20008410000 */
[----:B------:R-:W-:Y:S01]  /*56d0*/  FMNMX.FTZ R0, R94, R9, !PT ;  /* 0x000000095e007209 */ /* 0x000fe20007810000 */
[----:B------:R-:W-:Y:S01]  /*56e0*/  MUFU.EX2 R202, R202 ;  /* 0x000000ca00ca7308 */ /* 0x000fe20000000800 */
[----:B------:R-:W-:Y:S01]  /*56f0*/  FMNMX.FTZ R7, R100, R7, !PT ;  /* 0x0000000764077209 */ /* 0x000fe20007810000 */
[--C-:B------:R-:W-:Y:S01]  /*5700*/  FFMA.FTZ R72, R41, UR6, -R204.reuse ;  /* 0x0000000629487c23 */ /* 0x100fe200080108cc */
[----:B------:R-:W-:Y:S01]  /*5710*/  FMNMX.FTZ R9, R133, R0, !PT ;  /* 0x0000000085097209 */ /* 0x000fe20007810000 */
[--C-:B------:R-:W-:Y:S01]  /*5720*/  FFMA.FTZ R63, R55, UR6, -R204.reuse ;  /* 0x00000006373f7c23 */ /* 0x100fe200080108cc */
[----:B------:R-:W-:Y:S01]  /*5730*/  FMNMX.FTZ R7, R96, R7, !PT ;  /* 0x0000000760077209 */ /* 0x000fe20007810000 */
[--C-:B------:R-:W-:Y:S01]  /*5740*/  FFMA.FTZ R61, R241, UR6, -R204.reuse ;  /* 0x00000006f13d7c23 */ /* 0x100fe200080108cc */
[----:B------:R-:W-:Y:S01]  /*5750*/  FMNMX.FTZ R9, R144, R9, !PT ;  /* 0x0000000990097209 */ /* 0x000fe20007810000 */
[----:B------:R-:W1:Y:S01]  /*5760*/  MUFU.EX2 R199, R199 ;  /* 0x000000c700c77308 */ /* 0x000e620000000800 */
[----:B------:R-:W-:Y:S01]  /*5770*/  FSETP.NEU.FTZ.AND P4, PT, R2, -INF , PT ;  /* 0xff8000000200780b */ /* 0x000fe20003f9d000 */
[--C-:B------:R-:W-:Y:S01]  /*5780*/  FFMA.FTZ R60, R245, UR6, -R204.reuse ;  /* 0x00000006f53c7c23 */ /* 0x100fe200080108cc */
[----:B------:R-:W-:Y:S01]  /*5790*/  FMNMX.FTZ R0, R146, R9, !PT ;  /* 0x0000000992007209 */ /* 0x000fe20007810000 */
[--C-:B------:R-:W-:Y:S01]  /*57a0*/  FFMA.FTZ R59, R233, UR6, -R204.reuse ;  /* 0x00000006e93b7c23 */ /* 0x100fe200080108cc */
[----:B------:R-:W-:Y:S01]  /*57b0*/  FSEL R200, R200, RZ, P4 ;  /* 0x000000ffc8c87208 */ /* 0x000fe20002000000 */
[----:B------:R-:W-:Y:S01]  /*57c0*/  FFMA.FTZ R58, R231, UR6, -R204 ;  /* 0x00000006e73a7c23 */ /* 0x000fe200080108cc */
[----:B------:R-:W-:Y:S01]  /*57d0*/  FMNMX.FTZ R9, R161, R0, !PT ;  /* 0x00000000a1097209 */ /* 0x000fe20007810000 */
[----:B------:R-:W2:Y:S01]  /*57e0*/  MUFU.EX2 R90, R90 ;  /* 0x0000005a005a7308 */ /* 0x000ea20000000800 */
[----:B------:R-:W3:Y:S01]  /*57f0*/  SHFL.BFLY PT, R0, R7, 0x2, 0x1f ;  /* 0x0c401f0007007f89 */ /* 0x000ee200000e0000 */
[--C-:B------:R-:W-:Y:S01]  /*5800*/  FFMA.FTZ R88, R149, UR6, -R200.reuse ;  /* 0x0000000695587c23 */ /* 0x100fe200080108c8 */
[----:B------:R-:W-:Y:S01]  /*5810*/  FMNMX.FTZ R9, R162, R9, !PT ;  /* 0x00000009a2097209 */ /* 0x000fe20007810000 */
[--C-:B------:R-:W-:Y:S01]  /*5820*/  FFMA.FTZ R83, R181, UR6, -R200.reuse ;  /* 0x00000006b5537c23 */ /* 0x100fe200080108c8 */
[--C-:B------:R-:W-:Y:S01]  /*5830*/  FFMA.FTZ R75, R151, UR6, -R200.reuse ;  /* 0x00000006974b7c23 */ /* 0x100fe200080108c8 */
[----:B------:R-:W-:Y:S01]  /*5840*/  LDSM.16.MT88.4 R180, [R252+0x8000] ;  /* 0x00800000fcb4783b */ /* 0x000fe20000004200 */
[----:B------:R-:W-:Y:S01]  /*5850*/  FMNMX.FTZ R9, R242, R9, !PT ;  /* 0x00000009f2097209 */ /* 0x000fe20007810000 */
[--C-:B------:R-:W-:Y:S01]  /*5860*/  FFMA.FTZ R29, R139, UR6, -R200.reuse ;  /* 0x000000068b1d7c23 */ /* 0x100fe200080108c8 */
[--C-:B------:R-:W-:Y:S01]  /*5870*/  FFMA.FTZ R28, R137, UR6, -R200.reuse ;  /* 0x00000006891c7c23 */ /* 0x100fe200080108c8 */
[----:B------:R-:W-:Y:S01]  /*5880*/  LDSM.16.MT88.4 R148, [R249+0x8000] ;  /* 0x00800000f994783b */ /* 0x000fe20000004200 */
[----:B------:R-:W-:Y:S01]  /*5890*/  FMNMX.FTZ R9, R246, R9, !PT ;  /* 0x00000009f6097209 */ /* 0x000fe20007810000 */
[----:B------:R-:W-:Y:S01]  /*58a0*/  MUFU.EX2 R88, R88 ;  /* 0x0000005800587308 */ /* 0x000fe20000000800 */
[--C-:B------:R-:W-:Y:S01]  /*58b0*/  FFMA.FTZ R66, R13, UR6, -R200.reuse ;  /* 0x000000060d427c23 */ /* 0x100fe200080108c8 */
[----:B-1----:R-:W-:Y:S01]  /*58c0*/  F2FP.BF16.F32.PACK_AB R132, R199, R202 ;  /* 0x000000cac784723e */ /* 0x002fe200000010ff */
[--C-:B------:R-:W-:Y:S01]  /*58d0*/  FFMA.FTZ R80, R155, UR6, -R200.reuse ;  /* 0x000000069b507c23 */ /* 0x100fe200080108c8 */
[----:B------:R-:W-:Y:S01]  /*58e0*/  FMNMX.FTZ R9, R52, R9, !PT ;  /* 0x0000000934097209 */ /* 0x000fe20007810000 */
[--C-:B------:R-:W-:Y:S01]  /*58f0*/  FFMA.FTZ R73, R163, UR6, -R200.reuse ;  /* 0x00000006a3497c23 */ /* 0x100fe200080108c8 */
[----:B--2---:R-:W-:Y:S01]  /*5900*/  F2FP.BF16.F32.PACK_AB R134, R87, R90 ;  /* 0x0000005a5786723e */ /* 0x004fe200000010ff */
[--C-:B------:R-:W-:Y:S01]  /*5910*/  FFMA.FTZ R65, R39, UR6, -R200.reuse ;  /* 0x0000000627417c23 */ /* 0x100fe200080108c8 */
[----:B------:R-:W-:Y:S01]  /*5920*/  FMNMX.FTZ R9, R238, R9, !PT ;  /* 0x00000009ee097209 */ /* 0x000fe20007810000 */
[----:B------:R-:W-:Y:S01]  /*5930*/  MUFU.EX2 R29, R29 ;  /* 0x0000001d001d7308 */ /* 0x000fe20000000800 */
[--C-:B------:R-:W-:Y:S01]  /*5940*/  FFMA.FTZ R48, R53, UR6, -R200.reuse ;  /* 0x0000000635307c23 */ /* 0x100fe200080108c8 */
[--C-:B------:R-:W-:Y:S01]  /*5950*/  FFMA.FTZ R47, R239, UR6, -R200.reuse ;  /* 0x00000006ef2f7c23 */ /* 0x100fe200080108c8 */
[----:B------:R-:W-:Y:S01]  /*5960*/  FMNMX.FTZ R9, R44, R9, !PT ;  /* 0x000000092c097209 */ /* 0x000fe20007810000 */
[--C-:B------:R-:W-:Y:S01]  /*5970*/  FFMA.FTZ R46, R243, UR6, -R200.reuse ;  /* 0x00000006f32e7c23 */ /* 0x100fe200080108c8 */
[----:B---3--:R-:W-:Y:S01]  /*5980*/  FMNMX.FTZ R0, R7, R0, !PT ;  /* 0x0000000007007209 */ /* 0x008fe20007810000 */
[--C-:B------:R-:W-:Y:S01]  /*5990*/  FFMA.FTZ R45, R45, UR6, -R200.reuse ;  /* 0x000000062d2d7c23 */ /* 0x100fe200080108c8 */
[----:B------:R-:W-:Y:S01]  /*59a0*/  FMNMX.FTZ R9, R42, R9, !PT ;  /* 0x000000092a097209 */ /* 0x000fe20007810000 */
[----:B------:R-:W1:Y:S01]  /*59b0*/  MUFU.EX2 R28, R28 ;  /* 0x0000001c001c7308 */ /* 0x000e620000000800 */
[----:B------:R-:W-:Y:S01]  /*59c0*/  FFMA.FTZ R43, R43, UR6, -R200 ;  /* 0x000000062b2b7c23 */ /* 0x000fe200080108c8 */
[----:B------:R-:W2:Y:S01]  /*59d0*/  SHFL.BFLY PT, R7, R0, 0x1, 0x1f ;  /* 0x0c201f0000077f89 */ /* 0x000ea200000e0000 */
[----:B------:R-:W-:Y:S01]  /*59e0*/  FMNMX.FTZ R9, R220, R9, !PT ;  /* 0x00000009dc097209 */ /* 0x000fe20007810000 */
[--C-:B------:R-:W-:Y:S01]  /*59f0*/  FFMA.FTZ R57, R237, UR6, -R204.reuse ;  /* 0x00000006ed397c23 */ /* 0x100fe200080108cc */
[----:B------:R-:W-:Y:S01]  /*5a00*/  FFMA.FTZ R56, R235, UR6, -R204 ;  /* 0x00000006eb387c23 */ /* 0x000fe200080108cc */
[--C-:B------:R-:W-:Y:S01]  /*5a10*/  FFMA.FTZ R217, R217, UR6, -R200.reuse ;  /* 0x00000006d9d97c23 */ /* 0x100fe200080108c8 */
[----:B------:R-:W-:Y:S01]  /*5a20*/  FMNMX.FTZ R9, R218, R9, !PT ;  /* 0x00000009da097209 */ /* 0x000fe20007810000 */
[----:B------:R-:W3:Y:S01]  /*5a30*/  MUFU.EX2 R83, R83 ;  /* 0x0000005300537308 */ /* 0x000ee20000000800 */
[----:B------:R-:W-:Y:S01]  /*5a40*/  FFMA.FTZ R215, R215, UR6, -R200 ;  /* 0x00000006d7d77c23 */ /* 0x000fe200080108c8 */
[--C-:B------:R-:W-:Y:S01]  /*5a50*/  FFMA.FTZ R223, R223, UR6, -R204.reuse ;  /* 0x00000006dfdf7c23 */ /* 0x100fe200080108cc */
[----:B------:R-:W-:Y:S01]  /*5a60*/  FMNMX.FTZ R9, R216, R9, !PT ;  /* 0x00000009d8097209 */ /* 0x000fe20007810000 */
[----:B------:R-:W-:Y:S01]  /*5a70*/  FFMA.FTZ R221, R221, UR6, -R204 ;  /* 0x00000006dddd7c23 */ /* 0x000fe200080108cc */
[--C-:B------:R-:W-:Y:S01]  /*5a80*/  FFMA.FTZ R211, R211, UR6, -R200.reuse ;  /* 0x00000006d3d37c23 */ /* 0x100fe200080108c8 */
[----:B------:R-:W-:Y:S01]  /*5a90*/  FFMA.FTZ R207, R207, UR6, -R200 ;  /* 0x00000006cfcf7c23 */ /* 0x000fe200080108c8 */
[----:B------:R-:W-:Y:S01]  /*5aa0*/  FMNMX.FTZ R9, R214, R9, !PT ;  /* 0x00000009d6097209 */ /* 0x000fe20007810000 */
[----:B------:R-:W-:Y:S01]  /*5ab0*/  MUFU.EX2 R80, R80 ;  /* 0x0000005000507308 */ /* 0x000fe20000000800 */
[----:B-1----:R-:W-:Y:S01]  /*5ac0*/  F2FP.BF16.F32.PACK_AB R136, R28, R29 ;  /* 0x0000001d1c88723e */ /* 0x002fe200000010ff */
[--C-:B------:R-:W-:Y:S01]  /*5ad0*/  FFMA.FTZ R131, R131, UR6, -R204.reuse ;  /* 0x0000000683837c23 */ /* 0x100fe200080108cc */
[----:B------:R-:W-:Y:S01]  /*5ae0*/  FMNMX.FTZ R9, R228, R9, !PT ;  /* 0x00000009e4097209 */ /* 0x000fe20007810000 */
[--C-:B------:R-:W-:Y:S01]  /*5af0*/  FFMA.FTZ R127, R127, UR6, -R204.reuse ;  /* 0x000000067f7f7c23 */ /* 0x100fe200080108cc */
[--C-:B------:R-:W-:Y:S01]  /*5b00*/  FFMA.FTZ R231, R113, UR6, -R204.reuse ;  /* 0x0000000671e77c23 */ /* 0x100fe200080108cc */
[----:B------:R-:W-:Y:S01]  /*5b10*/  FFMA.FTZ R121, R121, UR6, -R204 ;  /* 0x0000000679797c23 */ /* 0x000fe200080108cc */
[----:B------:R-:W-:Y:S01]  /*5b20*/  FMNMX.FTZ R9, R230, R9, !PT ;  /* 0x00000009e6097209 */ /* 0x000fe20007810000 */
[----:B------:R-:W-:Y:S01]  /*5b30*/  MUFU.EX2 R75, R75 ;  /* 0x0000004b004b7308 */ /* 0x000fe20000000800 */
[----:B------:R-:W-:Y:S01]  /*5b40*/  FADD.FTZ R199, R202, R199 ;  /* 0x000000c7cac77221 */ /* 0x000fe20000010000 */
[----:B--2---:R-:W-:-:S02]  /*5b50*/  FMNMX.FTZ R0, R0, R7, !PT ;  /* 0x0000000700007209 */ /* 0x004fc40007810000 */
[----:B------:R-:W-:Y:S01]  /*5b60*/  FMNMX.FTZ R9, R196, R9, !PT ;  /* 0x00000009c4097209 */ /* 0x000fe20007810000 */
[----:B------:R-:W-:Y:S01]  /*5b70*/  FADD.FTZ R90, R90, R199 ;  /* 0x000000c75a5a7221 */ /* 0x000fe20000010000 */
[C---:B------:R-:W-:Y:S01]  /*5b80*/  FSETP.NEU.FTZ.AND P1, PT, R0.reuse, -INF , PT ;  /* 0xff8000000000780b */ /* 0x040fe20003f3d000 */
[----:B------:R-:W-:Y:S01]  /*5b90*/  FMUL.FTZ R197, R0, UR6 ;  /* 0x0000000600c57c20 */ /* 0x000fe20008410000 */
[----:B------:R-:W-:Y:S01]  /*5ba0*/  FMNMX.FTZ R9, R130, R9, !PT ;  /* 0x0000000982097209 */ /* 0x000fe20007810000 */
[----:B------:R-:W-:Y:S01]  /*5bb0*/  MUFU.EX2 R73, R73 ;  /* 0x0000004900497308 */ /* 0x000fe20000000800 */
[----:B------:R-:W-:Y:S02]  /*5bc0*/  MOV R241, R247 ;  /* 0x000000f700f17202 */ /* 0x000fe40000000f00 */
[----:B------:R-:W-:Y:S02]  /*5bd0*/  FMNMX.FTZ R9, R128, R9, !PT ;  /* 0x0000000980097209 */ /* 0x000fe40007810000 */
[----:B------:R-:W-:Y:S01]  /*5be0*/  FSEL R197, R197, RZ, P1 ;  /* 0x000000ffc5c57208 */ /* 0x000fe20000800000 */
[C---:B------:R-:W-:Y:S01]  /*5bf0*/  VIADD R247, R241.reuse, 0x800 ;  /* 0x00000800f1f77836 */ /* 0x040fe20000000000 */
[----:B------:R-:W-:Y:S01]  /*5c00*/  FMNMX.FTZ R9, R126, R9, !PT ;  /* 0x000000097e097209 */ /* 0x000fe20007810000 */
[----:B------:R-:W1:Y:S01]  /*5c10*/  MUFU.EX2 R66, R66 ;  /* 0x0000004200427308 */ /* 0x000e620000000800 */
[----:B------:R-:W-:-:S02]  /*5c20*/  VIADD R245, R241, 0x1800 ;  /* 0x00001800f1f57836 */ /* 0x000fc40000000000 */
[--C-:B------:R-:W-:Y:S01]  /*5c30*/  FFMA.FTZ R92, R20, UR6, -R197.reuse ;  /* 0x00000006145c7c23 */ /* 0x100fe200080108c5 */
[----:B------:R-:W-:Y:S01]  /*5c40*/  FMNMX.FTZ R9, R122, R9, !PT ;  /* 0x000000097a097209 */ /* 0x000fe20007810000 */
[--C-:B------:R-:W-:Y:S01]  /*5c50*/  FFMA.FTZ R89, R142, UR6, -R197.reuse ;  /* 0x000000068e597c23 */ /* 0x100fe200080108c5 */
[--C-:B------:R-:W-:Y:S01]  /*5c60*/  FFMA.FTZ R91, R22, UR6, -R197.reuse ;  /* 0x00000006165b7c23 */ /* 0x100fe200080108c5 */
[--C-:B------:R-:W-:Y:S01]  /*5c70*/  FFMA.FTZ R84, R138, UR6, -R197.reuse ;  /* 0x000000068a547c23 */ /* 0x100fe200080108c5 */
[----:B------:R-:W-:Y:S01]  /*5c80*/  FMNMX.FTZ R9, R118, R9, !PT ;  /* 0x0000000976097209 */ /* 0x000fe20007810000 */
[----:B------:R-:W-:Y:S01]  /*5c90*/  MUFU.EX2 R92, R92 ;  /* 0x0000005c005c7308 */ /* 0x000fe20000000800 */
[--C-:B------:R-:W-:Y:S01]  /*5ca0*/  FFMA.FTZ R64, R12, UR6, -R197.reuse ;  /* 0x000000060c407c23 */ /* 0x100fe200080108c5 */
[----:B------:R-:W-:Y:S01]  /*5cb0*/  LDSM.16.MT88.4 R20, [R252+0x8800] ;  /* 0x00880000fc14783b */ /* 0x000fe20000004200 */
[----:B------:R-:W-:Y:S01]  /*5cc0*/  FMNMX.FTZ R7, R114, R9, !PT ;  /* 0x0000000972077209 */ /* 0x000fe20007810000 */
[--C-:B------:R-:W-:Y:S01]  /*5cd0*/  FFMA.FTZ R69, R86, UR6, -R197.reuse ;  /* 0x0000000656457c23 */ /* 0x100fe200080108c5 */
[----:B---3--:R-:W-:Y:S01]  /*5ce0*/  F2FP.BF16.F32.PACK_AB R138, R83, R88 ;  /* 0x00000058538a723e */ /* 0x008fe200000010ff */
[----:B------:R-:W-:Y:S01]  /*5cf0*/  LDSM.16.MT88.4 R12, [R249+0x8800] ;  /* 0x00880000f90c783b */ /* 0x000fe20000004200 */
[----:B------:R-:W-:Y:S01]  /*5d00*/  FMNMX.FTZ R7, R110, R7, !PT ;  /* 0x000000076e077209 */ /* 0x000fe20007810000 */
[----:B------:R-:W2:Y:S01]  /*5d10*/  MUFU.EX2 R89, R89 ;  /* 0x0000005900597308 */ /* 0x000ea20000000800 */
[--C-:B------:R-:W-:Y:S01]  /*5d20*/  FFMA.FTZ R79, R140, UR6, -R197.reuse ;  /* 0x000000068c4f7c23 */ /* 0x100fe200080108c5 */
[--C-:B------:R-:W-:Y:S01]  /*5d30*/  FFMA.FTZ R76, R158, UR6, -R197.reuse ;  /* 0x000000069e4c7c23 */ /* 0x100fe200080108c5 */
[----:B------:R-:W-:Y:S01]  /*5d40*/  FMNMX.FTZ R7, R106, R7, !PT ;  /* 0x000000076a077209 */ /* 0x000fe20007810000 */
[----:B------:R-:W-:Y:S01]  /*5d50*/  FFMA.FTZ R86, R147, UR6, -R204 ;  /* 0x0000000693567c23 */ /* 0x000fe200080108cc */
[----:B-1----:R-:W-:Y:S01]  /*5d60*/  F2FP.BF16.F32.PACK_AB R26, R66, R73 ;  /* 0x00000049421a723e */ /* 0x002fe200000010ff */
[--C-:B------:R-:W-:Y:S01]  /*5d70*/  FFMA.FTZ R62, R40, UR6, -R197.reuse ;  /* 0x00000006283e7c23 */ /* 0x100fe200080108c5 */
[----:B------:R-:W-:Y:S01]  /*5d80*/  FMNMX.FTZ R7, R102, R7, !PT ;  /* 0x0000000766077209 */ /* 0x000fe20007810000 */
[----:B------:R-:W-:Y:S01]  /*5d90*/  MUFU.EX2 R91, R91 ;  /* 0x0000005b005b7308 */ /* 0x000fe20000000800 */
[--C-:B------:R-:W-:Y:S01]  /*5da0*/  FFMA.FTZ R41, R240, UR6, -R197.reuse ;  /* 0x00000006f0297c23 */ /* 0x100fe200080108c5 */
[--C-:B------:R-:W-:Y:S01]  /*5db0*/  FFMA.FTZ R40, R244, UR6, -R197.reuse ;  /* 0x00000006f4287c23 */ /* 0x100fe200080108c5 */
[----:B------:R-:W-:Y:S01]  /*5dc0*/  FMNMX.FTZ R8, R98, R7, !PT ;  /* 0x0000000762087209 */ /* 0x000fe20007810000 */
[--C-:B------:R-:W-:Y:S01]  /*5dd0*/  FFMA.FTZ R39, R54, UR6, -R197.reuse ;  /* 0x0000000636277c23 */ /* 0x100fe200080108c5 */
[----:B------:R-:W-:Y:S01]  /*5de0*/  LDSM.16.MT88.4 R4, [R248+0x8000] ;  /* 0x00800000f804783b */ /* 0x000fe20000004200 */
[--C-:B------:R-:W-:Y:S01]  /*5df0*/  FFMA.FTZ R38, R38, UR6, -R197.reuse ;  /* 0x0000000626267c23 */ /* 0x100fe200080108c5 */
[----:B------:R-:W-:Y:S01]  /*5e00*/  FMNMX.FTZ R8, R201, R8, !PT ;  /* 0x00000008c9087209 */ /* 0x000fe20007810000 */
[----:B------:R-:W1:Y:S01]  /*5e10*/  MUFU.EX2 R84, R84 ;  /* 0x0000005400547308 */ /* 0x000e620000000800 */
[----:B--2---:R-:W-:Y:S01]  /*5e20*/  F2FP.BF16.F32.PACK_AB R137, R89, R92 ;  /* 0x0000005c5989723e */ /* 0x004fe200000010ff */
[--C-:B------:R-:W-:Y:S01]  /*5e30*/  FFMA.FTZ R35, R36, UR6, -R197.reuse ;  /* 0x0000000624237c23 */ /* 0x100fe200080108c5 */
[--C-:B------:R-:W-:Y:S01]  /*5e40*/  FFMA.FTZ R222, R222, UR6, -R197.reuse ;  /* 0x00000006dede7c23 */ /* 0x100fe200080108c5 */
[----:B------:R-:W2:Y:S01]  /*5e50*/  SHFL.BFLY PT, R9, R8, 0x2, 0x1f ;  /* 0x0c401f0008097f89 */ /* 0x000ea200000e0000 */
[--C-:B------:R-:W-:Y:S01]  /*5e60*/  FFMA.FTZ R224, R224, UR6, -R197.reuse ;  /* 0x00000006e0e07c23 */ /* 0x100fe200080108c5 */
[--C-:B------:R-:W-:Y:S01]  /*5e70*/  FFMA.FTZ R232, R232, UR6, -R197.reuse ;  /* 0x00000006e8e87c23 */ /* 0x100fe200080108c5 */
[--C-:B------:R-:W-:Y:S01]  /*5e80*/  FFMA.FTZ R210, R210, UR6, -R197.reuse ;  /* 0x00000006d2d27c23 */ /* 0x100fe200080108c5 */
[----:B------:R-:W-:Y:S01]  /*5e90*/  MUFU.EX2 R79, R79 ;  /* 0x0000004f004f7308 */ /* 0x000fe20000000800 */
[--C-:B------:R-:W-:Y:S01]  /*5ea0*/  FFMA.FTZ R206, R206, UR6, -R197.reuse ;  /* 0x00000006cece7c23 */ /* 0x100fe200080108c5 */
[--C-:B------:R-:W-:Y:S01]  /*5eb0*/  FFMA.FTZ R113, R120, UR6, -R197.reuse ;  /* 0x0000000678717c23 */ /* 0x100fe200080108c5 */
[--C-:B------:R-:W-:Y:S01]  /*5ec0*/  FFMA.FTZ R120, R116, UR6, -R197.reuse ;  /* 0x0000000674787c23 */ /* 0x100fe200080108c5 */
[----:B------:R-:W-:Y:S01]  /*5ed0*/  FFMA.FTZ R116, R104, UR6, -R197 ;  /* 0x0000000668747c23 */ /* 0x000fe200080108c5 */
[----:B------:R-:W-:-:S02]  /*5ee0*/  IADD3 R244, R241, 0x2000, RZ ;  /* 0x00002000f1f47810 */ /* 0x000fc40007ffe0ff */
[----:B------:R-:W-:Y:S01]  /*5ef0*/  IADD3 R202, R241, 0x3000, RZ ;  /* 0x00003000f1ca7810 */ /* 0x000fe20007ffe0ff */
[----:B------:R-:W3:Y:S01]  /*5f00*/  MUFU.EX2 R76, R76 ;  /* 0x0000004c004c7308 */ /* 0x000ee20000000800 */
[----:B-1----:R-:W-:-:S07]  /*5f10*/  F2FP.BF16.F32.PACK_AB R139, R84, R91 ;  /* 0x0000005b548b723e */ /* 0x002fce00000010ff */
[C---:B------:R-:W-:Y:S01]  /*5f20*/  HMMA.16816.F32.BF16 R188, R136.reuse, R180, RZ ;  /* 0x000000b488bc723c */ /* 0x040fe200000418ff */
[----:B------:R-:W-:Y:S01]  /*5f30*/  MUFU.EX2 R69, R69 ;  /* 0x0000004500457308 */ /* 0x000fe20000000800 */
[----:B--2---:R-:W-:Y:S02]  /*5f40*/  FMNMX.FTZ R3, R8, R9, !PT ;  /* 0x0000000908037209 */ /* 0x004fe40007810000 */
[----:B------:R-:W-:Y:S02]  /*5f50*/  LDSM.16.MT88.4 R8, [R248+0x8800] ;  /* 0x00880000f808783b */ /* 0x000fe40000004200 */
[C---:B------:R-:W-:Y:S03]  /*5f60*/  HMMA.16816.F32.BF16 R172, R136.reuse, R164, RZ ;  /* 0x000000a488ac723c */ /* 0x040fe600000418ff */
[----:B------:R-:W1:Y:S01]  /*5f70*/  MUFU.EX2 R64, R64 ;  /* 0x0000004000407308 */ /* 0x000e620000000800 */
[----:B------:R-:W2:Y:S01]  /*5f80*/  SHFL.BFLY PT, R24, R3, 0x1, 0x1f ;  /* 0x0c201f0003187f89 */ /* 0x000ea200000e0000 */
[----:B---3--:R-:W-:Y:S01]  /*5f90*/  F2FP.BF16.F32.PACK_AB R25, R76, R79 ;  /* 0x0000004f4c19723e */ /* 0x008fe200000010ff */
[C---:B------:R-:W-:Y:S05]  /*5fa0*/  HMMA.16816.F32.BF16 R156, R136.reuse, R148, RZ ;  /* 0x00000094889c723c */ /* 0x040fea00000418ff */
[----:B------:R-:W-:Y:S01]  /*5fb0*/  MUFU.EX2 R86, R86 ;  /* 0x0000005600567308 */ /* 0x000fe20000000800 */
[C---:B------:R-:W-:Y:S06]  /*5fc0*/  HMMA.16816.F32.BF16 R184, R136.reuse, R182, RZ ;  /* 0x000000b688b8723c */ /* 0x040fec00000418ff */
[----:B------:R-:W-:Y:S01]  /*5fd0*/  HMMA.16816.F32.BF16 R168, R136, R166, RZ ;  /* 0x000000a688a8723c */ /* 0x000fe200000418ff */
[----:B------:R-:W-:Y:S01]  /*5fe0*/  MUFU.EX2 R81, R81 ;  /* 0x0000005100517308 */ /* 0x000fe20000000800 */
[----:B-1----:R-:W-:-:S04]  /*5ff0*/  F2FP.BF16.F32.PACK_AB R27, R64, R69 ;  /* 0x00000045401b723e */ /* 0x002fc800000010ff */
[C---:B------:R-:W-:Y:S01]  /*6000*/  HMMA.16816.F32.BF16 R152, R136.reuse, R150, RZ ;  /* 0x000000968898723c */ /* 0x040fe200000418ff */
[----:B--2---:R-:W-:Y:S02]  /*6010*/  FMNMX.FTZ R3, R3, R24, !PT ;  /* 0x0000001803037209 */ /* 0x004fe40007810000 */
[----:B------:R-:W-:Y:S01]  /*6020*/  MUFU.EX2 R78, R78 ;  /* 0x0000004e004e7308 */ /* 0x000fe20000000800 */
[----:B------:R-:W-:Y:S02]  /*6030*/  F2FP.BF16.F32.PACK_AB R24, R75, R80 ;  /* 0x000000504b18723e */ /* 0x000fe400000010ff */
[----:B------:R-:W-:Y:S01]  /*6040*/  HMMA.16816.F32.BF16 R140, R136, R4, RZ ;  /* 0x00000004888c723c */ /* 0x000fe200000418ff */
[C---:B------:R-:W-:Y:S01]  /*6050*/  FSETP.NEU.FTZ.AND P1, PT, R3.reuse, -INF , PT ;  /* 0xff8000000300780b */ /* 0x040fe20003f3d000 */
[----:B------:R-:W-:-:S04]  /*6060*/  FMUL.FTZ R203, R3, UR6 ;  /* 0x0000000603cb7c20 */ /* 0x000fc80008410000 */
[----:B------:R-:W-:Y:S01]  /*6070*/  HMMA.16816.F32.BF16 R136, R136, R6, RZ ;  /* 0x000000068888723c */ /* 0x000fe200000418ff */
[----:B------:R-:W-:Y:S01]  /*6080*/  FSEL R203, R203, RZ, P1 ;  /* 0x000000ffcbcb7208 */ /* 0x000fe20000800000 */
[----:B------:R-:W-:Y:S04]  /*6090*/  MUFU.EX2 R71, R71 ;  /* 0x0000004700477308 */ /* 0x000fe80000000800 */
[--C-:B------:R-:W-:Y:S01]  /*60a0*/  FFMA.FTZ R31, R192, UR6, -R203.reuse ;  /* 0x00000006c01f7c23 */ /* 0x100fe200080108cb */
[--C-:B------:R-:W-:Y:S01]  /*60b0*/  FFMA.FTZ R30, R194, UR6, -R203.reuse ;  /* 0x00000006c21e7c23 */ /* 0x100fe200080108cb */
[--C-:B------:R-:W-:Y:S01]  /*60c0*/  FFMA.FTZ R94, R94, UR6, -R203.reuse ;  /* 0x000000065e5e7c23 */ /* 0x100fe200080108cb */
[--C-:B------:R-:W-:Y:S01]  /*60d0*/  FFMA.FTZ R85, R133, UR6, -R203.reuse ;  /* 0x0000000685557c23 */ /* 0x100fe200080108cb */
[--C-:B------:R-:W-:Y:S01]  /*60e0*/  FFMA.FTZ R82, R144, UR6, -R203.reuse ;  /* 0x0000000690527c23 */ /* 0x100fe200080108cb */
[--C-:B------:R-:W-:Y:S01]  /*60f0*/  FFMA.FTZ R77, R146, UR6, -R203.reuse ;  /* 0x00000006924d7c23 */ /* 0x100fe200080108cb */
[----:B------:R-:W-:Y:S01]  /*6100*/  MUFU.EX2 R31, R31 ;  /* 0x0000001f001f7308 */ /* 0x000fe20000000800 */
[--C-:B------:R-:W-:Y:S01]  /*6110*/  FFMA.FTZ R74, R161, UR6, -R203.reuse ;  /* 0x00000006a14a7c23 */ /* 0x100fe200080108cb */
[--C-:B------:R-:W-:Y:S01]  /*6120*/  FFMA.FTZ R67, R162, UR6, -R203.reuse ;  /* 0x00000006a2437c23 */ /* 0x100fe200080108cb */
[C---:B------:R-:W-:Y:S01]  /*6130*/  HMMA.16816.F32.BF16 R188, R24.reuse, R20, R188 ;  /* 0x0000001418bc723c */ /* 0x040fe200000418bc */
[--C-:B------:R-:W-:Y:S01]  /*6140*/  FFMA.FTZ R70, R242, UR6, -R203.reuse ;  /* 0x00000006f2467c23 */ /* 0x100fe200080108cb */
[--C-:B------:R-:W-:Y:S01]  /*6150*/  FFMA.FTZ R55, R246, UR6, -R203.reuse ;  /* 0x00000006f6377c23 */ /* 0x100fe200080108cb */
[--C-:B------:R-:W-:Y:S01]  /*6160*/  FFMA.FTZ R54, R52, UR6, -R203.reuse ;  /* 0x0000000634367c23 */ /* 0x100fe200080108cb */
[--C-:B------:R-:W-:Y:S01]  /*6170*/  FFMA.FTZ R53, R238, UR6, -R203.reuse ;  /* 0x00000006ee357c23 */ /* 0x100fe200080108cb */
[----:B------:R-:W1:Y:S01]  /*6180*/  MUFU.EX2 R30, R30 ;  /* 0x0000001e001e7308 */ /* 0x000e620000000800 */
[C---:B------:R-:W-:Y:S01]  /*6190*/  HMMA.16816.F32.BF16 R172, R24.reuse, R16, R172 ;  /* 0x0000001018ac723c */ /* 0x040fe200000418ac */
[--C-:B------:R-:W-:Y:S01]  /*61a0*/  FFMA.FTZ R51, R42, UR6, -R203.reuse ;  /* 0x000000062a337c23 */ /* 0x100fe200080108cb */
[----:B------:R-:W-:Y:S01]  /*61b0*/  FFMA.FTZ R52, R44, UR6, -R203 ;  /* 0x000000062c347c23 */ /* 0x000fe200080108cb */
[--C-:B------:R-:W-:Y:S01]  /*61c0*/  FFMA.FTZ R42, R37, UR6, -R200.reuse ;  /* 0x00000006252a7c23 */ /* 0x100fe200080108c8 */
[----:B------:R-:W-:Y:S01]  /*61d0*/  FFMA.FTZ R44, R229, UR6, -R200 ;  /* 0x00000006e52c7c23 */ /* 0x000fe200080108c8 */
[----:B------:R-:W-:Y:S01]  /*61e0*/  FFMA.FTZ R37, R236, UR6, -R197 ;  /* 0x00000006ec257c23 */ /* 0x000fe200080108c5 */
[C---:B------:R-:W-:Y:S01]  /*61f0*/  HMMA.16816.F32.BF16 R156, R24.reuse, R12, R156 ;  /* 0x0000000c189c723c */ /* 0x040fe2000004189c */
[----:B------:R-:W-:Y:S01]  /*6200*/  MUFU.EX2 R94, R94 ;  /* 0x0000005e005e7308 */ /* 0x000fe20000000800 */
[--C-:B------:R-:W-:Y:S01]  /*6210*/  FFMA.FTZ R50, R220, UR6, -R203.reuse ;  /* 0x00000006dc327c23 */ /* 0x100fe200080108cb */
[--C-:B------:R-:W-:Y:S01]  /*6220*/  FFMA.FTZ R49, R218, UR6, -R203.reuse ;  /* 0x00000006da317c23 */ /* 0x100fe200080108cb */
[----:B------:R-:W-:Y:S01]  /*6230*/  FFMA.FTZ R220, R219, UR6, -R204 ;  /* 0x00000006dbdc7c23 */ /* 0x000fe200080108cc */
[--C-:B------:R-:W-:Y:S01]  /*6240*/  FFMA.FTZ R219, R216, UR6, -R203.reuse ;  /* 0x00000006d8db7c23 */ /* 0x100fe200080108cb */
[C---:B------:R-:W-:Y:S01]  /*6250*/  HMMA.16816.F32.BF16 R140, R24.reuse, R8, R140 ;  /* 0x00000008188c723c */ /* 0x040fe2000004188c */
[----:B------:R-:W-:Y:S01]  /*6260*/  FFMA.FTZ R218, R214, UR6, -R203 ;  /* 0x00000006d6da7c23 */ /* 0x000fe200080108cb */
[--C-:B------:R-:W-:Y:S01]  /*6270*/  FFMA.FTZ R216, R225, UR6, -R200.reuse ;  /* 0x00000006e1d87c23 */ /* 0x100fe200080108c8 */
[----:B------:R-:W2:Y:S01]  /*6280*/  MUFU.EX2 R85, R85 ;  /* 0x0000005500557308 */ /* 0x000ea20000000800 */
[----:B-1----:R-:W-:Y:S01]  /*6290*/  F2FP.BF16.F32.PACK_AB R133, R30, R31 ;  /* 0x0000001f1e85723e */ /* 0x002fe200000010ff */
[----:B------:R-:W-:Y:S01]  /*62a0*/  FFMA.FTZ R214, R213, UR6, -R200 ;  /* 0x00000006d5d67c23 */ /* 0x000fe200080108c8 */
[C---:B------:R-:W-:Y:S01]  /*62b0*/  HMMA.16816.F32.BF16 R184, R24.reuse, R22, R184 ;  /* 0x0000001618b8723c */ /* 0x040fe200000418b8 */
[--C-:B------:R-:W-:Y:S01]  /*62c0*/  FFMA.FTZ R213, R234, UR6, -R197.reuse ;  /* 0x00000006ead57c23 */ /* 0x100fe200080108c5 */
[----:B------:R-:W-:Y:S01]  /*62d0*/  FFMA.FTZ R225, R226, UR6, -R197 ;  /* 0x00000006e2e17c23 */ /* 0x000fe200080108c5 */
[--C-:B------:R-:W-:Y:S01]  /*62e0*/  FFMA.FTZ R228, R228, UR6, -R203.reuse ;  /* 0x00000006e4e47c23 */ /* 0x100fe200080108cb */
[--C-:B------:R-:W-:Y:S01]  /*62f0*/  FFMA.FTZ R130, R130, UR6, -R203.reuse ;  /* 0x0000000682827c23 */ /* 0x100fe200080108cb */
[----:B------:R-:W-:Y:S01]  /*6300*/  MUFU.EX2 R82, R82 ;  /* 0x0000005200527308 */ /* 0x000fe20000000800 */
[C---:B------:R-:W-:Y:S01]  /*6310*/  HMMA.16816.F32.BF16 R168, R24.reuse, R18, R168 ;  /* 0x0000001218a8723c */ /* 0x040fe200000418a8 */
[--C-:B------:R-:W-:Y:S01]  /*6320*/  FFMA.FTZ R196, R196, UR6, -R203.reuse ;  /* 0x00000006c4c47c23 */ /* 0x100fe200080108cb */
[----:B------:R-:W-:Y:S01]  /*6330*/  FFMA.FTZ R229, R109, UR6, -R204 ;  /* 0x000000066de57c23 */ /* 0x000fe200080108cc */
[--C-:B------:R-:W-:Y:S01]  /*6340*/  FFMA.FTZ R109, R98, UR6, -R203.reuse ;  /* 0x00000006626d7c23 */ /* 0x100fe200080108cb */
[----:B------:R-:W-:Y:S01]  /*6350*/  FFMA.FTZ R201, R201, UR6, -R203 ;  /* 0x00000006c9c97c23 */ /* 0x000fe200080108cb */
[----:B------:R-:W-:Y:S01]  /*6360*/  IADD3 R246, R241, 0x1000, RZ ;  /* 0x00001000f1f67810 */ /* 0x000fe20007ffe0ff */
[----:B------:R-:W-:Y:S01]  /*6370*/  HMMA.16816.F32.BF16 R152, R24, R14, R152 ;  /* 0x0000000e1898723c */ /* 0x000fe20000041898 */
[----:B------:R-:W1:Y:S01]  /*6380*/  MUFU.EX2 R77, R77 ;  /* 0x0000004d004d7308 */ /* 0x000e620000000800 */
[----:B--2---:R-:W-:-:S04]  /*6390*/  F2FP.BF16.F32.PACK_AB R135, R85, R94 ;  /* 0x0000005e5587723e */ /* 0x004fc800000010ff */
[----:B------:R-:W-:Y:S01]  /*63a0*/  HMMA.16816.F32.BF16 R136, R24, R10, R136 ;  /* 0x0000000a1888723c */ /* 0x000fe20000041888 */
[----:B------:R-:W-:Y:S02]  /*63b0*/  LDSM.16.MT88.4 R24, [R248+0xa000] ;  /* 0x00a00000f818783b */ /* 0x000fe40000004200 */
[----:B------:R-:W-:Y:S03]  /*63c0*/  MUFU.EX2 R74, R74 ;  /* 0x0000004a004a7308 */ /* 0x000fe60000000800 */
[C---:B------:R-:W-:Y:S05]  /*63d0*/  HMMA.16816.F32.BF16 R192, R132.reuse, R180, RZ ;  /* 0x000000b484c0723c */ /* 0x040fea00000418ff */
[----:B------:R-:W2:Y:S01]  /*63e0*/  MUFU.EX2 R67, R67 ;  /* 0x0000004300437308 */ /* 0x000ea20000000800 */
[C---:B------:R-:W-:Y:S06]  /*63f0*/  HMMA.16816.F32.BF16 R176, R132.reuse, R164, RZ ;  /* 0x000000a484b0723c */ /* 0x040fec00000418ff */
[C---:B------:R-:W-:Y:S01]  /*6400*/  HMMA.16816.F32.BF16 R160, R132.reuse, R148, RZ ;  /* 0x0000009484a0723c */ /* 0x040fe200000418ff */
[----:B------:R-:W-:Y:S05]  /*6410*/  MUFU.EX2 R65, R65 ;  /* 0x0000004100417308 */ /* 0x000fea0000000800 */
[C---:B------:R-:W-:Y:S03]  /*6420*/  HMMA.16816.F32.BF16 R180, R132.reuse, R182, RZ ;  /* 0x000000b684b4723c */ /* 0x040fe600000418ff */
[----:B------:R-:W3:Y:S03]  /*6430*/  MUFU.EX2 R48, R48 ;  /* 0x0000003000307308 */ /* 0x000ee60000000800 */
[C---:B------:R-:W-:Y:S05]  /*6440*/  HMMA.16816.F32.BF16 R144, R132.reuse, R4, RZ ;  /* 0x000000048490723c */ /* 0x040fea00000418ff */
[----:B------:R-:W-:Y:S01]  /*6450*/  MUFU.EX2 R47, R47 ;  /* 0x0000002f002f7308 */ /* 0x000fe20000000800 */
[----:B------:R-:W-:Y:S01]  /*6460*/  HMMA.16816.F32.BF16 R164, R132, R166, RZ ;  /* 0x000000a684a4723c */ /* 0x000fe200000418ff */
[----:B------:R-:W-:-:S02]  /*6470*/  F2FP.BF16.F32.PACK_AB R4, R81, R86 ;  /* 0x000000565104723e */ /* 0x000fc400000010ff */
[----:B-1----:R-:W-:-:S03]  /*6480*/  F2FP.BF16.F32.PACK_AB R5, R77, R82 ;  /* 0x000000524d05723e */ /* 0x002fc600000010ff */
[C---:B------:R-:W-:Y:S01]  /*6490*/  HMMA.16816.F32.BF16 R148, R132.reuse, R150, RZ ;  /* 0x000000968494723c */ /* 0x040fe200000418ff */
[----:B------:R-:W-:Y:S05]  /*64a0*/  MUFU.EX2 R46, R46 ;  /* 0x0000002e002e7308 */ /* 0x000fea0000000800 */
[----:B------:R-:W-:Y:S03]  /*64b0*/  HMMA.16816.F32.BF16 R132, R132, R6, RZ ;  /* 0x000000068484723c */ /* 0x000fe600000418ff */
[----:B------:R-:W-:Y:S04]  /*64c0*/  MUFU.EX2 R62, R62 ;  /* 0x0000003e003e7308 */ /* 0x000fe80000000800 */
[----:B------:R-:W-:-:S02]  /*64d0*/  F2FP.BF16.F32.PACK_AB R6, R71, R78 ;  /* 0x0000004e4706723e */ /* 0x000fc400000010ff */
[----:B--2---:R-:W-:Y:S02]  /*64e0*/  F2FP.BF16.F32.PACK_AB R7, R67, R74 ;  /* 0x0000004a4307723e */ /* 0x004fe400000010ff */
[----:B------:R-:W1:Y:S05]  /*64f0*/  MUFU.EX2 R41, R41 ;  /* 0x0000002900297308 */ /* 0x000e6a0000000800 */
[C---:B------:R-:W-:Y:S03]  /*6500*/  HMMA.16816.F32.BF16 R192, R4.reuse, R20, R192 ;  /* 0x0000001404c0723c */ /* 0x040fe600000418c0 */
[----:B------:R-:W-:Y:S03]  /*6510*/  MUFU.EX2 R40, R40 ;  /* 0x0000002800287308 */ /* 0x000fe60000000800 */
[C---:B------:R-:W-:Y:S05]  /*6520*/  HMMA.16816.F32.BF16 R176, R4.reuse, R16, R176 ;  /* 0x0000001004b0723c */ /* 0x040fea00000418b0 */
[----:B------:R-:W2:Y:S01]  /*6530*/  MUFU.EX2 R39, R39 ;  /* 0x0000002700277308 */ /* 0x000ea20000000800 */
[C---:B------:R-:W-:Y:S06]  /*6540*/  HMMA.16816.F32.BF16 R160, R4.reuse, R12, R160 ;  /* 0x0000000c04a0723c */ /* 0x040fec00000418a0 */
[C---:B------:R-:W-:Y:S01]  /*6550*/  HMMA.16816.F32.BF16 R144, R4.reuse, R8, R144 ;  /* 0x000000080490723c */ /* 0x040fe20000041890 */
[----:B------:R-:W-:Y:S05]  /*6560*/  MUFU.EX2 R72, R72 ;  /* 0x0000004800487308 */ /* 0x000fea0000000800 */
[C---:B------:R-:W-:Y:S01]  /*6570*/  HMMA.16816.F32.BF16 R180, R4.reuse, R22, R180 ;  /* 0x0000001604b4723c */ /* 0x040fe200000418b4 */
[----:B------:R-:W4:Y:S02]  /*6580*/  LDSM.16.MT88.4 R20, [R252+0x9000] ;  /* 0x00900000fc14783b */ /* 0x000f240000004200 */
[----:B------:R-:W5:Y:S03]  /*6590*/  MUFU.EX2 R63, R63 ;  /* 0x0000003f003f7308 */ /* 0x000f660000000800 */
[C---:B------:R-:W-:Y:S01]  /*65a0*/  HMMA.16816.F32.BF16 R164, R4.reuse, R18, R164 ;  /* 0x0000001204a4723c */ /* 0x040fe200000418a4 */
[----:B------:R-:W5:Y:S04]  /*65b0*/  LDSM.16.MT88.4 R16, [R250+0x9000] ;  /* 0x00900000fa10783b */ /* 0x000f680000004200 */
[----:B------:R-:W-:Y:S01]  /*65c0*/  MUFU.EX2 R61, R61 ;  /* 0x0000003d003d7308 */ /* 0x000fe20000000800 */
[C---:B------:R-:W-:Y:S01]  /*65d0*/  HMMA.16816.F32.BF16 R148, R4.reuse, R14, R148 ;  /* 0x0000000e0494723c */ /* 0x040fe20000041894 */
[----:B------:R-:W5:Y:S05]  /*65e0*/  LDSM.16.MT88.4 R12, [R249+0x9000] ;  /* 0x00900000f90c783b */ /* 0x000f6a0000004200 */
[----:B------:R-:W-:Y:S01]  /*65f0*/  HMMA.16816.F32.BF16 R132, R4, R10, R132 ;  /* 0x0000000a0484723c */ /* 0x000fe20000041884 */
[----:B------:R-:W5:Y:S01]  /*6600*/  LDSM.16.MT88.4 R8, [R248+0x9000] ;  /* 0x00900000f808783b */ /* 0x000f620000004200 */
[----:B------:R-:W-:Y:S05]  /*6610*/  MUFU.EX2 R60, R60 ;  /* 0x0000003c003c7308 */ /* 0x000fea0000000800 */
[----:B---3--:R-:W-:-:S02]  /*6620*/  F2FP.BF16.F32.PACK_AB R4, R48, R65 ;  /* 0x000000413004723e */ /* 0x008fc400000010ff */
[----:B-1----:R-:W-:Y:S01]  /*6630*/  F2FP.BF16.F32.PACK_AB R5, R41, R62 ;  /* 0x0000003e2905723e */ /* 0x002fe200000010ff */
[----:B------:R-:W-:Y:S01]  /*6640*/  MUFU.EX2 R70, R70 ;  /* 0x0000004600467308 */ /* 0x000fe20000000800 */
[----:B------:R-:W-:Y:S02]  /*6650*/  F2FP.BF16.F32.PACK_AB R6, R46, R47 ;  /* 0x0000002f2e06723e */ /* 0x000fe400000010ff */
[----:B--2---:R-:W-:-:S05]  /*6660*/  F2FP.BF16.F32.PACK_AB R7, R39, R40 ;  /* 0x000000282707723e */ /* 0x004fca00000010ff */
[----:B------:R-:W1:Y:S02]  /*6670*/  MUFU.EX2 R55, R55 ;  /* 0x0000003700377308 */ /* 0x000e640000000800 */
[C---:B----4-:R-:W-:Y:S06]  /*6680*/  HMMA.16816.F32.BF16 R188, R4.reuse, R20, R188 ;  /* 0x0000001404bc723c */ /* 0x050fec00000418bc */
[----:B------:R-:W-:Y:S01]  /*6690*/  MUFU.EX2 R54, R54 ;  /* 0x0000003600367308 */ /* 0x000fe20000000800 */
[C---:B-----5:R-:W-:Y:S07]  /*66a0*/  HMMA.16816.F32.BF16 R172, R4.reuse, R16, R172 ;  /* 0x0000001004ac723c */ /* 0x060fee00000418ac */
[----:B------:R-:W2:Y:S01]  /*66b0*/  MUFU.EX2 R53, R53 ;  /* 0x0000003500357308 */ /* 0x000ea20000000800 */
[C---:B------:R-:W-:Y:S06]  /*66c0*/  HMMA.16816.F32.BF16 R156, R4.reuse, R12, R156 ;  /* 0x0000000c049c723c */ /* 0x040fec000004189c */
[C---:B------:R-:W-:Y:S01]  /*66d0*/  HMMA.16816.F32.BF16 R140, R4.reuse, R8, R140 ;  /* 0x00000008048c723c */ /* 0x040fe2000004188c */
[----:B------:R-:W-:Y:S05]  /*66e0*/  MUFU.EX2 R45, R45 ;  /* 0x0000002d002d7308 */ /* 0x000fea0000000800 */
[C---:B------:R-:W-:Y:S03]  /*66f0*/  HMMA.16816.F32.BF16 R184, R4.reuse, R22, R184 ;  /* 0x0000001604b8723c */ /* 0x040fe600000418b8 */
[----:B------:R-:W3:Y:S03]  /*6700*/  MUFU.EX2 R44, R44 ;  /* 0x0000002c002c7308 */ /* 0x000ee60000000800 */
[C---:B------:R-:W-:Y:S05]  /*6710*/  HMMA.16816.F32.BF16 R168, R4.reuse, R18, R168 ;  /* 0x0000001204a8723c */ /* 0x040fea00000418a8 */
[----:B------:R-:W-:Y:S01]  /*6720*/  MUFU.EX2 R43, R43 ;  /* 0x0000002b002b7308 */ /* 0x000fe20000000800 */
[C---:B------:R-:W-:Y:S06]  /*6730*/  HMMA.16816.F32.BF16 R152, R4.reuse, R14, R152 ;  /* 0x0000000e0498723c */ /* 0x040fec0000041898 */
[----:B------:R-:W-:Y:S01]  /*6740*/  HMMA.16816.F32.BF16 R136, R4, R10, R136 ;  /* 0x0000000a0488723c */ /* 0x000fe20000041888 */
[----:B------:R-:W-:Y:S06]  /*6750*/  MUFU.EX2 R42, R42 ;  /* 0x0000002a002a7308 */ /* 0x000fec0000000800 */
[----:B------:R-:W-:-:S02]  /*6760*/  F2FP.BF16.F32.PACK_AB R4, R63, R72 ;  /* 0x000000483f04723e */ /* 0x000fc400000010ff */
[----:B-1----:R-:W-:Y:S01]  /*6770*/  F2FP.BF16.F32.PACK_AB R5, R55, R70 ;  /* 0x000000463705723e */ /* 0x002fe200000010ff */
[----:B------:R-:W-:Y:S01]  /*6780*/  MUFU.EX2 R38, R38 ;  /* 0x0000002600267308 */ /* 0x000fe20000000800 */
[----:B------:R-:W-:Y:S02]  /*6790*/  F2FP.BF16.F32.PACK_AB R6, R60, R61 ;  /* 0x0000003d3c06723e */ /* 0x000fe400000010ff */
[----:B--2---:R-:W-:-:S05]  /*67a0*/  F2FP.BF16.F32.PACK_AB R7, R53, R54 ;  /* 0x000000363507723e */ /* 0x004fca00000010ff */
[----:B------:R-:W1:Y:S02]  /*67b0*/  MUFU.EX2 R37, R37 ;  /* 0x0000002500257308 */ /* 0x000e640000000800 */
[C---:B------:R-:W-:Y:S06]  /*67c0*/  HMMA.16816.F32.BF16 R192, R4.reuse, R20, R192 ;  /* 0x0000001404c0723c */ /* 0x040fec00000418c0 */
[C---:B------:R-:W-:Y:S01]  /*67d0*/  HMMA.16816.F32.BF16 R180, R4.reuse, R22, R180 ;  /* 0x0000001604b4723c */ /* 0x040fe200000418b4 */
[----:B------:R-:W2:Y:S01]  /*67e0*/  LDSM.16.MT88.4 R20, [R252+0x9800] ;  /* 0x00980000fc14783b */ /* 0x000ea20000004200 */
[----:B------:R4:W-:Y:S04]  /*67f0*/  MUFU.EX2 R36, R222 ;  /* 0x000000de00247308 */ /* 0x0009e80000000800 */
[C---:B------:R-:W-:Y:S04]  /*6800*/  HMMA.16816.F32.BF16 R176, R4.reuse, R16, R176 ;  /* 0x0000001004b0723c */ /* 0x040fe800000418b0 */
[----:B------:R-:W5:Y:S02]  /*6810*/  MUFU.EX2 R35, R35 ;  /* 0x0000002300237308 */ /* 0x000f640000000800 */
[C---:B------:R-:W-:Y:S01]  /*6820*/  HMMA.16816.F32.BF16 R164, R4.reuse, R18, R164 ;  /* 0x0000001204a4723c */ /* 0x040fe200000418a4 */
[----:B------:R-:W2:Y:S05]  /*6830*/  LDSM.16.MT88.4 R16, [R250+0x9800] ;  /* 0x00980000fa10783b */ /* 0x000eaa0000004200 */
[C---:B------:R-:W-:Y:S01]  /*6840*/  HMMA.16816.F32.BF16 R160, R4.reuse, R12, R160 ;  /* 0x0000000c04a0723c */ /* 0x040fe200000418a0 */
[----:B------:R-:W-:Y:S01]  /*6850*/  MUFU.EX2 R59, R59 ;  /* 0x0000003b003b7308 */ /* 0x000fe20000000800 */
[----:B----4-:R-:W-:Y:S01]  /*6860*/  FFMA.FTZ R222, R227, UR6, -R204 ;  /* 0x00000006e3de7c23 */ /* 0x010fe200080108cc */
[----:B------:R-:W-:Y:S01]  /*6870*/  FFMA.FTZ R227, R230, UR6, -R203 ;  /* 0x00000006e6e37c23 */ /* 0x000fe200080108cb */
[----:B------:R-:W-:Y:S01]  /*6880*/  FFMA.FTZ R230, R209, UR6, -R200 ;  /* 0x00000006d1e67c23 */ /* 0x000fe200080108c8 */
[--C-:B------:R-:W-:Y:S01]  /*6890*/  FFMA.FTZ R209, R208, UR6, -R197.reuse ;  /* 0x00000006d0d17c23 */ /* 0x100fe200080108c5 */
[C---:B------:R-:W-:Y:S01]  /*68a0*/  HMMA.16816.F32.BF16 R148, R4.reuse, R14, R148 ;  /* 0x0000000e0494723c */ /* 0x040fe20000041894 */
[----:B------:R-:W4:Y:S01]  /*68b0*/  LDSM.16.MT88.4 R12, [R249+0x9800] ;  /* 0x00980000f90c783b */ /* 0x000f220000004200 */
[----:B------:R-:W-:Y:S01]  /*68c0*/  FFMA.FTZ R208, R129, UR6, -R204 ;  /* 0x0000000681d07c23 */ /* 0x000fe200080108cc */
[----:B------:R-:W4:Y:S01]  /*68d0*/  MUFU.EX2 R58, R58 ;  /* 0x0000003a003a7308 */ /* 0x000f220000000800 */
[----:B------:R-:W-:Y:S01]  /*68e0*/  FFMA.FTZ R129, R115, UR6, -R200 ;  /* 0x0000000673817c23 */ /* 0x000fe200080108c8 */
[----:B------:R-:W-:Y:S01]  /*68f0*/  FFMA.FTZ R115, R100, UR6, -R197 ;  /* 0x0000000664737c23 */ /* 0x000fe200080108c5 */
[C---:B------:R-:W-:Y:S05]  /*6900*/  HMMA.16816.F32.BF16 R144, R4.reuse, R8, R144 ;  /* 0x000000080490723c */ /* 0x040fea0000041890 */
[----:B------:R-:W-:Y:S01]  /*6910*/  MUFU.EX2 R57, R57 ;  /* 0x0000003900397308 */ /* 0x000fe20000000800 */
[----:B------:R-:W-:Y:S01]  /*6920*/  HMMA.16816.F32.BF16 R132, R4, R10, R132 ;  /* 0x0000000a0484723c */ /* 0x000fe20000041884 */
[----:B------:R-:W4:Y:S06]  /*6930*/  LDSM.16.MT88.4 R8, [R248+0x9800] ;  /* 0x00980000f808783b */ /* 0x000f2c0000004200 */
[----:B------:R-:W-:Y:S01]  /*6940*/  MUFU.EX2 R56, R56 ;  /* 0x0000003800387308 */ /* 0x000fe20000000800 */
[----:B---3--:R-:W-:-:S02]  /*6950*/  F2FP.BF16.F32.PACK_AB R4, R44, R45 ;  /* 0x0000002d2c04723e */ /* 0x008fc400000010ff */
[----:B-1----:R-:W-:Y:S02]  /*6960*/  F2FP.BF16.F32.PACK_AB R5, R37, R38 ;  /* 0x000000262505723e */ /* 0x002fe400000010ff */
[----:B------:R-:W-:Y:S02]  /*6970*/  F2FP.BF16.F32.PACK_AB R6, R42, R43 ;  /* 0x0000002b2a06723e */ /* 0x000fe400000010ff */
[----:B-----5:R-:W-:Y:S01]  /*6980*/  F2FP.BF16.F32.PACK_AB R7, R35, R36 ;  /* 0x000000242307723e */ /* 0x020fe200000010ff */
[----:B------:R-:W-:Y:S06]  /*6990*/  MUFU.EX2 R52, R52 ;  /* 0x0000003400347308 */ /* 0x000fec0000000800 */
[C---:B--2---:R-:W-:Y:S02]  /*69a0*/  HMMA.16816.F32.BF16 R188, R4.reuse, R20, R188 ;  /* 0x0000001404bc723c */ /* 0x044fe400000418bc */
[----:B------:R-:W1:Y:S04]  /*69b0*/  MUFU.EX2 R51, R51 ;  /* 0x0000003300337308 */ /* 0x000e680000000800 */
[C---:B------:R-:W-:Y:S04]  /*69c0*/  HMMA.16816.F32.BF16 R184, R4.reuse, R22, R184 ;  /* 0x0000001604b8723c */ /* 0x040fe800000418b8 */
[----:B------:R-:W-:Y:S02]  /*69d0*/  MUFU.EX2 R50, R50 ;  /* 0x0000003200327308 */ /* 0x000fe40000000800 */
[C---:B------:R-:W-:Y:S06]  /*69e0*/  HMMA.16816.F32.BF16 R172, R4.reuse, R16, R172 ;  /* 0x0000001004ac723c */ /* 0x040fec00000418ac */
[----:B------:R-:W2:Y:S01]  /*69f0*/  MUFU.EX2 R49, R49 ;  /* 0x0000003100317308 */ /* 0x000ea20000000800 */
[C---:B------:R-:W-:Y:S06]  /*6a00*/  HMMA.16816.F32.BF16 R168, R4.reuse, R18, R168 ;  /* 0x0000001204a8723c */ /* 0x040fec00000418a8 */
[C---:B----4-:R-:W-:Y:S01]  /*6a10*/  HMMA.16816.F32.BF16 R156, R4.reuse, R12, R156 ;  /* 0x0000000c049c723c */ /* 0x050fe2000004189c */
[----:B------:R-:W-:Y:S05]  /*6a20*/  MUFU.EX2 R217, R217 ;  /* 0x000000d900d97308 */ /* 0x000fea0000000800 */
[C---:B------:R-:W-:Y:S03]  /*6a30*/  HMMA.16816.F32.BF16 R152, R4.reuse, R14, R152 ;  /* 0x0000000e0498723c */ /* 0x040fe60000041898 */
[----:B------:R-:W3:Y:S03]  /*6a40*/  MUFU.EX2 R216, R216 ;  /* 0x000000d800d87308 */ /* 0x000ee60000000800 */
[C---:B------:R-:W-:Y:S05]  /*6a50*/  HMMA.16816.F32.BF16 R140, R4.reuse, R8, R140 ;  /* 0x00000008048c723c */ /* 0x040fea000004188c */
[----:B------:R-:W-:Y:S01]  /*6a60*/  MUFU.EX2 R215, R215 ;  /* 0x000000d700d77308 */ /* 0x000fe20000000800 */
[----:B------:R-:W-:Y:S07]  /*6a70*/  HMMA.16816.F32.BF16 R136, R4, R10, R136 ;  /* 0x0000000a0488723c */ /* 0x000fee0000041888 */
[----:B------:R-:W-:Y:S01]  /*6a80*/  F2FP.BF16.F32.PACK_AB R4, R58, R59 ;  /* 0x0000003b3a04723e */ /* 0x000fe200000010ff */
[----:B------:R-:W-:Y:S01]  /*6a90*/  MUFU.EX2 R214, R214 ;  /* 0x000000d600d67308 */ /* 0x000fe20000000800 */
[----:B-1----:R-:W-:-:S02]  /*6aa0*/  F2FP.BF16.F32.PACK_AB R5, R51, R52 ;  /* 0x000000343305723e */ /* 0x002fc400000010ff */
[----:B------:R-:W-:Y:S02]  /*6ab0*/  F2FP.BF16.F32.PACK_AB R6, R56, R57 ;  /* 0x000000393806723e */ /* 0x000fe400000010ff */
[----:B--2---:R-:W-:-:S03]  /*6ac0*/  F2FP.BF16.F32.PACK_AB R7, R49, R50 ;  /* 0x000000323107723e */ /* 0x004fc600000010ff */
[----:B------:R-:W-:Y:S04]  /*6ad0*/  MUFU.EX2 R213, R213 ;  /* 0x000000d500d57308 */ /* 0x000fe80000000800 */
[C---:B------:R-:W-:Y:S04]  /*6ae0*/  HMMA.16816.F32.BF16 R176, R4.reuse, R16, R176 ;  /* 0x0000001004b0723c */ /* 0x040fe800000418b0 */
[----:B------:R-:W1:Y:S02]  /*6af0*/  MUFU.EX2 R224, R224 ;  /* 0x000000e000e07308 */ /* 0x000e640000000800 */
[C---:B------:R-:W-:Y:S01]  /*6b00*/  HMMA.16816.F32.BF16 R164, R4.reuse, R18, R164 ;  /* 0x0000001204a4723c */ /* 0x040fe200000418a4 */
[----:B------:R-:W2:Y:S05]  /*6b10*/  LDSM.16.MT88.4 R16, [R252+0xa000] ;  /* 0x00a00000fc10783b */ /* 0x000eaa0000004200 */
[C---:B------:R-:W-:Y:S01]  /*6b20*/  HMMA.16816.F32.BF16 R160, R4.reuse, R12, R160 ;  /* 0x0000000c04a0723c */ /* 0x040fe200000418a0 */
[----:B------:R4:W-:Y:S05]  /*6b30*/  MUFU.EX2 R226, R232 ;  /* 0x000000e800e27308 */ /* 0x0009ea0000000800 */
[C---:B------:R-:W-:Y:S01]  /*6b40*/  HMMA.16816.F32.BF16 R148, R4.reuse, R14, R148 ;  /* 0x0000000e0494723c */ /* 0x040fe20000041894 */
[----:B------:R-:W5:Y:S02]  /*6b50*/  LDSM.16.MT88.4 R12, [R250+0xa000] ;  /* 0x00a00000fa0c783b */ /* 0x000f640000004200 */
[----:B------:R-:W1:Y:S03]  /*6b60*/  MUFU.EX2 R225, R225 ;  /* 0x000000e100e17308 */ /* 0x000e660000000800 */
[C---:B------:R-:W-:Y:S05]  /*6b70*/  HMMA.16816.F32.BF16 R144, R4.reuse, R8, R144 ;  /* 0x000000080490723c */ /* 0x040fea0000041890 */
[----:B------:R-:W-:Y:S01]  /*6b80*/  MUFU.EX2 R223, R223 ;  /* 0x000000df00df7308 */ /* 0x000fe20000000800 */
[C---:B------:R-:W-:Y:S01]  /*6b90*/  HMMA.16816.F32.BF16 R132, R4.reuse, R10, R132 ;  /* 0x0000000a0484723c */ /* 0x040fe20000041884 */
[----:B------:R-:W5:Y:S01]  /*6ba0*/  LDSM.16.MT88.4 R8, [R249+0xa000] ;  /* 0x00a00000f908783b */ /* 0x000f620000004200 */
[----:B----4-:R-:W-:Y:S01]  /*6bb0*/  FFMA.FTZ R232, R205, UR6, -R200 ;  /* 0x00000006cde87c23 */ /* 0x010fe200080108c8 */
[----:B------:R-:W-:Y:S01]  /*6bc0*/  FFMA.FTZ R205, R212, UR6, -R197 ;  /* 0x00000006d4cd7c23 */ /* 0x000fe200080108c5 */
[----:B------:R-:W-:Y:S01]  /*6bd0*/  FFMA.FTZ R212, R125, UR6, -R204 ;  /* 0x000000067dd47c23 */ /* 0x000fe200080108cc */
[----:B------:R-:W-:Y:S01]  /*6be0*/  FFMA.FTZ R125, R110, UR6, -R203 ;  /* 0x000000066e7d7c23 */ /* 0x000fe200080108cb */
[----:B------:R-:W-:Y:S01]  /*6bf0*/  HMMA.16816.F32.BF16 R192, R4, R20, R192 ;  /* 0x0000001404c0723c */ /* 0x000fe200000418c0 */
[----:B------:R-:W4:Y:S01]  /*6c00*/  MUFU.EX2 R222, R222 ;  /* 0x000000de00de7308 */ /* 0x000f220000000800 */
[----:B------:R-:W-:Y:S01]  /*6c10*/  FFMA.FTZ R110, R111, UR6, -R200 ;  /* 0x000000066f6e7c23 */ /* 0x000fe200080108c8 */
[----:B------:R-:W-:-:S03]  /*6c20*/  FFMA.FTZ R111, R112, UR6, -R197 ;  /* 0x00000006706f7c23 */ /* 0x000fc600080108c5 */
[----:B------:R-:W-:Y:S01]  /*6c30*/  HMMA.16816.F32.BF16 R180, R4, R22, R180 ;  /* 0x0000001604b4723c */ /* 0x000fe200000418b4 */
[----:B------:R-:W4:Y:S02]  /*6c40*/  LDSM.16.MT88.4 R20, [R252+0xa800] ;  /* 0x00a80000fc14783b */ /* 0x000f240000004200 */
[----:B------:R-:W-:Y:S04]  /*6c50*/  MUFU.EX2 R221, R221 ;  /* 0x000000dd00dd7308 */ /* 0x000fe80000000800 */
[----:B---3--:R-:W-:Y:S02]  /*6c60*/  F2FP.BF16.F32.PACK_AB R4, R216, R217 ;  /* 0x000000d9d804723e */ /* 0x008fe400000010ff */
[----:B-1----:R-:W-:Y:S02]  /*6c70*/  F2FP.BF16.F32.PACK_AB R5, R224, R213 ;  /* 0x000000d5e005723e */ /* 0x002fe400000010ff */
[----:B------:R-:W-:Y:S01]  /*6c80*/  MUFU.EX2 R220, R220 ;  /* 0x000000dc00dc7308 */ /* 0x000fe20000000800 */
[----:B------:R-:W-:-:S02]  /*6c90*/  F2FP.BF16.F32.PACK_AB R6, R214, R215 ;  /* 0x000000d7d606723e */ /* 0x000fc400000010ff */
[----:B------:R-:W-:-:S05]  /*6ca0*/  F2FP.BF16.F32.PACK_AB R7, R225, R226 ;  /* 0x000000e2e107723e */ /* 0x000fca00000010ff */
[----:B------:R-:W-:Y:S02]  /*6cb0*/  MUFU.EX2 R219, R219 ;  /* 0x000000db00db7308 */ /* 0x000fe40000000800 */
[C---:B--2---:R-:W-:Y:S06]  /*6cc0*/  HMMA.16816.F32.BF16 R188, R4.reuse, R16, R188 ;  /* 0x0000001004bc723c */ /* 0x044fec00000418bc */
[----:B------:R-:W1:Y:S01]  /*6cd0*/  MUFU.EX2 R218, R218 ;  /* 0x000000da00da7308 */ /* 0x000e620000000800 */
[C---:B------:R-:W-:Y:S06]  /*6ce0*/  HMMA.16816.F32.BF16 R184, R4.reuse, R18, R184 ;  /* 0x0000001204b8723c */ /* 0x040fec00000418b8 */
[C---:B-----5:R-:W-:Y:S01]  /*6cf0*/  HMMA.16816.F32.BF16 R172, R4.reuse, R12, R172 ;  /* 0x0000000c04ac723c */ /* 0x060fe200000418ac */
[----:B------:R-:W-:Y:S05]  /*6d00*/  MUFU.EX2 R228, R228 ;  /* 0x000000e400e47308 */ /* 0x000fea0000000800 */
[C---:B------:R-:W-:Y:S03]  /*6d10*/  HMMA.16816.F32.BF16 R168, R4.reuse, R14, R168 ;  /* 0x0000000e04a8723c */ /* 0x040fe600000418a8 */
[----:B------:R-:W2:Y:S03]  /*6d20*/  MUFU.EX2 R227, R227 ;  /* 0x000000e300e37308 */ /* 0x000ea60000000800 */
[C---:B------:R-:W-:Y:S05]  /*6d30*/  HMMA.16816.F32.BF16 R156, R4.reuse, R8, R156 ;  /* 0x00000008049c723c */ /* 0x040fea000004189c */
[----:B------:R-:W-:Y:S01]  /*6d40*/  MUFU.EX2 R211, R211 ;  /* 0x000000d300d37308 */ /* 0x000fe20000000800 */
[C---:B------:R-:W-:Y:S06]  /*6d50*/  HMMA.16816.F32.BF16 R152, R4.reuse, R10, R152 ;  /* 0x0000000a0498723c */ /* 0x040fec0000041898 */
[C---:B------:R-:W-:Y:S01]  /*6d60*/  HMMA.16816.F32.BF16 R140, R4.reuse, R24, R140 ;  /* 0x00000018048c723c */ /* 0x040fe2000004188c */
[----:B------:R-:W3:Y:S05]  /*6d70*/  MUFU.EX2 R230, R230 ;  /* 0x000000e600e67308 */ /* 0x000eea0000000800 */
[----:B------:R-:W-:Y:S03]  /*6d80*/  HMMA.16816.F32.BF16 R136, R4, R26, R136 ;  /* 0x0000001a0488723c */ /* 0x000fe60000041888 */
[----:B------:R-:W-:Y:S04]  /*6d90*/  MUFU.EX2 R207, R207 ;  /* 0x000000cf00cf7308 */ /* 0x000fe80000000800 */
[----:B----4-:R-:W-:-:S02]  /*6da0*/  F2FP.BF16.F32.PACK_AB R4, R222, R223 ;  /* 0x000000dfde04723e */ /* 0x010fc400000010ff */
[----:B-1----:R-:W-:Y:S02]  /*6db0*/  F2FP.BF16.F32.PACK_AB R5, R218, R219 ;  /* 0x000000dbda05723e */ /* 0x002fe400000010ff */
[----:B------:R-:W-:Y:S01]  /*6dc0*/  F2FP.BF16.F32.PACK_AB R6, R220, R221 ;  /* 0x000000dddc06723e */ /* 0x000fe200000010ff */
[----:B------:R-:W-:Y:S01]  /*6dd0*/  MUFU.EX2 R232, R232 ;  /* 0x000000e800e87308 */ /* 0x000fe20000000800 */
[----:B--2---:R-:W-:-:S07]  /*6de0*/  F2FP.BF16.F32.PACK_AB R7, R227, R228 ;  /* 0x000000e4e307723e */ /* 0x004fce00000010ff */
[C---:B------:R-:W-:Y:S01]  /*6df0*/  HMMA.16816.F32.BF16 R192, R4.reuse, R16, R192 ;  /* 0x0000001004c0723c */ /* 0x040fe200000418c0 */
[----:B------:R-:W-:Y:S05]  /*6e00*/  MUFU.EX2 R205, R205 ;  /* 0x000000cd00cd7308 */ /* 0x000fea0000000800 */
[C---:B------:R-:W-:Y:S01]  /*6e10*/  HMMA.16816.F32.BF16 R180, R4.reuse, R18, R180 ;  /* 0x0000001204b4723c */ /* 0x040fe200000418b4 */
[----:B------:R-:W1:Y:S02]  /*6e20*/  LDSM.16.MT88.4 R16, [R250+0xa800] ;  /* 0x00a80000fa10783b */ /* 0x000e640000004200 */
[----:B------:R-:W2:Y:S03]  /*6e30*/  MUFU.EX2 R210, R210 ;  /* 0x000000d200d27308 */ /* 0x000ea60000000800 */
[C---:B------:R-:W-:Y:S05]  /*6e40*/  HMMA.16816.F32.BF16 R176, R4.reuse, R12, R176 ;  /* 0x0000000c04b0723c */ /* 0x040fea00000418b0 */
[----:B------:R-:W-:Y:S01]  /*6e50*/  MUFU.EX2 R209, R209 ;  /* 0x000000d100d17308 */ /* 0x000fe20000000800 */
[C---:B------:R-:W-:Y:S01]  /*6e60*/  HMMA.16816.F32.BF16 R164, R4.reuse, R14, R164 ;  /* 0x0000000e04a4723c */ /* 0x040fe200000418a4 */
[----:B------:R-:W4:Y:S05]  /*6e70*/  LDSM.16.MT88.4 R12, [R249+0xa800] ;  /* 0x00a80000f90c783b */ /* 0x000f2a0000004200 */
[C---:B------:R-:W-:Y:S01]  /*6e80*/  HMMA.16816.F32.BF16 R160, R4.reuse, R8, R160 ;  /* 0x0000000804a0723c */ /* 0x040fe200000418a0 */
[----:B------:R-:W5:Y:S05]  /*6e90*/  MUFU.EX2 R206, R206 ;  /* 0x000000ce00ce7308 */ /* 0x000f6a0000000800 */
[C---:B------:R-:W-:Y:S01]  /*6ea0*/  HMMA.16816.F32.BF16 R148, R4.reuse, R10, R148 ;  /* 0x0000000a0494723c */ /* 0x040fe20000041894 */
[----:B------:R-:W4:Y:S02]  /*6eb0*/  LDSM.16.MT88.4 R8, [R248+0xa800] ;  /* 0x00a80000f808783b */ /* 0x000f240000004200 */
[----:B------:R-:W-:Y:S03]  /*6ec0*/  MUFU.EX2 R131, R131 ;  /* 0x0000008300837308 */ /* 0x000fe60000000800 */
[C---:B------:R-:W-:Y:S05]  /*6ed0*/  HMMA.16816.F32.BF16 R144, R4.reuse, R24, R144 ;  /* 0x000000180490723c */ /* 0x040fea0000041890 */
[----:B------:R-:W-:Y:S01]  /*6ee0*/  MUFU.EX2 R208, R208 ;  /* 0x000000d000d07308 */ /* 0x000fe20000000800 */
[----:B------:R-:W-:Y:S01]  /*6ef0*/  HMMA.16816.F32.BF16 R132, R4, R26, R132 ;  /* 0x0000001a0484723c */ /* 0x000fe20000041884 */
[--C-:B------:R-:W-:Y:S01]  /*6f00*/  FFMA.FTZ R25, R97, UR6, -R204.reuse ;  /* 0x0000000661197c23 */ /* 0x100fe200080108cc */
[----:B------:R-:W-:Y:S01]  /*6f10*/  FFMA.FTZ R97, R93, UR6, -R204 ;  /* 0x000000065d617c23 */ /* 0x000fe200080108cc */
[--C-:B------:R-:W-:Y:S01]  /*6f20*/  FFMA.FTZ R93, R128, UR6, -R203.reuse ;  /* 0x00000006805d7c23 */ /* 0x100fe200080108cb */
[--C-:B------:R-:W-:Y:S01]  /*6f30*/  FFMA.FTZ R24, R122, UR6, -R203.reuse ;  /* 0x000000067a187c23 */ /* 0x100fe200080108cb */
[--C-:B------:R-:W-:Y:S01]  /*6f40*/  FFMA.FTZ R122, R106, UR6, -R203.reuse ;  /* 0x000000066a7a7c23 */ /* 0x100fe200080108cb */
[----:B------:R-:W-:Y:S01]  /*6f50*/  FFMA.FTZ R128, R107, UR6, -R200 ;  /* 0x000000066b807c23 */ /* 0x000fe200080108c8 */
[----:B---3--:R-:W-:Y:S01]  /*6f60*/  F2FP.BF16.F32.PACK_AB R4, R230, R211 ;  /* 0x000000d3e604723e */ /* 0x008fe200000010ff */
[----:B------:R-:W-:Y:S01]  /*6f70*/  MUFU.EX2 R127, R127 ;  /* 0x0000007f007f7308 */ /* 0x000fe20000000800 */
[----:B--2---:R-:W-:Y:S01]  /*6f80*/  F2FP.BF16.F32.PACK_AB R5, R210, R205 ;  /* 0x000000cdd205723e */ /* 0x004fe200000010ff */
[--C-:B------:R-:W-:Y:S01]  /*6f90*/  FFMA.FTZ R26, R101, UR6, -R204.reuse ;  /* 0x00000006651a7c23 */ /* 0x100fe200080108cc */
[----:B------:R-:W-:Y:S01]  /*6fa0*/  F2FP.BF16.F32.PACK_AB R6, R232, R207 ;  /* 0x000000cfe806723e */ /* 0x000fe200000010ff */
[----:B------:R-:W-:Y:S01]  /*6fb0*/  FFMA.FTZ R27, R105, UR6, -R204 ;  /* 0x00000006691b7c23 */ /* 0x000fe200080108cc */
[----:B-----5:R-:W-:Y:S01]  /*6fc0*/  F2FP.BF16.F32.PACK_AB R7, R206, R209 ;  /* 0x000000d1ce07723e */ /* 0x020fe200000010ff */
[----:B------:R-:W-:Y:S01]  /*6fd0*/  FFMA.FTZ R101, R114, UR6, -R203 ;  /* 0x0000000672657c23 */ /* 0x000fe200080108cb */
[----:B------:R-:W-:Y:S01]  /*6fe0*/  FFMA.FTZ R105, R119, UR6, -R200 ;  /* 0x0000000677697c23 */ /* 0x000fe200080108c8 */
[----:B------:R-:W-:Y:S01]  /*6ff0*/  MUFU.EX2 R212, R212 ;  /* 0x000000d400d47308 */ /* 0x000fe20000000800 */
[--C-:B------:R-:W-:Y:S01]  /*7000*/  FFMA.FTZ R114, R124, UR6, -R197.reuse ;  /* 0x000000067c727c23 */ /* 0x100fe200080108c5 */
[--C-:B------:R-:W-:Y:S01]  /*7010*/  FFMA.FTZ R119, R108, UR6, -R197.reuse ;  /* 0x000000066c777c23 */ /* 0x100fe200080108c5 */
[----:B------:R-:W-:Y:S01]  /*7020*/  FFMA.FTZ R197, R96, UR6, -R197 ;  /* 0x0000000660c57c23 */ /* 0x000fe200080108c5 */
[C---:B------:R-:W-:Y:S04]  /*7030*/  HMMA.16816.F32.BF16 R188, R4.reuse, R20, R188 ;  /* 0x0000001404bc723c */ /* 0x040fe800000418bc */
[----:B------:R-:W-:Y:S02]  /*7040*/  MUFU.EX2 R130, R130 ;  /* 0x0000008200827308 */ /* 0x000fe40000000800 */
[C---:B------:R-:W-:Y:S06]  /*7050*/  HMMA.16816.F32.BF16 R184, R4.reuse, R22, R184 ;  /* 0x0000001604b8723c */ /* 0x040fec00000418b8 */
[C---:B-1----:R-:W-:Y:S01]  /*7060*/  HMMA.16816.F32.BF16 R172, R4.reuse, R16, R172 ;  /* 0x0000001004ac723c */ /* 0x042fe200000418ac */
[----:B------:R-:W-:Y:S05]  /*7070*/  MUFU.EX2 R93, R93 ;  /* 0x0000005d005d7308 */ /* 0x000fea0000000800 */
[C---:B------:R-:W-:Y:S03]  /*7080*/  HMMA.16816.F32.BF16 R168, R4.reuse, R18, R168 ;  /* 0x0000001204a8723c */ /* 0x040fe600000418a8 */
[----:B------:R-:W-:Y:S03]  /*7090*/  MUFU.EX2 R121, R121 ;  /* 0x0000007900797308 */ /* 0x000fe60000000800 */
[C---:B----4-:R-:W-:Y:S05]  /*70a0*/  HMMA.16816.F32.BF16 R156, R4.reuse, R12, R156 ;  /* 0x0000000c049c723c */ /* 0x050fea000004189c */
[----:B------:R-:W-:Y:S01]  /*70b0*/  MUFU.EX2 R100, R229 ;  /* 0x000000e500647308 */ /* 0x000fe20000000800 */
[C---:B------:R-:W-:Y:S06]  /*70c0*/  HMMA.16816.F32.BF16 R152, R4.reuse, R14, R152 ;  /* 0x0000000e0498723c */ /* 0x040fec0000041898 */
[C---:B------:R-:W-:Y:S01]  /*70d0*/  HMMA.16816.F32.BF16 R140, R4.reuse, R8, R140 ;  /* 0x00000008048c723c */ /* 0x040fe2000004188c */
[----:B------:R-:W-:Y:S05]  /*70e0*/  MUFU.EX2 R106, R24 ;  /* 0x00000018006a7308 */ /* 0x000fea0000000800 */
[----:B------:R-:W-:Y:S03]  /*70f0*/  HMMA.16816.F32.BF16 R136, R4, R10, R136 ;  /* 0x0000000a0488723c */ /* 0x000fe60000041888 */
[----:B------:R-:W-:Y:S04]  /*7100*/  MUFU.EX2 R101, R101 ;  /* 0x0000006500657308 */ /* 0x000fe80000000800 */
[----:B------:R-:W-:Y:S01]  /*7110*/  FFMA.FTZ R4, R126, UR6, -R203 ;  /* 0x000000067e047c23 */ /* 0x000fe200080108cb */
[----:B------:R-:W-:Y:S01]  /*7120*/  FFMA.FTZ R6, R117, UR6, -R204 ;  /* 0x0000000675067c23 */ /* 0x000fe200080108cc */
[----:B------:R-:W-:-:S02]  /*7130*/  FFMA.FTZ R126, R103, UR6, -R200 ;  /* 0x00000006677e7c23 */ /* 0x000fc400080108c8 */
[----:B------:R1:W2:Y:S08]  /*7140*/  MUFU.EX2 R117, R196 ;  /* 0x000000c400757308 */ /* 0x0002b00000000800 */
[----:B------:R3:W4:Y:S08]  /*7150*/  MUFU.EX2 R98, R4 ;  /* 0x0000000400627308 */ /* 0x0007300000000800 */
[----:B------:R-:W-:Y:S01]  /*7160*/  MUFU.EX2 R105, R105 ;  /* 0x0000006900697308 */ /* 0x000fe20000000800 */
[--C-:B-1----:R-:W-:Y:S01]  /*7170*/  FFMA.FTZ R196, R118, UR6, -R203.reuse ;  /* 0x0000000676c47c23 */ /* 0x102fe200080108cb */
[----:B------:R-:W-:Y:S01]  /*7180*/  FFMA.FTZ R118, R102, UR6, -R203 ;  /* 0x0000000666767c23 */ /* 0x000fe200080108cb */
[----:B--2---:R-:W-:Y:S01]  /*7190*/  F2FP.BF16.F32.PACK_AB R5, R130, R117 ;  /* 0x000000758205723e */ /* 0x004fe200000010ff */
[--C-:B------:R-:W-:Y:S01]  /*71a0*/  FFMA.FTZ R203, R123, UR6, -R200.reuse ;  /* 0x000000067bcb7c23 */ /* 0x100fe200080108c8 */
[--C-:B------:R-:W-:Y:S01]  /*71b0*/  FFMA.FTZ R123, R99, UR6, -R200.reuse ;  /* 0x00000006637b7c23 */ /* 0x100fe200080108c8 */
[----:B------:R-:W-:-:S02]  /*71c0*/  FFMA.FTZ R200, R95, UR6, -R200 ;  /* 0x000000065fc87c23 */ /* 0x000fc400080108c8 */
[----:B------:R1:W-:Y:S01]  /*71d0*/  MUFU.EX2 R102, R6 ;  /* 0x0000000600667308 */ /* 0x0003e20000000800 */
[----:B---3--:R-:W-:Y:S02]  /*71e0*/  F2FP.BF16.F32.PACK_AB R4, R208, R131 ;  /* 0x00000083d004723e */ /* 0x008fe400000010ff */
[----:B----4-:R-:W-:-:S05]  /*71f0*/  F2FP.BF16.F32.PACK_AB R7, R98, R93 ;  /* 0x0000005d6207723e */ /* 0x010fca00000010ff */
[----:B------:R-:W-:Y:S08]  /*7200*/  MUFU.EX2 R95, R231 ;  /* 0x000000e7005f7308 */ /* 0x000ff00000000800 */
[----:B------:R-:W-:Y:S01]  /*7210*/  MUFU.EX2 R103, R196 ;  /* 0x000000c400677308 */ /* 0x000fe20000000800 */
[----:B-1----:R-:W-:-:S07]  /*7220*/  F2FP.BF16.F32.PACK_AB R6, R212, R127 ;  /* 0x0000007fd406723e */ /* 0x002fce00000010ff */
[C---:B------:R-:W-:Y:S01]  /*7230*/  HMMA.16816.F32.BF16 R192, R4.reuse, R20, R192 ;  /* 0x0000001404c0723c */ /* 0x040fe200000418c0 */
[----:B------:R-:W1:Y:S05]  /*7240*/  MUFU.EX2 R108, R203 ;  /* 0x000000cb006c7308 */ /* 0x000e6a0000000800 */
[C---:B------:R-:W-:Y:S01]  /*7250*/  HMMA.16816.F32.BF16 R180, R4.reuse, R22, R180 ;  /* 0x0000001604b4723c */ /* 0x040fe200000418b4 */
[----:B------:R-:W-:Y:S02]  /*7260*/  LDSM.16.MT88.4 R20, [R252+0xb800] ;  /* 0x00b80000fc14783b */ /* 0x000fe40000004200 */
[----:B------:R-:W-:Y:S03]  /*7270*/  MUFU.EX2 R107, R129 ;  /* 0x00000081006b7308 */ /* 0x000fe60000000800 */
[C---:B------:R-:W-:Y:S05]  /*7280*/  HMMA.16816.F32.BF16 R176, R4.reuse, R16, R176 ;  /* 0x0000001004b0723c */ /* 0x040fea00000418b0 */
[----:B------:R-:W2:Y:S01]  /*7290*/  MUFU.EX2 R110, R110 ;  /* 0x0000006e006e7308 */ /* 0x000ea20000000800 */
[----:B------:R-:W-:Y:S01]  /*72a0*/  HMMA.16816.F32.BF16 R164, R4, R18, R164 ;  /* 0x0000001204a4723c */ /* 0x000fe200000418a4 */
[----:B-1----:R-:W-:Y:S01]  /*72b0*/  F2FP.BF16.F32.PACK_AB R16, R105, R108 ;  /* 0x0000006c6910723e */ /* 0x002fe200000010ff */
[----:B------:R-:W-:-:S04]  /*72c0*/  VIADD R203, R241, 0x2800 ;  /* 0x00002800f1cb7836 */ /* 0x000fc80000000000 */
[C---:B------:R-:W-:Y:S01]  /*72d0*/  HMMA.16816.F32.BF16 R160, R4.reuse, R12, R160 ;  /* 0x0000000c04a0723c */ /* 0x040fe200000418a0 */
[----:B------:R-:W-:Y:S05]  /*72e0*/  MUFU.EX2 R114, R114 ;  /* 0x0000007200727308 */ /* 0x000fea0000000800 */
[----:B------:R-:W-:Y:S01]  /*72f0*/  HMMA.16816.F32.BF16 R148, R4, R14, R148 ;  /* 0x0000000e0494723c */ /* 0x000fe20000041894 */
[----:B------:R-:W1:Y:S02]  /*7300*/  LDSM.16.MT88.4 R12, [R250+0xb000] ;  /* 0x00b00000fa0c783b */ /* 0x000e640000004200 */
[----:B------:R-:W3:Y:S01]  /*7310*/  MUFU.EX2 R113, R113 ;  /* 0x0000007100717308 */ /* 0x000ee20000000800 */
[----:B--2---:R-:W-:-:S02]  /*7320*/  F2FP.BF16.F32.PACK_AB R18, R110, R107 ;  /* 0x0000006b6e12723e */ /* 0x004fc400000010ff */
[C---:B------:R-:W-:Y:S05]  /*7330*/  HMMA.16816.F32.BF16 R144, R4.reuse, R8, R144 ;  /* 0x000000080490723c */ /* 0x040fea0000041890 */
[----:B------:R-:W-:Y:S01]  /*7340*/  MUFU.EX2 R112, R120 ;  /* 0x0000007800707308 */ /* 0x000fe20000000800 */
[----:B------:R-:W-:Y:S01]  /*7350*/  HMMA.16816.F32.BF16 R132, R4, R10, R132 ;  /* 0x0000000a0484723c */ /* 0x000fe20000041884 */
[----:B------:R-:W-:Y:S06]  /*7360*/  LDSM.16.MT88.4 R8, [R249+0xb000] ;  /* 0x00b00000f908783b */ /* 0x000fec0000004200 */
[----:B------:R-:W-:Y:S01]  /*7370*/  FADD.FTZ R5, R31, R30 ;  /* 0x0000001e1f057221 */ /* 0x000fe20000010000 */
[----:B------:R-:W-:Y:S01]  /*7380*/  FADD.FTZ R7, R29, R28 ;  /* 0x0000001c1d077221 */ /* 0x000fe20000010000 */
[----:B------:R-:W-:Y:S01]  /*7390*/  FADD.FTZ R6, R92, R89 ;  /* 0x000000595c067221 */ /* 0x000fe20000010000 */
[----:B------:R-:W2:Y:S01]  /*73a0*/  LDSM.16.MT88.4 R28, [R248+0xb000] ;  /* 0x00b00000f81c783b */ /* 0x000ea20000004200 */
[----:B------:R-:W4:Y:S01]  /*73b0*/  MUFU.EX2 R111, R111 ;  /* 0x0000006f006f7308 */ /* 0x000f220000000800 */
[----:B------:R-:W-:Y:S01]  /*73c0*/  FADD.FTZ R94, R94, R5 ;  /* 0x000000055e5e7221 */ /* 0x000fe20000010000 */
[----:B------:R-:W-:Y:S01]  /*73d0*/  FADD.FTZ R5, R87, R90 ;  /* 0x0000005a57057221 */ /* 0x000fe20000010000 */
[----:B------:R-:W-:Y:S01]  /*73e0*/  FADD.FTZ R4, R88, R7 ;  /* 0x0000000758047221 */ /* 0x000fe20000010000 */
[----:B------:R-:W-:Y:S01]  /*73f0*/  FADD.FTZ R91, R91, R6 ;  /* 0x000000065b5b7221 */ /* 0x000fe20000010000 */
[----:B------:R-:W-:Y:S01]  /*7400*/  FADD.FTZ R85, R85, R94 ;  /* 0x0000005e55557221 */ /* 0x000fe20000010000 */
[----:B------:R-:W-:Y:S01]  /*7410*/  FADD.FTZ R6, R86, R5 ;  /* 0x0000000556067221 */ /* 0x000fe20000010000 */
[----:B------:R-:W-:Y:S01]  /*7420*/  FADD.FTZ R83, R83, R4 ;  /* 0x0000000453537221 */ /* 0x000fe20000010000 */
[----:B------:R-:W5:Y:S01]  /*7430*/  MUFU.EX2 R92, R125 ;  /* 0x0000007d005c7308 */ /* 0x000f620000000800 */
[----:B------:R-:W-:Y:S01]  /*7440*/  FADD.FTZ R4, R84, R91 ;  /* 0x0000005b54047221 */ /* 0x000fe20000010000 */
[----:B------:R-:W-:Y:S01]  /*7450*/  FADD.FTZ R82, R82, R85 ;  /* 0x0000005552527221 */ /* 0x000fe20000010000 */
[----:B------:R-:W-:Y:S01]  /*7460*/  FADD.FTZ R81, R81, R6 ;  /* 0x0000000651517221 */ /* 0x000fe20000010000 */
[----:B------:R-:W-:Y:S01]  /*7470*/  FADD.FTZ R86, R80, R83 ;  /* 0x0000005350567221 */ /* 0x000fe20000010000 */
[----:B------:R-:W-:Y:S01]  /*7480*/  FADD.FTZ R83, R79, R4 ;  /* 0x000000044f537221 */ /* 0x000fe20000010000 */
[----:B---3--:R-:W-:Y:S01]  /*7490*/  F2FP.BF16.F32.PACK_AB R17, R113, R114 ;  /* 0x000000727111723e */ /* 0x008fe200000010ff */
[----:B------:R-:W-:Y:S01]  /*74a0*/  FADD.FTZ R77, R77, R82 ;  /* 0x000000524d4d7221 */ /* 0x000fe20000010000 */
[----:B------:R-:W-:Y:S01]  /*74b0*/  F2FP.BF16.F32.PACK_AB R4, R102, R121 ;  /* 0x000000796604723e */ /* 0x000fe200000010ff */
[----:B------:R-:W-:Y:S01]  /*74c0*/  FADD.FTZ R78, R78, R81 ;  /* 0x000000514e4e7221 */ /* 0x000fe20000010000 */
[----:B----4-:R-:W-:Y:S01]  /*74d0*/  F2FP.BF16.F32.PACK_AB R19, R111, R112 ;  /* 0x000000706f13723e */ /* 0x010fe200000010ff */
[----:B------:R-:W-:Y:S01]  /*74e0*/  FADD.FTZ R86, R75, R86 ;  /* 0x000000564b567221 */ /* 0x000fe20000010000 */
[----:B------:R-:W-:Y:S01]  /*74f0*/  F2FP.BF16.F32.PACK_AB R5, R103, R106 ;  /* 0x0000006a6705723e */ /* 0x000fe200000010ff */
[----:B------:R-:W-:Y:S01]  /*7500*/  FADD.FTZ R76, R76, R83 ;  /* 0x000000534c4c7221 */ /* 0x000fe20000010000 */
[----:B------:R-:W-:Y:S01]  /*7510*/  F2FP.BF16.F32.PACK_AB R6, R100, R95 ;  /* 0x0000005f6406723e */ /* 0x000fe200000010ff */
[----:B------:R-:W-:Y:S01]  /*7520*/  FADD.FTZ R74, R74, R77 ;  /* 0x0000004d4a4a7221 */ /* 0x000fe20000010000 */
[----:B------:R-:W-:Y:S01]  /*7530*/  FADD.FTZ R71, R71, R78 ;  /* 0x0000004e47477221 */ /* 0x000fe20000010000 */
[----:B-----5:R-:W-:Y:S01]  /*7540*/  F2FP.BF16.F32.PACK_AB R7, R92, R101 ;  /* 0x000000655c07723e */ /* 0x020fe200000010ff */
[----:B------:R-:W-:Y:S01]  /*7550*/  FADD.FTZ R73, R73, R86 ;  /* 0x0000005649497221 */ /* 0x000fe20000010000 */
[----:B------:R-:W-:Y:S01]  /*7560*/  FADD.FTZ R69, R69, R76 ;  /* 0x0000004c45457221 */ /* 0x000fe20000010000 */
[----:B------:R-:W-:Y:S01]  /*7570*/  FADD.FTZ R67, R67, R74 ;  /* 0x0000004a43437221 */ /* 0x000fe20000010000 */
[----:B------:R-:W-:Y:S01]  /*7580*/  MUFU.EX2 R96, R27 ;  /* 0x0000001b00607308 */ /* 0x000fe20000000800 */
[----:B------:R-:W-:Y:S01]  /*7590*/  FADD.FTZ R66, R66, R73 ;  /* 0x0000004942427221 */ /* 0x000fe20000010000 */
[----:B------:R-:W-:Y:S01]  /*75a0*/  FADD.FTZ R69, R64, R69 ;  /* 0x0000004540457221 */ /* 0x000fe20000010000 */
[----:B------:R-:W-:Y:S01]  /*75b0*/  FADD.FTZ R70, R70, R67 ;  /* 0x0000004346467221 */ /* 0x000fe20000010000 */
[C---:B-1----:R-:W-:Y:S01]  /*75c0*/  HMMA.16816.F32.BF16 R172, R16.reuse, R12, R172 ;  /* 0x0000000c10ac723c */ /* 0x042fe200000418ac */
[----:B------:R-:W-:Y:S01]  /*75d0*/  FADD.FTZ R65, R65, R66 ;  /* 0x0000004241417221 */ /* 0x000fe20000010000 */
[----:B------:R-:W-:Y:S01]  /*75e0*/  FADD.FTZ R62, R62, R69 ;  /* 0x000000453e3e7221 */ /* 0x000fe20000010000 */
[----:B------:R-:W-:Y:S01]  /*75f0*/  FADD.FTZ R55, R55, R70 ;  /* 0x0000004637377221 */ /* 0x000fe20000010000 */
[----:B------:R-:W-:Y:S01]  /*7600*/  MUFU.EX2 R99, R26 ;  /* 0x0000001a00637308 */ /* 0x000fe20000000800 */
[----:B------:R-:W-:Y:S01]  /*7610*/  FADD.FTZ R48, R48, R65 ;  /* 0x0000004130307221 */ /* 0x000fe20000010000 */
[----:B--2---:R-:W-:Y:S01]  /*7620*/  HMMA.16816.F32.BF16 R136, R16, R30, R136 ;  /* 0x0000001e1088723c */ /* 0x004fe20000041888 */
[----:B------:R-:W-:Y:S01]  /*7630*/  FADD.FTZ R41, R41, R62 ;  /* 0x0000003e29297221 */ /* 0x000fe20000010000 */
[----:B------:R-:W-:Y:S01]  /*7640*/  FADD.FTZ R54, R54, R55 ;  /* 0x0000003736367221 */ /* 0x000fe20000010000 */
[----:B------:R-:W-:-:S02]  /*7650*/  FADD.FTZ R47, R47, R48 ;  /* 0x000000302f2f7221 */ /* 0x000fc40000010000 */
[----:B------:R-:W-:Y:S01]  /*7660*/  FADD.FTZ R40, R40, R41 ;  /* 0x0000002928287221 */ /* 0x000fe20000010000 */
[----:B------:R-:W-:Y:S01]  /*7670*/  HMMA.16816.F32.BF16 R132, R4, R30, R132 ;  /* 0x0000001e0484723c */ /* 0x000fe20000041884 */
[----:B------:R1:W-:Y:S01]  /*7680*/  MUFU.EX2 R104, R25 ;  /* 0x0000001900687308 */ /* 0x0003e20000000800 */
        /* <DEDUP_REMOVED lines=15> */
[----:B-1----:R-:W1:Y:S01]  /*7780*/  LDSM.16.MT88.4 R24, [R252+0xb000] ;  /* 0x00b00000fc18783b */ /* 0x002e620000004200 */
        /* <DEDUP_REMOVED lines=19> */
[C---:B------:R-:W-:Y:S01]  /*78c0*/  HMMA.16816.F32.BF16 R168, R16.reuse, R14, R168 ;  /* 0x0000000e10a8723c */ /* 0x040fe200000418a8 */
        /* <DEDUP_REMOVED lines=21> */
[----:B------:R-:W-:Y:S01]  /*7a20*/  MUFU.EX2 R122, R122 ;  /* 0x0000007a007a7308 */ /* 0x000fe20000000800 */
[----:B------:R-:W-:Y:S01]  /*7a30*/  FADD.FTZ R209, R206, R209 ;  /* 0x000000d1ced17221 */ /* 0x000fe20000010000 */
[C---:B-1----:R-:W-:Y:S01]  /*7a40*/  HMMA.16816.F32.BF16 R188, R16.reuse, R24, R188 ;  /* 0x0000001810bc723c */ /* 0x042fe200000418bc */
[----:B------:R-:W-:Y:S01]  /*7a50*/  FADD.FTZ R127, R127, R208 ;  /* 0x000000d07f7f7221 */ /* 0x000fe20000010000 */
[----:B------:R-:W-:Y:S01]  /*7a60*/  FADD.FTZ R106, R106, R93 ;  /* 0x0000005d6a6a7221 */ /* 0x000fe20000010000 */
[----:B------:R-:W-:Y:S01]  /*7a70*/  FADD.FTZ R108, R108, R207 ;  /* 0x000000cf6c6c7221 */ /* 0x000fe20000010000 */
[----:B------:R-:W-:Y:S01]  /*7a80*/  FADD.FTZ R114, R114, R209 ;  /* 0x000000d172727221 */ /* 0x000fe20000010000 */
[----:B------:R-:W-:Y:S01]  /*7a90*/  FADD.FTZ R212, R212, R127 ;  /* 0x0000007fd4d47221 */ /* 0x000fe20000010000 */
[----:B------:R-:W-:Y:S01]  /*7aa0*/  HMMA.16816.F32.BF16 R184, R16, R26, R184 ;  /* 0x0000001a10b8723c */ /* 0x000fe200000418b8 */
[----:B------:R-:W1:Y:S01]  /*7ab0*/  LDSM.16.MT88.4 R16, [R250+0xb800] ;  /* 0x00b80000fa10783b */ /* 0x000e620000004200 */
[----:B------:R-:W-:Y:S01]  /*7ac0*/  MUFU.EX2 R97, R97 ;  /* 0x0000006100617308 */ /* 0x000fe20000000800 */
        /* <DEDUP_REMOVED lines=9> */
[C---:B------:R-:W-:Y:S01]  /*7b60*/  HMMA.16816.F32.BF16 R164, R4.reuse, R14, R164 ;  /* 0x0000000e04a4723c */ /* 0x040fe200000418a4 */
[----:B------:R-:W2:Y:S01]  /*7b70*/  LDSM.16.MT88.4 R12, [R249+0xb800] ;  /* 0x00b80000f90c783b */ /* 0x000ea20000004200 */
[----:B------:R-:W-:Y:S01]  /*7b80*/  FADD.FTZ R107, R107, R108 ;  /* 0x0000006c6b6b7221 */ /* 0x000fe20000010000 */
[----:B------:R-:W-:Y:S01]  /*7b90*/  FADD.FTZ R95, R100, R95 ;  /* 0x0000005f645f7221 */ /* 0x000fe20000010000 */
[----:B------:R-:W-:Y:S01]  /*7ba0*/  FADD.FTZ R112, R112, R113 ;  /* 0x0000007170707221 */ /* 0x000fe20000010000 */
[----:B------:R-:W-:Y:S01]  /*7bb0*/  FADD.FTZ R101, R92, R101 ;  /* 0x000000655c657221 */ /* 0x000fe20000010000 */
[----:B------:R-:W-:Y:S01]  /*7bc0*/  HMMA.16816.F32.BF16 R160, R4, R8, R160 ;  /* 0x0000000804a0723c */ /* 0x000fe200000418a0 */
[----:B------:R-:W3:Y:S01]  /*7bd0*/  MUFU.EX2 R88, R126 ;  /* 0x0000007e00587308 */ /* 0x000ee20000000800 */
[----:B------:R-:W-:Y:S01]  /*7be0*/  FADD.FTZ R110, R110, R107 ;  /* 0x0000006b6e6e7221 */ /* 0x000fe20000010000 */
[----:B------:R-:W-:-:S03]  /*7bf0*/  FADD.FTZ R112, R111, R112 ;  /* 0x000000706f707221 */ /* 0x000fc60000010000 */
[C---:B------:R-:W-:Y:S01]  /*7c00*/  HMMA.16816.F32.BF16 R148, R4.reuse, R10, R148 ;  /* 0x0000000a0494723c */ /* 0x040fe20000041894 */
[----:B------:R-:W4:Y:S02]  /*7c10*/  LDSM.16.MT88.4 R8, [R248+0xb800] ;  /* 0x00b80000f808783b */ /* 0x000f240000004200 */
[----:B------:R-:W-:Y:S03]  /*7c20*/  MUFU.EX2 R109, R109 ;  /* 0x0000006d006d7308 */ /* 0x000fe60000000800 */
[C---:B------:R-:W-:Y:S05]  /*7c30*/  HMMA.16816.F32.BF16 R144, R4.reuse, R28, R144 ;  /* 0x0000001c0490723c */ /* 0x040fea0000041890 */
[----:B------:R-:W5:Y:S01]  /*7c40*/  MUFU.EX2 R29, R118 ;  /* 0x00000076001d7308 */ /* 0x000f620000000800 */
[C---:B------:R-:W-:Y:S06]  /*7c50*/  HMMA.16816.F32.BF16 R192, R4.reuse, R24, R192 ;  /* 0x0000001804c0723c */ /* 0x040fec00000418c0 */
[----:B------:R-:W-:Y:S01]  /*7c60*/  HMMA.16816.F32.BF16 R180, R4, R26, R180 ;  /* 0x0000001a04b4723c */ /* 0x000fe200000418b4 */
[----:B------:R-:W1:Y:S01]  /*7c70*/  MUFU.EX2 R28, R201 ;  /* 0x000000c9001c7308 */ /* 0x000e620000000800 */
[----:B---3--:R-:W-:Y:S01]  /*7c80*/  F2FP.BF16.F32.PACK_AB R24, R88, R87 ;  /* 0x000000575818723e */ /* 0x008fe200000010ff */
[----:B------:R-:W-:-:S04]  /*7c90*/  FADD.FTZ R87, R87, R110 ;  /* 0x0000006e57577221 */ /* 0x000fc80000010000 */
[----:B------:R-:W-:Y:S01]  /*7ca0*/  F2FP.BF16.F32.PACK_AB R4, R99, R96 ;  /* 0x000000606304723e */ /* 0x000fe200000010ff */
[----:B------:R-:W-:Y:S01]  /*7cb0*/  FADD.FTZ R96, R96, R95 ;  /* 0x0000005f60607221 */ /* 0x000fe20000010000 */
[----:B------:R-:W-:Y:S01]  /*7cc0*/  MUFU.EX2 R79, R119 ;  /* 0x00000077004f7308 */ /* 0x000fe20000000800 */
[----:B-----5:R-:W-:Y:S01]  /*7cd0*/  F2FP.BF16.F32.PACK_AB R5, R29, R122 ;  /* 0x0000007a1d05723e */ /* 0x020fe200000010ff */
[----:B------:R-:W-:Y:S01]  /*7ce0*/  FADD.FTZ R122, R122, R101 ;  /* 0x000000657a7a7221 */ /* 0x000fe20000010000 */
[----:B------:R-:W-:Y:S01]  /*7cf0*/  F2FP.BF16.F32.PACK_AB R6, R97, R104 ;  /* 0x000000686106723e */ /* 0x000fe200000010ff */
[----:B------:R-:W-:Y:S01]  /*7d00*/  FADD.FTZ R99, R99, R96 ;  /* 0x0000006063637221 */ /* 0x000fe20000010000 */
[----:B------:R-:W-:Y:S01]  /*7d10*/  FADD.FTZ R88, R88, R87 ;  /* 0x0000005758587221 */ /* 0x000fe20000010000 */
[----:B------:R-:W-:Y:S02]  /*7d20*/  FADD.FTZ R122, R29, R122 ;  /* 0x0000007a1d7a7221 */ /* 0x000fe40000010000 */
[----:B------:R-:W3:Y:S01]  /*7d30*/  MUFU.EX2 R116, R116 ;  /* 0x0000007400747308 */ /* 0x000ee20000000800 */
[----:B-1----:R-:W-:Y:S01]  /*7d40*/  F2FP.BF16.F32.PACK_AB R7, R28, R109 ;  /* 0x0000006d1c07723e */ /* 0x002fe200000010ff */
[----:B------:R-:W-:Y:S01]  /*7d50*/  FADD.FTZ R104, R104, R99 ;  /* 0x0000006368687221 */ /* 0x000fe20000010000 */
[----:B------:R-:W-:-:S05]  /*7d60*/  FADD.FTZ R109, R109, R122 ;  /* 0x0000007a6d6d7221 */ /* 0x000fca0000010000 */
[----:B------:R-:W-:Y:S01]  /*7d70*/  MUFU.EX2 R89, R123 ;  /* 0x0000007b00597308 */ /* 0x000fe20000000800 */
[C---:B------:R-:W-:Y:S06]  /*7d80*/  HMMA.16816.F32.BF16 R192, R4.reuse, R20, R192 ;  /* 0x0000001404c0723c */ /* 0x040fec00000418c0 */
[----:B------:R-:W-:Y:S01]  /*7d90*/  HMMA.16816.F32.BF16 R180, R4, R22, R180 ;  /* 0x0000001604b4723c */ /* 0x000fe200000418b4 */
[----:B------:R-:W1:Y:S01]  /*7da0*/  MUFU.EX2 R84, R200 ;  /* 0x000000c800547308 */ /* 0x000e620000000800 */
[----:B---3--:R-:W-:Y:S01]  /*7db0*/  F2FP.BF16.F32.PACK_AB R25, R116, R79 ;  /* 0x0000004f7419723e */ /* 0x008fe200000010ff */
[----:B------:R-:W-:-:S03]  /*7dc0*/  FADD.FTZ R79, R79, R112 ;  /* 0x000000704f4f7221 */ /* 0x000fc60000010000 */
[C---:B------:R-:W-:Y:S01]  /*7dd0*/  HMMA.16816.F32.BF16 R176, R4.reuse, R16, R176 ;  /* 0x0000001004b0723c */ /* 0x040fe200000418b0 */
[----:B------:R-:W-:Y:S02]  /*7de0*/  FADD.FTZ R116, R116, R79 ;  /* 0x0000004f74747221 */ /* 0x000fe40000010000 */
[----:B------:R-:W-:Y:S03]  /*7df0*/  MUFU.EX2 R115, R115 ;  /* 0x0000007300737308 */ /* 0x000fe60000000800 */
[C---:B------:R-:W-:Y:S05]  /*7e00*/  HMMA.16816.F32.BF16 R164, R4.reuse, R18, R164 ;  /* 0x0000001204a4723c */ /* 0x040fea00000418a4 */
[----:B------:R-:W3:Y:S01]  /*7e10*/  MUFU.EX2 R80, R197 ;  /* 0x000000c500507308 */ /* 0x000ee20000000800 */
[----:B--2---:R-:W-:Y:S01]  /*7e20*/  HMMA.16816.F32.BF16 R160, R4, R12, R160 ;  /* 0x0000000c04a0723c */ /* 0x004fe200000418a0 */
[----:B-1----:R-:W-:Y:S01]  /*7e30*/  F2FP.BF16.F32.PACK_AB R26, R84, R89 ;  /* 0x00000059541a723e */ /* 0x002fe200000010ff */
[----:B------:R-:W-:Y:S01]  /*7e40*/  FADD.FTZ R89, R89, R88 ;  /* 0x0000005859597221 */ /* 0x000fe20000010000 */
[----:B------:R-:W-:-:S03]  /*7e50*/  IADD3 R200, R241, 0x3800, RZ ;  /* 0x00003800f1c87810 */ /* 0x000fc60007ffe0ff */
[C---:B------:R-:W-:Y:S06]  /*7e60*/  HMMA.16816.F32.BF16 R148, R4.reuse, R14, R148 ;  /* 0x0000000e0494723c */ /* 0x040fec0000041894 */
[----:B----4-:R-:W-:Y:S01]  /*7e70*/  HMMA.16816.F32.BF16 R144, R4, R8, R144 ;  /* 0x000000080490723c */ /* 0x010fe20000041890 */
[----:B---3--:R-:W-:Y:S01]  /*7e80*/  F2FP.BF16.F32.PACK_AB R27, R80, R115 ;  /* 0x00000073501b723e */ /* 0x008fe200000010ff */
[----:B------:R-:W-:-:S04]  /*7e90*/  FADD.FTZ R115, R115, R116 ;  /* 0x0000007473737221 */ /* 0x000fc80000010000 */
[----:B------:R-:W-:Y:S06]  /*7ea0*/  HMMA.16816.F32.BF16 R132, R4, R10, R132 ;  /* 0x0000000a0484723c */ /* 0x000fec0000041884 */
[----:B------:R-:W-:Y:S01]  /*7eb0*/  HMMA.16816.F32.BF16 R188, R24, R20, R188 ;  /* 0x0000001418bc723c */ /* 0x000fe200000418bc */
[----:B------:R-:W-:Y:S01]  /*7ec0*/  FADD.FTZ R4, R97, R104 ;  /* 0x0000006861047221 */ /* 0x000fe20000010000 */
[----:B------:R-:W-:Y:S01]  /*7ed0*/  FADD.FTZ R6, R28, R109 ;  /* 0x0000006d1c067221 */ /* 0x000fe20000010000 */
[----:B------:R-:W-:-:S03]  /*7ee0*/  FADD.FTZ R5, R84, R89 ;  /* 0x0000005954057221 */ /* 0x000fc60000010000 */
[----:B------:R1:W-:Y:S01]  /*7ef0*/  STL [R1+0x60], R4 ;  /* 0x0000600401007387 */ /* 0x0003e20000100800 */
[C---:B------:R-:W-:Y:S03]  /*7f00*/  HMMA.16816.F32.BF16 R184, R24.reuse, R22, R184 ;  /* 0x0000001618b8723c */ /* 0x040fe600000418b8 */
[----:B------:R2:W-:Y:S03]  /*7f10*/  STL [R1+0x5c], R6 ;  /* 0x00005c0601007387 */ /* 0x0005e60000100800 */
[C---:B------:R-:W-:Y:S01]  /*7f20*/  HMMA.16816.F32.BF16 R172, R24.reuse, R16, R172 ;  /* 0x0000001018ac723c */ /* 0x040fe200000418ac */
[----:B------:R2:W-:Y:S05]  /*7f30*/  STL [R1+0x58], R5 ;  /* 0x0000580501007387 */ /* 0x0005ea0000100800 */
[C---:B------:R-:W-:Y:S06]  /*7f40*/  HMMA.16816.F32.BF16 R168, R24.reuse, R18, R168 ;  /* 0x0000001218a8723c */ /* 0x040fec00000418a8 */
[----:B------:R-:W-:Y:S01]  /*7f50*/  HMMA.16816.F32.BF16 R156, R24, R12, R156 ;  /* 0x0000000c189c723c */ /* 0x000fe2000004189c */
[----:B-1----:R-:W-:-:S05]  /*7f60*/  FADD.FTZ R4, R80, R115 ;  /* 0x0000007350047221 */ /* 0x002fca0000010000 */
[C---:B------:R-:W-:Y:S01]  /*7f70*/  HMMA.16816.F32.BF16 R152, R24.reuse, R14, R152 ;  /* 0x0000000e1898723c */ /* 0x040fe20000041898 */
[----:B------:R2:W-:Y:S05]  /*7f80*/  STL [R1+0x54], R4 ;  /* 0x0000540401007387 */ /* 0x0005ea0000100800 */
[C---:B------:R-:W-:Y:S06]  /*7f90*/  HMMA.16816.F32.BF16 R140, R24.reuse, R8, R140 ;  /* 0x00000008188c723c */ /* 0x040fec000004188c */
[----:B------:R-:W-:Y:S01]  /*7fa0*/  HMMA.16816.F32.BF16 R136, R24, R10, R136 ;  /* 0x0000000a1888723c */ /* 0x000fe20000041888 */
[----:B------:R-:W-:-:S08]  /*7fb0*/  NOP ;  /* 0x0000000000007918 */ /* 0x000fd00000000000 */
[----:B------:R-:W-:-:S15]  /*7fc0*/  @!P0 BRA `(.L_x_65) ;  /* 0x00000058004c8947 */ /* 0x000fde0003800000 */
[C---:B--2---:R-:W-:Y:S01]  /*7fd0*/  SHF.L.U64.HI R6, R32.reuse, 0x5, R33 ;  /* 0x0000000520067819 */ /* 0x044fe20000010221 */
[----:B------:R-:W-:Y:S01]  /*7fe0*/  IMAD.SHL.U32 R5, R32, 0x20, RZ ;  /* 0x0000002020057824 */ /* 0x000fe200078e00ff */
[----:B------:R-:W-:Y:S01]  /*7ff0*/  LEA.HI.SX32 R4, R34, 0xfffffffe, 0x19 ;  /* 0xfffffffe22047811 */ /* 0x000fe200078fcaff */
[----:B------:R-:W-:Y:S01]  /*8000*/  IMAD.MOV.U32 R201, RZ, RZ, R68 ;  /* 0x000000ffffc97224 */ /* 0x000fe200078e0044 */
[----:B------:R-:W-:Y:S01]  /*8010*/  MOV R196, R3 ;  /* 0x0000000300c47202 */ /* 0x000fe20000000f00 */
[----:B------:R1:W-:Y:S01]  /*8020*/  STL [R1+0x48], R6 ;  /* 0x0000480601007387 */ /* 0x0003e20000100800 */
[----:B------:R-:W-:Y:S01]  /*8030*/  MOV R197, R0 ;  /* 0x0000000000c57202 */ /* 0x000fe20000000f00 */
[----:B------:R-:W-:Y:S01]  /*8040*/  IMAD.MOV.U32 R199, RZ, RZ, R2 ;  /* 0x000000ffffc77224 */ /* 0x000fe200078e0002 */
[----:B------:R-:W-:Y:S01]  /*8050*/  ULDC.64 UR8, c[0x0][0x248] ;  /* 0x0000920000087ab9 */ /* 0x000fe20000000a00 */
[----:B------:R1:W-:Y:S01]  /*8060*/  STL [R1+0x4c], R5 ;  /* 0x00004c0501007387 */ /* 0x0003e20000100800 */
[----:B------:R-:W-:-:S02]  /*8070*/  USHF.L.U64.HI UR14, UR8, 0x5, UR9 ;  /* 0x00000005080e7899 */ /* 0x000fc40008010209 */
[----:B------:R-:W-:Y:S01]  /*8080*/  USHF.L.U32 UR5, UR8, 0x5, URZ ;  /* 0x0000000508057899 */ /* 0x000fe2000800063f */
[----:B------:R1:W-:Y:S01]  /*8090*/  STL [R1+0x50], R4 ;  /* 0x0000500401007387 */ /* 0x0003e20000100800 */
[----:B------:R-:W-:Y:S01]  /*80a0*/  ULDC UR15, c[0x0][0x39c] ;  /* 0x0000e700000f7ab9 */ /* 0x000fe20000000800 */
[----:B------:R-:W-:Y:S01]  /*80b0*/  ULDC UR4, c[0x0][0x2ec] ;  /* 0x0000bb0000047ab9 */ /* 0x000fe20000000800 */
[----:B------:R-:W-:Y:S01]  /*80c0*/  ULDC.64 UR12, c[0x0][0x250] ;  /* 0x00009400000c7ab9 */ /* 0x000fe20000000a00 */
[----:B------:R-:W-:Y:S01]  /*80d0*/  ULDC.64 UR6, c[0x0][0x218] ;  /* 0x0000860000067ab9 */ /* 0x000fe20000000a00 */
[----:B------:R-:W-:Y:S01]  /*80e0*/  ULDC.64 UR10, c[0x0][0x220] ;  /* 0x00008800000a7ab9 */ /* 0x000fe20000000a00 */
[----:B------:R-:W-:Y:S05]  /*80f0*/  BRA `(.L_x_66) ;  /* 0x0000000000a07947 */ /* 0x000fea0003800000 */
.L_x_68:
[----:B------:R-:W2:Y:S01]  /*8100*/  LDL.64 R120, [R1+0x30] ;  /* 0x0000300001787983 */ /* 0x000ea20000100a00 */
[----:B------:R-:W-:Y:S03]  /*8110*/  VIADD R4, R216, 0xffffffff ;  /* 0xffffffffd8047836 */ /* 0x000fe60000000000 */
[----:B------:R-:W4:Y:S01]  /*8120*/  LDL.64 R118, [R1+0x38] ;  /* 0x0000380001767983 */ /* 0x000f220000100a00 */
[C---:B------:R-:W-:Y:S01]  /*8130*/  IMAD.WIDE.U32 R68, R4.reuse, UR8, RZ ;  /* 0x0000000804447c25 */ /* 0x040fe2000f8e00ff */
[----:B------:R-:W-:Y:S02]  /*8140*/  SHF.R.S32.HI R3, RZ, 0x1f, R4 ;  /* 0x0000001fff037819 */ /* 0x000fe40000011404 */
[----:B------:R-:W5:Y:S03]  /*8150*/  LDL R220, [R1+0x24] ;  /* 0x0000240001dc7983 */ /* 0x000f660000100800 */
[----:B------:R-:W-:Y:S04]  /*8160*/  IMAD R3, R3, UR8, RZ ;  /* 0x0000000803037c24 */ /* 0x000fe8000f8e02ff */
[----:B------:R-:W-:Y:S04]  /*8170*/  IMAD R3, R4, UR9, R3 ;  /* 0x0000000904037c24 */ /* 0x000fe8000f8e0203 */
[----:B------:R-:W-:Y:S01]  /*8180*/  IMAD.IADD R3, R69, 0x1, R3 ;  /* 0x0000000145037824 */ /* 0x000fe200078e0203 */
[----:B--2---:R-:W-:Y:S04]  /*8190*/  LEA R4, P1, R68, R120, 0x7 ;  /* 0x0000007844047211 */ /* 0x004fe800078238ff */
[----:B------:R-:W-:Y:S02]  /*81a0*/  LEA R70, P2, R4, UR6, 0x1 ;  /* 0x0000000604467c11 */ /* 0x000fe4000f8408ff */
[----:B----4-:R-:W-:Y:S02]  /*81b0*/  LEA.HI.X R3, R68, R119, R3, 0x7, P1 ;  /* 0x0000007744037211 */ /* 0x010fe400008f3c03 */
[----:B------:R-:W-:Y:S02]  /*81c0*/  IADD3 R68, P1, R70, UR5, RZ ;  /* 0x0000000546447c10 */ /* 0x000fe4000ff3e0ff */
[----:B------:R-:W-:Y:S02]  /*81d0*/  LEA.HI.X R71, R4, UR7, R3, 0x1, P2 ;  /* 0x0000000704477c11 */ /* 0x000fe400090f0c03 */
[----:B------:R-:W-:Y:S02]  /*81e0*/  IADD3 R98, P2, R68, UR5, RZ ;  /* 0x0000000544627c10 */ /* 0x000fe4000ff5e0ff */
[----:B------:R-:W-:Y:S01]  /*81f0*/  IADD3.X R69, R71, UR14, RZ, P1, !PT ;  /* 0x0000000e47457c10 */ /* 0x000fe20008ffe4ff */
[----:B------:R-:W-:Y:S01]  /*8200*/  @!PT LDS RZ, [RZ] ;  /* 0x00000000fffff984 */ /* 0x000fe20000000800 */
[----:B------:R-:W-:Y:S01]  /*8210*/  @!PT LDS RZ, [RZ] ;  /* 0x00000000fffff984 */ /* 0x000fe20000000800 */
[----:B------:R-:W-:Y:S01]  /*8220*/  @!PT LDS RZ, [RZ] ;  /* 0x00000000fffff984 */ /* 0x000fe20000000800 */
[----:B-----5:R1:W-:Y:S01]  /*8230*/  LDGSTS.E.BYPASS.LTC128B.128 [R220+0x4000], desc[UR16][R70.64] ;  /* 0x0400000046dc7fae */ /* 0x0203e2000b901d50 */
        /* <DEDUP_REMOVED lines=17> */
[----:B------:R1:W-:Y:S04]  /*8350*/  LDGSTS.E.BYPASS.LTC128B.128 [R220+0x7800], desc[UR16][R118.64] ;  /* 0x0780000076dc7fae */ /* 0x0003e8000b901d50 */
[----:B------:R-:W0:Y:S01]  /*8360*/  LDGDEPBAR ;  /* 0x00000000000079af */ /* 0x000e220000000000 */
[----:B------:R-:W-:Y:S05]  /*8370*/  BRA `(.L_x_67) ;  /* 0x0000002400787947 */ /* 0x000fea0003800000 */
.L_x_66:
[----:B------:R-:W2:Y:S01]  /*8380*/  LDL R128, [R1+0x50] ;  /* 0x0000500001807983 */ /* 0x000ea20000100800 */
[----:B------:R-:W-:Y:S04]  /*8390*/  DEPBAR.LE SB0, 0x0 ;  /* 0x000080000000791a */ /* 0x000fe80000000000 */
[----:B-1-3--:R-:W3:Y:S06]  /*83a0*/  LDL.64 R4, [R1+0x28] ;  /* 0x0000280001047983 */ /* 0x00aeec0000100a00 */
[----:B------:R-:W4:Y:S04]  /*83b0*/  LDL R3, [R1+0x18] ;  /* 0x0000180001037983 */ /* 0x000f280000100800 */
[----:B------:R-:W5:Y:S04]  /*83c0*/  LDL R8, [R1+0x4c] ;  /* 0x00004c0001087983 */ /* 0x000f680000100800 */
[----:B------:R-:W5:Y:S04]  /*83d0*/  LDL R6, [R1+0x24] ;  /* 0x0000240001067983 */ /* 0x000f680000100800 */
[----:B------:R-:W5:Y:S01]  /*83e0*/  LDL R7, [R1+0x48] ;  /* 0x0000480001077983 */ /* 0x000f620000100800 */
[----:B------:R-:W-:Y:S01]  /*83f0*/  BAR.SYNC.DEFER_BLOCKING 0x0 ;  /* 0x0000000000007b1d */ /* 0x000fe20000010000 */
[----:B--2---:R-:W-:Y:S01]  /*8400*/  IMAD.WIDE.U32 R24, R128, UR12, RZ ;  /* 0x0000000c80187c25 */ /* 0x004fe2000f8e00ff */
[----:B------:R-:W-:Y:S02]  /*8410*/  SHF.R.S32.HI R0, RZ, 0x1f, R128 ;  /* 0x0000001fff007819 */ /* 0x000fe40000011480 */
[----:B---3--:R-:W-:Y:S02]  /*8420*/  LEA R2, P0, R24, R4, 0x7 ;  /* 0x0000000418027211 */ /* 0x008fe400078038ff */
[----:B------:R-:W2:Y:S01]  /*8430*/  LDL R5, [R1+0x14] ;  /* 0x0000140001057983 */ /* 0x000ea20000100800 */
[----:B------:R-:W-:Y:S01]  /*8440*/  IMAD R0, R0, UR12, RZ ;  /* 0x0000000c00007c24 */ /* 0x000fe2000f8e02ff */
[----:B------:R-:W-:Y:S02]  /*8450*/  LEA R26, P1, R2, UR10, 0x1 ;  /* 0x0000000a021a7c11 */ /* 0x000fe4000f8208ff */
[----:B------:R-:W3:Y:S01]  /*8460*/  LDL R4, [R1+0x10] ;  /* 0x0000100001047983 */ /* 0x000ee20000100800 */
[----:B------:R-:W-:Y:S04]  /*8470*/  IMAD R0, R128, UR13, R0 ;  /* 0x0000000d80007c24 */ /* 0x000fe8000f8e0200 */
[----:B------:R-:W-:Y:S05]  /*8480*/  IMAD.IADD R0, R25, 0x1, R0 ;  /* 0x0000000119007824 */ /* 0x000fea00078e0200 */
[----:B----4-:R-:W-:Y:S02]  /*8490*/  LEA.HI.X R3, R24, R3, R0, 0x7, P0 ;  /* 0x0000000318037211 */ /* 0x010fe400000f3c00 */
[----:B------:R-:W4:Y:S01]  /*84a0*/  LDL R0, [R1+0xc] ;  /* 0x00000c0001007983 */ /* 0x000f220000100800 */
[-C--:B-----5:R-:W-:Y:S02]  /*84b0*/  IADD3 R24, P0, R26, R8.reuse, RZ ;  /* 0x000000081a187210 */ /* 0x0a0fe40007f1e0ff */
[----:B------:R-:W-:Y:S02]  /*84c0*/  LEA.HI.X R27, R2, UR11, R3, 0x1, P1 ;  /* 0x0000000b021b7c11 */ /* 0x000fe400088f0c03 */
[-C--:B------:R-:W-:Y:S02]  /*84d0*/  IADD3 R30, P1, R24, R8.reuse, RZ ;  /* 0x00000008181e7210 */ /* 0x080fe40007f3e0ff */
[-C--:B------:R-:W-:Y:S01]  /*84e0*/  IADD3.X R25, R27, R7.reuse, RZ, P0, !PT ;  /* 0x000000071b197210 */ /* 0x080fe200007fe4ff */
[----:B------:R-:W-:Y:S01]  /*84f0*/  @!PT LDS RZ, [RZ] ;  /* 0x00000000fffff984 */ /* 0x000fe20000000800 */
[----:B------:R-:W-:Y:S01]  /*8500*/  @!PT LDS RZ, [RZ] ;  /* 0x00000000fffff984 */ /* 0x000fe20000000800 */
[----:B------:R-:W-:Y:S01]  /*8510*/  @!PT LDS RZ, [RZ] ;  /* 0x00000000fffff984 */ /* 0x000fe20000000800 */
[----:B------:R-:W-:Y:S01]  /*8520*/  LDGSTS.E.BYPASS.LTC128B.128 [R6+0x8000], desc[UR16][R26.64] ;  /* 0x080000001a067fae */ /* 0x000fe2000b901d50 */
[-C--:B------:R-:W-:Y:S03]  /*8530*/  IADD3 R28, P0, R30, R8.reuse, RZ ;  /* 0x000000081e1c7210 */ /* 0x080fe60007f1e0ff */
[--C-:B------:R-:W-:Y:S01]  /*8540*/  IMAD.X R31, R25, 0x1, R7.reuse, P1 ;  /* 0x00000001191f7824 */ /* 0x100fe200008e0607 */
[-C--:B------:R-:W-:Y:S03]  /*8550*/  IADD3 R2, P1, R28, R8.reuse, RZ ;  /* 0x000000081c027210 */ /* 0x080fe60007f3e0ff */
[----:B------:R-:W-:Y:S01]  /*8560*/  LDGSTS.E.BYPASS.LTC128B.128 [R6+0x8800], desc[UR16][R24.64] ;  /* 0x0880000018067fae */ /* 0x000fe2000b901d50 */
[-C--:B------:R-:W-:Y:S02]  /*8570*/  IADD3.X R29, R31, R7.reuse, RZ, P0, !PT ;  /* 0x000000071f1d7210 */ /* 0x080fe400007fe4ff */
[-C--:B------:R-:W-:Y:S03]  /*8580*/  IADD3 R32, P0, R2, R8.reuse, RZ ;  /* 0x0000000802207210 */ /* 0x080fe60007f1e0ff */
[--C-:B------:R-:W-:Y:S01]  /*8590*/  IMAD.X R3, R29, 0x1, R7.reuse, P1 ;  /* 0x000000011d037824 */ /* 0x100fe200008e0607 */
[-C--:B------:R-:W-:Y:S01]  /*85a0*/  IADD3 R34, P1, R32, R8.reuse, RZ ;  /* 0x0000000820227210 */ /* 0x080fe20007f3e0ff */
[----:B------:R-:W-:Y:S03]  /*85b0*/  LDGSTS.E.BYPASS.LTC128B.128 [R6+0x9000], desc[UR16][R30.64] ;  /* 0x090000001e067fae */ /* 0x000fe6000b901d50 */
[-C--:B------:R-:W-:Y:S02]  /*85c0*/  IADD3.X R33, R3, R7.reuse, RZ, P0, !PT ;  /* 0x0000000703217210 */ /* 0x080fe400007fe4ff */
[----:B------:R-:W-:Y:S03]  /*85d0*/  IADD3 R36, P0, R34, R8, RZ ;  /* 0x0000000822247210 */ /* 0x000fe60007f1e0ff */
[----:B------:R-:W-:Y:S01]  /*85e0*/  LDGSTS.E.BYPASS.LTC128B.128 [R6+0x9800], desc[UR16][R28.64] ;  /* 0x098000001c067fae */ /* 0x000fe2000b901d50 */
[----:B------:R-:W-:Y:S05]  /*85f0*/  IMAD.X R35, R33, 0x1, R7, P1 ;  /* 0x0000000121237824 */ /* 0x000fea00008e0607 */
[----:B------:R-:W-:Y:S02]  /*8600*/  IADD3.X R37, R35, R7, RZ, P0, !PT ;  /* 0x0000000723257210 */ /* 0x000fe400007fe4ff */
[----:B------:R-:W-:Y:S08]  /*8610*/  LDGSTS.E.BYPASS.LTC128B.128 [R6+0xa000], desc[UR16][R2.64] ;  /* 0x0a00000002067fae */ /* 0x000ff0000b901d50 */
[----:B------:R-:W-:Y:S08]  /*8620*/  LDGSTS.E.BYPASS.LTC128B.128 [R6+0xa800], desc[UR16][R32.64] ;  /* 0x0a80000020067fae */ /* 0x000ff0000b901d50 */
[----:B------:R-:W-:Y:S08]  /*8630*/  LDGSTS.E.BYPASS.LTC128B.128 [R6+0xb000], desc[UR16][R34.64] ;  /* 0x0b00000022067fae */ /* 0x000ff0000b901d50 */
[----:B------:R1:W-:Y:S08]  /*8640*/  LDGSTS.E.BYPASS.LTC128B.128 [R6+0xb800], desc[UR16][R36.64] ;  /* 0x0b80000024067fae */ /* 0x0003f0000b901d50 */
[----:B------:R-:W5:Y:S04]  /*8650*/  LDL R2, [R1+0x8] ;  /* 0x0000080001027983 */ /* 0x000f680000100800 */
[----:B------:R-:W0:Y:S08]  /*8660*/  LDGDEPBAR ;  /* 0x00000000000079af */ /* 0x000e300000000000 */
[----:B------:R-:W5:Y:S04]  /*8670*/  LDL R3, [R1+0x4] ;  /* 0x0000040001037983 */ /* 0x000f680000100800 */
[----:B--2---:R-:W-:Y:S08]  /*8680*/  LDSM.16.M88.4 R204, [R5] ;  /* 0x0000000005cc783b */ /* 0x004ff00000000200 */
[----:B---3--:R-:W1:Y:S08]  /*8690*/  LDSM.16.M88.4 R208, [R4+0x4000] ;  /* 0x0040000004d0783b */ /* 0x008e700000000200 */
[----:B------:R-:W2:Y:S08]  /*86a0*/  LDSM.16.M88.4 R212, [R5+0x2000] ;  /* 0x0020000005d4783b */ /* 0x000eb00000000200 */
[----:B------:R-:W3:Y:S08]  /*86b0*/  LDSM.16.M88.4 R216, [R4+0x4800] ;  /* 0x0048000004d8783b */ /* 0x000ef00000000200 */
[----:B------:R-:W3:Y:S08]  /*86c0*/  LDSM.16.M88.4 R220, [R4+0x5000] ;  /* 0x0050000004dc783b */ /* 0x000ef00000000200 */
[----:B------:R-:W5:Y:S08]  /*86d0*/  LDSM.16.M88.4 R224, [R4+0x5800] ;  /* 0x0058000004e0783b */ /* 0x000f700000000200 */
[----:B------:R-:W5:Y:S08]  /*86e0*/  LDSM.16.M88.4 R228, [R4+0x6000] ;  /* 0x0060000004e4783b */ /* 0x000f700000000200 */
[----:B------:R-:W5:Y:S08]  /*86f0*/  LDSM.16.M88.4 R232, [R4+0x6800] ;  /* 0x0068000004e8783b */ /* 0x000f700000000200 */
[----:B------:R-:W5:Y:S08]  /*8700*/  LDSM.16.M88.4 R236, [R4+0x7000] ;  /* 0x0070000004ec783b */ /* 0x000f700000000200 */
[----:B------:R1:W5:Y:S02]  /*8710*/  LDSM.16.M88.4 R240, [R4+0x7800] ;  /* 0x0078000004f0783b */ /* 0x0003640000000200 */
[-C--:B-1----:R-:W-:Y:S06]  /*8720*/  HMMA.16816.F32.BF16 R4, R204, R208.reuse, RZ ;  /* 0x000000d0cc04723c */ /* 0x082fec00000418ff */
[C---:B--2---:R-:W-:Y:S06]  /*8730*/  HMMA.16816.F32.BF16 R8, R212.reuse, R208, RZ ;  /* 0x000000d0d408723c */ /* 0x044fec00000418ff */
[-C--:B------:R-:W-:Y:S06]  /*8740*/  HMMA.16816.F32.BF16 R12, R212, R210.reuse, RZ ;  /* 0x000000d2d40c723c */ /* 0x080fec00000418ff */
[C---:B------:R-:W-:Y:S01]  /*8750*/  HMMA.16816.F32.BF16 R16, R204.reuse, R210, RZ ;  /* 0x000000d2cc10723c */ /* 0x040fe200000418ff */
[----:B----4-:R-:W-:Y:S05]  /*8760*/  LDSM.16.M88.4 R208, [R0] ;  /* 0x0000000000d0783b */ /* 0x010fea0000000200 */
[-C--:B---3--:R-:W-:Y:S06]  /*8770*/  HMMA.16816.F32.BF16 R20, R204, R216.reuse, RZ ;  /* 0x000000d8cc14723c */ /* 0x088fec00000418ff */
[C---:B------:R-:W-:Y:S06]  /*8780*/  HMMA.16816.F32.BF16 R24, R212.reuse, R216, RZ ;  /* 0x000000d8d418723c */ /* 0x040fec00000418ff */
[-C--:B------:R-:W-:Y:S06]  /*8790*/  HMMA.16816.F32.BF16 R28, R212, R218.reuse, RZ ;  /* 0x000000dad41c723c */ /* 0x080fec00000418ff */
[C---:B------:R-:W-:Y:S01]  /*87a0*/  HMMA.16816.F32.BF16 R32, R204.reuse, R218, RZ ;  /* 0x000000dacc20723c */ /* 0x040fe200000418ff */
[----:B------:R1:W-:Y:S05]  /*87b0*/  LDSM.16.M88.4 R216, [R0+0x2000] ;  /* 0x0020000000d8783b */ /* 0x0003ea0000000200 */
[-C--:B------:R-:W-:Y:S06]  /*87c0*/  HMMA.16816.F32.BF16 R36, R204, R220.reuse, RZ ;  /* 0x000000dccc24723c */ /* 0x080fec00000418ff */
[C---:B------:R-:W-:Y:S06]  /*87d0*/  HMMA.16816.F32.BF16 R40, R212.reuse, R220, RZ ;  /* 0x000000dcd428723c */ /* 0x040fec00000418ff */
[-C--:B------:R-:W-:Y:S06]  /*87e0*/  HMMA.16816.F32.BF16 R44, R212, R222.reuse, RZ ;  /* 0x000000ded42c723c */ /* 0x080fec00000418ff */
[C---:B------:R-:W-:Y:S02]  /*87f0*/  HMMA.16816.F32.BF16 R48, R204.reuse, R222, RZ ;  /* 0x000000decc30723c */ /* 0x040fe400000418ff */
[----:B-1----:R-:W-:Y:S04]  /*8800*/  IMAD.MOV.U32 R0, RZ, RZ, R128 ;  /* 0x000000ffff007224 */ /* 0x002fe800078e0080 */
[-C--:B-----5:R-:W-:Y:S01]  /*8810*/  HMMA.16816.F32.BF16 R52, R204, R224.reuse, RZ ;  /* 0x000000e0cc34723c */ /* 0x0a0fe200000418ff */
[----:B------:R-:W-:Y:S05]  /*8820*/  MOV R220, R0 ;  /* 0x0000000000dc7202 */ /* 0x000fea0000000f00 */
[C---:B------:R-:W-:Y:S06]  /*8830*/  HMMA.16816.F32.BF16 R56, R212.reuse, R224, RZ ;  /* 0x000000e0d438723c */ /* 0x040fec00000418ff */
[-C--:B------:R-:W-:Y:S06]  /*8840*/  HMMA.16816.F32.BF16 R60, R212, R226.reuse, RZ ;  /* 0x000000e2d43c723c */ /* 0x080fec00000418ff */
        /* <DEDUP_REMOVED lines=15> */
[-C--:B------:R-:W-:Y:S01]  /*8940*/  HMMA.16816.F32.BF16 R124, R212, R242.reuse, RZ ;  /* 0x000000f2d47c723c */ /* 0x080fe200000418ff */
[----:B------:R-:W1:Y:S05]  /*8950*/  LDSM.16.M88.4 R212, [R251+0x4000] ;  /* 0x00400000fbd4783b */ /* 0x000e6a0000000200 */
[----:B------:R-:W-:Y:S03]  /*8960*/  HMMA.16816.F32.BF16 R128, R204, R242, RZ ;  /* 0x000000f2cc80723c */ /* 0x000fe600000418ff */
[----:B------:R-:W2:Y:S03]  /*8970*/  LDSM.16.M88.4 R204, [R251+0x4800] ;  /* 0x00480000fbcc783b */ /* 0x000ea60000000200 */
        /* <DEDUP_REMOVED lines=40> */
[----:B------:R2:W3:Y:S08]  /*8c00*/  LDSM.16.M88.4 R204, [R2+0x2000] ;  /* 0x0020000002cc783b */ /* 0x0004f00000000200 */
[----:B------:R-:W4:Y:S08]  /*8c10*/  LDSM.16.M88.4 R208, [R247] ;  /* 0x00000000f7d0783b */ /* 0x000f300000000200 */
[----:B--2---:R-:W2:Y:S01]  /*8c20*/  LDL R2, [R1] ;  /* 0x0000000001027983 */ /* 0x004ea20000100800 */
[-C--:B-1----:R-:W-:Y:S06]  /*8c30*/  HMMA.16816.F32.BF16 R4, R212, R216.reuse, R4 ;  /* 0x000000d8d404723c */ /* 0x082fec0000041804 */
[C---:B---3--:R-:W-:Y:S06]  /*8c40*/  HMMA.16816.F32.BF16 R8, R204.reuse, R216, R8 ;  /* 0x000000d8cc08723c */ /* 0x048fec0000041808 */
[-C--:B------:R-:W-:Y:S06]  /*8c50*/  HMMA.16816.F32.BF16 R12, R204, R218.reuse, R12 ;  /* 0x000000dacc0c723c */ /* 0x080fec000004180c */
[C---:B------:R-:W-:Y:S01]  /*8c60*/  HMMA.16816.F32.BF16 R16, R212.reuse, R218, R16 ;  /* 0x000000dad410723c */ /* 0x040fe20000041810 */
[----:B------:R-:W1:Y:S05]  /*8c70*/  LDSM.16.M88.4 R216, [R246] ;  /* 0x00000000f6d8783b */ /* 0x000e6a0000000200 */
[-C--:B----4-:R-:W-:Y:S06]  /*8c80*/  HMMA.16816.F32.BF16 R20, R212, R208.reuse, R20 ;  /* 0x000000d0d414723c */ /* 0x090fec0000041814 */
[C---:B------:R-:W-:Y:S06]  /*8c90*/  HMMA.16816.F32.BF16 R24, R204.reuse, R208, R24 ;  /* 0x000000d0cc18723c */ /* 0x040fec0000041818 */
[-C--:B------:R-:W-:Y:S06]  /*8ca0*/  HMMA.16816.F32.BF16 R28, R204, R210.reuse, R28 ;  /* 0x000000d2cc1c723c */ /* 0x080fec000004181c */
[C---:B------:R-:W-:Y:S01]  /*8cb0*/  HMMA.16816.F32.BF16 R32, R212.reuse, R210, R32 ;  /* 0x000000d2d420723c */ /* 0x040fe20000041820 */
[----:B------:R-:W3:Y:S05]  /*8cc0*/  LDSM.16.M88.4 R208, [R245] ;  /* 0x00000000f5d0783b */ /* 0x000eea0000000200 */
[-C--:B-1----:R-:W-:Y:S06]  /*8cd0*/  HMMA.16816.F32.BF16 R36, R212, R216.reuse, R36 ;  /* 0x000000d8d424723c */ /* 0x082fec0000041824 */
[C---:B------:R-:W-:Y:S06]  /*8ce0*/  HMMA.16816.F32.BF16 R40, R204.reuse, R216, R40 ;  /* 0x000000d8cc28723c */ /* 0x040fec0000041828 */
[-C--:B------:R-:W-:Y:S06]  /*8cf0*/  HMMA.16816.F32.BF16 R44, R204, R218.reuse, R44 ;  /* 0x000000dacc2c723c */ /* 0x080fec000004182c */
[C---:B------:R-:W-:Y:S01]  /*8d00*/  HMMA.16816.F32.BF16 R48, R212.reuse, R218, R48 ;  /* 0x000000dad430723c */ /* 0x040fe20000041830 */
[----:B------:R-:W1:Y:S05]  /*8d10*/  LDSM.16.M88.4 R216, [R244] ;  /* 0x00000000f4d8783b */ /* 0x000e6a0000000200 */
[-C--:B---3--:R-:W-:Y:S06]  /*8d20*/  HMMA.16816.F32.BF16 R52, R212, R208.reuse, R52 ;  /* 0x000000d0d434723c */ /* 0x088fec0000041834 */
        /* <DEDUP_REMOVED lines=17> */
[C---:B------:R-:W-:Y:S06]  /*8e40*/  HMMA.16816.F32.BF16 R112, R212.reuse, R218, R112 ;  /* 0x000000dad470723c */ /* 0x040fec0000041870 */
[-C--:B---3--:R-:W-:Y:S06]  /*8e50*/  HMMA.16816.F32.BF16 R116, R212, R208.reuse, R116 ;  /* 0x000000d0d474723c */ /* 0x088fec0000041874 */
[C---:B------:R-:W-:Y:S06]  /*8e60*/  HMMA.16816.F32.BF16 R120, R204.reuse, R208, R120 ;  /* 0x000000d0cc78723c */ /* 0x040fec0000041878 */
[-C--:B------:R-:W-:Y:S01]  /*8e70*/  HMMA.16816.F32.BF16 R124, R204, R210.reuse, R124 ;  /* 0x000000d2cc7c723c */ /* 0x080fe2000004187c */
[----:B------:R-:W-:Y:S05]  /*8e80*/  LDSM.16.M88.4 R204, [R198] ;  /* 0x00000000c6cc783b */ /* 0x000fea0000000200 */
[----:B------:R-:W-:Y:S03]  /*8e90*/  HMMA.16816.F32.BF16 R128, R212, R210, R128 ;  /* 0x000000d2d480723c */ /* 0x000fe60000041880 */
[----:B------:R-:W-:Y:S08]  /*8ea0*/  LDSM.16.M88.4 R212, [R198+0x800] ;  /* 0x00080000c6d4783b */ /* 0x000ff00000000200 */
[----:B--2---:R-:W1:Y:S08]  /*8eb0*/  LDSM.16.M88.4 R216, [R2] ;  /* 0x0000000002d8783b */ /* 0x004e700000000200 */
[----:B------:R-:W2:Y:S01]  /*8ec0*/  LDSM.16.M88.4 R208, [R2+0x2000] ;  /* 0x0020000002d0783b */ /* 0x000ea20000000200 */
[-C--:B-1----:R-:W-:Y:S06]  /*8ed0*/  HMMA.16816.F32.BF16 R4, R216, R204.reuse, R4 ;  /* 0x000000ccd804723c */ /* 0x082fec0000041804 */
[C---:B--2---:R-:W-:Y:S06]  /*8ee0*/  HMMA.16816.F32.BF16 R8, R208.reuse, R204, R8 ;  /* 0x000000ccd008723c */ /* 0x044fec0000041808 */
[-C--:B------:R-:W-:Y:S06]  /*8ef0*/  HMMA.16816.F32.BF16 R12, R208, R206.reuse, R12 ;  /* 0x000000ced00c723c */ /* 0x080fec000004180c */
[C---:B------:R-:W-:Y:S01]  /*8f00*/  HMMA.16816.F32.BF16 R16, R216.reuse, R206, R16 ;  /* 0x000000ced810723c */ /* 0x040fe20000041810 */
[----:B------:R-:W1:Y:S05]  /*8f10*/  LDSM.16.M88.4 R204, [R198+0x1000] ;  /* 0x00100000c6cc783b */ /* 0x000e6a0000000200 */
[----:B------:R-:W-:Y:S01]  /*8f20*/  FMUL.FTZ R2, R4, UR15 ;  /* 0x0000000f04027c20 */ /* 0x000fe20008410000 */
[-C--:B------:R-:W-:Y:S03]  /*8f30*/  HMMA.16816.F32.BF16 R20, R216, R212.reuse, R20 ;  /* 0x000000d4d814723c */ /* 0x080fe60000041814 */
[----:B------:R2:W-:Y:S01]  /*8f40*/  MUFU.TANH R223, R2 ;  /* 0x0000000200df7308 */ /* 0x0005e20000002400 */
[----:B------:R-:W-:Y:S02]  /*8f50*/  FMUL.FTZ R0, R6, UR15 ;  /* 0x0000000f06007c20 */ /* 0x000fe40008410000 */
[C---:B------:R-:W-:Y:S07]  /*8f60*/  HMMA.16816.F32.BF16 R24, R208.reuse, R212, R24 ;  /* 0x000000d4d018723c */ /* 0x040fee0000041818 */
[----:B------:R3:W-:Y:S01]  /*8f70*/  MUFU.TANH R221, R0 ;  /* 0x0000000000dd7308 */ /* 0x0007e20000002400 */
[-C--:B------:R-:W-:Y:S03]  /*8f80*/  HMMA.16816.F32.BF16 R28, R208, R214.reuse, R28 ;  /* 0x000000d6d01c723c */ /* 0x080fe6000004181c */
[----:B------:R-:W-:Y:S03]  /*8f90*/  FMUL.FTZ R3, R9, UR15 ;  /* 0x0000000f09037c20 */ /* 0x000fe60008410000 */
[C---:B------:R-:W-:Y:S03]  /*8fa0*/  HMMA.16816.F32.BF16 R32, R216.reuse, R214, R32 ;  /* 0x000000d6d820723c */ /* 0x040fe60000041820 */
[----:B------:R-:W-:Y:S02]  /*8fb0*/  MUFU.TANH R243, R3 ;  /* 0x0000000300f37308 */ /* 0x000fe40000002400 */
[----:B--2---:R-:W-:Y:S01]  /*8fc0*/  FMUL.FTZ R2, R10, UR15 ;  /* 0x0000000f0a027c20 */ /* 0x004fe20008410000 */
[----:B------:R-:W-:Y:S01]  /*8fd0*/  FMUL.FTZ R235, R7, UR15 ;  /* 0x0000000f07eb7c20 */ /* 0x000fe20008410000 */
[----:B------:R-:W-:Y:S01]  /*8fe0*/  FMUL.FTZ R9, R13, UR15 ;  /* 0x0000000f0d097c20 */ /* 0x000fe20008410000 */
[----:B------:R-:W-:Y:S05]  /*8ff0*/  FMUL.FTZ R222, R16, UR15 ;  /* 0x0000000f10de7c20 */ /* 0x000fea0008410000 */
[----:B------:R2:W-:Y:S01]  /*9000*/  MUFU.TANH R239, R2 ;  /* 0x0000000200ef7308 */ /* 0x0005e20000002400 */
[----:B------:R-:W-:Y:S01]  /*9010*/  FMUL.FTZ R24, R24, UR15 ;  /* 0x0000000f18187c20 */ /* 0x000fe20008410000 */
[----:B------:R-:W-:Y:S01]  /*9020*/  FMUL.FTZ R26, R26, UR15 ;  /* 0x0000000f1a1a7c20 */ /* 0x000fe20008410000 */
[----:B------:R-:W-:Y:S01]  /*9030*/  FMUL.FTZ R25, R25, UR15 ;  /* 0x0000000f19197c20 */ /* 0x000fe20008410000 */
[----:B------:R-:W-:Y:S01]  /*9040*/  FMUL.FTZ R27, R27, UR15 ;  /* 0x0000000f1b1b7c20 */ /* 0x000fe20008410000 */
[----:B---3--:R-:W-:Y:S01]  /*9050*/  FMUL.FTZ R0, R11, UR15 ;  /* 0x0000000f0b007c20 */ /* 0x008fe20008410000 */
[-C--:B-1----:R-:W-:Y:S04]  /*9060*/  HMMA.16816.F32.BF16 R36, R216, R204.reuse, R36 ;  /* 0x000000ccd824723c */ /* 0x082fe80000041824 */
[----:B------:R-:W-:Y:S01]  /*9070*/  MUFU.TANH R227, R24 ;  /* 0x0000001800e37308 */ /* 0x000fe20000002400 */
[----:B------:R-:W-:Y:S01]  /*9080*/  FMUL.FTZ R28, R28, UR15 ;  /* 0x0000000f1c1c7c20 */ /* 0x000fe20008410000 */
[----:B------:R-:W-:Y:S01]  /*9090*/  FMUL.FTZ R30, R30, UR15 ;  /* 0x0000000f1e1e7c20 */ /* 0x000fe20008410000 */
[----:B------:R-:W-:Y:S01]  /*90a0*/  FMUL.FTZ R29, R29, UR15 ;  /* 0x0000000f1d1d7c20 */ /* 0x000fe20008410000 */
[----:B------:R-:W-:Y:S01]  /*90b0*/  FMUL.FTZ R31, R31, UR15 ;  /* 0x0000000f1f1f7c20 */ /* 0x000fe20008410000 */
[C---:B------:R-:W-:Y:S05]  /*90c0*/  HMMA.16816.F32.BF16 R40, R208.reuse, R204, R40 ;  /* 0x000000ccd028723c */ /* 0x040fea0000041828 */
[----:B------:R-:W-:Y:S01]  /*90d0*/  MUFU.TANH R226, R26 ;  /* 0x0000001a00e27308 */ /* 0x000fe20000002400 */
[----:B--2---:R-:W-:Y:S01]  /*90e0*/  FMUL.FTZ R2, R15, UR15 ;  /* 0x0000000f0f027c20 */ /* 0x004fe20008410000 */
[----:B------:R-:W-:Y:S01]  /*90f0*/  FMUL.FTZ R3, R18, UR15 ;  /* 0x0000000f12037c20 */ /* 0x000fe20008410000 */
[-C--:B------:R-:W-:Y:S07]  /*9100*/  HMMA.16816.F32.BF16 R44, R208, R206.reuse, R44 ;  /* 0x000000ced02c723c */ /* 0x080fee000004182c */
[----:B------:R-:W-:Y:S01]  /*9110*/  MUFU.TANH R229, R25 ;  /* 0x0000001900e57308 */ /* 0x000fe20000002400 */
[C---:B------:R-:W-:Y:S04]  /*9120*/  HMMA.16816.F32.BF16 R48, R216.reuse, R206, R48 ;  /* 0x000000ced830723c */ /* 0x040fe80000041830 */
[----:B------:R-:W-:Y:S01]  /*9130*/  FMUL.FTZ R18, R17, UR15 ;  /* 0x0000000f11127c20 */ /* 0x000fe20008410000 */
[----:B------:R-:W-:Y:S04]  /*9140*/  FMUL.FTZ R237, R5, UR15 ;  /* 0x0000000f05ed7c20 */ /* 0x000fe80008410000 */
[----:B------:R1:W-:Y:S02]  /*9150*/  MUFU.TANH R230, R27 ;  /* 0x0000001b00e67308 */ /* 0x0003e40000002400 */
[----:B------:R-:W-:Y:S01]  /*9160*/  FMUL.FTZ R241, R8, UR15 ;  /* 0x0000000f08f17c20 */ /* 0x000fe20008410000 */
[----:B------:R-:W-:Y:S01]  /*9170*/  FMUL.FTZ R14, R14, UR15 ;  /* 0x0000000f0e0e7c20 */ /* 0x000fe20008410000 */
[----:B------:R-:W-:Y:S01]  /*9180*/  FMUL.FTZ R10, R12, UR15 ;  /* 0x0000000f0c0a7c20 */ /* 0x000fe20008410000 */
[----:B------:R-:W-:Y:S01]  /*9190*/  FMUL.FTZ R5, R20, UR15 ;  /* 0x0000000f14057c20 */ /* 0x000fe20008410000 */
[----:B------:R-:W-:Y:S04]  /*91a0*/  FMUL.FTZ R11, R22, UR15 ;  /* 0x0000000f160b7c20 */ /* 0x000fe80008410000 */
[----:B------:R-:W-:Y:S01]  /*91b0*/  MUFU.TANH R231, R28 ;  /* 0x0000001c00e77308 */ /* 0x000fe20000002400 */
[----:B------:R-:W-:Y:S01]  /*91c0*/  FMUL.FTZ R21, R21, UR15 ;  /* 0x0000000f15157c20 */ /* 0x000fe20008410000 */
[----:B------:R-:W-:Y:S01]  /*91d0*/  FMUL.FTZ R32, R32, UR15 ;  /* 0x0000000f20207c20 */ /* 0x000fe20008410000 */
[----:B------:R-:W-:Y:S01]  /*91e0*/  FMUL.FTZ R34, R34, UR15 ;  /* 0x0000000f22227c20 */ /* 0x000fe20008410000 */
[----:B------:R-:W-:Y:S01]  /*91f0*/  FMUL.FTZ R33, R33, UR15 ;  /* 0x0000000f21217c20 */ /* 0x000fe20008410000 */
[----:B------:R-:W-:Y:S01]  /*9200*/  FMUL.FTZ R35, R35, UR15 ;  /* 0x0000000f23237c20 */ /* 0x000fe20008410000 */
[----:B------:R-:W-:Y:S01]  /*9210*/  FMUL.FTZ R42, R42, UR15 ;  /* 0x0000000f2a2a7c20 */ /* 0x000fe20008410000 */
[----:B------:R-:W-:Y:S03]  /*9220*/  FMUL.FTZ R43, R43, UR15 ;  /* 0x0000000f2b2b7c20 */ /* 0x000fe60008410000 */
[----:B------:R-:W-:Y:S01]  /*9230*/  MUFU.TANH R234, R30 ;  /* 0x0000001e00ea7308 */ /* 0x000fe20000002400 */
[----:B-1----:R-:W1:Y:S01]  /*9240*/  LDSM.16.M88.4 R24, [R198+0x1800] ;  /* 0x00180000c618783b */ /* 0x002e620000000200 */
[----:B------:R-:W-:Y:S01]  /*9250*/  FMUL.FTZ R49, R49, UR15 ;  /* 0x0000000f31317c20 */ /* 0x000fe20008410000 */
[----:B------:R-:W-:Y:S01]  /*9260*/  FMUL.FTZ R48, R48, UR15 ;  /* 0x0000000f30307c20 */ /* 0x000fe20008410000 */
[----:B------:R-:W-:Y:S06]  /*9270*/  FMUL.FTZ R45, R45, UR15 ;  /* 0x0000000f2d2d7c20 */ /* 0x000fec0008410000 */
[----:B------:R-:W-:Y:S10]  /*9280*/  MUFU.TANH R233, R29 ;  /* 0x0000001d00e97308 */ /* 0x000ff40000002400 */
[----:B------:R2:W-:Y:S10]  /*9290*/  MUFU.TANH R238, R31 ;  /* 0x0000001f00ee7308 */ /* 0x0005f40000002400 */
[----:B------:R3:W-:Y:S10]  /*92a0*/  MUFU.TANH R6, R0 ;  /* 0x0000000000067308 */ /* 0x0007f40000002400 */
[----:B------:R4:W-:Y:S01]  /*92b0*/  MUFU.TANH R7, R2 ;  /* 0x0000000200077308 */ /* 0x0009e20000002400 */
[----:B--2---:R-:W2:Y:S09]  /*92c0*/  LDSM.16.M88.4 R28, [R198+0x2000] ;  /* 0x00200000c61c783b */ /* 0x004eb20000000200 */
[----:B------:R-:W-:Y:S01]  /*92d0*/  MUFU.TANH R16, R49 ;  /* 0x0000003100107308 */ /* 0x000fe20000002400 */
[-C--:B-1----:R-:W-:Y:S03]  /*92e0*/  HMMA.16816.F32.BF16 R52, R216, R24.reuse, R52 ;  /* 0x00000018d834723c */ /* 0x082fe60000041834 */
[----:B---3--:R-:W-:Y:S03]  /*92f0*/  FMUL.FTZ R0, R19, UR15 ;  /* 0x0000000f13007c20 */ /* 0x008fe60008410000 */
[C---:B------:R-:W-:Y:S03]  /*9300*/  HMMA.16816.F32.BF16 R56, R208.reuse, R24, R56 ;  /* 0x00000018d038723c */ /* 0x040fe60000041838 */
[----:B------:R1:W-:Y:S02]  /*9310*/  MUFU.TANH R17, R0 ;  /* 0x0000000000117308 */ /* 0x0003e40000002400 */
[----:B----4-:R-:W-:Y:S01]  /*9320*/  FMUL.FTZ R2, R23, UR15 ;  /* 0x0000000f17027c20 */ /* 0x010fe20008410000 */
[-C--:B------:R-:W-:Y:S07]  /*9330*/  HMMA.16816.F32.BF16 R60, R208, R26.reuse, R60 ;  /* 0x0000001ad03c723c */ /* 0x080fee000004183c */
[----:B------:R3:W-:Y:S01]  /*9340*/  MUFU.TANH R13, R2 ;  /* 0x00000002000d7308 */ /* 0x0007e20000002400 */
[C---:B------:R-:W-:Y:S01]  /*9350*/  HMMA.16816.F32.BF16 R64, R216.reuse, R26, R64 ;  /* 0x0000001ad840723c */ /* 0x040fe20000041840 */
[----:B------:R-:W4:Y:S08]  /*9360*/  LDSM.16.M88.4 R24, [R198+0x2800] ;  /* 0x00280000c618783b */ /* 0x000f300000000200 */
[----:B------:R-:W-:Y:S02]  /*9370*/  MUFU.TANH R15, R3 ;  /* 0x00000003000f7308 */ /* 0x000fe40000002400 */
[----:B-1----:R-:W-:Y:S01]  /*9380*/  FMUL.FTZ R0, R37, UR15 ;  /* 0x0000000f25007c20 */ /* 0x002fe20008410000 */
[----:B------:R-:W-:Y:S01]  /*9390*/  FMUL.FTZ R54, R54, UR15 ;  /* 0x0000000f36367c20 */ /* 0x000fe20008410000 */
[----:B------:R-:W-:Y:S01]  /*93a0*/  FMUL.FTZ R37, R39, UR15 ;  /* 0x0000000f27257c20 */ /* 0x000fe20008410000 */
[----:B------:R-:W-:Y:S01]  /*93b0*/  FMUL.FTZ R39, R50, UR15 ;  /* 0x0000000f32277c20 */ /* 0x000fe20008410000 */
[----:B------:R-:W-:Y:S04]  /*93c0*/  FMUL.FTZ R52, R52, UR15 ;  /* 0x0000000f34347c20 */ /* 0x000fe80008410000 */
[----:B------:R1:W-:Y:S01]  /*93d0*/  MUFU.TANH R214, R0 ;  /* 0x0000000000d67308 */ /* 0x0003e20000002400 */
[-C--:B--2---:R-:W-:Y:S03]  /*93e0*/  HMMA.16816.F32.BF16 R68, R216, R28.reuse, R68 ;  /* 0x0000001cd844723c */ /* 0x084fe60000041844 */
[----:B---3--:R-:W-:Y:S01]  /*93f0*/  FMUL.FTZ R2, R36, UR15 ;  /* 0x0000000f24027c20 */ /* 0x008fe20008410000 */
[----:B------:R-:W-:Y:S01]  /*9400*/  FMUL.FTZ R36, R38, UR15 ;  /* 0x0000000f26247c20 */ /* 0x000fe20008410000 */
[----:B------:R-:W-:Y:S01]  /*9410*/  FMUL.FTZ R38, R51, UR15 ;  /* 0x0000000f33267c20 */ /* 0x000fe20008410000 */
[C---:B------:R-:W-:Y:S03]  /*9420*/  HMMA.16816.F32.BF16 R72, R208.reuse, R28, R72 ;  /* 0x0000001cd048723c */ /* 0x040fe60000041848 */
[----:B------:R-:W-:Y:S02]  /*9430*/  MUFU.TANH R215, R2 ;  /* 0x0000000200d77308 */ /* 0x000fe40000002400 */
[----:B------:R-:W-:Y:S01]  /*9440*/  FMUL.FTZ R65, R65, UR15 ;  /* 0x0000000f41417c20 */ /* 0x000fe20008410000 */
[-C--:B------:R-:W-:Y:S07]  /*9450*/  HMMA.16816.F32.BF16 R76, R208, R30.reuse, R76 ;  /* 0x0000001ed04c723c */ /* 0x080fee000004184c */
[----:B------:R-:W-:Y:S01]  /*9460*/  MUFU.TANH R237, R237 ;  /* 0x000000ed00ed7308 */ /* 0x000fe20000002400 */
[----:B-1----:R-:W-:Y:S01]  /*9470*/  IMAD.MOV.U32 R0, RZ, RZ, R220 ;  /* 0x000000ffff007224 */ /* 0x002fe200078e00dc */
[C---:B------:R-:W-:Y:S01]  /*9480*/  HMMA.16816.F32.BF16 R80, R216.reuse, R30, R80 ;  /* 0x0000001ed850723c */ /* 0x040fe20000041850 */
[----:B------:R-:W1:Y:S07]  /*9490*/  LDSM.16.M88.4 R28, [R198+0x3000] ;  /* 0x00300000c61c783b */ /* 0x000e6e0000000200 */
[----:B------:R-:W-:Y:S03]  /*94a0*/  MUFU.TANH R232, R65 ;  /* 0x0000004100e87308 */ /* 0x000fe60000002400 */
[----:B------:R-:W-:Y:S01]  /*94b0*/  FMUL.FTZ R70, R70, UR15 ;  /* 0x0000000f46467c20 */ /* 0x000fe20008410000 */
[----:B------:R-:W-:Y:S01]  /*94c0*/  FMUL.FTZ R67, R67, UR15 ;  /* 0x0000000f43437c20 */ /* 0x000fe20008410000 */
[----:B------:R-:W-:Y:S01]  /*94d0*/  FMUL.FTZ R69, R69, UR15 ;  /* 0x0000000f45457c20 */ /* 0x000fe20008410000 */
[-C--:B----4-:R-:W-:Y:S03]  /*94e0*/  HMMA.16816.F32.BF16 R84, R216, R24.reuse, R84 ;  /* 0x00000018d854723c */ /* 0x090fe60000041854 */
[----:B------:R-:W-:Y:S01]  /*94f0*/  FMUL.FTZ R64, R64, UR15 ;  /* 0x0000000f40407c20 */ /* 0x000fe20008410000 */
[----:B------:R-:W-:Y:S01]  /*9500*/  MUFU.TANH R3, R70 ;  /* 0x0000004600037308 */ /* 0x000fe20000002400 */
[----:B------:R-:W-:Y:S01]  /*9510*/  FMUL.FTZ R53, R53, UR15 ;  /* 0x0000000f35357c20 */ /* 0x000fe20008410000 */
[C---:B------:R-:W-:Y:S05]  /*9520*/  HMMA.16816.F32.BF16 R88, R208.reuse, R24, R88 ;  /* 0x00000018d058723c */ /* 0x040fea0000041858 */
[----:B------:R-:W-:Y:S03]  /*9530*/  FMUL.FTZ R49, R76, UR15 ;  /* 0x0000000f4c317c20 */ /* 0x000fe60008410000 */
[----:B------:R-:W-:Y:S01]  /*9540*/  MUFU.TANH R241, R241 ;  /* 0x000000f100f17308 */ /* 0x000fe20000002400 */
[-C--:B------:R-:W-:Y:S03]  /*9550*/  HMMA.16816.F32.BF16 R92, R208, R26.reuse, R92 ;  /* 0x0000001ad05c723c */ /* 0x080fe6000004185c */
[----:B------:R-:W-:Y:S01]  /*9560*/  FMUL.FTZ R76, R80, UR15 ;  /* 0x0000000f504c7c20 */ /* 0x000fe20008410000 */
[----:B------:R-:W-:Y:S02]  /*9570*/  FMUL.FTZ R50, R59, UR15 ;  /* 0x0000000f3b327c20 */ /* 0x000fe40008410000 */
[C---:B------:R-:W-:Y:S03]  /*9580*/  HMMA.16816.F32.BF16 R96, R216.reuse, R26, R96 ;  /* 0x0000001ad860723c */ /* 0x040fe60000041860 */
[----:B------:R-:W-:Y:S01]  /*9590*/  MUFU.TANH R235, R235 ;  /* 0x000000eb00eb7308 */ /* 0x000fe20000002400 */
[----:B------:R-:W2:Y:S01]  /*95a0*/  LDSM.16.M88.4 R24, [R198+0x3800] ;  /* 0x00380000c618783b */ /* 0x000ea20000000200 */
[----:B------:R-:W-:Y:S01]  /*95b0*/  FMUL.FTZ R55, R55, UR15 ;  /* 0x0000000f37377c20 */ /* 0x000fe20008410000 */
[----:B------:R-:W-:Y:S07]  /*95c0*/  DEPBAR.LE SB0, 0x0 ;  /* 0x000080000000791a */ /* 0x000fee0000000000 */
[----:B------:R-:W-:Y:S01]  /*95d0*/  MUFU.TANH R222, R222 ;  /* 0x000000de00de7308 */ /* 0x000fe20000002400 */
[----:B------:R-:W-:Y:S01]  /*95e0*/  BAR.SYNC.DEFER_BLOCKING 0x0 ;  /* 0x0000000000007b1d */ /* 0x000fe20000010000 */
[----:B------:R-:W-:Y:S01]  /*95f0*/  FMUL.FTZ R80, R90, UR15 ;  /* 0x0000000f5a507c20 */ /* 0x000fe20008410000 */
[-C--:B-1----:R-:W-:Y:S07]  /*9600*/  HMMA.16816.F32.BF16 R100, R216, R28.reuse, R100 ;  /* 0x0000001cd864723c */ /* 0x082fee0000041864 */
[----:B------:R-:W-:Y:S01]  /*9610*/  MUFU.TANH R224, R67 ;  /* 0x0000004300e07308 */ /* 0x000fe20000002400 */
[C---:B------:R-:W-:Y:S04]  /*9620*/  HMMA.16816.F32.BF16 R104, R208.reuse, R28, R104 ;  /* 0x0000001cd068723c */ /* 0x040fe80000041868 */
[----:B------:R-:W-:Y:S02]  /*9630*/  FMUL.FTZ R56, R56, UR15 ;  /* 0x0000000f38387c20 */ /* 0x000fe40008410000 */
[-C--:B------:R-:W-:Y:S03]  /*9640*/  HMMA.16816.F32.BF16 R108, R208, R30.reuse, R108 ;  /* 0x0000001ed06c723c */ /* 0x080fe6000004186c */
[----:B------:R-:W-:Y:S02]  /*9650*/  MUFU.TANH R14, R14 ;  /* 0x0000000e000e7308 */ /* 0x000fe40000002400 */
[----:B------:R-:W-:Y:S01]  /*9660*/  FMUL.FTZ R66, R66, UR15 ;  /* 0x0000000f42427c20 */ /* 0x000fe20008410000 */
[C---:B------:R-:W-:Y:S07]  /*9670*/  HMMA.16816.F32.BF16 R112, R216.reuse, R30, R112 ;  /* 0x0000001ed870723c */ /* 0x040fee0000041870 */
[----:B------:R-:W-:Y:S01]  /*9680*/  MUFU.TANH R18, R18 ;  /* 0x0000001200127308 */ /* 0x000fe20000002400 */
[----:B------:R-:W-:Y:S03]  /*9690*/  FMUL.FTZ R57, R57, UR15 ;  /* 0x0000000f39397c20 */ /* 0x000fe60008410000 */
[----:B------:R-:W-:Y:S01]  /*96a0*/  FMUL.FTZ R101, R101, UR15 ;  /* 0x0000000f65657c20 */ /* 0x000fe20008410000 */
[----:B------:R-:W-:Y:S01]  /*96b0*/  FMUL.FTZ R68, R68, UR15 ;  /* 0x0000000f44447c20 */ /* 0x000fe20008410000 */
[----:B------:R-:W-:Y:S04]  /*96c0*/  FMUL.FTZ R71, R71, UR15 ;  /* 0x0000000f47477c20 */ /* 0x000fe80008410000 */
[----:B------:R-:W1:Y:S01]  /*96d0*/  MUFU.TANH R2, R101 ;  /* 0x0000006500027308 */ /* 0x000e620000002400 */
[-C--:B--2---:R-:W-:Y:S03]  /*96e0*/  HMMA.16816.F32.BF16 R116, R216, R24.reuse, R116 ;  /* 0x00000018d874723c */ /* 0x084fe60000041874 */
[----:B------:R-:W-:Y:S01]  /*96f0*/  FMUL.FTZ R90, R107, UR15 ;  /* 0x0000000f6b5a7c20 */ /* 0x000fe20008410000 */
[----:B------:R-:W-:Y:S01]  /*9700*/  FMUL.FTZ R84, R84, UR15 ;  /* 0x0000000f54547c20 */ /* 0x000fe20008410000 */
[----:B------:R-:W-:Y:S01]  /*9710*/  FMUL.FTZ R85, R85, UR15 ;  /* 0x0000000f55557c20 */ /* 0x000fe20008410000 */
[C---:B------:R-:W-:Y:S03]  /*9720*/  HMMA.16816.F32.BF16 R120, R208.reuse, R24, R120 ;  /* 0x00000018d078723c */ /* 0x040fe60000041878 */
[----:B------:R-:W2:Y:S02]  /*9730*/  MUFU.TANH R10, R10 ;  /* 0x0000000a000a7308 */ /* 0x000ea40000002400 */
[----:B------:R-:W-:Y:S01]  /*9740*/  FMUL.FTZ R51, R77, UR15 ;  /* 0x0000000f4d337c20 */ /* 0x000fe20008410000 */
[-C--:B------:R-:W-:Y:S07]  /*9750*/  HMMA.16816.F32.BF16 R124, R208, R26.reuse, R124 ;  /* 0x0000001ad07c723c */ /* 0x080fee000004187c */
[----:B------:R-:W3:Y:S01]  /*9760*/  MUFU.TANH R8, R5 ;  /* 0x0000000500087308 */ /* 0x000ee20000002400 */
[----:B------:R-:W-:Y:S01]  /*9770*/  FMUL.FTZ R107, R112, UR15 ;  /* 0x0000000f706b7c20 */ /* 0x000fe20008410000 */
[----:B------:R-:W-:Y:S08]  /*9780*/  HMMA.16816.F32.BF16 R128, R216, R26, R128 ;  /* 0x0000001ad880723c */ /* 0x000ff00000041880 */
[----:B------:R-:W4:Y:S03]  /*9790*/  MUFU.TANH R9, R9 ;  /* 0x0000000900097308 */ /* 0x000f260000002400 */
[----:B-1----:R-:W-:Y:S01]  /*97a0*/  IMAD.MOV.U32 R211, RZ, RZ, R2 ;  /* 0x000000ffffd37224 */ /* 0x002fe200078e0002 */
[----:B------:R-:W-:Y:S01]  /*97b0*/  MOV R216, R0 ;  /* 0x0000000000d87202 */ /* 0x000fe20000000f00 */
[----:B------:R-:W-:Y:S01]  /*97c0*/  FMUL.FTZ R0, R116, UR15 ;  /* 0x0000000f74007c20 */ /* 0x000fe20008410000 */
[----:B------:R-:W-:Y:S01]  /*97d0*/  FMNMX.FTZ R2, R223, R201, !PT ;  /* 0x000000c9df027209 */ /* 0x000fe20007810000 */
[----:B------:R-:W-:Y:S03]  /*97e0*/  FMUL.FTZ R112, R123, UR15 ;  /* 0x0000000f7b707c20 */ /* 0x000fe60008410000 */
[----:B------:R1:W-:Y:S01]  /*97f0*/  MUFU.TANH R23, R32 ;  /* 0x0000002000177308 */ /* 0x0003e20000002400 */
[----:B------:R-:W-:Y:S01]  /*9800*/  MOV R210, R3 ;  /* 0x0000000300d27202 */ /* 0x000fe20000000f00 */
[----:B------:R-:W-:Y:S01]  /*9810*/  FMUL.FTZ R77, R86, UR15 ;  /* 0x0000000f564d7c20 */ /* 0x000fe20008410000 */
[----:B------:R-:W-:Y:S01]  /*9820*/  FMNMX.FTZ R26, R221, R196, !PT ;  /* 0x000000c4dd1a7209 */ /* 0x000fe20007810000 */
[----:B------:R-:W-:Y:S01]  /*9830*/  FMUL.FTZ R59, R92, UR15 ;  /* 0x0000000f5c3b7c20 */ /* 0x000fe20008410000 */
[----:B------:R-:W-:Y:S01]  /*9840*/  FMNMX.FTZ R3, R239, R197, !PT ;  /* 0x000000c5ef037209 */ /* 0x000fe20007810000 */
[----:B------:R-:W-:Y:S01]  /*9850*/  FMUL.FTZ R92, R96, UR15 ;  /* 0x0000000f605c7c20 */ /* 0x000fe20008410000 */
[----:B------:R-:W-:Y:S03]  /*9860*/  FMNMX.FTZ R65, R237, R2, !PT ;  /* 0x00000002ed417209 */ /* 0x000fe60007810000 */
[----:B------:R-:W5:Y:S01]  /*9870*/  MUFU.TANH R11, R11 ;  /* 0x0000000b000b7308 */ /* 0x000f620000002400 */
[----:B------:R-:W-:Y:S01]  /*9880*/  FMNMX.FTZ R2, R241, R199, !PT ;  /* 0x000000c7f1027209 */ /* 0x000fe20007810000 */
[----:B------:R-:W-:Y:S01]  /*9890*/  FMUL.FTZ R96, R100, UR15 ;  /* 0x0000000f64607c20 */ /* 0x000fe20008410000 */
[----:B------:R-:W-:Y:S01]  /*98a0*/  FMUL.FTZ R123, R129, UR15 ;  /* 0x0000000f817b7c20 */ /* 0x000fe20008410000 */
[----:B------:R-:W-:Y:S01]  /*98b0*/  FMNMX.FTZ R26, R235, R26, !PT ;  /* 0x0000001aeb1a7209 */ /* 0x000fe20007810000 */
[----:B------:R-:W-:Y:S01]  /*98c0*/  FMUL.FTZ R29, R102, UR15 ;  /* 0x0000000f661d7c20 */ /* 0x000fe20008410000 */
[----:B------:R-:W-:Y:S01]  /*98d0*/  FMNMX.FTZ R3, R6, R3, !PT ;  /* 0x0000000306037209 */ /* 0x000fe20007810000 */
[----:B------:R-:W-:Y:S03]  /*98e0*/  FMUL.FTZ R102, R103, UR15 ;  /* 0x0000000f67667c20 */ /* 0x000fe60008410000 */
[----:B------:R3:W-:Y:S01]  /*98f0*/  MUFU.TANH R129, R0 ;  /* 0x0000000000817308 */ /* 0x0007e20000002400 */
[----:B------:R-:W-:Y:S01]  /*9900*/  FMNMX.FTZ R65, R222, R65, !PT ;  /* 0x00000041de417209 */ /* 0x000fe20007810000 */
[----:B-1----:R-:W-:Y:S01]  /*9910*/  FMUL.FTZ R32, R40, UR15 ;  /* 0x0000000f28207c20 */ /* 0x002fe20008410000 */
[----:B------:R-:W-:Y:S01]  /*9920*/  FMNMX.FTZ R67, R243, R2, !PT ;  /* 0x00000002f3437209 */ /* 0x000fe20007810000 */
[----:B------:R-:W-:Y:S01]  /*9930*/  FMUL.FTZ R40, R44, UR15 ;  /* 0x0000000f2c287c20 */ /* 0x000fe20008410000 */
[----:B------:R-:W-:Y:S01]  /*9940*/  FMNMX.FTZ R26, R15, R26, !PT ;  /* 0x0000001a0f1a7209 */ /* 0x000fe20007810000 */
[----:B------:R-:W-:Y:S01]  /*9950*/  FMUL.FTZ R44, R46, UR15 ;  /* 0x0000000f2e2c7c20 */ /* 0x000fe20008410000 */
[----:B------:R-:W-:Y:S03]  /*9960*/  FMNMX.FTZ R30, R14, R3, !PT ;  /* 0x000000030e1e7209 */ /* 0x000fe60007810000 */
[----:B------:R-:W1:Y:S01]  /*9970*/  MUFU.TANH R21, R21 ;  /* 0x0000001500157308 */ /* 0x000e620000002400 */
[----:B------:R-:W-:Y:S01]  /*9980*/  FMNMX.FTZ R65, R18, R65, !PT ;  /* 0x0000004112417209 */ /* 0x000fe20007810000 */
[----:B------:R-:W-:Y:S01]  /*9990*/  FMUL.FTZ R46, R47, UR15 ;  /* 0x0000000f2f2e7c20 */ /* 0x000fe20008410000 */
[----:B--2---:R-:W-:Y:S01]  /*99a0*/  FMNMX.FTZ R2, R10, R67, !PT ;  /* 0x000000430a027209 */ /* 0x004fe20007810000 */
[----:B------:R-:W-:Y:S01]  /*99b0*/  FMUL.FTZ R47, R79, UR15 ;  /* 0x0000000f4f2f7c20 */ /* 0x000fe20008410000 */
[----:B------:R-:W-:Y:S01]  /*99c0*/  FMNMX.FTZ R26, R17, R26, !PT ;  /* 0x0000001a111a7209 */ /* 0x000fe20007810000 */
[----:B------:R-:W-:Y:S01]  /*99d0*/  FMUL.FTZ R79, R87, UR15 ;  /* 0x0000000f574f7c20 */ /* 0x000fe20008410000 */
[----:B------:R-:W-:Y:S03]  /*99e0*/  FMNMX.FTZ R3, R7, R30, !PT ;  /* 0x0000001e07037209 */ /* 0x000fe60007810000 */
[----:B------:R2:W2:Y:S01]  /*99f0*/  MUFU.TANH R19, R34 ;  /* 0x0000002200137308 */ /* 0x0004a20000002400 */
[----:B---3--:R-:W-:Y:S01]  /*9a00*/  FMNMX.FTZ R0, R8, R65, !PT ;  /* 0x0000004108007209 */ /* 0x008fe20007810000 */
[----:B------:R-:W-:Y:S01]  /*9a10*/  FMUL.FTZ R86, R95, UR15 ;  /* 0x0000000f5f567c20 */ /* 0x000fe20008410000 */
[----:B----4-:R-:W-:Y:S01]  /*9a20*/  FMNMX.FTZ R2, R9, R2, !PT ;  /* 0x0000000209027209 */ /* 0x010fe20007810000 */
[----:B------:R-:W-:Y:S01]  /*9a30*/  FMUL.FTZ R28, R104, UR15 ;  /* 0x0000000f681c7c20 */ /* 0x000fe20008410000 */
[----:B-----5:R-:W-:Y:S01]  /*9a40*/  FMNMX.FTZ R26, R11, R26, !PT ;  /* 0x0000001a0b1a7209 */ /* 0x020fe20007810000 */
[----:B------:R-:W-:Y:S01]  /*9a50*/  FMUL.FTZ R25, R114, UR15 ;  /* 0x0000000f72197c20 */ /* 0x000fe20008410000 */
[----:B------:R-:W-:Y:S03]  /*9a60*/  FMNMX.FTZ R3, R226, R3, !PT ;  /* 0x00000003e2037209 */ /* 0x000fe60007810000 */
[----:B------:R3:W4:Y:S01]  /*9a70*/  MUFU.TANH R22, R33 ;  /* 0x0000002100167308 */ /* 0x0007220000002400 */
[----:B-1----:R-:W-:Y:S01]  /*9a80*/  FMNMX.FTZ R0, R21, R0, !PT ;  /* 0x0000000015007209 */ /* 0x002fe20007810000 */
[----:B------:R-:W-:Y:S01]  /*9a90*/  FMUL.FTZ R113, R113, UR15 ;  /* 0x0000000f71717c20 */ /* 0x000fe20008410000 */
[----:B------:R-:W-:Y:S01]  /*9aa0*/  FMNMX.FTZ R2, R227, R2, !PT ;  /* 0x00000002e3027209 */ /* 0x000fe20007810000 */
[----:B------:R-:W-:Y:S01]  /*9ab0*/  FMUL.FTZ R24, R115, UR15 ;  /* 0x0000000f73187c20 */ /* 0x000fe20008410000 */
[----:B------:R-:W-:Y:S01]  /*9ac0*/  FMNMX.FTZ R26, R13, R26, !PT ;  /* 0x0000001a0d1a7209 */ /* 0x000fe20007810000 */
[----:B------:R-:W-:Y:S01]  /*9ad0*/  FMUL.FTZ R114, R118, UR15 ;  /* 0x0000000f76727c20 */ /* 0x000fe20008410000 */
[----:B------:R-:W-:Y:S03]  /*9ae0*/  FMNMX.FTZ R3, R230, R3, !PT ;  /* 0x00000003e6037209 */ /* 0x000fe60007810000 */
[----:B------:R1:W-:Y:S01]  /*9af0*/  MUFU.TANH R12, R48 ;  /* 0x00000030000c7308 */ /* 0x0003e20000002400 */
[----:B--2---:R-:W-:Y:S01]  /*9b00*/  FMUL.FTZ R34, R41, UR15 ;  /* 0x0000000f29227c20 */ /* 0x004fe20008410000 */
[----:B------:R-:W-:Y:S01]  /*9b10*/  FMNMX.FTZ R65, R23, R0, !PT ;  /* 0x0000000017417209 */ /* 0x000fe20007810000 */
[----:B------:R-:W-:Y:S01]  /*9b20*/  FMUL.FTZ R41, R72, UR15 ;  /* 0x0000000f48297c20 */ /* 0x000fe20008410000 */
[----:B------:R-:W-:Y:S01]  /*9b30*/  FMNMX.FTZ R2, R229, R2, !PT ;  /* 0x00000002e5027209 */ /* 0x000fe20007810000 */
[----:B------:R-:W-:Y:S01]  /*9b40*/  FMUL.FTZ R72, R98, UR15 ;  /* 0x0000000f62487c20 */ /* 0x000fe20008410000 */
[----:B------:R-:W-:Y:S01]  /*9b50*/  FMNMX.FTZ R26, R19, R26, !PT ;  /* 0x0000001a131a7209 */ /* 0x000fe20007810000 */
[----:B------:R-:W-:Y:S03]  /*9b60*/  FMUL.FTZ R115, R117, UR15 ;  /* 0x0000000f75737c20 */ /* 0x000fe60008410000 */
[----:B------:R-:W2:Y:S01]  /*9b70*/  MUFU.TANH R213, R35 ;  /* 0x0000002300d57308 */ /* 0x000ea20000002400 */
[----:B------:R-:W-:Y:S01]  /*9b80*/  FMNMX.FTZ R3, R234, R3, !PT ;  /* 0x00000003ea037209 */ /* 0x000fe20007810000 */
[----:B---3--:R-:W-:Y:S01]  /*9b90*/  FMUL.FTZ R33, R60, UR15 ;  /* 0x0000000f3c217c20 */ /* 0x008fe20008410000 */
[----:B----4-:R-:W-:Y:S01]  /*9ba0*/  FMNMX.FTZ R0, R22, R65, !PT ;  /* 0x0000004116007209 */ /* 0x010fe20007810000 */
[----:B------:R-:W-:Y:S01]  /*9bb0*/  FMUL.FTZ R60, R63, UR15 ;  /* 0x0000000f3f3c7c20 */ /* 0x000fe20008410000 */
[----:B------:R-:W-:Y:S01]  /*9bc0*/  FMNMX.FTZ R2, R231, R2, !PT ;  /* 0x00000002e7027209 */ /* 0x000fe20007810000 */
[----:B------:R-:W-:Y:S01]  /*9bd0*/  FMUL.FTZ R63, R105, UR15 ;  /* 0x0000000f693f7c20 */ /* 0x000fe20008410000 */
[----:B------:R-:W-:Y:S03]  /*9be0*/  FMNMX.FTZ R3, R238, R3, !PT ;  /* 0x00000003ee037209 */ /* 0x000fe60007810000 */
[----:B------:R3:W4:Y:S01]  /*9bf0*/  MUFU.TANH R220, R69 ;  /* 0x0000004500dc7308 */ /* 0x0007220000002400 */
[----:B-1----:R-:W-:Y:S01]  /*9c00*/  FMUL.FTZ R48, R58, UR15 ;  /* 0x0000000f3a307c20 */ /* 0x002fe20008410000 */
[----:B------:R-:W-:Y:S01]  /*9c10*/  FMNMX.FTZ R65, R215, R0, !PT ;  /* 0x00000000d7417209 */ /* 0x000fe20007810000 */
[----:B------:R-:W-:Y:S01]  /*9c20*/  FMUL.FTZ R116, R120, UR15 ;  /* 0x0000000f78747c20 */ /* 0x000fe20008410000 */
[----:B------:R-:W-:Y:S01]  /*9c30*/  FMUL.FTZ R103, R124, UR15 ;  /* 0x0000000f7c677c20 */ /* 0x000fe20008410000 */
[----:B------:R-:W-:Y:S01]  /*9c40*/  FMUL.FTZ R31, R130, UR15 ;  /* 0x0000000f821f7c20 */ /* 0x000fe20008410000 */
[----:B------:R-:W-:Y:S01]  /*9c50*/  FMNMX.FTZ R65, R214, R65, !PT ;  /* 0x00000041d6417209 */ /* 0x000fe20007810000 */
[----:B------:R-:W-:Y:S03]  /*9c60*/  FMUL.FTZ R27, R131, UR15 ;  /* 0x0000000f831b7c20 */ /* 0x000fe60008410000 */
[----:B------:R-:W1:Y:S01]  /*9c70*/  MUFU.TANH R36, R36 ;  /* 0x0000002400247308 */ /* 0x000e620000002400 */
[----:B--2---:R-:W-:Y:S01]  /*9c80*/  FMNMX.FTZ R67, R213, R26, !PT ;  /* 0x0000001ad5437209 */ /* 0x004fe20007810000 */
[----:B------:R-:W-:Y:S01]  /*9c90*/  FMUL.FTZ R35, R61, UR15 ;  /* 0x0000000f3d237c20 */ /* 0x000fe20008410000 */
[----:B------:R-:W-:Y:S01]  /*9ca0*/  FMNMX.FTZ R65, R12, R65, !PT ;  /* 0x000000410c417209 */ /* 0x000fe20007810000 */
[----:B------:R-:W-:Y:S01]  /*9cb0*/  FMUL.FTZ R61, R93, UR15 ;  /* 0x0000000f5d3d7c20 */ /* 0x000fe20008410000 */
[----:B------:R-:W-:Y:S01]  /*9cc0*/  FMUL.FTZ R122, R122, UR15 ;  /* 0x0000000f7a7a7c20 */ /* 0x000fe20008410000 */
[----:B------:R-:W-:Y:S01]  /*9cd0*/  FMUL.FTZ R125, R125, UR15 ;  /* 0x0000000f7d7d7c20 */ /* 0x000fe20008410000 */
[----:B------:R-:W-:Y:S03]  /*9ce0*/  FMNMX.FTZ R65, R16, R65, !PT ;  /* 0x0000004110417209 */ /* 0x000fe60007810000 */
[----:B------:R-:W2:Y:S01]  /*9cf0*/  MUFU.TANH R242, R42 ;  /* 0x0000002a00f27308 */ /* 0x000ea20000002400 */
[----:B---3--:R-:W-:Y:S01]  /*9d00*/  FMNMX.FTZ R69, R233, R2, !PT ;  /* 0x00000002e9457209 */ /* 0x008fe20007810000 */
[----:B----4-:R-:W-:Y:S01]  /*9d10*/  IMAD.MOV.U32 R218, RZ, RZ, R220 ;  /* 0x000000ffffda7224 */ /* 0x010fe200078e00dc */
[----:B------:R-:W-:Y:S07]  /*9d20*/  ISETP.GT.AND P0, PT, R216, RZ, PT ;  /* 0x000000ffd800720c */ /* 0x000fee0003f04270 */
[----:B------:R3:W-:Y:S01]  /*9d30*/  MUFU.TANH R205, R54 ;  /* 0x0000003600cd7308 */ /* 0x0007e20000002400 */
[----:B-1----:R-:W-:Y:S09]  /*9d40*/  FMNMX.FTZ R0, R36, R67, !PT ;  /* 0x0000004324007209 */ /* 0x002ff20007810000 */
[----:B------:R-:W1:Y:S01]  /*9d50*/  MUFU.TANH R37, R37 ;  /* 0x0000002500257308 */ /* 0x000e620000002400 */
[----:B--2---:R-:W-:Y:S09]  /*9d60*/  FMNMX.FTZ R2, R242, R3, !PT ;  /* 0x00000003f2027209 */ /* 0x004ff20007810000 */
[----:B------:R-:W2:Y:S01]  /*9d70*/  MUFU.TANH R225, R43 ;  /* 0x0000002b00e17308 */ /* 0x000ea20000002400 */
[----:B---3--:R-:W-:Y:S01]  /*9d80*/  FMUL.FTZ R54, R62, UR15 ;  /* 0x0000000f3e367c20 */ /* 0x008fe20008410000 */
[----:B------:R-:W-:Y:S01]  /*9d90*/  FMUL.FTZ R62, R74, UR15 ;  /* 0x0000000f4a3e7c20 */ /* 0x000fe20008410000 */
[----:B------:R-:W-:Y:S07]  /*9da0*/  FMUL.FTZ R74, R99, UR15 ;  /* 0x0000000f634a7c20 */ /* 0x000fee0008410000 */
[----:B------:R-:W3:Y:S01]  /*9db0*/  MUFU.TANH R32, R32 ;  /* 0x0000002000207308 */ /* 0x000ee20000002400 */
[----:B-1----:R-:W-:Y:S09]  /*9dc0*/  FMNMX.FTZ R0, R37, R0, !PT ;  /* 0x0000000025007209 */ /* 0x002ff20007810000 */
[----:B------:R-:W1:Y:S01]  /*9dd0*/  MUFU.TANH R44, R44 ;  /* 0x0000002c002c7308 */ /* 0x000e620000002400 */
[----:B--2---:R-:W-:Y:S01]  /*9de0*/  FMNMX.FTZ R3, R225, R2, !PT ;  /* 0x00000002e1037209 */ /* 0x004fe20007810000 */
[----:B------:R-:W-:Y:S01]  /*9df0*/  FMUL.FTZ R43, R73, UR15 ;  /* 0x0000000f492b7c20 */ /* 0x000fe20008410000 */
[----:B------:R-:W-:Y:S01]  /*9e00*/  FMUL.FTZ R73, R82, UR15 ;  /* 0x0000000f52497c20 */ /* 0x000fe20008410000 */
[----:B------:R-:W-:Y:S06]  /*9e10*/  FMUL.FTZ R82, R91, UR15 ;  /* 0x0000000f5b527c20 */ /* 0x000fec0008410000 */
[----:B------:R-:W2:Y:S01]  /*9e20*/  MUFU.TANH R39, R39 ;  /* 0x0000002700277308 */ /* 0x000ea20000002400 */
[----:B---3--:R-:W-:Y:S09]  /*9e30*/  FMNMX.FTZ R69, R32, R69, !PT ;  /* 0x0000004520457209 */ /* 0x008ff20007810000 */
[----:B------:R-:W3:Y:S01]  /*9e40*/  MUFU.TANH R34, R34 ;  /* 0x0000002200227308 */ /* 0x000ee20000002400 */
[----:B-1----:R-:W-:Y:S09]  /*9e50*/  FMNMX.FTZ R3, R44, R3, !PT ;  /* 0x000000032c037209 */ /* 0x002ff20007810000 */
[----:B------:R-:W1:Y:S01]  /*9e60*/  MUFU.TANH R46, R46 ;  /* 0x0000002e002e7308 */ /* 0x000e620000002400 */
[----:B--2---:R-:W-:Y:S09]  /*9e70*/  FMNMX.FTZ R67, R39, R0, !PT ;  /* 0x0000000027437209 */ /* 0x004ff20007810000 */
[----:B------:R-:W2:Y:S01]  /*9e80*/  MUFU.TANH R38, R38 ;  /* 0x0000002600267308 */ /* 0x000ea20000002400 */
[----:B---3--:R-:W-:Y:S09]  /*9e90*/  FMNMX.FTZ R69, R34, R69, !PT ;  /* 0x0000004522457209 */ /* 0x008ff20007810000 */
[----:B------:R-:W3:Y:S01]  /*9ea0*/  MUFU.TANH R236, R52 ;  /* 0x0000003400ec7308 */ /* 0x000ee20000002400 */
[----:B-1----:R-:W-:Y:S09]  /*9eb0*/  FMNMX.FTZ R3, R46, R3, !PT ;  /* 0x000000032e037209 */ /* 0x002ff20007810000 */
[----:B------:R1:W-:Y:S01]  /*9ec0*/  MUFU.TANH R228, R64 ;  /* 0x0000004000e47308 */ /* 0x0003e20000002400 */
[----:B--2---:R-:W-:Y:S04]  /*9ed0*/  FMNMX.FTZ R0, R38, R67, !PT ;  /* 0x0000004326007209 */ /* 0x004fe80007810000 */
[----:B------:R-:W-:Y:S05]  /*9ee0*/  FMNMX.FTZ R0, R205, R0, !PT ;  /* 0x00000000cd007209 */ /* 0x000fea0007810000 */
[----:B------:R-:W2:Y:S01]  /*9ef0*/  MUFU.TANH R40, R40 ;  /* 0x0000002800287308 */ /* 0x000ea20000002400 */
[----:B---3--:R-:W-:Y:S01]  /*9f00*/  FMNMX.FTZ R65, R236, R65, !PT ;  /* 0x00000041ec417209 */ /* 0x008fe20007810000 */
[----:B------:R-:W-:Y:S01]  /*9f10*/  FMUL.FTZ R52, R127, UR15 ;  /* 0x0000000f7f347c20 */ /* 0x000fe20008410000 */
[----:B------:R-:W-:Y:S07]  /*9f20*/  FMUL.FTZ R127, R128, UR15 ;  /* 0x0000000f807f7c20 */ /* 0x000fee0008410000 */
[----:B------:R-:W3:Y:S01]  /*9f30*/  MUFU.TANH R48, R48 ;  /* 0x0000003000307308 */ /* 0x000ee20000002400 */
[----:B-1----:R-:W-:Y:S01]  /*9f40*/  FMUL.FTZ R64, R75, UR15 ;  /* 0x0000000f4b407c20 */ /* 0x002fe20008410000 */
[----:B------:R-:W-:Y:S01]  /*9f50*/  FMUL.FTZ R75, R83, UR15 ;  /* 0x0000000f534b7c20 */ /* 0x000fe20008410000 */
[----:B------:R-:W-:Y:S07]  /*9f60*/  FMUL.FTZ R83, R109, UR15 ;  /* 0x0000000f6d537c20 */ /* 0x000fee0008410000 */
[----:B------:R1:W4:Y:S01]  /*9f70*/  MUFU.TANH R42, R45 ;  /* 0x0000002d002a7308 */ /* 0x0003220000002400 */
[----:B--2---:R-:W-:Y:S09]  /*9f80*/  FMNMX.FTZ R69, R40, R69, !PT ;  /* 0x0000004528457209 */ /* 0x004ff20007810000 */
[----:B------:R-:W2:Y:S01]  /*9f90*/  MUFU.TANH R20, R53 ;  /* 0x0000003500147308 */ /* 0x000ea20000002400 */
[----:B---3--:R-:W-:Y:S09]  /*9fa0*/  FMNMX.FTZ R3, R48, R3, !PT ;  /* 0x0000000330037209 */ /* 0x008ff20007810000 */
[----:B------:R-:W3:Y:S01]  /*9fb0*/  MUFU.TANH R207, R55 ;  /* 0x0000003700cf7308 */ /* 0x000ee20000002400 */
[----:B-1----:R-:W-:Y:S01]  /*9fc0*/  FMUL.FTZ R45, R78, UR15 ;  /* 0x0000000f4e2d7c20 */ /* 0x002fe20008410000 */
[----:B------:R-:W-:Y:S01]  /*9fd0*/  FMUL.FTZ R78, R81, UR15 ;  /* 0x0000000f514e7c20 */ /* 0x000fe20008410000 */
[----:B----4-:R-:W-:Y:S01]  /*9fe0*/  FMNMX.FTZ R69, R42, R69, !PT ;  /* 0x000000452a457209 */ /* 0x010fe20007810000 */
[----:B------:R-:W-:Y:S01]  /*9ff0*/  FMUL.FTZ R81, R108, UR15 ;  /* 0x0000000f6c517c20 */ /* 0x000fe20008410000 */
[----:B------:R-:W-:Y:S01]  /*a000*/  FMUL.FTZ R108, R111, UR15 ;  /* 0x0000000f6f6c7c20 */ /* 0x000fe20008410000 */
[----:B------:R-:W-:Y:S04]  /*a010*/  FMUL.FTZ R111, R121, UR15 ;  /* 0x0000000f796f7c20 */ /* 0x000fe80008410000 */
[----:B------:R-:W1:Y:S01]  /*a020*/  MUFU.TANH R50, R50 ;  /* 0x0000003200327308 */ /* 0x000e620000002400 */
[----:B--2---:R-:W-:Y:S01]  /*a030*/  FMNMX.FTZ R65, R20, R65, !PT ;  /* 0x0000004114417209 */ /* 0x004fe20007810000 */
[----:B------:R-:W-:Y:S03]  /*a040*/  FMUL.FTZ R53, R126, UR15 ;  /* 0x0000000f7e357c20 */ /* 0x000fe60008410000 */
[----:B------:R-:W-:Y:S05]  /*a050*/  FMNMX.FTZ R65, R228, R65, !PT ;  /* 0x00000041e4417209 */ /* 0x000fea0007810000 */
[----:B------:R-:W2:Y:S01]  /*a060*/  MUFU.TANH R56, R56 ;  /* 0x0000003800387308 */ /* 0x000ea20000002400 */
[----:B---3--:R-:W-:Y:S01]  /*a070*/  FMNMX.FTZ R67, R207, R0, !PT ;  /* 0x00000000cf437209 */ /* 0x008fe20007810000 */
[----:B------:R-:W-:Y:S01]  /*a080*/  FMUL.FTZ R55, R88, UR15 ;  /* 0x0000000f58377c20 */ /* 0x000fe20008410000 */
[----:B------:R-:W-:Y:S01]  /*a090*/  FMNMX.FTZ R65, R232, R65, !PT ;  /* 0x00000041e8417209 */ /* 0x000fe20007810000 */
[----:B------:R-:W-:Y:S01]  /*a0a0*/  FMUL.FTZ R88, R106, UR15 ;  /* 0x0000000f6a587c20 */ /* 0x000fe20008410000 */
[----:B------:R-:W-:Y:S01]  /*a0b0*/  FMUL.FTZ R106, R110, UR15 ;  /* 0x0000000f6e6a7c20 */ /* 0x000fe20008410000 */
[----:B------:R-:W-:Y:S04]  /*a0c0*/  FMUL.FTZ R110, R119, UR15 ;  /* 0x0000000f776e7c20 */ /* 0x000fe80008410000 */
[----:B------:R-:W3:Y:S01]  /*a0d0*/  MUFU.TANH R54, R54 ;  /* 0x0000003600367308 */ /* 0x000ee20000002400 */
[----:B-1----:R-:W-:Y:S09]  /*a0e0*/  FMNMX.FTZ R3, R50, R3, !PT ;  /* 0x0000000332037209 */ /* 0x002ff20007810000 */
[----:B------:R-:W1:Y:S01]  /*a0f0*/  MUFU.TANH R206, R66 ;  /* 0x0000004200ce7308 */ /* 0x000e620000002400 */
[----:B--2---:R-:W-:Y:S09]  /*a100*/  FMNMX.FTZ R69, R56, R69, !PT ;  /* 0x0000004538457209 */ /* 0x004ff20007810000 */
[----:B------:R-:W2:Y:S01]  /*a110*/  MUFU.TANH R58, R57 ;  /* 0x00000039003a7308 */ /* 0x000ea20000002400 */
[----:B---3--:R-:W-:Y:S09]  /*a120*/  FMNMX.FTZ R3, R54, R3, !PT ;  /* 0x0000000336037209 */ /* 0x008ff20007810000 */
[----:B------:R-:W3:Y:S01]  /*a130*/  MUFU.TANH R60, R60 ;  /* 0x0000003c003c7308 */ /* 0x000ee20000002400 */
[----:B-1----:R-:W-:Y:S04]  /*a140*/  FMNMX.FTZ R67, R206, R67, !PT ;  /* 0x00000043ce437209 */ /* 0x002fe80007810000 */
[----:B------:R-:W-:Y:S05]  /*a150*/  FMNMX.FTZ R67, R224, R67, !PT ;  /* 0x00000043e0437209 */ /* 0x000fea0007810000 */
[----:B------:R-:W1:Y:S01]  /*a160*/  MUFU.TANH R212, R68 ;  /* 0x0000004400d47308 */ /* 0x000e620000002400 */
[----:B--2---:R-:W-:Y:S01]  /*a170*/  FMNMX.FTZ R2, R58, R69, !PT ;  /* 0x000000453a027209 */ /* 0x004fe20007810000 */
[----:B------:R-:W-:Y:S01]  /*a180*/  FMUL.FTZ R57, R89, UR15 ;  /* 0x0000000f59397c20 */ /* 0x000fe20008410000 */
[----:B------:R-:W-:Y:S01]  /*a190*/  FMNMX.FTZ R67, R210, R67, !PT ;  /* 0x00000043d2437209 */ /* 0x000fe20007810000 */
[----:B------:R-:W-:Y:S06]  /*a1a0*/  FMUL.FTZ R89, R97, UR15 ;  /* 0x0000000f61597c20 */ /* 0x000fec0008410000 */
[----:B------:R-:W2:Y:S01]  /*a1b0*/  MUFU.TANH R33, R33 ;  /* 0x0000002100217308 */ /* 0x000ea20000002400 */
[----:B---3--:R-:W-:Y:S09]  /*a1c0*/  FMNMX.FTZ R3, R60, R3, !PT ;  /* 0x000000033c037209 */ /* 0x008ff20007810000 */
[----:B------:R-:W3:Y:S01]  /*a1d0*/  MUFU.TANH R62, R62 ;  /* 0x0000003e003e7308 */ /* 0x000ee20000002400 */
[----:B-1----:R-:W-:Y:S04]  /*a1e0*/  FMNMX.FTZ R65, R212, R65, !PT ;  /* 0x00000041d4417209 */ /* 0x002fe80007810000 */
[----:B------:R-:W-:Y:S05]  /*a1f0*/  FMNMX.FTZ R65, R218, R65, !PT ;  /* 0x00000041da417209 */ /* 0x000fea0007810000 */
[----:B------:R-:W1:Y:S01]  /*a200*/  MUFU.TANH R35, R35 ;  /* 0x0000002300237308 */ /* 0x000e620000002400 */
[----:B--2---:R-:W-:Y:S09]  /*a210*/  FMNMX.FTZ R2, R33, R2, !PT ;  /* 0x0000000221027209 */ /* 0x004ff20007810000 */
        /* <DEDUP_REMOVED lines=17> */
[----:B--2---:R-:W-:Y:S01]  /*a330*/  MOV R219, R240 ;  /* 0x000000f000db7202 */ /* 0x004fe20000000f00 */
[----:B------:R-:W-:Y:S03]  /*a340*/  FMUL.FTZ R84, R94, UR15 ;  /* 0x0000000f5e547c20 */ /* 0x000fe60008410000 */
[----:B------:R-:W-:Y:S05]  /*a350*/  FMNMX.FTZ R3, R219, R3, !PT ;  /* 0x00000003db037209 */ /* 0x000fea0007810000 */
[----:B------:R-:W2:Y:S01]  /*a360*/  MUFU.TANH R4, R85 ;  /* 0x0000005500047308 */ /* 0x000ea20000002400 */
[----:B---3--:R-:W-:Y:S09]  /*a370*/  FMNMX.FTZ R2, R43, R2, !PT ;  /* 0x000000022b027209 */ /* 0x008ff20007810000 */
[----:B------:R-:W3:Y:S01]  /*a380*/  MUFU.TANH R49, R49 ;  /* 0x0000003100317308 */ /* 0x000ee20000002400 */
[----:B-1----:R-:W-:Y:S09]  /*a390*/  FMNMX.FTZ R0, R75, R0, !PT ;  /* 0x000000004b007209 */ /* 0x002ff20007810000 */
[----:B------:R-:W1:Y:S01]  /*a3a0*/  MUFU.TANH R77, R77 ;  /* 0x0000004d004d7308 */ /* 0x000e620000002400 */
[----:B--2---:R-:W-:Y:S05]  /*a3b0*/  IMAD.MOV.U32 R208, RZ, RZ, R4 ;  /* 0x000000ffffd07224 */ /* 0x004fea00078e0004 */
[----:B------:R-:W-:Y:S04]  /*a3c0*/  FMNMX.FTZ R3, R208, R3, !PT ;  /* 0x00000003d0037209 */ /* 0x000fe80007810000 */
        /* <DEDUP_REMOVED lines=50> */
[----:B---3--:R-:W-:Y:S04]  /*a6f0*/  FMNMX.FTZ R26, R113, R26, !PT ;  /* 0x0000001a711a7209 */ /* 0x008fe80007810000 */
[----:B------:R-:W-:Y:S05]  /*a700*/  FMNMX.FTZ R26, R129, R26, !PT ;  /* 0x0000001a811a7209 */ /* 0x000fea0007810000 */
        /* <DEDUP_REMOVED lines=22> */
[----:B------:R-:W-:Y:S01]  /*a870*/  MUFU.TANH R111, R111 ;  /* 0x0000006f006f7308 */ /* 0x000fe20000002400 */
[----:B---3--:R-:W-:Y:S09]  /*a880*/  FMNMX.FTZ R67, R108, R67, !PT ;  /* 0x000000436c437209 */ /* 0x008ff20007810000 */
[----:B------:R-:W-:Y:S01]  /*a890*/  MUFU.TANH R126, R122 ;  /* 0x0000007a007e7308 */ /* 0x000fe20000002400 */
[----:B-1----:R-:W-:Y:S09]  /*a8a0*/  FMNMX.FTZ R0, R116, R3, !PT ;  /* 0x0000000374007209 */ /* 0x002ff20007810000 */
[----:B------:R-:W-:Y:S10]  /*a8b0*/  MUFU.TANH R112, R112 ;  /* 0x0000007000707308 */ /* 0x000ff40000002400 */
[----:B------:R-:W-:Y:S10]  /*a8c0*/  MUFU.TANH R103, R103 ;  /* 0x0000006700677308 */ /* 0x000ff40000002400 */
[----:B------:R-:W-:Y:S10]  /*a8d0*/  MUFU.TANH R30, R125 ;  /* 0x0000007d001e7308 */ /* 0x000ff40000002400 */
[----:B------:R-:W-:Y:S10]  /*a8e0*/  MUFU.TANH R53, R53 ;  /* 0x0000003500357308 */ /* 0x000ff40000002400 */
[----:B------:R-:W-:Y:S10]  /*a8f0*/  MUFU.TANH R52, R52 ;  /* 0x0000003400347308 */ /* 0x000ff40000002400 */
[----:B------:R-:W1:Y:S10]  /*a900*/  MUFU.TANH R31, R31 ;  /* 0x0000001f001f7308 */ /* 0x000e740000002400 */
[----:B------:R-:W2:Y:S10]  /*a910*/  MUFU.TANH R123, R123 ;  /* 0x0000007b007b7308 */ /* 0x000eb40000002400 */
[----:B------:R-:W3:Y:S01]  /*a920*/  MUFU.TANH R27, R27 ;  /* 0x0000001b001b7308 */ /* 0x000ee20000002400 */
[----:B-1----:R-:W-:Y:S02]  /*a930*/  FMNMX.FTZ R2, R31, R2, !PT ;  /* 0x000000021f027209 */ /* 0x002fe40007810000 */
[----:B--2---:R-:W-:Y:S01]  /*a940*/  FMNMX.FTZ R26, R123, R26, !PT ;  /* 0x0000001a7b1a7209 */ /* 0x004fe20007810000 */
[----:B------:R-:W-:Y:S06]  /*a950*/  @P0 BRA `(.L_x_68) ;  /* 0xffffffd400e80947 */ /* 0x000fec000383ffff */
.L_x_67:
[----:B------:R-:W-:Y:S01]  /*a960*/  FMNMX.FTZ R0, R111, R0, !PT ;  /* 0x000000006f007209 */ /* 0x000fe20007810000 */
[----:B-1----:R-:W-:Y:S01]  /*a970*/  SHFL.BFLY PT, R69, R26, 0x2, 0x1f ;  /* 0x0c401f001a457f89 */ /* 0x002fe200000e0000 */
[----:B------:R-:W-:Y:S02]  /*a980*/  FMNMX.FTZ R67, R126, R67, !PT ;  /* 0x000000437e437209 */ /* 0x000fe40007810000 */
[----:B------:R-:W-:Y:S02]  /*a990*/  FMNMX.FTZ R5, R103, R0, !PT ;  /* 0x0000000067057209 */ /* 0x000fe40007810000 */
[----:B------:R-:W-:Y:S02]  /*a9a0*/  FMNMX.FTZ R0, R112, R67, !PT ;  /* 0x0000004370007209 */ /* 0x000fe40007810000 */
[----:B---3--:R-:W-:Y:S02]  /*a9b0*/  FMNMX.FTZ R65, R27, R2, !PT ;  /* 0x000000021b417209 */ /* 0x008fe40007810000 */
[----:B------:R-:W-:Y:S02]  /*a9c0*/  FMNMX.FTZ R2, R30, R5, !PT ;  /* 0x000000051e027209 */ /* 0x000fe40007810000 */
[----:B------:R-:W-:Y:S01]  /*a9d0*/  FMNMX.FTZ R5, R53, R0, !PT ;  /* 0x0000000035057209 */ /* 0x000fe20007810000 */
[----:B------:R-:W-:Y:S01]  /*a9e0*/  SHFL.BFLY PT, R4, R65, 0x2, 0x1f ;  /* 0x0c401f0041047f89 */ /* 0x000fe200000e0000 */
[----:B------:R-:W-:Y:S02]  /*a9f0*/  MOV R118, R210 ;  /* 0x000000d200767202 */ /* 0x000fe40000000f00 */
[----:B------:R-:W-:Y:S05]  /*aa00*/  FMNMX.FTZ R3, R52, R5, !PT ;  /* 0x0000000534037209 */ /* 0x000fea0007810000 */
[----:B------:R-:W-:Y:S08]  /*aa10*/  SHFL.BFLY PT, R71, R2, 0x2, 0x1f ;  /* 0x0c401f0002477f89 */ /* 0x000ff000000e0000 */
[----:B------:R-:W1:Y:S02]  /*aa20*/  SHFL.BFLY PT, R0, R3, 0x2, 0x1f ;  /* 0x0c401f0003007f89 */ /* 0x000e6400000e0000 */
[----:B-1----:R-:W-:Y:S02]  /*aa30*/  FMNMX.FTZ R5, R3, R0, !PT ;  /* 0x0000000003057209 */ /* 0x002fe40007810000 */
[----:B------:R-:W-:Y:S02]  /*aa40*/  FMNMX.FTZ R69, R26, R69, !PT ;  /* 0x000000451a457209 */ /* 0x000fe40007810000 */
[----:B------:R-:W-:Y:S02]  /*aa50*/  FMNMX.FTZ R67, R65, R4, !PT ;  /* 0x0000000441437209 */ /* 0x000fe40007810000 */
[----:B------:R-:W1:Y:S01]  /*aa60*/  SHFL.BFLY PT, R0, R5, 0x1, 0x1f ;  /* 0x0c201f0005007f89 */ /* 0x000e6200000e0000 */
[----:B------:R-:W-:Y:S07]  /*aa70*/  FMNMX.FTZ R65, R2, R71, !PT ;  /* 0x0000004702417209 */ /* 0x000fee0007810000 */
[----:B------:R-:W2:Y:S08]  /*aa80*/  SHFL.BFLY PT, R68, R69, 0x1, 0x1f ;  /* 0x0c201f0045447f89 */ /* 0x000eb000000e0000 */
[----:B------:R-:W3:Y:S08]  /*aa90*/  SHFL.BFLY PT, R4, R67, 0x1, 0x1f ;  /* 0x0c201f0043047f89 */ /* 0x000ef000000e0000 */
[----:B------:R-:W4:Y:S01]  /*aaa0*/  SHFL.BFLY PT, R26, R65, 0x1, 0x1f ;  /* 0x0c201f00411a7f89 */ /* 0x000f2200000e0000 */
[----:B-1----:R-:W-:Y:S02]  /*aab0*/  FMNMX.FTZ R0, R5, R0, !PT ;  /* 0x0000000005007209 */ /* 0x002fe40007810000 */
[----:B--2---:R-:W-:Y:S03]  /*aac0*/  FMNMX.FTZ R68, R69, R68, !PT ;  /* 0x0000004445447209 */ /* 0x004fe60007810000 */
[----:B------:R-:W-:Y:S01]  /*aad0*/  FMUL.FTZ R105, R0, UR4 ;  /* 0x0000000400697c20 */ /* 0x000fe20008410000 */
[C---:B------:R-:W-:Y:S01]  /*aae0*/  FSETP.NEU.FTZ.AND P1, PT, R68.reuse, -INF , PT ;  /* 0xff8000004400780b */ /* 0x040fe20003f3d000 */
[C---:B------:R-:W-:Y:S01]  /*aaf0*/  FMUL.FTZ R104, R68.reuse, UR4 ;  /* 0x0000000444687c20 */ /* 0x040fe20008410000 */
[----:B---3--:R-:W-:Y:S01]  /*ab00*/  FMNMX.FTZ R3, R67, R4, !PT ;  /* 0x0000000443037209 */ /* 0x008fe20007810000 */
[----:B------:R-:W-:Y:S03]  /*ab10*/  FADD.FTZ R2, -R68, R201 ;  /* 0x000000c944027221 */ /* 0x000fe60000010100 */
[----:B------:R-:W-:Y:S01]  /*ab20*/  FSEL R104, R104, RZ, P1 ;  /* 0x000000ff68687208 */ /* 0x000fe20000800000 */
[C---:B------:R-:W-:Y:S01]  /*ab30*/  FMUL.FTZ R100, R3.reuse, UR4 ;  /* 0x0000000403647c20 */ /* 0x040fe20008410000 */
[----:B------:R-:W-:Y:S01]  /*ab40*/  FMUL.FTZ R66, R2, UR4 ;  /* 0x0000000402427c20 */ /* 0x000fe20008410000 */
[C---:B------:R-:W-:Y:S01]  /*ab50*/  FSETP.NEU.FTZ.AND P1, PT, R3.reuse, -INF , PT ;  /* 0xff8000000300780b */ /* 0x040fe20003f3d000 */
[----:B------:R-:W-:Y:S01]  /*ab60*/  FADD.FTZ R4, -R3, R196 ;  /* 0x000000c403047221 */ /* 0x000fe20000010100 */
[--C-:B------:R-:W-:Y:S01]  /*ab70*/  FFMA.FTZ R5, R21, UR4, -R104.reuse ;  /* 0x0000000415057c23 */ /* 0x100fe20008010868 */
[--C-:B------:R-:W-:Y:S01]  /*ab80*/  FFMA.FTZ R119, R23, UR4, -R104.reuse ;  /* 0x0000000417777c23 */ /* 0x100fe20008010868 */
[--C-:B------:R-:W-:Y:S01]  /*ab90*/  FFMA.FTZ R91, R22, UR4, -R104.reuse ;  /* 0x00000004165b7c23 */ /* 0x100fe20008010868 */
[----:B------:R-:W-:Y:S01]  /*aba0*/  MUFU.EX2 R66, R66 ;  /* 0x0000004200427308 */ /* 0x000fe20000000800 */
[--C-:B------:R-:W-:Y:S01]  /*abb0*/  FFMA.FTZ R130, R20, UR4, -R104.reuse ;  /* 0x0000000414827c23 */ /* 0x100fe20008010868 */
[----:B----4-:R-:W-:Y:S01]  /*abc0*/  FMNMX.FTZ R2, R65, R26, !PT ;  /* 0x0000001a41027209 */ /* 0x010fe20007810000 */
[----:B------:R-:W1:Y:S01]  /*abd0*/  LDSM.16.MT88.4 R20, [R252+0x8000] ;  /* 0x00800000fc14783b */ /* 0x000e620000004200 */
[----:B------:R-:W-:Y:S01]  /*abe0*/  FSEL R100, R100, RZ, P1 ;  /* 0x000000ff64647208 */ /* 0x000fe20000800000 */
[----:B------:R-:W-:Y:S01]  /*abf0*/  FMUL.FTZ R71, R4, UR4 ;  /* 0x0000000404477c20 */ /* 0x000fe20008410000 */
[C---:B------:R-:W-:Y:S01]  /*ac00*/  FSETP.NEU.FTZ.AND P2, PT, R2.reuse, -INF , PT ;  /* 0xff8000000200780b */ /* 0x040fe20003f5d000 */
[C---:B------:R-:W-:Y:S03]  /*ac10*/  FMUL.FTZ R101, R2.reuse, UR4 ;  /* 0x0000000402657c20 */ /* 0x040fe60008410000 */
[----:B------:R-:W-:Y:S01]  /*ac20*/  MUFU.EX2 R130, R130 ;  /* 0x0000008200827308 */ /* 0x000fe20000000800 */
[----:B------:R-:W-:Y:S01]  /*ac30*/  FADD.FTZ R4, -R2, R199 ;  /* 0x000000c702047221 */ /* 0x000fe20000010100 */
[----:B------:R-:W-:Y:S01]  /*ac40*/  FSETP.NEU.FTZ.AND P1, PT, R0, -INF , PT ;  /* 0xff8000000000780b */ /* 0x000fe20003f3d000 */
[----:B------:R-:W-:Y:S01]  /*ac50*/  FFMA.FTZ R67, R223, UR4, -R104 ;  /* 0x00000004df437c23 */ /* 0x000fe20008010868 */
[----:B------:R-:W-:Y:S01]  /*ac60*/  FFMA.FTZ R240, R221, UR4, -R100 ;  /* 0x00000004ddf07c23 */ /* 0x000fe20008010864 */
[----:B------:R-:W-:Y:S01]  /*ac70*/  FFMA.FTZ R98, R237, UR4, -R104 ;  /* 0x00000004ed627c23 */ /* 0x000fe20008010868 */
[----:B------:R-:W-:Y:S01]  /*ac80*/  FFMA.FTZ R97, R235, UR4, -R100 ;  /* 0x00000004eb617c23 */ /* 0x000fe20008010864 */
[--C-:B------:R-:W-:Y:S03]  /*ac90*/  FFMA.FTZ R221, R18, UR4, -R104.reuse ;  /* 0x0000000412dd7c23 */ /* 0x100fe60008010868 */
[----:B------:R-:W-:Y:S01]  /*aca0*/  MUFU.EX2 R71, R71 ;  /* 0x0000004700477308 */ /* 0x000fe20000000800 */
[----:B------:R-:W-:Y:S01]  /*acb0*/  FFMA.FTZ R222, R222, UR4, -R104 ;  /* 0x00000004dede7c23 */ /* 0x000fe20008010868 */
[--C-:B------:R-:W-:Y:S01]  /*acc0*/  FFMA.FTZ R223, R15, UR4, -R100.reuse ;  /* 0x000000040fdf7c23 */ /* 0x100fe20008010864 */
[----:B------:R-:W-:Y:S01]  /*acd0*/  FFMA.FTZ R220, R17, UR4, -R100 ;  /* 0x0000000411dc7c23 */ /* 0x000fe20008010864 */
[----:B------:R-:W-:Y:S01]  /*ace0*/  FSEL R101, R101, RZ, P2 ;  /* 0x000000ff65657208 */ /* 0x000fe20001000000 */
[----:B------:R-:W-:Y:S01]  /*acf0*/  FMUL.FTZ R70, R4, UR4 ;  /* 0x0000000404467c20 */ /* 0x000fe20008410000 */
[----:B------:R-:W-:Y:S01]  /*ad00*/  FSEL R105, R105, RZ, P1 ;  /* 0x000000ff69697208 */ /* 0x000fe20000800000 */
[----:B------:R-:W-:Y:S03]  /*ad10*/  FADD.FTZ R4, -R0, R197 ;  /* 0x000000c500047221 */ /* 0x000fe60000010100 */
[----:B------:R-:W-:Y:S01]  /*ad20*/  MUFU.EX2 R67, R67 ;  /* 0x0000004300437308 */ /* 0x000fe20000000800 */
[--C-:B------:R-:W-:Y:S01]  /*ad30*/  FFMA.FTZ R87, R215, UR4, -R104.reuse ;  /* 0x00000004d7577c23 */ /* 0x100fe20008010868 */
[--C-:B------:R-:W-:Y:S01]  /*ad40*/  FFMA.FTZ R85, R214, UR4, -R104.reuse ;  /* 0x00000004d6557c23 */ /* 0x100fe20008010868 */
[--C-:B------:R-:W-:Y:S01]  /*ad50*/  FFMA.FTZ R94, R218, UR4, -R104.reuse ;  /* 0x00000004da5e7c23 */ /* 0x100fe20008010868 */
[--C-:B------:R-:W-:Y:S01]  /*ad60*/  FFMA.FTZ R99, R208, UR4, -R104.reuse ;  /* 0x00000004d0637c23 */ /* 0x100fe20008010868 */
[--C-:B------:R-:W-:Y:S01]  /*ad70*/  FFMA.FTZ R217, R211, UR4, -R104.reuse ;  /* 0x00000004d3d97c23 */ /* 0x100fe20008010868 */
[----:B------:R-:W-:Y:S01]  /*ad80*/  FFMA.FTZ R95, R212, UR4, -R104 ;  /* 0x00000004d45f7c23 */ /* 0x000fe20008010868 */
[----:B------:R-:W-:Y:S03]  /*ad90*/  FFMA.FTZ R131, R37, UR4, -R100 ;  /* 0x0000000425837c23 */ /* 0x000fe60008010864 */
[----:B------:R-:W2:Y:S01]  /*ada0*/  MUFU.EX2 R98, R98 ;  /* 0x0000006200627308 */ /* 0x000ea20000000800 */
[--C-:B------:R-:W-:Y:S01]  /*adb0*/  FFMA.FTZ R93, R241, UR4, -R101.reuse ;  /* 0x00000004f15d7c23 */ /* 0x100fe20008010865 */
[--C-:B------:R-:W-:Y:S01]  /*adc0*/  FFMA.FTZ R241, R58, UR4, -R101.reuse ;  /* 0x000000043af17c23 */ /* 0x100fe20008010865 */
[--C-:B------:R-:W-:Y:S01]  /*add0*/  FFMA.FTZ R209, R243, UR4, -R101.reuse ;  /* 0x00000004f3d17c23 */ /* 0x100fe20008010865 */
[----:B------:R-:W-:Y:S01]  /*ade0*/  FFMA.FTZ R243, R56, UR4, -R101 ;  /* 0x0000000438f37c23 */ /* 0x000fe20008010865 */
[----:B------:R-:W-:Y:S01]  /*adf0*/  FFMA.FTZ R239, R239, UR4, -R105 ;  /* 0x00000004efef7c23 */ /* 0x000fe20008010869 */
[----:B------:R-:W-:Y:S01]  /*ae00*/  FFMA.FTZ R65, R16, UR4, -R104 ;  /* 0x0000000410417c23 */ /* 0x000fe20008010868 */
[----:B------:R-:W-:Y:S03]  /*ae10*/  FFMA.FTZ R16, R36, UR4, -R100 ;  /* 0x0000000424107c23 */ /* 0x000fe60008010864 */
[----:B------:R-:W-:Y:S01]  /*ae20*/  MUFU.EX2 R240, R240 ;  /* 0x000000f000f07308 */ /* 0x000fe20000000800 */
[----:B------:R-:W-:Y:S01]  /*ae30*/  FFMA.FTZ R196, R89, UR4, -R104 ;  /* 0x0000000459c47c23 */ /* 0x000fe20008010868 */
[----:B------:R-:W-:Y:S01]  /*ae40*/  FFMA.FTZ R89, R39, UR4, -R100 ;  /* 0x0000000427597c23 */ /* 0x000fe20008010864 */
[----:B------:R-:W-:Y:S01]  /*ae50*/  FFMA.FTZ R210, R113, UR4, -R104 ;  /* 0x0000000471d27c23 */ /* 0x000fe20008010868 */
[----:B------:R-:W-:Y:S01]  /*ae60*/  FFMA.FTZ R113, R38, UR4, -R100 ;  /* 0x0000000426717c23 */ /* 0x000fe20008010864 */
[--C-:B------:R-:W-:Y:S01]  /*ae70*/  FFMA.FTZ R117, R8, UR4, -R104.reuse ;  /* 0x0000000408757c23 */ /* 0x100fe20008010868 */
[----:B------:R-:W3:Y:S01]  /*ae80*/  LDSM.16.MT88.4 R36, [R250+0x8000] ;  /* 0x00800000fa24783b */ /* 0x000ee20000004200 */
[----:B------:R-:W-:Y:S03]  /*ae90*/  FFMA.FTZ R121, R232, UR4, -R104 ;  /* 0x00000004e8797c23 */ /* 0x000fe60008010868 */
[----:B------:R-:W-:Y:S01]  /*aea0*/  MUFU.EX2 R97, R97 ;  /* 0x0000006100617308 */ /* 0x000fe20000000800 */
[----:B------:R-:W-:Y:S01]  /*aeb0*/  FFMA.FTZ R232, R207, UR4, -R100 ;  /* 0x00000004cfe87c23 */ /* 0x000fe20008010864 */
[--C-:B------:R-:W-:Y:S01]  /*aec0*/  FFMA.FTZ R125, R76, UR4, -R104.reuse ;  /* 0x000000044c7d7c23 */ /* 0x100fe20008010868 */
[----:B------:R-:W-:Y:S01]  /*aed0*/  FFMA.FTZ R201, R92, UR4, -R104 ;  /* 0x000000045cc97c23 */ /* 0x000fe20008010868 */
[--C-:B------:R-:W-:Y:S01]  /*aee0*/  FFMA.FTZ R92, R118, UR4, -R100.reuse ;  /* 0x00000004765c7c23 */ /* 0x100fe20008010864 */
[--C-:B------:R-:W-:Y:S01]  /*aef0*/  FFMA.FTZ R199, R72, UR4, -R100.reuse ;  /* 0x0000000448c77c23 */ /* 0x100fe20008010864 */
[----:B--2---:R-:W-:Y:S01]  /*af00*/  F2FP.BF16.F32.PACK_AB R72, R98, R67 ;  /* 0x000000436248723e */ /* 0x004fe200000010ff */
[--C-:B------:R-:W-:Y:S03]  /*af10*/  FFMA.FTZ R235, R205, UR4, -R100.reuse ;  /* 0x00000004cdeb7c23 */ /* 0x100fe60008010864 */
[----:B------:R-:W-:Y:S01]  /*af20*/  MUFU.EX2 R222, R222 ;  /* 0x000000de00de7308 */ /* 0x000fe20000000800 */
[----:B------:R-:W-:Y:S01]  /*af30*/  FFMA.FTZ R128, R206, UR4, -R100 ;  /* 0x00000004ce807c23 */ /* 0x000fe20008010864 */
[----:B------:R-:W-:Y:S01]  /*af40*/  FFMA.FTZ R206, R57, UR4, -R101 ;  /* 0x0000000439ce7c23 */ /* 0x000fe20008010865 */
[----:B------:R-:W-:Y:S01]  /*af50*/  FMUL.FTZ R69, R4, UR4 ;  /* 0x0000000404457c20 */ /* 0x000fe20008410000 */
[----:B------:R-:W-:Y:S01]  /*af60*/  FFMA.FTZ R208, R6, UR4, -R105 ;  /* 0x0000000406d07c23 */ /* 0x000fe20008010869 */
[--C-:B------:R-:W-:Y:S01]  /*af70*/  FFMA.FTZ R211, R10, UR4, -R101.reuse ;  /* 0x000000040ad37c23 */ /* 0x100fe20008010865 */
[----:B------:R-:W-:Y:S01]  /*af80*/  FFMA.FTZ R218, R9, UR4, -R101 ;  /* 0x0000000409da7c23 */ /* 0x000fe20008010865 */
[----:B------:R-:W-:Y:S03]  /*af90*/  FFMA.FTZ R215, R14, UR4, -R105 ;  /* 0x000000040ed77c23 */ /* 0x000fe60008010869 */
[----:B------:R-:W-:Y:S01]  /*afa0*/  MUFU.EX2 R221, R221 ;  /* 0x000000dd00dd7308 */ /* 0x000fe20000000800 */
[--C-:B------:R-:W-:Y:S01]  /*afb0*/  FFMA.FTZ R236, R236, UR4, -R104.reuse ;  /* 0x00000004ecec7c23 */ /* 0x100fe20008010868 */
[----:B------:R-:W-:Y:S01]  /*afc0*/  FFMA.FTZ R124, R78, UR4, -R104 ;  /* 0x000000044e7c7c23 */ /* 0x000fe20008010868 */
[C---:B------:R-:W-:Y:S01]  /*afd0*/  FMUL.FTZ R4, R66.reuse, R192 ;  /* 0x000000c042047220 */ /* 0x040fe20000410000 */
[----:B------:R-:W-:Y:S01]  /*afe0*/  MOV R192, R5 ;  /* 0x0000000500c07202 */ /* 0x000fe20000000f00 */
[--C-:B------:R-:W-:Y:S01]  /*aff0*/  FFMA.FTZ R118, R75, UR4, -R100.reuse ;  /* 0x000000044b767c23 */ /* 0x100fe20008010864 */
[--C-:B------:R-:W-:Y:S01]  /*b000*/  FFMA.FTZ R11, R11, UR4, -R100.reuse ;  /* 0x000000040b0b7c23 */ /* 0x100fe20008010864 */
[--C-:B------:R-:W-:Y:S03]  /*b010*/  FFMA.FTZ R8, R13, UR4, -R100.reuse ;  /* 0x000000040d087c23 */ /* 0x100fe60008010864 */
[----:B------:R-:W-:Y:S01]  /*b020*/  MUFU.EX2 R223, R223 ;  /* 0x000000df00df7308 */ /* 0x000fe20000000800 */
[C---:B------:R-:W-:Y:S01]  /*b030*/  FMUL.FTZ R5, R66.reuse, R193 ;  /* 0x000000c142057220 */ /* 0x040fe20000410000 */
[----:B------:R-:W-:Y:S01]  /*b040*/  FFMA.FTZ R193, R55, UR4, -R101 ;  /* 0x0000000437c17c23 */ /* 0x000fe20008010865 */
[----:B------:R-:W-:Y:S01]  /*b050*/  FMUL.FTZ R6, R71, R194 ;  /* 0x000000c247067220 */ /* 0x000fe20000410000 */
[----:B------:R-:W-:Y:S01]  /*b060*/  MOV R194, R11 ;  /* 0x0000000b00c27202 */ /* 0x000fe20000000f00 */
[--C-:B------:R-:W-:Y:S01]  /*b070*/  FFMA.FTZ R197, R79, UR4, -R100.reuse ;  /* 0x000000044fc57c23 */ /* 0x100fe20008010864 */
[----:B------:R-:W-:Y:S01]  /*b080*/  FFMA.FTZ R15, R213, UR4, -R100 ;  /* 0x00000004d50f7c23 */ /* 0x000fe20008010864 */
[----:B------:R-:W-:Y:S03]  /*b090*/  FMUL.FTZ R17, R66, R181 ;  /* 0x000000b542117220 */ /* 0x000fe60000410000 */
[----:B------:R-:W2:Y:S01]  /*b0a0*/  MUFU.EX2 R220, R220 ;  /* 0x000000dc00dc7308 */ /* 0x000ea20000000800 */
[----:B------:R-:W-:Y:S01]  /*b0b0*/  FFMA.FTZ R214, R7, UR4, -R105 ;  /* 0x0000000407d67c23 */ /* 0x000fe20008010869 */
[--C-:B------:R-:W-:Y:S01]  /*b0c0*/  FFMA.FTZ R122, R228, UR4, -R104.reuse ;  /* 0x00000004e47a7c23 */ /* 0x100fe20008010868 */
[--C-:B------:R-:W-:Y:S01]  /*b0d0*/  FFMA.FTZ R228, R219, UR4, -R104.reuse ;  /* 0x00000004dbe47c23 */ /* 0x100fe20008010868 */
[--C-:B------:R-:W-:Y:S01]  /*b0e0*/  FFMA.FTZ R219, R96, UR4, -R104.reuse ;  /* 0x0000000460db7c23 */ /* 0x100fe20008010868 */
[----:B------:R-:W-:Y:S01]  /*b0f0*/  MOV R181, R30 ;  /* 0x0000001e00b57202 */ /* 0x000fe20000000f00 */
[C---:B------:R-:W-:Y:S01]  /*b100*/  FMUL.FTZ R7, R71.reuse, R195 ;  /* 0x000000c347077220 */ /* 0x040fe20000410000 */
[----:B------:R-:W-:Y:S03]  /*b110*/  MOV R195, R8 ;  /* 0x0000000800c37202 */ /* 0x000fe60000000f00 */
[----:B------:R-:W4:Y:S01]  /*b120*/  MUFU.EX2 R70, R70 ;  /* 0x0000004600467308 */ /* 0x000f220000000800 */
[----:B------:R-:W-:Y:S01]  /*b130*/  FMUL.FTZ R18, R71, R182 ;  /* 0x000000b647127220 */ /* 0x000fe20000410000 */
[----:B------:R-:W-:Y:S01]  /*b140*/  MOV R26, R216 ;  /* 0x000000d8001a7202 */ /* 0x000fe20000000f00 */
[----:B------:R-:W-:Y:S01]  /*b150*/  FFMA.FTZ R237, R35, UR4, -R101 ;  /* 0x0000000423ed7c23 */ /* 0x000fe20008010865 */
[----:B------:R-:W-:Y:S01]  /*b160*/  FMUL.FTZ R35, R71, R167 ;  /* 0x000000a747237220 */ /* 0x000fe20000410000 */
[----:B------:R-:W-:Y:S01]  /*b170*/  FFMA.FTZ R167, R106, UR4, -R105 ;  /* 0x000000046aa77c23 */ /* 0x000fe20008010869 */
[--C-:B------:R-:W-:Y:S01]  /*b180*/  FFMA.FTZ R40, R40, UR4, -R101.reuse ;  /* 0x0000000428287c23 */ /* 0x100fe20008010865 */
[--C-:B------:R-:W-:Y:S03]  /*b190*/  FFMA.FTZ R42, R42, UR4, -R101.reuse ;  /* 0x000000042a2a7c23 */ /* 0x100fe60008010865 */
[----:B------:R-:W5:Y:S01]  /*b1a0*/  MUFU.EX2 R69, R69 ;  /* 0x0000004500457308 */ /* 0x000f620000000800 */
[----:B--2---:R-:W-:Y:S01]  /*b1b0*/  F2FP.BF16.F32.PACK_AB R75, R220, R223 ;  /* 0x000000dfdc4b723e */ /* 0x004fe200000010ff */
[--C-:B------:R-:W-:Y:S01]  /*b1c0*/  FFMA.FTZ R116, R116, UR4, -R101.reuse ;  /* 0x0000000474747c23 */ /* 0x100fe20008010865 */
[--C-:B------:R-:W-:Y:S01]  /*b1d0*/  FFMA.FTZ R111, R111, UR4, -R101.reuse ;  /* 0x000000046f6f7c23 */ /* 0x100fe20008010865 */
[----:B------:R-:W-:Y:S01]  /*b1e0*/  FFMA.FTZ R103, R103, UR4, -R101 ;  /* 0x0000000467677c23 */ /* 0x000fe20008010865 */
[----:B------:R-:W-:Y:S01]  /*b1f0*/  MOV R55, R40 ;  /* 0x0000002800377202 */ /* 0x000fe20000000f00 */
[--C-:B------:R-:W-:Y:S01]  /*b200*/  FFMA.FTZ R182, R230, UR4, -R105.reuse ;  /* 0x00000004e6b67c23 */ /* 0x100fe20008010869 */
[----:B------:R-:W-:Y:S03]  /*b210*/  FFMA.FTZ R230, R64, UR4, -R105 ;  /* 0x0000000440e67c23 */ /* 0x000fe60008010869 */
[----:B------:R-:W-:Y:S01]  /*b220*/  MUFU.EX2 R93, R93 ;  /* 0x0000005d005d7308 */ /* 0x000fe20000000800 */
[----:B------:R-:W-:Y:S01]  /*b230*/  FMUL.FTZ R64, R66, R132 ;  /* 0x0000008442407220 */ /* 0x000fe20000410000 */
[C---:B----4-:R-:W-:Y:S01]  /*b240*/  FMUL.FTZ R8, R70.reuse, R188 ;  /* 0x000000bc46087220 */ /* 0x050fe20000410000 */
[C---:B------:R-:W-:Y:S01]  /*b250*/  FMUL.FTZ R9, R70.reuse, R189 ;  /* 0x000000bd46097220 */ /* 0x040fe20000410000 */
[----:B------:R-:W-:Y:S01]  /*b260*/  FMUL.FTZ R13, R70, R185 ;  /* 0x000000b9460d7220 */ /* 0x000fe20000410000 */
[--C-:B------:R-:W-:Y:S01]  /*b270*/  FFMA.FTZ R185, R34, UR4, -R101.reuse ;  /* 0x0000000422b97c23 */ /* 0x100fe20008010865 */
[----:B------:R-:W-:Y:S01]  /*b280*/  FMUL.FTZ R34, R71, R166 ;  /* 0x000000a647227220 */ /* 0x000fe20000410000 */
[--C-:B------:R-:W-:Y:S03]  /*b290*/  FFMA.FTZ R188, R227, UR4, -R101.reuse ;  /* 0x00000004e3bc7c23 */ /* 0x100fe60008010865 */
[----:B------:R-:W2:Y:S01]  /*b2a0*/  MUFU.EX2 R209, R209 ;  /* 0x000000d100d17308 */ /* 0x000ea20000000800 */
[----:B-----5:R-:W-:Y:S01]  /*b2b0*/  FMUL.FTZ R10, R69, R190 ;  /* 0x000000be450a7220 */ /* 0x020fe20000410000 */
[--C-:B------:R-:W-:Y:S01]  /*b2c0*/  FFMA.FTZ R190, R59, UR4, -R101.reuse ;  /* 0x000000043bbe7c23 */ /* 0x100fe20008010865 */
[C---:B------:R-:W-:Y:S01]  /*b2d0*/  FMUL.FTZ R11, R69.reuse, R191 ;  /* 0x000000bf450b7220 */ /* 0x040fe20000410000 */
[----:B------:R-:W4:Y:S01]  /*b2e0*/  LDSM.16.MT88.4 R56, [R249+0x8000] ;  /* 0x00800000f938783b */ /* 0x000f220000004200 */
[C---:B------:R-:W-:Y:S01]  /*b2f0*/  FMUL.FTZ R14, R69.reuse, R186 ;  /* 0x000000ba450e7220 */ /* 0x040fe20000410000 */
[----:B------:R-:W-:Y:S01]  /*b300*/  FMUL.FTZ R30, R69, R170 ;  /* 0x000000aa451e7220 */ /* 0x000fe20000410000 */
[--C-:B------:R-:W-:Y:S03]  /*b310*/  FFMA.FTZ R186, R32, UR4, -R101.reuse ;  /* 0x0000000420ba7c23 */ /* 0x100fe60008010865 */
[----:B------:R5:W-:Y:S01]  /*b320*/  MUFU.EX2 R96, R239 ;  /* 0x000000ef00607308 */ /* 0x000be20000000800 */
[----:B------:R-:W-:Y:S01]  /*b330*/  FMUL.FTZ R32, R66, R164 ;  /* 0x000000a442207220 */ /* 0x000fe20000410000 */
[----:B------:R-:W-:Y:S01]  /*b340*/  MOV R164, R185 ;  /* 0x000000b900a47202 */ /* 0x000fe20000000f00 */
[--C-:B------:R-:W-:Y:S01]  /*b350*/  FFMA.FTZ R227, R51, UR4, -R101.reuse ;  /* 0x0000000433e37c23 */ /* 0x100fe20008010865 */
[----:B------:R-:W-:Y:S01]  /*b360*/  FFMA.FTZ R189, R61, UR4, -R101 ;  /* 0x000000043dbd7c23 */ /* 0x000fe20008010865 */
[----:B------:R-:W-:Y:S01]  /*b370*/  MOV R61, R42 ;  /* 0x0000002a003d7202 */ /* 0x000fe20000000f00 */
[----:B------:R-:W-:Y:S01]  /*b380*/  FMUL.FTZ R42, R69, R158 ;  /* 0x0000009e452a7220 */ /* 0x000fe20000410000 */
[----:B------:R-:W-:Y:S03]  /*b390*/  FMUL.FTZ R40, R70, R156 ;  /* 0x0000009c46287220 */ /* 0x000fe60000410000 */
[----:B------:R-:W1:Y:S01]  /*b3a0*/  MUFU.EX2 R208, R208 ;  /* 0x000000d000d07308 */ /* 0x000e620000000800 */
[----:B--2---:R-:W-:Y:S01]  /*b3b0*/  F2FP.BF16.F32.PACK_AB R76, R209, R93 ;  /* 0x0000005dd14c723e */ /* 0x004fe200000010ff */
[--C-:B------:R-:W-:Y:S01]  /*b3c0*/  FFMA.FTZ R166, R242, UR4, -R105.reuse ;  /* 0x00000004f2a67c23 */ /* 0x100fe20008010869 */
[--C-:B------:R-:W-:Y:S01]  /*b3d0*/  FFMA.FTZ R242, R48, UR4, -R105.reuse ;  /* 0x0000000430f27c23 */ /* 0x100fe20008010869 */
[----:B------:R-:W-:Y:S01]  /*b3e0*/  FMUL.FTZ R48, R66, R148 ;  /* 0x0000009442307220 */ /* 0x000fe20000410000 */
[----:B------:R-:W-:Y:S01]  /*b3f0*/  FFMA.FTZ R158, R50, UR4, -R105 ;  /* 0x00000004329e7c23 */ /* 0x000fe20008010869 */
[C---:B------:R-:W-:Y:S01]  /*b400*/  FMUL.FTZ R50, R71.reuse, R150 ;  /* 0x0000009647327220 */ /* 0x040fe20000410000 */
[----:B------:R-:W-:Y:S03]  /*b410*/  FMUL.FTZ R51, R71, R151 ;  /* 0x0000009747337220 */ /* 0x000fe60000410000 */
[----:B------:R-:W-:Y:S01]  /*b420*/  MUFU.EX2 R211, R211 ;  /* 0x000000d300d37308 */ /* 0x000fe20000000800 */
[--C-:B-----5:R-:W-:Y:S01]  /*b430*/  FFMA.FTZ R239, R33, UR4, -R101.reuse ;  /* 0x0000000421ef7c23 */ /* 0x120fe20008010865 */
[----:B------:R-:W-:Y:S01]  /*b440*/  FMUL.FTZ R33, R66, R165 ;  /* 0x000000a542217220 */ /* 0x000fe20000410000 */
[----:B------:R-:W-:Y:S01]  /*b450*/  FFMA.FTZ R165, R83, UR4, -R101 ;  /* 0x0000000453a57c23 */ /* 0x000fe20008010865 */
[--C-:B------:R-:W-:Y:S01]  /*b460*/  FFMA.FTZ R170, R238, UR4, -R105.reuse ;  /* 0x00000004eeaa7c23 */ /* 0x100fe20008010869 */
[--C-:B------:R-:W-:Y:S01]  /*b470*/  FFMA.FTZ R238, R54, UR4, -R105.reuse ;  /* 0x0000000436ee7c23 */ /* 0x100fe20008010869 */
[----:B------:R-:W-:Y:S01]  /*b480*/  FMUL.FTZ R54, R71, R146 ;  /* 0x0000009247367220 */ /* 0x000fe20000410000 */
[--C-:B------:R-:W-:Y:S03]  /*b490*/  FFMA.FTZ R156, R60, UR4, -R105.reuse ;  /* 0x000000043c9c7c23 */ /* 0x100fe60008010869 */
[----:B------:R-:W2:Y:S01]  /*b4a0*/  MUFU.EX2 R218, R218 ;  /* 0x000000da00da7308 */ /* 0x000ea20000000800 */
[----:B------:R-:W-:Y:S01]  /*b4b0*/  FMUL.FTZ R60, R70, R136 ;  /* 0x00000088463c7220 */ /* 0x000fe20000410000 */
[----:B------:R-:W-:Y:S01]  /*b4c0*/  FFMA.FTZ R106, R53, UR4, -R105 ;  /* 0x00000004356a7c23 */ /* 0x000fe20008010869 */
[----:B------:R-:W-:Y:S01]  /*b4d0*/  FMUL.FTZ R53, R66, R145 ;  /* 0x0000009142357220 */ /* 0x000fe20000410000 */
[--C-:B------:R-:W-:Y:S01]  /*b4e0*/  FFMA.FTZ R212, R107, UR4, -R104.reuse ;  /* 0x000000046bd47c23 */ /* 0x100fe20008010868 */
[--C-:B------:R-:W-:Y:S01]  /*b4f0*/  FFMA.FTZ R109, R12, UR4, -R104.reuse ;  /* 0x000000040c6d7c23 */ /* 0x100fe20008010868 */
[--C-:B------:R-:W-:Y:S01]  /*b500*/  FFMA.FTZ R120, R129, UR4, -R104.reuse ;  /* 0x0000000481787c23 */ /* 0x100fe20008010868 */
[--C-:B------:R-:W-:Y:S03]  /*b510*/  FFMA.FTZ R115, R115, UR4, -R104.reuse ;  /* 0x0000000473737c23 */ /* 0x100fe60008010868 */
[----:B------:R-:W-:Y:S01]  /*b520*/  MUFU.EX2 R215, R215 ;  /* 0x000000d700d77308 */ /* 0x000fe20000000800 */
[--C-:B------:R-:W-:Y:S01]  /*b530*/  FFMA.FTZ R107, R127, UR4, -R104.reuse ;  /* 0x000000047f6b7c23 */ /* 0x100fe20008010868 */
[----:B------:R-:W-:Y:S01]  /*b540*/  FFMA.FTZ R104, R123, UR4, -R104 ;  /* 0x000000047b687c23 */ /* 0x000fe20008010868 */
[--C-:B------:R-:W-:Y:S01]  /*b550*/  FFMA.FTZ R123, R73, UR4, -R100.reuse ;  /* 0x00000004497b7c23 */ /* 0x100fe20008010864 */
[----:B------:R-:W-:Y:S01]  /*b560*/  F2FP.BF16.F32.PACK_AB R73, R97, R240 ;  /* 0x000000f06149723e */ /* 0x000fe200000010ff */
[--C-:B------:R-:W-:Y:S01]  /*b570*/  FFMA.FTZ R127, R224, UR4, -R100.reuse ;  /* 0x00000004e07f7c23 */ /* 0x100fe20008010864 */
[--C-:B------:R-:W-:Y:S01]  /*b580*/  FFMA.FTZ R224, R77, UR4, -R100.reuse ;  /* 0x000000044de07c23 */ /* 0x100fe20008010864 */
[----:B-1----:R-:W-:Y:S03]  /*b590*/  F2FP.BF16.F32.PACK_AB R77, R208, R96 ;  /* 0x00000060d04d723e */ /* 0x002fe600000010ff */
[----:B------:R-:W1:Y:S01]  /*b5a0*/  MUFU.EX2 R214, R214 ;  /* 0x000000d600d67308 */ /* 0x000e620000000800 */
[--C-:B------:R-:W-:Y:S01]  /*b5b0*/  FFMA.FTZ R129, R204, UR4, -R100.reuse ;  /* 0x00000004cc817c23 */ /* 0x100fe20008010864 */
[--C-:B------:R-:W-:Y:S01]  /*b5c0*/  FFMA.FTZ R204, R74, UR4, -R100.reuse ;  /* 0x000000044acc7c23 */ /* 0x100fe20008010864 */
[----:B------:R-:W-:Y:S01]  /*b5d0*/  F2FP.BF16.F32.PACK_AB R74, R221, R222 ;  /* 0x000000dedd4a723e */ /* 0x000fe200000010ff */
[--C-:B------:R-:W-:Y:S01]  /*b5e0*/  FFMA.FTZ R12, R19, UR4, -R100.reuse ;  /* 0x00000004130c7c23 */ /* 0x100fe20008010864 */
[----:B--2---:R-:W-:Y:S01]  /*b5f0*/  F2FP.BF16.F32.PACK_AB R78, R218, R211 ;  /* 0x000000d3da4e723e */ /* 0x004fe200000010ff */
[----:B------:R-:W-:Y:S01]  /*b600*/  FMUL.FTZ R19, R71, R183 ;  /* 0x000000b747137220 */ /* 0x000fe20000410000 */
[--C-:B------:R-:W-:Y:S03]  /*b610*/  FFMA.FTZ R213, R102, UR4, -R100.reuse ;  /* 0x0000000466d57c23 */ /* 0x100fe60008010864 */
[----:B------:R-:W-:Y:S01]  /*b620*/  MUFU.EX2 R150, R87 ;  /* 0x0000005700967308 */ /* 0x000fe20000000800 */
[----:B------:R-:W-:Y:S01]  /*b630*/  MOV R191, R12 ;  /* 0x0000000c00bf7202 */ /* 0x000fe20000000f00 */
[-C--:B------:R-:W-:Y:S05]  /*b640*/  HMMA.16816.F32.BF16 R4, R72, R20.reuse, R4 ;  /* 0x000000144804723c */ /* 0x080fea0000041804 */
[----:B------:R-:W-:Y:S03]  /*b650*/  FMUL.FTZ R12, R70, R184 ;  /* 0x000000b8460c7220 */ /* 0x000fe60000410000 */
[----:B------:R-:W-:Y:S03]  /*b660*/  MUFU.EX2 R188, R188 ;  /* 0x000000bc00bc7308 */ /* 0x000fe60000000800 */
[----:B-1----:R-:W-:Y:S01]  /*b670*/  F2FP.BF16.F32.PACK_AB R79, R214, R215 ;  /* 0x000000d7d64f723e */ /* 0x002fe200000010ff */
[--C-:B------:R-:W-:Y:S01]  /*b680*/  FFMA.FTZ R102, R31, UR4, -R100.reuse ;  /* 0x000000041f667c23 */ /* 0x100fe20008010864 */
[----:B------:R-:W-:Y:S01]  /*b690*/  MOV R184, R15 ;  /* 0x0000000f00b87202 */ /* 0x000fe20000000f00 */
[----:B------:R-:W-:Y:S01]  /*b6a0*/  FMUL.FTZ R15, R69, R187 ;  /* 0x000000bb450f7220 */ /* 0x000fe20000410000 */
[----:B------:R-:W-:Y:S03]  /*b6b0*/  MOV R187, R16 ;  /* 0x0000001000bb7202 */ /* 0x000fe60000000f00 */
[----:B------:R-:W-:Y:S01]  /*b6c0*/  MUFU.EX2 R182, R182 ;  /* 0x000000b600b67308 */ /* 0x000fe20000000800 */
[C---:B------:R-:W-:Y:S04]  /*b6d0*/  HMMA.16816.F32.BF16 R8, R76.reuse, R20, R8 ;  /* 0x000000144c08723c */ /* 0x040fe80000041808 */
[C---:B------:R-:W-:Y:S01]  /*b6e0*/  FMUL.FTZ R16, R66.reuse, R180 ;  /* 0x000000b442107220 */ /* 0x040fe20000410000 */
[--C-:B------:R-:W-:Y:S01]  /*b6f0*/  FFMA.FTZ R216, R29, UR4, -R100.reuse ;  /* 0x000000041dd87c23 */ /* 0x100fe20008010864 */
[-C--:B------:R-:W-:Y:S03]  /*b700*/  HMMA.16816.F32.BF16 R12, R76, R22.reuse, R12 ;  /* 0x000000164c0c723c */ /* 0x080fe6000004180c */
[----:B------:R-:W-:Y:S02]  /*b710*/  MUFU.EX2 R170, R170 ;  /* 0x000000aa00aa7308 */ /* 0x000fe40000000800 */
[C---:B------:R-:W-:Y:S01]  /*b720*/  FMUL.FTZ R20, R66.reuse, R176 ;  /* 0x000000b042147220 */ /* 0x040fe20000410000 */
[C---:B------:R-:W-:Y:S07]  /*b730*/  HMMA.16816.F32.BF16 R16, R72.reuse, R22, R16 ;  /* 0x000000164810723c */ /* 0x040fee0000041810 */
[----:B------:R-:W-:Y:S01]  /*b740*/  MUFU.EX2 R136, R235 ;  /* 0x000000eb00887308 */ /* 0x000fe20000000800 */
[----:B------:R-:W-:Y:S03]  /*b750*/  FMUL.FTZ R21, R66, R177 ;  /* 0x000000b142157220 */ /* 0x000fe60000410000 */
[--C-:B------:R-:W-:Y:S01]  /*b760*/  FFMA.FTZ R207, R25, UR4, -R100.reuse ;  /* 0x0000000419cf7c23 */ /* 0x100fe20008010864 */
[C---:B------:R-:W-:Y:S01]  /*b770*/  FMUL.FTZ R23, R71.reuse, R179 ;  /* 0x000000b347177220 */ /* 0x040fe20000410000 */
[----:B------:R-:W-:Y:S04]  /*b780*/  FMUL.FTZ R22, R71, R178 ;  /* 0x000000b247167220 */ /* 0x000fe80000410000 */
[----:B------:R-:W-:Y:S01]  /*b790*/  MUFU.EX2 R178, R119 ;  /* 0x0000007700b27308 */ /* 0x000fe20000000800 */
[--C-:B------:R-:W-:Y:S01]  /*b7a0*/  FFMA.FTZ R205, R24, UR4, -R100.reuse ;  /* 0x0000000418cd7c23 */ /* 0x100fe20008010864 */
[--C-:B------:R-:W-:Y:S01]  /*b7b0*/  FFMA.FTZ R114, R114, UR4, -R100.reuse ;  /* 0x0000000472727c23 */ /* 0x100fe20008010864 */
[--C-:B------:R-:W-:Y:S01]  /*b7c0*/  FFMA.FTZ R110, R110, UR4, -R100.reuse ;  /* 0x000000046e6e7c23 */ /* 0x100fe20008010864 */
[----:B------:R-:W-:Y:S01]  /*b7d0*/  MOV R180, R26 ;  /* 0x0000001a00b47202 */ /* 0x000fe20000000f00 */
[----:B------:R-:W-:Y:S01]  /*b7e0*/  FFMA.FTZ R100, R27, UR4, -R100 ;  /* 0x000000041b647c23 */ /* 0x000fe20008010864 */
[C---:B------:R-:W-:Y:S01]  /*b7f0*/  FMUL.FTZ R26, R69.reuse, R174 ;  /* 0x000000ae451a7220 */ /* 0x040fe20000410000 */
[C---:B------:R-:W-:Y:S03]  /*b800*/  FMUL.FTZ R27, R69.reuse, R175 ;  /* 0x000000af451b7220 */ /* 0x040fe60000410000 */
[----:B------:R-:W-:Y:S01]  /*b810*/  MUFU.EX2 R148, R131 ;  /* 0x0000008300947308 */ /* 0x000fe20000000800 */
[C---:B------:R-:W-:Y:S01]  /*b820*/  FMUL.FTZ R24, R70.reuse, R172 ;  /* 0x000000ac46187220 */ /* 0x040fe20000410000 */
[----:B------:R-:W-:Y:S01]  /*b830*/  FMUL.FTZ R25, R70, R173 ;  /* 0x000000ad46197220 */ /* 0x000fe20000410000 */
[-C--:B---3--:R-:W-:Y:S03]  /*b840*/  HMMA.16816.F32.BF16 R20, R72, R36.reuse, R20 ;  /* 0x000000244814723c */ /* 0x088fe60000041814 */
[--C-:B------:R-:W-:Y:S01]  /*b850*/  FFMA.FTZ R172, R28, UR4, -R101.reuse ;  /* 0x000000041cac7c23 */ /* 0x100fe20008010865 */
[C---:B------:R-:W-:Y:S03]  /*b860*/  FMUL.FTZ R28, R70.reuse, R168 ;  /* 0x000000a8461c7220 */ /* 0x040fe60000410000 */
[----:B------:R-:W-:Y:S01]  /*b870*/  MUFU.EX2 R175, R91 ;  /* 0x0000005b00af7308 */ /* 0x000fe20000000800 */
[----:B------:R-:W-:Y:S03]  /*b880*/  FMUL.FTZ R31, R69, R171 ;  /* 0x000000ab451f7220 */ /* 0x000fe60000410000 */
[----:B------:R-:W-:Y:S01]  /*b890*/  FMUL.FTZ R29, R70, R169 ;  /* 0x000000a9461d7220 */ /* 0x000fe20000410000 */
[C---:B------:R-:W-:Y:S04]  /*b8a0*/  HMMA.16816.F32.BF16 R24, R76.reuse, R36, R24 ;  /* 0x000000244c18723c */ /* 0x040fe80000041818 */
[----:B------:R-:W-:Y:S01]  /*b8b0*/  MOV R174, R184 ;  /* 0x000000b800ae7202 */ /* 0x000fe20000000f00 */
[----:B------:R-:W-:Y:S01]  /*b8c0*/  MUFU.EX2 R109, R109 ;  /* 0x0000006d006d7308 */ /* 0x000fe20000000800 */
[-C--:B------:R-:W-:Y:S05]  /*b8d0*/  HMMA.16816.F32.BF16 R28, R76, R38.reuse, R28 ;  /* 0x000000264c1c723c */ /* 0x080fea000004181c */
[----:B------:R-:W-:Y:S01]  /*b8e0*/  FMUL.FTZ R37, R66, R161 ;  /* 0x000000a142257220 */ /* 0x000fe20000410000 */
[C---:B------:R-:W-:Y:S03]  /*b8f0*/  HMMA.16816.F32.BF16 R32, R72.reuse, R38, R32 ;  /* 0x000000264820723c */ /* 0x040fe60000041820 */
[----:B------:R-:W-:Y:S02]  /*b900*/  MUFU.EX2 R174, R174 ;  /* 0x000000ae00ae7308 */ /* 0x000fe40000000800 */
[----:B------:R-:W-:Y:S01]  /*b910*/  MOV R161, R187 ;  /* 0x000000bb00a17202 */ /* 0x000fe20000000f00 */
[----:B------:R-:W-:Y:S01]  /*b920*/  FFMA.FTZ R168, R81, UR4, -R101 ;  /* 0x0000000451a87c23 */ /* 0x000fe20008010865 */
[C---:B------:R-:W-:Y:S01]  /*b930*/  FMUL.FTZ R38, R71.reuse, R162 ;  /* 0x000000a247267220 */ /* 0x040fe20000410000 */
[----:B------:R-:W-:Y:S05]  /*b940*/  MOV R162, R186 ;  /* 0x000000ba00a27202 */ /* 0x000fea0000000f00 */
[----:B------:R-:W-:Y:S01]  /*b950*/  MUFU.EX2 R151, R161 ;  /* 0x000000a100977308 */ /* 0x000fe20000000800 */
[----:B------:R-:W-:Y:S01]  /*b960*/  MOV R186, R192 ;  /* 0x000000c000ba7202 */ /* 0x000fe20000000f00 */
[--C-:B------:R-:W-:Y:S01]  /*b970*/  FFMA.FTZ R192, R84, UR4, -R105.reuse ;  /* 0x0000000454c07c23 */ /* 0x100fe20008010869 */
[----:B------:R-:W-:Y:S01]  /*b980*/  MOV R184, R195 ;  /* 0x000000c300b87202 */ /* 0x000fe20000000f00 */
[----:B------:R-:W2:Y:S01]  /*b990*/  LDL.LU R84, [R1+0x60] ;  /* 0x0000600001547983 */ /* 0x000ea20000300800 */
[----:B------:R-:W-:Y:S01]  /*b9a0*/  MOV R187, R194 ;  /* 0x000000c200bb7202 */ /* 0x000fe20000000f00 */
[--C-:B------:R-:W-:Y:S04]  /*b9b0*/  FFMA.FTZ R195, R80, UR4, -R105.reuse ;  /* 0x0000000450c37c23 */ /* 0x100fe80008010869 */
[----:B------:R-:W-:Y:S01]  /*b9c0*/  MUFU.EX2 R186, R186 ;  /* 0x000000ba00ba7308 */ /* 0x000fe20000000800 */
[----:B------:R-:W-:Y:S01]  /*b9d0*/  FFMA.FTZ R194, R82, UR4, -R105 ;  /* 0x0000000452c27c23 */ /* 0x000fe20008010869 */
[----:B------:R-:W-:Y:S01]  /*b9e0*/  FMUL.FTZ R36, R66, R160 ;  /* 0x000000a042247220 */ /* 0x000fe20000410000 */
[----:B------:R-:W1:Y:S01]  /*b9f0*/  LDSM.16.MT88.4 R80, [R248+0x8000] ;  /* 0x00800000f850783b */ /* 0x000e620000004200 */
[----:B------:R-:W-:Y:S01]  /*ba00*/  FMUL.FTZ R39, R71, R163 ;  /* 0x000000a347277220 */ /* 0x000fe20000410000 */
[--C-:B------:R-:W-:Y:S01]  /*ba10*/  FFMA.FTZ R183, R229, UR4, -R101.reuse ;  /* 0x00000004e5b77c23 */ /* 0x100fe20008010865 */
[--C-:B------:R-:W-:Y:S01]  /*ba20*/  FFMA.FTZ R176, R231, UR4, -R101.reuse ;  /* 0x00000004e7b07c23 */ /* 0x100fe20008010865 */
[--C-:B------:R-:W-:Y:S03]  /*ba30*/  FFMA.FTZ R173, R233, UR4, -R101.reuse ;  /* 0x00000004e9ad7c23 */ /* 0x100fe60008010865 */
[----:B------:R-:W-:Y:S01]  /*ba40*/  MUFU.EX2 R187, R187 ;  /* 0x000000bb00bb7308 */ /* 0x000fe20000000800 */
[--C-:B------:R-:W-:Y:S01]  /*ba50*/  FFMA.FTZ R233, R41, UR4, -R101.reuse ;  /* 0x0000000429e97c23 */ /* 0x100fe20008010865 */
[--C-:B------:R-:W-:Y:S01]  /*ba60*/  FFMA.FTZ R231, R43, UR4, -R101.reuse ;  /* 0x000000042be77c23 */ /* 0x100fe20008010865 */
[--C-:B------:R-:W-:Y:S01]  /*ba70*/  FFMA.FTZ R229, R49, UR4, -R101.reuse ;  /* 0x0000000431e57c23 */ /* 0x100fe20008010865 */
[--C-:B------:R-:W-:Y:S01]  /*ba80*/  FFMA.FTZ R169, R63, UR4, -R101.reuse ;  /* 0x000000043fa97c23 */ /* 0x100fe20008010865 */
[----:B------:R-:W-:Y:S01]  /*ba90*/  FFMA.FTZ R101, R181, UR4, -R101 ;  /* 0x00000004b5657c23 */ /* 0x000fe20008010865 */
[----:B------:R-:W-:Y:S01]  /*baa0*/  FMUL.FTZ R43, R69, R159 ;  /* 0x0000009f452b7220 */ /* 0x000fe20000410000 */
[----:B------:R-:W-:Y:S03]  /*bab0*/  FMUL.FTZ R41, R70, R157 ;  /* 0x0000009d46297220 */ /* 0x000fe60000410000 */
[----:B------:R3:W-:Y:S01]  /*bac0*/  MUFU.EX2 R181, R117 ;  /* 0x0000007500b57308 */ /* 0x0007e20000000800 */
[-C--:B----4-:R-:W-:Y:S03]  /*bad0*/  HMMA.16816.F32.BF16 R36, R72, R56.reuse, R36 ;  /* 0x000000384824723c */ /* 0x090fe60000041824 */
[--C-:B------:R-:W-:Y:S01]  /*bae0*/  FFMA.FTZ R160, R225, UR4, -R105.reuse ;  /* 0x00000004e1a07c23 */ /* 0x100fe20008010869 */
[--C-:B------:R-:W-:Y:S01]  /*baf0*/  FFMA.FTZ R185, R226, UR4, -R105.reuse ;  /* 0x00000004e2b97c23 */ /* 0x100fe20008010869 */
[--C-:B------:R-:W-:Y:S01]  /*bb00*/  FFMA.FTZ R159, R44, UR4, -R105.reuse ;  /* 0x000000042c9f7c23 */ /* 0x100fe20008010869 */
[--C-:B------:R-:W-:Y:S03]  /*bb10*/  FFMA.FTZ R225, R47, UR4, -R105.reuse ;  /* 0x000000042fe17c23 */ /* 0x100fe60008010869 */
[----:B------:R-:W-:Y:S02]  /*bb20*/  MUFU.EX2 R184, R184 ;  /* 0x000000b800b87308 */ /* 0x000fe40000000800 */
[--C-:B------:R-:W-:Y:S01]  /*bb30*/  FFMA.FTZ R157, R46, UR4, -R105.reuse ;  /* 0x000000042e9d7c23 */ /* 0x100fe20008010869 */
[C---:B------:R-:W-:Y:S04]  /*bb40*/  HMMA.16816.F32.BF16 R40, R76.reuse, R56, R40 ;  /* 0x000000384c28723c */ /* 0x040fe80000041828 */
[--C-:B------:R-:W-:Y:S01]  /*bb50*/  FFMA.FTZ R226, R45, UR4, -R105.reuse ;  /* 0x000000042de27c23 */ /* 0x100fe20008010869 */
[C---:B------:R-:W-:Y:S02]  /*bb60*/  FMUL.FTZ R44, R70.reuse, R152 ;  /* 0x00000098462c7220 */ /* 0x040fe40000410000 */
[----:B------:R-:W4:Y:S01]  /*bb70*/  MUFU.EX2 R183, R183 ;  /* 0x000000b700b77308 */ /* 0x000f220000000800 */
[C---:B------:R-:W-:Y:S03]  /*bb80*/  FMUL.FTZ R46, R69.reuse, R154 ;  /* 0x0000009a452e7220 */ /* 0x040fe60000410000 */
[----:B------:R-:W-:Y:S01]  /*bb90*/  FMUL.FTZ R47, R69, R155 ;  /* 0x0000009b452f7220 */ /* 0x000fe20000410000 */
[----:B------:R-:W5:Y:S01]  /*bba0*/  LDL.LU R152, [R1+0x5c] ;  /* 0x00005c0001987983 */ /* 0x000f620000300800 */
[----:B------:R-:W-:Y:S01]  /*bbb0*/  FMUL.FTZ R45, R70, R153 ;  /* 0x00000099462d7220 */ /* 0x000fe20000410000 */
[----:B------:R-:W-:Y:S01]  /*bbc0*/  FMUL.FTZ R49, R66, R149 ;  /* 0x0000009542317220 */ /* 0x000fe20000410000 */
[----:B------:R-:W-:Y:S02]  /*bbd0*/  MOV R63, R180 ;  /* 0x000000b4003f7202 */ /* 0x000fe40000000f00 */
[----:B------:R-:W-:Y:S01]  /*bbe0*/  MUFU.EX2 R149, R85 ;  /* 0x0000005500957308 */ /* 0x000fe20000000800 */
[----:B------:R-:W-:Y:S01]  /*bbf0*/  MOV R177, R191 ;  /* 0x000000bf00b17202 */ /* 0x000fe20000000f00 */
[--C-:B------:R-:W-:Y:S01]  /*bc00*/  FFMA.FTZ R171, R234, UR4, -R105.reuse ;  /* 0x00000004eaab7c23 */ /* 0x100fe20008010869 */
[--C-:B------:R-:W-:Y:S01]  /*bc10*/  FFMA.FTZ R180, R88, UR4, -R105.reuse ;  /* 0x0000000458b47c23 */ /* 0x100fe20008010869 */
[-C--:B------:R-:W-:Y:S03]  /*bc20*/  HMMA.16816.F32.BF16 R44, R76, R58.reuse, R44 ;  /* 0x0000003a4c2c723c */ /* 0x080fe6000004182c */
[--C-:B------:R-:W-:Y:S03]  /*bc30*/  FFMA.FTZ R179, R90, UR4, -R105.reuse ;  /* 0x000000045ab37c23 */ /* 0x100fe60008010869 */
[----:B------:R-:W-:Y:S01]  /*bc40*/  MUFU.EX2 R177, R177 ;  /* 0x000000b100b17308 */ /* 0x000fe20000000800 */
[--C-:B------:R-:W-:Y:S01]  /*bc50*/  FFMA.FTZ R191, R86, UR4, -R105.reuse ;  /* 0x0000000456bf7c23 */ /* 0x100fe20008010869 */
[--C-:B---3--:R-:W-:Y:S03]  /*bc60*/  FFMA.FTZ R117, R112, UR4, -R105.reuse ;  /* 0x0000000470757c23 */ /* 0x108fe60008010869 */
[--C-:B------:R-:W-:Y:S01]  /*bc70*/  FFMA.FTZ R234, R62, UR4, -R105.reuse ;  /* 0x000000043eea7c23 */ /* 0x100fe20008010869 */
[--C-:B------:R-:W-:Y:S01]  /*bc80*/  FFMA.FTZ R163, R108, UR4, -R105.reuse ;  /* 0x000000046ca37c23 */ /* 0x100fe20008010869 */
[C---:B------:R-:W-:Y:S03]  /*bc90*/  HMMA.16816.F32.BF16 R48, R72.reuse, R58, R48 ;  /* 0x0000003a4830723c */ /* 0x040fe60000041830 */
[----:B------:R-:W-:Y:S01]  /*bca0*/  MUFU.EX2 R108, R65 ;  /* 0x00000041006c7308 */ /* 0x000fe20000000800 */
[--C-:B------:R-:W-:Y:S01]  /*bcb0*/  FFMA.FTZ R126, R126, UR4, -R105.reuse ;  /* 0x000000047e7e7c23 */ /* 0x100fe20008010869 */
[----:B------:R-:W-:Y:S01]  /*bcc0*/  FFMA.FTZ R105, R52, UR4, -R105 ;  /* 0x0000000434697c23 */ /* 0x000fe20008010869 */
[----:B------:R-:W-:Y:S01]  /*bcd0*/  MOV R153, R55 ;  /* 0x0000003700997202 */ /* 0x000fe20000000f00 */
[----:B------:R-:W-:Y:S01]  /*bce0*/  FMUL.FTZ R52, R66, R144 ;  /* 0x0000009042347220 */ /* 0x000fe20000410000 */
[----:B------:R-:W-:Y:S05]  /*bcf0*/  FMUL.FTZ R55, R71, R147 ;  /* 0x0000009347377220 */ /* 0x000fea0000410000 */
[----:B------:R3:W-:Y:S01]  /*bd00*/  MUFU.EX2 R112, R89 ;  /* 0x0000005900707308 */ /* 0x0007e20000000800 */
[----:B------:R-:W-:Y:S01]  /*bd10*/  MOV R86, R162 ;  /* 0x000000a200567202 */ /* 0x000fe20000000f00 */
[C---:B------:R-:W-:Y:S01]  /*bd20*/  FMUL.FTZ R56, R70.reuse, R140 ;  /* 0x0000008c46387220 */ /* 0x040fe20000410000 */
[----:B------:R-:W-:Y:S01]  /*bd30*/  MOV R162, R61 ;  /* 0x0000003d00a27202 */ /* 0x000fe20000000f00 */
[C---:B------:R-:W-:Y:S01]  /*bd40*/  FMUL.FTZ R61, R70.reuse, R137 ;  /* 0x00000089463d7220 */ /* 0x040fe20000410000 */
[-C--:B-1----:R-:W-:Y:S05]  /*bd50*/  HMMA.16816.F32.BF16 R52, R72, R80.reuse, R52 ;  /* 0x000000504834723c */ /* 0x082fea0000041834 */
[----:B------:R-:W-:Y:S01]  /*bd60*/  MUFU.EX2 R137, R86 ;  /* 0x0000005600897308 */ /* 0x000fe20000000800 */
[----:B------:R-:W-:Y:S01]  /*bd70*/  FMUL.FTZ R57, R70, R141 ;  /* 0x0000008d46397220 */ /* 0x000fe20000410000 */
[C---:B------:R-:W-:Y:S01]  /*bd80*/  FMUL.FTZ R58, R69.reuse, R142 ;  /* 0x0000008e453a7220 */ /* 0x040fe20000410000 */
[C---:B------:R-:W-:Y:S03]  /*bd90*/  FMUL.FTZ R59, R69.reuse, R143 ;  /* 0x0000008f453b7220 */ /* 0x040fe60000410000 */
[----:B------:R-:W-:Y:S01]  /*bda0*/  MOV R161, R63 ;  /* 0x0000003f00a17202 */ /* 0x000fe20000000f00 */
[C---:B------:R-:W-:Y:S03]  /*bdb0*/  FMUL.FTZ R62, R69.reuse, R138 ;  /* 0x0000008a453e7220 */ /* 0x040fe60000410000 */
[----:B------:R-:W1:Y:S01]  /*bdc0*/  MUFU.EX2 R185, R185 ;  /* 0x000000b900b97308 */ /* 0x000e620000000800 */
[----:B------:R-:W-:Y:S01]  /*bdd0*/  FMUL.FTZ R63, R69, R139 ;  /* 0x0000008b453f7220 */ /* 0x000fe20000410000 */
[C---:B------:R-:W-:Y:S01]  /*bde0*/  HMMA.16816.F32.BF16 R56, R76.reuse, R80, R56 ;  /* 0x000000504c38723c */ /* 0x040fe20000041838 */
[----:B---3--:R-:W-:Y:S03]  /*bdf0*/  LDSM.16.MT88.4 R88, [R250+0x8800] ;  /* 0x00880000fa58783b */ /* 0x008fe60000004200 */
[----:B------:R-:W-:Y:S04]  /*be00*/  FMUL.FTZ R65, R66, R133 ;  /* 0x0000008542417220 */ /* 0x000fe80000410000 */
[----:B------:R-:W-:Y:S01]  /*be10*/  MUFU.EX2 R176, R176 ;  /* 0x000000b000b07308 */ /* 0x000fe20000000800 */
[-C--:B------:R-:W-:Y:S09]  /*be20*/  HMMA.16816.F32.BF16 R60, R76, R82.reuse, R60 ;  /* 0x000000524c3c723c */ /* 0x080ff2000004183c */
[----:B------:R-:W3:Y:S02]  /*be30*/  MUFU.EX2 R173, R173 ;  /* 0x000000ad00ad7308 */ /* 0x000ee40000000800 */
[----:B----4-:R-:W-:Y:S02]  /*be40*/  F2FP.BF16.F32.PACK_AB R76, R183, R188 ;  /* 0x000000bcb74c723e */ /* 0x010fe400000010ff */
[----:B-1----:R-:W-:Y:S06]  /*be50*/  F2FP.BF16.F32.PACK_AB R77, R182, R185 ;  /* 0x000000b9b64d723e */ /* 0x002fec00000010ff */
[----:B------:R-:W1:Y:S10]  /*be60*/  MUFU.EX2 R171, R171 ;  /* 0x000000ab00ab7308 */ /* 0x000e740000000800 */
[----:B------:R4:W-:Y:S01]  /*be70*/  MUFU.EX2 R133, R236 ;  /* 0x000000ec00857308 */ /* 0x0009e20000000800 */
[----:B---3--:R-:W-:Y:S09]  /*be80*/  F2FP.BF16.F32.PACK_AB R78, R173, R176 ;  /* 0x000000b0ad4e723e */ /* 0x008ff200000010ff */
[----:B------:R-:W-:Y:S01]  /*be90*/  MUFU.EX2 R132, R153 ;  /* 0x0000009900847308 */ /* 0x000fe20000000800 */
[----:B-1----:R-:W-:Y:S09]  /*bea0*/  F2FP.BF16.F32.PACK_AB R79, R170, R171 ;  /* 0x000000abaa4f723e */ /* 0x002ff200000010ff */
[----:B------:R-:W-:Y:S01]  /*beb0*/  MUFU.EX2 R153, R127 ;  /* 0x0000007f00997308 */ /* 0x000fe20000000800 */
[----:B----4-:R-:W-:Y:S04]  /*bec0*/  MOV R236, R161 ;  /* 0x000000a100ec7202 */ /* 0x010fe80000000f00 */
[----:B------:R-:W-:Y:S05]  /*bed0*/  IADD3 R236, R236, -0x1, RZ ;  /* 0xffffffffecec7810 */ /* 0x000fea0007ffe0ff */
[----:B------:R-:W-:Y:S10]  /*bee0*/  MUFU.EX2 R161, R232 ;  /* 0x000000e800a17308 */ /* 0x000ff40000000800 */
[----:B------:R-:W-:Y:S10]  /*bef0*/  MUFU.EX2 R127, R230 ;  /* 0x000000e6007f7308 */ /* 0x000ff40000000800 */
[----:B------:R-:W-:Y:S10]  /*bf00*/  MUFU.EX2 R113, R113 ;  /* 0x0000007100717308 */ /* 0x000ff40000000800 */
[----:B------:R-:W1:Y:S10]  /*bf10*/  MUFU.EX2 R164, R164 ;  /* 0x000000a400a47308 */ /* 0x000e740000000800 */
[----:B------:R-:W-:Y:S10]  /*bf20*/  MUFU.EX2 R166, R166 ;  /* 0x000000a600a67308 */ /* 0x000ff40000000800 */
[----:B------:R-:W3:Y:S10]  /*bf30*/  MUFU.EX2 R139, R160 ;  /* 0x000000a0008b7308 */ /* 0x000ef40000000800 */
[----:B------:R-:W4:Y:S10]  /*bf40*/  MUFU.EX2 R119, R162 ;  /* 0x000000a200777308 */ /* 0x000f340000000800 */
[----:B------:R-:W-:Y:S10]  /*bf50*/  MUFU.EX2 R131, R157 ;  /* 0x0000009d00837308 */ /* 0x000ff40000000800 */
[----:B------:R-:W-:Y:S10]  /*bf60*/  MUFU.EX2 R146, R95 ;  /* 0x0000005f00927308 */ /* 0x000ff40000000800 */
[----:B------:R-:W-:Y:S10]  /*bf70*/  MUFU.EX2 R141, R94 ;  /* 0x0000005e008d7308 */ /* 0x000ff40000000800 */
[----:B------:R-:W-:Y:S10]  /*bf80*/  MUFU.EX2 R144, R92 ;  /* 0x0000005c00907308 */ /* 0x000ff40000000800 */
[----:B------:R-:W-:Y:S10]  /*bf90*/  MUFU.EX2 R155, R99 ;  /* 0x00000063009b7308 */ /* 0x000ff40000000800 */
[----:B------:R1:W-:Y:S10]  /*bfa0*/  MUFU.EX2 R140, R225 ;  /* 0x000000e1008c7308 */ /* 0x0003f40000000800 */
        /* <DEDUP_REMOVED lines=8> */
[----:B--2---:R-:W-:Y:S01]  /*c030*/  FFMA.FTZ R80, R66, R84, R67 ;  /* 0x0000005442507223 */ /* 0x004fe20000010043 */
[C---:B------:R-:W-:Y:S01]  /*c040*/  FMUL.FTZ R66, R71.reuse, R134 ;  /* 0x0000008647427220 */ /* 0x040fe20000410000 */
[----:B------:R-:W2:Y:S01]  /*c050*/  LDSM.16.MT88.4 R84, [R252+0x8800] ;  /* 0x00880000fc54783b */ /* 0x000ea20000004200 */
[----:B------:R-:W-:Y:S02]  /*c060*/  FMUL.FTZ R67, R71, R135 ;  /* 0x0000008747437220 */ /* 0x000fe40000410000 */
[----:B------:R-:W-:Y:S04]  /*c070*/  MOV R235, R80 ;  /* 0x0000005000eb7202 */ /* 0x000fe80000000f00 */
[----:B------:R-:W4:Y:S01]  /*c080*/  MUFU.EX2 R134, R159 ;  /* 0x0000009f00867308 */ /* 0x000f220000000800 */
[----:B------:R-:W-:Y:S01]  /*c090*/  HMMA.16816.F32.BF16 R64, R72, R82, R64 ;  /* 0x000000524840723c */ /* 0x000fe20000041840 */
[----:B------:R-:W3:Y:S03]  /*c0a0*/  LDSM.16.MT88.4 R80, [R249+0x8800] ;  /* 0x00880000f950783b */ /* 0x000ee60000004200 */
[----:B-1----:R-:W-:Y:S05]  /*c0b0*/  FADD.FTZ R225, R98, R235 ;  /* 0x000000eb62e17221 */ /* 0x002fea0000010000 */
[----:B------:R-:W1:Y:S02]  /*c0c0*/  MUFU.EX2 R159, R241 ;  /* 0x000000f1009f7308 */ /* 0x000e640000000800 */
[----:B------:R-:W-:Y:S02]  /*c0d0*/  F2FP.BF16.F32.PACK_AB R72, R186, R181 ;  /* 0x000000b5ba48723e */ /* 0x000fe400000010ff */
[----:B------:R-:W-:Y:S02]  /*c0e0*/  F2FP.BF16.F32.PACK_AB R73, R184, R187 ;  /* 0x000000bbb849723e */ /* 0x000fe400000010ff */
[----:B------:R-:W-:Y:S04]  /*c0f0*/  F2FP.BF16.F32.PACK_AB R74, R175, R178 ;  /* 0x000000b2af4a723e */ /* 0x000fe800000010ff */
[----:B------:R-:W1:Y:S01]  /*c100*/  MUFU.EX2 R135, R242 ;  /* 0x000000f200877308 */ /* 0x000e620000000800 */
[----:B------:R-:W-:Y:S09]  /*c110*/  F2FP.BF16.F32.PACK_AB R75, R174, R177 ;  /* 0x000000b1ae4b723e */ /* 0x000ff200000010ff */
[----:B------:R-:W1:Y:S01]  /*c120*/  MUFU.EX2 R147, R237 ;  /* 0x000000ed00937308 */ /* 0x000e620000000800 */
[----:B-----5:R-:W-:Y:S09]  /*c130*/  FFMA.FTZ R240, R71, R152, R240 ;  /* 0x0000009847f07223 */ /* 0x020ff200000100f0 */
[----:B------:R-:W-:Y:S01]  /*c140*/  MUFU.EX2 R152, R238 ;  /* 0x000000ee00987308 */ /* 0x000fe20000000800 */
[-C--:B--2---:R-:W-:Y:S03]  /*c150*/  HMMA.16816.F32.BF16 R4, R72, R84.reuse, R4 ;  /* 0x000000544804723c */ /* 0x084fe60000041804 */
[----:B------:R-:W-:Y:S03]  /*c160*/  FADD.FTZ R240, R97, R240 ;  /* 0x000000f061f07221 */ /* 0x000fe60000010000 */
[C---:B------:R-:W-:Y:S03]  /*c170*/  HMMA.16816.F32.BF16 R8, R76.reuse, R84, R8 ;  /* 0x000000544c08723c */ /* 0x040fe60000041808 */
[----:B------:R-:W2:Y:S02]  /*c180*/  MUFU.EX2 R143, R156 ;  /* 0x0000009c008f7308 */ /* 0x000ea40000000800 */
[----:B------:R-:W-:Y:S01]  /*c190*/  FADD.FTZ R223, R223, R240 ;  /* 0x000000f0dfdf7221 */ /* 0x000fe20000010000 */
[-C--:B------:R-:W-:Y:S07]  /*c1a0*/  HMMA.16816.F32.BF16 R12, R76, R86.reuse, R12 ;  /* 0x000000564c0c723c */ /* 0x080fee000004180c */
[----:B------:R-:W-:Y:S01]  /*c1b0*/  MUFU.EX2 R129, R129 ;  /* 0x0000008100817308 */ /* 0x000fe20000000800 */
[C---:B------:R-:W-:Y:S01]  /*c1c0*/  HMMA.16816.F32.BF16 R16, R72.reuse, R86, R16 ;  /* 0x000000564810723c */ /* 0x040fe20000041810 */
[----:B------:R-:W5:Y:S08]  /*c1d0*/  LDSM.16.MT88.4 R84, [R248+0x8800] ;  /* 0x00880000f854783b */ /* 0x000f700000004200 */
[----:B------:R-:W-:Y:S01]  /*c1e0*/  MUFU.EX2 R125, R125 ;  /* 0x0000007d007d7308 */ /* 0x000fe20000000800 */
[-C--:B------:R-:W-:Y:S06]  /*c1f0*/  HMMA.16816.F32.BF16 R20, R72, R88.reuse, R20 ;  /* 0x000000584814723c */ /* 0x080fec0000041814 */
[C---:B------:R-:W-:Y:S01]  /*c200*/  HMMA.16816.F32.BF16 R24, R76.reuse, R88, R24 ;  /* 0x000000584c18723c */ /* 0x040fe20000041818 */
[----:B------:R-:W2:Y:S02]  /*c210*/  LDL.LU R88, [R1+0x58] ;  /* 0x0000580001587983 */ /* 0x000ea40000300800 */
[----:B------:R-:W-:Y:S02]  /*c220*/  MUFU.EX2 R124, R124 ;  /* 0x0000007c007c7308 */ /* 0x000fe40000000800 */
[----:B------:R-:W2:Y:S01]  /*c230*/  LDL.LU R232, [R1+0x54] ;  /* 0x0000540001e87983 */ /* 0x000ea20000300800 */
[-C--:B------:R-:W-:Y:S07]  /*c240*/  HMMA.16816.F32.BF16 R28, R76, R90.reuse, R28 ;  /* 0x0000005a4c1c723c */ /* 0x080fee000004181c */
[----:B------:R-:W-:Y:S01]  /*c250*/  MUFU.EX2 R123, R123 ;  /* 0x0000007b007b7308 */ /* 0x000fe20000000800 */
[C---:B------:R-:W-:Y:S06]  /*c260*/  HMMA.16816.F32.BF16 R32, R72.reuse, R90, R32 ;  /* 0x0000005a4820723c */ /* 0x040fec0000041820 */
[-C--:B---3--:R-:W-:Y:S03]  /*c270*/  HMMA.16816.F32.BF16 R36, R72, R80.reuse, R36 ;  /* 0x000000504824723c */ /* 0x088fe60000041824 */
[----:B------:R-:W-:Y:S03]  /*c280*/  MUFU.EX2 R118, R118 ;  /* 0x0000007600767308 */ /* 0x000fe60000000800 */
[C---:B------:R-:W-:Y:S07]  /*c290*/  HMMA.16816.F32.BF16 R40, R76.reuse, R80, R40 ;  /* 0x000000504c28723c */ /* 0x040fee0000041828 */
[----:B------:R-:W-:Y:S01]  /*c2a0*/  MUFU.EX2 R145, R233 ;  /* 0x000000e900917308 */ /* 0x000fe20000000800 */
[-C--:B------:R-:W-:Y:S09]  /*c2b0*/  HMMA.16816.F32.BF16 R44, R76, R82.reuse, R44 ;  /* 0x000000524c2c723c */ /* 0x080ff2000004182c */
[----:B------:R-:W3:Y:S01]  /*c2c0*/  MUFU.EX2 R128, R231 ;  /* 0x000000e700807308 */ /* 0x000ee20000000800 */
[C---:B------:R-:W-:Y:S01]  /*c2d0*/  HMMA.16816.F32.BF16 R48, R72.reuse, R82, R48 ;  /* 0x000000524830723c */ /* 0x040fe20000041830 */
[----:B------:R-:W1:Y:S05]  /*c2e0*/  LDSM.16.MT88.4 R80, [R252+0x9000] ;  /* 0x00900000fc50783b */ /* 0x000e6a0000004200 */
[-C--:B-----5:R-:W-:Y:S03]  /*c2f0*/  HMMA.16816.F32.BF16 R52, R72, R84.reuse, R52 ;  /* 0x000000544834723c */ /* 0x0a0fe60000041834 */
[----:B------:R-:W5:Y:S03]  /*c300*/  MUFU.EX2 R142, R234 ;  /* 0x000000ea008e7308 */ /* 0x000f660000000800 */
[C---:B------:R-:W-:Y:S07]  /*c310*/  HMMA.16816.F32.BF16 R56, R76.reuse, R84, R56 ;  /* 0x000000544c38723c */ /* 0x040fee0000041838 */
[----:B------:R-:W-:Y:S01]  /*c320*/  MUFU.EX2 R122, R229 ;  /* 0x000000e5007a7308 */ /* 0x000fe20000000800 */
[-C--:B------:R-:W-:Y:S09]  /*c330*/  HMMA.16816.F32.BF16 R60, R76, R86.reuse, R60 ;  /* 0x000000564c3c723c */ /* 0x080ff2000004183c */
[----:B------:R-:W5:Y:S01]  /*c340*/  MUFU.EX2 R71, R227 ;  /* 0x000000e300477308 */ /* 0x000f620000000800 */
[----:B------:R-:W-:Y:S01]  /*c350*/  HMMA.16816.F32.BF16 R64, R72, R86, R64 ;  /* 0x000000564840723c */ /* 0x000fe20000041840 */
[----:B------:R-:W-:Y:S03]  /*c360*/  LDSM.16.MT88.4 R84, [R250+0x9800] ;  /* 0x00980000fa54783b */ /* 0x000fe60000004200 */
[----:B------:R-:W-:Y:S03]  /*c370*/  F2FP.BF16.F32.PACK_AB R76, R164, R137 ;  /* 0x00000089a44c723e */ /* 0x000fe600000010ff */
[----:B------:R-:W-:Y:S02]  /*c380*/  F2FP.BF16.F32.PACK_AB R72, R149, R150 ;  /* 0x000000969548723e */ /* 0x000fe400000010ff */
[----:B------:R-:W5:Y:S02]  /*c390*/  MUFU.EX2 R121, R226 ;  /* 0x000000e200797308 */ /* 0x000f640000000800 */
[----:B------:R-:W-:Y:S02]  /*c3a0*/  F2FP.BF16.F32.PACK_AB R73, R148, R151 ;  /* 0x000000979449723e */ /* 0x000fe400000010ff */
[----:B------:R-:W-:Y:S02]  /*c3b0*/  F2FP.BF16.F32.PACK_AB R74, R108, R109 ;  /* 0x0000006d6c4a723e */ /* 0x000fe400000010ff */
[----:B------:R-:W-:Y:S04]  /*c3c0*/  F2FP.BF16.F32.PACK_AB R75, R113, R112 ;  /* 0x00000070714b723e */ /* 0x000fe800000010ff */
[----:B------:R3:W-:Y:S01]  /*c3d0*/  MUFU.EX2 R156, R228 ;  /* 0x000000e4009c7308 */ /* 0x0007e20000000800 */
[----:B------:R-:W-:Y:S02]  /*c3e0*/  F2FP.BF16.F32.PACK_AB R77, R139, R166 ;  /* 0x000000a68b4d723e */ /* 0x000fe400000010ff */
[----:B----4-:R-:W-:Y:S02]  /*c3f0*/  F2FP.BF16.F32.PACK_AB R78, R119, R132 ;  /* 0x00000084774e723e */ /* 0x010fe400000010ff */
[----:B------:R-:W-:Y:S01]  /*c400*/  F2FP.BF16.F32.PACK_AB R79, R131, R134 ;  /* 0x00000086834f723e */ /* 0x000fe200000010ff */
[-C--:B-1----:R-:W-:Y:S04]  /*c410*/  HMMA.16816.F32.BF16 R4, R72, R80.reuse, R4 ;  /* 0x000000504804723c */ /* 0x082fe80000041804 */
[----:B------:R-:W-:Y:S02]  /*c420*/  MUFU.EX2 R197, R197 ;  /* 0x000000c500c57308 */ /* 0x000fe40000000800 */
[C---:B------:R-:W-:Y:S08]  /*c430*/  HMMA.16816.F32.BF16 R8, R76.reuse, R80, R8 ;  /* 0x000000504c08723c */ /* 0x040ff00000041808 */
[----:B------:R-:W-:Y:S01]  /*c440*/  MUFU.EX2 R196, R196 ;  /* 0x000000c400c47308 */ /* 0x000fe20000000800 */
[-C--:B------:R-:W-:Y:S06]  /*c450*/  HMMA.16816.F32.BF16 R12, R76, R82.reuse, R12 ;  /* 0x000000524c0c723c */ /* 0x080fec000004180c */
[C---:B------:R-:W-:Y:S01]  /*c460*/  HMMA.16816.F32.BF16 R16, R72.reuse, R82, R16 ;  /* 0x000000524810723c */ /* 0x040fe20000041810 */
[----:B------:R-:W-:Y:S02]  /*c470*/  LDSM.16.MT88.4 R80, [R252+0x9800] ;  /* 0x00980000fc50783b */ /* 0x000fe40000004200 */
        /* <DEDUP_REMOVED lines=20> */
[----:B--2---:R-:W-:Y:S02]  /*c5c0*/  FFMA.FTZ R230, R70, R88, R93 ;  /* 0x0000005846e67223 */ /* 0x004fe4000001005d */
[----:B------:R-:W1:Y:S07]  /*c5d0*/  LDSM.16.MT88.4 R88, [R250+0x9000] ;  /* 0x00900000fa58783b */ /* 0x000e6e0000004200 */
[----:B------:R-:W-:Y:S01]  /*c5e0*/  MUFU.EX2 R70, R224 ;  /* 0x000000e000467308 */ /* 0x000fe20000000800 */
[----:B------:R-:W-:Y:S01]  /*c5f0*/  FFMA.FTZ R69, R69, R232, R96 ;  /* 0x000000e845457223 */ /* 0x000fe20000010060 */
[----:B---3--:R-:W-:Y:S03]  /*c600*/  FADD.FTZ R228, R209, R230 ;  /* 0x000000e6d1e47221 */ /* 0x008fe60000010000 */
[----:B------:R-:W-:Y:S01]  /*c610*/  FADD.FTZ R226, R208, R69 ;  /* 0x00000045d0e27221 */ /* 0x000fe20000010000 */
[----:B------:R-:W2:Y:S04]  /*c620*/  LDSM.16.MT88.4 R92, [R249+0x9000] ;  /* 0x00900000f95c783b */ /* 0x000ea80000004200 */
[----:B------:R-:W-:Y:S01]  /*c630*/  MUFU.EX2 R209, R195 ;  /* 0x000000c300d17308 */ /* 0x000fe20000000800 */
[----:B------:R-:W-:Y:S03]  /*c640*/  FADD.FTZ R215, R215, R226 ;  /* 0x000000e2d7d77221 */ /* 0x000fe60000010000 */
[----:B------:R-:W3:Y:S06]  /*c650*/  LDSM.16.MT88.4 R96, [R248+0x9000] ;  /* 0x00900000f860783b */ /* 0x000eec0000004200 */
[----:B------:R-:W-:Y:S10]  /*c660*/  MUFU.EX2 R226, R165 ;  /* 0x000000a500e27308 */ /* 0x000ff40000000800 */
[----:B------:R4:W-:Y:S10]  /*c670*/  MUFU.EX2 R208, R194 ;  /* 0x000000c200d07308 */ /* 0x0009f40000000800 */
[----:B------:R-:W-:Y:S01]  /*c680*/  MUFU.EX2 R69, R201 ;  /* 0x000000c900457308 */ /* 0x000fe20000000800 */
[-C--:B-1----:R-:W-:Y:S09]  /*c690*/  HMMA.16816.F32.BF16 R20, R72, R88.reuse, R20 ;  /* 0x000000584814723c */ /* 0x082ff20000041814 */
[----:B------:R-:W1:Y:S02]  /*c6a0*/  MUFU.EX2 R201, R193 ;  /* 0x000000c100c97308 */ /* 0x000e640000000800 */
[----:B----4-:R-:W-:Y:S01]  /*c6b0*/  FADD.FTZ R194, R214, R215 ;  /* 0x000000d7d6c27221 */ /* 0x010fe20000010000 */
[C---:B------:R-:W-:Y:S07]  /*c6c0*/  HMMA.16816.F32.BF16 R24, R76.reuse, R88, R24 ;  /* 0x000000584c18723c */ /* 0x040fee0000041818 */
[----:B------:R-:W-:Y:S01]  /*c6d0*/  MUFU.EX2 R215, R192 ;  /* 0x000000c000d77308 */ /* 0x000fe20000000800 */
[----:B------:R-:W-:Y:S01]  /*c6e0*/  FADD.FTZ R185, R185, R194 ;  /* 0x000000c2b9b97221 */ /* 0x000fe20000010000 */
[-C--:B------:R-:W-:Y:S03]  /*c6f0*/  HMMA.16816.F32.BF16 R28, R76, R90.reuse, R28 ;  /* 0x0000005a4c1c723c */ /* 0x080fe6000004181c */
[----:B------:R-:W-:Y:S03]  /*c700*/  FADD.FTZ R182, R182, R185 ;  /* 0x000000b9b6b67221 */ /* 0x000fe60000010000 */
[C---:B------:R-:W-:Y:S01]  /*c710*/  HMMA.16816.F32.BF16 R32, R72.reuse, R90, R32 ;  /* 0x0000005a4820723c */ /* 0x040fe20000041820 */
[----:B------:R-:W4:Y:S01]  /*c720*/  LDSM.16.MT88.4 R88, [R249+0x9800] ;  /* 0x00980000f958783b */ /* 0x000f220000004200 */
[----:B------:R-:W-:Y:S04]  /*c730*/  MUFU.EX2 R214, R189 ;  /* 0x000000bd00d67308 */ /* 0x000fe80000000800 */
[-C--:B--2---:R-:W-:Y:S06]  /*c740*/  HMMA.16816.F32.BF16 R36, R72, R92.reuse, R36 ;  /* 0x0000005c4824723c */ /* 0x084fec0000041824 */
[----:B------:R-:W-:Y:S01]  /*c750*/  MUFU.EX2 R224, R179 ;  /* 0x000000b300e07308 */ /* 0x000fe20000000800 */
[C---:B------:R-:W-:Y:S06]  /*c760*/  HMMA.16816.F32.BF16 R40, R76.reuse, R92, R40 ;  /* 0x0000005c4c28723c */ /* 0x040fec0000041828 */
[-C--:B------:R-:W-:Y:S06]  /*c770*/  HMMA.16816.F32.BF16 R44, R76, R94.reuse, R44 ;  /* 0x0000005e4c2c723c */ /* 0x080fec000004182c */
[C---:B------:R-:W-:Y:S01]  /*c780*/  HMMA.16816.F32.BF16 R48, R72.reuse, R94, R48 ;  /* 0x0000005e4830723c */ /* 0x040fe20000041830 */
[----:B------:R-:W2:Y:S05]  /*c790*/  LDSM.16.MT88.4 R92, [R248+0x9800] ;  /* 0x00980000f85c783b */ /* 0x000eaa0000004200 */
[-C--:B---3--:R-:W-:Y:S06]  /*c7a0*/  HMMA.16816.F32.BF16 R52, R72, R96.reuse, R52 ;  /* 0x000000604834723c */ /* 0x088fec0000041834 */
[C---:B------:R-:W-:Y:S06]  /*c7b0*/  HMMA.16816.F32.BF16 R56, R76.reuse, R96, R56 ;  /* 0x000000604c38723c */ /* 0x040fec0000041838 */
[-C--:B------:R-:W-:Y:S05]  /*c7c0*/  HMMA.16816.F32.BF16 R60, R76, R98.reuse, R60 ;  /* 0x000000624c3c723c */ /* 0x080fea000004183c */
[----:B------:R-:W-:Y:S01]  /*c7d0*/  FADD.FTZ R96, R222, R225 ;  /* 0x000000e1de607221 */ /* 0x000fe20000010000 */
[----:B------:R-:W-:Y:S01]  /*c7e0*/  HMMA.16816.F32.BF16 R64, R72, R98, R64 ;  /* 0x000000624840723c */ /* 0x000fe20000041840 */
[----:B------:R-:W-:Y:S04]  /*c7f0*/  MUFU.EX2 R225, R167 ;  /* 0x000000a700e17308 */ /* 0x000fe80000000800 */
[----:B------:R-:W-:Y:S01]  /*c800*/  F2FP.BF16.F32.PACK_AB R76, R159, R138 ;  /* 0x0000008a9f4c723e */ /* 0x000fe200000010ff */
[----:B------:R-:W-:Y:S01]  /*c810*/  FADD.FTZ R96, R221, R96 ;  /* 0x00000060dd607221 */ /* 0x000fe20000010000 */
[----:B------:R-:W-:Y:S01]  /*c820*/  F2FP.BF16.F32.PACK_AB R72, R130, R133 ;  /* 0x000000858248723e */ /* 0x000fe200000010ff */
[----:B------:R-:W-:Y:S03]  /*c830*/  FADD.FTZ R97, R211, R228 ;  /* 0x000000e4d3617221 */ /* 0x000fe60000010000 */
[----:B------:R-:W-:Y:S01]  /*c840*/  MUFU.EX2 R221, R172 ;  /* 0x000000ac00dd7308 */ /* 0x000fe20000000800 */
[----:B------:R-:W-:Y:S01]  /*c850*/  F2FP.BF16.F32.PACK_AB R73, R161, R136 ;  /* 0x00000088a149723e */ /* 0x000fe200000010ff */
[----:B------:R-:W-:Y:S01]  /*c860*/  FADD.FTZ R97, R218, R97 ;  /* 0x00000061da617221 */ /* 0x000fe20000010000 */
[----:B------:R-:W-:Y:S01]  /*c870*/  F2FP.BF16.F32.PACK_AB R74, R157, R162 ;  /* 0x000000a29d4a723e */ /* 0x000fe200000010ff */
[----:B------:R-:W-:Y:S01]  /*c880*/  FADD.FTZ R222, R220, R223 ;  /* 0x000000dfdcde7221 */ /* 0x000fe20000010000 */
[----:B------:R-:W-:Y:S01]  /*c890*/  F2FP.BF16.F32.PACK_AB R75, R153, R160 ;  /* 0x000000a0994b723e */ /* 0x000fe200000010ff */
[----:B------:R-:W-:Y:S01]  /*c8a0*/  FADD.FTZ R188, R188, R97 ;  /* 0x00000061bcbc7221 */ /* 0x000fe20000010000 */
[----:B------:R-:W-:Y:S03]  /*c8b0*/  F2FP.BF16.F32.PACK_AB R77, R158, R135 ;  /* 0x000000879e4d723e */ /* 0x000fe600000010ff */
[----:B------:R3:W-:Y:S01]  /*c8c0*/  MUFU.EX2 R223, R180 ;  /* 0x000000b400df7308 */ /* 0x0007e20000000800 */
[----:B------:R-:W-:Y:S01]  /*c8d0*/  F2FP.BF16.F32.PACK_AB R78, R147, R154 ;  /* 0x0000009a934e723e */ /* 0x000fe200000010ff */
[----:B------:R-:W-:Y:S01]  /*c8e0*/  FADD.FTZ R183, R183, R188 ;  /* 0x000000bcb7b77221 */ /* 0x000fe20000010000 */
[----:B------:R-:W-:Y:S01]  /*c8f0*/  F2FP.BF16.F32.PACK_AB R79, R143, R152 ;  /* 0x000000988f4f723e */ /* 0x000fe200000010ff */
[-C--:B------:R-:W-:Y:S03]  /*c900*/  HMMA.16816.F32.BF16 R4, R72, R80.reuse, R4 ;  /* 0x000000504804723c */ /* 0x080fe60000041804 */
[----:B------:R-:W-:Y:S03]  /*c910*/  FADD.FTZ R187, R187, R222 ;  /* 0x000000debbbb7221 */ /* 0x000fe60000010000 */
[----:B------:R-:W3:Y:S01]  /*c920*/  MUFU.EX2 R211, R190 ;  /* 0x000000be00d37308 */ /* 0x000ee20000000800 */
[C---:B------:R-:W-:Y:S04]  /*c930*/  HMMA.16816.F32.BF16 R8, R76.reuse, R80, R8 ;  /* 0x000000504c08723c */ /* 0x040fe80000041808 */
[----:B------:R-:W-:Y:S02]  /*c940*/  FADD.FTZ R184, R184, R187 ;  /* 0x000000bbb8b87221 */ /* 0x000fe40000010000 */
[-C--:B------:R-:W-:Y:S03]  /*c950*/  HMMA.16816.F32.BF16 R12, R76, R82.reuse, R12 ;  /* 0x000000524c0c723c */ /* 0x080fe6000004180c */
[----:B------:R-:W3:Y:S02]  /*c960*/  MUFU.EX2 R218, R191 ;  /* 0x000000bf00da7308 */ /* 0x000ee40000000800 */
[----:B------:R-:W-:Y:S01]  /*c970*/  FADD.FTZ R177, R177, R184 ;  /* 0x000000b8b1b17221 */ /* 0x000fe20000010000 */
[C---:B------:R-:W-:Y:S01]  /*c980*/  HMMA.16816.F32.BF16 R16, R72.reuse, R82, R16 ;  /* 0x000000524810723c */ /* 0x040fe20000041810 */
[----:B------:R-:W1:Y:S06]  /*c990*/  LDSM.16.MT88.4 R80, [R252+0xa000] ;  /* 0x00a00000fc50783b */ /* 0x000e6c0000004200 */
[----:B------:R-:W-:Y:S01]  /*c9a0*/  MUFU.EX2 R220, R217 ;  /* 0x000000d900dc7308 */ /* 0x000fe20000000800 */
[----:B------:R-:W-:Y:S01]  /*c9b0*/  FADD.FTZ R174, R174, R177 ;  /* 0x000000b1aeae7221 */ /* 0x000fe20000010000 */
[-C--:B------:R-:W-:Y:S08]  /*c9c0*/  HMMA.16816.F32.BF16 R20, R72, R84.reuse, R20 ;  /* 0x000000544814723c */ /* 0x080ff00000041814 */
[----:B------:R-:W-:Y:S01]  /*c9d0*/  MUFU.EX2 R217, R210 ;  /* 0x000000d200d97308 */ /* 0x000fe20000000800 */
[C---:B------:R-:W-:Y:S06]  /*c9e0*/  HMMA.16816.F32.BF16 R24, R76.reuse, R84, R24 ;  /* 0x000000544c18723c */ /* 0x040fec0000041818 */
[-C--:B------:R-:W-:Y:S03]  /*c9f0*/  HMMA.16816.F32.BF16 R28, R76, R86.reuse, R28 ;  /* 0x000000564c1c723c */ /* 0x080fe6000004181c */
[----:B------:R-:W-:Y:S03]  /*ca00*/  MUFU.EX2 R210, R205 ;  /* 0x000000cd00d27308 */ /* 0x000fe60000000800 */
[C---:B------:R-:W-:Y:S01]  /*ca10*/  HMMA.16816.F32.BF16 R32, R72.reuse, R86, R32 ;  /* 0x000000564820723c */ /* 0x040fe20000041820 */
[----:B------:R-:W3:Y:S06]  /*ca20*/  LDSM.16.MT88.4 R84, [R250+0xa000] ;  /* 0x00a00000fa54783b */ /* 0x000eec0000004200 */
[----:B------:R-:W3:Y:S01]  /*ca30*/  MUFU.EX2 R222, R169 ;  /* 0x000000a900de7308 */ /* 0x000ee20000000800 */
[-C--:B----4-:R-:W-:Y:S09]  /*ca40*/  HMMA.16816.F32.BF16 R36, R72, R88.reuse, R36 ;  /* 0x000000584824723c */ /* 0x090ff20000041824 */
[----:B------:R-:W4:Y:S01]  /*ca50*/  MUFU.EX2 R205, R168 ;  /* 0x000000a800cd7308 */ /* 0x000f220000000800 */
[C---:B------:R-:W-:Y:S06]  /*ca60*/  HMMA.16816.F32.BF16 R40, R76.reuse, R88, R40 ;  /* 0x000000584c28723c */ /* 0x040fec0000041828 */
[-C--:B------:R-:W-:Y:S03]  /*ca70*/  HMMA.16816.F32.BF16 R44, R76, R90.reuse, R44 ;  /* 0x0000005a4c2c723c */ /* 0x080fe6000004182c */
[----:B------:R-:W4:Y:S03]  /*ca80*/  MUFU.EX2 R228, R163 ;  /* 0x000000a300e47308 */ /* 0x000f260000000800 */
[C---:B------:R-:W-:Y:S01]  /*ca90*/  HMMA.16816.F32.BF16 R48, R72.reuse, R90, R48 ;  /* 0x0000005a4830723c */ /* 0x040fe20000041830 */
[----:B------:R-:W4:Y:S05]  /*caa0*/  LDSM.16.MT88.4 R88, [R249+0xa000] ;  /* 0x00a00000f958783b */ /* 0x000f2a0000004200 */
[-C--:B--2---:R-:W-:Y:S06]  /*cab0*/  HMMA.16816.F32.BF16 R52, R72, R92.reuse, R52 ;  /* 0x0000005c4834723c */ /* 0x084fec0000041834 */
[C---:B------:R-:W-:Y:S06]  /*cac0*/  HMMA.16816.F32.BF16 R56, R76.reuse, R92, R56 ;  /* 0x0000005c4c38723c */ /* 0x040fec0000041838 */
[-C--:B------:R-:W-:Y:S05]  /*cad0*/  HMMA.16816.F32.BF16 R60, R76, R94.reuse, R60 ;  /* 0x0000005e4c3c723c */ /* 0x080fea000004183c */
[----:B------:R-:W-:Y:S01]  /*cae0*/  FADD.FTZ R93, R181, R96 ;  /* 0x00000060b55d7221 */ /* 0x000fe20000010000 */
[----:B------:R-:W-:Y:S01]  /*caf0*/  HMMA.16816.F32.BF16 R64, R72, R94, R64 ;  /* 0x0000005e4840723c */ /* 0x000fe20000041840 */
[----:B------:R-:W2:Y:S04]  /*cb00*/  LDSM.16.MT88.4 R96, [R248+0xa000] ;  /* 0x00a00000f860783b */ /* 0x000ea80000004200 */
[----:B------:R-:W-:Y:S01]  /*cb10*/  F2FP.BF16.F32.PACK_AB R76, R128, R145 ;  /* 0x00000091804c723e */ /* 0x000fe200000010ff */
[----:B------:R-:W-:Y:S01]  /*cb20*/  FADD.FTZ R93, R186, R93 ;  /* 0x0000005dba5d7221 */ /* 0x000fe20000010000 */
[----:B------:R-:W-:Y:S04]  /*cb30*/  F2FP.BF16.F32.PACK_AB R72, R141, R146 ;  /* 0x000000928d48723e */ /* 0x000fe800000010ff */
[----:B------:R-:W-:Y:S01]  /*cb40*/  F2FP.BF16.F32.PACK_AB R73, R129, R144 ;  /* 0x000000908149723e */ /* 0x000fe200000010ff */
[----:B------:R-:W-:Y:S01]  /*cb50*/  FADD.FTZ R178, R178, R93 ;  /* 0x0000005db2b27221 */ /* 0x000fe20000010000 */
[----:B------:R-:W-:Y:S01]  /*cb60*/  F2FP.BF16.F32.PACK_AB R74, R124, R125 ;  /* 0x0000007d7c4a723e */ /* 0x000fe200000010ff */
[----:B------:R-:W-:Y:S01]  /*cb70*/  LDSM.16.MT88.4 R92, [R248+0xa800] ;  /* 0x00a80000f85c783b */ /* 0x000fe20000004200 */
[----:B------:R-:W-:Y:S01]  /*cb80*/  F2FP.BF16.F32.PACK_AB R75, R118, R123 ;  /* 0x0000007b764b723e */ /* 0x000fe200000010ff */
[----:B------:R-:W-:Y:S01]  /*cb90*/  FADD.FTZ R175, R175, R178 ;  /* 0x000000b2afaf7221 */ /* 0x000fe20000010000 */
[----:B-----5:R-:W-:Y:S02]  /*cba0*/  F2FP.BF16.F32.PACK_AB R77, R127, R142 ;  /* 0x0000008e7f4d723e */ /* 0x020fe400000010ff */
[----:B------:R-:W-:Y:S02]  /*cbb0*/  F2FP.BF16.F32.PACK_AB R78, R71, R122 ;  /* 0x0000007a474e723e */ /* 0x000fe400000010ff */
[----:B------:R-:W-:Y:S01]  /*cbc0*/  F2FP.BF16.F32.PACK_AB R79, R140, R121 ;  /* 0x000000798c4f723e */ /* 0x000fe200000010ff */
[-C--:B-1----:R-:W-:Y:S06]  /*cbd0*/  HMMA.16816.F32.BF16 R4, R72, R80.reuse, R4 ;  /* 0x000000504804723c */ /* 0x082fec0000041804 */
[C---:B------:R-:W-:Y:S06]  /*cbe0*/  HMMA.16816.F32.BF16 R8, R76.reuse, R80, R8 ;  /* 0x000000504c08723c */ /* 0x040fec0000041808 */
[-C--:B------:R-:W-:Y:S06]  /*cbf0*/  HMMA.16816.F32.BF16 R12, R76, R82.reuse, R12 ;  /* 0x000000524c0c723c */ /* 0x080fec000004180c */
[C---:B------:R-:W-:Y:S01]  /*cc00*/  HMMA.16816.F32.BF16 R16, R72.reuse, R82, R16 ;  /* 0x000000524810723c */ /* 0x040fe20000041810 */
[----:B------:R-:W1:Y:S05]  /*cc10*/  LDSM.16.MT88.4 R80, [R252+0xa800] ;  /* 0x00a80000fc50783b */ /* 0x000e6a0000004200 */
[-C--:B---3--:R-:W-:Y:S06]  /*cc20*/  HMMA.16816.F32.BF16 R20, R72, R84.reuse, R20 ;  /* 0x000000544814723c */ /* 0x088fec0000041814 */
[C---:B------:R-:W-:Y:S06]  /*cc30*/  HMMA.16816.F32.BF16 R24, R76.reuse, R84, R24 ;  /* 0x000000544c18723c */ /* 0x040fec0000041818 */
[-C--:B------:R-:W-:Y:S06]  /*cc40*/  HMMA.16816.F32.BF16 R28, R76, R86.reuse, R28 ;  /* 0x000000564c1c723c */ /* 0x080fec000004181c */
[C---:B------:R-:W-:Y:S01]  /*cc50*/  HMMA.16816.F32.BF16 R32, R72.reuse, R86, R32 ;  /* 0x000000564820723c */ /* 0x040fe20000041820 */
[----:B------:R-:W3:Y:S05]  /*cc60*/  LDSM.16.MT88.4 R84, [R250+0xa800] ;  /* 0x00a80000fa54783b */ /* 0x000eea0000004200 */
[-C--:B----4-:R-:W-:Y:S06]  /*cc70*/  HMMA.16816.F32.BF16 R36, R72, R88.reuse, R36 ;  /* 0x000000584824723c */ /* 0x090fec0000041824 */
[C---:B------:R-:W-:Y:S06]  /*cc80*/  HMMA.16816.F32.BF16 R40, R76.reuse, R88, R40 ;  /* 0x000000584c28723c */ /* 0x040fec0000041828 */
[-C--:B------:R-:W-:Y:S06]  /*cc90*/  HMMA.16816.F32.BF16 R44, R76, R90.reuse, R44 ;  /* 0x0000005a4c2c723c */ /* 0x080fec000004182c */
[C---:B------:R-:W-:Y:S01]  /*cca0*/  HMMA.16816.F32.BF16 R48, R72.reuse, R90, R48 ;  /* 0x0000005a4830723c */ /* 0x040fe20000041830 */
[----:B------:R-:W4:Y:S05]  /*ccb0*/  LDSM.16.MT88.4 R88, [R249+0xa800] ;  /* 0x00a80000f958783b */ /* 0x000f2a0000004200 */
        /* <DEDUP_REMOVED lines=8> */
[----:B------:R-:W-:Y:S03]  /*cd40*/  LDSM.16.MT88.4 R180, [R252+0xb800] ;  /* 0x00b80000fcb4783b */ /* 0x000fe60000004200 */
        /* <DEDUP_REMOVED lines=11> */
[-C--:B-1----:R-:W-:Y:S03]  /*ce00*/  HMMA.16816.F32.BF16 R4, R72, R80.reuse, R4 ;  /* 0x000000504804723c */ /* 0x082fe60000041804 */
[----:B------:R-:W-:Y:S01]  /*ce10*/  FADD.FTZ R137, R148, R99 ;  /* 0x0000006394897221 */ /* 0x000fe20000010000 */
[----:B------:R-:W-:Y:S01]  /*ce20*/  FADD.FTZ R139, R139, R166 ;  /* 0x000000a68b8b7221 */ /* 0x000fe20000010000 */
[----:B------:R-:W-:Y:S01]  /*ce30*/  LDSM.16.MT88.4 R96, [R248+0xb000] ;  /* 0x00b00000f860783b */ /* 0x000fe20000004200 */
[C---:B------:R-:W-:Y:S05]  /*ce40*/  HMMA.16816.F32.BF16 R8, R76.reuse, R80, R8 ;  /* 0x000000504c08723c */ /* 0x040fea0000041808 */
[----:B------:R-:W-:Y:S01]  /*ce50*/  FADD.FTZ R134, R134, R139 ;  /* 0x0000008b86867221 */ /* 0x000fe20000010000 */
[-C--:B------:R-:W-:Y:S05]  /*ce60*/  HMMA.16816.F32.BF16 R12, R76, R82.reuse, R12 ;  /* 0x000000524c0c723c */ /* 0x080fea000004180c */
[----:B------:R-:W-:Y:S01]  /*ce70*/  FADD.FTZ R134, R131, R134 ;  /* 0x0000008683867221 */ /* 0x000fe20000010000 */
[C---:B------:R-:W-:Y:S01]  /*ce80*/  HMMA.16816.F32.BF16 R16, R72.reuse, R82, R16 ;  /* 0x000000524810723c */ /* 0x040fe20000041810 */
[----:B------:R-:W1:Y:S04]  /*ce90*/  LDSM.16.MT88.4 R80, [R252+0xb000] ;  /* 0x00b00000fc50783b */ /* 0x000e680000004200 */
[----:B------:R-:W-:Y:S01]  /*cea0*/  F2FP.BF16.F32.PACK_AB R139, R105, R106 ;  /* 0x0000006a698b723e */ /* 0x000fe200000010ff */
[-C--:B---3--:R-:W-:Y:S05]  /*ceb0*/  HMMA.16816.F32.BF16 R20, R72, R84.reuse, R20 ;  /* 0x000000544814723c */ /* 0x088fea0000041814 */
[----:B------:R-:W-:Y:S01]  /*cec0*/  FADD.FTZ R112, R112, R137 ;  /* 0x0000008970707221 */ /* 0x000fe20000010000 */
[C---:B------:R-:W-:Y:S05]  /*ced0*/  HMMA.16816.F32.BF16 R24, R76.reuse, R84, R24 ;  /* 0x000000544c18723c */ /* 0x040fea0000041818 */
[----:B------:R-:W-:Y:S01]  /*cee0*/  F2FP.BF16.F32.PACK_AB R137, R117, R126 ;  /* 0x0000007e7589723e */ /* 0x000fe200000010ff */
[-C--:B------:R-:W-:Y:S05]  /*cef0*/  HMMA.16816.F32.BF16 R28, R76, R86.reuse, R28 ;  /* 0x000000564c1c723c */ /* 0x080fea000004181c */
[----:B------:R-:W-:Y:S01]  /*cf00*/  FADD.FTZ R113, R113, R112 ;  /* 0x0000007071717221 */ /* 0x000fe20000010000 */
[C---:B------:R-:W-:Y:S01]  /*cf10*/  HMMA.16816.F32.BF16 R32, R72.reuse, R86, R32 ;  /* 0x000000564820723c */ /* 0x040fe20000041820 */
[----:B------:R-:W2:Y:S05]  /*cf20*/  LDSM.16.MT88.4 R84, [R250+0xb000] ;  /* 0x00b00000fa54783b */ /* 0x000eaa0000004200 */
[-C--:B----4-:R-:W-:Y:S06]  /*cf30*/  HMMA.16816.F32.BF16 R36, R72, R88.reuse, R36 ;  /* 0x000000584824723c */ /* 0x090fec0000041824 */
[C---:B------:R-:W-:Y:S06]  /*cf40*/  HMMA.16816.F32.BF16 R40, R76.reuse, R88, R40 ;  /* 0x000000584c28723c */ /* 0x040fec0000041828 */
[-C--:B------:R-:W-:Y:S06]  /*cf50*/  HMMA.16816.F32.BF16 R44, R76, R90.reuse, R44 ;  /* 0x0000005a4c2c723c */ /* 0x080fec000004182c */
[C---:B------:R-:W-:Y:S01]  /*cf60*/  HMMA.16816.F32.BF16 R48, R72.reuse, R90, R48 ;  /* 0x0000005a4830723c */ /* 0x040fe20000041830 */
[----:B------:R-:W3:Y:S05]  /*cf70*/  LDSM.16.MT88.4 R88, [R249+0xb000] ;  /* 0x00b00000f958783b */ /* 0x000eea0000004200 */
[-C--:B------:R-:W-:Y:S06]  /*cf80*/  HMMA.16816.F32.BF16 R52, R72, R92.reuse, R52 ;  /* 0x0000005c4834723c */ /* 0x080fec0000041834 */
[C---:B------:R-:W-:Y:S01]  /*cf90*/  HMMA.16816.F32.BF16 R56, R76.reuse, R92, R56 ;  /* 0x0000005c4c38723c */ /* 0x040fe20000041838 */
[----:B------:R-:W4:Y:S05]  /*cfa0*/  MUFU.EX2 R93, R100 ;  /* 0x00000064005d7308 */ /* 0x000f2a0000000800 */
[-C--:B------:R-:W-:Y:S05]  /*cfb0*/  HMMA.16816.F32.BF16 R60, R76, R94.reuse, R60 ;  /* 0x0000005e4c3c723c */ /* 0x080fea000004183c */
[----:B------:R-:W-:Y:S01]  /*cfc0*/  FADD.FTZ R92, R150, R175 ;  /* 0x000000af965c7221 */ /* 0x000fe20000010000 */
[----:B------:R-:W-:Y:S05]  /*cfd0*/  HMMA.16816.F32.BF16 R64, R72, R94, R64 ;  /* 0x0000005e4840723c */ /* 0x000fea0000041840 */
[----:B------:R-:W-:Y:S01]  /*cfe0*/  F2FP.BF16.F32.PACK_AB R76, R222, R221 ;  /* 0x000000ddde4c723e */ /* 0x000fe200000010ff */
[----:B------:R-:W-:Y:S01]  /*cff0*/  FADD.FTZ R92, R149, R92 ;  /* 0x0000005c955c7221 */ /* 0x000fe20000010000 */
[----:B------:R-:W-:Y:S01]  /*d000*/  F2FP.BF16.F32.PACK_AB R72, R220, R219 ;  /* 0x000000dbdc48723e */ /* 0x000fe200000010ff */
[----:B------:R-:W-:Y:S02]  /*d010*/  FADD.FTZ R149, R164, R151 ;  /* 0x00000097a4957221 */ /* 0x000fe40000010000 */
[----:B------:R-:W5:Y:S01]  /*d020*/  LDSM.16.MT88.4 R164, [R250+0xb800] ;  /* 0x00b80000faa4783b */ /* 0x000f620000004200 */
[----:B------:R-:W-:Y:S01]  /*d030*/  F2FP.BF16.F32.PACK_AB R73, R213, R216 ;  /* 0x000000d8d549723e */ /* 0x000fe200000010ff */
[----:B------:R-:W-:Y:S01]  /*d040*/  FADD.FTZ R132, R132, R149 ;  /* 0x0000009584847221 */ /* 0x000fe20000010000 */
[----:B------:R-:W-:Y:S01]  /*d050*/  F2FP.BF16.F32.PACK_AB R74, R217, R212 ;  /* 0x000000d4d94a723e */ /* 0x000fe200000010ff */
[----:B------:R-:W-:Y:S01]  /*d060*/  FADD.FTZ R109, R109, R92 ;  /* 0x0000005c6d6d7221 */ /* 0x000fe20000010000 */
[----:B------:R-:W-:Y:S01]  /*d070*/  F2FP.BF16.F32.PACK_AB R75, R210, R207 ;  /* 0x000000cfd24b723e */ /* 0x000fe200000010ff */
[----:B------:R-:W-:Y:S01]  /*d080*/  FADD.FTZ R119, R119, R132 ;  /* 0x0000008477777221 */ /* 0x000fe20000010000 */
[----:B------:R-:W-:Y:S01]  /*d090*/  F2FP.BF16.F32.PACK_AB R77, R224, R223 ;  /* 0x000000dfe04d723e */ /* 0x000fe200000010ff */
[----:B------:R-:W5:Y:S01]  /*d0a0*/  LDSM.16.MT88.4 R148, [R249+0xb800] ;  /* 0x00b80000f994783b */ /* 0x000f620000004200 */
[----:B------:R-:W-:Y:S01]  /*d0b0*/  F2FP.BF16.F32.PACK_AB R78, R226, R205 ;  /* 0x000000cde24e723e */ /* 0x000fe200000010ff */
[----:B------:R-:W-:Y:S01]  /*d0c0*/  FADD.FTZ R108, R108, R109 ;  /* 0x0000006d6c6c7221 */ /* 0x000fe20000010000 */
[----:B------:R-:W-:Y:S01]  /*d0d0*/  F2FP.BF16.F32.PACK_AB R79, R228, R225 ;  /* 0x000000e1e44f723e */ /* 0x000fe200000010ff */
[-C--:B-1----:R-:W-:Y:S03]  /*d0e0*/  HMMA.16816.F32.BF16 R4, R72, R80.reuse, R4 ;  /* 0x000000504804723c */ /* 0x082fe60000041804 */
[----:B------:R-:W-:Y:S03]  /*d0f0*/  F2FP.BF16.F32.PACK_AB R132, R115, R120 ;  /* 0x000000787384723e */ /* 0x000fe600000010ff */
[C---:B------:R-:W-:Y:S01]  /*d100*/  HMMA.16816.F32.BF16 R8, R76.reuse, R80, R8 ;  /* 0x000000504c08723c */ /* 0x040fe20000041808 */
[----:B------:R-:W1:Y:S05]  /*d110*/  MUFU.EX2 R80, R101 ;  /* 0x0000006500507308 */ /* 0x000e6a0000000800 */
[-C--:B------:R-:W-:Y:S06]  /*d120*/  HMMA.16816.F32.BF16 R12, R76, R82.reuse, R12 ;  /* 0x000000524c0c723c */ /* 0x080fec000004180c */
[C---:B------:R-:W-:Y:S06]  /*d130*/  HMMA.16816.F32.BF16 R16, R72.reuse, R82, R16 ;  /* 0x000000524810723c */ /* 0x040fec0000041810 */
[-C--:B--2---:R-:W-:Y:S06]  /*d140*/  HMMA.16816.F32.BF16 R20, R72, R84.reuse, R20 ;  /* 0x000000544814723c */ /* 0x084fec0000041814 */
[C---:B------:R-:W-:Y:S06]  /*d150*/  HMMA.16816.F32.BF16 R24, R76.reuse, R84, R24 ;  /* 0x000000544c18723c */ /* 0x040fec0000041818 */
[-C--:B------:R-:W-:Y:S06]  /*d160*/  HMMA.16816.F32.BF16 R28, R76, R86.reuse, R28 ;  /* 0x000000564c1c723c */ /* 0x080fec000004181c */
[C---:B------:R-:W-:Y:S06]  /*d170*/  HMMA.16816.F32.BF16 R32, R72.reuse, R86, R32 ;  /* 0x000000564820723c */ /* 0x040fec0000041820 */
[-C--:B---3--:R-:W-:Y:S06]  /*d180*/  HMMA.16816.F32.BF16 R36, R72, R88.reuse, R36 ;  /* 0x000000584824723c */ /* 0x088fec0000041824 */
[C---:B------:R-:W-:Y:S06]  /*d190*/  HMMA.16816.F32.BF16 R40, R76.reuse, R88, R40 ;  /* 0x000000584c28723c */ /* 0x040fec0000041828 */
[-C--:B------:R-:W-:Y:S06]  /*d1a0*/  HMMA.16816.F32.BF16 R44, R76, R90.reuse, R44 ;  /* 0x0000005a4c2c723c */ /* 0x080fec000004182c */
[C---:B------:R-:W-:Y:S06]  /*d1b0*/  HMMA.16816.F32.BF16 R48, R72.reuse, R90, R48 ;  /* 0x0000005a4830723c */ /* 0x040fec0000041830 */
[-C--:B------:R-:W-:Y:S06]  /*d1c0*/  HMMA.16816.F32.BF16 R52, R72, R96.reuse, R52 ;  /* 0x000000604834723c */ /* 0x080fec0000041834 */
[C---:B------:R-:W-:Y:S06]  /*d1d0*/  HMMA.16816.F32.BF16 R56, R76.reuse, R96, R56 ;  /* 0x000000604c38723c */ /* 0x040fec0000041838 */
[-C--:B------:R-:W-:Y:S06]  /*d1e0*/  HMMA.16816.F32.BF16 R60, R76, R98.reuse, R60 ;  /* 0x000000624c3c723c */ /* 0x080fec000004183c */
[----:B------:R-:W-:Y:S05]  /*d1f0*/  HMMA.16816.F32.BF16 R64, R72, R98, R64 ;  /* 0x000000624840723c */ /* 0x000fea0000041840 */
[----:B------:R-:W-:Y:S01]  /*d200*/  FADD.FTZ R79, R133, R108 ;  /* 0x0000006c854f7221 */ /* 0x000fe20000010000 */
[----:B------:R-:W-:Y:S01]  /*d210*/  FADD.FTZ R77, R135, R134 ;  /* 0x00000086874d7221 */ /* 0x000fe20000010000 */
[----:B------:R-:W-:Y:S01]  /*d220*/  F2FP.BF16.F32.PACK_AB R133, R227, R114 ;  /* 0x00000072e385723e */ /* 0x000fe200000010ff */
[----:B------:R-:W-:Y:S03]  /*d230*/  FADD.FTZ R76, R136, R113 ;  /* 0x00000071884c7221 */ /* 0x000fe60000010000 */
[----:B------:R-:W-:Y:S01]  /*d240*/  F2FP.BF16.F32.PACK_AB R134, R104, R107 ;  /* 0x0000006b6886723e */ /* 0x000fe200000010ff */
[----:B------:R-:W-:Y:S01]  /*d250*/  FADD.FTZ R78, R138, R119 ;  /* 0x000000778a4e7221 */ /* 0x000fe20000010000 */
[----:B----4-:R-:W-:Y:S01]  /*d260*/  F2FP.BF16.F32.PACK_AB R135, R93, R102 ;  /* 0x000000665d87723e */ /* 0x010fe200000010ff */
[----:B------:R-:W-:Y:S01]  /*d270*/  FADD.FTZ R161, R161, R76 ;  /* 0x0000004ca1a17221 */ /* 0x000fe20000010000 */
[----:B------:R-:W-:Y:S01]  /*d280*/  F2FP.BF16.F32.PACK_AB R136, R111, R116 ;  /* 0x000000746f88723e */ /* 0x000fe200000010ff */
[----:B------:R-:W-:Y:S01]  /*d290*/  FADD.FTZ R159, R159, R78 ;  /* 0x0000004e9f9f7221 */ /* 0x000fe20000010000 */
[----:B-1----:R-:W-:Y:S01]  /*d2a0*/  F2FP.BF16.F32.PACK_AB R138, R80, R103 ;  /* 0x00000067508a723e */ /* 0x002fe200000010ff */
[----:B------:R-:W-:Y:S01]  /*d2b0*/  FADD.FTZ R160, R160, R161 ;  /* 0x000000a1a0a07221 */ /* 0x000fe20000010000 */
[----:B------:R-:W-:Y:S01]  /*d2c0*/  FADD.FTZ R77, R158, R77 ;  /* 0x0000004d9e4d7221 */ /* 0x000fe20000010000 */
[-C--:B------:R-:W-:Y:S01]  /*d2d0*/  HMMA.16816.F32.BF16 R192, R132, R180.reuse, R4 ;  /* 0x000000b484c0723c */ /* 0x080fe20000041804 */
[----:B------:R-:W1:Y:S04]  /*d2e0*/  LDSM.16.MT88.4 R4, [R248+0xb800] ;  /* 0x00b80000f804783b */ /* 0x000e680000004200 */
[----:B------:R-:W-:Y:S01]  /*d2f0*/  FADD.FTZ R154, R154, R159 ;  /* 0x0000009f9a9a7221 */ /* 0x000fe20000010000 */
[C---:B------:R-:W-:Y:S05]  /*d300*/  HMMA.16816.F32.BF16 R188, R136.reuse, R180, R8 ;  /* 0x000000b488bc723c */ /* 0x040fea0000041808 */
[----:B------:R-:W-:Y:S01]  /*d310*/  FADD.FTZ R154, R147, R154 ;  /* 0x0000009a939a7221 */ /* 0x000fe20000010000 */
[-C--:B------:R-:W-:Y:S05]  /*d320*/  HMMA.16816.F32.BF16 R184, R136, R182.reuse, R12 ;  /* 0x000000b688b8723c */ /* 0x080fea000004180c */
[----:B------:R-:W-:Y:S01]  /*d330*/  FADD.FTZ R79, R130, R79 ;  /* 0x0000004f824f7221 */ /* 0x000fe20000010000 */
[C---:B------:R-:W-:Y:S05]  /*d340*/  HMMA.16816.F32.BF16 R180, R132.reuse, R182, R16 ;  /* 0x000000b684b4723c */ /* 0x040fea0000041810 */
[----:B------:R-:W-:Y:S01]  /*d350*/  FADD.FTZ R162, R162, R79 ;  /* 0x0000004fa2a27221 */ /* 0x000fe20000010000 */
[-C--:B-----5:R-:W-:Y:S05]  /*d360*/  HMMA.16816.F32.BF16 R176, R132, R164.reuse, R20 ;  /* 0x000000a484b0723c */ /* 0x0a0fea0000041814 */
        /* <DEDUP_REMOVED lines=15> */
[----:B------:R-:W-:Y:S03]  /*d460*/  FADD.FTZ R144, R129, R144 ;  /* 0x0000009081907221 */ /* 0x000fe60000010000 */
        /* <DEDUP_REMOVED lines=12> */
[-C--:B------:R-:W-:Y:S05]  /*d530*/  HMMA.16816.F32.BF16 R152, R136, R150.reuse, R44 ;  /* 0x000000968898723c */ /* 0x080fea000004182c */
[----:B------:R-:W-:Y:S01]  /*d540*/  FADD.FTZ R209, R209, R140 ;  /* 0x0000008cd1d17221 */ /* 0x000fe20000010000 */
[C---:B------:R-:W-:Y:S05]  /*d550*/  HMMA.16816.F32.BF16 R148, R132.reuse, R150, R48 ;  /* 0x000000968494723c */ /* 0x040fea0000041830 */
[----:B------:R-:W-:Y:S01]  /*d560*/  FADD.FTZ R196, R196, R69 ;  /* 0x00000045c4c47221 */ /* 0x000fe20000010000 */
[-C--:B-1----:R-:W-:Y:S05]  /*d570*/  HMMA.16816.F32.BF16 R144, R132, R4.reuse, R52 ;  /* 0x000000048490723c */ /* 0x082fea0000041834 */
[----:B------:R-:W-:Y:S01]  /*d580*/  FADD.FTZ R219, R219, R196 ;  /* 0x000000c4dbdb7221 */ /* 0x000fe20000010000 */
[C---:B------:R-:W-:Y:S05]  /*d590*/  HMMA.16816.F32.BF16 R140, R136.reuse, R4, R56 ;  /* 0x00000004888c723c */ /* 0x040fea0000041838 */
[----:B------:R-:W-:Y:S01]  /*d5a0*/  FADD.FTZ R219, R220, R219 ;  /* 0x000000dbdcdb7221 */ /* 0x000fe20000010000 */
[-C--:B------:R-:W-:Y:S05]  /*d5b0*/  HMMA.16816.F32.BF16 R136, R136, R6.reuse, R60 ;  /* 0x000000068888723c */ /* 0x080fea000004183c */
[----:B------:R-:W-:Y:S01]  /*d5c0*/  FADD.FTZ R212, R212, R219 ;  /* 0x000000dbd4d47221 */ /* 0x000fe20000010000 */
[----:B------:R-:W-:Y:S05]  /*d5d0*/  HMMA.16816.F32.BF16 R132, R132, R6, R64 ;  /* 0x000000068484723c */ /* 0x000fea0000041840 */
        /* <DEDUP_REMOVED lines=21> */
[----:B------:R1:W-:Y:S01]  /*d730*/  STL [R1+0x60], R4 ;  /* 0x0000600401007387 */ /* 0x0003e20000100800 */
        /* <DEDUP_REMOVED lines=14> */
[----:B------:R-:W-:Y:S02]  /*d820*/  FADD.FTZ R116, R116, R205 ;  /* 0x000000cd74747221 */ /* 0x000fe40000010000 */
[----:B------:R-:W-:Y:S01]  /*d830*/  FADD.FTZ R106, R106, R117 ;  /* 0x000000756a6a7221 */ /* 0x000fe20000010000 */
[----:B------:R-:W-:Y:S01]  /*d840*/  FADD.FTZ R227, R227, R114 ;  /* 0x00000072e3e37221 */ /* 0x000fe20000010000 */
[----:B------:R-:W-:Y:S03]  /*d850*/  FADD.FTZ R116, R111, R116 ;  /* 0x000000746f747221 */ /* 0x000fe60000010000 */
[----:B------:R-:W-:Y:S01]  /*d860*/  FADD.FTZ R102, R102, R227 ;  /* 0x000000e366667221 */ /* 0x000fe20000010000 */
[----:B------:R-:W-:Y:S01]  /*d870*/  FADD.FTZ R103, R103, R116 ;  /* 0x0000007467677221 */ /* 0x000fe20000010000 */
[----:B-1----:R-:W-:Y:S02]  /*d880*/  FADD.FTZ R4, R105, R106 ;  /* 0x0000006a69047221 */ /* 0x002fe40000010000 */
[----:B------:R-:W-:Y:S01]  /*d890*/  FADD.FTZ R6, R93, R102 ;  /* 0x000000665d067221 */ /* 0x000fe20000010000 */
[----:B------:R-:W-:Y:S04]  /*d8a0*/  FADD.FTZ R5, R80, R103 ;  /* 0x0000006750057221 */ /* 0x000fe80000010000 */
[----:B------:R3:W-:Y:S04]  /*d8b0*/  STL [R1+0x5c], R6 ;  /* 0x00005c0601007387 */ /* 0x0007e80000100800 */
[----:B------:R3:W-:Y:S04]  /*d8c0*/  STL [R1+0x58], R5 ;  /* 0x0000580501007387 */ /* 0x0007e80000100800 */
[----:B------:R3:W-:Y:S04]  /*d8d0*/  STL [R1+0x54], R4 ;  /* 0x0000540401007387 */ /* 0x0007e80000100800 */
[----:B------:R3:W-:Y:S01]  /*d8e0*/  STL [R1+0x50], R236 ;  /* 0x000050ec01007387 */ /* 0x0007e20000100800 */
[----:B------:R-:W-:Y:S05]  /*d8f0*/  @P0 BRA `(.L_x_66) ;  /* 0xffffffa800a00947 */ /* 0x000fea000383ffff */
.L_x_65:
[----:B--23--:R-:W2:Y:S04]  /*d900*/  LDL.LU R4, [R1+0x60] ;  /* 0x0000600001047983 */ /* 0x00cea80000300800 */
[----:B------:R-:W3:Y:S04]  /*d910*/  LDL.LU R17, [R1+0x5c] ;  /* 0x00005c0001117983 */ /* 0x000ee80000300800 */
[----:B------:R-:W4:Y:S04]  /*d920*/  LDL.LU R16, [R1+0x58] ;  /* 0x0000580001107983 */ /* 0x000f280000300800 */
[----:B------:R-:W5:Y:S04]  /*d930*/  LDL.LU R18, [R1+0x54] ;  /* 0x0000540001127983 */ /* 0x000f680000300800 */
[----:B------:R-:W5:Y:S01]  /*d940*/  LDL R21, [R1+0x20] ;  /* 0x0000200001157983 */ /* 0x000f620000100800 */
[----:B------:R-:W1:Y:S01]  /*d950*/  S2UR UR4, SR_CgaCtaId ;  /* 0x00000000000479c3 */ /* 0x000e620000008800 */
[----:B------:R-:W-:Y:S01]  /*d960*/  UMOV UR5, 0x400 ;  /* 0x0000040000057882 */ /* 0x000fe20000000000 */
[----:B------:R-:W1:Y:S02]  /*d970*/  S2R R8, SR_TID.X ;  /* 0x0000000000087919 */ /* 0x000e640000002100 */
[----:B-1----:R-:W-:Y:S01]  /*d980*/  ULEA UR4, UR4, UR5, 0x18 ;  /* 0x0000000504047291 */ /* 0x002fe2000f8ec03f */
[----:B------:R-:W-:-:S04]  /*d990*/  SHF.R.S32.HI R9, RZ, 0x1f, R8 ;  /* 0x0000001fff097819 */ /* 0x000fc80000011408 */
[----:B------:R-:W-:-:S04]  /*d9a0*/  LEA.HI R12, R9, R8, RZ, 0x2 ;  /* 0x00000008090c7211 */ /* 0x000fc800078f10ff */
[--C-:B------:R-:W-:Y:S02]  /*d9b0*/  SHF.R.S32.HI R15, RZ, 0x2, R12.reuse ;  /* 0x00000002ff0f7819 */ /* 0x100fe4000001140c */
[----:B------:R-:W-:-:S04]  /*d9c0*/  SHF.R.S32.HI R6, RZ, 0x1f, R12 ;  /* 0x0000001fff067819 */ /* 0x000fc8000001140c */
[----:B------:R-:W-:-:S04]  /*d9d0*/  LEA.HI R6, R6, R15, RZ, 0x3 ;  /* 0x0000000f06067211 */ /* 0x000fc800078f18ff */
[----:B------:R-:W-:-:S05]  /*d9e0*/  LOP3.LUT R6, R6, 0xfffffff8, RZ, 0xc0, !PT ;  /* 0xfffffff806067812 */ /* 0x000fca00078ec0ff */
[----:B------:R-:W-:Y:S01]  /*d9f0*/  IMAD.IADD R6, R15, 0x1, -R6 ;  /* 0x000000010f067824 */ /* 0x000fe200078e0a06 */
[----:B------:R-:W-:-:S03]  /*da00*/  LOP3.LUT R15, R12, 0x3ffffffc, RZ, 0xc0, !PT ;  /* 0x3ffffffc0c0f7812 */ /* 0x000fc600078ec0ff */
[----:B------:R-:W-:Y:S02]  /*da10*/  IMAD.SHL.U32 R12, R6, 0x40, RZ ;  /* 0x00000040060c7824 */ /* 0x000fe400078e00ff */
[----:B------:R-:W-:Y:S01]  /*da20*/  IMAD.IADD R15, R8, 0x1, -R15 ;  /* 0x00000001080f7824 */ /* 0x000fe200078e0a0f */
[----:B--2---:R-:W1:Y:S04]  /*da30*/  SHFL.BFLY PT, R14, R4, 0x2, 0x1f ;  /* 0x0c401f00040e7f89 */ /* 0x004e6800000e0000 */
[----:B---3--:R-:W2:Y:S04]  /*da40*/  SHFL.BFLY PT, R7, R17, 0x2, 0x1f ;  /* 0x0c401f0011077f89 */ /* 0x008ea800000e0000 */
[----:B----4-:R-:W3:Y:S04]  /*da50*/  SHFL.BFLY PT, R10, R16, 0x2, 0x1f ;  /* 0x0c401f00100a7f89 */ /* 0x010ee800000e0000 */
[----:B-----5:R-:W4:Y:S01]  /*da60*/  SHFL.BFLY PT, R11, R18, 0x2, 0x1f ;  /* 0x0c401f00120b7f89 */ /* 0x020f2200000e0000 */
[----:B------:R-:W-:-:S04]  /*da70*/  ISETP.NE.AND P3, PT, R21, -0x1, PT ;  /* 0xffffffff1500780c */ /* 0x000fc80003f65270 */
[----:B------:R-:W-:Y:S01]  /*da80*/  R2P PR, R6, 0x6 ;  /* 0x0000000606007804 */ /* 0x000fe20000000000 */
[----:B-1----:R-:W-:Y:S01]  /*da90*/  FADD.FTZ R14, R14, R4 ;  /* 0x000000040e0e7221 */ /* 0x002fe20000010000 */
[----:B--2---:R-:W-:-:S04]  /*daa0*/  FADD.FTZ R7, R7, R17 ;  /* 0x0000001107077221 */ /* 0x004fc80000010000 */
[----:B------:R-:W1:Y:S03]  /*dab0*/  SHFL.BFLY PT, R13, R14, 0x1, 0x1f ;  /* 0x0c201f000e0d7f89 */ /* 0x000e6600000e0000 */
[----:B------:R-:W2:Y:S01]  /*dac0*/  @P3 LDC.64 R4, c[0x0][0x298] ;  /* 0x0000a600ff043b82 */ /* 0x000ea20000000a00 */
[----:B---3--:R-:W-:Y:S01]  /*dad0*/  FADD.FTZ R10, R10, R16 ;  /* 0x000000100a0a7221 */ /* 0x008fe20000010000 */
[----:B------:R-:W-:Y:S01]  /*dae0*/  LEA.HI R16, R9, R8, RZ, 0x5 ;  /* 0x0000000809107211 */ /* 0x000fe200078f28ff */
[----:B----4-:R-:W-:-:S03]  /*daf0*/  FADD.FTZ R11, R11, R18 ;  /* 0x000000120b0b7221 */ /* 0x010fc60000010000 */
[----:B------:R-:W-:Y:S01]  /*db00*/  SHF.R.S32.HI R8, RZ, 0x5, R16 ;  /* 0x00000005ff087819 */ /* 0x000fe20000011410 */
[----:B------:R-:W-:Y:S01]  /*db10*/  IMAD.MOV.U32 R16, RZ, RZ, 0x20 ;  /* 0x00000020ff107424 */ /* 0x000fe200078e00ff */
[----:B------:R3:W4:Y:S01]  /*db20*/  SHFL.BFLY PT, R19, R10, 0x1, 0x1f ;  /* 0x0c201f000a137f89 */ /* 0x00072200000e0000 */
[----:B------:R-:W-:Y:S02]  /*db30*/  IMAD.MOV.U32 R18, RZ, RZ, 0x3f800000 ;  /* 0x3f800000ff127424 */ /* 0x000fe400078e00ff */
[----:B------:R-:W-:Y:S01]  /*db40*/  IMAD R17, R8, 0x200, R15 ;  /* 0x0000020008117824 */ /* 0x000fe200078e020f */
[----:B------:R3:W2:Y:S01]  /*db50*/  SHFL.BFLY PT, R20, R11, 0x1, 0x1f ;  /* 0x0c201f000b147f89 */ /* 0x0006a200000e0000 */
[----:B------:R-:W-:Y:S01]  /*db60*/  SEL R16, R16, 0xffffffe0, !P1 ;  /* 0xffffffe010107807 */ /* 0x000fe20004800000 */
[----:B-1----:R-:W-:Y:S01]  /*db70*/  FADD.FTZ R9, R14, R13 ;  /* 0x0000000d0e097221 */ /* 0x002fe20000010000 */
[----:B------:R-:W-:Y:S01]  /*db80*/  LOP3.LUT R14, R12, 0x1c0, RZ, 0xc0, !PT ;  /* 0x000001c00c0e7812 */ /* 0x000fe200078ec0ff */
[C---:B--2---:R-:W-:Y:S01]  /*db90*/  @P3 IMAD.WIDE.U32 R22, R21.reuse, R4, RZ ;  /* 0x0000000415163225 */ /* 0x044fe200078e00ff */
[----:B------:R3:W1:Y:S02]  /*dba0*/  SHFL.BFLY PT, R12, R7, 0x1, 0x1f ;  /* 0x0c201f00070c7f89 */ /* 0x00066400000e0000 */
[----:B------:R-:W-:Y:S01]  /*dbb0*/  LEA.HI R14, R14, R14, RZ, 0x1d ;  /* 0x0000000e0e0e7211 */ /* 0x000fe200078fe8ff */
[----:B------:R-:W-:Y:S01]  /*dbc0*/  @P3 IMAD R5, R21, R5, R23 ;  /* 0x0000000515053224 */ /* 0x000fe200078e0217 */
[----:B------:R-:W-:-:S03]  /*dbd0*/  FSETP.NE.FTZ.AND P0, PT, R9, RZ, PT ;  /* 0x000000ff0900720b */ /* 0x000fc60003f15000 */
[----:B------:R-:W-:-:S05]  /*dbe0*/  IMAD.U32 R17, R17, 0x2, R14 ;  /* 0x0000000211117824 */ /* 0x000fca00078e000e */
[----:B------:R-:W-:-:S05]  /*dbf0*/  LEA R17, R17, UR4, 0x1 ;  /* 0x0000000411117c11 */ /* 0x000fca000f8e08ff */
[C---:B------:R-:W-:Y:S02]  /*dc00*/  VIADD R15, R17.reuse, 0x40 ;  /* 0x00000040110f7836 */ /* 0x040fe40000000000 */
[----:B------:R-:W-:Y:S01]  /*dc10*/  @P2 VIADD R15, R17, 0xffffffc0 ;  /* 0xffffffc0110f2836 */ /* 0x000fe20000000000 */
[----:B----4-:R-:W-:Y:S06]  /*dc20*/  @P3 BRA `(.L_x_69) ;  /* 0x00000000001c3947 */ /* 0x010fec0003800000 */
[----:B------:R-:W2:Y:S01]  /*dc30*/  S2R R14, SR_CTAID.Y ;  /* 0x00000000000e7919 */ /* 0x000ea20000002600 */
[----:B------:R-:W4:Y:S01]  /*dc40*/  LDC.64 R4, c[0x0][0x290] ;  /* 0x0000a400ff047b82 */ /* 0x000f220000000a00 */
[----:B--2---:R-:W-:Y:S01]  /*dc50*/  SHF.R.S32.HI R13, RZ, 0x1f, R14 ;  /* 0x0000001fff0d7819 */ /* 0x004fe2000001140e */
[----:B----4-:R-:W-:-:S04]  /*dc60*/  IMAD.WIDE.U32 R22, R14, R4, RZ ;  /* 0x000000040e167225 */ /* 0x010fc800078e00ff */
[----:B------:R-:W-:-:S04]  /*dc70*/  IMAD R13, R13, R4, RZ ;  /* 0x000000040d0d7224 */ /* 0x000fc800078e02ff */
[----:B------:R-:W-:-:S05]  /*dc80*/  IMAD R5, R14, R5, R13 ;  /* 0x000000050e057224 */ /* 0x000fca00078e020d */
[----:B------:R-:W-:-:S07]  /*dc90*/  IADD3 R5, R23, R5, RZ ;  /* 0x0000000517057210 */ /* 0x000fce0007ffe0ff */
.L_x_69:
[----:B------:R-:W-:Y:S01]  /*dca0*/  ULDC.U8 UR4, c[0x0][0x3d8] ;  /* 0x0000f60000047ab9 */ /* 0x000fe20000000000 */
[----:B------:R2:W4:Y:S01]  /*dcb0*/  @P0 MUFU.RCP R18, R9 ;  /* 0x0000000900120308 */ /* 0x0005220000001000 */
[----:B------:R-:W-:Y:S01]  /*dcc0*/  ISETP.NE.AND P2, PT, RZ, UR4, PT ;  /* 0x00000004ff007c0c */ /* 0x000fe2000bf45270 */
[----:B------:R-:W-:Y:S01]  /*dcd0*/  ULDC.U8 UR4, c[0x0][0x3d9] ;  /* 0x0000f64000047ab9 */ /* 0x000fe20000000000 */
[----:B-1----:R-:W-:Y:S01]  /*dce0*/  FADD.FTZ R12, R7, R12 ;  /* 0x0000000c070c7221 */ /* 0x002fe20000010000 */
[----:B------:R-:W-:Y:S01]  /*dcf0*/  FADD.FTZ R19, R10, R19 ;  /* 0x000000130a137221 */ /* 0x000fe20000010000 */
        /* <DEDUP_REMOVED lines=12> */
[----:B------:R-:W-:-:S07]  /*ddc0*/  SHF.R.S32.HI R11, RZ, 0x1f, R10 ;  /* 0x0000001fff0b7819 */ /* 0x000fce000001140a */
.L_x_70:
[----:B------:R-:W2:Y:S04]  /*ddd0*/  LDL R34, [R1+0x24] ;  /* 0x0000240001227983 */ /* 0x000ea80000100800 */
[----:B------:R-:W3:Y:S01]  /*dde0*/  LDL R36, [R1+0x1c] ;  /* 0x00001c0001247983 */ /* 0x000ee20000100800 */
[----:B------:R-:W-:Y:S01]  /*ddf0*/  ISETP.NE.AND P1, PT, RZ, UR4, PT ;  /* 0x00000004ff007c0c */ /* 0x000fe2000bf25270 */
[----:B------:R-:W1:Y:S01]  /*de00*/  @P4 MUFU.RCP R7, R12 ;  /* 0x0000000c00074308 */ /* 0x000e620000001000 */
[----:B------:R-:W-:Y:S01]  /*de10*/  LOP3.LUT R6, R6, 0x1, RZ, 0xc0, !PT ;  /* 0x0000000106067812 */ /* 0x000fe200078ec0ff */
[C---:B------:R-:W-:Y:S01]  /*de20*/  FMUL.FTZ R192, R18.reuse, R192 ;  /* 0x000000c012c07220 */ /* 0x040fe20000410000 */
[----:B------:R-:W-:Y:S01]  /*de30*/  FSETP.NE.FTZ.AND P3, PT, R19, RZ, PT ;  /* 0x000000ff1300720b */ /* 0x000fe20003f75000 */
[----:B------:R-:W-:Y:S01]  /*de40*/  FMUL.FTZ R193, R18, R193 ;  /* 0x000000c112c17220 */ /* 0x000fe20000410000 */
[----:B------:R-:W-:Y:S01]  /*de50*/  ISETP.NE.U32.AND P6, PT, R6, 0x1, PT ;  /* 0x000000010600780c */ /* 0x000fe20003fc5070 */
[C---:B------:R-:W-:Y:S01]  /*de60*/  FMUL.FTZ R180, R18.reuse, R180 ;  /* 0x000000b412b47220 */ /* 0x040fe20000410000 */
[----:B------:R-:W-:Y:S01]  /*de70*/  MOV R6, 0x10 ;  /* 0x0000001000067802 */ /* 0x000fe20000000f00 */
[C---:B------:R-:W-:Y:S01]  /*de80*/  FMUL.FTZ R181, R18.reuse, R181 ;  /* 0x000000b512b57220 */ /* 0x040fe20000410000 */
[----:B------:R-:W-:Y:S01]  /*de90*/  MOV R13, 0x3f800000 ;  /* 0x3f800000000d7802 */ /* 0x000fe20000000f00 */
[----:B------:R-:W-:Y:S01]  /*dea0*/  FMUL.FTZ R176, R18, R176 ;  /* 0x000000b012b07220 */ /* 0x000fe20000410000 */
[----:B------:R-:W-:Y:S01]  /*deb0*/  SEL R6, R6, 0xfffffff0, P6 ;  /* 0xfffffff006067807 */ /* 0x000fe20003000000 */
[C---:B------:R-:W-:Y:S01]  /*dec0*/  FMUL.FTZ R177, R18.reuse, R177 ;  /* 0x000000b112b17220 */ /* 0x040fe20000410000 */
[----:B------:R-:W-:Y:S01]  /*ded0*/  PLOP3.LUT P6, PT, PT, PT, PT, 0x8, 0x0 ;  /* 0x000000000000781c */ /* 0x000fe20003fce170 */
[----:B------:R-:W-:Y:S01]  /*dee0*/  FMUL.FTZ R164, R18, R164 ;  /* 0x000000a412a47220 */ /* 0x000fe20000410000 */
[----:B------:R-:W-:Y:S01]  /*def0*/  @!P1 PLOP3.LUT P6, PT, P2, PT, PT, 0x80, 0x0 ;  /* 0x000000000000981c */ /* 0x000fe200017cf070 */
[----:B------:R-:W4:Y:S01]  /*df00*/  @P3 MUFU.RCP R13, R19 ;  /* 0x00000013000d3308 */ /* 0x000f220000001000 */
[----:B------:R-:W-:Y:S01]  /*df10*/  FSETP.NE.FTZ.AND P2, PT, R4, RZ, PT ;  /* 0x000000ff0400720b */ /* 0x000fe20003f55000 */
[C---:B-1----:R-:W-:Y:S01]  /*df20*/  FMUL.FTZ R194, R7.reuse, R194 ;  /* 0x000000c207c27220 */ /* 0x042fe20000410000 */
[----:B------:R-:W-:Y:S01]  /*df30*/  MOV R14, 0x3f800000 ;  /* 0x3f800000000e7802 */ /* 0x000fe20000000f00 */
        /* <DEDUP_REMOVED lines=10> */
[----:B------:R-:W1:Y:S01]  /*dfe0*/  @P2 MUFU.RCP R14, R4 ;  /* 0x00000004000e2308 */ /* 0x000e620000001000 */
        /* <DEDUP_REMOVED lines=14> */
[C---:B----4-:R-:W-:Y:S01]  /*e0d0*/  FMUL.FTZ R188, R13.reuse, R188 ;  /* 0x000000bc0dbc7220 */ /* 0x050fe20000410000 */
[C---:B------:R-:W-:Y:S01]  /*e0e0*/  FMUL.FTZ R189, R13.reuse, R189 ;  /* 0x000000bd0dbd7220 */ /* 0x040fe20000410000 */
[C---:B-1----:R-:W-:Y:S01]  /*e0f0*/  FMUL.FTZ R191, R14.reuse, R191 ;  /* 0x000000bf0ebf7220 */ /* 0x042fe20000410000 */
[C---:B------:R-:W-:Y:S01]  /*e100*/  FMUL.FTZ R190, R14.reuse, R190 ;  /* 0x000000be0ebe7220 */ /* 0x040fe20000410000 */
[C---:B------:R-:W-:Y:S01]  /*e110*/  FMUL.FTZ R184, R13.reuse, R184 ;  /* 0x000000b80db87220 */ /* 0x040fe20000410000 */
[----:B------:R-:W-:Y:S01]  /*e120*/  FMUL.FTZ R185, R13, R185 ;  /* 0x000000b90db97220 */ /* 0x000fe20000410000 */
[C---:B------:R-:W-:Y:S01]  /*e130*/  FMUL.FTZ R187, R14.reuse, R187 ;  /* 0x000000bb0ebb7220 */ /* 0x040fe20000410000 */
[C---:B------:R-:W-:Y:S01]  /*e140*/  FMUL.FTZ R186, R14.reuse, R186 ;  /* 0x000000ba0eba7220 */ /* 0x040fe20000410000 */
[----:B------:R-:W1:Y:S01]  /*e150*/  S2R R18, SR_TID.X ;  /* 0x0000000000127919 */ /* 0x000e620000002100 */
[----:B------:R-:W-:Y:S01]  /*e160*/  F2FP.BF16.F32.PACK_AB R192, R193, R192 ;  /* 0x000000c0c1c0723e */ /* 0x000fe200000010ff */
[----:B------:R-:W-:Y:S01]  /*e170*/  FMUL.FTZ R172, R13, R172 ;  /* 0x000000ac0dac7220 */ /* 0x000fe20000410000 */
[----:B------:R-:W-:Y:S01]  /*e180*/  F2FP.BF16.F32.PACK_AB R194, R195, R194 ;  /* 0x000000c2c3c2723e */ /* 0x000fe200000010ff */
[----:B------:R-:W-:Y:S01]  /*e190*/  FMUL.FTZ R173, R13, R173 ;  /* 0x000000ad0dad7220 */ /* 0x000fe20000410000 */
[----:B------:R-:W-:Y:S01]  /*e1a0*/  F2FP.BF16.F32.PACK_AB R134, R7, R134 ;  /* 0x000000860786723e */ /* 0x000fe200000010ff */
[C---:B------:R-:W-:Y:S01]  /*e1b0*/  FMUL.FTZ R175, R14.reuse, R175 ;  /* 0x000000af0eaf7220 */ /* 0x040fe20000410000 */
[C---:B------:R-:W-:Y:S01]  /*e1c0*/  FMUL.FTZ R174, R14.reuse, R174 ;  /* 0x000000ae0eae7220 */ /* 0x040fe20000410000 */
[----:B------:R-:W-:Y:S01]  /*e1d0*/  F2FP.BF16.F32.PACK_AB R180, R181, R180 ;  /* 0x000000b4b5b4723e */ /* 0x000fe200000010ff */
[----:B------:R-:W-:Y:S01]  /*e1e0*/  FMUL.FTZ R168, R13, R168 ;  /* 0x000000a80da87220 */ /* 0x000fe20000410000 */
[----:B------:R-:W-:Y:S01]  /*e1f0*/  F2FP.BF16.F32.PACK_AB R182, R183, R182 ;  /* 0x000000b6b7b6723e */ /* 0x000fe200000010ff */
[----:B------:R-:W-:Y:S01]  /*e200*/  FMUL.FTZ R169, R13, R169 ;  /* 0x000000a90da97220 */ /* 0x000fe20000410000 */
[----:B------:R-:W-:Y:S01]  /*e210*/  IADD3 R7, R17, R6, RZ ;  /* 0x0000000611077210 */ /* 0x000fe20007ffe0ff */
[C---:B------:R-:W-:Y:S01]  /*e220*/  FMUL.FTZ R171, R14.reuse, R171 ;  /* 0x000000ab0eab7220 */ /* 0x040fe20000410000 */
[C---:B------:R-:W-:Y:S01]  /*e230*/  FMUL.FTZ R170, R14.reuse, R170 ;  /* 0x000000aa0eaa7220 */ /* 0x040fe20000410000 */
[----:B------:R-:W-:Y:S01]  /*e240*/  F2FP.BF16.F32.PACK_AB R188, R189, R188 ;  /* 0x000000bcbdbc723e */ /* 0x000fe200000010ff */
[----:B------:R-:W-:Y:S01]  /*e250*/  FMUL.FTZ R156, R13, R156 ;  /* 0x0000009c0d9c7220 */ /* 0x000fe20000410000 */
[----:B------:R-:W-:Y:S01]  /*e260*/  F2FP.BF16.F32.PACK_AB R190, R191, R190 ;  /* 0x000000bebfbe723e */ /* 0x000fe200000010ff */
[----:B------:R-:W-:Y:S01]  /*e270*/  FMUL.FTZ R157, R13, R157 ;  /* 0x0000009d0d9d7220 */ /* 0x000fe20000410000 */
[----:B------:R-:W-:Y:S01]  /*e280*/  F2FP.BF16.F32.PACK_AB R184, R185, R184 ;  /* 0x000000b8b9b8723e */ /* 0x000fe200000010ff */
[C---:B------:R-:W-:Y:S01]  /*e290*/  FMUL.FTZ R159, R14.reuse, R159 ;  /* 0x0000009f0e9f7220 */ /* 0x040fe20000410000 */
[----:B------:R-:W-:Y:S01]  /*e2a0*/  F2FP.BF16.F32.PACK_AB R186, R187, R186 ;  /* 0x000000babbba723e */ /* 0x000fe200000010ff */
[C---:B------:R-:W-:Y:S01]  /*e2b0*/  FMUL.FTZ R158, R14.reuse, R158 ;  /* 0x0000009e0e9e7220 */ /* 0x040fe20000410000 */
[----:B------:R-:W-:Y:S01]  /*e2c0*/  F2FP.BF16.F32.PACK_AB R176, R177, R176 ;  /* 0x000000b0b1b0723e */ /* 0x000fe200000010ff */
[----:B------:R-:W-:Y:S01]  /*e2d0*/  STS [R17], R192 ;  /* 0x000000c011007388 */ /* 0x000fe20000000800 */
[----:B------:R-:W-:Y:S01]  /*e2e0*/  F2FP.BF16.F32.PACK_AB R178, R179, R178 ;  /* 0x000000b2b3b2723e */ /* 0x000fe200000010ff */
[----:B------:R-:W-:Y:S01]  /*e2f0*/  FMUL.FTZ R152, R13, R152 ;  /* 0x000000980d987220 */ /* 0x000fe20000410000 */
[----:B------:R-:W-:Y:S01]  /*e300*/  IADD3 R21, R17, R16, RZ ;  /* 0x0000001011157210 */ /* 0x000fe20007ffe0ff */
[----:B------:R-:W-:Y:S01]  /*e310*/  STS [R17+0x400], R194 ;  /* 0x000400c211007388 */ /* 0x000fe20000000800 */
[----:B------:R-:W-:Y:S01]  /*e320*/  F2FP.BF16.F32.PACK_AB R164, R165, R164 ;  /* 0x000000a4a5a4723e */ /* 0x000fe200000010ff */
[----:B------:R-:W-:Y:S01]  /*e330*/  FMUL.FTZ R153, R13, R153 ;  /* 0x000000990d997220 */ /* 0x000fe20000410000 */
[----:B------:R-:W-:Y:S01]  /*e340*/  F2FP.BF16.F32.PACK_AB R166, R167, R166 ;  /* 0x000000a6a7a6723e */ /* 0x000fe200000010ff */
[C---:B------:R-:W-:Y:S01]  /*e350*/  FMUL.FTZ R155, R14.reuse, R155 ;  /* 0x0000009b0e9b7220 */ /* 0x040fe20000410000 */
[----:B------:R-:W-:Y:S01]  /*e360*/  IADD3 R23, R7, R16, RZ ;  /* 0x0000001007177210 */ /* 0x000fe20007ffe0ff */
[C---:B------:R-:W-:Y:S01]  /*e370*/  FMUL.FTZ R154, R14.reuse, R154 ;  /* 0x0000009a0e9a7220 */ /* 0x040fe20000410000 */
[----:B------:R-:W-:Y:S01]  /*e380*/  F2FP.BF16.F32.PACK_AB R172, R173, R172 ;  /* 0x000000acadac723e */ /* 0x000fe200000010ff */
[----:B------:R-:W-:Y:S01]  /*e390*/  STS [R7], R180 ;  /* 0x000000b407007388 */ /* 0x000fe20000000800 */
[----:B------:R-:W-:Y:S01]  /*e3a0*/  F2FP.BF16.F32.PACK_AB R174, R175, R174 ;  /* 0x000000aeafae723e */ /* 0x000fe200000010ff */
[----:B------:R-:W-:Y:S01]  /*e3b0*/  FMUL.FTZ R140, R13, R140 ;  /* 0x0000008c0d8c7220 */ /* 0x000fe20000410000 */
[----:B------:R-:W-:Y:S01]  /*e3c0*/  F2FP.BF16.F32.PACK_AB R168, R169, R168 ;  /* 0x000000a8a9a8723e */ /* 0x000fe200000010ff */
[----:B------:R-:W-:Y:S01]  /*e3d0*/  STS [R7+0x400], R182 ;  /* 0x000400b607007388 */ /* 0x000fe20000000800 */
[----:B------:R-:W-:Y:S01]  /*e3e0*/  F2FP.BF16.F32.PACK_AB R170, R171, R170 ;  /* 0x000000aaabaa723e */ /* 0x000fe200000010ff */
[----:B------:R-:W-:Y:S01]  /*e3f0*/  FMUL.FTZ R141, R13, R141 ;  /* 0x0000008d0d8d7220 */ /* 0x000fe20000410000 */
[----:B------:R-:W-:Y:S01]  /*e400*/  F2FP.BF16.F32.PACK_AB R160, R161, R160 ;  /* 0x000000a0a1a0723e */ /* 0x000fe200000010ff */
[----:B------:R-:W-:Y:S01]  /*e410*/  STS [R17+0x2000], R188 ;  /* 0x002000bc11007388 */ /* 0x000fe20000000800 */
[----:B------:R-:W-:Y:S01]  /*e420*/  F2FP.BF16.F32.PACK_AB R162, R163, R162 ;  /* 0x000000a2a3a2723e */ /* 0x000fe200000010ff */
[----:B------:R-:W-:Y:S01]  /*e430*/  FMUL.FTZ R136, R13, R136 ;  /* 0x000000880d887220 */ /* 0x000fe20000410000 */
[----:B------:R-:W-:Y:S01]  /*e440*/  F2FP.BF16.F32.PACK_AB R148, R149, R148 ;  /* 0x000000949594723e */ /* 0x000fe200000010ff */
[----:B------:R4:W-:Y:S01]  /*e450*/  STS [R17+0x2400], R190 ;  /* 0x002400be11007388 */ /* 0x0009e20000000800 */
[----:B------:R-:W-:Y:S01]  /*e460*/  F2FP.BF16.F32.PACK_AB R150, R151, R150 ;  /* 0x000000969796723e */ /* 0x000fe200000010ff */
[C---:B------:R-:W-:Y:S01]  /*e470*/  FMUL.FTZ R143, R14.reuse, R143 ;  /* 0x0000008f0e8f7220 */ /* 0x040fe20000410000 */
[----:B------:R-:W-:Y:S01]  /*e480*/  FMUL.FTZ R142, R14, R142 ;  /* 0x0000008e0e8e7220 */ /* 0x000fe20000410000 */
[----:B------:R-:W-:Y:S01]  /*e490*/  STS [R7+0x2000], R184 ;  /* 0x002000b807007388 */ /* 0x000fe20000000800 */
[----:B------:R-:W-:Y:S01]  /*e4a0*/  F2FP.BF16.F32.PACK_AB R156, R157, R156 ;  /* 0x0000009c9d9c723e */ /* 0x000fe200000010ff */
[----:B------:R-:W-:Y:S01]  /*e4b0*/  FMUL.FTZ R13, R13, R137 ;  /* 0x000000890d0d7220 */ /* 0x000fe20000410000 */
[----:B------:R-:W-:Y:S01]  /*e4c0*/  F2FP.BF16.F32.PACK_AB R158, R159, R158 ;  /* 0x0000009e9f9e723e */ /* 0x000fe200000010ff */
[----:B------:R5:W-:Y:S01]  /*e4d0*/  STS [R7+0x2400], R186 ;  /* 0x002400ba07007388 */ /* 0x000be20000000800 */
[----:B------:R-:W-:Y:S01]  /*e4e0*/  IADD3 R25, R16, 0x400, R15 ;  /* 0x0000040010197810 */ /* 0x000fe20007ffe00f */
        /* <DEDUP_REMOVED lines=8> */
[----:B------:R-:W1:Y:S01]  /*e570*/  @P0 LDC R27, c[0x0][0x2e8] ;  /* 0x0000ba00ff1b0b82 */ /* 0x000e620000000800 */
[----:B------:R-:W-:Y:S01]  /*e580*/  F2FP.BF16.F32.PACK_AB R132, R133, R132 ;  /* 0x000000848584723e */ /* 0x000fe200000010ff */
[----:B------:R-:W-:Y:S01]  /*e590*/  STS [R23], R164 ;  /* 0x000000a417007388 */ /* 0x000fe20000000800 */
[C---:B------:R-:W-:Y:S01]  /*e5a0*/  IADD3 R25, R6.reuse, R25, RZ ;  /* 0x0000001906197210 */ /* 0x040fe20007ffe0ff */
[----:B------:R-:W5:Y:S01]  /*e5b0*/  @P0 MUFU.LG2 R35, R9 ;  /* 0x0000000900230308 */ /* 0x000f620000000c00 */
[----:B------:R-:W-:Y:S01]  /*e5c0*/  F2FP.BF16.F32.PACK_AB R140, R141, R140 ;  /* 0x0000008c8d8c723e */ /* 0x000fe200000010ff */
[----:B------:R-:W-:Y:S01]  /*e5d0*/  STS [R23+0x400], R166 ;  /* 0x000400a617007388 */ /* 0x000fe20000000800 */
[----:B------:R-:W-:Y:S01]  /*e5e0*/  F2FP.BF16.F32.PACK_AB R142, R143, R142 ;  /* 0x0000008e8f8e723e */ /* 0x000fe200000010ff */
[----:B----4-:R-:W4:Y:S01]  /*e5f0*/  @!P1 LDC R17, c[0x0][0x2c4] ;  /* 0x0000b100ff119b82 */ /* 0x010f220000000800 */
[----:B------:R-:W-:Y:S01]  /*e600*/  F2FP.BF16.F32.PACK_AB R13, R13, R136 ;  /* 0x000000880d0d723e */ /* 0x000fe200000010ff */
[----:B------:R-:W-:Y:S01]  /*e610*/  STS [R21+0x2000], R172 ;  /* 0x002000ac15007388 */ /* 0x000fe20000000800 */
[----:B------:R-:W-:Y:S01]  /*e620*/  F2FP.BF16.F32.PACK_AB R14, R139, R14 ;  /* 0x0000000e8b0e723e */ /* 0x000fe200000010ff */
[----:B------:R-:W-:Y:S01]  /*e630*/  @P4 MUFU.LG2 R29, R12 ;  /* 0x0000000c001d4308 */ /* 0x000fe20000000c00 */
[----:B------:R-:W-:Y:S01]  /*e640*/  @P1 MOV R33, 0x1 ;  /* 0x0000000100211802 */ /* 0x000fe20000000f00 */
[----:B------:R4:W-:Y:S01]  /*e650*/  STS [R21+0x2400], R174 ;  /* 0x002400ae15007388 */ /* 0x0009e20000000800 */
[----:B-----5:R-:W-:Y:S01]  /*e660*/  IADD3 R7, R6, R15, RZ ;  /* 0x0000000f06077210 */ /* 0x020fe20007ffe0ff */
[----:B------:R-:W5:Y:S01]  /*e670*/  @!P1 LDC R26, c[0x0][0x270] ;  /* 0x00009c00ff1a9b82 */ /* 0x000f620000000800 */
[----:B------:R-:W-:Y:S01]  /*e680*/  BSSY B0, `(.L_x_71) ;  /* 0x0000078000007945 */ /* 0x000fe20003800000 */
[----:B------:R-:W-:Y:S02]  /*e690*/  STS [R23+0x2000], R168 ;  /* 0x002000a817007388 */ /* 0x000fe40000000800 */
[----:B------:R-:W4:Y:S01]  /*e6a0*/  @P3 MUFU.LG2 R19, R19 ;  /* 0x0000001300133308 */ /* 0x000f220000000c00 */
[----:B------:R-:W-:Y:S01]  /*e6b0*/  @P0 FMUL.FTZ R35, R35, 0.69314718246459960938 ;  /* 0x3f31721823230820 */ /* 0x000fe20000410000 */
[----:B------:R1:W-:Y:S02]  /*e6c0*/  STS [R23+0x2400], R170 ;  /* 0x002400aa17007388 */ /* 0x0003e40000000800 */
[----:B------:R-:W3:Y:S02]  /*e6d0*/  S2UR UR4, SR_CTAID.X ;  /* 0x00000000000479c3 */ /* 0x000ee40000002500 */
[----:B------:R-:W-:Y:S02]  /*e6e0*/  STS [R15], R160 ;  /* 0x000000a00f007388 */ /* 0x000fe40000000800 */
[----:B------:R-:W3:Y:S02]  /*e6f0*/  @P2 MUFU.LG2 R4, R4 ;  /* 0x0000000400042308 */ /* 0x000ee40000000c00 */
[----:B------:R-:W-:Y:S02]  /*e700*/  STS [R15+0x400], R162 ;  /* 0x000400a20f007388 */ /* 0x000fe40000000800 */
[----:B----4-:R-:W5:Y:S02]  /*e710*/  @P6 LDC R17, c[0x0][0x2e4] ;  /* 0x0000b900ff116b82 */ /* 0x010f640000000800 */
[----:B------:R-:W-:Y:S01]  /*e720*/  STS [R7], R148 ;  /* 0x0000009407007388 */ /* 0x000fe20000000800 */
[----:B------:R-:W-:-:S03]  /*e730*/  @P3 FMUL.FTZ R19, R19, 0.69314718246459960938 ;  /* 0x3f31721813133820 */ /* 0x000fc60000410000 */
[----:B------:R-:W-:Y:S01]  /*e740*/  STS [R7+0x400], R150 ;  /* 0x0004009607007388 */ /* 0x000fe20000000800 */
[C---:B------:R-:W-:Y:S01]  /*e750*/  IADD3 R21, R16.reuse, R15, RZ ;  /* 0x0000000f10157210 */ /* 0x040fe20007ffe0ff */
[----:B------:R-:W4:Y:S01]  /*e760*/  @P3 LDC R31, c[0x0][0x2e8] ;  /* 0x0000ba00ff1f3b82 */ /* 0x000f220000000800 */
[----:B------:R-:W-:Y:S01]  /*e770*/  IADD3 R16, R16, R7, RZ ;  /* 0x0000000710107210 */ /* 0x000fe20007ffe0ff */
[----:B------:R-:W-:Y:S04]  /*e780*/  STS [R15+0x2000], R156 ;  /* 0x0020009c0f007388 */ /* 0x000fe80000000800 */
[----:B------:R5:W-:Y:S01]  /*e790*/  STS [R15+0x2400], R158 ;  /* 0x0024009e0f007388 */ /* 0x000be20000000800 */
[----:B-1----:R-:W-:Y:S01]  /*e7a0*/  MOV R23, 0x7f800000 ;  /* 0x7f80000000177802 */ /* 0x002fe20000000f00 */
[----:B------:R-:W1:Y:S01]  /*e7b0*/  @P4 LDC R30, c[0x0][0x2e8] ;  /* 0x0000ba00ff1e4b82 */ /* 0x000e620000000800 */
[----:B------:R-:W-:Y:S01]  /*e7c0*/  @P0 FFMA.FTZ R23, R68, R27, R35 ;  /* 0x0000001b44170223 */ /* 0x000fe20000010023 */
[----:B------:R-:W-:Y:S04]  /*e7d0*/  STS [R7+0x2000], R152 ;  /* 0x0020009807007388 */ /* 0x000fe80000000800 */
[----:B------:R4:W-:Y:S01]  /*e7e0*/  STS [R7+0x2400], R154 ;  /* 0x0024009a07007388 */ /* 0x0009e20000000800 */
[----:B-----5:R-:W-:-:S02]  /*e7f0*/  @!P1 IMAD R33, R17, R26, RZ ;  /* 0x0000001a11219224 */ /* 0x020fc400078e02ff */
[----:B------:R-:W-:Y:S01]  /*e800*/  @P4 FMUL.FTZ R26, R29, 0.69314718246459960938 ;  /* 0x3f3172181d1a4820 */ /* 0x000fe20000410000 */
[----:B------:R-:W-:Y:S04]  /*e810*/  STS [R21], R144 ;  /* 0x0000009015007388 */ /* 0x000fe80000000800 */
[----:B------:R-:W-:Y:S04]  /*e820*/  STS [R21+0x400], R146 ;  /* 0x0004009215007388 */ /* 0x000fe80000000800 */
[----:B------:R-:W-:Y:S04]  /*e830*/  STS [R16], R132 ;  /* 0x0000008410007388 */ /* 0x000fe80000000800 */
[----:B------:R-:W-:Y:S01]  /*e840*/  STS [R25], R134 ;  /* 0x0000008619007388 */ /* 0x000fe20000000800 */
[----:B------:R-:W-:-:S03]  /*e850*/  SHF.R.S32.HI R15, RZ, 0x1f, R18 ;  /* 0x0000001fff0f7819 */ /* 0x000fc60000011412 */
[----:B------:R-:W-:Y:S04]  /*e860*/  STS [R21+0x2000], R140 ;  /* 0x0020008c15007388 */ /* 0x000fe80000000800 */
[----:B------:R5:W-:Y:S01]  /*e870*/  STS [R21+0x2400], R142 ;  /* 0x0024008e15007388 */ /* 0x000be20000000800 */
[----:B----4-:R-:W4:Y:S03]  /*e880*/  @P1 LDC.64 R6, c[0x0][0x2c0] ;  /* 0x0000b000ff061b82 */ /* 0x010f260000000a00 */
[----:B------:R1:W-:Y:S04]  /*e890*/  STS [R16+0x2000], R13 ;  /* 0x0020000d10007388 */ /* 0x0003e80000000800 */
[----:B------:R1:W-:Y:S01]  /*e8a0*/  STS [R25+0x2000], R14 ;  /* 0x0020000e19007388 */ /* 0x0003e20000000800 */
[----:B------:R-:W2:Y:S01]  /*e8b0*/  S2R R24, SR_CTAID.Y ;  /* 0x0000000000187919 */ /* 0x000ea20000002600 */
[----:B------:R-:W2:Y:S01]  /*e8c0*/  S2R R20, SR_CTAID.Z ;  /* 0x0000000000147919 */ /* 0x000ea20000002700 */
[----:B-----5:R-:W-:Y:S01]  /*e8d0*/  LEA.HI R21, R15, R18, RZ, 0x5 ;  /* 0x000000120f157211 */ /* 0x020fe200078f28ff */
[----:B----4-:R-:W-:Y:S01]  /*e8e0*/  @P1 IMAD R27, R7, R6, RZ ;  /* 0x00000006071b1224 */ /* 0x010fe200078e02ff */
[----:B------:R-:W-:Y:S01]  /*e8f0*/  LEA.HI R15, R15, R18, RZ, 0x3 ;  /* 0x000000120f0f7211 */ /* 0x000fe200078f18ff */
[----:B------:R-:W4:Y:S01]  /*e900*/  @P2 LDC R7, c[0x0][0x2e8] ;  /* 0x0000ba00ff072b82 */ /* 0x000f220000000800 */
[----:B-1----:R-:W-:-:S02]  /*e910*/  LOP3.LUT R13, R21, 0xffffffe0, RZ, 0xc0, !PT ;  /* 0xffffffe0150d7812 */ /* 0x002fc400078ec0ff */
[----:B------:R-:W-:Y:S02]  /*e920*/  SHF.R.S32.HI R16, RZ, 0x3, R15 ;  /* 0x00000003ff107819 */ /* 0x000fe4000001140f */
[----:B------:R-:W-:Y:S01]  /*e930*/  LOP3.LUT R25, R15, 0xfffffff8, RZ, 0xc0, !PT ;  /* 0xfffffff80f197812 */ /* 0x000fe200078ec0ff */
[----:B------:R-:W-:Y:S02]  /*e940*/  IMAD.IADD R28, R18, 0x1, -R13 ;  /* 0x00000001121c7824 */ /* 0x000fe400078e0a0d */
[----:B------:R-:W-:Y:S01]  /*e950*/  BAR.SYNC.DEFER_BLOCKING 0x0 ;  /* 0x0000000000007b1d */ /* 0x000fe20000010000 */
[----:B------:R-:W-:Y:S02]  /*e960*/  IADD3 R9, R16, 0x10, RZ ;  /* 0x0000001010097810 */ /* 0x000fe40007ffe0ff */
[----:B------:R-:W-:Y:S01]  /*e970*/  @!P1 MOV R27, R17 ;  /* 0x00000011001b9202 */ /* 0x000fe20000000f00 */
[----:B------:R-:W-:Y:S02]  /*e980*/  IMAD.MOV.U32 R17, RZ, RZ, 0x7f800000 ;  /* 0x7f800000ff117424 */ /* 0x000fe400078e00ff */
[----:B------:R-:W-:-:S02]  /*e990*/  @P3 FFMA.FTZ R17, R2, R31, R19 ;  /* 0x0000001f02113223 */ /* 0x000fc40000010013 */
[----:B------:R-:W1:Y:S01]  /*e9a0*/  @P1 LDC R21, c[0x0][0x2c0] ;  /* 0x0000b000ff151b82 */ /* 0x000e620000000800 */
[----:B------:R-:W-:Y:S01]  /*e9b0*/  IADD3 R25, -R25, R18, RZ ;  /* 0x0000001219197210 */ /* 0x000fe20007ffe1ff */
[----:B--2---:R-:W-:Y:S01]  /*e9c0*/  IMAD R24, R24, R33, RZ ;  /* 0x0000002118187224 */ /* 0x004fe200078e02ff */
[----:B------:R-:W-:Y:S01]  /*e9d0*/  MOV R18, 0x7f800000 ;  /* 0x7f80000000127802 */ /* 0x000fe20000000f00 */
[----:B------:R-:W-:Y:S01]  /*e9e0*/  @P4 FFMA.FTZ R18, R3, R30, R26 ;  /* 0x0000001e03124223 */ /* 0x000fe2000001001a */
[----:B------:R-:W-:Y:S02]  /*e9f0*/  IADD3 R6, R16, 0x30, RZ ;  /* 0x0000003010067810 */ /* 0x000fe40007ffe0ff */
[----:B------:R-:W-:Y:S02]  /*ea00*/  SEL R24, R24, RZ, !P5 ;  /* 0x000000ff18187207 */ /* 0x000fe40006800000 */
[----:B------:R-:W-:Y:S02]  /*ea10*/  LOP3.LUT P5, RZ, R28, 0x3, RZ, 0xc0, !PT ;  /* 0x000000031cff7812 */ /* 0x000fe400078ac0ff */
[----:B------:R-:W-:Y:S01]  /*ea20*/  MOV R19, 0x7f800000 ;  /* 0x7f80000000137802 */ /* 0x000fe20000000f00 */
[----:B------:R-:W-:Y:S01]  /*ea30*/  IMAD R27, R20, R27, R24 ;  /* 0x0000001b141b7224 */ /* 0x000fe200078e0218 */
[----:B------:R-:W-:-:S02]  /*ea40*/  SHF.L.U32 R25, R25, 0x3, RZ ;  /* 0x0000000319197819 */ /* 0x000fc400000006ff */
[----:B------:R-:W-:Y:S01]  /*ea50*/  @!P1 MOV R21, 0x1 ;  /* 0x0000000100159802 */ /* 0x000fe20000000f00 */
[----:B------:R2:W2:Y:S01]  /*ea60*/  LDS.128 R12, [R34+0x3800] ;  /* 0x00380000220c7984 */ /* 0x0004a20000000c00 */
[-C--:B---3--:R-:W-:Y:S02]  /*ea70*/  ISETP.GE.AND P6, PT, R9, R36.reuse, PT ;  /* 0x000000240900720c */ /* 0x088fe40003fc6270 */
[----:B------:R-:W-:Y:S02]  /*ea80*/  IADD3 R9, R16, 0x20, RZ ;  /* 0x0000002010097810 */ /* 0x000fe40007ffe0ff */
[-C--:B------:R-:W-:Y:S02]  /*ea90*/  ISETP.GE.AND P1, PT, R6, R36.reuse, PT ;  /* 0x000000240600720c */ /* 0x080fe40003f26270 */
[----:B------:R-:W-:Y:S01]  /*eaa0*/  ISETP.GE.AND P0, PT, R9, R36, PT ;  /* 0x000000240900720c */ /* 0x000fe20003f06270 */
[----:B-1----:R-:W-:-:S05]  /*eab0*/  IMAD R9, R21, UR4, RZ ;  /* 0x0000000415097c24 */ /* 0x002fca000f8e02ff */
[----:B------:R-:W-:Y:S01]  /*eac0*/  SHF.L.U32 R2, R9, 0x7, RZ ;  /* 0x0000000709027819 */ /* 0x000fe200000006ff */
[----:B------:R-:W-:-:S03]  /*ead0*/  @P2 FMUL.FTZ R9, R4, 0.69314718246459960938 ;  /* 0x3f31721804092820 */ /* 0x000fc60000410000 */
[----:B------:R-:W-:Y:S01]  /*eae0*/  IADD3 R4, P4, P3, R2, R10, R27 ;  /* 0x0000000a02047210 */ /* 0x000fe20007b9e01b */
[----:B----4-:R-:W-:Y:S01]  /*eaf0*/  @P2 FFMA.FTZ R19, R0, R7, R9 ;  /* 0x0000000700132223 */ /* 0x010fe20000010009 */
[----:B------:R-:W-:Y:S02]  /*eb00*/  SHF.R.S32.HI R3, RZ, 0x1f, R2 ;  /* 0x0000001fff037819 */ /* 0x000fe40000011402 */
[----:B------:R-:W-:Y:S02]  /*eb10*/  SHF.R.S32.HI R10, RZ, 0x1f, R27 ;  /* 0x0000001fff0a7819 */ /* 0x000fe4000001141b */
[----:B------:R-:W-:Y:S02]  /*eb20*/  IADD3 R0, R16, 0x40, RZ ;  /* 0x0000004010007810 */ /* 0x000fe40007ffe0ff */
[----:B------:R-:W-:Y:S01]  /*eb30*/  IADD3.X R10, R3, R11, R10, P4, P3 ;  /* 0x0000000b030a7210 */ /* 0x000fe200027e640a */
[----:B------:R-:W-:Y:S06]  /*eb40*/  @P5 BRA `(.L_x_72) ;  /* 0x0000000000ac5947 */ /* 0x000fec0003800000 */
        /* <DEDUP_REMOVED lines=14> */
[C---:B------:R-:W-:Y:S02]  /*ec30*/  @!P2 IMAD R11, R26.reuse, R21, RZ ;  /* 0x000000151a0ba224 */ /* 0x040fe400078e02ff */
[----:B------:R-:W-:-:S03]  /*ec40*/  VIADD R26, R26, 0x48 ;  /* 0x000000481a1a7836 */ /* 0x000fc60000000000 */
[C---:B------:R-:W-:Y:S01]  /*ec50*/  @!P2 IADD3 R7, P3, R11.reuse, R4, RZ ;  /* 0x000000040b07a210 */ /* 0x040fe20007f7e0ff */
[-C--:B------:R-:W-:Y:S01]  /*ec60*/  @!P4 IMAD R29, R24, R21.reuse, RZ ;  /* 0x00000015181dc224 */ /* 0x080fe200078e02ff */
[----:B------:R-:W3:Y:S02]  /*ec70*/  @!P5 LDC.64 R8, c[0x0][0x2b0] ;  /* 0x0000ac00ff08db82 */ /* 0x000ee40000000a00 */
[----:B------:R-:W-:Y:S01]  /*ec80*/  @!P2 LEA.HI.X.SX32 R6, R11, R10, 0x1, P3 ;  /* 0x0000000a0b06a211 */ /* 0x000fe200018f0eff */
[----:B------:R-:W-:Y:S01]  /*ec90*/  @!P5 IMAD R11, R28, R21, RZ ;  /* 0x000000151c0bd224 */ /* 0x000fe200078e02ff */
[----:B-1----:R-:W-:-:S04]  /*eca0*/  @!P2 LEA R30, P3, R7, R2, 0x2 ;  /* 0x00000002071ea211 */ /* 0x002fc800078610ff */
[----:B------:R-:W-:Y:S02]  /*ecb0*/  @!P2 LEA.HI.X R31, R7, R3, R6, 0x2, P3 ;  /* 0x00000003071fa211 */ /* 0x000fe400018f1406 */
[----:B------:R-:W-:Y:S01]  /*ecc0*/  ISETP.GE.AND P3, PT, R26, R36, PT ;  /* 0x000000241a00720c */ /* 0x000fe20003f66270 */
[----:B------:R-:W1:Y:S02]  /*ecd0*/  @!P4 LDC.64 R6, c[0x0][0x2b0] ;  /* 0x0000ac00ff06cb82 */ /* 0x000e640000000a00 */
[----:B------:R4:W-:Y:S01]  /*ece0*/  @!P2 STG.E desc[UR16][R30.64], R23 ;  /* 0x000000171e00a986 */ /* 0x0009e2000c101910 */
[----:B------:R-:W-:-:S04]  /*ecf0*/  @!P5 IADD3 R27, P2, R11, R4, RZ ;  /* 0x000000040b1bd210 */ /* 0x000fc80007f5e0ff */
[----:B------:R-:W-:Y:S02]  /*ed00*/  @!P5 LEA.HI.X.SX32 R24, R11, R10, 0x1, P2 ;  /* 0x0000000a0b18d211 */ /* 0x000fe400010f0eff */
[----:B---3--:R-:W-:-:S03]  /*ed10*/  @!P5 LEA R32, P2, R27, R8, 0x2 ;  /* 0x000000081b20d211 */ /* 0x008fc600078410ff */
[----:B------:R-:W3:Y:S01]  /*ed20*/  @!P3 LDC.64 R2, c[0x0][0x2b0] ;  /* 0x0000ac00ff02bb82 */ /* 0x000ee20000000a00 */
[----:B------:R-:W-:Y:S01]  /*ed30*/  @!P5 LEA.HI.X R33, R27, R9, R24, 0x2, P2 ;  /* 0x000000091b21d211 */ /* 0x000fe200010f1418 */
[----:B------:R-:W-:Y:S01]  /*ed40*/  @!P3 IMAD R21, R26, R21, RZ ;  /* 0x000000151a15b224 */ /* 0x000fe200078e02ff */
[----:B------:R-:W-:-:S03]  /*ed50*/  @!P4 IADD3 R8, P2, R29, R4, RZ ;  /* 0x000000041d08c210 */ /* 0x000fc60007f5e0ff */
[----:B------:R4:W-:Y:S01]  /*ed60*/  @!P5 STG.E desc[UR16][R32.64], R18 ;  /* 0x000000122000d986 */ /* 0x0009e2000c101910 */
[----:B------:R-:W-:Y:S02]  /*ed70*/  @!P4 LEA.HI.X.SX32 R29, R29, R10, 0x1, P2 ;  /* 0x0000000a1d1dc211 */ /* 0x000fe400010f0eff */
[----:B-1----:R-:W-:-:S04]  /*ed80*/  @!P4 LEA R6, P2, R8, R6, 0x2 ;  /* 0x000000060806c211 */ /* 0x002fc800078410ff */
[----:B------:R-:W-:Y:S02]  /*ed90*/  @!P4 LEA.HI.X R7, R8, R7, R29, 0x2, P2 ;  /* 0x000000070807c211 */ /* 0x000fe400010f141d */
[----:B------:R-:W-:-:S03]  /*eda0*/  @!P3 IADD3 R4, P2, R21, R4, RZ ;  /* 0x000000041504b210 */ /* 0x000fc60007f5e0ff */
[----:B------:R4:W-:Y:S01]  /*edb0*/  @!P4 STG.E desc[UR16][R6.64], R17 ;  /* 0x000000110600c986 */ /* 0x0009e2000c101910 */
[----:B------:R-:W-:Y:S02]  /*edc0*/  @!P3 LEA.HI.X.SX32 R10, R21, R10, 0x1, P2 ;  /* 0x0000000a150ab211 */ /* 0x000fe400010f0eff */
[----:B---3--:R-:W-:-:S04]  /*edd0*/  @!P3 LEA R2, P2, R4, R2, 0x2 ;  /* 0x000000020402b211 */ /* 0x008fc800078410ff */
[----:B------:R-:W-:-:S05]  /*ede0*/  @!P3 LEA.HI.X R3, R4, R3, R10, 0x2, P2 ;  /* 0x000000030403b211 */ /* 0x000fca00010f140a */
[----:B------:R4:W-:Y:S04]  /*edf0*/  @!P3 STG.E desc[UR16][R2.64], R19 ;  /* 0x000000130200b986 */ /* 0x0009e8000c101910 */
.L_x_72:
[----:B------:R-:W-:Y:S05]  /*ee00*/  BSYNC B0 ;  /* 0x0000000000007941 */ /* 0x000fea0003800000 */
.L_x_71:
[----:B------:R1:W5:Y:S01]  /*ee10*/  LDL.64 R26, [R1+0x40] ;  /* 0x00004000011a7983 */ /* 0x0003620000100a00 */
[----:B------:R-:W-:Y:S01]  /*ee20*/  IADD3 R22, P2, R25, R22, RZ ;  /* 0x0000001619167210 */ /* 0x000fe20007f5e0ff */
[----:B------:R-:W-:Y:S01]  /*ee30*/  ULDC.64 UR4, c[0x0][0x2a0] ;  /* 0x0000a80000047ab9 */ /* 0x000fe20000000a00 */
[----:B----4-:R-:W-:Y:S01]  /*ee40*/  SHF.R.S32.HI R2, RZ, 0x1f, R25 ;  /* 0x0000001fff027819 */ /* 0x010fe20000011419 */
[----:B------:R-:W-:Y:S01]  /*ee50*/  BSSY B0, `(.L_x_73) ;  /* 0x000001a000007945 */ /* 0x000fe20003800000 */
[----:B------:R-:W-:Y:S02]  /*ee60*/  SHF.R.S32.HI R3, RZ, 0x1f, R20 ;  /* 0x0000001fff037819 */ /* 0x000fe40000011414 */
[-C--:B------:R-:W-:Y:S01]  /*ee70*/  ISETP.GE.AND P5, PT, R0, R36.reuse, PT ;  /* 0x000000240000720c */ /* 0x080fe20003fa6270 */
[----:B------:R-:W-:Y:S01]  /*ee80*/  IMAD.X R23, R2, 0x1, R5, P2 ;  /* 0x0000000102177824 */ /* 0x000fe200010e0605 */
[C---:B------:R-:W-:Y:S01]  /*ee90*/  ISETP.GE.AND P2, PT, R16.reuse, R36, PT ;  /* 0x000000241000720c */ /* 0x040fe20003f46270 */
[----:B------:R1:W3:Y:S01]  /*eea0*/  LDS.128 R4, [R34] ;  /* 0x0000000022047984 */ /* 0x0002e20000000c00 */
[C---:B------:R-:W-:Y:S01]  /*eeb0*/  VIADD R0, R16.reuse, 0x50 ;  /* 0x0000005010007836 */ /* 0x040fe20000000000 */
[----:B------:R-:W-:Y:S01]  /*eec0*/  IADD3 R2, R16, 0x60, RZ ;  /* 0x0000006010027810 */ /* 0x000fe20007ffe0ff */
[----:B------:R-:W-:-:S02]  /*eed0*/  IMAD R3, R3, UR4, RZ ;  /* 0x0000000403037c24 */ /* 0x000fc4000f8e02ff */
[----:B------:R-:W-:Y:S01]  /*eee0*/  VIADD R16, R16, 0x70 ;  /* 0x0000007010107836 */ /* 0x000fe20000000000 */
[-C--:B------:R-:W-:Y:S01]  /*eef0*/  ISETP.GE.AND P4, PT, R0, R36.reuse, PT ;  /* 0x000000240000720c */ /* 0x080fe20003f86270 */
[----:B------:R-:W-:Y:S01]  /*ef00*/  IMAD R0, R20, UR5, R3 ;  /* 0x0000000514007c24 */ /* 0x000fe2000f8e0203 */
[----:B------:R-:W-:Y:S01]  /*ef10*/  ISETP.GE.AND P3, PT, R2, R36, PT ;  /* 0x000000240200720c */ /* 0x000fe20003f66270 */
[----:B------:R-:W-:-:S05]  /*ef20*/  IMAD.WIDE.U32 R2, R20, UR4, R22 ;  /* 0x0000000414027c25 */ /* 0x000fca000f8e0016 */
        /* <DEDUP_REMOVED lines=11> */
[----:B---3--:R4:W-:Y:S02]  /*efe0*/  STG.E.128 desc[UR16][R18.64], R4 ;  /* 0x0000000412007986 */ /* 0x0089e4000c101d10 */
.L_x_74:
[----:B------:R-:W-:Y:S05]  /*eff0*/  BSYNC B0 ;  /* 0x0000000000007941 */ /* 0x000fea0003800000 */
.L_x_73:
[----:B---34-:R3:W4:Y:S01]  /*f000*/  LDS.128 R4, [R34+0x800] ;  /* 0x0008000022047984 */ /* 0x0187220000000c00 */
[----:B------:R-:W-:Y:S01]  /*f010*/  BSSY B0, `(.L_x_75) ;  /* 0x0000010000007945 */ /* 0x000fe20003800000 */
[----:B------:R-:W-:-:S03]  /*f020*/  ISETP.GE.AND P2, PT, R16, R36, PT ;  /* 0x000000241000720c */ /* 0x000fc60003f46270 */
[----:B------:R-:W-:Y:S10]  /*f030*/  @P6 BRA `(.L_x_76) ;  /* 0x0000000000346947 */ /* 0x000ff40003800000 */
[----:B-----5:R-:W-:Y:S01]  /*f040*/  IADD3 R8, P6, R26, 0x10, RZ ;  /* 0x000000101a087810 */ /* 0x020fe20007fde0ff */
[----:B------:R-:W-:Y:S01]  /*f050*/  ULDC.64 UR4, c[0x0][0x298] ;  /* 0x0000a60000047ab9 */ /* 0x000fe20000000a00 */
[----:B------:R-:W-:Y:S01]  /*f060*/  MOV R17, R11 ;  /* 0x0000000b00117202 */ /* 0x000fe20000000f00 */
[----:B------:R-:W-:Y:S02]  /*f070*/  IMAD.MOV.U32 R16, RZ, RZ, R2 ;  /* 0x000000ffff107224 */ /* 0x000fe400078e0002 */
[----:B------:R-:W-:Y:S02]  /*f080*/  IMAD.X R0, RZ, RZ, R27, P6 ;  /* 0x000000ffff007224 */ /* 0x000fe400030e061b */
[----:B------:R-:W-:-:S04]  /*f090*/  IMAD.WIDE.U32 R16, R8, UR4, R16 ;  /* 0x0000000408107c25 */ /* 0x000fc8000f8e0010 */
[----:B------:R-:W-:-:S04]  /*f0a0*/  IMAD R9, R0, UR4, RZ ;  /* 0x0000000400097c24 */ /* 0x000fc8000f8e02ff */
[----:B------:R-:W-:Y:S01]  /*f0b0*/  IMAD R9, R8, UR5, R9 ;  /* 0x0000000508097c24 */ /* 0x000fe2000f8e0209 */
[----:B------:R-:W-:Y:S02]  /*f0c0*/  ULDC.64 UR4, c[0x0][0x280] ;  /* 0x0000a00000047ab9 */ /* 0x000fe40000000a00 */
[----:B------:R-:W-:Y:S02]  /*f0d0*/  LEA R8, P6, R16, UR4, 0x1 ;  /* 0x0000000410087c11 */ /* 0x000fe4000f8c08ff */
[----:B------:R-:W-:-:S04]  /*f0e0*/  IADD3 R9, R17, R9, RZ ;  /* 0x0000000911097210 */ /* 0x000fc80007ffe0ff */
[----:B------:R-:W-:-:S05]  /*f0f0*/  LEA.HI.X R9, R16, UR5, R9, 0x1, P6 ;  /* 0x0000000510097c11 */ /* 0x000fca000b0f0c09 */
[----:B----4-:R4:W-:Y:S02]  /*f100*/  STG.E.128 desc[UR16][R8.64], R4 ;  /* 0x0000000408007986 */ /* 0x0109e4000c101d10 */
.L_x_76:
[----:B------:R-:W-:Y:S05]  /*f110*/  BSYNC B0 ;  /* 0x0000000000007941 */ /* 0x000fea0003800000 */
.L_x_75:
[----:B----4-:R4:W1:Y:S01]  /*f120*/  LDS.128 R4, [R34+0x1000] ;  /* 0x0010000022047984 */ /* 0x0108620000000c00 */
[----:B------:R-:W-:Y:S04]  /*f130*/  BSSY B0, `(.L_x_77) ;  /* 0x000000f000007945 */ /* 0x000fe80003800000 */
[----:B------:R-:W-:Y:S05]  /*f140*/  @P0 BRA `(.L_x_78) ;  /* 0x0000000000340947 */ /* 0x000fea0003800000 */
        /* <DEDUP_REMOVED lines=12> */
[----:B-1----:R1:W-:Y:S02]  /*f210*/  STG.E.128 desc[UR16][R8.64], R4 ;  /* 0x0000000408007986 */ /* 0x0023e4000c101d10 */
.L_x_78:
[----:B------:R-:W-:Y:S05]  /*f220*/  BSYNC B0 ;  /* 0x0000000000007941 */ /* 0x000fea0003800000 */
.L_x_77:
[----:B-1----:R1:W1:Y:S01]  /*f230*/  LDS.128 R4, [R34+0x1800] ;  /* 0x0018000022047984 */ /* 0x0022620000000c00 */
        /* <DEDUP_REMOVED lines=15> */
.L_x_80:
[----:B------:R-:W-:Y:S05]  /*f330*/  BSYNC B0 ;  /* 0x0000000000007941 */ /* 0x000fea0003800000 */
.L_x_79:
        /* <DEDUP_REMOVED lines=16> */
.L_x_82:
[----:B------:R-:W-:Y:S05]  /*f440*/  BSYNC B0 ;  /* 0x0000000000007941 */ /* 0x000fea0003800000 */
.L_x_81:
        /* <DEDUP_REMOVED lines=16> */
.L_x_84:
[----:B------:R-:W-:Y:S05]  /*f550*/  BSYNC B0 ;  /* 0x0000000000007941 */ /* 0x000fea0003800000 */
.L_x_83:
        /* <DEDUP_REMOVED lines=16> */
.L_x_86:
[----:B------:R-:W-:Y:S05]  /*f660*/  BSYNC B0 ;  /* 0x0000000000007941 */ /* 0x000fea0003800000 */
.L_x_85:
[----:B------:R-:W-:Y:S05]  /*f670*/  @P2 EXIT ;  /* 0x000000000000294d */ /* 0x000fea0003800000 */
[----:B-----5:R-:W-:Y:S01]  /*f680*/  IADD3 R0, P0, R26, 0x70, RZ ;  /* 0x000000701a007810 */ /* 0x020fe20007f1e0ff */
[----:B------:R-:W-:Y:S01]  /*f690*/  ULDC.64 UR4, c[0x0][0x298] ;  /* 0x0000a60000047ab9 */ /* 0x000fe20000000a00 */
[----:B-1----:R-:W-:Y:S01]  /*f6a0*/  MOV R5, R11 ;  /* 0x0000000b00057202 */ /* 0x002fe20000000f00 */
        /* <DEDUP_REMOVED lines=9> */
[----:B--2---:R-:W-:Y:S01]  /*f740*/  STG.E.128 desc[UR16][R2.64], R12 ;  /* 0x0000000c02007986 */ /* 0x004fe2000c101d10 */
[----:B------:R-:W-:Y:S05]  /*f750*/  EXIT ;  /* 0x000000000000794d */ /* 0x000fea0003800000 */
.L_x_61:
[----:B------:R-:W2:Y:S01]  /*f760*/  LDL.LU R16, [R1+0x20] ;  /* 0x0000200001107983 */ /* 0x000ea20000300800 */
[----:B------:R-:W1:Y:S01]  /*f770*/  LDC.U8 R4, c[0x0][0x3d9] ;  /* 0x0000f640ff047b82 */ /* 0x000e620000000000 */
[----:B------:R-:W-:Y:S01]  /*f780*/  ULDC.64 UR4, c[0x0][0x2a0] ;  /* 0x0000a80000047ab9 */ /* 0x000fe20000000a00 */
[----:B------:R-:W-:Y:S01]  /*f790*/  BSSY B0, `(.L_x_87) ;  /* 0x000004c000007945 */ /* 0x000fe20003800000 */
[----:B------:R-:W3:Y:S05]  /*f7a0*/  S2R R0, SR_TID.X ;  /* 0x0000000000007919 */ /* 0x000eea0000002100 */
[----:B------:R-:W4:Y:S01]  /*f7b0*/  LDC.U8 R3, c[0x0][0x3d8] ;  /* 0x0000f600ff037b82 */ /* 0x000f220000000000 */
[----:B-1----:R-:W-:-:S02]  /*f7c0*/  ISETP.NE.AND P0, PT, R4, RZ, PT ;  /* 0x000000ff0400720c */ /* 0x002fc40003f05270 */
[C---:B----4-:R-:W-:Y:S02]  /*f7d0*/  ISETP.NE.AND P3, PT, R3.reuse, RZ, PT ;  /* 0x000000ff0300720c */ /* 0x050fe40003f65270 */
[----:B------:R-:W-:Y:S02]  /*f7e0*/  ISETP.NE.AND P1, PT, R3, RZ, !P0 ;  /* 0x000000ff0300720c */ /* 0x000fe40004725270 */
[----:B------:R-:W-:-:S07]  /*f7f0*/  ISETP.NE.OR P3, PT, R4, RZ, !P3 ;  /* 0x000000ff0400720c */ /* 0x000fce0005f65670 */
[----:B------:R-:W1:Y:S01]  /*f800*/  @!P0 LDC R10, c[0x0][0x2c4] ;  /* 0x0000b100ff0a8b82 */ /* 0x000e620000000800 */
[----:B---3--:R-:W-:Y:S02]  /*f810*/  SHF.R.S32.HI R7, RZ, 0x1f, R0 ;  /* 0x0000001fff077819 */ /* 0x008fe40000011400 */
[----:B------:R-:W-:Y:S02]  /*f820*/  LOP3.LUT P6, RZ, R0, 0x7, RZ, 0xc0, !PT ;  /* 0x0000000700ff7812 */ /* 0x000fe400078cc0ff */
[----:B------:R-:W-:-:S03]  /*f830*/  LEA.HI R22, R7, R0, RZ, 0x3 ;  /* 0x0000000007167211 */ /* 0x000fc600078f18ff */
[----:B------:R-:W3:Y:S08]  /*f840*/  @P0 LDC.64 R6, c[0x0][0x2c0] ;  /* 0x0000b000ff060b82 */ /* 0x000ef00000000a00 */
[----:B------:R-:W4:Y:S08]  /*f850*/  @!P3 LDC R12, c[0x0][0x2c4] ;  /* 0x0000b100ff0cbb82 */ /* 0x000f300000000800 */
[----:B-1----:R-:W1:Y:S08]  /*f860*/  @P1 LDC R10, c[0x0][0x2e4] ;  /* 0x0000b900ff0a1b82 */ /* 0x002e700000000800 */
[----:B------:R-:W1:Y:S01]  /*f870*/  @!P0 LDC R13, c[0x0][0x270] ;  /* 0x00009c00ff0d8b82 */ /* 0x000e620000000800 */
[----:B--2---:R-:W-:-:S02]  /*f880*/  ISETP.NE.AND P2, PT, R16, -0x1, PT ;  /* 0xffffffff1000780c */ /* 0x004fc40003f45270 */
[----:B------:R-:W-:-:S11]  /*f890*/  ISETP.NE.OR P1, PT, R16, -0x1, P3 ;  /* 0xffffffff1000780c */ /* 0x000fd60001f25670 */
[----:B------:R-:W2:Y:S01]  /*f8a0*/  @!P2 LDC.64 R8, c[0x0][0x290] ;  /* 0x0000a400ff08ab82 */ /* 0x000ea20000000a00 */
[----:B------:R-:W-:-:S07]  /*f8b0*/  @!P2 SHF.R.S32.HI R3, RZ, 0x1f, R19 ;  /* 0x0000001fff03a819 */ /* 0x000fce0000011413 */
[----:B------:R-:W5:Y:S01]  /*f8c0*/  @P2 LDC.64 R4, c[0x0][0x298] ;  /* 0x0000a600ff042b82 */ /* 0x000f620000000a00 */
[----:B--2---:R-:W-:-:S07]  /*f8d0*/  @!P2 IMAD R14, R3, R8, RZ ;  /* 0x00000008030ea224 */ /* 0x004fce00078e02ff */
[----:B------:R-:W2:Y:S01]  /*f8e0*/  @P0 LDC R3, c[0x0][0x2c0] ;  /* 0x0000b000ff030b82 */ /* 0x000ea20000000800 */
[----:B-----5:R-:W-:-:S04]  /*f8f0*/  @P2 IMAD.WIDE.U32 R24, R16, R4, RZ ;  /* 0x0000000410182225 */ /* 0x020fc800078e00ff */
[C---:B------:R-:W-:Y:S01]  /*f900*/  @!P2 IMAD R4, R19.reuse, R9, R14 ;  /* 0x000000091304a224 */ /* 0x040fe200078e020e */
[----:B------:R-:W-:Y:S01]  /*f910*/  LOP3.LUT R9, R22, 0x1ffffff8, RZ, 0xc0, !PT ;  /* 0x1ffffff816097812 */ /* 0x000fe200078ec0ff */
[----:B------:R-:W-:Y:S01]  /*f920*/  @!P2 IMAD.WIDE.U32 R14, R19, R8, RZ ;  /* 0x00000008130ea225 */ /* 0x000fe200078e00ff */
[----:B------:R-:W-:-:S03]  /*f930*/  SHF.R.S32.HI R22, RZ, 0x3, R22 ;  /* 0x00000003ff167819 */ /* 0x000fc60000011416 */
[----:B------:R-:W-:Y:S01]  /*f940*/  IMAD.IADD R9, R0, 0x1, -R9 ;  /* 0x0000000100097824 */ /* 0x000fe200078e0a09 */
[----:B------:R-:W-:Y:S01]  /*f950*/  SHF.R.S32.HI R23, RZ, 0x1f, R22 ;  /* 0x0000001fff177819 */ /* 0x000fe20000011416 */
[----:B------:R-:W-:Y:S01]  /*f960*/  @P2 IMAD R8, R16, R5, R25 ;  /* 0x0000000510082224 */ /* 0x000fe200078e0219 */
[----:B------:R-:W-:Y:S01]  /*f970*/  IADD3 R18, R22, 0x50, RZ ;  /* 0x0000005016127810 */ /* 0x000fe20007ffe0ff */
[----:B----4-:R-:W-:Y:S02]  /*f980*/  @!P1 IMAD R16, R19, R12, RZ ;  /* 0x0000000c13109224 */ /* 0x010fe400078e02ff */
[----:B------:R-:W-:Y:S02]  /*f990*/  @!P2 IMAD.MOV.U32 R24, RZ, RZ, R14 ;  /* 0x000000ffff18a224 */ /* 0x000fe400078e000e */
[----:B------:R-:W-:Y:S01]  /*f9a0*/  IMAD.SHL.U32 R9, R9, 0x8, RZ ;  /* 0x0000000809097824 */ /* 0x000fe200078e00ff */
[----:B------:R4:W-:Y:S01]  /*f9b0*/  @!P1 STL [R1+0x20], R16 ;  /* 0x0000201001009387 */ /* 0x0009e20000100800 */
[----:B------:R-:W-:Y:S01]  /*f9c0*/  @!P2 IMAD.IADD R8, R15, 0x1, R4 ;  /* 0x000000010f08a824 */ /* 0x000fe200078e0204 */
[----:B------:R-:W-:Y:S01]  /*f9d0*/  CS2R R4, SRZ ;  /* 0x0000000000047805 */ /* 0x000fe2000001ff00 */
[----:B---3--:R-:W-:Y:S01]  /*f9e0*/  @P0 IMAD R0, R7, R6, RZ ;  /* 0x0000000607000224 */ /* 0x008fe200078e02ff */
[----:B------:R-:W-:Y:S01]  /*f9f0*/  IADD3 R24, P1, R9, R24, RZ ;  /* 0x0000001809187210 */ /* 0x000fe20007f3e0ff */
[----:B------:R-:W-:Y:S01]  /*fa00*/  IMAD.IADD R7, R11, 0x1, -R2 ;  /* 0x000000010b077824 */ /* 0x000fe200078e0a02 */
[----:B------:R-:W-:Y:S01]  /*fa10*/  @!P3 SHF.R.S32.HI R5, RZ, 0x1f, R16 ;  /* 0x0000001fff05b819 */ /* 0x000fe20000011410 */
[----:B------:R-:W-:Y:S01]  /*fa20*/  @P0 IMAD.MOV.U32 R12, RZ, RZ, 0x1 ;  /* 0x00000001ff0c0424 */ /* 0x000fe200078e00ff */
[----:B------:R-:W-:Y:S01]  /*fa30*/  LEA.HI.X.SX32 R25, R9, R8, 0x1, P1 ;  /* 0x0000000809197211 */ /* 0x000fe200008f0eff */
[----:B-1----:R-:W-:Y:S01]  /*fa40*/  @!P0 IMAD R12, R10, R13, RZ ;  /* 0x0000000d0a0c8224 */ /* 0x002fe200078e02ff */
[----:B------:R-:W-:Y:S01]  /*fa50*/  SHF.R.S32.HI R8, RZ, 0x1f, R31 ;  /* 0x0000001fff087819 */ /* 0x000fe2000001141f */
[----:B------:R-:W-:Y:S01]  /*fa60*/  @!P0 IMAD.MOV.U32 R0, RZ, RZ, R10 ;  /* 0x000000ffff008224 */ /* 0x000fe200078e000a */
[CC--:B------:R-:W-:Y:S01]  /*fa70*/  ISETP.GE.AND P1, PT, R22.reuse, R7.reuse, PT ;  /* 0x000000071600720c */ /* 0x0c0fe20003f26270 */
[----:B------:R-:W-:Y:S01]  /*fa80*/  IMAD R9, R19, R12, RZ ;  /* 0x0000000c13097224 */ /* 0x000fe200078e02ff */
[----:B------:R-:W-:Y:S01]  /*fa90*/  IADD3 R12, R22, 0x10, RZ ;  /* 0x00000010160c7810 */ /* 0x000fe20007ffe0ff */
[----:B------:R-:W-:Y:S01]  /*faa0*/  IMAD R8, R8, UR4, RZ ;  /* 0x0000000408087c24 */ /* 0x000fe2000f8e02ff */
[----:B------:R-:W-:Y:S01]  /*fab0*/  @!P3 MOV R4, R16 ;  /* 0x000000100004b202 */ /* 0x000fe20000000f00 */
[C---:B------:R-:W-:Y:S01]  /*fac0*/  VIADD R10, R22.reuse, 0x20 ;  /* 0x00000020160a7836 */ /* 0x040fe20000000000 */
[----:B------:R-:W-:Y:S01]  /*fad0*/  SEL R9, R9, RZ, P3 ;  /* 0x000000ff09097207 */ /* 0x000fe20001800000 */
[----:B------:R-:W-:Y:S01]  /*fae0*/  IMAD R29, R31, UR5, R8 ;  /* 0x000000051f1d7c24 */ /* 0x000fe2000f8e0208 */
[CC--:B------:R-:W-:Y:S01]  /*faf0*/  ISETP.GE.OR P5, PT, R22.reuse, R7.reuse, P6 ;  /* 0x000000071600720c */ /* 0x0c0fe200037a6670 */
[----:B------:R-:W-:Y:S01]  /*fb00*/  VIADD R8, R22, 0x30 ;  /* 0x0000003016087836 */ /* 0x000fe20000000000 */
[----:B------:R-:W-:Y:S01]  /*fb10*/  ISETP.GE.AND P2, PT, R12, R7, PT ;  /* 0x000000070c00720c */ /* 0x000fe20003f46270 */
[----:B------:R-:W-:-:S02]  /*fb20*/  VIADD R6, R22, 0x40 ;  /* 0x0000004016067836 */ /* 0x000fc40000000000 */
[----:B------:R-:W-:Y:S01]  /*fb30*/  IMAD.WIDE.U32 R24, R31, UR4, R24 ;  /* 0x000000041f187c25 */ /* 0x000fe2000f8e0018 */
[-C--:B------:R-:W-:Y:S02]  /*fb40*/  ISETP.GE.AND P4, PT, R8, R7.reuse, PT ;  /* 0x000000070800720c */ /* 0x080fe40003f86270 */
[-C--:B------:R-:W-:Y:S01]  /*fb50*/  ISETP.GE.AND P3, PT, R6, R7.reuse, PT ;  /* 0x000000070600720c */ /* 0x080fe20003f66270 */
[----:B------:R-:W-:Y:S01]  /*fb60*/  @!P0 IMAD.MOV.U32 R3, RZ, RZ, 0x1 ;  /* 0x00000001ff038424 */ /* 0x000fe200078e00ff */
[----:B------:R-:W-:Y:S01]  /*fb70*/  ISETP.GE.AND P0, PT, R10, R7, PT ;  /* 0x000000070a00720c */ /* 0x000fe20003f06270 */
[----:B------:R-:W-:-:S04]  /*fb80*/  IMAD.WIDE R26, R17, 0x80, R22 ;  /* 0x00000080111a7825 */ /* 0x000fc800078e0216 */
[----:B------:R-:W-:Y:S01]  /*fb90*/  IMAD.IADD R29, R29, 0x1, R25 ;  /* 0x000000011d1d7824 */ /* 0x000fe200078e0219 */
[----:B--2-4-:R-:W-:Y:S07]  /*fba0*/  @P1 BRA `(.L_x_88) ;  /* 0x0000000000281947 */ /* 0x014fee0003800000 */
        /* <DEDUP_REMOVED lines=10> */
.L_x_88:
[----:B------:R-:W-:Y:S05]  /*fc50*/  BSYNC B0 ;  /* 0x0000000000007941 */ /* 0x000fea0003800000 */
.L_x_87:
[----:B------:R-:W-:Y:S01]  /*fc60*/  BSSY B0, `(.L_x_89) ;  /* 0x0000011000007945 */ /* 0x000fe20003800000 */
[----:B------:R-:W-:Y:S02]  /*fc70*/  ISETP.GE.AND P1, PT, R18, R7, PT ;  /* 0x000000071200720c */ /* 0x000fe40003f26270 */
[----:B-1----:R-:W-:Y:S01]  /*fc80*/  IADD3 R16, R22, 0x60, RZ ;  /* 0x0000006016107810 */ /* 0x002fe20007ffe0ff */
[----:B------:R-:W-:Y:S05]  /*fc90*/  @P2 BRA `(.L_x_90) ;  /* 0x0000000000342947 */ /* 0x000fea0003800000 */
[----:B------:R-:W-:Y:S01]  /*fca0*/  IADD3 R14, P2, R26, 0x10, RZ ;  /* 0x000000101a0e7810 */ /* 0x000fe20007f5e0ff */
        /* <DEDUP_REMOVED lines=12> */
.L_x_90:
[----:B------:R-:W-:Y:S05]  /*fd70*/  BSYNC B0 ;  /* 0x0000000000007941 */ /* 0x000fea0003800000 */
.L_x_89:
        /* <DEDUP_REMOVED lines=17> */
.L_x_92:
[----:B------:R-:W-:Y:S05]  /*fe90*/  BSYNC B0 ;  /* 0x0000000000007941 */ /* 0x000fea0003800000 */
.L_x_91:
[----:B------:R-:W-:Y:S01]  /*fea0*/  BSSY B0, `(.L_x_93) ;  /* 0x0000010000007945 */ /* 0x000fe20003800000 */
[----:B------:R-:W-:-:S03]  /*feb0*/  ISETP.GE.AND P0, PT, R14, R7, PT ;  /* 0x000000070e00720c */ /* 0x000fc60003f06270 */
[----:B------:R-:W-:Y:S10]  /*fec0*/  @P4 BRA `(.L_x_94) ;  /* 0x0000000000344947 */ /* 0x000ff40003800000 */
[----:B-1----:R-:W-:Y:S01]  /*fed0*/  IADD3 R20, P4, R26, 0x30, RZ ;  /* 0x000000301a147810 */ /* 0x002fe20007f9e0ff */
        /* <DEDUP_REMOVED lines=12> */
.L_x_94:
[----:B------:R-:W-:Y:S05]  /*ffa0*/  BSYNC B0 ;  /* 0x0000000000007941 */ /* 0x000fea0003800000 */
.L_x_93:
[----:B------:R-:W-:Y:S01]  /*ffb0*/  BSSY B0, `(.L_x_95) ;  /* 0x0000010000007945 */ /* 0x000fe20003800000 */
[----:B------:R-:W-:-:S03]  /*ffc0*/  ISETP.GE.OR P4, PT, R12, R7, P6 ;  /* 0x000000070c00720c */ /* 0x000fc60003786670 */
[----:B------:R-:W-:Y:S10]  /*ffd0*/  @P3 BRA `(.L_x_96) ;  /* 0x0000000000343947 */ /* 0x000ff40003800000 */
[----:B-12---:R-:W-:Y:S01]  /*ffe0*/  IADD3 R20, P3, R26, 0x40, RZ ;  /* 0x000000401a147810 */ /* 0x006fe20007f7e0ff */
        /* <DEDUP_REMOVED lines=12> */
.L_x_96:
[----:B------:R-:W-:Y:S05]  /*100b0*/  BSYNC B0 ;  /* 0x0000000000007941 */ /* 0x000fea0003800000 */
.L_x_95:
[----:B------:R-:W-:Y:S01]  /*100c0*/  BSSY B0, `(.L_x_97) ;  /* 0x0000012000007945 */ /* 0x000fe20003800000 */
[----:B------:R-:W-:Y:S01]  /*100d0*/  ISETP.GE.OR P3, PT, R10, R7, P6 ;  /* 0x000000070a00720c */ /* 0x000fe20003766670 */
[----:B------:R-:W-:Y:S02]  /*100e0*/  IMAD R9, R31, R0, R9 ;  /* 0x000000001f097224 */ /* 0x000fe400078e0209 */
[----:B------:R-:W-:Y:S01]  /*100f0*/  IMAD R2, R2, R3, RZ ;  /* 0x0000000302027224 */ /* 0x000fe200078e02ff */
[----:B------:R-:W-:Y:S09]  /*10100*/  @P1 BRA `(.L_x_98) ;  /* 0x0000000000341947 */ /* 0x000ff20003800000 */
[----:B------:R-:W-:Y:S01]  /*10110*/  IADD3 R11, P1, R26, 0x50, RZ ;  /* 0x000000501a0b7810 */ /* 0x000fe20007f3e0ff */
[----:B------:R-:W-:Y:S01]  /*10120*/  ULDC.64 UR4, c[0x0][0x298] ;  /* 0x0000a60000047ab9 */ /* 0x000fe20000000a00 */
[----:B-123--:R-:W-:Y:S01]  /*10130*/  MOV R21, R29 ;  /* 0x0000001d00157202 */ /* 0x00efe20000000f00 */
        /* <DEDUP_REMOVED lines=10> */
.L_x_98:
[----:B------:R-:W-:Y:S05]  /*101e0*/  BSYNC B0 ;  /* 0x0000000000007941 */ /* 0x000fea0003800000 */
.L_x_97:
[----:B------:R-:W-:Y:S04]  /*101f0*/  BSSY B0, `(.L_x_99) ;  /* 0x000000f000007945 */ /* 0x000fe80003800000 */
[----:B------:R-:W-:Y:S05]  /*10200*/  @P2 BRA `(.L_x_100) ;  /* 0x0000000000342947 */ /* 0x000fea0003800000 */
        /* <DEDUP_REMOVED lines=9> */
[----:B----4-:R-:W-:Y:S02]  /*102a0*/  LEA R30, P1, R20, UR4, 0x1 ;  /* 0x00000004141e7c11 */ /* 0x010fe4000f8208ff */
[----:B------:R-:W-:-:S04]  /*102b0*/  IADD3 R0, R0, R21, RZ ;  /* 0x0000001500007210 */ /* 0x000fc80007ffe0ff */
[----:B------:R-:W-:-:S05]  /*102c0*/  LEA.HI.X R31, R20, UR5, R0, 0x1, P1 ;  /* 0x00000005141f7c11 */ /* 0x000fca00088f0c00 */
[----:B------:R1:W-:Y:S02]  /*102d0*/  STG.E.128 desc[UR16][R30.64], RZ ;  /* 0x000000ff1e007986 */ /* 0x0003e4000c101d10 */
.L_x_100:
[----:B------:R-:W-:Y:S05]  /*102e0*/  BSYNC B0 ;  /* 0x0000000000007941 */ /* 0x000fea0003800000 */
.L_x_99:
[----:B------:R-:W-:Y:S01]  /*102f0*/  BSSY B0, `(.L_x_101) ;  /* 0x0000012000007945 */ /* 0x000fe20003800000 */
[--C-:B------:R-:W-:Y:S02]  /*10300*/  IADD3 R0, P2, P1, R2, R4, R9.reuse ;  /* 0x0000000402007210 */ /* 0x100fe4000795e009 */
[----:B------:R-:W-:Y:S02]  /*10310*/  SHF.R.S32.HI R11, RZ, 0x1f, R2 ;  /* 0x0000001fff0b7819 */ /* 0x000fe40000011402 */
[----:B------:R-:W-:Y:S01]  /*10320*/  SHF.R.S32.HI R9, RZ, 0x1f, R9 ;  /* 0x0000001fff097819 */ /* 0x000fe20000011409 */
[----:B------:R-:W-:Y:S08]  /*10330*/  @P0 BRA `(.L_x_102) ;  /* 0x0000000000340947 */ /* 0x000ff00003800000 */
        /* <DEDUP_REMOVED lines=13> */
.L_x_102:
[----:B------:R-:W-:Y:S05]  /*10410*/  BSYNC B0 ;  /* 0x0000000000007941 */ /* 0x000fea0003800000 */
.L_x_101:
[----:B------:R-:W-:Y:S01]  /*10420*/  BSSY B0, `(.L_x_103) ;  /* 0x000000b000007945 */ /* 0x000fe20003800000 */
[----:B------:R-:W-:-:S03]  /*10430*/  IADD3.X R9, R11, R5, R9, P2, P1 ;  /* 0x000000050b097210 */ /* 0x000fc600017e2409 */
[----:B------:R-:W-:Y:S05]  /*10440*/  @P5 BRA `(.L_x_104) ;  /* 0x0000000000205947 */ /* 0x000fea0003800000 */
[----:B------:R-:W-:Y:S01]  /*10450*/  IMAD R2, R22, R3, RZ ;  /* 0x0000000316027224 */ /* 0x000fe200078e02ff */
[----:B------:R-:W-:Y:S01]  /*10460*/  ULDC.64 UR4, c[0x0][0x2b0] ;  /* 0x0000ac0000047ab9 */ /* 0x000fe20000000a00 */
[----:B------:R-:W-:-:S03]  /*10470*/  IMAD.MOV.U32 R11, RZ, RZ, 0x7f800000 ;  /* 0x7f800000ff0b7424 */ /* 0x000fc600078e00ff */
[----:B------:R-:W-:-:S04]  /*10480*/  IADD3 R5, P0, R2, R0, RZ ;  /* 0x0000000002057210 */ /* 0x000fc80007f1e0ff */
[----:B------:R-:W-:Y:S02]  /*10490*/  LEA.HI.X.SX32 R2, R2, R9, 0x1, P0 ;  /* 0x0000000902027211 */ /* 0x000fe400000f0eff */
[----:B------:R-:W-:-:S04]  /*104a0*/  LEA R4, P0, R5, UR4, 0x2 ;  /* 0x0000000405047c11 */ /* 0x000fc8000f8010ff */
[----:B------:R-:W-:-:S05]  /*104b0*/  LEA.HI.X R5, R5, UR5, R2, 0x2, P0 ;  /* 0x0000000505057c11 */ /* 0x000fca00080f1402 */
[----:B------:R1:W-:Y:S04]  /*104c0*/  STG.E desc[UR16][R4.64], R11 ;  /* 0x0000000b04007986 */ /* 0x0003e8000c101910 */
.L_x_104:
[----:B------:R-:W-:Y:S05]  /*104d0*/  BSYNC B0 ;  /* 0x0000000000007941 */ /* 0x000fea0003800000 */
.L_x_103:
[----:B------:R-:W-:Y:S01]  /*104e0*/  BSSY B0, `(.L_x_105) ;  /* 0x000000f000007945 */ /* 0x000fe20003800000 */
[-C--:B------:R-:W-:Y:S02]  /*104f0*/  ISETP.GE.OR P5, PT, R8, R7.reuse, P6 ;  /* 0x000000070800720c */ /* 0x080fe400037a6670 */
[-C--:B------:R-:W-:Y:S02]  /*10500*/  ISETP.GE.OR P2, PT, R6, R7.reuse, P6 ;  /* 0x000000070600720c */ /* 0x080fe40003746670 */
[-C--:B------:R-:W-:Y:S02]  /*10510*/  ISETP.GE.OR P1, PT, R18, R7.reuse, P6 ;  /* 0x000000071200720c */ /* 0x080fe40003726670 */
[-C--:B------:R-:W-:Y:S02]  /*10520*/  ISETP.GE.OR P0, PT, R16, R7.reuse, P6 ;  /* 0x000000071000720c */ /* 0x080fe40003706670 */
[----:B------:R-:W-:Y:S01]  /*10530*/  ISETP.GE.OR P6, PT, R14, R7, P6 ;  /* 0x000000070e00720c */ /* 0x000fe200037c6670 */
[----:B------:R-:W-:-:S12]  /*10540*/  @P4 BRA `(.L_x_106) ;  /* 0x0000000000204947 */ /* 0x000fd80003800000 */
[----:B------:R-:W-:Y:S01]  /*10550*/  IMAD R2, R12, R3, RZ ;  /* 0x000000030c027224 */ /* 0x000fe200078e02ff */
[----:B------:R-:W-:Y:S01]  /*10560*/  ULDC.64 UR4, c[0x0][0x2b0] ;  /* 0x0000ac0000047ab9 */ /* 0x000fe20000000a00 */
[----:B------:R-:W-:-:S03]  /*10570*/  IMAD.MOV.U32 R7, RZ, RZ, 0x7f800000 ;  /* 0x7f800000ff077424 */ /* 0x000fc600078e00ff */
[----:B-1----:R-:W-:-:S04]  /*10580*/  IADD3 R5, P4, R2, R0, RZ ;  /* 0x0000000002057210 */ /* 0x002fc80007f9e0ff */
[----:B------:R-:W-:Y:S02]  /*10590*/  LEA.HI.X.SX32 R2, R2, R9, 0x1, P4 ;  /* 0x0000000902027211 */ /* 0x000fe400020f0eff */
[----:B------:R-:W-:-:S04]  /*105a0*/  LEA R4, P4, R5, UR4, 0x2 ;  /* 0x0000000405047c11 */ /* 0x000fc8000f8810ff */
[----:B------:R-:W-:-:S05]  /*105b0*/  LEA.HI.X R5, R5, UR5, R2, 0x2, P4 ;  /* 0x0000000505057c11 */ /* 0x000fca000a0f1402 */
[----:B------:R1:W-:Y:S04]  /*105c0*/  STG.E desc[UR16][R4.64], R7 ;  /* 0x0000000704007986 */ /* 0x0003e8000c101910 */
.L_x_106:
[----:B------:R-:W-:Y:S05]  /*105d0*/  BSYNC B0 ;  /* 0x0000000000007941 */ /* 0x000fea0003800000 */
.L_x_105:
[----:B------:R-:W-:Y:S04]  /*105e0*/  BSSY B0, `(.L_x_107) ;  /* 0x000000a000007945 */ /* 0x000fe80003800000 */
[----:B------:R-:W-:Y:S05]  /*105f0*/  @P3 BRA `(.L_x_108) ;  /* 0x0000000000203947 */ /* 0x000fea0003800000 */
[----:B------:R-:W-:Y:S01]  /*10600*/  IMAD R2, R10, R3, RZ ;  /* 0x000000030a027224 */ /* 0x000fe200078e02ff */
[----:B------:R-:W-:Y:S01]  /*10610*/  ULDC.64 UR4, c[0x0][0x2b0] ;  /* 0x0000ac0000047ab9 */ /* 0x000fe20000000a00 */
[----:B-1----:R-:W-:-:S03]  /*10620*/  IMAD.MOV.U32 R7, RZ, RZ, 0x7f800000 ;  /* 0x7f800000ff077424 */ /* 0x002fc600078e00ff */
[----:B------:R-:W-:-:S04]  /*10630*/  IADD3 R5, P3, R2, R0, RZ ;  /* 0x0000000002057210 */ /* 0x000fc80007f7e0ff */
[----:B------:R-:W-:Y:S02]  /*10640*/  LEA.HI.X.SX32 R2, R2, R9, 0x1, P3 ;  /* 0x0000000902027211 */ /* 0x000fe400018f0eff */
[----:B------:R-:W-:-:S04]  /*10650*/  LEA R4, P3, R5, UR4, 0x2 ;  /* 0x0000000405047c11 */ /* 0x000fc8000f8610ff */
[----:B------:R-:W-:-:S05]  /*10660*/  LEA.HI.X R5, R5, UR5, R2, 0x2, P3 ;  /* 0x0000000505057c11 */ /* 0x000fca00098f1402 */
[----:B------:R1:W-:Y:S04]  /*10670*/  STG.E desc[UR16][R4.64], R7 ;  /* 0x0000000704007986 */ /* 0x0003e8000c101910 */
.L_x_108:
[----:B------:R-:W-:Y:S05]  /*10680*/  BSYNC B0 ;  /* 0x0000000000007941 */ /* 0x000fea0003800000 */
.L_x_107:
        /* <DEDUP_REMOVED lines=10> */
.L_x_110:
[----:B------:R-:W-:Y:S05]  /*10730*/  BSYNC B0 ;  /* 0x0000000000007941 */ /* 0x000fea0003800000 */
.L_x_109:
        /* <DEDUP_REMOVED lines=10> */
.L_x_112:
[----:B------:R-:W-:Y:S05]  /*107e0*/  BSYNC B0 ;  /* 0x0000000000007941 */ /* 0x000fea0003800000 */
.L_x_111:
        /* <DEDUP_REMOVED lines=10> */
.L_x_114:
[----:B------:R-:W-:Y:S05]  /*10890*/  BSYNC B0 ;  /* 0x0000000000007941 */ /* 0x000fea0003800000 */
.L_x_113:
        /* <DEDUP_REMOVED lines=10> */
.L_x_116:
[----:B------:R-:W-:Y:S05]  /*10940*/  BSYNC B0 ;  /* 0x0000000000007941 */ /* 0x000fea0003800000 */
.L_x_115:
[----:B------:R-:W-:Y:S05]  /*10950*/  @P6 EXIT ;  /* 0x000000000000694d */ /* 0x000fea0003800000 */
[----:B------:R-:W-:Y:S01]  /*10960*/  IMAD R3, R14, R3, RZ ;  /* 0x000000030e037224 */ /* 0x000fe200078e02ff */
[----:B------:R-:W-:Y:S01]  /*10970*/  ULDC.64 UR4, c[0x0][0x2b0] ;  /* 0x0000ac0000047ab9 */ /* 0x000fe20000000a00 */
[----:B-1----:R-:W-:-:S03]  /*10980*/  IMAD.MOV.U32 R5, RZ, RZ, 0x7f800000 ;  /* 0x7f800000ff057424 */ /* 0x002fc600078e00ff */
[----:B------:R-:W-:-:S04]  /*10990*/  IADD3 R0, P0, R3, R0, RZ ;  /* 0x0000000003007210 */ /* 0x000fc80007f1e0ff */
[----:B------:R-:W-:Y:S02]  /*109a0*/  LEA.HI.X.SX32 R3, R3, R9, 0x1, P0 ;  /* 0x0000000903037211 */ /* 0x000fe400000f0eff */
[----:B------:R-:W-:-:S04]  /*109b0*/  LEA R2, P0, R0, UR4, 0x2 ;  /* 0x0000000400027c11 */ /* 0x000fc8000f8010ff */
[----:B------:R-:W-:-:S05]  /*109c0*/  LEA.HI.X R3, R0, UR5, R3, 0x2, P0 ;  /* 0x0000000500037c11 */ /* 0x000fca00080f1403 */
[----:B------:R-:W-:Y:S01]  /*109d0*/  STG.E desc[UR16][R2.64], R5 ;  /* 0x0000000502007986 */ /* 0x000fe2000c101910 */
[----:B------:R-:W-:Y:S05]  /*109e0*/  EXIT ;  /* 0x000000000000794d */ /* 0x000fea0003800000 */
.L_x_117:
        /* <DEDUP_REMOVED lines=9> */
.L_x_2571:


//--------------------- .text._ZN5flash16flash_fwd_kernelI23Flash_fwd_kernel_traitsILi64ELi128ELi128ELi4ELb0ELb0EN7cutlass10bfloat16_tE19Flash_kernel_traitsILi64ELi128ELi128ELi4ES3_EELb0ELb0ELb0ELb0ELb1ELb1ELb0ELb0EEEvNS_16Flash_fwd_paramsE --------------------------
	.section	.text._ZN5flash16flash_fwd_kernelI23Flash_fwd_kernel_traitsILi64ELi128ELi128ELi4ELb0ELb0EN7cutlass10bfloat16_tE19Flash_kernel_traitsILi64ELi128ELi128ELi4ES3_EELb0ELb0ELb0ELb0ELb1ELb1ELb0ELb0EEEvNS_16Flash_fwd_paramsE,"ax",@progbits
	.align	128
        .global         _ZN5flash16flash_fwd_kernelI23Flash_fwd_kernel_traitsILi64ELi128ELi128ELi4ELb0ELb0EN7cutlass10bfloat16_tE19Flash_kernel_traitsILi64ELi128ELi128ELi4ES3_EELb0ELb0ELb0ELb0ELb1ELb1ELb0ELb0EEEvNS_16Flash_fwd_paramsE
        .type           _ZN5flash16flash_fwd_kernelI23Flash_fwd_kernel_traitsILi64ELi128ELi128ELi4ELb0ELb0EN7cutlass10bfloat16_tE19Flash_kernel_traitsILi64ELi128ELi128ELi4ES3_EELb0ELb0ELb0ELb0ELb1ELb1ELb0ELb0EEEvNS_16Flash_fwd_paramsE,@function
        .size           _ZN5flash16flash_fwd_kernelI23Flash_fwd_kernel_traitsILi64ELi128ELi128ELi4ELb0ELb0EN7cutlass10bfloat16_tE19Flash_kernel_traitsILi64ELi128ELi128ELi4ES3_EELb0ELb0ELb0ELb0ELb1ELb1ELb0ELb0EEEvNS_16Flash_fwd_paramsE,(.L_x_2572 - _ZN5flash16flash_fwd_kernelI23Flash_fwd_kernel_traitsILi64ELi128ELi128ELi4ELb0ELb0EN7cutlass10bfloat16_tE19Flash_kernel_traitsILi64ELi128ELi128ELi4ES3_EELb0ELb0ELb0ELb0ELb1ELb1ELb0ELb0EEEvNS_16Flash_fwd_paramsE)
        .other          _ZN5flash16flash_fwd_kernelI23Flash_fwd_kernel_traitsILi64ELi128ELi128ELi4ELb0ELb0EN7cutlass10bfloat16_tE19Flash_kernel_traitsILi64ELi128ELi128ELi4ES3_EELb0ELb0ELb0ELb0ELb1ELb1ELb0ELb0EEEvNS_16Flash_fwd_paramsE,@"STO_CUDA_ENTRY STV_DEFAULT"
_ZN5flash16flash_fwd_kernelI23Flash_fwd_kernel_traitsILi64ELi128ELi128ELi4ELb0ELb0EN7cutlass10bfloat16_tE19Flash_kernel_traitsILi64ELi128ELi128ELi4ES3_EELb0ELb0ELb0ELb0ELb1ELb1ELb0ELb0EEEvNS_16Flash_fwd_paramsE:
.text._ZN5flash16flash_fwd_kernelI23Flash_fwd_kernel_traitsILi64ELi128ELi128ELi4ELb0ELb0EN7cutlass10bfloat16_tE19Flash_kernel_traitsILi64ELi128ELi128ELi4ES3_EELb0ELb0ELb0ELb0ELb1ELb1ELb0ELb0EEEvNS_16Flash_fwd_paramsE:
[----:B------:R-:W1:Y:S08]  /*0000*/  LDC R1, c[0x0][0x28] ;  /* 0x00000a00ff017b82 */ /* 0x000e700000000800 */
[----:B------:R-:W2:Y:S01]  /*0010*/  LDC.64 R2, c[0x0][0x300] ;  /* 0x0000c000ff027b82 */ /* 0x000ea20000000a00 */
[----:B------:R-:W3:Y:S01]  /*0020*/  S2R R28, SR_CTAID.Y ;  /* 0x00000000001c7919 */ /* 0x000ee20000002600 */
[----:B------:R-:W-:Y:S01]  /*0030*/  IMAD.MOV.U32 R16, RZ, RZ, RZ ;  /* 0x000000ffff107224 */ /* 0x000fe200078e00ff */
[----:B------:R-:W-:Y:S01]  /*0040*/  ULDC.64 UR16, c[0x0][0x208] ;  /* 0x0000820000107ab9 */ /* 0x000fe20000000a00 */
[----:B------:R-:W-:Y:S01]  /*0050*/  ULDC UR4, c[0x0][0x2c4] ;  /* 0x0000b10000047ab9 */ /* 0x000fe20000000800 */
[----:B-1----:R-:W-:Y:S01]  /*0060*/  VIADD R1, R1, 0xffffff30 ;  /* 0xffffff3001017836 */ /* 0x002fe20000000000 */
[----:B--2---:R-:W-:-:S04]  /*0070*/  ISETP.NE.U32.AND P0, PT, R2, RZ, PT ;  /* 0x000000ff0200720c */ /* 0x004fc80003f05070 */
[----:B------:R-:W-:Y:S02]  /*0080*/  ISETP.NE.AND.EX P0, PT, R3, RZ, PT, P0 ;  /* 0x000000ff0300720c */ /* 0x000fe40003f05300 */
[----:B------:R-:W1:Y:S11]  /*0090*/  LDC.64 R2, c[0x0][0x308] ;  /* 0x0000c200ff027b82 */ /* 0x000e760000000a00 */
[----:B------:R-:W3:Y:S01]  /*00a0*/  @P0 LDC.64 R4, c[0x0][0x300] ;  /* 0x0000c000ff040b82 */ /* 0x000ee20000000a00 */
[----:B-1----:R-:W-:-:S04]  /*00b0*/  ISETP.NE.U32.AND P3, PT, R2, RZ, PT ;  /* 0x000000ff0200720c */ /* 0x002fc80003f65070 */
[----:B------:R-:W-:Y:S01]  /*00c0*/  ISETP.NE.AND.EX P3, PT, R3, RZ, PT, P3 ;  /* 0x000000ff0300720c */ /* 0x000fe20003f65330 */
[----:B---3--:R-:W-:-:S05]  /*00d0*/  @P0 IMAD.WIDE R2, R28, 0x4, R4 ;  /* 0x000000041c020825 */ /* 0x008fca00078e0204 */
[----:B------:R1:W5:Y:S07]  /*00e0*/  @P0 LDG.E R16, desc[UR16][R2.64] ;  /* 0x0000001002100981 */ /* 0x00036e000c1e1900 */
[----:B-1----:R-:W1:Y:S02]  /*00f0*/  @P3 LDC.64 R2, c[0x0][0x308] ;  /* 0x0000c200ff023b82 */ /* 0x002e640000000a00 */
[----:B-1----:R-:W-:-:S05]  /*0100*/  @P3 IMAD.WIDE R2, R28, 0x4, R2 ;  /* 0x000000041c023825 */ /* 0x002fca00078e0202 */
[----:B------:R1:W5:Y:S01]  /*0110*/  @P3 LDG.E R17, desc[UR16][R2.64] ;  /* 0x0000001002113981 */ /* 0x000362000c1e1900 */
[----:B------:R-:W2:Y:S02]  /*0120*/  S2R R9, SR_CTAID.X ;  /* 0x0000000000097919 */ /* 0x000ea40000002500 */
[----:B--2---:R-:W-:-:S05]  /*0130*/  IMAD.SHL.U32 R0, R9, 0x80, RZ ;  /* 0x0000008009007824 */ /* 0x004fca00078e00ff */
[----:B------:R-:W-:-:S13]  /*0140*/  ISETP.GE.AND P0, PT, R0, UR4, PT ;  /* 0x0000000400007c0c */ /* 0x000fda000bf06270 */
[----:B-1----:R-:W-:Y:S05]  /*0150*/  @P0 EXIT ;  /* 0x000000000000094d */ /* 0x002fea0003800000 */
[----:B------:R-:W1:Y:S01]  /*0160*/  LDC R27, c[0x0][0x278] ;  /* 0x00009e00ff1b7b82 */ /* 0x000e620000000800 */
[----:B------:R-:W2:Y:S01]  /*0170*/  S2R R25, SR_TID.X ;  /* 0x0000000000197919 */ /* 0x000ea20000002100 */
[----:B------:R-:W-:Y:S01]  /*0180*/  SHF.R.S32.HI R26, RZ, 0x1f, R28 ;  /* 0x0000001fff1a7819 */ /* 0x000fe2000001141c */
[----:B------:R-:W-:Y:S01]  /*0190*/  ULDC.64 UR4, c[0x0][0x228] ;  /* 0x00008a0000047ab9 */ /* 0x000fe20000000a00 */
[----:B------:R-:W-:Y:S01]  /*01a0*/  ULDC.64 UR6, c[0x0][0x240] ;  /* 0x0000900000067ab9 */ /* 0x000fe20000000a00 */
[----:B------:R-:W3:Y:S01]  /*01b0*/  S2R R29, SR_CTAID.Z ;  /* 0x00000000001d7919 */ /* 0x000ee20000002700 */
[----:B------:R-:W-:Y:S01]  /*01c0*/  ULDC.64 UR8, c[0x0][0x210] ;  /* 0x0000840000087ab9 */ /* 0x000fe20000000a00 */
[----:B------:R-:W-:Y:S01]  /*01d0*/  IMAD R4, R26, UR4, RZ ;  /* 0x000000041a047c24 */ /* 0x000fe2000f8e02ff */
[----:B------:R-:W-:Y:S01]  /*01e0*/  USHF.L.U32 UR15, UR6, 0x5, URZ ;  /* 0x00000005060f7899 */ /* 0x000fe2000800063f */
[----:B------:R-:W4:Y:S01]  /*01f0*/  @!P3 LDC.64 R18, c[0x0][0x318] ;  /* 0x0000c600ff12bb82 */ /* 0x000f220000000a00 */
[----:B------:R-:W-:Y:S01]  /*0200*/  ULDC.64 UR12, c[0x0][0x248] ;  /* 0x00009200000c7ab9 */ /* 0x000fe20000000a00 */
[----:B------:R-:W-:Y:S01]  /*0210*/  IMAD R4, R28, UR5, R4 ;  /* 0x000000051c047c24 */ /* 0x000fe2000f8e0204 */
[----:B------:R-:W-:Y:S01]  /*0220*/  ULDC.64 UR10, c[0x0][0x250] ;  /* 0x00009400000a7ab9 */ /* 0x000fe20000000a00 */
[----:B-----5:R-:W-:Y:S01]  /*0230*/  @P3 IMAD.IADD R239, R17, 0x1, -R16 ;  /* 0x0000000111ef3824 */ /* 0x020fe200078e0a10 */
[----:B------:R-:W-:-:S02]  /*0240*/  USHF.L.U64.HI UR19, UR12, 0x7, UR13 ;  /* 0x000000070c137899 */ /* 0x000fc4000801020d */
[----:B------:R-:W-:Y:S02]  /*0250*/  USHF.L.U32 UR20, UR12, 0x7, URZ ;  /* 0x000000070c147899 */ /* 0x000fe4000800063f */
[----:B------:R-:W-:Y:S02]  /*0260*/  USHF.L.U32 UR14, UR12, 0x5, URZ ;  /* 0x000000050c0e7899 */ /* 0x000fe4000800063f */
[----:B------:R-:W-:Y:S02]  /*0270*/  USHF.L.U32 UR18, UR10, 0x5, URZ ;  /* 0x000000050a127899 */ /* 0x000fe4000800063f */
[----:B------:R-:W-:Y:S01]  /*0280*/  USHF.L.U64.HI UR21, UR10, 0x5, UR11 ;  /* 0x000000050a157899 */ /* 0x000fe2000801020b */
[----:B-1----:R-:W-:-:S05]  /*0290*/  IABS R0, R27 ;  /* 0x0000001b00007213 */ /* 0x002fca0000000000 */
[----:B------:R-:W-:Y:S01]  /*02a0*/  IMAD.MOV.U32 R22, RZ, RZ, R0 ;  /* 0x000000ffff167224 */ /* 0x000fe200078e0000 */
[----:B--2---:R-:W-:-:S03]  /*02b0*/  SHF.R.S32.HI R24, RZ, 0x1f, R25 ;  /* 0x0000001fff187819 */ /* 0x004fc60000011419 */
[----:B------:R-:W1:Y:S01]  /*02c0*/  I2F.RP R5, R22 ;  /* 0x0000001600057306 */ /* 0x000e620000209400 */
[----:B----4-:R-:W-:Y:S02]  /*02d0*/  @!P3 ISETP.NE.U32.AND P2, PT, R18, RZ, PT ;  /* 0x000000ff1200b20c */ /* 0x010fe40003f45070 */
[CC--:B------:R-:W-:Y:S02]  /*02e0*/  LEA.HI R23, R24.reuse, R25.reuse, RZ, 0x3 ;  /* 0x0000001918177211 */ /* 0x0c0fe400078f18ff */
[CC--:B------:R-:W-:Y:S02]  /*02f0*/  LEA.HI R14, R24.reuse, R25.reuse, RZ, 0x4 ;  /* 0x00000019180e7211 */ /* 0x0c0fe400078f20ff */
[----:B------:R-:W-:Y:S02]  /*0300*/  LOP3.LUT R0, R23, 0xfffffff8, RZ, 0xc0, !PT ;  /* 0xfffffff817007812 */ /* 0x000fe400078ec0ff */
[----:B------:R-:W-:Y:S02]  /*0310*/  SHF.R.S32.HI R6, RZ, 0x3, R23 ;  /* 0x00000003ff067819 */ /* 0x000fe40000011417 */
[----:B------:R-:W-:Y:S01]  /*0320*/  SHF.R.S32.HI R15, RZ, 0x4, R14 ;  /* 0x00000004ff0f7819 */ /* 0x000fe2000001140e */
[----:B------:R-:W-:Y:S01]  /*0330*/  IMAD.IADD R76, R25, 0x1, -R0 ;  /* 0x00000001194c7824 */ /* 0x000fe200078e0a00 */
[----:B------:R-:W-:Y:S01]  /*0340*/  LEA.HI R8, R24, R25, RZ, 0x6 ;  /* 0x0000001918087211 */ /* 0x000fe200078f30ff */
[----:B------:R-:W-:Y:S01]  /*0350*/  IMAD.SHL.U32 R0, R6, 0x40, RZ ;  /* 0x0000004006007824 */ /* 0x000fe200078e00ff */
[----:B-1----:R-:W1:Y:S01]  /*0360*/  MUFU.RCP R5, R5 ;  /* 0x0000000500057308 */ /* 0x002e620000001000 */
[----:B------:R-:W-:Y:S01]  /*0370*/  IMAD.SHL.U32 R10, R76, 0x8, RZ ;  /* 0x000000084c0a7824 */ /* 0x000fe200078e00ff */
[----:B---3--:R-:W-:-:S02]  /*0380*/  SHF.R.S32.HI R12, RZ, 0x1f, R29 ;  /* 0x0000001fff0c7819 */ /* 0x008fc4000001141d */
[----:B------:R-:W-:Y:S02]  /*0390*/  LOP3.LUT R7, R0, 0x1c0, RZ, 0xc0, !PT ;  /* 0x000001c000077812 */ /* 0x000fe400078ec0ff */
[--C-:B------:R-:W-:Y:S02]  /*03a0*/  SHF.R.S32.HI R11, RZ, 0x1f, R10.reuse ;  /* 0x0000001fff0b7819 */ /* 0x100fe4000001140a */
[--C-:B------:R-:W-:Y:S02]  /*03b0*/  LOP3.LUT R0, R7, 0x38, R10.reuse, 0xf8, !PT ;  /* 0x0000003807007812 */ /* 0x100fe400078ef80a */
[----:B------:R-:W-:Y:S01]  /*03c0*/  SHF.R.U32.HI R7, RZ, 0x3, R7 ;  /* 0x00000003ff077819 */ /* 0x000fe20000011607 */
[----:B------:R-:W-:Y:S01]  /*03d0*/  IMAD.WIDE.U32 R2, R28, UR4, R10 ;  /* 0x000000041c027c25 */ /* 0x000fe2000f8e000a */
[----:B------:R-:W-:Y:S01]  /*03e0*/  ULDC.64 UR4, c[0x0][0x258] ;  /* 0x0000960000047ab9 */ /* 0x000fe20000000a00 */
[----:B------:R-:W-:Y:S02]  /*03f0*/  @!P3 ISETP.NE.AND.EX P2, PT, R19, RZ, PT, P2 ;  /* 0x000000ff1300b20c */ /* 0x000fe40003f45320 */
[----:B------:R-:W-:Y:S01]  /*0400*/  IMAD.IADD R3, R3, 0x1, R4 ;  /* 0x0000000103037824 */ /* 0x000fe200078e0204 */
[----:B------:R-:W-:Y:S01]  /*0410*/  LOP3.LUT R13, R0, R7, RZ, 0x3c, !PT ;  /* 0x00000007000d7212 */ /* 0x000fe200078e3cff */
[----:B-1----:R-:W-:Y:S01]  /*0420*/  VIADD R4, R5, 0xffffffe ;  /* 0x0ffffffe05047836 */ /* 0x002fe20000000000 */
[----:B------:R-:W-:Y:S01]  /*0430*/  LEA.HI R0, R14, R15, RZ, 0x1 ;  /* 0x0000000f0e007211 */ /* 0x000fe200078f08ff */
[----:B------:R-:W-:Y:S01]  /*0440*/  IMAD R12, R12, UR4, RZ ;  /* 0x000000040c0c7c24 */ /* 0x000fe2000f8e02ff */
[----:B------:R-:W-:Y:S01]  /*0450*/  SHF.R.S32.HI R7, RZ, 0x1f, R6 ;  /* 0x0000001fff077819 */ /* 0x000fe20000011406 */
[----:B------:R1:W2:Y:S01]  /*0460*/  F2I.FTZ.U32.TRUNC.NTZ R5, R4 ;  /* 0x0000000400057305 */ /* 0x0002a2000021f000 */
[----:B------:R-:W-:Y:S01]  /*0470*/  LOP3.LUT R0, R0, 0xfffffffe, RZ, 0xc0, !PT ;  /* 0xfffffffe00007812 */ /* 0x000fe200078ec0ff */
[C---:B------:R-:W-:Y:S01]  /*0480*/  IMAD R12, R29.reuse, UR5, R12 ;  /* 0x000000051d0c7c24 */ /* 0x040fe2000f8e020c */
[----:B------:R-:W3:Y:S01]  /*0490*/  S2UR UR5, SR_CgaCtaId ;  /* 0x00000000000579c3 */ /* 0x000ee20000008800 */
[----:B------:R-:W-:Y:S01]  /*04a0*/  IMAD.WIDE.U32 R2, R29, UR4, R2 ;  /* 0x000000041d027c25 */ /* 0x000fe2000f8e0002 */
[----:B------:R-:W-:-:S03]  /*04b0*/  UMOV UR4, 0x400 ;  /* 0x0000040000047882 */ /* 0x000fc60000000000 */
[----:B------:R-:W-:Y:S01]  /*04c0*/  IMAD.IADD R21, R15, 0x1, -R0 ;  /* 0x000000010f157824 */ /* 0x000fe200078e0a00 */
[----:B------:R-:W-:Y:S01]  /*04d0*/  LOP3.LUT R0, R14, 0xfffffff0, RZ, 0xc0, !PT ;  /* 0xfffffff00e007812 */ /* 0x000fe200078ec0ff */
[----:B------:R-:W-:Y:S01]  /*04e0*/  IMAD.IADD R3, R3, 0x1, R12 ;  /* 0x0000000103037824 */ /* 0x000fe200078e020c */
[----:B------:R-:W4:Y:S03]  /*04f0*/  @!P3 LDC.64 R14, c[0x0][0x2c8] ;  /* 0x0000b200ff0ebb82 */ /* 0x000f260000000a00 */
[----:B------:R-:W-:Y:S02]  /*0500*/  IMAD.IADD R0, R25, 0x1, -R0 ;  /* 0x0000000119007824 */ /* 0x000fe400078e0a00 */
[----:B-1----:R-:W-:Y:S02]  /*0510*/  IMAD.SHL.U32 R4, R8, 0x8, RZ ;  /* 0x0000000808047824 */ /* 0x002fe400078e00ff */
[----:B------:R-:W-:-:S03]  /*0520*/  IMAD.WIDE R8, R9, 0x80, R6 ;  /* 0x0000008009087825 */ /* 0x000fc600078e0206 */
[----:B------:R-:W-:Y:S01]  /*0530*/  LOP3.LUT R13, R13, 0x7ffffe00, R4, 0xf8, !PT ;  /* 0x7ffffe000d0d7812 */ /* 0x000fe200078ef804 */
[----:B--2---:R-:W-:Y:S02]  /*0540*/  IMAD.MOV R4, RZ, RZ, -R5 ;  /* 0x000000ffff047224 */ /* 0x004fe400078e0a05 */
[----:B------:R-:W-:Y:S02]  /*0550*/  IMAD R9, R9, UR6, RZ ;  /* 0x0000000609097c24 */ /* 0x000fe4000f8e02ff */
[----:B------:R-:W-:Y:S01]  /*0560*/  IMAD.MOV.U32 R12, RZ, RZ, R4 ;  /* 0x000000ffff0c7224 */ /* 0x000fe200078e0004 */
[----:B------:R-:W-:Y:S01]  /*0570*/  SHF.R.S32.HI R4, RZ, 0x1f, R0 ;  /* 0x0000001fff047819 */ /* 0x000fe20000011400 */
[C---:B------:R-:W-:Y:S01]  /*0580*/  IMAD R9, R8.reuse, UR7, R9 ;  /* 0x0000000708097c24 */ /* 0x040fe2000f8e0209 */
[----:B---3--:R-:W-:Y:S01]  /*0590*/  ULEA UR5, UR5, UR4, 0x18 ;  /* 0x0000000405057291 */ /* 0x008fe2000f8ec03f */
[----:B------:R-:W-:Y:S01]  /*05a0*/  IMAD.WIDE.U32 R2, R8, UR6, R2 ;  /* 0x0000000608027c25 */ /* 0x000fe2000f8e0002 */
[----:B------:R-:W-:Y:S01]  /*05b0*/  LEA.HI R20, R4, R0, RZ, 0x3 ;  /* 0x0000000004147211 */ /* 0x000fe200078f18ff */
[----:B------:R-:W-:-:S02]  /*05c0*/  USHF.L.U64.HI UR4, UR6, 0x5, UR7 ;  /* 0x0000000506047899 */ /* 0x000fc40008010207 */
[----:B------:R-:W-:Y:S01]  /*05d0*/  IMAD R8, R12, R22, RZ ;  /* 0x000000160c087224 */ /* 0x000fe200078e02ff */
[----:B------:R-:W-:Y:S01]  /*05e0*/  IABS R12, R29 ;  /* 0x0000001d000c7213 */ /* 0x000fe20000000000 */
[----:B------:R-:W-:Y:S01]  /*05f0*/  IMAD.MOV.U32 R4, RZ, RZ, RZ ;  /* 0x000000ffff047224 */ /* 0x000fe200078e00ff */
[----:B------:R-:W-:Y:S01]  /*0600*/  LEA R246, R13, UR5, 0x1 ;  /* 0x000000050df67c11 */ /* 0x000fe2000f8e08ff */
[----:B------:R-:W-:Y:S01]  /*0610*/  IMAD.IADD R3, R3, 0x1, R9 ;  /* 0x0000000103037824 */ /* 0x000fe200078e0209 */
[----:B------:R-:W-:Y:S01]  /*0620*/  ULDC.64 UR6, c[0x0][0x230] ;  /* 0x00008c0000067ab9 */ /* 0x000fe20000000a00 */
[----:B------:R-:W-:Y:S01]  /*0630*/  IMAD.HI.U32 R8, R5, R8, R4 ;  /* 0x0000000805087227 */ /* 0x000fe200078e0004 */
[----:B------:R-:W-:Y:S02]  /*0640*/  LOP3.LUT R5, R20, 0xfffffff8, RZ, 0xc0, !PT ;  /* 0xfffffff814057812 */ /* 0x000fe400078ec0ff */
[----:B------:R-:W-:-:S03]  /*0650*/  LEA R4, P0, R2, UR8, 0x1 ;  /* 0x0000000802047c11 */ /* 0x000fc6000f8008ff */
[----:B------:R-:W-:Y:S01]  /*0660*/  IMAD.IADD R77, R0, 0x1, -R5 ;  /* 0x00000001004d7824 */ /* 0x000fe200078e0a05 */
[----:B------:R-:W-:Y:S01]  /*0670*/  LEA.HI.X R5, R2, UR9, R3, 0x1, P0 ;  /* 0x0000000902057c11 */ /* 0x000fe200080f0c03 */
[----:B------:R-:W-:Y:S01]  /*0680*/  IMAD.HI.U32 R0, R8, R12, RZ ;  /* 0x0000000c08007227 */ /* 0x000fe200078e00ff */
[----:B------:R-:W-:Y:S01]  /*0690*/  IADD3 R2, P0, R4, UR15, RZ ;  /* 0x0000000f04027c10 */ /* 0x000fe2000ff1e0ff */
[----:B------:R-:W-:Y:S02]  /*06a0*/  ULDC.64 UR8, c[0x0][0x238] ;  /* 0x00008e0000087ab9 */ /* 0x000fe40000000a00 */
[----:B------:R-:W-:Y:S01]  /*06b0*/  IMAD.MOV R8, RZ, RZ, -R0 ;  /* 0x000000ffff087224 */ /* 0x000fe200078e0a00 */
[----:B------:R-:W-:Y:S01]  /*06c0*/  IADD3.X R3, R5, UR4, RZ, P0, !PT ;  /* 0x0000000405037c10 */ /* 0x000fe200087fe4ff */
[----:B------:R-:W-:Y:S01]  /*06d0*/  @!PT LDS RZ, [RZ] ;  /* 0x00000000fffff984 */ /* 0x000fe20000000800 */
[----:B------:R-:W-:Y:S01]  /*06e0*/  @!PT LDS RZ, [RZ] ;  /* 0x00000000fffff984 */ /* 0x000fe20000000800 */
[----:B------:R-:W-:Y:S01]  /*06f0*/  @!PT LDS RZ, [RZ] ;  /* 0x00000000fffff984 */ /* 0x000fe20000000800 */
[----:B------:R1:W-:Y:S02]  /*0700*/  LDGSTS.E.BYPASS.LTC128B.128 [R246], desc[UR16][R4.64] ;  /* 0x0000000004f67fae */ /* 0x0003e4000b901d50 */
[----:B------:R-:W-:Y:S01]  /*0710*/  IMAD R8, R22, R8, R12 ;  /* 0x0000000816087224 */ /* 0x000fe200078e020c */
[----:B------:R-:W-:Y:S01]  /*0720*/  IADD3 R12, P1, R6, R16, RZ ;  /* 0x00000010060c7210 */ /* 0x000fe20007f3e0ff */
[----:B------:R2:W-:Y:S01]  /*0730*/  LDGSTS.E.BYPASS.LTC128B.128 [R246+0x800], desc[UR16][R2.64] ;  /* 0x0080000002f67fae */ /* 0x0005e2000b901d50 */
[----:B------:R-:W-:-:S02]  /*0740*/  IADD3 R6, P0, R2, UR15, RZ ;  /* 0x0000000f02067c10 */ /* 0x000fc4000ff1e0ff */
[----:B------:R-:W-:Y:S02]  /*0750*/  LEA.HI.X.SX32 R13, R16, R7, 0x1, P1 ;  /* 0x00000007100d7211 */ /* 0x000fe400008f0eff */
[----:B------:R-:W-:Y:S02]  /*0760*/  ISETP.GT.U32.AND P1, PT, R22, R8, PT ;  /* 0x000000081600720c */ /* 0x000fe40003f24070 */
[----:B------:R-:W-:-:S05]  /*0770*/  IADD3.X R7, R3, UR4, RZ, P0, !PT ;  /* 0x0000000403077c10 */ /* 0x000fca00087fe4ff */
[----:B------:R3:W-:Y:S06]  /*0780*/  LDGSTS.E.BYPASS.LTC128B.128 [R246+0x1000], desc[UR16][R6.64] ;  /* 0x0100000006f67fae */ /* 0x0007ec000b901d50 */
[----:B------:R-:W-:Y:S02]  /*0790*/  @!P1 IMAD.IADD R8, R8, 0x1, -R22 ;  /* 0x0000000108089824 */ /* 0x000fe400078e0a16 */
[----:B------:R-:W-:Y:S01]  /*07a0*/  @!P1 VIADD R0, R0, 0x1 ;  /* 0x0000000100009836 */ /* 0x000fe20000000000 */
[----:B------:R-:W-:Y:S02]  /*07b0*/  ISETP.NE.AND P1, PT, R27, RZ, PT ;  /* 0x000000ff1b00720c */ /* 0x000fe40003f25270 */
[----:B-1----:R-:W-:-:S02]  /*07c0*/  IADD3 R4, P0, R6, UR15, RZ ;  /* 0x0000000f06047c10 */ /* 0x002fc4000ff1e0ff */
[----:B------:R-:W-:Y:S01]  /*07d0*/  ISETP.GE.U32.AND P4, PT, R8, R22, PT ;  /* 0x000000160800720c */ /* 0x000fe20003f86070 */
[----:B------:R-:W-:Y:S01]  /*07e0*/  IMAD R8, R26, UR6, RZ ;  /* 0x000000061a087c24 */ /* 0x000fe2000f8e02ff */
[----:B------:R-:W-:Y:S01]  /*07f0*/  IADD3.X R5, R7, UR4, RZ, P0, !PT ;  /* 0x0000000407057c10 */ /* 0x000fe200087fe4ff */
[----:B--2---:R-:W-:Y:S02]  /*0800*/  IMAD R2, R13, UR12, RZ ;  /* 0x0000000c0d027c24 */ /* 0x004fe4000f8e02ff */
[----:B------:R-:W-:Y:S02]  /*0810*/  IMAD R8, R28, UR7, R8 ;  /* 0x000000071c087c24 */ /* 0x000fe4000f8e0208 */
[----:B------:R-:W-:Y:S01]  /*0820*/  IMAD R9, R12, UR13, R2 ;  /* 0x0000000d0c097c24 */ /* 0x000fe2000f8e0202 */
[----:B------:R-:W-:Y:S01]  /*0830*/  IADD3 R2, P0, R4, UR15, RZ ;  /* 0x0000000f04027c10 */ /* 0x000fe2000ff1e0ff */
[----:B------:R1:W-:Y:S03]  /*0840*/  LDGSTS.E.BYPASS.LTC128B.128 [R246+0x1800], desc[UR16][R4.64] ;  /* 0x0180000004f67fae */ /* 0x0003e6000b901d50 */
[----:B------:R-:W-:Y:S01]  /*0850*/  IADD3.X R3, R5, UR4, RZ, P0, !PT ;  /* 0x0000000405037c10 */ /* 0x000fe200087fe4ff */
[----:B------:R-:W-:-:S02]  /*0860*/  @P4 VIADD R0, R0, 0x1 ;  /* 0x0000000100004836 */ /* 0x000fc40000000000 */
[----:B---3--:R-:W-:Y:S02]  /*0870*/  IMAD.WIDE.U32 R6, R12, UR12, R10 ;  /* 0x0000000c0c067c25 */ /* 0x008fe4000f8e000a */
[----:B------:R2:W-:Y:S02]  /*0880*/  LDGSTS.E.BYPASS.LTC128B.128 [R246+0x2000], desc[UR16][R2.64] ;  /* 0x0200000002f67fae */ /* 0x0005e4000b901d50 */
[----:B-1----:R-:W-:Y:S01]  /*0890*/  IMAD.IADD R5, R7, 0x1, R9 ;  /* 0x0000000107057824 */ /* 0x002fe200078e0209 */
[----:B------:R-:W-:Y:S01]  /*08a0*/  LOP3.LUT R7, R29, R27, RZ, 0x3c, !PT ;  /* 0x0000001b1d077212 */ /* 0x000fe200078e3cff */
[----:B------:R-:W-:Y:S01]  /*08b0*/  IMAD.MOV.U32 R4, RZ, RZ, R6 ;  /* 0x000000ffff047224 */ /* 0x000fe200078e0006 */
[----:B----4-:R-:W-:Y:S02]  /*08c0*/  @!P3 SEL R6, R15, RZ, P2 ;  /* 0x000000ff0f06b207 */ /* 0x010fe40001000000 */
[----:B------:R-:W-:Y:S01]  /*08d0*/  ISETP.GE.AND P0, PT, R7, RZ, PT ;  /* 0x000000ff0700720c */ /* 0x000fe20003f06270 */
[----:B------:R-:W-:Y:S01]  /*08e0*/  IMAD.WIDE.U32 R4, R28, UR6, R4 ;  /* 0x000000061c047c25 */ /* 0x000fe2000f8e0004 */
[----:B------:R-:W-:Y:S01]  /*08f0*/  @!P3 IADD3 R239, R6, R14, -R16 ;  /* 0x0000000e06efb210 */ /* 0x000fe20007ffe810 */
[----:B------:R-:W-:Y:S01]  /*0900*/  ULDC.64 UR6, c[0x0][0x260] ;  /* 0x0000980000067ab9 */ /* 0x000fe20000000a00 */
[----:B--2---:R-:W-:Y:S01]  /*0910*/  IADD3 R2, P2, R2, UR15, RZ ;  /* 0x0000000f02027c10 */ /* 0x004fe2000ff5e0ff */
[----:B------:R-:W-:-:S02]  /*0920*/  IMAD.MOV.U32 R14, RZ, RZ, R0 ;  /* 0x000000ffff0e7224 */ /* 0x000fc400078e0000 */
[----:B------:R-:W-:Y:S01]  /*0930*/  VIADD R0, R239, 0x7f ;  /* 0x0000007fef007836 */ /* 0x000fe20000000000 */
[----:B------:R-:W-:Y:S02]  /*0940*/  IADD3.X R3, R3, UR4, RZ, P2, !PT ;  /* 0x0000000403037c10 */ /* 0x000fe400097fe4ff */
[----:B------:R-:W-:-:S03]  /*0950*/  IADD3 R6, P2, R2, UR15, RZ ;  /* 0x0000000f02067c10 */ /* 0x000fc6000ff5e0ff */
[----:B------:R-:W-:Y:S01]  /*0960*/  @!P0 IMAD.MOV R14, RZ, RZ, -R14 ;  /* 0x000000ffff0e8224 */ /* 0x000fe200078e0a0e */
[----:B------:R-:W-:Y:S01]  /*0970*/  @!P1 LOP3.LUT R14, RZ, R27, RZ, 0x33, !PT ;  /* 0x0000001bff0e9212 */ /* 0x000fe200078e33ff */
[----:B------:R1:W-:Y:S01]  /*0980*/  LDGSTS.E.BYPASS.LTC128B.128 [R246+0x2800], desc[UR16][R2.64] ;  /* 0x0280000002f67fae */ /* 0x0003e2000b901d50 */
[----:B------:R-:W-:Y:S02]  /*0990*/  IADD3.X R7, R3, UR4, RZ, P2, !PT ;  /* 0x0000000403077c10 */ /* 0x000fe400097fe4ff */
[----:B------:R-:W-:-:S03]  /*09a0*/  SHF.R.S32.HI R9, RZ, 0x1f, R14 ;  /* 0x0000001fff097819 */ /* 0x000fc6000001140e */
[----:B------:R2:W-:Y:S01]  /*09b0*/  LDGSTS.E.BYPASS.LTC128B.128 [R246+0x3000], desc[UR16][R6.64] ;  /* 0x0300000006f67fae */ /* 0x0005e2000b901d50 */
[----:B-1----:R-:W-:Y:S01]  /*09c0*/  IMAD.IADD R3, R5, 0x1, R8 ;  /* 0x0000000105037824 */ /* 0x002fe200078e0208 */
[----:B------:R-:W-:Y:S01]  /*09d0*/  SHF.R.S32.HI R5, RZ, 0x1f, R0 ;  /* 0x0000001fff057819 */ /* 0x000fe20000011400 */
[----:B------:R-:W-:Y:S02]  /*09e0*/  IMAD.MOV.U32 R2, RZ, RZ, R4 ;  /* 0x000000ffff027224 */ /* 0x000fe400078e0004 */
[----:B------:R-:W-:Y:S01]  /*09f0*/  IMAD R4, R9, UR6, RZ ;  /* 0x0000000609047c24 */ /* 0x000fe2000f8e02ff */
[----:B------:R-:W-:Y:S01]  /*0a00*/  LEA.HI R247, R5, R0, RZ, 0x7 ;  /* 0x0000000005f77211 */ /* 0x000fe200078f38ff */
[----:B------:R-:W-:Y:S01]  /*0a10*/  IMAD R0, R13, UR10, RZ ;  /* 0x0000000a0d007c24 */ /* 0x000fe2000f8e02ff */
[----:B--2---:R-:W-:Y:S01]  /*0a20*/  IADD3 R6, P1, R6, UR15, RZ ;  /* 0x0000000f06067c10 */ /* 0x004fe2000ff3e0ff */
[C---:B------:R-:W-:Y:S01]  /*0a30*/  IMAD.WIDE.U32 R32, R14.reuse, UR6, R2 ;  /* 0x000000060e207c25 */ /* 0x040fe2000f8e0002 */
[----:B------:R-:W-:Y:S01]  /*0a40*/  LEA.HI.SX32 R15, R247, 0xffffffff, 0x19 ;  /* 0xfffffffff70f7811 */ /* 0x000fe200078fcaff */
[----:B------:R-:W-:Y:S01]  /*0a50*/  USHF.L.U64.HI UR15, UR12, 0x5, UR13 ;  /* 0x000000050c0f7899 */ /* 0x000fe2000801020d */
[----:B------:R-:W-:Y:S01]  /*0a60*/  IADD3.X R7, R7, UR4, RZ, P1, !PT ;  /* 0x0000000407077c10 */ /* 0x000fe20008ffe4ff */
[----:B------:R-:W-:Y:S01]  /*0a70*/  IMAD R4, R14, UR7, R4 ;  /* 0x000000070e047c24 */ /* 0x000fe2000f8e0204 */
[----:B------:R-:W-:Y:S01]  /*0a80*/  SHF.R.S32.HI R16, RZ, 0x1f, R15 ;  /* 0x0000001fff107819 */ /* 0x000fe2000001140f */
[C---:B------:R-:W-:Y:S01]  /*0a90*/  IMAD R0, R12.reuse, UR11, R0 ;  /* 0x0000000b0c007c24 */ /* 0x040fe2000f8e0200 */
[----:B------:R-:W-:Y:S01]  /*0aa0*/  ULDC.64 UR6, c[0x0][0x218] ;  /* 0x0000860000067ab9 */ /* 0x000fe20000000a00 */
[----:B------:R-:W-:Y:S01]  /*0ab0*/  IMAD.WIDE.U32 R2, R12, UR10, R10 ;  /* 0x0000000a0c027c25 */ /* 0x000fe2000f8e000a */
[----:B------:R1:W-:Y:S01]  /*0ac0*/  LDGSTS.E.BYPASS.LTC128B.128 [R246+0x3800], desc[UR16][R6.64] ;  /* 0x0380000006f67fae */ /* 0x0003e2000b901d50 */
[----:B------:R-:W-:-:S02]  /*0ad0*/  UIADD3 UR4, UR5, 0x4000, URZ ;  /* 0x0000400005047890 */ /* 0x000fc4000fffe03f */
[----:B------:R-:W-:Y:S01]  /*0ae0*/  IMAD R5, R15, UR19, RZ ;  /* 0x000000130f057c24 */ /* 0x000fe2000f8e02ff */
[----:B------:R-:W-:Y:S01]  /*0af0*/  STL.64 [R1+0x58], R32 ;  /* 0x0000582001007387 */ /* 0x000fe20000100a00 */
[----:B------:R-:W-:Y:S02]  /*0b00*/  IMAD.IADD R31, R33, 0x1, R4 ;  /* 0x00000001211f7824 */ /* 0x000fe400078e0204 */
[----:B------:R-:W-:Y:S02]  /*0b10*/  IMAD.MOV.U32 R30, RZ, RZ, R32 ;  /* 0x000000ffff1e7224 */ /* 0x000fe400078e0020 */
[----:B------:R-:W-:Y:S02]  /*0b20*/  IMAD.IADD R3, R3, 0x1, R0 ;  /* 0x0000000103037824 */ /* 0x000fe400078e0200 */
[----:B------:R-:W-:Y:S01]  /*0b30*/  IMAD R0, R16, UR20, R5 ;  /* 0x0000001410007c24 */ /* 0x000fe2000f8e0205 */
[----:B------:R-:W-:Y:S01]  /*0b40*/  STL.64 [R1+0x48], R30 ;  /* 0x0000481e01007387 */ /* 0x000fe20000100a00 */
[----:B------:R-:W-:-:S04]  /*0b50*/  IMAD.WIDE.U32 R4, R15, UR20, R30 ;  /* 0x000000140f047c25 */ /* 0x000fc8000f8e001e */
[----:B------:R-:W-:Y:S01]  /*0b60*/  IMAD.IADD R0, R5, 0x1, R0 ;  /* 0x0000000105007824 */ /* 0x000fe200078e0200 */
[----:B------:R-:W-:Y:S01]  /*0b70*/  LEA R12, P0, R4, UR6, 0x1 ;  /* 0x00000006040c7c11 */ /* 0x000fe2000f8008ff */
[----:B------:R-:W-:Y:S02]  /*0b80*/  IMAD R8, R26, UR8, RZ ;  /* 0x000000081a087c24 */ /* 0x000fe4000f8e02ff */
[----:B------:R-:W-:Y:S01]  /*0b90*/  IMAD.WIDE.U32 R10, R28, UR8, R2 ;  /* 0x000000081c0a7c25 */ /* 0x000fe2000f8e0002 */
[----:B------:R-:W-:Y:S02]  /*0ba0*/  LEA.HI.X R13, R4, UR7, R0, 0x1, P0 ;  /* 0x00000007040d7c11 */ /* 0x000fe400080f0c00 */
[----:B------:R-:W-:Y:S01]  /*0bb0*/  IADD3 R2, P0, R12, UR14, RZ ;  /* 0x0000000e0c027c10 */ /* 0x000fe2000ff1e0ff */
[----:B------:R-:W-:Y:S01]  /*0bc0*/  IMAD R8, R28, UR9, R8 ;  /* 0x000000091c087c24 */ /* 0x000fe2000f8e0208 */
[----:B------:R-:W-:Y:S01]  /*0bd0*/  ULDC.64 UR8, c[0x0][0x268] ;  /* 0x00009a0000087ab9 */ /* 0x000fe20000000a00 */
[----:B------:R-:W-:Y:S01]  /*0be0*/  IMAD.MOV.U32 R4, RZ, RZ, R10 ;  /* 0x000000ffff047224 */ /* 0x000fe200078e000a */
[----:B------:R-:W-:Y:S01]  /*0bf0*/  IADD3.X R3, R13, UR15, RZ, P0, !PT ;  /* 0x0000000f0d037c10 */ /* 0x000fe200087fe4ff */
[----:B------:R-:W-:Y:S01]  /*0c00*/  IMAD.IADD R5, R11, 0x1, R8 ;  /* 0x000000010b057824 */ /* 0x000fe200078e0208 */
[----:B------:R-:W-:Y:S01]  /*0c10*/  IADD3 R8, P0, R2, UR14, RZ ;  /* 0x0000000e02087c10 */ /* 0x000fe2000ff1e0ff */
[----:B------:R-:W-:Y:S01]  /*0c20*/  IMAD R0, R9, UR8, RZ ;  /* 0x0000000809007c24 */ /* 0x000fe2000f8e02ff */
[----:B------:R-:W-:Y:S01]  /*0c30*/  LDGSTS.E.BYPASS.LTC128B.128 [R246+0x4000], desc[UR16][R12.64] ;  /* 0x040000000cf67fae */ /* 0x000fe2000b901d50 */
[----:B------:R-:W-:Y:S01]  /*0c40*/  IMAD.WIDE.U32 R18, R14, UR8, R4 ;  /* 0x000000080e127c25 */ /* 0x000fe2000f8e0004 */
[----:B------:R-:W-:-:S02]  /*0c50*/  IADD3.X R9, R3, UR15, RZ, P0, !PT ;  /* 0x0000000f03097c10 */ /* 0x000fc400087fe4ff */
[----:B------:R-:W-:Y:S01]  /*0c60*/  IADD3 R10, P0, R8, UR14, RZ ;  /* 0x0000000e080a7c10 */ /* 0x000fe2000ff1e0ff */
[----:B------:R2:W-:Y:S01]  /*0c70*/  LDGSTS.E.BYPASS.LTC128B.128 [R246+0x4800], desc[UR16][R2.64] ;  /* 0x0480000002f67fae */ /* 0x0005e2000b901d50 */
[----:B------:R-:W-:Y:S01]  /*0c80*/  IMAD R14, R14, UR9, R0 ;  /* 0x000000090e0e7c24 */ /* 0x000fe2000f8e0200 */
[----:B------:R-:W-:Y:S01]  /*0c90*/  ULDC.64 UR8, c[0x0][0x220] ;  /* 0x0000880000087ab9 */ /* 0x000fe20000000a00 */
[----:B------:R-:W-:Y:S01]  /*0ca0*/  IADD3.X R11, R9, UR15, RZ, P0, !PT ;  /* 0x0000000f090b7c10 */ /* 0x000fe200087fe4ff */
[----:B------:R-:W-:Y:S01]  /*0cb0*/  LDGSTS.E.BYPASS.LTC128B.128 [R246+0x5000], desc[UR16][R8.64] ;  /* 0x0500000008f67fae */ /* 0x000fe2000b901d50 */
[----:B-1----:R-:W-:Y:S01]  /*0cc0*/  IADD3 R6, P0, R10, UR14, RZ ;  /* 0x0000000e0a067c10 */ /* 0x002fe2000ff1e0ff */
[----:B------:R-:W-:Y:S02]  /*0cd0*/  IMAD R0, R16, UR10, RZ ;  /* 0x0000000a10007c24 */ /* 0x000fe4000f8e02ff */
[----:B------:R1:W-:Y:S01]  /*0ce0*/  LDGSTS.E.BYPASS.LTC128B.128 [R246+0x5800], desc[UR16][R10.64] ;  /* 0x058000000af67fae */ /* 0x0003e2000b901d50 */
[----:B------:R-:W-:Y:S01]  /*0cf0*/  IADD3.X R7, R11, UR15, RZ, P0, !PT ;  /* 0x0000000f0b077c10 */ /* 0x000fe200087fe4ff */
[----:B------:R-:W-:Y:S01]  /*0d00*/  IMAD R0, R15, UR11, R0 ;  /* 0x0000000b0f007c24 */ /* 0x000fe2000f8e0200 */
[----:B------:R-:W-:Y:S01]  /*0d10*/  IADD3 R4, P0, R6, UR14, RZ ;  /* 0x0000000e06047c10 */ /* 0x000fe2000ff1e0ff */
[----:B------:R-:W-:Y:S03]  /*0d20*/  STL.64 [R1+0x50], R18 ;  /* 0x0000501201007387 */ /* 0x000fe60000100a00 */
[----:B------:R-:W-:Y:S01]  /*0d30*/  IADD3.X R5, R7, UR15, RZ, P0, !PT ;  /* 0x0000000f07057c10 */ /* 0x000fe200087fe4ff */
[----:B------:R3:W-:Y:S04]  /*0d40*/  LDGSTS.E.BYPASS.LTC128B.128 [R246+0x6000], desc[UR16][R6.64] ;  /* 0x0600000006f67fae */ /* 0x0007e8000b901d50 */
[----:B------:R4:W-:Y:S01]  /*0d50*/  LDGSTS.E.BYPASS.LTC128B.128 [R246+0x6800], desc[UR16][R4.64] ;  /* 0x0680000004f67fae */ /* 0x0009e2000b901d50 */
[----:B--2---:R-:W-:-:S04]  /*0d60*/  IADD3 R2, P0, R4, UR14, RZ ;  /* 0x0000000e04027c10 */ /* 0x004fc8000ff1e0ff */
[----:B------:R-:W-:Y:S02]  /*0d70*/  IADD3.X R3, R5, UR15, RZ, P0, !PT ;  /* 0x0000000f05037c10 */ /* 0x000fe400087fe4ff */
[----:B-1----:R-:W-:-:S03]  /*0d80*/  LEA.HI R10, R24, R25, RZ, 0x5 ;  /* 0x00000019180a7211 */ /* 0x002fc600078f28ff */
[----:B------:R1:W-:Y:S01]  /*0d90*/  LDGSTS.E.BYPASS.LTC128B.128 [R246+0x7000], desc[UR16][R2.64] ;  /* 0x0700000002f67fae */ /* 0x0003e2000b901d50 */
[----:B---3--:R-:W-:-:S04]  /*0da0*/  IADD3 R6, P0, R2, UR14, RZ ;  /* 0x0000000e02067c10 */ /* 0x008fc8000ff1e0ff */
[----:B------:R-:W-:Y:S01]  /*0db0*/  IADD3.X R7, R3, UR15, RZ, P0, !PT ;  /* 0x0000000f03077c10 */ /* 0x000fe200087fe4ff */
[----:B----4-:R-:W-:-:S04]  /*0dc0*/  IMAD.WIDE.U32 R4, R15, UR10, RZ ;  /* 0x0000000a0f047c25 */ /* 0x010fc8000f8e00ff */
[----:B------:R2:W-:Y:S04]  /*0dd0*/  LDGSTS.E.BYPASS.LTC128B.128 [R246+0x7800], desc[UR16][R6.64] ;  /* 0x0780000006f67fae */ /* 0x0005e8000b901d50 */
[----:B------:R-:W0:Y:S01]  /*0de0*/  LDGDEPBAR ;  /* 0x00000000000079af */ /* 0x000e220000000000 */
[----:B-1----:R-:W-:Y:S02]  /*0df0*/  IMAD.SHL.U32 R3, R76, 0x40, RZ ;  /* 0x000000404c037824 */ /* 0x002fe400078e00ff */
[----:B------:R-:W-:Y:S02]  /*0e00*/  IMAD.IADD R2, R5, 0x1, R0 ;  /* 0x0000000105027824 */ /* 0x000fe400078e0200 */
[----:B------:R-:W-:Y:S01]  /*0e10*/  IMAD.SHL.U32 R5, R77, 0x40, RZ ;  /* 0x000000404d057824 */ /* 0x000fe200078e00ff */
[----:B------:R-:W-:-:S04]  /*0e20*/  LOP3.LUT R0, R3, 0x1c0, RZ, 0xc0, !PT ;  /* 0x000001c003007812 */ /* 0x000fc800078ec0ff */
[----:B------:R-:W-:Y:S02]  /*0e30*/  LOP3.LUT R8, R0, 0x8, R23, 0xf8, !PT ;  /* 0x0000000800087812 */ /* 0x000fe400078ef817 */
[----:B------:R-:W-:Y:S02]  /*0e40*/  SHF.R.U32.HI R3, RZ, 0x3, R0 ;  /* 0x00000003ff037819 */ /* 0x000fe40000011600 */
[----:B------:R-:W-:Y:S02]  /*0e50*/  LOP3.LUT R0, R5, 0x1c0, RZ, 0xc0, !PT ;  /* 0x000001c005007812 */ /* 0x000fe400078ec0ff */
[----:B------:R-:W-:Y:S01]  /*0e60*/  LOP3.LUT R8, R8, R3, RZ, 0x3c, !PT ;  /* 0x0000000308087212 */ /* 0x000fe200078e3cff */
[----:B--2---:R-:W-:Y:S01]  /*0e70*/  IMAD.IADD R7, R19, 0x1, R14 ;  /* 0x0000000113077824 */ /* 0x004fe200078e020e */
[----:B------:R-:W-:-:S04]  /*0e80*/  DEPBAR.LE SB0, 0x0 ;  /* 0x000080000000791a */ /* 0x000fc80000000000 */
[----:B------:R-:W-:Y:S01]  /*0e90*/  BAR.SYNC.DEFER_BLOCKING 0x0 ;  /* 0x0000000000007b1d */ /* 0x000fe20000010000 */
[----:B------:R-:W-:-:S05]  /*0ea0*/  LEA R6, P0, R4, R18, 0x7 ;  /* 0x0000001204067211 */ /* 0x000fca00078038ff */
[----:B------:R1:W-:Y:S02]  /*0eb0*/  STL [R1+0x40], R7 ;  /* 0x0000400701007387 */ /* 0x0003e40000100800 */
[----:B-1----:R-:W-:Y:S01]  /*0ec0*/  LEA.HI.X R7, R4, R7, R2, 0x7, P0 ;  /* 0x0000000704077211 */ /* 0x002fe200000f3c02 */
[----:B------:R-:W-:Y:S01]  /*0ed0*/  IMAD.SHL.U32 R4, R21, 0x8, RZ ;  /* 0x0000000815047824 */ /* 0x000fe200078e00ff */
[----:B------:R-:W-:-:S04]  /*0ee0*/  LEA R2, P0, R6, UR8, 0x1 ;  /* 0x0000000806027c11 */ /* 0x000fc8000f8008ff */
[----:B------:R-:W-:Y:S02]  /*0ef0*/  LEA.HI.X R3, R6, UR9, R7, 0x1, P0 ;  /* 0x0000000906037c11 */ /* 0x000fe400080f0c07 */
[----:B------:R-:W-:Y:S02]  /*0f00*/  IADD3 R6, P0, R2, UR18, RZ ;  /* 0x0000001202067c10 */ /* 0x000fe4000ff1e0ff */
[----:B------:R-:W-:Y:S01]  /*0f10*/  LOP3.LUT R5, R0, 0x8, R4, 0xf8, !PT ;  /* 0x0000000800057812 */ /* 0x000fe200078ef804 */
[----:B------:R-:W-:Y:S01]  /*0f20*/  @!PT LDS RZ, [RZ] ;  /* 0x00000000fffff984 */ /* 0x000fe20000000800 */
[----:B------:R-:W-:Y:S01]  /*0f30*/  @!PT LDS RZ, [RZ] ;  /* 0x00000000fffff984 */ /* 0x000fe20000000800 */
[----:B------:R-:W-:Y:S01]  /*0f40*/  @!PT LDS RZ, [RZ] ;  /* 0x00000000fffff984 */ /* 0x000fe20000000800 */
[----:B------:R1:W-:Y:S01]  /*0f50*/  LDGSTS.E.BYPASS.LTC128B.128 [R246+0x8000], desc[UR16][R2.64] ;  /* 0x0800000002f67fae */ /* 0x0003e2000b901d50 */
[----:B------:R-:W-:Y:S01]  /*0f60*/  SHF.R.U32.HI R4, RZ, 0x3, R0 ;  /* 0x00000003ff047819 */ /* 0x000fe20000011600 */
[----:B------:R-:W-:Y:S01]  /*0f70*/  IMAD R0, R21, 0x200, R8 ;  /* 0x0000020015007824 */ /* 0x000fe200078e0208 */
[----:B------:R-:W-:Y:S02]  /*0f80*/  IADD3 R8, P1, R6, UR18, RZ ;  /* 0x0000001206087c10 */ /* 0x000fe4000ff3e0ff */
[----:B------:R-:W-:-:S02]  /*0f90*/  IADD3.X R7, R3, UR21, RZ, P0, !PT ;  /* 0x0000001503077c10 */ /* 0x000fc400087fe4ff */
[----:B------:R-:W-:Y:S02]  /*0fa0*/  LOP3.LUT R245, R5, R4, RZ, 0x3c, !PT ;  /* 0x0000000405f57212 */ /* 0x000fe400078e3cff */
[----:B------:R-:W-:Y:S01]  /*0fb0*/  IADD3 R4, P0, R8, UR18, RZ ;  /* 0x0000001208047c10 */ /* 0x000fe2000ff1e0ff */
[----:B------:R2:W-:Y:S01]  /*0fc0*/  LDGSTS.E.BYPASS.LTC128B.128 [R246+0x8800], desc[UR16][R6.64] ;  /* 0x0880000006f67fae */ /* 0x0005e2000b901d50 */
[----:B------:R-:W-:Y:S02]  /*0fd0*/  IADD3.X R9, R7, UR21, RZ, P1, !PT ;  /* 0x0000001507097c10 */ /* 0x000fe40008ffe4ff */
[----:B------:R-:W-:Y:S02]  /*0fe0*/  LEA R233, R0, UR4, 0x1 ;  /* 0x0000000400e97c11 */ /* 0x000fe4000f8e08ff */
[----:B------:R-:W-:Y:S01]  /*0ff0*/  IADD3.X R5, R9, UR21, RZ, P0, !PT ;  /* 0x0000001509057c10 */ /* 0x000fe200087fe4ff */
[----:B------:R3:W-:Y:S02]  /*1000*/  LDGSTS.E.BYPASS.LTC128B.128 [R246+0x9000], desc[UR16][R8.64] ;  /* 0x0900000008f67fae */ /* 0x0007e4000b901d50 */
[----:B------:R-:W-:-:S02]  /*1010*/  VIADD R238, R233, 0x40 ;  /* 0x00000040e9ee7836 */ /* 0x000fc40000000000 */
[----:B------:R4:W-:Y:S01]  /*1020*/  LDGSTS.E.BYPASS.LTC128B.128 [R246+0x9800], desc[UR16][R4.64] ;  /* 0x0980000004f67fae */ /* 0x0009e2000b901d50 */
[----:B-1----:R-:W-:Y:S01]  /*1030*/  IMAD.SHL.U32 R3, R20, 0x40, RZ ;  /* 0x0000004014037824 */ /* 0x002fe200078e00ff */
[----:B------:R-:W-:-:S04]  /*1040*/  IADD3 R2, P1, R4, UR18, RZ ;  /* 0x0000001204027c10 */ /* 0x000fc8000ff3e0ff */
[----:B------:R-:W-:Y:S02]  /*1050*/  LOP3.LUT R244, R3, 0xfffffe00, RZ, 0xc0, !PT ;  /* 0xfffffe0003f47812 */ /* 0x000fe400078ec0ff */
[----:B------:R-:W-:Y:S02]  /*1060*/  IADD3.X R3, R5, UR21, RZ, P1, !PT ;  /* 0x0000001505037c10 */ /* 0x000fe40008ffe4ff */
[----:B--2---:R-:W-:Y:S02]  /*1070*/  SHF.R.S32.HI R7, RZ, 0x5, R10 ;  /* 0x00000005ff077819 */ /* 0x004fe4000001140a */
[----:B------:R-:W-:Y:S01]  /*1080*/  IADD3 R6, P0, R2, UR18, RZ ;  /* 0x0000001202067c10 */ /* 0x000fe2000ff1e0ff */
[----:B------:R1:W-:Y:S02]  /*1090*/  LDGSTS.E.BYPASS.LTC128B.128 [R246+0xa000], desc[UR16][R2.64] ;  /* 0x0a00000002f67fae */ /* 0x0003e4000b901d50 */
[----:B---3--:R-:W-:Y:S01]  /*10a0*/  IMAD R9, R7, 0x400, R244 ;  /* 0x0000040007097824 */ /* 0x008fe200078e02f4 */
[----:B------:R-:W-:-:S02]  /*10b0*/  IADD3.X R7, R3, UR21, RZ, P0, !PT ;  /* 0x0000001503077c10 */ /* 0x000fc400087fe4ff */
[----:B----4-:R-:W-:-:S03]  /*10c0*/  IADD3 R4, P1, R6, UR18, RZ ;  /* 0x0000001206047c10 */ /* 0x010fc6000ff3e0ff */
[----:B------:R-:W-:Y:S01]  /*10d0*/  LDGSTS.E.BYPASS.LTC128B.128 [R246+0xa800], desc[UR16][R6.64] ;  /* 0x0a80000006f67fae */ /* 0x000fe2000b901d50 */
[----:B------:R-:W-:Y:S02]  /*10e0*/  IADD3 R8, P0, R4, UR18, RZ ;  /* 0x0000001204087c10 */ /* 0x000fe4000ff1e0ff */
[----:B------:R-:W-:Y:S02]  /*10f0*/  IADD3.X R5, R7, UR21, RZ, P1, !PT ;  /* 0x0000001507057c10 */ /* 0x000fe40008ffe4ff */
[----:B------:R-:W-:-:S03]  /*1100*/  LOP3.LUT P1, RZ, R77, 0x2, RZ, 0xc0, !PT ;  /* 0x000000024dff7812 */ /* 0x000fc6000782c0ff */
[----:B------:R2:W-:Y:S01]  /*1110*/  LDGSTS.E.BYPASS.LTC128B.128 [R246+0xb000], desc[UR16][R4.64] ;  /* 0x0b00000004f67fae */ /* 0x0005e2000b901d50 */
[----:B-1----:R-:W-:Y:S01]  /*1120*/  IMAD.IADD R2, R9, 0x1, R245 ;  /* 0x0000000109027824 */ /* 0x002fe200078e02f5 */
[----:B------:R-:W-:Y:S02]  /*1130*/  IADD3.X R9, R5, UR21, RZ, P0, !PT ;  /* 0x0000001505097c10 */ /* 0x000fe400087fe4ff */
[----:B------:R-:W-:Y:S02]  /*1140*/  LEA R3, R0, UR5, 0x1 ;  /* 0x0000000500037c11 */ /* 0x000fe4000f8e08ff */
[----:B------:R-:W-:Y:S01]  /*1150*/  LEA R234, R2, UR5, 0x1 ;  /* 0x0000000502ea7c11 */ /* 0x000fe2000f8e08ff */
[----:B------:R1:W-:Y:S01]  /*1160*/  LDGSTS.E.BYPASS.LTC128B.128 [R246+0xb800], desc[UR16][R8.64] ;  /* 0x0b80000008f67fae */ /* 0x0003e2000b901d50 */
[----:B------:R-:W-:-:S03]  /*1170*/  LOP3.LUT P0, RZ, R76, 0x2, RZ, 0xc0, !PT ;  /* 0x000000024cff7812 */ /* 0x000fc6000780c0ff */
[----:B------:R-:W-:Y:S04]  /*1180*/  LDSM.16.M88.4 R12, [R3+0x4000] ;  /* 0x00400000030c783b */ /* 0x000fe80000000200 */
[----:B------:R-:W-:Y:S04]  /*1190*/  LDSM.16.M88.4 R32, [R3+0x5800] ;  /* 0x005800000320783b */ /* 0x000fe80000000200 */
[----:B--2---:R-:W2:Y:S04]  /*11a0*/  LDSM.16.M88.4 R4, [R234+0x2000] ;  /* 0x00200000ea04783b */ /* 0x004ea80000000200 */
[----:B------:R-:W3:Y:S04]  /*11b0*/  LDSM.16.M88.4 R40, [R3+0x4800] ;  /* 0x004800000328783b */ /* 0x000ee80000000200 */
[----:B------:R-:W-:Y:S04]  /*11c0*/  LDSM.16.M88.4 R36, [R3+0x5000] ;  /* 0x005000000324783b */ /* 0x000fe80000000200 */
[----:B------:R-:W-:Y:S04]  /*11d0*/  LDSM.16.M88.4 R28, [R3+0x6000] ;  /* 0x00600000031c783b */ /* 0x000fe80000000200 */
[----:B-1----:R-:W1:Y:S04]  /*11e0*/  LDSM.16.M88.4 R8, [R234] ;  /* 0x00000000ea08783b */ /* 0x002e680000000200 */
[----:B------:R-:W4:Y:S04]  /*11f0*/  LDSM.16.M88.4 R24, [R3+0x6800] ;  /* 0x006800000318783b */ /* 0x000f280000000200 */
[----:B------:R-:W4:Y:S04]  /*1200*/  LDSM.16.M88.4 R20, [R3+0x7000] ;  /* 0x007000000314783b */ /* 0x000f280000000200 */
[----:B------:R3:W4:Y:S04]  /*1210*/  LDSM.16.M88.4 R16, [R3+0x7800] ;  /* 0x007800000310783b */ /* 0x0007280000000200 */
[----:B------:R-:W0:Y:S01]  /*1220*/  LDGDEPBAR ;  /* 0x00000000000079af */ /* 0x000e220000000000 */
[C---:B--2---:R-:W-:Y:S06]  /*1230*/  HMMA.16816.F32.BF16 R56, R4.reuse, R12, RZ ;  /* 0x0000000c0438723c */ /* 0x044fec00000418ff */
[----:B------:R-:W-:Y:S01]  /*1240*/  HMMA.16816.F32.BF16 R116, R4, R14, RZ ;  /* 0x0000000e0474723c */ /* 0x000fe200000418ff */
[----:B---3--:R-:W-:-:S05]  /*1250*/  IMAD.MOV.U32 R3, RZ, RZ, 0x20 ;  /* 0x00000020ff037424 */ /* 0x008fca00078e00ff */
[----:B------:R-:W-:Y:S01]  /*1260*/  HMMA.16816.F32.BF16 R52, R4, R40, RZ ;  /* 0x000000280434723c */ /* 0x000fe200000418ff */
[C---:B------:R-:W-:Y:S02]  /*1270*/  SEL R2, R3.reuse, 0xffffffe0, !P0 ;  /* 0xffffffe003027807 */ /* 0x040fe40004000000 */
[----:B------:R-:W-:-:S03]  /*1280*/  SEL R0, R3, 0xffffffe0, !P1 ;  /* 0xffffffe003007807 */ /* 0x000fc60004800000 */
[C---:B-1----:R-:W-:Y:S01]  /*1290*/  HMMA.16816.F32.BF16 R44, R8.reuse, R14, RZ ;  /* 0x0000000e082c723c */ /* 0x042fe200000418ff */
[----:B------:R-:W-:Y:S01]  /*12a0*/  LOP3.LUT P0, RZ, R76, 0x4, RZ, 0xc0, !PT ;  /* 0x000000044cff7812 */ /* 0x000fe2000780c0ff */
[----:B------:R-:W-:Y:S01]  /*12b0*/  IMAD.IADD R232, R233, 0x1, R2 ;  /* 0x00000001e9e87824 */ /* 0x000fe200078e0202 */
[----:B------:R-:W-:Y:S01]  /*12c0*/  LOP3.LUT P1, RZ, R77, 0x4, RZ, 0xc0, !PT ;  /* 0x000000044dff7812 */ /* 0x000fe2000782c0ff */
[----:B------:R-:W-:Y:S02]  /*12d0*/  IMAD.IADD R237, R234, 0x1, R0 ;  /* 0x00000001eaed7824 */ /* 0x000fe400078e0200 */
[----:B------:R-:W-:Y:S01]  /*12e0*/  HMMA.16816.F32.BF16 R196, R8, R12, RZ ;  /* 0x0000000c08c4723c */ /* 0x000fe200000418ff */
[----:B------:R-:W-:Y:S01]  /*12f0*/  LDSM.16.M88.4 R108, [R232+0x1800] ;  /* 0x00180000e86c783b */ /* 0x000fe20000000200 */
[----:B------:R-:W-:-:S03]  /*1300*/  IMAD.MOV.U32 R3, RZ, RZ, 0x40 ;  /* 0x00000040ff037424 */ /* 0x000fc600078e00ff */
[----:B------:R-:W1:Y:S01]  /*1310*/  LDSM.16.M88.4 R12, [R237+0x2000] ;  /* 0x00200000ed0c783b */ /* 0x000e620000000200 */
[C---:B------:R-:W-:Y:S01]  /*1320*/  HMMA.16816.F32.BF16 R48, R4.reuse, R36, RZ ;  /* 0x000000240430723c */ /* 0x040fe200000418ff */
[----:B------:R-:W-:Y:S01]  /*1330*/  SEL R3, R3, 0xffffffc0, !P1 ;  /* 0xffffffc003037807 */ /* 0x000fe20004800000 */
[----:B------:R-:W-:Y:S01]  /*1340*/  @P0 VIADD R238, R233, 0xffffffc0 ;  /* 0xffffffc0e9ee0836 */ /* 0x000fe20000000000 */
[----:B------:R-:W2:Y:S01]  /*1350*/  LDSM.16.M88.4 R80, [R232] ;  /* 0x00000000e850783b */ /* 0x000ea20000000200 */
[----:B------:R-:W-:Y:S02]  /*1360*/  ISETP.GE.AND P0, PT, R239, 0x81, PT ;  /* 0x00000081ef00780c */ /* 0x000fe40003f06270 */
[----:B------:R-:W-:Y:S01]  /*1370*/  HMMA.16816.F32.BF16 R64, R4, R28, RZ ;  /* 0x0000001c0440723c */ /* 0x000fe200000418ff */
[----:B------:R-:W3:Y:S01]  /*1380*/  LDSM.16.M88.4 R88, [R232+0x800] ;  /* 0x00080000e858783b */ /* 0x000ee20000000200 */
[----:B------:R-:W-:-:S03]  /*1390*/  IMAD.IADD R235, R234, 0x1, R3 ;  /* 0x00000001eaeb7824 */ /* 0x000fc600078e0203 */
[----:B------:R-:W3:Y:S01]  /*13a0*/  LDSM.16.M88.4 R96, [R232+0x1000] ;  /* 0x00100000e860783b */ /* 0x000ee20000000200 */
[----:B------:R-:W-:Y:S01]  /*13b0*/  IMAD.MOV.U32 R121, RZ, RZ, R44 ;  /* 0x000000ffff797224 */ /* 0x000fe200078e002c */
[C---:B----4-:R-:W-:Y:S01]  /*13c0*/  HMMA.16816.F32.BF16 R60, R4.reuse, R24, RZ ;  /* 0x00000018043c723c */ /* 0x050fe200000418ff */
[----:B------:R-:W-:Y:S01]  /*13d0*/  IMAD.MOV.U32 R120, RZ, RZ, R45 ;  /* 0x000000ffff787224 */ /* 0x000fe200078e002d */
[----:B------:R-:W4:Y:S01]  /*13e0*/  LDSM.16.M88.4 R104, [R232+0x2000] ;  /* 0x00200000e868783b */ /* 0x000f220000000200 */
[----:B------:R-:W-:Y:S02]  /*13f0*/  IMAD.MOV.U32 R78, RZ, RZ, R46 ;  /* 0x000000ffff4e7224 */ /* 0x000fe400078e002e */
[----:B------:R-:W-:Y:S01]  /*1400*/  IMAD.MOV.U32 R79, RZ, RZ, R47 ;  /* 0x000000ffff4f7224 */ /* 0x000fe200078e002f */
[----:B------:R-:W4:Y:S01]  /*1410*/  LDSM.16.M88.4 R100, [R232+0x2800] ;  /* 0x00280000e864783b */ /* 0x000f220000000200 */
[----:B------:R-:W-:Y:S01]  /*1420*/  HMMA.16816.F32.BF16 R44, R4, R32, RZ ;  /* 0x00000020042c723c */ /* 0x000fe200000418ff */
[----:B------:R-:W-:-:S02]  /*1430*/  IMAD.MOV.U32 R76, RZ, RZ, R121 ;  /* 0x000000ffff4c7224 */ /* 0x000fc400078e0079 */
[----:B------:R-:W4:Y:S01]  /*1440*/  LDSM.16.M88.4 R92, [R232+0x3000] ;  /* 0x00300000e85c783b */ /* 0x000f220000000200 */
[----:B------:R-:W-:Y:S02]  /*1450*/  IMAD.MOV.U32 R77, RZ, RZ, R120 ;  /* 0x000000ffff4d7224 */ /* 0x000fe400078e0078 */
[----:B------:R-:W-:Y:S01]  /*1460*/  HMMA.16816.F32.BF16 R68, R4, R20, RZ ;  /* 0x000000140444723c */ /* 0x000fe200000418ff */
[----:B------:R-:W4:Y:S01]  /*1470*/  LDSM.16.M88.4 R84, [R232+0x3800] ;  /* 0x00380000e854783b */ /* 0x000f220000000200 */
[----:B------:R-:W-:-:S03]  /*1480*/  IMAD.IADD R236, R0, 0x1, R235 ;  /* 0x0000000100ec7824 */ /* 0x000fc600078e02eb */
[----:B------:R-:W-:Y:S01]  /*1490*/  LDSM.16.M88.4 R136, [R238+0x3800] ;  /* 0x00380000ee88783b */ /* 0x000fe20000000200 */
[C---:B------:R-:W-:Y:S03]  /*14a0*/  HMMA.16816.F32.BF16 R172, R8.reuse, R40, RZ ;  /* 0x0000002808ac723c */ /* 0x040fe600000418ff */
[----:B------:R-:W-:Y:S03]  /*14b0*/  LDSM.16.M88.4 R124, [R238+0x3000] ;  /* 0x00300000ee7c783b */ /* 0x000fe60000000200 */
[C---:B------:R-:W-:Y:S06]  /*14c0*/  HMMA.16816.F32.BF16 R248, R8.reuse, R42, RZ ;  /* 0x0000002a08f8723c */ /* 0x040fec00000418ff */
        /* <DEDUP_REMOVED lines=11> */
[----:B------:R-:W-:Y:S01]  /*1580*/  HMMA.16816.F32.BF16 R212, R8, R18, RZ ;  /* 0x0000001208d4723c */ /* 0x000fe200000418ff */
[----:B------:R-:W4:Y:S05]  /*1590*/  LDSM.16.M88.4 R8, [R237] ;  /* 0x00000000ed08783b */ /* 0x000f2a0000000200 */
[C---:B------:R-:W-:Y:S06]  /*15a0*/  HMMA.16816.F32.BF16 R72, R4.reuse, R16, RZ ;  /* 0x000000100448723c */ /* 0x040fec00000418ff */
[C---:B------:R-:W-:Y:S06]  /*15b0*/  HMMA.16816.F32.BF16 R112, R4.reuse, R42, RZ ;  /* 0x0000002a0470723c */ /* 0x040fec00000418ff */
[C---:B------:R-:W-:Y:S06]  /*15c0*/  HMMA.16816.F32.BF16 R128, R4.reuse, R38, RZ ;  /* 0x000000260480723c */ /* 0x040fec00000418ff */
[C---:B------:R-:W-:Y:S01]  /*15d0*/  HMMA.16816.F32.BF16 R140, R4.reuse, R34, RZ ;  /* 0x00000022048c723c */ /* 0x040fe200000418ff */
[----:B------:R-:W-:Y:S05]  /*15e0*/  LDSM.16.M88.4 R32, [R238+0x2000] ;  /* 0x00200000ee20783b */ /* 0x000fea0000000200 */
[C---:B------:R-:W-:Y:S01]  /*15f0*/  HMMA.16816.F32.BF16 R144, R4.reuse, R30, RZ ;  /* 0x0000001e0490723c */ /* 0x040fe200000418ff */
[----:B------:R-:W-:Y:S05]  /*1600*/  LDSM.16.M88.4 R28, [R238+0x800] ;  /* 0x00080000ee1c783b */ /* 0x000fea0000000200 */
[C---:B------:R-:W-:Y:S01]  /*1610*/  HMMA.16816.F32.BF16 R148, R4.reuse, R26, RZ ;  /* 0x0000001a0494723c */ /* 0x040fe200000418ff */
[----:B------:R-:W-:Y:S05]  /*1620*/  LDSM.16.M88.4 R24, [R238+0x1000] ;  /* 0x00100000ee18783b */ /* 0x000fea0000000200 */
[C---:B------:R-:W-:Y:S01]  /*1630*/  HMMA.16816.F32.BF16 R160, R4.reuse, R22, RZ ;  /* 0x0000001604a0723c */ /* 0x040fe200000418ff */
[----:B------:R-:W-:Y:S05]  /*1640*/  LDSM.16.M88.4 R20, [R238+0x1800] ;  /* 0x00180000ee14783b */ /* 0x000fea0000000200 */
[----:B------:R-:W-:Y:S01]  /*1650*/  HMMA.16816.F32.BF16 R156, R4, R18, RZ ;  /* 0x00000012049c723c */ /* 0x000fe200000418ff */
[----:B------:R-:W4:Y:S04]  /*1660*/  LDSM.16.M88.4 R4, [R235+0x2000] ;  /* 0x00200000eb04783b */ /* 0x000f280000000200 */
[----:B------:R-:W-:Y:S01]  /*1670*/  LDSM.16.M88.4 R16, [R238] ;  /* 0x00000000ee10783b */ /* 0x000fe20000000200 */
[C---:B-1----:R-:W-:Y:S03]  /*1680*/  HMMA.16816.F32.BF16 R192, R12.reuse, R108, R44 ;  /* 0x0000006c0cc0723c */ /* 0x042fe6000004182c */
[----:B------:R-:W1:Y:S03]  /*1690*/  LDSM.16.M88.4 R44, [R238+0x2800] ;  /* 0x00280000ee2c783b */ /* 0x000e660000000200 */
[C---:B--2---:R-:W-:Y:S06]  /*16a0*/  HMMA.16816.F32.BF16 R208, R12.reuse, R80, R56 ;  /* 0x000000500cd0723c */ /* 0x044fec0000041838 */
[C---:B---3--:R-:W-:Y:S06]  /*16b0*/  HMMA.16816.F32.BF16 R204, R12.reuse, R88, R52 ;  /* 0x000000580ccc723c */ /* 0x048fec0000041834 */
[C---:B------:R-:W-:Y:S06]  /*16c0*/  HMMA.16816.F32.BF16 R200, R12.reuse, R96, R48 ;  /* 0x000000600cc8723c */ /* 0x040fec0000041830 */
[C---:B----4-:R-:W-:Y:S06]  /*16d0*/  HMMA.16816.F32.BF16 R152, R12.reuse, R104, R64 ;  /* 0x000000680c98723c */ /* 0x050fec0000041840 */
        /* <DEDUP_REMOVED lines=11> */
[----:B------:R-:W2:Y:S05]  /*1790*/  LDSM.16.M88.4 R12, [R235] ;  /* 0x00000000eb0c783b */ /* 0x000eaa0000000200 */
[C---:B------:R-:W-:Y:S06]  /*17a0*/  HMMA.16816.F32.BF16 R40, R8.reuse, R80, R196 ;  /* 0x000000500828723c */ /* 0x040fec00000418c4 */
[C---:B------:R-:W-:Y:S06]  /*17b0*/  HMMA.16816.F32.BF16 R80, R8.reuse, R82, R76 ;  /* 0x000000520850723c */ /* 0x040fec000004184c */
[C---:B------:R-:W-:Y:S06]  /*17c0*/  HMMA.16816.F32.BF16 R144, R8.reuse, R108, R184 ;  /* 0x0000006c0890723c */ /* 0x040fec00000418b8 */
[C---:B------:R-:W-:Y:S06]  /*17d0*/  HMMA.16816.F32.BF16 R108, R8.reuse, R110, R228 ;  /* 0x0000006e086c723c */ /* 0x040fec00000418e4 */
[----:B------:R-:W-:Y:S01]  /*17e0*/  HMMA.16816.F32.BF16 R128, R8, R88, R172 ;  /* 0x000000580880723c */ /* 0x000fe200000418ac */
[----:B------:R-:W-:-:S05]  /*17f0*/  IMAD.IADD R231, R2, 0x1, R238 ;  /* 0x0000000102e77824 */ /* 0x000fca00078e02ee */
        /* <DEDUP_REMOVED lines=11> */
[----:B------:R-:W-:Y:S05]  /*18b0*/  LDSM.16.M88.4 R8, [R236] ;  /* 0x00000000ec08783b */ /* 0x000fea0000000200 */
[C---:B------:R-:W-:Y:S01]  /*18c0*/  HMMA.16816.F32.BF16 R172, R4.reuse, R138, R36 ;  /* 0x0000008a04ac723c */ /* 0x040fe20000041824 */
[----:B------:R-:W3:Y:S05]  /*18d0*/  LDSM.16.M88.4 R36, [R231] ;  /* 0x00000000e724783b */ /* 0x000eea0000000200 */
[C---:B------:R-:W-:Y:S06]  /*18e0*/  HMMA.16816.F32.BF16 R184, R4.reuse, R32, R152 ;  /* 0x0000002004b8723c */ /* 0x040fec0000041898 */
[C---:B-1----:R-:W-:Y:S06]  /*18f0*/  HMMA.16816.F32.BF16 R196, R4.reuse, R44, R132 ;  /* 0x0000002c04c4723c */ /* 0x042fec0000041884 */
[C---:B------:R-:W-:Y:S06]  /*1900*/  HMMA.16816.F32.BF16 R212, R4.reuse, R124, R120 ;  /* 0x0000007c04d4723c */ /* 0x040fec0000041878 */
[C---:B------:R-:W-:Y:S06]  /*1910*/  HMMA.16816.F32.BF16 R208, R4.reuse, R16, R208 ;  /* 0x0000001004d0723c */ /* 0x040fec00000418d0 */
[C---:B------:R-:W-:Y:S06]  /*1920*/  HMMA.16816.F32.BF16 R204, R4.reuse, R28, R204 ;  /* 0x0000001c04cc723c */ /* 0x040fec00000418cc */
[C---:B------:R-:W-:Y:S06]  /*1930*/  HMMA.16816.F32.BF16 R200, R4.reuse, R24, R200 ;  /* 0x0000001804c8723c */ /* 0x040fec00000418c8 */
[C---:B------:R-:W-:Y:S06]  /*1940*/  HMMA.16816.F32.BF16 R192, R4.reuse, R20, R192 ;  /* 0x0000001404c0723c */ /* 0x040fec00000418c0 */
[C---:B------:R-:W-:Y:S01]  /*1950*/  HMMA.16816.F32.BF16 R216, R4.reuse, R136, R48 ;  /* 0x0000008804d8723c */ /* 0x040fe20000041830 */
[----:B------:R-:W-:Y:S05]  /*1960*/  LDSM.16.M88.4 R48, [R231+0x2800] ;  /* 0x00280000e730783b */ /* 0x000fea0000000200 */
        /* <DEDUP_REMOVED lines=8> */
[----:B------:R-:W-:Y:S06]  /*19f0*/  HMMA.16816.F32.BF16 R168, R4, R126, R52 ;  /* 0x0000007e04a8723c */ /* 0x000fec0000041834 */
[C---:B--2---:R-:W-:Y:S06]  /*1a00*/  HMMA.16816.F32.BF16 R4, R12.reuse, R16, R40 ;  /* 0x000000100c04723c */ /* 0x044fec0000041828 */
[C---:B------:R-:W-:Y:S01]  /*1a10*/  HMMA.16816.F32.BF16 R52, R12.reuse, R18, R80 ;  /* 0x000000120c34723c */ /* 0x040fe20000041850 */
[----:B------:R-:W1:Y:S05]  /*1a20*/  LDSM.16.M88.4 R16, [R231+0x800] ;  /* 0x00080000e710783b */ /* 0x000e6a0000000200 */
[C---:B------:R-:W-:Y:S06]  /*1a30*/  HMMA.16816.F32.BF16 R92, R12.reuse, R30, R76 ;  /* 0x0000001e0c5c723c */ /* 0x040fec000004184c */
[C---:B------:R-:W-:Y:S06]  /*1a40*/  HMMA.16816.F32.BF16 R80, R12.reuse, R20, R144 ;  /* 0x000000140c50723c */ /* 0x040fec0000041890 */
[C---:B------:R-:W-:Y:S01]  /*1a50*/  HMMA.16816.F32.BF16 R76, R12.reuse, R22, R108 ;  /* 0x000000160c4c723c */ /* 0x040fe2000004186c */
[----:B------:R-:W2:Y:S05]  /*1a60*/  LDSM.16.M88.4 R20, [R231+0x1000] ;  /* 0x00100000e714783b */ /* 0x000eaa0000000200 */
[C---:B------:R-:W-:Y:S01]  /*1a70*/  HMMA.16816.F32.BF16 R96, R12.reuse, R28, R128 ;  /* 0x0000001c0c60723c */ /* 0x040fe20000041880 */
[----:B------:R-:W-:Y:S05]  /*1a80*/  LDSM.16.M88.4 R28, [R231+0x2000] ;  /* 0x00200000e71c783b */ /* 0x000fea0000000200 */
[----:B------:R-:W-:Y:S06]  /*1a90*/  HMMA.16816.F32.BF16 R40, R12, R46, R100 ;  /* 0x0000002e0c28723c */ /* 0x000fec0000041864 */
[----:B---3--:R-:W-:Y:S01]  /*1aa0*/  HMMA.16816.F32.BF16 R100, R8, R36, R4 ;  /* 0x000000240864723c */ /* 0x008fe20000041804 */
[----:B------:R-:W-:Y:S05]  /*1ab0*/  LDSM.16.M88.4 R4, [R236+0x2000] ;  /* 0x00200000ec04783b */ /* 0x000fea0000000200 */
[C---:B------:R-:W-:Y:S06]  /*1ac0*/  HMMA.16816.F32.BF16 R88, R12.reuse, R24, R140 ;  /* 0x000000180c58723c */ /* 0x040fec000004188c */
[----:B------:R-:W-:Y:S01]  /*1ad0*/  HMMA.16816.F32.BF16 R84, R12, R26, R72 ;  /* 0x0000001a0c54723c */ /* 0x000fe20000041848 */
[----:B------:R-:W3:Y:S01]  /*1ae0*/  LDSM.16.M88.4 R24, [R231+0x1800] ;  /* 0x00180000e718783b */ /* 0x000ee20000000200 */
[----:B------:R-:W-:-:S04]  /*1af0*/  DEPBAR.LE SB0, 0x0 ;  /* 0x000080000000791a */ /* 0x000fc80000000000 */
[----:B------:R-:W-:Y:S06]  /*1b00*/  HMMA.16816.F32.BF16 R64, R12, R34, R104 ;  /* 0x000000220c40723c */ /* 0x000fec0000041868 */
[----:B------:R-:W-:Y:S01]  /*1b10*/  HMMA.16816.F32.BF16 R104, R8, R38, R52 ;  /* 0x000000260868723c */ /* 0x000fe20000041834 */
[----:B------:R-:W-:-:S05]  /*1b20*/  FMNMX.FTZ R2, R100, R101, !PT ;  /* 0x0000006564027209 */ /* 0x000fca0007810000 */
[----:B-1----:R-:W-:Y:S06]  /*1b30*/  HMMA.16816.F32.BF16 R96, R8, R16, R96 ;  /* 0x000000100860723c */ /* 0x002fec0000041860 */
[C---:B------:R-:W-:Y:S06]  /*1b40*/  HMMA.16816.F32.BF16 R52, R12.reuse, R136, R188 ;  /* 0x000000880c34723c */ /* 0x040fec00000418bc */
[C---:B------:R-:W-:Y:S06]  /*1b50*/  HMMA.16816.F32.BF16 R72, R12.reuse, R32, R148 ;  /* 0x000000200c48723c */ /* 0x040fec0000041894 */
[----:B------:R-:W-:Y:S01]  /*1b60*/  HMMA.16816.F32.BF16 R60, R12, R44, R176 ;  /* 0x0000002c0c3c723c */ /* 0x000fe200000418b0 */
[----:B------:R-:W-:-:S04]  /*1b70*/  FMNMX.FTZ R2, R104, R2, !PT ;  /* 0x0000000268027209 */ /* 0x000fc80007810000 */
[----:B------:R-:W-:Y:S01]  /*1b80*/  FMNMX.FTZ R2, R105, R2, !PT ;  /* 0x0000000269027209 */ /* 0x000fe20007810000 */
[----:B------:R-:W-:Y:S03]  /*1b90*/  HMMA.16816.F32.BF16 R32, R12, R124, R180 ;  /* 0x0000007c0c20723c */ /* 0x000fe600000418b4 */
[----:B------:R-:W-:-:S03]  /*1ba0*/  FMNMX.FTZ R2, R96, R2, !PT ;  /* 0x0000000260027209 */ /* 0x000fc60007810000 */
[----:B------:R-:W-:Y:S01]  /*1bb0*/  HMMA.16816.F32.BF16 R44, R12, R126, R156 ;  /* 0x0000007e0c2c723c */ /* 0x000fe2000004189c */
[----:B------:R-:W-:-:S05]  /*1bc0*/  FMNMX.FTZ R2, R97, R2, !PT ;  /* 0x0000000261027209 */ /* 0x000fca0007810000 */
[C---:B------:R-:W-:Y:S06]  /*1bd0*/  HMMA.16816.F32.BF16 R124, R8.reuse, R18, R92 ;  /* 0x00000012087c723c */ /* 0x040fec000004185c */
[C---:B--2---:R-:W-:Y:S06]  /*1be0*/  HMMA.16816.F32.BF16 R140, R8.reuse, R20, R88 ;  /* 0x00000014088c723c */ /* 0x044fec0000041858 */
[C---:B------:R-:W-:Y:S06]  /*1bf0*/  HMMA.16816.F32.BF16 R144, R8.reuse, R22, R84 ;  /* 0x000000160890723c */ /* 0x040fec0000041854 */
[----:B------:R-:W-:Y:S06]  /*1c00*/  HMMA.16816.F32.BF16 R248, R8, R68, R52 ;  /* 0x0000004408f8723c */ /* 0x000fec0000041834 */
[----:B------:R-:W-:Y:S01]  /*1c10*/  HMMA.16816.F32.BF16 R12, R12, R138, R160 ;  /* 0x0000008a0c0c723c */ /* 0x000fe200000418a0 */
[----:B------:R-:W-:-:S04]  /*1c20*/  FMNMX.FTZ R2, R124, R2, !PT ;  /* 0x000000027c027209 */ /* 0x000fc80007810000 */
[----:B------:R-:W-:Y:S01]  /*1c30*/  FMNMX.FTZ R2, R125, R2, !PT ;  /* 0x000000027d027209 */ /* 0x000fe20007810000 */
[----:B------:R-:W-:Y:S03]  /*1c40*/  HMMA.16816.F32.BF16 R224, R8, R56, R32 ;  /* 0x0000003808e0723c */ /* 0x000fe60000041820 */
[----:B------:R-:W-:-:S03]  /*1c50*/  FMNMX.FTZ R2, R140, R2, !PT ;  /* 0x000000028c027209 */ /* 0x000fc60007810000 */
[----:B---3--:R-:W-:Y:S01]  /*1c60*/  HMMA.16816.F32.BF16 R156, R8, R24, R80 ;  /* 0x00000018089c723c */ /* 0x008fe20000041850 */
[----:B------:R-:W-:-:S04]  /*1c70*/  FMNMX.FTZ R2, R141, R2, !PT ;  /* 0x000000028d027209 */ /* 0x000fc80007810000 */
[----:B------:R-:W-:Y:S01]  /*1c80*/  FMNMX.FTZ R2, R144, R2, !PT ;  /* 0x0000000290027209 */ /* 0x000fe20007810000 */
[----:B------:R-:W-:Y:S01]  /*1c90*/  HMMA.16816.F32.BF16 R32, R4, R36, R208 ;  /* 0x000000240420723c */ /* 0x000fe200000418d0 */
[----:B------:R1:W-:Y:S01]  /*1ca0*/  STL.64 [R1+0x8], R250 ;  /* 0x000008fa01007387 */ /* 0x0003e20000100a00 */
[----:B------:R-:W-:-:S04]  /*1cb0*/  IMAD.MOV.U32 R252, RZ, RZ, R249 ;  /* 0x000000fffffc7224 */ /* 0x000fc800078e00f9 */
[----:B------:R-:W-:Y:S06]  /*1cc0*/  HMMA.16816.F32.BF16 R36, R4, R38, R116 ;  /* 0x000000260424723c */ /* 0x000fec0000041874 */
[C---:B------:R-:W-:Y:S06]  /*1cd0*/  HMMA.16816.F32.BF16 R160, R8.reuse, R26, R76 ;  /* 0x0000001a08a0723c */ /* 0x040fec000004184c */
[----:B------:R-:W-:Y:S06]  /*1ce0*/  HMMA.16816.F32.BF16 R220, R8, R50, R40 ;  /* 0x0000003208dc723c */ /* 0x000fec0000041828 */
[----:B------:R-:W-:Y:S06]  /*1cf0*/  HMMA.16816.F32.BF16 R40, R4, R16, R204 ;  /* 0x000000100428723c */ /* 0x000fec00000418cc */
[C---:B------:R-:W-:Y:S06]  /*1d00*/  HMMA.16816.F32.BF16 R176, R8.reuse, R28, R72 ;  /* 0x0000001c08b0723c */ /* 0x040fec0000041848 */
[C---:B------:R-:W-:Y:S06]  /*1d10*/  HMMA.16816.F32.BF16 R240, R8.reuse, R58, R44 ;  /* 0x0000003a08f0723c */ /* 0x040fec000004182c */
[----:B------:R-:W-:Y:S01]  /*1d20*/  HMMA.16816.F32.BF16 R180, R8, R30, R64 ;  /* 0x0000001e08b4723c */ /* 0x000fe20000041840 */
[----:B------:R-:W-:-:S04]  /*1d30*/  IMAD.MOV.U32 R44, RZ, RZ, R248 ;  /* 0x000000ffff2c7224 */ /* 0x000fc800078e00f8 */
[----:B------:R-:W-:Y:S01]  /*1d40*/  IMAD.MOV.U32 R205, RZ, RZ, R44 ;  /* 0x000000ffffcd7224 */ /* 0x000fe200078e002c */
[C---:B------:R-:W-:Y:S06]  /*1d50*/  HMMA.16816.F32.BF16 R188, R8.reuse, R48, R60 ;  /* 0x0000003008bc723c */ /* 0x040fec000004183c */
[----:B-1----:R-:W-:Y:S06]  /*1d60*/  HMMA.16816.F32.BF16 R248, R8, R70, R12 ;  /* 0x0000004608f8723c */ /* 0x002fec000004180c */
[----:B------:R-:W-:Y:S01]  /*1d70*/  HMMA.16816.F32.BF16 R60, R4, R18, R112 ;  /* 0x00000012043c723c */ /* 0x000fe20000041870 */
[----:B------:R-:W-:-:S02]  /*1d80*/  FMNMX.FTZ R8, R145, R2, !PT ;  /* 0x0000000291087209 */ /* 0x000fc40007810000 */
[----:B------:R-:W-:Y:S02]  /*1d90*/  FMNMX.FTZ R2, R32, R33, !PT ;  /* 0x0000002120027209 */ /* 0x000fe40007810000 */
[----:B------:R-:W-:Y:S01]  /*1da0*/  FMNMX.FTZ R8, R156, R8, !PT ;  /* 0x000000089c087209 */ /* 0x000fe20007810000 */
[C---:B------:R-:W-:Y:S01]  /*1db0*/  HMMA.16816.F32.BF16 R128, R4.reuse, R20, R200 ;  /* 0x000000140480723c */ /* 0x040fe200000418c8 */
[----:B------:R-:W-:Y:S02]  /*1dc0*/  FMNMX.FTZ R2, R36, R2, !PT ;  /* 0x0000000224027209 */ /* 0x000fe40007810000 */
[----:B------:R-:W-:Y:S02]  /*1dd0*/  FMNMX.FTZ R9, R157, R8, !PT ;  /* 0x000000089d097209 */ /* 0x000fe40007810000 */
[----:B------:R-:W-:Y:S01]  /*1de0*/  FMNMX.FTZ R2, R37, R2, !PT ;  /* 0x0000000225027209 */ /* 0x000fe20007810000 */
[----:B------:R-:W-:Y:S01]  /*1df0*/  HMMA.16816.F32.BF16 R120, R4, R22, R120 ;  /* 0x000000160478723c */ /* 0x000fe20000041878 */
[----:B------:R-:W-:-:S02]  /*1e00*/  FMNMX.FTZ R9, R160, R9, !PT ;  /* 0x00000009a0097209 */ /* 0x000fc40007810000 */
[----:B------:R-:W-:Y:S02]  /*1e10*/  FMNMX.FTZ R2, R40, R2, !PT ;  /* 0x0000000228027209 */ /* 0x000fe40007810000 */
[----:B------:R-:W-:Y:S01]  /*1e20*/  FMNMX.FTZ R9, R161, R9, !PT ;  /* 0x00000009a1097209 */ /* 0x000fe20007810000 */
[----:B------:R-:W-:Y:S01]  /*1e30*/  HMMA.16816.F32.BF16 R192, R4, R24, R192 ;  /* 0x0000001804c0723c */ /* 0x000fe200000418c0 */
[----:B------:R-:W-:Y:S02]  /*1e40*/  FMNMX.FTZ R2, R41, R2, !PT ;  /* 0x0000000229027209 */ /* 0x000fe40007810000 */
[----:B------:R-:W-:-:S03]  /*1e50*/  FMNMX.FTZ R9, R176, R9, !PT ;  /* 0x00000009b0097209 */ /* 0x000fc60007810000 */
[----:B------:R-:W-:Y:S01]  /*1e60*/  FMNMX.FTZ R2, R60, R2, !PT ;  /* 0x000000023c027209 */ /* 0x000fe20007810000 */
[C---:B------:R-:W-:Y:S01]  /*1e70*/  HMMA.16816.F32.BF16 R148, R4.reuse, R26, R132 ;  /* 0x0000001a0494723c */ /* 0x040fe20000041884 */
[----:B------:R-:W-:Y:S02]  /*1e80*/  FMNMX.FTZ R9, R177, R9, !PT ;  /* 0x00000009b1097209 */ /* 0x000fe40007810000 */
[----:B------:R-:W-:Y:S02]  /*1e90*/  FMNMX.FTZ R2, R61, R2, !PT ;  /* 0x000000023d027209 */ /* 0x000fe40007810000 */
[----:B------:R-:W-:Y:S01]  /*1ea0*/  FMNMX.FTZ R9, R180, R9, !PT ;  /* 0x00000009b4097209 */ /* 0x000fe20007810000 */
[----:B------:R-:W-:Y:S01]  /*1eb0*/  HMMA.16816.F32.BF16 R184, R4, R28, R184 ;  /* 0x0000001c04b8723c */ /* 0x000fe200000418b8 */
[----:B------:R-:W-:Y:S02]  /*1ec0*/  FMNMX.FTZ R2, R128, R2, !PT ;  /* 0x0000000280027209 */ /* 0x000fe40007810000 */
[----:B------:R-:W-:-:S02]  /*1ed0*/  FMNMX.FTZ R9, R181, R9, !PT ;  /* 0x00000009b5097209 */ /* 0x000fc40007810000 */
        /* <DEDUP_REMOVED lines=25> */
[----:B------:R-:W-:Y:S01]  /*2070*/  HMMA.16816.F32.BF16 R172, R4, R70, R172 ;  /* 0x0000004604ac723c */ /* 0x000fe200000418ac */
        /* <DEDUP_REMOVED lines=11> */
[----:B------:R-:W-:Y:S06]  /*2130*/  BAR.SYNC.DEFER_BLOCKING 0x0 ;  /* 0x0000000000007b1d */ /* 0x000fec0000010000 */
[----:B------:R-:W-:Y:S05]  /*2140*/  @!P0 BRA `(.L_x_118) ;  /* 0x00000000008c8947 */ /* 0x000fea0003800000 */
[----:B------:R-:W2:Y:S01]  /*2150*/  LDL.64 R228, [R1+0x48] ;  /* 0x0000480001e47983 */ /* 0x000ea20000100a00 */
[----:B------:R-:W-:-:S04]  /*2160*/  LEA.HI.SX32 R2, R247, 0xfffffffe, 0x19 ;  /* 0xfffffffef7027811 */ /* 0x000fc800078fcaff */
[----:B------:R-:W-:Y:S01]  /*2170*/  SHF.R.S32.HI R5, RZ, 0x1f, R2 ;  /* 0x0000001fff057819 */ /* 0x000fe20000011402 */
[C---:B------:R-:W-:Y:S02]  /*2180*/  IMAD R4, R2.reuse, UR19, RZ ;  /* 0x0000001302047c24 */ /* 0x040fe4000f8e02ff */
[----:B--2---:R-:W-:-:S04]  /*2190*/  IMAD.WIDE.U32 R6, R2, UR20, R228 ;  /* 0x0000001402067c25 */ /* 0x004fc8000f8e00e4 */
[----:B------:R-:W-:Y:S01]  /*21a0*/  IMAD R2, R5, UR20, R4 ;  /* 0x0000001405027c24 */ /* 0x000fe2000f8e0204 */
[----:B------:R-:W-:-:S03]  /*21b0*/  LEA R4, P2, R6, UR6, 0x1 ;  /* 0x0000000606047c11 */ /* 0x000fc6000f8408ff */
[----:B------:R-:W-:Y:S01]  /*21c0*/  IMAD.IADD R2, R7, 0x1, R2 ;  /* 0x0000000107027824 */ /* 0x000fe200078e0202 */
[----:B------:R-:W-:-:S04]  /*21d0*/  IADD3 R14, P1, R4, UR14, RZ ;  /* 0x0000000e040e7c10 */ /* 0x000fc8000ff3e0ff */
        /* <DEDUP_REMOVED lines=9> */
[----:B------:R-:W-:Y:S01]  /*2270*/  LDGSTS.E.BYPASS.LTC128B.128 [R246+0x4800], desc[UR16][R14.64] ;  /* 0x048000000ef67fae */ /* 0x000fe2000b901d50 */
[----:B------:R-:W-:-:S02]  /*2280*/  IADD3 R8, P2, R10, UR14, RZ ;  /* 0x0000000e0a087c10 */ /* 0x000fc4000ff5e0ff */
        /* <DEDUP_REMOVED lines=8> */
[----:B-1----:R-:W-:-:S04]  /*2310*/  IADD3 R4, P2, R6, UR14, RZ ;  /* 0x0000000e06047c10 */ /* 0x002fc8000ff5e0ff */
[----:B------:R-:W-:Y:S02]  /*2320*/  IADD3.X R5, R7, UR15, RZ, P2, !PT ;  /* 0x0000000f07057c10 */ /* 0x000fe400097fe4ff */
[----:B--2---:R-:W-:-:S03]  /*2330*/  IADD3 R12, P1, R4, UR14, RZ ;  /* 0x0000000e040c7c10 */ /* 0x004fc6000ff3e0ff */
[----:B------:R3:W-:Y:S01]  /*2340*/  LDGSTS.E.BYPASS.LTC128B.128 [R246+0x7000], desc[UR16][R4.64] ;  /* 0x0700000004f67fae */ /* 0x0007e2000b901d50 */
[----:B------:R-:W-:-:S05]  /*2350*/  IADD3.X R13, R5, UR15, RZ, P1, !PT ;  /* 0x0000000f050d7c10 */ /* 0x000fca0008ffe4ff */
[----:B------:R3:W-:Y:S04]  /*2360*/  LDGSTS.E.BYPASS.LTC128B.128 [R246+0x7800], desc[UR16][R12.64] ;  /* 0x078000000cf67fae */ /* 0x0007e8000b901d50 */
[----:B------:R-:W0:Y:S02]  /*2370*/  LDGDEPBAR ;  /* 0x00000000000079af */ /* 0x000e240000000000 */
.L_x_118:
[----:B---3--:R-:W2:Y:S01]  /*2380*/  LDL.LU R11, [R1+0xc] ;  /* 0x00000c00010b7983 */ /* 0x008ea20000300800 */
[----:B------:R-:W-:Y:S01]  /*2390*/  FMNMX.FTZ R2, R63, R17, !PT ;  /* 0x000000113f027209 */ /* 0x000fe20007810000 */
[----:B------:R-:W-:Y:S02]  /*23a0*/  ULDC UR4, c[0x0][0x2ec] ;  /* 0x0000bb0000047ab9 */ /* 0x000fe40000000800 */
[----:B------:R-:W3:Y:S01]  /*23b0*/  LDL.LU R12, [R1+0x8] ;  /* 0x00000800010c7983 */ /* 0x000ee20000300800 */
[----:B------:R-:W-:Y:S02]  /*23c0*/  FMNMX.FTZ R4, R197, R18, !PT ;  /* 0x00000012c5047209 */ /* 0x000fe40007810000 */
[----:B------:R-:W-:Y:S01]  /*23d0*/  FMNMX.FTZ R2, R130, R2, !PT ;  /* 0x0000000282027209 */ /* 0x000fe20007810000 */
[----:B------:R-:W1:Y:S01]  /*23e0*/  SHFL.BFLY PT, R5, R16, 0x2, 0x1f ;  /* 0x0c401f0010057f89 */ /* 0x000e6200000e0000 */
[----:B------:R-:W-:Y:S02]  /*23f0*/  FMNMX.FTZ R4, R164, R4, !PT ;  /* 0x00000004a4047209 */ /* 0x000fe40007810000 */
[----:B------:R-:W-:Y:S01]  /*2400*/  FMNMX.FTZ R2, R131, R2, !PT ;  /* 0x0000000283027209 */ /* 0x000fe20007810000 */
[----:B------:R-:W-:Y:S01]  /*2410*/  STL [R1+0x9c], R238 ;  /* 0x00009cee01007387 */ /* 0x000fe20000100800 */
[----:B------:R-:W-:-:S02]  /*2420*/  FMNMX.FTZ R4, R165, R4, !PT ;  /* 0x00000004a5047209 */ /* 0x000fc40007810000 */
[----:B------:R-:W-:Y:S01]  /*2430*/  FMNMX.FTZ R2, R122, R2, !PT ;  /* 0x000000027a027209 */ /* 0x000fe20007810000 */
[----:B------:R-:W-:Y:S01]  /*2440*/  STL [R1+0x98], R247 ;  /* 0x000098f701007387 */ /* 0x000fe20000100800 */
[----:B------:R-:W-:Y:S02]  /*2450*/  FMNMX.FTZ R4, R212, R4, !PT ;  /* 0x00000004d4047209 */ /* 0x000fe40007810000 */
[----:B------:R-:W-:Y:S01]  /*2460*/  FMNMX.FTZ R2, R123, R2, !PT ;  /* 0x000000027b027209 */ /* 0x000fe20007810000 */
[----:B------:R-:W-:Y:S01]  /*2470*/  STL [R1+0x94], R246 ;  /* 0x000094f601007387 */ /* 0x000fe20000100800 */
        /* <DEDUP_REMOVED lines=9> */
[----:B-1----:R-:W-:Y:S02]  /*2510*/  FMNMX.FTZ R5, R16, R5, !PT ;  /* 0x0000000510057209 */ /* 0x002fe40007810000 */
[----:B------:R-:W-:Y:S01]  /*2520*/  FMNMX.FTZ R4, R216, R4, !PT ;  /* 0x00000004d8047209 */ /* 0x000fe20007810000 */
[----:B------:R-:W-:Y:S01]  /*2530*/  STL [R1+0x84], R234 ;  /* 0x000084ea01007387 */ /* 0x000fe20000100800 */
[----:B------:R-:W-:-:S02]  /*2540*/  FMNMX.FTZ R2, R151, R2, !PT ;  /* 0x0000000297027209 */ /* 0x000fc40007810000 */
[----:B------:R-:W-:Y:S01]  /*2550*/  FMNMX.FTZ R4, R217, R4, !PT ;  /* 0x00000004d9047209 */ /* 0x000fe20007810000 */
[----:B------:R-:W1:Y:S01]  /*2560*/  SHFL.BFLY PT, R6, R5, 0x1, 0x1f ;  /* 0x0c201f0005067f89 */ /* 0x000e6200000e0000 */
        /* <DEDUP_REMOVED lines=8> */
[----:B------:R-:W4:Y:S01]  /*25f0*/  SHFL.BFLY PT, R8, R7, 0x2, 0x1f ;  /* 0x0c401f0007087f89 */ /* 0x000f2200000e0000 */
[----:B------:R-:W-:-:S03]  /*2600*/  FMNMX.FTZ R2, R155, R2, !PT ;  /* 0x000000029b027209 */ /* 0x000fc60007810000 */
[----:B------:R-:W-:Y:S01]  /*2610*/  STL [R1+0x78], R231 ;  /* 0x000078e701007387 */ /* 0x000fe20000100800 */
[----:B------:R-:W-:-:S04]  /*2620*/  FMNMX.FTZ R2, R198, R2, !PT ;  /* 0x00000002c6027209 */ /* 0x000fc80007810000 */
[----:B------:R-:W-:Y:S02]  /*2630*/  FMNMX.FTZ R2, R199, R2, !PT ;  /* 0x00000002c7027209 */ /* 0x000fe40007810000 */
[----:B-1----:R-:W-:Y:S02]  /*2640*/  FMNMX.FTZ R136, R5, R6, !PT ;  /* 0x0000000605887209 */ /* 0x002fe40007810000 */
[----:B------:R-:W-:Y:S02]  /*2650*/  FMNMX.FTZ R5, R106, R4, !PT ;  /* 0x000000046a057209 */ /* 0x000fe40007810000 */
[----:B------:R-:W-:Y:S01]  /*2660*/  FMNMX.FTZ R4, R166, R2, !PT ;  /* 0x00000002a6047209 */ /* 0x000fe20007810000 */
[C---:B------:R-:W-:Y:S01]  /*2670*/  FMUL.FTZ R2, R136.reuse, UR4 ;  /* 0x0000000488027c20 */ /* 0x040fe20008410000 */
[----:B------:R-:W-:Y:S01]  /*2680*/  FSETP.NEU.FTZ.AND P1, PT, R136, -INF , PT ;  /* 0xff8000008800780b */ /* 0x000fe20003f3d000 */
[----:B------:R-:W-:Y:S01]  /*2690*/  STL [R1+0xa0], R136 ;  /* 0x0000a08801007387 */ /* 0x000fe20000100800 */
[----:B------:R-:W-:-:S02]  /*26a0*/  FMNMX.FTZ R4, R167, R4, !PT ;  /* 0x00000004a7047209 */ /* 0x000fc40007810000 */
[----:B------:R-:W-:Y:S02]  /*26b0*/  FMNMX.FTZ R5, R107, R5, !PT ;  /* 0x000000056b057209 */ /* 0x000fe40007810000 */
[----:B------:R-:W-:Y:S02]  /*26c0*/  FSEL R6, R2, RZ, P1 ;  /* 0x000000ff02067208 */ /* 0x000fe40000800000 */
[----:B------:R-:W-:Y:S02]  /*26d0*/  FMNMX.FTZ R2, R214, R4, !PT ;  /* 0x00000004d6027209 */ /* 0x000fe40007810000 */
[----:B------:R-:W-:Y:S01]  /*26e0*/  FMNMX.FTZ R4, R98, R5, !PT ;  /* 0x0000000562047209 */ /* 0x000fe20007810000 */
[----:B------:R-:W-:Y:S01]  /*26f0*/  FFMA.FTZ R5, R100, UR4, -R6 ;  /* 0x0000000464057c23 */ /* 0x000fe20008010806 */
[----:B----4-:R-:W-:Y:S02]  /*2700*/  FMNMX.FTZ R7, R7, R8, !PT ;  /* 0x0000000807077209 */ /* 0x010fe40007810000 */
[----:B------:R-:W-:Y:S01]  /*2710*/  FMNMX.FTZ R4, R99, R4, !PT ;  /* 0x0000000463047209 */ /* 0x000fe20007810000 */
[----:B------:R1:W-:Y:S01]  /*2720*/  MUFU.EX2 R239, R5 ;  /* 0x0000000500ef7308 */ /* 0x0003e20000000800 */
[----:B------:R-:W-:Y:S01]  /*2730*/  FMNMX.FTZ R2, R215, R2, !PT ;  /* 0x00000002d7027209 */ /* 0x000fe20007810000 */
[----:B------:R-:W4:Y:S01]  /*2740*/  SHFL.BFLY PT, R9, R7, 0x1, 0x1f ;  /* 0x0c201f0007097f89 */ /* 0x000f2200000e0000 */
        /* <DEDUP_REMOVED lines=8> */
[----:B------:R-:W-:-:S03]  /*27d0*/  FMNMX.FTZ R2, R219, R2, !PT ;  /* 0x00000002db027209 */ /* 0x000fc60007810000 */
[----:B------:R1:W-:Y:S01]  /*27e0*/  MUFU.EX2 R10, R5 ;  /* 0x00000005000a7308 */ /* 0x0003e20000000800 */
[----:B------:R-:W-:Y:S02]  /*27f0*/  FMNMX.FTZ R2, R174, R2, !PT ;  /* 0x00000002ae027209 */ /* 0x000fe40007810000 */
[----:B----4-:R-:W-:Y:S01]  /*2800*/  FMNMX.FTZ R134, R7, R9, !PT ;  /* 0x0000000907867209 */ /* 0x010fe20007810000 */
[----:B------:R-:W-:Y:S01]  /*2810*/  FFMA.FTZ R7, R97, UR4, -R6 ;  /* 0x0000000461077c23 */ /* 0x000fe20008010806 */
[----:B------:R-:W-:Y:S02]  /*2820*/  FMNMX.FTZ R2, R175, R2, !PT ;  /* 0x00000002af027209 */ /* 0x000fe40007810000 */
[----:B------:R-:W-:-:S03]  /*2830*/  FSETP.NEU.FTZ.AND P1, PT, R134, -INF , PT ;  /* 0xff8000008600780b */ /* 0x000fc60003f3d000 */
[----:B------:R-:W-:Y:S01]  /*2840*/  MUFU.EX2 R7, R7 ;  /* 0x0000000700077308 */ /* 0x000fe20000000800 */
[----:B------:R-:W4:Y:S01]  /*2850*/  SHFL.BFLY PT, R8, R2, 0x2, 0x1f ;  /* 0x0c401f0002087f89 */ /* 0x000f2200000e0000 */
[----:B-1----:R-:W-:-:S06]  /*2860*/  FFMA.FTZ R5, R104, UR4, -R6 ;  /* 0x0000000468057c23 */ /* 0x002fcc0008010806 */
[----:B------:R-:W1:Y:S01]  /*2870*/  MUFU.EX2 R137, R5 ;  /* 0x0000000500897308 */ /* 0x000e620000000800 */
[----:B----4-:R-:W-:Y:S01]  /*2880*/  FMNMX.FTZ R2, R2, R8, !PT ;  /* 0x0000000802027209 */ /* 0x010fe20007810000 */
[----:B-1----:R-:W-:Y:S01]  /*2890*/  STL [R1+0x60], R137 ;  /* 0x0000608901007387 */ /* 0x002fe20000100800 */
[----:B------:R-:W-:Y:S01]  /*28a0*/  FMNMX.FTZ R5, R146, R4, !PT ;  /* 0x0000000492057209 */ /* 0x000fe20007810000 */
[--C-:B------:R-:W-:Y:S02]  /*28b0*/  FFMA.FTZ R4, R105, UR4, -R6.reuse ;  /* 0x0000000469047c23 */ /* 0x100fe40008010806 */
[----:B------:R-:W1:Y:S02]  /*28c0*/  SHFL.BFLY PT, R8, R2, 0x1, 0x1f ;  /* 0x0c201f0002087f89 */ /* 0x000e6400000e0000 */
[----:B------:R4:W4:Y:S02]  /*28d0*/  MUFU.EX2 R138, R4 ;  /* 0x00000004008a7308 */ /* 0x0009240000000800 */
[----:B----4-:R-:W-:Y:S01]  /*28e0*/  FMNMX.FTZ R4, R147, R5, !PT ;  /* 0x0000000593047209 */ /* 0x010fe20007810000 */
[----:B------:R-:W-:Y:S01]  /*28f0*/  FFMA.FTZ R5, R96, UR4, -R6 ;  /* 0x0000000460057c23 */ /* 0x000fe20008010806 */
[----:B------:R-:W-:Y:S02]  /*2900*/  STL [R1+0x64], R138 ;  /* 0x0000648a01007387 */ /* 0x000fe40000100800 */
[----:B------:R-:W-:-:S02]  /*2910*/  FMNMX.FTZ R4, R158, R4, !PT ;  /* 0x000000049e047209 */ /* 0x000fc40007810000 */
[----:B------:R4:W4:Y:S01]  /*2920*/  MUFU.EX2 R82, R5 ;  /* 0x0000000500527308 */ /* 0x0009220000000800 */
[----:B-1----:R-:W-:Y:S02]  /*2930*/  FMNMX.FTZ R132, R2, R8, !PT ;  /* 0x0000000802847209 */ /* 0x002fe40007810000 */
[----:B------:R-:W-:-:S04]  /*2940*/  FMNMX.FTZ R4, R159, R4, !PT ;  /* 0x000000049f047209 */ /* 0x000fc80007810000 */
[----:B------:R-:W-:-:S04]  /*2950*/  FMNMX.FTZ R4, R162, R4, !PT ;  /* 0x00000004a2047209 */ /* 0x000fc80007810000 */
[----:B------:R-:W-:-:S04]  /*2960*/  FMNMX.FTZ R4, R163, R4, !PT ;  /* 0x00000004a3047209 */ /* 0x000fc80007810000 */
[----:B------:R-:W-:Y:S01]  /*2970*/  FMNMX.FTZ R4, R178, R4, !PT ;  /* 0x00000004b2047209 */ /* 0x000fe20007810000 */
[----:B----4-:R-:W-:Y:S01]  /*2980*/  FMUL.FTZ R5, R134, UR4 ;  /* 0x0000000486057c20 */ /* 0x010fe20008410000 */
[----:B------:R-:W-:Y:S04]  /*2990*/  STL [R1+0x70], R82 ;  /* 0x0000705201007387 */ /* 0x000fe80000100800 */
[----:B------:R-:W-:Y:S01]  /*29a0*/  FSEL R5, R5, RZ, P1 ;  /* 0x000000ff05057208 */ /* 0x000fe20000800000 */
[----:B------:R-:W-:Y:S01]  /*29b0*/  STL [R1+0xa4], R134 ;  /* 0x0000a48601007387 */ /* 0x000fe20000100800 */
[----:B------:R-:W-:-:S03]  /*29c0*/  FSETP.NEU.FTZ.AND P1, PT, R132, -INF , PT ;  /* 0xff8000008400780b */ /* 0x000fc60003f3d000 */
[----:B------:R1:W-:Y:S01]  /*29d0*/  STL [R1+0x74], R7 ;  /* 0x0000740701007387 */ /* 0x0003e20000100800 */
[--C-:B------:R-:W-:Y:S01]  /*29e0*/  FFMA.FTZ R2, R41, UR4, -R5.reuse ;  /* 0x0000000429027c23 */ /* 0x100fe20008010805 */
[----:B------:R-:W-:-:S03]  /*29f0*/  FFMA.FTZ R8, R60, UR4, -R5 ;  /* 0x000000043c087c23 */ /* 0x000fc60008010805 */
[----:B------:R4:W-:Y:S08]  /*2a00*/  MUFU.EX2 R13, R2 ;  /* 0x00000002000d7308 */ /* 0x0009f00000000800 */
[----:B------:R-:W-:Y:S01]  /*2a10*/  MUFU.EX2 R136, R8 ;  /* 0x0000000800887308 */ /* 0x000fe20000000800 */
[----:B----4-:R-:W-:Y:S01]  /*2a20*/  FMUL.FTZ R2, R132, UR4 ;  /* 0x0000000484027c20 */ /* 0x010fe20008410000 */
[----:B-1----:R-:W-:-:S06]  /*2a30*/  FFMA.FTZ R7, R32, UR4, -R5 ;  /* 0x0000000420077c23 */ /* 0x002fcc0008010805 */
[----:B------:R1:W-:Y:S02]  /*2a40*/  MUFU.EX2 R80, R7 ;  /* 0x0000000700507308 */ /* 0x0003e40000000800 */
[----:B-1----:R-:W-:Y:S01]  /*2a50*/  FMNMX.FTZ R7, R179, R4, !PT ;  /* 0x00000004b3077209 */ /* 0x002fe20007810000 */
[----:B------:R-:W-:-:S03]  /*2a60*/  FFMA.FTZ R4, R33, UR4, -R5 ;  /* 0x0000000421047c23 */ /* 0x000fc60008010805 */
[----:B------:R-:W-:Y:S02]  /*2a70*/  FMNMX.FTZ R7, R182, R7, !PT ;  /* 0x00000007b6077209 */ /* 0x000fe40007810000 */
[----:B------:R1:W-:Y:S02]  /*2a80*/  MUFU.EX2 R81, R4 ;  /* 0x0000000400517308 */ /* 0x0003e40000000800 */
[----:B-1----:R-:W-:Y:S01]  /*2a90*/  FMNMX.FTZ R4, R183, R7, !PT ;  /* 0x00000007b7047209 */ /* 0x002fe20007810000 */
[----:B------:R-:W-:-:S03]  /*2aa0*/  FFMA.FTZ R7, R36, UR4, -R5 ;  /* 0x0000000424077c23 */ /* 0x000fc60008010805 */
[----:B------:R-:W-:Y:S02]  /*2ab0*/  FMNMX.FTZ R4, R190, R4, !PT ;  /* 0x00000004be047209 */ /* 0x000fe40007810000 */
[----:B------:R1:W-:Y:S02]  /*2ac0*/  MUFU.EX2 R211, R7 ;  /* 0x0000000700d37308 */ /* 0x0003e40000000800 */
[----:B------:R-:W-:-:S04]  /*2ad0*/  FMNMX.FTZ R4, R191, R4, !PT ;  /* 0x00000004bf047209 */ /* 0x000fc80007810000 */
[----:B------:R-:W-:-:S04]  /*2ae0*/  FMNMX.FTZ R4, R222, R4, !PT ;  /* 0x00000004de047209 */ /* 0x000fc80007810000 */
[----:B------:R-:W-:-:S04]  /*2af0*/  FMNMX.FTZ R4, R223, R4, !PT ;  /* 0x00000004df047209 */ /* 0x000fc80007810000 */
[----:B------:R-:W-:Y:S01]  /*2b00*/  FMNMX.FTZ R4, R226, R4, !PT ;  /* 0x00000004e2047209 */ /* 0x000fe20007810000 */
[----:B-1----:R-:W-:-:S03]  /*2b10*/  FFMA.FTZ R7, R37, UR4, -R5 ;  /* 0x0000000425077c23 */ /* 0x002fc60008010805 */
[----:B------:R-:W-:Y:S01]  /*2b20*/  FMNMX.FTZ R4, R227, R4, !PT ;  /* 0x00000004e3047209 */ /* 0x000fe20007810000 */
[----:B------:R1:W-:Y:S03]  /*2b30*/  MUFU.EX2 R209, R7 ;  /* 0x0000000700d17308 */ /* 0x0003e60000000800 */
[----:B------:R-:W-:Y:S02]  /*2b40*/  FMNMX.FTZ R4, R242, R4, !PT ;  /* 0x00000004f2047209 */ /* 0x000fe40007810000 */
[----:B--2---:R-:W-:Y:S02]  /*2b50*/  MOV R133, R11 ;  /* 0x0000000b00857202 */ /* 0x004fe40000000f00 */
[----:B---3--:R-:W-:Y:S01]  /*2b60*/  MOV R206, R12 ;  /* 0x0000000c00ce7202 */ /* 0x008fe20000000f00 */
[----:B-1----:R-:W-:-:S04]  /*2b70*/  FFMA.FTZ R7, R40, UR4, -R5 ;  /* 0x0000000428077c23 */ /* 0x002fc80008010805 */
[----:B------:R1:W2:Y:S02]  /*2b80*/  MUFU.EX2 R12, R7 ;  /* 0x00000007000c7308 */ /* 0x0002a40000000800 */
[----:B-1----:R-:W-:Y:S01]  /*2b90*/  FMNMX.FTZ R7, R243, R4, !PT ;  /* 0x00000004f3077209 */ /* 0x002fe20007810000 */
[----:B--2---:R1:W-:Y:S01]  /*2ba0*/  STL [R1+0x68], R12 ;  /* 0x0000680c01007387 */ /* 0x0043e20000100800 */
[----:B------:R-:W-:Y:S02]  /*2bb0*/  FSEL R4, R2, RZ, P1 ;  /* 0x000000ff02047208 */ /* 0x000fe40000800000 */
[----:B------:R-:W-:Y:S01]  /*2bc0*/  FMNMX.FTZ R8, R206, R7, !PT ;  /* 0x00000007ce087209 */ /* 0x000fe20007810000 */
[----:B------:R-:W-:Y:S01]  /*2bd0*/  STL [R1+0xa8], R132 ;  /* 0x0000a88401007387 */ /* 0x000fe20000100800 */
[----:B------:R-:W-:Y:S01]  /*2be0*/  LOP3.LUT R2, R245, R244, RZ, 0xfc, !PT ;  /* 0x000000f4f5027212 */ /* 0x000fe200078efcff */
[----:B------:R-:W-:Y:S01]  /*2bf0*/  FFMA.FTZ R7, R34, UR4, -R4 ;  /* 0x0000000422077c23 */ /* 0x000fe20008010804 */
[----:B------:R-:W-:Y:S01]  /*2c00*/  FMNMX.FTZ R8, R133, R8, !PT ;  /* 0x0000000885087209 */ /* 0x000fe20007810000 */
[----:B------:R-:W-:Y:S01]  /*2c10*/  STL [R1+0x6c], R13 ;  /* 0x00006c0d01007387 */ /* 0x000fe20000100800 */
[----:B------:R-:W-:Y:S01]  /*2c20*/  LEA R139, R2, UR5, 0x1 ;  /* 0x00000005028b7c11 */ /* 0x000fe2000f8e08ff */
[----:B------:R2:W-:Y:S01]  /*2c30*/  MUFU.EX2 R234, R7 ;  /* 0x0000000700ea7308 */ /* 0x0005e20000000800 */
[----:B------:R-:W-:Y:S01]  /*2c40*/  FMNMX.FTZ R2, R250, R8, !PT ;  /* 0x00000008fa027209 */ /* 0x000fe20007810000 */
[----:B------:R-:W-:Y:S01]  /*2c50*/  IMAD.MOV.U32 R244, RZ, RZ, R10 ;  /* 0x000000fffff47224 */ /* 0x000fe200078e000a */
[-C--:B------:R-:W-:Y:S01]  /*2c60*/  IADD3 R228, R3, R139.reuse, RZ ;  /* 0x0000008b03e47210 */ /* 0x080fe20007ffe0ff */
[----:B------:R-:W-:Y:S01]  /*2c70*/  FFMA.FTZ R3, R38, UR4, -R4 ;  /* 0x0000000426037c23 */ /* 0x000fe20008010804 */
[----:B------:R-:W-:Y:S01]  /*2c80*/  FMNMX.FTZ R2, R251, R2, !PT ;  /* 0x00000002fb027209 */ /* 0x000fe20007810000 */
[----:B------:R-:W3:Y:S01]  /*2c90*/  LDSM.16.MT88.4 R24, [R139+0x8000] ;  /* 0x008000008b18783b */ /* 0x000ee20000004200 */
[C---:B------:R-:W-:Y:S01]  /*2ca0*/  IADD3 R230, R0.reuse, R139, RZ ;  /* 0x0000008b00e67210 */ /* 0x040fe20007ffe0ff */
[----:B------:R-:W-:Y:S01]  /*2cb0*/  MUFU.EX2 R210, R3 ;  /* 0x0000000300d27308 */ /* 0x000fe20000000800 */
[----:B------:R-:W-:-:S02]  /*2cc0*/  IMAD.IADD R229, R0, 0x1, R228 ;  /* 0x0000000100e57824 */ /* 0x000fc400078e02e4 */
[--C-:B------:R-:W-:Y:S01]  /*2cd0*/  FFMA.FTZ R0, R39, UR4, -R4.reuse ;  /* 0x0000000427007c23 */ /* 0x100fe20008010804 */
[----:B------:R-:W-:Y:S01]  /*2ce0*/  LDSM.16.MT88.4 R16, [R228+0x8000] ;  /* 0x00800000e410783b */ /* 0x000fe20000004200 */
[----:B------:R-:W-:Y:S02]  /*2cf0*/  F2FP.BF16.F32.PACK_AB R8, R81, R80 ;  /* 0x000000505108723e */ /* 0x000fe400000010ff */
[----:B------:R-:W-:Y:S01]  /*2d00*/  F2FP.BF16.F32.PACK_AB R10, R209, R211 ;  /* 0x000000d3d10a723e */ /* 0x000fe200000010ff */
[----:B------:R-:W4:Y:S01]  /*2d10*/  LDSM.16.MT88.4 R20, [R230+0x8000] ;  /* 0x00800000e614783b */ /* 0x000f220000004200 */
[----:B------:R3:W3:Y:S01]  /*2d20*/  MUFU.EX2 R245, R0 ;  /* 0x0000000000f57308 */ /* 0x0006e20000000800 */
[----:B--2---:R-:W-:Y:S01]  /*2d30*/  FFMA.FTZ R7, R35, UR4, -R4 ;  /* 0x0000000423077c23 */ /* 0x004fe20008010804 */
[----:B-1----:R-:W-:Y:S01]  /*2d40*/  F2FP.BF16.F32.PACK_AB R12, R13, R12 ;  /* 0x0000000c0d0c723e */ /* 0x002fe200000010ff */
[----:B------:R-:W-:Y:S04]  /*2d50*/  LDSM.16.MT88.4 R56, [R229+0x8000] ;  /* 0x00800000e538783b */ /* 0x000fe80000004200 */
[----:B------:R-:W-:Y:S01]  /*2d60*/  LDSM.16.MT88.4 R68, [R230+0x8800] ;  /* 0x00880000e644783b */ /* 0x000fe20000004200 */
[----:B------:R1:W2:Y:S03]  /*2d70*/  MUFU.EX2 R203, R7 ;  /* 0x0000000700cb7308 */ /* 0x0002a60000000800 */
[----:B------:R-:W-:Y:S04]  /*2d80*/  LDSM.16.MT88.4 R72, [R228+0x8800] ;  /* 0x00880000e448783b */ /* 0x000fe80000004200 */
[----:B------:R-:W-:Y:S01]  /*2d90*/  LDSM.16.MT88.4 R64, [R139+0x8800] ;  /* 0x008800008b40783b */ /* 0x000fe20000004200 */
[----:B---3--:R-:W-:Y:S01]  /*2da0*/  FFMA.FTZ R0, R61, UR4, -R5 ;  /* 0x000000043d007c23 */ /* 0x008fe20008010805 */
[----:B------:R-:W-:-:S02]  /*2db0*/  F2FP.BF16.F32.PACK_AB R11, R245, R210 ;  /* 0x000000d2f50b723e */ /* 0x000fc400000010ff */
[----:B------:R-:W-:Y:S01]  /*2dc0*/  LDSM.16.MT88.4 R76, [R229+0x8800] ;  /* 0x00880000e54c783b */ /* 0x000fe20000004200 */
[----:B------:R3:W-:Y:S03]  /*2dd0*/  MUFU.EX2 R14, R0 ;  /* 0x00000000000e7308 */ /* 0x0007e60000000800 */
[----:B-1----:R-:W1:Y:S01]  /*2de0*/  SHFL.BFLY PT, R7, R2, 0x2, 0x1f ;  /* 0x0c401f0002077f89 */ /* 0x002e6200000e0000 */
[----:B--2---:R-:W-:-:S07]  /*2df0*/  F2FP.BF16.F32.PACK_AB R9, R203, R234 ;  /* 0x000000eacb09723e */ /* 0x004fce00000010ff */
[----:B------:R-:W-:Y:S01]  /*2e00*/  HMMA.16816.F32.BF16 R52, R8, R24, RZ ;  /* 0x000000180834723c */ /* 0x000fe200000418ff */
[----:B---3--:R-:W-:-:S05]  /*2e10*/  FFMA.FTZ R0, R42, UR4, -R4 ;  /* 0x000000042a007c23 */ /* 0x008fca0008010804 */
[C---:B----4-:R-:W-:Y:S01]  /*2e20*/  HMMA.16816.F32.BF16 R36, R8.reuse, R22, RZ ;  /* 0x000000160824723c */ /* 0x050fe200000418ff */
[----:B------:R2:W-:Y:S05]  /*2e30*/  MUFU.EX2 R208, R0 ;  /* 0x0000000000d07308 */ /* 0x0005ea0000000800 */
[----:B------:R-:W-:Y:S01]  /*2e40*/  HMMA.16816.F32.BF16 R44, R8, R16, RZ ;  /* 0x00000010082c723c */ /* 0x000fe200000418ff */
[----:B-1----:R-:W-:-:S05]  /*2e50*/  FMNMX.FTZ R2, R2, R7, !PT ;  /* 0x0000000702027209 */ /* 0x002fca0007810000 */
[C---:B------:R-:W-:Y:S01]  /*2e60*/  HMMA.16816.F32.BF16 R48, R8.reuse, R20, RZ ;  /* 0x000000140830723c */ /* 0x040fe200000418ff */
[----:B------:R-:W1:Y:S05]  /*2e70*/  SHFL.BFLY PT, R3, R2, 0x1, 0x1f ;  /* 0x0c201f0002037f89 */ /* 0x000e6a00000e0000 */
[----:B------:R-:W-:Y:S01]  /*2e80*/  HMMA.16816.F32.BF16 R32, R8, R18, RZ ;  /* 0x000000120820723c */ /* 0x000fe200000418ff */
[----:B--2---:R-:W-:-:S04]  /*2e90*/  FFMA.FTZ R0, R43, UR4, -R4 ;  /* 0x000000042b007c23 */ /* 0x004fc80008010804 */
[----:B------:R2:W3:Y:S01]  /*2ea0*/  MUFU.EX2 R207, R0 ;  /* 0x0000000000cf7308 */ /* 0x0004e20000000800 */
[----:B------:R-:W-:Y:S01]  /*2eb0*/  HMMA.16816.F32.BF16 R40, R8, R26, RZ ;  /* 0x0000001a0828723c */ /* 0x000fe200000418ff */
[----:B-1----:R-:W-:Y:S01]  /*2ec0*/  FMNMX.FTZ R135, R2, R3, !PT ;  /* 0x0000000302877209 */ /* 0x002fe20007810000 */
[----:B------:R-:W-:Y:S01]  /*2ed0*/  FFMA.FTZ R2, R124, UR4, -R6 ;  /* 0x000000047c027c23 */ /* 0x000fe20008010806 */
[----:B--2---:R-:W-:-:S03]  /*2ee0*/  FFMA.FTZ R0, R62, UR4, -R4 ;  /* 0x000000043e007c23 */ /* 0x004fc60008010804 */
[----:B------:R-:W-:Y:S01]  /*2ef0*/  HMMA.16816.F32.BF16 R28, R8, R58, RZ ;  /* 0x0000003a081c723c */ /* 0x000fe200000418ff */
[----:B------:R-:W-:Y:S01]  /*2f00*/  FSETP.NEU.FTZ.AND P1, PT, R135, -INF , PT ;  /* 0xff8000008700780b */ /* 0x000fe20003f3d000 */
[----:B------:R1:W-:Y:S01]  /*2f10*/  MUFU.EX2 R124, R2 ;  /* 0x00000002007c7308 */ /* 0x0003e20000000800 */
[----:B------:R-:W-:Y:S01]  /*2f20*/  STL [R1+0xac], R135 ;  /* 0x0000ac8701007387 */ /* 0x000fe20000100800 */
[----:B---3--:R-:W-:-:S03]  /*2f30*/  F2FP.BF16.F32.PACK_AB R13, R207, R208 ;  /* 0x000000d0cf0d723e */ /* 0x008fc600000010ff */
[----:B------:R2:W-:Y:S03]  /*2f40*/  STL [R1+0xb0], R136 ;  /* 0x0000b08801007387 */ /* 0x0005e60000100800 */
[----:B------:R3:W-:Y:S01]  /*2f50*/  MUFU.EX2 R238, R0 ;  /* 0x0000000000ee7308 */ /* 0x0007e20000000800 */
[----:B-1----:R-:W-:Y:S01]  /*2f60*/  FFMA.FTZ R2, R125, UR4, -R6 ;  /* 0x000000047d027c23 */ /* 0x002fe20008010806 */
[----:B------:R-:W-:-:S06]  /*2f70*/  MOV R125, R14 ;  /* 0x0000000e007d7202 */ /* 0x000fcc0000000f00 */
[----:B------:R-:W-:Y:S01]  /*2f80*/  MUFU.EX2 R247, R2 ;  /* 0x0000000200f77308 */ /* 0x000fe20000000800 */
[----:B------:R-:W-:Y:S01]  /*2f90*/  F2FP.BF16.F32.PACK_AB R14, R125, R136 ;  /* 0x000000887d0e723e */ /* 0x000fe200000010ff */
[----:B---3--:R-:W-:Y:S02]  /*2fa0*/  FFMA.FTZ R0, R63, UR4, -R4 ;  /* 0x000000043f007c23 */ /* 0x008fe40008010804 */
[----:B------:R-:W-:Y:S04]  /*2fb0*/  HMMA.16816.F32.BF16 R60, R8, R56, RZ ;  /* 0x00000038083c723c */ /* 0x000fe800000418ff */
[----:B------:R1:W3:Y:S01]  /*2fc0*/  MUFU.EX2 R204, R0 ;  /* 0x0000000000cc7308 */ /* 0x0002e20000000800 */
[----:B--2---:R-:W2:Y:S01]  /*2fd0*/  LDL.LU R136, [R1+0x74] ;  /* 0x0000740001887983 */ /* 0x004ea20000300800 */
[----:B-1----:R-:W-:-:S05]  /*2fe0*/  FMUL.FTZ R0, R135, UR4 ;  /* 0x0000000487007c20 */ /* 0x002fca0008410000 */
[----:B------:R-:W-:-:S05]  /*2ff0*/  FSEL R0, R0, RZ, P1 ;  /* 0x000000ff00007208 */ /* 0x000fca0000800000 */
[----:B------:R-:W-:-:S04]  /*3000*/  FFMA.FTZ R2, R102, UR4, -R0 ;  /* 0x0000000466027c23 */ /* 0x000fc80008010800 */
[----:B------:R1:W-:Y:S02]  /*3010*/  MUFU.EX2 R200, R2 ;  /* 0x0000000200c87308 */ /* 0x0003e40000000800 */
[----:B-1----:R-:W-:-:S06]  /*3020*/  FFMA.FTZ R2, R103, UR4, -R0 ;  /* 0x0000000467027c23 */ /* 0x002fcc0008010800 */
[----:B------:R1:W4:Y:S02]  /*3030*/  MUFU.EX2 R7, R2 ;  /* 0x0000000200077308 */ /* 0x0003240000000800 */
[----:B-1----:R-:W-:-:S06]  /*3040*/  FFMA.FTZ R2, R106, UR4, -R0 ;  /* 0x000000046a027c23 */ /* 0x002fcc0008010800 */
[----:B------:R1:W-:Y:S02]  /*3050*/  MUFU.EX2 R202, R2 ;  /* 0x0000000200ca7308 */ /* 0x0003e40000000800 */
[----:B-1----:R-:W-:-:S06]  /*3060*/  FFMA.FTZ R2, R107, UR4, -R0 ;  /* 0x000000046b027c23 */ /* 0x002fcc0008010800 */
[----:B------:R1:W4:Y:S01]  /*3070*/  MUFU.EX2 R201, R2 ;  /* 0x0000000200c97308 */ /* 0x0003220000000800 */
[----:B---3--:R-:W-:Y:S02]  /*3080*/  F2FP.BF16.F32.PACK_AB R15, R204, R238 ;  /* 0x000000eecc0f723e */ /* 0x008fe400000010ff */
[----:B------:R-:W-:Y:S01]  /*3090*/  F2FP.BF16.F32.PACK_AB R8, R244, R239 ;  /* 0x000000eff408723e */ /* 0x000fe200000010ff */
[----:B-1----:R-:W-:-:S04]  /*30a0*/  FFMA.FTZ R2, R98, UR4, -R0 ;  /* 0x0000000462027c23 */ /* 0x002fc80008010800 */
[----:B------:R1:W-:Y:S01]  /*30b0*/  MUFU.EX2 R3, R2 ;  /* 0x0000000200037308 */ /* 0x0003e20000000800 */
[----:B------:R-:W-:Y:S02]  /*30c0*/  F2FP.BF16.F32.PACK_AB R10, R138, R137 ;  /* 0x000000898a0a723e */ /* 0x000fe400000010ff */
[----:B----4-:R-:W-:Y:S02]  /*30d0*/  F2FP.BF16.F32.PACK_AB R9, R7, R200 ;  /* 0x000000c80709723e */ /* 0x010fe400000010ff */
[----:B------:R-:W-:Y:S01]  /*30e0*/  F2FP.BF16.F32.PACK_AB R11, R201, R202 ;  /* 0x000000cac90b723e */ /* 0x000fe200000010ff */
[----:B-1----:R-:W-:-:S04]  /*30f0*/  FFMA.FTZ R2, R99, UR4, -R0 ;  /* 0x0000000463027c23 */ /* 0x002fc80008010800 */
[----:B------:R1:W3:Y:S01]  /*3100*/  MUFU.EX2 R83, R2 ;  /* 0x0000000200537308 */ /* 0x0002e20000000800 */
[----:B------:R-:W-:Y:S01]  /*3110*/  HMMA.16816.F32.BF16 R88, R12, R70, R36 ;  /* 0x000000460c58723c */ /* 0x000fe20000041824 */
[----:B-1----:R-:W-:-:S06]  /*3120*/  FFMA.FTZ R2, R126, UR4, -R0 ;  /* 0x000000047e027c23 */ /* 0x002fcc0008010800 */
[----:B------:R1:W-:Y:S01]  /*3130*/  MUFU.EX2 R134, R2 ;  /* 0x0000000200867308 */ /* 0x0003e20000000800 */
[----:B------:R-:W-:Y:S01]  /*3140*/  HMMA.16816.F32.BF16 R36, R8, R24, RZ ;  /* 0x000000180824723c */ /* 0x000fe200000418ff */
[----:B-1----:R-:W-:-:S06]  /*3150*/  FFMA.FTZ R2, R127, UR4, -R0 ;  /* 0x000000047f027c23 */ /* 0x002fcc0008010800 */
[----:B------:R-:W1:Y:S01]  /*3160*/  MUFU.EX2 R2, R2 ;  /* 0x0000000200027308 */ /* 0x000e620000000800 */
[----:B------:R-:W-:Y:S01]  /*3170*/  HMMA.16816.F32.BF16 R92, R12, R72, R44 ;  /* 0x000000480c5c723c */ /* 0x000fe2000004182c */
[----:B---3--:R-:W-:-:S05]  /*3180*/  MOV R127, R83 ;  /* 0x00000053007f7202 */ /* 0x008fca0000000f00 */
[C---:B------:R-:W-:Y:S06]  /*3190*/  HMMA.16816.F32.BF16 R44, R12.reuse, R66, R40 ;  /* 0x000000420c2c723c */ /* 0x040fec0000041828 */
[C---:B------:R-:W-:Y:S06]  /*31a0*/  HMMA.16816.F32.BF16 R112, R12.reuse, R64, R52 ;  /* 0x000000400c70723c */ /* 0x040fec0000041834 */
[C---:B------:R-:W-:Y:S06]  /*31b0*/  HMMA.16816.F32.BF16 R84, R12.reuse, R68, R48 ;  /* 0x000000440c54723c */ /* 0x040fec0000041830 */
[C---:B------:R-:W-:Y:S06]  /*31c0*/  HMMA.16816.F32.BF16 R116, R12.reuse, R76, R60 ;  /* 0x0000004c0c74723c */ /* 0x040fec000004183c */
[C---:B------:R-:W-:Y:S06]  /*31d0*/  HMMA.16816.F32.BF16 R108, R12.reuse, R74, R32 ;  /* 0x0000004a0c6c723c */ /* 0x040fec0000041820 */
[----:B------:R-:W-:Y:S06]  /*31e0*/  HMMA.16816.F32.BF16 R100, R12, R78, R28 ;  /* 0x0000004e0c64723c */ /* 0x000fec000004181c */
[C---:B------:R-:W-:Y:S06]  /*31f0*/  HMMA.16816.F32.BF16 R40, R8.reuse, R26, RZ ;  /* 0x0000001a0828723c */ /* 0x040fec00000418ff */
[C---:B------:R-:W-:Y:S06]  /*3200*/  HMMA.16816.F32.BF16 R28, R8.reuse, R20, RZ ;  /* 0x00000014081c723c */ /* 0x040fec00000418ff */
[C---:B------:R-:W-:Y:S06]  /*3210*/  HMMA.16816.F32.BF16 R12, R8.reuse, R16, RZ ;  /* 0x00000010080c723c */ /* 0x040fec00000418ff */
[C---:B------:R-:W-:Y:S06]  /*3220*/  HMMA.16816.F32.BF16 R32, R8.reuse, R22, RZ ;  /* 0x000000160820723c */ /* 0x040fec00000418ff */
[C---:B------:R-:W-:Y:S06]  /*3230*/  HMMA.16816.F32.BF16 R24, R8.reuse, R18, RZ ;  /* 0x000000120818723c */ /* 0x040fec00000418ff */
[C---:B------:R-:W-:Y:S06]  /*3240*/  HMMA.16816.F32.BF16 R16, R8.reuse, R56, RZ ;  /* 0x000000380810723c */ /* 0x040fec00000418ff */
[----:B------:R-:W-:Y:S07]  /*3250*/  HMMA.16816.F32.BF16 R20, R8, R58, RZ ;  /* 0x0000003a0814723c */ /* 0x000fee00000418ff */
[----:B------:R-:W-:-:S02]  /*3260*/  F2FP.BF16.F32.PACK_AB R9, R127, R3 ;  /* 0x000000037f09723e */ /* 0x000fc400000010ff */
[----:B------:R-:W-:Y:S02]  /*3270*/  F2FP.BF16.F32.PACK_AB R10, R247, R124 ;  /* 0x0000007cf70a723e */ /* 0x000fe400000010ff */
[----:B-1----:R-:W-:Y:S02]  /*3280*/  F2FP.BF16.F32.PACK_AB R11, R2, R134 ;  /* 0x00000086020b723e */ /* 0x002fe400000010ff */
[----:B--2---:R-:W-:-:S07]  /*3290*/  F2FP.BF16.F32.PACK_AB R8, R136, R82 ;  /* 0x000000528808723e */ /* 0x004fce00000010ff */
[----:B------:R-:W-:Y:S07]  /*32a0*/  HMMA.16816.F32.BF16 R60, R8, R64, R36 ;  /* 0x00000040083c723c */ /* 0x000fee0000041824 */
[----:B------:R-:W-:Y:S01]  /*32b0*/  MOV R65, R2 ;  /* 0x0000000200417202 */ /* 0x000fe20000000f00 */
[----:B------:R-:W-:-:S04]  /*32c0*/  FFMA.FTZ R2, R140, UR4, -R6 ;  /* 0x000000048c027c23 */ /* 0x000fc80008010806 */
[----:B------:R1:W-:Y:S02]  /*32d0*/  MUFU.EX2 R246, R2 ;  /* 0x0000000200f67308 */ /* 0x0003e40000000800 */
[----:B-1----:R-:W-:-:S06]  /*32e0*/  FFMA.FTZ R2, R141, UR4, -R6 ;  /* 0x000000048d027c23 */ /* 0x002fcc0008010806 */
        /* <DEDUP_REMOVED lines=8> */
[----:B------:R1:W-:Y:S01]  /*3370*/  MUFU.EX2 R233, R2 ;  /* 0x0000000200e97308 */ /* 0x0003e20000000800 */
[----:B------:R2:W-:Y:S01]  /*3380*/  STL [R1+0xb4], R238 ;  /* 0x0000b4ee01007387 */ /* 0x0005e20000100800 */
[----:B-1----:R-:W-:-:S06]  /*3390*/  FFMA.FTZ R2, R128, UR4, -R5 ;  /* 0x0000000480027c23 */ /* 0x002fcc0008010805 */
[----:B------:R1:W-:Y:S01]  /*33a0*/  MUFU.EX2 R236, R2 ;  /* 0x0000000200ec7308 */ /* 0x0003e20000000800 */
[----:B------:R-:W-:Y:S01]  /*33b0*/  IMAD.MOV.U32 R135, RZ, RZ, R81 ;  /* 0x000000ffff877224 */ /* 0x000fe200078e0051 */
[----:B--2---:R-:W-:Y:S01]  /*33c0*/  MOV R238, R80 ;  /* 0x0000005000ee7202 */ /* 0x004fe20000000f00 */
[----:B-1----:R-:W-:-:S05]  /*33d0*/  FFMA.FTZ R2, R129, UR4, -R5 ;  /* 0x0000000481027c23 */ /* 0x002fca0008010805 */
[----:B------:R1:W2:Y:S01]  /*33e0*/  MUFU.EX2 R232, R2 ;  /* 0x0000000200e87308 */ /* 0x0002a20000000800 */
[----:B------:R-:W-:Y:S01]  /*33f0*/  HMMA.16816.F32.BF16 R80, R8, R72, R12 ;  /* 0x000000480850723c */ /* 0x000fe2000004180c */
[----:B------:R-:W3:Y:S01]  /*3400*/  LDSM.16.MT88.4 R12, [R139+0x9000] ;  /* 0x009000008b0c783b */ /* 0x000ee20000004200 */
[----:B-1----:R-:W-:-:S05]  /*3410*/  FFMA.FTZ R2, R120, UR4, -R5 ;  /* 0x0000000478027c23 */ /* 0x002fca0008010805 */
[----:B------:R1:W-:Y:S01]  /*3420*/  MUFU.EX2 R128, R2 ;  /* 0x0000000200807308 */ /* 0x0003e20000000800 */
[C---:B------:R-:W-:Y:S06]  /*3430*/  HMMA.16816.F32.BF16 R56, R8.reuse, R68, R28 ;  /* 0x000000440838723c */ /* 0x040fec000004181c */
[----:B------:R-:W-:Y:S01]  /*3440*/  HMMA.16816.F32.BF16 R36, R8, R70, R32 ;  /* 0x000000460824723c */ /* 0x000fe20000041820 */
[----:B-1----:R-:W-:-:S05]  /*3450*/  FFMA.FTZ R2, R121, UR4, -R5 ;  /* 0x0000000479027c23 */ /* 0x002fca0008010805 */
[C---:B------:R-:W-:Y:S01]  /*3460*/  HMMA.16816.F32.BF16 R52, R8.reuse, R76, R16 ;  /* 0x0000004c0834723c */ /* 0x040fe20000041810 */
[----:B------:R-:W1:Y:S01]  /*3470*/  LDSM.16.MT88.4 R16, [R230+0x9000] ;  /* 0x00900000e610783b */ /* 0x000e620000004200 */
[----:B------:R4:W-:Y:S04]  /*3480*/  MUFU.EX2 R140, R2 ;  /* 0x00000002008c7308 */ /* 0x0009e80000000800 */
[C---:B------:R-:W-:Y:S01]  /*3490*/  HMMA.16816.F32.BF16 R32, R8.reuse, R74, R24 ;  /* 0x0000004a0820723c */ /* 0x040fe20000041818 */
[----:B------:R-:W-:Y:S05]  /*34a0*/  LDSM.16.MT88.4 R24, [R229+0x9000] ;  /* 0x00900000e518783b */ /* 0x000fea0000004200 */
[----:B------:R-:W-:Y:S01]  /*34b0*/  HMMA.16816.F32.BF16 R28, R8, R78, R20 ;  /* 0x0000004e081c723c */ /* 0x000fe20000041814 */
[----:B------:R-:W1:Y:S01]  /*34c0*/  LDSM.16.MT88.4 R20, [R228+0x9000] ;  /* 0x00900000e414783b */ /* 0x000e620000004200 */
[----:B----4-:R-:W-:-:S03]  /*34d0*/  FFMA.FTZ R2, R130, UR4, -R4 ;  /* 0x0000000482027c23 */ /* 0x010fc60008010804 */
[----:B------:R4:W-:Y:S01]  /*34e0*/  STL [R1+0x34], R3 ;  /* 0x0000340301007387 */ /* 0x0009e20000100800 */
[----:B------:R2:W-:Y:S03]  /*34f0*/  MUFU.EX2 R235, R2 ;  /* 0x0000000200eb7308 */ /* 0x0005e60000000800 */
[----:B------:R3:W-:Y:S01]  /*3500*/  STL [R1+0xb8], R201 ;  /* 0x0000b8c901007387 */ /* 0x0007e20000100800 */
[--C-:B--2---:R-:W-:Y:S01]  /*3510*/  FFMA.FTZ R2, R122, UR4, -R4.reuse ;  /* 0x000000047a027c23 */ /* 0x104fe20008010804 */
[----:B----4-:R-:W-:-:S03]  /*3520*/  FFMA.FTZ R3, R131, UR4, -R4 ;  /* 0x0000000483037c23 */ /* 0x010fc60008010804 */
[----:B---3--:R2:W-:Y:S08]  /*3530*/  MUFU.EX2 R201, R2 ;  /* 0x0000000200c97308 */ /* 0x0085f00000000800 */
[----:B------:R-:W3:Y:S01]  /*3540*/  MUFU.EX2 R231, R3 ;  /* 0x0000000300e77308 */ /* 0x000ee20000000800 */
[----:B--2---:R-:W-:-:S07]  /*3550*/  FFMA.FTZ R2, R123, UR4, -R4 ;  /* 0x000000047b027c23 */ /* 0x004fce0008010804 */
[----:B------:R2:W4:Y:S01]  /*3560*/  MUFU.EX2 R132, R2 ;  /* 0x0000000200847308 */ /* 0x0005220000000800 */
[----:B------:R-:W-:Y:S01]  /*3570*/  HMMA.16816.F32.BF16 R40, R8, R66, R40 ;  /* 0x000000420828723c */ /* 0x000fe20000041828 */
[----:B--2---:R-:W-:-:S06]  /*3580*/  FFMA.FTZ R2, R146, UR4, -R0 ;  /* 0x0000000492027c23 */ /* 0x004fcc0008010800 */
[----:B------:R2:W-:Y:S01]  /*3590*/  MUFU.EX2 R123, R2 ;  /* 0x00000002007b7308 */ /* 0x0005e20000000800 */
[----:B------:R-:W-:Y:S02]  /*35a0*/  F2FP.BF16.F32.PACK_AB R8, R232, R236 ;  /* 0x000000ece808723e */ /* 0x000fe400000010ff */
[----:B---3--:R-:W-:Y:S02]  /*35b0*/  F2FP.BF16.F32.PACK_AB R9, R231, R235 ;  /* 0x000000ebe709723e */ /* 0x008fe400000010ff */
[----:B------:R-:W-:Y:S02]  /*35c0*/  F2FP.BF16.F32.PACK_AB R10, R140, R128 ;  /* 0x000000808c0a723e */ /* 0x000fe400000010ff */
[----:B----4-:R-:W-:Y:S01]  /*35d0*/  F2FP.BF16.F32.PACK_AB R11, R132, R201 ;  /* 0x000000c9840b723e */ /* 0x010fe200000010ff */
[----:B--2---:R-:W-:-:S04]  /*35e0*/  FFMA.FTZ R2, R147, UR4, -R0 ;  /* 0x0000000493027c23 */ /* 0x004fc80008010800 */
[----:B------:R2:W3:Y:S02]  /*35f0*/  MUFU.EX2 R126, R2 ;  /* 0x00000002007e7308 */ /* 0x0004e40000000800 */
[C---:B------:R-:W-:Y:S07]  /*3600*/  HMMA.16816.F32.BF16 R48, R8.reuse, R12, R112 ;  /* 0x0000000c0830723c */ /* 0x040fee0000041870 */
[----:B------:R-:W-:Y:S01]  /*3610*/  IMAD.MOV.U32 R114, RZ, RZ, R64 ;  /* 0x000000ffff727224 */ /* 0x000fe200078e0040 */
[C---:B-1----:R-:W-:Y:S06]  /*3620*/  HMMA.16816.F32.BF16 R76, R8.reuse, R16, R84 ;  /* 0x00000010084c723c */ /* 0x042fec0000041854 */
[----:B------:R-:W-:Y:S01]  /*3630*/  HMMA.16816.F32.BF16 R92, R8, R20, R92 ;  /* 0x00000014085c723c */ /* 0x000fe2000004185c */
[----:B--2---:R-:W-:-:S05]  /*3640*/  FFMA.FTZ R2, R156, UR4, -R6 ;  /* 0x000000049c027c23 */ /* 0x004fca0008010806 */
[C---:B------:R-:W-:Y:S01]  /*3650*/  HMMA.16816.F32.BF16 R116, R8.reuse, R24, R116 ;  /* 0x000000180874723c */ /* 0x040fe20000041874 */
[----:B------:R1:W2:Y:S05]  /*3660*/  MUFU.EX2 R3, R2 ;  /* 0x0000000200037308 */ /* 0x0002aa0000000800 */
[C---:B------:R-:W-:Y:S06]  /*3670*/  HMMA.16816.F32.BF16 R44, R8.reuse, R14, R44 ;  /* 0x0000000e082c723c */ /* 0x040fec000004182c */
[C---:B------:R-:W-:Y:S06]  /*3680*/  HMMA.16816.F32.BF16 R88, R8.reuse, R18, R88 ;  /* 0x000000120858723c */ /* 0x040fec0000041858 */
[----:B------:R-:W-:Y:S01]  /*3690*/  HMMA.16816.F32.BF16 R108, R8, R22, R108 ;  /* 0x00000016086c723c */ /* 0x000fe2000004186c */
[----:B-1----:R-:W-:-:S05]  /*36a0*/  FFMA.FTZ R2, R157, UR4, -R6 ;  /* 0x000000049d027c23 */ /* 0x002fca0008010806 */
[----:B------:R-:W-:Y:S07]  /*36b0*/  HMMA.16816.F32.BF16 R100, R8, R26, R100 ;  /* 0x0000001a0864723c */ /* 0x000fee0000041864 */
[----:B------:R-:W-:Y:S02]  /*36c0*/  F2FP.BF16.F32.PACK_AB R8, R137, R246 ;  /* 0x000000f68908723e */ /* 0x000fe400000010ff */
[----:B------:R-:W-:Y:S02]  /*36d0*/  F2FP.BF16.F32.PACK_AB R9, R233, R237 ;  /* 0x000000ede909723e */ /* 0x000fe400000010ff */
[----:B------:R-:W-:-:S02]  /*36e0*/  F2FP.BF16.F32.PACK_AB R10, R138, R114 ;  /* 0x000000728a0a723e */ /* 0x000fc400000010ff */
[----:B---3--:R-:W-:-:S07]  /*36f0*/  F2FP.BF16.F32.PACK_AB R11, R126, R123 ;  /* 0x0000007b7e0b723e */ /* 0x008fce00000010ff */
[C---:B------:R-:W-:Y:S01]  /*3700*/  HMMA.16816.F32.BF16 R104, R8.reuse, R12, R60 ;  /* 0x0000000c0868723c */ /* 0x040fe2000004183c */
[----:B------:R1:W3:Y:S05]  /*3710*/  MUFU.EX2 R12, R2 ;  /* 0x00000002000c7308 */ /* 0x0002ea0000000800 */
[----:B------:R-:W-:Y:S01]  /*3720*/  HMMA.16816.F32.BF16 R96, R8, R14, R40 ;  /* 0x0000000e0860723c */ /* 0x000fe20000041828 */
[----:B-1----:R-:W-:-:S04]  /*3730*/  FFMA.FTZ R2, R160, UR4, -R6 ;  /* 0x00000004a0027c23 */ /* 0x002fc80008010806 */
[----:B------:R1:W-:Y:S02]  /*3740*/  MUFU.EX2 R121, R2 ;  /* 0x0000000200797308 */ /* 0x0003e40000000800 */
[----:B-1----:R-:W-:-:S06]  /*3750*/  FFMA.FTZ R2, R161, UR4, -R6 ;  /* 0x00000004a1027c23 */ /* 0x002fcc0008010806 */
[----:B------:R1:W-:Y:S02]  /*3760*/  MUFU.EX2 R41, R2 ;  /* 0x0000000200297308 */ /* 0x0003e40000000800 */
[----:B-1----:R-:W-:-:S06]  /*3770*/  FFMA.FTZ R2, R158, UR4, -R0 ;  /* 0x000000049e027c23 */ /* 0x002fcc0008010800 */
[----:B------:R1:W-:Y:S01]  /*3780*/  MUFU.EX2 R156, R2 ;  /* 0x00000002009c7308 */ /* 0x0003e20000000800 */
[----:B------:R-:W-:Y:S01]  /*3790*/  MOV R64, R238 ;  /* 0x000000ee00407202 */ /* 0x000fe20000000f00 */
[----:B-1----:R-:W-:-:S06]  /*37a0*/  FFMA.FTZ R2, R159, UR4, -R0 ;  /* 0x000000049f027c23 */ /* 0x002fcc0008010800 */
[----:B------:R1:W-:Y:S01]  /*37b0*/  MUFU.EX2 R158, R2 ;  /* 0x00000002009e7308 */ /* 0x0003e20000000800 */
[----:B--2---:R-:W-:Y:S01]  /*37c0*/  MOV R157, R3 ;  /* 0x00000003009d7202 */ /* 0x004fe20000000f00 */
[----:B-1----:R-:W-:-:S06]  /*37d0*/  FFMA.FTZ R2, R192, UR4, -R5 ;  /* 0x00000004c0027c23 */ /* 0x002fcc0008010805 */
[----:B------:R1:W-:Y:S02]  /*37e0*/  MUFU.EX2 R129, R2 ;  /* 0x0000000200817308 */ /* 0x0003e40000000800 */
[----:B-1----:R-:W-:-:S06]  /*37f0*/  FFMA.FTZ R2, R193, UR4, -R5 ;  /* 0x00000004c1027c23 */ /* 0x002fcc0008010805 */
[----:B------:R1:W-:Y:S01]  /*3800*/  MUFU.EX2 R238, R2 ;  /* 0x0000000200ee7308 */ /* 0x0003e20000000800 */
[----:B------:R-:W-:Y:S02]  /*3810*/  IMAD.MOV.U32 R141, RZ, RZ, R135 ;  /* 0x000000ffff8d7224 */ /* 0x000fe400078e0087 */
[----:B-1----:R-:W-:-:S05]  /*3820*/  FFMA.FTZ R2, R148, UR4, -R5 ;  /* 0x0000000494027c23 */ /* 0x002fca0008010805 */
        /* <DEDUP_REMOVED lines=8> */
[----:B------:R1:W2:Y:S02]  /*38b0*/  MUFU.EX2 R40, R2 ;  /* 0x0000000200287308 */ /* 0x0002a40000000800 */
[----:B-1----:R-:W-:-:S06]  /*38c0*/  FFMA.FTZ R2, R151, UR4, -R4 ;  /* 0x0000000497027c23 */ /* 0x002fcc0008010804 */
[----:B------:R1:W4:Y:S01]  /*38d0*/  MUFU.EX2 R160, R2 ;  /* 0x0000000200a07308 */ /* 0x0003220000000800 */
[----:B------:R-:W-:Y:S02]  /*38e0*/  IMAD.MOV.U32 R147, RZ, RZ, R234 ;  /* 0x000000ffff937224 */ /* 0x000fe400078e00ea */
[----:B-1----:R-:W-:-:S05]  /*38f0*/  FFMA.FTZ R2, R162, UR4, -R0 ;  /* 0x00000004a2027c23 */ /* 0x002fca0008010800 */
[----:B------:R1:W-:Y:S02]  /*3900*/  MUFU.EX2 R120, R2 ;  /* 0x0000000200787308 */ /* 0x0003e40000000800 */
[----:B-1----:R-:W-:-:S06]  /*3910*/  FFMA.FTZ R2, R163, UR4, -R0 ;  /* 0x00000004a3027c23 */ /* 0x002fcc0008010800 */
[----:B------:R1:W4:Y:S02]  /*3920*/  MUFU.EX2 R159, R2 ;  /* 0x00000002009f7308 */ /* 0x0003240000000800 */
[----:B-1----:R-:W-:-:S06]  /*3930*/  FFMA.FTZ R2, R176, UR4, -R6 ;  /* 0x00000004b0027c23 */ /* 0x002fcc0008010806 */
[----:B------:R1:W-:Y:S01]  /*3940*/  MUFU.EX2 R234, R2 ;  /* 0x0000000200ea7308 */ /* 0x0003e20000000800 */
[----:B------:R-:W-:Y:S01]  /*3950*/  HMMA.16816.F32.BF16 R72, R8, R18, R36 ;  /* 0x000000120848723c */ /* 0x000fe20000041824 */
[----:B---3--:R-:W-:Y:S02]  /*3960*/  MOV R194, R12 ;  /* 0x0000000c00c27202 */ /* 0x008fe40000000f00 */
[----:B------:R-:W3:Y:S01]  /*3970*/  LDSM.16.MT88.4 R12, [R139+0x9800] ;  /* 0x009800008b0c783b */ /* 0x000ee20000004200 */
[----:B-1----:R-:W-:-:S04]  /*3980*/  FFMA.FTZ R2, R177, UR4, -R6 ;  /* 0x00000004b1027c23 */ /* 0x002fc80008010806 */
[----:B------:R1:W-:Y:S01]  /*3990*/  MUFU.EX2 R148, R2 ;  /* 0x0000000200947308 */ /* 0x0003e20000000800 */
[C---:B------:R-:W-:Y:S06]  /*39a0*/  HMMA.16816.F32.BF16 R36, R8.reuse, R22, R32 ;  /* 0x000000160824723c */ /* 0x040fec0000041820 */
[----:B------:R-:W-:Y:S01]  /*39b0*/  HMMA.16816.F32.BF16 R84, R8, R16, R56 ;  /* 0x000000100854723c */ /* 0x000fe20000041838 */
[----:B------:R-:W3:Y:S01]  /*39c0*/  LDSM.16.MT88.4 R16, [R230+0x9800] ;  /* 0x00980000e610783b */ /* 0x000ee20000004200 */
[----:B-1----:R-:W-:-:S04]  /*39d0*/  FFMA.FTZ R2, R180, UR4, -R6 ;  /* 0x00000004b4027c23 */ /* 0x002fc80008010806 */
[----:B------:R1:W-:Y:S01]  /*39e0*/  MUFU.EX2 R195, R2 ;  /* 0x0000000200c37308 */ /* 0x0003e20000000800 */
[C---:B------:R-:W-:Y:S01]  /*39f0*/  HMMA.16816.F32.BF16 R68, R8.reuse, R20, R80 ;  /* 0x000000140844723c */ /* 0x040fe20000041850 */
[----:B------:R-:W3:Y:S05]  /*3a00*/  LDSM.16.MT88.4 R20, [R228+0x9800] ;  /* 0x00980000e414783b */ /* 0x000eea0000004200 */
[----:B------:R-:W-:Y:S01]  /*3a10*/  HMMA.16816.F32.BF16 R32, R8, R24, R52 ;  /* 0x000000180820723c */ /* 0x000fe20000041834 */
[----:B-1----:R-:W-:-:S05]  /*3a20*/  FFMA.FTZ R2, R181, UR4, -R6 ;  /* 0x00000004b5027c23 */ /* 0x002fca0008010806 */
[----:B------:R-:W-:Y:S01]  /*3a30*/  HMMA.16816.F32.BF16 R28, R8, R26, R28 ;  /* 0x0000001a081c723c */ /* 0x000fe2000004181c */
[----:B------:R-:W1:Y:S01]  /*3a40*/  LDSM.16.MT88.4 R24, [R229+0x9800] ;  /* 0x00980000e518783b */ /* 0x000e620000004200 */
[----:B------:R2:W-:Y:S01]  /*3a50*/  MUFU.EX2 R192, R2 ;  /* 0x0000000200c07308 */ /* 0x0005e20000000800 */
[----:B------:R-:W-:Y:S02]  /*3a60*/  IMAD.MOV.U32 R113, RZ, RZ, R245 ;  /* 0x000000ffff717224 */ /* 0x000fe400078e00f5 */
[----:B--2---:R-:W-:-:S05]  /*3a70*/  FFMA.FTZ R2, R178, UR4, -R0 ;  /* 0x00000004b2027c23 */ /* 0x004fca0008010800 */
[----:B------:R2:W-:Y:S01]  /*3a80*/  MUFU.EX2 R80, R2 ;  /* 0x0000000200507308 */ /* 0x0005e20000000800 */
[----:B------:R-:W-:Y:S02]  /*3a90*/  MOV R143, R125 ;  /* 0x0000007d008f7202 */ /* 0x000fe40000000f00 */
[----:B------:R-:W-:Y:S01]  /*3aa0*/  MOV R125, R252 ;  /* 0x000000fc007d7202 */ /* 0x000fe20000000f00 */
[----:B--2---:R-:W-:-:S04]  /*3ab0*/  FFMA.FTZ R2, R179, UR4, -R0 ;  /* 0x00000004b3027c23 */ /* 0x004fc80008010800 */
[----:B------:R2:W-:Y:S01]  /*3ac0*/  MUFU.EX2 R149, R2 ;  /* 0x0000000200957308 */ /* 0x0005e20000000800 */
[----:B------:R-:W-:Y:S01]  /*3ad0*/  MOV R112, R244 ;  /* 0x000000f400707202 */ /* 0x000fe20000000f00 */
[----:B--2---:R-:W-:-:S06]  /*3ae0*/  FFMA.FTZ R2, R184, UR4, -R5 ;  /* 0x00000004b8027c23 */ /* 0x004fcc0008010805 */
[----:B------:R2:W-:Y:S01]  /*3af0*/  MUFU.EX2 R245, R2 ;  /* 0x0000000200f57308 */ /* 0x0005e20000000800 */
[----:B------:R-:W-:Y:S01]  /*3b00*/  IMAD.MOV.U32 R163, RZ, RZ, R40 ;  /* 0x000000ffffa37224 */ /* 0x000fe200078e0028 */
[----:B------:R-:W-:Y:S01]  /*3b10*/  MOV R193, R239 ;  /* 0x000000ef00c17202 */ /* 0x000fe20000000f00 */
[----:B--2---:R-:W-:-:S05]  /*3b20*/  FFMA.FTZ R2, R185, UR4, -R5 ;  /* 0x00000004b9027c23 */ /* 0x004fca0008010805 */
[----:B------:R2:W1:Y:S01]  /*3b30*/  MUFU.EX2 R252, R2 ;  /* 0x0000000200fc7308 */ /* 0x0004620000000800 */
[----:B------:R-:W-:Y:S02]  /*3b40*/  MOV R146, R211 ;  /* 0x000000d300927202 */ /* 0x000fe40000000f00 */
[----:B------:R-:W-:Y:S01]  /*3b50*/  F2FP.BF16.F32.PACK_AB R8, R238, R129 ;  /* 0x00000081ee08723e */ /* 0x000fe200000010ff */
[----:B--2---:R-:W-:-:S04]  /*3b60*/  FFMA.FTZ R2, R152, UR4, -R5 ;  /* 0x0000000498027c23 */ /* 0x004fc80008010805 */
[----:B------:R2:W-:Y:S01]  /*3b70*/  MUFU.EX2 R244, R2 ;  /* 0x0000000200f47308 */ /* 0x0005e20000000800 */
[----:B------:R-:W-:Y:S02]  /*3b80*/  F2FP.BF16.F32.PACK_AB R9, R122, R135 ;  /* 0x000000877a09723e */ /* 0x000fe400000010ff */
[----:B------:R-:W-:Y:S02]  /*3b90*/  F2FP.BF16.F32.PACK_AB R10, R161, R3 ;  /* 0x00000003a10a723e */ /* 0x000fe400000010ff */
[----:B----4-:R-:W-:Y:S01]  /*3ba0*/  F2FP.BF16.F32.PACK_AB R11, R160, R163 ;  /* 0x000000a3a00b723e */ /* 0x010fe200000010ff */
[----:B--2---:R-:W-:-:S04]  /*3bb0*/  FFMA.FTZ R2, R153, UR4, -R5 ;  /* 0x0000000499027c23 */ /* 0x004fc80008010805 */
[----:B------:R2:W-:Y:S01]  /*3bc0*/  MUFU.EX2 R239, R2 ;  /* 0x0000000200ef7308 */ /* 0x0005e20000000800 */
[----:B------:R-:W-:Y:S01]  /*3bd0*/  MOV R162, R41 ;  /* 0x0000002900a27202 */ /* 0x000fe20000000f00 */
[----:B------:R-:W-:Y:S01]  /*3be0*/  IMAD.MOV.U32 R142, RZ, RZ, R65 ;  /* 0x000000ffff8e7224 */ /* 0x000fe200078e0041 */
[----:B------:R-:W-:Y:S01]  /*3bf0*/  MOV R145, R210 ;  /* 0x000000d200917202 */ /* 0x000fe20000000f00 */
[----:B---3--:R-:W-:Y:S01]  /*3c00*/  HMMA.16816.F32.BF16 R60, R8, R14, R44 ;  /* 0x0000000e083c723c */ /* 0x008fe2000004182c */
[----:B------:R-:W-:Y:S01]  /*3c10*/  MOV R130, R64 ;  /* 0x0000004000827202 */ /* 0x000fe20000000f00 */
[----:B--2---:R-:W-:-:S04]  /*3c20*/  FFMA.FTZ R2, R186, UR4, -R4 ;  /* 0x00000004ba027c23 */ /* 0x004fc80008010804 */
[----:B------:R2:W-:Y:S01]  /*3c30*/  MUFU.EX2 R211, R2 ;  /* 0x0000000200d37308 */ /* 0x0005e20000000800 */
[----:B------:R-:W-:Y:S01]  /*3c40*/  HMMA.16816.F32.BF16 R64, R8, R12, R48 ;  /* 0x0000000c0840723c */ /* 0x000fe20000041830 */
[----:B------:R-:W-:-:S05]  /*3c50*/  MOV R131, R208 ;  /* 0x000000d000837202 */ /* 0x000fca0000000f00 */
[----:B------:R-:W-:Y:S01]  /*3c60*/  HMMA.16816.F32.BF16 R56, R8, R16, R76 ;  /* 0x000000100838723c */ /* 0x000fe2000004184c */
[----:B--2---:R-:W-:-:S05]  /*3c70*/  FFMA.FTZ R2, R187, UR4, -R4 ;  /* 0x00000004bb027c23 */ /* 0x004fca0008010804 */
[C---:B------:R-:W-:Y:S01]  /*3c80*/  HMMA.16816.F32.BF16 R52, R8.reuse, R18, R88 ;  /* 0x000000120834723c */ /* 0x040fe20000041858 */
[----:B------:R2:W3:Y:S05]  /*3c90*/  MUFU.EX2 R210, R2 ;  /* 0x0000000200d27308 */ /* 0x0004ea0000000800 */
[C---:B------:R-:W-:Y:S06]  /*3ca0*/  HMMA.16816.F32.BF16 R48, R8.reuse, R20, R92 ;  /* 0x000000140830723c */ /* 0x040fec000004185c */
[C---:B------:R-:W-:Y:S06]  /*3cb0*/  HMMA.16816.F32.BF16 R40, R8.reuse, R22, R108 ;  /* 0x000000160828723c */ /* 0x040fec000004186c */
[----:B-1----:R-:W-:Y:S01]  /*3cc0*/  HMMA.16816.F32.BF16 R116, R8, R24, R116 ;  /* 0x000000180874723c */ /* 0x002fe20000041874 */
[----:B--2---:R-:W-:-:S05]  /*3cd0*/  FFMA.FTZ R2, R154, UR4, -R4 ;  /* 0x000000049a027c23 */ /* 0x004fca0008010804 */
[----:B------:R-:W-:Y:S01]  /*3ce0*/  HMMA.16816.F32.BF16 R44, R8, R26, R100 ;  /* 0x0000001a082c723c */ /* 0x000fe20000041864 */
[----:B------:R1:W-:Y:S06]  /*3cf0*/  MUFU.EX2 R208, R2 ;  /* 0x0000000200d07308 */ /* 0x0003ec0000000800 */
[----:B------:R-:W-:Y:S02]  /*3d00*/  F2FP.BF16.F32.PACK_AB R8, R194, R157 ;  /* 0x0000009dc208723e */ /* 0x000fe400000010ff */
[----:B------:R-:W-:Y:S02]  /*3d10*/  F2FP.BF16.F32.PACK_AB R9, R158, R156 ;  /* 0x0000009c9e09723e */ /* 0x000fe400000010ff */
[----:B------:R-:W-:-:S02]  /*3d20*/  F2FP.BF16.F32.PACK_AB R10, R162, R121 ;  /* 0x00000079a20a723e */ /* 0x000fc400000010ff */
[----:B------:R-:W-:Y:S01]  /*3d30*/  F2FP.BF16.F32.PACK_AB R11, R159, R120 ;  /* 0x000000789f0b723e */ /* 0x000fe200000010ff */
[----:B------:R-:W-:Y:S02]  /*3d40*/  IMAD.MOV.U32 R144, RZ, RZ, R209 ;  /* 0x000000ffff907224 */ /* 0x000fe400078e00d1 */
[----:B-1----:R-:W-:-:S04]  /*3d50*/  FFMA.FTZ R2, R155, UR4, -R4 ;  /* 0x000000049b027c23 */ /* 0x002fc80008010804 */
[----:B------:R-:W-:Y:S01]  /*3d60*/  HMMA.16816.F32.BF16 R108, R8, R12, R104 ;  /* 0x0000000c086c723c */ /* 0x000fe20000041868 */
[----:B------:R1:W2:Y:S01]  /*3d70*/  MUFU.EX2 R209, R2 ;  /* 0x0000000200d17308 */ /* 0x0002a20000000800 */
[----:B------:R-:W-:-:S04]  /*3d80*/  MOV R115, R141 ;  /* 0x0000008d00737202 */ /* 0x000fc80000000f00 */
[C---:B------:R-:W-:Y:S01]  /*3d90*/  HMMA.16816.F32.BF16 R104, R8.reuse, R14, R96 ;  /* 0x0000000e0868723c */ /* 0x040fe20000041860 */
[----:B------:R-:W-:Y:S01]  /*3da0*/  MOV R141, R124 ;  /* 0x0000007c008d7202 */ /* 0x000fe20000000f00 */
[----:B------:R-:W-:Y:S01]  /*3db0*/  IMAD.MOV.U32 R124, RZ, RZ, R206 ;  /* 0x000000ffff7c7224 */ /* 0x000fe200078e00ce */
[----:B------:R-:W4:Y:S03]  /*3dc0*/  LDSM.16.MT88.4 R12, [R139+0xa000] ;  /* 0x00a000008b0c783b */ /* 0x000f260000004200 */
[----:B------:R-:W-:Y:S01]  /*3dd0*/  HMMA.16816.F32.BF16 R96, R8, R16, R84 ;  /* 0x000000100860723c */ /* 0x000fe20000041854 */
[----:B-1----:R-:W-:-:S05]  /*3de0*/  FFMA.FTZ R2, R182, UR4, -R0 ;  /* 0x00000004b6027c23 */ /* 0x002fca0008010800 */
[C---:B------:R-:W-:Y:S01]  /*3df0*/  HMMA.16816.F32.BF16 R92, R8.reuse, R18, R72 ;  /* 0x00000012085c723c */ /* 0x040fe20000041848 */
[----:B------:R-:W1:Y:S01]  /*3e00*/  LDSM.16.MT88.4 R16, [R230+0xa000] ;  /* 0x00a00000e610783b */ /* 0x000e620000004200 */
[----:B------:R3:W-:Y:S04]  /*3e10*/  MUFU.EX2 R206, R2 ;  /* 0x0000000200ce7308 */ /* 0x0007e80000000800 */
[C---:B------:R-:W-:Y:S06]  /*3e20*/  HMMA.16816.F32.BF16 R84, R8.reuse, R20, R68 ;  /* 0x000000140854723c */ /* 0x040fec0000041844 */
[C---:B------:R-:W-:Y:S01]  /*3e30*/  HMMA.16816.F32.BF16 R36, R8.reuse, R22, R36 ;  /* 0x000000160824723c */ /* 0x040fe20000041824 */
[----:B------:R-:W1:Y:S05]  /*3e40*/  LDSM.16.MT88.4 R20, [R228+0xa000] ;  /* 0x00a00000e414783b */ /* 0x000e6a0000004200 */
[----:B------:R-:W-:Y:S01]  /*3e50*/  HMMA.16816.F32.BF16 R32, R8, R24, R32 ;  /* 0x000000180820723c */ /* 0x000fe20000041820 */
[----:B---3--:R-:W-:-:S05]  /*3e60*/  FFMA.FTZ R2, R183, UR4, -R0 ;  /* 0x00000004b7027c23 */ /* 0x008fca0008010800 */
[----:B------:R-:W-:Y:S01]  /*3e70*/  HMMA.16816.F32.BF16 R28, R8, R26, R28 ;  /* 0x0000001a081c723c */ /* 0x000fe2000004181c */
[----:B------:R-:W3:Y:S01]  /*3e80*/  LDSM.16.MT88.4 R24, [R229+0xa000] ;  /* 0x00a00000e518783b */ /* 0x000ee20000004200 */
[----:B------:R-:W-:Y:S02]  /*3e90*/  MOV R179, R207 ;  /* 0x000000cf00b37202 */ /* 0x000fe40000000f00 */
[----:B------:R2:W3:Y:S01]  /*3ea0*/  MUFU.EX2 R207, R2 ;  /* 0x0000000200cf7308 */ /* 0x0004e20000000800 */
[----:B------:R-:W-:Y:S02]  /*3eb0*/  MOV R181, R137 ;  /* 0x0000008900b57202 */ /* 0x000fe40000000f00 */
[----:B------:R-:W-:Y:S01]  /*3ec0*/  MOV R150, R193 ;  /* 0x000000c100967202 */ /* 0x000fe20000000f00 */
[----:B------:R-:W-:Y:S02]  /*3ed0*/  IMAD.MOV.U32 R193, RZ, RZ, R138 ;  /* 0x000000ffffc17224 */ /* 0x000fe400078e008a */
[----:B--2---:R-:W-:-:S04]  /*3ee0*/  FFMA.FTZ R2, R188, UR4, -R6 ;  /* 0x00000004bc027c23 */ /* 0x004fc80008010806 */
[----:B------:R2:W-:Y:S01]  /*3ef0*/  MUFU.EX2 R137, R2 ;  /* 0x0000000200897308 */ /* 0x0005e20000000800 */
[----:B------:R-:W-:Y:S02]  /*3f00*/  MOV R178, R204 ;  /* 0x000000cc00b27202 */ /* 0x000fe40000000f00 */
[----:B------:R-:W-:Y:S01]  /*3f10*/  MOV R184, R158 ;  /* 0x0000009e00b87202 */ /* 0x000fe20000000f00 */
[----:B------:R-:W-:Y:S01]  /*3f20*/  IMAD.MOV.U32 R158, RZ, RZ, R126 ;  /* 0x000000ffff9e7224 */ /* 0x000fe200078e007e */
[----:B------:R-:W-:Y:S01]  /*3f30*/  MOV R126, R124 ;  /* 0x0000007c007e7202 */ /* 0x000fe20000000f00 */
[----:B--2---:R-:W-:-:S04]  /*3f40*/  FFMA.FTZ R2, R189, UR4, -R6 ;  /* 0x00000004bd027c23 */ /* 0x004fc80008010806 */
[----:B------:R2:W-:Y:S01]  /*3f50*/  MUFU.EX2 R138, R2 ;  /* 0x00000002008a7308 */ /* 0x0005e20000000800 */
[----:B------:R-:W-:Y:S02]  /*3f60*/  MOV R124, R205 ;  /* 0x000000cd007c7202 */ /* 0x000fe40000000f00 */
[----:B------:R-:W-:Y:S01]  /*3f70*/  MOV R182, R181 ;  /* 0x000000b500b67202 */ /* 0x000fe20000000f00 */
[----:B------:R-:W-:Y:S02]  /*3f80*/  IMAD.MOV.U32 R181, RZ, RZ, R131 ;  /* 0x000000ffffb57224 */ /* 0x000fe400078e0083 */
[----:B--2---:R-:W-:-:S04]  /*3f90*/  FFMA.FTZ R2, R220, UR4, -R6 ;  /* 0x00000004dc027c23 */ /* 0x004fc80008010806 */
[----:B------:R2:W-:Y:S01]  /*3fa0*/  MUFU.EX2 R204, R2 ;  /* 0x0000000200cc7308 */ /* 0x0005e20000000800 */
[----:B------:R-:W-:Y:S02]  /*3fb0*/  MOV R185, R194 ;  /* 0x000000c200b97202 */ /* 0x000fe40000000f00 */
[----:B------:R-:W-:Y:S02]  /*3fc0*/  F2FP.BF16.F32.PACK_AB R8, R252, R245 ;  /* 0x000000f5fc08723e */ /* 0x000fe400000010ff */
[----:B------:R-:W-:Y:S01]  /*3fd0*/  F2FP.BF16.F32.PACK_AB R9, R210, R211 ;  /* 0x000000d3d209723e */ /* 0x000fe200000010ff */
[----:B--2---:R-:W-:-:S04]  /*3fe0*/  FFMA.FTZ R2, R221, UR4, -R6 ;  /* 0x00000004dd027c23 */ /* 0x004fc80008010806 */
[----:B------:R2:W-:Y:S01]  /*3ff0*/  MUFU.EX2 R205, R2 ;  /* 0x0000000200cd7308 */ /* 0x0005e20000000800 */
[----:B------:R-:W-:Y:S02]  /*4000*/  F2FP.BF16.F32.PACK_AB R10, R239, R244 ;  /* 0x000000f4ef0a723e */ /* 0x000fe400000010ff */
[----:B------:R-:W-:Y:S02]  /*4010*/  F2FP.BF16.F32.PACK_AB R11, R209, R208 ;  /* 0x000000d0d10b723e */ /* 0x000fe400000010ff */
[----:B------:R-:W-:Y:S02]  /*4020*/  MOV R194, R127 ;  /* 0x0000007f00c27202 */ /* 0x000fe40000000f00 */
[----:B------:R-:W-:Y:S01]  /*4030*/  MOV R127, R125 ;  /* 0x0000007d007f7202 */ /* 0x000fe20000000f00 */
[----:B------:R-:W-:Y:S01]  /*4040*/  IMAD.MOV.U32 R125, RZ, RZ, R133 ;  /* 0x000000ffff7d7224 */ /* 0x000fe200078e0085 */
[----:B------:R-:W-:Y:S01]  /*4050*/  MOV R180, R114 ;  /* 0x0000007200b47202 */ /* 0x000fe20000000f00 */
[----:B--2---:R-:W-:-:S04]  /*4060*/  FFMA.FTZ R2, R190, UR4, -R0 ;  /* 0x00000004be027c23 */ /* 0x004fc80008010800 */
[----:B------:R2:W-:Y:S01]  /*4070*/  MUFU.EX2 R131, R2 ;  /* 0x0000000200837308 */ /* 0x0005e20000000800 */
[----:B------:R-:W-:Y:S01]  /*4080*/  MOV R183, R80 ;  /* 0x0000005000b77202 */ /* 0x000fe20000000f00 */
[----:B------:R-:W-:Y:S01]  /*4090*/  IMAD.MOV.U32 R151, RZ, RZ, R112 ;  /* 0x000000ffff977224 */ /* 0x000fe200078e0070 */
[----:B------:R-:W-:Y:S01]  /*40a0*/  MOV R177, R113 ;  /* 0x0000007100b17202 */ /* 0x000fe20000000f00 */
[----:B------:R-:W-:Y:S01]  /*40b0*/  IMAD.MOV.U32 R176, RZ, RZ, R115 ;  /* 0x000000ffffb07224 */ /* 0x000fe200078e0073 */
[----:B------:R-:W-:Y:S01]  /*40c0*/  MOV R187, R180 ;  /* 0x000000b400bb7202 */ /* 0x000fe20000000f00 */
[----:B----4-:R-:W-:Y:S01]  /*40d0*/  HMMA.16816.F32.BF16 R112, R8, R12, R64 ;  /* 0x0000000c0870723c */ /* 0x010fe20000041840 */
[----:B------:R-:W-:Y:S01]  /*40e0*/  MOV R180, R129 ;  /* 0x0000008100b47202 */ /* 0x000fe20000000f00 */
[----:B--2---:R-:W-:-:S04]  /*40f0*/  FFMA.FTZ R2, R191, UR4, -R0 ;  /* 0x00000004bf027c23 */ /* 0x004fc80008010800 */
[----:B------:R2:W-:Y:S01]  /*4100*/  MUFU.EX2 R133, R2 ;  /* 0x0000000200857308 */ /* 0x0005e20000000800 */
[C---:B------:R-:W-:Y:S06]  /*4110*/  HMMA.16816.F32.BF16 R100, R8.reuse, R14, R60 ;  /* 0x0000000e0864723c */ /* 0x040fec000004183c */
[C---:B-1----:R-:W-:Y:S06]  /*4120*/  HMMA.16816.F32.BF16 R88, R8.reuse, R16, R56 ;  /* 0x000000100858723c */ /* 0x042fec0000041838 */
[----:B------:R-:W-:Y:S01]  /*4130*/  HMMA.16816.F32.BF16 R80, R8, R18, R52 ;  /* 0x000000120850723c */ /* 0x000fe20000041834 */
[----:B--2---:R-:W-:-:S05]  /*4140*/  FFMA.FTZ R2, R196, UR4, -R5 ;  /* 0x00000004c4027c23 */ /* 0x004fca0008010805 */
[C---:B------:R-:W-:Y:S01]  /*4150*/  HMMA.16816.F32.BF16 R76, R8.reuse, R20, R48 ;  /* 0x00000014084c723c */ /* 0x040fe20000041830 */
[----:B------:R1:W-:Y:S05]  /*4160*/  MUFU.EX2 R129, R2 ;  /* 0x0000000200817308 */ /* 0x0003ea0000000800 */
[----:B------:R-:W-:Y:S01]  /*4170*/  HMMA.16816.F32.BF16 R72, R8, R22, R40 ;  /* 0x000000160848723c */ /* 0x000fe20000041828 */
[----:B------:R-:W-:-:S05]  /*4180*/  IMAD.MOV.U32 R196, RZ, RZ, R130 ;  /* 0x000000ffffc47224 */ /* 0x000fca00078e0082 */
[C---:B---3--:R-:W-:Y:S06]  /*4190*/  HMMA.16816.F32.BF16 R68, R8.reuse, R24, R116 ;  /* 0x000000180844723c */ /* 0x048fec0000041874 */
[----:B------:R-:W-:Y:S01]  /*41a0*/  HMMA.16816.F32.BF16 R44, R8, R26, R44 ;  /* 0x0000001a082c723c */ /* 0x000fe2000004182c */
[----:B-1----:R-:W-:-:S06]  /*41b0*/  FFMA.FTZ R2, R197, UR4, -R5 ;  /* 0x00000004c5027c23 */ /* 0x002fcc0008010805 */
[----:B------:R-:W-:Y:S02]  /*41c0*/  F2FP.BF16.F32.PACK_AB R8, R148, R234 ;  /* 0x000000ea9408723e */ /* 0x000fe400000010ff */
[----:B------:R-:W-:Y:S02]  /*41d0*/  F2FP.BF16.F32.PACK_AB R9, R149, R183 ;  /* 0x000000b79509723e */ /* 0x000fe400000010ff */
[----:B------:R-:W-:Y:S02]  /*41e0*/  F2FP.BF16.F32.PACK_AB R10, R192, R195 ;  /* 0x000000c3c00a723e */ /* 0x000fe400000010ff */
[----:B------:R-:W-:Y:S01]  /*41f0*/  F2FP.BF16.F32.PACK_AB R11, R207, R206 ;  /* 0x000000cecf0b723e */ /* 0x000fe200000010ff */
[----:B------:R1:W2:Y:S01]  /*4200*/  MUFU.EX2 R130, R2 ;  /* 0x0000000200827308 */ /* 0x0002a20000000800 */
[----:B------:R-:W-:-:S05]  /*4210*/  MOV R197, R176 ;  /* 0x000000b000c57202 */ /* 0x000fca0000000f00 */
[----:B------:R-:W-:Y:S01]  /*4220*/  HMMA.16816.F32.BF16 R56, R8, R18, R92 ;  /* 0x000000120838723c */ /* 0x000fe2000004185c */
[----:B------:R-:W-:-:S06]  /*4230*/  IMAD.MOV.U32 R176, RZ, RZ, R3 ;  /* 0x000000ffffb07224 */ /* 0x000fcc00078e0003 */
[----:B------:R-:W-:Y:S01]  /*4240*/  MOV R95, R151 ;  /* 0x00000097005f7202 */ /* 0x000fe20000000f00 */
[----:B-1----:R-:W-:Y:S01]  /*4250*/  FFMA.FTZ R2, R164, UR4, -R5 ;  /* 0x00000004a4027c23 */ /* 0x002fe20008010805 */
[----:B------:R-:W-:-:S03]  /*4260*/  MOV R151, R128 ;  /* 0x0000008000977202 */ /* 0x000fc60000000f00 */
[----:B------:R1:W-:Y:S01]  /*4270*/  MUFU.EX2 R128, R2 ;  /* 0x0000000200807308 */ /* 0x0003e20000000800 */
[----:B------:R-:W-:Y:S01]  /*4280*/  MOV R3, R127 ;  /* 0x0000007f00037202 */ /* 0x000fe20000000f00 */
[----:B------:R-:W-:Y:S01]  /*4290*/  IMAD.MOV.U32 R186, RZ, RZ, R177 ;  /* 0x000000ffffba7224 */ /* 0x000fe200078e00b1 */
[----:B------:R-:W-:Y:S01]  /*42a0*/  MOV R177, R120 ;  /* 0x0000007800b17202 */ /* 0x000fe20000000f00 */
[----:B------:R-:W-:Y:S01]  /*42b0*/  HMMA.16816.F32.BF16 R40, R8, R22, R36 ;  /* 0x000000160828723c */ /* 0x000fe20000041824 */
[----:B------:R-:W-:Y:S01]  /*42c0*/  MOV R120, R126 ;  /* 0x0000007e00787202 */ /* 0x000fe20000000f00 */
[----:B-1----:R-:W-:-:S04]  /*42d0*/  FFMA.FTZ R2, R165, UR4, -R5 ;  /* 0x00000004a5027c23 */ /* 0x002fc80008010805 */
[----:B------:R1:W-:Y:S01]  /*42e0*/  MUFU.EX2 R127, R2 ;  /* 0x00000002007f7308 */ /* 0x0003e20000000800 */
[----:B------:R-:W-:Y:S01]  /*42f0*/  HMMA.16816.F32.BF16 R36, R8, R26, R28 ;  /* 0x0000001a0824723c */ /* 0x000fe2000004181c */
[----:B------:R-:W3:Y:S01]  /*4300*/  LDSM.16.MT88.4 R28, [R229+0xa800] ;  /* 0x00a80000e51c783b */ /* 0x000ee20000004200 */
[----:B------:R-:W-:-:S04]  /*4310*/  MOV R92, R125 ;  /* 0x0000007d005c7202 */ /* 0x000fc80000000f00 */
[C---:B------:R-:W-:Y:S06]  /*4320*/  HMMA.16816.F32.BF16 R60, R8.reuse, R12, R108 ;  /* 0x0000000c083c723c */ /* 0x040fec000004186c */
[----:B------:R-:W-:Y:S01]  /*4330*/  HMMA.16816.F32.BF16 R52, R8, R14, R104 ;  /* 0x0000000e0834723c */ /* 0x000fe20000041868 */
[----:B------:R-:W4:Y:S01]  /*4340*/  LDSM.16.MT88.4 R12, [R139+0xa800] ;  /* 0x00a800008b0c783b */ /* 0x000f220000004200 */
[----:B-1----:R-:W-:-:S04]  /*4350*/  FFMA.FTZ R2, R198, UR4, -R4 ;  /* 0x00000004c6027c23 */ /* 0x002fc80008010804 */
[C---:B------:R-:W-:Y:S01]  /*4360*/  HMMA.16816.F32.BF16 R64, R8.reuse, R16, R96 ;  /* 0x000000100840723c */ /* 0x040fe20000041860 */
[----:B------:R-:W1:Y:S01]  /*4370*/  LDSM.16.MT88.4 R16, [R230+0xa800] ;  /* 0x00a80000e610783b */ /* 0x000e620000004200 */
[----:B------:R2:W-:Y:S04]  /*4380*/  MUFU.EX2 R126, R2 ;  /* 0x00000002007e7308 */ /* 0x0005e80000000800 */
[----:B------:R-:W-:Y:S01]  /*4390*/  HMMA.16816.F32.BF16 R48, R8, R20, R84 ;  /* 0x000000140830723c */ /* 0x000fe20000041854 */
[----:B------:R-:W1:Y:S01]  /*43a0*/  LDSM.16.MT88.4 R20, [R228+0xa800] ;  /* 0x00a80000e414783b */ /* 0x000e620000004200 */
[----:B------:R-:W-:Y:S02]  /*43b0*/  MOV R93, R150 ;  /* 0x00000096005d7202 */ /* 0x000fe40000000f00 */
[----:B------:R-:W-:Y:S01]  /*43c0*/  MOV R150, R123 ;  /* 0x0000007b00967202 */ /* 0x000fe20000000f00 */
[----:B--2---:R-:W-:-:S04]  /*43d0*/  FFMA.FTZ R2, R199, UR4, -R4 ;  /* 0x00000004c7027c23 */ /* 0x004fc80008010804 */
[----:B------:R2:W3:Y:S01]  /*43e0*/  MUFU.EX2 R125, R2 ;  /* 0x00000002007d7308 */ /* 0x0004e20000000800 */
[----:B------:R-:W-:Y:S02]  /*43f0*/  IMAD.MOV.U32 R119, RZ, RZ, R124 ;  /* 0x000000ffff777224 */ /* 0x000fe400078e007c */
[----:B------:R-:W-:Y:S01]  /*4400*/  IMAD.MOV.U32 R220, RZ, RZ, R178 ;  /* 0x000000ffffdc7224 */ /* 0x000fe200078e00b2 */
[----:B------:R-:W-:Y:S01]  /*4410*/  MOV R178, R121 ;  /* 0x0000007900b27202 */ /* 0x000fe20000000f00 */
[----:B--2---:R-:W-:-:S04]  /*4420*/  FFMA.FTZ R2, R166, UR4, -R4 ;  /* 0x00000004a6027c23 */ /* 0x004fc80008010804 */
[----:B------:R2:W-:Y:S01]  /*4430*/  MUFU.EX2 R123, R2 ;  /* 0x00000002007b7308 */ /* 0x0005e20000000800 */
[----:B------:R-:W-:Y:S01]  /*4440*/  MOV R221, R179 ;  /* 0x000000b300dd7202 */ /* 0x000fe20000000f00 */
[----:B------:R-:W-:Y:S01]  /*4450*/  HMMA.16816.F32.BF16 R32, R8, R24, R32 ;  /* 0x000000180820723c */ /* 0x000fe20000041820 */
[----:B------:R-:W-:Y:S01]  /*4460*/  MOV R179, R122 ;  /* 0x0000007a00b37202 */ /* 0x000fe20000000f00 */
[----:B------:R-:W-:Y:S01]  /*4470*/  IMAD.MOV.U32 R154, RZ, RZ, R146 ;  /* 0x000000ffff9a7224 */ /* 0x000fe200078e0092 */
[----:B------:R-:W-:Y:S01]  /*4480*/  MOV R155, R147 ;  /* 0x00000093009b7202 */ /* 0x000fe20000000f00 */
[----:B------:R-:W-:Y:S01]  /*4490*/  IMAD.MOV.U32 R152, RZ, RZ, R144 ;  /* 0x000000ffff987224 */ /* 0x000fe200078e0090 */
[----:B------:R-:W-:Y:S01]  /*44a0*/  MOV R153, R145 ;  /* 0x0000009100997202 */ /* 0x000fe20000000f00 */
[----:B------:R-:W1:Y:S01]  /*44b0*/  LDSM.16.MT88.4 R24, [R139+0xb000] ;  /* 0x00b000008b18783b */ /* 0x000e620000004200 */
[----:B--2---:R-:W-:-:S04]  /*44c0*/  FFMA.FTZ R2, R167, UR4, -R4 ;  /* 0x00000004a7027c23 */ /* 0x004fc80008010804 */
[----:B------:R2:W4:Y:S02]  /*44d0*/  MUFU.EX2 R124, R2 ;  /* 0x00000002007c7308 */ /* 0x0005240000000800 */
[----:B--2---:R-:W-:-:S06]  /*44e0*/  FFMA.FTZ R2, R222, UR4, -R0 ;  /* 0x00000004de027c23 */ /* 0x004fcc0008010800 */
[----:B------:R2:W-:Y:S01]  /*44f0*/  MUFU.EX2 R121, R2 ;  /* 0x0000000200797308 */ /* 0x0005e20000000800 */
[----:B------:R-:W-:Y:S02]  /*4500*/  F2FP.BF16.F32.PACK_AB R8, R130, R129 ;  /* 0x000000818208723e */ /* 0x000fe400000010ff */
[----:B---3--:R-:W-:Y:S02]  /*4510*/  F2FP.BF16.F32.PACK_AB R9, R125, R126 ;  /* 0x0000007e7d09723e */ /* 0x008fe400000010ff */
[----:B------:R-:W-:Y:S01]  /*4520*/  F2FP.BF16.F32.PACK_AB R10, R127, R128 ;  /* 0x000000807f0a723e */ /* 0x000fe200000010ff */
[----:B--2---:R-:W-:-:S04]  /*4530*/  FFMA.FTZ R2, R223, UR4, -R0 ;  /* 0x00000004df027c23 */ /* 0x004fc80008010800 */
[----:B------:R2:W3:Y:S01]  /*4540*/  MUFU.EX2 R122, R2 ;  /* 0x00000002007a7308 */ /* 0x0004e20000000800 */
[----:B----4-:R-:W-:-:S07]  /*4550*/  F2FP.BF16.F32.PACK_AB R11, R124, R123 ;  /* 0x0000007b7c0b723e */ /* 0x010fce00000010ff */
[C---:B------:R-:W-:Y:S06]  /*4560*/  HMMA.16816.F32.BF16 R188, R8.reuse, R28, R68 ;  /* 0x0000001c08bc723c */ /* 0x040fec0000041844 */
[----:B------:R-:W-:Y:S01]  /*4570*/  HMMA.16816.F32.BF16 R112, R8, R12, R112 ;  /* 0x0000000c0870723c */ /* 0x000fe20000041870 */
[----:B--2---:R-:W-:-:S05]  /*4580*/  FFMA.FTZ R2, R224, UR4, -R6 ;  /* 0x00000004e0027c23 */ /* 0x004fca0008010806 */
[----:B------:R-:W-:Y:S01]  /*4590*/  HMMA.16816.F32.BF16 R100, R8, R14, R100 ;  /* 0x0000000e0864723c */ /* 0x000fe20000041864 */
[----:B------:R-:W-:-:S05]  /*45a0*/  IMAD.MOV.U32 R224, RZ, RZ, R155 ;  /* 0x000000ffffe07224 */ /* 0x000fca00078e009b */
[C---:B-1----:R-:W-:Y:S06]  /*45b0*/  HMMA.16816.F32.BF16 R88, R8.reuse, R16, R88 ;  /* 0x000000100858723c */ /* 0x042fec0000041858 */
[C---:B------:R-:W-:Y:S06]  /*45c0*/  HMMA.16816.F32.BF16 R80, R8.reuse, R18, R80 ;  /* 0x000000120850723c */ /* 0x040fec0000041850 */
[C---:B------:R-:W-:Y:S06]  /*45d0*/  HMMA.16816.F32.BF16 R76, R8.reuse, R20, R76 ;  /* 0x00000014084c723c */ /* 0x040fec000004184c */
[C---:B------:R-:W-:Y:S06]  /*45e0*/  HMMA.16816.F32.BF16 R72, R8.reuse, R22, R72 ;  /* 0x000000160848723c */ /* 0x040fec0000041848 */
[----:B------:R-:W-:Y:S07]  /*45f0*/  HMMA.16816.F32.BF16 R68, R8, R30, R44 ;  /* 0x0000001e0844723c */ /* 0x000fee000004182c */
[----:B------:R-:W-:-:S02]  /*4600*/  F2FP.BF16.F32.PACK_AB R8, R138, R137 ;  /* 0x000000898a08723e */ /* 0x000fc400000010ff */
[----:B------:R-:W-:Y:S02]  /*4610*/  F2FP.BF16.F32.PACK_AB R9, R133, R131 ;  /* 0x000000838509723e */ /* 0x000fe400000010ff */
[----:B------:R-:W-:Y:S02]  /*4620*/  F2FP.BF16.F32.PACK_AB R10, R205, R204 ;  /* 0x000000cccd0a723e */ /* 0x000fe400000010ff */
[----:B---3--:R-:W-:-:S07]  /*4630*/  F2FP.BF16.F32.PACK_AB R11, R122, R121 ;  /* 0x000000797a0b723e */ /* 0x008fce00000010ff */
[C---:B------:R-:W-:Y:S06]  /*4640*/  HMMA.16816.F32.BF16 R144, R8.reuse, R12, R60 ;  /* 0x0000000c0890723c */ /* 0x040fec000004183c */
[C---:B------:R-:W-:Y:S01]  /*4650*/  HMMA.16816.F32.BF16 R84, R8.reuse, R14, R52 ;  /* 0x0000000e0854723c */ /* 0x040fe20000041834 */
[----:B------:R1:W-:Y:S01]  /*4660*/  MUFU.EX2 R109, R2 ;  /* 0x00000002006d7308 */ /* 0x0003e20000000800 */
[----:B------:R-:W-:Y:S01]  /*4670*/  MOV R164, R120 ;  /* 0x0000007800a47202 */ /* 0x000fe20000000f00 */
[----:B------:R-:W-:Y:S03]  /*4680*/  LDSM.16.MT88.4 R12, [R228+0xb000] ;  /* 0x00b00000e40c783b */ /* 0x000fe60000004200 */
[C---:B------:R-:W-:Y:S06]  /*4690*/  HMMA.16816.F32.BF16 R64, R8.reuse, R16, R64 ;  /* 0x000000100840723c */ /* 0x040fec0000041840 */
[C---:B------:R-:W-:Y:S01]  /*46a0*/  HMMA.16816.F32.BF16 R56, R8.reuse, R18, R56 ;  /* 0x000000120838723c */ /* 0x040fe20000041838 */
[----:B------:R-:W-:Y:S05]  /*46b0*/  LDSM.16.MT88.4 R16, [R229+0xb000] ;  /* 0x00b00000e510783b */ /* 0x000fea0000004200 */
[C---:B------:R-:W-:Y:S06]  /*46c0*/  HMMA.16816.F32.BF16 R48, R8.reuse, R20, R48 ;  /* 0x000000140830723c */ /* 0x040fec0000041830 */
[C---:B------:R-:W-:Y:S06]  /*46d0*/  HMMA.16816.F32.BF16 R40, R8.reuse, R22, R40 ;  /* 0x000000160828723c */ /* 0x040fec0000041828 */
[C---:B------:R-:W-:Y:S06]  /*46e0*/  HMMA.16816.F32.BF16 R44, R8.reuse, R28, R32 ;  /* 0x0000001c082c723c */ /* 0x040fec0000041820 */
[----:B------:R-:W-:Y:S01]  /*46f0*/  HMMA.16816.F32.BF16 R36, R8, R30, R36 ;  /* 0x0000001e0824723c */ /* 0x000fe20000041824 */
[----:B-1----:R-:W-:Y:S01]  /*4700*/  FFMA.FTZ R2, R225, UR4, -R6 ;  /* 0x00000004e1027c23 */ /* 0x002fe20008010806 */
[----:B------:R-:W1:Y:S05]  /*4710*/  LDSM.16.MT88.4 R20, [R230+0xb000] ;  /* 0x00b00000e614783b */ /* 0x000e6a0000004200 */
[----:B------:R-:W-:-:S02]  /*4720*/  FADD.FTZ R11, R224, R203 ;  /* 0x000000cbe00b7221 */ /* 0x000fc40000010000 */
[----:B------:R-:W2:Y:S01]  /*4730*/  LDL.LU R224, [R1+0x60] ;  /* 0x0000600001e07983 */ /* 0x000ea20000300800 */
[----:B------:R3:W-:Y:S02]  /*4740*/  MUFU.EX2 R110, R2 ;  /* 0x00000002006e7308 */ /* 0x0007e40000000800 */
[----:B---3--:R-:W-:-:S06]  /*4750*/  FFMA.FTZ R2, R240, UR4, -R6 ;  /* 0x00000004f0027c23 */ /* 0x008fcc0008010806 */
        /* <DEDUP_REMOVED lines=20> */
[----:B------:R3:W4:Y:S02]  /*48a0*/  MUFU.EX2 R104, R2 ;  /* 0x0000000200687308 */ /* 0x0007240000000800 */
[----:B---3--:R-:W-:-:S06]  /*48b0*/  FFMA.FTZ R2, R168, UR4, -R5 ;  /* 0x00000004a8027c23 */ /* 0x008fcc0008010805 */
[----:B------:R3:W-:Y:S02]  /*48c0*/  MUFU.EX2 R105, R2 ;  /* 0x0000000200697308 */ /* 0x0007e40000000800 */
[----:B---3--:R-:W-:-:S06]  /*48d0*/  FFMA.FTZ R2, R169, UR4, -R5 ;  /* 0x00000004a9027c23 */ /* 0x008fcc0008010805 */
[----:B------:R3:W-:Y:S02]  /*48e0*/  MUFU.EX2 R98, R2 ;  /* 0x0000000200627308 */ /* 0x0007e40000000800 */
[----:B---3--:R-:W-:-:S06]  /*48f0*/  FFMA.FTZ R2, R214, UR4, -R4 ;  /* 0x00000004d6027c23 */ /* 0x008fcc0008010804 */
[----:B------:R3:W-:Y:S01]  /*4900*/  MUFU.EX2 R97, R2 ;  /* 0x0000000200617308 */ /* 0x0007e20000000800 */
[----:B------:R-:W-:Y:S01]  /*4910*/  FFMA.FTZ R32, R164, UR4, -R0 ;  /* 0x00000004a4207c23 */ /* 0x000fe20008010800 */
[----:B------:R-:W-:Y:S01]  /*4920*/  MOV R164, R95 ;  /* 0x0000005f00a47202 */ /* 0x000fe20000000f00 */
[----:B---3--:R-:W-:-:S05]  /*4930*/  FFMA.FTZ R2, R215, UR4, -R4 ;  /* 0x00000004d7027c23 */ /* 0x008fca0008010804 */
[----:B------:R3:W1:Y:S01]  /*4940*/  MUFU.EX2 R96, R2 ;  /* 0x0000000200607308 */ /* 0x0006620000000800 */
[----:B------:R-:W-:Y:S01]  /*4950*/  FFMA.FTZ R10, R217, UR4, -R5 ;  /* 0x00000004d90a7c23 */ /* 0x000fe20008010805 */
[----:B---3--:R-:W-:-:S06]  /*4960*/  FFMA.FTZ R2, R170, UR4, -R4 ;  /* 0x00000004aa027c23 */ /* 0x008fcc0008010804 */
[----:B------:R3:W-:Y:S01]  /*4970*/  MUFU.EX2 R94, R2 ;  /* 0x00000002005e7308 */ /* 0x0007e20000000800 */
[----:B------:R-:W-:Y:S01]  /*4980*/  MOV R52, R154 ;  /* 0x0000009a00347202 */ /* 0x000fe20000000f00 */
[----:B------:R-:W-:Y:S01]  /*4990*/  FADD.FTZ R33, R196, R197 ;  /* 0x000000c5c4217221 */ /* 0x000fe20000010000 */
[----:B------:R-:W-:Y:S02]  /*49a0*/  IMAD.MOV.U32 R55, RZ, RZ, R179 ;  /* 0x000000ffff377224 */ /* 0x000fe400078e00b3 */
[----:B------:R-:W-:Y:S01]  /*49b0*/  FFMA.FTZ R34, R92, UR4, -R0 ;  /* 0x000000045c227c23 */ /* 0x000fe20008010800 */
[----:B---3--:R-:W-:-:S04]  /*49c0*/  FFMA.FTZ R2, R171, UR4, -R4 ;  /* 0x00000004ab027c23 */ /* 0x008fc80008010804 */
[----:B------:R-:W3:Y:S01]  /*49d0*/  MUFU.EX2 R95, R2 ;  /* 0x00000002005f7308 */ /* 0x000ee20000000800 */
[----:B------:R-:W-:Y:S02]  /*49e0*/  MOV R223, R177 ;  /* 0x000000b100df7202 */ /* 0x000fe40000000f00 */
[----:B------:R-:W-:Y:S01]  /*49f0*/  MOV R166, R162 ;  /* 0x000000a200a67202 */ /* 0x000fe20000000f00 */
[--C-:B------:R-:W-:Y:S01]  /*4a00*/  FFMA.FTZ R3, R243, UR4, -R0.reuse ;  /* 0x00000004f3037c23 */ /* 0x100fe20008010800 */
[----:B------:R-:W-:Y:S02]  /*4a10*/  MOV R92, R93 ;  /* 0x0000005d005c7202 */ /* 0x000fe40000000f00 */
[----:B------:R-:W-:Y:S01]  /*4a20*/  MOV R198, R161 ;  /* 0x000000a100c67202 */ /* 0x000fe20000000f00 */
[----:B------:R4:W-:Y:S01]  /*4a30*/  MUFU.EX2 R63, R10 ;  /* 0x0000000a003f7308 */ /* 0x0009e20000000800 */
[----:B------:R-:W-:Y:S01]  /*4a40*/  MOV R197, R142 ;  /* 0x0000008e00c57202 */ /* 0x000fe20000000f00 */
[--C-:B------:R-:W-:Y:S01]  /*4a50*/  FFMA.FTZ R35, R250, UR4, -R0.reuse ;  /* 0x00000004fa237c23 */ /* 0x100fe20008010800 */
[----:B------:R-:W-:Y:S01]  /*4a60*/  MOV R53, R153 ;  /* 0x0000009900357202 */ /* 0x000fe20000000f00 */
[----:B------:R-:W-:Y:S01]  /*4a70*/  FFMA.FTZ R60, R251, UR4, -R0 ;  /* 0x00000004fb3c7c23 */ /* 0x000fe20008010800 */
[----:B------:R-:W-:Y:S01]  /*4a80*/  MOV R225, R55 ;  /* 0x0000003700e17202 */ /* 0x000fe20000000f00 */
[----:B------:R-:W-:Y:S01]  /*4a90*/  FFMA.FTZ R0, R216, UR4, -R5 ;  /* 0x00000004d8007c23 */ /* 0x000fe20008010805 */
[----:B------:R-:W-:Y:S01]  /*4aa0*/  MOV R54, R152 ;  /* 0x0000009800367202 */ /* 0x000fe20000000f00 */
[----:B------:R-:W-:Y:S01]  /*4ab0*/  IMAD.MOV.U32 R167, RZ, RZ, R163 ;  /* 0x000000ffffa77224 */ /* 0x000fe200078e00a3 */
[----:B------:R2:W3:Y:S01]  /*4ac0*/  MUFU.EX2 R93, R3 ;  /* 0x00000003005d7308 */ /* 0x0004e20000000800 */
[----:B------:R-:W-:-:S02]  /*4ad0*/  IMAD.MOV.U32 R55, RZ, RZ, R166 ;  /* 0x000000ffff377224 */ /* 0x000fc400078e00a6 */
[----:B------:R-:W-:Y:S01]  /*4ae0*/  FADD.FTZ R30, R92, R164 ;  /* 0x000000a45c1e7221 */ /* 0x000fe20000010000 */
[----:B------:R-:W-:Y:S01]  /*4af0*/  MOV R61, R178 ;  /* 0x000000b2003d7202 */ /* 0x000fe20000000f00 */
[----:B------:R-:W-:Y:S01]  /*4b00*/  FFMA.FTZ R9, R172, UR4, -R5 ;  /* 0x00000004ac097c23 */ /* 0x000fe20008010805 */
[----:B------:R-:W-:Y:S01]  /*4b10*/  MOV R222, R176 ;  /* 0x000000b000de7202 */ /* 0x000fe20000000f00 */
[----:B----4-:R-:W-:Y:S01]  /*4b20*/  FADD.FTZ R10, R52, R33 ;  /* 0x00000021340a7221 */ /* 0x010fe20000010000 */
[----:B------:R-:W-:Y:S02]  /*4b30*/  MOV R52, R223 ;  /* 0x000000df00347202 */ /* 0x000fe40000000f00 */
[----:B------:R-:W-:Y:S01]  /*4b40*/  MOV R223, R198 ;  /* 0x000000c600df7202 */ /* 0x000fe20000000f00 */
[----:B------:R-:W-:Y:S01]  /*4b50*/  FFMA.FTZ R8, R173, UR4, -R5 ;  /* 0x00000004ad087c23 */ /* 0x000fe20008010805 */
[----:B------:R-:W-:Y:S01]  /*4b60*/  MOV R166, R197 ;  /* 0x000000c500a67202 */ /* 0x000fe20000000f00 */
[--C-:B------:R-:W-:Y:S01]  /*4b70*/  FFMA.FTZ R2, R218, UR4, -R4.reuse ;  /* 0x00000004da027c23 */ /* 0x100fe20008010804 */
[----:B------:R-:W-:Y:S01]  /*4b80*/  MOV R198, R221 ;  /* 0x000000dd00c67202 */ /* 0x000fe20000000f00 */
[--C-:B------:R-:W-:Y:S01]  /*4b90*/  FFMA.FTZ R29, R219, UR4, -R4.reuse ;  /* 0x00000004db1d7c23 */ /* 0x100fe20008010804 */
[--C-:B------:R-:W-:Y:S01]  /*4ba0*/  FFMA.FTZ R28, R174, UR4, -R4.reuse ;  /* 0x00000004ae1c7c23 */ /* 0x100fe20008010804 */
[----:B--2---:R-:W-:Y:S01]  /*4bb0*/  FFMA.FTZ R3, R175, UR4, -R4 ;  /* 0x00000004af037c23 */ /* 0x004fe20008010804 */
[----:B------:R-:W-:Y:S01]  /*4bc0*/  FADD.FTZ R31, R200, R7 ;  /* 0x00000007c81f7221 */ /* 0x000fe20000010000 */
[----:B------:R-:W-:Y:S01]  /*4bd0*/  IMAD.MOV.U32 R165, RZ, RZ, R160 ;  /* 0x000000ffffa57224 */ /* 0x000fe200078e00a0 */
[----:B------:R-:W-:Y:S01]  /*4be0*/  MOV R164, R143 ;  /* 0x0000008f00a47202 */ /* 0x000fe20000000f00 */
[----:B------:R-:W-:Y:S01]  /*4bf0*/  IMAD.MOV.U32 R221, RZ, RZ, R186 ;  /* 0x000000ffffdd7224 */ /* 0x000fe200078e00ba */
[----:B------:R-:W-:-:S02]  /*4c00*/  MOV R241, R53 ;  /* 0x0000003500f17202 */ /* 0x000fc40000000f00 */
[----:B------:R-:W-:Y:S01]  /*4c10*/  MOV R197, R182 ;  /* 0x000000b600c57202 */ /* 0x000fe20000000f00 */
[----:B------:R2:W4:Y:S01]  /*4c20*/  MUFU.EX2 R92, R0 ;  /* 0x00000000005c7308 */ /* 0x0005220000000800 */
[----:B------:R-:W-:Y:S02]  /*4c30*/  MOV R199, R159 ;  /* 0x0000009f00c77202 */ /* 0x000fe40000000f00 */
[----:B------:R-:W-:Y:S02]  /*4c40*/  F2FP.BF16.F32.PACK_AB R4, R104, R99 ;  /* 0x000000636804723e */ /* 0x000fe400000010ff */
[----:B-1----:R-:W-:Y:S02]  /*4c50*/  F2FP.BF16.F32.PACK_AB R5, R96, R97 ;  /* 0x000000616005723e */ /* 0x002fe400000010ff */
[----:B------:R-:W-:Y:S02]  /*4c60*/  F2FP.BF16.F32.PACK_AB R6, R98, R105 ;  /* 0x000000696206723e */ /* 0x000fe400000010ff */
[----:B---3--:R-:W-:-:S02]  /*4c70*/  F2FP.BF16.F32.PACK_AB R7, R95, R94 ;  /* 0x0000005e5f07723e */ /* 0x008fc400000010ff */
[----:B------:R-:W-:Y:S01]  /*4c80*/  MOV R182, R181 ;  /* 0x000000b500b67202 */ /* 0x000fe20000000f00 */
[----:B------:R-:W-:Y:S01]  /*4c90*/  IMAD.MOV.U32 R181, RZ, RZ, R180 ;  /* 0x000000ffffb57224 */ /* 0x000fe200078e00b4 */
[----:B------:R-:W-:Y:S02]  /*4ca0*/  MOV R196, R141 ;  /* 0x0000008d00c47202 */ /* 0x000fe40000000f00 */
[----:B------:R-:W-:Y:S01]  /*4cb0*/  MOV R240, R54 ;  /* 0x0000003600f07202 */ /* 0x000fe20000000f00 */
[----:B------:R-:W-:Y:S02]  /*4cc0*/  IMAD.MOV.U32 R218, RZ, RZ, R221 ;  /* 0x000000ffffda7224 */ /* 0x000fe400078e00dd */
[----:B--2---:R-:W-:Y:S01]  /*4cd0*/  FADD.FTZ R0, R224, R30 ;  /* 0x0000001ee0007221 */ /* 0x004fe20000010000 */
[----:B------:R-:W-:Y:S01]  /*4ce0*/  MOV R53, R222 ;  /* 0x000000de00357202 */ /* 0x000fe20000000f00 */
[----:B------:R-:W-:Y:S01]  /*4cf0*/  IMAD.MOV.U32 R224, RZ, RZ, R61 ;  /* 0x000000ffffe07224 */ /* 0x000fe200078e003d */
[----:B------:R-:W-:-:S02]  /*4d00*/  MOV R54, R167 ;  /* 0x000000a700367202 */ /* 0x000fc40000000f00 */
[----:B------:R-:W-:Y:S01]  /*4d10*/  MOV R180, R194 ;  /* 0x000000c200b47202 */ /* 0x000fe20000000f00 */
[----:B------:R-:W-:Y:S01]  /*4d20*/  IMAD.MOV.U32 R167, RZ, RZ, R164 ;  /* 0x000000ffffa77224 */ /* 0x000fe200078e00a4 */
[----:B------:R-:W-:Y:S01]  /*4d30*/  MOV R194, R201 ;  /* 0x000000c900c27202 */ /* 0x000fe20000000f00 */
[----:B------:R-:W-:Y:S01]  /*4d40*/  FADD.FTZ R33, R241, R11 ;  /* 0x0000000bf1217221 */ /* 0x000fe20000010000 */
[----:B------:R-:W-:Y:S01]  /*4d50*/  MOV R61, R199 ;  /* 0x000000c7003d7202 */ /* 0x000fe20000000f00 */
[----:B------:R-:W2:Y:S01]  /*4d60*/  LDL.LU R201, [R1+0xb8] ;  /* 0x0000b80001c97983 */ /* 0x000ea20000300800 */
[----:B------:R-:W-:Y:S01]  /*4d70*/  MOV R222, R165 ;  /* 0x000000a500de7202 */ /* 0x000fe20000000f00 */
[----:B------:R-:W-:Y:S01]  /*4d80*/  IMAD.MOV.U32 R165, RZ, RZ, R220 ;  /* 0x000000ffffa57224 */ /* 0x000fe200078e00dc */
[----:B------:R-:W-:Y:S01]  /*4d90*/  MOV R199, R196 ;  /* 0x000000c400c77202 */ /* 0x000fe20000000f00 */
[----:B------:R-:W3:Y:S01]  /*4da0*/  LDL.LU R241, [R1+0x64] ;  /* 0x0000640001f17983 */ /* 0x000ee20000300800 */
        /* <DEDUP_REMOVED lines=14> */
[C---:B------:R-:W-:Y:S06]  /*4e90*/  HMMA.16816.F32.BF16 R184, R4.reuse, R14, R72 ;  /* 0x0000000e04b8723c */ /* 0x040fec0000041848 */
[C---:B------:R-:W-:Y:S06]  /*4ea0*/  HMMA.16816.F32.BF16 R188, R4.reuse, R16, R188 ;  /* 0x0000001004bc723c */ /* 0x040fec00000418bc */
[----:B------:R-:W-:Y:S07]  /*4eb0*/  HMMA.16816.F32.BF16 R52, R4, R18, R68 ;  /* 0x000000120434723c */ /* 0x000fee0000041844 */
[----:B------:R-:W-:-:S02]  /*4ec0*/  FADD.FTZ R4, R218, R33 ;  /* 0x00000021da047221 */ /* 0x000fc40000010000 */
[----:B------:R-:W4:Y:S01]  /*4ed0*/  LDL.LU R218, [R1+0x70] ;  /* 0x0000700001da7983 */ /* 0x000f220000300800 */
[----:B------:R4:W-:Y:S01]  /*4ee0*/  MUFU.EX2 R251, R3 ;  /* 0x0000000300fb7308 */ /* 0x0009e20000000800 */
[----:B---3--:R-:W-:-:S04]  /*4ef0*/  FADD.FTZ R0, R241, R0 ;  /* 0x00000000f1007221 */ /* 0x008fc80000010000 */
[----:B----4-:R-:W-:Y:S02]  /*4f00*/  FADD.FTZ R3, R218, R0 ;  /* 0x00000000da037221 */ /* 0x010fe40000010000 */
[----:B------:R-:W3:Y:S01]  /*4f10*/  LDL.LU R218, [R1+0x34] ;  /* 0x0000340001da7983 */ /* 0x000ee20000300800 */
[----:B------:R1:W-:Y:S01]  /*4f20*/  MUFU.EX2 R62, R9 ;  /* 0x00000009003e7308 */ /* 0x0003e20000000800 */
[----:B------:R-:W-:-:S07]  /*4f30*/  MOV R241, R61 ;  /* 0x0000003d00f17202 */ /* 0x000fce0000000f00 */
[----:B------:R3:W-:Y:S01]  /*4f40*/  MUFU.EX2 R61, R2 ;  /* 0x00000002003d7308 */ /* 0x0007e20000000800 */
[----:B-1----:R-:W-:-:S04]  /*4f50*/  FADD.FTZ R9, R202, R31 ;  /* 0x0000001fca097221 */ /* 0x002fc80000010000 */
[----:B--2---:R-:W-:-:S04]  /*4f60*/  FADD.FTZ R30, R201, R9 ;  /* 0x00000009c91e7221 */ /* 0x004fc80000010000 */
[----:B---3--:R-:W-:Y:S02]  /*4f70*/  FADD.FTZ R2, R218, R30 ;  /* 0x0000001eda027221 */ /* 0x008fe40000010000 */
[----:B------:R-:W2:Y:S01]  /*4f80*/  LDL.LU R218, [R1+0x68] ;  /* 0x0000680001da7983 */ /* 0x000ea20000300800 */
[----:B------:R-:W-:Y:S01]  /*4f90*/  FADD.FTZ R31, R240, R10 ;  /* 0x0000000af01f7221 */ /* 0x000fe20000010000 */
[----:B------:R-:W-:Y:S02]  /*4fa0*/  MOV R173, R182 ;  /* 0x000000b600ad7202 */ /* 0x000fe40000000f00 */
[----:B------:R-:W-:Y:S02]  /*4fb0*/  MOV R217, R198 ;  /* 0x000000c600d97202 */ /* 0x000fe40000000f00 */
[----:B------:R-:W-:Y:S02]  /*4fc0*/  MOV R172, R180 ;  /* 0x000000b400ac7202 */ /* 0x000fe40000000f00 */
[----:B------:R-:W-:Y:S01]  /*4fd0*/  MOV R216, R199 ;  /* 0x000000c700d87202 */ /* 0x000fe20000000f00 */
[----:B------:R-:W-:Y:S01]  /*4fe0*/  IMAD.MOV.U32 R214, RZ, RZ, R167 ;  /* 0x000000ffffd67224 */ /* 0x000fe200078e00a7 */
[----:B------:R-:W-:-:S02]  /*4ff0*/  MOV R243, R166 ;  /* 0x000000a600f37202 */ /* 0x000fc40000000f00 */
[----:B------:R-:W-:Y:S01]  /*5000*/  MOV R248, R220 ;  /* 0x000000dc00f87202 */ /* 0x000fe20000000f00 */
[----:B------:R-:W-:Y:S01]  /*5010*/  FADD.FTZ R6, R136, R3 ;  /* 0x0000000388067221 */ /* 0x000fe20000010000 */
[----:B--2---:R-:W-:Y:S01]  /*5020*/  FADD.FTZ R0, R218, R31 ;  /* 0x0000001fda007221 */ /* 0x004fe20000010000 */
[----:B------:R-:W-:Y:S02]  /*5030*/  MOV R218, R173 ;  /* 0x000000ad00da7202 */ /* 0x000fe40000000f00 */
[----:B------:R-:W-:Y:S01]  /*5040*/  MOV R173, R172 ;  /* 0x000000ac00ad7202 */ /* 0x000fe20000000f00 */
[----:B------:R-:W-:Y:S01]  /*5050*/  IMAD.MOV.U32 R172, RZ, RZ, R217 ;  /* 0x000000ffffac7224 */ /* 0x000fe200078e00d9 */
[----:B------:R-:W-:Y:S01]  /*5060*/  MOV R217, R216 ;  /* 0x000000d800d97202 */ /* 0x000fe20000000f00 */
[----:B------:R-:W-:Y:S01]  /*5070*/  FADD.FTZ R4, R218, R4 ;  /* 0x00000004da047221 */ /* 0x000fe20000010000 */
[----:B------:R-:W-:Y:S02]  /*5080*/  MOV R216, R243 ;  /* 0x000000f300d87202 */ /* 0x000fe40000000f00 */
[----:B------:R-:W-:-:S02]  /*5090*/  MOV R243, R214 ;  /* 0x000000d600f37202 */ /* 0x000fc40000000f00 */
[----:B------:R-:W-:Y:S02]  /*50a0*/  MOV R218, R173 ;  /* 0x000000ad00da7202 */ /* 0x000fe40000000f00 */
[----:B------:R-:W-:Y:S02]  /*50b0*/  MOV R173, R172 ;  /* 0x000000ac00ad7202 */ /* 0x000fe40000000f00 */
[----:B------:R-:W-:Y:S01]  /*50c0*/  MOV R172, R217 ;  /* 0x000000d900ac7202 */ /* 0x000fe20000000f00 */
[----:B------:R-:W-:Y:S01]  /*50d0*/  IMAD.MOV.U32 R217, RZ, RZ, R216 ;  /* 0x000000ffffd97224 */ /* 0x000fe200078e00d8 */
[----:B------:R-:W-:Y:S01]  /*50e0*/  MOV R216, R243 ;  /* 0x000000f300d87202 */ /* 0x000fe20000000f00 */
[----:B------:R-:W-:Y:S01]  /*50f0*/  IMAD.MOV.U32 R214, RZ, RZ, R238 ;  /* 0x000000ffffd67224 */ /* 0x000fe200078e00ee */
[----:B------:R-:W-:Y:S01]  /*5100*/  MOV R243, R248 ;  /* 0x000000f800f37202 */ /* 0x000fe20000000f00 */
[----:B------:R-:W2:Y:S01]  /*5110*/  LDL.LU R238, [R1+0xb4] ;  /* 0x0000b40001ee7983 */ /* 0x000ea20000300800 */
[----:B------:R-:W-:Y:S01]  /*5120*/  MOV R248, R135 ;  /* 0x0000008700f87202 */ /* 0x000fe20000000f00 */
[----:B------:R-:W-:-:S02]  /*5130*/  FADD.FTZ R5, R218, R2 ;  /* 0x00000002da057221 */ /* 0x000fc40000010000 */
[----:B------:R-:W3:Y:S04]  /*5140*/  LDL.LU R136, [R1+0xb0] ;  /* 0x0000b00001887983 */ /* 0x000ee80000300800 */
[----:B------:R1:W5:Y:S04]  /*5150*/  LDL.LU R135, [R1+0xac] ;  /* 0x0000ac0001877983 */ /* 0x0003680000300800 */
[----:B------:R-:W4:Y:S01]  /*5160*/  LDL.LU R218, [R1+0x6c] ;  /* 0x00006c0001da7983 */ /* 0x000f220000300800 */
[----:B------:R-:W-:Y:S01]  /*5170*/  IMAD.MOV.U32 R212, RZ, RZ, R224 ;  /* 0x000000ffffd47224 */ /* 0x000fe200078e00e0 */
[----:B------:R-:W-:Y:S01]  /*5180*/  MOV R240, R223 ;  /* 0x000000df00f07202 */ /* 0x000fe20000000f00 */
[----:B------:R-:W-:Y:S01]  /*5190*/  IMAD.MOV.U32 R223, RZ, RZ, R165 ;  /* 0x000000ffffdf7224 */ /* 0x000fe200078e00a5 */
[----:B------:R-:W-:Y:S01]  /*51a0*/  MOV R213, R225 ;  /* 0x000000e100d57202 */ /* 0x000fe20000000f00 */
[----:B------:R-:W-:Y:S01]  /*51b0*/  IMAD.MOV.U32 R224, RZ, RZ, R181 ;  /* 0x000000ffffe07224 */ /* 0x000fe200078e00b5 */
        /* <DEDUP_REMOVED lines=8> */
[----:B------:R1:W-:Y:S01]  /*5240*/  MUFU.EX2 R250, R8 ;  /* 0x0000000800fa7308 */ /* 0x0003e20000000800 */
[----:B------:R-:W-:Y:S01]  /*5250*/  MOV R220, R151 ;  /* 0x0000009700dc7202 */ /* 0x000fe20000000f00 */
[----:B------:R-:W-:Y:S01]  /*5260*/  LDSM.16.MT88.4 R164, [R230+0xb800] ;  /* 0x00b80000e6a4783b */ /* 0x000fe20000004200 */
[----:B------:R-:W-:-:S02]  /*5270*/  MOV R219, R157 ;  /* 0x0000009d00db7202 */ /* 0x000fc40000000f00 */
[----:B------:R-:W-:Y:S01]  /*5280*/  MOV R215, R183 ;  /* 0x000000b700d77202 */ /* 0x000fe20000000f00 */
[----:B------:R-:W1:Y:S01]  /*5290*/  LDSM.16.MT88.4 R148, [R139+0xb800] ;  /* 0x00b800008b94783b */ /* 0x000e620000004200 */
[----:B------:R-:W-:Y:S02]  /*52a0*/  F2FP.BF16.F32.PACK_AB R9, R107, R106 ;  /* 0x0000006a6b09723e */ /* 0x000fe400000010ff */
[----:B------:R-:W-:Y:S01]  /*52b0*/  F2FP.BF16.F32.PACK_AB R10, R116, R111 ;  /* 0x0000006f740a723e */ /* 0x000fe200000010ff */
[----:B------:R-:W1:Y:S01]  /*52c0*/  LDSM.16.MT88.4 R180, [R228+0xb800] ;  /* 0x00b80000e4b4783b */ /* 0x000e620000004200 */
[----:B----4-:R-:W-:Y:S01]  /*52d0*/  FADD.FTZ R3, R218, R0 ;  /* 0x00000000da037221 */ /* 0x010fe20000010000 */
[----:B------:R-:W-:Y:S01]  /*52e0*/  FADD.FTZ R0, R173, R4 ;  /* 0x00000004ad007221 */ /* 0x000fe20000010000 */
[----:B------:R-:W-:Y:S01]  /*52f0*/  IMAD.MOV.U32 R173, RZ, RZ, R172 ;  /* 0x000000ffffad7224 */ /* 0x000fe200078e00ac */
[----:B------:R-:W-:Y:S02]  /*5300*/  MOV R172, R217 ;  /* 0x000000d900ac7202 */ /* 0x000fe40000000f00 */
[----:B------:R-:W-:-:S02]  /*5310*/  MOV R217, R216 ;  /* 0x000000d800d97202 */ /* 0x000fc40000000f00 */
[----:B------:R-:W-:Y:S01]  /*5320*/  MOV R216, R248 ;  /* 0x000000f800d87202 */ /* 0x000fe20000000f00 */
[----:B------:R-:W-:Y:S01]  /*5330*/  IMAD.MOV.U32 R248, RZ, RZ, R224 ;  /* 0x000000fffff87224 */ /* 0x000fe200078e00e0 */
[----:B------:R-:W-:Y:S02]  /*5340*/  MOV R224, R223 ;  /* 0x000000df00e07202 */ /* 0x000fe40000000f00 */
[----:B------:R-:W-:Y:S02]  /*5350*/  MOV R223, R222 ;  /* 0x000000de00df7202 */ /* 0x000fe40000000f00 */
[----:B------:R-:W-:Y:S01]  /*5360*/  MOV R222, R199 ;  /* 0x000000c700de7202 */ /* 0x000fe20000000f00 */
[----:B------:R-:W-:Y:S01]  /*5370*/  IMAD.MOV.U32 R199, RZ, RZ, R198 ;  /* 0x000000ffffc77224 */ /* 0x000fe200078e00c6 */
[----:B------:R-:W-:Y:S02]  /*5380*/  MOV R198, R197 ;  /* 0x000000c500c67202 */ /* 0x000fe40000000f00 */
[----:B------:R-:W-:-:S02]  /*5390*/  MOV R197, R196 ;  /* 0x000000c400c57202 */ /* 0x000fc40000000f00 */
[----:B------:R-:W-:Y:S01]  /*53a0*/  MOV R196, R221 ;  /* 0x000000dd00c47202 */ /* 0x000fe20000000f00 */
[----:B------:R-:W-:Y:S01]  /*53b0*/  IMAD.MOV.U32 R221, RZ, RZ, R220 ;  /* 0x000000ffffdd7224 */ /* 0x000fe200078e00dc */
[----:B------:R-:W-:Y:S02]  /*53c0*/  MOV R220, R195 ;  /* 0x000000c300dc7202 */ /* 0x000fe40000000f00 */
[----:B------:R-:W-:Y:S01]  /*53d0*/  MOV R195, R194 ;  /* 0x000000c200c37202 */ /* 0x000fe20000000f00 */
[----:B--2---:R-:W-:Y:S01]  /*53e0*/  FADD.FTZ R0, R238, R0 ;  /* 0x00000000ee007221 */ /* 0x004fe20000010000 */
[----:B------:R-:W-:Y:S02]  /*53f0*/  MOV R91, R224 ;  /* 0x000000e0005b7202 */ /* 0x000fe40000000f00 */
        /* <DEDUP_REMOVED lines=8> */
[----:B------:R-:W-:-:S02]  /*5480*/  MOV R158, R132 ;  /* 0x00000084009e7202 */ /* 0x000fc40000000f00 */
[----:B------:R-:W-:Y:S01]  /*5490*/  MOV R112, R194 ;  /* 0x000000c200707202 */ /* 0x000fe20000000f00 */
[----:B---3--:R-:W-:Y:S01]  /*54a0*/  FADD.FTZ R3, R136, R3 ;  /* 0x0000000388037221 */ /* 0x008fe20000010000 */
[----:B------:R-:W-:Y:S01]  /*54b0*/  MOV R113, R193 ;  /* 0x000000c100717202 */ /* 0x000fe20000000f00 */
[----:B------:R-:W-:Y:S01]  /*54c0*/  FADD.FTZ R4, R134, R5 ;  /* 0x0000000586047221 */ /* 0x000fe20000010000 */
[----:B------:R-:W-:Y:S02]  /*54d0*/  MOV R100, R101 ;  /* 0x0000006500647202 */ /* 0x000fe40000000f00 */
[----:B------:R-:W-:Y:S01]  /*54e0*/  MOV R218, R156 ;  /* 0x0000009c00da7202 */ /* 0x000fe20000000f00 */
[----:B------:R-:W-:Y:S01]  /*54f0*/  FADD.FTZ R2, R173, R6 ;  /* 0x00000006ad027221 */ /* 0x000fe20000010000 */
[----:B------:R-:W-:Y:S01]  /*5500*/  MOV R101, R102 ;  /* 0x0000006600657202 */ /* 0x000fe20000000f00 */
[----:B------:R2:W5:Y:S01]  /*5510*/  LDL.LU R132, [R1+0xa8] ;  /* 0x0000a80001847983 */ /* 0x0005620000300800 */
[----:B------:R-:W-:-:S02]  /*5520*/  MOV R115, R158 ;  /* 0x0000009e00737202 */ /* 0x000fc40000000f00 */
[----:B------:R-:W-:Y:S01]  /*5530*/  MOV R102, R103 ;  /* 0x0000006700667202 */ /* 0x000fe20000000f00 */
[----:B------:R-:W-:Y:S02]  /*5540*/  IMAD.MOV.U32 R103, RZ, RZ, R112 ;  /* 0x000000ffff677224 */ /* 0x000fe400078e0070 */
[----:B------:R-:W-:Y:S01]  /*5550*/  FADD.FTZ R5, R217, R3 ;  /* 0x00000003d9057221 */ /* 0x000fe20000010000 */
[----:B------:R-:W-:Y:S01]  /*5560*/  MOV R112, R113 ;  /* 0x0000007100707202 */ /* 0x000fe20000000f00 */
[----:B------:R-:W-:Y:S01]  /*5570*/  FADD.FTZ R6, R247, R2 ;  /* 0x00000002f7067221 */ /* 0x000fe20000010000 */
[----:B------:R-:W-:Y:S01]  /*5580*/  MOV R217, R248 ;  /* 0x000000f800d97202 */ /* 0x000fe20000000f00 */
[----:B------:R2:W5:Y:S01]  /*5590*/  LDL.LU R134, [R1+0xa4] ;  /* 0x0000a40001867983 */ /* 0x0005620000300800 */
[----:B------:R-:W-:Y:S02]  /*55a0*/  MOV R113, R114 ;  /* 0x0000007200717202 */ /* 0x000fe40000000f00 */
[----:B------:R-:W-:Y:S01]  /*55b0*/  MOV R114, R115 ;  /* 0x0000007300727202 */ /* 0x000fe20000000f00 */
[----:B------:R-:W-:Y:S01]  /*55c0*/  IMAD.MOV.U32 R115, RZ, RZ, R219 ;  /* 0x000000ffff737224 */ /* 0x000fe200078e00db */
[----:B------:R-:W-:Y:S01]  /*55d0*/  MOV R219, R218 ;  /* 0x000000da00db7202 */ /* 0x000fe20000000f00 */
[----:B------:R-:W-:Y:S01]  /*55e0*/  FADD.FTZ R2, R172, R4 ;  /* 0x00000004ac027221 */ /* 0x000fe20000010000 */
[----:B------:R-:W-:Y:S01]  /*55f0*/  MOV R218, R217 ;  /* 0x000000d900da7202 */ /* 0x000fe20000000f00 */
[----:B------:R2:W5:Y:S01]  /*5600*/  LDL.LU R136, [R1+0xa0] ;  /* 0x0000a00001887983 */ /* 0x0005620000300800 */
[----:B------:R-:W-:Y:S01]  /*5610*/  MOV R217, R216 ;  /* 0x000000d800d97202 */ /* 0x000fe20000000f00 */
[----:B------:R-:W-:Y:S01]  /*5620*/  IMAD.MOV.U32 R216, RZ, RZ, R243 ;  /* 0x000000ffffd87224 */ /* 0x000fe200078e00f3 */
[----:B------:R-:W-:Y:S01]  /*5630*/  MOV R243, R215 ;  /* 0x000000d700f37202 */ /* 0x000fe20000000f00 */
[----:B------:R-:W3:Y:S01]  /*5640*/  LDL.LU R238, [R1+0x9c] ;  /* 0x00009c0001ee7983 */ /* 0x000ee20000300800 */
[----:B------:R-:W-:-:S02]  /*5650*/  MOV R215, R214 ;  /* 0x000000d600d77202 */ /* 0x000fc40000000f00 */
[----:B------:R-:W-:Y:S01]  /*5660*/  MOV R214, R213 ;  /* 0x000000d500d67202 */ /* 0x000fe20000000f00 */
[----:B------:R-:W-:Y:S01]  /*5670*/  IMAD.MOV.U32 R213, RZ, RZ, R212 ;  /* 0x000000ffffd57224 */ /* 0x000fe200078e00d4 */
[----:B------:R-:W-:Y:S01]  /*5680*/  MOV R212, R242 ;  /* 0x000000f200d47202 */ /* 0x000fe20000000f00 */
[----:B------:R2:W5:Y:S01]  /*5690*/  LDL.LU R247, [R1+0x98] ;  /* 0x0000980001f77983 */ /* 0x0005620000300800 */
[----:B------:R-:W-:Y:S01]  /*56a0*/  MOV R242, R227 ;  /* 0x000000e300f27202 */ /* 0x000fe20000000f00 */
[----:B------:R-:W-:Y:S01]  /*56b0*/  FADD.FTZ R3, R246, R6 ;  /* 0x00000006f6037221 */ /* 0x000fe20000010000 */
[----:B------:R-:W-:Y:S01]  /*56c0*/  MOV R227, R226 ;  /* 0x000000e200e37202 */ /* 0x000fe20000000f00 */
[----:B------:R-:W-:Y:S01]  /*56d0*/  IMAD.MOV.U32 R226, RZ, RZ, R249 ;  /* 0x000000ffffe27224 */ /* 0x000fe200078e00f9 */
[----:B------:R2:W5:Y:S01]  /*56e0*/  LDL.LU R246, [R1+0x94] ;  /* 0x0000940001f67983 */ /* 0x0005620000300800 */
[----:B------:R-:W-:Y:S01]  /*56f0*/  FADD.FTZ R2, R237, R2 ;  /* 0x00000002ed027221 */ /* 0x000fe20000010000 */
[----:B------:R-:W-:Y:S01]  /*5700*/  MOV R249, R241 ;  /* 0x000000f100f97202 */ /* 0x000fe20000000f00 */
[----:B------:R-:W-:Y:S01]  /*5710*/  FADD.FTZ R5, R236, R5 ;  /* 0x00000005ec057221 */ /* 0x000fe20000010000 */
[----:B------:R2:W5:Y:S01]  /*5720*/  LDL.LU R237, [R1+0x90] ;  /* 0x0000900001ed7983 */ /* 0x0005620000300800 */
[----:B------:R-:W-:Y:S01]  /*5730*/  MOV R241, R240 ;  /* 0x000000f000f17202 */ /* 0x000fe20000000f00 */
[----:B------:R-:W-:Y:S01]  /*5740*/  FADD.FTZ R4, R235, R0 ;  /* 0x00000000eb047221 */ /* 0x000fe20000010000 */
[----:B------:R-:W-:Y:S01]  /*5750*/  MOV R240, R225 ;  /* 0x000000e100f07202 */ /* 0x000fe20000000f00 */
[----:B------:R2:W5:Y:S01]  /*5760*/  LDL.LU R236, [R1+0x8c] ;  /* 0x00008c0001ec7983 */ /* 0x0005620000300800 */
[----:B------:R-:W-:-:S02]  /*5770*/  IMAD.MOV.U32 R225, RZ, RZ, R234 ;  /* 0x000000ffffe17224 */ /* 0x000fc400078e00ea */
[----:B------:R-:W-:Y:S01]  /*5780*/  FADD.FTZ R2, R233, R2 ;  /* 0x00000002e9027221 */ /* 0x000fe20000010000 */
[----:B------:R2:W5:Y:S01]  /*5790*/  LDL.LU R235, [R1+0x88] ;  /* 0x0000880001eb7983 */ /* 0x0005620000300800 */
[----:B------:R-:W-:Y:S01]  /*57a0*/  FADD.FTZ R0, R232, R5 ;  /* 0x00000005e8007221 */ /* 0x000fe20000010000 */
[----:B------:R-:W-:Y:S02]  /*57b0*/  FADD.FTZ R4, R231, R4 ;  /* 0x00000004e7047221 */ /* 0x000fe40000010000 */
[----:B------:R2:W5:Y:S04]  /*57c0*/  LDL.LU R234, [R1+0x84] ;  /* 0x0000840001ea7983 */ /* 0x0005680000300800 */
[----:B------:R2:W5:Y:S04]  /*57d0*/  LDL.LU R233, [R1+0x80] ;  /* 0x0000800001e97983 */ /* 0x0005680000300800 */
[----:B------:R2:W5:Y:S04]  /*57e0*/  LDL.LU R232, [R1+0x7c] ;  /* 0x00007c0001e87983 */ /* 0x0005680000300800 */
[----:B------:R2:W5:Y:S01]  /*57f0*/  LDL.LU R231, [R1+0x78] ;  /* 0x0000780001e77983 */ /* 0x0005620000300800 */
[----:B------:R-:W-:Y:S01]  /*5800*/  MOV R248, R199 ;  /* 0x000000c700f87202 */ /* 0x000fe20000000f00 */
[----:B------:R-:W-:-:S04]  /*5810*/  FADD.FTZ R3, R91, R3 ;  /* 0x000000035b037221 */ /* 0x000fc80000010000 */
        /* <DEDUP_REMOVED lines=20> */
[----:B------:R-:W-:-:S02]  /*5960*/  IMAD.MOV.U32 R224, RZ, RZ, R223 ;  /* 0x000000ffffe07224 */ /* 0x000fc400078e00df */
[----:B------:R-:W-:Y:S01]  /*5970*/  FADD.FTZ R248, R226, R248 ;  /* 0x000000f8e2f87221 */ /* 0x000fe20000010000 */
[----:B------:R-:W-:Y:S01]  /*5980*/  FADD.FTZ R3, R249, R3 ;  /* 0x00000003f9037221 */ /* 0x000fe20000010000 */
[----:B------:R-:W-:Y:S01]  /*5990*/  FADD.FTZ R2, R241, R2 ;  /* 0x00000002f1027221 */ /* 0x000fe20000010000 */
[----:B------:R-:W-:Y:S01]  /*59a0*/  FADD.FTZ R0, R240, R0 ;  /* 0x00000000f0007221 */ /* 0x000fe20000010000 */
[----:B------:R-:W-:Y:S01]  /*59b0*/  MOV R223, R198 ;  /* 0x000000c600df7202 */ /* 0x000fe20000000f00 */
[----:B------:R-:W-:Y:S02]  /*59c0*/  IMAD.MOV.U32 R222, RZ, RZ, R197 ;  /* 0x000000ffffde7224 */ /* 0x000fe400078e00c5 */
        /* <DEDUP_REMOVED lines=9> */
[----:B------:R-:W-:Y:S01]  /*5a60*/  MOV R220, R192 ;  /* 0x000000c000dc7202 */ /* 0x000fe20000000f00 */
[----:B------:R-:W-:Y:S01]  /*5a70*/  FADD.FTZ R248, R221, R248 ;  /* 0x000000f8ddf87221 */ /* 0x000fe20000010000 */
[----:B-1----:R-:W-:Y:S01]  /*5a80*/  F2FP.BF16.F32.PACK_AB R8, R110, R109 ;  /* 0x0000006d6e08723e */ /* 0x002fe200000010ff */
[----:B------:R-:W-:Y:S01]  /*5a90*/  FADD.FTZ R3, R206, R3 ;  /* 0x00000003ce037221 */ /* 0x000fe20000010000 */
[----:B------:R-:W-:Y:S01]  /*5aa0*/  F2FP.BF16.F32.PACK_AB R11, R93, R108 ;  /* 0x0000006c5d0b723e */ /* 0x000fe200000010ff */
[----:B------:R-:W-:Y:S01]  /*5ab0*/  FADD.FTZ R2, R244, R2 ;  /* 0x00000002f4027221 */ /* 0x000fe20000010000 */
[----:B------:R-:W-:Y:S01]  /*5ac0*/  FADD.FTZ R0, R208, R0 ;  /* 0x00000000d0007221 */ /* 0x000fe20000010000 */
[----:B------:R-:W-:Y:S01]  /*5ad0*/  FADD.FTZ R248, R220, R248 ;  /* 0x000000f8dcf87221 */ /* 0x000fe20000010000 */
[----:B------:R-:W-:Y:S01]  /*5ae0*/  FADD.FTZ R3, R207, R3 ;  /* 0x00000003cf037221 */ /* 0x000fe20000010000 */
[----:B------:R-:W-:Y:S01]  /*5af0*/  FADD.FTZ R2, R239, R2 ;  /* 0x00000002ef027221 */ /* 0x000fe20000010000 */
[----:B------:R-:W-:Y:S01]  /*5b00*/  FADD.FTZ R0, R209, R0 ;  /* 0x00000000d1007221 */ /* 0x000fe20000010000 */
[----:B------:R-:W-:Y:S01]  /*5b10*/  HMMA.16816.F32.BF16 R48, R8, R12, R48 ;  /* 0x0000000c0830723c */ /* 0x000fe20000041830 */
[----:B------:R-:W-:Y:S01]  /*5b20*/  FADD.FTZ R248, R137, R248 ;  /* 0x000000f889f87221 */ /* 0x000fe20000010000 */
[----:B------:R-:W-:Y:S01]  /*5b30*/  FADD.FTZ R3, R131, R3 ;  /* 0x0000000383037221 */ /* 0x000fe20000010000 */
[----:B------:R-:W-:Y:S01]  /*5b40*/  FADD.FTZ R2, R129, R2 ;  /* 0x0000000281027221 */ /* 0x000fe20000010000 */
[----:B------:R-:W-:-:S02]  /*5b50*/  FADD.FTZ R0, R126, R0 ;  /* 0x000000007e007221 */ /* 0x000fc40000010000 */
[C---:B------:R-:W-:Y:S01]  /*5b60*/  HMMA.16816.F32.BF16 R40, R8.reuse, R14, R40 ;  /* 0x0000000e0828723c */ /* 0x040fe20000041828 */
[----:B------:R-:W1:Y:S01]  /*5b70*/  LDSM.16.MT88.4 R12, [R229+0xb800] ;  /* 0x00b80000e50c783b */ /* 0x000e620000004200 */
        /* <DEDUP_REMOVED lines=13> */
[----:B------:R-:W4:Y:S01]  /*5c50*/  MUFU.EX2 R29, R29 ;  /* 0x0000001d001d7308 */ /* 0x000f220000000800 */
[----:B------:R-:W-:Y:S01]  /*5c60*/  FADD.FTZ R248, R109, R248 ;  /* 0x000000f86df87221 */ /* 0x000fe20000010000 */
[----:B------:R-:W-:Y:S01]  /*5c70*/  FADD.FTZ R3, R106, R3 ;  /* 0x000000036a037221 */ /* 0x000fe20000010000 */
[----:B------:R-:W-:Y:S01]  /*5c80*/  FADD.FTZ R2, R99, R2 ;  /* 0x0000000263027221 */ /* 0x000fe20000010000 */
[----:B------:R-:W-:Y:S01]  /*5c90*/  FADD.FTZ R0, R97, R0 ;  /* 0x0000000061007221 */ /* 0x000fe20000010000 */
[C---:B------:R-:W-:Y:S03]  /*5ca0*/  HMMA.16816.F32.BF16 R64, R8.reuse, R20, R64 ;  /* 0x000000140840723c */ /* 0x040fe60000041840 */
[----:B------:R-:W-:Y:S03]  /*5cb0*/  MUFU.EX2 R28, R28 ;  /* 0x0000001c001c7308 */ /* 0x000fe60000000800 */
[C---:B------:R-:W-:Y:S05]  /*5cc0*/  HMMA.16816.F32.BF16 R24, R8.reuse, R26, R84 ;  /* 0x0000001a0818723c */ /* 0x040fea0000041854 */
[----:B------:R-:W2:Y:S01]  /*5cd0*/  MUFU.EX2 R32, R32 ;  /* 0x0000002000207308 */ /* 0x000ea20000000800 */
[----:B------:R-:W-:Y:S01]  /*5ce0*/  HMMA.16816.F32.BF16 R56, R8, R22, R56 ;  /* 0x000000160838723c */ /* 0x000fe20000041838 */
[----:B------:R-:W-:Y:S01]  /*5cf0*/  FADD.FTZ R248, R110, R248 ;  /* 0x000000f86ef87221 */ /* 0x000fe20000010000 */
[----:B------:R-:W-:-:S04]  /*5d00*/  FADD.FTZ R3, R107, R3 ;  /* 0x000000036b037221 */ /* 0x000fc80000010000 */
[----:B------:R-:W-:Y:S01]  /*5d10*/  HMMA.16816.F32.BF16 R44, R8, R16, R44 ;  /* 0x00000010082c723c */ /* 0x000fe2000004182c */
[----:B------:R-:W1:Y:S01]  /*5d20*/  MUFU.EX2 R34, R34 ;  /* 0x0000002200227308 */ /* 0x000e620000000800 */
[----:B------:R-:W-:Y:S01]  /*5d30*/  FADD.FTZ R2, R104, R2 ;  /* 0x0000000268027221 */ /* 0x000fe20000010000 */
[----:B------:R-:W-:-:S03]  /*5d40*/  FADD.FTZ R0, R96, R0 ;  /* 0x0000000060007221 */ /* 0x000fc60000010000 */
[----:B------:R-:W-:Y:S03]  /*5d50*/  HMMA.16816.F32.BF16 R36, R8, R18, R36 ;  /* 0x000000120824723c */ /* 0x000fe60000041824 */
[----:B------:R-:W-:Y:S08]  /*5d60*/  MUFU.EX2 R35, R35 ;  /* 0x0000002300237308 */ /* 0x000ff00000000800 */
[----:B------:R-:W1:Y:S01]  /*5d70*/  MUFU.EX2 R60, R60 ;  /* 0x0000003c003c7308 */ /* 0x000e620000000800 */
        /* <DEDUP_REMOVED lines=10> */
[----:B----4-:R-:W-:Y:S01]  /*5e20*/  F2FP.BF16.F32.PACK_AB R201, R29, R61 ;  /* 0x0000003d1dc9723e */ /* 0x010fe200000010ff */
[----:B--2---:R-:W-:Y:S01]  /*5e30*/  FADD.FTZ R3, R32, R3 ;  /* 0x0000000320037221 */ /* 0x004fe20000010000 */
[----:B------:R-:W-:Y:S01]  /*5e40*/  F2FP.BF16.F32.PACK_AB R202, R250, R62 ;  /* 0x0000003efaca723e */ /* 0x000fe200000010ff */
[----:B------:R-:W-:Y:S01]  /*5e50*/  FADD.FTZ R2, R92, R2 ;  /* 0x000000025c027221 */ /* 0x000fe20000010000 */
[----:B------:R-:W-:Y:S01]  /*5e60*/  F2FP.BF16.F32.PACK_AB R203, R251, R28 ;  /* 0x0000001cfbcb723e */ /* 0x000fe200000010ff */
[----:B------:R-:W-:Y:S01]  /*5e70*/  FADD.FTZ R0, R61, R0 ;  /* 0x000000003d007221 */ /* 0x000fe20000010000 */
[----:B------:R-:W-:-:S02]  /*5e80*/  F2FP.BF16.F32.PACK_AB R196, R119, R118 ;  /* 0x0000007677c4723e */ /* 0x000fc400000010ff */
[----:B-1----:R-:W-:Y:S02]  /*5e90*/  F2FP.BF16.F32.PACK_AB R197, R34, R32 ;  /* 0x0000002022c5723e */ /* 0x002fe400000010ff */
[----:B------:R-:W-:Y:S02]  /*5ea0*/  F2FP.BF16.F32.PACK_AB R198, R117, R120 ;  /* 0x0000007875c6723e */ /* 0x000fe400000010ff */
[----:B------:R-:W-:Y:S01]  /*5eb0*/  F2FP.BF16.F32.PACK_AB R199, R60, R35 ;  /* 0x000000233cc7723e */ /* 0x000fe200000010ff */
        /* <DEDUP_REMOVED lines=9> */
[----:B------:R-:W-:Y:S01]  /*5f50*/  HMMA.16816.F32.BF16 R152, R200, R150, R152 ;  /* 0x00000096c898723c */ /* 0x000fe20000041898 */
[----:B------:R-:W-:-:S05]  /*5f60*/  FADD.FTZ R248, R117, R248 ;  /* 0x000000f875f87221 */ /* 0x000fca0000010000 */
[----:B------:R-:W-:Y:S01]  /*5f70*/  HMMA.16816.F32.BF16 R160, R200, R164, R160 ;  /* 0x000000a4c8a0723c */ /* 0x000fe200000418a0 */
[----:B------:R-:W-:-:S05]  /*5f80*/  FADD.FTZ R249, R60, R3 ;  /* 0x000000033cf97221 */ /* 0x000fca0000010000 */
[----:B------:R-:W-:Y:S01]  /*5f90*/  HMMA.16816.F32.BF16 R168, R200, R166, R168 ;  /* 0x000000a6c8a8723c */ /* 0x000fe200000418a8 */
[----:B------:R-:W-:-:S05]  /*5fa0*/  FADD.FTZ R250, R250, R2 ;  /* 0x00000002fafa7221 */ /* 0x000fca0000010000 */
[----:B------:R-:W-:Y:S01]  /*5fb0*/  HMMA.16816.F32.BF16 R176, R200, R180, R176 ;  /* 0x000000b4c8b0723c */ /* 0x000fe200000418b0 */
[----:B------:R-:W-:-:S05]  /*5fc0*/  FADD.FTZ R251, R251, R0 ;  /* 0x00000000fbfb7221 */ /* 0x000fca0000010000 */
[----:B------:R-:W-:Y:S06]  /*5fd0*/  HMMA.16816.F32.BF16 R184, R200, R182, R184 ;  /* 0x000000b6c8b8723c */ /* 0x000fec00000418b8 */
[C---:B------:R-:W-:Y:S06]  /*5fe0*/  HMMA.16816.F32.BF16 R144, R196.reuse, R148, R144 ;  /* 0x00000094c490723c */ /* 0x040fec0000041890 */
        /* <DEDUP_REMOVED lines=9> */
[C---:B---3--:R-:W-:Y:S01]  /*6080*/  IADD3 R245, R238.reuse, 0x800, RZ ;  /* 0x00000800eef57810 */ /* 0x048fe20007ffe0ff */
[C---:B------:R-:W-:Y:S01]  /*6090*/  VIADD R242, R238.reuse, 0x2000 ;  /* 0x00002000eef27836 */ /* 0x040fe20000000000 */
[----:B------:R-:W-:-:S02]  /*60a0*/  IADD3 R244, R238, 0x1000, RZ ;  /* 0x00001000eef47810 */ /* 0x000fc40007ffe0ff */
[C---:B------:R-:W-:Y:S02]  /*60b0*/  IADD3 R243, R238.reuse, 0x1800, RZ ;  /* 0x00001800eef37810 */ /* 0x040fe40007ffe0ff */
[C---:B------:R-:W-:Y:S02]  /*60c0*/  IADD3 R241, R238.reuse, 0x2800, RZ ;  /* 0x00002800eef17810 */ /* 0x040fe40007ffe0ff */
[C---:B------:R-:W-:Y:S02]  /*60d0*/  IADD3 R240, R238.reuse, 0x3000, RZ ;  /* 0x00003000eef07810 */ /* 0x040fe40007ffe0ff */
[----:B------:R-:W-:Y:S01]  /*60e0*/  IADD3 R239, R238, 0x3800, RZ ;  /* 0x00003800eeef7810 */ /* 0x000fe20007ffe0ff */
[----:B------:R-:W-:-:S12]  /*60f0*/  @!P0 BRA `(.L_x_119) ;  /* 0x00000048008c8947 */ /* 0x000fd80003800000 */
[----:B-----5:R-:W-:Y:S01]  /*6100*/  LEA.HI.SX32 R247, R247, 0xfffffffe, 0x19 ;  /* 0xfffffffef7f77811 */ /* 0x020fe200078fcaff */
[----:B------:R-:W-:Y:S01]  /*6110*/  IMAD.MOV.U32 R133, RZ, RZ, R135 ;  /* 0x000000ffff857224 */ /* 0x000fe200078e0087 */
[----:B------:R-:W-:Y:S01]  /*6120*/  MOV R138, R132 ;  /* 0x00000084008a7202 */ /* 0x000fe20000000f00 */
[----:B------:R-:W-:Y:S01]  /*6130*/  IMAD.MOV.U32 R3, RZ, RZ, R136 ;  /* 0x000000ffff037224 */ /* 0x000fe200078e0088 */
[----:B------:R-:W-:Y:S01]  /*6140*/  MOV R137, R134 ;  /* 0x0000008600897202 */ /* 0x000fe20000000f00 */
[----:B------:R-:W-:Y:S01]  /*6150*/  ULDC UR4, c[0x0][0x2ec] ;  /* 0x0000bb0000047ab9 */ /* 0x000fe20000000800 */
[----:B------:R-:W-:Y:S01]  /*6160*/  ULDC.64 UR10, c[0x0][0x220] ;  /* 0x00008800000a7ab9 */ /* 0x000fe20000000a00 */
[----:B------:R-:W-:Y:S01]  /*6170*/  ULDC.64 UR12, c[0x0][0x250] ;  /* 0x00009400000c7ab9 */ /* 0x000fe20000000a00 */
[----:B------:R-:W-:Y:S01]  /*6180*/  ULDC.64 UR6, c[0x0][0x218] ;  /* 0x0000860000067ab9 */ /* 0x000fe20000000a00 */
[----:B------:R-:W-:Y:S01]  /*6190*/  ULDC.64 UR8, c[0x0][0x248] ;  /* 0x0000920000087ab9 */ /* 0x000fe20000000a00 */
[----:B------:R-:W-:Y:S05]  /*61a0*/  BRA `(.L_x_120) ;  /* 0x00000000009c7947 */ /* 0x000fea0003800000 */
.L_x_122:
        /* <DEDUP_REMOVED lines=39> */
.L_x_120:
[----:B------:R-:W2:Y:S01]  /*6420*/  LDL.64 R16, [R1+0x50] ;  /* 0x0000500001107983 */ /* 0x000ea20000100a00 */
[----:B------:R-:W-:Y:S01]  /*6430*/  SHF.R.S32.HI R0, RZ, 0x1f, R247 ;  /* 0x0000001fff007819 */ /* 0x000fe200000114f7 */
[----:B------:R-:W-:Y:S04]  /*6440*/  DEPBAR.LE SB0, 0x0 ;  /* 0x000080000000791a */ /* 0x000fe80000000000 */
[----:B------:R-:W3:Y:S01]  /*6450*/  LDL R8, [R1+0x40] ;  /* 0x0000400001087983 */ /* 0x000ee20000100800 */
[----:B------:R-:W-:Y:S02]  /*6460*/  IMAD R0, R0, UR12, RZ ;  /* 0x0000000c00007c24 */ /* 0x000fe4000f8e02ff */
[C---:B------:R-:W-:Y:S01]  /*6470*/  IMAD.WIDE.U32 R6, R247.reuse, UR12, RZ ;  /* 0x0000000cf7067c25 */ /* 0x040fe2000f8e00ff */
[----:B------:R-:W-:Y:S03]  /*6480*/  BAR.SYNC.DEFER_BLOCKING 0x0 ;  /* 0x0000000000007b1d */ /* 0x000fe60000010000 */
        /* <DEDUP_REMOVED lines=14> */
[----:B------:R-:W-:Y:S02]  /*6570*/  IADD3.X R15, R9, UR21, RZ, P1, !PT ;  /* 0x00000015090f7c10 */ /* 0x000fe40008ffe4ff */
[----:B------:R-:W-:Y:S02]  /*6580*/  IADD3 R10, P1, R12, UR18, RZ ;  /* 0x000000120c0a7c10 */ /* 0x000fe4000ff3e0ff */
[----:B------:R-:W-:Y:S01]  /*6590*/  IADD3.X R13, R15, UR21, RZ, P0, !PT ;  /* 0x000000150f0d7c10 */ /* 0x000fe200087fe4ff */
[----:B------:R2:W-:Y:S01]  /*65a0*/  LDGSTS.E.BYPASS.LTC128B.128 [R246+0x8800], desc[UR16][R8.64] ;  /* 0x0880000008f67fae */ /* 0x0005e2000b901d50 */
[----:B------:R-:W-:Y:S02]  /*65b0*/  IADD3 R6, P0, R10, UR18, RZ ;  /* 0x000000120a067c10 */ /* 0x000fe4000ff1e0ff */
[----:B------:R-:W-:Y:S04]  /*65c0*/  IADD3.X R11, R13, UR21, RZ, P1, !PT ;  /* 0x000000150d0b7c10 */ /* 0x000fe80008ffe4ff */
[----:B------:R-:W-:Y:S01]  /*65d0*/  IADD3.X R7, R11, UR21, RZ, P0, !PT ;  /* 0x000000150b077c10 */ /* 0x000fe200087fe4ff */
[----:B------:R-:W-:Y:S08]  /*65e0*/  LDGSTS.E.BYPASS.LTC128B.128 [R246+0x9000], desc[UR16][R14.64] ;  /* 0x090000000ef67fae */ /* 0x000ff0000b901d50 */
[----:B------:R-:W-:Y:S01]  /*65f0*/  LDGSTS.E.BYPASS.LTC128B.128 [R246+0x9800], desc[UR16][R12.64] ;  /* 0x098000000cf67fae */ /* 0x000fe2000b901d50 */
[----:B-1----:R-:W-:Y:S04]  /*6600*/  IADD3 R4, P1, R6, UR18, RZ ;  /* 0x0000001206047c10 */ /* 0x002fe8000ff3e0ff */
[----:B------:R-:W-:Y:S03]  /*6610*/  IADD3.X R5, R7, UR21, RZ, P1, !PT ;  /* 0x0000001507057c10 */ /* 0x000fe60008ffe4ff */
[----:B------:R-:W-:Y:S01]  /*6620*/  LDGSTS.E.BYPASS.LTC128B.128 [R246+0xa000], desc[UR16][R10.64] ;  /* 0x0a0000000af67fae */ /* 0x000fe2000b901d50 */
[----:B--2---:R-:W-:Y:S04]  /*6630*/  IADD3 R8, P0, R4, UR18, RZ ;  /* 0x0000001204087c10 */ /* 0x004fe8000ff1e0ff */
[----:B------:R-:W-:Y:S03]  /*6640*/  IADD3.X R9, R5, UR21, RZ, P0, !PT ;  /* 0x0000001505097c10 */ /* 0x000fe600087fe4ff */
[----:B------:R-:W-:Y:S01]  /*6650*/  LDGSTS.E.BYPASS.LTC128B.128 [R246+0xa800], desc[UR16][R6.64] ;  /* 0x0a80000006f67fae */ /* 0x000fe2000b901d50 */
[----:B------:R-:W-:Y:S07]  /*6660*/  ISETP.GT.AND P0, PT, R247, RZ, PT ;  /* 0x000000fff700720c */ /* 0x000fee0003f04270 */
[----:B------:R1:W-:Y:S08]  /*6670*/  LDGSTS.E.BYPASS.LTC128B.128 [R246+0xb000], desc[UR16][R4.64] ;  /* 0x0b00000004f67fae */ /* 0x0003f0000b901d50 */
[----:B------:R2:W-:Y:S08]  /*6680*/  LDGSTS.E.BYPASS.LTC128B.128 [R246+0xb800], desc[UR16][R8.64] ;  /* 0x0b80000008f67fae */ /* 0x0005f0000b901d50 */
[----:B------:R-:W-:Y:S08]  /*6690*/  LDSM.16.M88.4 R128, [R234] ;  /* 0x00000000ea80783b */ /* 0x000ff00000000200 */
[----:B------:R-:W1:Y:S08]  /*66a0*/  LDSM.16.M88.4 R16, [R233] ;  /* 0x00000000e910783b */ /* 0x000e700000000200 */
        /* <DEDUP_REMOVED lines=18> */
[----:B------:R-:W3:Y:S05]  /*67d0*/  LDSM.16.M88.4 R212, [R232] ;  /* 0x00000000e8d4783b */ /* 0x000eea0000000200 */
[-C--:B----4-:R-:W-:Y:S03]  /*67e0*/  HMMA.16816.F32.BF16 R36, R128, R48.reuse, RZ ;  /* 0x000000308024723c */ /* 0x090fe600000418ff */
[----:B------:R-:W4:Y:S03]  /*67f0*/  LDSM.16.M88.4 R216, [R237+0x2000] ;  /* 0x00200000edd8783b */ /* 0x000f260000000200 */
[C---:B------:R-:W-:Y:S05]  /*6800*/  HMMA.16816.F32.BF16 R40, R124.reuse, R48, RZ ;  /* 0x000000307c28723c */ /* 0x040fea00000418ff */
[----:B------:R-:W4:Y:S01]  /*6810*/  LDSM.16.M88.4 R220, [R232+0x800] ;  /* 0x00080000e8dc783b */ /* 0x000f220000000200 */
[-C--:B------:R-:W-:Y:S06]  /*6820*/  HMMA.16816.F32.BF16 R44, R124, R50.reuse, RZ ;  /* 0x000000327c2c723c */ /* 0x080fec00000418ff */
[C---:B------:R-:W-:Y:S01]  /*6830*/  HMMA.16816.F32.BF16 R48, R128.reuse, R50, RZ ;  /* 0x000000328030723c */ /* 0x040fe200000418ff */
[----:B------:R-:W-:Y:S05]  /*6840*/  LDSM.16.M88.4 R224, [R232+0x2000] ;  /* 0x00200000e8e0783b */ /* 0x000fea0000000200 */
        /* <DEDUP_REMOVED lines=26> */
[-C--:B------:R-:W-:Y:S06]  /*69f0*/  HMMA.16816.F32.BF16 R20, R208, R220.reuse, R20 ;  /* 0x000000dcd014723c */ /* 0x080fec0000041814 */
[C---:B------:R-:W-:Y:S06]  /*6a00*/  HMMA.16816.F32.BF16 R24, R216.reuse, R220, R24 ;  /* 0x000000dcd818723c */ /* 0x040fec0000041818 */
[-C--:B------:R-:W-:Y:S06]  /*6a10*/  HMMA.16816.F32.BF16 R28, R216, R222.reuse, R28 ;  /* 0x000000ded81c723c */ /* 0x080fec000004181c */
[C---:B------:R-:W-:Y:S01]  /*6a20*/  HMMA.16816.F32.BF16 R32, R208.reuse, R222, R32 ;  /* 0x000000ded020723c */ /* 0x040fe20000041820 */
[----:B------:R-:W-:Y:S05]  /*6a30*/  LDSM.16.M88.4 R220, [R232+0x3800] ;  /* 0x00380000e8dc783b */ /* 0x000fea0000000200 */
        /* <DEDUP_REMOVED lines=19> */
[----:B------:R-:W-:Y:S05]  /*6b70*/  LDSM.16.M88.4 R204, [R235] ;  /* 0x00000000ebcc783b */ /* 0x000fea0000000200 */
[-C--:B--2---:R-:W-:Y:S06]  /*6b80*/  HMMA.16816.F32.BF16 R100, R208, R212.reuse, R100 ;  /* 0x000000d4d064723c */ /* 0x084fec0000041864 */
[C---:B------:R-:W-:Y:S06]  /*6b90*/  HMMA.16816.F32.BF16 R104, R216.reuse, R212, R104 ;  /* 0x000000d4d868723c */ /* 0x040fec0000041868 */
[-C--:B------:R-:W-:Y:S06]  /*6ba0*/  HMMA.16816.F32.BF16 R108, R216, R214.reuse, R108 ;  /* 0x000000d6d86c723c */ /* 0x080fec000004186c */
[C---:B------:R-:W-:Y:S01]  /*6bb0*/  HMMA.16816.F32.BF16 R112, R208.reuse, R214, R112 ;  /* 0x000000d6d070723c */ /* 0x040fe20000041870 */
[----:B------:R-:W1:Y:S05]  /*6bc0*/  LDSM.16.M88.4 R212, [R238] ;  /* 0x00000000eed4783b */ /* 0x000e6a0000000200 */
[-C--:B------:R-:W-:Y:S06]  /*6bd0*/  HMMA.16816.F32.BF16 R116, R208, R220.reuse, R116 ;  /* 0x000000dcd074723c */ /* 0x080fec0000041874 */
[C---:B------:R-:W-:Y:S06]  /*6be0*/  HMMA.16816.F32.BF16 R120, R216.reuse, R220, R120 ;  /* 0x000000dcd878723c */ /* 0x040fec0000041878 */
[-C--:B------:R-:W-:Y:S01]  /*6bf0*/  HMMA.16816.F32.BF16 R124, R216, R222.reuse, R124 ;  /* 0x000000ded87c723c */ /* 0x080fe2000004187c */
[----:B------:R-:W2:Y:S05]  /*6c00*/  LDSM.16.M88.4 R216, [R245] ;  /* 0x00000000f5d8783b */ /* 0x000eaa0000000200 */
[----:B------:R-:W-:Y:S03]  /*6c10*/  HMMA.16816.F32.BF16 R128, R208, R222, R128 ;  /* 0x000000ded080723c */ /* 0x000fe60000041880 */
[----:B------:R-:W3:Y:S08]  /*6c20*/  LDSM.16.M88.4 R208, [R244] ;  /* 0x00000000f4d0783b */ /* 0x000ef00000000200 */
[----:B------:R-:W-:Y:S01]  /*6c30*/  LDSM.16.M88.4 R220, [R242] ;  /* 0x00000000f2dc783b */ /* 0x000fe20000000200 */
        /* <DEDUP_REMOVED lines=9> */
[----:B------:R-:W-:Y:S05]  /*6cd0*/  LDSM.16.M88.4 R216, [R239] ;  /* 0x00000000efd8783b */ /* 0x000fea0000000200 */
        /* <DEDUP_REMOVED lines=10> */
[-C--:B------:R-:W-:Y:S06]  /*6d80*/  HMMA.16816.F32.BF16 R68, R204, R220.reuse, R68 ;  /* 0x000000dccc44723c */ /* 0x080fec0000041844 */
[C---:B------:R-:W-:Y:S06]  /*6d90*/  HMMA.16816.F32.BF16 R72, R224.reuse, R220, R72 ;  /* 0x000000dce048723c */ /* 0x040fec0000041848 */
[-C--:B------:R-:W-:Y:S06]  /*6da0*/  HMMA.16816.F32.BF16 R76, R224, R222.reuse, R76 ;  /* 0x000000dee04c723c */ /* 0x080fec000004184c */
[C---:B------:R-:W-:Y:S01]  /*6db0*/  HMMA.16816.F32.BF16 R80, R204.reuse, R222, R80 ;  /* 0x000000decc50723c */ /* 0x040fe20000041850 */
[----:B------:R-:W-:Y:S05]  /*6dc0*/  LDSM.16.M88.4 R220, [R236+0x2000] ;  /* 0x00200000ecdc783b */ /* 0x000fea0000000200 */
[-C--:B--2---:R-:W-:Y:S06]  /*6dd0*/  HMMA.16816.F32.BF16 R84, R204, R208.reuse, R84 ;  /* 0x000000d0cc54723c */ /* 0x084fec0000041854 */
[C---:B------:R-:W-:Y:S06]  /*6de0*/  HMMA.16816.F32.BF16 R88, R224.reuse, R208, R88 ;  /* 0x000000d0e058723c */ /* 0x040fec0000041858 */
[-C--:B------:R-:W-:Y:S06]  /*6df0*/  HMMA.16816.F32.BF16 R92, R224, R210.reuse, R92 ;  /* 0x000000d2e05c723c */ /* 0x080fec000004185c */
[C---:B------:R-:W-:Y:S01]  /*6e00*/  HMMA.16816.F32.BF16 R96, R204.reuse, R210, R96 ;  /* 0x000000d2cc60723c */ /* 0x040fe20000041860 */
[----:B------:R-:W-:Y:S05]  /*6e10*/  LDSM.16.M88.4 R208, [R236] ;  /* 0x00000000ecd0783b */ /* 0x000fea0000000200 */
[-C--:B-1----:R-:W-:Y:S06]  /*6e20*/  HMMA.16816.F32.BF16 R100, R204, R212.reuse, R100 ;  /* 0x000000d4cc64723c */ /* 0x082fec0000041864 */
[C---:B------:R-:W-:Y:S06]  /*6e30*/  HMMA.16816.F32.BF16 R104, R224.reuse, R212, R104 ;  /* 0x000000d4e068723c */ /* 0x040fec0000041868 */
[-C--:B------:R-:W-:Y:S06]  /*6e40*/  HMMA.16816.F32.BF16 R108, R224, R214.reuse, R108 ;  /* 0x000000d6e06c723c */ /* 0x080fec000004186c */
[C---:B------:R-:W-:Y:S01]  /*6e50*/  HMMA.16816.F32.BF16 R112, R204.reuse, R214, R112 ;  /* 0x000000d6cc70723c */ /* 0x040fe20000041870 */
[----:B------:R-:W1:Y:S05]  /*6e60*/  LDSM.16.M88.4 R212, [R231] ;  /* 0x00000000e7d4783b */ /* 0x000e6a0000000200 */
[-C--:B------:R-:W-:Y:S06]  /*6e70*/  HMMA.16816.F32.BF16 R116, R204, R216.reuse, R116 ;  /* 0x000000d8cc74723c */ /* 0x080fec0000041874 */
[C---:B------:R-:W-:Y:S06]  /*6e80*/  HMMA.16816.F32.BF16 R120, R224.reuse, R216, R120 ;  /* 0x000000d8e078723c */ /* 0x040fec0000041878 */
[-C--:B------:R-:W-:Y:S01]  /*6e90*/  HMMA.16816.F32.BF16 R124, R224, R218.reuse, R124 ;  /* 0x000000dae07c723c */ /* 0x080fe2000004187c */
[----:B------:R-:W2:Y:S05]  /*6ea0*/  LDSM.16.M88.4 R224, [R231+0x800] ;  /* 0x00080000e7e0783b */ /* 0x000eaa0000000200 */
[----:B------:R-:W-:Y:S03]  /*6eb0*/  HMMA.16816.F32.BF16 R128, R204, R218, R128 ;  /* 0x000000dacc80723c */ /* 0x000fe60000041880 */
[----:B------:R-:W3:Y:S08]  /*6ec0*/  LDSM.16.M88.4 R204, [R231+0x1000] ;  /* 0x00100000e7cc783b */ /* 0x000ef00000000200 */
[----:B------:R-:W4:Y:S01]  /*6ed0*/  LDSM.16.M88.4 R216, [R231+0x1800] ;  /* 0x00180000e7d8783b */ /* 0x000f220000000200 */
[-C--:B-1----:R-:W-:Y:S06]  /*6ee0*/  HMMA.16816.F32.BF16 R4, R208, R212.reuse, R4 ;  /* 0x000000d4d004723c */ /* 0x082fec0000041804 */
[C---:B------:R-:W-:Y:S06]  /*6ef0*/  HMMA.16816.F32.BF16 R8, R220.reuse, R212, R8 ;  /* 0x000000d4dc08723c */ /* 0x040fec0000041808 */
[-C--:B------:R-:W-:Y:S06]  /*6f00*/  HMMA.16816.F32.BF16 R12, R220, R214.reuse, R12 ;  /* 0x000000d6dc0c723c */ /* 0x080fec000004180c */
[C---:B------:R-:W-:Y:S01]  /*6f10*/  HMMA.16816.F32.BF16 R16, R208.reuse, R214, R16 ;  /* 0x000000d6d010723c */ /* 0x040fe20000041810 */
[----:B------:R-:W1:Y:S05]  /*6f20*/  LDSM.16.M88.4 R212, [R231+0x2000] ;  /* 0x00200000e7d4783b */ /* 0x000e6a0000000200 */
[----:B------:R-:W-:Y:S01]  /*6f30*/  FMNMX.FTZ R0, R4, R3, !PT ;  /* 0x0000000304007209 */ /* 0x000fe20007810000 */
[-C--:B--2---:R-:W-:Y:S04]  /*6f40*/  HMMA.16816.F32.BF16 R20, R208, R224.reuse, R20 ;  /* 0x000000e0d014723c */ /* 0x084fe80000041814 */
[----:B------:R-:W-:Y:S02]  /*6f50*/  FMNMX.FTZ R2, R6, R133, !PT ;  /* 0x0000008506027209 */ /* 0x000fe40007810000 */
[----:B------:R-:W-:Y:S01]  /*6f60*/  FMNMX.FTZ R132, R5, R0, !PT ;  /* 0x0000000005847209 */ /* 0x000fe20007810000 */
[C---:B------:R-:W-:Y:S04]  /*6f70*/  HMMA.16816.F32.BF16 R24, R220.reuse, R224, R24 ;  /* 0x000000e0dc18723c */ /* 0x040fe80000041818 */
[----:B------:R-:W-:Y:S02]  /*6f80*/  FMNMX.FTZ R0, R7, R2, !PT ;  /* 0x0000000207007209 */ /* 0x000fe40007810000 */
[-C--:B------:R-:W-:Y:S05]  /*6f90*/  HMMA.16816.F32.BF16 R28, R220, R226.reuse, R28 ;  /* 0x000000e2dc1c723c */ /* 0x080fea000004181c */
[----:B------:R-:W-:Y:S01]  /*6fa0*/  FMNMX.FTZ R2, R16, R132, !PT ;  /* 0x0000008410027209 */ /* 0x000fe20007810000 */
[C---:B------:R-:W-:Y:S01]  /*6fb0*/  HMMA.16816.F32.BF16 R32, R208.reuse, R226, R32 ;  /* 0x000000e2d020723c */ /* 0x040fe20000041820 */
[----:B------:R-:W-:Y:S04]  /*6fc0*/  LDSM.16.M88.4 R224, [R231+0x3800] ;  /* 0x00380000e7e0783b */ /* 0x000fe80000000200 */
[----:B------:R-:W-:Y:S01]  /*6fd0*/  FMNMX.FTZ R132, R8, R137, !PT ;  /* 0x0000008908847209 */ /* 0x000fe20007810000 */
[-C--:B---3--:R-:W-:Y:S05]  /*6fe0*/  HMMA.16816.F32.BF16 R36, R208, R204.reuse, R36 ;  /* 0x000000ccd024723c */ /* 0x088fea0000041824 */
[----:B------:R-:W-:Y:S01]  /*6ff0*/  FMNMX.FTZ R134, R18, R0, !PT ;  /* 0x0000000012867209 */ /* 0x000fe20007810000 */
[C---:B------:R-:W-:Y:S05]  /*7000*/  HMMA.16816.F32.BF16 R40, R220.reuse, R204, R40 ;  /* 0x000000ccdc28723c */ /* 0x040fea0000041828 */
[----:B------:R-:W-:Y:S01]  /*7010*/  FMNMX.FTZ R135, R17, R2, !PT ;  /* 0x0000000211877209 */ /* 0x000fe20007810000 */
[-C--:B------:R-:W-:Y:S05]  /*7020*/  HMMA.16816.F32.BF16 R44, R220, R206.reuse, R44 ;  /* 0x000000cedc2c723c */ /* 0x080fea000004182c */
[----:B------:R-:W-:Y:S01]  /*7030*/  FMNMX.FTZ R0, R10, R138, !PT ;  /* 0x0000008a0a007209 */ /* 0x000fe20007810000 */
[C---:B------:R-:W-:Y:S01]  /*7040*/  HMMA.16816.F32.BF16 R48, R208.reuse, R206, R48 ;  /* 0x000000ced030723c */ /* 0x040fe20000041830 */
[----:B------:R-:W2:Y:S04]  /*7050*/  LDSM.16.M88.4 R204, [R231+0x2800] ;  /* 0x00280000e7cc783b */ /* 0x000ea80000000200 */
[----:B------:R-:W-:Y:S01]  /*7060*/  FMNMX.FTZ R2, R9, R132, !PT ;  /* 0x0000008409027209 */ /* 0x000fe20007810000 */
[-C--:B----4-:R-:W-:Y:S05]  /*7070*/  HMMA.16816.F32.BF16 R52, R208, R216.reuse, R52 ;  /* 0x000000d8d034723c */ /* 0x090fea0000041834 */
[----:B------:R-:W-:Y:S01]  /*7080*/  FMNMX.FTZ R132, R19, R134, !PT ;  /* 0x0000008613847209 */ /* 0x000fe20007810000 */
[C---:B------:R-:W-:Y:S05]  /*7090*/  HMMA.16816.F32.BF16 R56, R220.reuse, R216, R56 ;  /* 0x000000d8dc38723c */ /* 0x040fea0000041838 */
[----:B------:R-:W-:Y:S01]  /*70a0*/  FMNMX.FTZ R135, R20, R135, !PT ;  /* 0x0000008714877209 */ /* 0x000fe20007810000 */
[-C--:B------:R-:W-:Y:S05]  /*70b0*/  HMMA.16816.F32.BF16 R60, R220, R218.reuse, R60 ;  /* 0x000000dadc3c723c */ /* 0x080fea000004183c */
[----:B------:R-:W-:Y:S01]  /*70c0*/  FMNMX.FTZ R0, R11, R0, !PT ;  /* 0x000000000b007209 */ /* 0x000fe20007810000 */
[C---:B------:R-:W-:Y:S01]  /*70d0*/  HMMA.16816.F32.BF16 R64, R208.reuse, R218, R64 ;  /* 0x000000dad040723c */ /* 0x040fe20000041840 */
[----:B------:R-:W3:Y:S01]  /*70e0*/  LDSM.16.M88.4 R216, [R231+0x3000] ;  /* 0x00300000e7d8783b */ /* 0x000ee20000000200 */
[----:B------:R-:W-:Y:S04]  /*70f0*/  DEPBAR.LE SB0, 0x0 ;  /* 0x000080000000791a */ /* 0x000fe80000000000 */
[----:B------:R-:W-:Y:S01]  /*7100*/  FMNMX.FTZ R2, R12, R2, !PT ;  /* 0x000000020c027209 */ /* 0x000fe20007810000 */
[-C--:B-1----:R-:W-:Y:S01]  /*7110*/  HMMA.16816.F32.BF16 R68, R208, R212.reuse, R68 ;  /* 0x000000d4d044723c */ /* 0x082fe20000041844 */
[----:B------:R-:W-:Y:S04]  /*7120*/  BAR.SYNC.DEFER_BLOCKING 0x0 ;  /* 0x0000000000007b1d */ /* 0x000fe80000010000 */
        /* <DEDUP_REMOVED lines=13> */
[C---:B------:R-:W-:Y:S05]  /*7200*/  HMMA.16816.F32.BF16 R96, R208.reuse, R206, R96 ;  /* 0x000000ced060723c */ /* 0x040fea0000041860 */
[----:B------:R-:W-:Y:S01]  /*7210*/  FMNMX.FTZ R2, R24, R2, !PT ;  /* 0x0000000218027209 */ /* 0x000fe20007810000 */
[-C--:B---3--:R-:W-:Y:S05]  /*7220*/  HMMA.16816.F32.BF16 R100, R208, R216.reuse, R100 ;  /* 0x000000d8d064723c */ /* 0x088fea0000041864 */
[----:B------:R-:W-:Y:S01]  /*7230*/  FMNMX.FTZ R132, R34, R132, !PT ;  /* 0x0000008422847209 */ /* 0x000fe20007810000 */
[C---:B------:R-:W-:Y:S05]  /*7240*/  HMMA.16816.F32.BF16 R104, R220.reuse, R216, R104 ;  /* 0x000000d8dc68723c */ /* 0x040fea0000041868 */
[----:B------:R-:W-:Y:S01]  /*7250*/  FMNMX.FTZ R136, R33, R136, !PT ;  /* 0x0000008821887209 */ /* 0x000fe20007810000 */
[-C--:B------:R-:W-:Y:S05]  /*7260*/  HMMA.16816.F32.BF16 R108, R220, R218.reuse, R108 ;  /* 0x000000dadc6c723c */ /* 0x080fea000004186c */
        /* <DEDUP_REMOVED lines=102> */
.L_x_121:
        /* <DEDUP_REMOVED lines=29> */
[----:B------:R-:W-:Y:S04]  /*7aa0*/  STL [R1+0x90], R237 ;  /* 0x000090ed01007387 */ /* 0x000fe80000100800 */
[----:B------:R-:W-:Y:S04]  /*7ab0*/  STL [R1+0x8c], R236 ;  /* 0x00008cec01007387 */ /* 0x000fe80000100800 */
[----:B------:R-:W-:Y:S01]  /*7ac0*/  STL [R1+0x88], R235 ;  /* 0x000088eb01007387 */ /* 0x000fe20000100800 */
[----:B-1----:R-:W-:Y:S03]  /*7ad0*/  FMNMX.FTZ R136, R136, R135, !PT ;  /* 0x0000008788887209 */ /* 0x002fe60007810000 */
[----:B------:R-:W1:Y:S01]  /*7ae0*/  SHFL.BFLY PT, R132, R2, 0x1, 0x1f ;  /* 0x0c201f0002847f89 */ /* 0x000e6200000e0000 */
[----:B--2---:R-:W-:Y:S01]  /*7af0*/  FMNMX.FTZ R135, R134, R205, !PT ;  /* 0x000000cd86877209 */ /* 0x004fe20007810000 */
[C---:B------:R-:W-:Y:S06]  /*7b00*/  FADD.FTZ R0, -R136.reuse, R3 ;  /* 0x0000000388007221 */ /* 0x040fec0000010100 */
[----:B------:R-:W-:Y:S01]  /*7b10*/  STL [R1+0x84], R234 ;  /* 0x000084ea01007387 */ /* 0x000fe20000100800 */
[----:B------:R-:W-:Y:S01]  /*7b20*/  FSETP.NEU.FTZ.AND P1, PT, R136, -INF , PT ;  /* 0xff8000008800780b */ /* 0x000fe20003f3d000 */
[----:B------:R-:W-:Y:S01]  /*7b30*/  FMUL.FTZ R3, R0, UR4 ;  /* 0x0000000400037c20 */ /* 0x000fe20008410000 */
[----:B------:R-:W-:Y:S01]  /*7b40*/  FADD.FTZ R0, -R135, R133 ;  /* 0x0000008587007221 */ /* 0x000fe20000010100 */
[----:B------:R-:W-:Y:S01]  /*7b50*/  STL [R1+0x80], R233 ;  /* 0x000080e901007387 */ /* 0x000fe20000100800 */
[----:B---3--:R-:W-:Y:S01]  /*7b60*/  FMNMX.FTZ R134, R204, R206, !PT ;  /* 0x000000cecc867209 */ /* 0x008fe20007810000 */
[----:B------:R2:W-:Y:S02]  /*7b70*/  MUFU.EX2 R133, R3 ;  /* 0x0000000300857308 */ /* 0x0005e40000000800 */
[----:B------:R-:W-:Y:S02]  /*7b80*/  STL [R1+0x7c], R232 ;  /* 0x00007ce801007387 */ /* 0x000fe40000100800 */
[----:B------:R-:W-:Y:S02]  /*7b90*/  FMUL.FTZ R204, R134, UR4 ;  /* 0x0000000486cc7c20 */ /* 0x000fe40008410000 */
[----:B------:R-:W-:Y:S04]  /*7ba0*/  STL [R1+0x78], R231 ;  /* 0x000078e701007387 */ /* 0x000fe80000100800 */
[----:B------:R-:W-:Y:S01]  /*7bb0*/  STL [R1+0xbc], R136 ;  /* 0x0000bc8801007387 */ /* 0x000fe20000100800 */
[----:B-1----:R-:W-:Y:S03]  /*7bc0*/  FMNMX.FTZ R132, R2, R132, !PT ;  /* 0x0000008402847209 */ /* 0x002fe60007810000 */
[----:B------:R-:W-:Y:S01]  /*7bd0*/  STL [R1+0xc0], R135 ;  /* 0x0000c08701007387 */ /* 0x000fe20000100800 */
[----:B--2---:R-:W-:Y:S01]  /*7be0*/  FMUL.FTZ R3, R0, UR4 ;  /* 0x0000000400037c20 */ /* 0x004fe20008410000 */
[----:B------:R-:W-:Y:S01]  /*7bf0*/  FADD.FTZ R0, -R134, R137 ;  /* 0x0000008986007221 */ /* 0x000fe20000010100 */
[----:B------:R-:W-:Y:S01]  /*7c00*/  FMUL.FTZ R137, R136, UR4 ;  /* 0x0000000488897c20 */ /* 0x000fe20008410000 */
[----:B------:R-:W-:Y:S01]  /*7c10*/  STL [R1+0xc4], R134 ;  /* 0x0000c48601007387 */ /* 0x000fe20000100800 */
[----:B------:R-:W-:Y:S01]  /*7c20*/  FMUL.FTZ R205, R132, UR4 ;  /* 0x0000000484cd7c20 */ /* 0x000fe20008410000 */
[----:B------:R-:W-:Y:S01]  /*7c30*/  FMUL.FTZ R2, R0, UR4 ;  /* 0x0000000400027c20 */ /* 0x000fe20008410000 */
[----:B------:R-:W-:Y:S01]  /*7c40*/  MUFU.EX2 R3, R3 ;  /* 0x0000000300037308 */ /* 0x000fe20000000800 */
[----:B------:R-:W-:Y:S01]  /*7c50*/  FSEL R137, R137, RZ, P1 ;  /* 0x000000ff89897208 */ /* 0x000fe20000800000 */
[----:B------:R-:W-:Y:S01]  /*7c60*/  STL [R1+0xc8], R132 ;  /* 0x0000c88401007387 */ /* 0x000fe20000100800 */
[----:B------:R-:W-:Y:S01]  /*7c70*/  FADD.FTZ R0, -R132, R138 ;  /* 0x0000008a84007221 */ /* 0x000fe20000010100 */
[C---:B------:R-:W-:Y:S01]  /*7c80*/  FMUL.FTZ R138, R135.reuse, UR4 ;  /* 0x00000004878a7c20 */ /* 0x040fe20008410000 */
[----:B------:R-:W-:Y:S01]  /*7c90*/  FSETP.NEU.FTZ.AND P1, PT, R135, -INF , PT ;  /* 0xff8000008700780b */ /* 0x000fe20003f3d000 */
[--C-:B------:R-:W-:Y:S01]  /*7ca0*/  FFMA.FTZ R4, R4, UR4, -R137.reuse ;  /* 0x0000000404047c23 */ /* 0x100fe20008010889 */
[--C-:B------:R-:W-:Y:S03]  /*7cb0*/  FFMA.FTZ R21, R21, UR4, -R137.reuse ;  /* 0x0000000415157c23 */ /* 0x100fe60008010889 */
[----:B------:R-:W-:Y:S01]  /*7cc0*/  MUFU.EX2 R2, R2 ;  /* 0x0000000200027308 */ /* 0x000fe20000000800 */
[--C-:B------:R-:W-:Y:S01]  /*7cd0*/  FFMA.FTZ R48, R48, UR4, -R137.reuse ;  /* 0x0000000430307c23 */ /* 0x100fe20008010889 */
[--C-:B------:R-:W-:Y:S01]  /*7ce0*/  FFMA.FTZ R49, R49, UR4, -R137.reuse ;  /* 0x0000000431317c23 */ /* 0x100fe20008010889 */
[----:B------:R-:W-:Y:S01]  /*7cf0*/  FSEL R138, R138, RZ, P1 ;  /* 0x000000ff8a8a7208 */ /* 0x000fe20000800000 */
[--C-:B------:R-:W-:Y:S01]  /*7d00*/  FFMA.FTZ R5, R5, UR4, -R137.reuse ;  /* 0x0000000405057c23 */ /* 0x100fe20008010889 */
[--C-:B------:R-:W-:Y:S01]  /*7d10*/  FFMA.FTZ R32, R32, UR4, -R137.reuse ;  /* 0x0000000420207c23 */ /* 0x100fe20008010889 */
[--C-:B------:R-:W-:Y:S01]  /*7d20*/  FFMA.FTZ R33, R33, UR4, -R137.reuse ;  /* 0x0000000421217c23 */ /* 0x100fe20008010889 */
[----:B------:R-:W-:Y:S03]  /*7d30*/  FSETP.NEU.FTZ.AND P1, PT, R134, -INF , PT ;  /* 0xff8000008600780b */ /* 0x000fe60003f3d000 */
[----:B------:R-:W-:Y:S01]  /*7d40*/  MUFU.EX2 R208, R4 ;  /* 0x0000000400d07308 */ /* 0x000fe20000000800 */
[--C-:B------:R-:W-:Y:S01]  /*7d50*/  FFMA.FTZ R50, R50, UR4, -R138.reuse ;  /* 0x0000000432327c23 */ /* 0x100fe2000801088a */
[--C-:B------:R-:W-:Y:S01]  /*7d60*/  FFMA.FTZ R51, R51, UR4, -R138.reuse ;  /* 0x0000000433337c23 */ /* 0x100fe2000801088a */
[--C-:B------:R-:W-:Y:S01]  /*7d70*/  FFMA.FTZ R23, R23, UR4, -R138.reuse ;  /* 0x0000000417177c23 */ /* 0x100fe2000801088a */
[----:B------:R-:W-:Y:S01]  /*7d80*/  FFMA.FTZ R35, R35, UR4, -R138 ;  /* 0x0000000423237c23 */ /* 0x000fe2000801088a */
[----:B------:R-:W-:Y:S01]  /*7d90*/  FSEL R204, R204, RZ, P1 ;  /* 0x000000ffcccc7208 */ /* 0x000fe20000800000 */
[--C-:B------:R-:W-:Y:S01]  /*7da0*/  FFMA.FTZ R36, R36, UR4, -R137.reuse ;  /* 0x0000000424247c23 */ /* 0x100fe20008010889 */
[----:B------:R-:W-:Y:S03]  /*7db0*/  FSETP.NEU.FTZ.AND P1, PT, R132, -INF , PT ;  /* 0xff8000008400780b */ /* 0x000fe60003f3d000 */
[----:B------:R-:W1:Y:S01]  /*7dc0*/  MUFU.EX2 R4, R21 ;  /* 0x0000001500047308 */ /* 0x000e620000000800 */
[----:B------:R-:W-:Y:S01]  /*7dd0*/  FFMA.FTZ R37, R37, UR4, -R137 ;  /* 0x0000000425257c23 */ /* 0x000fe20008010889 */
[--C-:B------:R-:W-:Y:S01]  /*7de0*/  FFMA.FTZ R24, R24, UR4, -R204.reuse ;  /* 0x0000000418187c23 */ /* 0x100fe200080108cc */
[--C-:B------:R-:W-:Y:S01]  /*7df0*/  FFMA.FTZ R25, R25, UR4, -R204.reuse ;  /* 0x0000000419197c23 */ /* 0x100fe200080108cc */
[--C-:B------:R-:W-:Y:S01]  /*7e00*/  FFMA.FTZ R72, R72, UR4, -R204.reuse ;  /* 0x0000000448487c23 */ /* 0x100fe200080108cc */
[--C-:B------:R-:W-:Y:S01]  /*7e10*/  FFMA.FTZ R73, R73, UR4, -R204.reuse ;  /* 0x0000000449497c23 */ /* 0x100fe200080108cc */
[--C-:B------:R-:W-:Y:S01]  /*7e20*/  FFMA.FTZ R76, R76, UR4, -R204.reuse ;  /* 0x000000044c4c7c23 */ /* 0x100fe200080108cc */
[--C-:B------:R-:W-:Y:S03]  /*7e30*/  FFMA.FTZ R77, R77, UR4, -R204.reuse ;  /* 0x000000044d4d7c23 */ /* 0x100fe600080108cc */
[----:B------:R-:W-:Y:S01]  /*7e40*/  MUFU.EX2 R213, R5 ;  /* 0x0000000500d57308 */ /* 0x000fe20000000800 */
[--C-:B------:R-:W-:Y:S01]  /*7e50*/  FFMA.FTZ R28, R28, UR4, -R204.reuse ;  /* 0x000000041c1c7c23 */ /* 0x100fe200080108cc */
[----:B------:R-:W-:Y:S01]  /*7e60*/  FSEL R205, R205, RZ, P1 ;  /* 0x000000ffcdcd7208 */ /* 0x000fe20000800000 */
[----:B------:R-:W-:Y:S01]  /*7e70*/  FFMA.FTZ R29, R29, UR4, -R204 ;  /* 0x000000041d1d7c23 */ /* 0x000fe200080108cc */
[----:B------:R-:W-:Y:S01]  /*7e80*/  FFMA.FTZ R38, R38, UR4, -R138 ;  /* 0x0000000426267c23 */ /* 0x000fe2000801088a */
[--C-:B------:R-:W-:Y:S01]  /*7e90*/  FFMA.FTZ R12, R12, UR4, -R204.reuse ;  /* 0x000000040c0c7c23 */ /* 0x100fe200080108cc */
[----:B------:R-:W-:Y:S01]  /*7ea0*/  FFMA.FTZ R40, R40, UR4, -R204 ;  /* 0x0000000428287c23 */ /* 0x000fe200080108cc */
[--C-:B------:R-:W-:Y:S03]  /*7eb0*/  FFMA.FTZ R26, R26, UR4, -R205.reuse ;  /* 0x000000041a1a7c23 */ /* 0x100fe600080108cd */
[----:B------:R2:W-:Y:S01]  /*7ec0*/  MUFU.EX2 R5, R32 ;  /* 0x0000002000057308 */ /* 0x0005e20000000800 */
[----:B-1----:R1:W-:Y:S01]  /*7ed0*/  STL [R1], R4 ;  /* 0x0000000401007387 */ /* 0x0023e20000100800 */
        /* <DEDUP_REMOVED lines=8> */
[--C-:B------:R-:W-:Y:S01]  /*7f60*/  FFMA.FTZ R31, R31, UR4, -R205.reuse ;  /* 0x000000041f1f7c23 */ /* 0x100fe200080108cd */
[----:B------:R-:W-:Y:S01]  /*7f70*/  FFMA.FTZ R42, R42, UR4, -R205 ;  /* 0x000000042a2a7c23 */ /* 0x000fe200080108cd */
[--C-:B------:R-:W-:Y:S01]  /*7f80*/  FFMA.FTZ R16, R16, UR4, -R137.reuse ;  /* 0x0000000410107c23 */ /* 0x100fe20008010889 */
[----:B------:R-:W-:Y:S01]  /*7f90*/  FFMA.FTZ R17, R17, UR4, -R137 ;  /* 0x0000000411117c23 */ /* 0x000fe20008010889 */
[--C-:B------:R-:W-:Y:S01]  /*7fa0*/  FFMA.FTZ R18, R18, UR4, -R138.reuse ;  /* 0x0000000412127c23 */ /* 0x100fe2000801088a */
[----:B------:R-:W-:Y:S03]  /*7fb0*/  FFMA.FTZ R19, R19, UR4, -R138 ;  /* 0x0000000413137c23 */ /* 0x000fe6000801088a */
[----:B------:R3:W-:Y:S01]  /*7fc0*/  MUFU.EX2 R12, R40 ;  /* 0x00000028000c7308 */ /* 0x0007e20000000800 */
[----:B------:R-:W-:Y:S01]  /*7fd0*/  FFMA.FTZ R13, R13, UR4, -R204 ;  /* 0x000000040d0d7c23 */ /* 0x000fe200080108cc */
[--C-:B------:R-:W-:Y:S01]  /*7fe0*/  FFMA.FTZ R14, R14, UR4, -R205.reuse ;  /* 0x000000040e0e7c23 */ /* 0x100fe200080108cd */
[--C-:B------:R-:W-:Y:S01]  /*7ff0*/  FFMA.FTZ R15, R15, UR4, -R205.reuse ;  /* 0x000000040f0f7c23 */ /* 0x100fe200080108cd */
[----:B------:R-:W-:Y:S01]  /*8000*/  FFMA.FTZ R39, R39, UR4, -R138 ;  /* 0x0000000427277c23 */ /* 0x000fe2000801088a */
[--C-:B------:R-:W-:Y:S01]  /*8010*/  FFMA.FTZ R41, R41, UR4, -R204.reuse ;  /* 0x0000000429297c23 */ /* 0x100fe200080108cc */
[--C-:B------:R-:W-:Y:S01]  /*8020*/  FFMA.FTZ R43, R43, UR4, -R205.reuse ;  /* 0x000000042b2b7c23 */ /* 0x100fe200080108cd */
[--C-:B------:R-:W-:Y:S03]  /*8030*/  FFMA.FTZ R44, R44, UR4, -R204.reuse ;  /* 0x000000042c2c7c23 */ /* 0x100fe600080108cc */
[----:B------:R-:W-:Y:S01]  /*8040*/  MUFU.EX2 R225, R24 ;  /* 0x0000001800e17308 */ /* 0x000fe20000000800 */
[----:B------:R-:W-:Y:S01]  /*8050*/  FFMA.FTZ R45, R45, UR4, -R204 ;  /* 0x000000042d2d7c23 */ /* 0x000fe200080108cc */
[--C-:B------:R-:W-:Y:S01]  /*8060*/  FFMA.FTZ R46, R46, UR4, -R205.reuse ;  /* 0x000000042e2e7c23 */ /* 0x100fe200080108cd */
[----:B------:R-:W-:Y:S01]  /*8070*/  FFMA.FTZ R47, R47, UR4, -R205 ;  /* 0x000000042f2f7c23 */ /* 0x000fe200080108cd */
[----:B--2---:R-:W-:Y:S01]  /*8080*/  FMUL.FTZ R32, R133, R164 ;  /* 0x000000a485207220 */ /* 0x004fe20000410000 */
[--C-:B------:R-:W-:Y:S01]  /*8090*/  FFMA.FTZ R164, R116, UR4, -R137.reuse ;  /* 0x0000000474a47c23 */ /* 0x100fe20008010889 */
[--C-:B------:R-:W-:Y:S01]  /*80a0*/  FFMA.FTZ R52, R52, UR4, -R137.reuse ;  /* 0x0000000434347c23 */ /* 0x100fe20008010889 */
[----:B------:R-:W-:Y:S03]  /*80b0*/  FFMA.FTZ R53, R53, UR4, -R137 ;  /* 0x0000000435357c23 */ /* 0x000fe60008010889 */
[----:B-1----:R-:W1:Y:S01]  /*80c0*/  MUFU.EX2 R4, R23 ;  /* 0x0000001700047308 */ /* 0x002e620000000800 */
[--C-:B------:R-:W-:Y:S01]  /*80d0*/  FFMA.FTZ R54, R54, UR4, -R138.reuse ;  /* 0x0000000436367c23 */ /* 0x100fe2000801088a */
[----:B------:R-:W-:Y:S01]  /*80e0*/  FFMA.FTZ R55, R55, UR4, -R138 ;  /* 0x0000000437377c23 */ /* 0x000fe2000801088a */
[----:B---3--:R-:W-:Y:S01]  /*80f0*/  FMUL.FTZ R40, R2, R176 ;  /* 0x000000b002287220 */ /* 0x008fe20000410000 */
        /* <DEDUP_REMOVED lines=8> */
[----:B------:R-:W-:Y:S01]  /*8180*/  FFMA.FTZ R63, R63, UR4, -R205 ;  /* 0x000000043f3f7c23 */ /* 0x000fe200080108cd */
[--C-:B------:R-:W-:Y:S01]  /*8190*/  FFMA.FTZ R64, R64, UR4, -R137.reuse ;  /* 0x0000000440407c23 */ /* 0x100fe20008010889 */
[--C-:B------:R-:W-:Y:S01]  /*81a0*/  FFMA.FTZ R66, R66, UR4, -R138.reuse ;  /* 0x0000000442427c23 */ /* 0x100fe2000801088a */
[--C-:B------:R-:W-:Y:S03]  /*81b0*/  FFMA.FTZ R116, R86, UR4, -R138.reuse ;  /* 0x0000000456747c23 */ /* 0x100fe6000801088a */
[----:B------:R-:W-:Y:S01]  /*81c0*/  MUFU.EX2 R224, R26 ;  /* 0x0000001a00e07308 */ /* 0x000fe20000000800 */
[----:B-1----:R1:W-:Y:S01]  /*81d0*/  STL [R1+0x4], R4 ;  /* 0x0000040401007387 */ /* 0x0023e20000100800 */
[----:B------:R-:W-:Y:S01]  /*81e0*/  FMUL.FTZ R23, R3, R159 ;  /* 0x0000009f03177220 */ /* 0x000fe20000410000 */
[--C-:B------:R-:W-:Y:S01]  /*81f0*/  FFMA.FTZ R159, R97, UR4, -R137.reuse ;  /* 0x00000004619f7c23 */ /* 0x100fe20008010889 */
[--C-:B------:R-:W-:Y:S01]  /*8200*/  FFMA.FTZ R6, R6, UR4, -R138.reuse ;  /* 0x0000000406067c23 */ /* 0x100fe2000801088a */
[----:B------:R2:W-:Y:S01]  /*8210*/  STL [R1+0xc], R5 ;  /* 0x00000c0501007387 */ /* 0x0005e20000100800 */
[----:B------:R-:W-:Y:S01]  /*8220*/  FFMA.FTZ R7, R7, UR4, -R138 ;  /* 0x0000000407077c23 */ /* 0x000fe2000801088a */
[----:B------:R-:W-:Y:S03]  /*8230*/  FMUL.FTZ R0, R0, UR4 ;  /* 0x0000000400007c20 */ /* 0x000fe60008410000 */
[----:B------:R3:W4:Y:S01]  /*8240*/  MUFU.EX2 R226, R27 ;  /* 0x0000001b00e27308 */ /* 0x0007220000000800 */
[--C-:B------:R-:W-:Y:S01]  /*8250*/  FFMA.FTZ R8, R8, UR4, -R204.reuse ;  /* 0x0000000408087c23 */ /* 0x100fe200080108cc */
[----:B------:R-:W-:Y:S01]  /*8260*/  FFMA.FTZ R9, R9, UR4, -R204 ;  /* 0x0000000409097c23 */ /* 0x000fe200080108cc */
[--C-:B------:R-:W-:Y:S01]  /*8270*/  FFMA.FTZ R20, R20, UR4, -R137.reuse ;  /* 0x0000000414147c23 */ /* 0x100fe20008010889 */
[--C-:B------:R-:W-:Y:S01]  /*8280*/  FFMA.FTZ R22, R22, UR4, -R138.reuse ;  /* 0x0000000416167c23 */ /* 0x100fe2000801088a */
[--C-:B------:R-:W-:Y:S01]  /*8290*/  FFMA.FTZ R34, R34, UR4, -R138.reuse ;  /* 0x0000000422227c23 */ /* 0x100fe2000801088a */
[----:B------:R-:W-:Y:S01]  /*82a0*/  FMUL.FTZ R21, R133, R157 ;  /* 0x0000009d85157220 */ /* 0x000fe20000410000 */
        /* <DEDUP_REMOVED lines=10> */
[----:B---3--:R-:W3:Y:S01]  /*8350*/  LDSM.16.MT88.4 R24, [R139+0x8000] ;  /* 0x008000008b18783b */ /* 0x008ee20000004200 */
[----:B----4-:R-:W-:Y:S01]  /*8360*/  F2FP.BF16.F32.PACK_AB R85, R226, R224 ;  /* 0x000000e0e255723e */ /* 0x010fe200000010ff */
[--C-:B------:R-:W-:Y:S01]  /*8370*/  FFMA.FTZ R109, R109, UR4, -R204.reuse ;  /* 0x000000046d6d7c23 */ /* 0x100fe200080108cc */
[--C-:B------:R-:W-:Y:S01]  /*8380*/  FFMA.FTZ R120, R120, UR4, -R204.reuse ;  /* 0x0000000478787c23 */ /* 0x100fe200080108cc */
[--C-:B------:R-:W-:Y:S01]  /*8390*/  FFMA.FTZ R121, R121, UR4, -R204.reuse ;  /* 0x0000000479797c23 */ /* 0x100fe200080108cc */
[----:B------:R-:W-:Y:S01]  /*83a0*/  FFMA.FTZ R124, R124, UR4, -R204 ;  /* 0x000000047c7c7c23 */ /* 0x000fe200080108cc */
[--C-:B------:R-:W-:Y:S03]  /*83b0*/  FFMA.FTZ R10, R10, UR4, -R205.reuse ;  /* 0x000000040a0a7c23 */ /* 0x100fe600080108cd */
[----:B-1----:R-:W1:Y:S01]  /*83c0*/  MUFU.EX2 R4, R33 ;  /* 0x0000002100047308 */ /* 0x002e620000000800 */
[--C-:B------:R-:W-:Y:S01]  /*83d0*/  FFMA.FTZ R11, R11, UR4, -R205.reuse ;  /* 0x000000040b0b7c23 */ /* 0x100fe200080108cd */
[--C-:B------:R-:W-:Y:S01]  /*83e0*/  FFMA.FTZ R102, R102, UR4, -R138.reuse ;  /* 0x0000000466667c23 */ /* 0x100fe2000801088a */
[--C-:B------:R-:W-:Y:S01]  /*83f0*/  FFMA.FTZ R103, R103, UR4, -R138.reuse ;  /* 0x0000000467677c23 */ /* 0x100fe2000801088a */
[--C-:B------:R-:W-:Y:S01]  /*8400*/  FFMA.FTZ R114, R114, UR4, -R138.reuse ;  /* 0x0000000472727c23 */ /* 0x100fe2000801088a */
[--C-:B------:R-:W-:Y:S01]  /*8410*/  FFMA.FTZ R115, R115, UR4, -R138.reuse ;  /* 0x0000000473737c23 */ /* 0x100fe2000801088a */
[--C-:B------:R-:W-:Y:S01]  /*8420*/  FFMA.FTZ R118, R118, UR4, -R138.reuse ;  /* 0x0000000476767c23 */ /* 0x100fe2000801088a */
[--C-:B------:R-:W-:Y:S03]  /*8430*/  FFMA.FTZ R119, R119, UR4, -R138.reuse ;  /* 0x0000000477777c23 */ /* 0x100fe6000801088a */
[----:B--2---:R2:W-:Y:S01]  /*8440*/  MUFU.EX2 R5, R29 ;  /* 0x0000001d00057308 */ /* 0x0045e20000000800 */
[--C-:B------:R-:W-:Y:S01]  /*8450*/  FFMA.FTZ R130, R130, UR4, -R138.reuse ;  /* 0x0000000482827c23 */ /* 0x100fe2000801088a */
[--C-:B------:R-:W-:Y:S01]  /*8460*/  FFMA.FTZ R106, R106, UR4, -R205.reuse ;  /* 0x000000046a6a7c23 */ /* 0x100fe200080108cd */
[--C-:B------:R-:W-:Y:S01]  /*8470*/  FFMA.FTZ R107, R107, UR4, -R205.reuse ;  /* 0x000000046b6b7c23 */ /* 0x100fe200080108cd */
[--C-:B------:R-:W-:Y:S01]  /*8480*/  FFMA.FTZ R110, R110, UR4, -R205.reuse ;  /* 0x000000046e6e7c23 */ /* 0x100fe200080108cd */
[--C-:B------:R-:W-:Y:S01]  /*8490*/  FFMA.FTZ R111, R111, UR4, -R205.reuse ;  /* 0x000000046f6f7c23 */ /* 0x100fe200080108cd */
[--C-:B------:R-:W-:Y:S01]  /*84a0*/  FFMA.FTZ R122, R122, UR4, -R205.reuse ;  /* 0x000000047a7a7c23 */ /* 0x100fe200080108cd */
[----:B------:R-:W-:Y:S03]  /*84b0*/  FFMA.FTZ R123, R123, UR4, -R205 ;  /* 0x000000047b7b7c23 */ /* 0x000fe600080108cd */
[----:B------:R-:W-:Y:S01]  /*84c0*/  MUFU.EX2 R247, R50 ;  /* 0x0000003200f77308 */ /* 0x000fe20000000800 */
[----:B-1----:R1:W-:Y:S01]  /*84d0*/  STL [R1+0x2c], R4 ;  /* 0x00002c0401007387 */ /* 0x0023e20000100800 */
[----:B------:R-:W-:Y:S01]  /*84e0*/  FMUL.FTZ R33, R133, R165 ;  /* 0x000000a585217220 */ /* 0x000fe20000410000 */
[----:B------:R-:W-:Y:S01]  /*84f0*/  FFMA.FTZ R165, R117, UR4, -R137 ;  /* 0x0000000475a57c23 */ /* 0x000fe20008010889 */
[--C-:B------:R-:W-:Y:S01]  /*8500*/  FFMA.FTZ R117, R87, UR4, -R138.reuse ;  /* 0x0000000457757c23 */ /* 0x100fe2000801088a */
[----:B------:R-:W-:Y:S05]  /*8510*/  FFMA.FTZ R126, R126, UR4, -R205 ;  /* 0x000000047e7e7c23 */ /* 0x000fea00080108cd */
[----:B------:R4:W-:Y:S01]  /*8520*/  MUFU.EX2 R243, R51 ;  /* 0x0000003300f37308 */ /* 0x0009e20000000800 */
[----:B--2---:R-:W-:Y:S09]  /*8530*/  FMUL.FTZ R29, R2, R169 ;  /* 0x000000a9021d7220 */ /* 0x004ff20000410000 */
[----:B------:R2:W-:Y:S10]  /*8540*/  MUFU.EX2 R207, R6 ;  /* 0x0000000600cf7308 */ /* 0x0005f40000000800 */
[----:B------:R3:W-:Y:S01]  /*8550*/  MUFU.EX2 R214, R7 ;  /* 0x0000000700d67308 */ /* 0x0007e20000000800 */
[----:B----4-:R-:W4:Y:S09]  /*8560*/  LDSM.16.MT88.4 R48, [R230+0x8000] ;  /* 0x00800000e630783b */ /* 0x010f320000004200 */
[----:B-1----:R-:W1:Y:S01]  /*8570*/  MUFU.EX2 R4, R35 ;  /* 0x0000002300047308 */ /* 0x002e620000000800 */
[C---:B--2---:R-:W-:Y:S09]  /*8580*/  FMUL.FTZ R6, R3.reuse, R146 ;  /* 0x0000009203067220 */ /* 0x044ff20000410000 */
[----:B------:R2:W-:Y:S01]  /*8590*/  MUFU.EX2 R215, R16 ;  /* 0x0000001000d77308 */ /* 0x0005e20000000800 */
[C---:B---3--:R-:W-:Y:S09]  /*85a0*/  FMUL.FTZ R7, R3.reuse, R147 ;  /* 0x0000009303077220 */ /* 0x048ff20000410000 */
[----:B------:R3:W4:Y:S01]  /*85b0*/  MUFU.EX2 R223, R17 ;  /* 0x0000001100df7308 */ /* 0x0007220000000800 */
[----:B-1----:R1:W-:Y:S01]  /*85c0*/  STL [R1+0x28], R4 ;  /* 0x0000280401007387 */ /* 0x0023e20000100800 */
[----:B------:R-:W-:Y:S08]  /*85d0*/  FMUL.FTZ R35, R3, R167 ;  /* 0x000000a703237220 */ /* 0x000ff00000410000 */
[----:B------:R1:W-:Y:S01]  /*85e0*/  MUFU.EX2 R212, R18 ;  /* 0x0000001200d47308 */ /* 0x0003e20000000800 */
[C---:B--2---:R-:W-:Y:S09]  /*85f0*/  FMUL.FTZ R16, R133.reuse, R148 ;  /* 0x0000009485107220 */ /* 0x044ff20000410000 */
[----:B------:R2:W2:Y:S01]  /*8600*/  MUFU.EX2 R222, R19 ;  /* 0x0000001300de7308 */ /* 0x0004a20000000800 */
[----:B---3--:R-:W-:Y:S01]  /*8610*/  FMUL.FTZ R17, R133, R149 ;  /* 0x0000009585117220 */ /* 0x008fe20000410000 */
[----:B----4-:R-:W-:Y:S08]  /*8620*/  F2FP.BF16.F32.PACK_AB R146, R223, R215 ;  /* 0x000000d7df92723e */ /* 0x010ff000000010ff */
[----:B------:R-:W-:Y:S01]  /*8630*/  MUFU.EX2 R0, R0 ;  /* 0x0000000000007308 */ /* 0x000fe20000000800 */
[C---:B-1----:R-:W-:Y:S09]  /*8640*/  FMUL.FTZ R18, R3.reuse, R150 ;  /* 0x0000009603127220 */ /* 0x042ff20000410000 */
[----:B------:R-:W1:Y:S01]  /*8650*/  MUFU.EX2 R4, R28 ;  /* 0x0000001c00047308 */ /* 0x000e620000000800 */
[----:B--2---:R-:W-:Y:S01]  /*8660*/  FMUL.FTZ R19, R3, R151 ;  /* 0x0000009703137220 */ /* 0x004fe20000410000 */
[----:B------:R-:W-:Y:S01]  /*8670*/  F2FP.BF16.F32.PACK_AB R147, R222, R212 ;  /* 0x000000d4de93723e */ /* 0x000fe200000010ff */
[----:B------:R-:W2:Y:S07]  /*8680*/  LDSM.16.MT88.4 R148, [R228+0x8000] ;  /* 0x00800000e494783b */ /* 0x000eae0000004200 */
[----:B------:R3:W-:Y:S10]  /*8690*/  MUFU.EX2 R206, R8 ;  /* 0x0000000800ce7308 */ /* 0x0007f40000000800 */
[----:B------:R4:W4:Y:S01]  /*86a0*/  MUFU.EX2 R211, R9 ;  /* 0x0000000900d37308 */ /* 0x0009220000000800 */
[----:B-1----:R1:W-:Y:S01]  /*86b0*/  STL [R1+0x10], R4 ;  /* 0x0000100401007387 */ /* 0x0023e20000100800 */
[C---:B------:R-:W-:Y:S03]  /*86c0*/  FMUL.FTZ R28, R2.reuse, R168 ;  /* 0x000000a8021c7220 */ /* 0x040fe60000410000 */
[----:B------:R2:W-:Y:S05]  /*86d0*/  STL [R1+0x20], R5 ;  /* 0x0000200501007387 */ /* 0x0005ea0000100800 */
[----:B------:R1:W-:Y:S01]  /*86e0*/  MUFU.EX2 R209, R10 ;  /* 0x0000000a00d17308 */ /* 0x0003e20000000800 */
[C---:B---3--:R-:W-:Y:S09]  /*86f0*/  FMUL.FTZ R8, R2.reuse, R140 ;  /* 0x0000008c02087220 */ /* 0x048ff20000410000 */
[----:B------:R-:W3:Y:S01]  /*8700*/  MUFU.EX2 R210, R11 ;  /* 0x0000000b00d27308 */ /* 0x000ee20000000800 */
[----:B----4-:R-:W-:Y:S01]  /*8710*/  FMUL.FTZ R9, R2, R141 ;  /* 0x0000008d02097220 */ /* 0x010fe20000410000 */
[----:B------:R-:W-:Y:S08]  /*8720*/  F2FP.BF16.F32.PACK_AB R140, R211, R206 ;  /* 0x000000ced38c723e */ /* 0x000ff000000010ff */
[----:B------:R4:W4:Y:S01]  /*8730*/  MUFU.EX2 R220, R13 ;  /* 0x0000000d00dc7308 */ /* 0x0009220000000800 */
[----:B-1----:R-:W-:Y:S09]  /*8740*/  FMUL.FTZ R10, R0, R142 ;  /* 0x0000008e000a7220 */ /* 0x002ff20000410000 */
[----:B------:R-:W1:Y:S01]  /*8750*/  MUFU.EX2 R4, R30 ;  /* 0x0000001e00047308 */ /* 0x000e620000000800 */
[----:B---3--:R-:W-:Y:S01]  /*8760*/  F2FP.BF16.F32.PACK_AB R141, R210, R209 ;  /* 0x000000d1d28d723e */ /* 0x008fe200000010ff */
[----:B------:R-:W-:Y:S08]  /*8770*/  FMUL.FTZ R11, R0, R143 ;  /* 0x0000008f000b7220 */ /* 0x000ff00000410000 */
[----:B--2---:R-:W2:Y:S01]  /*8780*/  MUFU.EX2 R5, R31 ;  /* 0x0000001f00057308 */ /* 0x004ea20000000800 */
[----:B----4-:R-:W-:Y:S01]  /*8790*/  FMUL.FTZ R13, R2, R153 ;  /* 0x00000099020d7220 */ /* 0x010fe20000410000 */
[----:B------:R-:W-:Y:S08]  /*87a0*/  F2FP.BF16.F32.PACK_AB R142, R220, R217 ;  /* 0x000000d9dc8e723e */ /* 0x000ff000000010ff */
[----:B------:R3:W-:Y:S01]  /*87b0*/  MUFU.EX2 R216, R14 ;  /* 0x0000000e00d87308 */ /* 0x0007e20000000800 */
[----:B-1----:R1:W-:Y:S01]  /*87c0*/  STL [R1+0x14], R4 ;  /* 0x0000140401007387 */ /* 0x0023e20000100800 */
[C---:B------:R-:W-:Y:S08]  /*87d0*/  FMUL.FTZ R30, R0.reuse, R170 ;  /* 0x000000aa001e7220 */ /* 0x040ff00000410000 */
[----:B------:R-:W4:Y:S01]  /*87e0*/  MUFU.EX2 R218, R15 ;  /* 0x0000000f00da7308 */ /* 0x000f220000000800 */
[----:B--2---:R2:W-:Y:S01]  /*87f0*/  STL [R1+0x18], R5 ;  /* 0x0000180501007387 */ /* 0x0045e20000100800 */
[C---:B------:R-:W-:Y:S08]  /*8800*/  FMUL.FTZ R31, R0.reuse, R171 ;  /* 0x000000ab001f7220 */ /* 0x040ff00000410000 */
[----:B------:R2:W-:Y:S01]  /*8810*/  MUFU.EX2 R219, R22 ;  /* 0x0000001600db7308 */ /* 0x0005e20000000800 */
[----:B---3--:R-:W-:Y:S09]  /*8820*/  FMUL.FTZ R14, R0, R154 ;  /* 0x0000009a000e7220 */ /* 0x008ff20000410000 */
[----:B------:R3:W-:Y:S01]  /*8830*/  MUFU.EX2 R221, R20 ;  /* 0x0000001400dd7308 */ /* 0x0007e20000000800 */
[----:B----4-:R-:W-:Y:S01]  /*8840*/  F2FP.BF16.F32.PACK_AB R143, R218, R216 ;  /* 0x000000d8da8f723e */ /* 0x010fe200000010ff */
[----:B------:R-:W-:Y:S08]  /*8850*/  FMUL.FTZ R15, R0, R155 ;  /* 0x0000009b000f7220 */ /* 0x000ff00000410000 */
[----:B-1----:R-:W1:Y:S01]  /*8860*/  MUFU.EX2 R4, R36 ;  /* 0x0000002400047308 */ /* 0x002e620000000800 */
[----:B--2---:R-:W-:Y:S01]  /*8870*/  FMUL.FTZ R22, R3, R158 ;  /* 0x0000009e03167220 */ /* 0x004fe20000410000 */
[--C-:B------:R-:W-:Y:S08]  /*8880*/  FFMA.FTZ R158, R96, UR4, -R137.reuse ;  /* 0x00000004609e7c23 */ /* 0x100ff00008010889 */
[----:B------:R-:W2:Y:S01]  /*8890*/  MUFU.EX2 R5, R37 ;  /* 0x0000002500057308 */ /* 0x000ea20000000800 */
[----:B---3--:R-:W-:Y:S01]  /*88a0*/  FMUL.FTZ R20, R133, R156 ;  /* 0x0000009c85147220 */ /* 0x008fe20000410000 */
[--C-:B------:R-:W-:Y:S01]  /*88b0*/  FFMA.FTZ R156, R84, UR4, -R137.reuse ;  /* 0x00000004549c7c23 */ /* 0x100fe20008010889 */
[----:B------:R-:W-:Y:S07]  /*88c0*/  F2FP.BF16.F32.PACK_AB R84, R227, R225 ;  /* 0x000000e1e354723e */ /* 0x000fee00000010ff */
[----:B------:R3:W-:Y:S01]  /*88d0*/  MUFU.EX2 R252, R34 ;  /* 0x0000002200fc7308 */ /* 0x0007e20000000800 */
[----:B-1----:R1:W-:Y:S01]  /*88e0*/  STL [R1+0x24], R4 ;  /* 0x0000240401007387 */ /* 0x0023e20000100800 */
[C---:B------:R-:W-:Y:S08]  /*88f0*/  FMUL.FTZ R36, R133.reuse, R172 ;  /* 0x000000ac85247220 */ /* 0x040ff00000410000 */
[----:B------:R4:W-:Y:S01]  /*8900*/  MUFU.EX2 R132, R39 ;  /* 0x0000002700847308 */ /* 0x0009e20000000800 */
[----:B--2---:R2:W-:Y:S01]  /*8910*/  STL [R1+0x3c], R5 ;  /* 0x00003c0501007387 */ /* 0x0045e20000100800 */
[----:B------:R-:W-:Y:S08]  /*8920*/  FMUL.FTZ R37, R133, R173 ;  /* 0x000000ad85257220 */ /* 0x000ff00000410000 */
[----:B------:R2:W-:Y:S01]  /*8930*/  MUFU.EX2 R134, R41 ;  /* 0x0000002900867308 */ /* 0x0005e20000000800 */
[C---:B---3--:R-:W-:Y:S01]  /*8940*/  FMUL.FTZ R34, R3.reuse, R166 ;  /* 0x000000a603227220 */ /* 0x048fe20000410000 */
[--C-:B------:R-:W-:Y:S01]  /*8950*/  FFMA.FTZ R166, R128, UR4, -R137.reuse ;  /* 0x0000000480a67c23 */ /* 0x100fe20008010889 */
[--C-:B------:R-:W-:Y:S07]  /*8960*/  FFMA.FTZ R128, R98, UR4, -R138.reuse ;  /* 0x0000000462807c23 */ /* 0x100fee000801088a */
[----:B------:R3:W-:Y:S01]  /*8970*/  MUFU.EX2 R135, R43 ;  /* 0x0000002b00877308 */ /* 0x0007e20000000800 */
[----:B----4-:R-:W-:Y:S09]  /*8980*/  FMUL.FTZ R39, R3, R175 ;  /* 0x000000af03277220 */ /* 0x010ff20000410000 */
[----:B-1----:R-:W1:Y:S01]  /*8990*/  MUFU.EX2 R4, R38 ;  /* 0x0000002600047308 */ /* 0x002e620000000800 */
[----:B--2---:R-:W-:Y:S01]  /*89a0*/  FMUL.FTZ R41, R2, R177 ;  /* 0x000000b102297220 */ /* 0x004fe20000410000 */
[----:B------:R-:W-:Y:S01]  /*89b0*/  FMUL.FTZ R5, R133, R145 ;  /* 0x0000009185057220 */ /* 0x000fe20000410000 */
[----:B------:R-:W-:Y:S07]  /*89c0*/  F2FP.BF16.F32.PACK_AB R145, R214, R207 ;  /* 0x000000cfd691723e */ /* 0x000fee00000010ff */
[----:B------:R2:W-:Y:S01]  /*89d0*/  MUFU.EX2 R246, R44 ;  /* 0x0000002c00f67308 */ /* 0x0005e20000000800 */
[----:B---3--:R-:W-:Y:S09]  /*89e0*/  FMUL.FTZ R43, R0, R179 ;  /* 0x000000b3002b7220 */ /* 0x008ff20000410000 */
[----:B------:R3:W-:Y:S01]  /*89f0*/  MUFU.EX2 R242, R45 ;  /* 0x0000002d00f27308 */ /* 0x0007e20000000800 */
[----:B-1----:R1:W-:Y:S01]  /*8a00*/  STL [R1+0x1c], R4 ;  /* 0x00001c0401007387 */ /* 0x0023e20000100800 */
[----:B------:R-:W-:Y:S03]  /*8a10*/  FMUL.FTZ R38, R3, R174 ;  /* 0x000000ae03267220 */ /* 0x000fe60000410000 */
[----:B------:R4:W-:Y:S05]  /*8a20*/  STL [R1+0x38], R12 ;  /* 0x0000380c01007387 */ /* 0x0009ea0000100800 */
[----:B------:R-:W1:Y:S01]  /*8a30*/  MUFU.EX2 R234, R65 ;  /* 0x0000004100ea7308 */ /* 0x000e620000000800 */
[C---:B--2---:R-:W-:Y:S09]  /*8a40*/  FMUL.FTZ R44, R2.reuse, R184 ;  /* 0x000000b8022c7220 */ /* 0x044ff20000410000 */
[----:B------:R-:W2:Y:S01]  /*8a50*/  MUFU.EX2 R233, R67 ;  /* 0x0000004300e97308 */ /* 0x000ea20000000800 */
[----:B---3--:R-:W-:Y:S09]  /*8a60*/  FMUL.FTZ R45, R2, R185 ;  /* 0x000000b9022d7220 */ /* 0x008ff20000410000 */
[----:B------:R3:W-:Y:S01]  /*8a70*/  MUFU.EX2 R245, R46 ;  /* 0x0000002e00f57308 */ /* 0x0007e20000000800 */
[----:B-1----:R-:W-:Y:S01]  /*8a80*/  MOV R184, R234 ;  /* 0x000000ea00b87202 */ /* 0x002fe20000000f00 */
[----:B------:R-:W-:Y:S01]  /*8a90*/  FMUL.FTZ R4, R133, R144 ;  /* 0x0000009085047220 */ /* 0x000fe20000410000 */
[----:B------:R-:W-:Y:S01]  /*8aa0*/  F2FP.BF16.F32.PACK_AB R144, R213, R208 ;  /* 0x000000d0d590723e */ /* 0x000fe200000010ff */
[----:B------:R-:W-:Y:S06]  /*8ab0*/  FMUL.FTZ R65, R133, R197 ;  /* 0x000000c585417220 */ /* 0x000fec0000410000 */
[----:B----4-:R-:W1:Y:S01]  /*8ac0*/  MUFU.EX2 R12, R42 ;  /* 0x0000002a000c7308 */ /* 0x010e620000000800 */
[----:B--2---:R-:W-:Y:S01]  /*8ad0*/  MOV R185, R233 ;  /* 0x000000e900b97202 */ /* 0x004fe20000000f00 */
[-C--:B------:R-:W-:Y:S05]  /*8ae0*/  HMMA.16816.F32.BF16 R4, R144, R24.reuse, R4 ;  /* 0x000000189004723c */ /* 0x080fea0000041804 */
[----:B------:R-:W-:Y:S01]  /*8af0*/  FMUL.FTZ R67, R3, R199 ;  /* 0x000000c703437220 */ /* 0x000fe20000410000 */
[C---:B------:R-:W-:Y:S02]  /*8b00*/  HMMA.16816.F32.BF16 R8, R140.reuse, R24, R8 ;  /* 0x000000188c08723c */ /* 0x040fe40000041808 */
[----:B------:R2:W-:Y:S03]  /*8b10*/  MUFU.EX2 R241, R47 ;  /* 0x0000002f00f17308 */ /* 0x0005e60000000800 */
[----:B---3--:R-:W-:Y:S02]  /*8b20*/  FMUL.FTZ R46, R0, R186 ;  /* 0x000000ba002e7220 */ /* 0x008fe40000410000 */
[C---:B------:R-:W-:Y:S01]  /*8b30*/  FMUL.FTZ R24, R2.reuse, R160 ;  /* 0x000000a002187220 */ /* 0x040fe20000410000 */
[----:B------:R-:W-:Y:S01]  /*8b40*/  FMUL.FTZ R25, R2, R161 ;  /* 0x000000a102197220 */ /* 0x000fe20000410000 */
[----:B-1----:R1:W-:Y:S03]  /*8b50*/  STL [R1+0x30], R12 ;  /* 0x0000300c01007387 */ /* 0x0023e60000100800 */
[----:B------:R3:W-:Y:S01]  /*8b60*/  MUFU.EX2 R240, R52 ;  /* 0x0000003400f07308 */ /* 0x0007e20000000800 */
[----:B------:R-:W-:Y:S01]  /*8b70*/  FMUL.FTZ R42, R0, R178 ;  /* 0x000000b2002a7220 */ /* 0x000fe20000410000 */
[--C-:B------:R-:W-:Y:S01]  /*8b80*/  FFMA.FTZ R160, R100, UR4, -R137.reuse ;  /* 0x0000000464a07c23 */ /* 0x100fe20008010889 */
[----:B------:R-:W4:Y:S01]  /*8b90*/  LDL.LU R167, [R1+0x3c] ;  /* 0x00003c0001a77983 */ /* 0x000f220000300800 */
[--C-:B------:R-:W-:Y:S01]  /*8ba0*/  FFMA.FTZ R161, R101, UR4, -R137.reuse ;  /* 0x0000000465a17c23 */ /* 0x100fe20008010889 */
[--C-:B------:R-:W-:Y:S01]  /*8bb0*/  FFMA.FTZ R100, R70, UR4, -R138.reuse ;  /* 0x0000000446647c23 */ /* 0x100fe2000801088a */
[--C-:B------:R-:W-:Y:S04]  /*8bc0*/  FFMA.FTZ R101, R71, UR4, -R138.reuse ;  /* 0x0000000447657c23 */ /* 0x100fe8000801088a */
[----:B------:R1:W-:Y:S01]  /*8bd0*/  MUFU.EX2 R236, R53 ;  /* 0x0000003500ec7308 */ /* 0x0003e20000000800 */
[----:B--2---:R-:W-:Y:S09]  /*8be0*/  FMUL.FTZ R47, R0, R187 ;  /* 0x000000bb002f7220 */ /* 0x004ff20000410000 */
[----:B------:R2:W-:Y:S01]  /*8bf0*/  MUFU.EX2 R239, R54 ;  /* 0x0000003600ef7308 */ /* 0x0005e20000000800 */
[C---:B---3--:R-:W-:Y:S01]  /*8c00*/  FMUL.FTZ R52, R133.reuse, R192 ;  /* 0x000000c085347220 */ /* 0x048fe20000410000 */
[----:B-1----:R-:W-:Y:S08]  /*8c10*/  FMUL.FTZ R12, R2, R152 ;  /* 0x00000098020c7220 */ /* 0x002ff00000410000 */
[----:B------:R1:W-:Y:S01]  /*8c20*/  MUFU.EX2 R235, R55 ;  /* 0x0000003700eb7308 */ /* 0x0003e20000000800 */
[----:B------:R-:W3:Y:S01]  /*8c30*/  LDSM.16.MT88.4 R152, [R229+0x8000] ;  /* 0x00800000e598783b */ /* 0x000ee20000004200 */
[----:B------:R-:W-:Y:S01]  /*8c40*/  FMUL.FTZ R53, R133, R193 ;  /* 0x000000c185357220 */ /* 0x000fe20000410000 */
[-C--:B------:R-:W-:Y:S07]  /*8c50*/  HMMA.16816.F32.BF16 R12, R140, R26.reuse, R12 ;  /* 0x0000001a8c0c723c */ /* 0x080fee000004180c */
[----:B------:R1:W-:Y:S01]  /*8c60*/  MUFU.EX2 R238, R56 ;  /* 0x0000003800ee7308 */ /* 0x0003e20000000800 */
[C---:B--2---:R-:W-:Y:S01]  /*8c70*/  FMUL.FTZ R54, R3.reuse, R194 ;  /* 0x000000c203367220 */ /* 0x044fe20000410000 */
[C---:B------:R-:W-:Y:S08]  /*8c80*/  HMMA.16816.F32.BF16 R16, R144.reuse, R26, R16 ;  /* 0x0000001a9010723c */ /* 0x040ff00000041810 */
[----:B------:R2:W-:Y:S03]  /*8c90*/  MUFU.EX2 R234, R57 ;  /* 0x0000003900ea7308 */ /* 0x0005e60000000800 */
[----:B-1----:R-:W-:Y:S01]  /*8ca0*/  FMUL.FTZ R55, R3, R195 ;  /* 0x000000c303377220 */ /* 0x002fe20000410000 */
[-C--:B------:R-:W-:Y:S03]  /*8cb0*/  HMMA.16816.F32.BF16 R20, R144, R48.reuse, R20 ;  /* 0x000000309014723c */ /* 0x080fe60000041814 */
[C---:B------:R-:W-:Y:S01]  /*8cc0*/  FMUL.FTZ R26, R0.reuse, R162 ;  /* 0x000000a2001a7220 */ /* 0x040fe20000410000 */
[----:B------:R-:W-:Y:S02]  /*8cd0*/  FMUL.FTZ R27, R0, R163 ;  /* 0x000000a3001b7220 */ /* 0x000fe40000410000 */
[----:B------:R-:W-:Y:S01]  /*8ce0*/  MUFU.EX2 R237, R58 ;  /* 0x0000003a00ed7308 */ /* 0x000fe20000000800 */
[----:B------:R-:W-:Y:S01]  /*8cf0*/  FMUL.FTZ R56, R2, R188 ;  /* 0x000000bc02387220 */ /* 0x000fe20000410000 */
[--C-:B------:R-:W-:Y:S03]  /*8d00*/  FFMA.FTZ R162, R112, UR4, -R137.reuse ;  /* 0x0000000470a27c23 */ /* 0x100fe60008010889 */
[--C-:B------:R-:W-:Y:S01]  /*8d10*/  FFMA.FTZ R112, R83, UR4, -R138.reuse ;  /* 0x0000000453707c23 */ /* 0x100fe2000801088a */
[C---:B------:R-:W-:Y:S04]  /*8d20*/  HMMA.16816.F32.BF16 R24, R140.reuse, R48, R24 ;  /* 0x000000308c18723c */ /* 0x040fe80000041818 */
[----:B------:R-:W-:Y:S01]  /*8d30*/  MUFU.EX2 R233, R59 ;  /* 0x0000003b00e97308 */ /* 0x000fe20000000800 */
[----:B--2---:R-:W-:Y:S01]  /*8d40*/  FMUL.FTZ R57, R2, R189 ;  /* 0x000000bd02397220 */ /* 0x004fe20000410000 */
[--C-:B------:R-:W-:Y:S01]  /*8d50*/  FFMA.FTZ R163, R113, UR4, -R137.reuse ;  /* 0x0000000471a37c23 */ /* 0x100fe20008010889 */
[-C--:B------:R-:W-:Y:S07]  /*8d60*/  HMMA.16816.F32.BF16 R28, R140, R50.reuse, R28 ;  /* 0x000000328c1c723c */ /* 0x080fee000004181c */
[----:B------:R1:W-:Y:S01]  /*8d70*/  MUFU.EX2 R232, R64 ;  /* 0x0000004000e87308 */ /* 0x0003e20000000800 */
[C---:B------:R-:W-:Y:S01]  /*8d80*/  FMUL.FTZ R48, R133.reuse, R180 ;  /* 0x000000b485307220 */ /* 0x040fe20000410000 */
[C---:B------:R-:W-:Y:S01]  /*8d90*/  HMMA.16816.F32.BF16 R32, R144.reuse, R50, R32 ;  /* 0x000000329020723c */ /* 0x040fe20000041820 */
[----:B------:R-:W2:Y:S03]  /*8da0*/  LDL.LU R180, [R1+0x30] ;  /* 0x0000300001b47983 */ /* 0x000ea60000300800 */
[----:B------:R-:W-:Y:S02]  /*8db0*/  FMUL.FTZ R49, R133, R181 ;  /* 0x000000b585317220 */ /* 0x000fe40000410000 */
[-C--:B------:R-:W-:Y:S01]  /*8dc0*/  HMMA.16816.F32.BF16 R36, R144, R148.reuse, R36 ;  /* 0x000000949024723c */ /* 0x080fe20000041824 */
[----:B------:R-:W4:Y:S01]  /*8dd0*/  LDL.LU R181, [R1+0x38] ;  /* 0x0000380001b57983 */ /* 0x000f220000300800 */
[----:B------:R-:W-:Y:S03]  /*8de0*/  MUFU.EX2 R231, R66 ;  /* 0x0000004200e77308 */ /* 0x000fe60000000800 */
[C---:B------:R-:W-:Y:S01]  /*8df0*/  FMUL.FTZ R50, R3.reuse, R182 ;  /* 0x000000b603327220 */ /* 0x040fe20000410000 */
[C---:B------:R-:W-:Y:S01]  /*8e00*/  HMMA.16816.F32.BF16 R40, R140.reuse, R148, R40 ;  /* 0x000000948c28723c */ /* 0x040fe20000041828 */
[----:B------:R-:W2:Y:S05]  /*8e10*/  LDL.LU R182, [R1+0x1c] ;  /* 0x00001c0001b67983 */ /* 0x000eaa0000300800 */
[----:B------:R-:W-:Y:S01]  /*8e20*/  MUFU.EX2 R170, R72 ;  /* 0x0000004800aa7308 */ /* 0x000fe20000000800 */
[----:B------:R-:W-:Y:S01]  /*8e30*/  FMUL.FTZ R51, R3, R183 ;  /* 0x000000b703337220 */ /* 0x000fe20000410000 */
[-C--:B------:R-:W-:Y:S01]  /*8e40*/  HMMA.16816.F32.BF16 R44, R140, R150.reuse, R44 ;  /* 0x000000968c2c723c */ /* 0x080fe2000004182c */
[----:B------:R-:W2:Y:S02]  /*8e50*/  LDL.LU R183, [R1+0x24] ;  /* 0x0000240001b77983 */ /* 0x000ea40000300800 */
[----:B-1----:R-:W-:Y:S03]  /*8e60*/  FMUL.FTZ R64, R133, R196 ;  /* 0x000000c485407220 */ /* 0x002fe60000410000 */
[C---:B------:R-:W-:Y:S02]  /*8e70*/  HMMA.16816.F32.BF16 R48, R144.reuse, R150, R48 ;  /* 0x000000969030723c */ /* 0x040fe40000041830 */
[----:B------:R1:W-:Y:S01]  /*8e80*/  MUFU.EX2 R176, R60 ;  /* 0x0000003c00b07308 */ /* 0x0003e20000000800 */
[----:B------:R-:W4:Y:S02]  /*8e90*/  LDL.LU R150, [R1+0x20] ;  /* 0x0000200001967983 */ /* 0x000f240000300800 */
[C---:B------:R-:W-:Y:S01]  /*8ea0*/  FMUL.FTZ R58, R0.reuse, R190 ;  /* 0x000000be003a7220 */ /* 0x040fe20000410000 */
[-C--:B---3--:R-:W-:Y:S01]  /*8eb0*/  HMMA.16816.F32.BF16 R52, R144, R152.reuse, R52 ;  /* 0x000000989034723c */ /* 0x088fe20000041834 */
[----:B------:R-:W3:Y:S05]  /*8ec0*/  LDL.LU R151, [R1+0x18] ;  /* 0x0000180001977983 */ /* 0x000eea0000300800 */
[----:B------:R1:W-:Y:S01]  /*8ed0*/  MUFU.EX2 R188, R61 ;  /* 0x0000003d00bc7308 */ /* 0x0003e20000000800 */
[----:B------:R-:W-:Y:S01]  /*8ee0*/  FMUL.FTZ R59, R0, R191 ;  /* 0x000000bf003b7220 */ /* 0x000fe20000410000 */
[--C-:B------:R-:W-:Y:S03]  /*8ef0*/  FFMA.FTZ R149, R80, UR4, -R137.reuse ;  /* 0x0000000450957c23 */ /* 0x100fe60008010889 */
[--C-:B------:R-:W-:Y:S01]  /*8f00*/  FFMA.FTZ R148, R81, UR4, -R137.reuse ;  /* 0x0000000451947c23 */ /* 0x100fe20008010889 */
[--C-:B------:R-:W-:Y:S02]  /*8f10*/  FFMA.FTZ R113, R82, UR4, -R138.reuse ;  /* 0x0000000452717c23 */ /* 0x100fe4000801088a */
[----:B------:R-:W4:Y:S02]  /*8f20*/  LDSM.16.MT88.4 R80, [R139+0x8800] ;  /* 0x008800008b50783b */ /* 0x000f240000004200 */
[----:B------:R1:W-:Y:S01]  /*8f30*/  MUFU.EX2 R177, R62 ;  /* 0x0000003e00b17308 */ /* 0x0003e20000000800 */
[C---:B------:R-:W-:Y:S04]  /*8f40*/  HMMA.16816.F32.BF16 R56, R140.reuse, R152, R56 ;  /* 0x000000988c38723c */ /* 0x040fe80000041838 */
[C---:B-1----:R-:W-:Y:S01]  /*8f50*/  FMUL.FTZ R60, R2.reuse, R200 ;  /* 0x000000c8023c7220 */ /* 0x042fe20000410000 */
[----:B------:R-:W-:Y:S01]  /*8f60*/  FMUL.FTZ R66, R3, R198 ;  /* 0x000000c603427220 */ /* 0x000fe20000410000 */
[----:B------:R-:W2:Y:S03]  /*8f70*/  LDL.LU R152, [R1+0x2c] ;  /* 0x00002c0001987983 */ /* 0x000ea60000300800 */
[----:B------:R1:W-:Y:S02]  /*8f80*/  MUFU.EX2 R189, R63 ;  /* 0x0000003f00bd7308 */ /* 0x0003e40000000800 */
[----:B------:R-:W-:Y:S01]  /*8f90*/  FMUL.FTZ R61, R2, R201 ;  /* 0x000000c9023d7220 */ /* 0x000fe20000410000 */
[----:B------:R-:W4:Y:S01]  /*8fa0*/  LDL.LU R153, [R1+0x28] ;  /* 0x0000280001997983 */ /* 0x000f220000300800 */
[----:B------:R-:W-:Y:S01]  /*8fb0*/  FFMA.FTZ R137, R129, UR4, -R137 ;  /* 0x0000000481897c23 */ /* 0x000fe20008010889 */
[----:B------:R-:W-:Y:S01]  /*8fc0*/  FFMA.FTZ R129, R99, UR4, -R138 ;  /* 0x0000000463817c23 */ /* 0x000fe2000801088a */
[----:B------:R-:W-:Y:S01]  /*8fd0*/  FFMA.FTZ R133, R133, R248, R208 ;  /* 0x000000f885857223 */ /* 0x000fe200000100d0 */
[----:B------:R-:W3:Y:S03]  /*8fe0*/  LDL.LU R200, [R1+0x14] ;  /* 0x0000140001c87983 */ /* 0x000ee60000300800 */
[----:B------:R-:W1:Y:S01]  /*8ff0*/  MUFU.EX2 R197, R68 ;  /* 0x0000004400c57308 */ /* 0x000e620000000800 */
[C---:B------:R-:W-:Y:S01]  /*9000*/  FMUL.FTZ R62, R0.reuse, R202 ;  /* 0x000000ca003e7220 */ /* 0x040fe20000410000 */
[----:B------:R-:W-:Y:S01]  /*9010*/  FFMA.FTZ R138, R131, UR4, -R138 ;  /* 0x00000004838a7c23 */ /* 0x000fe2000801088a */
[----:B------:R-:W2:Y:S04]  /*9020*/  LDL.LU R201, [R1+0x10] ;  /* 0x0000100001c97983 */ /* 0x000ea80000300800 */
[----:B------:R-:W2:Y:S03]  /*9030*/  LDL.LU R202, [R1+0xc] ;  /* 0x00000c0001ca7983 */ /* 0x000ea60000300800 */
[----:B------:R-:W1:Y:S02]  /*9040*/  MUFU.EX2 R198, R69 ;  /* 0x0000004500c67308 */ /* 0x000e640000000800 */
[C---:B-1----:R-:W-:Y:S01]  /*9050*/  FMUL.FTZ R63, R0.reuse, R203 ;  /* 0x000000cb003f7220 */ /* 0x042fe20000410000 */
[----:B------:R-:W-:Y:S01]  /*9060*/  FFMA.FTZ R0, R0, R251, R209 ;  /* 0x000000fb00007223 */ /* 0x000fe200000100d1 */
[----:B------:R-:W2:Y:S03]  /*9070*/  LDL.LU R203, [R1+0x4] ;  /* 0x0000040001cb7983 */ /* 0x000ea60000300800 */
[----:B------:R-:W-:Y:S01]  /*9080*/  FADD.FTZ R0, R210, R0 ;  /* 0x00000000d2007221 */ /* 0x000fe20000010000 */
[----:B------:R-:W2:Y:S01]  /*9090*/  LDL.LU R196, [R1] ;  /* 0x0000000001c47983 */ /* 0x000ea20000300800 */
[-C--:B------:R-:W-:Y:S01]  /*90a0*/  HMMA.16816.F32.BF16 R60, R140, R154.reuse, R60 ;  /* 0x0000009a8c3c723c */ /* 0x080fe2000004183c */
[----:B------:R-:W-:Y:S02]  /*90b0*/  MUFU.EX2 R171, R73 ;  /* 0x0000004900ab7308 */ /* 0x000fe40000000800 */
[----:B------:R-:W1:Y:S01]  /*90c0*/  LDSM.16.MT88.4 R96, [R230+0x8800] ;  /* 0x00880000e660783b */ /* 0x000e620000004200 */
[----:B------:R-:W-:Y:S01]  /*90d0*/  MOV R248, R197 ;  /* 0x000000c500f87202 */ /* 0x000fe20000000f00 */
[----:B------:R-:W-:Y:S01]  /*90e0*/  FADD.FTZ R0, R216, R0 ;  /* 0x00000000d8007221 */ /* 0x000fe20000010000 */
[----:B------:R-:W-:Y:S05]  /*90f0*/  HMMA.16816.F32.BF16 R64, R144, R154, R64 ;  /* 0x0000009a9040723c */ /* 0x000fea0000041840 */
[----:B------:R-:W-:Y:S01]  /*9100*/  MUFU.EX2 R168, R74 ;  /* 0x0000004a00a87308 */ /* 0x000fe20000000800 */
[----:B------:R-:W-:Y:S01]  /*9110*/  FADD.FTZ R0, R218, R0 ;  /* 0x00000000da007221 */ /* 0x000fe20000010000 */
[----:B------:R-:W-:Y:S08]  /*9120*/  MOV R208, R198 ;  /* 0x000000c600d07202 */ /* 0x000ff00000000f00 */
[----:B------:R-:W-:Y:S10]  /*9130*/  MUFU.EX2 R187, R76 ;  /* 0x0000004c00bb7308 */ /* 0x000ff40000000800 */
[----:B------:R-:W-:Y:S10]  /*9140*/  MUFU.EX2 R186, R77 ;  /* 0x0000004d00ba7308 */ /* 0x000ff40000000800 */
[----:B------:R-:W-:Y:S10]  /*9150*/  MUFU.EX2 R175, R78 ;  /* 0x0000004e00af7308 */ /* 0x000ff40000000800 */
[----:B------:R1:W-:Y:S10]  /*9160*/  MUFU.EX2 R174, R79 ;  /* 0x0000004f00ae7308 */ /* 0x0003f40000000800 */
[----:B------:R1:W-:Y:S10]  /*9170*/  MUFU.EX2 R191, R101 ;  /* 0x0000006500bf7308 */ /* 0x0003f40000000800 */
[----:B------:R1:W-:Y:S02]  /*9180*/  MUFU.EX2 R179, R157 ;  /* 0x0000009d00b37308 */ /* 0x0003e40000000800 */
[----:B-1----:R-:W-:Y:S08]  /*9190*/  LDSM.16.MT88.4 R76, [R139+0x9000] ;  /* 0x009000008b4c783b */ /* 0x002ff00000004200 */
[----:B------:R1:W-:Y:S01]  /*91a0*/  MUFU.EX2 R190, R100 ;  /* 0x0000006400be7308 */ /* 0x0003e20000000800 */
[--C-:B------:R-:W-:Y:S01]  /*91b0*/  FFMA.FTZ R101, R93, UR4, -R204.reuse ;  /* 0x000000045d657c23 */ /* 0x100fe200080108cc */
[----:B------:R-:W-:Y:S01]  /*91c0*/  FFMA.FTZ R93, R3, R249, R207 ;  /* 0x000000f9035d7223 */ /* 0x000fe200000100cf */
[----:B------:R-:W-:Y:S01]  /*91d0*/  MOV R249, R184 ;  /* 0x000000b800f97202 */ /* 0x000fe20000000f00 */
[----:B------:R-:W-:Y:S01]  /*91e0*/  FADD.FTZ R3, R213, R133 ;  /* 0x00000085d5037221 */ /* 0x000fe20000010000 */
[----:B------:R-:W-:Y:S05]  /*91f0*/  MOV R207, R189 ;  /* 0x000000bd00cf7202 */ /* 0x000fea0000000f00 */
[----:B------:R1:W-:Y:S01]  /*9200*/  MUFU.EX2 R173, R156 ;  /* 0x0000009c00ad7308 */ /* 0x0003e20000000800 */
[----:B------:R-:W-:Y:S01]  /*9210*/  MOV R157, R185 ;  /* 0x000000b9009d7202 */ /* 0x000fe20000000f00 */
[----:B------:R-:W-:Y:S04]  /*9220*/  FADD.FTZ R3, R215, R3 ;  /* 0x00000003d7037221 */ /* 0x000fe80000010000 */
[----:B------:R-:W-:Y:S04]  /*9230*/  FADD.FTZ R3, R223, R3 ;  /* 0x00000003df037221 */ /* 0x000fe80000010000 */
[----:B------:R-:W-:Y:S01]  /*9240*/  MUFU.EX2 R193, R149 ;  /* 0x0000009500c17308 */ /* 0x000fe20000000800 */
[----:B-1----:R-:W-:Y:S01]  /*9250*/  FFMA.FTZ R100, R92, UR4, -R204 ;  /* 0x000000045c647c23 */ /* 0x002fe200080108cc */
[----:B------:R-:W-:Y:S01]  /*9260*/  FFMA.FTZ R92, R2, R250, R206 ;  /* 0x000000fa025c7223 */ /* 0x000fe200000100ce */
[----:B------:R-:W-:Y:S01]  /*9270*/  MOV R206, R177 ;  /* 0x000000b100ce7202 */ /* 0x000fe20000000f00 */
[----:B------:R-:W-:Y:S01]  /*9280*/  FADD.FTZ R2, R214, R93 ;  /* 0x0000005dd6027221 */ /* 0x000fe20000010000 */
[----:B------:R-:W-:Y:S01]  /*9290*/  MOV R250, R176 ;  /* 0x000000b000fa7202 */ /* 0x000fe20000000f00 */
[----:B------:R-:W-:Y:S04]  /*92a0*/  FADD.FTZ R92, R211, R92 ;  /* 0x0000005cd35c7221 */ /* 0x000fe80000010000 */
[----:B------:R-:W-:Y:S01]  /*92b0*/  MUFU.EX2 R194, R148 ;  /* 0x0000009400c27308 */ /* 0x000fe20000000800 */
[----:B------:R-:W-:Y:S01]  /*92c0*/  MOV R156, R188 ;  /* 0x000000bc009c7202 */ /* 0x000fe20000000f00 */
[----:B------:R-:W-:Y:S04]  /*92d0*/  FADD.FTZ R2, R212, R2 ;  /* 0x00000002d4027221 */ /* 0x000fe80000010000 */
[----:B------:R-:W-:Y:S04]  /*92e0*/  FADD.FTZ R2, R222, R2 ;  /* 0x00000002de027221 */ /* 0x000fe80000010000 */
        /* <DEDUP_REMOVED lines=23> */
[----:B----4-:R-:W-:Y:S09]  /*9460*/  F2FP.BF16.F32.PACK_AB R71, R153, R252 ;  /* 0x000000fc9947723e */ /* 0x010ff200000010ff */
[----:B------:R-:W1:Y:S01]  /*9470*/  MUFU.EX2 R119, R119 ;  /* 0x0000007700777308 */ /* 0x000e620000000800 */
[----:B---3--:R-:W-:Y:S02]  /*9480*/  F2FP.BF16.F32.PACK_AB R87, R151, R200 ;  /* 0x000000c89757723e */ /* 0x008fe400000010ff */
[----:B--2---:R-:W-:Y:S07]  /*9490*/  F2FP.BF16.F32.PACK_AB R86, R150, R201 ;  /* 0x000000c99656723e */ /* 0x004fee00000010ff */
[----:B------:R-:W-:Y:S01]  /*94a0*/  MUFU.EX2 R137, R137 ;  /* 0x0000008900897308 */ /* 0x000fe20000000800 */
[----:B------:R-:W-:Y:S02]  /*94b0*/  F2FP.BF16.F32.PACK_AB R70, R152, R202 ;  /* 0x000000ca9846723e */ /* 0x000fe400000010ff */
[----:B------:R-:W-:Y:S07]  /*94c0*/  F2FP.BF16.F32.PACK_AB R69, R203, R219 ;  /* 0x000000dbcb45723e */ /* 0x000fee00000010ff */
[----:B------:R-:W-:Y:S01]  /*94d0*/  MUFU.EX2 R138, R138 ;  /* 0x0000008a008a7308 */ /* 0x000fe20000000800 */
[----:B-1----:R-:W-:Y:S02]  /*94e0*/  F2FP.BF16.F32.PACK_AB R197, R119, R118 ;  /* 0x0000007677c5723e */ /* 0x002fe400000010ff */
[----:B------:R-:W-:Y:S07]  /*94f0*/  F2FP.BF16.F32.PACK_AB R68, R196, R221 ;  /* 0x000000ddc444723e */ /* 0x000fee00000010ff */
[----:B------:R-:W-:Y:S01]  /*9500*/  MUFU.EX2 R108, R108 ;  /* 0x0000006c006c7308 */ /* 0x000fe20000000800 */
[-C--:B------:R-:W-:Y:S06]  /*9510*/  HMMA.16816.F32.BF16 R4, R68, R80.reuse, R4 ;  /* 0x000000504404723c */ /* 0x080fec0000041804 */
[C---:B------:R-:W-:Y:S03]  /*9520*/  HMMA.16816.F32.BF16 R8, R84.reuse, R80, R8 ;  /* 0x000000505408723c */ /* 0x040fe60000041808 */
[----:B------:R-:W-:Y:S03]  /*9530*/  MUFU.EX2 R109, R109 ;  /* 0x0000006d006d7308 */ /* 0x000fe60000000800 */
[-C--:B------:R-:W-:Y:S07]  /*9540*/  HMMA.16816.F32.BF16 R12, R84, R82.reuse, R12 ;  /* 0x00000052540c723c */ /* 0x080fee000004180c */
[----:B------:R-:W-:Y:S01]  /*9550*/  MUFU.EX2 R110, R110 ;  /* 0x0000006e006e7308 */ /* 0x000fe20000000800 */
[C---:B------:R-:W-:Y:S01]  /*9560*/  HMMA.16816.F32.BF16 R16, R68.reuse, R82, R16 ;  /* 0x000000524410723c */ /* 0x040fe20000041810 */
[----:B------:R-:W1:Y:S08]  /*9570*/  LDSM.16.MT88.4 R80, [R228+0x8800] ;  /* 0x00880000e450783b */ /* 0x000e700000004200 */
[----:B------:R-:W-:Y:S01]  /*9580*/  MUFU.EX2 R111, R111 ;  /* 0x0000006f006f7308 */ /* 0x000fe20000000800 */
[-C--:B------:R-:W-:Y:S06]  /*9590*/  HMMA.16816.F32.BF16 R20, R68, R96.reuse, R20 ;  /* 0x000000604414723c */ /* 0x080fec0000041814 */
[C---:B------:R-:W-:Y:S06]  /*95a0*/  HMMA.16816.F32.BF16 R24, R84.reuse, R96, R24 ;  /* 0x000000605418723c */ /* 0x040fec0000041818 */
[-C--:B------:R-:W-:Y:S05]  /*95b0*/  HMMA.16816.F32.BF16 R28, R84, R98.reuse, R28 ;  /* 0x00000062541c723c */ /* 0x080fea000004181c */
[--C-:B------:R-:W-:Y:S01]  /*95c0*/  FFMA.FTZ R96, R75, UR4, -R205.reuse ;  /* 0x000000044b607c23 */ /* 0x100fe200080108cd */
[C---:B------:R-:W-:Y:S01]  /*95d0*/  HMMA.16816.F32.BF16 R32, R68.reuse, R98, R32 ;  /* 0x000000624420723c */ /* 0x040fe20000041820 */
[----:B------:R-:W2:Y:S02]  /*95e0*/  LDSM.16.MT88.4 R72, [R229+0x8800] ;  /* 0x00880000e548783b */ /* 0x000ea40000004200 */
[----:B------:R3:W-:Y:S02]  /*95f0*/  MUFU.EX2 R169, R96 ;  /* 0x0000006000a97308 */ /* 0x0007e40000000800 */
[--C-:B------:R-:W-:Y:S02]  /*9600*/  FFMA.FTZ R97, R90, UR4, -R205.reuse ;  /* 0x000000045a617c23 */ /* 0x100fe400080108cd */
[--C-:B------:R-:W-:Y:S01]  /*9610*/  FFMA.FTZ R99, R89, UR4, -R204.reuse ;  /* 0x0000000459637c23 */ /* 0x100fe200080108cc */
[--C-:B------:R-:W-:Y:S05]  /*9620*/  FFMA.FTZ R98, R91, UR4, -R205.reuse ;  /* 0x000000045b627c23 */ /* 0x100fea00080108cd */
[----:B------:R-:W-:Y:S01]  /*9630*/  MUFU.EX2 R176, R99 ;  /* 0x0000006300b07308 */ /* 0x000fe20000000800 */
[----:B------:R-:W-:Y:S01]  /*9640*/  FFMA.FTZ R205, R127, UR4, -R205 ;  /* 0x000000047fcd7c23 */ /* 0x000fe200080108cd */
[-C--:B-1----:R-:W-:Y:S08]  /*9650*/  HMMA.16816.F32.BF16 R36, R68, R80.reuse, R36 ;  /* 0x000000504424723c */ /* 0x082ff00000041824 */
[----:B------:R-:W-:Y:S03]  /*9660*/  MUFU.EX2 R99, R165 ;  /* 0x000000a500637308 */ /* 0x000fe60000000800 */
[--C-:B---3--:R-:W-:Y:S01]  /*9670*/  FFMA.FTZ R96, R88, UR4, -R204.reuse ;  /* 0x0000000458607c23 */ /* 0x108fe200080108cc */
[----:B------:R-:W-:Y:S01]  /*9680*/  FFMA.FTZ R204, R125, UR4, -R204 ;  /* 0x000000047dcc7c23 */ /* 0x000fe200080108cc */
[----:B------:R-:W-:Y:S01]  /*9690*/  LDSM.16.MT88.4 R88, [R229+0x9000] ;  /* 0x00900000e558783b */ /* 0x000fe20000004200 */
[C---:B------:R-:W-:Y:S04]  /*96a0*/  HMMA.16816.F32.BF16 R40, R84.reuse, R80, R40 ;  /* 0x000000505428723c */ /* 0x040fe80000041828 */
[----:B------:R-:W-:Y:S02]  /*96b0*/  MUFU.EX2 R125, R94 ;  /* 0x0000005e007d7308 */ /* 0x000fe40000000800 */
[-C--:B------:R-:W-:Y:S06]  /*96c0*/  HMMA.16816.F32.BF16 R44, R84, R82.reuse, R44 ;  /* 0x00000052542c723c */ /* 0x080fec000004182c */
[C---:B------:R-:W-:Y:S01]  /*96d0*/  HMMA.16816.F32.BF16 R48, R68.reuse, R82, R48 ;  /* 0x000000524430723c */ /* 0x040fe20000041830 */
[----:B------:R-:W1:Y:S01]  /*96e0*/  LDSM.16.MT88.4 R80, [R230+0x9000] ;  /* 0x00900000e650783b */ /* 0x000e620000004200 */
[----:B------:R-:W-:Y:S04]  /*96f0*/  MUFU.EX2 R131, R98 ;  /* 0x0000006200837308 */ /* 0x000fe80000000800 */
[-C--:B--2---:R-:W-:Y:S06]  /*9700*/  HMMA.16816.F32.BF16 R52, R68, R72.reuse, R52 ;  /* 0x000000484434723c */ /* 0x084fec0000041834 */
[----:B------:R-:W2:Y:S01]  /*9710*/  MUFU.EX2 R98, R166 ;  /* 0x000000a600627308 */ /* 0x000ea20000000800 */
[C---:B------:R-:W-:Y:S06]  /*9720*/  HMMA.16816.F32.BF16 R56, R84.reuse, R72, R56 ;  /* 0x000000485438723c */ /* 0x040fec0000041838 */
[-C--:B------:R-:W-:Y:S01]  /*9730*/  HMMA.16816.F32.BF16 R60, R84, R74.reuse, R60 ;  /* 0x0000004a543c723c */ /* 0x080fe2000004183c */
[----:B------:R-:W3:Y:S02]  /*9740*/  LDSM.16.MT88.4 R84, [R228+0x9000] ;  /* 0x00900000e454783b */ /* 0x000ee40000004200 */
[----:B------:R-:W-:Y:S02]  /*9750*/  MUFU.EX2 R177, R96 ;  /* 0x0000006000b17308 */ /* 0x000fe40000000800 */
[----:B------:R-:W-:Y:S01]  /*9760*/  F2FP.BF16.F32.PACK_AB R72, R134, R181 ;  /* 0x000000b58648723e */ /* 0x000fe200000010ff */
[----:B------:R-:W-:Y:S07]  /*9770*/  HMMA.16816.F32.BF16 R64, R68, R74, R64 ;  /* 0x0000004a4440723c */ /* 0x000fee0000041840 */
        /* <DEDUP_REMOVED lines=10> */
[----:B--2---:R-:W-:Y:S01]  /*9820*/  F2FP.BF16.F32.PACK_AB R198, R137, R98 ;  /* 0x0000006289c6723e */ /* 0x004fe200000010ff */
[-C--:B------:R-:W-:Y:S06]  /*9830*/  HMMA.16816.F32.BF16 R4, R68, R76.reuse, R4 ;  /* 0x0000004c4404723c */ /* 0x080fec0000041804 */
[C---:B------:R-:W-:Y:S02]  /*9840*/  HMMA.16816.F32.BF16 R8, R72.reuse, R76, R8 ;  /* 0x0000004c4808723c */ /* 0x040fe40000041808 */
[----:B------:R-:W2:Y:S04]  /*9850*/  MUFU.EX2 R97, R130 ;  /* 0x0000008200617308 */ /* 0x000ea80000000800 */
[-C--:B------:R-:W-:Y:S06]  /*9860*/  HMMA.16816.F32.BF16 R12, R72, R78.reuse, R12 ;  /* 0x0000004e480c723c */ /* 0x080fec000004180c */
[----:B------:R-:W-:Y:S01]  /*9870*/  MUFU.EX2 R204, R204 ;  /* 0x000000cc00cc7308 */ /* 0x000fe20000000800 */
[C---:B------:R-:W-:Y:S01]  /*9880*/  HMMA.16816.F32.BF16 R16, R68.reuse, R78, R16 ;  /* 0x0000004e4410723c */ /* 0x040fe20000041810 */
[----:B------:R-:W4:Y:S08]  /*9890*/  LDSM.16.MT88.4 R76, [R139+0x9800] ;  /* 0x009800008b4c783b */ /* 0x000f300000004200 */
[----:B------:R-:W-:Y:S01]  /*98a0*/  MUFU.EX2 R205, R205 ;  /* 0x000000cd00cd7308 */ /* 0x000fe20000000800 */
[-C--:B-1----:R-:W-:Y:S03]  /*98b0*/  HMMA.16816.F32.BF16 R20, R68, R80.reuse, R20 ;  /* 0x000000504414723c */ /* 0x082fe60000041814 */
[----:B--2---:R-:W-:Y:S03]  /*98c0*/  F2FP.BF16.F32.PACK_AB R199, R138, R97 ;  /* 0x000000618ac7723e */ /* 0x004fe600000010ff */
        /* <DEDUP_REMOVED lines=8> */
[----:B------:R-:W2:Y:S05]  /*9950*/  LDSM.16.MT88.4 R84, [R228+0x9800] ;  /* 0x00980000e454783b */ /* 0x000eaa0000004200 */
[-C--:B------:R-:W-:Y:S06]  /*9960*/  HMMA.16816.F32.BF16 R52, R68, R88.reuse, R52 ;  /* 0x000000584434723c */ /* 0x080fec0000041834 */
[C---:B------:R-:W-:Y:S06]  /*9970*/  HMMA.16816.F32.BF16 R56, R72.reuse, R88, R56 ;  /* 0x000000584838723c */ /* 0x040fec0000041838 */
[-C--:B------:R-:W-:Y:S06]  /*9980*/  HMMA.16816.F32.BF16 R60, R72, R90.reuse, R60 ;  /* 0x0000005a483c723c */ /* 0x080fec000004183c */
[----:B------:R-:W-:Y:S01]  /*9990*/  HMMA.16816.F32.BF16 R64, R68, R90, R64 ;  /* 0x0000005a4440723c */ /* 0x000fe20000041840 */
[----:B------:R-:W3:Y:S04]  /*99a0*/  LDSM.16.MT88.4 R88, [R229+0x9800] ;  /* 0x00980000e558783b */ /* 0x000ee80000004200 */
[----:B------:R-:W-:Y:S02]  /*99b0*/  F2FP.BF16.F32.PACK_AB R72, R234, R238 ;  /* 0x000000eeea48723e */ /* 0x000fe400000010ff */
[----:B------:R-:W-:Y:S04]  /*99c0*/  F2FP.BF16.F32.PACK_AB R68, R236, R240 ;  /* 0x000000f0ec44723e */ /* 0x000fe800000010ff */
[----:B------:R-:W-:Y:S02]  /*99d0*/  F2FP.BF16.F32.PACK_AB R69, R235, R239 ;  /* 0x000000efeb45723e */ /* 0x000fe400000010ff */
[----:B------:R-:W-:Y:S02]  /*99e0*/  F2FP.BF16.F32.PACK_AB R70, R249, R232 ;  /* 0x000000e8f946723e */ /* 0x000fe400000010ff */
[----:B------:R-:W-:Y:S02]  /*99f0*/  F2FP.BF16.F32.PACK_AB R71, R157, R231 ;  /* 0x000000e79d47723e */ /* 0x000fe400000010ff */
[----:B------:R-:W-:Y:S02]  /*9a00*/  F2FP.BF16.F32.PACK_AB R73, R233, R237 ;  /* 0x000000ede949723e */ /* 0x000fe400000010ff */
[----:B------:R-:W-:Y:S02]  /*9a10*/  F2FP.BF16.F32.PACK_AB R74, R156, R250 ;  /* 0x000000fa9c4a723e */ /* 0x000fe400000010ff */
[----:B------:R-:W-:Y:S01]  /*9a20*/  F2FP.BF16.F32.PACK_AB R75, R207, R206 ;  /* 0x000000cecf4b723e */ /* 0x000fe200000010ff */
[-C--:B----4-:R-:W-:Y:S06]  /*9a30*/  HMMA.16816.F32.BF16 R4, R68, R76.reuse, R4 ;  /* 0x0000004c4404723c */ /* 0x090fec0000041804 */
[C---:B------:R-:W-:Y:S06]  /*9a40*/  HMMA.16816.F32.BF16 R8, R72.reuse, R76, R8 ;  /* 0x0000004c4808723c */ /* 0x040fec0000041808 */
[-C--:B------:R-:W-:Y:S06]  /*9a50*/  HMMA.16816.F32.BF16 R12, R72, R78.reuse, R12 ;  /* 0x0000004e480c723c */ /* 0x080fec000004180c */
[C---:B------:R-:W-:Y:S01]  /*9a60*/  HMMA.16816.F32.BF16 R16, R68.reuse, R78, R16 ;  /* 0x0000004e4410723c */ /* 0x040fe20000041810 */
[----:B------:R-:W4:Y:S05]  /*9a70*/  LDSM.16.MT88.4 R76, [R139+0xa000] ;  /* 0x00a000008b4c783b */ /* 0x000f2a0000004200 */
[-C--:B-1----:R-:W-:Y:S06]  /*9a80*/  HMMA.16816.F32.BF16 R20, R68, R80.reuse, R20 ;  /* 0x000000504414723c */ /* 0x082fec0000041814 */
[C---:B------:R-:W-:Y:S06]  /*9a90*/  HMMA.16816.F32.BF16 R24, R72.reuse, R80, R24 ;  /* 0x000000504818723c */ /* 0x040fec0000041818 */
[-C--:B------:R-:W-:Y:S06]  /*9aa0*/  HMMA.16816.F32.BF16 R28, R72, R82.reuse, R28 ;  /* 0x00000052481c723c */ /* 0x080fec000004181c */
[C---:B------:R-:W-:Y:S01]  /*9ab0*/  HMMA.16816.F32.BF16 R32, R68.reuse, R82, R32 ;  /* 0x000000524420723c */ /* 0x040fe20000041820 */
[----:B------:R-:W1:Y:S05]  /*9ac0*/  LDSM.16.MT88.4 R80, [R230+0xa000] ;  /* 0x00a00000e650783b */ /* 0x000e6a0000004200 */
[-C--:B--2---:R-:W-:Y:S06]  /*9ad0*/  HMMA.16816.F32.BF16 R36, R68, R84.reuse, R36 ;  /* 0x000000544424723c */ /* 0x084fec0000041824 */
        /* <DEDUP_REMOVED lines=9> */
[----:B------:R-:W3:Y:S04]  /*9b70*/  LDSM.16.MT88.4 R92, [R229+0xa000] ;  /* 0x00a00000e55c783b */ /* 0x000ee80000004200 */
        /* <DEDUP_REMOVED lines=18> */
[----:B------:R-:W-:Y:S01]  /*9ca0*/  LDSM.16.MT88.4 R88, [R229+0xa800] ;  /* 0x00a80000e558783b */ /* 0x000fe20000004200 */
[C---:B------:R-:W-:Y:S05]  /*9cb0*/  HMMA.16816.F32.BF16 R8, R72.reuse, R76, R8 ;  /* 0x0000004c4808723c */ /* 0x040fea0000041808 */
[----:B------:R-:W-:Y:S01]  /*9cc0*/  FADD.FTZ R2, R226, R2 ;  /* 0x00000002e2027221 */ /* 0x000fe20000010000 */
[-C--:B------:R-:W-:Y:S05]  /*9cd0*/  HMMA.16816.F32.BF16 R12, R72, R78.reuse, R12 ;  /* 0x0000004e480c723c */ /* 0x080fea000004180c */
[----:B------:R-:W-:Y:S01]  /*9ce0*/  F2FP.BF16.F32.PACK_AB R196, R99, R100 ;  /* 0x0000006463c4723e */ /* 0x000fe200000010ff */
        /* <DEDUP_REMOVED lines=32> */
[-C--:B----4-:R-:W-:Y:S01]  /*9ef0*/  HMMA.16816.F32.BF16 R4, R68, R76.reuse, R4 ;  /* 0x0000004c4404723c */ /* 0x090fe20000041804 */
[----:B------:R-:W-:Y:S02]  /*9f00*/  MUFU.EX2 R96, R120 ;  /* 0x0000007800607308 */ /* 0x000fe40000000800 */
[----:B------:R-:W-:Y:S02]  /*9f10*/  FADD.FTZ R3, R167, R3 ;  /* 0x00000003a7037221 */ /* 0x000fe40000010000 */
[----:B------:R-:W-:Y:S01]  /*9f20*/  LDSM.16.MT88.4 R164, [R230+0xb800] ;  /* 0x00b80000e6a4783b */ /* 0x000fe20000004200 */
[C---:B------:R-:W-:Y:S05]  /*9f30*/  HMMA.16816.F32.BF16 R8, R72.reuse, R76, R8 ;  /* 0x0000004c4808723c */ /* 0x040fea0000041808 */
[----:B------:R-:W-:Y:S01]  /*9f40*/  FADD.FTZ R3, R136, R3 ;  /* 0x0000000388037221 */ /* 0x000fe20000010000 */
        /* <DEDUP_REMOVED lines=13> */
[-C--:B------:R-:W-:Y:S06]  /*a020*/  HMMA.16816.F32.BF16 R52, R68, R88.reuse, R52 ;  /* 0x000000584434723c */ /* 0x080fec0000041834 */
[C---:B------:R-:W-:Y:S06]  /*a030*/  HMMA.16816.F32.BF16 R56, R72.reuse, R88, R56 ;  /* 0x000000584838723c */ /* 0x040fec0000041838 */
[-C--:B------:R-:W-:Y:S05]  /*a040*/  HMMA.16816.F32.BF16 R60, R72, R90.reuse, R60 ;  /* 0x0000005a483c723c */ /* 0x080fea000004183c */
[----:B------:R-:W-:Y:S01]  /*a050*/  FADD.FTZ R88, R150, R92 ;  /* 0x0000005c96587221 */ /* 0x000fe20000010000 */
[----:B------:R-:W-:Y:S01]  /*a060*/  HMMA.16816.F32.BF16 R64, R68, R90, R64 ;  /* 0x0000005a4440723c */ /* 0x000fe20000041840 */
[----:B------:R-:W4:Y:S01]  /*a070*/  LDSM.16.MT88.4 R92, [R229+0xb000] ;  /* 0x00b00000e55c783b */ /* 0x000f220000004200 */
[----:B------:R-:W1:Y:S03]  /*a080*/  MUFU.EX2 R91, R121 ;  /* 0x00000079005b7308 */ /* 0x000e660000000800 */
[----:B------:R-:W-:Y:S01]  /*a090*/  F2FP.BF16.F32.PACK_AB R72, R105, R104 ;  /* 0x000000686948723e */ /* 0x000fe200000010ff */
[----:B------:R-:W-:Y:S01]  /*a0a0*/  FADD.FTZ R89, R182, R2 ;  /* 0x00000002b6597221 */ /* 0x000fe20000010000 */
[----:B------:R-:W-:Y:S01]  /*a0b0*/  F2FP.BF16.F32.PACK_AB R68, R113, R116 ;  /* 0x000000747144723e */ /* 0x000fe200000010ff */
[----:B------:R-:W-:Y:S01]  /*a0c0*/  FADD.FTZ R2, R181, R88 ;  /* 0x00000058b5027221 */ /* 0x000fe20000010000 */
[----:B------:R-:W4:Y:S03]  /*a0d0*/  LDSM.16.MT88.4 R148, [R139+0xb800] ;  /* 0x00b800008b94783b */ /* 0x000f260000004200 */
[----:B------:R-:W-:Y:S01]  /*a0e0*/  MUFU.EX2 R90, R122 ;  /* 0x0000007a005a7308 */ /* 0x000fe20000000800 */
[----:B------:R-:W-:Y:S02]  /*a0f0*/  F2FP.BF16.F32.PACK_AB R69, R103, R112 ;  /* 0x000000706745723e */ /* 0x000fe400000010ff */
[----:B------:R-:W-:Y:S02]  /*a100*/  F2FP.BF16.F32.PACK_AB R70, R101, R102 ;  /* 0x000000666546723e */ /* 0x000fe400000010ff */
[----:B------:R-:W-:Y:S02]  /*a110*/  F2FP.BF16.F32.PACK_AB R71, R115, R114 ;  /* 0x000000727347723e */ /* 0x000fe400000010ff */
[----:B------:R-:W-:Y:S01]  /*a120*/  F2FP.BF16.F32.PACK_AB R73, R107, R106 ;  /* 0x0000006a6b49723e */ /* 0x000fe200000010ff */
[----:B------:R-:W4:Y:S01]  /*a130*/  LDSM.16.MT88.4 R180, [R228+0xb800] ;  /* 0x00b80000e4b4783b */ /* 0x000f220000004200 */
[----:B------:R-:W-:Y:S02]  /*a140*/  F2FP.BF16.F32.PACK_AB R74, R109, R108 ;  /* 0x0000006c6d4a723e */ /* 0x000fe400000010ff */
[----:B------:R-:W-:Y:S01]  /*a150*/  F2FP.BF16.F32.PACK_AB R75, R111, R110 ;  /* 0x0000006e6f4b723e */ /* 0x000fe200000010ff */
[-C--:B---3--:R-:W-:Y:S03]  /*a160*/  HMMA.16816.F32.BF16 R4, R68, R76.reuse, R4 ;  /* 0x0000004c4404723c */ /* 0x088fe60000041804 */
[----:B-1----:R-:W-:Y:S03]  /*a170*/  F2FP.BF16.F32.PACK_AB R200, R91, R96 ;  /* 0x000000605bc8723e */ /* 0x002fe600000010ff */
[C---:B------:R-:W-:Y:S06]  /*a180*/  HMMA.16816.F32.BF16 R8, R72.reuse, R76, R8 ;  /* 0x0000004c4808723c */ /* 0x040fec0000041808 */
[-C--:B------:R-:W-:Y:S05]  /*a190*/  HMMA.16816.F32.BF16 R12, R72, R78.reuse, R12 ;  /* 0x0000004e480c723c */ /* 0x080fea000004180c */
[----:B------:R-:W-:Y:S01]  /*a1a0*/  FADD.FTZ R77, R132, R89 ;  /* 0x00000059844d7221 */ /* 0x000fe20000010000 */
[C---:B------:R-:W-:Y:S01]  /*a1b0*/  HMMA.16816.F32.BF16 R16, R68.reuse, R78, R16 ;  /* 0x0000004e4410723c */ /* 0x040fe20000041810 */
[----:B------:R-:W3:Y:S01]  /*a1c0*/  LDL.LU R132, [R1+0xc8] ;  /* 0x0000c80001847983 */ /* 0x000ee20000300800 */
[----:B------:R-:W-:Y:S03]  /*a1d0*/  MUFU.EX2 R79, R124 ;  /* 0x0000007c004f7308 */ /* 0x000fe60000000800 */
[----:B------:R-:W-:Y:S01]  /*a1e0*/  FADD.FTZ R76, R134, R2 ;  /* 0x00000002864c7221 */ /* 0x000fe20000010000 */
[-C--:B------:R-:W-:Y:S01]  /*a1f0*/  HMMA.16816.F32.BF16 R20, R68, R80.reuse, R20 ;  /* 0x000000504414723c */ /* 0x080fe20000041814 */
[----:B------:R-:W3:Y:S05]  /*a200*/  LDL.LU R134, [R1+0xc4] ;  /* 0x0000c40001867983 */ /* 0x000eea0000300800 */
[----:B------:R-:W-:Y:S01]  /*a210*/  MUFU.EX2 R78, R126 ;  /* 0x0000007e004e7308 */ /* 0x000fe20000000800 */
[----:B------:R-:W-:Y:S01]  /*a220*/  FADD.FTZ R2, R135, R0 ;  /* 0x0000000087027221 */ /* 0x000fe20000010000 */
[C---:B------:R-:W-:Y:S01]  /*a230*/  HMMA.16816.F32.BF16 R24, R72.reuse, R80, R24 ;  /* 0x000000504818723c */ /* 0x040fe20000041818 */
[----:B------:R-:W3:Y:S04]  /*a240*/  LDL.LU R135, [R1+0xc0] ;  /* 0x0000c00001877983 */ /* 0x000ee80000300800 */
[----:B------:R-:W3:Y:S01]  /*a250*/  LDL.LU R136, [R1+0xbc] ;  /* 0x0000bc0001887983 */ /* 0x000ee20000300800 */
[-C--:B------:R-:W-:Y:S02]  /*a260*/  HMMA.16816.F32.BF16 R28, R72, R82.reuse, R28 ;  /* 0x00000052481c723c */ /* 0x080fe4000004181c */
[----:B------:R-:W1:Y:S03]  /*a270*/  MUFU.EX2 R80, R123 ;  /* 0x0000007b00507308 */ /* 0x000e660000000800 */
[----:B------:R-:W-:Y:S01]  /*a280*/  FADD.FTZ R0, R247, R77 ;  /* 0x0000004df7007221 */ /* 0x000fe20000010000 */
[C---:B------:R-:W-:Y:S01]  /*a290*/  HMMA.16816.F32.BF16 R32, R68.reuse, R82, R32 ;  /* 0x000000524420723c */ /* 0x040fe20000041820 */
[----:B------:R-:W3:Y:S04]  /*a2a0*/  LDL.LU R247, [R1+0xb8] ;  /* 0x0000b80001f77983 */ /* 0x000ee80000300800 */
[----:B------:R-:W-:Y:S01]  /*a2b0*/  FADD.FTZ R76, R246, R76 ;  /* 0x0000004cf64c7221 */ /* 0x000fe20000010000 */
[-C--:B--2---:R-:W-:Y:S01]  /*a2c0*/  HMMA.16816.F32.BF16 R36, R68, R84.reuse, R36 ;  /* 0x000000544424723c */ /* 0x084fe20000041824 */
[----:B------:R2:W5:Y:S04]  /*a2d0*/  LDL.LU R246, [R1+0xb4] ;  /* 0x0000b40001f67983 */ /* 0x0005680000300800 */
[----:B------:R-:W-:Y:S01]  /*a2e0*/  FADD.FTZ R0, R243, R0 ;  /* 0x00000000f3007221 */ /* 0x000fe20000010000 */
[C---:B------:R-:W-:Y:S05]  /*a2f0*/  HMMA.16816.F32.BF16 R40, R72.reuse, R84, R40 ;  /* 0x000000544828723c */ /* 0x040fea0000041828 */
[----:B------:R-:W-:Y:S01]  /*a300*/  FADD.FTZ R0, R239, R0 ;  /* 0x00000000ef007221 */ /* 0x000fe20000010000 */
[-C--:B------:R-:W-:Y:S05]  /*a310*/  HMMA.16816.F32.BF16 R44, R72, R86.reuse, R44 ;  /* 0x00000056482c723c */ /* 0x080fea000004182c */
[----:B------:R-:W-:Y:S01]  /*a320*/  FADD.FTZ R0, R235, R0 ;  /* 0x00000000eb007221 */ /* 0x000fe20000010000 */
[C---:B------:R-:W-:Y:S05]  /*a330*/  HMMA.16816.F32.BF16 R48, R68.reuse, R86, R48 ;  /* 0x000000564430723c */ /* 0x040fea0000041830 */
[----:B-1----:R-:W-:Y:S01]  /*a340*/  F2FP.BF16.F32.PACK_AB R201, R80, R90 ;  /* 0x0000005a50c9723e */ /* 0x002fe200000010ff */
[-C--:B----4-:R-:W-:Y:S05]  /*a350*/  HMMA.16816.F32.BF16 R52, R68, R92.reuse, R52 ;  /* 0x0000005c4434723c */ /* 0x090fea0000041834 */
[----:B------:R-:W-:Y:S01]  /*a360*/  F2FP.BF16.F32.PACK_AB R202, R204, R79 ;  /* 0x0000004fccca723e */ /* 0x000fe200000010ff */
[C---:B------:R-:W-:Y:S05]  /*a370*/  HMMA.16816.F32.BF16 R56, R72.reuse, R92, R56 ;  /* 0x0000005c4838723c */ /* 0x040fea0000041838 */
[----:B------:R-:W-:Y:S01]  /*a380*/  F2FP.BF16.F32.PACK_AB R203, R205, R78 ;  /* 0x0000004ecdcb723e */ /* 0x000fe200000010ff */
[-C--:B------:R-:W-:Y:S06]  /*a390*/  HMMA.16816.F32.BF16 R60, R72, R94.reuse, R60 ;  /* 0x0000005e483c723c */ /* 0x080fec000004183c */
[----:B------:R-:W-:Y:S05]  /*a3a0*/  HMMA.16816.F32.BF16 R64, R68, R94, R64 ;  /* 0x0000005e4440723c */ /* 0x000fea0000041840 */
[----:B------:R-:W-:Y:S01]  /*a3b0*/  FADD.FTZ R72, R245, R2 ;  /* 0x00000002f5487221 */ /* 0x000fe20000010000 */
[-C--:B------:R-:W-:Y:S01]  /*a3c0*/  HMMA.16816.F32.BF16 R144, R196, R148.reuse, R4 ;  /* 0x00000094c490723c */ /* 0x080fe20000041804 */
[----:B------:R2:W5:Y:S04]  /*a3d0*/  LDL.LU R245, [R1+0xb0] ;  /* 0x0000b00001f57983 */ /* 0x0005680000300800 */
[----:B------:R-:W-:Y:S01]  /*a3e0*/  FADD.FTZ R73, R244, R3 ;  /* 0x00000003f4497221 */ /* 0x000fe20000010000 */
[C---:B------:R-:W-:Y:S01]  /*a3f0*/  HMMA.16816.F32.BF16 R140, R200.reuse, R148, R8 ;  /* 0x00000094c88c723c */ /* 0x040fe20000041808 */
[----:B------:R2:W5:Y:S04]  /*a400*/  LDL.LU R244, [R1+0xac] ;  /* 0x0000ac0001f47983 */ /* 0x0005680000300800 */
[----:B------:R2:W5:Y:S01]  /*a410*/  LDL.LU R243, [R1+0xa8] ;  /* 0x0000a80001f37983 */ /* 0x0005620000300800 */
[-C--:B------:R-:W-:Y:S05]  /*a420*/  HMMA.16816.F32.BF16 R152, R200, R150.reuse, R12 ;  /* 0x00000096c898723c */ /* 0x080fea000004180c */
[----:B------:R-:W-:Y:S01]  /*a430*/  FADD.FTZ R2, R242, R76 ;  /* 0x0000004cf2027221 */ /* 0x000fe20000010000 */
[----:B------:R-:W-:Y:S01]  /*a440*/  FADD.FTZ R3, R241, R72 ;  /* 0x00000048f1037221 */ /* 0x000fe20000010000 */
[----:B------:R2:W5:Y:S01]  /*a450*/  LDL.LU R242, [R1+0xa4] ;  /* 0x0000a40001f27983 */ /* 0x0005620000300800 */
[----:B------:R-:W-:Y:S01]  /*a460*/  FADD.FTZ R4, R240, R73 ;  /* 0x00000049f0047221 */ /* 0x000fe20000010000 */
[C---:B------:R-:W-:Y:S02]  /*a470*/  HMMA.16816.F32.BF16 R148, R196.reuse, R150, R16 ;  /* 0x00000096c494723c */ /* 0x040fe40000041810 */
[----:B------:R2:W5:Y:S02]  /*a480*/  LDL.LU R241, [R1+0xa0] ;  /* 0x0000a00001f17983 */ /* 0x0005640000300800 */
[----:B------:R-:W-:Y:S01]  /*a490*/  FADD.FTZ R2, R238, R2 ;  /* 0x00000002ee027221 */ /* 0x000fe20000010000 */
[----:B------:R-:W-:Y:S01]  /*a4a0*/  FADD.FTZ R3, R237, R3 ;  /* 0x00000003ed037221 */ /* 0x000fe20000010000 */
[----:B------:R2:W5:Y:S01]  /*a4b0*/  LDL.LU R240, [R1+0x9c] ;  /* 0x00009c0001f07983 */ /* 0x0005620000300800 */
[----:B------:R-:W-:Y:S01]  /*a4c0*/  FADD.FTZ R4, R236, R4 ;  /* 0x00000004ec047221 */ /* 0x000fe20000010000 */
[----:B------:R-:W-:Y:S02]  /*a4d0*/  FADD.FTZ R2, R234, R2 ;  /* 0x00000002ea027221 */ /* 0x000fe40000010000 */
[----:B------:R2:W5:Y:S01]  /*a4e0*/  LDL.LU R239, [R1+0x98] ;  /* 0x0000980001ef7983 */ /* 0x0005620000300800 */
[----:B------:R-:W-:Y:S01]  /*a4f0*/  FADD.FTZ R3, R233, R3 ;  /* 0x00000003e9037221 */ /* 0x000fe20000010000 */
[----:B------:R-:W-:Y:S01]  /*a500*/  FADD.FTZ R4, R232, R4 ;  /* 0x00000004e8047221 */ /* 0x000fe20000010000 */
[----:B------:R-:W-:Y:S01]  /*a510*/  FADD.FTZ R5, R231, R0 ;  /* 0x00000000e7057221 */ /* 0x000fe20000010000 */
[----:B------:R2:W5:Y:S01]  /*a520*/  LDL.LU R238, [R1+0x94] ;  /* 0x0000940001ee7983 */ /* 0x0005620000300800 */
[----:B------:R-:W-:Y:S01]  /*a530*/  FADD.FTZ R0, R250, R2 ;  /* 0x00000002fa007221 */ /* 0x000fe20000010000 */
[----:B------:R-:W-:Y:S01]  /*a540*/  FADD.FTZ R2, R206, R3 ;  /* 0x00000003ce027221 */ /* 0x000fe20000010000 */
[----:B------:R-:W-:Y:S01]  /*a550*/  FADD.FTZ R5, R157, R5 ;  /* 0x000000059d057221 */ /* 0x000fe20000010000 */
[----:B------:R2:W5:Y:S01]  /*a560*/  LDL.LU R237, [R1+0x90] ;  /* 0x0000900001ed7983 */ /* 0x0005620000300800 */
[----:B------:R-:W-:Y:S01]  /*a570*/  FADD.FTZ R3, R156, R0 ;  /* 0x000000009c037221 */ /* 0x000fe20000010000 */
[----:B------:R-:W-:Y:S01]  /*a580*/  FADD.FTZ R4, R249, R4 ;  /* 0x00000004f9047221 */ /* 0x000fe20000010000 */
[-C--:B------:R-:W-:Y:S01]  /*a590*/  HMMA.16816.F32.BF16 R156, R196, R164.reuse, R20 ;  /* 0x000000a4c49c723c */ /* 0x080fe20000041814 */
[----:B------:R2:W5:Y:S02]  /*a5a0*/  LDL.LU R236, [R1+0x8c] ;  /* 0x00008c0001ec7983 */ /* 0x0005640000300800 */
[----:B------:R-:W-:Y:S01]  /*a5b0*/  FADD.FTZ R0, R207, R2 ;  /* 0x00000002cf007221 */ /* 0x000fe20000010000 */
[----:B------:R-:W-:Y:S01]  /*a5c0*/  FADD.FTZ R2, R248, R4 ;  /* 0x00000004f8027221 */ /* 0x000fe20000010000 */
[----:B------:R2:W5:Y:S01]  /*a5d0*/  LDL.LU R235, [R1+0x88] ;  /* 0x0000880001eb7983 */ /* 0x0005620000300800 */
[C---:B------:R-:W-:Y:S03]  /*a5e0*/  HMMA.16816.F32.BF16 R160, R200.reuse, R164, R24 ;  /* 0x000000a4c8a0723c */ /* 0x040fe60000041818 */
[----:B------:R2:W5:Y:S02]  /*a5f0*/  LDL.LU R234, [R1+0x84] ;  /* 0x0000840001ea7983 */ /* 0x0005640000300800 */
[----:B------:R-:W-:Y:S01]  /*a600*/  FADD.FTZ R9, R190, R5 ;  /* 0x00000005be097221 */ /* 0x000fe20000010000 */
[----:B------:R-:W-:Y:S01]  /*a610*/  FADD.FTZ R8, R170, R3 ;  /* 0x00000003aa087221 */ /* 0x000fe20000010000 */
[----:B------:R2:W5:Y:S01]  /*a620*/  LDL.LU R233, [R1+0x80] ;  /* 0x0000800001e97983 */ /* 0x0005620000300800 */
[----:B------:R-:W-:Y:S03]  /*a630*/  FADD.FTZ R3, R168, R0 ;  /* 0x00000000a8037221 */ /* 0x000fe60000010000 */
        /* <DEDUP_REMOVED lines=8> */
[----:B------:R-:W1:Y:S02]  /*a6c0*/  LDSM.16.MT88.4 R4, [R229+0xb800] ;  /* 0x00b80000e504783b */ /* 0x000e640000004200 */
[----:B------:R-:W-:Y:S01]  /*a6d0*/  FADD.FTZ R2, R192, R2 ;  /* 0x00000002c0027221 */ /* 0x000fe20000010000 */
[----:B------:R-:W-:Y:S01]  /*a6e0*/  FADD.FTZ R8, R187, R8 ;  /* 0x00000008bb087221 */ /* 0x000fe20000010000 */
[----:B------:R-:W-:Y:S01]  /*a6f0*/  FADD.FTZ R3, R175, R3 ;  /* 0x00000003af037221 */ /* 0x000fe20000010000 */
[C---:B------:R-:W-:Y:S05]  /*a700*/  HMMA.16816.F32.BF16 R164, R196.reuse, R166, R32 ;  /* 0x000000a6c4a4723c */ /* 0x040fea0000041820 */
[----:B------:R-:W-:Y:S01]  /*a710*/  FADD.FTZ R9, R194, R0 ;  /* 0x00000000c2097221 */ /* 0x000fe20000010000 */
[----:B------:R-:W-:Y:S01]  /*a720*/  FADD.FTZ R0, R195, R2 ;  /* 0x00000002c3007221 */ /* 0x000fe20000010000 */
[----:B------:R-:W-:Y:S01]  /*a730*/  FADD.FTZ R2, R186, R8 ;  /* 0x00000008ba027221 */ /* 0x000fe20000010000 */
[----:B------:R-:W-:Y:S03]  /*a740*/  FADD.FTZ R3, R174, R3 ;  /* 0x00000003ae037221 */ /* 0x000fe60000010000 */
        /* <DEDUP_REMOVED lines=36> */
[----:B------:R-:W-:Y:S04]  /*a990*/  HMMA.16816.F32.BF16 R196, R196, R6, R64 ;  /* 0x00000006c4c4723c */ /* 0x000fe80000041840 */
        /* <DEDUP_REMOVED lines=19> */
[----:B---3--:R-:W-:Y:S02]  /*aad0*/  MOV R138, R132 ;  /* 0x00000084008a7202 */ /* 0x008fe40000000f00 */
[----:B------:R-:W-:Y:S02]  /*aae0*/  MOV R137, R134 ;  /* 0x0000008600897202 */ /* 0x000fe40000000f00 */
[----:B------:R-:W-:Y:S02]  /*aaf0*/  MOV R133, R135 ;  /* 0x0000008700857202 */ /* 0x000fe40000000f00 */
[----:B------:R-:W-:Y:S02]  /*ab00*/  MOV R3, R136 ;  /* 0x0000008800037202 */ /* 0x000fe40000000f00 */
[----:B------:R-:W-:Y:S01]  /*ab10*/  IADD3 R247, R247, -0x1, RZ ;  /* 0xfffffffff7f77810 */ /* 0x000fe20007ffe0ff */
[----:B--2---:R-:W-:Y:S06]  /*ab20*/  @P0 BRA `(.L_x_120) ;  /* 0xffffffb8003c0947 */ /* 0x004fec000383ffff */
.L_x_119:
[----:B------:R-:W1:Y:S01]  /*ab30*/  SHFL.BFLY PT, R0, R248, 0x2, 0x1f ;  /* 0x0c401f00f8007f89 */ /* 0x000e6200000e0000 */
[----:B------:R-:W2:Y:S01]  /*ab40*/  S2UR UR4, SR_CgaCtaId ;  /* 0x00000000000479c3 */ /* 0x000ea20000008800 */
[----:B------:R-:W-:Y:S01]  /*ab50*/  UMOV UR5, 0x400 ;  /* 0x0000040000057882 */ /* 0x000fe20000000000 */
[----:B------:R-:W-:Y:S01]  /*ab60*/  BSSY B0, `(.L_x_123) ;  /* 0x000012e000007945 */ /* 0x000fe20003800000 */
[----:B------:R-:W3:Y:S04]  /*ab70*/  SHFL.BFLY PT, R3, R249, 0x2, 0x1f ;  /* 0x0c401f00f9037f89 */ /* 0x000ee800000e0000 */
[----:B------:R-:W4:Y:S04]  /*ab80*/  SHFL.BFLY PT, R2, R250, 0x2, 0x1f ;  /* 0x0c401f00fa027f89 */ /* 0x000f2800000e0000 */
[----:B------:R-:W4:Y:S01]  /*ab90*/  SHFL.BFLY PT, R5, R251, 0x2, 0x1f ;  /* 0x0c401f00fb057f89 */ /* 0x000f2200000e0000 */
[----:B------:R-:W4:Y:S01]  /*aba0*/  S2R R44, SR_TID.X ;  /* 0x00000000002c7919 */ /* 0x000f220000002100 */
[----:B------:R-:W4:Y:S01]  /*abb0*/  S2R R45, SR_TID.X ;  /* 0x00000000002d7919 */ /* 0x000f220000002100 */
[----:B-1----:R-:W-:Y:S01]  /*abc0*/  FADD.FTZ R0, R0, R248 ;  /* 0x000000f800007221 */ /* 0x002fe20000010000 */
[----:B--2---:R-:W-:Y:S01]  /*abd0*/  ULEA UR4, UR4, UR5, 0x18 ;  /* 0x0000000504047291 */ /* 0x004fe2000f8ec03f */
[----:B---3--:R-:W-:-:S03]  /*abe0*/  FADD.FTZ R3, R3, R249 ;  /* 0x000000f903037221 */ /* 0x008fc60000010000 */
[----:B------:R-:W1:Y:S01]  /*abf0*/  SHFL.BFLY PT, R6, R0, 0x1, 0x1f ;  /* 0x0c201f0000067f89 */ /* 0x000e6200000e0000 */
[----:B------:R-:W-:Y:S01]  /*ac00*/  ULDC.U8 UR5, c[0x0][0x3d9] ;  /* 0x0000f64000057ab9 */ /* 0x000fe20000000000 */
[----:B----4-:R-:W-:Y:S02]  /*ac10*/  FADD.FTZ R2, R2, R250 ;  /* 0x000000fa02027221 */ /* 0x010fe40000010000 */
[----:B------:R-:W2:Y:S01]  /*ac20*/  SHFL.BFLY PT, R7, R3, 0x1, 0x1f ;  /* 0x0c201f0003077f89 */ /* 0x000ea200000e0000 */
[----:B------:R-:W-:-:S03]  /*ac30*/  FADD.FTZ R5, R5, R251 ;  /* 0x000000fb05057221 */ /* 0x000fc60000010000 */
[----:B------:R-:W3:Y:S01]  /*ac40*/  SHFL.BFLY PT, R4, R2, 0x1, 0x1f ;  /* 0x0c201f0002047f89 */ /* 0x000ee200000e0000 */
[----:B------:R-:W-:Y:S02]  /*ac50*/  SHF.R.S32.HI R8, RZ, 0x1f, R44 ;  /* 0x0000001fff087819 */ /* 0x000fe4000001142c */
[----:B------:R-:W-:Y:S01]  /*ac60*/  SHF.R.S32.HI R30, RZ, 0x1f, R45 ;  /* 0x0000001fff1e7819 */ /* 0x000fe2000001142d */
[----:B-1----:R-:W-:Y:S01]  /*ac70*/  FADD.FTZ R40, R0, R6 ;  /* 0x0000000600287221 */ /* 0x002fe20000010000 */
[----:B------:R-:W-:Y:S01]  /*ac80*/  MOV R0, 0x3f800000 ;  /* 0x3f80000000007802 */ /* 0x000fe20000000f00 */
[----:B------:R-:W1:Y:S01]  /*ac90*/  SHFL.BFLY PT, R6, R5, 0x1, 0x1f ;  /* 0x0c201f0005067f89 */ /* 0x000e6200000e0000 */
[-C--:B------:R-:W-:Y:S01]  /*aca0*/  LEA.HI R46, R30, R45.reuse, RZ, 0x3 ;  /* 0x0000002d1e2e7211 */ /* 0x080fe200078f18ff */
[----:B--2---:R-:W-:Y:S01]  /*acb0*/  FADD.FTZ R41, R3, R7 ;  /* 0x0000000703297221 */ /* 0x004fe20000010000 */
[----:B------:R-:W-:Y:S02]  /*acc0*/  FSETP.NE.FTZ.AND P6, PT, R40, RZ, PT ;  /* 0x000000ff2800720b */ /* 0x000fe40003fd5000 */
[----:B------:R-:W-:Y:S01]  /*acd0*/  LEA.HI R3, R8, R44, RZ, 0x5 ;  /* 0x0000002c08037211 */ /* 0x000fe200078f28ff */
[----:B---3--:R-:W-:Y:S01]  /*ace0*/  FADD.FTZ R42, R2, R4 ;  /* 0x00000004022a7221 */ /* 0x008fe20000010000 */
[----:B------:R-:W-:-:S02]  /*acf0*/  LEA.HI R4, R30, R45, RZ, 0x2 ;  /* 0x0000002d1e047211 */ /* 0x000fc400078f10ff */
[----:B------:R-:W-:Y:S01]  /*ad00*/  LOP3.LUT R2, R3, 0xffffffe0, RZ, 0xc0, !PT ;  /* 0xffffffe003027812 */ /* 0x000fe200078ec0ff */
[----:B------:R-:W-:Y:S01]  /*ad10*/  IMAD.MOV.U32 R3, RZ, RZ, 0x3f800000 ;  /* 0x3f800000ff037424 */ /* 0x000fe200078e00ff */
[----:B------:R-:W-:Y:S02]  /*ad20*/  FSETP.NE.FTZ.AND P5, PT, R41, RZ, PT ;  /* 0x000000ff2900720b */ /* 0x000fe40003fb5000 */
[----:B------:R-:W-:Y:S02]  /*ad30*/  FSETP.NE.FTZ.AND P4, PT, R42, RZ, PT ;  /* 0x000000ff2a00720b */ /* 0x000fe40003f95000 */
[----:B------:R-:W-:Y:S01]  /*ad40*/  IADD3 R44, -R2, R44, RZ ;  /* 0x0000002c022c7210 */ /* 0x000fe20007ffe1ff */
[----:B------:R-:W2:Y:S01]  /*ad50*/  @P6 MUFU.RCP R0, R40 ;  /* 0x0000002800006308 */ /* 0x000ea20000001000 */
[----:B------:R-:W-:Y:S02]  /*ad60*/  LOP3.LUT R2, R46, 0xfffffff8, RZ, 0xc0, !PT ;  /* 0xfffffff82e027812 */ /* 0x000fe400078ec0ff */
[----:B------:R-:W-:-:S04]  /*ad70*/  LEA.HI R30, R30, R45, RZ, 0x5 ;  /* 0x0000002d1e1e7211 */ /* 0x000fc800078f28ff */
[----:B------:R-:W-:Y:S01]  /*ad80*/  SHF.R.S32.HI R30, RZ, 0x5, R30 ;  /* 0x00000005ff1e7819 */ /* 0x000fe2000001141e */
[----:B-1----:R-:W-:Y:S01]  /*ad90*/  FADD.FTZ R43, R5, R6 ;  /* 0x00000006052b7221 */ /* 0x002fe20000010000 */
[----:B------:R-:W-:Y:S01]  /*ada0*/  LOP3.LUT R5, R4, 0x3ffffffc, RZ, 0xc0, !PT ;  /* 0x3ffffffc04057812 */ /* 0x000fe200078ec0ff */
[----:B------:R-:W1:Y:S03]  /*adb0*/  @P5 MUFU.RCP R3, R41 ;  /* 0x0000002900035308 */ /* 0x000e660000001000 */
[-C--:B------:R-:W-:Y:S02]  /*adc0*/  IADD3 R28, -R5, R45.reuse, RZ ;  /* 0x0000002d051c7210 */ /* 0x080fe40007ffe1ff */
[----:B------:R-:W-:Y:S01]  /*add0*/  IADD3 R45, -R2, R45, RZ ;  /* 0x0000002d022d7210 */ /* 0x000fe20007ffe1ff */
[----:B------:R-:W-:Y:S01]  /*ade0*/  IMAD.MOV.U32 R2, RZ, RZ, 0x3f800000 ;  /* 0x3f800000ff027424 */ /* 0x000fe200078e00ff */
[----:B------:R-:W-:Y:S01]  /*adf0*/  FSETP.NE.FTZ.AND P3, PT, R43, RZ, PT ;  /* 0x000000ff2b00720b */ /* 0x000fe20003f75000 */
[C---:B--2---:R-:W-:Y:S01]  /*ae00*/  FMUL.FTZ R144, R0.reuse, R144 ;  /* 0x0000009000907220 */ /* 0x044fe20000410000 */
[C---:B------:R-:W-:Y:S01]  /*ae10*/  FMUL.FTZ R7, R0.reuse, R145 ;  /* 0x0000009100077220 */ /* 0x040fe20000410000 */
[C---:B------:R-:W-:Y:S01]  /*ae20*/  FMUL.FTZ R148, R0.reuse, R148 ;  /* 0x0000009400947220 */ /* 0x040fe20000410000 */
[C---:B------:R-:W-:Y:S01]  /*ae30*/  FMUL.FTZ R5, R0.reuse, R149 ;  /* 0x0000009500057220 */ /* 0x040fe20000410000 */
[----:B------:R-:W2:Y:S01]  /*ae40*/  @P4 MUFU.RCP R2, R42 ;  /* 0x0000002a00024308 */ /* 0x000ea20000001000 */
        /* <DEDUP_REMOVED lines=13> */
[C---:B-1----:R-:W-:Y:S01]  /*af20*/  FMUL.FTZ R146, R3.reuse, R146 ;  /* 0x0000009203927220 */ /* 0x042fe20000410000 */
        /* <DEDUP_REMOVED lines=16> */
[C---:B--2---:R-:W-:Y:S01]  /*b030*/  FMUL.FTZ R140, R2.reuse, R140 ;  /* 0x0000008c028c7220 */ /* 0x044fe20000410000 */
        /* <DEDUP_REMOVED lines=15> */
[--C-:B------:R-:W-:Y:S01]  /*b130*/  SHF.R.S32.HI R3, RZ, 0x2, R4.reuse ;  /* 0x00000002ff037819 */ /* 0x100fe20000011404 */
[C---:B-1----:R-:W-:Y:S01]  /*b140*/  FMUL.FTZ R143, R0.reuse, R143 ;  /* 0x0000008f008f7220 */ /* 0x042fe20000410000 */
[----:B------:R-:W-:Y:S01]  /*b150*/  SHF.R.S32.HI R2, RZ, 0x1f, R4 ;  /* 0x0000001fff027819 */ /* 0x000fe20000011404 */
[C---:B------:R-:W-:Y:S01]  /*b160*/  FMUL.FTZ R10, R0.reuse, R142 ;  /* 0x0000008e000a7220 */ /* 0x040fe20000410000 */
[C---:B------:R-:W-:Y:S01]  /*b170*/  FMUL.FTZ R155, R0.reuse, R155 ;  /* 0x0000009b009b7220 */ /* 0x040fe20000410000 */
[----:B------:R-:W-:Y:S01]  /*b180*/  FMUL.FTZ R18, R0, R154 ;  /* 0x0000009a00127220 */ /* 0x000fe20000410000 */
[----:B------:R-:W-:Y:S01]  /*b190*/  LEA.HI R2, R2, R3, RZ, 0x3 ;  /* 0x0000000302027211 */ /* 0x000fe200078f18ff */
[C---:B------:R-:W-:Y:S01]  /*b1a0*/  FMUL.FTZ R163, R0.reuse, R163 ;  /* 0x000000a300a37220 */ /* 0x040fe20000410000 */
[C---:B------:R-:W-:Y:S01]  /*b1b0*/  FMUL.FTZ R14, R0.reuse, R162 ;  /* 0x000000a2000e7220 */ /* 0x040fe20000410000 */
[----:B------:R-:W-:Y:S01]  /*b1c0*/  FMUL.FTZ R171, R0, R171 ;  /* 0x000000ab00ab7220 */ /* 0x000fe20000410000 */
[----:B------:R-:W-:Y:S01]  /*b1d0*/  LOP3.LUT R2, R2, 0xfffffff8, RZ, 0xc0, !PT ;  /* 0xfffffff802027812 */ /* 0x000fe200078ec0ff */
        /* <DEDUP_REMOVED lines=9> */
[----:B------:R-:W-:-:S02]  /*b270*/  IADD3 R0, R3, -R2, RZ ;  /* 0x8000000203007210 */ /* 0x000fc40007ffe0ff */
[----:B------:R-:W-:Y:S02]  /*b280*/  LEA R3, R30, R28, 0x9 ;  /* 0x0000001c1e037211 */ /* 0x000fe400078e48ff */
[C---:B------:R-:W-:Y:S01]  /*b290*/  LOP3.LUT R8, R0.reuse, 0x1, RZ, 0xc0, !PT ;  /* 0x0000000100087812 */ /* 0x040fe200078ec0ff */
[----:B------:R-:W-:Y:S01]  /*b2a0*/  IMAD.SHL.U32 R2, R0, 0x40, RZ ;  /* 0x0000004000027824 */ /* 0x000fe200078e00ff */
[----:B------:R-:W-:Y:S02]  /*b2b0*/  F2FP.BF16.F32.PACK_AB R7, R7, R144 ;  /* 0x000000900707723e */ /* 0x000fe400000010ff */
[----:B------:R-:W-:Y:S02]  /*b2c0*/  ISETP.NE.U32.AND P0, PT, R8, 0x1, PT ;  /* 0x000000010800780c */ /* 0x000fe40003f05070 */
[----:B------:R-:W-:Y:S02]  /*b2d0*/  MOV R8, 0xfffffff0 ;  /* 0xfffffff000087802 */ /* 0x000fe40000000f00 */
[----:B------:R-:W-:-:S02]  /*b2e0*/  LOP3.LUT R2, R2, 0x1c0, RZ, 0xc0, !PT ;  /* 0x000001c002027812 */ /* 0x000fc400078ec0ff */
[----:B------:R-:W-:Y:S02]  /*b2f0*/  SEL R8, R8, 0x10, !P0 ;  /* 0x0000001008087807 */ /* 0x000fe40004000000 */
[----:B------:R-:W-:Y:S02]  /*b300*/  ISETP.NE.AND P0, PT, RZ, UR5, PT ;  /* 0x00000005ff007c0c */ /* 0x000fe4000bf05270 */
[----:B------:R-:W-:Y:S02]  /*b310*/  LEA.HI R2, R2, R2, RZ, 0x1d ;  /* 0x0000000202027211 */ /* 0x000fe400078fe8ff */
[----:B------:R-:W-:Y:S02]  /*b320*/  R2P PR, R0, 0x6 ;  /* 0x0000000600007804 */ /* 0x000fe40000000000 */
[----:B------:R-:W-:Y:S01]  /*b330*/  F2FP.BF16.F32.PACK_AB R6, R6, R146 ;  /* 0x000000920606723e */ /* 0x000fe200000010ff */
[----:B------:R-:W-:Y:S01]  /*b340*/  IMAD.U32 R2, R3, 0x2, R2 ;  /* 0x0000000203027824 */ /* 0x000fe200078e0002 */
[----:B------:R-:W-:-:S02]  /*b350*/  F2FP.BF16.F32.PACK_AB R4, R151, R150 ;  /* 0x000000969704723e */ /* 0x000fc400000010ff */
[----:B------:R-:W-:Y:S02]  /*b360*/  MOV R0, 0x20 ;  /* 0x0000002000007802 */ /* 0x000fe40000000f00 */
[----:B------:R-:W-:Y:S01]  /*b370*/  LEA R2, R2, UR4, 0x1 ;  /* 0x0000000402027c11 */ /* 0x000fe2000f8e08ff */
[----:B------:R-:W1:Y:S01]  /*b380*/  @P0 LDC.64 R28, c[0x0][0x2c0] ;  /* 0x0000b000ff1c0b82 */ /* 0x000e620000000a00 */
[----:B------:R-:W-:Y:S01]  /*b390*/  F2FP.BF16.F32.PACK_AB R5, R5, R148 ;  /* 0x000000940505723e */ /* 0x000fe200000010ff */
[----:B------:R-:W-:Y:S01]  /*b3a0*/  ULDC.U8 UR4, c[0x0][0x3d8] ;  /* 0x0000f60000047ab9 */ /* 0x000fe20000000000 */
[----:B------:R-:W-:Y:S01]  /*b3b0*/  IADD3 R3, R2, R8, RZ ;  /* 0x0000000802037210 */ /* 0x000fe20007ffe0ff */
[----:B------:R2:W-:Y:S01]  /*b3c0*/  STS [R2], R7 ;  /* 0x0000000702007388 */ /* 0x0005e20000000800 */
[----:B------:R-:W-:Y:S02]  /*b3d0*/  F2FP.BF16.F32.PACK_AB R9, R9, R140 ;  /* 0x0000008c0909723e */ /* 0x000fe400000010ff */
[----:B------:R-:W-:Y:S01]  /*b3e0*/  F2FP.BF16.F32.PACK_AB R10, R143, R10 ;  /* 0x0000000a8f0a723e */ /* 0x000fe200000010ff */
[----:B------:R1:W-:Y:S01]  /*b3f0*/  STS [R2+0x400], R6 ;  /* 0x0004000602007388 */ /* 0x0003e20000000800 */
[----:B------:R-:W-:-:S02]  /*b400*/  F2FP.BF16.F32.PACK_AB R19, R19, R152 ;  /* 0x000000981313723e */ /* 0x000fc400000010ff */
        /* <DEDUP_REMOVED lines=13> */
[----:B------:R-:W-:Y:S01]  /*b4e0*/  STS [R3+0x2000], R19 ;  /* 0x0020001303007388 */ /* 0x000fe20000000800 */
[----:B------:R-:W-:Y:S01]  /*b4f0*/  F2FP.BF16.F32.PACK_AB R20, R20, R172 ;  /* 0x000000ac1414723e */ /* 0x000fe200000010ff */
[----:B--2---:R-:W2:Y:S01]  /*b500*/  @P6 MUFU.LG2 R7, R40 ;  /* 0x0000002800076308 */ /* 0x004ea20000000c00 */
[----:B------:R-:W-:Y:S01]  /*b510*/  F2FP.BF16.F32.PACK_AB R22, R22, R174 ;  /* 0x000000ae1616723e */ /* 0x000fe200000010ff */
[----:B------:R2:W-:Y:S01]  /*b520*/  STS [R3+0x2400], R18 ;  /* 0x0024001203007388 */ /* 0x0005e20000000800 */
[----:B------:R-:W-:Y:S01]  /*b530*/  F2FP.BF16.F32.PACK_AB R25, R25, R180 ;  /* 0x000000b41919723e */ /* 0x000fe200000010ff */
[----:B-1----:R-:W-:Y:S01]  /*b540*/  @P0 IMAD R6, R29, R28, RZ ;  /* 0x0000001c1d060224 */ /* 0x002fe200078e02ff */
[----:B------:R-:W-:Y:S01]  /*b550*/  F2FP.BF16.F32.PACK_AB R24, R24, R182 ;  /* 0x000000b61818723e */ /* 0x000fe200000010ff */
[----:B------:R-:W1:Y:S01]  /*b560*/  S2R R28, SR_CTAID.Y ;  /* 0x00000000001c7919 */ /* 0x000e620000002600 */
[----:B---3--:R-:W-:Y:S01]  /*b570*/  SEL R4, R0, 0xffffffe0, !P1 ;  /* 0xffffffe000047807 */ /* 0x008fe20004800000 */
[C---:B------:R-:W-:Y:S01]  /*b580*/  VIADD R0, R2.reuse, 0x40 ;  /* 0x0000004002007836 */ /* 0x040fe20000000000 */
[C---:B------:R-:W-:Y:S01]  /*b590*/  @P2 IADD3 R0, R2.reuse, -0x40, RZ ;  /* 0xffffffc002002810 */ /* 0x040fe20007ffe0ff */
[----:B------:R-:W3:Y:S01]  /*b5a0*/  @!P0 LDC R29, c[0x0][0x2c4] ;  /* 0x0000b100ff1d8b82 */ /* 0x000ee20000000800 */
[----:B----4-:R-:W-:-:S02]  /*b5b0*/  IADD3 R5, R2, R4, RZ ;  /* 0x0000000402057210 */ /* 0x010fc40007ffe0ff */
[----:B------:R-:W-:Y:S02]  /*b5c0*/  ISETP.NE.AND P1, PT, RZ, UR4, PT ;  /* 0x00000004ff007c0c */ /* 0x000fe4000bf25270 */
[----:B------:R-:W-:Y:S01]  /*b5d0*/  F2FP.BF16.F32.PACK_AB R27, R27, R176 ;  /* 0x000000b01b1b723e */ /* 0x000fe200000010ff */
[----:B------:R-:W-:Y:S01]  /*b5e0*/  STS [R5], R17 ;  /* 0x0000001105007388 */ /* 0x000fe20000000800 */
[----:B------:R-:W-:Y:S01]  /*b5f0*/  ISETP.NE.OR P2, PT, RZ, UR5, !P1 ;  /* 0x00000005ff007c0c */ /* 0x000fe2000cf45670 */
[----:B------:R-:W-:Y:S01]  /*b600*/  @P5 MUFU.LG2 R9, R41 ;  /* 0x0000002900095308 */ /* 0x000fe20000000c00 */
[----:B------:R-:W-:Y:S01]  /*b610*/  IMAD.IADD R2, R3, 0x1, R4 ;  /* 0x0000000103027824 */ /* 0x000fe200078e0204 */
[----:B------:R-:W-:Y:S01]  /*b620*/  STS [R5+0x400], R16 ;  /* 0x0004001005007388 */ /* 0x000fe20000000800 */
[----:B------:R-:W-:Y:S01]  /*b630*/  F2FP.BF16.F32.PACK_AB R26, R179, R26 ;  /* 0x0000001ab31a723e */ /* 0x000fe200000010ff */
[----:B------:R-:W4:Y:S01]  /*b640*/  @P5 LDC R10, c[0x0][0x2e8] ;  /* 0x0000ba00ff0a5b82 */ /* 0x000f220000000800 */
[----:B------:R-:W-:Y:S01]  /*b650*/  F2FP.BF16.F32.PACK_AB R23, R23, R184 ;  /* 0x000000b81717723e */ /* 0x000fe200000010ff */
[----:B------:R1:W-:Y:S01]  /*b660*/  STS [R2], R13 ;  /* 0x0000000d02007388 */ /* 0x0003e20000000800 */
[----:B------:R-:W-:Y:S01]  /*b670*/  F2FP.BF16.F32.PACK_AB R35, R187, R35 ;  /* 0x00000023bb23723e */ /* 0x000fe200000010ff */
[----:B--2---:R-:W-:Y:S01]  /*b680*/  @P6 FMUL.FTZ R7, R7, 0.69314718246459960938 ;  /* 0x3f31721807076820 */ /* 0x004fe20000410000 */
[----:B------:R-:W-:Y:S01]  /*b690*/  IADD3 R3, R0, 0x400, RZ ;  /* 0x0000040000037810 */ /* 0x000fe20007ffe0ff */
[----:B------:R2:W-:Y:S01]  /*b6a0*/  STS [R2+0x400], R12 ;  /* 0x0004000c02007388 */ /* 0x0005e20000000800 */
[----:B------:R-:W-:-:S02]  /*b6b0*/  F2FP.BF16.F32.PACK_AB R34, R34, R192 ;  /* 0x000000c02222723e */ /* 0x000fc400000010ff */
[----:B------:R-:W-:Y:S01]  /*b6c0*/  IADD3 R3, R8, R3, R4 ;  /* 0x0000000308037210 */ /* 0x000fe20007ffe004 */
[----:B------:R3:W-:Y:S01]  /*b6d0*/  STS [R5+0x2000], R15 ;  /* 0x0020000f05007388 */ /* 0x0007e20000000800 */
[----:B------:R-:W-:Y:S02]  /*b6e0*/  F2FP.BF16.F32.PACK_AB R37, R37, R194 ;  /* 0x000000c22525723e */ /* 0x000fe400000010ff */
[----:B------:R-:W-:Y:S01]  /*b6f0*/  F2FP.BF16.F32.PACK_AB R36, R36, R196 ;  /* 0x000000c42424723e */ /* 0x000fe200000010ff */
[----:B------:R3:W-:Y:S01]  /*b700*/  STS [R5+0x2400], R14 ;  /* 0x0024000e05007388 */ /* 0x0007e20000000800 */
[----:B------:R-:W-:Y:S02]  /*b710*/  F2FP.BF16.F32.PACK_AB R33, R33, R198 ;  /* 0x000000c62121723e */ /* 0x000fe400000010ff */
[----:B------:R-:W-:Y:S01]  /*b720*/  F2FP.BF16.F32.PACK_AB R38, R38, R188 ;  /* 0x000000bc2626723e */ /* 0x000fe200000010ff */
[----:B------:R-:W-:Y:S01]  /*b730*/  STS [R2+0x2000], R11 ;  /* 0x0020000b02007388 */ /* 0x000fe20000000800 */
[----:B------:R-:W-:-:S02]  /*b740*/  F2FP.BF16.F32.PACK_AB R39, R191, R39 ;  /* 0x00000027bf27723e */ /* 0x000fc400000010ff */
[----:B------:R-:W-:Y:S01]  /*b750*/  F2FP.BF16.F32.PACK_AB R32, R32, R200 ;  /* 0x000000c82020723e */ /* 0x000fe200000010ff */
[----:B------:R4:W-:Y:S01]  /*b760*/  STS [R2+0x2400], R21 ;  /* 0x0024001502007388 */ /* 0x0009e20000000800 */
[----:B------:R-:W-:-:S03]  /*b770*/  F2FP.BF16.F32.PACK_AB R31, R203, R31 ;  /* 0x0000001fcb1f723e */ /* 0x000fc600000010ff */
[----:B------:R-:W-:Y:S01]  /*b780*/  STS [R0], R20 ;  /* 0x0000001400007388 */ /* 0x000fe20000000800 */
[----:B-1----:R-:W1:Y:S03]  /*b790*/  @!P0 LDC R13, c[0x0][0x270] ;  /* 0x00009c00ff0d8b82 */ /* 0x002e660000000800 */
[----:B------:R4:W-:Y:S01]  /*b7a0*/  STS [R0+0x400], R22 ;  /* 0x0004001600007388 */ /* 0x0009e20000000800 */
[----:B--2---:R-:W2:Y:S04]  /*b7b0*/  @P4 MUFU.LG2 R12, R42 ;  /* 0x0000002a000c4308 */ /* 0x004ea80000000c00 */
[----:B---3--:R-:W3:Y:S08]  /*b7c0*/  @!P2 LDC R15, c[0x0][0x2c4] ;  /* 0x0000b100ff0fab82 */ /* 0x008ef00000000800 */
[----:B------:R-:W2:Y:S01]  /*b7d0*/  @!P0 LDC R5, c[0x0][0x2e4] ;  /* 0x0000b900ff058b82 */ /* 0x000ea20000000800 */
[----:B----4-:R-:W-:-:S07]  /*b7e0*/  IADD3 R2, R8, R0, RZ ;  /* 0x0000000008027210 */ /* 0x010fce0007ffe0ff */
[----:B------:R-:W4:Y:S01]  /*b7f0*/  @P0 LDC R8, c[0x0][0x2c0] ;  /* 0x0000b000ff080b82 */ /* 0x000f220000000800 */
[----:B------:R3:W-:Y:S01]  /*b800*/  STS [R2], R25 ;  /* 0x0000001902007388 */ /* 0x0007e20000000800 */
[----:B------:R-:W-:-:S03]  /*b810*/  IMAD.MOV.U32 R22, RZ, RZ, 0x7f800000 ;  /* 0x7f800000ff167424 */ /* 0x000fc600078e00ff */
[----:B------:R3:W-:Y:S03]  /*b820*/  STS [R2+0x400], R24 ;  /* 0x0004001802007388 */ /* 0x0007e60000000800 */
[----:B------:R-:W4:Y:S01]  /*b830*/  @P6 LDC R11, c[0x0][0x2e8] ;  /* 0x0000ba00ff0b6b82 */ /* 0x000f220000000800 */
[----:B------:R4:W-:Y:S04]  /*b840*/  STS [R0+0x2000], R27 ;  /* 0x0020001b00007388 */ /* 0x0009e80000000800 */
[----:B------:R4:W-:Y:S01]  /*b850*/  STS [R0+0x2400], R26 ;  /* 0x0024001a00007388 */ /* 0x0009e20000000800 */
[----:B--2---:R-:W-:-:S03]  /*b860*/  @!P0 SEL R6, R29, R5, !P1 ;  /* 0x000000051d068207 */ /* 0x004fc60004800000 */
[----:B------:R2:W-:Y:S01]  /*b870*/  STS [R2+0x2000], R23 ;  /* 0x0020001702007388 */ /* 0x0005e20000000800 */
[----:B------:R-:W-:Y:S01]  /*b880*/  @P0 MOV R5, 0x1 ;  /* 0x0000000100050802 */ /* 0x000fe20000000f00 */
[----:B------:R-:W2:Y:S02]  /*b890*/  @P4 LDC R14, c[0x0][0x2e8] ;  /* 0x0000ba00ff0e4b82 */ /* 0x000ea40000000800 */
[----:B------:R-:W-:Y:S01]  /*b8a0*/  STS [R2+0x2400], R35 ;  /* 0x0024002302007388 */ /* 0x000fe20000000800 */
[----:B-1----:R-:W-:Y:S02]  /*b8b0*/  @!P0 IMAD R5, R6, R13, RZ ;  /* 0x0000000d06058224 */ /* 0x002fe400078e02ff */
[----:B------:R-:W1:Y:S01]  /*b8c0*/  @P3 MUFU.LG2 R13, R43 ;  /* 0x0000002b000d3308 */ /* 0x000e620000000c00 */
[----:B------:R-:W-:Y:S01]  /*b8d0*/  @!P0 MOV R8, 0x1 ;  /* 0x0000000100088802 */ /* 0x000fe20000000f00 */
[----:B------:R-:W-:Y:S01]  /*b8e0*/  IMAD R5, R28, R5, RZ ;  /* 0x000000051c057224 */ /* 0x000fe200078e02ff */
[----:B---3--:R-:W-:Y:S01]  /*b8f0*/  MOV R25, 0x7f800000 ;  /* 0x7f80000000197802 */ /* 0x008fe20000000f00 */
[----:B------:R-:W-:-:S02]  /*b900*/  IMAD.MOV.U32 R24, RZ, RZ, 0x7f800000 ;  /* 0x7f800000ff187424 */ /* 0x000fc400078e00ff */
[----:B----45:R-:W-:Y:S01]  /*b910*/  @P6 FFMA.FTZ R24, R136, R11, R7 ;  /* 0x0000000b88186223 */ /* 0x030fe20000010007 */
[----:B------:R-:W-:Y:S01]  /*b920*/  @P4 FMUL.FTZ R7, R12, 0.69314718246459960938 ;  /* 0x3f3172180c074820 */ /* 0x000fe20000410000 */
[----:B------:R-:W-:Y:S02]  /*b930*/  SHF.L.U32 R12, R45, 0x3, RZ ;  /* 0x000000032d0c7819 */ /* 0x000fe400000006ff */
[----:B------:R-:W-:Y:S01]  /*b940*/  SHF.R.S32.HI R27, RZ, 0x1f, R28 ;  /* 0x0000001fff1b7819 */ /* 0x000fe2000001141c */
[C---:B------:R-:W-:Y:S01]  /*b950*/  IMAD.IADD R0, R4.reuse, 0x1, R0 ;  /* 0x0000000104007824 */ /* 0x040fe200078e0200 */
[----:B------:R-:W3:Y:S01]  /*b960*/  S2R R26, SR_CTAID.Z ;  /* 0x00000000001a7919 */ /* 0x000ee20000002700 */
[----:B------:R-:W-:Y:S02]  /*b970*/  IADD3 R4, R4, R2, RZ ;  /* 0x0000000204047210 */ /* 0x000fe40007ffe0ff */
[----:B--2---:R-:W-:Y:S01]  /*b980*/  MOV R23, 0x7f800000 ;  /* 0x7f80000000177802 */ /* 0x004fe20000000f00 */
[----:B------:R2:W-:Y:S01]  /*b990*/  STS [R0], R34 ;  /* 0x0000002200007388 */ /* 0x0005e20000000800 */
[----:B------:R-:W-:-:S03]  /*b9a0*/  @P4 FFMA.FTZ R22, R134, R14, R7 ;  /* 0x0000000e86164223 */ /* 0x000fc60000010007 */
[----:B------:R-:W-:Y:S04]  /*b9b0*/  STS [R0+0x400], R37 ;  /* 0x0004002500007388 */ /* 0x000fe80000000800 */
[----:B------:R-:W-:Y:S04]  /*b9c0*/  STS [R4], R36 ;  /* 0x0000002404007388 */ /* 0x000fe80000000800 */
[----:B------:R-:W-:Y:S04]  /*b9d0*/  STS [R3], R33 ;  /* 0x0000002103007388 */ /* 0x000fe80000000800 */
[----:B------:R-:W-:Y:S04]  /*b9e0*/  STS [R0+0x2000], R38 ;  /* 0x0020002600007388 */ /* 0x000fe80000000800 */
[----:B------:R4:W-:Y:S04]  /*b9f0*/  STS [R0+0x2400], R39 ;  /* 0x0024002700007388 */ /* 0x0009e80000000800 */
[----:B------:R1:W-:Y:S01]  /*ba00*/  STS [R4+0x2000], R32 ;  /* 0x0020002004007388 */ /* 0x0003e20000000800 */
[----:B--2---:R-:W2:Y:S03]  /*ba10*/  S2R R34, SR_CTAID.X ;  /* 0x0000000000227919 */ /* 0x004ea60000002500 */
[----:B------:R3:W-:Y:S01]  /*ba20*/  STS [R3+0x2000], R31 ;  /* 0x0020001f03007388 */ /* 0x0007e20000000800 */
[----:B----4-:R-:W-:-:S02]  /*ba30*/  @!P2 IMAD R0, R28, R15, RZ ;  /* 0x0000000f1c00a224 */ /* 0x010fc400078e02ff */
[----:B------:R-:W4:Y:S01]  /*ba40*/  @P3 LDC R15, c[0x0][0x2e8] ;  /* 0x0000ba00ff0f3b82 */ /* 0x000f220000000800 */
[----:B-1----:R-:W-:Y:S01]  /*ba50*/  @P5 FMUL.FTZ R4, R9, 0.69314718246459960938 ;  /* 0x3f31721809045820 */ /* 0x002fe20000410000 */
[----:B------:R-:W-:-:S03]  /*ba60*/  SEL R9, R5, RZ, P2 ;  /* 0x000000ff05097207 */ /* 0x000fc60001000000 */
[----:B------:R-:W-:Y:S02]  /*ba70*/  @P5 FFMA.FTZ R25, R135, R10, R4 ;  /* 0x0000000a87195223 */ /* 0x000fe40000010004 */
[----:B---3--:R-:W-:Y:S02]  /*ba80*/  IMAD R4, R26, R6, R9 ;  /* 0x000000061a047224 */ /* 0x008fe400078e0209 */
[----:B------:R-:W-:Y:S01]  /*ba90*/  @P3 FMUL.FTZ R6, R13, 0.69314718246459960938 ;  /* 0x3f3172180d063820 */ /* 0x000fe20000410000 */
[----:B------:R-:W-:Y:S02]  /*baa0*/  CS2R R2, SRZ ;  /* 0x0000000000027805 */ /* 0x000fe4000001ff00 */
[----:B------:R-:W-:Y:S02]  /*bab0*/  SHF.R.S32.HI R13, RZ, 0x1f, R12 ;  /* 0x0000001fff0d7819 */ /* 0x000fe4000001140c */
[----:B------:R-:W-:Y:S01]  /*bac0*/  @!P2 SHF.R.S32.HI R3, RZ, 0x1f, R0 ;  /* 0x0000001fff03a819 */ /* 0x000fe20000011400 */
[----:B--2---:R-:W-:Y:S01]  /*bad0*/  IMAD R5, R34, R8, RZ ;  /* 0x0000000822057224 */ /* 0x004fe200078e02ff */
[----:B------:R-:W-:Y:S01]  /*bae0*/  @!P2 MOV R2, R0 ;  /* 0x000000000002a202 */ /* 0x000fe20000000f00 */
[----:B------:R-:W-:Y:S01]  /*baf0*/  BAR.SYNC.DEFER_BLOCKING 0x0 ;  /* 0x0000000000007b1d */ /* 0x000fe20000010000 */
[----:B------:R-:W-:-:S02]  /*bb00*/  LOP3.LUT P2, RZ, R44, 0x3, RZ, 0xc0, !PT ;  /* 0x000000032cff7812 */ /* 0x000fc4000784c0ff */
[----:B------:R-:W-:-:S04]  /*bb10*/  SHF.L.U32 R0, R5, 0x7, RZ ;  /* 0x0000000705007819 */ /* 0x000fc800000006ff */
[----:B------:R-:W-:Y:S01]  /*bb20*/  IADD3 R10, P1, P0, R0, R2, R4 ;  /* 0x00000002000a7210 */ /* 0x000fe2000783e004 */
[----:B----4-:R-:W-:Y:S01]  /*bb30*/  @P3 FFMA.FTZ R23, R132, R15, R6 ;  /* 0x0000000f84173223 */ /* 0x010fe20000010006 */
[----:B------:R-:W-:Y:S02]  /*bb40*/  SHF.R.S32.HI R5, RZ, 0x1f, R0 ;  /* 0x0000001fff057819 */ /* 0x000fe40000011400 */
[----:B------:R-:W-:-:S04]  /*bb50*/  SHF.R.S32.HI R4, RZ, 0x1f, R4 ;  /* 0x0000001fff047819 */ /* 0x000fc80000011404 */
        /* <DEDUP_REMOVED lines=9> */
[----:B------:R-:W-:Y:S02]  /*bbf0*/  IMAD R0, R2, 0x10, R0 ;  /* 0x0000001002007824 */ /* 0x000fe400078e0200 */
[----:B------:R-:W-:Y:S02]  /*bc00*/  IMAD R2, R34, -0x80, R29 ;  /* 0xffffff8022027824 */ /* 0x000fe400078e021d */
[C---:B------:R-:W-:Y:S02]  /*bc10*/  VIADD R3, R0.reuse, 0x8 ;  /* 0x0000000800037836 */ /* 0x040fe40000000000 */
[C---:B------:R-:W-:Y:S01]  /*bc20*/  VIADD R4, R0.reuse, 0x40 ;  /* 0x0000004000047836 */ /* 0x040fe20000000000 */
[CC--:B------:R-:W-:Y:S01]  /*bc30*/  ISETP.GE.AND P6, PT, R0.reuse, R2.reuse, PT ;  /* 0x000000020000720c */ /* 0x0c0fe20003fc6270 */
[----:B------:R-:W-:Y:S01]  /*bc40*/  VIADD R5, R0, 0x48 ;  /* 0x0000004800057836 */ /* 0x000fe20000000000 */
[-C--:B------:R-:W-:Y:S02]  /*bc50*/  ISETP.GE.AND P5, PT, R3, R2.reuse, PT ;  /* 0x000000020300720c */ /* 0x080fe40003fa6270 */
[----:B------:R-:W-:-:S02]  /*bc60*/  ISETP.GE.AND P4, PT, R4, R2, PT ;  /* 0x000000020400720c */ /* 0x000fc40003f86270 */
[----:B------:R-:W-:-:S07]  /*bc70*/  ISETP.GE.AND P3, PT, R5, R2, PT ;  /* 0x000000020500720c */ /* 0x000fce0003f66270 */
[----:B------:R-:W1:Y:S01]  /*bc80*/  @!P6 LDC.64 R14, c[0x0][0x2b0] ;  /* 0x0000ac00ff0eeb82 */ /* 0x000e620000000a00 */
[-C--:B------:R-:W-:Y:S02]  /*bc90*/  @!P6 IMAD R2, R0, R8.reuse, RZ ;  /* 0x000000080002e224 */ /* 0x080fe400078e02ff */
[-C--:B------:R-:W-:Y:S02]  /*bca0*/  @!P5 IMAD R0, R3, R8.reuse, RZ ;  /* 0x000000080300d224 */ /* 0x080fe400078e02ff */
[----:B------:R-:W-:Y:S01]  /*bcb0*/  @!P4 IMAD R3, R4, R8, RZ ;  /* 0x000000080403c224 */ /* 0x000fe200078e02ff */
[----:B------:R-:W-:Y:S01]  /*bcc0*/  @!P6 IADD3 R7, P0, R2, R10, RZ ;  /* 0x0000000a0207e210 */ /* 0x000fe20007f1e0ff */
[----:B------:R-:W-:Y:S01]  /*bcd0*/  @!P3 IMAD R5, R5, R8, RZ ;  /* 0x000000080505b224 */ /* 0x000fe200078e02ff */
[----:B------:R-:W2:Y:S01]  /*bce0*/  @!P5 LDC.64 R16, c[0x0][0x2b0] ;  /* 0x0000ac00ff10db82 */ /* 0x000ea20000000a00 */
[-C--:B------:R-:W-:Y:S02]  /*bcf0*/  @!P5 IADD3 R4, P2, R0, R10.reuse, RZ ;  /* 0x0000000a0004d210 */ /* 0x080fe40007f5e0ff */
[----:B------:R-:W-:-:S02]  /*bd00*/  @!P4 IADD3 R11, P1, R3, R10, RZ ;  /* 0x0000000a030bc210 */ /* 0x000fc40007f3e0ff */
[-C--:B------:R-:W-:Y:S02]  /*bd10*/  @!P6 LEA.HI.X.SX32 R2, R2, R9.reuse, 0x1, P0 ;  /* 0x000000090202e211 */ /* 0x080fe400000f0eff */
[----:B------:R-:W-:Y:S01]  /*bd20*/  @!P5 LEA.HI.X.SX32 R0, R0, R9, 0x1, P2 ;  /* 0x000000090000d211 */ /* 0x000fe200010f0eff */
[----:B------:R-:W3:Y:S01]  /*bd30*/  @!P4 LDC.64 R18, c[0x0][0x2b0] ;  /* 0x0000ac00ff12cb82 */ /* 0x000ee20000000a00 */
[----:B------:R-:W-:-:S07]  /*bd40*/  @!P3 IADD3 R10, P0, R5, R10, RZ ;  /* 0x0000000a050ab210 */ /* 0x000fce0007f1e0ff */
[----:B------:R-:W4:Y:S01]  /*bd50*/  @!P3 LDC.64 R20, c[0x0][0x2b0] ;  /* 0x0000ac00ff14bb82 */ /* 0x000f220000000a00 */
[----:B-1----:R-:W-:Y:S02]  /*bd60*/  @!P6 LEA R8, P2, R7, R14, 0x2 ;  /* 0x0000000e0708e211 */ /* 0x002fe400078410ff */
[-C--:B------:R-:W-:Y:S02]  /*bd70*/  @!P4 LEA.HI.X.SX32 R14, R3, R9.reuse, 0x1, P1 ;  /* 0x00000009030ec211 */ /* 0x080fe400008f0eff */
[----:B------:R-:W-:Y:S02]  /*bd80*/  @!P3 LEA.HI.X.SX32 R3, R5, R9, 0x1, P0 ;  /* 0x000000090503b211 */ /* 0x000fe400000f0eff */
[----:B------:R-:W-:Y:S02]  /*bd90*/  @!P6 LEA.HI.X R9, R7, R15, R2, 0x2, P2 ;  /* 0x0000000f0709e211 */ /* 0x000fe400010f1402 */
[----:B--2---:R-:W-:-:S03]  /*bda0*/  @!P5 LEA R6, P1, R4, R16, 0x2 ;  /* 0x000000100406d211 */ /* 0x004fc600078210ff */
[----:B------:R1:W-:Y:S01]  /*bdb0*/  @!P6 STG.E desc[UR16][R8.64], R24 ;  /* 0x000000180800e986 */ /* 0x0003e2000c101910 */
[----:B------:R-:W-:Y:S02]  /*bdc0*/  @!P5 LEA.HI.X R7, R4, R17, R0, 0x2, P1 ;  /* 0x000000110407d211 */ /* 0x000fe400008f1400 */
[----:B---3--:R-:W-:-:S03]  /*bdd0*/  @!P4 LEA R4, P1, R11, R18, 0x2 ;  /* 0x000000120b04c211 */ /* 0x008fc600078210ff */
[----:B------:R1:W-:Y:S01]  /*bde0*/  @!P5 STG.E desc[UR16][R6.64], R25 ;  /* 0x000000190600d986 */ /* 0x0003e2000c101910 */
[----:B------:R-:W-:Y:S02]  /*bdf0*/  @!P4 LEA.HI.X R5, R11, R19, R14, 0x2, P1 ;  /* 0x000000130b05c211 */ /* 0x000fe400008f140e */
[----:B----4-:R-:W-:-:S03]  /*be00*/  @!P3 LEA R2, P0, R10, R20, 0x2 ;  /* 0x000000140a02b211 */ /* 0x010fc600078010ff */
[----:B------:R1:W-:Y:S01]  /*be10*/  @!P4 STG.E desc[UR16][R4.64], R22 ;  /* 0x000000160400c986 */ /* 0x0003e2000c101910 */
[----:B------:R-:W-:-:S05]  /*be20*/  @!P3 LEA.HI.X R3, R10, R21, R3, 0x2, P0 ;  /* 0x000000150a03b211 */ /* 0x000fca00000f1403 */
[----:B------:R1:W-:Y:S04]  /*be30*/  @!P3 STG.E desc[UR16][R2.64], R23 ;  /* 0x000000170200b986 */ /* 0x0003e8000c101910 */
.L_x_124:
[----:B------:R-:W-:Y:S05]  /*be40*/  BSYNC B0 ;  /* 0x0000000000007941 */ /* 0x000fea0003800000 */
.L_x_123:
[----:B------:R-:W-:Y:S01]  /*be50*/  ULDC.64 UR4, c[0x0][0x290] ;  /* 0x0000a40000047ab9 */ /* 0x000fe20000000a00 */
[----:B-1----:R-:W-:Y:S01]  /*be60*/  SHF.R.S32.HI R6, RZ, 0x1f, R26 ;  /* 0x0000001fff067819 */ /* 0x002fe2000001141a */
[----:B------:R-:W-:Y:S01]  /*be70*/  IMAD R0, R27, UR4, RZ ;  /* 0x000000041b007c24 */ /* 0x000fe2000f8e02ff */
[----:B------:R-:W-:Y:S01]  /*be80*/  SHF.R.S32.HI R4, RZ, 0x3, R46 ;  /* 0x00000003ff047819 */ /* 0x000fe2000001142e */
[C---:B------:R-:W-:Y:S01]  /*be90*/  IMAD.WIDE.U32 R2, R28.reuse, UR4, R12 ;  /* 0x000000041c027c25 */ /* 0x040fe2000f8e000c */
[----:B------:R-:W1:Y:S01]  /*bea0*/  LDS.128 R44, [R246] ;  /* 0x00000000f62c7984 */ /* 0x000e620000000c00 */
[----:B------:R-:W-:Y:S01]  /*beb0*/  ULDC.64 UR6, c[0x0][0x298] ;  /* 0x0000a60000067ab9 */ /* 0x000fe20000000a00 */
[----:B------:R-:W-:Y:S01]  /*bec0*/  SHF.R.S32.HI R5, RZ, 0x1f, R4 ;  /* 0x0000001fff057819 */ /* 0x000fe20000011404 */
[----:B------:R-:W-:Y:S01]  /*bed0*/  IMAD R0, R28, UR5, R0 ;  /* 0x000000051c007c24 */ /* 0x000fe2000f8e0200 */
[----:B------:R-:W-:Y:S01]  /*bee0*/  ULDC.64 UR4, c[0x0][0x2a0] ;  /* 0x0000a80000047ab9 */ /* 0x000fe20000000a00 */
[----:B------:R-:W2:Y:S01]  /*bef0*/  LDS.128 R40, [R246+0x800] ;  /* 0x00080000f6287984 */ /* 0x000ea20000000c00 */
[----:B------:R-:W-:-:S02]  /*bf00*/  IMAD R6, R6, UR4, RZ ;  /* 0x0000000406067c24 */ /* 0x000fc4000f8e02ff */
[----:B------:R-:W-:Y:S01]  /*bf10*/  IMAD.IADD R3, R3, 0x1, R0 ;  /* 0x0000000103037824 */ /* 0x000fe200078e0200 */
[----:B------:R-:W-:Y:S01]  /*bf20*/  LDS.128 R36, [R246+0x1800] ;  /* 0x00180000f6247984 */ /* 0x000fe20000000c00 */
[C---:B------:R-:W-:Y:S02]  /*bf30*/  IMAD R0, R26.reuse, UR5, R6 ;  /* 0x000000051a007c24 */ /* 0x040fe4000f8e0206 */
[----:B------:R-:W-:Y:S01]  /*bf40*/  IMAD.WIDE.U32 R2, R26, UR4, R2 ;  /* 0x000000041a027c25 */ /* 0x000fe2000f8e0002 */
[----:B------:R-:W-:Y:S01]  /*bf50*/  ULDC.64 UR4, c[0x0][0x280] ;  /* 0x0000a00000047ab9 */ /* 0x000fe20000000a00 */
[----:B------:R-:W-:Y:S02]  /*bf60*/  LDS.128 R28, [R246+0x2000] ;  /* 0x00200000f61c7984 */ /* 0x000fe40000000c00 */
[----:B------:R-:W-:Y:S02]  /*bf70*/  IMAD.WIDE R4, R34, 0x80, R4 ;  /* 0x0000008022047825 */ /* 0x000fe400078e0204 */
[----:B------:R-:W3:Y:S02]  /*bf80*/  LDS.128 R32, [R246+0x1000] ;  /* 0x00100000f6207984 */ /* 0x000ee40000000c00 */
[----:B------:R-:W-:-:S02]  /*bf90*/  IMAD.IADD R3, R3, 0x1, R0 ;  /* 0x0000000103037824 */ /* 0x000fc400078e0200 */
[----:B------:R-:W-:Y:S01]  /*bfa0*/  IMAD R0, R5, UR6, RZ ;  /* 0x0000000605007c24 */ /* 0x000fe2000f8e02ff */
[----:B------:R-:W4:Y:S01]  /*bfb0*/  LDS.128 R24, [R246+0x2800] ;  /* 0x00280000f6187984 */ /* 0x000f220000000c00 */
[----:B------:R-:W-:-:S03]  /*bfc0*/  IMAD.WIDE.U32 R2, R4, UR6, R2 ;  /* 0x0000000604027c25 */ /* 0x000fc6000f8e0002 */
[----:B------:R-:W5:Y:S01]  /*bfd0*/  LDS.128 R20, [R246+0x3000] ;  /* 0x00300000f6147984 */ /* 0x000f620000000c00 */
[----:B------:R-:W-:Y:S01]  /*bfe0*/  IMAD R0, R4, UR7, R0 ;  /* 0x0000000704007c24 */ /* 0x000fe2000f8e0200 */
[----:B------:R-:W-:Y:S01]  /*bff0*/  LEA R12, P0, R2, UR4, 0x1 ;  /* 0x00000004020c7c11 */ /* 0x000fe2000f8008ff */
[----:B------:R-:W-:Y:S01]  /*c000*/  USHF.L.U32 UR4, UR6, 0x5, URZ ;  /* 0x0000000506047899 */ /* 0x000fe2000800063f */
[----:B------:R-:W5:Y:S01]  /*c010*/  LDS.128 R16, [R246+0x3800] ;  /* 0x00380000f6107984 */ /* 0x000f620000000c00 */
[----:B------:R-:W-:Y:S01]  /*c020*/  IMAD.IADD R0, R3, 0x1, R0 ;  /* 0x0000000103007824 */ /* 0x000fe200078e0200 */
[----:B------:R-:W-:-:S04]  /*c030*/  USHF.L.U64.HI UR6, UR6, 0x5, UR7 ;  /* 0x0000000506067899 */ /* 0x000fc80008010207 */
[----:B------:R-:W-:Y:S02]  /*c040*/  LEA.HI.X R13, R2, UR5, R0, 0x1, P0 ;  /* 0x00000005020d7c11 */ /* 0x000fe400080f0c00 */
[----:B------:R-:W-:-:S03]  /*c050*/  IADD3 R2, P0, R12, UR4, RZ ;  /* 0x000000040c027c10 */ /* 0x000fc6000ff1e0ff */
[----:B-1----:R-:W-:Y:S01]  /*c060*/  STG.E.128 desc[UR16][R12.64], R44 ;  /* 0x0000002c0c007986 */ /* 0x002fe2000c101d10 */
[----:B------:R-:W-:Y:S02]  /*c070*/  IADD3.X R3, R13, UR6, RZ, P0, !PT ;  /* 0x000000060d037c10 */ /* 0x000fe400087fe4ff */
[----:B------:R-:W-:-:S03]  /*c080*/  IADD3 R10, P0, R2, UR4, RZ ;  /* 0x00000004020a7c10 */ /* 0x000fc6000ff1e0ff */
[----:B--2---:R1:W-:Y:S01]  /*c090*/  STG.E.128 desc[UR16][R2.64], R40 ;  /* 0x0000002802007986 */ /* 0x0043e2000c101d10 */
[----:B------:R-:W-:Y:S02]  /*c0a0*/  IADD3.X R11, R3, UR6, RZ, P0, !PT ;  /* 0x00000006030b7c10 */ /* 0x000fe400087fe4ff */
[----:B------:R-:W-:-:S04]  /*c0b0*/  IADD3 R8, P0, R10, UR4, RZ ;  /* 0x000000040a087c10 */ /* 0x000fc8000ff1e0ff */
[----:B------:R-:W-:Y:S02]  /*c0c0*/  IADD3.X R9, R11, UR6, RZ, P0, !PT ;  /* 0x000000060b097c10 */ /* 0x000fe400087fe4ff */
[----:B------:R-:W-:Y:S01]  /*c0d0*/  IADD3 R6, P0, R8, UR4, RZ ;  /* 0x0000000408067c10 */ /* 0x000fe2000ff1e0ff */
[----:B---3--:R2:W-:Y:S03]  /*c0e0*/  STG.E.128 desc[UR16][R10.64], R32 ;  /* 0x000000200a007986 */ /* 0x0085e6000c101d10 */
[----:B------:R-:W-:Y:S01]  /*c0f0*/  IADD3.X R7, R9, UR6, RZ, P0, !PT ;  /* 0x0000000609077c10 */ /* 0x000fe200087fe4ff */
[----:B------:R-:W-:Y:S01]  /*c100*/  STG.E.128 desc[UR16][R8.64], R36 ;  /* 0x0000002408007986 */ /* 0x000fe2000c101d10 */
[----:B------:R-:W-:-:S03]  /*c110*/  IADD3 R4, P0, R6, UR4, RZ ;  /* 0x0000000406047c10 */ /* 0x000fc6000ff1e0ff */
[----:B------:R-:W-:Y:S01]  /*c120*/  STG.E.128 desc[UR16][R6.64], R28 ;  /* 0x0000001c06007986 */ /* 0x000fe2000c101d10 */
[----:B------:R-:W-:-:S05]  /*c130*/  IADD3.X R5, R7, UR6, RZ, P0, !PT ;  /* 0x0000000607057c10 */ /* 0x000fca00087fe4ff */
[----:B----4-:R-:W-:Y:S01]  /*c140*/  STG.E.128 desc[UR16][R4.64], R24 ;  /* 0x0000001804007986 */ /* 0x010fe2000c101d10 */
[----:B-1----:R-:W-:-:S04]  /*c150*/  IADD3 R2, P0, R4, UR4, RZ ;  /* 0x0000000404027c10 */ /* 0x002fc8000ff1e0ff */
[----:B------:R-:W-:-:S05]  /*c160*/  IADD3.X R3, R5, UR6, RZ, P0, !PT ;  /* 0x0000000605037c10 */ /* 0x000fca00087fe4ff */
[----:B-----5:R-:W-:Y:S01]  /*c170*/  STG.E.128 desc[UR16][R2.64], R20 ;  /* 0x0000001402007986 */ /* 0x020fe2000c101d10 */
[----:B--2---:R-:W-:-:S04]  /*c180*/  IADD3 R10, P0, R2, UR4, RZ ;  /* 0x00000004020a7c10 */ /* 0x004fc8000ff1e0ff */
[----:B------:R-:W-:-:S05]  /*c190*/  IADD3.X R11, R3, UR6, RZ, P0, !PT ;  /* 0x00000006030b7c10 */ /* 0x000fca00087fe4ff */
[----:B------:R-:W-:Y:S01]  /*c1a0*/  STG.E.128 desc[UR16][R10.64], R16 ;  /* 0x000000100a007986 */ /* 0x000fe2000c101d10 */
[----:B------:R-:W-:Y:S05]  /*c1b0*/  EXIT ;  /* 0x000000000000794d */ /* 0x000fea0003800000 */
.L_x_125:
        /* <DEDUP_REMOVED lines=12> */
.L_x_2572:


//--------------------- .text._ZN5flash16flash_fwd_kernelI23Flash_fwd_kernel_traitsILi64ELi128ELi128ELi4ELb0ELb0EN7cutlass10bfloat16_tE19Flash_kernel_traitsILi64ELi128ELi128ELi4ES3_EELb0ELb0ELb0ELb0ELb1ELb1ELb1ELb0EEEvNS_16Flash_fwd_paramsE --------------------------
	.section	.text._ZN5flash16flash_fwd_kernelI23Flash_fwd_kernel_traitsILi64ELi128ELi128ELi4ELb0ELb0EN7cutlass10bfloat16_tE19Flash_kernel_traitsILi64ELi128ELi128ELi4ES3_EELb0ELb0ELb0ELb0ELb1ELb1ELb1ELb0EEEvNS_16Flash_fwd_paramsE,"ax",@progbits
	.align	128
        .global         _ZN5flash16flash_fwd_kernelI23Flash_fwd_kernel_traitsILi64ELi128ELi128ELi4ELb0ELb0EN7cutlass10bfloat16_tE19Flash_kernel_traitsILi64ELi128ELi128ELi4ES3_EELb0ELb0ELb0ELb0ELb1ELb1ELb1ELb0EEEvNS_16Flash_fwd_paramsE
        .type           _ZN5flash16flash_fwd_kernelI23Flash_fwd_kernel_traitsILi64ELi128ELi128ELi4ELb0ELb0EN7cutlass10bfloat16_tE19Flash_kernel_traitsILi64ELi128ELi128ELi4ES3_EELb0ELb0ELb0ELb0ELb1ELb1ELb1ELb0EEEvNS_16Flash_fwd_paramsE,@function
        .size           _ZN5flash16flash_fwd_kernelI23Flash_fwd_kernel_traitsILi64ELi128ELi128ELi4ELb0ELb0EN7cutlass10bfloat16_tE19Flash_kernel_traitsILi64ELi128ELi128ELi4ES3_EELb0ELb0ELb0ELb0ELb1ELb1ELb1ELb0EEEvNS_16Flash_fwd_paramsE,(.L_x_2573 - _ZN5flash16flash_fwd_kernelI23Flash_fwd_kernel_traitsILi64ELi128ELi128ELi4ELb0ELb0EN7cutlass10bfloat16_tE19Flash_kernel_traitsILi64ELi128ELi128ELi4ES3_EELb0ELb0ELb0ELb0ELb1ELb1ELb1ELb0EEEvNS_16Flash_fwd_paramsE)
        .other          _ZN5flash16flash_fwd_kernelI23Flash_fwd_kernel_traitsILi64ELi128ELi128ELi4ELb0ELb0EN7cutlass10bfloat16_tE19Flash_kernel_traitsILi64ELi128ELi128ELi4ES3_EELb0ELb0ELb0ELb0ELb1ELb1ELb1ELb0EEEvNS_16Flash_fwd_paramsE,@"STO_CUDA_ENTRY STV_DEFAULT"
_ZN5flash16flash_fwd_kernelI23Flash_fwd_kernel_traitsILi64ELi128ELi128ELi4ELb0ELb0EN7cutlass10bfloat16_tE19Flash_kernel_traitsILi64ELi128ELi128ELi4ES3_EELb0ELb0ELb0ELb0ELb1ELb1ELb1ELb0EEEvNS_16Flash_fwd_paramsE:
.text._ZN5flash16flash_fwd_kernelI23Flash_fwd_kernel_traitsILi64ELi128ELi128ELi4ELb0ELb0EN7cutlass10bfloat16_tE19Flash_kernel_traitsILi64ELi128ELi128ELi4ES3_EELb0ELb0ELb0ELb0ELb1ELb1ELb1ELb0EEEvNS_16Flash_fwd_paramsE:
        /* <DEDUP_REMOVED lines=55> */
[----:B---3--:R-:W-:-:S02]  /*0370*/  SHF.R.S32.HI R12, RZ, 0x1f, R31 ;  /* 0x0000001fff0c7819 */ /* 0x008fc4000001141f */
[----:B------:R-:W-:Y:S02]  /*0380*/  SHF.L.U32 R10, R17, 0x3, RZ ;  /* 0x00000003110a7819 */ /* 0x000fe400000006ff */
[----:B------:R-:W-:Y:S02]  /*0390*/  LOP3.LUT R7, R0, 0x1c0, RZ, 0xc0, !PT ;  /* 0x000001c000077812 */ /* 0x000fe400078ec0ff */
[--C-:B------:R-:W-:Y:S02]  /*03a0*/  SHF.R.S32.HI R11, RZ, 0x1f, R10.reuse ;  /* 0x0000001fff0b7819 */ /* 0x100fe4000001140a */
[--C-:B------:R-:W-:Y:S02]  /*03b0*/  LOP3.LUT R0, R7, 0x38, R10.reuse, 0xf8, !PT ;  /* 0x0000003807007812 */ /* 0x100fe400078ef80a */
[----:B------:R-:W-:Y:S01]  /*03c0*/  SHF.R.U32.HI R7, RZ, 0x3, R7 ;  /* 0x00000003ff077819 */ /* 0x000fe20000011607 */
[----:B------:R-:W-:Y:S01]  /*03d0*/  IMAD.WIDE.U32 R2, R30, UR4, R10 ;  /* 0x000000041e027c25 */ /* 0x000fe2000f8e000a */
[----:B------:R-:W-:Y:S01]  /*03e0*/  ULDC.64 UR4, c[0x0][0x258] ;  /* 0x0000960000047ab9 */ /* 0x000fe20000000a00 */
[----:B------:R-:W-:-:S02]  /*03f0*/  @!P3 ISETP.NE.AND.EX P2, PT, R19, RZ, PT, P2 ;  /* 0x000000ff1300b20c */ /* 0x000fc40003f45320 */
[----:B------:R-:W-:Y:S01]  /*0400*/  IMAD.IADD R3, R3, 0x1, R4 ;  /* 0x0000000103037824 */ /* 0x000fe200078e0204 */
[----:B-1----:R-:W-:Y:S01]  /*0410*/  IADD3 R4, R5, 0xffffffe, RZ ;  /* 0x0ffffffe05047810 */ /* 0x002fe20007ffe0ff */
[----:B------:R-:W-:Y:S01]  /*0420*/  IMAD R12, R12, UR4, RZ ;  /* 0x000000040c0c7c24 */ /* 0x000fe2000f8e02ff */
[----:B------:R-:W-:Y:S01]  /*0430*/  LOP3.LUT R13, R0, R7, RZ, 0x3c, !PT ;  /* 0x00000007000d7212 */ /* 0x000fe200078e3cff */
[C---:B------:R-:W-:Y:S01]  /*0440*/  IMAD.WIDE.U32 R2, R31.reuse, UR4, R2 ;  /* 0x000000041f027c25 */ /* 0x040fe2000f8e0002 */
[----:B------:R1:W2:Y:S01]  /*0450*/  F2I.FTZ.U32.TRUNC.NTZ R5, R4 ;  /* 0x0000000400057305 */ /* 0x0002a2000021f000 */
[----:B------:R-:W-:Y:S01]  /*0460*/  LEA.HI R0, R14, R15, RZ, 0x1 ;  /* 0x0000000f0e007211 */ /* 0x000fe200078f08ff */
[----:B------:R-:W-:Y:S01]  /*0470*/  UMOV UR4, 0x400 ;  /* 0x0000040000047882 */ /* 0x000fe20000000000 */
[----:B------:R-:W-:Y:S01]  /*0480*/  SHF.R.S32.HI R7, RZ, 0x1f, R6 ;  /* 0x0000001fff077819 */ /* 0x000fe20000011406 */
[----:B------:R-:W-:Y:S01]  /*0490*/  IMAD R12, R31, UR5, R12 ;  /* 0x000000051f0c7c24 */ /* 0x000fe2000f8e020c */
[----:B------:R-:W-:Y:S01]  /*04a0*/  LOP3.LUT R0, R0, 0xfffffffe, RZ, 0xc0, !PT ;  /* 0xfffffffe00007812 */ /* 0x000fe200078ec0ff */
[----:B------:R-:W3:Y:S03]  /*04b0*/  S2UR UR5, SR_CgaCtaId ;  /* 0x00000000000579c3 */ /* 0x000ee60000008800 */
[----:B------:R-:W-:Y:S01]  /*04c0*/  IADD3 R3, R3, R12, RZ ;  /* 0x0000000c03037210 */ /* 0x000fe20007ffe0ff */
[----:B------:R-:W-:Y:S01]  /*04d0*/  IMAD.IADD R23, R15, 0x1, -R0 ;  /* 0x000000010f177824 */ /* 0x000fe200078e0a00 */
[----:B------:R-:W-:-:S03]  /*04e0*/  LOP3.LUT R0, R14, 0xfffffff0, RZ, 0xc0, !PT ;  /* 0xfffffff00e007812 */ /* 0x000fc600078ec0ff */
[----:B------:R-:W4:Y:S01]  /*04f0*/  @!P3 LDC.64 R14, c[0x0][0x2c8] ;  /* 0x0000b200ff0ebb82 */ /* 0x000f220000000a00 */
[----:B-1----:R-:W-:Y:S02]  /*0500*/  IMAD.SHL.U32 R4, R8, 0x8, RZ ;  /* 0x0000000808047824 */ /* 0x002fe400078e00ff */
[----:B------:R-:W-:Y:S02]  /*0510*/  IMAD.IADD R0, R27, 0x1, -R0 ;  /* 0x000000011b007824 */ /* 0x000fe400078e0a00 */
[----:B------:R-:W-:Y:S01]  /*0520*/  IMAD.WIDE R8, R9, 0x80, R6 ;  /* 0x0000008009087825 */ /* 0x000fe200078e0206 */
[----:B------:R-:W-:-:S03]  /*0530*/  LOP3.LUT R13, R13, 0x7ffffe00, R4, 0xf8, !PT ;  /* 0x7ffffe000d0d7812 */ /* 0x000fc600078ef804 */
[----:B--2---:R-:W-:Y:S02]  /*0540*/  IMAD.MOV R4, RZ, RZ, -R5 ;  /* 0x000000ffff047224 */ /* 0x004fe400078e0a05 */
[----:B------:R-:W-:Y:S02]  /*0550*/  IMAD R9, R9, UR6, RZ ;  /* 0x0000000609097c24 */ /* 0x000fe4000f8e02ff */
[C---:B------:R-:W-:Y:S01]  /*0560*/  IMAD.WIDE.U32 R2, R8.reuse, UR6, R2 ;  /* 0x0000000608027c25 */ /* 0x040fe2000f8e0002 */
[----:B------:R-:W-:Y:S02]  /*0570*/  MOV R12, R4 ;  /* 0x00000004000c7202 */ /* 0x000fe40000000f00 */
[----:B------:R-:W-:Y:S01]  /*0580*/  SHF.R.S32.HI R4, RZ, 0x1f, R0 ;  /* 0x0000001fff047819 */ /* 0x000fe20000011400 */
[----:B------:R-:W-:Y:S01]  /*0590*/  IMAD R9, R8, UR7, R9 ;  /* 0x0000000708097c24 */ /* 0x000fe2000f8e0209 */
[----:B---3--:R-:W-:Y:S01]  /*05a0*/  ULEA UR5, UR5, UR4, 0x18 ;  /* 0x0000000405057291 */ /* 0x008fe2000f8ec03f */
[----:B------:R-:W-:Y:S01]  /*05b0*/  IMAD R8, R12, R24, RZ ;  /* 0x000000180c087224 */ /* 0x000fe200078e02ff */
[----:B------:R-:W-:Y:S01]  /*05c0*/  LEA.HI R22, R4, R0, RZ, 0x3 ;  /* 0x0000000004167211 */ /* 0x000fe200078f18ff */
[----:B------:R-:W-:Y:S01]  /*05d0*/  IMAD.MOV.U32 R4, RZ, RZ, RZ ;  /* 0x000000ffff047224 */ /* 0x000fe200078e00ff */
[----:B------:R-:W-:Y:S01]  /*05e0*/  IABS R12, R31 ;  /* 0x0000001f000c7213 */ /* 0x000fe20000000000 */
[----:B------:R-:W-:Y:S01]  /*05f0*/  IMAD.IADD R3, R3, 0x1, R9 ;  /* 0x0000000103037824 */ /* 0x000fe200078e0209 */
[----:B------:R-:W-:Y:S01]  /*0600*/  LEA R242, R13, UR5, 0x1 ;  /* 0x000000050df27c11 */ /* 0x000fe2000f8e08ff */
[----:B------:R-:W-:Y:S01]  /*0610*/  IMAD.HI.U32 R8, R5, R8, R4 ;  /* 0x0000000805087227 */ /* 0x000fe200078e0004 */
[----:B------:R-:W-:Y:S01]  /*0620*/  LOP3.LUT R5, R22, 0xfffffff8, RZ, 0xc0, !PT ;  /* 0xfffffff816057812 */ /* 0x000fe200078ec0ff */
[----:B------:R-:W-:Y:S01]  /*0630*/  USHF.L.U64.HI UR4, UR6, 0x5, UR7 ;  /* 0x0000000506047899 */ /* 0x000fe20008010207 */
[----:B------:R-:W-:-:S02]  /*0640*/  LEA R4, P0, R2, UR8, 0x1 ;  /* 0x0000000802047c11 */ /* 0x000fc4000f8008ff */
[----:B------:R-:W-:Y:S01]  /*0650*/  IADD3 R21, R0, -R5, RZ ;  /* 0x8000000500157210 */ /* 0x000fe20007ffe0ff */
[----:B------:R-:W-:Y:S01]  /*0660*/  IMAD.HI.U32 R0, R8, R12, RZ ;  /* 0x0000000c08007227 */ /* 0x000fe200078e00ff */
[----:B------:R-:W-:Y:S01]  /*0670*/  LEA.HI.X R5, R2, UR9, R3, 0x1, P0 ;  /* 0x0000000902057c11 */ /* 0x000fe200080f0c03 */
[----:B------:R-:W-:Y:S01]  /*0680*/  ULDC.64 UR6, c[0x0][0x230] ;  /* 0x00008c0000067ab9 */ /* 0x000fe20000000a00 */
[----:B------:R-:W-:Y:S01]  /*0690*/  IADD3 R2, P0, R4, UR15, RZ ;  /* 0x0000000f04027c10 */ /* 0x000fe2000ff1e0ff */
[----:B------:R-:W-:Y:S01]  /*06a0*/  IMAD.MOV R8, RZ, RZ, -R0 ;  /* 0x000000ffff087224 */ /* 0x000fe200078e0a00 */
[----:B------:R-:W-:Y:S01]  /*06b0*/  ULDC.64 UR8, c[0x0][0x238] ;  /* 0x00008e0000087ab9 */ /* 0x000fe20000000a00 */
[----:B------:R-:W-:Y:S01]  /*06c0*/  @!PT LDS RZ, [RZ] ;  /* 0x00000000fffff984 */ /* 0x000fe20000000800 */
[----:B------:R-:W-:Y:S01]  /*06d0*/  @!PT LDS RZ, [RZ] ;  /* 0x00000000fffff984 */ /* 0x000fe20000000800 */
[----:B------:R-:W-:Y:S01]  /*06e0*/  @!PT LDS RZ, [RZ] ;  /* 0x00000000fffff984 */ /* 0x000fe20000000800 */
[----:B------:R1:W-:Y:S01]  /*06f0*/  LDGSTS.E.BYPASS.LTC128B.128 [R242], desc[UR16][R4.64] ;  /* 0x0000000004f27fae */ /* 0x0003e2000b901d50 */
[----:B------:R-:W-:Y:S01]  /*0700*/  IADD3.X R3, R5, UR4, RZ, P0, !PT ;  /* 0x0000000405037c10 */ /* 0x000fe200087fe4ff */
[----:B------:R-:W-:Y:S01]  /*0710*/  IMAD R8, R24, R8, R12 ;  /* 0x0000000818087224 */ /* 0x000fe200078e020c */
[----:B------:R-:W-:-:S02]  /*0720*/  IADD3 R12, P1, R6, R16, RZ ;  /* 0x00000010060c7210 */ /* 0x000fc40007f3e0ff */
[----:B------:R-:W-:Y:S01]  /*0730*/  IADD3 R6, P0, R2, UR15, RZ ;  /* 0x0000000f02067c10 */ /* 0x000fe2000ff1e0ff */
[----:B------:R2:W-:Y:S01]  /*0740*/  LDGSTS.E.BYPASS.LTC128B.128 [R242+0x800], desc[UR16][R2.64] ;  /* 0x0080000002f27fae */ /* 0x0005e2000b901d50 */
[----:B------:R-:W-:Y:S02]  /*0750*/  LEA.HI.X.SX32 R13, R16, R7, 0x1, P1 ;  /* 0x00000007100d7211 */ /* 0x000fe400008f0eff */
[----:B------:R-:W-:Y:S02]  /*0760*/  ISETP.GT.U32.AND P1, PT, R24, R8, PT ;  /* 0x000000081800720c */ /* 0x000fe40003f24070 */
[----:B------:R-:W-:-:S05]  /*0770*/  IADD3.X R7, R3, UR4, RZ, P0, !PT ;  /* 0x0000000403077c10 */ /* 0x000fca00087fe4ff */
[----:B------:R3:W-:Y:S06]  /*0780*/  LDGSTS.E.BYPASS.LTC128B.128 [R242+0x1000], desc[UR16][R6.64] ;  /* 0x0100000006f27fae */ /* 0x0007ec000b901d50 */
[----:B------:R-:W-:Y:S01]  /*0790*/  @!P1 IMAD.IADD R8, R8, 0x1, -R24 ;  /* 0x0000000108089824 */ /* 0x000fe200078e0a18 */
[----:B------:R-:W-:Y:S02]  /*07a0*/  @!P1 IADD3 R0, R0, 0x1, RZ ;  /* 0x0000000100009810 */ /* 0x000fe40007ffe0ff */
[----:B------:R-:W-:Y:S02]  /*07b0*/  ISETP.NE.AND P1, PT, R29, RZ, PT ;  /* 0x000000ff1d00720c */ /* 0x000fe40003f25270 */
[----:B-1----:R-:W-:-:S02]  /*07c0*/  IADD3 R4, P0, R6, UR15, RZ ;  /* 0x0000000f06047c10 */ /* 0x002fc4000ff1e0ff */
[----:B------:R-:W-:Y:S01]  /*07d0*/  ISETP.GE.U32.AND P4, PT, R8, R24, PT ;  /* 0x000000180800720c */ /* 0x000fe20003f86070 */
[----:B------:R-:W-:Y:S01]  /*07e0*/  IMAD R8, R28, UR6, RZ ;  /* 0x000000061c087c24 */ /* 0x000fe2000f8e02ff */
[----:B------:R-:W-:Y:S01]  /*07f0*/  IADD3.X R5, R7, UR4, RZ, P0, !PT ;  /* 0x0000000407057c10 */ /* 0x000fe200087fe4ff */
[----:B--2---:R-:W-:Y:S02]  /*0800*/  IMAD R2, R13, UR12, RZ ;  /* 0x0000000c0d027c24 */ /* 0x004fe4000f8e02ff */
[----:B------:R-:W-:Y:S02]  /*0810*/  IMAD R8, R30, UR7, R8 ;  /* 0x000000071e087c24 */ /* 0x000fe4000f8e0208 */
[----:B------:R1:W-:Y:S01]  /*0820*/  LDGSTS.E.BYPASS.LTC128B.128 [R242+0x1800], desc[UR16][R4.64] ;  /* 0x0180000004f27fae */ /* 0x0003e2000b901d50 */
[----:B------:R-:W-:Y:S01]  /*0830*/  IMAD R9, R12, UR13, R2 ;  /* 0x0000000d0c097c24 */ /* 0x000fe2000f8e0202 */
[----:B------:R-:W-:-:S04]  /*0840*/  IADD3 R2, P0, R4, UR15, RZ ;  /* 0x0000000f04027c10 */ /* 0x000fc8000ff1e0ff */
[----:B------:R-:W-:Y:S01]  /*0850*/  IADD3.X R3, R5, UR4, RZ, P0, !PT ;  /* 0x0000000405037c10 */ /* 0x000fe200087fe4ff */
[----:B---3--:R-:W-:-:S04]  /*0860*/  IMAD.WIDE.U32 R6, R12, UR12, R10 ;  /* 0x0000000c0c067c25 */ /* 0x008fc8000f8e000a */
[----:B------:R2:W-:Y:S01]  /*0870*/  LDGSTS.E.BYPASS.LTC128B.128 [R242+0x2000], desc[UR16][R2.64] ;  /* 0x0200000002f27fae */ /* 0x0005e2000b901d50 */
[----:B------:R-:W-:Y:S01]  /*0880*/  @P4 VIADD R0, R0, 0x1 ;  /* 0x0000000100004836 */ /* 0x000fe20000000000 */
[----:B-1----:R-:W-:Y:S01]  /*0890*/  IADD3 R5, R7, R9, RZ ;  /* 0x0000000907057210 */ /* 0x002fe20007ffe0ff */
[----:B------:R-:W-:Y:S01]  /*08a0*/  IMAD.MOV.U32 R4, RZ, RZ, R6 ;  /* 0x000000ffff047224 */ /* 0x000fe200078e0006 */
[----:B------:R-:W-:Y:S02]  /*08b0*/  LOP3.LUT R7, R31, R29, RZ, 0x3c, !PT ;  /* 0x0000001d1f077212 */ /* 0x000fe400078e3cff */
[----:B----4-:R-:W-:Y:S01]  /*08c0*/  @!P3 SEL R6, R15, RZ, P2 ;  /* 0x000000ff0f06b207 */ /* 0x010fe20001000000 */
[----:B------:R-:W-:Y:S01]  /*08d0*/  IMAD.WIDE.U32 R4, R30, UR6, R4 ;  /* 0x000000061e047c25 */ /* 0x000fe2000f8e0004 */
[----:B------:R-:W-:Y:S01]  /*08e0*/  ISETP.GE.AND P0, PT, R7, RZ, PT ;  /* 0x000000ff0700720c */ /* 0x000fe20003f06270 */
[----:B------:R-:W-:Y:S01]  /*08f0*/  ULDC.64 UR6, c[0x0][0x260] ;  /* 0x0000980000067ab9 */ /* 0x000fe20000000a00 */
[----:B------:R-:W-:Y:S01]  /*0900*/  @!P3 IADD3 R89, R6, R14, -R16 ;  /* 0x0000000e0659b210 */ /* 0x000fe20007ffe810 */
[----:B------:R-:W-:Y:S01]  /*0910*/  IMAD.MOV.U32 R14, RZ, RZ, R0 ;  /* 0x000000ffff0e7224 */ /* 0x000fe200078e0000 */
[----:B--2---:R-:W-:-:S02]  /*0920*/  IADD3 R2, P2, R2, UR15, RZ ;  /* 0x0000000f02027c10 */ /* 0x004fc4000ff5e0ff */
[----:B------:R-:W-:Y:S02]  /*0930*/  IADD3 R0, R89, 0x7f, RZ ;  /* 0x0000007f59007810 */ /* 0x000fe40007ffe0ff */
        /* <DEDUP_REMOVED lines=10> */
[----:B------:R-:W-:Y:S01]  /*09e0*/  IMAD R8, R28, UR8, RZ ;  /* 0x000000081c087c24 */ /* 0x000fe2000f8e02ff */
[----:B------:R-:W-:Y:S01]  /*09f0*/  MOV R2, R4 ;  /* 0x0000000400027202 */ /* 0x000fe20000000f00 */
        /* <DEDUP_REMOVED lines=16> */
[----:B------:R-:W-:Y:S01]  /*0b00*/  IADD3 R3, R3, R0, RZ ;  /* 0x0000000003037210 */ /* 0x000fe20007ffe0ff */
[----:B------:R-:W-:Y:S01]  /*0b10*/  IMAD.IADD R209, R33, 0x1, R4 ;  /* 0x0000000121d17824 */ /* 0x000fe200078e0204 */
[----:B------:R-:W-:Y:S01]  /*0b20*/  STL.64 [R1+0x70], R32 ;  /* 0x0000702001007387 */ /* 0x000fe20000100a00 */
[----:B------:R-:W-:Y:S02]  /*0b30*/  IMAD.MOV.U32 R208, RZ, RZ, R32 ;  /* 0x000000ffffd07224 */ /* 0x000fe400078e0020 */
[----:B------:R-:W-:Y:S02]  /*0b40*/  IMAD R0, R16, UR20, R5 ;  /* 0x0000001410007c24 */ /* 0x000fe4000f8e0205 */
[----:B------:R-:W-:Y:S01]  /*0b50*/  IMAD.WIDE.U32 R4, R15, UR20, R208 ;  /* 0x000000140f047c25 */ /* 0x000fe2000f8e00d0 */
[----:B------:R-:W-:Y:S03]  /*0b60*/  STL.64 [R1+0x60], R208 ;  /* 0x000060d001007387 */ /* 0x000fe60000100a00 */
[----:B------:R-:W-:Y:S01]  /*0b70*/  IMAD.WIDE.U32 R10, R30, UR8, R2 ;  /* 0x000000081e0a7c25 */ /* 0x000fe2000f8e0002 */
[----:B------:R-:W-:-:S02]  /*0b80*/  IADD3 R0, R5, R0, RZ ;  /* 0x0000000005007210 */ /* 0x000fc40007ffe0ff */
[----:B------:R-:W-:Y:S01]  /*0b90*/  LEA R12, P0, R4, UR6, 0x1 ;  /* 0x00000006040c7c11 */ /* 0x000fe2000f8008ff */
[----:B------:R-:W-:Y:S01]  /*0ba0*/  IMAD R8, R30, UR9, R8 ;  /* 0x000000091e087c24 */ /* 0x000fe2000f8e0208 */
[----:B------:R-:W-:Y:S02]  /*0bb0*/  ULDC.64 UR8, c[0x0][0x268] ;  /* 0x00009a0000087ab9 */ /* 0x000fe40000000a00 */
[----:B------:R-:W-:Y:S01]  /*0bc0*/  LEA.HI.X R13, R4, UR7, R0, 0x1, P0 ;  /* 0x00000007040d7c11 */ /* 0x000fe200080f0c00 */
[----:B------:R-:W-:Y:S01]  /*0bd0*/  IMAD.IADD R5, R11, 0x1, R8 ;  /* 0x000000010b057824 */ /* 0x000fe200078e0208 */
[----:B------:R-:W-:Y:S01]  /*0be0*/  IADD3 R2, P0, R12, UR14, RZ ;  /* 0x0000000e0c027c10 */ /* 0x000fe2000ff1e0ff */
[----:B------:R-:W-:Y:S01]  /*0bf0*/  IMAD R0, R9, UR8, RZ ;  /* 0x0000000809007c24 */ /* 0x000fe2000f8e02ff */
[----:B------:R-:W-:Y:S01]  /*0c00*/  MOV R4, R10 ;  /* 0x0000000a00047202 */ /* 0x000fe20000000f00 */
[----:B------:R2:W-:Y:S01]  /*0c10*/  LDGSTS.E.BYPASS.LTC128B.128 [R242+0x4000], desc[UR16][R12.64] ;  /* 0x040000000cf27fae */ /* 0x0005e2000b901d50 */
[----:B------:R-:W-:-:S02]  /*0c20*/  IADD3.X R3, R13, UR15, RZ, P0, !PT ;  /* 0x0000000f0d037c10 */ /* 0x000fc400087fe4ff */
[----:B------:R-:W-:Y:S01]  /*0c30*/  IADD3 R8, P0, R2, UR14, RZ ;  /* 0x0000000e02087c10 */ /* 0x000fe2000ff1e0ff */
[C---:B------:R-:W-:Y:S02]  /*0c40*/  IMAD.WIDE.U32 R18, R14.reuse, UR8, R4 ;  /* 0x000000080e127c25 */ /* 0x040fe4000f8e0004 */
[----:B------:R3:W-:Y:S01]  /*0c50*/  LDGSTS.E.BYPASS.LTC128B.128 [R242+0x4800], desc[UR16][R2.64] ;  /* 0x0480000002f27fae */ /* 0x0007e2000b901d50 */
[----:B------:R-:W-:Y:S01]  /*0c60*/  IADD3.X R9, R3, UR15, RZ, P0, !PT ;  /* 0x0000000f03097c10 */ /* 0x000fe200087fe4ff */
[----:B------:R-:W-:Y:S01]  /*0c70*/  IMAD R14, R14, UR9, R0 ;  /* 0x000000090e0e7c24 */ /* 0x000fe2000f8e0200 */
[----:B------:R-:W-:Y:S01]  /*0c80*/  IADD3 R10, P0, R8, UR14, RZ ;  /* 0x0000000e080a7c10 */ /* 0x000fe2000ff1e0ff */
[----:B------:R-:W-:Y:S01]  /*0c90*/  IMAD R0, R16, UR10, RZ ;  /* 0x0000000a10007c24 */ /* 0x000fe2000f8e02ff */
[----:B------:R-:W-:Y:S01]  /*0ca0*/  STL.64 [R1+0x68], R18 ;  /* 0x0000681201007387 */ /* 0x000fe20000100a00 */
[----:B------:R-:W-:Y:S01]  /*0cb0*/  ULDC.64 UR8, c[0x0][0x220] ;  /* 0x0000880000087ab9 */ /* 0x000fe20000000a00 */
[----:B------:R-:W-:Y:S01]  /*0cc0*/  IADD3.X R11, R9, UR15, RZ, P0, !PT ;  /* 0x0000000f090b7c10 */ /* 0x000fe200087fe4ff */
[----:B------:R-:W-:Y:S01]  /*0cd0*/  IMAD R0, R15, UR11, R0 ;  /* 0x0000000b0f007c24 */ /* 0x000fe2000f8e0200 */
[----:B-1----:R-:W-:Y:S01]  /*0ce0*/  IADD3 R6, P0, R10, UR14, RZ ;  /* 0x0000000e0a067c10 */ /* 0x002fe2000ff1e0ff */
[----:B------:R-:W-:Y:S03]  /*0cf0*/  LDGSTS.E.BYPASS.LTC128B.128 [R242+0x5000], desc[UR16][R8.64] ;  /* 0x0500000008f27fae */ /* 0x000fe6000b901d50 */
[----:B------:R-:W-:Y:S01]  /*0d00*/  IADD3.X R7, R11, UR15, RZ, P0, !PT ;  /* 0x0000000f0b077c10 */ /* 0x000fe200087fe4ff */
[----:B------:R-:W-:Y:S01]  /*0d10*/  LDGSTS.E.BYPASS.LTC128B.128 [R242+0x5800], desc[UR16][R10.64] ;  /* 0x058000000af27fae */ /* 0x000fe2000b901d50 */
[----:B------:R-:W-:-:S03]  /*0d20*/  IADD3 R4, P0, R6, UR14, RZ ;  /* 0x0000000e06047c10 */ /* 0x000fc6000ff1e0ff */
[----:B------:R1:W-:Y:S01]  /*0d30*/  LDGSTS.E.BYPASS.LTC128B.128 [R242+0x6000], desc[UR16][R6.64] ;  /* 0x0600000006f27fae */ /* 0x0003e2000b901d50 */
[----:B------:R-:W-:Y:S02]  /*0d40*/  IADD3.X R5, R7, UR15, RZ, P0, !PT ;  /* 0x0000000f07057c10 */ /* 0x000fe400087fe4ff */
[----:B--2---:R-:W-:-:S03]  /*0d50*/  LEA.HI R12, R26, R27, RZ, 0x5 ;  /* 0x0000001b1a0c7211 */ /* 0x004fc600078f28ff */
[----:B------:R2:W-:Y:S01]  /*0d60*/  LDGSTS.E.BYPASS.LTC128B.128 [R242+0x6800], desc[UR16][R4.64] ;  /* 0x0680000004f27fae */ /* 0x0005e2000b901d50 */
[----:B---3--:R-:W-:-:S04]  /*0d70*/  IADD3 R2, P0, R4, UR14, RZ ;  /* 0x0000000e04027c10 */ /* 0x008fc8000ff1e0ff */
[----:B------:R-:W-:-:S05]  /*0d80*/  IADD3.X R3, R5, UR15, RZ, P0, !PT ;  /* 0x0000000f05037c10 */ /* 0x000fca00087fe4ff */
[----:B------:R3:W-:Y:S01]  /*0d90*/  LDGSTS.E.BYPASS.LTC128B.128 [R242+0x7000], desc[UR16][R2.64] ;  /* 0x0700000002f27fae */ /* 0x0007e2000b901d50 */
[----:B-1----:R-:W-:-:S04]  /*0da0*/  IADD3 R6, P0, R2, UR14, RZ ;  /* 0x0000000e02067c10 */ /* 0x002fc8000ff1e0ff */
[----:B------:R-:W-:Y:S01]  /*0db0*/  IADD3.X R7, R3, UR15, RZ, P0, !PT ;  /* 0x0000000f03077c10 */ /* 0x000fe200087fe4ff */
[----:B--2---:R-:W-:-:S04]  /*0dc0*/  IMAD.WIDE.U32 R4, R15, UR10, RZ ;  /* 0x0000000a0f047c25 */ /* 0x004fc8000f8e00ff */
[----:B------:R1:W-:Y:S04]  /*0dd0*/  LDGSTS.E.BYPASS.LTC128B.128 [R242+0x7800], desc[UR16][R6.64] ;  /* 0x0780000006f27fae */ /* 0x0003e8000b901d50 */
[----:B------:R-:W0:Y:S01]  /*0de0*/  LDGDEPBAR ;  /* 0x00000000000079af */ /* 0x000e220000000000 */
[----:B---3--:R-:W-:Y:S01]  /*0df0*/  IMAD.SHL.U32 R3, R17, 0x40, RZ ;  /* 0x0000004011037824 */ /* 0x008fe200078e00ff */
[----:B------:R-:W-:Y:S02]  /*0e00*/  IADD3 R2, R5, R0, RZ ;  /* 0x0000000005027210 */ /* 0x000fe40007ffe0ff */
[----:B------:R-:W-:Y:S02]  /*0e10*/  SHF.L.U32 R5, R21, 0x6, RZ ;  /* 0x0000000615057819 */ /* 0x000fe400000006ff */
[----:B------:R-:W-:Y:S01]  /*0e20*/  LOP3.LUT R0, R3, 0x1c0, RZ, 0xc0, !PT ;  /* 0x000001c003007812 */ /* 0x000fe200078ec0ff */
[----:B------:R-:W-:-:S03]  /*0e30*/  IMAD.SHL.U32 R3, R23, 0x8, RZ ;  /* 0x0000000817037824 */ /* 0x000fc600078e00ff */
[----:B------:R-:W-:Y:S01]  /*0e40*/  LOP3.LUT R8, R0, 0x8, R25, 0xf8, !PT ;  /* 0x0000000800087812 */ /* 0x000fe200078ef819 */
[----:B-1----:R-:W-:Y:S01]  /*0e50*/  IMAD.IADD R7, R19, 0x1, R14 ;  /* 0x0000000113077824 */ /* 0x002fe200078e020e */
[----:B------:R-:W-:-:S04]  /*0e60*/  DEPBAR.LE SB0, 0x0 ;  /* 0x000080000000791a */ /* 0x000fc80000000000 */
[----:B------:R-:W-:Y:S01]  /*0e70*/  BAR.SYNC.DEFER_BLOCKING 0x0 ;  /* 0x0000000000007b1d */ /* 0x000fe20000010000 */
[----:B------:R-:W-:-:S05]  /*0e80*/  LEA R6, P0, R4, R18, 0x7 ;  /* 0x0000001204067211 */ /* 0x000fca00078038ff */
[----:B------:R1:W-:Y:S02]  /*0e90*/  STL [R1+0x58], R7 ;  /* 0x0000580701007387 */ /* 0x0003e40000100800 */
[----:B-1----:R-:W-:Y:S02]  /*0ea0*/  LEA.HI.X R7, R4, R7, R2, 0x7, P0 ;  /* 0x0000000704077211 */ /* 0x002fe400000f3c02 */
[----:B------:R-:W-:Y:S02]  /*0eb0*/  SHF.R.U32.HI R2, RZ, 0x3, R0 ;  /* 0x00000003ff027819 */ /* 0x000fe40000011600 */
[----:B------:R-:W-:Y:S02]  /*0ec0*/  LEA R4, P0, R6, UR8, 0x1 ;  /* 0x0000000806047c11 */ /* 0x000fe4000f8008ff */
[----:B------:R-:W-:Y:S02]  /*0ed0*/  LOP3.LUT R0, R5, 0x1c0, RZ, 0xc0, !PT ;  /* 0x000001c005007812 */ /* 0x000fe400078ec0ff */
[----:B------:R-:W-:-:S02]  /*0ee0*/  LOP3.LUT R9, R8, R2, RZ, 0x3c, !PT ;  /* 0x0000000208097212 */ /* 0x000fc400078e3cff */
[----:B------:R-:W-:Y:S02]  /*0ef0*/  LEA.HI.X R5, R6, UR9, R7, 0x1, P0 ;  /* 0x0000000906057c11 */ /* 0x000fe400080f0c07 */
[----:B------:R-:W-:Y:S02]  /*0f00*/  IADD3 R8, P0, R4, UR18, RZ ;  /* 0x0000001204087c10 */ /* 0x000fe4000ff1e0ff */
[----:B------:R-:W-:Y:S01]  /*0f10*/  LOP3.LUT R2, R0, 0x8, R3, 0xf8, !PT ;  /* 0x0000000800027812 */ /* 0x000fe200078ef803 */
[----:B------:R-:W-:Y:S01]  /*0f20*/  @!PT LDS RZ, [RZ] ;  /* 0x00000000fffff984 */ /* 0x000fe20000000800 */
[----:B------:R-:W-:Y:S01]  /*0f30*/  @!PT LDS RZ, [RZ] ;  /* 0x00000000fffff984 */ /* 0x000fe20000000800 */
[----:B------:R-:W-:Y:S01]  /*0f40*/  @!PT LDS RZ, [RZ] ;  /* 0x00000000fffff984 */ /* 0x000fe20000000800 */
[----:B------:R1:W-:Y:S01]  /*0f50*/  LDGSTS.E.BYPASS.LTC128B.128 [R242+0x8000], desc[UR16][R4.64] ;  /* 0x0800000004f27fae */ /* 0x0003e2000b901d50 */
[----:B------:R-:W-:Y:S02]  /*0f60*/  LEA R3, R23, R9, 0x9 ;  /* 0x0000000917037211 */ /* 0x000fe400078e48ff */
[----:B------:R-:W-:Y:S02]  /*0f70*/  IADD3 R10, P1, R8, UR18, RZ ;  /* 0x00000012080a7c10 */ /* 0x000fe4000ff3e0ff */
[----:B------:R-:W-:-:S02]  /*0f80*/  IADD3.X R9, R5, UR21, RZ, P0, !PT ;  /* 0x0000001505097c10 */ /* 0x000fc400087fe4ff */
[----:B------:R-:W-:Y:S02]  /*0f90*/  SHF.R.U32.HI R0, RZ, 0x3, R0 ;  /* 0x00000003ff007819 */ /* 0x000fe40000011600 */
[----:B------:R-:W-:Y:S01]  /*0fa0*/  IADD3 R6, P0, R10, UR18, RZ ;  /* 0x000000120a067c10 */ /* 0x000fe2000ff1e0ff */
[----:B------:R2:W-:Y:S01]  /*0fb0*/  LDGSTS.E.BYPASS.LTC128B.128 [R242+0x8800], desc[UR16][R8.64] ;  /* 0x0880000008f27fae */ /* 0x0005e2000b901d50 */
[----:B------:R-:W-:Y:S02]  /*0fc0*/  IADD3.X R11, R9, UR21, RZ, P1, !PT ;  /* 0x00000015090b7c10 */ /* 0x000fe40008ffe4ff */
[----:B------:R-:W-:Y:S01]  /*0fd0*/  LOP3.LUT R127, R2, R0, RZ, 0x3c, !PT ;  /* 0x00000000027f7212 */ /* 0x000fe200078e3cff */
[----:B------:R-:W-:Y:S01]  /*0fe0*/  IMAD.SHL.U32 R2, R22, 0x40, RZ ;  /* 0x0000004016027824 */ /* 0x000fe200078e00ff */
[----:B------:R-:W-:Y:S01]  /*0ff0*/  IADD3.X R7, R11, UR21, RZ, P0, !PT ;  /* 0x000000150b077c10 */ /* 0x000fe200087fe4ff */
[----:B------:R-:W-:Y:S01]  /*1000*/  LDGSTS.E.BYPASS.LTC128B.128 [R242+0x9000], desc[UR16][R10.64] ;  /* 0x090000000af27fae */ /* 0x000fe2000b901d50 */
[----:B------:R-:W-:-:S02]  /*1010*/  SHF.R.S32.HI R0, RZ, 0x5, R12 ;  /* 0x00000005ff007819 */ /* 0x000fc4000001140c */
[----:B------:R-:W-:Y:S01]  /*1020*/  LOP3.LUT R126, R2, 0xfffffe00, RZ, 0xc0, !PT ;  /* 0xfffffe00027e7812 */ /* 0x000fe200078ec0ff */
[----:B------:R3:W-:Y:S01]  /*1030*/  LDGSTS.E.BYPASS.LTC128B.128 [R242+0x9800], desc[UR16][R6.64] ;  /* 0x0980000006f27fae */ /* 0x0007e2000b901d50 */
[C---:B------:R-:W-:Y:S02]  /*1040*/  LEA R88, R3.reuse, UR5, 0x1 ;  /* 0x0000000503587c11 */ /* 0x040fe4000f8e08ff */
[----:B------:R-:W-:Y:S02]  /*1050*/  LEA R0, R0, R126, 0xa ;  /* 0x0000007e00007211 */ /* 0x000fe400078e50ff */
[----:B------:R-:W-:Y:S02]  /*1060*/  MOV R2, 0x20 ;  /* 0x0000002000027802 */ /* 0x000fe40000000f00 */
[----:B-1----:R-:W-:Y:S01]  /*1070*/  IADD3 R4, P1, R6, UR18, RZ ;  /* 0x0000001206047c10 */ /* 0x002fe2000ff3e0ff */
[----:B------:R-:W-:Y:S01]  /*1080*/  IMAD.IADD R0, R0, 0x1, R127 ;  /* 0x0000000100007824 */ /* 0x000fe200078e027f */
[----:B------:R-:W-:Y:S01]  /*1090*/  LEA R229, R3, UR4, 0x1 ;  /* 0x0000000403e57c11 */ /* 0x000fe2000f8e08ff */
[----:B------:R-:W-:Y:S01]  /*10a0*/  IMAD.MOV.U32 R3, RZ, RZ, 0x40 ;  /* 0x00000040ff037424 */ /* 0x000fe200078e00ff */
[----:B------:R-:W-:Y:S01]  /*10b0*/  IADD3.X R5, R7, UR21, RZ, P1, !PT ;  /* 0x0000001507057c10 */ /* 0x000fe20008ffe4ff */
[----:B------:R-:W-:Y:S01]  /*10c0*/  ULDC UR4, c[0x0][0x39c] ;  /* 0x0000e70000047ab9 */ /* 0x000fe20000000800 */
[----:B------:R-:W-:-:S02]  /*10d0*/  LEA R230, R0, UR5, 0x1 ;  /* 0x0000000500e67c11 */ /* 0x000fc4000f8e08ff */
[----:B------:R-:W-:Y:S01]  /*10e0*/  IADD3 R234, R229, 0x40, RZ ;  /* 0x00000040e5ea7810 */ /* 0x000fe20007ffe0ff */
[----:B------:R1:W-:Y:S01]  /*10f0*/  LDGSTS.E.BYPASS.LTC128B.128 [R242+0xa000], desc[UR16][R4.64] ;  /* 0x0a00000004f27fae */ /* 0x0003e2000b901d50 */
[----:B--2---:R-:W-:-:S04]  /*1100*/  IADD3 R8, P0, R4, UR18, RZ ;  /* 0x0000001204087c10 */ /* 0x004fc8000ff1e0ff */
[----:B------:R-:W-:-:S05]  /*1110*/  IADD3.X R9, R5, UR21, RZ, P0, !PT ;  /* 0x0000001505097c10 */ /* 0x000fca00087fe4ff */
[----:B------:R2:W-:Y:S01]  /*1120*/  LDGSTS.E.BYPASS.LTC128B.128 [R242+0xa800], desc[UR16][R8.64] ;  /* 0x0a80000008f27fae */ /* 0x0005e2000b901d50 */
[----:B---3--:R-:W-:-:S04]  /*1130*/  IADD3 R6, P1, R8, UR18, RZ ;  /* 0x0000001208067c10 */ /* 0x008fc8000ff3e0ff */
[----:B------:R-:W-:Y:S02]  /*1140*/  IADD3.X R7, R9, UR21, RZ, P1, !PT ;  /* 0x0000001509077c10 */ /* 0x000fe40008ffe4ff */
[----:B------:R-:W-:-:S03]  /*1150*/  LOP3.LUT P1, RZ, R21, 0x2, RZ, 0xc0, !PT ;  /* 0x0000000215ff7812 */ /* 0x000fc6000782c0ff */
[----:B------:R-:W-:Y:S01]  /*1160*/  LDGSTS.E.BYPASS.LTC128B.128 [R242+0xb000], desc[UR16][R6.64] ;  /* 0x0b00000006f27fae */ /* 0x000fe2000b901d50 */
[----:B-1----:R-:W-:-:S04]  /*1170*/  IADD3 R4, P0, R6, UR18, RZ ;  /* 0x0000001206047c10 */ /* 0x002fc8000ff1e0ff */
[----:B------:R-:W-:Y:S02]  /*1180*/  IADD3.X R5, R7, UR21, RZ, P0, !PT ;  /* 0x0000001507057c10 */ /* 0x000fe400087fe4ff */
[----:B------:R-:W-:-:S03]  /*1190*/  LOP3.LUT P0, RZ, R17, 0x2, RZ, 0xc0, !PT ;  /* 0x0000000211ff7812 */ /* 0x000fc6000780c0ff */
[----:B------:R1:W-:Y:S01]  /*11a0*/  LDGSTS.E.BYPASS.LTC128B.128 [R242+0xb800], desc[UR16][R4.64] ;  /* 0x0b80000004f27fae */ /* 0x0003e2000b901d50 */
[C---:B------:R-:W-:Y:S02]  /*11b0*/  SEL R0, R2.reuse, 0xffffffe0, !P0 ;  /* 0xffffffe002007807 */ /* 0x040fe40004000000 */
[----:B------:R-:W-:Y:S01]  /*11c0*/  SEL R2, R2, 0xffffffe0, !P1 ;  /* 0xffffffe002027807 */ /* 0x000fe20004800000 */
[----:B------:R-:W-:Y:S01]  /*11d0*/  LDSM.16.M88.4 R32, [R230] ;  /* 0x00000000e620783b */ /* 0x000fe20000000200 */
[----:B------:R-:W-:Y:S02]  /*11e0*/  IADD3 R228, R229, R0, RZ ;  /* 0x00000000e5e47210 */ /* 0x000fe40007ffe0ff */
[----:B------:R-:W-:Y:S01]  /*11f0*/  LOP3.LUT P0, RZ, R17, 0x4, RZ, 0xc0, !PT ;  /* 0x0000000411ff7812 */ /* 0x000fe2000780c0ff */
[----:B------:R-:W1:Y:S01]  /*1200*/  LDSM.16.M88.4 R36, [R88+0x4000] ;  /* 0x004000005824783b */ /* 0x000e620000000200 */
[----:B------:R-:W-:Y:S01]  /*1210*/  IMAD.IADD R233, R230, 0x1, R2 ;  /* 0x00000001e6e97824 */ /* 0x000fe200078e0202 */
[----:B------:R-:W-:-:S02]  /*1220*/  LOP3.LUT P1, RZ, R21, 0x4, RZ, 0xc0, !PT ;  /* 0x0000000415ff7812 */ /* 0x000fc4000782c0ff */
[----:B------:R-:W3:Y:S02]  /*1230*/  LDSM.16.M88.4 R28, [R230+0x2000] ;  /* 0x00200000e61c783b */ /* 0x000ee40000000200 */
[----:B------:R-:W-:Y:S02]  /*1240*/  SEL R3, R3, 0xffffffc0, !P1 ;  /* 0xffffffc003037807 */ /* 0x000fe40004800000 */
[----:B------:R-:W-:Y:S02]  /*1250*/  LDSM.16.M88.4 R24, [R233] ;  /* 0x00000000e918783b */ /* 0x000fe40000000200 */
[----:B------:R-:W-:Y:S02]  /*1260*/  IADD3 R231, R230, R3, RZ ;  /* 0x00000003e6e77210 */ /* 0x000fe40007ffe0ff */
[----:B------:R-:W4:Y:S01]  /*1270*/  LDSM.16.M88.4 R40, [R228] ;  /* 0x00000000e428783b */ /* 0x000f220000000200 */
[----:B------:R-:W-:Y:S01]  /*1280*/  @P0 VIADD R234, R229, 0xffffffc0 ;  /* 0xffffffc0e5ea0836 */ /* 0x000fe20000000000 */
[----:B------:R-:W-:-:S02]  /*1290*/  IADD3 R232, R2, R231, RZ ;  /* 0x000000e702e87210 */ /* 0x000fc40007ffe0ff */
[----:B------:R-:W4:Y:S01]  /*12a0*/  LDSM.16.M88.4 R20, [R233+0x2000] ;  /* 0x00200000e914783b */ /* 0x000f220000000200 */
[----:B------:R-:W-:Y:S01]  /*12b0*/  IMAD.IADD R227, R0, 0x1, R234 ;  /* 0x0000000100e37824 */ /* 0x000fe200078e02ea */
[----:B------:R-:W-:Y:S02]  /*12c0*/  ISETP.GE.AND P0, PT, R89, 0x81, PT ;  /* 0x000000815900780c */ /* 0x000fe40003f06270 */
[----:B------:R-:W-:Y:S04]  /*12d0*/  LDSM.16.M88.4 R44, [R234] ;  /* 0x00000000ea2c783b */ /* 0x000fe80000000200 */
[----:B------:R-:W4:Y:S04]  /*12e0*/  LDSM.16.M88.4 R16, [R231] ;  /* 0x00000000e710783b */ /* 0x000f280000000200 */
[----:B------:R-:W4:Y:S04]  /*12f0*/  LDSM.16.M88.4 R12, [R231+0x2000] ;  /* 0x00200000e70c783b */ /* 0x000f280000000200 */
[----:B------:R-:W-:Y:S04]  /*1300*/  LDSM.16.M88.4 R48, [R227] ;  /* 0x00000000e330783b */ /* 0x000fe80000000200 */
[----:B--2---:R-:W2:Y:S01]  /*1310*/  LDSM.16.M88.4 R8, [R232] ;  /* 0x00000000e808783b */ /* 0x004ea20000000200 */
[-C--:B-1----:R-:W-:Y:S03]  /*1320*/  HMMA.16816.F32.BF16 R4, R32, R36.reuse, RZ ;  /* 0x000000242004723c */ /* 0x082fe600000418ff */
[----:B------:R-:W0:Y:S03]  /*1330*/  LDGDEPBAR ;  /* 0x00000000000079af */ /* 0x000e260000000000 */
[----:B---3--:R-:W-:Y:S06]  /*1340*/  HMMA.16816.F32.BF16 R52, R28, R36, RZ ;  /* 0x000000241c34723c */ /* 0x008fec00000418ff */
[-C--:B------:R-:W-:Y:S06]  /*1350*/  HMMA.16816.F32.BF16 R60, R32, R38.reuse, RZ ;  /* 0x00000026203c723c */ /* 0x080fec00000418ff */
[----:B------:R-:W-:Y:S01]  /*1360*/  HMMA.16816.F32.BF16 R68, R28, R38, RZ ;  /* 0x000000261c44723c */ /* 0x000fe200000418ff */
[----:B------:R-:W-:Y:S05]  /*1370*/  LDSM.16.M88.4 R36, [R228+0x800] ;  /* 0x00080000e424783b */ /* 0x000fea0000000200 */
[-C--:B----4-:R-:W-:Y:S01]  /*1380*/  HMMA.16816.F32.BF16 R56, R24, R40.reuse, R4 ;  /* 0x000000281838723c */ /* 0x090fe20000041804 */
[----:B------:R-:W1:Y:S05]  /*1390*/  LDSM.16.M88.4 R4, [R232+0x2000] ;  /* 0x00200000e804783b */ /* 0x000e6a0000000200 */
[----:B------:R-:W-:Y:S06]  /*13a0*/  HMMA.16816.F32.BF16 R52, R20, R40, R52 ;  /* 0x000000281434723c */ /* 0x000fec0000041834 */
[-C--:B------:R-:W-:Y:S06]  /*13b0*/  HMMA.16816.F32.BF16 R60, R24, R42.reuse, R60 ;  /* 0x0000002a183c723c */ /* 0x080fec000004183c */
[----:B------:R-:W-:Y:S06]  /*13c0*/  HMMA.16816.F32.BF16 R68, R20, R42, R68 ;  /* 0x0000002a1444723c */ /* 0x000fec0000041844 */
[-C--:B------:R-:W-:Y:S01]  /*13d0*/  HMMA.16816.F32.BF16 R64, R16, R44.reuse, R56 ;  /* 0x0000002c1040723c */ /* 0x080fe20000041838 */
[----:B------:R-:W3:Y:S05]  /*13e0*/  LDSM.16.M88.4 R56, [R88+0x4800] ;  /* 0x004800005838783b */ /* 0x000eea0000000200 */
[----:B------:R-:W-:Y:S06]  /*13f0*/  HMMA.16816.F32.BF16 R52, R12, R44, R52 ;  /* 0x0000002c0c34723c */ /* 0x000fec0000041834 */
[-C--:B------:R-:W-:Y:S06]  /*1400*/  HMMA.16816.F32.BF16 R60, R16, R46.reuse, R60 ;  /* 0x0000002e103c723c */ /* 0x080fec000004183c */
[----:B------:R-:W-:Y:S06]  /*1410*/  HMMA.16816.F32.BF16 R44, R12, R46, R68 ;  /* 0x0000002e0c2c723c */ /* 0x000fec0000041844 */
[-C--:B--2---:R-:W-:Y:S06]  /*1420*/  HMMA.16816.F32.BF16 R72, R8, R48.reuse, R64 ;  /* 0x000000300848723c */ /* 0x084fec0000041840 */
[----:B-1----:R-:W-:Y:S01]  /*1430*/  HMMA.16816.F32.BF16 R80, R4, R48, R52 ;  /* 0x000000300450723c */ /* 0x002fe20000041834 */
[----:B------:R-:W1:Y:S05]  /*1440*/  LDSM.16.M88.4 R52, [R234+0x800] ;  /* 0x00080000ea34783b */ /* 0x000e6a0000000200 */
[----:B------:R-:W-:Y:S06]  /*1450*/  HMMA.16816.F32.BF16 R76, R8, R50, R60 ;  /* 0x00000032084c723c */ /* 0x000fec000004183c */
[-C--:B---3--:R-:W-:Y:S06]  /*1460*/  HMMA.16816.F32.BF16 R64, R32, R56.reuse, RZ ;  /* 0x000000382040723c */ /* 0x088fec00000418ff */
[----:B------:R-:W-:Y:S01]  /*1470*/  HMMA.16816.F32.BF16 R40, R28, R56, RZ ;  /* 0x000000381c28723c */ /* 0x000fe200000418ff */
[----:B------:R-:W-:Y:S01]  /*1480*/  FMUL.FTZ R72, R72, UR4 ;  /* 0x0000000448487c20 */ /* 0x000fe20008410000 */
[----:B------:R-:W-:Y:S01]  /*1490*/  FMUL.FTZ R73, R73, UR4 ;  /* 0x0000000449497c20 */ /* 0x000fe20008410000 */
[----:B------:R-:W-:Y:S01]  /*14a0*/  FMUL.FTZ R74, R74, UR4 ;  /* 0x000000044a4a7c20 */ /* 0x000fe20008410000 */
[----:B------:R-:W-:Y:S01]  /*14b0*/  FMUL.FTZ R75, R75, UR4 ;  /* 0x000000044b4b7c20 */ /* 0x000fe20008410000 */
[----:B------:R-:W-:Y:S01]  /*14c0*/  MUFU.TANH R104, R72 ;  /* 0x0000004800687308 */ /* 0x000fe20000002400 */
[----:B------:R-:W-:Y:S01]  /*14d0*/  HMMA.16816.F32.BF16 R84, R4, R50, R44 ;  /* 0x000000320454723c */ /* 0x000fe2000004182c */
[----:B------:R-:W-:Y:S01]  /*14e0*/  LDSM.16.M88.4 R44, [R88+0x5000] ;  /* 0x00500000582c783b */ /* 0x000fe20000000200 */
[----:B------:R-:W-:Y:S01]  /*14f0*/  FMUL.FTZ R80, R80, UR4 ;  /* 0x0000000450507c20 */ /* 0x000fe20008410000 */
[----:B------:R-:W-:Y:S01]  /*1500*/  FMUL.FTZ R81, R81, UR4 ;  /* 0x0000000451517c20 */ /* 0x000fe20008410000 */
[----:B------:R-:W-:Y:S01]  /*1510*/  FMUL.FTZ R82, R82, UR4 ;  /* 0x0000000452527c20 */ /* 0x000fe20008410000 */
[----:B------:R-:W-:Y:S01]  /*1520*/  FMUL.FTZ R83, R83, UR4 ;  /* 0x0000000453537c20 */ /* 0x000fe20008410000 */
[----:B------:R-:W-:Y:S01]  /*1530*/  FMUL.FTZ R76, R76, UR4 ;  /* 0x000000044c4c7c20 */ /* 0x000fe20008410000 */
[----:B------:R-:W2:Y:S01]  /*1540*/  MUFU.TANH R106, R73 ;  /* 0x00000049006a7308 */ /* 0x000ea20000002400 */
[----:B------:R-:W-:Y:S01]  /*1550*/  FMUL.FTZ R77, R77, UR4 ;  /* 0x000000044d4d7c20 */ /* 0x000fe20008410000 */
[----:B------:R-:W-:Y:S01]  /*1560*/  FMUL.FTZ R78, R78, UR4 ;  /* 0x000000044e4e7c20 */ /* 0x000fe20008410000 */
[----:B------:R-:W-:-:S02]  /*1570*/  FMUL.FTZ R79, R79, UR4 ;  /* 0x000000044f4f7c20 */ /* 0x000fc40008410000 */
[-C--:B------:R-:W-:Y:S03]  /*1580*/  HMMA.16816.F32.BF16 R68, R24, R36.reuse, R64 ;  /* 0x000000241844723c */ /* 0x080fe60000041840 */
[----:B------:R-:W-:Y:S03]  /*1590*/  MUFU.TANH R125, R74 ;  /* 0x0000004a007d7308 */ /* 0x000fe60000002400 */
[----:B------:R-:W-:Y:S01]  /*15a0*/  HMMA.16816.F32.BF16 R60, R20, R36, R40 ;  /* 0x00000024143c723c */ /* 0x000fe20000041828 */
[----:B------:R-:W3:Y:S04]  /*15b0*/  LDSM.16.M88.4 R40, [R227+0x800] ;  /* 0x00080000e328783b */ /* 0x000ee80000000200 */
[----:B------:R4:W-:Y:S01]  /*15c0*/  MUFU.TANH R124, R75 ;  /* 0x0000004b007c7308 */ /* 0x0009e20000002400 */
[----:B------:R-:W-:Y:S01]  /*15d0*/  HMMA.16816.F32.BF16 R64, R32, R58, RZ ;  /* 0x0000003a2040723c */ /* 0x000fe200000418ff */
[----:B------:R-:W-:Y:S01]  /*15e0*/  FMUL.FTZ R84, R84, UR4 ;  /* 0x0000000454547c20 */ /* 0x000fe20008410000 */
[----:B------:R-:W-:Y:S01]  /*15f0*/  FMUL.FTZ R85, R85, UR4 ;  /* 0x0000000455557c20 */ /* 0x000fe20008410000 */
[----:B------:R-:W-:Y:S01]  /*1600*/  FMUL.FTZ R86, R86, UR4 ;  /* 0x0000000456567c20 */ /* 0x000fe20008410000 */
[----:B------:R-:W-:-:S03]  /*1610*/  FMUL.FTZ R87, R87, UR4 ;  /* 0x0000000457577c20 */ /* 0x000fc60008410000 */
[----:B------:R-:W2:Y:S05]  /*1620*/  MUFU.TANH R101, R76 ;  /* 0x0000004c00657308 */ /* 0x000eaa0000002400 */
[----:B-1----:R-:W-:Y:S03]  /*1630*/  HMMA.16816.F32.BF16 R68, R16, R52, R68 ;  /* 0x000000341044723c */ /* 0x002fe60000041844 */
[----:B------:R-:W1:Y:S03]  /*1640*/  MUFU.TANH R102, R77 ;  /* 0x0000004d00667308 */ /* 0x000e660000002400 */
[----:B----4-:R-:W-:Y:S01]  /*1650*/  HMMA.16816.F32.BF16 R72, R28, R58, RZ ;  /* 0x0000003a1c48723c */ /* 0x010fe200000418ff */
[----:B------:R-:W4:Y:S04]  /*1660*/  LDSM.16.M88.4 R56, [R228+0x1000] ;  /* 0x00100000e438783b */ /* 0x000f280000000200 */
[----:B------:R-:W-:Y:S01]  /*1670*/  MUFU.TANH R119, R78 ;  /* 0x0000004e00777308 */ /* 0x000fe20000002400 */
[----:B------:R-:W-:Y:S06]  /*1680*/  HMMA.16816.F32.BF16 R48, R12, R52, R60 ;  /* 0x000000340c30723c */ /* 0x000fec000004183c */
[-C--:B------:R-:W-:Y:S01]  /*1690*/  HMMA.16816.F32.BF16 R60, R24, R38.reuse, R64 ;  /* 0x00000026183c723c */ /* 0x080fe20000041840 */
[----:B------:R3:W-:Y:S08]  /*16a0*/  MUFU.TANH R118, R79 ;  /* 0x0000004f00767308 */ /* 0x0007f00000002400 */
[----:B------:R-:W-:Y:S03]  /*16b0*/  MUFU.TANH R108, R80 ;  /* 0x00000050006c7308 */ /* 0x000fe60000002400 */
[----:B------:R-:W-:Y:S01]  /*16c0*/  HMMA.16816.F32.BF16 R64, R20, R38, R72 ;  /* 0x000000261440723c */ /* 0x000fe20000041848 */
[----:B------:R-:W2:Y:S04]  /*16d0*/  LDSM.16.M88.4 R36, [R234+0x1000] ;  /* 0x00100000ea24783b */ /* 0x000ea80000000200 */
[----:B------:R-:W-:Y:S01]  /*16e0*/  MUFU.TANH R105, R81 ;  /* 0x0000005100697308 */ /* 0x000fe20000002400 */
[----:B---3--:R-:W-:Y:S06]  /*16f0*/  HMMA.16816.F32.BF16 R76, R8, R40, R68 ;  /* 0x00000028084c723c */ /* 0x008fec0000041844 */
[----:B------:R-:W-:Y:S01]  /*1700*/  HMMA.16816.F32.BF16 R68, R32, R44, RZ ;  /* 0x0000002c2044723c */ /* 0x000fe200000418ff */
[----:B------:R-:W-:Y:S05]  /*1710*/  MUFU.TANH R113, R82 ;  /* 0x0000005200717308 */ /* 0x000fea0000002400 */
[-C--:B------:R-:W-:Y:S03]  /*1720*/  HMMA.16816.F32.BF16 R60, R16, R54.reuse, R60 ;  /* 0x00000036103c723c */ /* 0x080fe6000004183c */
[----:B------:R3:W-:Y:S03]  /*1730*/  MUFU.TANH R115, R83 ;  /* 0x0000005300737308 */ /* 0x0007e60000002400 */
[----:B------:R-:W-:Y:S05]  /*1740*/  HMMA.16816.F32.BF16 R64, R12, R54, R64 ;  /* 0x000000360c40723c */ /* 0x000fea0000041840 */
[----:B------:R-:W-:Y:S01]  /*1750*/  MUFU.TANH R103, R84 ;  /* 0x0000005400677308 */ /* 0x000fe20000002400 */
[----:B------:R-:W-:Y:S01]  /*1760*/  FMUL.FTZ R76, R76, UR4 ;  /* 0x000000044c4c7c20 */ /* 0x000fe20008410000 */
[----:B------:R-:W-:Y:S01]  /*1770*/  FMUL.FTZ R77, R77, UR4 ;  /* 0x000000044d4d7c20 */ /* 0x000fe20008410000 */
[----:B------:R-:W-:Y:S01]  /*1780*/  FMUL.FTZ R78, R78, UR4 ;  /* 0x000000044e4e7c20 */ /* 0x000fe20008410000 */
[----:B------:R-:W-:-:S03]  /*1790*/  FMUL.FTZ R79, R79, UR4 ;  /* 0x000000044f4f7c20 */ /* 0x000fc60008410000 */
[----:B----4-:R-:W-:Y:S01]  /*17a0*/  HMMA.16816.F32.BF16 R68, R24, R56, R68 ;  /* 0x000000381844723c */ /* 0x010fe20000041844 */
[----:B------:R-:W4:Y:S05]  /*17b0*/  MUFU.TANH R96, R76 ;  /* 0x0000004c00607308 */ /* 0x000f2a0000002400 */
[----:B---3--:R-:W-:Y:S03]  /*17c0*/  HMMA.16816.F32.BF16 R80, R4, R40, R48 ;  /* 0x000000280450723c */ /* 0x008fe60000041830 */
[----:B------:R-:W3:Y:S03]  /*17d0*/  MUFU.TANH R95, R77 ;  /* 0x0000004d005f7308 */ /* 0x000ee60000002400 */
[----:B------:R-:W-:Y:S05]  /*17e0*/  HMMA.16816.F32.BF16 R48, R28, R44, RZ ;  /* 0x0000002c1c30723c */ /* 0x000fea00000418ff */
[----:B------:R-:W-:Y:S01]  /*17f0*/  MUFU.TANH R117, R78 ;  /* 0x0000004e00757308 */ /* 0x000fe20000002400 */
[----:B------:R-:W-:Y:S01]  /*1800*/  HMMA.16816.F32.BF16 R72, R8, R42, R60 ;  /* 0x0000002a0848723c */ /* 0x000fe2000004183c */
[----:B------:R-:W-:Y:S06]  /*1810*/  LDSM.16.M88.4 R60, [R88+0x5800] ;  /* 0x00580000583c783b */ /* 0x000fec0000000200 */
[----:B------:R1:W-:Y:S05]  /*1820*/  MUFU.TANH R116, R79 ;  /* 0x0000004f00747308 */ /* 0x0003ea0000002400 */
[----:B------:R-:W-:Y:S01]  /*1830*/  FMUL.FTZ R80, R80, UR4 ;  /* 0x0000000450507c20 */ /* 0x000fe20008410000 */
[----:B------:R-:W-:Y:S01]  /*1840*/  FMUL.FTZ R81, R81, UR4 ;  /* 0x0000000451517c20 */ /* 0x000fe20008410000 */
[----:B------:R-:W-:Y:S01]  /*1850*/  FMUL.FTZ R82, R82, UR4 ;  /* 0x0000000452527c20 */ /* 0x000fe20008410000 */
[----:B------:R-:W-:Y:S01]  /*1860*/  FMUL.FTZ R83, R83, UR4 ;  /* 0x0000000453537c20 */ /* 0x000fe20008410000 */
[----:B------:R-:W-:Y:S02]  /*1870*/  MUFU.TANH R94, R80 ;  /* 0x00000050005e7308 */ /* 0x000fe40000002400 */
[----:B------:R-:W-:Y:S01]  /*1880*/  HMMA.16816.F32.BF16 R52, R20, R56, R48 ;  /* 0x000000381434723c */ /* 0x000fe20000041830 */
[----:B------:R-:W4:Y:S05]  /*1890*/  LDSM.16.M88.4 R48, [R227+0x1000] ;  /* 0x00100000e330783b */ /* 0x000f2a0000000200 */
[----:B-1----:R-:W-:Y:S01]  /*18a0*/  HMMA.16816.F32.BF16 R76, R4, R42, R64 ;  /* 0x0000002a044c723c */ /* 0x002fe20000041840 */
[----:B------:R-:W-:Y:S01]  /*18b0*/  FMUL.FTZ R72, R72, UR4 ;  /* 0x0000000448487c20 */ /* 0x000fe20008410000 */
[----:B------:R-:W-:Y:S01]  /*18c0*/  FMUL.FTZ R73, R73, UR4 ;  /* 0x0000000449497c20 */ /* 0x000fe20008410000 */
[----:B------:R-:W-:Y:S01]  /*18d0*/  FMUL.FTZ R74, R74, UR4 ;  /* 0x000000044a4a7c20 */ /* 0x000fe20008410000 */
[----:B------:R-:W-:Y:S01]  /*18e0*/  FMUL.FTZ R75, R75, UR4 ;  /* 0x000000044b4b7c20 */ /* 0x000fe20008410000 */
[----:B------:R-:W1:Y:S01]  /*18f0*/  MUFU.TANH R109, R72 ;  /* 0x00000048006d7308 */ /* 0x000e620000002400 */
[----:B------:R-:W-:Y:S06]  /*1900*/  HMMA.16816.F32.BF16 R40, R32, R46, RZ ;  /* 0x0000002e2028723c */ /* 0x000fec00000418ff */
[----:B--2---:R-:W-:Y:S01]  /*1910*/  HMMA.16816.F32.BF16 R64, R16, R36, R68 ;  /* 0x000000241040723c */ /* 0x004fe20000041844 */
[----:B------:R-:W2:Y:S05]  /*1920*/  MUFU.TANH R111, R73 ;  /* 0x00000049006f7308 */ /* 0x000eaa0000002400 */
[----:B------:R-:W-:Y:S03]  /*1930*/  HMMA.16816.F32.BF16 R68, R28, R46, RZ ;  /* 0x0000002e1c44723c */ /* 0x000fe600000418ff */
[----:B------:R-:W-:Y:S03]  /*1940*/  MUFU.TANH R162, R74 ;  /* 0x0000004a00a27308 */ /* 0x000fe60000002400 */
[----:B------:R-:W-:Y:S01]  /*1950*/  HMMA.16816.F32.BF16 R44, R12, R36, R52 ;  /* 0x000000240c2c723c */ /* 0x000fe20000041834 */
[----:B------:R-:W-:Y:S01]  /*1960*/  FMUL.FTZ R76, R76, UR4 ;  /* 0x000000044c4c7c20 */ /* 0x000fe20008410000 */
[----:B------:R-:W-:Y:S01]  /*1970*/  FMUL.FTZ R77, R77, UR4 ;  /* 0x000000044d4d7c20 */ /* 0x000fe20008410000 */
[----:B------:R-:W-:Y:S01]  /*1980*/  FMUL.FTZ R78, R78, UR4 ;  /* 0x000000044e4e7c20 */ /* 0x000fe20008410000 */
[----:B------:R-:W-:Y:S01]  /*1990*/  FMUL.FTZ R79, R79, UR4 ;  /* 0x000000044f4f7c20 */ /* 0x000fe20008410000 */
[----:B------:R4:W-:Y:S01]  /*19a0*/  MUFU.TANH R160, R75 ;  /* 0x0000004b00a07308 */ /* 0x0009e20000002400 */
[----:B------:R-:W-:Y:S01]  /*19b0*/  HMMA.16816.F32.BF16 R52, R24, R58, R40 ;  /* 0x0000003a1834723c */ /* 0x000fe20000041828 */
[----:B------:R-:W3:Y:S06]  /*19c0*/  LDSM.16.M88.4 R40, [R228+0x1800] ;  /* 0x00180000e428783b */ /* 0x000eec0000000200 */
[----:B------:R-:W-:Y:S08]  /*19d0*/  MUFU.TANH R92, R81 ;  /* 0x00000051005c7308 */ /* 0x000ff00000002400 */
[----:B------:R-:W-:Y:S01]  /*19e0*/  MUFU.TANH R98, R82 ;  /* 0x0000005200627308 */ /* 0x000fe20000002400 */
[----:B----4-:R-:W-:Y:S06]  /*19f0*/  HMMA.16816.F32.BF16 R72, R8, R48, R64 ;  /* 0x000000300848723c */ /* 0x010fec0000041840 */
[----:B------:R-:W-:Y:S01]  /*1a00*/  HMMA.16816.F32.BF16 R64, R20, R58, R68 ;  /* 0x0000003a1440723c */ /* 0x000fe20000041844 */
[----:B------:R4:W-:Y:S05]  /*1a10*/  MUFU.TANH R99, R83 ;  /* 0x0000005300637308 */ /* 0x0009ea0000002400 */
[----:B------:R-:W-:Y:S03]  /*1a20*/  HMMA.16816.F32.BF16 R68, R32, R60, RZ ;  /* 0x0000003c2044723c */ /* 0x000fe600000418ff */
[----:B------:R-:W-:Y:S03]  /*1a30*/  MUFU.TANH R90, R76 ;  /* 0x0000004c005a7308 */ /* 0x000fe60000002400 */
[----:B------:R-:W-:Y:S01]  /*1a40*/  HMMA.16816.F32.BF16 R56, R16, R38, R52 ;  /* 0x000000261038723c */ /* 0x000fe20000041834 */
[----:B------:R-:W1:Y:S04]  /*1a50*/  LDSM.16.M88.4 R52, [R234+0x1800] ;  /* 0x00180000ea34783b */ /* 0x000e680000000200 */
[----:B------:R-:W-:Y:S01]  /*1a60*/  MUFU.TANH R91, R77 ;  /* 0x0000004d005b7308 */ /* 0x000fe20000002400 */
[----:B----4-:R-:W-:Y:S01]  /*1a70*/  HMMA.16816.F32.BF16 R80, R4, R48, R44 ;  /* 0x000000300450723c */ /* 0x010fe2000004182c */
[----:B------:R-:W-:Y:S01]  /*1a80*/  FMUL.FTZ R72, R72, UR4 ;  /* 0x0000000448487c20 */ /* 0x000fe20008410000 */
[----:B------:R-:W-:Y:S01]  /*1a90*/  FMUL.FTZ R73, R73, UR4 ;  /* 0x0000000449497c20 */ /* 0x000fe20008410000 */
[----:B------:R-:W-:Y:S01]  /*1aa0*/  FMUL.FTZ R74, R74, UR4 ;  /* 0x000000044a4a7c20 */ /* 0x000fe20008410000 */
[----:B------:R-:W-:-:S02]  /*1ab0*/  FMUL.FTZ R75, R75, UR4 ;  /* 0x000000044b4b7c20 */ /* 0x000fc40008410000 */
[----:B------:R-:W-:Y:S01]  /*1ac0*/  HMMA.16816.F32.BF16 R44, R28, R60, RZ ;  /* 0x0000003c1c2c723c */ /* 0x000fe200000418ff */
[----:B------:R-:W-:Y:S05]  /*1ad0*/  MUFU.TANH R93, R78 ;  /* 0x0000004e005d7308 */ /* 0x000fea0000002400 */
[----:B------:R-:W-:Y:S01]  /*1ae0*/  HMMA.16816.F32.BF16 R64, R12, R38, R64 ;  /* 0x000000260c40723c */ /* 0x000fe20000041840 */
[----:B------:R-:W4:Y:S02]  /*1af0*/  LDSM.16.M88.4 R36, [R227+0x1800] ;  /* 0x00180000e324783b */ /* 0x000f240000000200 */
[----:B------:R2:W-:Y:S03]  /*1b00*/  MUFU.TANH R97, R79 ;  /* 0x0000004f00617308 */ /* 0x0005e60000002400 */
[----:B---3--:R-:W-:Y:S05]  /*1b10*/  HMMA.16816.F32.BF16 R68, R24, R40, R68 ;  /* 0x000000281844723c */ /* 0x008fea0000041844 */
[----:B------:R-:W-:Y:S01]  /*1b20*/  MUFU.TANH R100, R85 ;  /* 0x0000005500647308 */ /* 0x000fe20000002400 */
[----:B------:R-:W-:Y:S01]  /*1b30*/  FMUL.FTZ R80, R80, UR4 ;  /* 0x0000000450507c20 */ /* 0x000fe20008410000 */
[----:B------:R-:W-:Y:S01]  /*1b40*/  FMUL.FTZ R81, R81, UR4 ;  /* 0x0000000451517c20 */ /* 0x000fe20008410000 */
[----:B------:R-:W-:Y:S01]  /*1b50*/  FMUL.FTZ R82, R82, UR4 ;  /* 0x0000000452527c20 */ /* 0x000fe20008410000 */
[----:B------:R-:W-:-:S04]  /*1b60*/  FMUL.FTZ R83, R83, UR4 ;  /* 0x0000000453537c20 */ /* 0x000fc80008410000 */
[----:B------:R-:W-:Y:S01]  /*1b70*/  MUFU.TANH R107, R86 ;  /* 0x00000056006b7308 */ /* 0x000fe20000002400 */
[----:B--2---:R-:W-:Y:S06]  /*1b80*/  HMMA.16816.F32.BF16 R76, R8, R50, R56 ;  /* 0x00000032084c723c */ /* 0x004fec0000041838 */
[----:B------:R-:W-:Y:S01]  /*1b90*/  HMMA.16816.F32.BF16 R56, R20, R40, R44 ;  /* 0x000000281438723c */ /* 0x000fe2000004182c */
[----:B------:R2:W-:Y:S01]  /*1ba0*/  MUFU.TANH R110, R87 ;  /* 0x00000057006e7308 */ /* 0x0005e20000002400 */
[----:B------:R-:W3:Y:S04]  /*1bb0*/  LDSM.16.M88.4 R44, [R88+0x6000] ;  /* 0x00600000582c783b */ /* 0x000ee80000000200 */
[----:B-1----:R-:W-:Y:S03]  /*1bc0*/  HMMA.16816.F32.BF16 R68, R16, R52, R68 ;  /* 0x000000341044723c */ /* 0x002fe60000041844 */
[----:B------:R-:W1:Y:S08]  /*1bd0*/  MUFU.TANH R179, R72 ;  /* 0x0000004800b37308 */ /* 0x000e700000002400 */
[----:B------:R-:W1:Y:S01]  /*1be0*/  MUFU.TANH R174, R73 ;  /* 0x0000004900ae7308 */ /* 0x000e620000002400 */
[----:B--2---:R-:W-:Y:S01]  /*1bf0*/  HMMA.16816.F32.BF16 R84, R4, R50, R64 ;  /* 0x000000320454723c */ /* 0x004fe20000041840 */
[----:B------:R-:W-:Y:S01]  /*1c00*/  FMUL.FTZ R76, R76, UR4 ;  /* 0x000000044c4c7c20 */ /* 0x000fe20008410000 */
[----:B------:R-:W-:Y:S01]  /*1c10*/  FMUL.FTZ R77, R77, UR4 ;  /* 0x000000044d4d7c20 */ /* 0x000fe20008410000 */
[----:B------:R-:W-:Y:S01]  /*1c20*/  FMUL.FTZ R78, R78, UR4 ;  /* 0x000000044e4e7c20 */ /* 0x000fe20008410000 */
[----:B------:R-:W-:-:S02]  /*1c30*/  FMUL.FTZ R79, R79, UR4 ;  /* 0x000000044f4f7c20 */ /* 0x000fc40008410000 */
[----:B------:R-:W-:Y:S01]  /*1c40*/  HMMA.16816.F32.BF16 R64, R32, R62, RZ ;  /* 0x0000003e2040723c */ /* 0x000fe200000418ff */
[----:B------:R-:W-:Y:S05]  /*1c50*/  MUFU.TANH R169, R74 ;  /* 0x0000004a00a97308 */ /* 0x000fea0000002400 */
[----:B------:R-:W-:Y:S01]  /*1c60*/  HMMA.16816.F32.BF16 R48, R12, R52, R56 ;  /* 0x000000340c30723c */ /* 0x000fe20000041838 */
[----:B------:R-:W2:Y:S02]  /*1c70*/  LDSM.16.M88.4 R56, [R228+0x2000] ;  /* 0x00200000e438783b */ /* 0x000ea40000000200 */
[----:B------:R4:W-:Y:S08]  /*1c80*/  MUFU.TANH R163, R75 ;  /* 0x0000004b00a37308 */ /* 0x0009f00000002400 */
[----:B------:R-:W1:Y:S01]  /*1c90*/  MUFU.TANH R134, R76 ;  /* 0x0000004c00867308 */ /* 0x000e620000002400 */
[----:B------:R-:W-:Y:S01]  /*1ca0*/  FMUL.FTZ R84, R84, UR4 ;  /* 0x0000000454547c20 */ /* 0x000fe20008410000 */
[----:B------:R-:W-:Y:S01]  /*1cb0*/  FMUL.FTZ R85, R85, UR4 ;  /* 0x0000000455557c20 */ /* 0x000fe20008410000 */
[----:B------:R-:W-:Y:S01]  /*1cc0*/  FMUL.FTZ R86, R86, UR4 ;  /* 0x0000000456567c20 */ /* 0x000fe20008410000 */
[----:B------:R-:W-:-:S04]  /*1cd0*/  FMUL.FTZ R87, R87, UR4 ;  /* 0x0000000457577c20 */ /* 0x000fc80008410000 */
[----:B------:R-:W1:Y:S01]  /*1ce0*/  MUFU.TANH R122, R77 ;  /* 0x0000004d007a7308 */ /* 0x000e620000002400 */
[----:B----4-:R-:W-:Y:S06]  /*1cf0*/  HMMA.16816.F32.BF16 R72, R28, R62, RZ ;  /* 0x0000003e1c48723c */ /* 0x010fec00000418ff */
[-C--:B------:R-:W-:Y:S01]  /*1d00*/  HMMA.16816.F32.BF16 R60, R24, R42.reuse, R64 ;  /* 0x0000002a183c723c */ /* 0x080fe20000041840 */
[----:B------:R-:W-:Y:S08]  /*1d10*/  MUFU.TANH R167, R78 ;  /* 0x0000004e00a77308 */ /* 0x000ff00000002400 */
[----:B------:R4:W-:Y:S08]  /*1d20*/  MUFU.TANH R159, R79 ;  /* 0x0000004f009f7308 */ /* 0x0009f00000002400 */
[----:B------:R-:W-:Y:S01]  /*1d30*/  MUFU.TANH R114, R84 ;  /* 0x0000005400727308 */ /* 0x000fe20000002400 */
[----:B------:R-:W-:Y:S01]  /*1d40*/  HMMA.16816.F32.BF16 R64, R20, R42, R72 ;  /* 0x0000002a1440723c */ /* 0x000fe20000041848 */
[----:B------:R-:W1:Y:S05]  /*1d50*/  LDSM.16.M88.4 R40, [R234+0x2000] ;  /* 0x00200000ea28783b */ /* 0x000e6a0000000200 */
[-C--:B------:R-:W-:Y:S01]  /*1d60*/  HMMA.16816.F32.BF16 R72, R4, R36.reuse, R48 ;  /* 0x000000240448723c */ /* 0x080fe20000041830 */
[----:B------:R-:W-:Y:S05]  /*1d70*/  MUFU.TANH R112, R85 ;  /* 0x0000005500707308 */ /* 0x000fea0000002400 */
[----:B----4-:R-:W-:Y:S03]  /*1d80*/  HMMA.16816.F32.BF16 R76, R8, R36, R68 ;  /* 0x00000024084c723c */ /* 0x010fe60000041844 */
[----:B------:R-:W-:Y:S03]  /*1d90*/  MUFU.TANH R139, R86 ;  /* 0x00000056008b7308 */ /* 0x000fe60000002400 */
[-C--:B---3--:R-:W-:Y:S05]  /*1da0*/  HMMA.16816.F32.BF16 R68, R32, R44.reuse, RZ ;  /* 0x0000002c2044723c */ /* 0x088fea00000418ff */
[----:B------:R3:W-:Y:S01]  /*1db0*/  MUFU.TANH R141, R87 ;  /* 0x00000057008d7308 */ /* 0x0007e20000002400 */
[----:B------:R-:W-:Y:S06]  /*1dc0*/  HMMA.16816.F32.BF16 R48, R28, R44, RZ ;  /* 0x0000002c1c30723c */ /* 0x000fec00000418ff */
[-C--:B------:R-:W-:Y:S01]  /*1dd0*/  HMMA.16816.F32.BF16 R64, R12, R54.reuse, R64 ;  /* 0x000000360c40723c */ /* 0x080fe20000041840 */
[----:B------:R-:W-:Y:S01]  /*1de0*/  FMUL.FTZ R72, R72, UR4 ;  /* 0x0000000448487c20 */ /* 0x000fe20008410000 */
[----:B------:R-:W-:Y:S01]  /*1df0*/  FMUL.FTZ R73, R73, UR4 ;  /* 0x0000000449497c20 */ /* 0x000fe20008410000 */
[----:B------:R-:W-:Y:S01]  /*1e00*/  FMUL.FTZ R74, R74, UR4 ;  /* 0x000000044a4a7c20 */ /* 0x000fe20008410000 */
[----:B------:R-:W-:Y:S01]  /*1e10*/  FMUL.FTZ R75, R75, UR4 ;  /* 0x000000044b4b7c20 */ /* 0x000fe20008410000 */
[----:B------:R-:W-:Y:S01]  /*1e20*/  MUFU.TANH R166, R72 ;  /* 0x0000004800a67308 */ /* 0x000fe20000002400 */
[----:B------:R-:W-:Y:S01]  /*1e30*/  HMMA.16816.F32.BF16 R60, R16, R54, R60 ;  /* 0x00000036103c723c */ /* 0x000fe2000004183c */
[----:B------:R-:W-:Y:S01]  /*1e40*/  FMUL.FTZ R76, R76, UR4 ;  /* 0x000000044c4c7c20 */ /* 0x000fe20008410000 */
[----:B------:R-:W-:Y:S01]  /*1e50*/  FMUL.FTZ R77, R77, UR4 ;  /* 0x000000044d4d7c20 */ /* 0x000fe20008410000 */
[----:B------:R-:W-:Y:S01]  /*1e60*/  FMUL.FTZ R78, R78, UR4 ;  /* 0x000000044e4e7c20 */ /* 0x000fe20008410000 */
[----:B------:R-:W-:-:S02]  /*1e70*/  FMUL.FTZ R79, R79, UR4 ;  /* 0x000000044f4f7c20 */ /* 0x000fc40008410000 */
[-C--:B--2---:R-:W-:Y:S01]  /*1e80*/  HMMA.16816.F32.BF16 R68, R24, R56.reuse, R68 ;  /* 0x000000381844723c */ /* 0x084fe20000041844 */
[----:B------:R-:W2:Y:S05]  /*1e90*/  MUFU.TANH R189, R76 ;  /* 0x0000004c00bd7308 */ /* 0x000eaa0000002400 */
[----:B------:R-:W-:Y:S01]  /*1ea0*/  HMMA.16816.F32.BF16 R52, R20, R56, R48 ;  /* 0x000000381434723c */ /* 0x000fe20000041830 */
[----:B------:R-:W4:Y:S02]  /*1eb0*/  LDSM.16.M88.4 R48, [R227+0x2000] ;  /* 0x00200000e330783b */ /* 0x000f240000000200 */
[----:B------:R-:W2:Y:S03]  /*1ec0*/  MUFU.TANH R184, R77 ;  /* 0x0000004d00b87308 */ /* 0x000ea60000002400 */
[----:B---3--:R-:W-:Y:S05]  /*1ed0*/  HMMA.16816.F32.BF16 R84, R4, R38, R64 ;  /* 0x000000260454723c */ /* 0x008fea0000041840 */
[----:B------:R-:W-:Y:S01]  /*1ee0*/  MUFU.TANH R178, R78 ;  /* 0x0000004e00b27308 */ /* 0x000fe20000002400 */
[----:B------:R-:W-:Y:S06]  /*1ef0*/  HMMA.16816.F32.BF16 R64, R32, R46, RZ ;  /* 0x0000002e2040723c */ /* 0x000fec00000418ff */
[----:B-1----:R-:W-:Y:S01]  /*1f00*/  HMMA.16816.F32.BF16 R68, R16, R40, R68 ;  /* 0x000000281044723c */ /* 0x002fe20000041844 */
[----:B------:R1:W-:Y:S08]  /*1f10*/  MUFU.TANH R173, R79 ;  /* 0x0000004f00ad7308 */ /* 0x0003f00000002400 */
[----:B------:R-:W-:Y:S03]  /*1f20*/  MUFU.TANH R158, R73 ;  /* 0x00000049009e7308 */ /* 0x000fe60000002400 */
[----:B------:R-:W-:Y:S01]  /*1f30*/  FMUL.FTZ R84, R84, UR4 ;  /* 0x0000000454547c20 */ /* 0x000fe20008410000 */
[----:B------:R-:W-:Y:S01]  /*1f40*/  FMUL.FTZ R85, R85, UR4 ;  /* 0x0000000455557c20 */ /* 0x000fe20008410000 */
[----:B------:R-:W-:Y:S01]  /*1f50*/  FMUL.FTZ R86, R86, UR4 ;  /* 0x0000000456567c20 */ /* 0x000fe20008410000 */
[----:B------:R-:W-:-:S02]  /*1f60*/  FMUL.FTZ R87, R87, UR4 ;  /* 0x0000000457577c20 */ /* 0x000fc40008410000 */
[----:B------:R-:W-:Y:S01]  /*1f70*/  MUFU.TANH R165, R74 ;  /* 0x0000004a00a57308 */ /* 0x000fe20000002400 */
[----:B-1----:R-:W-:Y:S01]  /*1f80*/  HMMA.16816.F32.BF16 R76, R8, R38, R60 ;  /* 0x00000026084c723c */ /* 0x002fe2000004183c */
[----:B------:R-:W1:Y:S05]  /*1f90*/  LDSM.16.M88.4 R60, [R88+0x6800] ;  /* 0x00680000583c783b */ /* 0x000e6a0000000200 */
[----:B------:R-:W-:Y:S01]  /*1fa0*/  HMMA.16816.F32.BF16 R36, R12, R40, R52 ;  /* 0x000000280c24723c */ /* 0x000fe20000041834 */
[----:B------:R3:W-:Y:S05]  /*1fb0*/  MUFU.TANH R171, R75 ;  /* 0x0000004b00ab7308 */ /* 0x0007ea0000002400 */
[----:B------:R-:W-:Y:S03]  /*1fc0*/  HMMA.16816.F32.BF16 R52, R24, R58, R64 ;  /* 0x0000003a1834723c */ /* 0x000fe60000041840 */
[----:B------:R-:W-:Y:S08]  /*1fd0*/  MUFU.TANH R156, R80 ;  /* 0x00000050009c7308 */ /* 0x000ff00000002400 */
[----:B------:R-:W-:Y:S01]  /*1fe0*/  MUFU.TANH R155, R81 ;  /* 0x00000051009b7308 */ /* 0x000fe20000002400 */
[----:B---3--:R-:W-:Y:S01]  /*1ff0*/  HMMA.16816.F32.BF16 R72, R28, R46, RZ ;  /* 0x0000002e1c48723c */ /* 0x008fe200000418ff */
[----:B------:R-:W3:Y:S01]  /*2000*/  LDSM.16.M88.4 R44, [R228+0x2800] ;  /* 0x00280000e42c783b */ /* 0x000ee20000000200 */
[----:B------:R-:W-:Y:S01]  /*2010*/  FMUL.FTZ R76, R76, UR4 ;  /* 0x000000044c4c7c20 */ /* 0x000fe20008410000 */
[----:B------:R-:W-:Y:S01]  /*2020*/  FMUL.FTZ R77, R77, UR4 ;  /* 0x000000044d4d7c20 */ /* 0x000fe20008410000 */
[----:B------:R-:W-:Y:S01]  /*2030*/  FMUL.FTZ R78, R78, UR4 ;  /* 0x000000044e4e7c20 */ /* 0x000fe20008410000 */
[----:B------:R-:W-:-:S02]  /*2040*/  FMUL.FTZ R79, R79, UR4 ;  /* 0x000000044f4f7c20 */ /* 0x000fc40008410000 */
[----:B------:R-:W2:Y:S08]  /*2050*/  MUFU.TANH R142, R76 ;  /* 0x0000004c008e7308 */ /* 0x000eb00000002400 */
[----:B------:R-:W2:Y:S08]  /*2060*/  MUFU.TANH R140, R77 ;  /* 0x0000004d008c7308 */ /* 0x000eb00000002400 */
[----:B------:R-:W-:Y:S01]  /*2070*/  MUFU.TANH R177, R78 ;  /* 0x0000004e00b17308 */ /* 0x000fe20000002400 */
[----:B------:R-:W-:Y:S06]  /*2080*/  HMMA.16816.F32.BF16 R64, R20, R58, R72 ;  /* 0x0000003a1440723c */ /* 0x000fec0000041848 */
[----:B------:R-:W-:Y:S01]  /*2090*/  HMMA.16816.F32.BF16 R56, R16, R42, R52 ;  /* 0x0000002a1038723c */ /* 0x000fe20000041834 */
[----:B------:R4:W-:Y:S01]  /*20a0*/  MUFU.TANH R170, R79 ;  /* 0x0000004f00aa7308 */ /* 0x0009e20000002400 */
[----:B------:R-:W2:Y:S07]  /*20b0*/  LDSM.16.M88.4 R52, [R234+0x2800] ;  /* 0x00280000ea34783b */ /* 0x000eae0000000200 */
[----:B------:R-:W-:Y:S08]  /*20c0*/  MUFU.TANH R161, R82 ;  /* 0x0000005200a17308 */ /* 0x000ff00000002400 */
[----:B------:R3:W-:Y:S01]  /*20d0*/  MUFU.TANH R172, R83 ;  /* 0x0000005300ac7308 */ /* 0x0007e20000002400 */
[----:B----4-:R-:W-:Y:S06]  /*20e0*/  HMMA.16816.F32.BF16 R76, R8, R48, R68 ;  /* 0x00000030084c723c */ /* 0x010fec0000041844 */
[----:B-1----:R-:W-:Y:S01]  /*20f0*/  HMMA.16816.F32.BF16 R68, R32, R60, RZ ;  /* 0x0000003c2044723c */ /* 0x002fe200000418ff */
[----:B------:R-:W-:Y:S05]  /*2100*/  MUFU.TANH R121, R84 ;  /* 0x0000005400797308 */ /* 0x000fea0000002400 */
[----:B------:R-:W-:Y:S03]  /*2110*/  HMMA.16816.F32.BF16 R64, R12, R42, R64 ;  /* 0x0000002a0c40723c */ /* 0x000fe60000041840 */
[----:B------:R-:W-:Y:S03]  /*2120*/  MUFU.TANH R120, R85 ;  /* 0x0000005500787308 */ /* 0x000fe60000002400 */
[----:B---3--:R-:W-:Y:S05]  /*2130*/  HMMA.16816.F32.BF16 R80, R4, R48, R36 ;  /* 0x000000300450723c */ /* 0x008fea0000041824 */
[----:B------:R-:W-:Y:S01]  /*2140*/  MUFU.TANH R138, R86 ;  /* 0x00000056008a7308 */ /* 0x000fe20000002400 */
[----:B------:R-:W-:Y:S01]  /*2150*/  HMMA.16816.F32.BF16 R36, R28, R60, RZ ;  /* 0x0000003c1c24723c */ /* 0x000fe200000418ff */
[----:B------:R-:W-:Y:S01]  /*2160*/  FMUL.FTZ R76, R76, UR4 ;  /* 0x000000044c4c7c20 */ /* 0x000fe20008410000 */
[----:B------:R-:W-:Y:S01]  /*2170*/  FMUL.FTZ R77, R77, UR4 ;  /* 0x000000044d4d7c20 */ /* 0x000fe20008410000 */
[----:B------:R-:W-:Y:S01]  /*2180*/  FMUL.FTZ R78, R78, UR4 ;  /* 0x000000044e4e7c20 */ /* 0x000fe20008410000 */
[----:B------:R-:W-:-:S02]  /*2190*/  FMUL.FTZ R79, R79, UR4 ;  /* 0x000000044f4f7c20 */ /* 0x000fc40008410000 */
[----:B------:R-:W-:Y:S01]  /*21a0*/  HMMA.16816.F32.BF16 R68, R24, R44, R68 ;  /* 0x0000002c1844723c */ /* 0x000fe20000041844 */
[----:B------:R1:W-:Y:S05]  /*21b0*/  MUFU.TANH R147, R87 ;  /* 0x0000005700937308 */ /* 0x0003ea0000002400 */
[----:B------:R-:W-:Y:S03]  /*21c0*/  HMMA.16816.F32.BF16 R72, R8, R50, R56 ;  /* 0x000000320848723c */ /* 0x000fe60000041838 */
[----:B------:R-:W3:Y:S03]  /*21d0*/  MUFU.TANH R197, R76 ;  /* 0x0000004c00c57308 */ /* 0x000ee60000002400 */
[----:B------:R-:W-:Y:S01]  /*21e0*/  HMMA.16816.F32.BF16 R56, R32, R62, RZ ;  /* 0x0000003e2038723c */ /* 0x000fe200000418ff */
[----:B------:R-:W-:Y:S01]  /*21f0*/  FMUL.FTZ R80, R80, UR4 ;  /* 0x0000000450507c20 */ /* 0x000fe20008410000 */
[----:B------:R-:W-:Y:S01]  /*2200*/  FMUL.FTZ R81, R81, UR4 ;  /* 0x0000000451517c20 */ /* 0x000fe20008410000 */
[----:B------:R-:W-:Y:S01]  /*2210*/  FMUL.FTZ R82, R82, UR4 ;  /* 0x0000000452527c20 */ /* 0x000fe20008410000 */
[----:B------:R-:W-:Y:S01]  /*2220*/  FMUL.FTZ R83, R83, UR4 ;  /* 0x0000000453537c20 */ /* 0x000fe20008410000 */
[----:B------:R-:W4:Y:S01]  /*2230*/  MUFU.TANH R194, R77 ;  /* 0x0000004d00c27308 */ /* 0x000f220000002400 */
[----:B------:R-:W-:Y:S01]  /*2240*/  HMMA.16816.F32.BF16 R40, R20, R44, R36 ;  /* 0x0000002c1428723c */ /* 0x000fe20000041824 */
[----:B------:R-:W3:Y:S05]  /*2250*/  LDSM.16.M88.4 R36, [R227+0x2800] ;  /* 0x00280000e324783b */ /* 0x000eea0000000200 */
[----:B-1----:R-:W-:Y:S01]  /*2260*/  HMMA.16816.F32.BF16 R84, R4, R50, R64 ;  /* 0x000000320454723c */ /* 0x002fe20000041840 */
[----:B------:R-:W1:Y:S01]  /*2270*/  LDSM.16.M88.4 R48, [R88+0x7000] ;  /* 0x007000005830783b */ /* 0x000e620000000200 */
[----:B------:R-:W-:Y:S04]  /*2280*/  MUFU.TANH R188, R78 ;  /* 0x0000004e00bc7308 */ /* 0x000fe80000002400 */
[----:B--2---:R-:W-:Y:S01]  /*2290*/  HMMA.16816.F32.BF16 R64, R16, R52, R68 ;  /* 0x000000341040723c */ /* 0x004fe20000041844 */
[----:B------:R-:W-:Y:S01]  /*22a0*/  FMUL.FTZ R72, R72, UR4 ;  /* 0x0000000448487c20 */ /* 0x000fe20008410000 */
[----:B------:R-:W-:Y:S01]  /*22b0*/  FMUL.FTZ R73, R73, UR4 ;  /* 0x0000000449497c20 */ /* 0x000fe20008410000 */
[----:B------:R-:W-:Y:S01]  /*22c0*/  FMUL.FTZ R74, R74, UR4 ;  /* 0x000000044a4a7c20 */ /* 0x000fe20008410000 */
[----:B------:R3:W-:Y:S01]  /*22d0*/  MUFU.TANH R182, R79 ;  /* 0x0000004f00b67308 */ /* 0x0007e20000002400 */
[----:B------:R-:W-:Y:S01]  /*22e0*/  FMUL.FTZ R75, R75, UR4 ;  /* 0x000000044b4b7c20 */ /* 0x000fe20008410000 */
[----:B------:R-:W-:Y:S06]  /*22f0*/  HMMA.16816.F32.BF16 R68, R28, R62, RZ ;  /* 0x0000003e1c44723c */ /* 0x000fec00000418ff */
[----:B------:R-:W-:Y:S01]  /*2300*/  HMMA.16816.F32.BF16 R40, R12, R52, R40 ;  /* 0x000000340c28723c */ /* 0x000fe20000041828 */
[----:B------:R-:W-:Y:S05]  /*2310*/  MUFU.TANH R176, R80 ;  /* 0x0000005000b07308 */ /* 0x000fea0000002400 */
[----:B------:R-:W-:Y:S01]  /*2320*/  HMMA.16816.F32.BF16 R60, R24, R46, R56 ;  /* 0x0000002e183c723c */ /* 0x000fe20000041838 */
[----:B------:R-:W2:Y:S01]  /*2330*/  LDSM.16.M88.4 R56, [R228+0x3000] ;  /* 0x00300000e438783b */ /* 0x000ea20000000200 */
[----:B------:R-:W-:Y:S01]  /*2340*/  FMUL.FTZ R84, R84, UR4 ;  /* 0x0000000454547c20 */ /* 0x000fe20008410000 */
[----:B------:R-:W-:Y:S01]  /*2350*/  MUFU.TANH R168, R81 ;  /* 0x0000005100a87308 */ /* 0x000fe20000002400 */
[----:B------:R-:W-:Y:S01]  /*2360*/  FMUL.FTZ R85, R85, UR4 ;  /* 0x0000000455557c20 */ /* 0x000fe20008410000 */
[----:B------:R-:W-:Y:S01]  /*2370*/  FMUL.FTZ R86, R86, UR4 ;  /* 0x0000000456567c20 */ /* 0x000fe20008410000 */
[----:B------:R-:W-:Y:S01]  /*2380*/  FMUL.FTZ R87, R87, UR4 ;  /* 0x0000000457577c20 */ /* 0x000fe20008410000 */
[----:B---3--:R-:W-:Y:S04]  /*2390*/  HMMA.16816.F32.BF16 R76, R8, R36, R64 ;  /* 0x00000024084c723c */ /* 0x008fe80000041840 */
[----:B------:R-:W-:Y:S02]  /*23a0*/  MUFU.TANH R175, R82 ;  /* 0x0000005200af7308 */ /* 0x000fe40000002400 */
[----:B------:R-:W-:Y:S06]  /*23b0*/  HMMA.16816.F32.BF16 R68, R20, R46, R68 ;  /* 0x0000002e1444723c */ /* 0x000fec0000041844 */
[----:B------:R3:W-:Y:S01]  /*23c0*/  MUFU.TANH R181, R83 ;  /* 0x0000005300b57308 */ /* 0x0007e20000002400 */
[----:B-1----:R-:W-:Y:S07]  /*23d0*/  HMMA.16816.F32.BF16 R64, R32, R48, RZ ;  /* 0x000000302040723c */ /* 0x002fee00000418ff */
[----:B------:R-:W1:Y:S01]  /*23e0*/  MUFU.TANH R148, R72 ;  /* 0x0000004800947308 */ /* 0x000e620000002400 */
[----:B------:R-:W-:Y:S03]  /*23f0*/  HMMA.16816.F32.BF16 R44, R16, R54, R60 ;  /* 0x00000036102c723c */ /* 0x000fe6000004183c */
[----:B------:R-:W-:-:S04]  /*2400*/  FMUL.FTZ R76, R76, UR4 ;  /* 0x000000044c4c7c20 */ /* 0x000fc80008410000 */
[----:B------:R-:W1:Y:S01]  /*2410*/  MUFU.TANH R146, R73 ;  /* 0x0000004900927308 */ /* 0x000e620000002400 */
[----:B---3--:R-:W-:Y:S01]  /*2420*/  HMMA.16816.F32.BF16 R80, R4, R36, R40 ;  /* 0x000000240450723c */ /* 0x008fe20000041828 */
[----:B------:R-:W3:Y:S01]  /*2430*/  LDSM.16.M88.4 R40, [R234+0x3000] ;  /* 0x00300000ea28783b */ /* 0x000ee20000000200 */
[----:B------:R-:W-:Y:S01]  /*2440*/  FMUL.FTZ R77, R77, UR4 ;  /* 0x000000044d4d7c20 */ /* 0x000fe20008410000 */
[----:B------:R-:W-:Y:S01]  /*2450*/  FMUL.FTZ R78, R78, UR4 ;  /* 0x000000044e4e7c20 */ /* 0x000fe20008410000 */
[----:B------:R-:W-:Y:S02]  /*2460*/  FMUL.FTZ R79, R79, UR4 ;  /* 0x000000044f4f7c20 */ /* 0x000fe40008410000 */
[----:B------:R-:W-:Y:S01]  /*2470*/  HMMA.16816.F32.BF16 R68, R12, R54, R68 ;  /* 0x000000360c44723c */ /* 0x000fe20000041844 */
[----:B------:R-:W-:Y:S05]  /*2480*/  MUFU.TANH R187, R74 ;  /* 0x0000004a00bb7308 */ /* 0x000fea0000002400 */
[----:B--2---:R-:W-:Y:S03]  /*2490*/  HMMA.16816.F32.BF16 R64, R24, R56, R64 ;  /* 0x000000381840723c */ /* 0x004fe60000041840 */
[----:B------:R2:W-:Y:S03]  /*24a0*/  MUFU.TANH R180, R75 ;  /* 0x0000004b00b47308 */ /* 0x0005e60000002400 */
[----:B------:R-:W-:Y:S01]  /*24b0*/  HMMA.16816.F32.BF16 R60, R8, R38, R44 ;  /* 0x00000026083c723c */ /* 0x000fe2000004182c */
[----:B------:R-:W4:Y:S04]  /*24c0*/  LDSM.16.M88.4 R44, [R227+0x3000] ;  /* 0x00300000e32c783b */ /* 0x000f280000000200 */
[----:B------:R-:W1:Y:S01]  /*24d0*/  MUFU.TANH R201, R76 ;  /* 0x0000004c00c97308 */ /* 0x000e620000002400 */
[----:B------:R-:W-:Y:S01]  /*24e0*/  FMUL.FTZ R80, R80, UR4 ;  /* 0x0000000450507c20 */ /* 0x000fe20008410000 */
[----:B------:R-:W-:Y:S01]  /*24f0*/  FMUL.FTZ R81, R81, UR4 ;  /* 0x0000000451517c20 */ /* 0x000fe20008410000 */
[----:B------:R-:W-:Y:S01]  /*2500*/  FMUL.FTZ R82, R82, UR4 ;  /* 0x0000000452527c20 */ /* 0x000fe20008410000 */
[----:B------:R-:W-:-:S04]  /*2510*/  FMUL.FTZ R83, R83, UR4 ;  /* 0x0000000453537c20 */ /* 0x000fc80008410000 */
[----:B------:R-:W1:Y:S01]  /*2520*/  MUFU.TANH R200, R77 ;  /* 0x0000004d00c87308 */ /* 0x000e620000002400 */
[----:B--2---:R-:W-:Y:S07]  /*2530*/  HMMA.16816.F32.BF16 R72, R28, R48, RZ ;  /* 0x000000301c48723c */ /* 0x004fee00000418ff */
[----:B------:R-:W-:Y:S03]  /*2540*/  MUFU.TANH R196, R78 ;  /* 0x0000004e00c47308 */ /* 0x000fe60000002400 */
[----:B------:R-:W-:Y:S01]  /*2550*/  FMUL.FTZ R60, R60, UR4 ;  /* 0x000000043c3c7c20 */ /* 0x000fe20008410000 */
[----:B------:R-:W-:Y:S01]  /*2560*/  FMUL.FTZ R61, R61, UR4 ;  /* 0x000000043d3d7c20 */ /* 0x000fe20008410000 */
[----:B------:R-:W-:Y:S01]  /*2570*/  FMUL.FTZ R62, R62, UR4 ;  /* 0x000000043e3e7c20 */ /* 0x000fe20008410000 */
[----:B------:R-:W-:-:S02]  /*2580*/  FMUL.FTZ R63, R63, UR4 ;  /* 0x000000043f3f7c20 */ /* 0x000fc40008410000 */
[----:B------:R2:W-:Y:S08]  /*2590*/  MUFU.TANH R191, R79 ;  /* 0x0000004f00bf7308 */ /* 0x0005f00000002400 */
[----:B------:R-:W1:Y:S01]  /*25a0*/  MUFU.TANH R154, R60 ;  /* 0x0000003c009a7308 */ /* 0x000e620000002400 */
[----:B------:R-:W-:Y:S07]  /*25b0*/  HMMA.16816.F32.BF16 R52, R20, R56, R72 ;  /* 0x000000381434723c */ /* 0x000fee0000041848 */
[----:B------:R-:W1:Y:S01]  /*25c0*/  MUFU.TANH R152, R61 ;  /* 0x0000003d00987308 */ /* 0x000e620000002400 */
[----:B--2---:R-:W-:Y:S01]  /*25d0*/  HMMA.16816.F32.BF16 R76, R4, R38, R68 ;  /* 0x00000026044c723c */ /* 0x004fe20000041844 */
[----:B------:R-:W2:Y:S05]  /*25e0*/  LDSM.16.M88.4 R36, [R88+0x7800] ;  /* 0x007800005824783b */ /* 0x000eaa0000000200 */
[----:B---3--:R-:W-:Y:S01]  /*25f0*/  HMMA.16816.F32.BF16 R68, R16, R40, R64 ;  /* 0x000000281044723c */ /* 0x008fe20000041840 */
[----:B------:R-:W-:Y:S05]  /*2600*/  MUFU.TANH R195, R62 ;  /* 0x0000003e00c37308 */ /* 0x000fea0000002400 */
[----:B------:R-:W-:Y:S03]  /*2610*/  HMMA.16816.F32.BF16 R64, R32, R50, RZ ;  /* 0x000000322040723c */ /* 0x000fe600000418ff */
[----:B------:R3:W-:Y:S03]  /*2620*/  MUFU.TANH R192, R63 ;  /* 0x0000003f00c07308 */ /* 0x0007e60000002400 */
[----:B------:R-:W-:Y:S05]  /*2630*/  HMMA.16816.F32.BF16 R72, R12, R40, R52 ;  /* 0x000000280c48723c */ /* 0x000fea0000041834 */
[----:B------:R-:W-:Y:S01]  /*2640*/  MUFU.TANH R137, R84 ;  /* 0x0000005400897308 */ /* 0x000fe20000002400 */
[----:B------:R-:W-:Y:S01]  /*2650*/  HMMA.16816.F32.BF16 R52, R28, R50, RZ ;  /* 0x000000321c34723c */ /* 0x000fe200000418ff */
[----:B------:R-:W-:Y:S01]  /*2660*/  FMUL.FTZ R76, R76, UR4 ;  /* 0x000000044c4c7c20 */ /* 0x000fe20008410000 */
[----:B------:R-:W-:Y:S01]  /*2670*/  FMUL.FTZ R77, R77, UR4 ;  /* 0x000000044d4d7c20 */ /* 0x000fe20008410000 */
[----:B------:R-:W-:Y:S01]  /*2680*/  FMUL.FTZ R78, R78, UR4 ;  /* 0x000000044e4e7c20 */ /* 0x000fe20008410000 */
[----:B------:R-:W-:-:S02]  /*2690*/  FMUL.FTZ R79, R79, UR4 ;  /* 0x000000044f4f7c20 */ /* 0x000fc40008410000 */
[----:B----4-:R-:W-:Y:S01]  /*26a0*/  HMMA.16816.F32.BF16 R68, R8, R44, R68 ;  /* 0x0000002c0844723c */ /* 0x010fe20000041844 */
[----:B------:R-:W-:Y:S05]  /*26b0*/  MUFU.TANH R123, R85 ;  /* 0x00000055007b7308 */ /* 0x000fea0000002400 */
[----:B------:R-:W-:Y:S03]  /*26c0*/  HMMA.16816.F32.BF16 R48, R24, R58, R64 ;  /* 0x0000003a1830723c */ /* 0x000fe60000041840 */
[----:B------:R-:W-:Y:S03]  /*26d0*/  MUFU.TANH R143, R86 ;  /* 0x00000056008f7308 */ /* 0x000fe60000002400 */
[----:B------:R-:W-:Y:S05]  /*26e0*/  HMMA.16816.F32.BF16 R64, R4, R44, R72 ;  /* 0x0000002c0440723c */ /* 0x000fea0000041848 */
[----:B------:R-:W-:Y:S01]  /*26f0*/  MUFU.TANH R151, R87 ;  /* 0x0000005700977308 */ /* 0x000fe20000002400 */
[----:B---3--:R-:W-:Y:S01]  /*2700*/  HMMA.16816.F32.BF16 R60, R20, R58, R52 ;  /* 0x0000003a143c723c */ /* 0x008fe20000041834 */
[----:B------:R-:W3:Y:S05]  /*2710*/  LDSM.16.M88.4 R56, [R228+0x3800] ;  /* 0x00380000e438783b */ /* 0x000eea0000000200 */
[----:B--2---:R-:W-:Y:S01]  /*2720*/  HMMA.16816.F32.BF16 R52, R32, R36, RZ ;  /* 0x000000242034723c */ /* 0x004fe200000418ff */
[----:B------:R-:W-:Y:S01]  /*2730*/  FMUL.FTZ R68, R68, UR4 ;  /* 0x0000000444447c20 */ /* 0x000fe20008410000 */
[----:B------:R-:W-:Y:S01]  /*2740*/  FMUL.FTZ R69, R69, UR4 ;  /* 0x0000000445457c20 */ /* 0x000fe20008410000 */
[----:B------:R-:W-:Y:S01]  /*2750*/  FMUL.FTZ R70, R70, UR4 ;  /* 0x0000000446467c20 */ /* 0x000fe20008410000 */
[----:B------:R-:W-:Y:S01]  /*2760*/  FMUL.FTZ R0, R71, UR4 ;  /* 0x0000000447007c20 */ /* 0x000fe20008410000 */
[----:B------:R-:W2:Y:S01]  /*2770*/  MUFU.TANH R206, R68 ;  /* 0x0000004400ce7308 */ /* 0x000ea20000002400 */
[----:B------:R-:W-:Y:S06]  /*2780*/  HMMA.16816.F32.BF16 R48, R16, R42, R48 ;  /* 0x0000002a1030723c */ /* 0x000fec0000041830 */
[----:B------:R-:W-:Y:S01]  /*2790*/  HMMA.16816.F32.BF16 R32, R32, R38, RZ ;  /* 0x000000262020723c */ /* 0x000fe200000418ff */
[----:B------:R-:W4:Y:S01]  /*27a0*/  MUFU.TANH R203, R69 ;  /* 0x0000004500cb7308 */ /* 0x000f220000002400 */
[----:B------:R-:W-:Y:S01]  /*27b0*/  FMUL.FTZ R64, R64, UR4 ;  /* 0x0000000440407c20 */ /* 0x000fe20008410000 */
[----:B------:R-:W-:Y:S01]  /*27c0*/  FMUL.FTZ R65, R65, UR4 ;  /* 0x0000000441417c20 */ /* 0x000fe20008410000 */
[----:B------:R-:W-:Y:S01]  /*27d0*/  FMUL.FTZ R66, R66, UR4 ;  /* 0x0000000442427c20 */ /* 0x000fe20008410000 */
[----:B------:R-:W-:Y:S01]  /*27e0*/  FMUL.FTZ R67, R67, UR4 ;  /* 0x0000000443437c20 */ /* 0x000fe20008410000 */
[----:B------:R-:W-:Y:S03]  /*27f0*/  HMMA.16816.F32.BF16 R40, R12, R42, R60 ;  /* 0x0000002a0c28723c */ /* 0x000fe6000004183c */
[----:B------:R1:W-:Y:S08]  /*2800*/  MUFU.TANH R207, R70 ;  /* 0x0000004600cf7308 */ /* 0x0003f00000002400 */
[----:B------:R2:W-:Y:S01]  /*2810*/  MUFU.TANH R205, R0 ;  /* 0x0000000000cd7308 */ /* 0x0005e20000002400 */
[----:B------:R-:W-:Y:S06]  /*2820*/  HMMA.16816.F32.BF16 R60, R8, R46, R48 ;  /* 0x0000002e083c723c */ /* 0x000fec0000041830 */
[C---:B---3--:R-:W-:Y:S01]  /*2830*/  HMMA.16816.F32.BF16 R48, R24.reuse, R56, R52 ;  /* 0x000000381830723c */ /* 0x048fe20000041834 */
[----:B------:R-:W-:Y:S01]  /*2840*/  MUFU.TANH R186, R80 ;  /* 0x0000005000ba7308 */ /* 0x000fe20000002400 */
[----:B-1----:R-:W1:Y:S04]  /*2850*/  LDSM.16.M88.4 R68, [R234+0x3800] ;  /* 0x00380000ea44783b */ /* 0x002e680000000200 */
[----:B------:R-:W-:Y:S03]  /*2860*/  HMMA.16816.F32.BF16 R52, R24, R58, R32 ;  /* 0x0000003a1834723c */ /* 0x000fe60000041820 */
[----:B------:R-:W-:Y:S01]  /*2870*/  MUFU.TANH R183, R81 ;  /* 0x0000005100b77308 */ /* 0x000fe20000002400 */
[----:B--2---:R-:W-:-:S02]  /*2880*/  FMNMX.FTZ R0, R104, R106, !PT ;  /* 0x0000006a68007209 */ /* 0x004fc40007810000 */
[----:B------:R-:W-:Y:S01]  /*2890*/  HMMA.16816.F32.BF16 R44, R4, R46, R40 ;  /* 0x0000002e042c723c */ /* 0x000fe20000041828 */
[----:B------:R-:W2:Y:S01]  /*28a0*/  LDSM.16.M88.4 R40, [R227+0x3800] ;  /* 0x00380000e328783b */ /* 0x000ea20000000200 */
[----:B------:R-:W-:Y:S01]  /*28b0*/  FMNMX.FTZ R0, R101, R0, !PT ;  /* 0x0000000065007209 */ /* 0x000fe20007810000 */
[----:B------:R-:W-:-:S04]  /*28c0*/  DEPBAR.LE SB0, 0x0 ;  /* 0x000080000000791a */ /* 0x000fc80000000000 */
[----:B------:R-:W-:Y:S01]  /*28d0*/  FMNMX.FTZ R0, R102, R0, !PT ;  /* 0x0000000066007209 */ /* 0x000fe20007810000 */
[C---:B------:R-:W-:Y:S01]  /*28e0*/  HMMA.16816.F32.BF16 R24, R28.reuse, R36, RZ ;  /* 0x000000241c18723c */ /* 0x040fe200000418ff */
[----:B------:R-:W-:Y:S01]  /*28f0*/  FMUL.FTZ R60, R60, UR4 ;  /* 0x000000043c3c7c20 */ /* 0x000fe20008410000 */
[----:B------:R-:W-:Y:S01]  /*2900*/  FMUL.FTZ R61, R61, UR4 ;  /* 0x000000043d3d7c20 */ /* 0x000fe20008410000 */
[----:B------:R-:W-:Y:S01]  /*2910*/  FMNMX.FTZ R0, R96, R0, !PT ;  /* 0x0000000060007209 */ /* 0x000fe20007810000 */
[----:B------:R-:W-:Y:S01]  /*2920*/  FMUL.FTZ R62, R62, UR4 ;  /* 0x000000043e3e7c20 */ /* 0x000fe20008410000 */
[----:B------:R-:W3:Y:S01]  /*2930*/  MUFU.TANH R153, R60 ;  /* 0x0000003c00997308 */ /* 0x000ee20000002400 */
[----:B------:R-:W-:Y:S01]  /*2940*/  HMMA.16816.F32.BF16 R28, R28, R38, RZ ;  /* 0x000000261c1c723c */ /* 0x000fe200000418ff */
[----:B------:R-:W-:Y:S01]  /*2950*/  FMNMX.FTZ R0, R95, R0, !PT ;  /* 0x000000005f007209 */ /* 0x000fe20007810000 */
[----:B------:R-:W-:-:S03]  /*2960*/  FMUL.FTZ R36, R63, UR4 ;  /* 0x000000043f247c20 */ /* 0x000fc60008410000 */
[----:B------:R-:W-:Y:S02]  /*2970*/  FMNMX.FTZ R0, R109, R0, !PT ;  /* 0x000000006d007209 */ /* 0x000fe40007810000 */
[----:B------:R4:W-:Y:S02]  /*2980*/  MUFU.TANH R185, R36 ;  /* 0x0000002400b97308 */ /* 0x0009e40000002400 */
[----:B------:R-:W-:-:S04]  /*2990*/  FMNMX.FTZ R0, R111, R0, !PT ;  /* 0x000000006f007209 */ /* 0x000fc80007810000 */
[----:B------:R-:W-:Y:S02]  /*29a0*/  FMNMX.FTZ R0, R179, R0, !PT ;  /* 0x00000000b3007209 */ /* 0x000fe40007810000 */
[----:B------:R-:W3:Y:S01]  /*29b0*/  MUFU.TANH R149, R61 ;  /* 0x0000003d00957308 */ /* 0x000ee20000002400 */
[----:B-1----:R-:W-:Y:S01]  /*29c0*/  HMMA.16816.F32.BF16 R32, R16, R68, R48 ;  /* 0x000000441020723c */ /* 0x002fe20000041830 */
[----:B------:R-:W-:-:S04]  /*29d0*/  FMNMX.FTZ R0, R174, R0, !PT ;  /* 0x00000000ae007209 */ /* 0x000fc80007810000 */
[----:B------:R-:W-:Y:S01]  /*29e0*/  FMNMX.FTZ R0, R134, R0, !PT ;  /* 0x0000000086007209 */ /* 0x000fe20007810000 */
[----:B------:R-:W-:Y:S01]  /*29f0*/  HMMA.16816.F32.BF16 R24, R20, R56, R24 ;  /* 0x000000381418723c */ /* 0x000fe20000041818 */
[----:B------:R-:W-:Y:S02]  /*2a00*/  MUFU.TANH R193, R82 ;  /* 0x0000005200c17308 */ /* 0x000fe40000002400 */
[----:B------:R-:W-:-:S03]  /*2a10*/  FMNMX.FTZ R0, R122, R0, !PT ;  /* 0x000000007a007209 */ /* 0x000fc60007810000 */
[----:B----4-:R-:W-:Y:S03]  /*2a20*/  HMMA.16816.F32.BF16 R36, R16, R70, R52 ;  /* 0x000000461024723c */ /* 0x010fe60000041834 */
[----:B------:R-:W-:Y:S03]  /*2a30*/  MUFU.TANH R190, R83 ;  /* 0x0000005300be7308 */ /* 0x000fe60000002400 */
[----:B------:R-:W-:Y:S01]  /*2a40*/  HMMA.16816.F32.BF16 R20, R20, R58, R28 ;  /* 0x0000003a1414723c */ /* 0x000fe2000004181c */
[----:B------:R-:W-:Y:S01]  /*2a50*/  FMUL.FTZ R16, R44, UR4 ;  /* 0x000000042c107c20 */ /* 0x000fe20008410000 */
[----:B------:R-:W-:-:S03]  /*2a60*/  FMUL.FTZ R17, R45, UR4 ;  /* 0x000000042d117c20 */ /* 0x000fc60008410000 */
[----:B------:R1:W-:Y:S01]  /*2a70*/  MUFU.TANH R132, R16 ;  /* 0x0000001000847308 */ /* 0x0003e20000002400 */
[----:B--2---:R-:W-:Y:S06]  /*2a80*/  HMMA.16816.F32.BF16 R32, R8, R40, R32 ;  /* 0x000000280820723c */ /* 0x004fec0000041820 */
[----:B------:R-:W-:Y:S01]  /*2a90*/  HMMA.16816.F32.BF16 R24, R12, R68, R24 ;  /* 0x000000440c18723c */ /* 0x000fe20000041818 */
[----:B------:R-:W-:Y:S05]  /*2aa0*/  MUFU.TANH R145, R76 ;  /* 0x0000004c00917308 */ /* 0x000fea0000002400 */
[----:B------:R-:W-:Y:S03]  /*2ab0*/  HMMA.16816.F32.BF16 R36, R8, R42, R36 ;  /* 0x0000002a0824723c */ /* 0x000fe60000041824 */
[----:B------:R-:W-:Y:S01]  /*2ac0*/  MUFU.TANH R144, R77 ;  /* 0x0000004d00907308 */ /* 0x000fe20000002400 */
[----:B-1----:R-:W-:-:S02]  /*2ad0*/  FMNMX.FTZ R16, R189, R0, !PT ;  /* 0x00000000bd107209 */ /* 0x002fc40007810000 */
[----:B------:R-:W-:Y:S01]  /*2ae0*/  FMNMX.FTZ R0, R108, R105, !PT ;  /* 0x000000696c007209 */ /* 0x000fe20007810000 */
[----:B------:R-:W-:Y:S01]  /*2af0*/  HMMA.16816.F32.BF16 R12, R12, R70, R20 ;  /* 0x000000460c0c723c */ /* 0x000fe20000041814 */
[----:B------:R-:W-:Y:S02]  /*2b00*/  FMNMX.FTZ R16, R184, R16, !PT ;  /* 0x00000010b8107209 */ /* 0x000fe40007810000 */
[----:B------:R-:W-:Y:S01]  /*2b10*/  FMNMX.FTZ R0, R103, R0, !PT ;  /* 0x0000000067007209 */ /* 0x000fe20007810000 */
[----:B------:R-:W-:Y:S01]  /*2b20*/  MUFU.TANH R157, R78 ;  /* 0x0000004e009d7308 */ /* 0x000fe20000002400 */
[----:B------:R-:W-:Y:S01]  /*2b30*/  FMNMX.FTZ R16, R142, R16, !PT ;  /* 0x000000108e107209 */ /* 0x000fe20007810000 */
[----:B------:R-:W-:Y:S01]  /*2b40*/  FMUL.FTZ R9, R32, UR4 ;  /* 0x0000000420097c20 */ /* 0x000fe20008410000 */
[----:B------:R-:W-:Y:S02]  /*2b50*/  FMNMX.FTZ R0, R100, R0, !PT ;  /* 0x0000000064007209 */ /* 0x000fe40007810000 */
[----:B------:R-:W-:-:S02]  /*2b60*/  FMNMX.FTZ R16, R140, R16, !PT ;  /* 0x000000108c107209 */ /* 0x000fc40007810000 */
[----:B------:R-:W-:Y:S01]  /*2b70*/  FMNMX.FTZ R0, R94, R0, !PT ;  /* 0x000000005e007209 */ /* 0x000fe20007810000 */
[----:B------:R1:W2:Y:S01]  /*2b80*/  MUFU.TANH R129, R9 ;  /* 0x0000000900817308 */ /* 0x0002a20000002400 */
[----:B------:R-:W-:Y:S01]  /*2b90*/  FMNMX.FTZ R16, R197, R16, !PT ;  /* 0x00000010c5107209 */ /* 0x000fe20007810000 */
[----:B------:R-:W-:Y:S01]  /*2ba0*/  HMMA.16816.F32.BF16 R24, R4, R40, R24 ;  /* 0x000000280418723c */ /* 0x000fe20000041818 */
[----:B------:R-:W-:Y:S02]  /*2bb0*/  FMNMX.FTZ R0, R92, R0, !PT ;  /* 0x000000005c007209 */ /* 0x000fe40007810000 */
[----:B------:R-:W-:Y:S02]  /*2bc0*/  FMNMX.FTZ R16, R194, R16, !PT ;  /* 0x00000010c2107209 */ /* 0x000fe40007810000 */
[----:B------:R-:W-:Y:S01]  /*2bd0*/  FMNMX.FTZ R0, R90, R0, !PT ;  /* 0x000000005a007209 */ /* 0x000fe20007810000 */
[----:B------:R-:W-:Y:S01]  /*2be0*/  MUFU.TANH R164, R79 ;  /* 0x0000004f00a47308 */ /* 0x000fe20000002400 */
[----:B------:R-:W-:-:S02]  /*2bf0*/  FMNMX.FTZ R8, R148, R16, !PT ;  /* 0x0000001094087209 */ /* 0x000fc40007810000 */
[----:B------:R-:W-:Y:S01]  /*2c00*/  FMNMX.FTZ R0, R91, R0, !PT ;  /* 0x000000005b007209 */ /* 0x000fe20007810000 */
[----:B------:R-:W-:Y:S01]  /*2c10*/  HMMA.16816.F32.BF16 R20, R4, R42, R12 ;  /* 0x0000002a0414723c */ /* 0x000fe2000004180c */
[----:B------:R-:W-:Y:S02]  /*2c20*/  FMNMX.FTZ R8, R146, R8, !PT ;  /* 0x0000000892087209 */ /* 0x000fe40007810000 */
[----:B------:R-:W-:Y:S01]  /*2c30*/  FMNMX.FTZ R0, R156, R0, !PT ;  /* 0x000000009c007209 */ /* 0x000fe20007810000 */
[----:B------:R-:W-:Y:S01]  /*2c40*/  MUFU.TANH R202, R64 ;  /* 0x0000004000ca7308 */ /* 0x000fe20000002400 */
[----:B------:R-:W-:Y:S01]  /*2c50*/  FMNMX.FTZ R8, R201, R8, !PT ;  /* 0x00000008c9087209 */ /* 0x000fe20007810000 */
[----:B-1----:R-:W-:Y:S01]  /*2c60*/  FMUL.FTZ R9, R33, UR4 ;  /* 0x0000000421097c20 */ /* 0x002fe20008410000 */
[----:B------:R-:W-:Y:S01]  /*2c70*/  FMNMX.FTZ R0, R155, R0, !PT ;  /* 0x000000009b007209 */ /* 0x000fe20007810000 */
[----:B------:R-:W-:Y:S01]  /*2c80*/  FMUL.FTZ R7, R35, UR4 ;  /* 0x0000000423077c20 */ /* 0x000fe20008410000 */
[----:B------:R-:W-:-:S02]  /*2c90*/  FMNMX.FTZ R8, R200, R8, !PT ;  /* 0x00000008c8087209 */ /* 0x000fc40007810000 */
[----:B------:R-:W-:Y:S01]  /*2ca0*/  FMNMX.FTZ R0, R114, R0, !PT ;  /* 0x0000000072007209 */ /* 0x000fe20007810000 */
[----:B------:R1:W4:Y:S01]  /*2cb0*/  MUFU.TANH R75, R9 ;  /* 0x00000009004b7308 */ /* 0x0003220000002400 */
[----:B------:R-:W-:Y:S01]  /*2cc0*/  FMNMX.FTZ R8, R154, R8, !PT ;  /* 0x000000089a087209 */ /* 0x000fe20007810000 */
[----:B------:R-:W-:Y:S01]  /*2cd0*/  FMUL.FTZ R19, R24, UR4 ;  /* 0x0000000418137c20 */ /* 0x000fe20008410000 */
[----:B------:R-:W-:Y:S02]  /*2ce0*/  FMNMX.FTZ R0, R112, R0, !PT ;  /* 0x0000000070007209 */ /* 0x000fe40007810000 */
[----:B------:R-:W-:Y:S02]  /*2cf0*/  FMNMX.FTZ R8, R152, R8, !PT ;  /* 0x0000000898087209 */ /* 0x000fe40007810000 */
[----:B------:R-:W-:Y:S01]  /*2d00*/  FMNMX.FTZ R0, R166, R0, !PT ;  /* 0x00000000a6007209 */ /* 0x000fe20007810000 */
[----:B------:R-:W-:Y:S01]  /*2d10*/  MUFU.TANH R199, R65 ;  /* 0x0000004100c77308 */ /* 0x000fe20000002400 */
[----:B------:R-:W-:-:S02]  /*2d20*/  FMNMX.FTZ R8, R206, R8, !PT ;  /* 0x00000008ce087209 */ /* 0x000fc40007810000 */
[----:B------:R-:W-:Y:S02]  /*2d30*/  FMNMX.FTZ R0, R158, R0, !PT ;  /* 0x000000009e007209 */ /* 0x000fe40007810000 */
[----:B------:R-:W-:Y:S02]  /*2d40*/  FMNMX.FTZ R8, R203, R8, !PT ;  /* 0x00000008cb087209 */ /* 0x000fe40007810000 */
[----:B------:R-:W-:Y:S01]  /*2d50*/  FMNMX.FTZ R4, R121, R0, !PT ;  /* 0x0000000079047209 */ /* 0x000fe20007810000 */
[----:B------:R-:W-:Y:S01]  /*2d60*/  MUFU.TANH R204, R66 ;  /* 0x0000004200cc7308 */ /* 0x000fe20000002400 */
[----:B-1----:R-:W-:Y:S01]  /*2d70*/  FMUL.FTZ R9, R34, UR4 ;  /* 0x0000000422097c20 */ /* 0x002fe20008410000 */
[----:B---3--:R-:W-:Y:S02]  /*2d80*/  FMNMX.FTZ R5, R153, R8, !PT ;  /* 0x0000000899057209 */ /* 0x008fe40007810000 */
[----:B------:R-:W-:Y:S02]  /*2d90*/  FMNMX.FTZ R0, R113, R115, !PT ;  /* 0x0000007371007209 */ /* 0x000fe40007810000 */
[----:B------:R-:W-:-:S02]  /*2da0*/  FMNMX.FTZ R4, R120, R4, !PT ;  /* 0x0000000478047209 */ /* 0x000fc40007810000 */
[----:B------:R1:W-:Y:S01]  /*2db0*/  MUFU.TANH R130, R9 ;  /* 0x0000000900827308 */ /* 0x0003e20000002400 */
[----:B------:R-:W-:Y:S02]  /*2dc0*/  FMNMX.FTZ R5, R149, R5, !PT ;  /* 0x0000000595057209 */ /* 0x000fe40007810000 */
[----:B------:R-:W-:Y:S02]  /*2dd0*/  FMNMX.FTZ R0, R107, R0, !PT ;  /* 0x000000006b007209 */ /* 0x000fe40007810000 */
[----:B------:R-:W-:Y:S02]  /*2de0*/  FMNMX.FTZ R4, R176, R4, !PT ;  /* 0x00000004b0047209 */ /* 0x000fe40007810000 */
[----:B--2---:R-:W-:Y:S01]  /*2df0*/  FMNMX.FTZ R6, R129, R5, !PT ;  /* 0x0000000581067209 */ /* 0x004fe20007810000 */
[----:B------:R-:W-:Y:S01]  /*2e00*/  MUFU.TANH R198, R67 ;  /* 0x0000004300c67308 */ /* 0x000fe20000002400 */
[----:B------:R-:W-:Y:S02]  /*2e10*/  FMNMX.FTZ R0, R110, R0, !PT ;  /* 0x000000006e007209 */ /* 0x000fe40007810000 */
[----:B------:R-:W-:-:S02]  /*2e20*/  FMNMX.FTZ R4, R168, R4, !PT ;  /* 0x00000004a8047209 */ /* 0x000fc40007810000 */
[----:B----4-:R-:W-:Y:S02]  /*2e30*/  FMNMX.FTZ R6, R75, R6, !PT ;  /* 0x000000064b067209 */ /* 0x010fe40007810000 */
[----:B------:R-:W-:Y:S01]  /*2e40*/  FMNMX.FTZ R5, R98, R0, !PT ;  /* 0x0000000062057209 */ /* 0x000fe20007810000 */
[----:B------:R-:W-:Y:S01]  /*2e50*/  MUFU.TANH R150, R62 ;  /* 0x0000003e00967308 */ /* 0x000fe20000002400 */
[----:B-1----:R-:W-:Y:S01]  /*2e60*/  FMUL.FTZ R9, R36, UR4 ;  /* 0x0000000424097c20 */ /* 0x002fe20008410000 */
[----:B------:R-:W-:-:S04]  /*2e70*/  FMNMX.FTZ R0, R137, R4, !PT ;  /* 0x0000000489007209 */ /* 0x000fc80007810000 */
[----:B------:R-:W-:Y:S02]  /*2e80*/  FMNMX.FTZ R18, R123, R0, !PT ;  /* 0x000000007b127209 */ /* 0x000fe40007810000 */
[----:B------:R1:W2:Y:S08]  /*2e90*/  MUFU.TANH R70, R9 ;  /* 0x0000000900467308 */ /* 0x0002b00000002400 */
[----:B------:R-:W-:Y:S08]  /*2ea0*/  MUFU.TANH R128, R7 ;  /* 0x0000000700807308 */ /* 0x000ff00000002400 */
[----:B------:R3:W-:Y:S01]  /*2eb0*/  MUFU.TANH R131, R17 ;  /* 0x0000001100837308 */ /* 0x0007e20000002400 */
[----:B-1----:R-:W-:Y:S01]  /*2ec0*/  FMUL.FTZ R9, R37, UR4 ;  /* 0x0000000425097c20 */ /* 0x002fe20008410000 */
[----:B--2---:R-:W-:-:S06]  /*2ed0*/  FMNMX.FTZ R4, R70, R6, !PT ;  /* 0x0000000646047209 */ /* 0x004fcc0007810000 */
[----:B------:R-:W1:Y:S01]  /*2ee0*/  MUFU.TANH R68, R9 ;  /* 0x0000000900447308 */ /* 0x000e620000002400 */
[----:B---3--:R-:W-:-:S07]  /*2ef0*/  FMUL.FTZ R17, R46, UR4 ;  /* 0x000000042e117c20 */ /* 0x008fce0008410000 */
[----:B------:R2:W3:Y:S01]  /*2f00*/  MUFU.TANH R133, R17 ;  /* 0x0000001100857308 */ /* 0x0004e20000002400 */
[----:B-1----:R-:W-:Y:S01]  /*2f10*/  FMNMX.FTZ R16, R68, R4, !PT ;  /* 0x0000000444107209 */ /* 0x002fe20007810000 */
[----:B--2---:R-:W-:-:S06]  /*2f20*/  FMUL.FTZ R17, R47, UR4 ;  /* 0x000000042f117c20 */ /* 0x004fcc0008410000 */
[----:B------:R1:W2:Y:S02]  /*2f30*/  MUFU.TANH R136, R17 ;  /* 0x0000001100887308 */ /* 0x0002a40000002400 */
[----:B-1----:R-:W-:Y:S01]  /*2f40*/  FMNMX.FTZ R17, R99, R5, !PT ;  /* 0x0000000563117209 */ /* 0x002fe20007810000 */
[----:B------:R-:W-:Y:S06]  /*2f50*/  BAR.SYNC.DEFER_BLOCKING 0x0 ;  /* 0x0000000000007b1d */ /* 0x000fec0000010000 */
[----:B--23--:R-:W-:Y:S05]  /*2f60*/  @!P0 BRA `(.L_x_126) ;  /* 0x0000000000888947 */ /* 0x00cfea0003800000 */
[----:B------:R-:W-:-:S04]  /*2f70*/  LEA.HI.SX32 R0, R223, 0xfffffffe, 0x19 ;  /* 0xfffffffedf007811 */ /* 0x000fc800078fcaff */
[----:B------:R-:W-:Y:S01]  /*2f80*/  SHF.R.S32.HI R5, RZ, 0x1f, R0 ;  /* 0x0000001fff057819 */ /* 0x000fe20000011400 */
[C---:B------:R-:W-:Y:S02]  /*2f90*/  IMAD R4, R0.reuse, UR19, RZ ;  /* 0x0000001300047c24 */ /* 0x040fe4000f8e02ff */
[----:B------:R-:W-:-:S04]  /*2fa0*/  IMAD.WIDE.U32 R6, R0, UR20, R208 ;  /* 0x0000001400067c25 */ /* 0x000fc8000f8e00d0 */
        /* <DEDUP_REMOVED lines=30> */
.L_x_126:
[----:B------:R-:W-:Y:S01]  /*3190*/  FMNMX.FTZ R0, R93, R17, !PT ;  /* 0x000000115d007209 */ /* 0x000fe20007810000 */
[----:B---3--:R-:W1:Y:S01]  /*31a0*/  SHFL.BFLY PT, R6, R16, 0x2, 0x1f ;  /* 0x0c401f0010067f89 */ /* 0x008e6200000e0000 */
[----:B------:R-:W-:Y:S01]  /*31b0*/  FMNMX.FTZ R4, R186, R18, !PT ;  /* 0x00000012ba047209 */ /* 0x000fe20007810000 */
[----:B------:R-:W-:Y:S01]  /*31c0*/  FMUL.FTZ R5, R25, UR4 ;  /* 0x0000000419057c20 */ /* 0x000fe20008410000 */
[----:B------:R-:W-:Y:S01]  /*31d0*/  FMNMX.FTZ R0, R97, R0, !PT ;  /* 0x0000000061007209 */ /* 0x000fe20007810000 */
[----:B------:R-:W-:Y:S01]  /*31e0*/  MUFU.TANH R69, R19 ;  /* 0x0000001300457308 */ /* 0x000fe20000002400 */
[----:B------:R-:W-:Y:S01]  /*31f0*/  FMNMX.FTZ R4, R183, R4, !PT ;  /* 0x00000004b7047209 */ /* 0x000fe20007810000 */
[----:B------:R-:W-:Y:S01]  /*3200*/  STL [R1+0x9c], R234 ;  /* 0x00009cea01007387 */ /* 0x000fe20000100800 */
[----:B------:R-:W-:Y:S01]  /*3210*/  FMNMX.FTZ R0, R161, R0, !PT ;  /* 0x00000000a1007209 */ /* 0x000fe20007810000 */
[----:B------:R-:W-:Y:S01]  /*3220*/  ULDC UR6, c[0x0][0x2ec] ;  /* 0x0000bb0000067ab9 */ /* 0x000fe20000000800 */
[----:B------:R-:W-:Y:S01]  /*3230*/  FMNMX.FTZ R4, R145, R4, !PT ;  /* 0x0000000491047209 */ /* 0x000fe20007810000 */
[----:B------:R-:W-:Y:S01]  /*3240*/  STL [R1+0x98], R242 ;  /* 0x000098f201007387 */ /* 0x000fe20000100800 */
[----:B------:R-:W-:Y:S01]  /*3250*/  FMNMX.FTZ R0, R172, R0, !PT ;  /* 0x00000000ac007209 */ /* 0x000fe20007810000 */
[----:B------:R2:W-:Y:S01]  /*3260*/  MUFU.TANH R210, R5 ;  /* 0x0000000500d27308 */ /* 0x0005e20000002400 */
        /* <DEDUP_REMOVED lines=9> */
[----:B-1----:R-:W-:Y:S01]  /*3300*/  FMNMX.FTZ R74, R16, R6, !PT ;  /* 0x00000006104a7209 */ /* 0x002fe20007810000 */
[----:B------:R-:W-:Y:S01]  /*3310*/  STL [R1+0x88], R230 ;  /* 0x000088e601007387 */ /* 0x000fe20000100800 */
[----:B------:R-:W-:Y:S01]  /*3320*/  FMNMX.FTZ R0, R171, R0, !PT ;  /* 0x00000000ab007209 */ /* 0x000fe20007810000 */
[----:B--2---:R-:W-:Y:S01]  /*3330*/  FMUL.FTZ R5, R20, UR4 ;  /* 0x0000000414057c20 */ /* 0x004fe20008410000 */
[----:B------:R-:W-:Y:S01]  /*3340*/  FMNMX.FTZ R4, R132, R4, !PT ;  /* 0x0000000484047209 */ /* 0x000fe20007810000 */
[----:B------:R-:W1:Y:S01]  /*3350*/  SHFL.BFLY PT, R6, R74, 0x1, 0x1f ;  /* 0x0c201f004a067f89 */ /* 0x000e6200000e0000 */
[----:B------:R-:W-:Y:S01]  /*3360*/  FMNMX.FTZ R0, R138, R0, !PT ;  /* 0x000000008a007209 */ /* 0x000fe20007810000 */
[----:B------:R2:W-:Y:S01]  /*3370*/  MUFU.TANH R212, R5 ;  /* 0x0000000500d47308 */ /* 0x0005e20000002400 */
[----:B------:R-:W-:Y:S01]  /*3380*/  FMNMX.FTZ R4, R131, R4, !PT ;  /* 0x0000000483047209 */ /* 0x000fe20007810000 */
[----:B------:R-:W-:Y:S01]  /*3390*/  STL [R1+0x84], R229 ;  /* 0x000084e501007387 */ /* 0x000fe20000100800 */
[----:B------:R-:W-:-:S03]  /*33a0*/  FMNMX.FTZ R0, R147, R0, !PT ;  /* 0x0000000093007209 */ /* 0x000fc60007810000 */
[----:B------:R-:W-:Y:S01]  /*33b0*/  STL [R1+0x80], R228 ;  /* 0x000080e401007387 */ /* 0x000fe20000100800 */
[----:B------:R-:W-:-:S03]  /*33c0*/  FMNMX.FTZ R0, R175, R0, !PT ;  /* 0x00000000af007209 */ /* 0x000fc60007810000 */
[----:B------:R-:W-:Y:S01]  /*33d0*/  STL [R1+0x7c], R227 ;  /* 0x00007ce301007387 */ /* 0x000fe20000100800 */
[----:B------:R-:W-:-:S03]  /*33e0*/  FMNMX.FTZ R0, R181, R0, !PT ;  /* 0x00000000b5007209 */ /* 0x000fc60007810000 */
[----:B------:R-:W-:Y:S01]  /*33f0*/  STL [R1+0x78], R223 ;  /* 0x000078df01007387 */ /* 0x000fe20000100800 */
[----:B------:R-:W-:Y:S01]  /*3400*/  FMNMX.FTZ R0, R143, R0, !PT ;  /* 0x000000008f007209 */ /* 0x000fe20007810000 */
[----:B--2---:R-:W-:-:S03]  /*3410*/  FMUL.FTZ R5, R21, UR4 ;  /* 0x0000000415057c20 */ /* 0x004fc60008410000 */
[----:B------:R-:W-:Y:S01]  /*3420*/  FMNMX.FTZ R0, R151, R0, !PT ;  /* 0x0000000097007209 */ /* 0x000fe20007810000 */
[----:B------:R2:W3:Y:S01]  /*3430*/  MUFU.TANH R7, R5 ;  /* 0x0000000500077308 */ /* 0x0004e20000002400 */
[----:B-1----:R-:W-:Y:S02]  /*3440*/  FMNMX.FTZ R74, R74, R6, !PT ;  /* 0x000000064a4a7209 */ /* 0x002fe40007810000 */
[----:B------:R-:W-:Y:S02]  /*3450*/  FMNMX.FTZ R0, R193, R0, !PT ;  /* 0x00000000c1007209 */ /* 0x000fe40007810000 */
[C---:B------:R-:W-:Y:S01]  /*3460*/  FSETP.NEU.FTZ.AND P1, PT, R74.reuse, -INF , PT ;  /* 0xff8000004a00780b */ /* 0x040fe20003f3d000 */
[----:B------:R-:W-:Y:S01]  /*3470*/  FMUL.FTZ R6, R74, UR6 ;  /* 0x000000064a067c20 */ /* 0x000fe20008410000 */
[----:B------:R-:W-:-:S04]  /*3480*/  FMNMX.FTZ R0, R190, R0, !PT ;  /* 0x00000000be007209 */ /* 0x000fc80007810000 */
[----:B------:R-:W-:Y:S02]  /*3490*/  FMNMX.FTZ R0, R157, R0, !PT ;  /* 0x000000009d007209 */ /* 0x000fe40007810000 */
[----:B------:R-:W-:Y:S02]  /*34a0*/  FSEL R6, R6, RZ, P1 ;  /* 0x000000ff06067208 */ /* 0x000fe40000800000 */
[----:B------:R-:W-:Y:S01]  /*34b0*/  FMNMX.FTZ R0, R164, R0, !PT ;  /* 0x00000000a4007209 */ /* 0x000fe20007810000 */
[----:B--2---:R-:W-:Y:S01]  /*34c0*/  FMUL.FTZ R5, R26, UR4 ;  /* 0x000000041a057c20 */ /* 0x004fe20008410000 */
[----:B---3--:R-:W-:Y:S02]  /*34d0*/  STL [R1+0x48], R7 ;  /* 0x0000480701007387 */ /* 0x008fe40000100800 */
[----:B------:R-:W-:Y:S01]  /*34e0*/  FMNMX.FTZ R0, R204, R0, !PT ;  /* 0x00000000cc007209 */ /* 0x000fe20007810000 */
[----:B------:R1:W2:Y:S01]  /*34f0*/  MUFU.TANH R218, R5 ;  /* 0x0000000500da7308 */ /* 0x0002a20000002400 */
[----:B------:R-:W-:Y:S02]  /*3500*/  STL [R1+0xb8], R69 ;  /* 0x0000b84501007387 */ /* 0x000fe40000100800 */
[----:B------:R-:W-:-:S02]  /*3510*/  FMNMX.FTZ R0, R198, R0, !PT ;  /* 0x00000000c6007209 */ /* 0x000fc40007810000 */
[----:B------:R-:W-:Y:S02]  /*3520*/  STL [R1+0xa0], R74 ;  /* 0x0000a04a01007387 */ /* 0x000fe40000100800 */
[----:B------:R-:W-:-:S04]  /*3530*/  FMNMX.FTZ R0, R133, R0, !PT ;  /* 0x0000000085007209 */ /* 0x000fc80007810000 */
[----:B------:R-:W-:Y:S02]  /*3540*/  FMNMX.FTZ R0, R136, R0, !PT ;  /* 0x0000000088007209 */ /* 0x000fe40007810000 */
[----:B-1----:R-:W-:Y:S01]  /*3550*/  FMNMX.FTZ R5, R69, R4, !PT ;  /* 0x0000000445057209 */ /* 0x002fe20007810000 */
[----:B------:R-:W-:-:S03]  /*3560*/  FMUL.FTZ R4, R27, UR4 ;  /* 0x000000041b047c20 */ /* 0x000fc60008410000 */
[----:B------:R-:W-:Y:S01]  /*3570*/  FMNMX.FTZ R5, R210, R5, !PT ;  /* 0x00000005d2057209 */ /* 0x000fe20007810000 */
[----:B------:R1:W3:Y:S03]  /*3580*/  MUFU.TANH R214, R4 ;  /* 0x0000000400d67308 */ /* 0x0002e60000002400 */
[----:B------:R-:W-:-:S04]  /*3590*/  FMNMX.FTZ R5, R212, R5, !PT ;  /* 0x00000005d4057209 */ /* 0x000fc80007810000 */
[----:B------:R-:W-:Y:S01]  /*35a0*/  FMNMX.FTZ R72, R7, R5, !PT ;  /* 0x0000000507487209 */ /* 0x000fe20007810000 */
[----:B------:R-:W-:-:S04]  /*35b0*/  FMUL.FTZ R5, R22, UR4 ;  /* 0x0000000416057c20 */ /* 0x000fc80008410000 */
[----:B------:R-:W4:Y:S01]  /*35c0*/  SHFL.BFLY PT, R7, R72, 0x2, 0x1f ;  /* 0x0c401f0048077f89 */ /* 0x000f2200000e0000 */
[----:B------:R2:W3:Y:S01]  /*35d0*/  MUFU.TANH R217, R5 ;  /* 0x0000000500d97308 */ /* 0x0004e20000002400 */
[----:B-1----:R-:W-:-:S07]  /*35e0*/  FMUL.FTZ R4, R38, UR4 ;  /* 0x0000000426047c20 */ /* 0x002fce0008410000 */
[----:B------:R1:W-:Y:S01]  /*35f0*/  MUFU.TANH R208, R4 ;  /* 0x0000000400d07308 */ /* 0x0003e20000002400 */
[----:B--2---:R-:W-:-:S07]  /*3600*/  FMUL.FTZ R5, R23, UR4 ;  /* 0x0000000417057c20 */ /* 0x004fce0008410000 */
[----:B------:R2:W3:Y:S01]  /*3610*/  MUFU.TANH R220, R5 ;  /* 0x0000000500dc7308 */ /* 0x0004e20000002400 */
[----:B----4-:R-:W-:Y:S01]  /*3620*/  FMNMX.FTZ R72, R72, R7, !PT ;  /* 0x0000000748487209 */ /* 0x010fe20007810000 */
[----:B-1----:R-:W-:-:S04]  /*3630*/  FMUL.FTZ R4, R39, UR4 ;  /* 0x0000000427047c20 */ /* 0x002fc80008410000 */
[----:B------:R-:W1:Y:S02]  /*3640*/  SHFL.BFLY PT, R8, R72, 0x1, 0x1f ;  /* 0x0c201f0048087f89 */ /* 0x000e6400000e0000 */
[----:B------:R4:W-:Y:S01]  /*3650*/  MUFU.TANH R69, R4 ;  /* 0x0000000400457308 */ /* 0x0009e20000002400 */
[----:B--2---:R-:W-:-:S07]  /*3660*/  FFMA.FTZ R5, R104, UR6, -R6 ;  /* 0x0000000668057c23 */ /* 0x004fce0008010806 */
[----:B------:R2:W-:Y:S01]  /*3670*/  MUFU.EX2 R215, R5 ;  /* 0x0000000500d77308 */ /* 0x0005e20000000800 */
[----:B----4-:R-:W-:-:S04]  /*3680*/  FMNMX.FTZ R4, R125, R124, !PT ;  /* 0x0000007c7d047209 */ /* 0x010fc80007810000 */
[----:B------:R-:W-:Y:S02]  /*3690*/  FMNMX.FTZ R4, R119, R4, !PT ;  /* 0x0000000477047209 */ /* 0x000fe40007810000 */
[----:B-1----:R-:W-:Y:S02]  /*36a0*/  FMNMX.FTZ R72, R72, R8, !PT ;  /* 0x0000000848487209 */ /* 0x002fe40007810000 */
[----:B------:R-:W-:Y:S02]  /*36b0*/  FMNMX.FTZ R4, R118, R4, !PT ;  /* 0x0000000476047209 */ /* 0x000fe40007810000 */
[----:B------:R-:W-:Y:S02]  /*36c0*/  FSETP.NEU.FTZ.AND P1, PT, R72, -INF , PT ;  /* 0xff8000004800780b */ /* 0x000fe40003f3d000 */
[----:B------:R-:W-:Y:S01]  /*36d0*/  FMNMX.FTZ R4, R117, R4, !PT ;  /* 0x0000000475047209 */ /* 0x000fe20007810000 */
[----:B--2---:R-:W-:-:S03]  /*36e0*/  FFMA.FTZ R5, R106, UR6, -R6 ;  /* 0x000000066a057c23 */ /* 0x004fc60008010806 */
[----:B------:R-:W-:Y:S01]  /*36f0*/  FMNMX.FTZ R4, R116, R4, !PT ;  /* 0x0000000474047209 */ /* 0x000fe20007810000 */
[----:B------:R1:W-:Y:S03]  /*3700*/  MUFU.EX2 R219, R5 ;  /* 0x0000000500db7308 */ /* 0x0003e60000000800 */
[----:B------:R-:W-:-:S04]  /*3710*/  FMNMX.FTZ R4, R162, R4, !PT ;  /* 0x00000004a2047209 */ /* 0x000fc80007810000 */
[----:B------:R-:W-:Y:S02]  /*3720*/  FMNMX.FTZ R4, R160, R4, !PT ;  /* 0x00000004a0047209 */ /* 0x000fe40007810000 */
[----:B-1----:R-:W-:Y:S02]  /*3730*/  FMNMX.FTZ R5, R218, R0, !PT ;  /* 0x00000000da057209 */ /* 0x002fe40007810000 */
[----:B------:R-:W-:Y:S01]  /*3740*/  FMNMX.FTZ R0, R169, R4, !PT ;  /* 0x00000004a9007209 */ /* 0x000fe20007810000 */
[----:B------:R-:W-:Y:S01]  /*3750*/  FFMA.FTZ R4, R101, UR6, -R6 ;  /* 0x0000000665047c23 */ /* 0x000fe20008010806 */
[----:B---3--:R-:W-:Y:S02]  /*3760*/  FMNMX.FTZ R5, R214, R5, !PT ;  /* 0x00000005d6057209 */ /* 0x008fe40007810000 */
[----:B------:R-:W-:Y:S01]  /*3770*/  FMNMX.FTZ R0, R163, R0, !PT ;  /* 0x00000000a3007209 */ /* 0x000fe20007810000 */
[----:B------:R1:W2:Y:S01]  /*3780*/  MUFU.EX2 R7, R4 ;  /* 0x0000000400077308 */ /* 0x0002a20000000800 */
[----:B------:R-:W-:-:S04]  /*3790*/  FMNMX.FTZ R5, R217, R5, !PT ;  /* 0x00000005d9057209 */ /* 0x000fc80007810000 */
[----:B------:R-:W-:Y:S01]  /*37a0*/  FMNMX.FTZ R71, R220, R5, !PT ;  /* 0x00000005dc477209 */ /* 0x000fe20007810000 */
[----:B------:R-:W-:Y:S01]  /*37b0*/  FMUL.FTZ R5, R72, UR6 ;  /* 0x0000000648057c20 */ /* 0x000fe20008410000 */
[----:B-1----:R-:W-:Y:S01]  /*37c0*/  FMNMX.FTZ R4, R167, R0, !PT ;  /* 0x00000000a7047209 */ /* 0x002fe20007810000 */
[--C-:B------:R-:W-:Y:S01]  /*37d0*/  FFMA.FTZ R0, R102, UR6, -R6.reuse ;  /* 0x0000000666007c23 */ /* 0x100fe20008010806 */
[----:B--2---:R-:W-:Y:S03]  /*37e0*/  STL [R1+0x38], R7 ;  /* 0x0000380701007387 */ /* 0x004fe60000100800 */
[----:B------:R1:W-:Y:S01]  /*37f0*/  MUFU.EX2 R211, R0 ;  /* 0x0000000000d37308 */ /* 0x0003e20000000800 */
[----:B------:R-:W2:Y:S01]  /*3800*/  SHFL.BFLY PT, R7, R71, 0x2, 0x1f ;  /* 0x0c401f0047077f89 */ /* 0x000ea200000e0000 */
[----:B-1----:R-:W-:Y:S01]  /*3810*/  FMNMX.FTZ R0, R159, R4, !PT ;  /* 0x000000049f007209 */ /* 0x002fe20007810000 */
[----:B------:R-:W-:-:S03]  /*3820*/  FFMA.FTZ R4, R96, UR6, -R6 ;  /* 0x0000000660047c23 */ /* 0x000fc60008010806 */
[----:B------:R-:W-:-:S03]  /*3830*/  FMNMX.FTZ R0, R178, R0, !PT ;  /* 0x00000000b2007209 */ /* 0x000fc60007810000 */
[----:B------:R-:W1:Y:S01]  /*3840*/  MUFU.EX2 R4, R4 ;  /* 0x0000000400047308 */ /* 0x000e620000000800 */
[----:B------:R-:W-:-:S04]  /*3850*/  FMNMX.FTZ R0, R173, R0, !PT ;  /* 0x00000000ad007209 */ /* 0x000fc80007810000 */
[----:B------:R-:W-:Y:S02]  /*3860*/  FMNMX.FTZ R0, R177, R0, !PT ;  /* 0x00000000b1007209 */ /* 0x000fe40007810000 */
[----:B------:R-:W-:Y:S02]  /*3870*/  FSEL R5, R5, RZ, P1 ;  /* 0x000000ff05057208 */ /* 0x000fe40000800000 */
[----:B------:R-:W-:-:S04]  /*3880*/  FMNMX.FTZ R0, R170, R0, !PT ;  /* 0x00000000aa007209 */ /* 0x000fc80007810000 */
[----:B------:R-:W-:Y:S01]  /*3890*/  FMNMX.FTZ R0, R188, R0, !PT ;  /* 0x00000000bc007209 */ /* 0x000fe20007810000 */
[----:B-1----:R1:W-:Y:S03]  /*38a0*/  STL [R1+0x54], R4 ;  /* 0x0000540401007387 */ /* 0x0023e60000100800 */
[----:B------:R-:W-:Y:S02]  /*38b0*/  FMNMX.FTZ R0, R182, R0, !PT ;  /* 0x00000000b6007209 */ /* 0x000fe40007810000 */
[----:B--2---:R-:W-:Y:S01]  /*38c0*/  FMNMX.FTZ R71, R71, R7, !PT ;  /* 0x0000000747477209 */ /* 0x004fe20007810000 */
[----:B------:R2:W-:Y:S04]  /*38d0*/  STL [R1+0xa4], R72 ;  /* 0x0000a44801007387 */ /* 0x0005e80000100800 */
[----:B------:R-:W3:Y:S01]  /*38e0*/  SHFL.BFLY PT, R8, R71, 0x1, 0x1f ;  /* 0x0c201f0047087f89 */ /* 0x000ee200000e0000 */
[----:B-1----:R-:W-:-:S04]  /*38f0*/  FFMA.FTZ R4, R95, UR6, -R6 ;  /* 0x000000065f047c23 */ /* 0x002fc80008010806 */
[----:B------:R1:W-:Y:S01]  /*3900*/  MUFU.EX2 R233, R4 ;  /* 0x0000000400e97308 */ /* 0x0003e20000000800 */
[--C-:B------:R-:W-:Y:S01]  /*3910*/  FFMA.FTZ R7, R105, UR6, -R5.reuse ;  /* 0x0000000669077c23 */ /* 0x100fe20008010805 */
[----:B--2---:R-:W2:Y:S01]  /*3920*/  LDL.LU R72, [R1+0x54] ;  /* 0x0000540001487983 */ /* 0x004ea20000300800 */
[----:B---3--:R-:W-:Y:S01]  /*3930*/  FMNMX.FTZ R71, R71, R8, !PT ;  /* 0x0000000847477209 */ /* 0x008fe20007810000 */
[----:B------:R-:W-:-:S03]  /*3940*/  FFMA.FTZ R8, R90, UR6, -R5 ;  /* 0x000000065a087c23 */ /* 0x000fc60008010805 */
[----:B------:R-:W-:Y:S01]  /*3950*/  FSETP.NEU.FTZ.AND P1, PT, R71, -INF , PT ;  /* 0xff8000004700780b */ /* 0x000fe20003f3d000 */
[----:B------:R-:W-:Y:S08]  /*3960*/  MUFU.EX2 R246, R7 ;  /* 0x0000000700f67308 */ /* 0x000ff00000000800 */
[----:B------:R-:W-:Y:S01]  /*3970*/  MUFU.EX2 R227, R8 ;  /* 0x0000000800e37308 */ /* 0x000fe20000000800 */
[----:B-1----:R-:W-:-:S07]  /*3980*/  FFMA.FTZ R4, R108, UR6, -R5 ;  /* 0x000000066c047c23 */ /* 0x002fce0008010805 */
        /* <DEDUP_REMOVED lines=11> */
[----:B------:R1:W3:Y:S03]  /*3a40*/  MUFU.EX2 R10, R0 ;  /* 0x00000000000a7308 */ /* 0x0002e60000000800 */
[----:B------:R-:W-:-:S04]  /*3a50*/  FMNMX.FTZ R4, R205, R4, !PT ;  /* 0x00000004cd047209 */ /* 0x000fc80007810000 */
[----:B------:R-:W-:Y:S01]  /*3a60*/  FMNMX.FTZ R7, R150, R4, !PT ;  /* 0x0000000496077209 */ /* 0x000fe20007810000 */
[----:B------:R-:W-:-:S05]  /*3a70*/  FMUL.FTZ R4, R71, UR6 ;  /* 0x0000000647047c20 */ /* 0x000fca0008410000 */
[----:B------:R-:W-:Y:S01]  /*3a80*/  FSEL R4, R4, RZ, P1 ;  /* 0x000000ff04047208 */ /* 0x000fe20000800000 */
[--C-:B-1----:R-:W-:Y:S01]  /*3a90*/  FFMA.FTZ R0, R94, UR6, -R5.reuse ;  /* 0x000000065e007c23 */ /* 0x102fe20008010805 */
[----:B---3--:R1:W-:Y:S03]  /*3aa0*/  STL [R1+0x30], R10 ;  /* 0x0000300a01007387 */ /* 0x0083e60000100800 */
[----:B------:R3:W-:Y:S01]  /*3ab0*/  MUFU.EX2 R234, R0 ;  /* 0x0000000000ea7308 */ /* 0x0007e20000000800 */
[----:B------:R-:W-:Y:S01]  /*3ac0*/  STL [R1+0xa8], R71 ;  /* 0x0000a84701007387 */ /* 0x000fe20000100800 */
[----:B---3--:R-:W-:-:S06]  /*3ad0*/  FFMA.FTZ R0, R92, UR6, -R5 ;  /* 0x000000065c007c23 */ /* 0x008fcc0008010805 */
[----:B------:R3:W4:Y:S01]  /*3ae0*/  MUFU.EX2 R231, R0 ;  /* 0x0000000000e77308 */ /* 0x0007220000000800 */
[----:B-1----:R-:W-:Y:S02]  /*3af0*/  F2FP.BF16.F32.PACK_AB R10, R10, R209 ;  /* 0x000000d10a0a723e */ /* 0x002fe400000010ff */
[----:B---3--:R-:W-:Y:S01]  /*3b00*/  FMNMX.FTZ R0, R185, R7, !PT ;  /* 0x00000007b9007209 */ /* 0x008fe20007810000 */
[----:B------:R-:W-:-:S03]  /*3b10*/  FFMA.FTZ R7, R113, UR6, -R4 ;  /* 0x0000000671077c23 */ /* 0x000fc60008010804 */
[----:B------:R-:W-:Y:S01]  /*3b20*/  FMNMX.FTZ R8, R130, R0, !PT ;  /* 0x0000000082087209 */ /* 0x000fe20007810000 */
[----:B------:R1:W-:Y:S01]  /*3b30*/  MUFU.EX2 R239, R7 ;  /* 0x0000000700ef7308 */ /* 0x0003e20000000800 */
[----:B------:R-:W-:Y:S02]  /*3b40*/  LOP3.LUT R0, R127, R126, RZ, 0xfc, !PT ;  /* 0x0000007e7f007212 */ /* 0x000fe400078efcff */
[----:B------:R-:W-:Y:S02]  /*3b50*/  FMNMX.FTZ R8, R128, R8, !PT ;  /* 0x0000000880087209 */ /* 0x000fe40007810000 */
[----:B------:R-:W-:Y:S01]  /*3b60*/  LEA R135, R0, UR5, 0x1 ;  /* 0x0000000500877c11 */ /* 0x000fe2000f8e08ff */
[----:B------:R-:W-:-:S03]  /*3b70*/  FFMA.FTZ R0, R115, UR6, -R4 ;  /* 0x0000000673007c23 */ /* 0x000fc60008010804 */
[-C--:B------:R-:W-:Y:S01]  /*3b80*/  IADD3 R224, R3, R135.reuse, RZ ;  /* 0x0000008703e07210 */ /* 0x080fe20007ffe0ff */
[----:B------:R3:W3:Y:S01]  /*3b90*/  MUFU.EX2 R9, R0 ;  /* 0x0000000000097308 */ /* 0x0006e20000000800 */
[C---:B------:R-:W-:Y:S01]  /*3ba0*/  IADD3 R226, R2.reuse, R135, RZ ;  /* 0x0000008702e27210 */ /* 0x040fe20007ffe0ff */
[----:B------:R-:W-:Y:S02]  /*3bb0*/  LDSM.16.MT88.4 R24, [R135+0x8000] ;  /* 0x008000008718783b */ /* 0x000fe40000004200 */
[----:B------:R-:W-:Y:S01]  /*3bc0*/  IMAD.IADD R225, R2, 0x1, R224 ;  /* 0x0000000102e17824 */ /* 0x000fe200078e02e0 */
[----:B----4-:R-:W-:Y:S01]  /*3bd0*/  F2FP.BF16.F32.PACK_AB R12, R231, R234 ;  /* 0x000000eae70c723e */ /* 0x010fe200000010ff */
[----:B------:R-:W-:Y:S01]  /*3be0*/  LDSM.16.MT88.4 R20, [R226+0x8000] ;  /* 0x00800000e214783b */ /* 0x000fe20000004200 */
[----:B-1----:R-:W-:Y:S02]  /*3bf0*/  FMNMX.FTZ R7, R208, R8, !PT ;  /* 0x00000008d0077209 */ /* 0x002fe40007810000 */
[----:B------:R-:W-:Y:S01]  /*3c00*/  F2FP.BF16.F32.PACK_AB R8, R246, R213 ;  /* 0x000000d5f608723e */ /* 0x000fe200000010ff */
[----:B------:R-:W-:Y:S01]  /*3c10*/  LDSM.16.MT88.4 R16, [R224+0x8000] ;  /* 0x00800000e010783b */ /* 0x000fe20000004200 */
[----:B------:R-:W-:-:S03]  /*3c20*/  FMNMX.FTZ R7, R69, R7, !PT ;  /* 0x0000000745077209 */ /* 0x000fc60007810000 */
[----:B------:R-:W-:Y:S01]  /*3c30*/  LDSM.16.MT88.4 R56, [R225+0x8000] ;  /* 0x00800000e138783b */ /* 0x000fe20000004200 */
[----:B---3--:R-:W-:-:S03]  /*3c40*/  FFMA.FTZ R0, R107, UR6, -R4 ;  /* 0x000000066b007c23 */ /* 0x008fc60008010804 */
[----:B------:R-:W1:Y:S01]  /*3c50*/  SHFL.BFLY PT, R3, R7, 0x2, 0x1f ;  /* 0x0c401f0007037f89 */ /* 0x000e6200000e0000 */
[----:B------:R3:W4:Y:S03]  /*3c60*/  MUFU.EX2 R11, R0 ;  /* 0x00000000000b7308 */ /* 0x0007260000000800 */
[----:B------:R1:W-:Y:S04]  /*3c70*/  STL [R1+0x24], R9 ;  /* 0x0000240901007387 */ /* 0x0003e80000100800 */
[----:B------:R-:W-:Y:S04]  /*3c80*/  LDSM.16.MT88.4 R76, [R226+0x8800] ;  /* 0x00880000e24c783b */ /* 0x000fe80000004200 */
[----:B------:R-:W-:Y:S04]  /*3c90*/  LDSM.16.MT88.4 R80, [R224+0x8800] ;  /* 0x00880000e050783b */ /* 0x000fe80000004200 */
[----:B------:R-:W-:Y:S01]  /*3ca0*/  LDSM.16.MT88.4 R64, [R135+0x8800] ;  /* 0x008800008740783b */ /* 0x000fe20000004200 */
[----:B---3--:R-:W-:-:S03]  /*3cb0*/  FFMA.FTZ R0, R110, UR6, -R4 ;  /* 0x000000066e007c23 */ /* 0x008fc60008010804 */
[----:B----4-:R3:W-:Y:S01]  /*3cc0*/  STL [R1+0x2c], R11 ;  /* 0x00002c0b01007387 */ /* 0x0107e20000100800 */
[----:B-1----:R-:W-:Y:S01]  /*3cd0*/  FMNMX.FTZ R3, R7, R3, !PT ;  /* 0x0000000307037209 */ /* 0x002fe20007810000 */
[----:B------:R1:W3:Y:S02]  /*3ce0*/  MUFU.EX2 R244, R0 ;  /* 0x0000000000f47308 */ /* 0x0002e40000000800 */
[----:B------:R-:W-:Y:S01]  /*3cf0*/  LDSM.16.MT88.4 R84, [R225+0x8800] ;  /* 0x00880000e154783b */ /* 0x000fe20000004200 */
[----:B------:R-:W-:-:S03]  /*3d00*/  F2FP.BF16.F32.PACK_AB R9, R9, R239 ;  /* 0x000000ef0909723e */ /* 0x000fc600000010ff */
[----:B------:R-:W4:Y:S01]  /*3d10*/  SHFL.BFLY PT, R2, R3, 0x1, 0x1f ;  /* 0x0c201f0003027f89 */ /* 0x000f2200000e0000 */
[----:B-1----:R-:W-:-:S04]  /*3d20*/  FFMA.FTZ R0, R91, UR6, -R5 ;  /* 0x000000065b007c23 */ /* 0x002fc80008010805 */
[----:B------:R1:W1:Y:S01]  /*3d30*/  MUFU.EX2 R222, R0 ;  /* 0x0000000000de7308 */ /* 0x0002620000000800 */
[----:B---3--:R-:W-:Y:S02]  /*3d40*/  F2FP.BF16.F32.PACK_AB R11, R244, R11 ;  /* 0x0000000bf40b723e */ /* 0x008fe400000010ff */
[----:B----4-:R-:W-:Y:S01]  /*3d50*/  FMNMX.FTZ R73, R3, R2, !PT ;  /* 0x0000000203497209 */ /* 0x010fe20007810000 */
[----:B------:R-:W-:-:S04]  /*3d60*/  FFMA.FTZ R2, R109, UR6, -R6 ;  /* 0x000000066d027c23 */ /* 0x000fc80008010806 */
[C---:B------:R-:W-:Y:S01]  /*3d70*/  HMMA.16816.F32.BF16 R44, R8.reuse, R16, RZ ;  /* 0x00000010082c723c */ /* 0x040fe200000418ff */
[----:B------:R-:W-:Y:S01]  /*3d80*/  FSETP.NEU.FTZ.AND P1, PT, R73, -INF , PT ;  /* 0xff8000004900780b */ /* 0x000fe20003f3d000 */
[----:B------:R-:W-:Y:S04]  /*3d90*/  MUFU.EX2 R237, R2 ;  /* 0x0000000200ed7308 */ /* 0x000fe80000000800 */
[----:B------:R-:W-:Y:S01]  /*3da0*/  HMMA.16816.F32.BF16 R36, R8, R22, RZ ;  /* 0x000000160824723c */ /* 0x000fe200000418ff */
[----:B-1----:R-:W-:-:S04]  /*3db0*/  FFMA.FTZ R0, R98, UR6, -R4 ;  /* 0x0000000662007c23 */ /* 0x002fc80008010804 */
[----:B------:R1:W-:Y:S01]  /*3dc0*/  MUFU.EX2 R245, R0 ;  /* 0x0000000000f57308 */ /* 0x0003e20000000800 */
[C---:B------:R-:W-:Y:S06]  /*3dd0*/  HMMA.16816.F32.BF16 R40, R8.reuse, R26, RZ ;  /* 0x0000001a0828723c */ /* 0x040fec00000418ff */
[----:B------:R-:W-:Y:S01]  /*3de0*/  HMMA.16816.F32.BF16 R32, R8, R18, RZ ;  /* 0x000000120820723c */ /* 0x000fe200000418ff */
[----:B------:R-:W-:-:S05]  /*3df0*/  F2FP.BF16.F32.PACK_AB R14, R222, R227 ;  /* 0x000000e3de0e723e */ /* 0x000fca00000010ff */
[----:B------:R-:W-:Y:S01]  /*3e00*/  HMMA.16816.F32.BF16 R52, R8, R24, RZ ;  /* 0x000000180834723c */ /* 0x000fe200000418ff */
[----:B-1----:R-:W-:-:S05]  /*3e10*/  FFMA.FTZ R0, R99, UR6, -R4 ;  /* 0x0000000663007c23 */ /* 0x002fca0008010804 */
[----:B------:R-:W-:Y:S01]  /*3e20*/  HMMA.16816.F32.BF16 R48, R8, R20, RZ ;  /* 0x000000140830723c */ /* 0x000fe200000418ff */
[----:B------:R1:W3:Y:S01]  /*3e30*/  MUFU.EX2 R7, R0 ;  /* 0x0000000000077308 */ /* 0x0002e20000000800 */
[----:B------:R-:W-:-:S04]  /*3e40*/  FFMA.FTZ R2, R111, UR6, -R6 ;  /* 0x000000066f027c23 */ /* 0x000fc80008010806 */
[----:B------:R-:W-:Y:S01]  /*3e50*/  HMMA.16816.F32.BF16 R60, R8, R56, RZ ;  /* 0x00000038083c723c */ /* 0x000fe200000418ff */
[--C-:B-1----:R-:W-:Y:S01]  /*3e60*/  FFMA.FTZ R0, R93, UR6, -R4.reuse ;  /* 0x000000065d007c23 */ /* 0x102fe20008010804 */
[----:B---3--:R-:W-:Y:S03]  /*3e70*/  STL [R1+0x50], R7 ;  /* 0x0000500701007387 */ /* 0x008fe60000100800 */
[----:B------:R1:W-:Y:S01]  /*3e80*/  MUFU.EX2 R223, R0 ;  /* 0x0000000000df7308 */ /* 0x0003e20000000800 */
[----:B------:R3:W-:Y:S01]  /*3e90*/  STL [R1+0xac], R73 ;  /* 0x0000ac4901007387 */ /* 0x0007e20000100800 */
[----:B-1----:R-:W-:-:S06]  /*3ea0*/  FFMA.FTZ R0, R97, UR6, -R4 ;  /* 0x0000000661007c23 */ /* 0x002fcc0008010804 */
[----:B------:R1:W-:Y:S08]  /*3eb0*/  MUFU.EX2 R240, R0 ;  /* 0x0000000000f07308 */ /* 0x0003f00000000800 */
[----:B------:R-:W4:Y:S01]  /*3ec0*/  MUFU.EX2 R2, R2 ;  /* 0x0000000200027308 */ /* 0x000f220000000800 */
[----:B-1----:R-:W-:Y:S02]  /*3ed0*/  FMUL.FTZ R0, R73, UR6 ;  /* 0x0000000649007c20 */ /* 0x002fe40008410000 */
[----:B---3--:R-:W3:Y:S01]  /*3ee0*/  LDL.LU R73, [R1+0x38] ;  /* 0x0000380001497983 */ /* 0x008ee20000300800 */
[----:B------:R-:W-:-:S02]  /*3ef0*/  F2FP.BF16.F32.PACK_AB R13, R7, R245 ;  /* 0x000000f5070d723e */ /* 0x000fc400000010ff */
[----:B------:R-:W-:Y:S01]  /*3f00*/  FSEL R0, R0, RZ, P1 ;  /* 0x000000ff00007208 */ /* 0x000fe20000800000 */
[----:B------:R-:W-:Y:S04]  /*3f10*/  STL [R1+0xb4], R234 ;  /* 0x0000b4ea01007387 */ /* 0x000fe80000100800 */
[----:B----4-:R-:W-:Y:S04]  /*3f20*/  STL [R1+0x4c], R2 ;  /* 0x00004c0201007387 */ /* 0x010fe80000100800 */
[----:B------:R1:W-:Y:S04]  /*3f30*/  STL [R1+0xb0], R231 ;  /* 0x0000b0e701007387 */ /* 0x0003e80000100800 */
[----:B-1----:R-:W4:Y:S01]  /*3f40*/  LDL.LU R231, [R1+0x4c] ;  /* 0x00004c0001e77983 */ /* 0x002f220000300800 */
[----:B------:R-:W-:Y:S01]  /*3f50*/  FFMA.FTZ R2, R125, UR6, -R0 ;  /* 0x000000067d027c23 */ /* 0x000fe20008010800 */
[----:B------:R-:W-:Y:S01]  /*3f60*/  HMMA.16816.F32.BF16 R28, R8, R58, RZ ;  /* 0x0000003a081c723c */ /* 0x000fe200000418ff */
[----:B------:R-:W-:-:S02]  /*3f70*/  F2FP.BF16.F32.PACK_AB R15, R240, R223 ;  /* 0x000000dff00f723e */ /* 0x000fc400000010ff */
[----:B------:R1:W-:Y:S04]  /*3f80*/  MUFU.EX2 R221, R2 ;  /* 0x0000000200dd7308 */ /* 0x0003e80000000800 */
[----:B------:R-:W-:Y:S01]  /*3f90*/  F2FP.BF16.F32.PACK_AB R8, R219, R215 ;  /* 0x000000d7db08723e */ /* 0x000fe200000010ff */
[C---:B------:R-:W-:Y:S06]  /*3fa0*/  HMMA.16816.F32.BF16 R100, R12.reuse, R80, R44 ;  /* 0x000000500c64723c */ /* 0x040fec000004182c */
[----:B------:R-:W-:Y:S01]  /*3fb0*/  HMMA.16816.F32.BF16 R96, R12, R78, R36 ;  /* 0x0000004e0c60723c */ /* 0x000fe20000041824 */
[----:B-1----:R-:W-:-:S05]  /*3fc0*/  FFMA.FTZ R2, R124, UR6, -R0 ;  /* 0x000000067c027c23 */ /* 0x002fca0008010800 */
[C---:B------:R-:W-:Y:S01]  /*3fd0*/  HMMA.16816.F32.BF16 R44, R12.reuse, R66, R40 ;  /* 0x000000420c2c723c */ /* 0x040fe20000041828 */
[----:B------:R1:W2:Y:S05]  /*3fe0*/  MUFU.EX2 R7, R2 ;  /* 0x0000000200077308 */ /* 0x0002aa0000000800 */
[C---:B------:R-:W-:Y:S06]  /*3ff0*/  HMMA.16816.F32.BF16 R104, R12.reuse, R64, R52 ;  /* 0x000000400c68723c */ /* 0x040fec0000041834 */
[C---:B------:R-:W-:Y:S06]  /*4000*/  HMMA.16816.F32.BF16 R92, R12.reuse, R76, R48 ;  /* 0x0000004c0c5c723c */ /* 0x040fec0000041830 */
[----:B------:R-:W-:Y:S01]  /*4010*/  HMMA.16816.F32.BF16 R124, R12, R84, R60 ;  /* 0x000000540c7c723c */ /* 0x000fe2000004183c */
[----:B-1----:R-:W-:Y:S01]  /*4020*/  FFMA.FTZ R2, R119, UR6, -R0 ;  /* 0x0000000677027c23 */ /* 0x002fe20008010800 */
[----:B--2---:R-:W-:-:S03]  /*4030*/  F2FP.BF16.F32.PACK_AB R9, R7, R221 ;  /* 0x000000dd0709723e */ /* 0x004fc600000010ff */
[----:B------:R1:W-:Y:S01]  /*4040*/  MUFU.EX2 R71, R2 ;  /* 0x0000000200477308 */ /* 0x0003e20000000800 */
[----:B------:R-:W-:Y:S01]  /*4050*/  HMMA.16816.F32.BF16 R108, R12, R86, R28 ;  /* 0x000000560c6c723c */ /* 0x000fe2000004181c */
[----:B-1----:R-:W-:-:S06]  /*4060*/  FFMA.FTZ R2, R118, UR6, -R0 ;  /* 0x0000000676027c23 */ /* 0x002fcc0008010800 */
[----:B------:R1:W2:Y:S02]  /*4070*/  MUFU.EX2 R234, R2 ;  /* 0x0000000200ea7308 */ /* 0x0002a40000000800 */
[----:B-1----:R-:W-:Y:S01]  /*4080*/  FFMA.FTZ R2, R117, UR6, -R0 ;  /* 0x0000000675027c23 */ /* 0x002fe20008010800 */
[----:B--2---:R-:W-:-:S05]  /*4090*/  F2FP.BF16.F32.PACK_AB R11, R234, R71 ;  /* 0x00000047ea0b723e */ /* 0x004fca00000010ff */
[----:B------:R1:W-:Y:S02]  /*40a0*/  MUFU.EX2 R74, R2 ;  /* 0x00000002004a7308 */ /* 0x0003e40000000800 */
[--C-:B-1----:R-:W-:Y:S02]  /*40b0*/  FFMA.FTZ R2, R116, UR6, -R0.reuse ;  /* 0x0000000674027c23 */ /* 0x102fe40008010800 */
[----:B------:R-:W-:Y:S04]  /*40c0*/  HMMA.16816.F32.BF16 R116, R12, R82, R32 ;  /* 0x000000520c74723c */ /* 0x000fe80000041820 */
[----:B------:R1:W2:Y:S02]  /*40d0*/  MUFU.EX2 R238, R2 ;  /* 0x0000000200ee7308 */ /* 0x0002a40000000800 */
[----:B-1----:R-:W-:-:S06]  /*40e0*/  FFMA.FTZ R2, R162, UR6, -R0 ;  /* 0x00000006a2027c23 */ /* 0x002fcc0008010800 */
[----:B------:R1:W-:Y:S02]  /*40f0*/  MUFU.EX2 R228, R2 ;  /* 0x0000000200e47308 */ /* 0x0003e40000000800 */
[----:B-1----:R-:W-:-:S06]  /*4100*/  FFMA.FTZ R2, R160, UR6, -R0 ;  /* 0x00000006a0027c23 */ /* 0x002fcc0008010800 */
[----:B------:R1:W4:Y:S02]  /*4110*/  MUFU.EX2 R235, R2 ;  /* 0x0000000200eb7308 */ /* 0x0003240000000800 */
[----:B-1----:R-:W-:-:S06]  /*4120*/  FFMA.FTZ R2, R179, UR6, -R6 ;  /* 0x00000006b3027c23 */ /* 0x002fcc0008010806 */
[----:B------:R1:W-:Y:S02]  /*4130*/  MUFU.EX2 R242, R2 ;  /* 0x0000000200f27308 */ /* 0x0003e40000000800 */
[----:B-1----:R-:W-:Y:S01]  /*4140*/  FFMA.FTZ R2, R174, UR6, -R6 ;  /* 0x00000006ae027c23 */ /* 0x002fe20008010806 */
[----:B------:R-:W-:-:S05]  /*4150*/  IMAD.MOV.U32 R174, RZ, RZ, R246 ;  /* 0x000000ffffae7224 */ /* 0x000fca00078e00f6 */
[----:B------:R1:W-:Y:S02]  /*4160*/  MUFU.EX2 R241, R2 ;  /* 0x0000000200f17308 */ /* 0x0003e40000000800 */
[----:B-1----:R-:W-:Y:S01]  /*4170*/  FFMA.FTZ R2, R134, UR6, -R6 ;  /* 0x0000000686027c23 */ /* 0x002fe20008010806 */
[----:B------:R-:W-:-:S05]  /*4180*/  MOV R134, R245 ;  /* 0x000000f500867202 */ /* 0x000fca0000000f00 */
[----:B------:R1:W-:Y:S02]  /*4190*/  MUFU.EX2 R162, R2 ;  /* 0x0000000200a27308 */ /* 0x0003e40000000800 */
[----:B-1----:R-:W-:-:S06]  /*41a0*/  FFMA.FTZ R2, R122, UR6, -R6 ;  /* 0x000000067a027c23 */ /* 0x002fcc0008010806 */
[----:B------:R1:W4:Y:S02]  /*41b0*/  MUFU.EX2 R3, R2 ;  /* 0x0000000200037308 */ /* 0x0003240000000800 */
[----:B-1----:R-:W-:-:S06]  /*41c0*/  FFMA.FTZ R2, R169, UR6, -R0 ;  /* 0x00000006a9027c23 */ /* 0x002fcc0008010800 */
[----:B------:R1:W-:Y:S01]  /*41d0*/  MUFU.EX2 R216, R2 ;  /* 0x0000000200d87308 */ /* 0x0003e20000000800 */
[----:B---3--:R-:W-:-:S07]  /*41e0*/  F2FP.BF16.F32.PACK_AB R10, R211, R73 ;  /* 0x00000049d30a723e */ /* 0x008fce00000010ff */
[----:B------:R-:W-:Y:S01]  /*41f0*/  HMMA.16816.F32.BF16 R36, R8, R24, RZ ;  /* 0x000000180824723c */ /* 0x000fe200000418ff */
[----:B-1----:R-:W-:-:S05]  /*4200*/  FFMA.FTZ R2, R163, UR6, -R0 ;  /* 0x00000006a3027c23 */ /* 0x002fca0008010800 */
[C---:B------:R-:W-:Y:S01]  /*4210*/  HMMA.16816.F32.BF16 R40, R8.reuse, R26, RZ ;  /* 0x0000001a0828723c */ /* 0x040fe200000418ff */
[----:B------:R1:W-:Y:S05]  /*4220*/  MUFU.EX2 R243, R2 ;  /* 0x0000000200f37308 */ /* 0x0003ea0000000800 */
[C---:B------:R-:W-:Y:S06]  /*4230*/  HMMA.16816.F32.BF16 R32, R8.reuse, R22, RZ ;  /* 0x000000160820723c */ /* 0x040fec00000418ff */
[C---:B------:R-:W-:Y:S06]  /*4240*/  HMMA.16816.F32.BF16 R24, R8.reuse, R18, RZ ;  /* 0x000000120818723c */ /* 0x040fec00000418ff */
[----:B------:R-:W-:Y:S01]  /*4250*/  HMMA.16816.F32.BF16 R28, R8, R20, RZ ;  /* 0x00000014081c723c */ /* 0x000fe200000418ff */
[----:B-1----:R-:W-:Y:S01]  /*4260*/  FFMA.FTZ R2, R156, UR6, -R5 ;  /* 0x000000069c027c23 */ /* 0x002fe20008010805 */
[----:B------:R-:W-:-:S03]  /*4270*/  MOV R156, R244 ;  /* 0x000000f4009c7202 */ /* 0x000fc60000000f00 */
[----:B------:R1:W-:Y:S01]  /*4280*/  MUFU.EX2 R113, R2 ;  /* 0x0000000200717308 */ /* 0x0003e20000000800 */
[C---:B------:R-:W-:Y:S06]  /*4290*/  HMMA.16816.F32.BF16 R12, R8.reuse, R16, RZ ;  /* 0x00000010080c723c */ /* 0x040fec00000418ff */
[C---:B------:R-:W-:Y:S06]  /*42a0*/  HMMA.16816.F32.BF16 R20, R8.reuse, R56, RZ ;  /* 0x000000380814723c */ /* 0x040fec00000418ff */
[----:B------:R-:W-:Y:S01]  /*42b0*/  HMMA.16816.F32.BF16 R16, R8, R58, RZ ;  /* 0x0000003a0810723c */ /* 0x000fe200000418ff */
[----:B-1----:R-:W-:-:S06]  /*42c0*/  FFMA.FTZ R2, R155, UR6, -R5 ;  /* 0x000000069b027c23 */ /* 0x002fcc0008010805 */
[----:B------:R-:W-:Y:S01]  /*42d0*/  F2FP.BF16.F32.PACK_AB R8, R233, R72 ;  /* 0x00000048e908723e */ /* 0x000fe200000010ff */
[----:B------:R1:W-:Y:S01]  /*42e0*/  MUFU.EX2 R115, R2 ;  /* 0x0000000200737308 */ /* 0x0003e20000000800 */
[----:B--2---:R-:W-:Y:S02]  /*42f0*/  F2FP.BF16.F32.PACK_AB R9, R238, R74 ;  /* 0x0000004aee09723e */ /* 0x004fe400000010ff */
[----:B----4-:R-:W-:Y:S02]  /*4300*/  F2FP.BF16.F32.PACK_AB R10, R231, R237 ;  /* 0x000000ede70a723e */ /* 0x010fe400000010ff */
[----:B------:R-:W-:-:S07]  /*4310*/  F2FP.BF16.F32.PACK_AB R11, R235, R228 ;  /* 0x000000e4eb0b723e */ /* 0x000fce00000010ff */
[----:B------:R-:W-:Y:S01]  /*4320*/  HMMA.16816.F32.BF16 R60, R8, R64, R36 ;  /* 0x00000040083c723c */ /* 0x000fe20000041824 */
[----:B-1----:R-:W-:-:S05]  /*4330*/  FFMA.FTZ R2, R114, UR6, -R5 ;  /* 0x0000000672027c23 */ /* 0x002fca0008010805 */
[C---:B------:R-:W-:Y:S01]  /*4340*/  HMMA.16816.F32.BF16 R36, R8.reuse, R78, R32 ;  /* 0x0000004e0824723c */ /* 0x040fe20000041820 */
[----:B------:R1:W-:Y:S05]  /*4350*/  MUFU.EX2 R179, R2 ;  /* 0x0000000200b37308 */ /* 0x0003ea0000000800 */
[C---:B------:R-:W-:Y:S06]  /*4360*/  HMMA.16816.F32.BF16 R32, R8.reuse, R82, R24 ;  /* 0x000000520820723c */ /* 0x040fec0000041818 */
[C---:B------:R-:W-:Y:S06]  /*4370*/  HMMA.16816.F32.BF16 R56, R8.reuse, R76, R28 ;  /* 0x0000004c0838723c */ /* 0x040fec000004181c */
[----:B------:R-:W-:Y:S01]  /*4380*/  HMMA.16816.F32.BF16 R88, R8, R80, R12 ;  /* 0x000000500858723c */ /* 0x000fe2000004180c */
[----:B------:R-:W2:Y:S01]  /*4390*/  LDSM.16.MT88.4 R12, [R135+0x9000] ;  /* 0x00900000870c783b */ /* 0x000ea20000004200 */
[----:B-1----:R-:W-:-:S04]  /*43a0*/  FFMA.FTZ R2, R112, UR6, -R5 ;  /* 0x0000000670027c23 */ /* 0x002fc80008010805 */
[----:B------:R1:W3:Y:S01]  /*43b0*/  MUFU.EX2 R236, R2 ;  /* 0x0000000200ec7308 */ /* 0x0002e20000000800 */
[C---:B------:R-:W-:Y:S01]  /*43c0*/  HMMA.16816.F32.BF16 R52, R8.reuse, R84, R20 ;  /* 0x000000540834723c */ /* 0x040fe20000041814 */
[----:B------:R-:W-:Y:S05]  /*43d0*/  LDSM.16.MT88.4 R20, [R224+0x9000] ;  /* 0x00900000e014783b */ /* 0x000fea0000004200 */
[C---:B------:R-:W-:Y:S01]  /*43e0*/  HMMA.16816.F32.BF16 R28, R8.reuse, R86, R16 ;  /* 0x00000056081c723c */ /* 0x040fe20000041810 */
[----:B------:R-:W4:Y:S05]  /*43f0*/  LDSM.16.MT88.4 R16, [R226+0x9000] ;  /* 0x00900000e210783b */ /* 0x000f2a0000004200 */
[----:B------:R-:W-:Y:S01]  /*4400*/  HMMA.16816.F32.BF16 R40, R8, R66, R40 ;  /* 0x000000420828723c */ /* 0x000fe20000041828 */
[--C-:B-1----:R-:W-:Y:S01]  /*4410*/  FFMA.FTZ R2, R161, UR6, -R4.reuse ;  /* 0x00000006a1027c23 */ /* 0x102fe20008010804 */
[----:B------:R-:W-:Y:S01]  /*4420*/  MOV R161, R3 ;  /* 0x0000000300a17202 */ /* 0x000fe20000000f00 */
[----:B------:R-:W-:-:S04]  /*4430*/  FFMA.FTZ R3, R172, UR6, -R4 ;  /* 0x00000006ac037c23 */ /* 0x000fc80008010804 */
[----:B---3--:R-:W-:Y:S01]  /*4440*/  F2FP.BF16.F32.PACK_AB R10, R236, R179 ;  /* 0x000000b3ec0a723e */ /* 0x008fe200000010ff */
[----:B------:R1:W3:Y:S08]  /*4450*/  MUFU.EX2 R24, R2 ;  /* 0x0000000200187308 */ /* 0x0002f00000000800 */
[----:B------:R-:W2:Y:S01]  /*4460*/  MUFU.EX2 R172, R3 ;  /* 0x0000000300ac7308 */ /* 0x000ea20000000800 */
[----:B-1----:R-:W-:Y:S01]  /*4470*/  FFMA.FTZ R2, R139, UR6, -R4 ;  /* 0x000000068b027c23 */ /* 0x002fe20008010804 */
[----:B---3--:R-:W-:-:S02]  /*4480*/  MOV R139, R24 ;  /* 0x00000018008b7202 */ /* 0x008fc40000000f00 */
[----:B------:R-:W1:Y:S04]  /*4490*/  LDSM.16.MT88.4 R24, [R225+0x9000] ;  /* 0x00900000e118783b */ /* 0x000e680000004200 */
[----:B------:R3:W-:Y:S01]  /*44a0*/  MUFU.EX2 R163, R2 ;  /* 0x0000000200a37308 */ /* 0x0007e20000000800 */
[----:B--2---:R-:W-:Y:S01]  /*44b0*/  F2FP.BF16.F32.PACK_AB R9, R172, R139 ;  /* 0x0000008bac09723e */ /* 0x004fe200000010ff */
[----:B---3--:R-:W-:Y:S01]  /*44c0*/  FFMA.FTZ R2, R141, UR6, -R4 ;  /* 0x000000068d027c23 */ /* 0x008fe20008010804 */
[----:B------:R-:W-:-:S05]  /*44d0*/  IMAD.MOV.U32 R141, RZ, RZ, R115 ;  /* 0x000000ffff8d7224 */ /* 0x000fca00078e0073 */
[----:B------:R2:W3:Y:S02]  /*44e0*/  MUFU.EX2 R229, R2 ;  /* 0x0000000200e57308 */ /* 0x0004e40000000800 */
[----:B--2---:R-:W-:Y:S01]  /*44f0*/  FFMA.FTZ R2, R167, UR6, -R0 ;  /* 0x00000006a7027c23 */ /* 0x004fe20008010800 */
[----:B------:R-:W-:Y:S02]  /*4500*/  MOV R167, R113 ;  /* 0x0000007100a77202 */ /* 0x000fe40000000f00 */
[----:B---3--:R-:W-:-:S03]  /*4510*/  F2FP.BF16.F32.PACK_AB R11, R229, R163 ;  /* 0x000000a3e50b723e */ /* 0x008fc600000010ff */
[----:B------:R2:W-:Y:S01]  /*4520*/  MUFU.EX2 R160, R2 ;  /* 0x0000000200a07308 */ /* 0x0005e20000000800 */
[----:B------:R-:W-:-:S07]  /*4530*/  F2FP.BF16.F32.PACK_AB R8, R141, R167 ;  /* 0x000000a78d08723e */ /* 0x000fce00000010ff */
[C---:B------:R-:W-:Y:S06]  /*4540*/  HMMA.16816.F32.BF16 R48, R8.reuse, R12, R104 ;  /* 0x0000000c0830723c */ /* 0x040fec0000041868 */
[----:B----4-:R-:W-:Y:S01]  /*4550*/  HMMA.16816.F32.BF16 R84, R8, R16, R92 ;  /* 0x000000100854723c */ /* 0x010fe2000004185c */
[----:B--2---:R-:W-:-:S05]  /*4560*/  FFMA.FTZ R2, R159, UR6, -R0 ;  /* 0x000000069f027c23 */ /* 0x004fca0008010800 */
[C---:B------:R-:W-:Y:S01]  /*4570*/  HMMA.16816.F32.BF16 R100, R8.reuse, R20, R100 ;  /* 0x000000140864723c */ /* 0x040fe20000041864 */
[----:B------:R2:W3:Y:S05]  /*4580*/  MUFU.EX2 R3, R2 ;  /* 0x0000000200037308 */ /* 0x0004ea0000000800 */
[C---:B-1----:R-:W-:Y:S06]  /*4590*/  HMMA.16816.F32.BF16 R124, R8.reuse, R24, R124 ;  /* 0x00000018087c723c */ /* 0x042fec000004187c */
[----:B------:R-:W-:Y:S01]  /*45a0*/  HMMA.16816.F32.BF16 R44, R8, R14, R44 ;  /* 0x0000000e082c723c */ /* 0x000fe2000004182c */
[----:B--2---:R-:W-:-:S05]  /*45b0*/  FFMA.FTZ R2, R189, UR6, -R6 ;  /* 0x00000006bd027c23 */ /* 0x004fca0008010806 */
[C---:B------:R-:W-:Y:S01]  /*45c0*/  HMMA.16816.F32.BF16 R96, R8.reuse, R18, R96 ;  /* 0x000000120860723c */ /* 0x040fe20000041860 */
[----:B------:R1:W-:Y:S05]  /*45d0*/  MUFU.EX2 R65, R2 ;  /* 0x0000000200417308 */ /* 0x0003ea0000000800 */
[C---:B------:R-:W-:Y:S06]  /*45e0*/  HMMA.16816.F32.BF16 R116, R8.reuse, R22, R116 ;  /* 0x000000160874723c */ /* 0x040fec0000041874 */
[----:B------:R-:W-:Y:S07]  /*45f0*/  HMMA.16816.F32.BF16 R108, R8, R26, R108 ;  /* 0x0000001a086c723c */ /* 0x000fee000004186c */
[----:B------:R-:W-:Y:S01]  /*4600*/  F2FP.BF16.F32.PACK_AB R8, R241, R242 ;  /* 0x000000f2f108723e */ /* 0x000fe200000010ff */
[----:B-1----:R-:W-:Y:S01]  /*4610*/  FFMA.FTZ R2, R184, UR6, -R6 ;  /* 0x00000006b8027c23 */ /* 0x002fe20008010806 */
[----:B------:R-:W-:Y:S01]  /*4620*/  F2FP.BF16.F32.PACK_AB R9, R243, R216 ;  /* 0x000000d8f309723e */ /* 0x000fe200000010ff */
[----:B------:R-:W-:Y:S01]  /*4630*/  IMAD.MOV.U32 R184, RZ, RZ, R243 ;  /* 0x000000ffffb87224 */ /* 0x000fe200078e00f3 */
[----:B------:R-:W-:Y:S01]  /*4640*/  F2FP.BF16.F32.PACK_AB R10, R161, R162 ;  /* 0x000000a2a10a723e */ /* 0x000fe200000010ff */
[----:B------:R1:W-:Y:S01]  /*4650*/  MUFU.EX2 R230, R2 ;  /* 0x0000000200e67308 */ /* 0x0003e20000000800 */
[----:B---3--:R-:W-:-:S07]  /*4660*/  F2FP.BF16.F32.PACK_AB R11, R3, R160 ;  /* 0x000000a0030b723e */ /* 0x008fce00000010ff */
[C---:B------:R-:W-:Y:S06]  /*4670*/  HMMA.16816.F32.BF16 R92, R8.reuse, R16, R56 ;  /* 0x00000010085c723c */ /* 0x040fec0000041838 */
[----:B------:R-:W-:Y:S01]  /*4680*/  HMMA.16816.F32.BF16 R76, R8, R20, R88 ;  /* 0x00000014084c723c */ /* 0x000fe20000041858 */
[----:B-1----:R-:W-:Y:S01]  /*4690*/  FFMA.FTZ R2, R142, UR6, -R6 ;  /* 0x000000068e027c23 */ /* 0x002fe20008010806 */
[----:B------:R-:W-:-:S04]  /*46a0*/  MOV R142, R241 ;  /* 0x000000f1008e7202 */ /* 0x000fc80000000f00 */
[C---:B------:R-:W-:Y:S01]  /*46b0*/  HMMA.16816.F32.BF16 R80, R8.reuse, R18, R36 ;  /* 0x000000120850723c */ /* 0x040fe20000041824 */
[----:B------:R1:W-:Y:S05]  /*46c0*/  MUFU.EX2 R122, R2 ;  /* 0x00000002007a7308 */ /* 0x0003ea0000000800 */
[C---:B------:R-:W-:Y:S06]  /*46d0*/  HMMA.16816.F32.BF16 R112, R8.reuse, R12, R60 ;  /* 0x0000000c0870723c */ /* 0x040fec000004183c */
[----:B------:R-:W-:Y:S01]  /*46e0*/  HMMA.16816.F32.BF16 R104, R8, R14, R40 ;  /* 0x0000000e0868723c */ /* 0x000fe20000041828 */
[----:B------:R-:W2:Y:S01]  /*46f0*/  LDSM.16.MT88.4 R12, [R135+0x9800] ;  /* 0x00980000870c783b */ /* 0x000ea20000004200 */
[----:B-1----:R-:W-:-:S04]  /*4700*/  FFMA.FTZ R2, R140, UR6, -R6 ;  /* 0x000000068c027c23 */ /* 0x002fc80008010806 */
[C---:B------:R-:W-:Y:S01]  /*4710*/  HMMA.16816.F32.BF16 R36, R8.reuse, R22, R32 ;  /* 0x000000160824723c */ /* 0x040fe20000041820 */
[----:B------:R-:W-:Y:S01]  /*4720*/  LDSM.16.MT88.4 R20, [R224+0x9800] ;  /* 0x00980000e014783b */ /* 0x000fe20000004200 */
[----:B------:R-:W-:Y:S01]  /*4730*/  MOV R140, R240 ;  /* 0x000000f0008c7202 */ /* 0x000fe20000000f00 */
[----:B------:R1:W3:Y:S03]  /*4740*/  MUFU.EX2 R66, R2 ;  /* 0x0000000200427308 */ /* 0x0002e60000000800 */
[C---:B------:R-:W-:Y:S06]  /*4750*/  HMMA.16816.F32.BF16 R32, R8.reuse, R24, R52 ;  /* 0x000000180820723c */ /* 0x040fec0000041834 */
[----:B------:R-:W-:Y:S01]  /*4760*/  HMMA.16816.F32.BF16 R28, R8, R26, R28 ;  /* 0x0000001a081c723c */ /* 0x000fe2000004181c */
[----:B------:R-:W-:Y:S01]  /*4770*/  LDSM.16.MT88.4 R24, [R225+0x9800] ;  /* 0x00980000e118783b */ /* 0x000fe20000004200 */
[----:B-1----:R-:W-:Y:S01]  /*4780*/  FFMA.FTZ R2, R178, UR6, -R0 ;  /* 0x00000006b2027c23 */ /* 0x002fe20008010800 */
[----:B------:R-:W-:-:S03]  /*4790*/  IMAD.MOV.U32 R178, RZ, RZ, R236 ;  /* 0x000000ffffb27224 */ /* 0x000fc600078e00ec */
[----:B------:R1:W-:Y:S02]  /*47a0*/  MUFU.EX2 R189, R2 ;  /* 0x0000000200bd7308 */ /* 0x0003e40000000800 */
[----:B-1----:R-:W-:Y:S01]  /*47b0*/  FFMA.FTZ R2, R173, UR6, -R0 ;  /* 0x00000006ad027c23 */ /* 0x002fe20008010800 */
[----:B------:R-:W-:-:S05]  /*47c0*/  MOV R173, R216 ;  /* 0x000000d800ad7202 */ /* 0x000fca0000000f00 */
[----:B------:R1:W-:Y:S02]  /*47d0*/  MUFU.EX2 R64, R2 ;  /* 0x0000000200407308 */ /* 0x0003e40000000800 */
[----:B-1----:R-:W-:Y:S01]  /*47e0*/  FFMA.FTZ R2, R166, UR6, -R5 ;  /* 0x00000006a6027c23 */ /* 0x002fe20008010805 */
[----:B---3--:R-:W-:-:S05]  /*47f0*/  MOV R166, R66 ;  /* 0x0000004200a67202 */ /* 0x008fca0000000f00 */
[----:B------:R1:W-:Y:S02]  /*4800*/  MUFU.EX2 R155, R2 ;  /* 0x00000002009b7308 */ /* 0x0003e40000000800 */
[----:B-1----:R-:W-:-:S06]  /*4810*/  FFMA.FTZ R2, R158, UR6, -R5 ;  /* 0x000000069e027c23 */ /* 0x002fcc0008010805 */
[----:B------:R1:W3:Y:S02]  /*4820*/  MUFU.EX2 R232, R2 ;  /* 0x0000000200e87308 */ /* 0x0002e40000000800 */
[----:B-1----:R-:W-:Y:S01]  /*4830*/  FFMA.FTZ R2, R121, UR6, -R5 ;  /* 0x0000000679027c23 */ /* 0x002fe20008010805 */
[----:B---3--:R-:W-:-:S05]  /*4840*/  F2FP.BF16.F32.PACK_AB R8, R232, R155 ;  /* 0x0000009be808723e */ /* 0x008fca00000010ff */
[----:B------:R1:W3:Y:S02]  /*4850*/  MUFU.EX2 R16, R2 ;  /* 0x0000000200107308 */ /* 0x0002e40000000800 */
[----:B-1----:R-:W-:-:S06]  /*4860*/  FFMA.FTZ R2, R120, UR6, -R5 ;  /* 0x0000000678027c23 */ /* 0x002fcc0008010805 */
[----:B------:R1:W-:Y:S02]  /*4870*/  MUFU.EX2 R159, R2 ;  /* 0x00000002009f7308 */ /* 0x0003e40000000800 */
[----:B-1----:R-:W-:-:S06]  /*4880*/  FFMA.FTZ R2, R165, UR6, -R4 ;  /* 0x00000006a5027c23 */ /* 0x002fcc0008010804 */
[----:B------:R1:W-:Y:S02]  /*4890*/  MUFU.EX2 R169, R2 ;  /* 0x0000000200a97308 */ /* 0x0003e40000000800 */
[----:B-1----:R-:W-:Y:S01]  /*48a0*/  FFMA.FTZ R2, R171, UR6, -R4 ;  /* 0x00000006ab027c23 */ /* 0x002fe20008010804 */
[----:B------:R-:W-:-:S05]  /*48b0*/  IMAD.MOV.U32 R171, RZ, RZ, R65 ;  /* 0x000000ffffab7224 */ /* 0x000fca00078e0041 */
[----:B------:R1:W4:Y:S02]  /*48c0*/  MUFU.EX2 R88, R2 ;  /* 0x0000000200587308 */ /* 0x0003240000000800 */
[--C-:B-1----:R-:W-:Y:S01]  /*48d0*/  FFMA.FTZ R2, R138, UR6, -R4.reuse ;  /* 0x000000068a027c23 */ /* 0x102fe20008010804 */
[----:B---3--:R-:W-:Y:S02]  /*48e0*/  MOV R138, R16 ;  /* 0x00000010008a7202 */ /* 0x008fe40000000f00 */
[----:B------:R-:W1:Y:S03]  /*48f0*/  LDSM.16.MT88.4 R16, [R226+0x9800] ;  /* 0x00980000e210783b */ /* 0x000e660000004200 */
[----:B------:R3:W-:Y:S01]  /*4900*/  MUFU.EX2 R165, R2 ;  /* 0x0000000200a57308 */ /* 0x0007e20000000800 */
[----:B----4-:R-:W-:Y:S02]  /*4910*/  F2FP.BF16.F32.PACK_AB R9, R88, R169 ;  /* 0x000000a95809723e */ /* 0x010fe400000010ff */
[----:B------:R-:W-:Y:S01]  /*4920*/  F2FP.BF16.F32.PACK_AB R10, R159, R138 ;  /* 0x0000008a9f0a723e */ /* 0x000fe200000010ff */
[----:B---3--:R-:W-:Y:S01]  /*4930*/  FFMA.FTZ R2, R147, UR6, -R4 ;  /* 0x0000000693027c23 */ /* 0x008fe20008010804 */
[----:B------:R-:W-:-:S03]  /*4940*/  MOV R147, R238 ;  /* 0x000000ee00937202 */ /* 0x000fc60000000f00 */
[----:B------:R3:W4:Y:S02]  /*4950*/  MUFU.EX2 R158, R2 ;  /* 0x00000002009e7308 */ /* 0x0007240000000800 */
[----:B---3--:R-:W-:Y:S01]  /*4960*/  FFMA.FTZ R2, R177, UR6, -R0 ;  /* 0x00000006b1027c23 */ /* 0x008fe20008010800 */
[----:B----4-:R-:W-:Y:S02]  /*4970*/  F2FP.BF16.F32.PACK_AB R11, R158, R165 ;  /* 0x000000a59e0b723e */ /* 0x010fe400000010ff */
[----:B------:R-:W-:-:S03]  /*4980*/  MOV R177, R64 ;  /* 0x0000004000b17202 */ /* 0x000fc60000000f00 */
[----:B------:R3:W-:Y:S02]  /*4990*/  MUFU.EX2 R251, R2 ;  /* 0x0000000200fb7308 */ /* 0x0007e40000000800 */
[C---:B--2---:R-:W-:Y:S06]  /*49a0*/  HMMA.16816.F32.BF16 R64, R8.reuse, R12, R48 ;  /* 0x0000000c0840723c */ /* 0x044fec0000041830 */
[C---:B------:R-:W-:Y:S06]  /*49b0*/  HMMA.16816.F32.BF16 R60, R8.reuse, R14, R44 ;  /* 0x0000000e083c723c */ /* 0x040fec000004182c */
[----:B-1----:R-:W-:Y:S01]  /*49c0*/  HMMA.16816.F32.BF16 R56, R8, R16, R84 ;  /* 0x000000100838723c */ /* 0x002fe20000041854 */
[----:B---3--:R-:W-:Y:S01]  /*49d0*/  FFMA.FTZ R2, R170, UR6, -R0 ;  /* 0x00000006aa027c23 */ /* 0x008fe20008010800 */
[----:B------:R-:W-:Y:S01]  /*49e0*/  IMAD.MOV.U32 R170, RZ, RZ, R134 ;  /* 0x000000ffffaa7224 */ /* 0x000fe200078e0086 */
[----:B------:R-:W-:-:S02]  /*49f0*/  MOV R134, R218 ;  /* 0x000000da00867202 */ /* 0x000fc40000000f00 */
[----:B------:R1:W2:Y:S01]  /*4a00*/  MUFU.EX2 R252, R2 ;  /* 0x0000000200fc7308 */ /* 0x0002a20000000800 */
[C---:B------:R-:W-:Y:S06]  /*4a10*/  HMMA.16816.F32.BF16 R52, R8.reuse, R18, R96 ;  /* 0x000000120834723c */ /* 0x040fec0000041860 */
[C---:B------:R-:W-:Y:S06]  /*4a20*/  HMMA.16816.F32.BF16 R48, R8.reuse, R20, R100 ;  /* 0x000000140830723c */ /* 0x040fec0000041864 */
[----:B------:R-:W-:Y:S01]  /*4a30*/  HMMA.16816.F32.BF16 R40, R8, R22, R116 ;  /* 0x000000160828723c */ /* 0x000fe20000041874 */
[----:B-1----:R-:W-:Y:S01]  /*4a40*/  FFMA.FTZ R2, R197, UR6, -R6 ;  /* 0x00000006c5027c23 */ /* 0x002fe20008010806 */
[----:B------:R-:W-:-:S04]  /*4a50*/  MOV R197, R122 ;  /* 0x0000007a00c57202 */ /* 0x000fc80000000f00 */
[C---:B------:R-:W-:Y:S01]  /*4a60*/  HMMA.16816.F32.BF16 R124, R8.reuse, R24, R124 ;  /* 0x00000018087c723c */ /* 0x040fe2000004187c */
[----:B------:R1:W-:Y:S05]  /*4a70*/  MUFU.EX2 R247, R2 ;  /* 0x0000000200f77308 */ /* 0x0003ea0000000800 */
[----:B------:R-:W-:Y:S07]  /*4a80*/  HMMA.16816.F32.BF16 R44, R8, R26, R108 ;  /* 0x0000001a082c723c */ /* 0x000fee000004186c */
[----:B------:R-:W-:-:S02]  /*4a90*/  F2FP.BF16.F32.PACK_AB R8, R230, R171 ;  /* 0x000000abe608723e */ /* 0x000fc400000010ff */
[----:B------:R-:W-:Y:S02]  /*4aa0*/  F2FP.BF16.F32.PACK_AB R9, R177, R189 ;  /* 0x000000bdb109723e */ /* 0x000fe400000010ff */
[----:B------:R-:W-:Y:S01]  /*4ab0*/  F2FP.BF16.F32.PACK_AB R10, R166, R122 ;  /* 0x0000007aa60a723e */ /* 0x000fe200000010ff */
[--C-:B-1----:R-:W-:Y:S01]  /*4ac0*/  FFMA.FTZ R2, R194, UR6, -R6.reuse ;  /* 0x00000006c2027c23 */ /* 0x102fe20008010806 */
[----:B--2---:R-:W-:Y:S02]  /*4ad0*/  F2FP.BF16.F32.PACK_AB R11, R252, R251 ;  /* 0x000000fbfc0b723e */ /* 0x004fe400000010ff */
[----:B------:R-:W-:Y:S01]  /*4ae0*/  MOV R194, R88 ;  /* 0x0000005800c27202 */ /* 0x000fe20000000f00 */
[----:B------:R1:W-:Y:S04]  /*4af0*/  MUFU.EX2 R248, R2 ;  /* 0x0000000200f87308 */ /* 0x0003e80000000800 */
[C---:B------:R-:W-:Y:S06]  /*4b00*/  HMMA.16816.F32.BF16 R116, R8.reuse, R12, R112 ;  /* 0x0000000c0874723c */ /* 0x040fec0000041870 */
[C---:B------:R-:W-:Y:S01]  /*4b10*/  HMMA.16816.F32.BF16 R112, R8.reuse, R14, R104 ;  /* 0x0000000e0870723c */ /* 0x040fe20000041868 */
[----:B------:R-:W2:Y:S05]  /*4b20*/  LDSM.16.MT88.4 R12, [R135+0xa000] ;  /* 0x00a00000870c783b */ /* 0x000eaa0000004200 */
[----:B------:R-:W-:Y:S01]  /*4b30*/  HMMA.16816.F32.BF16 R104, R8, R16, R92 ;  /* 0x000000100868723c */ /* 0x000fe2000004185c */
[----:B-1----:R-:W-:Y:S01]  /*4b40*/  FFMA.FTZ R2, R148, UR6, -R6 ;  /* 0x0000000694027c23 */ /* 0x002fe20008010806 */
[----:B------:R-:W-:-:S03]  /*4b50*/  MOV R148, R211 ;  /* 0x000000d300947202 */ /* 0x000fc60000000f00 */
[----:B------:R1:W-:Y:S01]  /*4b60*/  MUFU.EX2 R249, R2 ;  /* 0x0000000200f97308 */ /* 0x0003e20000000800 */
[C---:B------:R-:W-:Y:S01]  /*4b70*/  HMMA.16816.F32.BF16 R100, R8.reuse, R18, R80 ;  /* 0x000000120864723c */ /* 0x040fe20000041850 */
[----:B------:R-:W3:Y:S05]  /*4b80*/  LDSM.16.MT88.4 R16, [R226+0xa000] ;  /* 0x00a00000e210783b */ /* 0x000eea0000004200 */
[C---:B------:R-:W-:Y:S06]  /*4b90*/  HMMA.16816.F32.BF16 R92, R8.reuse, R20, R76 ;  /* 0x00000014085c723c */ /* 0x040fec000004184c */
[----:B------:R-:W-:Y:S01]  /*4ba0*/  HMMA.16816.F32.BF16 R36, R8, R22, R36 ;  /* 0x000000160824723c */ /* 0x000fe20000041824 */
[----:B------:R-:W4:Y:S01]  /*4bb0*/  LDSM.16.MT88.4 R20, [R224+0xa000] ;  /* 0x00a00000e014783b */ /* 0x000f220000004200 */
[----:B-1----:R-:W-:Y:S01]  /*4bc0*/  FFMA.FTZ R2, R146, UR6, -R6 ;  /* 0x0000000692027c23 */ /* 0x002fe20008010806 */
[----:B------:R-:W-:-:S03]  /*4bd0*/  IMAD.MOV.U32 R146, RZ, RZ, R156 ;  /* 0x000000ffff927224 */ /* 0x000fc600078e009c */
[C---:B------:R-:W-:Y:S01]  /*4be0*/  HMMA.16816.F32.BF16 R32, R8.reuse, R24, R32 ;  /* 0x000000180820723c */ /* 0x040fe20000041820 */
[----:B------:R-:W-:Y:S01]  /*4bf0*/  IMAD.MOV.U32 R156, RZ, RZ, R235 ;  /* 0x000000ffff9c7224 */ /* 0x000fe200078e00eb */
[----:B------:R1:W-:Y:S04]  /*4c00*/  MUFU.EX2 R250, R2 ;  /* 0x0000000200fa7308 */ /* 0x0003e80000000800 */
[----:B------:R-:W-:Y:S01]  /*4c10*/  HMMA.16816.F32.BF16 R28, R8, R26, R28 ;  /* 0x0000001a081c723c */ /* 0x000fe2000004181c */
[----:B------:R-:W4:Y:S01]  /*4c20*/  LDSM.16.MT88.4 R24, [R225+0xa000] ;  /* 0x00a00000e118783b */ /* 0x000f220000004200 */
[--C-:B-1----:R-:W-:Y:S01]  /*4c30*/  FFMA.FTZ R2, R188, UR6, -R0.reuse ;  /* 0x00000006bc027c23 */ /* 0x102fe20008010800 */
[----:B------:R-:W-:Y:S02]  /*4c40*/  MOV R188, R172 ;  /* 0x000000ac00bc7202 */ /* 0x000fe40000000f00 */
[----:B------:R-:W-:Y:S01]  /*4c50*/  MOV R172, R222 ;  /* 0x000000de00ac7202 */ /* 0x000fe20000000f00 */
[----:B------:R1:W-:Y:S02]  /*4c60*/  MUFU.EX2 R245, R2 ;  /* 0x0000000200f57308 */ /* 0x0003e40000000800 */
[----:B-1----:R-:W-:Y:S01]  /*4c70*/  FFMA.FTZ R2, R182, UR6, -R0 ;  /* 0x00000006b6027c23 */ /* 0x002fe20008010800 */
[----:B------:R-:W-:-:S05]  /*4c80*/  MOV R182, R141 ;  /* 0x0000008d00b67202 */ /* 0x000fca0000000f00 */
[----:B------:R1:W-:Y:S02]  /*4c90*/  MUFU.EX2 R246, R2 ;  /* 0x0000000200f67308 */ /* 0x0003e40000000800 */
[----:B-1----:R-:W-:Y:S01]  /*4ca0*/  FFMA.FTZ R2, R176, UR6, -R5 ;  /* 0x00000006b0027c23 */ /* 0x002fe20008010805 */
[----:B------:R-:W-:Y:S01]  /*4cb0*/  IMAD.MOV.U32 R176, RZ, RZ, R184 ;  /* 0x000000ffffb07224 */ /* 0x000fe200078e00b8 */
[----:B------:R-:W-:Y:S01]  /*4cc0*/  MOV R184, R3 ;  /* 0x0000000300b87202 */ /* 0x000fe20000000f00 */
[----:B------:R-:W-:-:S03]  /*4cd0*/  FFMA.FTZ R3, R185, UR6, -R0 ;  /* 0x00000006b9037c23 */ /* 0x000fc60008010800 */
[----:B------:R1:W-:Y:S02]  /*4ce0*/  MUFU.EX2 R243, R2 ;  /* 0x0000000200f37308 */ /* 0x0003e40000000800 */
[----:B-1----:R-:W-:Y:S01]  /*4cf0*/  FFMA.FTZ R2, R168, UR6, -R5 ;  /* 0x00000006a8027c23 */ /* 0x002fe20008010805 */
[----:B------:R-:W-:-:S05]  /*4d00*/  MOV R168, R142 ;  /* 0x0000008e00a87202 */ /* 0x000fca0000000f00 */
[----:B------:R1:W2:Y:S02]  /*4d10*/  MUFU.EX2 R244, R2 ;  /* 0x0000000200f47308 */ /* 0x0002a40000000800 */
[----:B-1----:R-:W-:Y:S01]  /*4d20*/  FFMA.FTZ R2, R137, UR6, -R5 ;  /* 0x0000000689027c23 */ /* 0x002fe20008010805 */
[----:B--2---:R-:W-:Y:S02]  /*4d30*/  F2FP.BF16.F32.PACK_AB R8, R244, R243 ;  /* 0x000000f3f408723e */ /* 0x004fe400000010ff */
[----:B------:R-:W-:-:S03]  /*4d40*/  MOV R137, R209 ;  /* 0x000000d100897202 */ /* 0x000fc60000000f00 */
[----:B------:R1:W-:Y:S02]  /*4d50*/  MUFU.EX2 R241, R2 ;  /* 0x0000000200f17308 */ /* 0x0003e40000000800 */
[----:B-1----:R-:W-:-:S06]  /*4d60*/  FFMA.FTZ R2, R123, UR6, -R5 ;  /* 0x000000067b027c23 */ /* 0x002fcc0008010805 */
[----:B------:R1:W2:Y:S02]  /*4d70*/  MUFU.EX2 R240, R2 ;  /* 0x0000000200f07308 */ /* 0x0002a40000000800 */
[----:B-1----:R-:W-:Y:S01]  /*4d80*/  FFMA.FTZ R2, R175, UR6, -R4 ;  /* 0x00000006af027c23 */ /* 0x002fe20008010804 */
[----:B------:R-:W-:Y:S01]  /*4d90*/  IMAD.MOV.U32 R175, RZ, RZ, R239 ;  /* 0x000000ffffaf7224 */ /* 0x000fe200078e00ef */
[----:B--2---:R-:W-:-:S04]  /*4da0*/  F2FP.BF16.F32.PACK_AB R10, R240, R241 ;  /* 0x000000f1f00a723e */ /* 0x004fc800000010ff */
[----:B------:R1:W-:Y:S02]  /*4db0*/  MUFU.EX2 R239, R2 ;  /* 0x0000000200ef7308 */ /* 0x0003e40000000800 */
[----:B-1----:R-:W-:Y:S01]  /*4dc0*/  FFMA.FTZ R2, R181, UR6, -R4 ;  /* 0x00000006b5027c23 */ /* 0x002fe20008010804 */
[----:B------:R-:W-:-:S05]  /*4dd0*/  MOV R181, R140 ;  /* 0x0000008c00b57202 */ /* 0x000fca0000000f00 */
[----:B------:R1:W2:Y:S02]  /*4de0*/  MUFU.EX2 R238, R2 ;  /* 0x0000000200ee7308 */ /* 0x0002a40000000800 */
[----:B-1----:R-:W-:Y:S01]  /*4df0*/  FFMA.FTZ R2, R143, UR6, -R4 ;  /* 0x000000068f027c23 */ /* 0x002fe20008010804 */
[----:B--2---:R-:W-:-:S05]  /*4e00*/  F2FP.BF16.F32.PACK_AB R9, R238, R239 ;  /* 0x000000efee09723e */ /* 0x004fca00000010ff */
[----:B------:R1:W-:Y:S02]  /*4e10*/  MUFU.EX2 R236, R2 ;  /* 0x0000000200ec7308 */ /* 0x0003e40000000800 */
[----:B-1----:R-:W-:Y:S01]  /*4e20*/  FFMA.FTZ R2, R151, UR6, -R4 ;  /* 0x0000000697027c23 */ /* 0x002fe20008010804 */
[----:B------:R-:W-:Y:S02]  /*4e30*/  MOV R151, R174 ;  /* 0x000000ae00977202 */ /* 0x000fe40000000f00 */
[----:B------:R-:W-:-:S03]  /*4e40*/  MOV R174, R237 ;  /* 0x000000ed00ae7202 */ /* 0x000fc60000000f00 */
[----:B------:R1:W2:Y:S02]  /*4e50*/  MUFU.EX2 R237, R2 ;  /* 0x0000000200ed7308 */ /* 0x0002a40000000800 */
[----:B-1----:R-:W-:Y:S01]  /*4e60*/  FFMA.FTZ R2, R187, UR6, -R0 ;  /* 0x00000006bb027c23 */ /* 0x002fe20008010800 */
[----:B------:R-:W-:Y:S02]  /*4e70*/  MOV R187, R221 ;  /* 0x000000dd00bb7202 */ /* 0x000fe40000000f00 */
[----:B--2---:R-:W-:-:S03]  /*4e80*/  F2FP.BF16.F32.PACK_AB R11, R237, R236 ;  /* 0x000000eced0b723e */ /* 0x004fc600000010ff */
[----:B------:R1:W-:Y:S04]  /*4e90*/  MUFU.EX2 R222, R2 ;  /* 0x0000000200de7308 */ /* 0x0003e80000000800 */
[C---:B------:R-:W-:Y:S06]  /*4ea0*/  HMMA.16816.F32.BF16 R120, R8.reuse, R12, R64 ;  /* 0x0000000c0878723c */ /* 0x040fec0000041840 */
[----:B------:R-:W-:Y:S01]  /*4eb0*/  HMMA.16816.F32.BF16 R108, R8, R14, R60 ;  /* 0x0000000e086c723c */ /* 0x000fe2000004183c */
[----:B-1----:R-:W-:Y:S01]  /*4ec0*/  FFMA.FTZ R2, R180, UR6, -R0 ;  /* 0x00000006b4027c23 */ /* 0x002fe20008010800 */
[----:B------:R-:W-:-:S04]  /*4ed0*/  IMAD.MOV.U32 R180, RZ, RZ, R219 ;  /* 0x000000ffffb47224 */ /* 0x000fc800078e00db */
[C---:B---3--:R-:W-:Y:S01]  /*4ee0*/  HMMA.16816.F32.BF16 R96, R8.reuse, R16, R56 ;  /* 0x000000100860723c */ /* 0x048fe20000041838 */
[----:B------:R1:W2:Y:S05]  /*4ef0*/  MUFU.EX2 R235, R2 ;  /* 0x0000000200eb7308 */ /* 0x0002aa0000000800 */
[C---:B------:R-:W-:Y:S06]  /*4f00*/  HMMA.16816.F32.BF16 R88, R8.reuse, R18, R52 ;  /* 0x000000120858723c */ /* 0x040fec0000041834 */
[C---:B----4-:R-:W-:Y:S06]  /*4f10*/  HMMA.16816.F32.BF16 R84, R8.reuse, R20, R48 ;  /* 0x000000140854723c */ /* 0x050fec0000041830 */
[----:B------:R-:W-:Y:S01]  /*4f20*/  HMMA.16816.F32.BF16 R80, R8, R22, R40 ;  /* 0x000000160850723c */ /* 0x000fe20000041828 */
[----:B-1----:R-:W-:-:S04]  /*4f30*/  FFMA.FTZ R2, R201, UR6, -R6 ;  /* 0x00000006c9027c23 */ /* 0x002fc80008010806 */
[----:B------:R1:W-:Y:S01]  /*4f40*/  MUFU.EX2 R218, R2 ;  /* 0x0000000200da7308 */ /* 0x0003e20000000800 */
[C---:B------:R-:W-:Y:S06]  /*4f50*/  HMMA.16816.F32.BF16 R76, R8.reuse, R24, R124 ;  /* 0x00000018084c723c */ /* 0x040fec000004187c */
[----:B------:R-:W-:Y:S07]  /*4f60*/  HMMA.16816.F32.BF16 R44, R8, R26, R44 ;  /* 0x0000001a082c723c */ /* 0x000fee000004182c */
[----:B------:R-:W-:-:S02]  /*4f70*/  F2FP.BF16.F32.PACK_AB R8, R248, R247 ;  /* 0x000000f7f808723e */ /* 0x000fc400000010ff */
[----:B------:R-:W-:Y:S01]  /*4f80*/  F2FP.BF16.F32.PACK_AB R9, R246, R245 ;  /* 0x000000f5f609723e */ /* 0x000fe200000010ff */
[--C-:B-1----:R-:W-:Y:S01]  /*4f90*/  FFMA.FTZ R2, R200, UR6, -R6.reuse ;  /* 0x00000006c8027c23 */ /* 0x102fe20008010806 */
[----:B------:R-:W-:Y:S02]  /*4fa0*/  F2FP.BF16.F32.PACK_AB R10, R250, R249 ;  /* 0x000000f9fa0a723e */ /* 0x000fe400000010ff */
[----:B--2---:R-:W-:Y:S01]  /*4fb0*/  F2FP.BF16.F32.PACK_AB R11, R235, R222 ;  /* 0x000000deeb0b723e */ /* 0x004fe200000010ff */
[----:B------:R1:W-:Y:S06]  /*4fc0*/  MUFU.EX2 R219, R2 ;  /* 0x0000000200db7308 */ /* 0x0003ec0000000800 */
[C---:B------:R-:W-:Y:S06]  /*4fd0*/  HMMA.16816.F32.BF16 R40, R8.reuse, R22, R36 ;  /* 0x000000160828723c */ /* 0x040fec0000041824 */
[----:B------:R-:W-:Y:S01]  /*4fe0*/  HMMA.16816.F32.BF16 R60, R8, R12, R116 ;  /* 0x0000000c083c723c */ /* 0x000fe20000041874 */
[----:B-1----:R-:W-:Y:S01]  /*4ff0*/  FFMA.FTZ R2, R154, UR6, -R6 ;  /* 0x000000069a027c23 */ /* 0x002fe20008010806 */
[----:B------:R-:W-:-:S04]  /*5000*/  MOV R154, R220 ;  /* 0x000000dc009a7202 */ /* 0x000fc80000000f00 */
[C---:B------:R-:W-:Y:S01]  /*5010*/  HMMA.16816.F32.BF16 R52, R8.reuse, R14, R112 ;  /* 0x0000000e0834723c */ /* 0x040fe20000041870 */
[----:B------:R-:W1:Y:S01]  /*5020*/  LDSM.16.MT88.4 R12, [R135+0xa800] ;  /* 0x00a80000870c783b */ /* 0x000e620000004200 */
[----:B------:R2:W-:Y:S04]  /*5030*/  MUFU.EX2 R220, R2 ;  /* 0x0000000200dc7308 */ /* 0x0005e80000000800 */
[C---:B------:R-:W-:Y:S06]  /*5040*/  HMMA.16816.F32.BF16 R64, R8.reuse, R16, R104 ;  /* 0x000000100840723c */ /* 0x040fec0000041868 */
[C---:B------:R-:W-:Y:S01]  /*5050*/  HMMA.16816.F32.BF16 R56, R8.reuse, R18, R100 ;  /* 0x000000120838723c */ /* 0x040fe20000041864 */
[----:B------:R-:W3:Y:S05]  /*5060*/  LDSM.16.MT88.4 R16, [R226+0xa800] ;  /* 0x00a80000e210783b */ /* 0x000eea0000004200 */
[C---:B------:R-:W-:Y:S01]  /*5070*/  HMMA.16816.F32.BF16 R48, R8.reuse, R20, R92 ;  /* 0x000000140830723c */ /* 0x040fe2000004185c */
[----:B--2---:R-:W-:Y:S01]  /*5080*/  FFMA.FTZ R2, R152, UR6, -R6 ;  /* 0x0000000698027c23 */ /* 0x004fe20008010806 */
[----:B------:R-:W-:Y:S01]  /*5090*/  MOV R152, R213 ;  /* 0x000000d500987202 */ /* 0x000fe20000000f00 */
[----:B------:R-:W2:Y:S02]  /*50a0*/  LDSM.16.MT88.4 R20, [R224+0xa800] ;  /* 0x00a80000e014783b */ /* 0x000ea40000004200 */
[----:B------:R4:W-:Y:S01]  /*50b0*/  MUFU.EX2 R221, R2 ;  /* 0x0000000200dd7308 */ /* 0x0009e20000000800 */
[C---:B------:R-:W-:Y:S01]  /*50c0*/  HMMA.16816.F32.BF16 R36, R8.reuse, R26, R28 ;  /* 0x0000001a0824723c */ /* 0x040fe2000004181c */
[----:B------:R-:W2:Y:S05]  /*50d0*/  LDSM.16.MT88.4 R28, [R225+0xa800] ;  /* 0x00a80000e11c783b */ /* 0x000eaa0000004200 */
[----:B------:R-:W-:Y:S01]  /*50e0*/  HMMA.16816.F32.BF16 R32, R8, R24, R32 ;  /* 0x000000180820723c */ /* 0x000fe20000041820 */
[----:B------:R-:W-:Y:S01]  /*50f0*/  LDSM.16.MT88.4 R24, [R135+0xb000] ;  /* 0x00b000008718783b */ /* 0x000fe20000004200 */
[----:B----4-:R-:W-:Y:S01]  /*5100*/  FFMA.FTZ R2, R196, UR6, -R0 ;  /* 0x00000006c4027c23 */ /* 0x010fe20008010800 */
[----:B------:R-:W-:-:S03]  /*5110*/  IMAD.MOV.U32 R196, RZ, RZ, R217 ;  /* 0x000000ffffc47224 */ /* 0x000fc600078e00d9 */
[----:B------:R4:W-:Y:S02]  /*5120*/  MUFU.EX2 R216, R2 ;  /* 0x0000000200d87308 */ /* 0x0009e40000000800 */
[----:B----4-:R-:W-:Y:S01]  /*5130*/  FFMA.FTZ R2, R191, UR6, -R0 ;  /* 0x00000006bf027c23 */ /* 0x010fe20008010800 */
[----:B------:R-:W-:-:S05]  /*5140*/  MOV R191, R214 ;  /* 0x000000d600bf7202 */ /* 0x000fca0000000f00 */
[----:B------:R4:W-:Y:S02]  /*5150*/  MUFU.EX2 R217, R2 ;  /* 0x0000000200d97308 */ /* 0x0009e40000000800 */
[----:B----4-:R-:W-:Y:S01]  /*5160*/  FFMA.FTZ R2, R186, UR6, -R5 ;  /* 0x00000006ba027c23 */ /* 0x010fe20008010805 */
[----:B------:R-:W-:-:S05]  /*5170*/  MOV R186, R215 ;  /* 0x000000d700ba7202 */ /* 0x000fca0000000f00 */
[----:B------:R4:W-:Y:S02]  /*5180*/  MUFU.EX2 R214, R2 ;  /* 0x0000000200d67308 */ /* 0x0009e40000000800 */
[----:B----4-:R-:W-:Y:S01]  /*5190*/  FFMA.FTZ R2, R183, UR6, -R5 ;  /* 0x00000006b7027c23 */ /* 0x010fe20008010805 */
[----:B------:R-:W-:-:S05]  /*51a0*/  IMAD.MOV.U32 R183, RZ, RZ, R134 ;  /* 0x000000ffffb77224 */ /* 0x000fca00078e0086 */
[----:B------:R4:W1:Y:S02]  /*51b0*/  MUFU.EX2 R215, R2 ;  /* 0x0000000200d77308 */ /* 0x0008640000000800 */
[----:B----4-:R-:W-:Y:S01]  /*51c0*/  FFMA.FTZ R2, R145, UR6, -R5 ;  /* 0x0000000691027c23 */ /* 0x010fe20008010805 */
[----:B------:R-:W-:Y:S01]  /*51d0*/  IMAD.MOV.U32 R145, RZ, RZ, R212 ;  /* 0x000000ffff917224 */ /* 0x000fe200078e00d4 */
[----:B-1----:R-:W-:-:S04]  /*51e0*/  F2FP.BF16.F32.PACK_AB R8, R215, R214 ;  /* 0x000000d6d708723e */ /* 0x002fc800000010ff */
[----:B------:R1:W-:Y:S02]  /*51f0*/  MUFU.EX2 R213, R2 ;  /* 0x0000000200d57308 */ /* 0x0003e40000000800 */
[----:B-1----:R-:W-:Y:S01]  /*5200*/  FFMA.FTZ R2, R144, UR6, -R5 ;  /* 0x0000000690027c23 */ /* 0x002fe20008010805 */
[----:B------:R-:W-:-:S05]  /*5210*/  MOV R144, R210 ;  /* 0x000000d200907202 */ /* 0x000fca0000000f00 */
[----:B------:R1:W4:Y:S02]  /*5220*/  MUFU.EX2 R212, R2 ;  /* 0x0000000200d47308 */ /* 0x0003240000000800 */
[----:B-1----:R-:W-:Y:S01]  /*5230*/  FFMA.FTZ R2, R193, UR6, -R4 ;  /* 0x00000006c1027c23 */ /* 0x002fe20008010804 */
[----:B------:R-:W-:Y:S01]  /*5240*/  IMAD.MOV.U32 R193, RZ, RZ, R208 ;  /* 0x000000ffffc17224 */ /* 0x000fe200078e00d0 */
[----:B----4-:R-:W-:-:S04]  /*5250*/  F2FP.BF16.F32.PACK_AB R10, R212, R213 ;  /* 0x000000d5d40a723e */ /* 0x010fc800000010ff */
[----:B------:R1:W-:Y:S02]  /*5260*/  MUFU.EX2 R211, R2 ;  /* 0x0000000200d37308 */ /* 0x0003e40000000800 */
[----:B-1----:R-:W-:-:S06]  /*5270*/  FFMA.FTZ R2, R190, UR6, -R4 ;  /* 0x00000006be027c23 */ /* 0x002fcc0008010804 */
[----:B------:R1:W4:Y:S02]  /*5280*/  MUFU.EX2 R210, R2 ;  /* 0x0000000200d27308 */ /* 0x0003240000000800 */
[----:B-1----:R-:W-:Y:S01]  /*5290*/  FFMA.FTZ R2, R157, UR6, -R4 ;  /* 0x000000069d027c23 */ /* 0x002fe20008010804 */
[----:B----4-:R-:W-:-:S05]  /*52a0*/  F2FP.BF16.F32.PACK_AB R9, R210, R211 ;  /* 0x000000d3d209723e */ /* 0x010fca00000010ff */
[----:B------:R1:W-:Y:S02]  /*52b0*/  MUFU.EX2 R208, R2 ;  /* 0x0000000200d07308 */ /* 0x0003e40000000800 */
[----:B-1----:R-:W-:-:S06]  /*52c0*/  FFMA.FTZ R2, R164, UR6, -R4 ;  /* 0x00000006a4027c23 */ /* 0x002fcc0008010804 */
[----:B------:R1:W4:Y:S02]  /*52d0*/  MUFU.EX2 R209, R2 ;  /* 0x0000000200d17308 */ /* 0x0003240000000800 */
[----:B-1----:R-:W-:Y:S01]  /*52e0*/  FFMA.FTZ R2, R195, UR6, -R0 ;  /* 0x00000006c3027c23 */ /* 0x002fe20008010800 */
[----:B----4-:R-:W-:-:S05]  /*52f0*/  F2FP.BF16.F32.PACK_AB R11, R209, R208 ;  /* 0x000000d0d10b723e */ /* 0x010fca00000010ff */
[----:B------:R1:W-:Y:S02]  /*5300*/  MUFU.EX2 R200, R2 ;  /* 0x0000000200c87308 */ /* 0x0003e40000000800 */
[C---:B------:R-:W-:Y:S06]  /*5310*/  HMMA.16816.F32.BF16 R120, R8.reuse, R12, R120 ;  /* 0x0000000c0878723c */ /* 0x040fec0000041878 */
[C---:B------:R-:W-:Y:S06]  /*5320*/  HMMA.16816.F32.BF16 R108, R8.reuse, R14, R108 ;  /* 0x0000000e086c723c */ /* 0x040fec000004186c */
[----:B---3--:R-:W-:Y:S01]  /*5330*/  HMMA.16816.F32.BF16 R96, R8, R16, R96 ;  /* 0x000000100860723c */ /* 0x008fe20000041860 */
[----:B-1----:R-:W-:-:S04]  /*5340*/  FFMA.FTZ R2, R192, UR6, -R0 ;  /* 0x00000006c0027c23 */ /* 0x002fc80008010800 */
[----:B------:R1:W3:Y:S01]  /*5350*/  MUFU.EX2 R201, R2 ;  /* 0x0000000200c97308 */ /* 0x0002e20000000800 */
[C---:B------:R-:W-:Y:S06]  /*5360*/  HMMA.16816.F32.BF16 R88, R8.reuse, R18, R88 ;  /* 0x000000120858723c */ /* 0x040fec0000041858 */
[C---:B--2---:R-:W-:Y:S06]  /*5370*/  HMMA.16816.F32.BF16 R84, R8.reuse, R20, R84 ;  /* 0x000000140854723c */ /* 0x044fec0000041854 */
        /* <DEDUP_REMOVED lines=8> */
[----:B---3--:R-:W-:Y:S01]  /*5400*/  F2FP.BF16.F32.PACK_AB R11, R201, R200 ;  /* 0x000000c8c90b723e */ /* 0x008fe200000010ff */
[----:B-1----:R-:W-:-:S04]  /*5410*/  FFMA.FTZ R2, R203, UR6, -R6 ;  /* 0x00000006cb027c23 */ /* 0x002fc80008010806 */
[----:B------:R1:W-:Y:S02]  /*5420*/  MUFU.EX2 R119, R2 ;  /* 0x0000000200777308 */ /* 0x0003e40000000800 */
[C---:B------:R-:W-:Y:S06]  /*5430*/  HMMA.16816.F32.BF16 R44, R8.reuse, R28, R32 ;  /* 0x0000001c082c723c */ /* 0x040fec0000041820 */
[C---:B------:R-:W-:Y:S01]  /*5440*/  HMMA.16816.F32.BF16 R140, R8.reuse, R12, R60 ;  /* 0x0000000c088c723c */ /* 0x040fe2000004183c */
[--C-:B------:R-:W-:Y:S01]  /*5450*/  FFMA.FTZ R35, R193, UR6, -R0.reuse ;  /* 0x00000006c1237c23 */ /* 0x100fe20008010800 */
[----:B------:R-:W-:Y:S01]  /*5460*/  MOV R193, R144 ;  /* 0x0000009000c17202 */ /* 0x000fe20000000f00 */
[--C-:B------:R-:W-:Y:S01]  /*5470*/  FFMA.FTZ R32, R130, UR6, -R0.reuse ;  /* 0x0000000682207c23 */ /* 0x100fe20008010800 */
[----:B------:R-:W-:Y:S01]  /*5480*/  MOV R144, R145 ;  /* 0x0000009100907202 */ /* 0x000fe20000000f00 */
[--C-:B------:R-:W-:Y:S01]  /*5490*/  FFMA.FTZ R34, R128, UR6, -R0.reuse ;  /* 0x0000000680227c23 */ /* 0x100fe20008010800 */
[----:B------:R-:W-:Y:S01]  /*54a0*/  MOV R145, R183 ;  /* 0x000000b700917202 */ /* 0x000fe20000000f00 */
[----:B------:R-:W-:Y:S01]  /*54b0*/  IMAD.MOV.U32 R183, RZ, RZ, R191 ;  /* 0x000000ffffb77224 */ /* 0x000fe200078e00bf */
[----:B------:R-:W-:Y:S01]  /*54c0*/  MOV R191, R196 ;  /* 0x000000c400bf7202 */ /* 0x000fe20000000f00 */
[----:B------:R-:W-:Y:S01]  /*54d0*/  FFMA.FTZ R61, R69, UR6, -R0 ;  /* 0x00000006453d7c23 */ /* 0x000fe20008010800 */
[----:B------:R-:W-:Y:S01]  /*54e0*/  MOV R196, R154 ;  /* 0x0000009a00c47202 */ /* 0x000fe20000000f00 */
[----:B------:R-:W2:Y:S01]  /*54f0*/  LDL.LU R69, [R1+0xb8] ;  /* 0x0000b80001457983 */ /* 0x000ea20000300800 */
[----:B------:R-:W-:Y:S01]  /*5500*/  MOV R154, R180 ;  /* 0x000000b4009a7202 */ /* 0x000fe20000000f00 */
[----:B------:R-:W-:Y:S01]  /*5510*/  IMAD.MOV.U32 R180, RZ, RZ, R187 ;  /* 0x000000ffffb47224 */ /* 0x000fe200078e00bb */
[----:B------:R-:W-:Y:S01]  /*5520*/  MOV R187, R151 ;  /* 0x0000009700bb7202 */ /* 0x000fe20000000f00 */
[C---:B------:R-:W-:Y:S01]  /*5530*/  HMMA.16816.F32.BF16 R100, R8.reuse, R14, R52 ;  /* 0x0000000e0864723c */ /* 0x040fe20000041834 */
[----:B------:R-:W-:Y:S01]  /*5540*/  MOV R151, R175 ;  /* 0x000000af00977202 */ /* 0x000fe20000000f00 */
[--C-:B-1----:R-:W-:Y:S01]  /*5550*/  FFMA.FTZ R2, R153, UR6, -R6.reuse ;  /* 0x0000000699027c23 */ /* 0x102fe20008010806 */
[----:B------:R-:W3:Y:S03]  /*5560*/  LDL.LU R175, [R1+0x24] ;  /* 0x0000240001af7983 */ /* 0x000ee60000300800 */
[C---:B------:R-:W-:Y:S01]  /*5570*/  HMMA.16816.F32.BF16 R64, R8.reuse, R16, R64 ;  /* 0x000000100840723c */ /* 0x040fe20000041840 */
[----:B------:R1:W-:Y:S01]  /*5580*/  MUFU.EX2 R124, R2 ;  /* 0x00000002007c7308 */ /* 0x0003e20000000800 */
[----:B------:R-:W-:Y:S04]  /*5590*/  LDSM.16.MT88.4 R12, [R224+0xb000] ;  /* 0x00b00000e00c783b */ /* 0x000fe80000004200 */
[C---:B------:R-:W-:Y:S01]  /*55a0*/  HMMA.16816.F32.BF16 R56, R8.reuse, R18, R56 ;  /* 0x000000120838723c */ /* 0x040fe20000041838 */
[----:B------:R-:W-:Y:S05]  /*55b0*/  LDSM.16.MT88.4 R16, [R225+0xb000] ;  /* 0x00b00000e110783b */ /* 0x000fea0000004200 */
[C---:B------:R-:W-:Y:S06]  /*55c0*/  HMMA.16816.F32.BF16 R48, R8.reuse, R20, R48 ;  /* 0x000000140830723c */ /* 0x040fec0000041830 */
[C---:B------:R-:W-:Y:S01]  /*55d0*/  HMMA.16816.F32.BF16 R40, R8.reuse, R22, R40 ;  /* 0x000000160828723c */ /* 0x040fe20000041828 */
[----:B-1----:R-:W-:Y:S01]  /*55e0*/  FFMA.FTZ R2, R149, UR6, -R6 ;  /* 0x0000000695027c23 */ /* 0x002fe20008010806 */
[----:B------:R-:W1:Y:S03]  /*55f0*/  LDSM.16.MT88.4 R20, [R226+0xb000] ;  /* 0x00b00000e214783b */ /* 0x000e660000004200 */
[----:B------:R4:W-:Y:S01]  /*5600*/  MUFU.EX2 R125, R2 ;  /* 0x00000002007d7308 */ /* 0x0009e20000000800 */
[----:B------:R-:W-:Y:S07]  /*5610*/  HMMA.16816.F32.BF16 R36, R8, R30, R36 ;  /* 0x0000001e0824723c */ /* 0x000fee0000041824 */
[----:B------:R-:W-:Y:S01]  /*5620*/  FFMA.FTZ R10, R193, UR6, -R5 ;  /* 0x00000006c10a7c23 */ /* 0x000fe20008010805 */
[----:B------:R-:W-:Y:S01]  /*5630*/  MOV R193, R144 ;  /* 0x0000009000c17202 */ /* 0x000fe20000000f00 */
[----:B------:R-:W-:Y:S01]  /*5640*/  IMAD.MOV.U32 R144, RZ, RZ, R145 ;  /* 0x000000ffff907224 */ /* 0x000fe200078e0091 */
[----:B------:R-:W-:-:S02]  /*5650*/  MOV R145, R183 ;  /* 0x000000b700917202 */ /* 0x000fc40000000f00 */
[----:B------:R-:W-:Y:S02]  /*5660*/  MOV R183, R191 ;  /* 0x000000bf00b77202 */ /* 0x000fe40000000f00 */
[----:B------:R-:W-:Y:S01]  /*5670*/  MOV R191, R196 ;  /* 0x000000c400bf7202 */ /* 0x000fe20000000f00 */
[----:B------:R-:W-:Y:S01]  /*5680*/  IMAD.MOV.U32 R196, RZ, RZ, R154 ;  /* 0x000000ffffc47224 */ /* 0x000fe200078e009a */
[----:B------:R-:W-:Y:S01]  /*5690*/  MOV R154, R180 ;  /* 0x000000b4009a7202 */ /* 0x000fe20000000f00 */
[--C-:B----4-:R-:W-:Y:S01]  /*56a0*/  FFMA.FTZ R2, R129, UR6, -R6.reuse ;  /* 0x0000000681027c23 */ /* 0x110fe20008010806 */
[----:B------:R-:W-:Y:S02]  /*56b0*/  MOV R180, R187 ;  /* 0x000000bb00b47202 */ /* 0x000fe40000000f00 */
[----:B------:R-:W-:Y:S01]  /*56c0*/  MOV R187, R151 ;  /* 0x0000009700bb7202 */ /* 0x000fe20000000f00 */
[----:B------:R-:W-:Y:S01]  /*56d0*/  FFMA.FTZ R9, R193, UR6, -R5 ;  /* 0x00000006c1097c23 */ /* 0x000fe20008010805 */
[----:B------:R-:W-:Y:S01]  /*56e0*/  MOV R190, R144 ;  /* 0x0000009000be7202 */ /* 0x000fe20000000f00 */
[----:B------:R4:W-:Y:S01]  /*56f0*/  MUFU.EX2 R127, R2 ;  /* 0x00000002007f7308 */ /* 0x0009e20000000800 */
[----:B---3--:R-:W-:Y:S01]  /*5700*/  IMAD.MOV.U32 R151, RZ, RZ, R175 ;  /* 0x000000ffff977224 */ /* 0x008fe200078e00af */
[----:B------:R-:W-:Y:S01]  /*5710*/  MOV R175, R137 ;  /* 0x0000008900af7202 */ /* 0x000fe20000000f00 */
[----:B------:R-:W-:Y:S01]  /*5720*/  IMAD.MOV.U32 R144, RZ, RZ, R183 ;  /* 0x000000ffff907224 */ /* 0x000fe200078e00b7 */
[----:B------:R-:W3:Y:S01]  /*5730*/  LDL.LU R137, [R1+0x2c] ;  /* 0x00002c0001897983 */ /* 0x000ee20000300800 */
[----:B----4-:R-:W-:-:S03]  /*5740*/  FFMA.FTZ R2, R75, UR6, -R6 ;  /* 0x000000064b027c23 */ /* 0x010fc60008010806 */
[----:B------:R-:W4:Y:S01]  /*5750*/  LDL.LU R193, [R1+0x48] ;  /* 0x0000480001c17983 */ /* 0x000f220000300800 */
[----:B------:R-:W-:Y:S01]  /*5760*/  MOV R183, R196 ;  /* 0x000000c400b77202 */ /* 0x000fe20000000f00 */
[----:B------:R-:W-:Y:S01]  /*5770*/  IMAD.MOV.U32 R196, RZ, RZ, R180 ;  /* 0x000000ffffc47224 */ /* 0x000fe200078e00b4 */
[----:B------:R-:W-:Y:S01]  /*5780*/  MOV R180, R151 ;  /* 0x0000009700b47202 */ /* 0x000fe20000000f00 */
[----:B------:R1:W-:Y:S04]  /*5790*/  MUFU.EX2 R129, R2 ;  /* 0x0000000200817308 */ /* 0x0003e80000000800 */
[----:B------:R-:W-:Y:S01]  /*57a0*/  IMAD.MOV.U32 R52, RZ, RZ, R180 ;  /* 0x000000ffff347224 */ /* 0x000fe200078e00b4 */
[----:B------:R-:W-:Y:S01]  /*57b0*/  MOV R180, R231 ;  /* 0x000000e700b47202 */ /* 0x000fe20000000f00 */
[----:B-1----:R-:W-:-:S04]  /*57c0*/  FFMA.FTZ R2, R70, UR6, -R6 ;  /* 0x0000000646027c23 */ /* 0x002fc80008010806 */
        /* <DEDUP_REMOVED lines=14> */
[----:B------:R1:W-:Y:S02]  /*58b0*/  MUFU.EX2 R115, R2 ;  /* 0x0000000200737308 */ /* 0x0003e40000000800 */
[----:B-1----:R-:W-:-:S06]  /*58c0*/  FFMA.FTZ R2, R131, UR6, -R5 ;  /* 0x0000000683027c23 */ /* 0x002fcc0008010805 */
[----:B------:R1:W-:Y:S02]  /*58d0*/  MUFU.EX2 R112, R2 ;  /* 0x0000000200707308 */ /* 0x0003e40000000800 */
[----:B-1----:R-:W-:-:S06]  /*58e0*/  FFMA.FTZ R2, R204, UR6, -R4 ;  /* 0x00000006cc027c23 */ /* 0x002fcc0008010804 */
[----:B------:R1:W-:Y:S02]  /*58f0*/  MUFU.EX2 R106, R2 ;  /* 0x00000002006a7308 */ /* 0x0003e40000000800 */
[----:B-1----:R-:W-:-:S06]  /*5900*/  FFMA.FTZ R2, R198, UR6, -R4 ;  /* 0x00000006c6027c23 */ /* 0x002fcc0008010804 */
[----:B------:R1:W2:Y:S01]  /*5910*/  MUFU.EX2 R105, R2 ;  /* 0x0000000200697308 */ /* 0x0002a20000000800 */
[----:B---3--:R-:W-:Y:S02]  /*5920*/  IMAD.MOV.U32 R151, RZ, RZ, R137 ;  /* 0x000000ffff977224 */ /* 0x008fe400078e0089 */
[----:B----4-:R-:W-:Y:S01]  /*5930*/  FFMA.FTZ R8, R193, UR6, -R5 ;  /* 0x00000006c1087c23 */ /* 0x010fe20008010805 */
[----:B------:R-:W-:Y:S01]  /*5940*/  MOV R193, R145 ;  /* 0x0000009100c17202 */ /* 0x000fe20000000f00 */
[----:B-1----:R-:W-:Y:S01]  /*5950*/  FFMA.FTZ R2, R133, UR6, -R4 ;  /* 0x0000000685027c23 */ /* 0x002fe20008010804 */
[----:B------:R-:W-:Y:S02]  /*5960*/  MOV R145, R191 ;  /* 0x000000bf00917202 */ /* 0x000fe40000000f00 */
[----:B------:R-:W-:Y:S01]  /*5970*/  MOV R191, R154 ;  /* 0x0000009a00bf7202 */ /* 0x000fe20000000f00 */
[----:B------:R1:W-:Y:S01]  /*5980*/  MUFU.EX2 R104, R2 ;  /* 0x0000000200687308 */ /* 0x0003e20000000800 */
[----:B------:R-:W-:-:S02]  /*5990*/  MOV R154, R187 ;  /* 0x000000bb009a7202 */ /* 0x000fc40000000f00 */
[----:B------:R-:W-:Y:S02]  /*59a0*/  MOV R187, R175 ;  /* 0x000000af00bb7202 */ /* 0x000fe40000000f00 */
[----:B------:R-:W-:Y:S02]  /*59b0*/  MOV R137, R234 ;  /* 0x000000ea00897202 */ /* 0x000fe40000000f00 */
[----:B------:R-:W-:Y:S01]  /*59c0*/  MOV R175, R148 ;  /* 0x0000009400af7202 */ /* 0x000fe20000000f00 */
[----:B------:R-:W3:Y:S04]  /*59d0*/  LDL.LU R234, [R1+0xb4] ;  /* 0x0000b40001ea7983 */ /* 0x000ee80000300800 */
[----:B------:R-:W4:Y:S01]  /*59e0*/  LDL.LU R148, [R1+0x30] ;  /* 0x0000300001947983 */ /* 0x000f220000300800 */
[----:B------:R-:W-:-:S03]  /*59f0*/  MOV R54, R187 ;  /* 0x000000bb00367202 */ /* 0x000fc60000000f00 */
[----:B------:R-:W3:Y:S01]  /*5a00*/  LDL.LU R231, [R1+0xb0] ;  /* 0x0000b00001e77983 */ /* 0x000ee20000300800 */
[----:B-1----:R-:W-:-:S03]  /*5a10*/  FFMA.FTZ R2, R136, UR6, -R4 ;  /* 0x0000000688027c23 */ /* 0x002fc60008010804 */
[----:B------:R-:W3:Y:S01]  /*5a20*/  LDL.LU R187, [R1+0x50] ;  /* 0x0000500001bb7983 */ /* 0x000ee20000300800 */
[----:B------:R1:W1:Y:S01]  /*5a30*/  MUFU.EX2 R75, R2 ;  /* 0x00000002004b7308 */ /* 0x0002620000000800 */
[----:B------:R-:W-:-:S07]  /*5a40*/  MOV R53, R154 ;  /* 0x0000009a00357202 */ /* 0x000fce0000000f00 */
[----:B------:R1:W1:Y:S01]  /*5a50*/  MUFU.EX2 R70, R3 ;  /* 0x0000000300467308 */ /* 0x0002620000000800 */
[----:B------:R-:W-:Y:S01]  /*5a60*/  MOV R55, R151 ;  /* 0x0000009700377202 */ /* 0x000fe20000000f00 */
[----:B------:R-:W-:Y:S01]  /*5a70*/  FADD.FTZ R31, R191, R7 ;  /* 0x00000007bf1f7221 */ /* 0x000fe20000010000 */
[----:B------:R-:W-:Y:S01]  /*5a80*/  FADD.FTZ R33, R152, R196 ;  /* 0x000000c498217221 */ /* 0x000fe20000010000 */
[----:B------:R-:W-:Y:S02]  /*5a90*/  IMAD.MOV.U32 R62, RZ, RZ, R137 ;  /* 0x000000ffff3e7224 */ /* 0x000fe400078e0089 */
[----:B--2---:R-:W-:Y:S01]  /*5aa0*/  FFMA.FTZ R0, R69, UR6, -R5 ;  /* 0x0000000645007c23 */ /* 0x004fe20008010805 */
[----:B------:R-:W-:Y:S01]  /*5ab0*/  FADD.FTZ R11, R53, R52 ;  /* 0x00000034350b7221 */ /* 0x000fe20000010000 */
[----:B------:R-:W-:Y:S01]  /*5ac0*/  FADD.FTZ R30, R186, R183 ;  /* 0x000000b7ba1e7221 */ /* 0x000fe20000010000 */
[----:B------:R2:W-:Y:S01]  /*5ad0*/  MUFU.EX2 R68, R10 ;  /* 0x0000000a00447308 */ /* 0x0005e20000000800 */
[----:B------:R-:W-:Y:S01]  /*5ae0*/  MOV R203, R55 ;  /* 0x0000003700cb7202 */ /* 0x000fe20000000f00 */
[----:B------:R-:W-:Y:S01]  /*5af0*/  IMAD.MOV.U32 R52, RZ, RZ, R62 ;  /* 0x000000ffff347224 */ /* 0x000fe200078e003e */
[----:B------:R-:W-:Y:S01]  /*5b00*/  MOV R60, R175 ;  /* 0x000000af003c7202 */ /* 0x000fe20000000f00 */
[----:B------:R-:W-:-:S04]  /*5b10*/  FFMA.FTZ R28, R144, UR6, -R4 ;  /* 0x00000006901c7c23 */ /* 0x000fc80008010804 */
[----:B------:R2:W-:Y:S01]  /*5b20*/  MUFU.EX2 R63, R9 ;  /* 0x00000009003f7308 */ /* 0x0005e20000000800 */
[--C-:B-1----:R-:W-:Y:S01]  /*5b30*/  FFMA.FTZ R2, R190, UR6, -R4.reuse ;  /* 0x00000006be027c23 */ /* 0x102fe20008010804 */
[--C-:B------:R-:W-:Y:S01]  /*5b40*/  FFMA.FTZ R29, R193, UR6, -R4.reuse ;  /* 0x00000006c11d7c23 */ /* 0x100fe20008010804 */
[----:B------:R-:W-:Y:S01]  /*5b50*/  FFMA.FTZ R3, R145, UR6, -R4 ;  /* 0x0000000691037c23 */ /* 0x000fe20008010804 */
[----:B------:R-:W-:Y:S01]  /*5b60*/  MOV R144, R173 ;  /* 0x000000ad00907202 */ /* 0x000fe20000000f00 */
[----:B--2---:R-:W-:-:S03]  /*5b70*/  FADD.FTZ R10, R54, R33 ;  /* 0x00000021360a7221 */ /* 0x004fc60000010000 */
[----:B------:R1:W-:Y:S01]  /*5b80*/  MUFU.EX2 R69, R0 ;  /* 0x0000000000457308 */ /* 0x0003e20000000800 */
[----:B------:R-:W-:Y:S01]  /*5b90*/  FADD.FTZ R33, R203, R11 ;  /* 0x0000000bcb217221 */ /* 0x000fe20000010000 */
[----:B------:R-:W-:Y:S01]  /*5ba0*/  F2FP.BF16.F32.PACK_AB R4, R113, R107 ;  /* 0x0000006b7104723e */ /* 0x000fe200000010ff */
[----:B------:R-:W-:-:S05]  /*5bb0*/  FADD.FTZ R9, R71, R31 ;  /* 0x0000001f47097221 */ /* 0x000fca0000010000 */
[----:B------:R2:W-:Y:S01]  /*5bc0*/  MUFU.EX2 R62, R8 ;  /* 0x00000008003e7308 */ /* 0x0005e20000000800 */
[----:B------:R-:W-:Y:S02]  /*5bd0*/  F2FP.BF16.F32.PACK_AB R5, R105, R106 ;  /* 0x0000006a6905723e */ /* 0x000fe400000010ff */
[----:B------:R-:W-:Y:S02]  /*5be0*/  F2FP.BF16.F32.PACK_AB R6, R112, R115 ;  /* 0x000000737006723e */ /* 0x000fe400000010ff */
[----:B------:R-:W-:Y:S02]  /*5bf0*/  F2FP.BF16.F32.PACK_AB R7, R75, R104 ;  /* 0x000000684b07723e */ /* 0x000fe400000010ff */
[----:B------:R-:W-:Y:S01]  /*5c00*/  MOV R206, R60 ;  /* 0x0000003c00ce7202 */ /* 0x000fe20000000f00 */
[----:B-1----:R-:W-:Y:S01]  /*5c10*/  FADD.FTZ R0, R73, R30 ;  /* 0x0000001e49007221 */ /* 0x002fe20000010000 */
[----:B------:R-:W-:Y:S01]  /*5c20*/  FADD.FTZ R30, R52, R9 ;  /* 0x00000009341e7221 */ /* 0x000fe20000010000 */
[----:B------:R-:W-:Y:S01]  /*5c30*/  F2FP.BF16.F32.PACK_AB R9, R116, R114 ;  /* 0x000000727409723e */ /* 0x000fe200000010ff */
[----:B------:R1:W5:Y:S01]  /*5c40*/  LDL.LU R73, [R1+0xac] ;  /* 0x0000ac0001497983 */ /* 0x0003620000300800 */
[----:B------:R-:W-:-:S02]  /*5c50*/  F2FP.BF16.F32.PACK_AB R11, R70, R117 ;  /* 0x00000075460b723e */ /* 0x000fc400000010ff */
[----:B--2---:R-:W-:Y:S02]  /*5c60*/  F2FP.BF16.F32.PACK_AB R8, R119, R118 ;  /* 0x000000767708723e */ /* 0x004fe400000010ff */
[----:B------:R-:W-:Y:S01]  /*5c70*/  MOV R60, R144 ;  /* 0x00000090003c7202 */ /* 0x000fe20000000f00 */
[----:B------:R-:W-:Y:S01]  /*5c80*/  FADD.FTZ R0, R206, R0 ;  /* 0x00000000ce007221 */ /* 0x000fe20000010000 */
[----:B------:R-:W-:Y:S01]  /*5c90*/  MOV R145, R159 ;  /* 0x0000009f00917202 */ /* 0x000fe20000000f00 */
[----:B------:R1:W5:Y:S01]  /*5ca0*/  LDL.LU R71, [R1+0xa8] ;  /* 0x0000a80001477983 */ /* 0x0003620000300800 */
[----:B------:R-:W-:Y:S02]  /*5cb0*/  MOV R183, R158 ;  /* 0x0000009e00b77202 */ /* 0x000fe40000000f00 */
[----:B------:R-:W-:Y:S02]  /*5cc0*/  MOV R152, R156 ;  /* 0x0000009c00987202 */ /* 0x000fe40000000f00 */
[----:B------:R-:W-:Y:S01]  /*5cd0*/  HMMA.16816.F32.BF16 R156, R4, R20, R96 ;  /* 0x00000014049c723c */ /* 0x000fe20000041860 */
[----:B------:R-:W-:-:S02]  /*5ce0*/  MOV R202, R60 ;  /* 0x0000003c00ca7202 */ /* 0x000fc40000000f00 */
[----:B------:R2:W-:Y:S02]  /*5cf0*/  MUFU.EX2 R60, R2 ;  /* 0x00000002003c7308 */ /* 0x0005e40000000800 */
[----:B--2---:R-:W-:Y:S01]  /*5d00*/  FADD.FTZ R2, R74, R30 ;  /* 0x0000001e4a027221 */ /* 0x004fe20000010000 */
[----:B------:R-:W-:Y:S01]  /*5d10*/  IMAD.MOV.U32 R193, RZ, RZ, R166 ;  /* 0x000000ffffc17224 */ /* 0x000fe200078e00a6 */
[----:B------:R-:W-:Y:S01]  /*5d20*/  MOV R195, R138 ;  /* 0x0000008a00c37202 */ /* 0x000fe20000000f00 */
        /* <DEDUP_REMOVED lines=8> */
[----:B------:R-:W-:Y:S01]  /*5db0*/  HMMA.16816.F32.BF16 R136, R4, R24, R120 ;  /* 0x000000180488723c */ /* 0x000fe20000041878 */
[----:B------:R-:W-:-:S02]  /*5dc0*/  MOV R54, R190 ;  /* 0x000000be00367202 */ /* 0x000fc40000000f00 */
[----:B------:R-:W-:Y:S01]  /*5dd0*/  MOV R144, R191 ;  /* 0x000000bf00907202 */ /* 0x000fe20000000f00 */
[----:B------:R-:W-:Y:S01]  /*5de0*/  IMAD.MOV.U32 R191, RZ, RZ, R154 ;  /* 0x000000ffffbf7224 */ /* 0x000fe200078e009a */
[----:B------:R-:W-:Y:S02]  /*5df0*/  MOV R190, R183 ;  /* 0x000000b700be7202 */ /* 0x000fe40000000f00 */
[----:B------:R-:W-:Y:S01]  /*5e00*/  IMAD.MOV.U32 R120, RZ, RZ, R146 ;  /* 0x000000ffff787224 */ /* 0x000fe200078e0092 */
[----:B------:R-:W-:Y:S01]  /*5e10*/  MOV R121, R170 ;  /* 0x000000aa00797202 */ /* 0x000fe20000000f00 */
[----:B------:R-:W-:Y:S01]  /*5e20*/  IMAD.MOV.U32 R207, RZ, RZ, R55 ;  /* 0x000000ffffcf7224 */ /* 0x000fe200078e0037 */
[----:B------:R-:W-:Y:S01]  /*5e30*/  MOV R154, R181 ;  /* 0x000000b5009a7202 */ /* 0x000fe20000000f00 */
[----:B------:R-:W-:Y:S01]  /*5e40*/  HMMA.16816.F32.BF16 R164, R4, R22, R88 ;  /* 0x0000001604a4723c */ /* 0x000fe20000041858 */
[----:B------:R-:W-:Y:S02]  /*5e50*/  MOV R205, R54 ;  /* 0x0000003600cd7202 */ /* 0x000fe40000000f00 */
[----:B------:R-:W-:-:S02]  /*5e60*/  MOV R133, R186 ;  /* 0x000000ba00857202 */ /* 0x000fc40000000f00 */
[----:B------:R-:W-:Y:S01]  /*5e70*/  MOV R122, R147 ;  /* 0x00000093007a7202 */ /* 0x000fe20000000f00 */
[----:B------:R-:W-:Y:S01]  /*5e80*/  HMMA.16816.F32.BF16 R172, R4, R12, R84 ;  /* 0x0000000c04ac723c */ /* 0x000fe20000041854 */
[----:B------:R-:W-:Y:S01]  /*5e90*/  IMAD.MOV.U32 R130, RZ, RZ, R191 ;  /* 0x000000ffff827224 */ /* 0x000fe200078e00bf */
[----:B------:R-:W-:Y:S01]  /*5ea0*/  MOV R131, R144 ;  /* 0x0000009000837202 */ /* 0x000fe20000000f00 */
[----:B------:R-:W-:Y:S01]  /*5eb0*/  IMAD.MOV.U32 R132, RZ, RZ, R193 ;  /* 0x000000ffff847224 */ /* 0x000fe200078e00c1 */
[----:B----4-:R-:W-:-:S04]  /*5ec0*/  MOV R192, R148 ;  /* 0x0000009400c07202 */ /* 0x010fc80000000f00 */
[----:B------:R-:W-:-:S05]  /*5ed0*/  MOV R53, R192 ;  /* 0x000000c000357202 */ /* 0x000fca0000000f00 */
[----:B------:R-:W-:Y:S01]  /*5ee0*/  FADD.FTZ R31, R53, R10 ;  /* 0x0000000a351f7221 */ /* 0x000fe20000010000 */
[----:B------:R-:W-:-:S07]  /*5ef0*/  F2FP.BF16.F32.PACK_AB R10, R125, R124 ;  /* 0x0000007c7d0a723e */ /* 0x000fce00000010ff */
[----:B------:R-:W-:Y:S01]  /*5f00*/  HMMA.16816.F32.BF16 R64, R8, R20, R64 ;  /* 0x000000140840723c */ /* 0x000fe20000041840 */
[----:B------:R2:W-:Y:S02]  /*5f10*/  MUFU.EX2 R20, R3 ;  /* 0x0000000300147308 */ /* 0x0005e40000000800 */
[----:B--2---:R-:W-:Y:S01]  /*5f20*/  FADD.FTZ R3, R72, R0 ;  /* 0x0000000048037221 */ /* 0x004fe20000010000 */
[----:B---3--:R-:W-:Y:S01]  /*5f30*/  FADD.FTZ R0, R234, R31 ;  /* 0x0000001fea007221 */ /* 0x008fe20000010000 */
[----:B------:R1:W5:Y:S04]  /*5f40*/  LDL.LU R72, [R1+0xa4] ;  /* 0x0000a40001487983 */ /* 0x0003680000300800 */
[----:B------:R1:W5:Y:S04]  /*5f50*/  LDL.LU R74, [R1+0xa0] ;  /* 0x0000a000014a7983 */ /* 0x0003680000300800 */
[----:B------:R-:W2:Y:S01]  /*5f60*/  LDL.LU R234, [R1+0x9c] ;  /* 0x00009c0001ea7983 */ /* 0x000ea20000300800 */
[----:B------:R-:W-:-:S02]  /*5f70*/  MOV R192, R195 ;  /* 0x000000c300c07202 */ /* 0x000fc40000000f00 */
[----:B------:R-:W-:Y:S02]  /*5f80*/  MOV R195, R145 ;  /* 0x0000009100c37202 */ /* 0x000fe40000000f00 */
[----:B------:R-:W-:Y:S01]  /*5f90*/  MOV R152, R187 ;  /* 0x000000bb00987202 */ /* 0x000fe20000000f00 */
[----:B------:R-:W-:Y:S01]  /*5fa0*/  IMAD.MOV.U32 R187, RZ, RZ, R168 ;  /* 0x000000ffffbb7224 */ /* 0x000fe200078e00a8 */
[----:B------:R-:W-:Y:S02]  /*5fb0*/  MOV R145, R196 ;  /* 0x000000c400917202 */ /* 0x000fe40000000f00 */
[----:B------:R-:W-:Y:S02]  /*5fc0*/  MOV R196, R180 ;  /* 0x000000b400c47202 */ /* 0x000fe40000000f00 */
[----:B------:R-:W-:Y:S01]  /*5fd0*/  MOV R203, R195 ;  /* 0x000000c300cb7202 */ /* 0x000fe20000000f00 */
[----:B------:R-:W-:Y:S01]  /*5fe0*/  IMAD.MOV.U32 R199, RZ, RZ, R187 ;  /* 0x000000ffffc77224 */ /* 0x000fe200078e00bb */
[----:B------:R-:W-:-:S02]  /*5ff0*/  MOV R168, R176 ;  /* 0x000000b000a87202 */ /* 0x000fc40000000f00 */
[----:B------:R-:W-:Y:S01]  /*6000*/  MOV R195, R197 ;  /* 0x000000c500c37202 */ /* 0x000fe20000000f00 */
[C---:B------:R-:W-:Y:S01]  /*6010*/  HMMA.16816.F32.BF16 R148, R4.reuse, R26, R108 ;  /* 0x0000001a0494723c */ /* 0x040fe2000004186c */
[----:B------:R-:W-:Y:S02]  /*6020*/  MOV R176, R182 ;  /* 0x000000b600b07202 */ /* 0x000fe40000000f00 */
[----:B------:R-:W-:Y:S02]  /*6030*/  MOV R197, R184 ;  /* 0x000000b800c57202 */ /* 0x000fe40000000f00 */
[----:B------:R-:W-:Y:S01]  /*6040*/  MOV R128, R196 ;  /* 0x000000c400807202 */ /* 0x000fe20000000f00 */
[----:B------:R-:W-:Y:S01]  /*6050*/  HMMA.16816.F32.BF16 R180, R4, R14, R80 ;  /* 0x0000000e04b4723c */ /* 0x000fe20000041850 */
[----:B------:R-:W-:-:S05]  /*6060*/  MOV R123, R152 ;  /* 0x00000098007b7202 */ /* 0x000fca0000000f00 */
[----:B------:R-:W-:Y:S01]  /*6070*/  HMMA.16816.F32.BF16 R184, R4, R16, R76 ;  /* 0x0000001004b8723c */ /* 0x000fe2000004184c */
[----:B------:R-:W-:-:S05]  /*6080*/  MOV R204, R145 ;  /* 0x0000009100cc7202 */ /* 0x000fca0000000f00 */
[----:B------:R-:W-:Y:S01]  /*6090*/  HMMA.16816.F32.BF16 R52, R4, R18, R92 ;  /* 0x000000120434723c */ /* 0x000fe2000004185c */
[----:B------:R-:W-:Y:S02]  /*60a0*/  MOV R198, R154 ;  /* 0x0000009a00c67202 */ /* 0x000fe40000000f00 */
[----:B------:R-:W-:Y:S02]  /*60b0*/  MOV R206, R190 ;  /* 0x000000be00ce7202 */ /* 0x000fe40000000f00 */
[----:B------:R-:W-:Y:S01]  /*60c0*/  MOV R153, R168 ;  /* 0x000000a800997202 */ /* 0x000fe20000000f00 */
[----:B------:R-:W-:Y:S02]  /*60d0*/  IMAD.MOV.U32 R196, RZ, RZ, R162 ;  /* 0x000000ffffc47224 */ /* 0x000fe400078e00a2 */
[----:B------:R-:W-:Y:S01]  /*60e0*/  FADD.FTZ R4, R120, R33 ;  /* 0x0000002178047221 */ /* 0x000fe20000010000 */
[----:B------:R-:W-:Y:S02]  /*60f0*/  MOV R120, R121 ;  /* 0x0000007900787202 */ /* 0x000fe40000000f00 */
[----:B------:R-:W-:-:S02]  /*6100*/  MOV R191, R188 ;  /* 0x000000bc00bf7202 */ /* 0x000fc40000000f00 */
[----:B------:R-:W-:Y:S02]  /*6110*/  MOV R170, R178 ;  /* 0x000000b200aa7202 */ /* 0x000fe40000000f00 */
[----:B------:R-:W-:Y:S01]  /*6120*/  MOV R193, R194 ;  /* 0x000000c200c17202 */ /* 0x000fe20000000f00 */
[----:B------:R-:W3:Y:S01]  /*6130*/  MUFU.EX2 R32, R32 ;  /* 0x0000002000207308 */ /* 0x000ee20000000800 */
[----:B------:R-:W-:Y:S01]  /*6140*/  MOV R121, R122 ;  /* 0x0000007a00797202 */ /* 0x000fe20000000f00 */
[C---:B------:R-:W-:Y:S01]  /*6150*/  HMMA.16816.F32.BF16 R140, R8.reuse, R24, R140 ;  /* 0x00000018088c723c */ /* 0x040fe2000004188c */
[----:B------:R-:W-:Y:S01]  /*6160*/  MOV R122, R123 ;  /* 0x0000007b007a7202 */ /* 0x000fe20000000f00 */
[----:B------:R-:W-:Y:S01]  /*6170*/  IMAD.MOV.U32 R123, RZ, RZ, R128 ;  /* 0x000000ffff7b7224 */ /* 0x000fe200078e0080 */
[----:B------:R-:W-:Y:S01]  /*6180*/  MOV R128, R130 ;  /* 0x0000008200807202 */ /* 0x000fe20000000f00 */
[----:B------:R-:W-:Y:S01]  /*6190*/  FADD.FTZ R4, R120, R4 ;  /* 0x0000000478047221 */ /* 0x000fe20000010000 */
[----:B------:R-:W-:Y:S01]  /*61a0*/  MOV R130, R133 ;  /* 0x0000008500827202 */ /* 0x000fe20000000f00 */
[----:B------:R-:W4:Y:S01]  /*61b0*/  MUFU.EX2 R34, R34 ;  /* 0x0000002200227308 */ /* 0x000f220000000800 */
[----:B------:R-:W-:Y:S01]  /*61c0*/  MOV R133, R204 ;  /* 0x000000cc00857202 */ /* 0x000fe20000000f00 */
[----:B------:R-:W-:Y:S01]  /*61d0*/  IMAD.MOV.U32 R204, RZ, RZ, R131 ;  /* 0x000000ffffcc7224 */ /* 0x000fe200078e0083 */
[----:B------:R-:W-:Y:S01]  /*61e0*/  MOV R120, R121 ;  /* 0x0000007900787202 */ /* 0x000fe20000000f00 */
[----:B------:R-:W-:Y:S01]  /*61f0*/  HMMA.16816.F32.BF16 R56, R8, R22, R56 ;  /* 0x000000160838723c */ /* 0x000fe20000041838 */
[----:B------:R-:W-:Y:S01]  /*6200*/  MOV R131, R132 ;  /* 0x0000008400837202 */ /* 0x000fe20000000f00 */
[----:B------:R-:W1:Y:S01]  /*6210*/  LDSM.16.MT88.4 R144, [R135+0xb800] ;  /* 0x00b800008790783b */ /* 0x000e620000004200 */
[----:B------:R-:W-:-:S02]  /*6220*/  MOV R121, R122 ;  /* 0x0000007a00797202 */ /* 0x000fc40000000f00 */
[----:B------:R-:W-:Y:S02]  /*6230*/  MOV R132, R202 ;  /* 0x000000ca00847202 */ /* 0x000fe40000000f00 */
[----:B------:R-:W-:Y:S01]  /*6240*/  MOV R122, R123 ;  /* 0x0000007b007a7202 */ /* 0x000fe20000000f00 */
[----:B------:R-:W-:Y:S01]  /*6250*/  IMAD.MOV.U32 R123, RZ, RZ, R128 ;  /* 0x000000ffff7b7224 */ /* 0x000fe200078e0080 */
[----:B------:R-:W-:Y:S01]  /*6260*/  MOV R202, R192 ;  /* 0x000000c000ca7202 */ /* 0x000fe20000000f00 */
[----:B------:R-:W-:Y:S01]  /*6270*/  IMAD.MOV.U32 R192, RZ, RZ, R242 ;  /* 0x000000ffffc07224 */ /* 0x000fe200078e00f2 */
[----:B------:R-:W-:Y:S02]  /*6280*/  MOV R128, R130 ;  /* 0x0000008200807202 */ /* 0x000fe40000000f00 */
        /* <DEDUP_REMOVED lines=21> */
[----:B------:R-:W-:Y:S02]  /*63e0*/  MOV R123, R131 ;  /* 0x00000083007b7202 */ /* 0x000fe40000000f00 */
[----:B------:R-:W-:Y:S01]  /*63f0*/  MOV R168, R163 ;  /* 0x000000a300a87202 */ /* 0x000fe20000000f00 */
[----:B------:R-:W-:Y:S01]  /*6400*/  IMAD.MOV.U32 R194, RZ, RZ, R177 ;  /* 0x000000ffffc27224 */ /* 0x000fe200078e00b1 */
[----:B------:R-:W-:Y:S01]  /*6410*/  MOV R110, R111 ;  /* 0x0000006f006e7202 */ /* 0x000fe20000000f00 */
[----:B------:R-:W1:Y:S01]  /*6420*/  MUFU.EX2 R29, R29 ;  /* 0x0000001d001d7308 */ /* 0x000e620000000800 */
[----:B------:R-:W-:Y:S01]  /*6430*/  MOV R128, R132 ;  /* 0x0000008400807202 */ /* 0x000fe20000000f00 */
        /* <DEDUP_REMOVED lines=129> */
[----:B------:R-:W-:-:S03]  /*6c50*/  FADD.FTZ R3, R117, R3 ;  /* 0x0000000375037221 */ /* 0x000fc60000010000 */
[C---:B------:R-:W-:Y:S01]  /*6c60*/  HMMA.16816.F32.BF16 R48, R8.reuse, R12, R48 ;  /* 0x0000000c0830723c */ /* 0x040fe20000041830 */
[----:B------:R-:W-:Y:S01]  /*6c70*/  MUFU.EX2 R28, R28 ;  /* 0x0000001c001c7308 */ /* 0x000fe20000000800 */
[----:B------:R-:W-:Y:S01]  /*6c80*/  FADD.FTZ R2, R115, R2 ;  /* 0x0000000273027221 */ /* 0x000fe20000010000 */
[----:B------:R-:W2:Y:S03]  /*6c90*/  LDSM.16.MT88.4 R160, [R226+0xb800] ;  /* 0x00b80000e2a0783b */ /* 0x000ea60000004200 */
[----:B------:R-:W-:Y:S01]  /*6ca0*/  HMMA.16816.F32.BF16 R40, R8, R14, R40 ;  /* 0x0000000e0828723c */ /* 0x000fe20000041828 */
[----:B------:R-:W2:Y:S01]  /*6cb0*/  LDSM.16.MT88.4 R176, [R224+0xb800] ;  /* 0x00b80000e0b0783b */ /* 0x000ea20000004200 */
[----:B------:R-:W-:-:S04]  /*6cc0*/  FADD.FTZ R0, R104, R0 ;  /* 0x0000000068007221 */ /* 0x000fc80000010000 */
[C---:B------:R-:W-:Y:S01]  /*6cd0*/  HMMA.16816.F32.BF16 R44, R8.reuse, R16, R44 ;  /* 0x00000010082c723c */ /* 0x040fe2000004182c */
[----:B------:R-:W2:Y:S05]  /*6ce0*/  LDSM.16.MT88.4 R12, [R225+0xb800] ;  /* 0x00b80000e10c783b */ /* 0x000eaa0000004200 */
[----:B------:R-:W-:Y:S01]  /*6cf0*/  HMMA.16816.F32.BF16 R36, R8, R18, R36 ;  /* 0x000000120824723c */ /* 0x000fe20000041824 */
[----:B------:R-:W1:Y:S01]  /*6d00*/  MUFU.EX2 R8, R35 ;  /* 0x0000002300087308 */ /* 0x000e620000000800 */
[----:B------:R-:W-:Y:S01]  /*6d10*/  FADD.FTZ R4, R125, R4 ;  /* 0x000000047d047221 */ /* 0x000fe20000010000 */
[----:B------:R-:W-:Y:S01]  /*6d20*/  FADD.FTZ R3, R70, R3 ;  /* 0x0000000346037221 */ /* 0x000fe20000010000 */
[----:B------:R-:W-:Y:S01]  /*6d30*/  FADD.FTZ R2, R112, R2 ;  /* 0x0000000270027221 */ /* 0x000fe20000010000 */
[----:B------:R-:W-:-:S04]  /*6d40*/  FADD.FTZ R0, R75, R0 ;  /* 0x000000004b007221 */ /* 0x000fc80000010000 */
[----:B------:R-:W1:Y:S01]  /*6d50*/  MUFU.EX2 R7, R61 ;  /* 0x0000003d00077308 */ /* 0x000e620000000800 */
[----:B------:R-:W-:Y:S01]  /*6d60*/  FADD.FTZ R4, R127, R4 ;  /* 0x000000047f047221 */ /* 0x000fe20000010000 */
[----:B---3--:R-:W-:Y:S01]  /*6d70*/  FADD.FTZ R3, R32, R3 ;  /* 0x0000000320037221 */ /* 0x008fe20000010000 */
[----:B------:R-:W-:Y:S01]  /*6d80*/  FADD.FTZ R2, R69, R2 ;  /* 0x0000000245027221 */ /* 0x000fe20000010000 */
[----:B------:R-:W-:Y:S01]  /*6d90*/  FADD.FTZ R0, R60, R0 ;  /* 0x000000003c007221 */ /* 0x000fe20000010000 */
[----:B------:R-:W-:Y:S01]  /*6da0*/  FADD.FTZ R4, R129, R4 ;  /* 0x0000000481047221 */ /* 0x000fe20000010000 */
[----:B----4-:R-:W-:Y:S01]  /*6db0*/  FADD.FTZ R3, R34, R3 ;  /* 0x0000000322037221 */ /* 0x010fe20000010000 */
[----:B------:R-:W-:Y:S01]  /*6dc0*/  FADD.FTZ R2, R68, R2 ;  /* 0x0000000244027221 */ /* 0x000fe20000010000 */
[----:B-1----:R-:W-:Y:S01]  /*6dd0*/  FADD.FTZ R0, R29, R0 ;  /* 0x000000001d007221 */ /* 0x002fe20000010000 */
        /* <DEDUP_REMOVED lines=8> */
[----:B------:R-:W-:-:S03]  /*6e60*/  FADD.FTZ R3, R7, R3 ;  /* 0x0000000307037221 */ /* 0x000fc60000010000 */
[----:B------:R1:W5:Y:S01]  /*6e70*/  LDL.LU R231, [R1+0x8c] ;  /* 0x00008c0001e77983 */ /* 0x0003620000300800 */
[----:B------:R-:W-:-:S03]  /*6e80*/  FADD.FTZ R2, R62, R2 ;  /* 0x000000023e027221 */ /* 0x000fc60000010000 */
[----:B------:R1:W5:Y:S01]  /*6e90*/  LDL.LU R230, [R1+0x88] ;  /* 0x0000880001e67983 */ /* 0x0003620000300800 */
[----:B------:R-:W-:-:S03]  /*6ea0*/  FADD.FTZ R0, R20, R0 ;  /* 0x0000000014007221 */ /* 0x000fc60000010000 */
        /* <DEDUP_REMOVED lines=17> */
[----:B--2---:R-:W-:-:S05]  /*6fc0*/  IADD3 R241, R234, 0x800, RZ ;  /* 0x00000800eaf17810 */ /* 0x004fca0007ffe0ff */
        /* <DEDUP_REMOVED lines=22> */
[----:B-1----:R-:W-:-:S15]  /*7130*/  @!P0 BRA `(.L_x_127) ;  /* 0x00000064001c8947 */ /* 0x002fde0003800000 */
[----:B-----5:R-:W-:Y:S01]  /*7140*/  LEA.HI.SX32 R0, R223, 0xfffffffe, 0x19 ;  /* 0xfffffffedf007811 */ /* 0x020fe200078fcaff */
[----:B------:R-:W-:Y:S01]  /*7150*/  IMAD.MOV.U32 R132, RZ, RZ, R73 ;  /* 0x000000ffff847224 */ /* 0x000fe200078e0049 */
[----:B------:R-:W-:Y:S01]  /*7160*/  MOV R134, R71 ;  /* 0x0000004700867202 */ /* 0x000fe20000000f00 */
[----:B------:R-:W-:Y:S01]  /*7170*/  IMAD.MOV.U32 R3, RZ, RZ, R74 ;  /* 0x000000ffff037224 */ /* 0x000fe200078e004a */
[----:B------:R-:W-:Y:S01]  /*7180*/  MOV R133, R72 ;  /* 0x0000004800857202 */ /* 0x000fe20000000f00 */
[----:B------:R1:W-:Y:S01]  /*7190*/  STL [R1+0x34], R0 ;  /* 0x0000340001007387 */ /* 0x0003e20000100800 */
[----:B------:R-:W-:Y:S01]  /*71a0*/  ULDC UR5, c[0x0][0x39c] ;  /* 0x0000e70000057ab9 */ /* 0x000fe20000000800 */
[----:B------:R-:W-:Y:S01]  /*71b0*/  ULDC UR4, c[0x0][0x2ec] ;  /* 0x0000bb0000047ab9 */ /* 0x000fe20000000800 */
[----:B------:R-:W-:Y:S01]  /*71c0*/  ULDC.64 UR10, c[0x0][0x220] ;  /* 0x00008800000a7ab9 */ /* 0x000fe20000000a00 */
[----:B------:R-:W-:Y:S01]  /*71d0*/  ULDC.64 UR12, c[0x0][0x250] ;  /* 0x00009400000c7ab9 */ /* 0x000fe20000000a00 */
[----:B------:R-:W-:Y:S01]  /*71e0*/  ULDC.64 UR6, c[0x0][0x218] ;  /* 0x0000860000067ab9 */ /* 0x000fe20000000a00 */
[----:B------:R-:W-:Y:S01]  /*71f0*/  ULDC.64 UR8, c[0x0][0x248] ;  /* 0x0000920000087ab9 */ /* 0x000fe20000000a00 */
[----:B------:R-:W-:Y:S05]  /*7200*/  BRA `(.L_x_128) ;  /* 0x00000000009c7947 */ /* 0x000fea0003800000 */
.L_x_130:
        /* <DEDUP_REMOVED lines=39> */
.L_x_128:
[----:B------:R-:W1:Y:S01]  /*7480*/  LDL R244, [R1+0x34] ;  /* 0x0000340001f47983 */ /* 0x000e620000100800 */
[----:B------:R-:W-:Y:S04]  /*7490*/  DEPBAR.LE SB0, 0x0 ;  /* 0x000080000000791a */ /* 0x000fe80000000000 */
[----:B--2---:R-:W2:Y:S06]  /*74a0*/  LDL.64 R16, [R1+0x68] ;  /* 0x0000680001107983 */ /* 0x004eac0000100a00 */
[----:B------:R-:W3:Y:S01]  /*74b0*/  LDL R8, [R1+0x58] ;  /* 0x0000580001087983 */ /* 0x000ee20000100800 */
[----:B------:R-:W-:Y:S01]  /*74c0*/  BAR.SYNC.DEFER_BLOCKING 0x0 ;  /* 0x0000000000007b1d */ /* 0x000fe20000010000 */
[----:B-1----:R-:W-:Y:S01]  /*74d0*/  SHF.R.S32.HI R0, RZ, 0x1f, R244 ;  /* 0x0000001fff007819 */ /* 0x002fe200000114f4 */
[----:B------:R-:W-:Y:S04]  /*74e0*/  IMAD.WIDE.U32 R6, R244, UR12, RZ ;  /* 0x0000000cf4067c25 */ /* 0x000fe8000f8e00ff */
[----:B------:R-:W-:Y:S04]  /*74f0*/  IMAD R0, R0, UR12, RZ ;  /* 0x0000000c00007c24 */ /* 0x000fe8000f8e02ff */
[----:B------:R-:W-:Y:S01]  /*7500*/  IMAD R2, R244, UR13, R0 ;  /* 0x0000000df4027c24 */ /* 0x000fe2000f8e0200 */
[----:B--2---:R-:W-:Y:S03]  /*7510*/  LEA R0, P0, R6, R16, 0x7 ;  /* 0x0000001006007211 */ /* 0x004fe600078038ff */
[----:B------:R-:W-:Y:S01]  /*7520*/  IMAD.IADD R2, R7, 0x1, R2 ;  /* 0x0000000107027824 */ /* 0x000fe200078e0202 */
[----:B------:R-:W-:Y:S04]  /*7530*/  LEA R4, P1, R0, UR10, 0x1 ;  /* 0x0000000a00047c11 */ /* 0x000fe8000f8208ff */
        /* <DEDUP_REMOVED lines=24> */
[----:B------:R-:W-:Y:S08]  /*76c0*/  LDGSTS.E.BYPASS.LTC128B.128 [R242+0xa800], desc[UR16][R6.64] ;  /* 0x0a80000006f27fae */ /* 0x000ff0000b901d50 */
[----:B------:R1:W-:Y:S08]  /*76d0*/  LDGSTS.E.BYPASS.LTC128B.128 [R242+0xb000], desc[UR16][R4.64] ;  /* 0x0b00000004f27fae */ /* 0x0003f0000b901d50 */
[----:B------:R2:W-:Y:S08]  /*76e0*/  LDGSTS.E.BYPASS.LTC128B.128 [R242+0xb800], desc[UR16][R8.64] ;  /* 0x0b80000008f27fae */ /* 0x0005f0000b901d50 */
[----:B-----5:R-:W-:Y:S08]  /*76f0*/  LDSM.16.M88.4 R128, [R230] ;  /* 0x00000000e680783b */ /* 0x020ff00000000200 */
[----:B------:R-:W1:Y:S08]  /*7700*/  LDSM.16.M88.4 R16, [R229] ;  /* 0x00000000e510783b */ /* 0x000e700000000200 */
[----:B------:R-:W2:Y:S08]  /*7710*/  LDSM.16.M88.4 R124, [R230+0x2000] ;  /* 0x00200000e67c783b */ /* 0x000eb00000000200 */
[----:B------:R-:W3:Y:S08]  /*7720*/  LDSM.16.M88.4 R32, [R229+0x800] ;  /* 0x00080000e520783b */ /* 0x000ef00000000200 */
[----:B------:R-:W4:Y:S08]  /*7730*/  LDSM.16.M88.4 R48, [R229+0x1000] ;  /* 0x00100000e530783b */ /* 0x000f300000000200 */
[----:B------:R-:W5:Y:S01]  /*7740*/  LDSM.16.M88.4 R64, [R229+0x1800] ;  /* 0x00180000e540783b */ /* 0x000f620000000200 */
[-C--:B-1----:R-:W-:Y:S07]  /*7750*/  HMMA.16816.F32.BF16 R4, R128, R16.reuse, RZ ;  /* 0x000000108004723c */ /* 0x082fee00000418ff */
[----:B------:R-:W1:Y:S01]  /*7760*/  LDSM.16.M88.4 R80, [R229+0x2000] ;  /* 0x00200000e550783b */ /* 0x000e620000000200 */
[C---:B--2---:R-:W-:Y:S07]  /*7770*/  HMMA.16816.F32.BF16 R8, R124.reuse, R16, RZ ;  /* 0x000000107c08723c */ /* 0x044fee00000418ff */
[----:B------:R-:W2:Y:S01]  /*7780*/  LDSM.16.M88.4 R96, [R229+0x2800] ;  /* 0x00280000e560783b */ /* 0x000ea20000000200 */
[-C--:B------:R-:W-:Y:S07]  /*7790*/  HMMA.16816.F32.BF16 R12, R124, R18.reuse, RZ ;  /* 0x000000127c0c723c */ /* 0x080fee00000418ff */
[----:B------:R-:W2:Y:S01]  /*77a0*/  LDSM.16.M88.4 R112, [R229+0x3000] ;  /* 0x00300000e570783b */ /* 0x000ea20000000200 */
[C---:B------:R-:W-:Y:S07]  /*77b0*/  HMMA.16816.F32.BF16 R16, R128.reuse, R18, RZ ;  /* 0x000000128010723c */ /* 0x040fee00000418ff */
[----:B------:R-:W2:Y:S01]  /*77c0*/  LDSM.16.M88.4 R200, [R229+0x3800] ;  /* 0x00380000e5c8783b */ /* 0x000ea20000000200 */
[-C--:B---3--:R-:W-:Y:S06]  /*77d0*/  HMMA.16816.F32.BF16 R20, R128, R32.reuse, RZ ;  /* 0x000000208014723c */ /* 0x088fec00000418ff */
[C---:B------:R-:W-:Y:S01]  /*77e0*/  HMMA.16816.F32.BF16 R24, R124.reuse, R32, RZ ;  /* 0x000000207c18723c */ /* 0x040fe200000418ff */
[----:B------:R-:W-:Y:S05]  /*77f0*/  LDSM.16.M88.4 R204, [R233] ;  /* 0x00000000e9cc783b */ /* 0x000fea0000000200 */
[-C--:B------:R-:W-:Y:S03]  /*7800*/  HMMA.16816.F32.BF16 R28, R124, R34.reuse, RZ ;  /* 0x000000227c1c723c */ /* 0x080fe600000418ff */
[----:B------:R-:W3:Y:S03]  /*7810*/  LDSM.16.M88.4 R208, [R228] ;  /* 0x00000000e4d0783b */ /* 0x000ee60000000200 */
[C---:B------:R-:W-:Y:S05]  /*7820*/  HMMA.16816.F32.BF16 R32, R128.reuse, R34, RZ ;  /* 0x000000228020723c */ /* 0x040fea00000418ff */
[----:B------:R-:W3:Y:S01]  /*7830*/  LDSM.16.M88.4 R212, [R233+0x2000] ;  /* 0x00200000e9d4783b */ /* 0x000ee20000000200 */
[-C--:B----4-:R-:W-:Y:S06]  /*7840*/  HMMA.16816.F32.BF16 R36, R128, R48.reuse, RZ ;  /* 0x000000308024723c */ /* 0x090fec00000418ff */
[C---:B------:R-:W-:Y:S01]  /*7850*/  HMMA.16816.F32.BF16 R40, R124.reuse, R48, RZ ;  /* 0x000000307c28723c */ /* 0x040fe200000418ff */
[----:B------:R-:W4:Y:S05]  /*7860*/  LDSM.16.M88.4 R216, [R228+0x800] ;  /* 0x00080000e4d8783b */ /* 0x000f2a0000000200 */
[-C--:B------:R-:W-:Y:S03]  /*7870*/  HMMA.16816.F32.BF16 R44, R124, R50.reuse, RZ ;  /* 0x000000327c2c723c */ /* 0x080fe600000418ff */
[----:B------:R-:W-:Y:S03]  /*7880*/  LDSM.16.M88.4 R220, [R228+0x2000] ;  /* 0x00200000e4dc783b */ /* 0x000fe60000000200 */
[C---:B------:R-:W-:Y:S05]  /*7890*/  HMMA.16816.F32.BF16 R48, R128.reuse, R50, RZ ;  /* 0x000000328030723c */ /* 0x040fea00000418ff */
[----:B------:R-:W0:Y:S01]  /*78a0*/  LDGDEPBAR ;  /* 0x00000000000079af */ /* 0x000e220000000000 */
        /* <DEDUP_REMOVED lines=19> */
[----:B------:R-:W-:Y:S01]  /*79e0*/  HMMA.16816.F32.BF16 R128, R128, R202, RZ ;  /* 0x000000ca8080723c */ /* 0x000fe200000418ff */
[----:B------:R-:W1:Y:S05]  /*79f0*/  LDSM.16.M88.4 R200, [R228+0x1000] ;  /* 0x00100000e4c8783b */ /* 0x000e6a0000000200 */
[-C--:B---3--:R-:W-:Y:S06]  /*7a00*/  HMMA.16816.F32.BF16 R4, R204, R208.reuse, R4 ;  /* 0x000000d0cc04723c */ /* 0x088fec0000041804 */
[C---:B------:R-:W-:Y:S06]  /*7a10*/  HMMA.16816.F32.BF16 R8, R212.reuse, R208, R8 ;  /* 0x000000d0d408723c */ /* 0x040fec0000041808 */
[-C--:B------:R-:W-:Y:S06]  /*7a20*/  HMMA.16816.F32.BF16 R12, R212, R210.reuse, R12 ;  /* 0x000000d2d40c723c */ /* 0x080fec000004180c */
[C---:B------:R-:W-:Y:S01]  /*7a30*/  HMMA.16816.F32.BF16 R16, R204.reuse, R210, R16 ;  /* 0x000000d2cc10723c */ /* 0x040fe20000041810 */
[----:B------:R-:W2:Y:S05]  /*7a40*/  LDSM.16.M88.4 R208, [R228+0x1800] ;  /* 0x00180000e4d0783b */ /* 0x000eaa0000000200 */
[-C--:B----4-:R-:W-:Y:S06]  /*7a50*/  HMMA.16816.F32.BF16 R20, R204, R216.reuse, R20 ;  /* 0x000000d8cc14723c */ /* 0x090fec0000041814 */
        /* <DEDUP_REMOVED lines=35> */
[----:B------:R-:W4:Y:S01]  /*7c90*/  LDSM.16.M88.4 R216, [R239] ;  /* 0x00000000efd8783b */ /* 0x000f220000000200 */
        /* <DEDUP_REMOVED lines=34> */
[----:B------:R-:W2:Y:S05]  /*7ec0*/  LDSM.16.M88.4 R212, [R232+0x2000] ;  /* 0x00200000e8d4783b */ /* 0x000eaa0000000200 */
[-C--:B---3--:R-:W-:Y:S06]  /*7ed0*/  HMMA.16816.F32.BF16 R116, R200, R216.reuse, R116 ;  /* 0x000000d8c874723c */ /* 0x088fec0000041874 */
[C---:B------:R-:W-:Y:S06]  /*7ee0*/  HMMA.16816.F32.BF16 R120, R220.reuse, R216, R120 ;  /* 0x000000d8dc78723c */ /* 0x040fec0000041878 */
[-C--:B------:R-:W-:Y:S06]  /*7ef0*/  HMMA.16816.F32.BF16 R124, R220, R218.reuse, R124 ;  /* 0x000000dadc7c723c */ /* 0x080fec000004187c */
[----:B------:R-:W-:Y:S06]  /*7f00*/  HMMA.16816.F32.BF16 R128, R200, R218, R128 ;  /* 0x000000dac880723c */ /* 0x000fec0000041880 */
[-C--:B-1----:R-:W-:Y:S06]  /*7f10*/  HMMA.16816.F32.BF16 R4, R204, R208.reuse, R4 ;  /* 0x000000d0cc04723c */ /* 0x082fec0000041804 */
[C---:B--2---:R-:W-:Y:S06]  /*7f20*/  HMMA.16816.F32.BF16 R8, R212.reuse, R208, R8 ;  /* 0x000000d0d408723c */ /* 0x044fec0000041808 */
[-C--:B------:R-:W-:Y:S06]  /*7f30*/  HMMA.16816.F32.BF16 R12, R212, R210.reuse, R12 ;  /* 0x000000d2d40c723c */ /* 0x080fec000004180c */
[C---:B------:R-:W-:Y:S06]  /*7f40*/  HMMA.16816.F32.BF16 R16, R204.reuse, R210, R16 ;  /* 0x000000d2cc10723c */ /* 0x040fec0000041810 */
[----:B------:R-:W-:Y:S01]  /*7f50*/  FMUL.FTZ R5, R5, UR5 ;  /* 0x0000000505057c20 */ /* 0x000fe20008410000 */
[----:B------:R-:W-:Y:S01]  /*7f60*/  FMUL.FTZ R7, R7, UR5 ;  /* 0x0000000507077c20 */ /* 0x000fe20008410000 */
[----:B------:R-:W-:Y:S03]  /*7f70*/  FMUL.FTZ R4, R4, UR5 ;  /* 0x0000000504047c20 */ /* 0x000fe60008410000 */
[----:B------:R-:W-:Y:S01]  /*7f80*/  FMUL.FTZ R6, R6, UR5 ;  /* 0x0000000506067c20 */ /* 0x000fe20008410000 */
[----:B------:R-:W1:Y:S01]  /*7f90*/  MUFU.TANH R2, R5 ;  /* 0x0000000500027308 */ /* 0x000e620000002400 */
[----:B------:R-:W-:Y:S01]  /*7fa0*/  FMUL.FTZ R9, R9, UR5 ;  /* 0x0000000509097c20 */ /* 0x000fe20008410000 */
[----:B------:R-:W-:Y:S01]  /*7fb0*/  FMUL.FTZ R11, R11, UR5 ;  /* 0x000000050b0b7c20 */ /* 0x000fe20008410000 */
[----:B------:R-:W-:Y:S01]  /*7fc0*/  FMUL.FTZ R8, R8, UR5 ;  /* 0x0000000508087c20 */ /* 0x000fe20008410000 */
[----:B------:R-:W-:Y:S06]  /*7fd0*/  FMUL.FTZ R10, R10, UR5 ;  /* 0x000000050a0a7c20 */ /* 0x000fec0008410000 */
[----:B------:R-:W2:Y:S01]  /*7fe0*/  MUFU.TANH R0, R7 ;  /* 0x0000000700007308 */ /* 0x000ea20000002400 */
[----:B------:R-:W-:Y:S01]  /*7ff0*/  FMUL.FTZ R12, R12, UR5 ;  /* 0x000000050c0c7c20 */ /* 0x000fe20008410000 */
[----:B------:R-:W-:Y:S01]  /*8000*/  FMUL.FTZ R13, R13, UR5 ;  /* 0x000000050d0d7c20 */ /* 0x000fe20008410000 */
[----:B------:R-:W-:Y:S01]  /*8010*/  FMUL.FTZ R14, R14, UR5 ;  /* 0x000000050e0e7c20 */ /* 0x000fe20008410000 */
[----:B------:R-:W-:Y:S01]  /*8020*/  FMUL.FTZ R15, R15, UR5 ;  /* 0x000000050f0f7c20 */ /* 0x000fe20008410000 */
[----:B------:R-:W-:Y:S05]  /*8030*/  FMUL.FTZ R16, R16, UR5 ;  /* 0x0000000510107c20 */ /* 0x000fea0008410000 */
[----:B------:R-:W-:Y:S01]  /*8040*/  MUFU.TANH R247, R4 ;  /* 0x0000000400f77308 */ /* 0x000fe20000002400 */
[----:B-1----:R1:W-:Y:S01]  /*8050*/  STL [R1+0x18], R2 ;  /* 0x0000180201007387 */ /* 0x0023e20000100800 */
[----:B------:R-:W-:Y:S01]  /*8060*/  FMUL.FTZ R18, R18, UR5 ;  /* 0x0000000512127c20 */ /* 0x000fe20008410000 */
[----:B------:R-:W-:Y:S01]  /*8070*/  FMUL.FTZ R17, R17, UR5 ;  /* 0x0000000511117c20 */ /* 0x000fe20008410000 */
[----:B------:R-:W-:Y:S06]  /*8080*/  FMUL.FTZ R19, R19, UR5 ;  /* 0x0000000513137c20 */ /* 0x000fec0008410000 */
[----:B------:R-:W-:Y:S01]  /*8090*/  MUFU.TANH R220, R16 ;  /* 0x0000001000dc7308 */ /* 0x000fe20000002400 */
[----:B--2---:R2:W-:Y:S09]  /*80a0*/  STL [R1+0x14], R0 ;  /* 0x0000140001007387 */ /* 0x0045f20000100800 */
[----:B------:R3:W-:Y:S10]  /*80b0*/  MUFU.TANH R250, R6 ;  /* 0x0000000600fa7308 */ /* 0x0007f40000002400 */
[----:B------:R-:W-:Y:S10]  /*80c0*/  MUFU.TANH R246, R8 ;  /* 0x0000000800f67308 */ /* 0x000ff40000002400 */
[----:B-1----:R-:W1:Y:S01]  /*80d0*/  MUFU.TANH R2, R9 ;  /* 0x0000000900027308 */ /* 0x002e620000002400 */
[----:B---3--:R-:W3:Y:S09]  /*80e0*/  LDSM.16.M88.4 R4, [R227+0x800] ;  /* 0x00080000e304783b */ /* 0x008ef20000000200 */
[----:B--2---:R-:W2:Y:S10]  /*80f0*/  MUFU.TANH R0, R11 ;  /* 0x0000000b00007308 */ /* 0x004eb40000002400 */
[----:B------:R4:W-:Y:S01]  /*8100*/  MUFU.TANH R249, R10 ;  /* 0x0000000a00f97308 */ /* 0x0009e20000002400 */
[----:B-1----:R1:W-:Y:S09]  /*8110*/  STL [R1+0x10], R2 ;  /* 0x0000100201007387 */ /* 0x0023f20000100800 */
[----:B------:R-:W-:Y:S01]  /*8120*/  MUFU.TANH R219, R18 ;  /* 0x0000001200db7308 */ /* 0x000fe20000002400 */
[----:B--2---:R2:W-:Y:S09]  /*8130*/  STL [R1+0xc], R0 ;  /* 0x00000c0001007387 */ /* 0x0045f20000100800 */
[----:B------:R-:W-:Y:S01]  /*8140*/  MUFU.TANH R218, R17 ;  /* 0x0000001100da7308 */ /* 0x000fe20000002400 */
[----:B----4-:R-:W4:Y:S09]  /*8150*/  LDSM.16.M88.4 R8, [R227+0x1000] ;  /* 0x00100000e308783b */ /* 0x010f320000000200 */
[----:B------:R-:W-:Y:S01]  /*8160*/  MUFU.TANH R19, R19 ;  /* 0x0000001300137308 */ /* 0x000fe20000002400 */
[-C--:B---3--:R-:W-:Y:S06]  /*8170*/  HMMA.16816.F32.BF16 R20, R204, R4.reuse, R20 ;  /* 0x00000004cc14723c */ /* 0x088fec0000041814 */
[C---:B------:R-:W-:Y:S03]  /*8180*/  HMMA.16816.F32.BF16 R24, R212.reuse, R4, R24 ;  /* 0x00000004d418723c */ /* 0x040fe60000041818 */
[----:B-1----:R-:W-:Y:S03]  /*8190*/  MUFU.TANH R2, R14 ;  /* 0x0000000e00027308 */ /* 0x002fe60000002400 */
[-C--:B------:R-:W-:Y:S07]  /*81a0*/  HMMA.16816.F32.BF16 R28, R212, R6.reuse, R28 ;  /* 0x00000006d41c723c */ /* 0x080fee000004181c */
[----:B--2---:R-:W1:Y:S01]  /*81b0*/  MUFU.TANH R0, R12 ;  /* 0x0000000c00007308 */ /* 0x004e620000002400 */
[C---:B------:R-:W-:Y:S01]  /*81c0*/  HMMA.16816.F32.BF16 R32, R204.reuse, R6, R32 ;  /* 0x00000006cc20723c */ /* 0x040fe20000041820 */
[----:B------:R-:W2:Y:S08]  /*81d0*/  LDSM.16.M88.4 R4, [R227+0x1800] ;  /* 0x00180000e304783b */ /* 0x000eb00000000200 */
[----:B------:R-:W-:Y:S02]  /*81e0*/  MUFU.TANH R252, R15 ;  /* 0x0000000f00fc7308 */ /* 0x000fe40000002400 */
[----:B------:R-:W-:Y:S01]  /*81f0*/  FMUL.FTZ R20, R20, UR5 ;  /* 0x0000000514147c20 */ /* 0x000fe20008410000 */
[----:B------:R-:W-:Y:S01]  /*8200*/  FMUL.FTZ R22, R22, UR5 ;  /* 0x0000000516167c20 */ /* 0x000fe20008410000 */
[----:B------:R-:W-:Y:S01]  /*8210*/  FMUL.FTZ R21, R21, UR5 ;  /* 0x0000000515157c20 */ /* 0x000fe20008410000 */
[----:B------:R-:W-:Y:S01]  /*8220*/  FMUL.FTZ R23, R23, UR5 ;  /* 0x0000000517177c20 */ /* 0x000fe20008410000 */
[----:B------:R-:W-:Y:S04]  /*8230*/  FMUL.FTZ R27, R27, UR5 ;  /* 0x000000051b1b7c20 */ /* 0x000fe80008410000 */
[----:B------:R-:W-:Y:S01]  /*8240*/  MUFU.TANH R243, R20 ;  /* 0x0000001400f37308 */ /* 0x000fe20000002400 */
[----:B-1----:R1:W-:Y:S01]  /*8250*/  STL [R1+0x8], R0 ;  /* 0x0000080001007387 */ /* 0x0023e20000100800 */
[-C--:B----4-:R-:W-:Y:S03]  /*8260*/  HMMA.16816.F32.BF16 R36, R204, R8.reuse, R36 ;  /* 0x00000008cc24723c */ /* 0x090fe60000041824 */
[----:B------:R-:W-:Y:S01]  /*8270*/  STL [R1+0x4], R2 ;  /* 0x0000040201007387 */ /* 0x000fe20000100800 */
[----:B------:R-:W-:Y:S01]  /*8280*/  FMUL.FTZ R26, R26, UR5 ;  /* 0x000000051a1a7c20 */ /* 0x000fe20008410000 */
[----:B------:R-:W-:Y:S03]  /*8290*/  FMUL.FTZ R24, R24, UR5 ;  /* 0x0000000518187c20 */ /* 0x000fe60008410000 */
[----:B------:R-:W-:Y:S01]  /*82a0*/  MUFU.TANH R20, R27 ;  /* 0x0000001b00147308 */ /* 0x000fe20000002400 */
[C---:B------:R-:W-:Y:S04]  /*82b0*/  HMMA.16816.F32.BF16 R40, R212.reuse, R8, R40 ;  /* 0x00000008d428723c */ /* 0x040fe80000041828 */
[----:B------:R-:W-:Y:S01]  /*82c0*/  FMUL.FTZ R32, R32, UR5 ;  /* 0x0000000520207c20 */ /* 0x000fe20008410000 */
[----:B------:R-:W-:Y:S01]  /*82d0*/  FMUL.FTZ R25, R25, UR5 ;  /* 0x0000000519197c20 */ /* 0x000fe20008410000 */
[-C--:B------:R-:W-:Y:S03]  /*82e0*/  HMMA.16816.F32.BF16 R44, R212, R10.reuse, R44 ;  /* 0x0000000ad42c723c */ /* 0x080fe6000004182c */
[----:B------:R-:W-:Y:S02]  /*82f0*/  MUFU.TANH R222, R24 ;  /* 0x0000001800de7308 */ /* 0x000fe40000002400 */
[----:B------:R-:W-:Y:S01]  /*8300*/  FMUL.FTZ R28, R28, UR5 ;  /* 0x000000051c1c7c20 */ /* 0x000fe20008410000 */
[C---:B------:R-:W-:Y:S01]  /*8310*/  HMMA.16816.F32.BF16 R48, R204.reuse, R10, R48 ;  /* 0x0000000acc30723c */ /* 0x040fe20000041830 */
[----:B------:R-:W3:Y:S06]  /*8320*/  LDSM.16.M88.4 R8, [R227+0x2000] ;  /* 0x00200000e308783b */ /* 0x000eec0000000200 */
[----:B------:R4:W-:Y:S01]  /*8330*/  MUFU.TANH R221, R26 ;  /* 0x0000001a00dd7308 */ /* 0x0009e20000002400 */
[----:B------:R-:W-:Y:S03]  /*8340*/  FMUL.FTZ R34, R34, UR5 ;  /* 0x0000000522227c20 */ /* 0x000fe60008410000 */
[----:B------:R-:W-:Y:S01]  /*8350*/  FMUL.FTZ R33, R33, UR5 ;  /* 0x0000000521217c20 */ /* 0x000fe20008410000 */
[-C--:B--2---:R-:W-:Y:S05]  /*8360*/  HMMA.16816.F32.BF16 R52, R204, R4.reuse, R52 ;  /* 0x00000004cc34723c */ /* 0x084fea0000041834 */
[----:B-1----:R-:W1:Y:S01]  /*8370*/  MUFU.TANH R0, R13 ;  /* 0x0000000d00007308 */ /* 0x002e620000002400 */
[----:B------:R-:W-:Y:S01]  /*8380*/  FMUL.FTZ R42, R42, UR5 ;  /* 0x000000052a2a7c20 */ /* 0x000fe20008410000 */
[C---:B------:R-:W-:Y:S04]  /*8390*/  HMMA.16816.F32.BF16 R56, R212.reuse, R4, R56 ;  /* 0x00000004d438723c */ /* 0x040fe80000041838 */
[----:B------:R-:W-:Y:S04]  /*83a0*/  FMUL.FTZ R44, R44, UR5 ;  /* 0x000000052c2c7c20 */ /* 0x000fe80008410000 */
[----:B------:R-:W-:Y:S01]  /*83b0*/  MUFU.TANH R223, R22 ;  /* 0x0000001600df7308 */ /* 0x000fe20000002400 */
[-C--:B------:R-:W-:Y:S03]  /*83c0*/  HMMA.16816.F32.BF16 R60, R212, R6.reuse, R60 ;  /* 0x00000006d43c723c */ /* 0x080fe6000004183c */
[----:B------:R-:W-:Y:S01]  /*83d0*/  FMUL.FTZ R43, R43, UR5 ;  /* 0x000000052b2b7c20 */ /* 0x000fe20008410000 */
[----:B----4-:R-:W-:Y:S02]  /*83e0*/  IMAD.MOV.U32 R26, RZ, RZ, R244 ;  /* 0x000000ffff1a7224 */ /* 0x010fe400078e00f4 */
[C---:B------:R-:W-:Y:S03]  /*83f0*/  HMMA.16816.F32.BF16 R64, R204.reuse, R6, R64 ;  /* 0x00000006cc40723c */ /* 0x040fe60000041840 */
[----:B------:R-:W-:Y:S01]  /*8400*/  MUFU.TANH R16, R44 ;  /* 0x0000002c00107308 */ /* 0x000fe20000002400 */
[----:B-1----:R1:W-:Y:S01]  /*8410*/  STL [R1], R0 ;  /* 0x0000000001007387 */ /* 0x0023e20000100800 */
[----:B------:R-:W-:Y:S01]  /*8420*/  ISETP.GT.AND P0, PT, R26, RZ, PT ;  /* 0x000000ff1a00720c */ /* 0x000fe20003f04270 */
[----:B------:R-:W-:Y:S01]  /*8430*/  FMUL.FTZ R53, R53, UR5 ;  /* 0x0000000535357c20 */ /* 0x000fe20008410000 */
[----:B------:R-:W-:Y:S01]  /*8440*/  FMUL.FTZ R55, R55, UR5 ;  /* 0x0000000537377c20 */ /* 0x000fe20008410000 */
[----:B------:R-:W-:Y:S03]  /*8450*/  FMUL.FTZ R52, R52, UR5 ;  /* 0x0000000534347c20 */ /* 0x000fe60008410000 */
[----:B------:R-:W-:Y:S02]  /*8460*/  FMUL.FTZ R40, R40, UR5 ;  /* 0x0000000528287c20 */ /* 0x000fe40008410000 */
[----:B------:R-:W-:Y:S01]  /*8470*/  MUFU.TANH R22, R21 ;  /* 0x0000001500167308 */ /* 0x000fe20000002400 */
[----:B------:R-:W-:Y:S01]  /*8480*/  FMUL.FTZ R56, R56, UR5 ;  /* 0x0000000538387c20 */ /* 0x000fe20008410000 */
[----:B------:R-:W-:Y:S01]  /*8490*/  FMUL.FTZ R57, R57, UR5 ;  /* 0x0000000539397c20 */ /* 0x000fe20008410000 */
[----:B------:R-:W-:Y:S01]  /*84a0*/  FMUL.FTZ R58, R58, UR5 ;  /* 0x000000053a3a7c20 */ /* 0x000fe20008410000 */
[----:B------:R-:W-:Y:S01]  /*84b0*/  FMUL.FTZ R30, R30, UR5 ;  /* 0x000000051e1e7c20 */ /* 0x000fe20008410000 */
[-C--:B---3--:R-:W-:Y:S05]  /*84c0*/  HMMA.16816.F32.BF16 R68, R204, R8.reuse, R68 ;  /* 0x00000008cc44723c */ /* 0x088fea0000041844 */
[----:B------:R-:W-:Y:S01]  /*84d0*/  MUFU.TANH R18, R40 ;  /* 0x0000002800127308 */ /* 0x000fe20000002400 */
[----:B------:R-:W-:Y:S01]  /*84e0*/  FMUL.FTZ R60, R60, UR5 ;  /* 0x000000053c3c7c20 */ /* 0x000fe20008410000 */
[----:B------:R-:W-:Y:S01]  /*84f0*/  FMUL.FTZ R61, R61, UR5 ;  /* 0x000000053d3d7c20 */ /* 0x000fe20008410000 */
[----:B------:R-:W-:Y:S01]  /*8500*/  FMUL.FTZ R29, R29, UR5 ;  /* 0x000000051d1d7c20 */ /* 0x000fe20008410000 */
[C---:B------:R-:W-:Y:S06]  /*8510*/  HMMA.16816.F32.BF16 R72, R212.reuse, R8, R72 ;  /* 0x00000008d448723c */ /* 0x040fec0000041848 */
[----:B------:R-:W-:Y:S01]  /*8520*/  MUFU.TANH R27, R57 ;  /* 0x00000039001b7308 */ /* 0x000fe20000002400 */
[----:B------:R-:W-:Y:S01]  /*8530*/  FMUL.FTZ R67, R67, UR5 ;  /* 0x0000000543437c20 */ /* 0x000fe20008410000 */
[-C--:B------:R-:W-:Y:S03]  /*8540*/  HMMA.16816.F32.BF16 R76, R212, R10.reuse, R76 ;  /* 0x0000000ad44c723c */ /* 0x080fe6000004184c */
[----:B------:R-:W-:Y:S05]  /*8550*/  FMUL.FTZ R66, R66, UR5 ;  /* 0x0000000542427c20 */ /* 0x000fea0008410000 */
[----:B-1----:R-:W1:Y:S01]  /*8560*/  MUFU.TANH R0, R42 ;  /* 0x0000002a00007308 */ /* 0x002e620000002400 */
[C---:B------:R-:W-:Y:S01]  /*8570*/  HMMA.16816.F32.BF16 R80, R204.reuse, R10, R80 ;  /* 0x0000000acc50723c */ /* 0x040fe20000041850 */
[----:B------:R-:W-:Y:S03]  /*8580*/  LDSM.16.M88.4 R8, [R227+0x3000] ;  /* 0x00300000e308783b */ /* 0x000fe60000000200 */
[----:B------:R-:W-:Y:S01]  /*8590*/  FMUL.FTZ R65, R65, UR5 ;  /* 0x0000000541417c20 */ /* 0x000fe20008410000 */
[----:B------:R-:W-:Y:S01]  /*85a0*/  FMUL.FTZ R71, R71, UR5 ;  /* 0x0000000547477c20 */ /* 0x000fe20008410000 */
[----:B------:R-:W-:Y:S03]  /*85b0*/  FMUL.FTZ R68, R68, UR5 ;  /* 0x0000000544447c20 */ /* 0x000fe60008410000 */
        /* <DEDUP_REMOVED lines=8> */
[----:B------:R-:W-:Y:S01]  /*8640*/  FMUL.FTZ R79, R79, UR5 ;  /* 0x000000054f4f7c20 */ /* 0x000fe20008410000 */
[----:B------:R-:W-:Y:S01]  /*8650*/  FMUL.FTZ R77, R77, UR5 ;  /* 0x000000054d4d7c20 */ /* 0x000fe20008410000 */
[----:B------:R-:W-:Y:S01]  /*8660*/  FMUL.FTZ R78, R78, UR5 ;  /* 0x000000054e4e7c20 */ /* 0x000fe20008410000 */
[----:B------:R-:W-:Y:S01]  /*8670*/  FMUL.FTZ R70, R70, UR5 ;  /* 0x0000000546467c20 */ /* 0x000fe20008410000 */
[----:B------:R-:W-:Y:S01]  /*8680*/  FMUL.FTZ R35, R35, UR5 ;  /* 0x0000000523237c20 */ /* 0x000fe20008410000 */
[----:B------:R-:W-:Y:S03]  /*8690*/  FMUL.FTZ R36, R36, UR5 ;  /* 0x0000000524247c20 */ /* 0x000fe60008410000 */
        /* <DEDUP_REMOVED lines=24> */
[----:B-1----:R-:W1:Y:S01]  /*8820*/  MUFU.TANH R0, R43 ;  /* 0x0000002b00007308 */ /* 0x002e620000002400 */
[----:B------:R-:W-:Y:S09]  /*8830*/  FMUL.FTZ R75, R75, UR5 ;  /* 0x000000054b4b7c20 */ /* 0x000ff20008410000 */
[----:B------:R-:W-:Y:S10]  /*8840*/  MUFU.TANH R55, R79 ;  /* 0x0000004f00377308 */ /* 0x000ff40000002400 */
[----:B------:R-:W-:Y:S01]  /*8850*/  MUFU.TANH R64, R65 ;  /* 0x0000004100407308 */ /* 0x000fe20000002400 */
[----:B-1----:R1:W-:Y:S09]  /*8860*/  STL [R1+0x28], R0 ;  /* 0x0000280001007387 */ /* 0x0023f20000100800 */
[----:B------:R-:W-:Y:S10]  /*8870*/  MUFU.TANH R42, R58 ;  /* 0x0000003a002a7308 */ /* 0x000ff40000002400 */
[----:B------:R-:W-:Y:S10]  /*8880*/  MUFU.TANH R248, R69 ;  /* 0x0000004500f87308 */ /* 0x000ff40000002400 */
[----:B------:R-:W-:Y:S10]  /*8890*/  MUFU.TANH R44, R77 ;  /* 0x0000004d002c7308 */ /* 0x000ff40000002400 */
[----:B-1----:R-:W1:Y:S10]  /*88a0*/  MUFU.TANH R0, R53 ;  /* 0x0000003500007308 */ /* 0x002e740000002400 */
[----:B------:R-:W-:Y:S10]  /*88b0*/  MUFU.TANH R251, R68 ;  /* 0x0000004400fb7308 */ /* 0x000ff40000002400 */
[----:B------:R-:W-:Y:S01]  /*88c0*/  MUFU.TANH R4, R56 ;  /* 0x0000003800047308 */ /* 0x000fe20000002400 */
[----:B-1----:R1:W-:Y:S09]  /*88d0*/  STL [R1+0x20], R0 ;  /* 0x0000200001007387 */ /* 0x0023f20000100800 */
[----:B------:R-:W-:Y:S10]  /*88e0*/  MUFU.TANH R56, R72 ;  /* 0x0000004800387308 */ /* 0x000ff40000002400 */
[----:B------:R-:W-:Y:S10]  /*88f0*/  MUFU.TANH R68, R78 ;  /* 0x0000004e00447308 */ /* 0x000ff40000002400 */
[----:B------:R2:W-:Y:S10]  /*8900*/  MUFU.TANH R244, R83 ;  /* 0x0000005300f47308 */ /* 0x0005f40000002400 */
[----:B-1----:R-:W1:Y:S10]  /*8910*/  MUFU.TANH R0, R66 ;  /* 0x0000004200007308 */ /* 0x002e740000002400 */
[----:B------:R-:W-:Y:S01]  /*8920*/  MUFU.TANH R53, R60 ;  /* 0x0000003c00357308 */ /* 0x000fe20000002400 */
[----:B--2---:R-:W-:Y:S02]  /*8930*/  IMAD.MOV.U32 R83, RZ, RZ, R44 ;  /* 0x000000ffff537224 */ /* 0x004fe400078e002c */
[----:B------:R-:W2:Y:S07]  /*8940*/  LDL R44, [R1+0x1c] ;  /* 0x00001c00012c7983 */ /* 0x000eae0000100800 */
[----:B------:R-:W-:Y:S01]  /*8950*/  MUFU.TANH R2, R70 ;  /* 0x0000004600027308 */ /* 0x000fe20000002400 */
[----:B-1----:R-:W-:Y:S09]  /*8960*/  MOV R65, R0 ;  /* 0x0000000000417202 */ /* 0x002ff20000000f00 */
[----:B------:R-:W1:Y:S10]  /*8970*/  MUFU.TANH R0, R67 ;  /* 0x0000004300007308 */ /* 0x000e740000002400 */
[----:B------:R-:W-:Y:S10]  /*8980*/  MUFU.TANH R21, R25 ;  /* 0x0000001900157308 */ /* 0x000ff40000002400 */
[----:B------:R-:W-:Y:S01]  /*8990*/  MUFU.TANH R23, R23 ;  /* 0x0000001700177308 */ /* 0x000fe20000002400 */
[----:B-1----:R-:W-:Y:S09]  /*89a0*/  IMAD.MOV.U32 R69, RZ, RZ, R0 ;  /* 0x000000ffff457224 */ /* 0x002ff200078e0000 */
[----:B------:R1:W3:Y:S10]  /*89b0*/  MUFU.TANH R0, R71 ;  /* 0x0000004700007308 */ /* 0x0002f40000002400 */
[----:B------:R-:W-:Y:S10]  /*89c0*/  MUFU.TANH R32, R32 ;  /* 0x0000002000207308 */ /* 0x000ff40000002400 */
[----:B------:R-:W-:Y:S01]  /*89d0*/  MUFU.TANH R28, R28 ;  /* 0x0000001c001c7308 */ /* 0x000fe20000002400 */
[----:B-1----:R-:W-:Y:S01]  /*89e0*/  IMAD.MOV.U32 R71, RZ, RZ, R4 ;  /* 0x000000ffff477224 */ /* 0x002fe200078e0004 */
[----:B---3--:R-:W-:Y:S01]  /*89f0*/  MOV R72, R0 ;  /* 0x0000000000487202 */ /* 0x008fe20000000f00 */
[----:B------:R-:W1:Y:S07]  /*8a00*/  LDSM.16.M88.4 R4, [R227+0x2800] ;  /* 0x00280000e304783b */ /* 0x000e6e0000000200 */
[----:B------:R3:W-:Y:S10]  /*8a10*/  MUFU.TANH R0, R74 ;  /* 0x0000004a00007308 */ /* 0x0007f40000002400 */
[----:B------:R-:W-:Y:S10]  /*8a20*/  MUFU.TANH R34, R34 ;  /* 0x0000002200227308 */ /* 0x000ff40000002400 */
[----:B------:R-:W-:Y:S01]  /*8a30*/  MUFU.TANH R33, R33 ;  /* 0x0000002100217308 */ /* 0x000fe20000002400 */
[----:B---3--:R-:W-:Y:S09]  /*8a40*/  IMAD.MOV.U32 R74, RZ, RZ, R27 ;  /* 0x000000ffff4a7224 */ /* 0x008ff200078e001b */
[----:B------:R3:W-:Y:S10]  /*8a50*/  MUFU.TANH R27, R73 ;  /* 0x00000049001b7308 */ /* 0x0007f40000002400 */
[----:B------:R-:W-:Y:S01]  /*8a60*/  MUFU.TANH R30, R30 ;  /* 0x0000001e001e7308 */ /* 0x000fe20000002400 */
[-C--:B-1----:R-:W-:Y:S09]  /*8a70*/  HMMA.16816.F32.BF16 R84, R204, R4.reuse, R84 ;  /* 0x00000004cc54723c */ /* 0x082ff20000041854 */
[----:B------:R-:W-:Y:S01]  /*8a80*/  MUFU.TANH R210, R81 ;  /* 0x0000005100d27308 */ /* 0x000fe20000002400 */
[C---:B------:R-:W-:Y:S04]  /*8a90*/  HMMA.16816.F32.BF16 R88, R212.reuse, R4, R88 ;  /* 0x00000004d458723c */ /* 0x040fe80000041858 */
[----:B---3--:R-:W-:Y:S02]  /*8aa0*/  IMAD.MOV.U32 R73, RZ, RZ, R2 ;  /* 0x000000ffff497224 */ /* 0x008fe400078e0002 */
[-C--:B------:R-:W-:Y:S03]  /*8ab0*/  HMMA.16816.F32.BF16 R92, R212, R6.reuse, R92 ;  /* 0x00000006d45c723c */ /* 0x080fe6000004185c */
[----:B------:R-:W-:Y:S03]  /*8ac0*/  MUFU.TANH R29, R29 ;  /* 0x0000001d001d7308 */ /* 0x000fe60000002400 */
[C---:B------:R-:W-:Y:S01]  /*8ad0*/  HMMA.16816.F32.BF16 R96, R204.reuse, R6, R96 ;  /* 0x00000006cc60723c */ /* 0x040fe20000041860 */
[----:B------:R-:W1:Y:S01]  /*8ae0*/  LDSM.16.M88.4 R4, [R227+0x3800] ;  /* 0x00380000e304783b */ /* 0x000e620000000200 */
[----:B------:R-:W-:Y:S05]  /*8af0*/  DEPBAR.LE SB0, 0x0 ;  /* 0x000080000000791a */ /* 0x000fea0000000000 */
[----:B------:R-:W-:Y:S01]  /*8b00*/  MUFU.TANH R245, R82 ;  /* 0x0000005200f57308 */ /* 0x000fe20000002400 */
[-C--:B------:R-:W-:Y:S09]  /*8b10*/  HMMA.16816.F32.BF16 R100, R204, R8.reuse, R100 ;  /* 0x00000008cc64723c */ /* 0x080ff20000041864 */
[----:B------:R-:W-:Y:S01]  /*8b20*/  MUFU.TANH R35, R35 ;  /* 0x0000002300237308 */ /* 0x000fe20000002400 */
[----:B------:R-:W-:Y:S01]  /*8b30*/  BAR.SYNC.DEFER_BLOCKING 0x0 ;  /* 0x0000000000007b1d */ /* 0x000fe20000010000 */
[C---:B------:R-:W-:Y:S04]  /*8b40*/  HMMA.16816.F32.BF16 R104, R212.reuse, R8, R104 ;  /* 0x00000008d468723c */ /* 0x040fe80000041868 */
[----:B------:R-:W-:Y:S01]  /*8b50*/  FMUL.FTZ R93, R93, UR5 ;  /* 0x000000055d5d7c20 */ /* 0x000fe20008410000 */
[----:B------:R-:W-:Y:S03]  /*8b60*/  FMUL.FTZ R92, R92, UR5 ;  /* 0x000000055c5c7c20 */ /* 0x000fe60008410000 */
[----:B------:R-:W-:Y:S01]  /*8b70*/  MUFU.TANH R36, R36 ;  /* 0x0000002400247308 */ /* 0x000fe20000002400 */
[-C--:B------:R-:W-:Y:S03]  /*8b80*/  HMMA.16816.F32.BF16 R108, R212, R10.reuse, R108 ;  /* 0x0000000ad46c723c */ /* 0x080fe6000004186c */
[----:B------:R-:W-:Y:S01]  /*8b90*/  FMUL.FTZ R89, R89, UR5 ;  /* 0x0000000559597c20 */ /* 0x000fe20008410000 */
[----:B------:R-:W-:Y:S01]  /*8ba0*/  FMUL.FTZ R88, R88, UR5 ;  /* 0x0000000558587c20 */ /* 0x000fe20008410000 */
[----:B------:R-:W-:Y:S04]  /*8bb0*/  FMUL.FTZ R94, R94, UR5 ;  /* 0x000000055e5e7c20 */ /* 0x000fe80008410000 */
[----:B------:R3:W-:Y:S01]  /*8bc0*/  MUFU.TANH R80, R93 ;  /* 0x0000005d00507308 */ /* 0x0007e20000002400 */
[C---:B------:R-:W-:Y:S04]  /*8bd0*/  HMMA.16816.F32.BF16 R112, R204.reuse, R10, R112 ;  /* 0x0000000acc70723c */ /* 0x040fe80000041870 */
[----:B------:R-:W-:Y:S01]  /*8be0*/  FMUL.FTZ R85, R85, UR5 ;  /* 0x0000000555557c20 */ /* 0x000fe20008410000 */
[----:B------:R-:W-:Y:S01]  /*8bf0*/  FMUL.FTZ R86, R86, UR5 ;  /* 0x0000000556567c20 */ /* 0x000fe20008410000 */
[----:B------:R-:W-:Y:S03]  /*8c00*/  FMUL.FTZ R84, R84, UR5 ;  /* 0x0000000554547c20 */ /* 0x000fe60008410000 */
[----:B------:R4:W5:Y:S02]  /*8c10*/  MUFU.TANH R79, R92 ;  /* 0x0000005c004f7308 */ /* 0x0009640000002400 */
[----:B------:R-:W-:Y:S01]  /*8c20*/  FMUL.FTZ R91, R91, UR5 ;  /* 0x000000055b5b7c20 */ /* 0x000fe20008410000 */
[-C--:B-1----:R-:W-:Y:S03]  /*8c30*/  HMMA.16816.F32.BF16 R116, R204, R4.reuse, R116 ;  /* 0x00000004cc74723c */ /* 0x082fe60000041874 */
[----:B------:R-:W-:Y:S01]  /*8c40*/  FMUL.FTZ R107, R107, UR5 ;  /* 0x000000056b6b7c20 */ /* 0x000fe20008410000 */
[----:B------:R-:W-:Y:S03]  /*8c50*/  FMUL.FTZ R105, R105, UR5 ;  /* 0x0000000569697c20 */ /* 0x000fe60008410000 */
[----:B------:R-:W1:Y:S01]  /*8c60*/  MUFU.TANH R77, R89 ;  /* 0x00000059004d7308 */ /* 0x000e620000002400 */
[----:B---3--:R-:W3:Y:S01]  /*8c70*/  LDL R93, [R1+0x18] ;  /* 0x00001800015d7983 */ /* 0x008ee20000100800 */
[C---:B------:R-:W-:Y:S04]  /*8c80*/  HMMA.16816.F32.BF16 R120, R212.reuse, R4, R120 ;  /* 0x00000004d478723c */ /* 0x040fe80000041878 */
[----:B------:R-:W-:Y:S01]  /*8c90*/  FMUL.FTZ R104, R104, UR5 ;  /* 0x0000000568687c20 */ /* 0x000fe20008410000 */
[----:B------:R-:W-:Y:S03]  /*8ca0*/  FMUL.FTZ R111, R111, UR5 ;  /* 0x000000056f6f7c20 */ /* 0x000fe60008410000 */
[----:B------:R5:W-:Y:S01]  /*8cb0*/  MUFU.TANH R67, R107 ;  /* 0x0000006b00437308 */ /* 0x000be20000002400 */
[----:B----4-:R-:W4:Y:S01]  /*8cc0*/  LDL R92, [R1+0x14] ;  /* 0x00001400015c7983 */ /* 0x010f220000100800 */
[-C--:B------:R-:W-:Y:S03]  /*8cd0*/  HMMA.16816.F32.BF16 R124, R212, R6.reuse, R124 ;  /* 0x00000006d47c723c */ /* 0x080fe6000004187c */
[----:B------:R-:W2:Y:S01]  /*8ce0*/  LDL R214, [R1+0x10] ;  /* 0x0000100001d67983 */ /* 0x000ea20000100800 */
[----:B------:R-:W-:Y:S01]  /*8cf0*/  FMUL.FTZ R110, R110, UR5 ;  /* 0x000000056e6e7c20 */ /* 0x000fe20008410000 */
[----:B------:R-:W-:Y:S03]  /*8d00*/  FMNMX.FTZ R4, R246, R133, !PT ;  /* 0x00000085f6047209 */ /* 0x000fe60007810000 */
[----:B------:R1:W-:Y:S01]  /*8d10*/  MUFU.TANH R58, R105 ;  /* 0x00000069003a7308 */ /* 0x0003e20000002400 */
[----:B------:R-:W-:Y:S04]  /*8d20*/  HMMA.16816.F32.BF16 R128, R204, R6, R128 ;  /* 0x00000006cc80723c */ /* 0x000fe80000041880 */
[----:B------:R-:W-:Y:S01]  /*8d30*/  FMUL.FTZ R116, R116, UR5 ;  /* 0x0000000574747c20 */ /* 0x000fe20008410000 */
[----:B------:R-:W-:Y:S01]  /*8d40*/  FMNMX.FTZ R5, R250, R132, !PT ;  /* 0x00000084fa057209 */ /* 0x000fe20007810000 */
[----:B------:R-:W-:Y:S03]  /*8d50*/  FMUL.FTZ R108, R108, UR5 ;  /* 0x000000056c6c7c20 */ /* 0x000fe60008410000 */
[----:B------:R1:W-:Y:S02]  /*8d60*/  MUFU.TANH R208, R85 ;  /* 0x0000005500d07308 */ /* 0x0003e40000002400 */
[----:B-----5:R-:W-:Y:S02]  /*8d70*/  MOV R107, R79 ;  /* 0x0000004f006b7202 */ /* 0x020fe40000000f00 */
[----:B------:R-:W5:Y:S01]  /*8d80*/  LDL R79, [R1+0xc] ;  /* 0x00000c00014f7983 */ /* 0x000f620000100800 */
[----:B------:R-:W-:Y:S01]  /*8d90*/  FMUL.FTZ R87, R87, UR5 ;  /* 0x0000000557577c20 */ /* 0x000fe20008410000 */
[----:B------:R-:W-:Y:S01]  /*8da0*/  FMUL.FTZ R113, R113, UR5 ;  /* 0x0000000571717c20 */ /* 0x000fe20008410000 */
[----:B------:R-:W-:Y:S01]  /*8db0*/  FMUL.FTZ R101, R101, UR5 ;  /* 0x0000000565657c20 */ /* 0x000fe20008410000 */
[----:B------:R-:W-:Y:S02]  /*8dc0*/  FMUL.FTZ R100, R100, UR5 ;  /* 0x0000000564647c20 */ /* 0x000fe40008410000 */
[----:B------:R-:W1:Y:S02]  /*8dd0*/  MUFU.TANH R78, R88 ;  /* 0x00000058004e7308 */ /* 0x000e640000002400 */
[----:B-1----:R-:W-:Y:S01]  /*8de0*/  IMAD.MOV.U32 R105, RZ, RZ, R77 ;  /* 0x000000ffff697224 */ /* 0x002fe200078e004d */
[----:B------:R-:W-:Y:S01]  /*8df0*/  MOV R81, R52 ;  /* 0x0000003400517202 */ /* 0x000fe20000000f00 */
[----:B------:R-:W5:Y:S01]  /*8e00*/  LDL R77, [R1+0x8] ;  /* 0x00000800014d7983 */ /* 0x000f620000100800 */
[----:B------:R-:W-:Y:S01]  /*8e10*/  FMUL.FTZ R70, R126, UR5 ;  /* 0x000000057e467c20 */ /* 0x000fe20008410000 */
[----:B------:R-:W-:Y:S01]  /*8e20*/  MOV R52, R18 ;  /* 0x0000001200347202 */ /* 0x000fe20000000f00 */
[----:B------:R-:W-:Y:S01]  /*8e30*/  FMUL.FTZ R95, R95, UR5 ;  /* 0x000000055f5f7c20 */ /* 0x000fe20008410000 */
[----:B------:R-:W-:Y:S02]  /*8e40*/  FMUL.FTZ R99, R99, UR5 ;  /* 0x0000000563637c20 */ /* 0x000fe40008410000 */
[----:B------:R1:W-:Y:S01]  /*8e50*/  MUFU.TANH R43, R104 ;  /* 0x00000068002b7308 */ /* 0x0003e20000002400 */
[----:B------:R-:W-:Y:S01]  /*8e60*/  FMUL.FTZ R85, R128, UR5 ;  /* 0x0000000580557c20 */ /* 0x000fe20008410000 */
[----:B------:R-:W-:Y:S02]  /*8e70*/  IMAD.MOV.U32 R128, RZ, RZ, R27 ;  /* 0x000000ffff807224 */ /* 0x000fe400078e001b */
[----:B------:R-:W-:Y:S01]  /*8e80*/  FMUL.FTZ R89, R131, UR5 ;  /* 0x0000000583597c20 */ /* 0x000fe20008410000 */
[----:B------:R-:W5:Y:S01]  /*8e90*/  LDL R27, [R1+0x4] ;  /* 0x00000400011b7983 */ /* 0x000f620000100800 */
[----:B------:R-:W-:Y:S01]  /*8ea0*/  FMUL.FTZ R90, R90, UR5 ;  /* 0x000000055a5a7c20 */ /* 0x000fe20008410000 */
[----:B------:R-:W-:Y:S01]  /*8eb0*/  FMUL.FTZ R103, R103, UR5 ;  /* 0x0000000567677c20 */ /* 0x000fe20008410000 */
[----:B------:R-:W-:Y:S02]  /*8ec0*/  FMUL.FTZ R102, R102, UR5 ;  /* 0x0000000566667c20 */ /* 0x000fe40008410000 */
[----:B------:R1:W-:Y:S01]  /*8ed0*/  MUFU.TANH R212, R111 ;  /* 0x0000006f00d47308 */ /* 0x0003e20000002400 */
        /* <DEDUP_REMOVED lines=8> */
[----:B-1----:R-:W-:Y:S02]  /*8f60*/  IMAD.MOV.U32 R104, RZ, RZ, R78 ;  /* 0x000000ffff687224 */ /* 0x002fe400078e004e */
[----:B------:R-:W-:Y:S01]  /*8f70*/  FMUL.FTZ R115, R115, UR5 ;  /* 0x0000000573737c20 */ /* 0x000fe20008410000 */
[----:B------:R-:W5:Y:S01]  /*8f80*/  LDL R78, [R1] ;  /* 0x00000000014e7983 */ /* 0x000f620000100800 */
[----:B------:R-:W-:Y:S01]  /*8f90*/  FMUL.FTZ R118, R118, UR5 ;  /* 0x0000000576767c20 */ /* 0x000fe20008410000 */
[----:B------:R-:W-:Y:S01]  /*8fa0*/  FMUL.FTZ R117, R117, UR5 ;  /* 0x0000000575757c20 */ /* 0x000fe20008410000 */
[----:B------:R-:W-:Y:S01]  /*8fb0*/  FMUL.FTZ R119, R119, UR5 ;  /* 0x0000000577777c20 */ /* 0x000fe20008410000 */
[----:B------:R-:W-:Y:S02]  /*8fc0*/  FMUL.FTZ R120, R120, UR5 ;  /* 0x0000000578787c20 */ /* 0x000fe40008410000 */
[----:B------:R-:W1:Y:S01]  /*8fd0*/  MUFU.TANH R60, R94 ;  /* 0x0000005e003c7308 */ /* 0x000e620000002400 */
[----:B------:R-:W-:Y:S02]  /*8fe0*/  IMAD.MOV.U32 R111, RZ, RZ, R80 ;  /* 0x000000ffff6f7224 */ /* 0x000fe400078e0050 */
[----:B------:R-:W-:Y:S01]  /*8ff0*/  FMUL.FTZ R121, R121, UR5 ;  /* 0x0000000579797c20 */ /* 0x000fe20008410000 */
[----:B------:R-:W5:Y:S01]  /*9000*/  LDL R80, [R1+0x28] ;  /* 0x0000280001507983 */ /* 0x000f620000100800 */
[----:B------:R-:W-:Y:S01]  /*9010*/  FMUL.FTZ R122, R122, UR5 ;  /* 0x000000057a7a7c20 */ /* 0x000fe20008410000 */
[----:B------:R-:W-:Y:S01]  /*9020*/  FMUL.FTZ R123, R123, UR5 ;  /* 0x000000057b7b7c20 */ /* 0x000fe20008410000 */
[----:B------:R-:W-:Y:S01]  /*9030*/  FMUL.FTZ R124, R124, UR5 ;  /* 0x000000057c7c7c20 */ /* 0x000fe20008410000 */
[----:B------:R-:W-:Y:S02]  /*9040*/  FMUL.FTZ R125, R125, UR5 ;  /* 0x000000057d7d7c20 */ /* 0x000fe40008410000 */
[----:B------:R1:W-:Y:S10]  /*9050*/  MUFU.TANH R86, R116 ;  /* 0x0000007400567308 */ /* 0x0003f40000002400 */
[----:B------:R-:W1:Y:S10]  /*9060*/  MUFU.TANH R2, R110 ;  /* 0x0000006e00027308 */ /* 0x000e740000002400 */
[----:B------:R-:W-:Y:S01]  /*9070*/  MUFU.TANH R25, R54 ;  /* 0x0000003600197308 */ /* 0x000fe20000002400 */
[----:B-1----:R-:W-:Y:S02]  /*9080*/  MOV R116, R60 ;  /* 0x0000003c00747202 */ /* 0x002fe40000000f00 */
[----:B------:R-:W5:Y:S07]  /*9090*/  LDL R60, [R1+0x20] ;  /* 0x00002000013c7983 */ /* 0x000f6e0000100800 */
[----:B------:R-:W1:Y:S01]  /*90a0*/  MUFU.TANH R82, R108 ;  /* 0x0000006c00527308 */ /* 0x000e620000002400 */
[----:B------:R-:W-:Y:S01]  /*90b0*/  IMAD.MOV.U32 R131, RZ, RZ, R2 ;  /* 0x000000ffff837224 */ /* 0x000fe200078e0002 */
[----:B------:R-:W-:Y:S02]  /*90c0*/  FMNMX.FTZ R2, R247, R3, !PT ;  /* 0x00000003f7027209 */ /* 0x000fe40007810000 */
[----:B------:R-:W-:Y:S06]  /*90d0*/  MOV R110, R69 ;  /* 0x00000045006e7202 */ /* 0x000fec0000000f00 */
[----:B------:R-:W1:Y:S10]  /*90e0*/  MUFU.TANH R54, R76 ;  /* 0x0000004c00367308 */ /* 0x000e740000002400 */
[----:B------:R-:W-:Y:S01]  /*90f0*/  MUFU.TANH R31, R31 ;  /* 0x0000001f001f7308 */ /* 0x000fe20000002400 */
[----:B-1----:R-:W-:Y:S09]  /*9100*/  IMAD.MOV.U32 R126, RZ, RZ, R82 ;  /* 0x000000ffff7e7224 */ /* 0x002ff200078e0052 */
[----:B------:R-:W1:Y:S01]  /*9110*/  MUFU.TANH R17, R41 ;  /* 0x0000002900117308 */ /* 0x000e620000002400 */
[----:B------:R-:W-:Y:S01]  /*9120*/  IMAD.MOV.U32 R82, RZ, RZ, R54 ;  /* 0x000000ffff527224 */ /* 0x000fe200078e0036 */
[----:B------:R-:W-:Y:S08]  /*9130*/  MOV R76, R0 ;  /* 0x00000000004c7202 */ /* 0x000ff00000000f00 */
[----:B------:R-:W-:Y:S10]  /*9140*/  MUFU.TANH R38, R38 ;  /* 0x0000002600267308 */ /* 0x000ff40000002400 */
[----:B------:R-:W-:Y:S01]  /*9150*/  MUFU.TANH R37, R37 ;  /* 0x0000002500257308 */ /* 0x000fe20000002400 */
[----:B-1----:R-:W-:Y:S09]  /*9160*/  IMAD.MOV.U32 R54, RZ, RZ, R17 ;  /* 0x000000ffff367224 */ /* 0x002ff200078e0011 */
[----:B------:R1:W-:Y:S10]  /*9170*/  MUFU.TANH R209, R84 ;  /* 0x0000005400d17308 */ /* 0x0003f40000002400 */
[----:B------:R-:W1:Y:S10]  /*9180*/  MUFU.TANH R66, R91 ;  /* 0x0000005b00427308 */ /* 0x000e740000002400 */
[----:B------:R-:W-:Y:S01]  /*9190*/  MUFU.TANH R39, R39 ;  /* 0x0000002700277308 */ /* 0x000fe20000002400 */
[----:B-1----:R-:W-:Y:S09]  /*91a0*/  FMUL.FTZ R84, R129, UR5 ;  /* 0x0000000581547c20 */ /* 0x002ff20008410000 */
[----:B------:R-:W-:Y:S01]  /*91b0*/  MUFU.TANH R48, R48 ;  /* 0x0000003000307308 */ /* 0x000fe20000002400 */
[----:B------:R-:W-:Y:S02]  /*91c0*/  MOV R129, R66 ;  /* 0x0000004200817202 */ /* 0x000fe40000000f00 */
[----:B------:R-:W-:Y:S07]  /*91d0*/  MOV R66, R16 ;  /* 0x0000001000427202 */ /* 0x000fee0000000f00 */
[----:B------:R-:W-:Y:S10]  /*91e0*/  MUFU.TANH R216, R87 ;  /* 0x0000005700d87308 */ /* 0x000ff40000002400 */
[----:B------:R-:W1:Y:S10]  /*91f0*/  MUFU.TANH R14, R47 ;  /* 0x0000002f000e7308 */ /* 0x000e740000002400 */
[----:B------:R-:W-:Y:S10]  /*9200*/  MUFU.TANH R50, R50 ;  /* 0x0000003200327308 */ /* 0x000ff40000002400 */
[----:B------:R-:W-:Y:S10]  /*9210*/  MUFU.TANH R49, R49 ;  /* 0x0000003100317308 */ /* 0x000ff40000002400 */
[----:B------:R1:W-:Y:S10]  /*9220*/  MUFU.TANH R87, R113 ;  /* 0x0000007100577308 */ /* 0x0003f40000002400 */
[----:B------:R-:W-:Y:S10]  /*9230*/  MUFU.TANH R47, R62 ;  /* 0x0000003e002f7308 */ /* 0x000ff40000002400 */
[----:B------:R-:W-:Y:S01]  /*9240*/  MUFU.TANH R46, R46 ;  /* 0x0000002e002e7308 */ /* 0x000fe20000002400 */
[----:B-1----:R-:W-:Y:S01]  /*9250*/  MOV R113, R65 ;  /* 0x0000004100717202 */ /* 0x002fe20000000f00 */
[----:B------:R-:W-:Y:S08]  /*9260*/  IMAD.MOV.U32 R65, RZ, RZ, R14 ;  /* 0x000000ffff417224 */ /* 0x000ff000078e000e */
[----:B------:R1:W-:Y:S10]  /*9270*/  MUFU.TANH R62, R101 ;  /* 0x00000065003e7308 */ /* 0x0003f40000002400 */
[----:B------:R-:W-:Y:S10]  /*9280*/  MUFU.TANH R45, R45 ;  /* 0x0000002d002d7308 */ /* 0x000ff40000002400 */
[----:B------:R-:W-:Y:S01]  /*9290*/  MUFU.TANH R51, R51 ;  /* 0x0000003300337308 */ /* 0x000fe20000002400 */
[----:B-1----:R-:W-:Y:S09]  /*92a0*/  IMAD.MOV.U32 R101, RZ, RZ, R71 ;  /* 0x000000ffff657224 */ /* 0x002ff200078e0047 */
[----:B------:R-:W1:Y:S10]  /*92b0*/  MUFU.TANH R12, R63 ;  /* 0x0000003f000c7308 */ /* 0x000e740000002400 */
[----:B------:R3:W-:Y:S10]  /*92c0*/  MUFU.TANH R63, R100 ;  /* 0x00000064003f7308 */ /* 0x0007f40000002400 */
[----:B------:R-:W-:Y:S10]  /*92d0*/  MUFU.TANH R41, R59 ;  /* 0x0000003b00297308 */ /* 0x000ff40000002400 */
[----:B------:R4:W-:Y:S01]  /*92e0*/  MUFU.TANH R57, R95 ;  /* 0x0000005f00397308 */ /* 0x0009e20000002400 */
[----:B---3--:R-:W-:Y:S09]  /*92f0*/  IMAD.MOV.U32 R100, RZ, RZ, R74 ;  /* 0x000000ffff647224 */ /* 0x008ff200078e004a */
[----:B------:R3:W-:Y:S10]  /*9300*/  MUFU.TANH R202, R99 ;  /* 0x0000006300ca7308 */ /* 0x0007f40000002400 */
[----:B------:R2:W2:Y:S01]  /*9310*/  MUFU.TANH R0, R90 ;  /* 0x0000005a00007308 */ /* 0x0004a20000002400 */
[----:B----4-:R-:W-:Y:S02]  /*9320*/  MOV R95, R76 ;  /* 0x0000004c005f7202 */ /* 0x010fe40000000f00 */
[----:B-1----:R-:W-:Y:S02]  /*9330*/  MOV R76, R12 ;  /* 0x0000000c004c7202 */ /* 0x002fe40000000f00 */
[----:B------:R-:W-:Y:S02]  /*9340*/  FMNMX.FTZ R6, R93, R2, !PT ;  /* 0x000000025d067209 */ /* 0x000fe40007810000 */
[----:B------:R-:W-:Y:S03]  /*9350*/  FMNMX.FTZ R2, R249, R134, !PT ;  /* 0x00000086f9027209 */ /* 0x000fe60007810000 */
[----:B------:R1:W-:Y:S01]  /*9360*/  MUFU.TANH R200, R103 ;  /* 0x0000006700c87308 */ /* 0x0003e20000002400 */
[----:B------:R-:W-:Y:S02]  /*9370*/  FMNMX.FTZ R6, R220, R6, !PT ;  /* 0x00000006dc067209 */ /* 0x000fe40007810000 */
[----:B---3--:R-:W-:Y:S02]  /*9380*/  MOV R99, R73 ;  /* 0x0000004900637202 */ /* 0x008fe40000000f00 */
[----:B------:R-:W-:Y:S02]  /*9390*/  FMNMX.FTZ R5, R92, R5, !PT ;  /* 0x000000055c057209 */ /* 0x000fe40007810000 */
[----:B------:R-:W-:Y:S03]  /*93a0*/  FMNMX.FTZ R6, R218, R6, !PT ;  /* 0x00000006da067209 */ /* 0x000fe60007810000 */
[----:B------:R-:W-:Y:S01]  /*93b0*/  MUFU.TANH R201, R102 ;  /* 0x0000006600c97308 */ /* 0x000fe20000002400 */
[----:B--2---:R-:W-:Y:S01]  /*93c0*/  FMNMX.FTZ R4, R214, R4, !PT ;  /* 0x00000004d6047209 */ /* 0x004fe20007810000 */
[----:B------:R-:W-:Y:S01]  /*93d0*/  FMUL.FTZ R90, R130, UR5 ;  /* 0x00000005825a7c20 */ /* 0x000fe20008410000 */
[----:B------:R-:W-:Y:S02]  /*93e0*/  FMNMX.FTZ R5, R219, R5, !PT ;  /* 0x00000005db057209 */ /* 0x000fe40007810000 */
[----:B------:R-:W-:Y:S02]  /*93f0*/  FMNMX.FTZ R6, R243, R6, !PT ;  /* 0x00000006f3067209 */ /* 0x000fe40007810000 */
[----:B------:R-:W-:Y:S03]  /*9400*/  FMNMX.FTZ R5, R19, R5, !PT ;  /* 0x0000000513057209 */ /* 0x000fe60007810000 */
[----:B------:R-:W2:Y:S01]  /*9410*/  MUFU.TANH R75, R75 ;  /* 0x0000004b004b7308 */ /* 0x000ea20000002400 */
[----:B------:R-:W-:Y:S01]  /*9420*/  FMNMX.FTZ R6, R22, R6, !PT ;  /* 0x0000000616067209 */ /* 0x000fe20007810000 */
[----:B-1----:R-:W-:Y:S01]  /*9430*/  IMAD.MOV.U32 R103, RZ, RZ, R0 ;  /* 0x000000ffff677224 */ /* 0x002fe200078e0000 */
[----:B------:R-:W-:Y:S01]  /*9440*/  FMNMX.FTZ R5, R223, R5, !PT ;  /* 0x00000005df057209 */ /* 0x000fe20007810000 */
[----:B------:R-:W-:Y:S01]  /*9450*/  FMUL.FTZ R0, R127, UR5 ;  /* 0x000000057f007c20 */ /* 0x000fe20008410000 */
[----:B------:R-:W-:Y:S02]  /*9460*/  FMNMX.FTZ R6, R32, R6, !PT ;  /* 0x0000000620067209 */ /* 0x000fe40007810000 */
[----:B-----5:R-:W-:Y:S03]  /*9470*/  FMNMX.FTZ R2, R79, R2, !PT ;  /* 0x000000024f027209 */ /* 0x020fe60007810000 */
[----:B------:R-:W-:Y:S01]  /*9480*/  MUFU.TANH R59, R106 ;  /* 0x0000006a003b7308 */ /* 0x000fe20000002400 */
[----:B------:R-:W-:Y:S02]  /*9490*/  FMNMX.FTZ R5, R23, R5, !PT ;  /* 0x0000000517057209 */ /* 0x000fe40007810000 */
[----:B------:R-:W-:Y:S02]  /*94a0*/  FMNMX.FTZ R6, R33, R6, !PT ;  /* 0x0000000621067209 */ /* 0x000fe40007810000 */
[----:B------:R-:W-:Y:S02]  /*94b0*/  FMNMX.FTZ R5, R34, R5, !PT ;  /* 0x0000000522057209 */ /* 0x000fe40007810000 */
[----:B------:R-:W-:Y:S03]  /*94c0*/  FMNMX.FTZ R4, R77, R4, !PT ;  /* 0x000000044d047209 */ /* 0x000fe60007810000 */
[----:B------:R1:W-:Y:S01]  /*94d0*/  MUFU.TANH R106, R109 ;  /* 0x0000006d006a7308 */ /* 0x0003e20000002400 */
[----:B------:R-:W-:Y:S01]  /*94e0*/  FMNMX.FTZ R5, R35, R5, !PT ;  /* 0x0000000523057209 */ /* 0x000fe20007810000 */
[----:B--2---:R-:W-:Y:S01]  /*94f0*/  IMAD.MOV.U32 R130, RZ, RZ, R75 ;  /* 0x000000ffff827224 */ /* 0x004fe200078e004b */
[----:B------:R-:W-:Y:S02]  /*9500*/  FMNMX.FTZ R6, R36, R6, !PT ;  /* 0x0000000624067209 */ /* 0x000fe40007810000 */
[----:B------:R-:W-:Y:S02]  /*9510*/  FMNMX.FTZ R5, R38, R5, !PT ;  /* 0x0000000526057209 */ /* 0x000fe40007810000 */
[----:B------:R-:W-:Y:S03]  /*9520*/  FMNMX.FTZ R6, R37, R6, !PT ;  /* 0x0000000625067209 */ /* 0x000fe60007810000 */
[----:B------:R2:W-:Y:S01]  /*9530*/  MUFU.TANH R69, R0 ;  /* 0x0000000000457308 */ /* 0x0005e20000002400 */
[----:B------:R-:W-:Y:S02]  /*9540*/  FMNMX.FTZ R2, R27, R2, !PT ;  /* 0x000000021b027209 */ /* 0x000fe40007810000 */
[----:B------:R-:W-:Y:S02]  /*9550*/  FMNMX.FTZ R5, R39, R5, !PT ;  /* 0x0000000527057209 */ /* 0x000fe40007810000 */
[----:B------:R-:W-:Y:S02]  /*9560*/  FMNMX.FTZ R2, R252, R2, !PT ;  /* 0x00000002fc027209 */ /* 0x000fe40007810000 */
[----:B------:R-:W-:Y:S03]  /*9570*/  FMNMX.FTZ R6, R48, R6, !PT ;  /* 0x0000000630067209 */ /* 0x000fe60007810000 */
[----:B------:R-:W3:Y:S01]  /*9580*/  MUFU.TANH R96, R96 ;  /* 0x0000006000607308 */ /* 0x000ee20000002400 */
[----:B------:R-:W-:Y:S01]  /*9590*/  FMNMX.FTZ R2, R221, R2, !PT ;  /* 0x00000002dd027209 */ /* 0x000fe20007810000 */
[----:B-1----:R-:W-:Y:S01]  /*95a0*/  IMAD.MOV.U32 R109, RZ, RZ, R68 ;  /* 0x000000ffff6d7224 */ /* 0x002fe200078e0044 */
[----:B------:R-:W-:Y:S02]  /*95b0*/  FMNMX.FTZ R5, R50, R5, !PT ;  /* 0x0000000532057209 */ /* 0x000fe40007810000 */
[----:B------:R-:W-:Y:S02]  /*95c0*/  FMNMX.FTZ R2, R20, R2, !PT ;  /* 0x0000000214027209 */ /* 0x000fe40007810000 */
[----:B------:R-:W-:Y:S03]  /*95d0*/  FMNMX.FTZ R4, R78, R4, !PT ;  /* 0x000000044e047209 */ /* 0x000fe60007810000 */
[----:B------:R-:W1:Y:S01]  /*95e0*/  MUFU.TANH R203, R98 ;  /* 0x0000006200cb7308 */ /* 0x000e620000002400 */
[----:B------:R-:W-:Y:S02]  /*95f0*/  FMNMX.FTZ R2, R30, R2, !PT ;  /* 0x000000021e027209 */ /* 0x000fe40007810000 */
[----:B------:R-:W-:Y:S02]  /*9600*/  FMNMX.FTZ R4, R222, R4, !PT ;  /* 0x00000004de047209 */ /* 0x000fe40007810000 */
[----:B------:R-:W-:Y:S02]  /*9610*/  FMNMX.FTZ R2, R31, R2, !PT ;  /* 0x000000021f027209 */ /* 0x000fe40007810000 */
[----:B------:R-:W-:Y:S03]  /*9620*/  FMNMX.FTZ R4, R21, R4, !PT ;  /* 0x0000000415047209 */ /* 0x000fe60007810000 */
[----:B------:R-:W4:Y:S01]  /*9630*/  MUFU.TANH R97, R97 ;  /* 0x0000006100617308 */ /* 0x000f220000002400 */
[----:B------:R-:W-:Y:S02]  /*9640*/  FMNMX.FTZ R2, R44, R2, !PT ;  /* 0x000000022c027209 */ /* 0x000fe40007810000 */
[----:B------:R-:W-:Y:S02]  /*9650*/  FMNMX.FTZ R4, R28, R4, !PT ;  /* 0x000000041c047209 */ /* 0x000fe40007810000 */
[----:B------:R-:W-:Y:S02]  /*9660*/  FMNMX.FTZ R2, R80, R2, !PT ;  /* 0x0000000250027209 */ /* 0x000fe40007810000 */
[----:B------:R-:W-:Y:S03]  /*9670*/  FMNMX.FTZ R4, R29, R4, !PT ;  /* 0x000000041d047209 */ /* 0x000fe60007810000 */
[----:B------:R-:W5:Y:S01]  /*9680*/  MUFU.TANH R112, R112 ;  /* 0x0000007000707308 */ /* 0x000f620000002400 */
        /* <DEDUP_REMOVED lines=32> */
[----:B------:R-:W-:Y:S02]  /*9890*/  MOV R102, R72 ;  /* 0x0000004800667202 */ /* 0x000fe40000000f00 */
[----:B------:R-:W-:Y:S03]  /*98a0*/  FMNMX.FTZ R5, R99, R5, !PT ;  /* 0x0000000563057209 */ /* 0x000fe60007810000 */
[----:B------:R-:W5:Y:S01]  /*98b0*/  MUFU.TANH R120, R120 ;  /* 0x0000007800787308 */ /* 0x000f620000002400 */
[----:B------:R-:W-:Y:S02]  /*98c0*/  FMNMX.FTZ R6, R248, R6, !PT ;  /* 0x00000006f8067209 */ /* 0x000fe40007810000 */
[----:B------:R-:W-:Y:S02]  /*98d0*/  FMNMX.FTZ R2, R95, R2, !PT ;  /* 0x000000025f027209 */ /* 0x000fe40007810000 */
[----:B------:R-:W-:Y:S02]  /*98e0*/  FMNMX.FTZ R4, R128, R4, !PT ;  /* 0x0000000480047209 */ /* 0x000fe40007810000 */
[----:B------:R-:W-:Y:S03]  /*98f0*/  FMNMX.FTZ R5, R102, R5, !PT ;  /* 0x0000000566057209 */ /* 0x000fe60007810000 */
[----:B------:R-:W-:Y:S01]  /*9900*/  MUFU.TANH R121, R121 ;  /* 0x0000007900797308 */ /* 0x000fe20000002400 */
        /* <DEDUP_REMOVED lines=16> */
[----:B--2---:R-:W-:Y:S02]  /*9a10*/  FMNMX.FTZ R0, R103, R7, !PT ;  /* 0x0000000767007209 */ /* 0x004fe40007810000 */
[----:B------:R-:W-:Y:S02]  /*9a20*/  FMNMX.FTZ R5, R216, R5, !PT ;  /* 0x00000005d8057209 */ /* 0x000fe40007810000 */
[----:B---3--:R-:W-:Y:S03]  /*9a30*/  FMNMX.FTZ R4, R96, R4, !PT ;  /* 0x0000000460047209 */ /* 0x008fe60007810000 */
[----:B------:R-:W-:Y:S01]  /*9a40*/  MUFU.TANH R125, R125 ;  /* 0x0000007d007d7308 */ /* 0x000fe20000002400 */
[----:B------:R-:W-:Y:S02]  /*9a50*/  FMNMX.FTZ R6, R105, R2, !PT ;  /* 0x0000000269067209 */ /* 0x000fe40007810000 */
[----:B------:R-:W-:Y:S02]  /*9a60*/  FMNMX.FTZ R0, R129, R0, !PT ;  /* 0x0000000081007209 */ /* 0x000fe40007810000 */
[----:B-1----:R-:W-:Y:S02]  /*9a70*/  FMNMX.FTZ R2, R203, R5, !PT ;  /* 0x00000005cb027209 */ /* 0x002fe40007810000 */
[----:B----4-:R-:W-:Y:S03]  /*9a80*/  FMNMX.FTZ R4, R97, R4, !PT ;  /* 0x0000000461047209 */ /* 0x010fe60007810000 */
[----:B------:R-:W-:Y:S01]  /*9a90*/  MUFU.TANH R70, R70 ;  /* 0x0000004600467308 */ /* 0x000fe20000002400 */
[----:B------:R-:W-:Y:S02]  /*9aa0*/  FMNMX.FTZ R5, R107, R6, !PT ;  /* 0x000000066b057209 */ /* 0x000fe40007810000 */
        /* <DEDUP_REMOVED lines=8> */
[----:B------:R-:W2:Y:S01]  /*9b30*/  MUFU.TANH R84, R84 ;  /* 0x0000005400547308 */ /* 0x000ea20000002400 */
[----:B------:R-:W-:Y:S02]  /*9b40*/  FMNMX.FTZ R2, R200, R2, !PT ;  /* 0x00000002c8027209 */ /* 0x000fe40007810000 */
[----:B-----5:R-:W-:Y:S02]  /*9b50*/  FMNMX.FTZ R4, R112, R4, !PT ;  /* 0x0000000470047209 */ /* 0x020fe40007810000 */
[----:B------:R-:W-:Y:S02]  /*9b60*/  FMNMX.FTZ R0, R59, R0, !PT ;  /* 0x000000003b007209 */ /* 0x000fe40007810000 */
[----:B------:R-:W-:Y:S03]  /*9b70*/  FMNMX.FTZ R5, R43, R5, !PT ;  /* 0x000000052b057209 */ /* 0x000fe60007810000 */
[----:B------:R-:W3:Y:S01]  /*9b80*/  MUFU.TANH R89, R89 ;  /* 0x0000005900597308 */ /* 0x000ee20000002400 */
        /* <DEDUP_REMOVED lines=15> */
[----:B-1----:R-:W-:Y:S02]  /*9c80*/  FMNMX.FTZ R17, R90, R0, !PT ;  /* 0x000000005a117209 */ /* 0x002fe40007810000 */
[----:B--2---:R-:W-:Y:S01]  /*9c90*/  FMNMX.FTZ R74, R84, R74, !PT ;  /* 0x0000004a544a7209 */ /* 0x004fe20007810000 */
[----:B---3--:R-:W-:Y:S06]  /*9ca0*/  @P0 BRA `(.L_x_130) ;  /* 0xffffffd400580947 */ /* 0x008fec000383ffff */
.L_x_129:
[----:B------:R-:W-:Y:S01]  /*9cb0*/  FMNMX.FTZ R0, R122, R18, !PT ;  /* 0x000000127a007209 */ /* 0x000fe20007810000 */
[----:B---3--:R-:W-:Y:S01]  /*9cc0*/  SHFL.BFLY PT, R6, R74, 0x2, 0x1f ;  /* 0x0c401f004a067f89 */ /* 0x008fe200000e0000 */
[----:B------:R-:W-:Y:S02]  /*9cd0*/  FMNMX.FTZ R2, R121, R16, !PT ;  /* 0x0000001079027209 */ /* 0x000fe40007810000 */
[----:B------:R-:W-:Y:S05]  /*9ce0*/  FMNMX.FTZ R0, R123, R0, !PT ;  /* 0x000000007b007209 */ /* 0x000fea0007810000 */
[----:B------:R-:W-:Y:S01]  /*9cf0*/  STL [R1+0xac], R240 ;  /* 0x0000acf001007387 */ /* 0x000fe20000100800 */
[----:B------:R-:W-:Y:S02]  /*9d00*/  FMNMX.FTZ R2, R124, R2, !PT ;  /* 0x000000027c027209 */ /* 0x000fe40007810000 */
[----:B------:R-:W-:Y:S01]  /*9d10*/  FMNMX.FTZ R0, R70, R0, !PT ;  /* 0x0000000046007209 */ /* 0x000fe20007810000 */
[----:B------:R-:W-:Y:S01]  /*9d20*/  STL [R1+0xa8], R239 ;  /* 0x0000a8ef01007387 */ /* 0x000fe20000100800 */
[----:B------:R-:W-:Y:S02]  /*9d30*/  FMNMX.FTZ R4, R125, R2, !PT ;  /* 0x000000027d047209 */ /* 0x000fe40007810000 */
[----:B------:R-:W-:Y:S01]  /*9d40*/  FMNMX.FTZ R0, R69, R0, !PT ;  /* 0x0000000045007209 */ /* 0x000fe20007810000 */
[----:B------:R-:W-:Y:S01]  /*9d50*/  STL [R1+0xa4], R238 ;  /* 0x0000a4ee01007387 */ /* 0x000fe20000100800 */
[----:B------:R-:W-:Y:S03]  /*9d60*/  FMNMX.FTZ R5, R89, R17, !PT ;  /* 0x0000001159057209 */ /* 0x000fe60007810000 */
[----:B------:R-:W-:Y:S08]  /*9d70*/  SHFL.BFLY PT, R2, R0, 0x2, 0x1f ;  /* 0x0c401f0000027f89 */ /* 0x000ff000000e0000 */
[----:B------:R-:W-:Y:S08]  /*9d80*/  SHFL.BFLY PT, R72, R4, 0x2, 0x1f ;  /* 0x0c401f0004487f89 */ /* 0x000ff000000e0000 */
        /* <DEDUP_REMOVED lines=10> */
[----:B------:R-:W1:Y:S01]  /*9e30*/  SHFL.BFLY PT, R73, R5, 0x1, 0x1f ;  /* 0x0c201f0005497f89 */ /* 0x000e6200000e0000 */
[----:B------:R-:W-:Y:S07]  /*9e40*/  FMNMX.FTZ R72, R4, R72, !PT ;  /* 0x0000004804487209 */ /* 0x000fee0007810000 */
[----:B------:R-:W2:Y:S08]  /*9e50*/  SHFL.BFLY PT, R6, R74, 0x1, 0x1f ;  /* 0x0c201f004a067f89 */ /* 0x000eb000000e0000 */
[----:B------:R-:W3:Y:S08]  /*9e60*/  SHFL.BFLY PT, R4, R2, 0x1, 0x1f ;  /* 0x0c201f0002047f89 */ /* 0x000ef000000e0000 */
[----:B------:R-:W4:Y:S08]  /*9e70*/  SHFL.BFLY PT, R7, R72, 0x1, 0x1f ;  /* 0x0c201f0048077f89 */ /* 0x000f3000000e0000 */
[----:B------:R-:W-:Y:S04]  /*9e80*/  STL [R1+0x88], R231 ;  /* 0x000088e701007387 */ /* 0x000fe80000100800 */
[----:B------:R-:W-:Y:S01]  /*9e90*/  STL [R1+0x84], R230 ;  /* 0x000084e601007387 */ /* 0x000fe20000100800 */
[----:B-1----:R-:W-:Y:S03]  /*9ea0*/  FMNMX.FTZ R73, R5, R73, !PT ;  /* 0x0000004905497209 */ /* 0x002fe60007810000 */
[----:B------:R-:W-:Y:S01]  /*9eb0*/  STL [R1+0x80], R229 ;  /* 0x000080e501007387 */ /* 0x000fe20000100800 */
[----:B--2---:R-:W-:Y:S01]  /*9ec0*/  FMNMX.FTZ R74, R74, R6, !PT ;  /* 0x000000064a4a7209 */ /* 0x004fe20007810000 */
[----:B------:R-:W-:Y:S02]  /*9ed0*/  FMUL.FTZ R88, R73, UR4 ;  /* 0x0000000449587c20 */ /* 0x000fe40008410000 */
[----:B------:R1:W-:Y:S01]  /*9ee0*/  STL [R1+0x7c], R228 ;  /* 0x00007ce401007387 */ /* 0x0003e20000100800 */
[C---:B------:R-:W-:Y:S01]  /*9ef0*/  FSETP.NEU.FTZ.AND P1, PT, R74.reuse, -INF , PT ;  /* 0xff8000004a00780b */ /* 0x040fe20003f3d000 */
[----:B------:R-:W-:Y:S01]  /*9f00*/  FMUL.FTZ R75, R74, UR4 ;  /* 0x000000044a4b7c20 */ /* 0x000fe20008410000 */
[----:B---3--:R-:W-:Y:S01]  /*9f10*/  FMNMX.FTZ R71, R2, R4, !PT ;  /* 0x0000000402477209 */ /* 0x008fe20007810000 */
[----:B------:R-:W-:Y:S01]  /*9f20*/  FADD.FTZ R0, -R74, R3 ;  /* 0x000000034a007221 */ /* 0x000fe20000010100 */
[----:B----4-:R-:W-:Y:S01]  /*9f30*/  FMNMX.FTZ R72, R72, R7, !PT ;  /* 0x0000000748487209 */ /* 0x010fe20007810000 */
[----:B------:R2:W-:Y:S01]  /*9f40*/  STL [R1+0x78], R227 ;  /* 0x000078e301007387 */ /* 0x0005e20000100800 */
[----:B------:R-:W-:Y:S01]  /*9f50*/  FSEL R75, R75, RZ, P1 ;  /* 0x000000ff4b4b7208 */ /* 0x000fe20000800000 */
[----:B------:R-:W-:Y:S01]  /*9f60*/  FMUL.FTZ R3, R0, UR4 ;  /* 0x0000000400037c20 */ /* 0x000fe20008410000 */
[C---:B------:R-:W-:Y:S01]  /*9f70*/  FSETP.NEU.FTZ.AND P1, PT, R73.reuse, -INF , PT ;  /* 0xff8000004900780b */ /* 0x040fe20003f3d000 */
[----:B------:R-:W-:Y:S01]  /*9f80*/  FADD.FTZ R0, -R73, R132 ;  /* 0x0000008449007221 */ /* 0x000fe20000010100 */
[----:B------:R-:W-:Y:S01]  /*9f90*/  MOV R132, R26 ;  /* 0x0000001a00847202 */ /* 0x000fe20000000f00 */
[----:B------:R3:W4:Y:S01]  /*9fa0*/  MUFU.EX2 R68, R3 ;  /* 0x0000000300447308 */ /* 0x0007220000000800 */
[--C-:B------:R-:W-:Y:S01]  /*9fb0*/  FFMA.FTZ R4, R247, UR4, -R75.reuse ;  /* 0x00000004f7047c23 */ /* 0x100fe2000801084b */
[----:B------:R-:W-:Y:S01]  /*9fc0*/  FSEL R88, R88, RZ, P1 ;  /* 0x000000ff58587208 */ /* 0x000fe20000800000 */
[--C-:B------:R-:W-:Y:S01]  /*9fd0*/  FFMA.FTZ R7, R243, UR4, -R75.reuse ;  /* 0x00000004f3077c23 */ /* 0x100fe2000801084b */
[----:B------:R-:W-:Y:S01]  /*9fe0*/  FSETP.NEU.FTZ.AND P1, PT, R72, -INF , PT ;  /* 0xff8000004800780b */ /* 0x000fe20003f3d000 */
[--C-:B------:R-:W-:Y:S01]  /*9ff0*/  FFMA.FTZ R16, R37, UR4, -R75.reuse ;  /* 0x0000000425107c23 */ /* 0x100fe2000801084b */
[----:B------:R-:W-:Y:S01]  /*a000*/  MOV R37, R55 ;  /* 0x0000003700257202 */ /* 0x000fe20000000f00 */
[--C-:B------:R-:W-:Y:S03]  /*a010*/  FFMA.FTZ R5, R19, UR4, -R88.reuse ;  /* 0x0000000413057c23 */ /* 0x100fe60008010858 */
[----:B------:R2:W-:Y:S01]  /*a020*/  MUFU.EX2 R206, R4 ;  /* 0x0000000400ce7308 */ /* 0x0005e20000000800 */
[--C-:B------:R-:W-:Y:S01]  /*a030*/  FFMA.FTZ R201, R201, UR4, -R88.reuse ;  /* 0x00000004c9c97c23 */ /* 0x100fe20008010858 */
[----:B------:R-:W-:Y:S01]  /*a040*/  FFMA.FTZ R200, R200, UR4, -R88 ;  /* 0x00000004c8c87c23 */ /* 0x000fe20008010858 */
[--C-:B------:R-:W-:Y:S01]  /*a050*/  FFMA.FTZ R60, R60, UR4, -R75.reuse ;  /* 0x000000043c3c7c23 */ /* 0x100fe2000801084b */
[----:B-1----:R-:W-:Y:S01]  /*a060*/  MOV R228, R52 ;  /* 0x0000003400e47202 */ /* 0x002fe20000000f00 */
[----:B------:R-:W-:Y:S05]  /*a070*/  FFMA.FTZ R61, R61, UR4, -R75 ;  /* 0x000000043d3d7c23 */ /* 0x000fea000801084b */
[----:B------:R-:W-:Y:S01]  /*a080*/  MUFU.EX2 R108, R5 ;  /* 0x00000005006c7308 */ /* 0x000fe20000000800 */
[----:B---3--:R-:W-:Y:S01]  /*a090*/  FMUL.FTZ R3, R0, UR4 ;  /* 0x0000000400037c20 */ /* 0x008fe20008410000 */
[----:B------:R-:W-:Y:S01]  /*a0a0*/  FADD.FTZ R0, -R72, R133 ;  /* 0x0000008548007221 */ /* 0x000fe20000010100 */
[----:B------:R-:W-:Y:S01]  /*a0b0*/  MOV R133, R43 ;  /* 0x0000002b00857202 */ /* 0x000fe20000000f00 */
[----:B----4-:R-:W-:Y:S02]  /*a0c0*/  FMUL.FTZ R17, R68, R145 ;  /* 0x0000009144117220 */ /* 0x010fe40000410000 */
[----:B------:R-:W-:Y:S01]  /*a0d0*/  FMUL.FTZ R2, R0, UR4 ;  /* 0x0000000400027c20 */ /* 0x000fe20008410000 */
[----:B------:R-:W-:Y:S03]  /*a0e0*/  FADD.FTZ R0, -R71, R134 ;  /* 0x0000008647007221 */ /* 0x000fe60000010100 */
[----:B------:R-:W1:Y:S01]  /*a0f0*/  MUFU.EX2 R3, R3 ;  /* 0x0000000300037308 */ /* 0x000e620000000800 */
[----:B--2---:R-:W-:Y:S01]  /*a100*/  FFMA.FTZ R4, R93, UR4, -R75 ;  /* 0x000000045d047c23 */ /* 0x004fe2000801084b */
[----:B------:R-:W-:Y:S01]  /*a110*/  FMUL.FTZ R93, R71, UR4 ;  /* 0x00000004475d7c20 */ /* 0x000fe20008410000 */
[----:B------:R-:W-:Y:S07]  /*a120*/  FMUL.FTZ R0, R0, UR4 ;  /* 0x0000000400007c20 */ /* 0x000fee0008410000 */
[----:B------:R2:W-:Y:S10]  /*a130*/  MUFU.EX2 R247, R4 ;  /* 0x0000000400f77308 */ /* 0x0005f40000000800 */
[----:B------:R-:W3:Y:S01]  /*a140*/  MUFU.EX2 R0, R0 ;  /* 0x0000000000007308 */ /* 0x000ee20000000800 */
[C---:B-1----:R-:W-:Y:S01]  /*a150*/  FMUL.FTZ R18, R3.reuse, R146 ;  /* 0x0000009203127220 */ /* 0x042fe20000410000 */
[C---:B------:R-:W-:Y:S08]  /*a160*/  FMUL.FTZ R19, R3.reuse, R147 ;  /* 0x0000009303137220 */ /* 0x040ff00000410000 */
[----:B------:R1:W-:Y:S01]  /*a170*/  MUFU.EX2 R243, R7 ;  /* 0x0000000700f37308 */ /* 0x0003e20000000800 */
[--C-:B--2---:R-:W-:Y:S09]  /*a180*/  FFMA.FTZ R4, R250, UR4, -R88.reuse ;  /* 0x00000004fa047c23 */ /* 0x104ff20008010858 */
[----:B------:R2:W-:Y:S01]  /*a190*/  MUFU.EX2 R205, R4 ;  /* 0x0000000400cd7308 */ /* 0x0005e20000000800 */
[C---:B---3--:R-:W-:Y:S01]  /*a1a0*/  FMUL.FTZ R11, R0.reuse, R139 ;  /* 0x0000008b000b7220 */ /* 0x048fe20000410000 */
[----:B------:R-:W-:Y:S01]  /*a1b0*/  MOV R139, R40 ;  /* 0x00000028008b7202 */ /* 0x000fe20000000f00 */
[C---:B------:R-:W-:Y:S01]  /*a1c0*/  FMUL.FTZ R10, R0.reuse, R138 ;  /* 0x0000008a000a7220 */ /* 0x040fe20000410000 */
[----:B------:R-:W-:Y:S01]  /*a1d0*/  MOV R138, R53 ;  /* 0x00000035008a7202 */ /* 0x000fe20000000f00 */
[C---:B------:R-:W-:Y:S01]  /*a1e0*/  FMUL.FTZ R14, R0.reuse, R150 ;  /* 0x00000096000e7220 */ /* 0x040fe20000410000 */
[----:B------:R-:W-:Y:S04]  /*a1f0*/  FMUL.FTZ R15, R0, R151 ;  /* 0x00000097000f7220 */ /* 0x000fe80000410000 */
[----:B------:R-:W3:Y:S01]  /*a200*/  MUFU.EX2 R2, R2 ;  /* 0x0000000200027308 */ /* 0x000ee20000000800 */
[----:B-1----:R-:W-:Y:S01]  /*a210*/  FMUL.FTZ R7, R3, R143 ;  /* 0x0000008f03077220 */ /* 0x002fe20000410000 */
[----:B------:R-:W-:Y:S08]  /*a220*/  MOV R143, R41 ;  /* 0x00000029008f7202 */ /* 0x000ff00000000f00 */
[----:B------:R-:W-:Y:S01]  /*a230*/  MUFU.EX2 R227, R16 ;  /* 0x0000001000e37308 */ /* 0x000fe20000000800 */
[----:B--2---:R-:W-:Y:S01]  /*a240*/  FFMA.FTZ R4, R92, UR4, -R88 ;  /* 0x000000045c047c23 */ /* 0x004fe20008010858 */
[----:B------:R-:W-:Y:S05]  /*a250*/  FMUL.FTZ R92, R72, UR4 ;  /* 0x00000004485c7c20 */ /* 0x000fea0008410000 */
[----:B------:R-:W-:Y:S03]  /*a260*/  FSEL R92, R92, RZ, P1 ;  /* 0x000000ff5c5c7208 */ /* 0x000fe60000800000 */
[----:B------:R1:W2:Y:S01]  /*a270*/  MUFU.EX2 R250, R4 ;  /* 0x0000000400fa7308 */ /* 0x0002a20000000800 */
[----:B------:R-:W-:Y:S01]  /*a280*/  FSETP.NEU.FTZ.AND P1, PT, R71, -INF , PT ;  /* 0xff8000004700780b */ /* 0x000fe20003f3d000 */
[----:B---3--:R-:W-:Y:S01]  /*a290*/  FMUL.FTZ R13, R2, R149 ;  /* 0x00000095020d7220 */ /* 0x008fe20000410000 */
[--C-:B------:R-:W-:Y:S02]  /*a2a0*/  FFMA.FTZ R6, R246, UR4, -R92.reuse ;  /* 0x00000004f6067c23 */ /* 0x100fe4000801085c */
[----:B------:R-:W-:Y:S01]  /*a2b0*/  FSEL R93, R93, RZ, P1 ;  /* 0x000000ff5d5d7208 */ /* 0x000fe20000800000 */
[----:B------:R-:W-:Y:S01]  /*a2c0*/  FFMA.FTZ R12, R28, UR4, -R92 ;  /* 0x000000041c0c7c23 */ /* 0x000fe2000801085c */
[----:B------:R-:W-:Y:S03]  /*a2d0*/  FFMA.FTZ R28, R39, UR4, -R88 ;  /* 0x00000004271c7c23 */ /* 0x000fe60008010858 */
[----:B------:R3:W-:Y:S01]  /*a2e0*/  MUFU.EX2 R204, R6 ;  /* 0x0000000600cc7308 */ /* 0x0007e20000000800 */
[--C-:B------:R-:W-:Y:S01]  /*a2f0*/  FFMA.FTZ R5, R77, UR4, -R92.reuse ;  /* 0x000000044d057c23 */ /* 0x100fe2000801085c */
[----:B------:R-:W-:Y:S01]  /*a300*/  FFMA.FTZ R8, R222, UR4, -R92 ;  /* 0x00000004de087c23 */ /* 0x000fe2000801085c */
[--C-:B------:R-:W-:Y:S01]  /*a310*/  FFMA.FTZ R9, R20, UR4, -R93.reuse ;  /* 0x0000000414097c23 */ /* 0x100fe2000801085d */
[----:B------:R-:W-:Y:S01]  /*a320*/  FFMA.FTZ R20, R38, UR4, -R88 ;  /* 0x0000000426147c23 */ /* 0x000fe20008010858 */
[----:B------:R-:W-:Y:S01]  /*a330*/  FFMA.FTZ R44, R44, UR4, -R93 ;  /* 0x000000042c2c7c23 */ /* 0x000fe2000801085d */
[--C-:B------:R-:W-:Y:S01]  /*a340*/  FFMA.FTZ R104, R104, UR4, -R92.reuse ;  /* 0x0000000468687c23 */ /* 0x100fe2000801085c */
[--C-:B------:R-:W-:Y:S03]  /*a350*/  FFMA.FTZ R105, R105, UR4, -R92.reuse ;  /* 0x0000000469697c23 */ /* 0x100fe6000801085c */
[----:B------:R4:W-:Y:S01]  /*a360*/  MUFU.EX2 R235, R12 ;  /* 0x0000000c00eb7308 */ /* 0x0009e20000000800 */
[----:B-1----:R-:W-:Y:S01]  /*a370*/  FFMA.FTZ R4, R220, UR4, -R75 ;  /* 0x00000004dc047c23 */ /* 0x002fe2000801084b */
[--C-:B------:R-:W-:Y:S01]  /*a380*/  FFMA.FTZ R107, R107, UR4, -R92.reuse ;  /* 0x000000046b6b7c23 */ /* 0x100fe2000801085c */
[--C-:B------:R-:W-:Y:S01]  /*a390*/  FFMA.FTZ R111, R111, UR4, -R92.reuse ;  /* 0x000000046f6f7c23 */ /* 0x100fe2000801085c */
[--C-:B------:R-:W-:Y:S01]  /*a3a0*/  FFMA.FTZ R126, R126, UR4, -R92.reuse ;  /* 0x000000047e7e7c23 */ /* 0x100fe2000801085c */
[--C-:B------:R-:W-:Y:S01]  /*a3b0*/  FFMA.FTZ R125, R125, UR4, -R92.reuse ;  /* 0x000000047d7d7c23 */ /* 0x100fe2000801085c */
[--C-:B------:R-:W-:Y:S01]  /*a3c0*/  FFMA.FTZ R122, R122, UR4, -R93.reuse ;  /* 0x000000047a7a7c23 */ /* 0x100fe2000801085d */
[----:B------:R-:W-:Y:S03]  /*a3d0*/  FFMA.FTZ R123, R123, UR4, -R93 ;  /* 0x000000047b7b7c23 */ /* 0x000fe6000801085d */
[----:B------:R1:W-:Y:S01]  /*a3e0*/  MUFU.EX2 R220, R4 ;  /* 0x0000000400dc7308 */ /* 0x0003e20000000800 */
[--C-:B---3--:R-:W-:Y:S01]  /*a3f0*/  FFMA.FTZ R6, R22, UR4, -R75.reuse ;  /* 0x0000000416067c23 */ /* 0x108fe2000801084b */
[----:B--2---:R-:W-:Y:S01]  /*a400*/  F2FP.BF16.F32.PACK_AB R77, R250, R205 ;  /* 0x000000cdfa4d723e */ /* 0x004fe200000010ff */
[----:B------:R-:W-:Y:S01]  /*a410*/  FMUL.FTZ R16, R68, R144 ;  /* 0x0000009044107220 */ /* 0x000fe20000410000 */
[----:B------:R-:W-:Y:S01]  /*a420*/  MOV R144, R81 ;  /* 0x0000005100907202 */ /* 0x000fe20000000f00 */
[C---:B------:R-:W-:Y:S01]  /*a430*/  FMUL.FTZ R22, R3.reuse, R154 ;  /* 0x0000009a03167220 */ /* 0x040fe20000410000 */
[C---:B------:R-:W-:Y:S01]  /*a440*/  FMUL.FTZ R38, R3.reuse, R170 ;  /* 0x000000aa03267220 */ /* 0x040fe20000410000 */
[----:B------:R-:W-:Y:S03]  /*a450*/  FMUL.FTZ R39, R3, R171 ;  /* 0x000000ab03277220 */ /* 0x000fe60000410000 */
[----:B------:R2:W-:Y:S01]  /*a460*/  MUFU.EX2 R115, R28 ;  /* 0x0000001c00737308 */ /* 0x0005e20000000800 */
[----:B----4-:R-:W-:Y:S01]  /*a470*/  FFMA.FTZ R12, R29, UR4, -R92 ;  /* 0x000000041d0c7c23 */ /* 0x010fe2000801085c */
[----:B------:R-:W-:Y:S01]  /*a480*/  FMUL.FTZ R29, R2, R165 ;  /* 0x000000a5021d7220 */ /* 0x000fe20000410000 */
[----:B------:R-:W-:Y:S01]  /*a490*/  MOV R171, R110 ;  /* 0x0000006e00ab7202 */ /* 0x000fe20000000f00 */
[--C-:B------:R-:W-:Y:S01]  /*a4a0*/  FFMA.FTZ R110, R209, UR4, -R75.reuse ;  /* 0x00000004d16e7c23 */ /* 0x100fe2000801084b */
[----:B------:R-:W-:Y:S01]  /*a4b0*/  MOV R165, R129 ;  /* 0x0000008100a57202 */ /* 0x000fe20000000f00 */
[--C-:B------:R-:W-:Y:S01]  /*a4c0*/  FFMA.FTZ R129, R62, UR4, -R75.reuse ;  /* 0x000000043e817c23 */ /* 0x100fe2000801084b */
[----:B------:R-:W-:Y:S03]  /*a4d0*/  FMUL.FTZ R62, R0, R194 ;  /* 0x000000c2003e7220 */ /* 0x000fe60000410000 */
[----:B------:R3:W-:Y:S01]  /*a4e0*/  MUFU.EX2 R231, R12 ;  /* 0x0000000c00e77308 */ /* 0x0007e20000000800 */
[--C-:B-1----:R-:W-:Y:S09]  /*a4f0*/  FFMA.FTZ R4, R218, UR4, -R75.reuse ;  /* 0x00000004da047c23 */ /* 0x102ff2000801084b */
[----:B------:R1:W-:Y:S01]  /*a500*/  MUFU.EX2 R98, R4 ;  /* 0x0000000400627308 */ /* 0x0003e20000000800 */
[----:B--2---:R-:W-:Y:S01]  /*a510*/  FFMA.FTZ R28, R48, UR4, -R75 ;  /* 0x00000004301c7c23 */ /* 0x004fe2000801084b */
[----:B------:R-:W-:Y:S08]  /*a520*/  FMUL.FTZ R48, R68, R176 ;  /* 0x000000b044307220 */ /* 0x000ff00000410000 */
[----:B------:R2:W-:Y:S01]  /*a530*/  MUFU.EX2 R114, R28 ;  /* 0x0000001c00727308 */ /* 0x0005e20000000800 */
[----:B---3--:R-:W-:Y:S01]  /*a540*/  FFMA.FTZ R12, R30, UR4, -R93 ;  /* 0x000000041e0c7c23 */ /* 0x008fe2000801085d */
[C---:B------:R-:W-:Y:S01]  /*a550*/  FMUL.FTZ R30, R0.reuse, R166 ;  /* 0x000000a6001e7220 */ /* 0x040fe20000410000 */
[----:B------:R-:W-:Y:S01]  /*a560*/  MOV R166, R128 ;  /* 0x0000008000a67202 */ /* 0x000fe20000000f00 */
[--C-:B------:R-:W-:Y:S01]  /*a570*/  FFMA.FTZ R128, R63, UR4, -R75.reuse ;  /* 0x000000043f807c23 */ /* 0x100fe2000801084b */
[----:B------:R-:W-:Y:S05]  /*a580*/  FMUL.FTZ R63, R0, R195 ;  /* 0x000000c3003f7220 */ /* 0x000fea0000410000 */
[----:B------:R3:W-:Y:S01]  /*a590*/  MUFU.EX2 R234, R12 ;  /* 0x0000000c00ea7308 */ /* 0x0007e20000000800 */
[----:B-1----:R-:W-:Y:S09]  /*a5a0*/  FFMA.FTZ R4, R219, UR4, -R88 ;  /* 0x00000004db047c23 */ /* 0x002ff20008010858 */
[----:B------:R1:W4:Y:S01]  /*a5b0*/  MUFU.EX2 R215, R4 ;  /* 0x0000000400d77308 */ /* 0x0003220000000800 */
[----:B--2---:R-:W-:Y:S01]  /*a5c0*/  FFMA.FTZ R28, R49, UR4, -R75 ;  /* 0x00000004311c7c23 */ /* 0x004fe2000801084b */
[----:B------:R-:W-:Y:S08]  /*a5d0*/  FMUL.FTZ R49, R68, R177 ;  /* 0x000000b144317220 */ /* 0x000ff00000410000 */
[----:B------:R2:W-:Y:S01]  /*a5e0*/  MUFU.EX2 R240, R6 ;  /* 0x0000000600f07308 */ /* 0x0005e20000000800 */
[----:B---3--:R-:W-:Y:S01]  /*a5f0*/  FFMA.FTZ R12, R31, UR4, -R93 ;  /* 0x000000041f0c7c23 */ /* 0x008fe2000801085d */
[----:B------:R-:W-:Y:S01]  /*a600*/  FMUL.FTZ R31, R0, R167 ;  /* 0x000000a7001f7220 */ /* 0x000fe20000410000 */
[----:B------:R-:W-:Y:S01]  /*a610*/  MOV R167, R102 ;  /* 0x0000006600a77202 */ /* 0x000fe20000000f00 */
[--C-:B------:R-:W-:Y:S06]  /*a620*/  FFMA.FTZ R102, R251, UR4, -R75.reuse ;  /* 0x00000004fb667c23 */ /* 0x100fec000801084b */
[----:B------:R3:W-:Y:S01]  /*a630*/  MUFU.EX2 R230, R12 ;  /* 0x0000000c00e67308 */ /* 0x0007e20000000800 */
[----:B-1----:R-:W-:Y:S09]  /*a640*/  FFMA.FTZ R4, R214, UR4, -R92 ;  /* 0x00000004d6047c23 */ /* 0x002ff2000801085c */
[----:B------:R1:W4:Y:S01]  /*a650*/  MUFU.EX2 R214, R4 ;  /* 0x0000000400d67308 */ /* 0x0003220000000800 */
[----:B--2---:R-:W-:Y:S01]  /*a660*/  FFMA.FTZ R6, R35, UR4, -R88 ;  /* 0x0000000423067c23 */ /* 0x004fe20008010858 */
[----:B------:R-:W-:Y:S02]  /*a670*/  MOV R35, R76 ;  /* 0x0000004c00237202 */ /* 0x000fe40000000f00 */
[----:B------:R-:W-:Y:S06]  /*a680*/  F2FP.BF16.F32.PACK_AB R76, R247, R206 ;  /* 0x000000cef74c723e */ /* 0x000fec00000010ff */
[----:B------:R2:W-:Y:S01]  /*a690*/  MUFU.EX2 R127, R28 ;  /* 0x0000001c007f7308 */ /* 0x0005e20000000800 */
[----:B---3--:R-:W-:Y:S01]  /*a6a0*/  FFMA.FTZ R12, R36, UR4, -R75 ;  /* 0x00000004240c7c23 */ /* 0x008fe2000801084b */
[----:B------:R-:W-:Y:S02]  /*a6b0*/  MOV R36, R54 ;  /* 0x0000003600247202 */ /* 0x000fe40000000f00 */
[----:B------:R-:W-:Y:S03]  /*a6c0*/  LDSM.16.MT88.4 R52, [R224+0x8000] ;  /* 0x00800000e034783b */ /* 0x000fe60000004200 */
[----:B------:R-:W-:Y:S03]  /*a6d0*/  FFMA.FTZ R36, R36, UR4, -R92 ;  /* 0x0000000424247c23 */ /* 0x000fe6000801085c */
[----:B------:R3:W-:Y:S01]  /*a6e0*/  MUFU.EX2 R219, R5 ;  /* 0x0000000500db7308 */ /* 0x0007e20000000800 */
[--C-:B-1----:R-:W-:Y:S09]  /*a6f0*/  FFMA.FTZ R4, R249, UR4, -R93.reuse ;  /* 0x00000004f9047c23 */ /* 0x102ff2000801085d */
[----:B------:R1:W-:Y:S01]  /*a700*/  MUFU.EX2 R207, R4 ;  /* 0x0000000400cf7308 */ /* 0x0003e20000000800 */
[----:B--2---:R-:W-:Y:S01]  /*a710*/  FFMA.FTZ R28, R50, UR4, -R88 ;  /* 0x00000004321c7c23 */ /* 0x004fe20008010858 */
[--C-:B------:R-:W-:Y:S01]  /*a720*/  FFMA.FTZ R50, R46, UR4, -R93.reuse ;  /* 0x000000042e327c23 */ /* 0x100fe2000801085d */
[----:B------:R-:W-:Y:S07]  /*a730*/  FMUL.FTZ R46, R0, R182 ;  /* 0x000000b6002e7220 */ /* 0x000fee0000410000 */
[----:B------:R2:W-:Y:S01]  /*a740*/  MUFU.EX2 R232, R6 ;  /* 0x0000000600e87308 */ /* 0x0005e20000000800 */
[----:B---3--:R-:W-:Y:S01]  /*a750*/  FMUL.FTZ R5, R68, R141 ;  /* 0x0000008d44057220 */ /* 0x008fe20000410000 */
[----:B------:R-:W-:Y:S08]  /*a760*/  MOV R141, R67 ;  /* 0x00000043008d7202 */ /* 0x000ff00000000f00 */
[----:B------:R3:W-:Y:S01]  /*a770*/  MUFU.EX2 R222, R9 ;  /* 0x0000000900de7308 */ /* 0x0007e20000000800 */
[----:B-1----:R-:W-:Y:S01]  /*a780*/  FFMA.FTZ R4, R79, UR4, -R93 ;  /* 0x000000044f047c23 */ /* 0x002fe2000801085d */
[----:B----4-:R-:W-:Y:S08]  /*a790*/  F2FP.BF16.F32.PACK_AB R79, R108, R215 ;  /* 0x000000d76c4f723e */ /* 0x010ff000000010ff */
[----:B------:R1:W4:Y:S01]  /*a7a0*/  MUFU.EX2 R213, R4 ;  /* 0x0000000400d57308 */ /* 0x0003220000000800 */
[----:B--2---:R-:W-:Y:S01]  /*a7b0*/  FMUL.FTZ R6, R3, R142 ;  /* 0x0000008e03067220 */ /* 0x004fe20000410000 */
[----:B------:R-:W-:Y:S04]  /*a7c0*/  MOV R142, R65 ;  /* 0x00000041008e7202 */ /* 0x000fe80000000f00 */
[----:B------:R-:W-:Y:S04]  /*a7d0*/  MOV R147, R142 ;  /* 0x0000008e00937202 */ /* 0x000fe80000000f00 */
[----:B------:R2:W-:Y:S01]  /*a7e0*/  MUFU.EX2 R229, R12 ;  /* 0x0000000c00e57308 */ /* 0x0005e20000000800 */
[----:B---3--:R-:W-:Y:S01]  /*a7f0*/  FMUL.FTZ R9, R2, R137 ;  /* 0x0000008902097220 */ /* 0x008fe20000410000 */
[----:B------:R-:W-:Y:S02]  /*a800*/  MOV R142, R141 ;  /* 0x0000008d008e7202 */ /* 0x000fe40000000f00 */
[----:B------:R-:W-:Y:S02]  /*a810*/  MOV R141, R82 ;  /* 0x00000052008d7202 */ /* 0x000fe40000000f00 */
[----:B------:R-:W-:Y:S04]  /*a820*/  MOV R137, R64 ;  /* 0x0000004000897202 */ /* 0x000fe80000000f00 */
[----:B------:R3:W-:Y:S01]  /*a830*/  MUFU.EX2 R149, R28 ;  /* 0x0000001c00957308 */ /* 0x0007e20000000800 */
[----:B-1----:R-:W-:Y:S01]  /*a840*/  FFMA.FTZ R4, R78, UR4, -R92 ;  /* 0x000000044e047c23 */ /* 0x002fe2000801085c */
[----:B------:R-:W-:Y:S02]  /*a850*/  F2FP.BF16.F32.PACK_AB R78, R98, R220 ;  /* 0x000000dc624e723e */ /* 0x000fe400000010ff */
[----:B------:R-:W-:Y:S02]  /*a860*/  F2FP.BF16.F32.PACK_AB R64, R214, R204 ;  /* 0x000000ccd640723e */ /* 0x000fe400000010ff */
[----:B----4-:R-:W-:Y:S04]  /*a870*/  F2FP.BF16.F32.PACK_AB R65, R213, R207 ;  /* 0x000000cfd541723e */ /* 0x010fe800000010ff */
[----:B------:R1:W-:Y:S01]  /*a880*/  MUFU.EX2 R249, R4 ;  /* 0x0000000400f97308 */ /* 0x0003e20000000800 */
[----:B--2---:R-:W-:Y:S01]  /*a890*/  FMUL.FTZ R12, R2, R148 ;  /* 0x00000094020c7220 */ /* 0x004fe20000410000 */
[----:B------:R-:W-:Y:S02]  /*a8a0*/  MOV R151, R137 ;  /* 0x0000008900977202 */ /* 0x000fe40000000f00 */
[----:B------:R-:W-:Y:S02]  /*a8b0*/  MOV R137, R132 ;  /* 0x0000008400897202 */ /* 0x000fe40000000f00 */
[----:B------:R-:W-:Y:S04]  /*a8c0*/  MOV R132, R83 ;  /* 0x0000005300847202 */ /* 0x000fe80000000f00 */
[----:B------:R2:W-:Y:S01]  /*a8d0*/  MUFU.EX2 R146, R20 ;  /* 0x0000001400927308 */ /* 0x0005e20000000800 */
[--C-:B---3--:R-:W-:Y:S01]  /*a8e0*/  FFMA.FTZ R28, R51, UR4, -R88.reuse ;  /* 0x00000004331c7c23 */ /* 0x108fe20008010858 */
[----:B------:R-:W-:Y:S01]  /*a8f0*/  MOV R148, R37 ;  /* 0x0000002500947202 */ /* 0x000fe20000000f00 */
[----:B------:R-:W-:Y:S01]  /*a900*/  FMUL.FTZ R37, R68, R169 ;  /* 0x000000a944257220 */ /* 0x000fe20000410000 */
[----:B------:R-:W-:Y:S01]  /*a910*/  MOV R169, R101 ;  /* 0x0000006500a97202 */ /* 0x000fe20000000f00 */
[----:B------:R-:W-:Y:S01]  /*a920*/  FFMA.FTZ R101, R248, UR4, -R75 ;  /* 0x00000004f8657c23 */ /* 0x000fe2000801084b */
[----:B------:R-:W-:Y:S04]  /*a930*/  FMUL.FTZ R51, R3, R179 ;  /* 0x000000b303337220 */ /* 0x000fe80000410000 */
[----:B------:R3:W-:Y:S01]  /*a940*/  MUFU.EX2 R134, R28 ;  /* 0x0000001c00867308 */ /* 0x0007e20000000800 */
[----:B-1----:R-:W-:Y:S09]  /*a950*/  FFMA.FTZ R4, R27, UR4, -R93 ;  /* 0x000000041b047c23 */ /* 0x002ff2000801085d */
[----:B------:R1:W-:Y:S01]  /*a960*/  MUFU.EX2 R218, R4 ;  /* 0x0000000400da7308 */ /* 0x0003e20000000800 */
[----:B--2---:R-:W-:Y:S09]  /*a970*/  FMUL.FTZ R20, R68, R152 ;  /* 0x0000009844147220 */ /* 0x004ff20000410000 */
[----:B------:R-:W-:Y:S01]  /*a980*/  MUFU.EX2 R128, R128 ;  /* 0x0000008000807308 */ /* 0x000fe20000000800 */
[----:B---3--:R-:W-:Y:S01]  /*a990*/  FMUL.FTZ R28, R2, R164 ;  /* 0x000000a4021c7220 */ /* 0x008fe20000410000 */
[----:B------:R-:W-:Y:S01]  /*a9a0*/  MOV R164, R116 ;  /* 0x0000007400a47202 */ /* 0x000fe20000000f00 */
[----:B------:R-:W-:Y:S07]  /*a9b0*/  FFMA.FTZ R116, R97, UR4, -R75 ;  /* 0x0000000461747c23 */ /* 0x000fee000801084b */
[----:B------:R-:W-:Y:S01]  /*a9c0*/  MUFU.EX2 R129, R129 ;  /* 0x0000008100817308 */ /* 0x000fe20000000800 */
[----:B-1----:R-:W-:Y:S09]  /*a9d0*/  FFMA.FTZ R4, R252, UR4, -R93 ;  /* 0x00000004fc047c23 */ /* 0x002ff2000801085d */
[----:B------:R1:W2:Y:S10]  /*a9e0*/  MUFU.EX2 R246, R4 ;  /* 0x0000000400f67308 */ /* 0x0002b40000000800 */
[----:B------:R3:W-:Y:S10]  /*a9f0*/  MUFU.EX2 R252, R8 ;  /* 0x0000000800fc7308 */ /* 0x0007f40000000800 */
[----:B------:R-:W-:Y:S01]  /*aa00*/  MUFU.EX2 R201, R201 ;  /* 0x000000c900c97308 */ /* 0x000fe20000000800 */
[--C-:B-1----:R-:W-:Y:S01]  /*aa10*/  FFMA.FTZ R4, R223, UR4, -R88.reuse ;  /* 0x00000004df047c23 */ /* 0x102fe20008010858 */
[----:B--2---:R-:W-:Y:S08]  /*aa20*/  F2FP.BF16.F32.PACK_AB R67, R246, R218 ;  /* 0x000000daf643723e */ /* 0x004ff000000010ff */
[----:B------:R1:W-:Y:S01]  /*aa30*/  MUFU.EX2 R223, R4 ;  /* 0x0000000400df7308 */ /* 0x0003e20000000800 */
[----:B---3--:R-:W-:Y:S01]  /*aa40*/  FMUL.FTZ R8, R2, R136 ;  /* 0x0000008802087220 */ /* 0x008fe20000410000 */
[----:B------:R-:W-:Y:S02]  /*aa50*/  MOV R136, R66 ;  /* 0x0000004200887202 */ /* 0x000fe40000000f00 */
[----:B------:R-:W-:Y:S02]  /*aa60*/  F2FP.BF16.F32.PACK_AB R66, R249, R219 ;  /* 0x000000dbf942723e */ /* 0x000fe400000010ff */
[----:B------:R-:W-:Y:S02]  /*aa70*/  MOV R152, R136 ;  /* 0x0000008800987202 */ /* 0x000fe40000000f00 */
[----:B------:R-:W-:Y:S01]  /*aa80*/  MOV R136, R35 ;  /* 0x0000002300887202 */ /* 0x000fe20000000f00 */
[----:B------:R-:W-:Y:S01]  /*aa90*/  FMUL.FTZ R35, R3, R163 ;  /* 0x000000a303237220 */ /* 0x000fe20000410000 */
[----:B------:R-:W-:Y:S01]  /*aaa0*/  MOV R163, R99 ;  /* 0x0000006300a37202 */ /* 0x000fe20000000f00 */
[--C-:B------:R-:W-:Y:S01]  /*aab0*/  FFMA.FTZ R99, R210, UR4, -R75.reuse ;  /* 0x00000004d2637c23 */ /* 0x100fe2000801084b */
[----:B------:R-:W-:Y:S03]  /*aac0*/  MUFU.EX2 R200, R200 ;  /* 0x000000c800c87308 */ /* 0x000fe60000000800 */
[--C-:B------:R-:W-:Y:S01]  /*aad0*/  FFMA.FTZ R97, R163, UR4, -R88.reuse ;  /* 0x00000004a3617c23 */ /* 0x100fe20008010858 */
[----:B------:R-:W-:Y:S01]  /*aae0*/  MOV R163, R98 ;  /* 0x0000006200a37202 */ /* 0x000fe20000000f00 */
[--C-:B-1----:R-:W-:Y:S01]  /*aaf0*/  FFMA.FTZ R4, R23, UR4, -R88.reuse ;  /* 0x0000000417047c23 */ /* 0x102fe20008010858 */
[----:B------:R-:W-:Y:S01]  /*ab00*/  FMUL.FTZ R23, R3, R155 ;  /* 0x0000009b03177220 */ /* 0x000fe20000410000 */
[----:B------:R-:W-:Y:S03]  /*ab10*/  FFMA.FTZ R98, R244, UR4, -R88 ;  /* 0x00000004f4627c23 */ /* 0x000fe60008010858 */
[----:B------:R-:W-:Y:S10]  /*ab20*/  MUFU.EX2 R126, R126 ;  /* 0x0000007e007e7308 */ /* 0x000ff40000000800 */
[----:B------:R1:W-:Y:S02]  /*ab30*/  MUFU.EX2 R239, R4 ;  /* 0x0000000400ef7308 */ /* 0x0003e40000000800 */
[--C-:B-1----:R-:W-:Y:S01]  /*ab40*/  FFMA.FTZ R4, R32, UR4, -R75.reuse ;  /* 0x0000000420047c23 */ /* 0x102fe2000801084b */
[----:B------:R-:W-:Y:S07]  /*ab50*/  FFMA.FTZ R32, R228, UR4, -R92 ;  /* 0x00000004e4207c23 */ /* 0x000fee000801085c */
[----:B------:R1:W-:Y:S10]  /*ab60*/  MUFU.EX2 R237, R4 ;  /* 0x0000000400ed7308 */ /* 0x0003f40000000800 */
[----:B------:R2:W-:Y:S01]  /*ab70*/  MUFU.EX2 R228, R32 ;  /* 0x0000002000e47308 */ /* 0x0005e20000000800 */
[----:B-1----:R-:W-:Y:S01]  /*ab80*/  FFMA.FTZ R4, R33, UR4, -R75 ;  /* 0x0000000421047c23 */ /* 0x002fe2000801084b */
[----:B------:R-:W-:Y:S08]  /*ab90*/  MOV R33, R25 ;  /* 0x0000001900217202 */ /* 0x000ff00000000f00 */
[----:B------:R1:W-:Y:S01]  /*aba0*/  MUFU.EX2 R233, R4 ;  /* 0x0000000400e97308 */ /* 0x0003e20000000800 */
[----:B------:R-:W-:Y:S01]  /*abb0*/  MOV R150, R33 ;  /* 0x0000002100967202 */ /* 0x000fe20000000f00 */
[C---:B------:R-:W-:Y:S01]  /*abc0*/  FMUL.FTZ R33, R68.reuse, R161 ;  /* 0x000000a144217220 */ /* 0x040fe20000410000 */
[----:B--2---:R-:W-:Y:S07]  /*abd0*/  FMUL.FTZ R32, R68, R160 ;  /* 0x000000a044207220 */ /* 0x004fee0000410000 */
[----:B------:R2:W-:Y:S01]  /*abe0*/  MUFU.EX2 R161, R44 ;  /* 0x0000002c00a17308 */ /* 0x0005e20000000800 */
[----:B-1----:R-:W-:Y:S01]  /*abf0*/  FFMA.FTZ R4, R34, UR4, -R88 ;  /* 0x0000000422047c23 */ /* 0x002fe20008010858 */
[----:B------:R-:W-:Y:S02]  /*ac00*/  MOV R34, R24 ;  /* 0x0000001800227202 */ /* 0x000fe40000000f00 */
[----:B------:R-:W1:Y:S06]  /*ac10*/  LDSM.16.MT88.4 R24, [R135+0x8000] ;  /* 0x008000008718783b */ /* 0x000e6c0000004200 */
[----:B------:R3:W-:Y:S01]  /*ac20*/  MUFU.EX2 R236, R4 ;  /* 0x0000000400ec7308 */ /* 0x0007e20000000800 */
[----:B------:R-:W-:Y:S01]  /*ac30*/  MOV R145, R34 ;  /* 0x0000002200917202 */ /* 0x000fe20000000f00 */
[----:B------:R-:W-:Y:S01]  /*ac40*/  FMUL.FTZ R34, R3, R162 ;  /* 0x000000a203227220 */ /* 0x000fe20000410000 */
[--C-:B--2---:R-:W-:Y:S02]  /*ac50*/  FFMA.FTZ R44, R80, UR4, -R93.reuse ;  /* 0x00000004502c7c23 */ /* 0x104fe4000801085d */
[----:B------:R-:W-:Y:S05]  /*ac60*/  LDSM.16.MT88.4 R80, [R225+0x8000] ;  /* 0x00800000e150783b */ /* 0x000fea0000004200 */
[----:B------:R2:W-:Y:S10]  /*ac70*/  MUFU.EX2 R160, R44 ;  /* 0x0000002c00a07308 */ /* 0x0005f40000000800 */
[----:B------:R4:W-:Y:S01]  /*ac80*/  MUFU.EX2 R162, R36 ;  /* 0x0000002400a27308 */ /* 0x0009e20000000800 */
[--C-:B---3--:R-:W-:Y:S01]  /*ac90*/  FFMA.FTZ R4, R21, UR4, -R92.reuse ;  /* 0x0000000415047c23 */ /* 0x108fe2000801085c */
[----:B------:R-:W-:Y:S01]  /*aca0*/  FMUL.FTZ R21, R68, R153 ;  /* 0x0000009944157220 */ /* 0x000fe20000410000 */
[----:B------:R-:W-:Y:S02]  /*acb0*/  MOV R153, R147 ;  /* 0x0000009300997202 */ /* 0x000fe40000000f00 */
[----:B------:R-:W-:Y:S02]  /*acc0*/  MOV R147, R144 ;  /* 0x0000009000937202 */ /* 0x000fe40000000f00 */
[----:B------:R-:W-:Y:S03]  /*acd0*/  MOV R144, R148 ;  /* 0x0000009400907202 */ /* 0x000fe60000000f00 */
[----:B------:R3:W-:Y:S01]  /*ace0*/  MUFU.EX2 R238, R4 ;  /* 0x0000000400ee7308 */ /* 0x0007e20000000800 */
[----:B--2---:R-:W-:Y:S01]  /*acf0*/  FFMA.FTZ R44, R152, UR4, -R92 ;  /* 0x00000004982c7c23 */ /* 0x004fe2000801085c */
[----:B------:R-:W-:Y:S02]  /*ad00*/  MOV R152, R145 ;  /* 0x0000009100987202 */ /* 0x000fe40000000f00 */
[----:B------:R-:W-:Y:S02]  /*ad10*/  MOV R145, R151 ;  /* 0x0000009700917202 */ /* 0x000fe40000000f00 */
[----:B------:R-:W-:Y:S04]  /*ad20*/  MOV R148, R138 ;  /* 0x0000008a00947202 */ /* 0x000fe80000000f00 */
[----:B------:R2:W-:Y:S01]  /*ad30*/  MUFU.EX2 R151, R50 ;  /* 0x0000003200977308 */ /* 0x0005e20000000800 */
[----:B----4-:R-:W-:Y:S01]  /*ad40*/  FMUL.FTZ R36, R68, R168 ;  /* 0x000000a844247220 */ /* 0x010fe20000410000 */
[----:B------:R-:W-:Y:S01]  /*ad50*/  MOV R138, R47 ;  /* 0x0000002f008a7202 */ /* 0x000fe20000000f00 */
[----:B------:R-:W-:Y:S01]  /*ad60*/  FMUL.FTZ R47, R0, R183 ;  /* 0x000000b7002f7220 */ /* 0x000fe20000410000 */
[----:B------:R-:W-:Y:S02]  /*ad70*/  MOV R155, R147 ;  /* 0x00000093009b7202 */ /* 0x000fe40000000f00 */
[----:B------:R-:W-:Y:S02]  /*ad80*/  MOV R147, R137 ;  /* 0x0000008900937202 */ /* 0x000fe40000000f00 */
[----:B------:R-:W-:Y:S01]  /*ad90*/  MOV R154, R145 ;  /* 0x00000091009a7202 */ /* 0x000fe20000000f00 */
[----:B---3--:R-:W-:Y:S01]  /*ada0*/  FFMA.FTZ R4, R221, UR4, -R93 ;  /* 0x00000004dd047c23 */ /* 0x008fe2000801085d */
[----:B------:R-:W-:Y:S02]  /*adb0*/  MOV R145, R136 ;  /* 0x0000008800917202 */ /* 0x000fe40000000f00 */
[----:B------:R-:W-:Y:S01]  /*adc0*/  MOV R137, R142 ;  /* 0x0000008e00897202 */ /* 0x000fe20000000f00 */
[----:B------:R3:W4:Y:S01]  /*add0*/  MUFU.EX2 R221, R4 ;  /* 0x0000000400dd7308 */ /* 0x0007220000000800 */
[----:B------:R-:W-:Y:S01]  /*ade0*/  MOV R142, R56 ;  /* 0x00000038008e7202 */ /* 0x000fe20000000f00 */
[----:B------:R-:W-:Y:S01]  /*adf0*/  FMUL.FTZ R56, R2, R184 ;  /* 0x000000b802387220 */ /* 0x000fe20000410000 */
[----:B------:R-:W-:Y:S01]  /*ae00*/  MOV R136, R58 ;  /* 0x0000003a00887202 */ /* 0x000fe20000000f00 */
[----:B--2---:R-:W-:Y:S01]  /*ae10*/  FMUL.FTZ R50, R3, R178 ;  /* 0x000000b203327220 */ /* 0x004fe20000410000 */
[----:B------:R-:W-:Y:S01]  /*ae20*/  FMUL.FTZ R58, R0, R186 ;  /* 0x000000ba003a7220 */ /* 0x000fe20000410000 */
[----:B------:R-:W-:Y:S01]  /*ae30*/  MOV R168, R100 ;  /* 0x0000006400a87202 */ /* 0x000fe20000000f00 */
[--C-:B------:R-:W-:Y:S03]  /*ae40*/  FFMA.FTZ R100, R211, UR4, -R75.reuse ;  /* 0x00000004d3647c23 */ /* 0x100fe6000801084b */
[----:B------:R2:W-:Y:S01]  /*ae50*/  MUFU.EX2 R211, R61 ;  /* 0x0000003d00d37308 */ /* 0x0005e20000000800 */
[----:B---3--:R-:W-:Y:S01]  /*ae60*/  FMUL.FTZ R4, R68, R140 ;  /* 0x0000008c44047220 */ /* 0x008fe20000410000 */
[----:B------:R-:W-:Y:S02]  /*ae70*/  MOV R140, R42 ;  /* 0x0000002a008c7202 */ /* 0x000fe40000000f00 */
[----:B------:R-:W3:Y:S02]  /*ae80*/  LDSM.16.MT88.4 R40, [R226+0x8000] ;  /* 0x00800000e228783b */ /* 0x000ee40000004200 */
[----:B------:R-:W-:Y:S01]  /*ae90*/  MOV R179, R140 ;  /* 0x0000008c00b37202 */ /* 0x000fe20000000f00 */
[--C-:B------:R-:W-:Y:S01]  /*aea0*/  FFMA.FTZ R140, R119, UR4, -R88.reuse ;  /* 0x00000004778c7c23 */ /* 0x100fe20008010858 */
[-C--:B-1----:R-:W-:Y:S05]  /*aeb0*/  HMMA.16816.F32.BF16 R4, R76, R24.reuse, R4 ;  /* 0x000000184c04723c */ /* 0x082fea0000041804 */
[C---:B--2---:R-:W-:Y:S01]  /*aec0*/  FMUL.FTZ R61, R2.reuse, R193 ;  /* 0x000000c1023d7220 */ /* 0x044fe20000410000 */
[C---:B------:R-:W-:Y:S06]  /*aed0*/  HMMA.16816.F32.BF16 R8, R64.reuse, R24, R8 ;  /* 0x000000184008723c */ /* 0x040fec0000041808 */
[-C--:B------:R-:W-:Y:S05]  /*aee0*/  HMMA.16816.F32.BF16 R12, R64, R26.reuse, R12 ;  /* 0x0000001a400c723c */ /* 0x080fea000004180c */
[C---:B------:R-:W-:Y:S01]  /*aef0*/  FMUL.FTZ R24, R2.reuse, R156 ;  /* 0x0000009c02187220 */ /* 0x040fe20000410000 */
[C---:B------:R-:W-:Y:S05]  /*af00*/  HMMA.16816.F32.BF16 R16, R76.reuse, R26, R16 ;  /* 0x0000001a4c10723c */ /* 0x040fea0000041810 */
[----:B------:R-:W-:Y:S01]  /*af10*/  FMUL.FTZ R25, R2, R157 ;  /* 0x0000009d02197220 */ /* 0x000fe20000410000 */
[----:B------:R-:W-:Y:S01]  /*af20*/  MOV R157, R132 ;  /* 0x00000084009d7202 */ /* 0x000fe20000000f00 */
[C---:B------:R-:W-:Y:S01]  /*af30*/  FMUL.FTZ R26, R0.reuse, R158 ;  /* 0x0000009e001a7220 */ /* 0x040fe20000410000 */
[----:B------:R-:W-:Y:S03]  /*af40*/  FMUL.FTZ R27, R0, R159 ;  /* 0x0000009f001b7220 */ /* 0x000fe60000410000 */
[--C-:B------:R-:W-:Y:S01]  /*af50*/  FFMA.FTZ R132, R87, UR4, -R75.reuse ;  /* 0x0000000457847c23 */ /* 0x100fe2000801084b */
[----:B------:R-:W-:Y:S01]  /*af60*/  MOV R159, R141 ;  /* 0x0000008d009f7202 */ /* 0x000fe20000000f00 */
[--C-:B------:R-:W-:Y:S01]  /*af70*/  FFMA.FTZ R141, R86, UR4, -R75.reuse ;  /* 0x00000004568d7c23 */ /* 0x100fe2000801084b */
[----:B------:R-:W-:Y:S02]  /*af80*/  MOV R156, R136 ;  /* 0x00000088009c7202 */ /* 0x000fe40000000f00 */
[----:B------:R-:W-:Y:S01]  /*af90*/  MOV R136, R131 ;  /* 0x0000008300887202 */ /* 0x000fe20000000f00 */
[--C-:B------:R-:W-:Y:S01]  /*afa0*/  FFMA.FTZ R131, R112, UR4, -R75.reuse ;  /* 0x0000000470837c23 */ /* 0x100fe2000801084b */
[-C--:B---3--:R-:W-:Y:S01]  /*afb0*/  HMMA.16816.F32.BF16 R20, R76, R40.reuse, R20 ;  /* 0x000000284c14723c */ /* 0x088fe20000041814 */
[----:B------:R-:W-:Y:S02]  /*afc0*/  MUFU.EX2 R132, R132 ;  /* 0x0000008400847308 */ /* 0x000fe40000000800 */
[----:B------:R-:W-:Y:S01]  /*afd0*/  MOV R158, R142 ;  /* 0x0000008e009e7202 */ /* 0x000fe20000000f00 */
[--C-:B------:R-:W-:Y:S02]  /*afe0*/  FFMA.FTZ R142, R117, UR4, -R75.reuse ;  /* 0x00000004758e7c23 */ /* 0x100fe4000801084b */
[C---:B------:R-:W-:Y:S05]  /*aff0*/  HMMA.16816.F32.BF16 R24, R64.reuse, R40, R24 ;  /* 0x000000284018723c */ /* 0x040fea0000041818 */
[----:B------:R-:W-:Y:S01]  /*b000*/  MUFU.EX2 R131, R131 ;  /* 0x0000008300837308 */ /* 0x000fe20000000800 */
[----:B------:R-:W-:Y:S01]  /*b010*/  MOV R182, R158 ;  /* 0x0000009e00b67202 */ /* 0x000fe20000000f00 */
[-C--:B------:R-:W-:Y:S04]  /*b020*/  HMMA.16816.F32.BF16 R28, R64, R42.reuse, R28 ;  /* 0x0000002a401c723c */ /* 0x080fe8000004181c */
[C---:B------:R-:W-:Y:S02]  /*b030*/  FMUL.FTZ R40, R2.reuse, R172 ;  /* 0x000000ac02287220 */ /* 0x040fe40000410000 */
[C---:B------:R-:W-:Y:S05]  /*b040*/  HMMA.16816.F32.BF16 R32, R76.reuse, R42, R32 ;  /* 0x0000002a4c20723c */ /* 0x040fea0000041820 */
[----:B------:R-:W-:Y:S01]  /*b050*/  FMUL.FTZ R41, R2, R173 ;  /* 0x000000ad02297220 */ /* 0x000fe20000410000 */
[-C--:B------:R-:W-:Y:S05]  /*b060*/  HMMA.16816.F32.BF16 R36, R76, R52.reuse, R36 ;  /* 0x000000344c24723c */ /* 0x080fea0000041824 */
[C---:B------:R-:W-:Y:S01]  /*b070*/  FMUL.FTZ R43, R0.reuse, R175 ;  /* 0x000000af002b7220 */ /* 0x040fe20000410000 */
[----:B------:R-:W-:Y:S01]  /*b080*/  FMUL.FTZ R42, R0, R174 ;  /* 0x000000ae002a7220 */ /* 0x000fe20000410000 */
[----:B------:R1:W-:Y:S01]  /*b090*/  MUFU.EX2 R175, R44 ;  /* 0x0000002c00af7308 */ /* 0x0003e20000000800 */
[----:B------:R-:W-:Y:S03]  /*b0a0*/  MOV R172, R113 ;  /* 0x0000007100ac7202 */ /* 0x000fe60000000f00 */
[----:B------:R-:W-:Y:S01]  /*b0b0*/  FFMA.FTZ R113, R96, UR4, -R75 ;  /* 0x0000000460717c23 */ /* 0x000fe2000801084b */
[----:B------:R-:W-:Y:S01]  /*b0c0*/  FFMA.FTZ R96, R167, UR4, -R88 ;  /* 0x00000004a7607c23 */ /* 0x000fe20008010858 */
[C---:B------:R-:W-:Y:S04]  /*b0d0*/  HMMA.16816.F32.BF16 R40, R64.reuse, R52, R40 ;  /* 0x000000344028723c */ /* 0x040fe80000041828 */
[----:B------:R2:W3:Y:S01]  /*b0e0*/  MUFU.EX2 R174, R60 ;  /* 0x0000003c00ae7308 */ /* 0x0004e20000000800 */
[----:B------:R-:W-:Y:S02]  /*b0f0*/  MOV R173, R166 ;  /* 0x000000a600ad7202 */ /* 0x000fe40000000f00 */
[----:B------:R-:W-:Y:S01]  /*b100*/  MOV R166, R114 ;  /* 0x0000007200a67202 */ /* 0x000fe20000000f00 */
[----:B------:R-:W-:Y:S03]  /*b110*/  FFMA.FTZ R52, R153, UR4, -R93 ;  /* 0x0000000499347c23 */ /* 0x000fe6000801085d */
[----:B------:R-:W-:Y:S03]  /*b120*/  FMUL.FTZ R53, R68, R189 ;  /* 0x000000bd44357220 */ /* 0x000fe60000410000 */
[----:B------:R-:W-:Y:S01]  /*b130*/  MUFU.EX2 R189, R98 ;  /* 0x0000006200bd7308 */ /* 0x000fe20000000800 */
[----:B-1----:R-:W-:Y:S01]  /*b140*/  FFMA.FTZ R44, R45, UR4, -R92 ;  /* 0x000000042d2c7c23 */ /* 0x002fe2000801085c */
[C---:B------:R-:W-:Y:S01]  /*b150*/  FMUL.FTZ R45, R2.reuse, R181 ;  /* 0x000000b5022d7220 */ /* 0x040fe20000410000 */
[----:B------:R-:W-:Y:S01]  /*b160*/  MOV R153, R148 ;  /* 0x0000009400997202 */ /* 0x000fe20000000f00 */
[--C-:B------:R-:W-:Y:S01]  /*b170*/  FFMA.FTZ R114, R203, UR4, -R88.reuse ;  /* 0x00000004cb727c23 */ /* 0x100fe20008010858 */
[----:B------:R-:W-:Y:S01]  /*b180*/  MOV R148, R57 ;  /* 0x0000003900947202 */ /* 0x000fe20000000f00 */
[----:B------:R-:W-:Y:S01]  /*b190*/  FMUL.FTZ R57, R2, R185 ;  /* 0x000000b902397220 */ /* 0x000fe20000410000 */
[----:B------:R-:W-:Y:S03]  /*b1a0*/  MOV R178, R153 ;  /* 0x0000009900b27202 */ /* 0x000fe60000000f00 */
[----:B------:R1:W3:Y:S01]  /*b1b0*/  MUFU.EX2 R170, R44 ;  /* 0x0000002c00aa7308 */ /* 0x0002e20000000800 */
[--C-:B--2---:R-:W-:Y:S01]  /*b1c0*/  FFMA.FTZ R60, R150, UR4, -R88.reuse ;  /* 0x00000004963c7c23 */ /* 0x104fe20008010858 */
[----:B------:R-:W-:Y:S02]  /*b1d0*/  MOV R181, R159 ;  /* 0x0000009f00b57202 */ /* 0x000fe40000000f00 */
[----:B------:R-:W-:Y:S01]  /*b1e0*/  MOV R153, R139 ;  /* 0x0000008b00997202 */ /* 0x000fe20000000f00 */
[--C-:B------:R-:W-:Y:S01]  /*b1f0*/  FFMA.FTZ R139, R118, UR4, -R88.reuse ;  /* 0x00000004768b7c23 */ /* 0x100fe20008010858 */
[----:B------:R-:W-:Y:S01]  /*b200*/  MOV R158, R130 ;  /* 0x00000082009e7202 */ /* 0x000fe20000000f00 */
[--C-:B------:R-:W-:Y:S03]  /*b210*/  FFMA.FTZ R130, R94, UR4, -R88.reuse ;  /* 0x000000045e827c23 */ /* 0x100fe60008010858 */
[----:B------:R2:W3:Y:S01]  /*b220*/  MUFU.EX2 R177, R52 ;  /* 0x0000003400b17308 */ /* 0x0004e20000000800 */
[----:B------:R-:W-:Y:S01]  /*b230*/  MOV R159, R115 ;  /* 0x00000073009f7202 */ /* 0x000fe20000000f00 */
[--C-:B------:R-:W-:Y:S01]  /*b240*/  FFMA.FTZ R115, R202, UR4, -R88.reuse ;  /* 0x00000004ca737c23 */ /* 0x100fe20008010858 */
[----:B------:R-:W-:Y:S01]  /*b250*/  MOV R167, R103 ;  /* 0x0000006700a77202 */ /* 0x000fe20000000f00 */
[--C-:B------:R-:W-:Y:S06]  /*b260*/  FFMA.FTZ R103, R217, UR4, -R88.reuse ;  /* 0x00000004d9677c23 */ /* 0x100fec0008010858 */
[----:B------:R4:W-:Y:S01]  /*b270*/  MUFU.EX2 R150, R60 ;  /* 0x0000003c00967308 */ /* 0x0009e20000000800 */
[----:B-1----:R-:W-:Y:S01]  /*b280*/  FMUL.FTZ R44, R2, R180 ;  /* 0x000000b4022c7220 */ /* 0x002fe20000410000 */
[----:B------:R-:W-:Y:S02]  /*b290*/  MOV R180, R165 ;  /* 0x000000a500b47202 */ /* 0x000fe40000000f00 */
[----:B------:R-:W-:Y:S01]  /*b2a0*/  MOV R165, R144 ;  /* 0x0000009000a57202 */ /* 0x000fe20000000f00 */
[--C-:B------:R-:W-:Y:S03]  /*b2b0*/  FFMA.FTZ R144, R89, UR4, -R88.reuse ;  /* 0x0000000459907c23 */ /* 0x100fe60008010858 */
[-C--:B------:R-:W-:Y:S02]  /*b2c0*/  HMMA.16816.F32.BF16 R44, R64, R54.reuse, R44 ;  /* 0x00000036402c723c */ /* 0x080fe4000004182c */
[----:B------:R-:W-:Y:S01]  /*b2d0*/  MUFU.EX2 R202, R99 ;  /* 0x0000006300ca7308 */ /* 0x000fe20000000800 */
[----:B--2---:R-:W-:Y:S03]  /*b2e0*/  FMUL.FTZ R52, R68, R188 ;  /* 0x000000bc44347220 */ /* 0x004fe60000410000 */
[C---:B------:R-:W-:Y:S06]  /*b2f0*/  HMMA.16816.F32.BF16 R48, R76.reuse, R54, R48 ;  /* 0x000000364c30723c */ /* 0x040fec0000041830 */
[----:B------:R-:W-:Y:S01]  /*b300*/  MUFU.EX2 R188, R96 ;  /* 0x0000006000bc7308 */ /* 0x000fe20000000800 */
[----:B----4-:R-:W-:Y:S01]  /*b310*/  FFMA.FTZ R60, R155, UR4, -R88 ;  /* 0x000000049b3c7c23 */ /* 0x010fe20008010858 */
[----:B------:R-:W-:Y:S03]  /*b320*/  MOV R155, R148 ;  /* 0x00000094009b7202 */ /* 0x000fe60000000f00 */
[--C-:B------:R-:W-:Y:S01]  /*b330*/  FFMA.FTZ R54, R152, UR4, -R75.reuse ;  /* 0x0000000498367c23 */ /* 0x100fe2000801084b */
[C---:B------:R-:W-:Y:S04]  /*b340*/  FMUL.FTZ R55, R3.reuse, R191 ;  /* 0x000000bf03377220 */ /* 0x040fe80000410000 */
[----:B------:R1:W-:Y:S01]  /*b350*/  MUFU.EX2 R176, R54 ;  /* 0x0000003600b07308 */ /* 0x0003e20000000800 */
[----:B------:R-:W-:Y:S02]  /*b360*/  MOV R152, R138 ;  /* 0x0000008a00987202 */ /* 0x000fe40000000f00 */
[----:B------:R-:W-:Y:S01]  /*b370*/  MOV R138, R59 ;  /* 0x0000003b008a7202 */ /* 0x000fe20000000f00 */
[----:B------:R-:W-:Y:S01]  /*b380*/  FMUL.FTZ R59, R0, R187 ;  /* 0x000000bb003b7220 */ /* 0x000fe20000410000 */
[----:B------:R-:W-:Y:S01]  /*b390*/  MOV R148, R109 ;  /* 0x0000006d00947202 */ /* 0x000fe20000000f00 */
[--C-:B------:R-:W-:Y:S04]  /*b3a0*/  FFMA.FTZ R109, R208, UR4, -R75.reuse ;  /* 0x00000004d06d7c23 */ /* 0x100fe8000801084b */
[----:B------:R2:W-:Y:S10]  /*b3b0*/  MUFU.EX2 R248, R60 ;  /* 0x0000003c00f87308 */ /* 0x0005f40000000800 */
[----:B------:R-:W-:Y:S01]  /*b3c0*/  MUFU.EX2 R191, R100 ;  /* 0x0000006400bf7308 */ /* 0x000fe20000000800 */
[----:B-1----:R-:W-:Y:S07]  /*b3d0*/  FMUL.FTZ R54, R3, R190 ;  /* 0x000000be03367220 */ /* 0x002fee0000410000 */
[-C--:B------:R-:W-:Y:S02]  /*b3e0*/  HMMA.16816.F32.BF16 R52, R76, R80.reuse, R52 ;  /* 0x000000504c34723c */ /* 0x080fe40000041834 */
[----:B------:R-:W-:Y:S01]  /*b3f0*/  MUFU.EX2 R130, R130 ;  /* 0x0000008200827308 */ /* 0x000fe20000000800 */
[----:B--2---:R-:W-:Y:S01]  /*b400*/  FMUL.FTZ R60, R2, R192 ;  /* 0x000000c0023c7220 */ /* 0x004fe20000410000 */
[----:B------:R-:W-:Y:S01]  /*b410*/  MOV R192, R127 ;  /* 0x0000007f00c07202 */ /* 0x000fe20000000f00 */
[----:B------:R-:W-:Y:S01]  /*b420*/  FFMA.FTZ R127, R106, UR4, -R92 ;  /* 0x000000046a7f7c23 */ /* 0x000fe2000801085c */
[C---:B------:R-:W-:Y:S06]  /*b430*/  HMMA.16816.F32.BF16 R56, R64.reuse, R80, R56 ;  /* 0x000000504038723c */ /* 0x040fec0000041838 */
[----:B------:R-:W-:Y:S01]  /*b440*/  MUFU.EX2 R127, R127 ;  /* 0x0000007f007f7308 */ /* 0x000fe20000000800 */
[-C--:B------:R-:W-:Y:S04]  /*b450*/  HMMA.16816.F32.BF16 R60, R64, R82.reuse, R60 ;  /* 0x00000052403c723c */ /* 0x080fe8000004183c */
[--C-:B------:R-:W-:Y:S01]  /*b460*/  FFMA.FTZ R80, R154, UR4, -R75.reuse ;  /* 0x000000049a507c23 */ /* 0x100fe2000801084b */
[----:B------:R-:W-:Y:S01]  /*b470*/  MOV R154, R145 ;  /* 0x00000091009a7202 */ /* 0x000fe20000000f00 */
[--C-:B------:R-:W-:Y:S01]  /*b480*/  FFMA.FTZ R145, R85, UR4, -R75.reuse ;  /* 0x0000000455917c23 */ /* 0x100fe2000801084b */
[----:B------:R-:W-:Y:S02]  /*b490*/  FFMA.FTZ R75, R84, UR4, -R75 ;  /* 0x00000004544b7c23 */ /* 0x000fe4000801084b */
[----:B------:R1:W-:Y:S01]  /*b4a0*/  MUFU.EX2 R210, R80 ;  /* 0x0000005000d27308 */ /* 0x0003e20000000800 */
[----:B------:R-:W2:Y:S01]  /*b4b0*/  LDSM.16.MT88.4 R84, [R135+0x8800] ;  /* 0x008800008754783b */ /* 0x000ea20000004200 */
[--C-:B------:R-:W-:Y:S01]  /*b4c0*/  FFMA.FTZ R65, R172, UR4, -R88.reuse ;  /* 0x00000004ac417c23 */ /* 0x100fe20008010858 */
[----:B------:R-:W-:Y:S01]  /*b4d0*/  FFMA.FTZ R64, R171, UR4, -R88 ;  /* 0x00000004ab407c23 */ /* 0x000fe20008010858 */
[--C-:B------:R-:W-:Y:S01]  /*b4e0*/  FFMA.FTZ R66, R169, UR4, -R92.reuse ;  /* 0x00000004a9427c23 */ /* 0x100fe2000801085c */
[----:B------:R-:W-:Y:S01]  /*b4f0*/  MOV R172, R149 ;  /* 0x0000009500ac7202 */ /* 0x000fe20000000f00 */
[----:B------:R-:W-:Y:S01]  /*b500*/  FMUL.FTZ R67, R3, R199 ;  /* 0x000000c703437220 */ /* 0x000fe20000410000 */
[----:B------:R-:W-:Y:S03]  /*b510*/  MOV R183, R154 ;  /* 0x0000009a00b77202 */ /* 0x000fe60000000f00 */
[----:B------:R4:W-:Y:S01]  /*b520*/  MUFU.EX2 R208, R64 ;  /* 0x0000004000d07308 */ /* 0x0009e20000000800 */
[----:B------:R-:W-:Y:S02]  /*b530*/  F2FP.BF16.F32.PACK_AB R81, R222, R221 ;  /* 0x000000ddde51723e */ /* 0x000fe400000010ff */
[----:B------:R-:W-:Y:S02]  /*b540*/  MOV R169, R164 ;  /* 0x000000a400a97202 */ /* 0x000fe40000000f00 */
[----:B------:R-:W-:Y:S02]  /*b550*/  MOV R164, R155 ;  /* 0x0000009b00a47202 */ /* 0x000fe40000000f00 */
[----:B------:R-:W-:Y:S03]  /*b560*/  MOV R155, R143 ;  /* 0x0000008f009b7202 */ /* 0x000fe60000000f00 */
[----:B------:R2:W-:Y:S01]  /*b570*/  MUFU.EX2 R209, R65 ;  /* 0x0000004100d17308 */ /* 0x0005e20000000800 */
[----:B-1----:R-:W-:Y:S01]  /*b580*/  FFMA.FTZ R80, R168, UR4, -R92 ;  /* 0x00000004a8507c23 */ /* 0x002fe2000801085c */
[----:B------:R-:W-:Y:S01]  /*b590*/  MOV R168, R156 ;  /* 0x0000009c00a87202 */ /* 0x000fe20000000f00 */
[--C-:B------:R-:W-:Y:S01]  /*b5a0*/  FFMA.FTZ R143, R90, UR4, -R88.reuse ;  /* 0x000000045a8f7c23 */ /* 0x100fe20008010858 */
[----:B------:R-:W-:Y:S01]  /*b5b0*/  MOV R154, R133 ;  /* 0x00000085009a7202 */ /* 0x000fe20000000f00 */
[--C-:B------:R-:W-:Y:S01]  /*b5c0*/  FFMA.FTZ R133, R91, UR4, -R88.reuse ;  /* 0x000000045b857c23 */ /* 0x100fe20008010858 */
[----:B------:R-:W-:Y:S01]  /*b5d0*/  MOV R156, R108 ;  /* 0x0000006c009c7202 */ /* 0x000fe20000000f00 */
[--C-:B------:R-:W-:Y:S03]  /*b5e0*/  FFMA.FTZ R108, R216, UR4, -R88.reuse ;  /* 0x00000004d86c7c23 */ /* 0x100fe60008010858 */
[----:B------:R1:W-:Y:S01]  /*b5f0*/  MUFU.EX2 R203, R80 ;  /* 0x0000005000cb7308 */ /* 0x0003e20000000800 */
[C---:B----4-:R-:W-:Y:S01]  /*b600*/  FMUL.FTZ R64, R68.reuse, R196 ;  /* 0x000000c444407220 */ /* 0x050fe20000410000 */
[----:B------:R-:W-:Y:S01]  /*b610*/  MOV R171, R95 ;  /* 0x0000005f00ab7202 */ /* 0x000fe20000000f00 */
[----:B------:R-:W-:Y:S01]  /*b620*/  FFMA.FTZ R95, R245, UR4, -R88 ;  /* 0x00000004f55f7c23 */ /* 0x000fe20008010858 */
[--C-:B------:R-:W-:Y:S01]  /*b630*/  FFMA.FTZ R94, R155, UR4, -R93.reuse ;  /* 0x000000049b5e7c23 */ /* 0x100fe2000801085d */
[----:B------:R-:W4:Y:S01]  /*b640*/  LDSM.16.MT88.4 R88, [R226+0x8800] ;  /* 0x00880000e258783b */ /* 0x000f220000004200 */
[--C-:B------:R-:W-:Y:S01]  /*b650*/  FFMA.FTZ R112, R169, UR4, -R93.reuse ;  /* 0x00000004a9707c23 */ /* 0x100fe2000801085d */
[----:B---3--:R-:W-:Y:S03]  /*b660*/  MOV R245, R174 ;  /* 0x000000ae00f57202 */ /* 0x008fe60000000f00 */
[----:B------:R3:W-:Y:S01]  /*b670*/  MUFU.EX2 R149, R66 ;  /* 0x0000004200957308 */ /* 0x0007e20000000800 */
[----:B--2---:R-:W-:Y:S09]  /*b680*/  FMUL.FTZ R65, R68, R197 ;  /* 0x000000c544417220 */ /* 0x004ff20000410000 */
[----:B------:R2:W-:Y:S01]  /*b690*/  MUFU.EX2 R155, R94 ;  /* 0x0000005e009b7308 */ /* 0x0005e20000000800 */
[--C-:B-1----:R-:W-:Y:S01]  /*b6a0*/  FFMA.FTZ R80, R179, UR4, -R93.reuse ;  /* 0x00000004b3507c23 */ /* 0x102fe2000801085d */
[----:B------:R-:W-:Y:S02]  /*b6b0*/  MOV R179, R178 ;  /* 0x000000b200b37202 */ /* 0x000fe40000000f00 */
[----:B------:R-:W-:Y:S02]  /*b6c0*/  MOV R178, R183 ;  /* 0x000000b700b27202 */ /* 0x000fe40000000f00 */
[----:B------:R-:W-:Y:S02]  /*b6d0*/  MOV R183, R182 ;  /* 0x000000b600b77202 */ /* 0x000fe40000000f00 */
[----:B------:R-:W-:Y:S01]  /*b6e0*/  MOV R182, R181 ;  /* 0x000000b500b67202 */ /* 0x000fe20000000f00 */
[----:B---3--:R-:W-:Y:S01]  /*b6f0*/  FMUL.FTZ R66, R3, R198 ;  /* 0x000000c603427220 */ /* 0x008fe20000410000 */
[----:B------:R-:W-:Y:S01]  /*b700*/  MOV R181, R173 ;  /* 0x000000ad00b57202 */ /* 0x000fe20000000f00 */
[----:B------:R-:W-:Y:S01]  /*b710*/  MUFU.EX2 R190, R95 ;  /* 0x0000005f00be7308 */ /* 0x000fe20000000800 */
[----:B------:R-:W-:Y:S04]  /*b720*/  MOV R173, R148 ;  /* 0x0000009400ad7202 */ /* 0x000fe80000000f00 */
[----:B------:R-:W-:Y:S05]  /*b730*/  HMMA.16816.F32.BF16 R64, R76, R82, R64 ;  /* 0x000000524c40723c */ /* 0x000fea0000041840 */
[----:B------:R1:W-:Y:S01]  /*b740*/  MUFU.EX2 R148, R80 ;  /* 0x0000005000947308 */ /* 0x0003e20000000800 */
[--C-:B--2---:R-:W-:Y:S01]  /*b750*/  FFMA.FTZ R94, R152, UR4, -R93.reuse ;  /* 0x00000004985e7c23 */ /* 0x104fe2000801085d */
[----:B------:R-:W-:Y:S04]  /*b760*/  F2FP.BF16.F32.PACK_AB R76, R240, R243 ;  /* 0x000000f3f04c723e */ /* 0x000fe800000010ff */
[----:B------:R-:W-:Y:S04]  /*b770*/  F2FP.BF16.F32.PACK_AB R77, R239, R223 ;  /* 0x000000dfef4d723e */ /* 0x000fe800000010ff */
[----:B------:R2:W-:Y:S01]  /*b780*/  MUFU.EX2 R152, R94 ;  /* 0x0000005e00987308 */ /* 0x0005e20000000800 */
[----:B------:R-:W-:Y:S02]  /*b790*/  F2FP.BF16.F32.PACK_AB R78, R233, R237 ;  /* 0x000000ede94e723e */ /* 0x000fe400000010ff */
[----:B------:R-:W-:Y:S02]  /*b7a0*/  F2FP.BF16.F32.PACK_AB R79, R232, R236 ;  /* 0x000000ece84f723e */ /* 0x000fe400000010ff */
[----:B------:R-:W-:Y:S02]  /*b7b0*/  F2FP.BF16.F32.PACK_AB R82, R231, R235 ;  /* 0x000000ebe752723e */ /* 0x000fe400000010ff */
[----:B------:R-:W-:Y:S03]  /*b7c0*/  F2FP.BF16.F32.PACK_AB R83, R230, R234 ;  /* 0x000000eae653723e */ /* 0x000fe600000010ff */
[----:B------:R-:W-:Y:S01]  /*b7d0*/  MUFU.EX2 R169, R110 ;  /* 0x0000006e00a97308 */ /* 0x000fe20000000800 */
[----:B-1----:R-:W-:Y:S01]  /*b7e0*/  F2FP.BF16.F32.PACK_AB R80, R238, R252 ;  /* 0x000000fcee50723e */ /* 0x002fe200000010ff */
[-C--:B------:R-:W-:Y:S06]  /*b7f0*/  HMMA.16816.F32.BF16 R4, R76, R84.reuse, R4 ;  /* 0x000000544c04723c */ /* 0x080fec0000041804 */
[C---:B------:R-:W-:Y:S02]  /*b800*/  HMMA.16816.F32.BF16 R8, R80.reuse, R84, R8 ;  /* 0x000000545008723c */ /* 0x040fe40000041808 */
[----:B------:R-:W-:Y:S04]  /*b810*/  MUFU.EX2 R174, R104 ;  /* 0x0000006800ae7308 */ /* 0x000fe80000000800 */
[-C--:B------:R-:W-:Y:S06]  /*b820*/  HMMA.16816.F32.BF16 R12, R80, R86.reuse, R12 ;  /* 0x00000056500c723c */ /* 0x080fec000004180c */
[----:B------:R-:W-:Y:S01]  /*b830*/  MUFU.EX2 R104, R144 ;  /* 0x0000009000687308 */ /* 0x000fe20000000800 */
[--C-:B------:R-:W-:Y:S01]  /*b840*/  FFMA.FTZ R84, R179, UR4, -R92.reuse ;  /* 0x00000004b3547c23 */ /* 0x100fe2000801085c */
[C---:B------:R-:W-:Y:S04]  /*b850*/  HMMA.16816.F32.BF16 R16, R76.reuse, R86, R16 ;  /* 0x000000564c10723c */ /* 0x040fe80000041810 */
[----:B------:R-:W-:Y:S02]  /*b860*/  MOV R179, R178 ;  /* 0x000000b200b37202 */ /* 0x000fe40000000f00 */
[-C--:B----4-:R-:W-:Y:S02]  /*b870*/  HMMA.16816.F32.BF16 R20, R76, R88.reuse, R20 ;  /* 0x000000584c14723c */ /* 0x090fe40000041814 */
[----:B------:R-:W-:Y:S03]  /*b880*/  MUFU.EX2 R133, R133 ;  /* 0x0000008500857308 */ /* 0x000fe60000000800 */
[----:B------:R-:W-:Y:S01]  /*b890*/  MOV R178, R183 ;  /* 0x000000b700b27202 */ /* 0x000fe20000000f00 */
[C---:B------:R-:W-:Y:S05]  /*b8a0*/  HMMA.16816.F32.BF16 R24, R80.reuse, R88, R24 ;  /* 0x000000585018723c */ /* 0x040fea0000041818 */
[----:B------:R-:W-:Y:S01]  /*b8b0*/  MOV R183, R182 ;  /* 0x000000b600b77202 */ /* 0x000fe20000000f00 */
[-C--:B------:R-:W-:Y:S05]  /*b8c0*/  HMMA.16816.F32.BF16 R28, R80, R90.reuse, R28 ;  /* 0x0000005a501c723c */ /* 0x080fea000004181c */
[----:B------:R-:W-:Y:S01]  /*b8d0*/  MOV R182, R181 ;  /* 0x000000b500b67202 */ /* 0x000fe20000000f00 */
[C---:B------:R-:W-:Y:S05]  /*b8e0*/  HMMA.16816.F32.BF16 R32, R76.reuse, R90, R32 ;  /* 0x0000005a4c20723c */ /* 0x040fea0000041820 */
[----:B------:R-:W-:Y:S01]  /*b8f0*/  MOV R181, R173 ;  /* 0x000000ad00b57202 */ /* 0x000fe20000000f00 */
[--C-:B--2---:R-:W-:Y:S01]  /*b900*/  FFMA.FTZ R94, R179, UR4, -R93.reuse ;  /* 0x00000004b35e7c23 */ /* 0x104fe2000801085d */
[----:B------:R-:W-:Y:S04]  /*b910*/  MOV R173, R172 ;  /* 0x000000ac00ad7202 */ /* 0x000fe80000000f00 */
[----:B------:R-:W-:Y:S02]  /*b920*/  MOV R172, R171 ;  /* 0x000000ab00ac7202 */ /* 0x000fe40000000f00 */
[----:B------:R-:W-:Y:S02]  /*b930*/  MOV R171, R163 ;  /* 0x000000a300ab7202 */ /* 0x000fe40000000f00 */
[----:B------:R-:W-:Y:S02]  /*b940*/  MOV R163, R167 ;  /* 0x000000a700a37202 */ /* 0x000fe40000000f00 */
[----:B------:R-:W-:Y:S02]  /*b950*/  MOV R167, R166 ;  /* 0x000000a600a77202 */ /* 0x000fe40000000f00 */
[----:B------:R-:W-:Y:S02]  /*b960*/  MOV R166, R159 ;  /* 0x0000009f00a67202 */ /* 0x000fe40000000f00 */
[----:B------:R-:W-:Y:S02]  /*b970*/  MOV R159, R158 ;  /* 0x0000009e009f7202 */ /* 0x000fe40000000f00 */
[----:B------:R-:W-:Y:S02]  /*b980*/  MOV R158, R154 ;  /* 0x0000009a009e7202 */ /* 0x000fe40000000f00 */
[----:B------:R1:W-:Y:S01]  /*b990*/  MUFU.EX2 R154, R84 ;  /* 0x00000054009a7308 */ /* 0x0003e20000000800 */
[----:B------:R-:W-:Y:S02]  /*b9a0*/  MOV R186, R178 ;  /* 0x000000b200ba7202 */ /* 0x000fe40000000f00 */
[----:B------:R-:W-:Y:S02]  /*b9b0*/  MOV R185, R183 ;  /* 0x000000b700b97202 */ /* 0x000fe40000000f00 */
[----:B------:R-:W-:Y:S01]  /*b9c0*/  MOV R179, R181 ;  /* 0x000000b500b37202 */ /* 0x000fe20000000f00 */
[--C-:B------:R-:W-:Y:S01]  /*b9d0*/  FFMA.FTZ R88, R186, UR4, -R92.reuse ;  /* 0x00000004ba587c23 */ /* 0x100fe2000801085c */
[----:B------:R-:W-:Y:S02]  /*b9e0*/  MOV R186, R185 ;  /* 0x000000b900ba7202 */ /* 0x000fe40000000f00 */
[----:B------:R-:W-:Y:S02]  /*b9f0*/  MOV R185, R157 ;  /* 0x0000009d00b97202 */ /* 0x000fe40000000f00 */
[----:B------:R2:W-:Y:S01]  /*ba00*/  MUFU.EX2 R157, R88 ;  /* 0x00000058009d7308 */ /* 0x0005e20000000800 */
[----:B------:R-:W-:Y:S02]  /*ba10*/  MOV R181, R173 ;  /* 0x000000ad00b57202 */ /* 0x000fe40000000f00 */
[----:B------:R-:W-:Y:S02]  /*ba20*/  MOV R173, R172 ;  /* 0x000000ac00ad7202 */ /* 0x000fe40000000f00 */
[----:B------:R-:W-:Y:S01]  /*ba30*/  MOV R172, R163 ;  /* 0x000000a300ac7202 */ /* 0x000fe20000000f00 */
[--C-:B-1----:R-:W-:Y:S01]  /*ba40*/  FFMA.FTZ R84, R153, UR4, -R92.reuse ;  /* 0x0000000499547c23 */ /* 0x102fe2000801085c */
[----:B------:R-:W-:Y:S03]  /*ba50*/  MOV R163, R167 ;  /* 0x000000a700a37202 */ /* 0x000fe60000000f00 */
[----:B------:R1:W-:Y:S01]  /*ba60*/  MUFU.EX2 R167, R101 ;  /* 0x0000006500a77308 */ /* 0x0003e20000000800 */
[----:B------:R-:W-:Y:S02]  /*ba70*/  MOV R178, R159 ;  /* 0x0000009f00b27202 */ /* 0x000fe40000000f00 */
[----:B------:R-:W-:Y:S02]  /*ba80*/  MOV R184, R182 ;  /* 0x000000b600b87202 */ /* 0x000fe40000000f00 */
[----:B------:R-:W-:Y:S02]  /*ba90*/  MOV R183, R158 ;  /* 0x0000009e00b77202 */ /* 0x000fe40000000f00 */
[----:B------:R-:W-:Y:S03]  /*baa0*/  MOV R182, R166 ;  /* 0x000000a600b67202 */ /* 0x000fe60000000f00 */
[----:B------:R3:W-:Y:S01]  /*bab0*/  MUFU.EX2 R153, R84 ;  /* 0x0000005400997308 */ /* 0x0007e20000000800 */
[----:B--2---:R-:W-:Y:S09]  /*bac0*/  LDSM.16.MT88.4 R88, [R225+0x8800] ;  /* 0x00880000e158783b */ /* 0x004ff20000004200 */
[----:B------:R2:W-:Y:S01]  /*bad0*/  MUFU.EX2 R159, R94 ;  /* 0x0000005e009f7308 */ /* 0x0005e20000000800 */
[----:B-1----:R-:W4:Y:S04]  /*bae0*/  LDL.LU R101, [R1+0x3c] ;  /* 0x00003c0001657983 */ /* 0x002f280000300800 */
[----:B------:R-:W4:Y:S05]  /*baf0*/  LDL.LU R100, [R1+0x40] ;  /* 0x0000400001647983 */ /* 0x000f2a0000300800 */
[----:B------:R1:W-:Y:S01]  /*bb00*/  MUFU.EX2 R158, R97 ;  /* 0x00000061009e7308 */ /* 0x0003e20000000800 */
[----:B---3--:R-:W3:Y:S09]  /*bb10*/  LDSM.16.MT88.4 R84, [R224+0x8800] ;  /* 0x00880000e054783b */ /* 0x008ef20000004200 */
[----:B------:R-:W-:Y:S01]  /*bb20*/  MUFU.EX2 R166, R102 ;  /* 0x0000006600a67308 */ /* 0x000fe20000000800 */
[--C-:B--2---:R-:W-:Y:S01]  /*bb30*/  FFMA.FTZ R94, R184, UR4, -R92.reuse ;  /* 0x00000004b85e7c23 */ /* 0x104fe2000801085c */
[----:B------:R-:W-:Y:S02]  /*bb40*/  MOV R184, R179 ;  /* 0x000000b300b87202 */ /* 0x000fe40000000f00 */
[----:B------:R-:W-:Y:S06]  /*bb50*/  MOV R179, R165 ;  /* 0x000000a500b37202 */ /* 0x000fec0000000f00 */
[----:B------:R2:W-:Y:S01]  /*bb60*/  MUFU.EX2 R165, R94 ;  /* 0x0000005e00a57308 */ /* 0x0005e20000000800 */
[----:B-1----:R-:W-:Y:S01]  /*bb70*/  LDSM.16.MT88.4 R96, [R224+0x9000] ;  /* 0x00900000e060783b */ /* 0x002fe20000004200 */
[--C-:B--2---:R-:W-:Y:S01]  /*bb80*/  FFMA.FTZ R94, R173, UR4, -R93.reuse ;  /* 0x00000004ad5e7c23 */ /* 0x104fe2000801085d */
[----:B------:R-:W-:Y:S02]  /*bb90*/  MOV R173, R172 ;  /* 0x000000ac00ad7202 */ /* 0x000fe40000000f00 */
[----:B------:R-:W-:Y:S05]  /*bba0*/  MOV R172, R156 ;  /* 0x0000009c00ac7202 */ /* 0x000fea0000000f00 */
[----:B------:R1:W-:Y:S01]  /*bbb0*/  MUFU.EX2 R156, R94 ;  /* 0x0000005e009c7308 */ /* 0x0003e20000000800 */
[----:B------:R-:W-:Y:S01]  /*bbc0*/  MOV R251, R172 ;  /* 0x000000ac00fb7202 */ /* 0x000fe20000000f00 */
[-C--:B---3--:R-:W-:Y:S06]  /*bbd0*/  HMMA.16816.F32.BF16 R36, R76, R84.reuse, R36 ;  /* 0x000000544c24723c */ /* 0x088fec0000041824 */
[C---:B------:R-:W-:Y:S06]  /*bbe0*/  HMMA.16816.F32.BF16 R40, R80.reuse, R84, R40 ;  /* 0x000000545028723c */ /* 0x040fec0000041828 */
[-C--:B------:R-:W-:Y:S05]  /*bbf0*/  HMMA.16816.F32.BF16 R44, R80, R86.reuse, R44 ;  /* 0x00000056502c723c */ /* 0x080fea000004182c */
[--C-:B------:R-:W-:Y:S01]  /*bc00*/  FFMA.FTZ R84, R186, UR4, -R92.reuse ;  /* 0x00000004ba547c23 */ /* 0x100fe2000801085c */
[C---:B------:R-:W-:Y:S03]  /*bc10*/  HMMA.16816.F32.BF16 R48, R76.reuse, R86, R48 ;  /* 0x000000564c30723c */ /* 0x040fe60000041830 */
[----:B------:R2:W-:Y:S02]  /*bc20*/  MUFU.EX2 R186, R84 ;  /* 0x0000005400ba7308 */ /* 0x0005e40000000800 */
[--C-:B-1----:R-:W-:Y:S01]  /*bc30*/  FFMA.FTZ R94, R178, UR4, -R93.reuse ;  /* 0x00000004b25e7c23 */ /* 0x102fe2000801085d */
[-C--:B------:R-:W-:Y:S05]  /*bc40*/  HMMA.16816.F32.BF16 R52, R76, R88.reuse, R52 ;  /* 0x000000584c34723c */ /* 0x080fea0000041834 */
[--C-:B------:R-:W-:Y:S01]  /*bc50*/  FFMA.FTZ R85, R179, UR4, -R93.reuse ;  /* 0x00000004b3557c23 */ /* 0x100fe2000801085d */
[C---:B------:R-:W-:Y:S01]  /*bc60*/  HMMA.16816.F32.BF16 R56, R80.reuse, R88, R56 ;  /* 0x000000585038723c */ /* 0x040fe20000041838 */
[----:B------:R-:W3:Y:S04]  /*bc70*/  LDL.LU R89, [R1+0x44] ;  /* 0x0000440001597983 */ /* 0x000ee80000300800 */
[----:B------:R-:W-:Y:S01]  /*bc80*/  MOV R178, R183 ;  /* 0x000000b700b27202 */ /* 0x000fe20000000f00 */
[-C--:B------:R-:W-:Y:S05]  /*bc90*/  HMMA.16816.F32.BF16 R60, R80, R90.reuse, R60 ;  /* 0x0000005a503c723c */ /* 0x080fea000004183c */
[--C-:B--2---:R-:W-:Y:S01]  /*bca0*/  FFMA.FTZ R84, R185, UR4, -R92.reuse ;  /* 0x00000004b9547c23 */ /* 0x104fe2000801085c */
[----:B------:R-:W-:Y:S03]  /*bcb0*/  HMMA.16816.F32.BF16 R64, R76, R90, R64 ;  /* 0x0000005a4c40723c */ /* 0x000fe60000041840 */
[----:B------:R1:W-:Y:S02]  /*bcc0*/  MUFU.EX2 R187, R84 ;  /* 0x0000005400bb7308 */ /* 0x0003e40000000800 */
[----:B------:R-:W-:Y:S01]  /*bcd0*/  MOV R183, R182 ;  /* 0x000000b600b77202 */ /* 0x000fe20000000f00 */
[--C-:B------:R-:W-:Y:S01]  /*bce0*/  FFMA.FTZ R117, R178, UR4, -R92.reuse ;  /* 0x00000004b2757c23 */ /* 0x100fe2000801085c */
[----:B------:R-:W-:Y:S04]  /*bcf0*/  MOV R182, R181 ;  /* 0x000000b500b67202 */ /* 0x000fe80000000f00 */
[----:B------:R-:W-:Y:S02]  /*bd00*/  MOV R181, R180 ;  /* 0x000000b400b57202 */ /* 0x000fe40000000f00 */
[----:B------:R-:W-:Y:S01]  /*bd10*/  MUFU.EX2 R117, R117 ;  /* 0x0000007500757308 */ /* 0x000fe20000000800 */
[----:B------:R-:W-:Y:S02]  /*bd20*/  MOV R180, R170 ;  /* 0x000000aa00b47202 */ /* 0x000fe40000000f00 */
[----:B------:R-:W-:Y:S02]  /*bd30*/  MOV R170, R168 ;  /* 0x000000a800aa7202 */ /* 0x000fe40000000f00 */
[----:B------:R-:W-:Y:S02]  /*bd40*/  MOV R185, R173 ;  /* 0x000000ad00b97202 */ /* 0x000fe40000000f00 */
[----:B------:R-:W-:Y:S01]  /*bd50*/  MOV R173, R171 ;  /* 0x000000ab00ad7202 */ /* 0x000fe20000000f00 */
[--C-:B-1----:R-:W-:Y:S01]  /*bd60*/  FFMA.FTZ R84, R184, UR4, -R93.reuse ;  /* 0x00000004b8547c23 */ /* 0x102fe2000801085d */
[--C-:B------:R-:W-:Y:S01]  /*bd70*/  FFMA.FTZ R119, R170, UR4, -R92.reuse ;  /* 0x00000004aa777c23 */ /* 0x100fe2000801085c */
[----:B------:R-:W-:Y:S01]  /*bd80*/  MOV R184, R183 ;  /* 0x000000b700b87202 */ /* 0x000fe20000000f00 */
[----:B------:R-:W-:Y:S01]  /*bd90*/  MUFU.EX2 R170, R85 ;  /* 0x0000005500aa7308 */ /* 0x000fe20000000800 */
[----:B------:R-:W-:Y:S01]  /*bda0*/  MOV R183, R181 ;  /* 0x000000b500b77202 */ /* 0x000fe20000000f00 */
[--C-:B------:R-:W-:Y:S01]  /*bdb0*/  FFMA.FTZ R88, R185, UR4, -R93.reuse ;  /* 0x00000004b9587c23 */ /* 0x100fe2000801085d */
[----:B------:R-:W-:Y:S02]  /*bdc0*/  MOV R168, R164 ;  /* 0x000000a400a87202 */ /* 0x000fe40000000f00 */
[----:B------:R-:W-:Y:S01]  /*bdd0*/  MOV R178, R182 ;  /* 0x000000b600b27202 */ /* 0x000fe20000000f00 */
[--C-:B------:R-:W-:Y:S01]  /*bde0*/  FFMA.FTZ R106, R183, UR4, -R93.reuse ;  /* 0x00000004b76a7c23 */ /* 0x100fe2000801085d */
[----:B------:R-:W-:Y:S03]  /*bdf0*/  MOV R181, R175 ;  /* 0x000000af00b57202 */ /* 0x000fe60000000f00 */
[----:B------:R1:W-:Y:S01]  /*be00*/  MUFU.EX2 R171, R84 ;  /* 0x0000005400ab7308 */ /* 0x0003e20000000800 */
[----:B------:R-:W-:Y:S02]  /*be10*/  MOV R182, R180 ;  /* 0x000000b400b67202 */ /* 0x000fe40000000f00 */
[----:B------:R-:W-:Y:S02]  /*be20*/  MOV R175, R138 ;  /* 0x0000008a00af7202 */ /* 0x000fe40000000f00 */
[----:B------:R-:W-:Y:S02]  /*be30*/  MOV R180, R168 ;  /* 0x000000a800b47202 */ /* 0x000fe40000000f00 */
[----:B------:R-:W-:Y:S03]  /*be40*/  MOV R138, R136 ;  /* 0x00000088008a7202 */ /* 0x000fe60000000f00 */
[----:B------:R2:W-:Y:S01]  /*be50*/  MUFU.EX2 R183, R109 ;  /* 0x0000006d00b77308 */ /* 0x0005e20000000800 */
[----:B------:R-:W-:Y:S01]  /*be60*/  MOV R168, R137 ;  /* 0x0000008900a87202 */ /* 0x000fe20000000f00 */
[--C-:B------:R-:W-:Y:S01]  /*be70*/  FFMA.FTZ R136, R121, UR4, -R92.reuse ;  /* 0x0000000479887c23 */ /* 0x100fe2000801085c */
[----:B------:R-:W-:Y:S01]  /*be80*/  MOV R179, R134 ;  /* 0x0000008600b37202 */ /* 0x000fe20000000f00 */
[--C-:B------:R-:W-:Y:S01]  /*be90*/  FFMA.FTZ R134, R120, UR4, -R92.reuse ;  /* 0x0000000478867c23 */ /* 0x100fe2000801085c */
[----:B------:R-:W-:Y:S01]  /*bea0*/  FFMA.FTZ R137, R124, UR4, -R92 ;  /* 0x000000047c897c23 */ /* 0x000fe2000801085c */
[--C-:B------:R-:W-:Y:S01]  /*beb0*/  FFMA.FTZ R121, R138, UR4, -R93.reuse ;  /* 0x000000048a797c23 */ /* 0x100fe2000801085d */
[--C-:B------:R-:W-:Y:S03]  /*bec0*/  FFMA.FTZ R110, R180, UR4, -R93.reuse ;  /* 0x00000004b46e7c23 */ /* 0x100fe6000801085d */
[----:B------:R2:W-:Y:S01]  /*bed0*/  MUFU.EX2 R164, R94 ;  /* 0x0000005e00a47308 */ /* 0x0005e20000000800 */
[----:B-1----:R-:W1:Y:S01]  /*bee0*/  LDSM.16.MT88.4 R84, [R135+0x9000] ;  /* 0x009000008754783b */ /* 0x002e620000004200 */
[--C-:B------:R-:W-:Y:S01]  /*bef0*/  FFMA.FTZ R118, R175, UR4, -R93.reuse ;  /* 0x00000004af767c23 */ /* 0x100fe2000801085d */
[--C-:B------:R-:W-:Y:S01]  /*bf00*/  FFMA.FTZ R120, R168, UR4, -R93.reuse ;  /* 0x00000004a8787c23 */ /* 0x100fe2000801085d */
[--C-:B------:R-:W-:Y:S01]  /*bf10*/  FFMA.FTZ R124, R212, UR4, -R93.reuse ;  /* 0x00000004d47c7c23 */ /* 0x100fe2000801085d */
[--C-:B------:R-:W-:Y:S01]  /*bf20*/  FFMA.FTZ R138, R69, UR4, -R93.reuse ;  /* 0x00000004458a7c23 */ /* 0x100fe2000801085d */
[----:B------:R-:W-:Y:S02]  /*bf30*/  MOV R195, R184 ;  /* 0x000000b800c37202 */ /* 0x000fe40000000f00 */
[----:B------:R-:W-:Y:S01]  /*bf40*/  MOV R194, R178 ;  /* 0x000000b200c27202 */ /* 0x000fe20000000f00 */
[----:B--2---:R-:W-:Y:S01]  /*bf50*/  FFMA.FTZ R109, R70, UR4, -R93 ;  /* 0x00000004466d7c23 */ /* 0x004fe2000801085d */
[----:B------:R-:W-:Y:S01]  /*bf60*/  F2FP.BF16.F32.PACK_AB R76, R227, R229 ;  /* 0x000000e5e34c723e */ /* 0x000fe200000010ff */
[----:B------:R-:W-:Y:S01]  /*bf70*/  MUFU.EX2 R168, R103 ;  /* 0x0000006700a87308 */ /* 0x000fe20000000800 */
[----:B------:R-:W-:Y:S02]  /*bf80*/  F2FP.BF16.F32.PACK_AB R77, R195, R146 ;  /* 0x00000092c34d723e */ /* 0x000fe400000010ff */
[----:B------:R-:W-:Y:S02]  /*bf90*/  F2FP.BF16.F32.PACK_AB R78, R192, R163 ;  /* 0x000000a3c04e723e */ /* 0x000fe400000010ff */
[----:B------:R-:W-:Y:S01]  /*bfa0*/  F2FP.BF16.F32.PACK_AB R79, R179, R194 ;  /* 0x000000c2b34f723e */ /* 0x000fe200000010ff */
[----:B------:R-:W2:Y:S01]  /*bfb0*/  LDSM.16.MT88.4 R92, [R226+0x9000] ;  /* 0x00900000e25c783b */ /* 0x000ea20000004200 */
[----:B------:R-:W-:Y:S03]  /*bfc0*/  MOV R178, R182 ;  /* 0x000000b600b27202 */ /* 0x000fe60000000f00 */
[----:B------:R-:W-:Y:S01]  /*bfd0*/  MUFU.EX2 R172, R88 ;  /* 0x0000005800ac7308 */ /* 0x000fe20000000800 */
[----:B------:R-:W-:Y:S02]  /*bfe0*/  MOV R193, R181 ;  /* 0x000000b500c17202 */ /* 0x000fe40000000f00 */
[----:B------:R-:W-:Y:S02]  /*bff0*/  F2FP.BF16.F32.PACK_AB R80, R162, R228 ;  /* 0x000000e4a250723e */ /* 0x000fe400000010ff */
[----:B------:R-:W-:Y:S02]  /*c000*/  F2FP.BF16.F32.PACK_AB R81, R160, R161 ;  /* 0x000000a1a051723e */ /* 0x000fe400000010ff */
[----:B------:R-:W-:Y:S03]  /*c010*/  F2FP.BF16.F32.PACK_AB R82, R178, R193 ;  /* 0x000000c1b252723e */ /* 0x000fe600000010ff */
[----:B------:R-:W-:Y:S01]  /*c020*/  MUFU.EX2 R175, R108 ;  /* 0x0000006c00af7308 */ /* 0x000fe20000000800 */
[----:B------:R-:W-:Y:S02]  /*c030*/  F2FP.BF16.F32.PACK_AB R83, R177, R151 ;  /* 0x00000097b153723e */ /* 0x000fe400000010ff */
[----:B------:R-:W-:Y:S07]  /*c040*/  MOV R244, R173 ;  /* 0x000000ad00f47202 */ /* 0x000fee0000000f00 */
[----:B------:R-:W-:Y:S01]  /*c050*/  MUFU.EX2 R108, R140 ;  /* 0x0000008c006c7308 */ /* 0x000fe20000000800 */
[-C--:B-1----:R-:W-:Y:S09]  /*c060*/  HMMA.16816.F32.BF16 R4, R76, R84.reuse, R4 ;  /* 0x000000544c04723c */ /* 0x082ff20000041804 */
[----:B------:R-:W-:Y:S01]  /*c070*/  MUFU.EX2 R182, R113 ;  /* 0x0000007100b67308 */ /* 0x000fe20000000800 */
[C---:B------:R-:W-:Y:S09]  /*c080*/  HMMA.16816.F32.BF16 R8, R80.reuse, R84, R8 ;  /* 0x000000545008723c */ /* 0x040ff20000041808 */
[----:B------:R-:W-:Y:S01]  /*c090*/  MUFU.EX2 R185, R116 ;  /* 0x0000007400b97308 */ /* 0x000fe20000000800 */
[-C--:B------:R-:W-:Y:S06]  /*c0a0*/  HMMA.16816.F32.BF16 R12, R80, R86.reuse, R12 ;  /* 0x00000056500c723c */ /* 0x080fec000004180c */
[C---:B------:R-:W-:Y:S01]  /*c0b0*/  HMMA.16816.F32.BF16 R16, R76.reuse, R86, R16 ;  /* 0x000000564c10723c */ /* 0x040fe20000041810 */
[----:B------:R-:W-:Y:S02]  /*c0c0*/  LDSM.16.MT88.4 R84, [R135+0x9800] ;  /* 0x009800008754783b */ /* 0x000fe40000004200 */
[----:B------:R-:W-:Y:S03]  /*c0d0*/  MUFU.EX2 R116, R107 ;  /* 0x0000006b00747308 */ /* 0x000fe60000000800 */
[-C--:B--2---:R-:W-:Y:S07]  /*c0e0*/  HMMA.16816.F32.BF16 R20, R76, R92.reuse, R20 ;  /* 0x0000005c4c14723c */ /* 0x084fee0000041814 */
[----:B------:R-:W-:Y:S01]  /*c0f0*/  MUFU.EX2 R107, R145 ;  /* 0x00000091006b7308 */ /* 0x000fe20000000800 */
[C---:B------:R-:W-:Y:S06]  /*c100*/  HMMA.16816.F32.BF16 R24, R80.reuse, R92, R24 ;  /* 0x0000005c5018723c */ /* 0x040fec0000041818 */
[-C--:B------:R-:W-:Y:S03]  /*c110*/  HMMA.16816.F32.BF16 R28, R80, R94.reuse, R28 ;  /* 0x0000005e501c723c */ /* 0x080fe6000004181c */
[----:B------:R-:W-:Y:S03]  /*c120*/  MUFU.EX2 R181, R114 ;  /* 0x0000007200b57308 */ /* 0x000fe60000000800 */
[C---:B------:R-:W-:Y:S01]  /*c130*/  HMMA.16816.F32.BF16 R32, R76.reuse, R94, R32 ;  /* 0x0000005e4c20723c */ /* 0x040fe20000041820 */
[----:B------:R-:W-:Y:S06]  /*c140*/  LDSM.16.MT88.4 R92, [R224+0x9800] ;  /* 0x00980000e05c783b */ /* 0x000fec0000004200 */
[----:B------:R-:W-:Y:S01]  /*c150*/  MUFU.EX2 R184, R115 ;  /* 0x0000007300b87308 */ /* 0x000fe20000000800 */
[-C--:B------:R-:W-:Y:S09]  /*c160*/  HMMA.16816.F32.BF16 R36, R76, R96.reuse, R36 ;  /* 0x000000604c24723c */ /* 0x080ff20000041824 */
[----:B------:R-:W-:Y:S01]  /*c170*/  MUFU.EX2 R173, R105 ;  /* 0x0000006900ad7308 */ /* 0x000fe20000000800 */
[C---:B------:R-:W-:Y:S06]  /*c180*/  HMMA.16816.F32.BF16 R40, R80.reuse, R96, R40 ;  /* 0x000000605028723c */ /* 0x040fec0000041828 */
[-C--:B------:R-:W-:Y:S03]  /*c190*/  HMMA.16816.F32.BF16 R44, R80, R98.reuse, R44 ;  /* 0x00000062502c723c */ /* 0x080fe6000004182c */
[----:B------:R-:W1:Y:S03]  /*c1a0*/  MUFU.EX2 R105, R143 ;  /* 0x0000008f00697308 */ /* 0x000e660000000800 */
[C---:B------:R-:W-:Y:S01]  /*c1b0*/  HMMA.16816.F32.BF16 R48, R76.reuse, R98, R48 ;  /* 0x000000624c30723c */ /* 0x040fe20000041830 */
[----:B------:R-:W-:Y:S06]  /*c1c0*/  LDSM.16.MT88.4 R96, [R225+0x9800] ;  /* 0x00980000e160783b */ /* 0x000fec0000004200 */
[----:B------:R-:W-:Y:S10]  /*c1d0*/  MUFU.EX2 R180, R106 ;  /* 0x0000006a00b47308 */ /* 0x000ff40000000800 */
[----:B------:R-:W2:Y:S01]  /*c1e0*/  MUFU.EX2 R106, R75 ;  /* 0x0000004b006a7308 */ /* 0x000ea20000000800 */
[----:B-1----:R-:W-:Y:S09]  /*c1f0*/  F2FP.BF16.F32.PACK_AB R199, R104, R105 ;  /* 0x0000006968c7723e */ /* 0x002ff200000010ff */
[----:B------:R-:W-:Y:S10]  /*c200*/  MUFU.EX2 R75, R138 ;  /* 0x0000008a004b7308 */ /* 0x000ff40000000800 */
[----:B------:R-:W-:Y:S01]  /*c210*/  MUFU.EX2 R115, R111 ;  /* 0x0000006f00737308 */ /* 0x000fe20000000800 */
[----:B--2---:R-:W-:Y:S09]  /*c220*/  F2FP.BF16.F32.PACK_AB R198, R106, R107 ;  /* 0x0000006b6ac6723e */ /* 0x004ff200000010ff */
[----:B------:R-:W-:Y:S10]  /*c230*/  MUFU.EX2 R111, R142 ;  /* 0x0000008e006f7308 */ /* 0x000ff40000000800 */
[----:B------:R-:W-:Y:S10]  /*c240*/  MUFU.EX2 R114, R112 ;  /* 0x0000007000727308 */ /* 0x000ff40000000800 */
[----:B------:R-:W1:Y:S01]  /*c250*/  MUFU.EX2 R112, R141 ;  /* 0x0000008d00707308 */ /* 0x000e620000000800 */
[----:B----4-:R-:W-:Y:S09]  /*c260*/  FFMA.FTZ R68, R68, R101, R206 ;  /* 0x0000006544447223 */ /* 0x010ff200000100ce */
[----:B------:R-:W-:Y:S01]  /*c270*/  MUFU.EX2 R113, R110 ;  /* 0x0000006e00717308 */ /* 0x000fe20000000800 */
[----:B------:R-:W-:Y:S01]  /*c280*/  FFMA.FTZ R70, R3, R100, R205 ;  /* 0x0000006403467223 */ /* 0x000fe200000100cd */
[----:B------:R-:W-:Y:S01]  /*c290*/  FADD.FTZ R3, R247, R68 ;  /* 0x00000044f7037221 */ /* 0x000fe20000010000 */
[----:B------:R-:W2:Y:S03]  /*c2a0*/  LDSM.16.MT88.4 R100, [R225+0x9000] ;  /* 0x00900000e164783b */ /* 0x000ea60000004200 */
[----:B------:R-:W-:Y:S04]  /*c2b0*/  FADD.FTZ R3, R220, R3 ;  /* 0x00000003dc037221 */ /* 0x000fe80000010000 */
[----:B------:R-:W4:Y:S01]  /*c2c0*/  MUFU.EX2 R110, R139 ;  /* 0x0000008b006e7308 */ /* 0x000f220000000800 */
[----:B-1----:R-:W-:Y:S01]  /*c2d0*/  F2FP.BF16.F32.PACK_AB R196, R111, R112 ;  /* 0x000000706fc4723e */ /* 0x002fe200000010ff */
[----:B------:R-:W-:Y:S08]  /*c2e0*/  FADD.FTZ R3, R244, R3 ;  /* 0x00000003f4037221 */ /* 0x000ff00000010000 */
[----:B------:R-:W1:Y:S10]  /*c2f0*/  MUFU.EX2 R119, R119 ;  /* 0x0000007700777308 */ /* 0x000e740000000800 */
[----:B------:R-:W-:Y:S01]  /*c300*/  MUFU.EX2 R118, R118 ;  /* 0x0000007600767308 */ /* 0x000fe20000000800 */
[----:B----4-:R-:W-:Y:S09]  /*c310*/  F2FP.BF16.F32.PACK_AB R197, R108, R110 ;  /* 0x0000006e6cc5723e */ /* 0x010ff200000010ff */
[----:B------:R-:W4:Y:S10]  /*c320*/  MUFU.EX2 R120, R120 ;  /* 0x0000007800787308 */ /* 0x000f340000000800 */
[----:B------:R-:W-:Y:S01]  /*c330*/  MUFU.EX2 R121, R121 ;  /* 0x0000007900797308 */ /* 0x000fe20000000800 */
[-C--:B--2---:R-:W-:Y:S09]  /*c340*/  HMMA.16816.F32.BF16 R52, R76, R100.reuse, R52 ;  /* 0x000000644c34723c */ /* 0x084ff20000041834 */
[----:B------:R-:W2:Y:S01]  /*c350*/  MUFU.EX2 R124, R124 ;  /* 0x0000007c007c7308 */ /* 0x000ea20000000800 */
[C---:B------:R-:W-:Y:S06]  /*c360*/  HMMA.16816.F32.BF16 R56, R80.reuse, R100, R56 ;  /* 0x000000645038723c */ /* 0x040fec0000041838 */
[-C--:B------:R-:W-:Y:S06]  /*c370*/  HMMA.16816.F32.BF16 R60, R80, R102.reuse, R60 ;  /* 0x00000066503c723c */ /* 0x080fec000004183c */
[----:B------:R-:W-:Y:S01]  /*c380*/  HMMA.16816.F32.BF16 R64, R76, R102, R64 ;  /* 0x000000664c40723c */ /* 0x000fe20000041840 */
[----:B------:R-:W-:Y:S04]  /*c390*/  LDSM.16.MT88.4 R100, [R225+0xa000] ;  /* 0x00a00000e164783b */ /* 0x000fe80000004200 */
[----:B------:R-:W-:Y:S02]  /*c3a0*/  F2FP.BF16.F32.PACK_AB R80, R203, R149 ;  /* 0x00000095cb50723e */ /* 0x000fe400000010ff */
[----:B------:R-:W-:Y:S04]  /*c3b0*/  F2FP.BF16.F32.PACK_AB R76, R245, R176 ;  /* 0x000000b0f54c723e */ /* 0x000fe800000010ff */
[----:B------:R-:W-:Y:S02]  /*c3c0*/  F2FP.BF16.F32.PACK_AB R77, R248, R150 ;  /* 0x00000096f84d723e */ /* 0x000fe400000010ff */
[----:B------:R-:W-:Y:S01]  /*c3d0*/  F2FP.BF16.F32.PACK_AB R78, R210, R211 ;  /* 0x000000d3d24e723e */ /* 0x000fe200000010ff */
[----:B---3--:R-:W-:Y:S01]  /*c3e0*/  FFMA.FTZ R69, R2, R89, R204 ;  /* 0x0000005902457223 */ /* 0x008fe200000100cc */
[----:B------:R-:W-:Y:S01]  /*c3f0*/  F2FP.BF16.F32.PACK_AB R79, R208, R209 ;  /* 0x000000d1d04f723e */ /* 0x000fe200000010ff */
[----:B------:R-:W3:Y:S01]  /*c400*/  LDL.LU R2, [R1+0x4c] ;  /* 0x00004c0001027983 */ /* 0x000ee20000300800 */
[----:B------:R-:W-:Y:S01]  /*c410*/  F2FP.BF16.F32.PACK_AB R81, R155, R148 ;  /* 0x000000949b51723e */ /* 0x000fe200000010ff */
[----:B------:R-:W-:Y:S01]  /*c420*/  FADD.FTZ R68, R214, R69 ;  /* 0x00000045d6447221 */ /* 0x000fe20000010000 */
[----:B------:R-:W-:Y:S01]  /*c430*/  F2FP.BF16.F32.PACK_AB R82, R153, R154 ;  /* 0x0000009a9952723e */ /* 0x000fe200000010ff */
[----:B------:R-:W1:Y:S01]  /*c440*/  LDSM.16.MT88.4 R88, [R226+0x9800] ;  /* 0x00980000e258783b */ /* 0x000e620000004200 */
[----:B------:R-:W-:Y:S01]  /*c450*/  F2FP.BF16.F32.PACK_AB R83, R159, R152 ;  /* 0x000000989f53723e */ /* 0x000fe200000010ff */
[-C--:B------:R-:W-:Y:S03]  /*c460*/  HMMA.16816.F32.BF16 R4, R76, R84.reuse, R4 ;  /* 0x000000544c04723c */ /* 0x080fe60000041804 */
[----:B------:R-:W-:Y:S03]  /*c470*/  FADD.FTZ R68, R219, R68 ;  /* 0x00000044db447221 */ /* 0x000fe60000010000 */
        /* <DEDUP_REMOVED lines=9> */
[-C--:B------:R-:W-:Y:S06]  /*c510*/  HMMA.16816.F32.BF16 R36, R76, R92.reuse, R36 ;  /* 0x0000005c4c24723c */ /* 0x080fec0000041824 */
        /* <DEDUP_REMOVED lines=8> */
[----:B------:R-:W-:Y:S04]  /*c5a0*/  LDSM.16.MT88.4 R96, [R225+0xa800] ;  /* 0x00a80000e160783b */ /* 0x000fe80000004200 */
        /* <DEDUP_REMOVED lines=47> */
[C---:B------:R-:W-:Y:S05]  /*c8a0*/  HMMA.16816.F32.BF16 R40, R80.reuse, R92, R40 ;  /* 0x0000005c5028723c */ /* 0x040fea0000041828 */
[----:B---3--:R-:W-:Y:S01]  /*c8b0*/  FFMA.FTZ R0, R0, R2, R207 ;  /* 0x0000000200007223 */ /* 0x008fe200000100cf */
[-C--:B------:R-:W-:Y:S05]  /*c8c0*/  HMMA.16816.F32.BF16 R44, R80, R94.reuse, R44 ;  /* 0x0000005e502c723c */ /* 0x080fea000004182c */
[----:B------:R-:W-:Y:S01]  /*c8d0*/  FADD.FTZ R2, R250, R70 ;  /* 0x00000046fa027221 */ /* 0x000fe20000010000 */
[C---:B------:R-:W-:Y:S01]  /*c8e0*/  HMMA.16816.F32.BF16 R48, R76.reuse, R94, R48 ;  /* 0x0000005e4c30723c */ /* 0x040fe20000041830 */
[----:B------:R-:W2:Y:S04]  /*c8f0*/  LDSM.16.MT88.4 R92, [R224+0xb000] ;  /* 0x00b00000e05c783b */ /* 0x000ea80000004200 */
[----:B------:R-:W-:Y:S01]  /*c900*/  FADD.FTZ R0, R213, R0 ;  /* 0x00000000d5007221 */ /* 0x000fe20000010000 */
[-C--:B------:R-:W-:Y:S05]  /*c910*/  HMMA.16816.F32.BF16 R52, R76, R96.reuse, R52 ;  /* 0x000000604c34723c */ /* 0x080fea0000041834 */
[----:B------:R-:W-:Y:S01]  /*c920*/  FADD.FTZ R2, R215, R2 ;  /* 0x00000002d7027221 */ /* 0x000fe20000010000 */
[C---:B------:R-:W-:Y:S01]  /*c930*/  HMMA.16816.F32.BF16 R56, R80.reuse, R96, R56 ;  /* 0x000000605038723c */ /* 0x040fe20000041838 */
[----:B------:R-:W-:Y:S04]  /*c940*/  MUFU.EX2 R97, R136 ;  /* 0x0000008800617308 */ /* 0x000fe80000000800 */
[----:B------:R-:W-:Y:S01]  /*c950*/  FADD.FTZ R70, R249, R68 ;  /* 0x00000044f9467221 */ /* 0x000fe20000010000 */
[-C--:B------:R-:W-:Y:S05]  /*c960*/  HMMA.16816.F32.BF16 R60, R80, R98.reuse, R60 ;  /* 0x00000062503c723c */ /* 0x080fea000004183c */
[----:B------:R-:W-:Y:S01]  /*c970*/  MUFU.EX2 R96, R122 ;  /* 0x0000007a00607308 */ /* 0x000fe20000000800 */
[----:B------:R-:W-:Y:S01]  /*c980*/  FADD.FTZ R0, R218, R0 ;  /* 0x00000000da007221 */ /* 0x000fe20000010000 */
[----:B------:R-:W-:Y:S04]  /*c990*/  HMMA.16816.F32.BF16 R64, R76, R98, R64 ;  /* 0x000000624c40723c */ /* 0x000fe80000041840 */
[----:B------:R-:W-:Y:S01]  /*c9a0*/  FADD.FTZ R2, R251, R2 ;  /* 0x00000002fb027221 */ /* 0x000fe20000010000 */
[----:B------:R-:W-:Y:S01]  /*c9b0*/  FADD.FTZ R68, R243, R3 ;  /* 0x00000003f3447221 */ /* 0x000fe20000010000 */
[----:B------:R-:W-:Y:S01]  /*c9c0*/  FADD.FTZ R0, R246, R0 ;  /* 0x00000000f6007221 */ /* 0x000fe20000010000 */
[----:B------:R-:W-:Y:S01]  /*c9d0*/  FADD.FTZ R3, R252, R70 ;  /* 0x00000046fc037221 */ /* 0x000fe20000010000 */
[----:B------:R-:W3:Y:S03]  /*c9e0*/  MUFU.EX2 R98, R134 ;  /* 0x0000008600627308 */ /* 0x000ee60000000800 */
[----:B------:R-:W-:Y:S01]  /*c9f0*/  FADD.FTZ R68, R240, R68 ;  /* 0x00000044f0447221 */ /* 0x000fe20000010000 */
[----:B------:R-:W-:Y:S01]  /*ca00*/  FADD.FTZ R69, R223, R2 ;  /* 0x00000002df457221 */ /* 0x000fe20000010000 */
[----:B------:R1:W5:Y:S01]  /*ca10*/  LDL.LU R240, [R1+0xac] ;  /* 0x0000ac0001f07983 */ /* 0x0003620000300800 */
[----:B------:R-:W-:Y:S01]  /*ca20*/  FADD.FTZ R2, R221, R0 ;  /* 0x00000000dd027221 */ /* 0x000fe20000010000 */
        /* <DEDUP_REMOVED lines=20> */
[----:B------:R-:W-:Y:S01]  /*cb70*/  F2FP.BF16.F32.PACK_AB R76, R129, R128 ;  /* 0x00000080814c723e */ /* 0x000fe200000010ff */
[----:B------:R-:W-:Y:S01]  /*cb80*/  FADD.FTZ R0, R161, R0 ;  /* 0x00000000a1007221 */ /* 0x000fe20000010000 */
[----:B------:R-:W-:Y:S01]  /*cb90*/  F2FP.BF16.F32.PACK_AB R77, R200, R201 ;  /* 0x000000c9c84d723e */ /* 0x000fe200000010ff */
        /* <DEDUP_REMOVED lines=10> */
[-C--:B----4-:R-:W-:Y:S02]  /*cc40*/  HMMA.16816.F32.BF16 R4, R76, R84.reuse, R4 ;  /* 0x000000544c04723c */ /* 0x090fe40000041804 */
[----:B------:R4:W5:Y:S01]  /*cc50*/  LDL.LU R231, [R1+0x88] ;  /* 0x0000880001e77983 */ /* 0x0009620000300800 */
[----:B------:R-:W-:Y:S01]  /*cc60*/  F2FP.BF16.F32.PACK_AB R83, R124, R121 ;  /* 0x000000797c53723e */ /* 0x000fe200000010ff */
[----:B------:R-:W-:Y:S01]  /*cc70*/  FADD.FTZ R3, R163, R3 ;  /* 0x00000003a3037221 */ /* 0x000fe20000010000 */
[----:B------:R-:W-:Y:S01]  /*cc80*/  MOV R251, R147 ;  /* 0x0000009300fb7202 */ /* 0x000fe20000000f00 */
[----:B------:R4:W5:Y:S01]  /*cc90*/  LDL.LU R230, [R1+0x84] ;  /* 0x0000840001e67983 */ /* 0x0009620000300800 */
[----:B------:R-:W-:Y:S01]  /*cca0*/  FADD.FTZ R69, R195, R69 ;  /* 0x00000045c3457221 */ /* 0x000fe20000010000 */
[----:B------:R-:W-:Y:S02]  /*ccb0*/  FADD.FTZ R70, R192, R3 ;  /* 0x00000003c0467221 */ /* 0x000fe40000010000 */
[C---:B------:R-:W-:Y:S01]  /*ccc0*/  HMMA.16816.F32.BF16 R8, R80.reuse, R84, R8 ;  /* 0x000000545008723c */ /* 0x040fe20000041808 */
[----:B------:R4:W5:Y:S01]  /*ccd0*/  LDL.LU R229, [R1+0x80] ;  /* 0x0000800001e57983 */ /* 0x0009620000300800 */
[----:B------:R-:W-:Y:S02]  /*cce0*/  MUFU.EX2 R85, R125 ;  /* 0x0000007d00557308 */ /* 0x000fe40000000800 */
[----:B------:R-:W-:Y:S01]  /*ccf0*/  IADD3 R251, R251, -0x1, RZ ;  /* 0xfffffffffbfb7810 */ /* 0x000fe20007ffe0ff */
[----:B------:R4:W5:Y:S01]  /*cd00*/  LDL.LU R228, [R1+0x7c] ;  /* 0x00007c0001e47983 */ /* 0x0009620000300800 */
[-C--:B------:R-:W-:Y:S03]  /*cd10*/  HMMA.16816.F32.BF16 R12, R80, R86.reuse, R12 ;  /* 0x00000056500c723c */ /* 0x080fe6000004180c */
[----:B------:R4:W5:Y:S03]  /*cd20*/  LDL.LU R227, [R1+0x78] ;  /* 0x0000780001e37983 */ /* 0x0009660000300800 */
[----:B------:R-:W-:Y:S01]  /*cd30*/  MUFU.EX2 R84, R109 ;  /* 0x0000006d00547308 */ /* 0x000fe20000000800 */
[----:B------:R-:W-:Y:S01]  /*cd40*/  FADD.FTZ R0, R194, R69 ;  /* 0x00000045c2007221 */ /* 0x000fe20000010000 */
[C---:B------:R-:W-:Y:S01]  /*cd50*/  HMMA.16816.F32.BF16 R16, R76.reuse, R86, R16 ;  /* 0x000000564c10723c */ /* 0x040fe20000041810 */
[----:B------:R-:W4:Y:S03]  /*cd60*/  LDSM.16.MT88.4 R144, [R135+0xb800] ;  /* 0x00b800008790783b */ /* 0x000f260000004200 */
[----:B------:R-:W-:Y:S02]  /*cd70*/  FADD.FTZ R0, R179, R0 ;  /* 0x00000000b3007221 */ /* 0x000fe40000010000 */
[-C--:B-1----:R-:W-:Y:S02]  /*cd80*/  HMMA.16816.F32.BF16 R20, R76, R88.reuse, R20 ;  /* 0x000000584c14723c */ /* 0x082fe40000041814 */
[----:B------:R-:W1:Y:S01]  /*cd90*/  MUFU.EX2 R87, R123 ;  /* 0x0000007b00577308 */ /* 0x000e620000000800 */
[----:B------:R-:W4:Y:S02]  /*cda0*/  LDSM.16.MT88.4 R160, [R226+0xb800] ;  /* 0x00b80000e2a0783b */ /* 0x000f240000004200 */
[----:B------:R-:W-:Y:S01]  /*cdb0*/  FADD.FTZ R69, R193, R68 ;  /* 0x00000044c1457221 */ /* 0x000fe20000010000 */
[C---:B------:R-:W-:Y:S06]  /*cdc0*/  HMMA.16816.F32.BF16 R24, R80.reuse, R88, R24 ;  /* 0x000000585018723c */ /* 0x040fec0000041818 */
[----:B------:R-:W1:Y:S01]  /*cdd0*/  MUFU.EX2 R86, R137 ;  /* 0x0000008900567308 */ /* 0x000e620000000800 */
[----:B------:R-:W-:Y:S01]  /*cde0*/  FADD.FTZ R68, R151, R2 ;  /* 0x0000000297447221 */ /* 0x000fe20000010000 */
[-C--:B------:R-:W-:Y:S03]  /*cdf0*/  HMMA.16816.F32.BF16 R28, R80, R90.reuse, R28 ;  /* 0x0000005a501c723c */ /* 0x080fe6000004181c */
[----:B------:R-:W-:Y:S03]  /*ce00*/  FADD.FTZ R2, R178, R69 ;  /* 0x00000045b2027221 */ /* 0x000fe60000010000 */
[C---:B------:R-:W-:Y:S05]  /*ce10*/  HMMA.16816.F32.BF16 R32, R76.reuse, R90, R32 ;  /* 0x0000005a4c20723c */ /* 0x040fea0000041820 */
[----:B------:R-:W-:Y:S01]  /*ce20*/  FADD.FTZ R3, R177, R68 ;  /* 0x00000044b1037221 */ /* 0x000fe20000010000 */
[-C--:B--2---:R-:W-:Y:S05]  /*ce30*/  HMMA.16816.F32.BF16 R36, R76, R92.reuse, R36 ;  /* 0x0000005c4c24723c */ /* 0x084fea0000041824 */
[----:B---3--:R-:W-:Y:S01]  /*ce40*/  F2FP.BF16.F32.PACK_AB R192, R97, R98 ;  /* 0x0000006261c0723e */ /* 0x008fe200000010ff */
[C---:B------:R-:W-:Y:S05]  /*ce50*/  HMMA.16816.F32.BF16 R40, R80.reuse, R92, R40 ;  /* 0x0000005c5028723c */ /* 0x040fea0000041828 */
[----:B-1----:R-:W-:Y:S01]  /*ce60*/  F2FP.BF16.F32.PACK_AB R193, R87, R96 ;  /* 0x0000006057c1723e */ /* 0x002fe200000010ff */
[-C--:B------:R-:W-:Y:S05]  /*ce70*/  HMMA.16816.F32.BF16 R44, R80, R94.reuse, R44 ;  /* 0x0000005e502c723c */ /* 0x080fea000004182c */
[----:B------:R-:W-:Y:S01]  /*ce80*/  F2FP.BF16.F32.PACK_AB R194, R85, R86 ;  /* 0x0000005655c2723e */ /* 0x000fe200000010ff */
[C---:B------:R-:W-:Y:S05]  /*ce90*/  HMMA.16816.F32.BF16 R48, R76.reuse, R94, R48 ;  /* 0x0000005e4c30723c */ /* 0x040fea0000041830 */
[----:B------:R-:W-:Y:S01]  /*cea0*/  F2FP.BF16.F32.PACK_AB R195, R75, R84 ;  /* 0x000000544bc3723e */ /* 0x000fe200000010ff */
[-C--:B------:R-:W-:Y:S05]  /*ceb0*/  HMMA.16816.F32.BF16 R52, R76, R100.reuse, R52 ;  /* 0x000000644c34723c */ /* 0x080fea0000041834 */
[----:B------:R-:W-:Y:S01]  /*cec0*/  FADD.FTZ R0, R150, R0 ;  /* 0x0000000096007221 */ /* 0x000fe20000010000 */
[C---:B------:R-:W-:Y:S05]  /*ced0*/  HMMA.16816.F32.BF16 R56, R80.reuse, R100, R56 ;  /* 0x000000645038723c */ /* 0x040fea0000041838 */
[----:B------:R-:W-:Y:S01]  /*cee0*/  FADD.FTZ R0, R248, R0 ;  /* 0x00000000f8007221 */ /* 0x000fe20000010000 */
[-C--:B------:R-:W-:Y:S05]  /*cef0*/  HMMA.16816.F32.BF16 R60, R80, R102.reuse, R60 ;  /* 0x00000066503c723c */ /* 0x080fea000004183c */
[----:B------:R-:W-:Y:S01]  /*cf00*/  FADD.FTZ R2, R149, R2 ;  /* 0x0000000295027221 */ /* 0x000fe20000010000 */
[----:B------:R-:W-:Y:S05]  /*cf10*/  HMMA.16816.F32.BF16 R64, R76, R102, R64 ;  /* 0x000000664c40723c */ /* 0x000fea0000041840 */
[----:B------:R-:W-:Y:S01]  /*cf20*/  FADD.FTZ R2, R203, R2 ;  /* 0x00000002cb027221 */ /* 0x000fe20000010000 */
[-C--:B----4-:R-:W-:Y:S05]  /*cf30*/  HMMA.16816.F32.BF16 R140, R196, R144.reuse, R4 ;  /* 0x00000090c48c723c */ /* 0x090fea0000041804 */
[----:B------:R-:W-:Y:S01]  /*cf40*/  FADD.FTZ R3, R148, R3 ;  /* 0x0000000394037221 */ /* 0x000fe20000010000 */
[C---:B------:R-:W-:Y:S05]  /*cf50*/  HMMA.16816.F32.BF16 R136, R192.reuse, R144, R8 ;  /* 0x00000090c088723c */ /* 0x040fea0000041808 */
[----:B------:R-:W-:Y:S01]  /*cf60*/  FADD.FTZ R4, R176, R70 ;  /* 0x00000046b0047221 */ /* 0x000fe20000010000 */
[-C--:B------:R-:W-:Y:S01]  /*cf70*/  HMMA.16816.F32.BF16 R148, R192, R146.reuse, R12 ;  /* 0x00000092c094723c */ /* 0x080fe2000004180c */
[----:B------:R-:W1:Y:S04]  /*cf80*/  LDSM.16.MT88.4 R176, [R224+0xb800] ;  /* 0x00b80000e0b0783b */ /* 0x000e680000004200 */
        /* <DEDUP_REMOVED lines=16> */
[----:B------:R-:W2:Y:S01]  /*d090*/  LDSM.16.MT88.4 R4, [R225+0xb800] ;  /* 0x00b80000e104783b */ /* 0x000ea20000004200 */
        /* <DEDUP_REMOVED lines=18> */
[-C--:B-1----:R-:W-:Y:S03]  /*d1c0*/  HMMA.16816.F32.BF16 R168, R196, R176.reuse, R36 ;  /* 0x000000b0c4a8723c */ /* 0x082fe60000041824 */
        /* <DEDUP_REMOVED lines=14> */
[-C--:B--2---:R-:W-:Y:S05]  /*d2b0*/  HMMA.16816.F32.BF16 R188, R196, R4.reuse, R52 ;  /* 0x00000004c4bc723c */ /* 0x084fea0000041834 */
[----:B------:R-:W-:Y:S01]  /*d2c0*/  FADD.FTZ R3, R118, R3 ;  /* 0x0000000376037221 */ /* 0x000fe20000010000 */
[C---:B------:R-:W-:Y:S05]  /*d2d0*/  HMMA.16816.F32.BF16 R184, R192.reuse, R4, R56 ;  /* 0x00000004c0b8723c */ /* 0x040fea0000041838 */
[----:B------:R-:W-:Y:S01]  /*d2e0*/  FADD.FTZ R8, R116, R8 ;  /* 0x0000000874087221 */ /* 0x000fe20000010000 */
[----:B------:R-:W-:Y:S01]  /*d2f0*/  FADD.FTZ R10, R128, R0 ;  /* 0x00000000800a7221 */ /* 0x000fe20000010000 */
[----:B------:R-:W-:Y:S01]  /*d300*/  FADD.FTZ R0, R201, R9 ;  /* 0x00000009c9007221 */ /* 0x000fe20000010000 */
[----:B------:R-:W-:Y:S01]  /*d310*/  MOV R134, R71 ;  /* 0x0000004700867202 */ /* 0x000fe20000000f00 */
        /* <DEDUP_REMOVED lines=34> */
[----:B------:R-:W-:Y:S04]  /*d540*/  STL [R1+0x3c], R5 ;  /* 0x00003c0501007387 */ /* 0x000fe80000100800 */
[----:B------:R1:W-:Y:S04]  /*d550*/  STL [R1+0x40], R3 ;  /* 0x0000400301007387 */ /* 0x0003e80000100800 */
[----:B------:R2:W-:Y:S04]  /*d560*/  STL [R1+0x44], R2 ;  /* 0x0000440201007387 */ /* 0x0005e80000100800 */
[----:B------:R2:W-:Y:S04]  /*d570*/  STL [R1+0x4c], R0 ;  /* 0x00004c0001007387 */ /* 0x0005e80000100800 */
[----:B------:R2:W-:Y:S01]  /*d580*/  STL [R1+0x34], R251 ;  /* 0x000034fb01007387 */ /* 0x0005e20000100800 */
[----:B-1----:R-:W-:Y:S01]  /*d590*/  MOV R3, R74 ;  /* 0x0000004a00037202 */ /* 0x002fe20000000f00 */
[----:B------:R-:W-:Y:S06]  /*d5a0*/  @P0 BRA `(.L_x_128) ;  /* 0xffffff9c00b40947 */ /* 0x000fec000383ffff */
.L_x_127:
[----:B------:R-:W2:Y:S04]  /*d5b0*/  LDL.LU R5, [R1+0x3c] ;  /* 0x00003c0001057983 */ /* 0x000ea80000300800 */
[----:B------:R-:W3:Y:S04]  /*d5c0*/  LDL.LU R8, [R1+0x40] ;  /* 0x0000400001087983 */ /* 0x000ee80000300800 */
[----:B------:R-:W4:Y:S04]  /*d5d0*/  LDL.LU R7, [R1+0x44] ;  /* 0x0000440001077983 */ /* 0x000f280000300800 */
[----:B------:R-:W4:Y:S01]  /*d5e0*/  LDL.LU R4, [R1+0x4c] ;  /* 0x00004c0001047983 */ /* 0x000f220000300800 */
[----:B------:R-:W1:Y:S01]  /*d5f0*/  S2UR UR4, SR_CgaCtaId ;  /* 0x00000000000479c3 */ /* 0x000e620000008800 */
[----:B------:R-:W-:Y:S01]  /*d600*/  UMOV UR5, 0x400 ;  /* 0x0000040000057882 */ /* 0x000fe20000000000 */
[----:B------:R-:W-:Y:S01]  /*d610*/  BSSY B0, `(.L_x_131) ;  /* 0x000012f000007945 */ /* 0x000fe20003800000 */
[----:B------:R-:W4:Y:S01]  /*d620*/  S2R R44, SR_TID.X ;  /* 0x00000000002c7919 */ /* 0x000f220000002100 */
[----:B------:R-:W1:Y:S02]  /*d630*/  S2R R45, SR_TID.X ;  /* 0x00000000002d7919 */ /* 0x000e640000002100 */
[----:B-1----:R-:W-:-:S03]  /*d640*/  ULEA UR4, UR4, UR5, 0x18 ;  /* 0x0000000504047291 */ /* 0x002fc6000f8ec03f */
[----:B------:R-:W-:Y:S01]  /*d650*/  ULDC.U8 UR5, c[0x0][0x3d9] ;  /* 0x0000f64000057ab9 */ /* 0x000fe20000000000 */
[----:B------:R-:W-:-:S04]  /*d660*/  SHF.R.S32.HI R30, RZ, 0x1f, R45 ;  /* 0x0000001fff1e7819 */ /* 0x000fc8000001142d */
[----:B------:R-:W-:Y:S01]  /*d670*/  LEA.HI R46, R30, R45, RZ, 0x3 ;  /* 0x0000002d1e2e7211 */ /* 0x000fe200078f18ff */
[----:B--2---:R-:W1:Y:S04]  /*d680*/  SHFL.BFLY PT, R0, R5, 0x2, 0x1f ;  /* 0x0c401f0005007f89 */ /* 0x004e6800000e0000 */
[----:B---3--:R-:W2:Y:S04]  /*d690*/  SHFL.BFLY PT, R3, R8, 0x2, 0x1f ;  /* 0x0c401f0008037f89 */ /* 0x008ea800000e0000 */
[----:B----4-:R-:W3:Y:S01]  /*d6a0*/  SHFL.BFLY PT, R2, R7, 0x2, 0x1f ;  /* 0x0c401f0007027f89 */ /* 0x010ee200000e0000 */
[----:B-1----:R-:W-:-:S03]  /*d6b0*/  FADD.FTZ R0, R0, R5 ;  /* 0x0000000500007221 */ /* 0x002fc60000010000 */
[----:B------:R-:W1:Y:S01]  /*d6c0*/  SHFL.BFLY PT, R5, R4, 0x2, 0x1f ;  /* 0x0c401f0004057f89 */ /* 0x000e6200000e0000 */
[----:B--2---:R-:W-:Y:S01]  /*d6d0*/  FADD.FTZ R3, R3, R8 ;  /* 0x0000000803037221 */ /* 0x004fe20000010000 */
[----:B------:R-:W-:Y:S02]  /*d6e0*/  SHF.R.S32.HI R8, RZ, 0x1f, R44 ;  /* 0x0000001fff087819 */ /* 0x000fe4000001142c */
[----:B------:R-:W2:Y:S01]  /*d6f0*/  SHFL.BFLY PT, R6, R0, 0x1, 0x1f ;  /* 0x0c201f0000067f89 */ /* 0x000ea200000e0000 */
[----:B---3--:R-:W-:-:S03]  /*d700*/  FADD.FTZ R2, R2, R7 ;  /* 0x0000000702027221 */ /* 0x008fc60000010000 */
[----:B------:R-:W3:Y:S01]  /*d710*/  SHFL.BFLY PT, R7, R3, 0x1, 0x1f ;  /* 0x0c201f0003077f89 */ /* 0x000ee200000e0000 */
[----:B-1----:R-:W-:-:S03]  /*d720*/  FADD.FTZ R5, R5, R4 ;  /* 0x0000000405057221 */ /* 0x002fc60000010000 */
[----:B------:R-:W1:Y:S01]  /*d730*/  SHFL.BFLY PT, R4, R2, 0x1, 0x1f ;  /* 0x0c201f0002047f89 */ /* 0x000e6200000e0000 */
[----:B--2---:R-:W-:Y:S01]  /*d740*/  FADD.FTZ R40, R0, R6 ;  /* 0x0000000600287221 */ /* 0x004fe20000010000 */
[----:B------:R-:W-:Y:S02]  /*d750*/  MOV R0, 0x3f800000 ;  /* 0x3f80000000007802 */ /* 0x000fe40000000f00 */
[----:B------:R-:W2:Y:S01]  /*d760*/  SHFL.BFLY PT, R6, R5, 0x1, 0x1f ;  /* 0x0c201f0005067f89 */ /* 0x000ea200000e0000 */
[----:B---3--:R-:W-:Y:S01]  /*d770*/  FADD.FTZ R41, R3, R7 ;  /* 0x0000000703297221 */ /* 0x008fe20000010000 */
[----:B------:R-:W-:Y:S02]  /*d780*/  FSETP.NE.FTZ.AND P6, PT, R40, RZ, PT ;  /* 0x000000ff2800720b */ /* 0x000fe40003fd5000 */
[----:B------:R-:W-:Y:S02]  /*d790*/  LEA.HI R3, R8, R44, RZ, 0x5 ;  /* 0x0000002c08037211 */ /* 0x000fe400078f28ff */
[----:B------:R-:W-:-:S09]  /*d7a0*/  FSETP.NE.FTZ.AND P5, PT, R41, RZ, PT ;  /* 0x000000ff2900720b */ /* 0x000fd20003fb5000 */
[----:B------:R-:W3:Y:S01]  /*d7b0*/  @P6 MUFU.RCP R0, R40 ;  /* 0x0000002800006308 */ /* 0x000ee20000001000 */
[----:B-1----:R-:W-:Y:S01]  /*d7c0*/  FADD.FTZ R42, R2, R4 ;  /* 0x00000004022a7221 */ /* 0x002fe20000010000 */
[----:B------:R-:W-:Y:S01]  /*d7d0*/  LOP3.LUT R2, R3, 0xffffffe0, RZ, 0xc0, !PT ;  /* 0xffffffe003027812 */ /* 0x000fe200078ec0ff */
[----:B------:R-:W-:Y:S01]  /*d7e0*/  IMAD.MOV.U32 R3, RZ, RZ, 0x3f800000 ;  /* 0x3f800000ff037424 */ /* 0x000fe200078e00ff */
[----:B------:R-:W-:Y:S01]  /*d7f0*/  LEA.HI R4, R30, R45, RZ, 0x2 ;  /* 0x0000002d1e047211 */ /* 0x000fe200078f10ff */
[----:B--2---:R-:W-:Y:S01]  /*d800*/  FADD.FTZ R43, R5, R6 ;  /* 0x00000006052b7221 */ /* 0x004fe20000010000 */
[----:B------:R-:W-:Y:S02]  /*d810*/  FSETP.NE.FTZ.AND P4, PT, R42, RZ, PT ;  /* 0x000000ff2a00720b */ /* 0x000fe40003f95000 */
[----:B------:R-:W-:Y:S01]  /*d820*/  IADD3 R44, -R2, R44, RZ ;  /* 0x0000002c022c7210 */ /* 0x000fe20007ffe1ff */
[----:B------:R-:W1:Y:S01]  /*d830*/  @P5 MUFU.RCP R3, R41 ;  /* 0x0000002900035308 */ /* 0x000e620000001000 */
[----:B------:R-:W-:-:S02]  /*d840*/  LOP3.LUT R5, R4, 0x3ffffffc, RZ, 0xc0, !PT ;  /* 0x3ffffffc04057812 */ /* 0x000fc400078ec0ff */
[----:B------:R-:W-:Y:S02]  /*d850*/  LOP3.LUT R2, R46, 0xfffffff8, RZ, 0xc0, !PT ;  /* 0xfffffff82e027812 */ /* 0x000fe400078ec0ff */
[-C--:B------:R-:W-:Y:S01]  /*d860*/  LEA.HI R30, R30, R45.reuse, RZ, 0x5 ;  /* 0x0000002d1e1e7211 */ /* 0x080fe200078f28ff */
[C---:B---3--:R-:W-:Y:S01]  /*d870*/  FMUL.FTZ R140, R0.reuse, R140 ;  /* 0x0000008c008c7220 */ /* 0x048fe20000410000 */
[----:B------:R-:W-:Y:S01]  /*d880*/  IADD3 R28, -R5, R45, RZ ;  /* 0x0000002d051c7210 */ /* 0x000fe20007ffe1ff */
[----:B------:R-:W-:Y:S01]  /*d890*/  FMUL.FTZ R7, R0, R141 ;  /* 0x0000008d00077220 */ /* 0x000fe20000410000 */
[----:B------:R-:W-:Y:S01]  /*d8a0*/  IADD3 R45, -R2, R45, RZ ;  /* 0x0000002d022d7210 */ /* 0x000fe20007ffe1ff */
[----:B------:R-:W-:Y:S01]  /*d8b0*/  IMAD.MOV.U32 R2, RZ, RZ, 0x3f800000 ;  /* 0x3f800000ff027424 */ /* 0x000fe200078e00ff */
[----:B------:R-:W-:Y:S01]  /*d8c0*/  FSETP.NE.FTZ.AND P3, PT, R43, RZ, PT ;  /* 0x000000ff2b00720b */ /* 0x000fe20003f75000 */
[C---:B------:R-:W-:Y:S01]  /*d8d0*/  FMUL.FTZ R144, R0.reuse, R144 ;  /* 0x0000009000907220 */ /* 0x040fe20000410000 */
        /* <DEDUP_REMOVED lines=69> */
[----:B------:R-:W-:Y:S02]  /*dd30*/  SHF.R.S32.HI R30, RZ, 0x5, R30 ;  /* 0x00000005ff1e7819 */ /* 0x000fe4000001141e */
[C---:B------:R-:W-:Y:S01]  /*dd40*/  LOP3.LUT R8, R0.reuse, 0x1, RZ, 0xc0, !PT ;  /* 0x0000000100087812 */ /* 0x040fe200078ec0ff */
[----:B------:R-:W-:Y:S01]  /*dd50*/  IMAD.SHL.U32 R2, R0, 0x40, RZ ;  /* 0x0000004000027824 */ /* 0x000fe200078e00ff */
[----:B------:R-:W-:Y:S02]  /*dd60*/  LEA R3, R30, R28, 0x9 ;  /* 0x0000001c1e037211 */ /* 0x000fe400078e48ff */
        /* <DEDUP_REMOVED lines=10> */
[----:B------:R-:W-:Y:S02]  /*de10*/  F2FP.BF16.F32.PACK_AB R4, R147, R146 ;  /* 0x000000929304723e */ /* 0x000fe400000010ff */
[----:B------:R-:W-:Y:S01]  /*de20*/  LEA R2, R2, UR4, 0x1 ;  /* 0x0000000402027c11 */ /* 0x000fe2000f8e08ff */
[----:B------:R-:W1:Y:S01]  /*de30*/  @P0 LDC.64 R28, c[0x0][0x2c0] ;  /* 0x0000b000ff1c0b82 */ /* 0x000e620000000a00 */
[----:B------:R-:W-:Y:S01]  /*de40*/  MOV R0, 0x20 ;  /* 0x0000002000007802 */ /* 0x000fe20000000f00 */
        /* <DEDUP_REMOVED lines=47> */
[----:B------:R-:W-:Y:S01]  /*e140*/  F2FP.BF16.F32.PACK_AB R35, R183, R35 ;  /* 0x00000023b723723e */ /* 0x000fe200000010ff */
[----:B------:R2:W-:Y:S01]  /*e150*/  STS [R2+0x400], R12 ;  /* 0x0004000c02007388 */ /* 0x0005e20000000800 */
[----:B------:R-:W-:-:S02]  /*e160*/  IADD3 R3, R0, 0x400, RZ ;  /* 0x0000040000037810 */ /* 0x000fc40007ffe0ff */
[----:B------:R-:W-:Y:S01]  /*e170*/  F2FP.BF16.F32.PACK_AB R34, R34, R188 ;  /* 0x000000bc2222723e */ /* 0x000fe200000010ff */
[----:B------:R3:W-:Y:S01]  /*e180*/  STS [R5+0x2000], R15 ;  /* 0x0020000f05007388 */ /* 0x0007e20000000800 */
[----:B------:R-:W-:Y:S02]  /*e190*/  IADD3 R3, R8, R3, R4 ;  /* 0x0000000308037210 */ /* 0x000fe40007ffe004 */
        /* <DEDUP_REMOVED lines=8> */
[----:B------:R-:W-:Y:S02]  /*e220*/  F2FP.BF16.F32.PACK_AB R32, R32, R192 ;  /* 0x000000c02020723e */ /* 0x000fe400000010ff */
[----:B------:R-:W-:Y:S01]  /*e230*/  F2FP.BF16.F32.PACK_AB R31, R195, R31 ;  /* 0x0000001fc31f723e */ /* 0x000fe200000010ff */
        /* <DEDUP_REMOVED lines=108> */
.L_x_132:
[----:B------:R-:W-:Y:S05]  /*e900*/  BSYNC B0 ;  /* 0x0000000000007941 */ /* 0x000fea0003800000 */
.L_x_131:
        /* <DEDUP_REMOVED lines=55> */
.L_x_133:
        /* <DEDUP_REMOVED lines=16> */
.L_x_2573:


//--------------------- .text._ZN5flash16flash_fwd_kernelI23Flash_fwd_kernel_traitsILi64ELi128ELi128ELi4ELb0ELb0EN7cutlass10bfloat16_tE19Flash_kernel_traitsILi64ELi128ELi128ELi4ES3_EELb0ELb0ELb0ELb0ELb0ELb0ELb0ELb0EEEvNS_16Flash_fwd_paramsE --------------------------
	.section	.text._ZN5flash16flash_fwd_kernelI23Flash_fwd_kernel_traitsILi64ELi128ELi128ELi4ELb0ELb0EN7cutlass10bfloat16_tE19Flash_kernel_traitsILi64ELi128ELi128ELi4ES3_EELb0ELb0ELb0ELb0ELb0ELb0ELb0ELb0EEEvNS_16Flash_fwd_paramsE,"ax",@progbits
	.align	128
        .global         _ZN5flash16flash_fwd_kernelI23Flash_fwd_kernel_traitsILi64ELi128ELi128ELi4ELb0ELb0EN7cutlass10bfloat16_tE19Flash_kernel_traitsILi64ELi128ELi128ELi4ES3_EELb0ELb0ELb0ELb0ELb0ELb0ELb0ELb0EEEvNS_16Flash_fwd_paramsE
        .type           _ZN5flash16flash_fwd_kernelI23Flash_fwd_kernel_traitsILi64ELi128ELi128ELi4ELb0ELb0EN7cutlass10bfloat16_tE19Flash_kernel_traitsILi64ELi128ELi128ELi4ES3_EELb0ELb0ELb0ELb0ELb0ELb0ELb0ELb0EEEvNS_16Flash_fwd_paramsE,@function
        .size           _ZN5flash16flash_fwd_kernelI23Flash_fwd_kernel_traitsILi64ELi128ELi128ELi4ELb0ELb0EN7cutlass10bfloat16_tE19Flash_kernel_traitsILi64ELi128ELi128ELi4ES3_EELb0ELb0ELb0ELb0ELb0ELb0ELb0ELb0EEEvNS_16Flash_fwd_paramsE,(.L_x_2574 - _ZN5flash16flash_fwd_kernelI23Flash_fwd_kernel_traitsILi64ELi128ELi128ELi4ELb0ELb0EN7cutlass10bfloat16_tE19Flash_kernel_traitsILi64ELi128ELi128ELi4ES3_EELb0ELb0ELb0ELb0ELb0ELb0ELb0ELb0EEEvNS_16Flash_fwd_paramsE)
        .other          _ZN5flash16flash_fwd_kernelI23Flash_fwd_kernel_traitsILi64ELi128ELi128ELi4ELb0ELb0EN7cutlass10bfloat16_tE19Flash_kernel_traitsILi64ELi128ELi128ELi4ES3_EELb0ELb0ELb0ELb0ELb0ELb0ELb0ELb0EEEvNS_16Flash_fwd_paramsE,@"STO_CUDA_ENTRY STV_DEFAULT"
_ZN5flash16flash_fwd_kernelI23Flash_fwd_kernel_traitsILi64ELi128ELi128ELi4ELb0ELb0EN7cutlass10bfloat16_tE19Flash_kernel_traitsILi64ELi128ELi128ELi4ES3_EELb0ELb0ELb0ELb0ELb0ELb0ELb0ELb0EEEvNS_16Flash_fwd_paramsE:
.text._ZN5flash16flash_fwd_kernelI23Flash_fwd_kernel_traitsILi64ELi128ELi128ELi4ELb0ELb0EN7cutlass10bfloat16_tE19Flash_kernel_traitsILi64ELi128ELi128ELi4ES3_EELb0ELb0ELb0ELb0ELb0ELb0ELb0ELb0EEEvNS_16Flash_fwd_paramsE:
[----:B------:R-:W1:Y:S08]  /*0000*/  LDC R1, c[0x0][0x28] ;  /* 0x00000a00ff017b82 */ /* 0x000e700000000800 */
[----:B------:R-:W2:Y:S01]  /*0010*/  S2UR UR21, SR_CTAID.Y ;  /* 0x00000000001579c3 */ /* 0x000ea20000002600 */
[----:B------:R-:W-:Y:S01]  /*0020*/  ULDC.64 UR4, c[0x0][0x300] ;  /* 0x0000c00000047ab9 */ /* 0x000fe20000000a00 */
[----:B------:R-:W-:Y:S01]  /*0030*/  ULDC.64 UR6, c[0x0][0x2f0] ;  /* 0x0000bc0000067ab9 */ /* 0x000fe20000000a00 */
[----:B------:R-:W-:Y:S01]  /*0040*/  UISETP.NE.U32.AND UP1, UPT, UR4, URZ, UPT ;  /* 0x0000003f0400728c */ /* 0x000fe2000bf25070 */
[----:B-1----:R-:W-:Y:S01]  /*0050*/  VIADD R1, R1, 0xffffff28 ;  /* 0xffffff2801017836 */ /* 0x002fe20000000000 */
[----:B------:R-:W-:-:S02]  /*0060*/  UISETP.NE.U32.AND UP2, UPT, UR6, URZ, UPT ;  /* 0x0000003f0600728c */ /* 0x000fc4000bf45070 */
[----:B------:R-:W-:Y:S01]  /*0070*/  UISETP.NE.AND.EX UP1, UPT, UR5, URZ, UPT, UP1 ;  /* 0x0000003f0500728c */ /* 0x000fe2000bf25310 */
[----:B------:R-:W-:Y:S01]  /*0080*/  ULDC.64 UR8, c[0x0][0x2f0] ;  /* 0x0000bc0000087ab9 */ /* 0x000fe20000000a00 */
[----:B------:R-:W-:Y:S01]  /*0090*/  UISETP.NE.AND.EX UP2, UPT, UR7, URZ, UPT, UP2 ;  /* 0x0000003f0700728c */ /* 0x000fe2000bf45320 */
[----:B------:R-:W-:-:S03]  /*00a0*/  ULDC.U8 UR6, c[0x0][0x3c2] ;  /* 0x0000f08000067ab9 */ /* 0x000fc60000000000 */
[----:B------:R-:W-:Y:S01]  /*00b0*/  PLOP3.LUT P0, PT, PT, PT, UP1, 0x80, 0x0 ;  /* 0x000000000000781c */ /* 0x000fe20003f0f018 */
[----:B------:R-:W-:Y:S01]  /*00c0*/  ULDC.64 UR4, c[0x0][0x2f8] ;  /* 0x0000be0000047ab9 */ /* 0x000fe20000000a00 */
[----:B------:R-:W-:Y:S01]  /*00d0*/  UISETP.NE.AND UP3, UPT, UR6, URZ, UPT ;  /* 0x0000003f0600728c */ /* 0x000fe2000bf65270 */
[----:B------:R-:W-:Y:S01]  /*00e0*/  PLOP3.LUT P2, PT, PT, PT, UP2, 0x80, 0x0 ;  /* 0x000000000000781c */ /* 0x000fe20003f4f028 */
[----:B------:R-:W-:Y:S01]  /*00f0*/  UISETP.EQ.U32.AND UP0, UPT, UR4, URZ, UPT ;  /* 0x0000003f0400728c */ /* 0x000fe2000bf02070 */
[----:B------:R-:W-:Y:S01]  /*0100*/  ULDC.64 UR22, c[0x0][0x208] ;  /* 0x0000820000167ab9 */ /* 0x000fe20000000a00 */
[----:B------:R-:W-:Y:S02]  /*0110*/  ULDC.64 UR6, c[0x0][0x2f8] ;  /* 0x0000be0000067ab9 */ /* 0x000fe40000000a00 */
[----:B------:R-:W-:Y:S02]  /*0120*/  UISETP.EQ.OR.EX UP0, UPT, UR5, URZ, !UP3, UP0 ;  /* 0x0000003f0500728c */ /* 0x000fe4000df02700 */
[----:B--2---:R-:W-:-:S06]  /*0130*/  UIMAD.WIDE UR8, UR21, 0x4, UR8 ;  /* 0x00000004150878a5 */ /* 0x004fcc000f8e0208 */
[----:B------:R-:W-:Y:S02]  /*0140*/  IMAD.U32 R2, RZ, RZ, UR8 ;  /* 0x00000008ff027e24 */ /* 0x000fe4000f8e00ff */
[----:B------:R-:W-:Y:S01]  /*0150*/  IMAD.U32 R3, RZ, RZ, UR9 ;  /* 0x00000009ff037e24 */ /* 0x000fe2000f8e00ff */
[----:B------:R-:W-:Y:S02]  /*0160*/  @UP1 ULDC.64 UR8, c[0x0][0x300] ;  /* 0x0000c00000081ab9 */ /* 0x000fe40000000a00 */
[----:B------:R-:W-:Y:S02]  /*0170*/  @UP1 UIMAD.WIDE UR8, UR21, 0x4, UR8 ;  /* 0x00000004150818a5 */ /* 0x000fe4000f8e0208 */
[----:B------:R-:W2:Y:S04]  /*0180*/  @P2 LDG.E R7, desc[UR22][R2.64] ;  /* 0x0000001602072981 */ /* 0x000ea8000c1e1900 */
[----:B------:R-:W-:Y:S01]  /*0190*/  IMAD.U32 R4, RZ, RZ, UR8 ;  /* 0x00000008ff047e24 */ /* 0x000fe2000f8e00ff */
[----:B------:R1:W3:Y:S01]  /*01a0*/  @P2 LDG.E R6, desc[UR22][R2.64+0x4] ;  /* 0x0000041602062981 */ /* 0x0002e2000c1e1900 */
[----:B------:R-:W-:Y:S01]  /*01b0*/  IMAD.U32 R5, RZ, RZ, UR9 ;  /* 0x00000009ff057e24 */ /* 0x000fe2000f8e00ff */
[----:B------:R-:W-:Y:S01]  /*01c0*/  PLOP3.LUT P1, PT, PT, PT, UP0, 0x80, 0x0 ;  /* 0x000000000000781c */ /* 0x000fe20003f2f008 */
[----:B------:R-:W-:-:S03]  /*01d0*/  UIMAD.WIDE UR6, UR21, 0x4, UR6 ;  /* 0x00000004150678a5 */ /* 0x000fc6000f8e0206 */
[----:B------:R-:W4:Y:S03]  /*01e0*/  @P0 LDG.E R4, desc[UR22][R4.64] ;  /* 0x0000001604040981 */ /* 0x000f26000c1e1900 */
[----:B-1----:R-:W-:Y:S02]  /*01f0*/  IMAD.U32 R2, RZ, RZ, UR6 ;  /* 0x00000006ff027e24 */ /* 0x002fe4000f8e00ff */
[----:B------:R-:W-:-:S05]  /*0200*/  IMAD.U32 R3, RZ, RZ, UR7 ;  /* 0x00000007ff037e24 */ /* 0x000fca000f8e00ff */
[----:B------:R-:W5:Y:S01]  /*0210*/  @!P1 LDG.E R0, desc[UR22][R2.64] ;  /* 0x0000001602009981 */ /* 0x000f62000c1e1900 */
[----:B------:R-:W-:Y:S01]  /*0220*/  UMOV UR14, 0xffffffff ;  /* 0xffffffff000e7882 */ /* 0x000fe20000000000 */
[----:B------:R-:W-:Y:S01]  /*0230*/  UMOV UR27, URZ ;  /* 0x0000003f001b7c82 */ /* 0x000fe20008000000 */
[----:B------:R-:W1:Y:S01]  /*0240*/  S2R R218, SR_TID.X ;  /* 0x0000000000da7919 */ /* 0x000e620000002100 */
[----:B------:R-:W-:Y:S01]  /*0250*/  UMOV UR8, 0xffffffff ;  /* 0xffffffff00087882 */ /* 0x000fe20000000000 */
[----:B------:R-:W1:Y:S08]  /*0260*/  S2UR UR15, SR_CTAID.X ;  /* 0x00000000000f79c3 */ /* 0x000e700000002500 */
[----:B------:R-:W1:Y:S01]  /*0270*/  S2UR UR7, SR_CTAID.Z ;  /* 0x00000000000779c3 */ /* 0x000e620000002700 */
[----:B--2---:R-:W-:-:S02]  /*0280*/  @P2 R2UR UR14, R7 ;  /* 0x00000000070e22ca */ /* 0x004fc400000e0000 */
[----:B---3--:R-:W-:Y:S02]  /*0290*/  @P2 R2UR UR16, R6 ;  /* 0x00000000061022ca */ /* 0x008fe400000e0000 */
[----:B----4-:R-:W-:Y:S02]  /*02a0*/  @P0 R2UR UR27, R4 ;  /* 0x00000000041b02ca */ /* 0x010fe400000e0000 */
[----:B------:R-:W-:-:S04]  /*02b0*/  ISETP.NE.U32.AND P0, PT, RZ, UR4, PT ;  /* 0x00000004ff007c0c */ /* 0x000fc8000bf05070 */
[----:B------:R-:W-:-:S05]  /*02c0*/  ISETP.NE.AND.EX P0, PT, RZ, UR5, PT, P0 ;  /* 0x00000005ff007c0c */ /* 0x000fca000bf05300 */
[----:B------:R-:W-:-:S07]  /*02d0*/  @UP2 UIADD3 UR16, UR16, -UR14, URZ ;  /* 0x8000000e10102290 */ /* 0x000fce000fffe03f */
[----:B------:R-:W-:Y:S01]  /*02e0*/  @!UP2 ULDC UR16, c[0x0][0x2c4] ;  /* 0x0000b1000010aab9 */ /* 0x000fe20000000800 */
[----:B-----5:R-:W-:Y:S01]  /*02f0*/  @!P1 R2UR UR8, R0 ;  /* 0x00000000000892ca */ /* 0x020fe200000e0000 */
[----:B-1----:R-:W-:-:S14]  /*0300*/  @!P0 BRA `(.L_x_134) ;  /* 0x00000000001c8947 */ /* 0x002fdc0003800000 */
[----:B------:R-:W-:-:S13]  /*0310*/  PLOP3.LUT P0, PT, PT, PT, UP3, 0x80, 0x0 ;  /* 0x000000000000781c */ /* 0x000fda0003f0f038 */
[----:B------:R-:W2:Y:S04]  /*0320*/  @P0 LDG.E R0, desc[UR22][R2.64+0x4] ;  /* 0x0000041602000981 */ /* 0x000ea8000c1e1900 */
[----:B------:R-:W3:Y:S01]  /*0330*/  @!P0 LDG.E R2, desc[UR22][R2.64] ;  /* 0x0000001602028981 */ /* 0x000ee2000c1e1900 */
[----:B--2---:R-:W-:-:S13]  /*0340*/  @P0 R2UR UR6, R0 ;  /* 0x00000000000602ca */ /* 0x004fda00000e0000 */
[----:B------:R-:W-:-:S07]  /*0350*/  @UP3 UIADD3 UR6, UR6, -UR8, URZ ;  /* 0x8000000806063290 */ /* 0x000fce000fffe03f */
[----:B---3--:R-:W-:Y:S01]  /*0360*/  @!P0 R2UR UR6, R2 ;  /* 0x00000000020682ca */ /* 0x008fe200000e0000 */
[----:B------:R-:W-:-:S14]  /*0370*/  BRA `(.L_x_135) ;  /* 0x0000000000047947 */ /* 0x000fdc0003800000 */
.L_x_134:
[----:B------:R-:W-:-:S05]  /*0380*/  ULDC UR6, c[0x0][0x2c8] ;  /* 0x0000b20000067ab9 */ /* 0x000fca0000000800 */
.L_x_135:
[----:B------:R-:W-:Y:S02]  /*0390*/  ULDC.64 UR4, c[0x0][0x308] ;  /* 0x0000c20000047ab9 */ /* 0x000fe40000000a00 */
[----:B------:R-:W-:-:S04]  /*03a0*/  UISETP.NE.U32.AND UP2, UPT, UR4, URZ, UPT ;  /* 0x0000003f0400728c */ /* 0x000fc8000bf45070 */
[----:B------:R-:W-:-:S06]  /*03b0*/  UISETP.NE.AND.EX UP2, UPT, UR5, URZ, UPT, UP2 ;  /* 0x0000003f0500728c */ /* 0x000fcc000bf45320 */
[----:B------:R-:W-:-:S05]  /*03c0*/  PLOP3.LUT P0, PT, PT, PT, UP2, 0x80, 0x0 ;  /* 0x000000000000781c */ /* 0x000fca0003f0f028 */
[----:B------:R-:W-:Y:S02]  /*03d0*/  @UP2 ULDC.64 UR4, c[0x0][0x308] ;  /* 0x0000c20000042ab9 */ /* 0x000fe40000000a00 */
[----:B------:R-:W-:-:S06]  /*03e0*/  @UP2 UIMAD.WIDE UR4, UR21, 0x4, UR4 ;  /* 0x00000004150428a5 */ /* 0x000fcc000f8e0204 */
[----:B------:R-:W-:Y:S02]  /*03f0*/  IMAD.U32 R2, RZ, RZ, UR4 ;  /* 0x00000004ff027e24 */ /* 0x000fe4000f8e00ff */
[----:B------:R-:W-:Y:S01]  /*0400*/  IMAD.U32 R3, RZ, RZ, UR5 ;  /* 0x00000005ff037e24 */ /* 0x000fe2000f8e00ff */
[----:B------:R-:W-:Y:S01]  /*0410*/  USHF.L.U32 UR17, UR15, 0x7, URZ ;  /* 0x000000070f117899 */ /* 0x000fe2000800063f */
[----:B------:R-:W-:-:S03]  /*0420*/  @!UP2 ULDC.64 UR4, c[0x0][0x318] ;  /* 0x0000c6000004aab9 */ /* 0x000fc60000000a00 */
[----:B------:R-:W2:Y:S01]  /*0430*/  @P0 LDG.E R0, desc[UR22][R2.64] ;  /* 0x0000001602000981 */ /* 0x000ea2000c1e1900 */
[----:B------:R-:W-:Y:S02]  /*0440*/  UISETP.GT.AND UP1, UPT, UR16, UR17, UPT ;  /* 0x000000111000728c */ /* 0x000fe4000bf24270 */
[----:B------:R-:W-:-:S03]  /*0450*/  @!UP2 UISETP.NE.U32.AND UP0, UPT, UR4, URZ, UPT ;  /* 0x0000003f0400a28c */ /* 0x000fc6000bf05070 */
[----:B------:R-:W-:Y:S01]  /*0460*/  @!UP2 ULDC UR4, c[0x0][0x2cc] ;  /* 0x0000b3000004aab9 */ /* 0x000fe20000000800 */
[----:B------:R-:W-:-:S04]  /*0470*/  @!UP2 UISETP.NE.AND.EX UP0, UPT, UR5, URZ, UPT, UP0 ;  /* 0x0000003f0500a28c */ /* 0x000fc8000bf05300 */
[----:B------:R-:W-:Y:S01]  /*0480*/  @!UP2 USEL UR4, UR4, URZ, UP0 ;  /* 0x0000003f0404a287 */ /* 0x000fe20008000000 */
[----:B--2---:R-:W-:Y:S02]  /*0490*/  @P0 R2UR UR24, R0 ;  /* 0x00000000001802ca */ /* 0x004fe400000e0000 */
[----:B------:R-:W-:-:S11]  /*04a0*/  PLOP3.LUT P0, PT, PT, PT, UP1, 0x80, 0x0 ;  /* 0x000000000000781c */ /* 0x000fd60003f0f018 */
[----:B------:R-:W-:Y:S02]  /*04b0*/  @UP2 UIADD3 UR24, UR24, -UR27, URZ ;  /* 0x8000001b18182290 */ /* 0x000fe4000fffe03f */
[----:B------:R-:W-:Y:S01]  /*04c0*/  @!UP2 UIADD3 UR24, UR4, UR6, -UR27 ;  /* 0x000000060418a290 */ /* 0x000fe2000fffe81b */
[----:B------:R-:W-:Y:S11]  /*04d0*/  @!P0 EXIT ;  /* 0x000000000000894d */ /* 0x000ff60003800000 */
[----:B------:R-:W-:Y:S02]  /*04e0*/  UISETP.GE.AND UP0, UPT, UR24, 0x1, UPT ;  /* 0x000000011800788c */ /* 0x000fe4000bf06270 */
[----:B------:R-:W-:-:S04]  /*04f0*/  UIADD3 UR4, UR24, 0x7f, URZ ;  /* 0x0000007f18047890 */ /* 0x000fc8000fffe03f */
[----:B------:R-:W-:Y:S01]  /*0500*/  PLOP3.LUT P0, PT, PT, PT, UP0, 0x80, 0x0 ;  /* 0x000000000000781c */ /* 0x000fe20003f0f008 */
[----:B------:R-:W-:-:S04]  /*0510*/  USHF.R.S32.HI UR19, URZ, 0x1f, UR4 ;  /* 0x0000001f3f137899 */ /* 0x000fc80008011404 */
[----:B------:R-:W-:-:S08]  /*0520*/  ULEA.HI UR19, UR19, UR4, URZ, 0x7 ;  /* 0x0000000413137291 */ /* 0x000fd0000f8f383f */
[----:B------:R-:W-:Y:S05]  /*0530*/  @!P0 BRA `(.L_x_136) ;  /* 0x00000108007c8947 */ /* 0x000fea0003800000 */
[----:B------:R-:W1:Y:S01]  /*0540*/  LDC R9, c[0x0][0x278] ;  /* 0x00009e00ff097b82 */ /* 0x000e620000000800 */
[----:B------:R-:W2:Y:S01]  /*0550*/  S2R R4, SR_CTAID.Z ;  /* 0x0000000000047919 */ /* 0x000ea20000002700 */
[----:B------:R-:W-:Y:S01]  /*0560*/  UISETP.NE.AND UP1, UPT, UR14, -0x1, UPT ;  /* 0xffffffff0e00788c */ /* 0x000fe2000bf25270 */
[----:B------:R-:W-:Y:S01]  /*0570*/  SHF.R.S32.HI R28, RZ, 0x1f, R218 ;  /* 0x0000001fff1c7819 */ /* 0x000fe200000114da */
[----:B------:R-:W-:-:S03]  /*0580*/  UISETP.NE.AND UP0, UPT, UR8, -0x1, UPT ;  /* 0xffffffff0800788c */ /* 0x000fc6000bf05270 */
[----:B------:R-:W-:-:S03]  /*0590*/  LEA.HI R6, R28, R218, RZ, 0x3 ;  /* 0x000000da1c067211 */ /* 0x000fc600078f18ff */
[----:B------:R-:W-:-:S03]  /*05a0*/  PLOP3.LUT P0, PT, PT, PT, UP0, 0x80, 0x0 ;  /* 0x000000000000781c */ /* 0x000fc60003f0f008 */
[----:B------:R-:W-:Y:S01]  /*05b0*/  @UP1 ULDC.64 UR4, c[0x0][0x240] ;  /* 0x0000900000041ab9 */ /* 0x000fe20000000a00 */
[----:B------:R-:W-:Y:S02]  /*05c0*/  @!UP1 USHF.R.S32.HI UR9, URZ, 0x1f, UR21 ;  /* 0x0000001f3f099899 */ /* 0x000fe40008011415 */
[----:B------:R-:W-:Y:S02]  /*05d0*/  @UP1 UIMAD.WIDE.U32 UR30, UR14, UR4, URZ ;  /* 0x000000040e1e12a5 */ /* 0x000fe4000f8e003f */
[----:B------:R-:W-:Y:S02]  /*05e0*/  @UP0 UIADD3 UR12, UR27, UR8, URZ ;  /* 0x000000081b0c0290 */ /* 0x000fe4000fffe03f */
[----:B------:R-:W-:Y:S01]  /*05f0*/  @UP1 UIMAD UR6, UR14, UR5, UR31 ;  /* 0x000000050e0612a4 */ /* 0x000fe2000f8e021f */
[----:B------:R-:W-:Y:S02]  /*0600*/  @UP0 ULDC.64 UR10, c[0x0][0x248] ;  /* 0x00009200000a0ab9 */ /* 0x000fe40000000a00 */
[----:B------:R-:W-:Y:S01]  /*0610*/  @!UP1 ULDC.64 UR4, c[0x0][0x228] ;  /* 0x00008a0000049ab9 */ /* 0x000fe20000000a00 */
[----:B-1----:R-:W-:Y:S01]  /*0620*/  IABS R0, R9 ;  /* 0x0000000900007213 */ /* 0x002fe20000000000 */
[----:B------:R-:W-:-:S02]  /*0630*/  @!UP1 UIMAD UR9, UR9, UR4, URZ ;  /* 0x00000004090992a4 */ /* 0x000fc4000f8e023f */
[----:B------:R-:W-:Y:S02]  /*0640*/  @!UP1 UIMAD.WIDE.U32 UR28, UR21, UR4, URZ ;  /* 0x00000004151c92a5 */ /* 0x000fe4000f8e003f */
[----:B------:R-:W-:Y:S01]  /*0650*/  IMAD.MOV.U32 R5, RZ, RZ, R0 ;  /* 0x000000ffff057224 */ /* 0x000fe200078e0000 */
[----:B------:R-:W-:Y:S02]  /*0660*/  @UP0 UIMAD.WIDE.U32 UR32, UR12, UR10, URZ ;  /* 0x0000000a0c2002a5 */ /* 0x000fe4000f8e003f */
[----:B------:R-:W-:Y:S01]  /*0670*/  @!UP1 UIMAD UR5, UR21, UR5, UR9 ;  /* 0x00000005150592a4 */ /* 0x000fe2000f8e0209 */
[----:B------:R-:W1:Y:S01]  /*0680*/  I2F.RP R2, R5 ;  /* 0x0000000500027306 */ /* 0x000e620000209400 */
[----:B--2---:R-:W-:Y:S01]  /*0690*/  IABS R4, R4 ;  /* 0x0000000400047213 */ /* 0x004fe20000000000 */
[----:B------:R-:W-:Y:S01]  /*06a0*/  @UP0 UIMAD UR12, UR12, UR11, URZ ;  /* 0x0000000b0c0c02a4 */ /* 0x000fe2000f8e023f */
[----:B------:R-:W-:Y:S01]  /*06b0*/  @UP1 UMOV UR26, UR30 ;  /* 0x0000001e001a1c82 */ /* 0x000fe20008000000 */
[----:B------:R-:W-:-:S02]  /*06c0*/  @UP0 UMOV UR18, UR32 ;  /* 0x0000002000120c82 */ /* 0x000fc40008000000 */
[----:B------:R-:W-:Y:S02]  /*06d0*/  @UP0 UIADD3 UR12, UR33, UR12, URZ ;  /* 0x0000000c210c0290 */ /* 0x000fe4000fffe03f */
[----:B------:R-:W-:Y:S01]  /*06e0*/  @!UP1 UIADD3 UR6, UR29, UR5, URZ ;  /* 0x000000051d069290 */ /* 0x000fe2000fffe03f */
[----:B------:R-:W-:Y:S01]  /*06f0*/  @!UP1 UMOV UR26, UR28 ;  /* 0x0000001c001a9c82 */ /* 0x000fe20008000000 */
[----:B-1----:R-:W1:Y:S02]  /*0700*/  MUFU.RCP R2, R2 ;  /* 0x0000000200027308 */ /* 0x002e640000001000 */
[----:B-1----:R-:W-:-:S06]  /*0710*/  VIADD R2, R2, 0xffffffe ;  /* 0x0ffffffe02027836 */ /* 0x002fcc0000000000 */
[----:B------:R-:W1:Y:S02]  /*0720*/  F2I.FTZ.U32.TRUNC.NTZ R3, R2 ;  /* 0x0000000200037305 */ /* 0x000e64000021f000 */
[----:B-1----:R-:W-:Y:S01]  /*0730*/  IMAD.MOV R0, RZ, RZ, -R3 ;  /* 0x000000ffff007224 */ /* 0x002fe200078e0a03 */
[----:B------:R-:W-:-:S03]  /*0740*/  MOV R2, RZ ;  /* 0x000000ff00027202 */ /* 0x000fc60000000f00 */
[----:B------:R-:W-:-:S04]  /*0750*/  IMAD R0, R0, R5, RZ ;  /* 0x0000000500007224 */ /* 0x000fc800078e02ff */
[----:B------:R-:W-:-:S04]  /*0760*/  IMAD.HI.U32 R2, R3, R0, R2 ;  /* 0x0000000003027227 */ /* 0x000fc800078e0002 */
[----:B------:R-:W-:-:S04]  /*0770*/  IMAD.MOV.U32 R3, RZ, RZ, R4 ;  /* 0x000000ffff037224 */ /* 0x000fc800078e0004 */
[----:B------:R-:W-:-:S04]  /*0780*/  IMAD.HI.U32 R4, R2, R3, RZ ;  /* 0x0000000302047227 */ /* 0x000fc800078e00ff */
[----:B------:R-:W-:Y:S02]  /*0790*/  IMAD.MOV R0, RZ, RZ, -R4 ;  /* 0x000000ffff007224 */ /* 0x000fe400078e0a04 */
[----:B------:R-:W-:Y:S02]  /*07a0*/  IMAD.U32 R2, RZ, RZ, UR15 ;  /* 0x0000000fff027e24 */ /* 0x000fe4000f8e00ff */
[----:B------:R-:W-:-:S05]  /*07b0*/  IMAD R0, R5, R0, R3 ;  /* 0x0000000005007224 */ /* 0x000fca00078e0203 */
[----:B------:R-:W-:-:S13]  /*07c0*/  ISETP.GT.U32.AND P2, PT, R5, R0, PT ;  /* 0x000000000500720c */ /* 0x000fda0003f44070 */
[----:B------:R-:W-:-:S04]  /*07d0*/  @!P2 IADD3 R0, R0, -R5, RZ ;  /* 0x800000050000a210 */ /* 0x000fc80007ffe0ff */
[----:B------:R-:W-:Y:S02]  /*07e0*/  ISETP.GE.U32.AND P4, PT, R0, R5, PT ;  /* 0x000000050000720c */ /* 0x000fe40003f86070 */
[----:B------:R-:W-:Y:S02]  /*07f0*/  LOP3.LUT R0, R6, 0xfffffff8, RZ, 0xc0, !PT ;  /* 0xfffffff806007812 */ /* 0x000fe400078ec0ff */
[----:B------:R-:W-:-:S03]  /*0800*/  SHF.R.S32.HI R6, RZ, 0x3, R6 ;  /* 0x00000003ff067819 */ /* 0x000fc60000011406 */
[----:B------:R-:W-:Y:S01]  /*0810*/  IMAD.IADD R27, R218, 0x1, -R0 ;  /* 0x00000001da1b7824 */ /* 0x000fe200078e0a00 */
[----:B------:R-:W-:Y:S02]  /*0820*/  SHF.L.U32 R0, R6, 0x6, RZ ;  /* 0x0000000606007819 */ /* 0x000fe400000006ff */
[--C-:B------:R-:W-:Y:S01]  /*0830*/  SHF.R.S32.HI R7, RZ, 0x1f, R6.reuse ;  /* 0x0000001fff077819 */ /* 0x100fe20000011406 */
[----:B------:R-:W-:Y:S01]  /*0840*/  IMAD.SHL.U32 R60, R27, 0x8, RZ ;  /* 0x000000081b3c7824 */ /* 0x000fe200078e00ff */
[----:B------:R-:W-:Y:S01]  /*0850*/  LOP3.LUT R0, R0, 0x1c0, RZ, 0xc0, !PT ;  /* 0x000001c000007812 */ /* 0x000fe200078ec0ff */
[----:B------:R-:W-:-:S03]  /*0860*/  IMAD.WIDE R2, R2, 0x80, R6 ;  /* 0x0000008002027825 */ /* 0x000fc600078e0206 */
[----:B------:R-:W-:Y:S02]  /*0870*/  SHF.R.U32.HI R5, RZ, 0x3, R0 ;  /* 0x00000003ff057819 */ /* 0x000fe40000011600 */
[----:B------:R-:W-:Y:S01]  /*0880*/  LOP3.LUT R0, R0, 0x38, R60, 0xf8, !PT ;  /* 0x0000003800007812 */ /* 0x000fe200078ef83c */
[----:B------:R-:W-:Y:S06]  /*0890*/  @P0 BRA `(.L_x_137) ;  /* 0x0000000000380947 */ /* 0x000fec0003800000 */
[----:B------:R-:W-:Y:S01]  /*08a0*/  USHF.R.S32.HI UR12, URZ, 0x1f, UR27 ;  /* 0x0000001f3f0c7899 */ /* 0x000fe2000801141b */
[----:B------:R-:W-:Y:S01]  /*08b0*/  ULDC.64 UR10, c[0x0][0x248] ;  /* 0x00009200000a7ab9 */ /* 0x000fe20000000a00 */
[----:B------:R-:W-:Y:S02]  /*08c0*/  USHF.R.S32.HI UR9, URZ, 0x1f, UR21 ;  /* 0x0000001f3f097899 */ /* 0x000fe40008011415 */
[----:B------:R-:W-:Y:S02]  /*08d0*/  UIMAD UR12, UR12, UR10, URZ ;  /* 0x0000000a0c0c72a4 */ /* 0x000fe4000f8e023f */
[----:B------:R-:W-:Y:S02]  /*08e0*/  UIMAD.WIDE.U32 UR28, UR27, UR10, URZ ;  /* 0x0000000a1b1c72a5 */ /* 0x000fe4000f8e003f */
[----:B------:R-:W-:Y:S01]  /*08f0*/  UIMAD UR12, UR27, UR11, UR12 ;  /* 0x0000000b1b0c72a4 */ /* 0x000fe2000f8e020c */
[----:B------:R-:W-:-:S03]  /*0900*/  ULDC.64 UR4, c[0x0][0x230] ;  /* 0x00008c0000047ab9 */ /* 0x000fc60000000a00 */
[----:B------:R-:W-:Y:S02]  /*0910*/  UIADD3 UR13, UR29, UR12, URZ ;  /* 0x0000000c1d0d7290 */ /* 0x000fe4000fffe03f */
[----:B------:R-:W-:Y:S01]  /*0920*/  UIMAD UR9, UR9, UR4, URZ ;  /* 0x00000004090972a4 */ /* 0x000fe2000f8e023f */
[----:B------:R-:W-:Y:S02]  /*0930*/  UMOV UR12, UR28 ;  /* 0x0000001c000c7c82 */ /* 0x000fe40008000000 */
[----:B------:R-:W-:Y:S02]  /*0940*/  UIMAD.WIDE.U32 UR28, UR21, UR4, UR12 ;  /* 0x00000004151c72a5 */ /* 0x000fe4000f8e000c */
[----:B------:R-:W-:-:S04]  /*0950*/  UIMAD UR5, UR21, UR5, UR9 ;  /* 0x00000005150572a4 */ /* 0x000fc8000f8e0209 */
[----:B------:R-:W-:Y:S01]  /*0960*/  UIADD3 UR12, UR29, UR5, URZ ;  /* 0x000000051d0c7290 */ /* 0x000fe2000fffe03f */
[----:B------:R-:W-:-:S11]  /*0970*/  UMOV UR18, UR28 ;  /* 0x0000001c00127c82 */ /* 0x000fd60008000000 */
.L_x_137:
[----:B------:R-:W-:Y:S01]  /*0980*/  @UP0 UIADD3 UR13, UR27, UR8, URZ ;  /* 0x000000081b0d0290 */ /* 0x000fe2000fffe03f */
[C---:B------:R-:W-:Y:S01]  /*0990*/  LOP3.LUT R8, R9.reuse, UR7, RZ, 0x3c, !PT ;  /* 0x0000000709087c12 */ /* 0x040fe2000f8e3cff */
[----:B------:R-:W-:Y:S01]  /*09a0*/  @!P2 VIADD R4, R4, 0x1 ;  /* 0x000000010404a836 */ /* 0x000fe20000000000 */
[----:B------:R-:W-:Y:S01]  /*09b0*/  @UP0 ULDC.64 UR8, c[0x0][0x250] ;  /* 0x0000940000080ab9 */ /* 0x000fe20000000a00 */
[----:B------:R-:W-:Y:S01]  /*09c0*/  USHF.R.S32.HI UR25, URZ, 0x1f, UR7 ;  /* 0x0000001f3f197899 */ /* 0x000fe20008011407 */
[----:B------:R-:W-:Y:S01]  /*09d0*/  LOP3.LUT R0, R0, R5, RZ, 0x3c, !PT ;  /* 0x0000000500007212 */ /* 0x000fe200078e3cff */
[----:B------:R-:W-:Y:S01]  /*09e0*/  @UP0 UIMAD.WIDE.U32 UR4, UR13, UR8, URZ ;  /* 0x000000080d0402a5 */ /* 0x000fe2000f8e003f */
[----:B------:R-:W-:Y:S01]  /*09f0*/  ISETP.GE.AND P1, PT, R8, RZ, PT ;  /* 0x000000ff0800720c */ /* 0x000fe20003f26270 */
[----:B------:R-:W-:Y:S01]  /*0a00*/  @UP0 UIMAD UR13, UR13, UR9, URZ ;  /* 0x000000090d0d02a4 */ /* 0x000fe2000f8e023f */
[----:B------:R-:W-:Y:S01]  /*0a10*/  ISETP.NE.AND P3, PT, R9, RZ, PT ;  /* 0x000000ff0900720c */ /* 0x000fe20003f65270 */
[----:B------:R-:W-:Y:S01]  /*0a20*/  @P4 VIADD R4, R4, 0x1 ;  /* 0x0000000104044836 */ /* 0x000fe20000000000 */
[----:B------:R-:W-:Y:S01]  /*0a30*/  LEA.HI R228, R28, R218, RZ, 0x6 ;  /* 0x000000da1ce47211 */ /* 0x000fe200078f30ff */
[----:B------:R-:W-:Y:S01]  /*0a40*/  @UP0 UIADD3 UR13, UR5, UR13, URZ ;  /* 0x0000000d050d0290 */ /* 0x000fe2000fffe03f */
[----:B------:R-:W-:Y:S01]  /*0a50*/  @UP0 UMOV UR20, UR4 ;  /* 0x0000000400140c82 */ /* 0x000fe20008000000 */
[----:B------:R-:W-:Y:S10]  /*0a60*/  @P0 BRA `(.L_x_138) ;  /* 0x0000000000300947 */ /* 0x000ff40003800000 */
[----:B------:R-:W-:Y:S01]  /*0a70*/  USHF.R.S32.HI UR4, URZ, 0x1f, UR27 ;  /* 0x0000001f3f047899 */ /* 0x000fe2000801141b */
[----:B------:R-:W-:Y:S01]  /*0a80*/  ULDC.64 UR8, c[0x0][0x250] ;  /* 0x0000940000087ab9 */ /* 0x000fe20000000a00 */
[----:B------:R-:W-:Y:S02]  /*0a90*/  USHF.R.S32.HI UR13, URZ, 0x1f, UR21 ;  /* 0x0000001f3f0d7899 */ /* 0x000fe40008011415 */
[----:B------:R-:W-:Y:S02]  /*0aa0*/  UIMAD UR4, UR4, UR8, URZ ;  /* 0x00000008040472a4 */ /* 0x000fe4000f8e023f */
[----:B------:R-:W-:Y:S02]  /*0ab0*/  UIMAD.WIDE.U32 UR28, UR27, UR8, URZ ;  /* 0x000000081b1c72a5 */ /* 0x000fe4000f8e003f */
[----:B------:R-:W-:-:S03]  /*0ac0*/  UIMAD UR27, UR27, UR9, UR4 ;  /* 0x000000091b1b72a4 */ /* 0x000fc6000f8e0204 */
[----:B------:R-:W-:Y:S01]  /*0ad0*/  ULDC.64 UR4, c[0x0][0x238] ;  /* 0x00008e0000047ab9 */ /* 0x000fe20000000a00 */
[----:B------:R-:W-:Y:S02]  /*0ae0*/  UIADD3 UR29, UR29, UR27, URZ ;  /* 0x0000001b1d1d7290 */ /* 0x000fe4000fffe03f */
[----:B------:R-:W-:-:S04]  /*0af0*/  UIMAD UR13, UR13, UR4, URZ ;  /* 0x000000040d0d72a4 */ /* 0x000fc8000f8e023f */
[----:B------:R-:W-:Y:S02]  /*0b00*/  UIMAD UR13, UR21, UR5, UR13 ;  /* 0x00000005150d72a4 */ /* 0x000fe4000f8e020d */
[----:B------:R-:W-:-:S04]  /*0b10*/  UIMAD.WIDE.U32 UR20, UR21, UR4, UR28 ;  /* 0x00000004151472a5 */ /* 0x000fc8000f8e001c */
[----:B------:R-:W-:-:S12]  /*0b20*/  UIADD3 UR13, UR21, UR13, URZ ;  /* 0x0000000d150d7290 */ /* 0x000fd8000fffe03f */
.L_x_138:
[----:B------:R-:W1:Y:S01]  /*0b30*/  S2UR UR21, SR_CgaCtaId ;  /* 0x00000000001579c3 */ /* 0x000e620000008800 */
[----:B------:R-:W-:Y:S01]  /*0b40*/  ULDC.64 UR4, c[0x0][0x258] ;  /* 0x0000960000047ab9 */ /* 0x000fe20000000a00 */
[----:B------:R-:W-:Y:S01]  /*0b50*/  IMAD.SHL.U32 R228, R228, 0x8, RZ ;  /* 0x00000008e4e47824 */ /* 0x000fe200078e00ff */
[----:B------:R-:W-:Y:S01]  /*0b60*/  UIMAD UR25, UR25, UR4, URZ ;  /* 0x00000004191972a4 */ /* 0x000fe2000f8e023f */
[----:B------:R-:W-:Y:S01]  /*0b70*/  LEA.HI R15, R28, R218, RZ, 0x4 ;  /* 0x000000da1c0f7211 */ /* 0x000fe200078f20ff */
[----:B------:R-:W-:Y:S01]  /*0b80*/  IMAD.MOV.U32 R16, RZ, RZ, R4 ;  /* 0x000000ffff107224 */ /* 0x000fe200078e0004 */
[----:B------:R-:W-:Y:S01]  /*0b90*/  SHF.R.S32.HI R61, RZ, 0x1f, R60 ;  /* 0x0000001fff3d7819 */ /* 0x000fe2000001143c */
[----:B------:R-:W-:Y:S01]  /*0ba0*/  UIMAD UR25, UR7, UR5, UR25 ;  /* 0x00000005071972a4 */ /* 0x000fe2000f8e0219 */
[----:B------:R-:W-:Y:S01]  /*0bb0*/  LOP3.LUT R228, R0, 0xfffffe00, R228, 0xf8, !PT ;  /* 0xfffffe0000e47812 */ /* 0x000fe200078ef8e4 */
[----:B------:R-:W-:Y:S01]  /*0bc0*/  UIADD3 UR5, -UR17, UR16, URZ ;  /* 0x0000001011057290 */ /* 0x000fe2000fffe13f */
[----:B------:R-:W-:Y:S01]  /*0bd0*/  LOP3.LUT R0, R15, 0xfffffff0, RZ, 0xc0, !PT ;  /* 0xfffffff00f007812 */ /* 0x000fe200078ec0ff */
[----:B------:R-:W-:Y:S01]  /*0be0*/  @!P1 IMAD.MOV R16, RZ, RZ, -R16 ;  /* 0x000000ffff109224 */ /* 0x000fe200078e0a10 */
[----:B------:R-:W-:Y:S01]  /*0bf0*/  IADD3 R8, P2, R60, UR26, RZ ;  /* 0x0000001a3c087c10 */ /* 0x000fe2000ff5e0ff */
[----:B------:R-:W-:Y:S01]  /*0c00*/  IMAD.U32 R4, RZ, RZ, UR4 ;  /* 0x00000004ff047e24 */ /* 0x000fe2000f8e00ff */
[----:B------:R-:W-:Y:S01]  /*0c10*/  @!P3 LOP3.LUT R16, RZ, R9, RZ, 0x33, !PT ;  /* 0x00000009ff10b212 */ /* 0x000fe200078e33ff */
[----:B------:R-:W-:Y:S01]  /*0c20*/  IMAD.IADD R0, R218, 0x1, -R0 ;  /* 0x00000001da007824 */ /* 0x000fe200078e0a00 */
[C---:B------:R-:W-:Y:S01]  /*0c30*/  ISETP.GE.AND P1, PT, R6.reuse, UR5, PT ;  /* 0x0000000506007c0c */ /* 0x040fe2000bf26270 */
[----:B------:R-:W-:Y:S01]  /*0c40*/  UMOV UR4, 0x400 ;  /* 0x0000040000047882 */ /* 0x000fe20000000000 */
[----:B------:R-:W-:Y:S01]  /*0c50*/  IADD3.X R9, R61, UR6, RZ, P2, !PT ;  /* 0x000000063d097c10 */ /* 0x000fe200097fe4ff */
[C---:B------:R-:W-:Y:S01]  /*0c60*/  VIADD R21, R6.reuse, 0x10 ;  /* 0x0000001006157836 */ /* 0x040fe20000000000 */
[----:B------:R-:W-:Y:S01]  /*0c70*/  SHF.R.S32.HI R5, RZ, 0x1f, R0 ;  /* 0x0000001fff057819 */ /* 0x000fe20000011400 */
[----:B------:R-:W-:Y:S01]  /*0c80*/  VIADD R20, R6, 0x20 ;  /* 0x0000002006147836 */ /* 0x000fe20000000000 */
[----:B------:R-:W-:Y:S01]  /*0c90*/  SHF.R.S32.HI R14, RZ, 0x4, R15 ;  /* 0x00000004ff0e7819 */ /* 0x000fe2000001140f */
[----:B------:R-:W-:Y:S01]  /*0ca0*/  IMAD.WIDE.U32 R8, R4, UR7, R8 ;  /* 0x0000000704087c25 */ /* 0x000fe2000f8e0008 */
[----:B-1----:R-:W-:Y:S01]  /*0cb0*/  ULEA UR4, UR21, UR4, 0x18 ;  /* 0x0000000415047291 */ /* 0x002fe2000f8ec03f */
[----:B------:R-:W-:Y:S01]  /*0cc0*/  LEA.HI R26, R5, R0, RZ, 0x3 ;  /* 0x00000000051a7211 */ /* 0x000fe200078f18ff */
[----:B------:R-:W-:Y:S01]  /*0cd0*/  BSSY B0, `(.L_x_139) ;  /* 0x0000021000007945 */ /* 0x000fe20003800000 */
[C---:B------:R-:W-:Y:S01]  /*0ce0*/  VIADD R19, R6.reuse, 0x30 ;  /* 0x0000003006137836 */ /* 0x040fe20000000000 */
[----:B------:R-:W-:Y:S01]  /*0cf0*/  ISETP.GE.AND P0, PT, R21, UR5, PT ;  /* 0x0000000515007c0c */ /* 0x000fe2000bf06270 */
[----:B------:R-:W-:Y:S01]  /*0d00*/  VIADD R18, R6, 0x40 ;  /* 0x0000004006127836 */ /* 0x000fe20000000000 */
[----:B------:R-:W-:Y:S01]  /*0d10*/  ISETP.GE.AND P6, PT, R20, UR5, PT ;  /* 0x0000000514007c0c */ /* 0x000fe2000bfc6270 */
[C---:B------:R-:W-:Y:S01]  /*0d20*/  VIADD R24, R6.reuse, 0x50 ;  /* 0x0000005006187836 */ /* 0x040fe20000000000 */
[----:B------:R-:W-:Y:S01]  /*0d30*/  ISETP.GE.AND P5, PT, R19, UR5, PT ;  /* 0x0000000513007c0c */ /* 0x000fe2000bfa6270 */
[----:B------:R-:W-:Y:S01]  /*0d40*/  VIADD R23, R6, 0x60 ;  /* 0x0000006006177836 */ /* 0x000fe20000000000 */
[----:B------:R-:W-:Y:S01]  /*0d50*/  ISETP.GE.AND P4, PT, R18, UR5, PT ;  /* 0x0000000512007c0c */ /* 0x000fe2000bf86270 */
[----:B------:R-:W-:Y:S01]  /*0d60*/  VIADD R5, R9, UR25 ;  /* 0x0000001909057c36 */ /* 0x000fe20008000000 */
[----:B------:R-:W-:Y:S01]  /*0d70*/  ISETP.GE.AND P3, PT, R24, UR5, PT ;  /* 0x0000000518007c0c */ /* 0x000fe2000bf66270 */
[----:B------:R-:W-:Y:S01]  /*0d80*/  VIADD R22, R6, 0x70 ;  /* 0x0000007006167836 */ /* 0x000fe20000000000 */
[----:B------:R-:W-:-:S02]  /*0d90*/  ISETP.GE.AND P2, PT, R23, UR5, PT ;  /* 0x0000000517007c0c */ /* 0x000fc4000bf46270 */
[----:B------:R-:W-:Y:S02]  /*0da0*/  LEA.HI R15, R15, R14, RZ, 0x1 ;  /* 0x0000000e0f0f7211 */ /* 0x000fe400078f08ff */
[----:B------:R-:W-:Y:S01]  /*0db0*/  LEA R228, R228, UR4, 0x1 ;  /* 0x00000004e4e47c11 */ /* 0x000fe2000f8e08ff */
[----:B------:R-:W-:Y:S08]  /*0dc0*/  @P1 BRA `(.L_x_140) ;  /* 0x0000000000441947 */ /* 0x000ff00003800000 */
[----:B------:R-:W-:Y:S02]  /*0dd0*/  ULDC UR6, c[0x0][0x2d0] ;  /* 0x0000b40000067ab9 */ /* 0x000fe40000000800 */
[----:B------:R-:W-:-:S13]  /*0de0*/  ISETP.GE.AND P1, PT, R60, UR6, PT ;  /* 0x000000063c007c0c */ /* 0x000fda000bf26270 */
[----:B------:R1:W-:Y:S01]  /*0df0*/  @P1 STS.128 [R228], RZ ;  /* 0x000000ffe4001388 */ /* 0x0003e20000000c00 */
[----:B------:R-:W-:Y:S05]  /*0e00*/  @P1 BRA `(.L_x_140) ;  /* 0x0000000000341947 */ /* 0x000fea0003800000 */
        /* <DEDUP_REMOVED lines=9> */
[----:B------:R-:W-:Y:S01]  /*0ea0*/  @!PT LDS RZ, [RZ] ;  /* 0x00000000fffff984 */ /* 0x000fe20000000800 */
[----:B------:R-:W-:Y:S01]  /*0eb0*/  @!PT LDS RZ, [RZ] ;  /* 0x00000000fffff984 */ /* 0x000fe20000000800 */
[----:B------:R-:W-:Y:S01]  /*0ec0*/  @!PT LDS RZ, [RZ] ;  /* 0x00000000fffff984 */ /* 0x000fe20000000800 */
[----:B------:R2:W-:Y:S02]  /*0ed0*/  LDGSTS.E.BYPASS.LTC128B.128 [R228], desc[UR22][R12.64] ;  /* 0x000000000ce47fae */ /* 0x0005e4000b901d56 */
.L_x_140:
[----:B------:R-:W-:Y:S05]  /*0ee0*/  BSYNC B0 ;  /* 0x0000000000007941 */ /* 0x000fea0003800000 */
.L_x_139:
[----:B------:R-:W-:Y:S01]  /*0ef0*/  LOP3.LUT R15, R15, 0xfffffffe, RZ, 0xc0, !PT ;  /* 0xfffffffe0f0f7812 */ /* 0x000fe200078ec0ff */
[----:B------:R-:W-:Y:S01]  /*0f00*/  BSSY B0, `(.L_x_141) ;  /* 0x000001a000007945 */ /* 0x000fe20003800000 */
[----:B------:R-:W-:Y:S02]  /*0f10*/  LOP3.LUT R10, R26, 0xfffffff8, RZ, 0xc0, !PT ;  /* 0xfffffff81a0a7812 */ /* 0x000fe400078ec0ff */
[----:B------:R-:W-:Y:S01]  /*0f20*/  ISETP.GE.AND P1, PT, R22, UR5, PT ;  /* 0x0000000516007c0c */ /* 0x000fe2000bf26270 */
[----:B------:R-:W-:Y:S02]  /*0f30*/  IMAD.IADD R25, R14, 0x1, -R15 ;  /* 0x000000010e197824 */ /* 0x000fe400078e0a0f */
[----:B------:R-:W-:Y:S01]  /*0f40*/  IMAD.IADD R14, R0, 0x1, -R10 ;  /* 0x00000001000e7824 */ /* 0x000fe200078e0a0a */
[----:B------:R-:W-:Y:S05]  /*0f50*/  @P0 BRA `(.L_x_142) ;  /* 0x0000000000500947 */ /* 0x000fea0003800000 */
[----:B------:R-:W-:Y:S02]  /*0f60*/  ULDC UR6, c[0x0][0x2d0] ;  /* 0x0000b40000067ab9 */ /* 0x000fe40000000800 */
[----:B------:R-:W-:-:S13]  /*0f70*/  ISETP.GE.AND P0, PT, R60, UR6, PT ;  /* 0x000000063c007c0c */ /* 0x000fda000bf06270 */
[----:B------:R3:W-:Y:S01]  /*0f80*/  @P0 STS.128 [R228+0x800], RZ ;  /* 0x000800ffe4000388 */ /* 0x0007e20000000c00 */
[----:B------:R-:W-:Y:S05]  /*0f90*/  @P0 BRA `(.L_x_142) ;  /* 0x0000000000400947 */ /* 0x000fea0003800000 */
[----:B------:R-:W-:Y:S01]  /*0fa0*/  IADD3 R0, P0, R2, 0x10, RZ ;  /* 0x0000001002007810 */ /* 0x000fe20007f1e0ff */
[----:B------:R-:W-:Y:S01]  /*0fb0*/  ULDC.64 UR6, c[0x0][0x240] ;  /* 0x0000900000067ab9 */ /* 0x000fe20000000a00 */
[----:B------:R-:W-:-:S03]  /*0fc0*/  MOV R11, R5 ;  /* 0x00000005000b7202 */ /* 0x000fc60000000f00 */
[----:B------:R-:W-:-:S04]  /*0fd0*/  IMAD.X R10, RZ, RZ, R3, P0 ;  /* 0x000000ffff0a7224 */ /* 0x000fc800000e0603 */
[----:B--2---:R-:W-:Y:S02]  /*0fe0*/  IMAD R12, R10, UR6, RZ ;  /* 0x000000060a0c7c24 */ /* 0x004fe4000f8e02ff */
[----:B------:R-:W-:-:S04]  /*0ff0*/  IMAD.MOV.U32 R10, RZ, RZ, R8 ;  /* 0x000000ffff0a7224 */ /* 0x000fc800078e0008 */
        /* <DEDUP_REMOVED lines=9> */
[----:B------:R4:W-:Y:S02]  /*1090*/  LDGSTS.E.BYPASS.LTC128B.128 [R228+0x800], desc[UR22][R12.64] ;  /* 0x008000000ce47fae */ /* 0x0009e4000b901d56 */
.L_x_142:
[----:B------:R-:W-:Y:S05]  /*10a0*/  BSYNC B0 ;  /* 0x0000000000007941 */ /* 0x000fea0003800000 */
.L_x_141:
[----:B------:R-:W-:Y:S04]  /*10b0*/  BSSY B0, `(.L_x_143) ;  /* 0x0000016000007945 */ /* 0x000fe80003800000 */
        /* <DEDUP_REMOVED lines=9> */
[----:B--2-4-:R-:W-:Y:S02]  /*1150*/  IMAD R12, R10, UR6, RZ ;  /* 0x000000060a0c7c24 */ /* 0x014fe4000f8e02ff */
        /* <DEDUP_REMOVED lines=11> */
.L_x_144:
[----:B------:R-:W-:Y:S05]  /*1210*/  BSYNC B0 ;  /* 0x0000000000007941 */ /* 0x000fea0003800000 */
.L_x_143:
        /* <DEDUP_REMOVED lines=22> */
.L_x_146:
[----:B------:R-:W-:Y:S05]  /*1380*/  BSYNC B0 ;  /* 0x0000000000007941 */ /* 0x000fea0003800000 */
.L_x_145:
        /* <DEDUP_REMOVED lines=22> */
.L_x_148:
[----:B------:R-:W-:Y:S05]  /*14f0*/  BSYNC B0 ;  /* 0x0000000000007941 */ /* 0x000fea0003800000 */
.L_x_147:
        /* <DEDUP_REMOVED lines=22> */
.L_x_150:
[----:B------:R-:W-:Y:S05]  /*1660*/  BSYNC B0 ;  /* 0x0000000000007941 */ /* 0x000fea0003800000 */
.L_x_149:
        /* <DEDUP_REMOVED lines=22> */
.L_x_152:
[----:B------:R-:W-:Y:S05]  /*17d0*/  BSYNC B0 ;  /* 0x0000000000007941 */ /* 0x000fea0003800000 */
.L_x_151:
        /* <DEDUP_REMOVED lines=21> */
.L_x_154:
[----:B------:R-:W-:Y:S05]  /*1930*/  BSYNC B0 ;  /* 0x0000000000007941 */ /* 0x000fea0003800000 */
.L_x_153:
[----:B-1----:R-:W-:Y:S01]  /*1940*/  IMAD.WIDE.U32 R2, R6, UR8, R60 ;  /* 0x0000000806027c25 */ /* 0x002fe2000f8e003c */
[----:B------:R-:W-:Y:S01]  /*1950*/  SHF.R.S32.HI R0, RZ, 0x1f, R16 ;  /* 0x0000001fff007819 */ /* 0x000fe20000011410 */
[----:B------:R-:W-:Y:S01]  /*1960*/  ULDC.64 UR6, c[0x0][0x260] ;  /* 0x0000980000067ab9 */ /* 0x000fe20000000a00 */
[----:B------:R-:W-:Y:S01]  /*1970*/  BSSY B0, `(.L_x_155) ;  /* 0x0000040000007945 */ /* 0x000fe20003800000 */
[C---:B------:R-:W-:Y:S01]  /*1980*/  IMAD R9, R7.reuse, UR8, RZ ;  /* 0x0000000807097c24 */ /* 0x040fe2000f8e02ff */
[----:B------:R-:W-:Y:S01]  /*1990*/  IADD3 R2, P0, R2, UR20, RZ ;  /* 0x0000001402027c10 */ /* 0x000fe2000ff1e0ff */
[----:B------:R-:W-:Y:S01]  /*19a0*/  IMAD R8, R7, UR10, RZ ;  /* 0x0000000a07087c24 */ /* 0x000fe2000f8e02ff */
[----:B------:R-:W-:Y:S01]  /*19b0*/  ULDC.64 UR20, c[0x0][0x268] ;  /* 0x00009a0000147ab9 */ /* 0x000fe20000000a00 */
[----:B------:R-:W-:-:S04]  /*19c0*/  IMAD.WIDE.U32 R4, R6, UR10, R60 ;  /* 0x0000000a06047c25 */ /* 0x000fc8000f8e003c */
[----:B------:R-:W-:Y:S01]  /*19d0*/  IMAD R9, R6, UR9, R9 ;  /* 0x0000000906097c24 */ /* 0x000fe2000f8e0209 */
[----:B------:R-:W-:Y:S01]  /*19e0*/  IADD3 R4, P1, R4, UR18, RZ ;  /* 0x0000001204047c10 */ /* 0x000fe2000ff3e0ff */
[----:B------:R-:W-:Y:S01]  /*19f0*/  IMAD R8, R6, UR11, R8 ;  /* 0x0000000b06087c24 */ /* 0x000fe2000f8e0208 */
[----:B------:R-:W-:Y:S01]  /*1a00*/  ULEA.HI.SX32 UR18, UR19, 0xffffffff, 0x19 ;  /* 0xffffffff13127891 */ /* 0x000fe2000f8fca3f */
[----:B------:R-:W-:Y:S01]  /*1a10*/  IMAD.MOV.U32 R52, RZ, RZ, 0x20 ;  /* 0x00000020ff347424 */ /* 0x000fe200078e00ff */
[----:B------:R-:W-:Y:S02]  /*1a20*/  IADD3.X R3, R3, UR13, R9, P0, !PT ;  /* 0x0000000d03037c10 */ /* 0x000fe400087fe409 */
[----:B------:R-:W-:Y:S01]  /*1a30*/  IADD3.X R5, R5, UR12, R8, P1, !PT ;  /* 0x0000000c05057c10 */ /* 0x000fe20008ffe408 */
[----:B------:R-:W-:Y:S01]  /*1a40*/  IMAD R8, R0, UR6, RZ ;  /* 0x0000000600087c24 */ /* 0x000fe2000f8e02ff */
[----:B------:R-:W-:Y:S01]  /*1a50*/  R2P PR, R14, 0x6 ;  /* 0x000000060e007804 */ /* 0x000fe20000000000 */
[----:B------:R-:W-:Y:S01]  /*1a60*/  IMAD.WIDE.U32 R30, R16, UR20, R2 ;  /* 0x00000014101e7c25 */ /* 0x000fe2000f8e0002 */
[----:B------:R-:W-:-:S02]  /*1a70*/  UIMAD UR17, UR18, -0x80, UR24 ;  /* 0xffffff80121178a4 */ /* 0x000fc4000f8e0218 */
[----:B------:R-:W-:Y:S01]  /*1a80*/  USHF.R.S32.HI UR25, URZ, 0x1f, UR18 ;  /* 0x0000001f3f197899 */ /* 0x000fe20008011412 */
[----:B------:R-:W-:Y:S02]  /*1a90*/  IMAD.MOV.U32 R3, RZ, RZ, 0x10 ;  /* 0x00000010ff037424 */ /* 0x000fe400078e00ff */
[----:B------:R-:W-:Y:S01]  /*1aa0*/  IMAD R0, R0, UR20, RZ ;  /* 0x0000001400007c24 */ /* 0x000fe2000f8e02ff */
[----:B------:R-:W-:Y:S01]  /*1ab0*/  USHF.L.U64.HI UR20, UR10, 0x7, UR11 ;  /* 0x000000070a147899 */ /* 0x000fe2000801020b */
[C---:B------:R-:W-:Y:S01]  /*1ac0*/  IMAD R9, R16.reuse, UR7, R8 ;  /* 0x0000000710097c24 */ /* 0x040fe2000f8e0208 */
[----:B------:R-:W-:Y:S01]  /*1ad0*/  SEL R3, R3, 0xfffffff0, !P1 ;  /* 0xfffffff003037807 */ /* 0x000fe20004800000 */
[----:B--2-4-:R-:W-:Y:S01]  /*1ae0*/  IMAD.WIDE.U32 R12, R16, UR6, R4 ;  /* 0x00000006100c7c25 */ /* 0x014fe2000f8e0004 */
[----:B------:R-:W-:Y:S01]  /*1af0*/  ISETP.GE.AND P1, PT, R6, UR17, PT ;  /* 0x0000001106007c0c */ /* 0x000fe2000bf26270 */
[----:B------:R-:W-:Y:S01]  /*1b00*/  UIMAD UR6, UR20, UR18, URZ ;  /* 0x00000012140672a4 */ /* 0x000fe2000f8e023f */
[----:B------:R-:W-:Y:S01]  /*1b10*/  SEL R4, R52, 0xffffffe0, !P2 ;  /* 0xffffffe034047807 */ /* 0x000fe20005000000 */
[----:B------:R-:W-:Y:S01]  /*1b20*/  IMAD R17, R16, UR21, R0 ;  /* 0x0000001510117c24 */ /* 0x000fe2000f8e0200 */
[----:B------:R-:W-:Y:S01]  /*1b30*/  USHF.L.U32 UR21, UR10, 0x7, URZ ;  /* 0x000000070a157899 */ /* 0x000fe2000800063f */
[----:B------:R-:W-:Y:S01]  /*1b40*/  IADD3 R11, R13, R9, RZ ;  /* 0x000000090d0b7210 */ /* 0x000fe20007ffe0ff */
[----:B------:R-:W-:Y:S01]  /*1b50*/  IMAD.U32 R8, RZ, RZ, UR18 ;  /* 0x00000012ff087e24 */ /* 0x000fe2000f8e00ff */
[----:B------:R-:W-:Y:S01]  /*1b60*/  SHF.L.U32 R0, R27, 0x6, RZ ;  /* 0x000000061b007819 */ /* 0x000fe200000006ff */
[----:B------:R-:W-:Y:S01]  /*1b70*/  IMAD.MOV.U32 R10, RZ, RZ, R12 ;  /* 0x000000ffff0a7224 */ /* 0x000fe200078e000c */
[----:B------:R-:W-:Y:S01]  /*1b80*/  UIMAD UR6, UR25, UR21, UR6 ;  /* 0x00000015190672a4 */ /* 0x000fe2000f8e0206 */
[----:B------:R-:W-:Y:S01]  /*1b90*/  STL.64 [R1+0x10], R12 ;  /* 0x0000100c01007387 */ /* 0x000fe20000100a00 */
[----:B------:R-:W-:Y:S01]  /*1ba0*/  IMAD.SHL.U32 R5, R6, 0x8, RZ ;  /* 0x0000000806057824 */ /* 0x000fe200078e00ff */
[----:B------:R-:W-:Y:S01]  /*1bb0*/  LOP3.LUT R0, R0, 0x1c0, RZ, 0xc0, !PT ;  /* 0x000001c000007812 */ /* 0x000fe200078ec0ff */
[----:B------:R-:W-:Y:S01]  /*1bc0*/  IMAD.WIDE.U32 R8, R8, UR21, R10 ;  /* 0x0000001508087c25 */ /* 0x000fe2000f8e000a */
[----:B------:R-:W-:Y:S01]  /*1bd0*/  STL.64 [R1+0x80], R30 ;  /* 0x0000801e01007387 */ /* 0x000fe20000100a00 */
[----:B------:R-:W-:-:S02]  /*1be0*/  ISETP.GE.AND P0, PT, R21, UR17, PT ;  /* 0x0000001115007c0c */ /* 0x000fc4000bf06270 */
[----:B------:R-:W-:Y:S01]  /*1bf0*/  IMAD.SHL.U32 R2, R14, 0x40, RZ ;  /* 0x000000400e027824 */ /* 0x000fe200078e00ff */
[----:B------:R1:W-:Y:S01]  /*1c00*/  STL.64 [R1+0x8], R10 ;  /* 0x0000080a01007387 */ /* 0x0003e20000100a00 */
[----:B------:R-:W-:Y:S01]  /*1c10*/  LOP3.LUT R14, R0, 0x8, R5, 0xf8, !PT ;  /* 0x00000008000e7812 */ /* 0x000fe200078ef805 */
[----:B------:R-:W-:Y:S01]  /*1c20*/  IMAD.SHL.U32 R5, R25, 0x8, RZ ;  /* 0x0000000819057824 */ /* 0x000fe200078e00ff */
[----:B------:R-:W-:Y:S02]  /*1c30*/  ISETP.GE.AND P6, PT, R20, UR17, PT ;  /* 0x0000001114007c0c */ /* 0x000fe4000bfc6270 */
[----:B------:R-:W-:Y:S02]  /*1c40*/  ISETP.GE.AND P5, PT, R19, UR17, PT ;  /* 0x0000001113007c0c */ /* 0x000fe4000bfa6270 */
[----:B------:R-:W-:Y:S02]  /*1c50*/  ISETP.GE.AND P4, PT, R18, UR17, PT ;  /* 0x0000001112007c0c */ /* 0x000fe4000bf86270 */
[----:B------:R-:W-:-:S02]  /*1c60*/  ISETP.GE.AND P3, PT, R24, UR17, PT ;  /* 0x0000001118007c0c */ /* 0x000fc4000bf66270 */
[----:B------:R-:W-:Y:S02]  /*1c70*/  ISETP.GE.AND P2, PT, R23, UR17, PT ;  /* 0x0000001117007c0c */ /* 0x000fe4000bf46270 */
[----:B-1----:R-:W-:Y:S02]  /*1c80*/  IADD3 R11, R9, UR6, RZ ;  /* 0x00000006090b7c10 */ /* 0x002fe4000fffe0ff */
[----:B------:R-:W-:Y:S02]  /*1c90*/  SHF.R.U32.HI R10, RZ, 0x3, R0 ;  /* 0x00000003ff0a7819 */ /* 0x000fe40000011600 */
[----:B------:R-:W-:Y:S01]  /*1ca0*/  LOP3.LUT R0, R2, 0x1c0, RZ, 0xc0, !PT ;  /* 0x000001c002007812 */ /* 0x000fe200078ec0ff */
[----:B------:R-:W-:Y:S06]  /*1cb0*/  @P1 BRA `(.L_x_156) ;  /* 0x00000000002c1947 */ /* 0x000fec0003800000 */
[----:B------:R-:W-:Y:S02]  /*1cc0*/  ULDC UR6, c[0x0][0x2d0] ;  /* 0x0000b40000067ab9 */ /* 0x000fe40000000800 */
[----:B------:R-:W-:-:S13]  /*1cd0*/  ISETP.GE.AND P1, PT, R60, UR6, PT ;  /* 0x000000063c007c0c */ /* 0x000fda000bf26270 */
[----:B------:R1:W-:Y:S01]  /*1ce0*/  @P1 STS.128 [R228+0x4000], RZ ;  /* 0x004000ffe4001388 */ /* 0x0003e20000000c00 */
[----:B------:R-:W-:Y:S05]  /*1cf0*/  @P1 BRA `(.L_x_156) ;  /* 0x00000000001c1947 */ /* 0x000fea0003800000 */
[----:B------:R-:W-:Y:S02]  /*1d00*/  ULDC.64 UR6, c[0x0][0x218] ;  /* 0x0000860000067ab9 */ /* 0x000fe40000000a00 */
[----:B------:R-:W-:-:S04]  /*1d10*/  LEA R12, P1, R8, UR6, 0x1 ;  /* 0x00000006080c7c11 */ /* 0x000fc8000f8208ff */
[----:B------:R-:W-:-:S05]  /*1d20*/  LEA.HI.X R13, R8, UR7, R11, 0x1, P1 ;  /* 0x00000007080d7c11 */ /* 0x000fca00088f0c0b */
[----:B------:R-:W-:Y:S01]  /*1d30*/  @!PT LDS RZ, [RZ] ;  /* 0x00000000fffff984 */ /* 0x000fe20000000800 */
[----:B------:R-:W-:Y:S01]  /*1d40*/  @!PT LDS RZ, [RZ] ;  /* 0x00000000fffff984 */ /* 0x000fe20000000800 */
[----:B------:R-:W-:Y:S01]  /*1d50*/  @!PT LDS RZ, [RZ] ;  /* 0x00000000fffff984 */ /* 0x000fe20000000800 */
[----:B------:R2:W-:Y:S04]  /*1d60*/  LDGSTS.E.BYPASS.LTC128B.128 [R228+0x4000], desc[UR22][R12.64] ;  /* 0x040000000ce47fae */ /* 0x0005e8000b901d56 */
.L_x_156:
[----:B------:R-:W-:Y:S05]  /*1d70*/  BSYNC B0 ;  /* 0x0000000000007941 */ /* 0x000fea0003800000 */
.L_x_155:
[----:B------:R-:W-:Y:S01]  /*1d80*/  LOP3.LUT R2, R0, 0x8, R5, 0xf8, !PT ;  /* 0x0000000800027812 */ /* 0x000fe200078ef805 */
[----:B------:R-:W-:Y:S01]  /*1d90*/  USHF.L.U64.HI UR12, UR10, 0x4, UR11 ;  /* 0x000000040a0c7899 */ /* 0x000fe2000801020b */
[----:B------:R-:W-:Y:S01]  /*1da0*/  SHF.R.U32.HI R0, RZ, 0x3, R0 ;  /* 0x00000003ff007819 */ /* 0x000fe20000011600 */
[----:B------:R-:W-:Y:S01]  /*1db0*/  USHF.L.U32 UR13, UR10, 0x4, URZ ;  /* 0x000000040a0d7899 */ /* 0x000fe2000800063f */
[----:B------:R-:W-:Y:S01]  /*1dc0*/  BSSY B0, `(.L_x_157) ;  /* 0x0000012000007945 */ /* 0x000fe20003800000 */
[----:B------:R-:W-:Y:S02]  /*1dd0*/  ISETP.GE.AND P1, PT, R22, UR17, PT ;  /* 0x0000001116007c0c */ /* 0x000fe4000bf26270 */
[----:B------:R-:W-:Y:S02]  /*1de0*/  LOP3.LUT R16, R14, R10, RZ, 0x3c, !PT ;  /* 0x0000000a0e107212 */ /* 0x000fe400078e3cff */
[----:B------:R-:W-:Y:S01]  /*1df0*/  LOP3.LUT R63, R2, R0, RZ, 0x3c, !PT ;  /* 0x00000000023f7212 */ /* 0x000fe200078e3cff */
[----:B------:R-:W-:Y:S05]  /*1e00*/  @P0 BRA `(.L_x_158) ;  /* 0x0000000000340947 */ /* 0x000fea0003800000 */
[----:B------:R-:W-:Y:S02]  /*1e10*/  ULDC UR6, c[0x0][0x2d0] ;  /* 0x0000b40000067ab9 */ /* 0x000fe40000000800 */
[----:B------:R-:W-:-:S13]  /*1e20*/  ISETP.GE.AND P0, PT, R60, UR6, PT ;  /* 0x000000063c007c0c */ /* 0x000fda000bf06270 */
[----:B------:R4:W-:Y:S01]  /*1e30*/  @P0 STS.128 [R228+0x4800], RZ ;  /* 0x004800ffe4000388 */ /* 0x0009e20000000c00 */
[----:B------:R-:W-:Y:S05]  /*1e40*/  @P0 BRA `(.L_x_158) ;  /* 0x0000000000240947 */ /* 0x000fea0003800000 */
[----:B------:R-:W-:Y:S01]  /*1e50*/  IADD3 R0, P0, R8, UR13, RZ ;  /* 0x0000000d08007c10 */ /* 0x000fe2000ff1e0ff */
[----:B------:R-:W-:-:S03]  /*1e60*/  ULDC.64 UR6, c[0x0][0x218] ;  /* 0x0000860000067ab9 */ /* 0x000fc60000000a00 */
[----:B------:R-:W-:Y:S02]  /*1e70*/  IADD3.X R2, R11, UR12, RZ, P0, !PT ;  /* 0x0000000c0b027c10 */ /* 0x000fe400087fe4ff */
[----:B--2---:R-:W-:-:S04]  /*1e80*/  LEA R12, P0, R0, UR6, 0x1 ;  /* 0x00000006000c7c11 */ /* 0x004fc8000f8008ff */
[----:B------:R-:W-:-:S05]  /*1e90*/  LEA.HI.X R13, R0, UR7, R2, 0x1, P0 ;  /* 0x00000007000d7c11 */ /* 0x000fca00080f0c02 */
[----:B------:R-:W-:Y:S01]  /*1ea0*/  @!PT LDS RZ, [RZ] ;  /* 0x00000000fffff984 */ /* 0x000fe20000000800 */
[----:B------:R-:W-:Y:S01]  /*1eb0*/  @!PT LDS RZ, [RZ] ;  /* 0x00000000fffff984 */ /* 0x000fe20000000800 */
[----:B------:R-:W-:Y:S01]  /*1ec0*/  @!PT LDS RZ, [RZ] ;  /* 0x00000000fffff984 */ /* 0x000fe20000000800 */
[----:B------:R2:W-:Y:S04]  /*1ed0*/  LDGSTS.E.BYPASS.LTC128B.128 [R228+0x4800], desc[UR22][R12.64] ;  /* 0x048000000ce47fae */ /* 0x0005e8000b901d56 */
.L_x_158:
[----:B------:R-:W-:Y:S05]  /*1ee0*/  BSYNC B0 ;  /* 0x0000000000007941 */ /* 0x000fea0003800000 */
.L_x_157:
[----:B------:R-:W-:Y:S04]  /*1ef0*/  BSSY B0, `(.L_x_159) ;  /* 0x0000012000007945 */ /* 0x000fe80003800000 */
[----:B------:R-:W-:Y:S05]  /*1f00*/  @P6 BRA `(.L_x_160) ;  /* 0x0000000000406947 */ /* 0x000fea0003800000 */
[----:B------:R-:W-:Y:S02]  /*1f10*/  ULDC UR6, c[0x0][0x2d0] ;  /* 0x0000b40000067ab9 */ /* 0x000fe40000000800 */
[----:B------:R-:W-:-:S13]  /*1f20*/  ISETP.GE.AND P0, PT, R60, UR6, PT ;  /* 0x000000063c007c0c */ /* 0x000fda000bf06270 */
[----:B------:R1:W-:Y:S01]  /*1f30*/  @P0 STS.128 [R228+0x5000], RZ ;  /* 0x005000ffe4000388 */ /* 0x0003e20000000c00 */
[----:B------:R-:W-:Y:S05]  /*1f40*/  @P0 BRA `(.L_x_160) ;  /* 0x0000000000300947 */ /* 0x000fea0003800000 */
[----:B------:R-:W-:Y:S01]  /*1f50*/  IMAD.U32 R0, RZ, RZ, UR10 ;  /* 0x0000000aff007e24 */ /* 0x000fe2000f8e00ff */
[----:B------:R-:W-:Y:S01]  /*1f60*/  ULDC.64 UR6, c[0x0][0x218] ;  /* 0x0000860000067ab9 */ /* 0x000fe20000000a00 */
[----:B------:R-:W-:Y:S02]  /*1f70*/  IMAD.U32 R5, RZ, RZ, UR10 ;  /* 0x0000000aff057e24 */ /* 0x000fe4000f8e00ff */
[----:B------:R-:W-:Y:S01]  /*1f80*/  IMAD.U32 R2, RZ, RZ, UR11 ;  /* 0x0000000bff027e24 */ /* 0x000fe2000f8e00ff */
[----:B------:R-:W-:-:S04]  /*1f90*/  LEA R0, P0, R0, R8, 0x5 ;  /* 0x0000000800007211 */ /* 0x000fc800078028ff */
[----:B------:R-:W-:Y:S02]  /*1fa0*/  LEA.HI.X R2, R5, R11, R2, 0x5, P0 ;  /* 0x0000000b05027211 */ /* 0x000fe400000f2c02 */
[----:B--2---:R-:W-:-:S04]  /*1fb0*/  LEA R12, P0, R0, UR6, 0x1 ;  /* 0x00000006000c7c11 */ /* 0x004fc8000f8008ff */
[----:B------:R-:W-:-:S05]  /*1fc0*/  LEA.HI.X R13, R0, UR7, R2, 0x1, P0 ;  /* 0x00000007000d7c11 */ /* 0x000fca00080f0c02 */
[----:B------:R-:W-:Y:S01]  /*1fd0*/  @!PT LDS RZ, [RZ] ;  /* 0x00000000fffff984 */ /* 0x000fe20000000800 */
[----:B------:R-:W-:Y:S01]  /*1fe0*/  @!PT LDS RZ, [RZ] ;  /* 0x00000000fffff984 */ /* 0x000fe20000000800 */
[----:B------:R-:W-:Y:S01]  /*1ff0*/  @!PT LDS RZ, [RZ] ;  /* 0x00000000fffff984 */ /* 0x000fe20000000800 */
[----:B------:R2:W-:Y:S04]  /*2000*/  LDGSTS.E.BYPASS.LTC128B.128 [R228+0x5000], desc[UR22][R12.64] ;  /* 0x050000000ce47fae */ /* 0x0005e8000b901d56 */
.L_x_160:
[----:B------:R-:W-:Y:S05]  /*2010*/  BSYNC B0 ;  /* 0x0000000000007941 */ /* 0x000fea0003800000 */
.L_x_159:
[----:B------:R-:W-:Y:S04]  /*2020*/  BSSY B0, `(.L_x_161) ;  /* 0x0000012000007945 */ /* 0x000fe80003800000 */
[----:B------:R-:W-:Y:S05]  /*2030*/  @P5 BRA `(.L_x_162) ;  /* 0x0000000000405947 */ /* 0x000fea0003800000 */
[----:B------:R-:W-:Y:S02]  /*2040*/  ULDC UR6, c[0x0][0x2d0] ;  /* 0x0000b40000067ab9 */ /* 0x000fe40000000800 */
[----:B------:R-:W-:-:S13]  /*2050*/  ISETP.GE.AND P0, PT, R60, UR6, PT ;  /* 0x000000063c007c0c */ /* 0x000fda000bf06270 */
[----:B------:R1:W-:Y:S01]  /*2060*/  @P0 STS.128 [R228+0x5800], RZ ;  /* 0x005800ffe4000388 */ /* 0x0003e20000000c00 */
[----:B------:R-:W-:Y:S05]  /*2070*/  @P0 BRA `(.L_x_162) ;  /* 0x0000000000300947 */ /* 0x000fea0003800000 */
[----:B------:R-:W-:Y:S01]  /*2080*/  MOV R10, R8 ;  /* 0x00000008000a7202 */ /* 0x000fe20000000f00 */
[----:B--2---:R-:W-:Y:S01]  /*2090*/  IMAD.U32 R12, RZ, RZ, UR10 ;  /* 0x0000000aff0c7e24 */ /* 0x004fe2000f8e00ff */
[----:B------:R-:W-:Y:S01]  /*20a0*/  UIMAD UR26, UR11, 0x30, URZ ;  /* 0x000000300b1a78a4 */ /* 0x000fe2000f8e023f */
[----:B------:R-:W-:Y:S02]  /*20b0*/  ULDC.64 UR6, c[0x0][0x218] ;  /* 0x0000860000067ab9 */ /* 0x000fe40000000a00 */
[----:B------:R-:W-:-:S04]  /*20c0*/  IMAD.WIDE.U32 R12, R12, 0x30, R10 ;  /* 0x000000300c0c7825 */ /* 0x000fc800078e000a */
[----:B------:R-:W-:Y:S01]  /*20d0*/  VIADD R0, R13, UR26 ;  /* 0x0000001a0d007c36 */ /* 0x000fe20008000000 */
[----:B------:R-:W-:-:S04]  /*20e0*/  LEA R14, P0, R12, UR6, 0x1 ;  /* 0x000000060c0e7c11 */ /* 0x000fc8000f8008ff */
[----:B------:R-:W-:-:S05]  /*20f0*/  LEA.HI.X R15, R12, UR7, R0, 0x1, P0 ;  /* 0x000000070c0f7c11 */ /* 0x000fca00080f0c00 */
[----:B------:R-:W-:Y:S01]  /*2100*/  @!PT LDS RZ, [RZ] ;  /* 0x00000000fffff984 */ /* 0x000fe20000000800 */
[----:B------:R-:W-:Y:S01]  /*2110*/  @!PT LDS RZ, [RZ] ;  /* 0x00000000fffff984 */ /* 0x000fe20000000800 */
[----:B------:R-:W-:Y:S01]  /*2120*/  @!PT LDS RZ, [RZ] ;  /* 0x00000000fffff984 */ /* 0x000fe20000000800 */
[----:B------:R2:W-:Y:S04]  /*2130*/  LDGSTS.E.BYPASS.LTC128B.128 [R228+0x5800], desc[UR22][R14.64] ;  /* 0x058000000ee47fae */ /* 0x0005e8000b901d56 */
.L_x_162:
[----:B------:R-:W-:Y:S05]  /*2140*/  BSYNC B0 ;  /* 0x0000000000007941 */ /* 0x000fea0003800000 */
.L_x_161:
        /* <DEDUP_REMOVED lines=18> */
.L_x_164:
[----:B------:R-:W-:Y:S05]  /*2270*/  BSYNC B0 ;  /* 0x0000000000007941 */ /* 0x000fea0003800000 */
.L_x_163:
[----:B------:R-:W-:Y:S04]  /*2280*/  BSSY B0, `(.L_x_165) ;  /* 0x0000013000007945 */ /* 0x000fe80003800000 */
[----:B------:R-:W-:Y:S05]  /*2290*/  @P3 BRA `(.L_x_166) ;  /* 0x0000000000443947 */ /* 0x000fea0003800000 */
[----:B------:R-:W-:Y:S02]  /*22a0*/  ULDC UR6, c[0x0][0x2d0] ;  /* 0x0000b40000067ab9 */ /* 0x000fe40000000800 */
[----:B------:R-:W-:-:S13]  /*22b0*/  ISETP.GE.AND P0, PT, R60, UR6, PT ;  /* 0x000000063c007c0c */ /* 0x000fda000bf06270 */
[----:B------:R1:W-:Y:S01]  /*22c0*/  @P0 STS.128 [R228+0x6800], RZ ;  /* 0x006800ffe4000388 */ /* 0x0003e20000000c00 */
[----:B------:R-:W-:Y:S05]  /*22d0*/  @P0 BRA `(.L_x_166) ;  /* 0x0000000000340947 */ /* 0x000fea0003800000 */
[----:B--2---:R-:W-:Y:S01]  /*22e0*/  MOV R13, R11 ;  /* 0x0000000b000d7202 */ /* 0x004fe20000000f00 */
[----:B------:R-:W-:Y:S01]  /*22f0*/  IMAD.U32 R0, RZ, RZ, UR10 ;  /* 0x0000000aff007e24 */ /* 0x000fe2000f8e00ff */
[----:B------:R-:W-:Y:S01]  /*2300*/  UIMAD UR26, UR11, 0x50, URZ ;  /* 0x000000500b1a78a4 */ /* 0x000fe2000f8e023f */
[----:B------:R-:W-:Y:S01]  /*2310*/  IMAD.MOV.U32 R12, RZ, RZ, R8 ;  /* 0x000000ffff0c7224 */ /* 0x000fe200078e0008 */
[----:B------:R-:W-:-:S03]  /*2320*/  ULDC.64 UR6, c[0x0][0x218] ;  /* 0x0000860000067ab9 */ /* 0x000fc60000000a00 */
[----:B------:R-:W-:-:S05]  /*2330*/  IMAD.WIDE.U32 R12, R0, 0x50, R12 ;  /* 0x00000050000c7825 */ /* 0x000fca00078e000c */
[----:B------:R-:W-:Y:S02]  /*2340*/  IADD3 R0, R13, UR26, RZ ;  /* 0x0000001a0d007c10 */ /* 0x000fe4000fffe0ff */
[----:B------:R-:W-:-:S04]  /*2350*/  LEA R14, P0, R12, UR6, 0x1 ;  /* 0x000000060c0e7c11 */ /* 0x000fc8000f8008ff */
[----:B------:R-:W-:-:S05]  /*2360*/  LEA.HI.X R15, R12, UR7, R0, 0x1, P0 ;  /* 0x000000070c0f7c11 */ /* 0x000fca00080f0c00 */
[----:B------:R-:W-:Y:S01]  /*2370*/  @!PT LDS RZ, [RZ] ;  /* 0x00000000fffff984 */ /* 0x000fe20000000800 */
[----:B------:R-:W-:Y:S01]  /*2380*/  @!PT LDS RZ, [RZ] ;  /* 0x00000000fffff984 */ /* 0x000fe20000000800 */
[----:B------:R-:W-:Y:S01]  /*2390*/  @!PT LDS RZ, [RZ] ;  /* 0x00000000fffff984 */ /* 0x000fe20000000800 */
[----:B------:R2:W-:Y:S04]  /*23a0*/  LDGSTS.E.BYPASS.LTC128B.128 [R228+0x6800], desc[UR22][R14.64] ;  /* 0x068000000ee47fae */ /* 0x0005e8000b901d56 */
.L_x_166:
[----:B------:R-:W-:Y:S05]  /*23b0*/  BSYNC B0 ;  /* 0x0000000000007941 */ /* 0x000fea0003800000 */
.L_x_165:
        /* <DEDUP_REMOVED lines=19> */
.L_x_168:
[----:B------:R-:W-:Y:S05]  /*24f0*/  BSYNC B0 ;  /* 0x0000000000007941 */ /* 0x000fea0003800000 */
.L_x_167:
[----:B------:R-:W-:Y:S04]  /*2500*/  BSSY B0, `(.L_x_169) ;  /* 0x0000012000007945 */ /* 0x000fe80003800000 */
[----:B------:R-:W-:Y:S05]  /*2510*/  @P1 BRA `(.L_x_170) ;  /* 0x0000000000401947 */ /* 0x000fea0003800000 */
[----:B------:R-:W-:Y:S02]  /*2520*/  ULDC UR6, c[0x0][0x2d0] ;  /* 0x0000b40000067ab9 */ /* 0x000fe40000000800 */
[----:B------:R-:W-:-:S13]  /*2530*/  ISETP.GE.AND P0, PT, R60, UR6, PT ;  /* 0x000000063c007c0c */ /* 0x000fda000bf06270 */
[----:B------:R1:W-:Y:S01]  /*2540*/  @P0 STS.128 [R228+0x7800], RZ ;  /* 0x007800ffe4000388 */ /* 0x0003e20000000c00 */
[----:B------:R-:W-:Y:S05]  /*2550*/  @P0 BRA `(.L_x_170) ;  /* 0x0000000000300947 */ /* 0x000fea0003800000 */
[----:B------:R-:W-:Y:S01]  /*2560*/  MOV R9, R11 ;  /* 0x0000000b00097202 */ /* 0x000fe20000000f00 */
[----:B------:R-:W-:Y:S01]  /*2570*/  IMAD.U32 R0, RZ, RZ, UR10 ;  /* 0x0000000aff007e24 */ /* 0x000fe2000f8e00ff */
        /* <DEDUP_REMOVED lines=10> */
.L_x_170:
[----:B------:R-:W-:Y:S05]  /*2620*/  BSYNC B0 ;  /* 0x0000000000007941 */ /* 0x000fea0003800000 */
.L_x_169:
[----:B------:R-:W0:Y:S01]  /*2630*/  LDGDEPBAR ;  /* 0x00000000000079af */ /* 0x000e220000000000 */
[----:B------:R-:W-:Y:S01]  /*2640*/  ISETP.GE.AND P1, PT, R6, UR17, PT ;  /* 0x0000001106007c0c */ /* 0x000fe2000bf26270 */
[----:B-1----:R-:W-:Y:S01]  /*2650*/  IMAD.IADD R10, R31, 0x1, R17 ;  /* 0x000000011f0a7824 */ /* 0x002fe200078e0211 */
[----:B------:R-:W-:Y:S01]  /*2660*/  UIMAD UR6, UR25, UR8, URZ ;  /* 0x00000008190672a4 */ /* 0x000fe2000f8e023f */
[----:B------:R-:W-:Y:S01]  /*2670*/  IMAD.SHL.U32 R5, R26, 0x40, RZ ;  /* 0x000000401a057824 */ /* 0x000fe200078e00ff */
[----:B------:R-:W-:Y:S01]  /*2680*/  UIMAD.WIDE.U32 UR26, UR18, UR8, URZ ;  /* 0x00000008121a72a5 */ /* 0x000fe2000f8e003f */
[----:B------:R-:W-:Y:S01]  /*2690*/  LEA.HI R2, R28, R218, RZ, 0x5 ;  /* 0x000000da1c027211 */ /* 0x000fe200078f28ff */
[----:B------:R1:W-:Y:S01]  /*26a0*/  STL [R1+0x38], R10 ;  /* 0x0000380a01007387 */ /* 0x0003e20000100800 */
[----:B------:R-:W-:Y:S01]  /*26b0*/  UIMAD UR6, UR18, UR9, UR6 ;  /* 0x00000009120672a4 */ /* 0x000fe2000f8e0206 */
[----:B------:R-:W-:Y:S01]  /*26c0*/  LOP3.LUT R62, R5, 0xfffffe00, RZ, 0xc0, !PT ;  /* 0xfffffe00053e7812 */ /* 0x000fe200078ec0ff */
[----:B------:R-:W-:Y:S01]  /*26d0*/  BSSY B0, `(.L_x_171) ;  /* 0x000001e000007945 */ /* 0x000fe20003800000 */
[----:B------:R-:W-:Y:S01]  /*26e0*/  IMAD.U32 R8, RZ, RZ, UR26 ;  /* 0x0000001aff087e24 */ /* 0x000fe2000f8e00ff */
[----:B------:R-:W-:Y:S01]  /*26f0*/  UIADD3 UR6, UR27, UR6, URZ ;  /* 0x000000061b067290 */ /* 0x000fe2000fffe03f */
[----:B------:R-:W-:Y:S01]  /*2700*/  SHF.R.S32.HI R2, RZ, 0x5, R2 ;  /* 0x00000005ff027819 */ /* 0x000fe20000011402 */
[----:B------:R-:W-:Y:S01]  /*2710*/  IMAD.U32 R9, RZ, RZ, UR27 ;  /* 0x0000001bff097e24 */ /* 0x000fe2000f8e00ff */
[----:B------:R-:W-:-:S02]  /*2720*/  ISETP.GE.AND P0, PT, R21, UR17, PT ;  /* 0x0000001115007c0c */ /* 0x000fc4000bf06270 */
[----:B------:R-:W-:Y:S01]  /*2730*/  LEA R6, P2, R8, R30, 0x7 ;  /* 0x0000001e08067211 */ /* 0x000fe200078438ff */
[----:B------:R-:W-:Y:S01]  /*2740*/  IMAD.U32 R0, RZ, RZ, UR6 ;  /* 0x00000006ff007e24 */ /* 0x000fe2000f8e00ff */
[----:B------:R-:W-:Y:S01]  /*2750*/  ISETP.GE.AND P6, PT, R20, UR17, PT ;  /* 0x0000001114007c0c */ /* 0x000fe2000bfc6270 */
[----:B------:R-:W-:Y:S01]  /*2760*/  IMAD R2, R2, 0x400, R62 ;  /* 0x0000040002027824 */ /* 0x000fe200078e023e */
[----:B------:R-:W-:Y:S02]  /*2770*/  ISETP.GE.AND P5, PT, R19, UR17, PT ;  /* 0x0000001113007c0c */ /* 0x000fe4000bfa6270 */
[----:B------:R-:W-:Y:S01]  /*2780*/  LEA.HI.X R7, R8, R10, R0, 0x7, P2 ;  /* 0x0000000a08077211 */ /* 0x000fe200010f3c00 */
[----:B------:R-:W-:-:S04]  /*2790*/  DEPBAR.LE SB0, 0x0 ;  /* 0x000080000000791a */ /* 0x000fc80000000000 */
[----:B------:R-:W-:Y:S01]  /*27a0*/  BAR.SYNC.DEFER_BLOCKING 0x0 ;  /* 0x0000000000007b1d */ /* 0x000fe20000010000 */
[----:B------:R-:W-:Y:S02]  /*27b0*/  ISETP.GE.AND P4, PT, R18, UR17, PT ;  /* 0x0000001112007c0c */ /* 0x000fe4000bf86270 */
[----:B------:R-:W-:Y:S02]  /*27c0*/  ISETP.GE.AND P3, PT, R24, UR17, PT ;  /* 0x0000001118007c0c */ /* 0x000fe4000bf66270 */
[----:B------:R-:W-:Y:S01]  /*27d0*/  ISETP.GE.AND P2, PT, R23, UR17, PT ;  /* 0x0000001117007c0c */ /* 0x000fe2000bf46270 */
[----:B------:R1:W-:Y:S01]  /*27e0*/  @P1 STS.128 [R228+0x8000], RZ ;  /* 0x008000ffe4001388 */ /* 0x0003e20000000c00 */
[----:B------:R-:W-:Y:S11]  /*27f0*/  @P1 BRA `(.L_x_172) ;  /* 0x00000000002c1947 */ /* 0x000ff60003800000 */
        /* <DEDUP_REMOVED lines=11> */
.L_x_172:
[----:B------:R-:W-:Y:S05]  /*28b0*/  BSYNC B0 ;  /* 0x0000000000007941 */ /* 0x000fea0003800000 */
.L_x_171:
[----:B------:R1:W-:Y:S01]  /*28c0*/  @P0 STS.128 [R228+0x8800], RZ ;  /* 0x008800ffe4000388 */ /* 0x0003e20000000c00 */
[----:B------:R-:W-:Y:S01]  /*28d0*/  IMAD.IADD R2, R63, 0x1, R2 ;  /* 0x000000013f027824 */ /* 0x000fe200078e0202 */
[----:B------:R-:W-:Y:S01]  /*28e0*/  BSSY B0, `(.L_x_173) ;  /* 0x0000016000007945 */ /* 0x000fe20003800000 */
[----:B------:R-:W-:Y:S01]  /*28f0*/  IMAD R0, R25, 0x200, R16 ;  /* 0x0000020019007824 */ /* 0x000fe200078e0210 */
[----:B------:R-:W-:Y:S02]  /*2900*/  ISETP.GE.AND P1, PT, R22, UR17, PT ;  /* 0x0000001116007c0c */ /* 0x000fe4000bf26270 */
[----:B------:R-:W-:Y:S02]  /*2910*/  LEA R224, R2, UR4, 0x1 ;  /* 0x0000000402e07c11 */ /* 0x000fe4000f8e08ff */
[----:B------:R-:W-:Y:S01]  /*2920*/  LEA R217, R0, UR4, 0x1 ;  /* 0x0000000400d97c11 */ /* 0x000fe2000f8e08ff */
        /* <DEDUP_REMOVED lines=11> */
[----:B-1----:R-:W-:-:S04]  /*29e0*/  LEA R8, P0, R0, UR6, 0x1 ;  /* 0x0000000600087c11 */ /* 0x002fc8000f8008ff */
[----:B------:R-:W-:-:S05]  /*29f0*/  LEA.HI.X R9, R0, UR7, R2, 0x1, P0 ;  /* 0x0000000700097c11 */ /* 0x000fca00080f0c02 */
[----:B------:R-:W-:Y:S01]  /*2a00*/  @!PT LDS RZ, [RZ] ;  /* 0x00000000fffff984 */ /* 0x000fe20000000800 */
[----:B------:R-:W-:Y:S01]  /*2a10*/  @!PT LDS RZ, [RZ] ;  /* 0x00000000fffff984 */ /* 0x000fe20000000800 */
[----:B------:R-:W-:Y:S01]  /*2a20*/  @!PT LDS RZ, [RZ] ;  /* 0x00000000fffff984 */ /* 0x000fe20000000800 */
[----:B------:R1:W-:Y:S04]  /*2a30*/  LDGSTS.E.BYPASS.LTC128B.128 [R228+0x8800], desc[UR22][R8.64] ;  /* 0x0880000008e47fae */ /* 0x0003e8000b901d56 */
.L_x_174:
[----:B------:R-:W-:Y:S05]  /*2a40*/  BSYNC B0 ;  /* 0x0000000000007941 */ /* 0x000fea0003800000 */
.L_x_173:
[----:B------:R1:W-:Y:S01]  /*2a50*/  @P6 STS.128 [R228+0x9000], RZ ;  /* 0x009000ffe4006388 */ /* 0x0003e20000000c00 */
        /* <DEDUP_REMOVED lines=18> */
.L_x_176:
[----:B------:R-:W-:Y:S05]  /*2b80*/  BSYNC B0 ;  /* 0x0000000000007941 */ /* 0x000fea0003800000 */
.L_x_175:
[----:B------:R1:W-:Y:S01]  /*2b90*/  @P5 STS.128 [R228+0x9800], RZ ;  /* 0x009800ffe4005388 */ /* 0x0003e20000000c00 */
[----:B------:R-:W-:Y:S04]  /*2ba0*/  BSSY B0, `(.L_x_177) ;  /* 0x0000011000007945 */ /* 0x000fe80003800000 */
[----:B------:R-:W-:Y:S05]  /*2bb0*/  @P5 BRA `(.L_x_178) ;  /* 0x00000000003c5947 */ /* 0x000fea0003800000 */
[----:B------:R-:W-:Y:S02]  /*2bc0*/  ULDC UR6, c[0x0][0x2d0] ;  /* 0x0000b40000067ab9 */ /* 0x000fe40000000800 */
[----:B------:R-:W-:-:S13]  /*2bd0*/  ISETP.GE.AND P0, PT, R60, UR6, PT ;  /* 0x000000063c007c0c */ /* 0x000fda000bf06270 */
[----:B------:R1:W-:Y:S01]  /*2be0*/  @P0 STS.128 [R228+0x9800], RZ ;  /* 0x009800ffe4000388 */ /* 0x0003e20000000c00 */
[----:B------:R-:W-:Y:S05]  /*2bf0*/  @P0 BRA `(.L_x_178) ;  /* 0x00000000002c0947 */ /* 0x000fea0003800000 */
[----:B-1----:R-:W-:Y:S01]  /*2c00*/  IMAD.U32 R8, RZ, RZ, UR8 ;  /* 0x00000008ff087e24 */ /* 0x002fe2000f8e00ff */
[----:B------:R-:W-:Y:S01]  /*2c10*/  UIMAD UR25, UR9, 0x30, URZ ;  /* 0x00000030091978a4 */ /* 0x000fe2000f8e023f */
[----:B------:R-:W-:Y:S02]  /*2c20*/  ULDC.64 UR6, c[0x0][0x220] ;  /* 0x0000880000067ab9 */ /* 0x000fe40000000a00 */
        /* <DEDUP_REMOVED lines=8> */
.L_x_178:
[----:B------:R-:W-:Y:S05]  /*2cb0*/  BSYNC B0 ;  /* 0x0000000000007941 */ /* 0x000fea0003800000 */
.L_x_177:
        /* <DEDUP_REMOVED lines=19> */
.L_x_180:
[----:B------:R-:W-:Y:S05]  /*2df0*/  BSYNC B0 ;  /* 0x0000000000007941 */ /* 0x000fea0003800000 */
.L_x_179:
[----:B------:R1:W-:Y:S01]  /*2e00*/  @P3 STS.128 [R228+0xa800], RZ ;  /* 0x00a800ffe4003388 */ /* 0x0003e20000000c00 */
[----:B------:R-:W-:Y:S04]  /*2e10*/  BSSY B0, `(.L_x_181) ;  /* 0x0000013000007945 */ /* 0x000fe80003800000 */
[----:B------:R-:W-:Y:S05]  /*2e20*/  @P3 BRA `(.L_x_182) ;  /* 0x0000000000443947 */ /* 0x000fea0003800000 */
[----:B------:R-:W-:Y:S02]  /*2e30*/  ULDC UR6, c[0x0][0x2d0] ;  /* 0x0000b40000067ab9 */ /* 0x000fe40000000800 */
[----:B------:R-:W-:-:S13]  /*2e40*/  ISETP.GE.AND P0, PT, R60, UR6, PT ;  /* 0x000000063c007c0c */ /* 0x000fda000bf06270 */
[----:B------:R1:W-:Y:S01]  /*2e50*/  @P0 STS.128 [R228+0xa800], RZ ;  /* 0x00a800ffe4000388 */ /* 0x0003e20000000c00 */
[----:B------:R-:W-:Y:S05]  /*2e60*/  @P0 BRA `(.L_x_182) ;  /* 0x0000000000340947 */ /* 0x000fea0003800000 */
[----:B-1----:R-:W-:Y:S01]  /*2e70*/  MOV R9, R7 ;  /* 0x0000000700097202 */ /* 0x002fe20000000f00 */
        /* <DEDUP_REMOVED lines=12> */
.L_x_182:
[----:B------:R-:W-:Y:S05]  /*2f40*/  BSYNC B0 ;  /* 0x0000000000007941 */ /* 0x000fea0003800000 */
.L_x_181:
        /* <DEDUP_REMOVED lines=20> */
.L_x_184:
[----:B------:R-:W-:Y:S05]  /*3090*/  BSYNC B0 ;  /* 0x0000000000007941 */ /* 0x000fea0003800000 */
.L_x_183:
        /* <DEDUP_REMOVED lines=8> */
[----:B------:R-:W-:Y:S01]  /*3120*/  UIMAD UR17, UR9, 0x70, URZ ;  /* 0x00000070091178a4 */ /* 0x000fe2000f8e023f */
[----:B------:R-:W-:Y:S02]  /*3130*/  ULDC.64 UR6, c[0x0][0x220] ;  /* 0x0000880000067ab9 */ /* 0x000fe40000000a00 */
[----:B------:R-:W-:-:S05]  /*3140*/  IMAD.WIDE.U32 R6, R0, 0x70, R6 ;  /* 0x0000007000067825 */ /* 0x000fca00078e0006 */
[----:B------:R-:W-:Y:S02]  /*3150*/  IADD3 R0, R7, UR17, RZ ;  /* 0x0000001107007c10 */ /* 0x000fe4000fffe0ff */
[----:B-1----:R-:W-:-:S04]  /*3160*/  LEA R8, P0, R6, UR6, 0x1 ;  /* 0x0000000606087c11 */ /* 0x002fc8000f8008ff */
[----:B------:R-:W-:-:S05]  /*3170*/  LEA.HI.X R9, R6, UR7, R0, 0x1, P0 ;  /* 0x0000000706097c11 */ /* 0x000fca00080f0c00 */
[----:B------:R-:W-:Y:S01]  /*3180*/  @!PT LDS RZ, [RZ] ;  /* 0x00000000fffff984 */ /* 0x000fe20000000800 */
[----:B------:R-:W-:Y:S01]  /*3190*/  @!PT LDS RZ, [RZ] ;  /* 0x00000000fffff984 */ /* 0x000fe20000000800 */
[----:B------:R-:W-:Y:S01]  /*31a0*/  @!PT LDS RZ, [RZ] ;  /* 0x00000000fffff984 */ /* 0x000fe20000000800 */
[----:B------:R1:W-:Y:S04]  /*31b0*/  LDGSTS.E.BYPASS.LTC128B.128 [R228+0xb800], desc[UR22][R8.64] ;  /* 0x0b80000008e47fae */ /* 0x0003e8000b901d56 */
.L_x_186:
[----:B------:R-:W-:Y:S05]  /*31c0*/  BSYNC B0 ;  /* 0x0000000000007941 */ /* 0x000fea0003800000 */
.L_x_185:
[----:B------:R-:W-:Y:S01]  /*31d0*/  LDSM.16.M88.4 R16, [R224] ;  /* 0x00000000e010783b */ /* 0x000fe20000000200 */
[----:B------:R-:W-:Y:S01]  /*31e0*/  R2P PR, R27, 0x6 ;  /* 0x000000061b007804 */ /* 0x000fe20000000000 */
[----:B------:R-:W-:Y:S01]  /*31f0*/  IMAD R5, R3, 0x2, R224 ;  /* 0x0000000203057824 */ /* 0x000fe200078e02e0 */
[----:B------:R-:W-:Y:S01]  /*3200*/  UISETP.GE.AND UP0, UPT, UR24, 0x81, UPT ;  /* 0x000000811800788c */ /* 0x000fe2000bf06270 */
[----:B-1----:R-:W1:Y:S01]  /*3210*/  LDSM.16.M88.4 R8, [R217+0x4000] ;  /* 0x00400000d908783b */ /* 0x002e620000000200 */
[C---:B------:R-:W-:Y:S01]  /*3220*/  VIADD R216, R217.reuse, 0x4040 ;  /* 0x00004040d9d87836 */ /* 0x040fe20000000000 */
[----:B------:R-:W-:Y:S02]  /*3230*/  SEL R2, R52, 0xffffffe0, !P1 ;  /* 0xffffffe034027807 */ /* 0x000fe40004800000 */
[----:B--2---:R-:W2:Y:S03]  /*3240*/  LDSM.16.M88.4 R12, [R224+0x2000] ;  /* 0x00200000e00c783b */ /* 0x004ea60000000200 */
[----:B------:R-:W-:Y:S01]  /*3250*/  IMAD.IADD R0, R217, 0x1, R2 ;  /* 0x00000001d9007824 */ /* 0x000fe200078e0202 */
[----:B------:R-:W5:Y:S04]  /*3260*/  LDSM.16.M88.4 R48, [R217+0x4800] ;  /* 0x00480000d930783b */ /* 0x000f680000000200 */
[----:B------:R-:W3:Y:S04]  /*3270*/  LDSM.16.M88.4 R44, [R217+0x5000] ;  /* 0x00500000d92c783b */ /* 0x000ee80000000200 */
[----:B------:R-:W4:Y:S04]  /*3280*/  LDSM.16.M88.4 R40, [R217+0x5800] ;  /* 0x00580000d928783b */ /* 0x000f280000000200 */
[----:B------:R-:W4:Y:S04]  /*3290*/  LDSM.16.M88.4 R36, [R217+0x6000] ;  /* 0x00600000d924783b */ /* 0x000f280000000200 */
[----:B------:R-:W4:Y:S04]  /*32a0*/  LDSM.16.M88.4 R32, [R217+0x6800] ;  /* 0x00680000d920783b */ /* 0x000f280000000200 */
[----:B------:R-:W4:Y:S04]  /*32b0*/  LDSM.16.M88.4 R28, [R217+0x7000] ;  /* 0x00700000d91c783b */ /* 0x000f280000000200 */
[----:B------:R-:W4:Y:S04]  /*32c0*/  LDSM.16.M88.4 R20, [R217+0x7800] ;  /* 0x00780000d914783b */ /* 0x000f280000000200 */
[----:B------:R-:W-:Y:S01]  /*32d0*/  LDSM.16.M88.4 R88, [R0+0x7000] ;  /* 0x007000000058783b */ /* 0x000fe20000000200 */
[C---:B-1----:R-:W-:Y:S03]  /*32e0*/  HMMA.16816.F32.BF16 R56, R16.reuse, R10, RZ ;  /* 0x0000000a1038723c */ /* 0x042fe600000418ff */
[----:B------:R-:W-:Y:S04]  /*32f0*/  LDSM.16.M88.4 R68, [R0+0x4800] ;  /* 0x004800000044783b */ /* 0x000fe80000000200 */
[----:B------:R-:W-:Y:S01]  /*3300*/  LDSM.16.M88.4 R64, [R0+0x5000] ;  /* 0x005000000040783b */ /* 0x000fe20000000200 */
[-C--:B------:R-:W-:Y:S03]  /*3310*/  HMMA.16816.F32.BF16 R156, R16, R8.reuse, RZ ;  /* 0x00000008109c723c */ /* 0x080fe600000418ff */
[----:B------:R-:W-:Y:S03]  /*3320*/  LDSM.16.M88.4 R24, [R5] ;  /* 0x000000000518783b */ /* 0x000fe60000000200 */
[C---:B--2---:R-:W-:Y:S01]  /*3330*/  HMMA.16816.F32.BF16 R152, R12.reuse, R8, RZ ;  /* 0x000000080c98723c */ /* 0x044fe200000418ff */
[----:B------:R-:W-:Y:S04]  /*3340*/  LDSM.16.M88.4 R76, [R0+0x5800] ;  /* 0x00580000004c783b */ /* 0x000fe80000000200 */
[----:B------:R-:W-:Y:S01]  /*3350*/  LDSM.16.M88.4 R84, [R0+0x6800] ;  /* 0x006800000054783b */ /* 0x000fe20000000200 */
[----:B------:R-:W-:Y:S03]  /*3360*/  HMMA.16816.F32.BF16 R148, R12, R10, RZ ;  /* 0x0000000a0c94723c */ /* 0x000fe600000418ff */
[----:B------:R1:W2:Y:S01]  /*3370*/  LDSM.16.M88.4 R8, [R5+0x2000] ;  /* 0x002000000508783b */ /* 0x0002a20000000200 */
[----:B------:R-:W-:-:S03]  /*3380*/  IMAD.MOV.U32 R161, RZ, RZ, R56 ;  /* 0x000000ffffa17224 */ /* 0x000fc600078e0038 */
[----:B------:R-:W2:Y:S01]  /*3390*/  LDSM.16.M88.4 R92, [R0+0x7800] ;  /* 0x00780000005c783b */ /* 0x000ea20000000200 */
[----:B------:R-:W-:Y:S01]  /*33a0*/  IMAD.MOV.U32 R160, RZ, RZ, R57 ;  /* 0x000000ffffa07224 */ /* 0x000fe200078e0039 */
[----:B-----5:R-:W-:Y:S01]  /*33b0*/  HMMA.16816.F32.BF16 R144, R12, R48, RZ ;  /* 0x000000300c90723c */ /* 0x020fe200000418ff */
[----:B------:R-:W-:Y:S01]  /*33c0*/  IMAD.MOV.U32 R7, RZ, RZ, R58 ;  /* 0x000000ffff077224 */ /* 0x000fe200078e003a */
[----:B------:R-:W5:Y:S01]  /*33d0*/  LDSM.16.M88.4 R72, [R0+0x4000] ;  /* 0x004000000048783b */ /* 0x000f620000000200 */
[----:B------:R-:W-:-:S03]  /*33e0*/  IMAD.MOV.U32 R6, RZ, RZ, R59 ;  /* 0x000000ffff067224 */ /* 0x000fc600078e003b */
[C---:B---3--:R-:W-:Y:S01]  /*33f0*/  HMMA.16816.F32.BF16 R140, R12.reuse, R44, RZ ;  /* 0x0000002c0c8c723c */ /* 0x048fe200000418ff */
[----:B------:R3:W5:Y:S04]  /*3400*/  LDSM.16.M88.4 R80, [R0+0x6000] ;  /* 0x006000000050783b */ /* 0x0007680000000200 */
[----:B------:R-:W0:Y:S01]  /*3410*/  LDGDEPBAR ;  /* 0x00000000000079af */ /* 0x000e220000000000 */
[----:B----4-:R-:W-:Y:S01]  /*3420*/  HMMA.16816.F32.BF16 R136, R12, R40, RZ ;  /* 0x000000280c88723c */ /* 0x010fe200000418ff */
[----:B-1----:R-:W-:-:S05]  /*3430*/  VIADD R5, R217, 0x4000 ;  /* 0x00004000d9057836 */ /* 0x002fca0000000000 */
[----:B------:R-:W-:Y:S01]  /*3440*/  HMMA.16816.F32.BF16 R132, R12, R36, RZ ;  /* 0x000000240c84723c */ /* 0x000fe200000418ff */
[----:B------:R-:W-:Y:S02]  /*3450*/  @P2 VIADD R216, R5, 0xffffffc0 ;  /* 0xffffffc005d82836 */ /* 0x000fe40000000000 */
[----:B------:R-:W-:-:S03]  /*3460*/  IMAD.SHL.U32 R5, R218, 0x2, RZ ;  /* 0x00000002da057824 */ /* 0x000fc600078e00ff */
[----:B------:R-:W-:Y:S02]  /*3470*/  HMMA.16816.F32.BF16 R128, R12, R32, RZ ;  /* 0x000000200c80723c */ /* 0x000fe400000418ff */
[----:B------:R-:W-:-:S04]  /*3480*/  LOP3.LUT R5, R5, 0x6, RZ, 0xc0, !PT ;  /* 0x0000000605057812 */ /* 0x000fc800078ec0ff */
[----:B------:R-:W-:Y:S01]  /*3490*/  HMMA.16816.F32.BF16 R124, R12, R28, RZ ;  /* 0x0000001c0c7c723c */ /* 0x000fe200000418ff */
[----:B---3--:R-:W-:-:S04]  /*34a0*/  IMAD R0, R4, 0x2, R224 ;  /* 0x0000000204007824 */ /* 0x008fc800078e02e0 */
[----:B------:R-:W-:Y:S01]  /*34b0*/  IMAD R225, R3, 0x2, R0 ;  /* 0x0000000203e17824 */ /* 0x000fe200078e0200 */
[C---:B------:R-:W-:Y:S06]  /*34c0*/  HMMA.16816.F32.BF16 R112, R12.reuse, R20, RZ ;  /* 0x000000140c70723c */ /* 0x040fec00000418ff */
[C---:B------:R-:W-:Y:S06]  /*34d0*/  HMMA.16816.F32.BF16 R120, R12.reuse, R50, RZ ;  /* 0x000000320c78723c */ /* 0x040fec00000418ff */
[C---:B------:R-:W-:Y:S06]  /*34e0*/  HMMA.16816.F32.BF16 R116, R12.reuse, R46, RZ ;  /* 0x0000002e0c74723c */ /* 0x040fec00000418ff */
[C---:B------:R-:W-:Y:S06]  /*34f0*/  HMMA.16816.F32.BF16 R108, R12.reuse, R42, RZ ;  /* 0x0000002a0c6c723c */ /* 0x040fec00000418ff */
[C---:B------:R-:W-:Y:S06]  /*3500*/  HMMA.16816.F32.BF16 R104, R12.reuse, R38, RZ ;  /* 0x000000260c68723c */ /* 0x040fec00000418ff */
[C---:B------:R-:W-:Y:S06]  /*3510*/  HMMA.16816.F32.BF16 R100, R12.reuse, R34, RZ ;  /* 0x000000220c64723c */ /* 0x040fec00000418ff */
[C---:B------:R-:W-:Y:S06]  /*3520*/  HMMA.16816.F32.BF16 R96, R12.reuse, R30, RZ ;  /* 0x0000001e0c60723c */ /* 0x040fec00000418ff */
[----:B------:R-:W-:Y:S06]  /*3530*/  HMMA.16816.F32.BF16 R56, R12, R22, RZ ;  /* 0x000000160c38723c */ /* 0x000fec00000418ff */
        /* <DEDUP_REMOVED lines=13> */
[----:B------:R-:W-:-:S02]  /*3610*/  IMAD.MOV.U32 R20, RZ, RZ, R161 ;  /* 0x000000ffff147224 */ /* 0x000fc400078e00a1 */
[----:B------:R-:W-:-:S03]  /*3620*/  IMAD.MOV.U32 R21, RZ, RZ, R160 ;  /* 0x000000ffff157224 */ /* 0x000fc600078e00a0 */
[----:B--2---:R-:W-:Y:S01]  /*3630*/  HMMA.16816.F32.BF16 R192, R8, R88, R124 ;  /* 0x0000005808c0723c */ /* 0x004fe2000004187c */
[----:B------:R-:W-:Y:S02]  /*3640*/  IMAD.MOV.U32 R22, RZ, RZ, R7 ;  /* 0x000000ffff167224 */ /* 0x000fe400078e0007 */
[----:B------:R-:W-:-:S03]  /*3650*/  IMAD.MOV.U32 R23, RZ, RZ, R6 ;  /* 0x000000ffff177224 */ /* 0x000fc600078e0006 */
[----:B------:R-:W-:Y:S01]  /*3660*/  HMMA.16816.F32.BF16 R248, R16, R42, RZ ;  /* 0x0000002a10f8723c */ /* 0x000fe200000418ff */
[----:B------:R-:W-:Y:S04]  /*3670*/  LDSM.16.M88.4 R16, [R0+0x2000] ;  /* 0x002000000010783b */ /* 0x000fe80000000200 */
[----:B------:R-:W-:Y:S01]  /*3680*/  LDSM.16.M88.4 R40, [R216+0x2000] ;  /* 0x00200000d828783b */ /* 0x000fe20000000200 */
[----:B------:R-:W-:Y:S06]  /*3690*/  HMMA.16816.F32.BF16 R172, R8, R66, R116 ;  /* 0x0000004208ac723c */ /* 0x000fec0000041874 */
[-C--:B------:R-:W-:Y:S01]  /*36a0*/  HMMA.16816.F32.BF16 R124, R24, R68.reuse, R52 ;  /* 0x00000044187c723c */ /* 0x080fe20000041834 */
[----:B------:R-:W1:Y:S05]  /*36b0*/  LDSM.16.M88.4 R52, [R216+0x800] ;  /* 0x00080000d834783b */ /* 0x000e6a0000000200 */
[C---:B------:R-:W-:Y:S06]  /*36c0*/  HMMA.16816.F32.BF16 R204, R8.reuse, R68, R144 ;  /* 0x0000004408cc723c */ /* 0x040fec0000041890 */
[C---:B------:R-:W-:Y:S06]  /*36d0*/  HMMA.16816.F32.BF16 R200, R8.reuse, R64, R140 ;  /* 0x0000004008c8723c */ /* 0x040fec000004188c */
[C---:B------:R-:W-:Y:S06]  /*36e0*/  HMMA.16816.F32.BF16 R168, R8.reuse, R84, R128 ;  /* 0x0000005408a8723c */ /* 0x040fec0000041880 */
[C---:B------:R-:W-:Y:S06]  /*36f0*/  HMMA.16816.F32.BF16 R188, R8.reuse, R92, R112 ;  /* 0x0000005c08bc723c */ /* 0x040fec0000041870 */
[C---:B------:R-:W-:Y:S06]  /*3700*/  HMMA.16816.F32.BF16 R176, R8.reuse, R70, R120 ;  /* 0x0000004608b0723c */ /* 0x040fec0000041878 */
[----:B------:R-:W-:Y:S06]  /*3710*/  HMMA.16816.F32.BF16 R164, R8, R78, R108 ;  /* 0x0000004e08a4723c */ /* 0x000fec000004186c */
[----:B------:R-:W-:Y:S01]  /*3720*/  HMMA.16816.F32.BF16 R116, R24, R84, R36 ;  /* 0x000000541874723c */ /* 0x000fe20000041824 */
[----:B------:R-:W2:Y:S05]  /*3730*/  LDSM.16.M88.4 R36, [R216+0x2800] ;  /* 0x00280000d824783b */ /* 0x000eaa0000000200 */
[C---:B-----5:R-:W-:Y:S06]  /*3740*/  HMMA.16816.F32.BF16 R208, R8.reuse, R72, R152 ;  /* 0x0000004808d0723c */ /* 0x060fec0000041898 */
[C---:B------:R-:W-:Y:S06]  /*3750*/  HMMA.16816.F32.BF16 R180, R8.reuse, R74, R148 ;  /* 0x0000004a08b4723c */ /* 0x040fec0000041894 */
[----:B------:R-:W-:Y:S01]  /*3760*/  HMMA.16816.F32.BF16 R128, R8, R94, R56 ;  /* 0x0000005e0880723c */ /* 0x000fe20000041838 */
[----:B------:R-:W3:Y:S05]  /*3770*/  LDSM.16.M88.4 R56, [R216] ;  /* 0x00000000d838783b */ /* 0x000eea0000000200 */
[C---:B------:R-:W-:Y:S06]  /*3780*/  HMMA.16816.F32.BF16 R120, R24.reuse, R72, R156 ;  /* 0x000000481878723c */ /* 0x040fec000004189c */
        /* <DEDUP_REMOVED lines=8> */
[----:B------:R-:W-:Y:S01]  /*3810*/  HMMA.16816.F32.BF16 R72, R24, R74, R20 ;  /* 0x0000004a1848723c */ /* 0x000fe20000041814 */
[----:B------:R1:W5:Y:S05]  /*3820*/  LDSM.16.M88.4 R20, [R0] ;  /* 0x000000000014783b */ /* 0x00036a0000000200 */
[C---:B------:R-:W-:Y:S06]  /*3830*/  HMMA.16816.F32.BF16 R196, R8.reuse, R76, R136 ;  /* 0x0000004c08c4723c */ /* 0x040fec0000041888 */
[C---:B------:R-:W-:Y:S06]  /*3840*/  HMMA.16816.F32.BF16 R184, R8.reuse, R80, R132 ;  /* 0x0000005008b8723c */ /* 0x040fec0000041884 */
[C---:B------:R-:W-:Y:S06]  /*3850*/  HMMA.16816.F32.BF16 R160, R8.reuse, R82, R104 ;  /* 0x0000005208a0723c */ /* 0x040fec0000041868 */
[----:B------:R-:W-:Y:S01]  /*3860*/  HMMA.16816.F32.BF16 R152, R8, R86, R100 ;  /* 0x000000560898723c */ /* 0x000fe20000041864 */
[----:B-1----:R-:W-:-:S04]  /*3870*/  IMAD.U32 R0, RZ, RZ, UR18 ;  /* 0x00000012ff007e24 */ /* 0x002fc8000f8e00ff */
[----:B------:R-:W-:Y:S01]  /*3880*/  IMAD R5, R0, 0x80, R5 ;  /* 0x0000008000057824 */ /* 0x000fe200078e0205 */
[----:B------:R-:W-:Y:S01]  /*3890*/  HMMA.16816.F32.BF16 R148, R8, R90, R96 ;  /* 0x0000005a0894723c */ /* 0x000fe20000041860 */
[----:B------:R-:W-:Y:S01]  /*38a0*/  LDSM.16.M88.4 R8, [R225+0x2000] ;  /* 0x00200000e108783b */ /* 0x000fe20000000200 */
[----:B------:R-:W-:Y:S02]  /*38b0*/  IMAD.IADD R0, R62, 0x1, R63 ;  /* 0x000000013e007824 */ /* 0x000fe400078e023f */
[C---:B------:R-:W-:Y:S01]  /*38c0*/  VIADD R6, R5.reuse, 0x1 ;  /* 0x0000000105067836 */ /* 0x040fe20000000000 */
[C---:B------:R-:W-:Y:S01]  /*38d0*/  ISETP.GE.AND P3, PT, R5.reuse, UR24, PT ;  /* 0x0000001805007c0c */ /* 0x040fe2000bf66270 */
[----:B------:R-:W-:Y:S01]  /*38e0*/  HMMA.16816.F32.BF16 R100, R24, R66, R220 ;  /* 0x000000421864723c */ /* 0x000fe200000418dc */
[C---:B------:R-:W-:Y:S02]  /*38f0*/  VIADD R7, R5.reuse, 0x8 ;  /* 0x0000000805077836 */ /* 0x040fe40000000000 */
[----:B------:R-:W-:Y:S01]  /*3900*/  ISETP.GE.AND P2, PT, R6, UR24, PT ;  /* 0x0000001806007c0c */ /* 0x000fe2000bf46270 */
[----:B------:R-:W-:-:S02]  /*3910*/  VIADD R6, R5, 0x9 ;  /* 0x0000000905067836 */ /* 0x000fc40000000000 */
[C---:B------:R-:W-:Y:S01]  /*3920*/  HMMA.16816.F32.BF16 R136, R24.reuse, R80, R12 ;  /* 0x000000501888723c */ /* 0x040fe2000004180c */
[----:B------:R-:W-:Y:S01]  /*3930*/  IMAD.IADD R222, R2, 0x1, R216 ;  /* 0x0000000102de7824 */ /* 0x000fe200078e02d8 */
[----:B------:R-:W-:Y:S01]  /*3940*/  LDSM.16.M88.4 R12, [R225] ;  /* 0x00000000e10c783b */ /* 0x000fe20000000200 */
[----:B------:R-:W-:Y:S01]  /*3950*/  ISETP.GE.AND P0, PT, R6, UR24, PT ;  /* 0x0000001806007c0c */ /* 0x000fe2000bf06270 */
[----:B------:R-:W-:Y:S01]  /*3960*/  VIADD R6, R5, 0x18 ;  /* 0x0000001805067836 */ /* 0x000fe20000000000 */
[----:B------:R-:W-:Y:S01]  /*3970*/  ISETP.GE.AND P1, PT, R7, UR24, PT ;  /* 0x0000001807007c0c */ /* 0x000fe2000bf26270 */
[----:B------:R-:W-:Y:S01]  /*3980*/  HMMA.16816.F32.BF16 R104, R24, R70, R232 ;  /* 0x000000461868723c */ /* 0x000fe200000418e8 */
[C---:B------:R-:W-:Y:S02]  /*3990*/  VIADD R7, R5.reuse, 0x11 ;  /* 0x0000001105077836 */ /* 0x040fe40000000000 */
[----:B------:R-:W-:Y:S01]  /*39a0*/  ISETP.GE.AND P4, PT, R6, UR24, PT ;  /* 0x0000001806007c0c */ /* 0x000fe2000bf86270 */
[----:B------:R-:W-:-:S02]  /*39b0*/  VIADD R6, R5, 0x19 ;  /* 0x0000001905067836 */ /* 0x000fc40000000000 */
[----:B------:R-:W-:Y:S01]  /*39c0*/  HMMA.16816.F32.BF16 R96, R24, R78, R248 ;  /* 0x0000004e1860723c */ /* 0x000fe200000418f8 */
[----:B------:R-:W-:-:S05]  /*39d0*/  ISETP.GE.AND P5, PT, R7, UR24, PT ;  /* 0x0000001807007c0c */ /* 0x000fca000bfa6270 */
[C---:B------:R-:W-:Y:S06]  /*39e0*/  HMMA.16816.F32.BF16 R80, R24.reuse, R82, R244 ;  /* 0x000000521850723c */ /* 0x040fec00000418f4 */
[C---:B------:R-:W-:Y:S06]  /*39f0*/  HMMA.16816.F32.BF16 R84, R24.reuse, R86, R240 ;  /* 0x000000561854723c */ /* 0x040fec00000418f0 */
[C---:B------:R-:W-:Y:S06]  /*3a00*/  HMMA.16816.F32.BF16 R88, R24.reuse, R90, R236 ;  /* 0x0000005a1858723c */ /* 0x040fec00000418ec */
[----:B------:R-:W-:Y:S01]  /*3a10*/  HMMA.16816.F32.BF16 R68, R24, R94, R212 ;  /* 0x0000005e1844723c */ /* 0x000fe200000418d4 */
[----:B------:R-:W1:Y:S05]  /*3a20*/  LDSM.16.M88.4 R24, [R222] ;  /* 0x00000000de18783b */ /* 0x000e6a0000000200 */
[C---:B------:R-:W-:Y:S06]  /*3a30*/  HMMA.16816.F32.BF16 R132, R16.reuse, R52, R204 ;  /* 0x000000341084723c */ /* 0x040fec00000418cc */
[C---:B--2---:R-:W-:Y:S06]  /*3a40*/  HMMA.16816.F32.BF16 R204, R16.reuse, R36, R168 ;  /* 0x0000002410cc723c */ /* 0x044fec00000418a8 */
[C---:B------:R-:W-:Y:S06]  /*3a50*/  HMMA.16816.F32.BF16 R156, R16.reuse, R54, R176 ;  /* 0x00000036109c723c */ /* 0x040fec00000418b0 */
[C---:B---3--:R-:W-:Y:S06]  /*3a60*/  HMMA.16816.F32.BF16 R64, R16.reuse, R56, R208 ;  /* 0x000000381040723c */ /* 0x048fec00000418d0 */
[C---:B----4-:R-:W-:Y:S06]  /*3a70*/  HMMA.16816.F32.BF16 R200, R16.reuse, R48, R200 ;  /* 0x0000003010c8723c */ /* 0x050fec00000418c8 */
        /* <DEDUP_REMOVED lines=12> */
[C---:B------:R-:W-:Y:S01]  /*3b40*/  HMMA.16816.F32.BF16 R72, R20.reuse, R58, R72 ;  /* 0x0000003a1448723c */ /* 0x040fe20000041848 */
[----:B------:R-:W2:Y:S05]  /*3b50*/  LDSM.16.M88.4 R56, [R222+0x800] ;  /* 0x00080000de38783b */ /* 0x000eaa0000000200 */
[C---:B------:R-:W-:Y:S06]  /*3b60*/  HMMA.16816.F32.BF16 R116, R20.reuse, R36, R116 ;  /* 0x000000241474723c */ /* 0x040fec0000041874 */
[C---:B------:R-:W-:Y:S06]  /*3b70*/  HMMA.16816.F32.BF16 R84, R20.reuse, R38, R84 ;  /* 0x000000261454723c */ /* 0x040fec0000041854 */
[C---:B------:R-:W-:Y:S06]  /*3b80*/  HMMA.16816.F32.BF16 R112, R20.reuse, R32, R112 ;  /* 0x000000201470723c */ /* 0x040fec0000041870 */
[C---:B------:R-:W-:Y:S06]  /*3b90*/  HMMA.16816.F32.BF16 R128, R20.reuse, R34, R88 ;  /* 0x000000221480723c */ /* 0x040fec0000041858 */
[----:B------:R-:W-:Y:S06]  /*3ba0*/  HMMA.16816.F32.BF16 R76, R20, R52, R124 ;  /* 0x00000034144c723c */ /* 0x000fec000004187c */
[-C--:B-1----:R-:W-:Y:S06]  /*3bb0*/  HMMA.16816.F32.BF16 R36, R8, R24.reuse, R64 ;  /* 0x000000180824723c */ /* 0x082fec0000041840 */
[----:B------:R-:W-:Y:S06]  /*3bc0*/  HMMA.16816.F32.BF16 R32, R12, R24, R16 ;  /* 0x000000180c20723c */ /* 0x000fec0000041810 */
[----:B------:R-:W-:Y:S01]  /*3bd0*/  HMMA.16816.F32.BF16 R104, R20, R54, R104 ;  /* 0x000000361468723c */ /* 0x000fe20000041868 */
[----:B------:R-:W-:-:S05]  /*3be0*/  VIADD R16, R5, 0x10 ;  /* 0x0000001005107836 */ /* 0x000fca0000000000 */
[C---:B------:R-:W-:Y:S01]  /*3bf0*/  HMMA.16816.F32.BF16 R124, R20.reuse, R28, R108 ;  /* 0x0000001c147c723c */ /* 0x040fe2000004186c */
[----:B------:R-:W-:Y:S02]  /*3c00*/  ISETP.GE.AND P6, PT, R16, UR24, PT ;  /* 0x0000001810007c0c */ /* 0x000fe4000bfc6270 */
[----:B------:R-:W-:Y:S03]  /*3c10*/  LDSM.16.M88.4 R16, [R222+0x1800] ;  /* 0x00180000de10783b */ /* 0x000fe60000000200 */
[----:B------:R-:W-:Y:S01]  /*3c20*/  HMMA.16816.F32.BF16 R52, R20, R48, R140 ;  /* 0x000000301434723c */ /* 0x000fe2000004188c */
[----:B------:R-:W-:-:S05]  /*3c30*/  FSEL R91, R36, -INF , !P3 ;  /* 0xff800000245b7808 */ /* 0x000fca0005800000 */
[----:B------:R-:W-:Y:S01]  /*3c40*/  HMMA.16816.F32.BF16 R100, R20, R50, R100 ;  /* 0x000000321464723c */ /* 0x000fe20000041864 */
[----:B------:R-:W-:Y:S02]  /*3c50*/  FSEL R141, R34, -INF , !P3 ;  /* 0xff800000228d7808 */ /* 0x000fe40005800000 */
[----:B------:R-:W-:-:S03]  /*3c60*/  FSEL R63, R33, -INF , !P2 ;  /* 0xff800000213f7808 */ /* 0x000fc60005000000 */
[C---:B------:R-:W-:Y:S06]  /*3c70*/  HMMA.16816.F32.BF16 R120, R20.reuse, R44, R144 ;  /* 0x0000002c1478723c */ /* 0x040fec0000041890 */
[C---:B------:R-:W-:Y:S06]  /*3c80*/  HMMA.16816.F32.BF16 R96, R20.reuse, R46, R96 ;  /* 0x0000002e1460723c */ /* 0x040fec0000041860 */
[C---:B------:R-:W-:Y:S06]  /*3c90*/  HMMA.16816.F32.BF16 R136, R20.reuse, R40, R136 ;  /* 0x000000281488723c */ /* 0x040fec0000041888 */
[C---:B------:R-:W-:Y:S06]  /*3ca0*/  HMMA.16816.F32.BF16 R80, R20.reuse, R42, R80 ;  /* 0x0000002a1450723c */ /* 0x040fec0000041850 */
[----:B------:R-:W-:Y:S01]  /*3cb0*/  HMMA.16816.F32.BF16 R108, R20, R30, R68 ;  /* 0x0000001e146c723c */ /* 0x000fe20000041844 */
[----:B------:R-:W1:Y:S05]  /*3cc0*/  LDSM.16.M88.4 R20, [R222+0x1000] ;  /* 0x00100000de14783b */ /* 0x000e6a0000000200 */
[-C--:B------:R-:W-:Y:S06]  /*3cd0*/  HMMA.16816.F32.BF16 R28, R8, R26.reuse, R92 ;  /* 0x0000001a081c723c */ /* 0x080fec000004185c */
[----:B------:R-:W-:Y:S01]  /*3ce0*/  HMMA.16816.F32.BF16 R24, R12, R26, R72 ;  /* 0x0000001a0c18723c */ /* 0x000fe20000041848 */
[----:B------:R-:W-:-:S05]  /*3cf0*/  FSEL R92, R39, -INF , !P2 ;  /* 0xff800000275c7808 */ /* 0x000fca0005000000 */
[----:B--2---:R-:W-:Y:S01]  /*3d00*/  HMMA.16816.F32.BF16 R44, R8, R56, R132 ;  /* 0x00000038082c723c */ /* 0x004fe20000041884 */
[----:B------:R-:W-:-:S05]  /*3d10*/  FSEL R74, R32, -INF , !P3 ;  /* 0xff800000204a7808 */ /* 0x000fca0005800000 */
[----:B------:R-:W-:Y:S01]  /*3d20*/  HMMA.16816.F32.BF16 R48, R12, R56, R76 ;  /* 0x000000380c30723c */ /* 0x000fe2000004184c */
[----:B------:R-:W-:Y:S02]  /*3d30*/  FSEL R132, R38, -INF , !P3 ;  /* 0xff80000026847808 */ /* 0x000fe40005800000 */
[----:B------:R-:W-:Y:S01]  /*3d40*/  ISETP.GE.AND P3, PT, R6, UR24, PT ;  /* 0x0000001806007c0c */ /* 0x000fe2000bf66270 */
[----:B------:R-:W-:Y:S02]  /*3d50*/  VIADD R6, R5, 0x20 ;  /* 0x0000002005067836 */ /* 0x000fe40000000000 */
[-C--:B------:R-:W-:Y:S01]  /*3d60*/  HMMA.16816.F32.BF16 R64, R8, R58.reuse, R156 ;  /* 0x0000003a0840723c */ /* 0x080fe2000004189c */
[----:B------:R-:W-:Y:S02]  /*3d70*/  FSEL R79, R37, -INF , !P2 ;  /* 0xff800000254f7808 */ /* 0x000fe40005000000 */
[----:B------:R-:W-:Y:S02]  /*3d80*/  FSEL R95, R30, -INF , !P1 ;  /* 0xff8000001e5f7808 */ /* 0x000fe40004800000 */
[----:B------:R-:W-:Y:S01]  /*3d90*/  FSEL R90, R28, -INF , !P1 ;  /* 0xff8000001c5a7808 */ /* 0x000fe20004800000 */
[----:B------:R-:W-:Y:S01]  /*3da0*/  HMMA.16816.F32.BF16 R56, R12, R58, R104 ;  /* 0x0000003a0c38723c */ /* 0x000fe20000041868 */
[----:B------:R-:W-:-:S02]  /*3db0*/  FSEL R75, R24, -INF , !P1 ;  /* 0xff800000184b7808 */ /* 0x000fc40004800000 */
[----:B------:R-:W-:Y:S02]  /*3dc0*/  FSEL R93, R31, -INF , !P0 ;  /* 0xff8000001f5d7808 */ /* 0x000fe40004000000 */
[----:B------:R-:W-:Y:S01]  /*3dd0*/  FSEL R78, R29, -INF , !P0 ;  /* 0xff8000001d4e7808 */ /* 0x000fe20004000000 */
[-C--:B-1----:R-:W-:Y:S01]  /*3de0*/  HMMA.16816.F32.BF16 R68, R12, R20.reuse, R52 ;  /* 0x000000140c44723c */ /* 0x082fe20000041834 */
[----:B------:R-:W-:Y:S01]  /*3df0*/  FSEL R105, R35, -INF , !P2 ;  /* 0xff80000023697808 */ /* 0x000fe20005000000 */
[----:B------:R-:W1:Y:S01]  /*3e00*/  LDSM.16.M88.4 R28, [R222+0x2000] ;  /* 0x00200000de1c783b */ /* 0x000e620000000200 */
[----:B------:R-:W-:Y:S01]  /*3e10*/  ISETP.GE.AND P2, PT, R6, UR24, PT ;  /* 0x0000001806007c0c */ /* 0x000fe2000bf46270 */
[----:B------:R-:W-:Y:S01]  /*3e20*/  VIADD R6, R5, 0x21 ;  /* 0x0000002105067836 */ /* 0x000fe20000000000 */
[----:B------:R-:W-:Y:S01]  /*3e30*/  FSEL R107, R26, -INF , !P1 ;  /* 0xff8000001a6b7808 */ /* 0x000fe20004800000 */
[----:B------:R-:W-:Y:S01]  /*3e40*/  HMMA.16816.F32.BF16 R40, R8, R20, R200 ;  /* 0x000000140828723c */ /* 0x000fe200000418c8 */
[----:B------:R-:W-:-:S02]  /*3e50*/  FSEL R106, R27, -INF , !P0 ;  /* 0xff8000001b6a7808 */ /* 0x000fc40004000000 */
[----:B------:R-:W-:Y:S01]  /*3e60*/  ISETP.GE.AND P1, PT, R6, UR24, PT ;  /* 0x0000001806007c0c */ /* 0x000fe2000bf26270 */
[----:B------:R-:W-:Y:S01]  /*3e70*/  VIADD R6, R5, 0x28 ;  /* 0x0000002805067836 */ /* 0x000fe20000000000 */
[----:B------:R-:W-:Y:S01]  /*3e80*/  FSEL R73, R25, -INF , !P0 ;  /* 0xff80000019497808 */ /* 0x000fe20004000000 */
[-C--:B------:R-:W-:Y:S01]  /*3e90*/  HMMA.16816.F32.BF16 R32, R8, R22.reuse, R172 ;  /* 0x000000160820723c */ /* 0x080fe200000418ac */
[----:B------:R-:W-:Y:S01]  /*3ea0*/  FSEL R140, R50, -INF , !P6 ;  /* 0xff800000328c7808 */ /* 0x000fe20007000000 */
[----:B------:R-:W2:Y:S01]  /*3eb0*/  LDSM.16.M88.4 R24, [R222+0x2800] ;  /* 0x00280000de18783b */ /* 0x000ea20000000200 */
[----:B------:R-:W-:Y:S01]  /*3ec0*/  ISETP.GE.AND P0, PT, R6, UR24, PT ;  /* 0x0000001806007c0c */ /* 0x000fe2000bf06270 */
[----:B------:R-:W-:Y:S01]  /*3ed0*/  VIADD R6, R5, 0x29 ;  /* 0x0000002905067836 */ /* 0x000fe20000000000 */
[----:B------:R-:W-:Y:S01]  /*3ee0*/  FSEL R104, R46, -INF , !P6 ;  /* 0xff8000002e687808 */ /* 0x000fe20007000000 */
[----:B------:R-:W-:Y:S01]  /*3ef0*/  HMMA.16816.F32.BF16 R20, R12, R22, R100 ;  /* 0x000000160c14723c */ /* 0x000fe20000041864 */
[----:B------:R-:W-:-:S02]  /*3f00*/  FSEL R77, R44, -INF , !P6 ;  /* 0xff8000002c4d7808 */ /* 0x000fc40007000000 */
[----:B------:R-:W-:Y:S02]  /*3f10*/  FSEL R72, R48, -INF , !P6 ;  /* 0xff80000030487808 */ /* 0x000fe40007000000 */
[----:B------:R-:W-:Y:S01]  /*3f20*/  ISETP.GE.AND P6, PT, R6, UR24, PT ;  /* 0x0000001806007c0c */ /* 0x000fe2000bfc6270 */
[----:B------:R-:W-:Y:S01]  /*3f30*/  VIADD R6, R5, 0x30 ;  /* 0x0000003005067836 */ /* 0x000fe20000000000 */
[----:B------:R-:W-:Y:S01]  /*3f40*/  FSEL R101, R47, -INF , !P5 ;  /* 0xff8000002f657808 */ /* 0x000fe20006800000 */
[-C--:B------:R-:W-:Y:S01]  /*3f50*/  HMMA.16816.F32.BF16 R52, R12, R16.reuse, R120 ;  /* 0x000000100c34723c */ /* 0x080fe20000041878 */
[----:B------:R-:W-:Y:S02]  /*3f60*/  FSEL R76, R45, -INF , !P5 ;  /* 0xff8000002d4c7808 */ /* 0x000fe40006800000 */
[----:B------:R-:W-:Y:S02]  /*3f70*/  FSEL R133, R51, -INF , !P5 ;  /* 0xff80000033857808 */ /* 0x000fe40006800000 */
[----:B------:R-:W-:Y:S01]  /*3f80*/  FSEL R62, R49, -INF , !P5 ;  /* 0xff800000313e7808 */ /* 0x000fe20006800000 */
[----:B------:R-:W-:Y:S01]  /*3f90*/  HMMA.16816.F32.BF16 R36, R8, R16, R196 ;  /* 0x000000100824723c */ /* 0x000fe200000418c4 */
[----:B------:R-:W-:Y:S01]  /*3fa0*/  ISETP.GE.AND P5, PT, R6, UR24, PT ;  /* 0x0000001806007c0c */ /* 0x000fe2000bfa6270 */
[----:B------:R-:W-:Y:S01]  /*3fb0*/  VIADD R6, R5, 0x31 ;  /* 0x0000003105067836 */ /* 0x000fe20000000000 */
[----:B------:R-:W-:-:S02]  /*3fc0*/  FSEL R100, R66, -INF , !P4 ;  /* 0xff80000042647808 */ /* 0x000fc40006000000 */
[----:B------:R-:W-:Y:S01]  /*3fd0*/  FSEL R89, R64, -INF , !P4 ;  /* 0xff80000040597808 */ /* 0x000fe20006000000 */
[-C--:B------:R-:W-:Y:S01]  /*3fe0*/  HMMA.16816.F32.BF16 R48, R8, R18.reuse, R164 ;  /* 0x000000120830723c */ /* 0x080fe200000418a4 */
[----:B------:R-:W-:Y:S02]  /*3ff0*/  FSEL R121, R58, -INF , !P4 ;  /* 0xff8000003a797808 */ /* 0x000fe40006000000 */
[----:B------:R-:W-:Y:S02]  /*4000*/  FSEL R102, R56, -INF , !P4 ;  /* 0xff80000038667808 */ /* 0x000fe40006000000 */
[----:B------:R-:W-:Y:S01]  /*4010*/  ISETP.GE.AND P4, PT, R6, UR24, PT ;  /* 0x0000001806007c0c */ /* 0x000fe2000bf86270 */
[----:B------:R-:W-:Y:S01]  /*4020*/  VIADD R6, R5, 0x38 ;  /* 0x0000003805067836 */ /* 0x000fe20000000000 */
[----:B------:R-:W-:Y:S01]  /*4030*/  FSEL R94, R67, -INF , !P3 ;  /* 0xff800000435e7808 */ /* 0x000fe20005800000 */
[----:B------:R-:W-:Y:S01]  /*4040*/  HMMA.16816.F32.BF16 R44, R12, R18, R96 ;  /* 0x000000120c2c723c */ /* 0x000fe20000041860 */
[----:B------:R-:W-:Y:S01]  /*4050*/  FSEL R88, R65, -INF , !P3 ;  /* 0xff80000041587808 */ /* 0x000fe20005800000 */
[----:B------:R-:W-:Y:S01]  /*4060*/  LDSM.16.M88.4 R16, [R222+0x3800] ;  /* 0x00380000de10783b */ /* 0x000fe20000000200 */
[----:B------:R-:W-:-:S02]  /*4070*/  FSEL R120, R59, -INF , !P3 ;  /* 0xff8000003b787808 */ /* 0x000fc40005800000 */
[----:B------:R-:W-:Y:S01]  /*4080*/  FSEL R103, R57, -INF , !P3 ;  /* 0xff80000039677808 */ /* 0x000fe20005800000 */
[----:B-1----:R-:W-:Y:S01]  /*4090*/  HMMA.16816.F32.BF16 R64, R8, R30, R160 ;  /* 0x0000001e0840723c */ /* 0x002fe200000418a0 */
[----:B------:R-:W-:Y:S01]  /*40a0*/  ISETP.GE.AND P3, PT, R6, UR24, PT ;  /* 0x0000001806007c0c */ /* 0x000fe2000bf66270 */
[----:B------:R-:W-:Y:S01]  /*40b0*/  VIADD R6, R5, 0x39 ;  /* 0x0000003905067836 */ /* 0x000fe20000000000 */
[----:B------:R-:W-:Y:S02]  /*40c0*/  FSEL R146, R70, -INF , !P2 ;  /* 0xff80000046927808 */ /* 0x000fe40005000000 */
[----:B------:R-:W-:Y:S01]  /*40d0*/  FSEL R156, R42, -INF , !P2 ;  /* 0xff8000002a9c7808 */ /* 0x000fe20005000000 */
[----:B--2---:R-:W-:Y:S01]  /*40e0*/  HMMA.16816.F32.BF16 R56, R12, R24, R116 ;  /* 0x000000180c38723c */ /* 0x004fe20000041874 */
[----:B------:R-:W-:Y:S02]  /*40f0*/  FSEL R147, R40, -INF , !P2 ;  /* 0xff80000028937808 */ /* 0x000fe40005000000 */
[----:B------:R-:W-:-:S02]  /*4100*/  FSEL R145, R68, -INF , !P2 ;  /* 0xff80000044917808 */ /* 0x000fc40005000000 */
[----:B------:R-:W-:Y:S01]  /*4110*/  ISETP.GE.AND P2, PT, R6, UR24, PT ;  /* 0x0000001806007c0c */ /* 0x000fe2000bf46270 */
[----:B------:R-:W-:Y:S01]  /*4120*/  VIADD R6, R5, 0x40 ;  /* 0x0000004005067836 */ /* 0x000fe20000000000 */
[----:B------:R-:W-:Y:S02]  /*4130*/  FSEL R149, R43, -INF , !P1 ;  /* 0xff8000002b957808 */ /* 0x000fe40004800000 */
[----:B------:R-:W-:Y:S02]  /*4140*/  FSEL R144, R41, -INF , !P1 ;  /* 0xff80000029907808 */ /* 0x000fe40004800000 */
[----:B------:R-:W-:Y:S01]  /*4150*/  FSEL R143, R71, -INF , !P1 ;  /* 0xff800000478f7808 */ /* 0x000fe20004800000 */
[-C--:B------:R-:W-:Y:S01]  /*4160*/  HMMA.16816.F32.BF16 R40, R8, R28.reuse, R184 ;  /* 0x0000001c0828723c */ /* 0x080fe200000418b8 */
[----:B------:R-:W-:Y:S02]  /*4170*/  FSEL R142, R69, -INF , !P1 ;  /* 0xff800000458e7808 */ /* 0x000fe40004800000 */
[----:B------:R-:W-:Y:S01]  /*4180*/  ISETP.GE.AND P1, PT, R6, UR24, PT ;  /* 0x0000001806007c0c */ /* 0x000fe2000bf26270 */
[----:B------:R-:W-:Y:S01]  /*4190*/  VIADD R6, R5, 0x41 ;  /* 0x0000004105067836 */ /* 0x000fe20000000000 */
[----:B------:R-:W-:Y:S01]  /*41a0*/  FSEL R148, R34, -INF , !P0 ;  /* 0xff80000022947808 */ /* 0x000fe20004000000 */
[----:B------:R-:W-:Y:S01]  /*41b0*/  HMMA.16816.F32.BF16 R68, R12, R28, R136 ;  /* 0x0000001c0c44723c */ /* 0x000fe20000041888 */
[----:B------:R-:W-:-:S02]  /*41c0*/  FSEL R157, R22, -INF , !P0 ;  /* 0xff800000169d7808 */ /* 0x000fc40004000000 */
[----:B------:R-:W-:Y:S02]  /*41d0*/  FSEL R123, R20, -INF , !P0 ;  /* 0xff800000147b7808 */ /* 0x000fe40004000000 */
[----:B------:R-:W-:Y:S02]  /*41e0*/  FSEL R151, R35, -INF , !P6 ;  /* 0xff80000023977808 */ /* 0x000fe40007000000 */
[----:B------:R-:W-:Y:S02]  /*41f0*/  FSEL R139, R32, -INF , !P0 ;  /* 0xff800000208b7808 */ /* 0x000fe40004000000 */
[----:B------:R-:W-:Y:S01]  /*4200*/  ISETP.GE.AND P0, PT, R6, UR24, PT ;  /* 0x0000001806007c0c */ /* 0x000fe2000bf06270 */
[----:B------:R-:W-:Y:S01]  /*4210*/  VIADD R6, R5, 0x48 ;  /* 0x0000004805067836 */ /* 0x000fe20000000000 */
[----:B------:R-:W-:Y:S02]  /*4220*/  FSEL R138, R33, -INF , !P6 ;  /* 0xff800000218a7808 */ /* 0x000fe40007000000 */
[----:B------:R-:W-:Y:S01]  /*4230*/  FSEL R150, R23, -INF , !P6 ;  /* 0xff80000017967808 */ /* 0x000fe20007000000 */
[----:B------:R-:W-:Y:S01]  /*4240*/  HMMA.16816.F32.BF16 R32, R12, R30, R80 ;  /* 0x0000001e0c20723c */ /* 0x000fe20000041850 */
[----:B------:R-:W-:-:S02]  /*4250*/  FSEL R122, R21, -INF , !P6 ;  /* 0xff800000157a7808 */ /* 0x000fc40007000000 */
[----:B------:R-:W-:Y:S01]  /*4260*/  ISETP.GE.AND P6, PT, R6, UR24, PT ;  /* 0x0000001806007c0c */ /* 0x000fe2000bfc6270 */
[----:B------:R-:W-:Y:S01]  /*4270*/  VIADD R6, R5, 0x49 ;  /* 0x0000004905067836 */ /* 0x000fe20000000000 */
[----:B------:R-:W1:Y:S01]  /*4280*/  LDSM.16.M88.4 R20, [R222+0x3000] ;  /* 0x00300000de14783b */ /* 0x000e620000000200 */
[----:B------:R-:W-:Y:S01]  /*4290*/  FSEL R162, R54, -INF , !P5 ;  /* 0xff80000036a27808 */ /* 0x000fe20006800000 */
[----:B------:R-:W-:Y:S01]  /*42a0*/  HMMA.16816.F32.BF16 R28, R8, R24, R204 ;  /* 0x00000018081c723c */ /* 0x000fe200000418cc */
[----:B------:R-:W-:Y:S01]  /*42b0*/  FSEL R172, R38, -INF , !P5 ;  /* 0xff80000026ac7808 */ /* 0x000fe20006800000 */
[----:B------:R-:W-:-:S04]  /*42c0*/  DEPBAR.LE SB0, 0x0 ;  /* 0x000080000000791a */ /* 0x000fc80000000000 */
[----:B------:R-:W-:Y:S02]  /*42d0*/  FSEL R163, R36, -INF , !P5 ;  /* 0xff80000024a37808 */ /* 0x000fe40006800000 */
[----:B------:R-:W-:Y:S02]  /*42e0*/  FSEL R161, R52, -INF , !P5 ;  /* 0xff80000034a17808 */ /* 0x000fe40006800000 */
[----:B------:R-:W-:Y:S01]  /*42f0*/  ISETP.GE.AND P5, PT, R6, UR24, PT ;  /* 0x0000001806007c0c */ /* 0x000fe2000bfa6270 */
[----:B------:R-:W-:Y:S01]  /*4300*/  VIADD R6, R5, 0x50 ;  /* 0x0000005005067836 */ /* 0x000fe20000000000 */
[----:B------:R-:W-:Y:S02]  /*4310*/  FSEL R165, R39, -INF , !P4 ;  /* 0xff80000027a57808 */ /* 0x000fe40006000000 */
[----:B------:R-:W-:Y:S02]  /*4320*/  FSEL R160, R37, -INF , !P4 ;  /* 0xff80000025a07808 */ /* 0x000fe40006000000 */
[----:B------:R-:W-:Y:S01]  /*4330*/  FSEL R159, R55, -INF , !P4 ;  /* 0xff800000379f7808 */ /* 0x000fe20006000000 */
[----:B------:R-:W-:Y:S01]  /*4340*/  HMMA.16816.F32.BF16 R36, R12, R26, R84 ;  /* 0x0000001a0c24723c */ /* 0x000fe20000041854 */
[----:B------:R-:W-:-:S02]  /*4350*/  FSEL R158, R53, -INF , !P4 ;  /* 0xff800000359e7808 */ /* 0x000fc40006000000 */
[----:B------:R-:W-:Y:S01]  /*4360*/  ISETP.GE.AND P4, PT, R6, UR24, PT ;  /* 0x0000001806007c0c */ /* 0x000fe2000bf86270 */
[C---:B------:R-:W-:Y:S01]  /*4370*/  VIADD R6, R5.reuse, 0x51 ;  /* 0x0000005105067836 */ /* 0x040fe20000000000 */
[----:B------:R-:W-:Y:S02]  /*4380*/  FSEL R164, R50, -INF , !P3 ;  /* 0xff80000032a47808 */ /* 0x000fe40005800000 */
[----:B------:R-:W-:Y:S02]  /*4390*/  FSEL R119, R48, -INF , !P3 ;  /* 0xff80000030777808 */ /* 0x000fe40005800000 */
[----:B------:R-:W-:Y:S02]  /*43a0*/  FSEL R173, R46, -INF , !P3 ;  /* 0xff8000002ead7808 */ /* 0x000fe40005800000 */
[----:B------:R-:W-:Y:S02]  /*43b0*/  FSEL R117, R44, -INF , !P3 ;  /* 0xff8000002c757808 */ /* 0x000fe40005800000 */
[----:B------:R-:W-:Y:S01]  /*43c0*/  ISETP.GE.AND P3, PT, R6, UR24, PT ;  /* 0x0000001806007c0c */ /* 0x000fe2000bf66270 */
[----:B------:R-:W-:Y:S01]  /*43d0*/  VIADD R6, R5, 0x58 ;  /* 0x0000005805067836 */ /* 0x000fe20000000000 */
[----:B------:R-:W-:-:S02]  /*43e0*/  FSEL R167, R51, -INF , !P2 ;  /* 0xff80000033a77808 */ /* 0x000fc40005000000 */
[----:B------:R-:W-:Y:S02]  /*43f0*/  FSEL R118, R49, -INF , !P2 ;  /* 0xff80000031767808 */ /* 0x000fe40005000000 */
[----:B------:R-:W-:Y:S01]  /*4400*/  FSEL R166, R47, -INF , !P2 ;  /* 0xff8000002fa67808 */ /* 0x000fe20005000000 */
[C---:B------:R-:W-:Y:S01]  /*4410*/  HMMA.16816.F32.BF16 R48, R8.reuse, R26, R152 ;  /* 0x0000001a0830723c */ /* 0x040fe20000041898 */
[----:B------:R-:W-:Y:S02]  /*4420*/  FSEL R116, R45, -INF , !P2 ;  /* 0xff8000002d747808 */ /* 0x000fe40005000000 */
[----:B------:R-:W-:Y:S01]  /*4430*/  ISETP.GE.AND P2, PT, R6, UR24, PT ;  /* 0x0000001806007c0c */ /* 0x000fe2000bf46270 */
[----:B------:R-:W-:Y:S01]  /*4440*/  VIADD R6, R5, 0x59 ;  /* 0x0000005905067836 */ /* 0x000fe20000000000 */
[----:B------:R-:W-:Y:S01]  /*4450*/  FSEL R182, R70, -INF , !P1 ;  /* 0xff80000046b67808 */ /* 0x000fe20004800000 */
[----:B-1----:R-:W-:Y:S01]  /*4460*/  HMMA.16816.F32.BF16 R44, R8, R20, R192 ;  /* 0x00000014082c723c */ /* 0x002fe200000418c0 */
[----:B------:R-:W-:-:S02]  /*4470*/  FSEL R196, R42, -INF , !P1 ;  /* 0xff8000002ac47808 */ /* 0x000fc40004800000 */
[----:B------:R-:W-:Y:S02]  /*4480*/  FSEL R183, R40, -INF , !P1 ;  /* 0xff80000028b77808 */ /* 0x000fe40004800000 */
[----:B------:R-:W-:Y:S01]  /*4490*/  FSEL R181, R68, -INF , !P1 ;  /* 0xff80000044b57808 */ /* 0x000fe20004800000 */
[----:B------:R-:W-:Y:S01]  /*44a0*/  HMMA.16816.F32.BF16 R24, R8, R18, R176 ;  /* 0x000000120818723c */ /* 0x000fe200000418b0 */
[----:B------:R-:W-:Y:S01]  /*44b0*/  ISETP.GE.AND P1, PT, R6, UR24, PT ;  /* 0x0000001806007c0c */ /* 0x000fe2000bf26270 */
[----:B------:R-:W-:Y:S01]  /*44c0*/  VIADD R6, R5, 0x60 ;  /* 0x0000006005067836 */ /* 0x000fe20000000000 */
[----:B------:R-:W-:Y:S02]  /*44d0*/  FSEL R185, R43, -INF , !P0 ;  /* 0xff8000002bb97808 */ /* 0x000fe40004000000 */
[----:B------:R-:W-:Y:S01]  /*44e0*/  FSEL R180, R41, -INF , !P0 ;  /* 0xff80000029b47808 */ /* 0x000fe20004000000 */
[----:B------:R-:W-:Y:S01]  /*44f0*/  HMMA.16816.F32.BF16 R52, R12, R20, R112 ;  /* 0x000000140c34723c */ /* 0x000fe20000041870 */
[----:B------:R-:W-:-:S02]  /*4500*/  FSEL R175, R71, -INF , !P0 ;  /* 0xff80000047af7808 */ /* 0x000fc40004000000 */
[----:B------:R-:W-:Y:S02]  /*4510*/  FSEL R155, R69, -INF , !P0 ;  /* 0xff800000459b7808 */ /* 0x000fe40004000000 */
[----:B------:R-:W-:Y:S01]  /*4520*/  ISETP.GE.AND P0, PT, R6, UR24, PT ;  /* 0x0000001806007c0c */ /* 0x000fe2000bf06270 */
[C---:B------:R-:W-:Y:S01]  /*4530*/  VIADD R6, R5.reuse, 0x61 ;  /* 0x0000006105067836 */ /* 0x040fe20000000000 */
        /* <DEDUP_REMOVED lines=9> */
[----:B------:R-:W-:Y:S02]  /*45d0*/  FSEL R152, R33, -INF , !P5 ;  /* 0xff80000021987808 */ /* 0x000fe40006800000 */
[-C--:B------:R-:W-:Y:S01]  /*45e0*/  HMMA.16816.F32.BF16 R32, R8, R16.reuse, R188 ;  /* 0x000000100820723c */ /* 0x080fe200000418bc */
[----:B------:R-:W-:Y:S02]  /*45f0*/  FSEL R187, R67, -INF , !P5 ;  /* 0xff80000043bb7808 */ /* 0x000fe40006800000 */
[----:B------:R-:W-:Y:S02]  /*4600*/  FSEL R154, R65, -INF , !P5 ;  /* 0xff800000419a7808 */ /* 0x000fe40006800000 */
[----:B------:R-:W-:Y:S01]  /*4610*/  ISETP.GE.AND P5, PT, R6, UR24, PT ;  /* 0x0000001806007c0c */ /* 0x000fe2000bfa6270 */
[----:B------:R-:W-:Y:S01]  /*4620*/  HMMA.16816.F32.BF16 R8, R12, R16, R124 ;  /* 0x000000100c08723c */ /* 0x000fe2000004187c */
[----:B------:R-:W-:Y:S01]  /*4630*/  VIADD R6, R5, 0x69 ;  /* 0x0000006905067836 */ /* 0x000fe20000000000 */
[----:B------:R-:W-:-:S02]  /*4640*/  FSEL R193, R58, -INF , !P4 ;  /* 0xff8000003ac17808 */ /* 0x000fc40006000000 */
[----:B------:R-:W-:Y:S02]  /*4650*/  FSEL R195, R30, -INF , !P4 ;  /* 0xff8000001ec37808 */ /* 0x000fe40006000000 */
[----:B------:R-:W-:Y:S01]  /*4660*/  FSEL R194, R28, -INF , !P4 ;  /* 0xff8000001cc27808 */ /* 0x000fe20006000000 */
[----:B------:R-:W-:Y:S01]  /*4670*/  HMMA.16816.F32.BF16 R12, R12, R18, R108 ;  /* 0x000000120c0c723c */ /* 0x000fe2000004186c */
[----:B------:R-:W-:Y:S02]  /*4680*/  FSEL R192, R56, -INF , !P4 ;  /* 0xff80000038c07808 */ /* 0x000fe40006000000 */
[----:B------:R-:W-:Y:S01]  /*4690*/  ISETP.GE.AND P4, PT, R6, UR24, PT ;  /* 0x0000001806007c0c */ /* 0x000fe2000bf86270 */
[----:B------:R-:W-:Y:S01]  /*46a0*/  VIADD R6, R5, 0x70 ;  /* 0x0000007005067836 */ /* 0x000fe20000000000 */
[----:B------:R-:W-:Y:S02]  /*46b0*/  FSEL R189, R31, -INF , !P3 ;  /* 0xff8000001fbd7808 */ /* 0x000fe40005800000 */
[----:B------:R-:W-:-:S02]  /*46c0*/  FSEL R188, R29, -INF , !P3 ;  /* 0xff8000001dbc7808 */ /* 0x000fc40005800000 */
[----:B------:R-:W-:Y:S02]  /*46d0*/  FSEL R171, R59, -INF , !P3 ;  /* 0xff8000003bab7808 */ /* 0x000fe40005800000 */
[----:B------:R-:W-:Y:S02]  /*46e0*/  FSEL R170, R57, -INF , !P3 ;  /* 0xff80000039aa7808 */ /* 0x000fe40005800000 */
[----:B------:R-:W-:Y:S01]  /*46f0*/  ISETP.GE.AND P3, PT, R6, UR24, PT ;  /* 0x0000001806007c0c */ /* 0x000fe2000bf66270 */
[----:B------:R-:W-:Y:S01]  /*4700*/  VIADD R6, R5, 0x71 ;  /* 0x0000007105067836 */ /* 0x000fe20000000000 */
[----:B------:R-:W-:Y:S02]  /*4710*/  FSEL R176, R50, -INF , !P2 ;  /* 0xff80000032b07808 */ /* 0x000fe40005000000 */
[----:B------:R-:W-:Y:S02]  /*4720*/  FSEL R169, R48, -INF , !P2 ;  /* 0xff80000030a97808 */ /* 0x000fe40005000000 */
[----:B------:R-:W-:-:S02]  /*4730*/  FSEL R177, R38, -INF , !P2 ;  /* 0xff80000026b17808 */ /* 0x000fc40005000000 */
[----:B------:R-:W-:Y:S02]  /*4740*/  FSEL R168, R36, -INF , !P2 ;  /* 0xff80000024a87808 */ /* 0x000fe40005000000 */
[----:B------:R-:W-:Y:S01]  /*4750*/  ISETP.GE.AND P2, PT, R6, UR24, PT ;  /* 0x0000001806007c0c */ /* 0x000fe2000bf46270 */
[----:B------:R-:W-:Y:S01]  /*4760*/  VIADD R6, R5, 0x78 ;  /* 0x0000007805067836 */ /* 0x000fe20000000000 */
[----:B------:R-:W-:Y:S01]  /*4770*/  FSEL R131, R51, -INF , !P1 ;  /* 0xff80000033837808 */ /* 0x000fe20004800000 */
[----:B------:R-:W-:Y:S01]  /*4780*/  VIADD R5, R5, 0x79 ;  /* 0x0000007905057836 */ /* 0x000fe20000000000 */
[----:B------:R-:W-:Y:S02]  /*4790*/  FSEL R212, R11, -INF , !P2 ;  /* 0xff8000000bd47808 */ /* 0x000fe40005000000 */
[----:B------:R-:W-:Y:S02]  /*47a0*/  FSEL R126, R9, -INF , !P2 ;  /* 0xff800000097e7808 */ /* 0x000fe40005000000 */
[----:B------:R-:W-:-:S02]  /*47b0*/  FSEL R232, R35, -INF , !P2 ;  /* 0xff80000023e87808 */ /* 0x000fc40005000000 */
[----:B------:R-:W-:Y:S02]  /*47c0*/  FSEL R213, R33, -INF , !P2 ;  /* 0xff80000021d57808 */ /* 0x000fe40005000000 */
[----:B------:R-:W-:Y:S02]  /*47d0*/  PLOP3.LUT P2, PT, PT, PT, UP0, 0x80, 0x0 ;  /* 0x000000000000781c */ /* 0x000fe40003f4f008 */
[----:B------:R-:W-:Y:S02]  /*47e0*/  FSEL R129, R49, -INF , !P1 ;  /* 0xff80000031817808 */ /* 0x000fe40004800000 */
[----:B------:R-:W-:Y:S02]  /*47f0*/  FSEL R130, R39, -INF , !P1 ;  /* 0xff80000027827808 */ /* 0x000fe40004800000 */
[----:B------:R-:W-:Y:S02]  /*4800*/  FSEL R128, R37, -INF , !P1 ;  /* 0xff80000025807808 */ /* 0x000fe40004800000 */
[----:B------:R-:W-:-:S02]  /*4810*/  FSEL R205, R54, -INF , !P0 ;  /* 0xff80000036cd7808 */ /* 0x000fc40004000000 */
[----:B------:R-:W-:Y:S02]  /*4820*/  FSEL R211, R46, -INF , !P0 ;  /* 0xff8000002ed37808 */ /* 0x000fe40004000000 */
[----:B------:R-:W-:Y:S02]  /*4830*/  FSEL R206, R44, -INF , !P0 ;  /* 0xff8000002cce7808 */ /* 0x000fe40004000000 */
[----:B------:R-:W-:Y:S02]  /*4840*/  FSEL R202, R52, -INF , !P0 ;  /* 0xff80000034ca7808 */ /* 0x000fe40004000000 */
[----:B------:R-:W-:Y:S02]  /*4850*/  ISETP.GE.AND P1, PT, R6, UR24, PT ;  /* 0x0000001806007c0c */ /* 0x000fe4000bf26270 */
[----:B------:R-:W-:Y:S02]  /*4860*/  ISETP.GE.AND P0, PT, R5, UR24, PT ;  /* 0x0000001805007c0c */ /* 0x000fe4000bf06270 */
[----:B------:R-:W-:-:S02]  /*4870*/  FSEL R207, R47, -INF , !P6 ;  /* 0xff8000002fcf7808 */ /* 0x000fc40007000000 */
[----:B------:R-:W-:Y:S02]  /*4880*/  FSEL R204, R45, -INF , !P6 ;  /* 0xff8000002dcc7808 */ /* 0x000fe40007000000 */
[----:B------:R-:W-:Y:S02]  /*4890*/  FSEL R200, R55, -INF , !P6 ;  /* 0xff80000037c87808 */ /* 0x000fe40007000000 */
[----:B------:R-:W-:Y:S02]  /*48a0*/  FSEL R198, R53, -INF , !P6 ;  /* 0xff80000035c67808 */ /* 0x000fe40007000000 */
[----:B------:R-:W-:Y:S02]  /*48b0*/  FSEL R210, R42, -INF , !P5 ;  /* 0xff8000002ad27808 */ /* 0x000fe40006800000 */
[----:B------:R-:W-:Y:S02]  /*48c0*/  FSEL R201, R40, -INF , !P5 ;  /* 0xff80000028c97808 */ /* 0x000fe40006800000 */
        /* <DEDUP_REMOVED lines=17> */
[----:B------:R-:W-:Y:S01]  /*49e0*/  FSEL R124, R13, -INF , !P0 ;  /* 0xff8000000d7c7808 */ /* 0x000fe20004000000 */
[----:B------:R-:W-:Y:S06]  /*49f0*/  BAR.SYNC.DEFER_BLOCKING 0x0 ;  /* 0x0000000000007b1d */ /* 0x000fec0000010000 */
[----:B------:R-:W-:Y:S05]  /*4a00*/  @!P2 BRA `(.L_x_187) ;  /* 0x0000000400c4a947 */ /* 0x000fea0003800000 */
[----:B------:R-:W2:Y:S01]  /*4a10*/  LDL.64 R234, [R1+0x8] ;  /* 0x0000080001ea7983 */ /* 0x000ea20000100a00 */
[----:B------:R-:W-:Y:S01]  /*4a20*/  ULDC UR6, c[0x0][0x2d0] ;  /* 0x0000b40000067ab9 */ /* 0x000fe20000000800 */
[----:B------:R-:W-:Y:S01]  /*4a30*/  ULEA.HI.SX32 UR7, UR19, 0xfffffffe, 0x19 ;  /* 0xfffffffe13077891 */ /* 0x000fe2000f8fca3f */
[----:B------:R-:W-:Y:S01]  /*4a40*/  ISETP.GE.AND P0, PT, R60, UR6, PT ;  /* 0x000000063c007c0c */ /* 0x000fe2000bf06270 */
[----:B------:R-:W-:Y:S01]  /*4a50*/  IMAD.U32 R5, RZ, RZ, UR10 ;  /* 0x0000000aff057e24 */ /* 0x000fe2000f8e00ff */
[----:B------:R-:W-:Y:S01]  /*4a60*/  BSSY B0, `(.L_x_188) ;  /* 0x000006a000007945 */ /* 0x000fe20003800000 */
[----:B------:R-:W-:Y:S01]  /*4a70*/  USHF.R.S32.HI UR6, URZ, 0x1f, UR7 ;  /* 0x0000001f3f067899 */ /* 0x000fe20008011407 */
[----:B------:R-:W-:Y:S02]  /*4a80*/  IMAD.U32 R6, RZ, RZ, UR10 ;  /* 0x0000000aff067e24 */ /* 0x000fe4000f8e00ff */
[----:B------:R-:W-:Y:S01]  /*4a90*/  IMAD.U32 R8, RZ, RZ, UR7 ;  /* 0x00000007ff087e24 */ /* 0x000fe2000f8e00ff */
[----:B------:R-:W-:Y:S01]  /*4aa0*/  UIMAD UR7, UR20, UR7, URZ ;  /* 0x00000007140772a4 */ /* 0x000fe2000f8e023f */
[----:B------:R-:W-:-:S02]  /*4ab0*/  IMAD.U32 R12, RZ, RZ, UR10 ;  /* 0x0000000aff0c7e24 */ /* 0x000fc4000f8e00ff */
[----:B------:R-:W-:Y:S01]  /*4ac0*/  IMAD.U32 R11, RZ, RZ, UR10 ;  /* 0x0000000aff0b7e24 */ /* 0x000fe2000f8e00ff */
[----:B------:R-:W-:Y:S01]  /*4ad0*/  UIMAD UR6, UR6, UR21, UR7 ;  /* 0x00000015060672a4 */ /* 0x000fe2000f8e0207 */
[----:B------:R-:W-:Y:S01]  /*4ae0*/  IMAD.U32 R10, RZ, RZ, UR11 ;  /* 0x0000000bff0a7e24 */ /* 0x000fe2000f8e00ff */
[----:B------:R-:W1:Y:S01]  /*4af0*/  @!P0 LDC.64 R18, c[0x0][0x218] ;  /* 0x00008600ff128b82 */ /* 0x000e620000000a00 */
[----:B------:R-:W-:Y:S01]  /*4b00*/  VOTEU.ALL UP0, P0 ;  /* 0x00000000003f7886 */ /* 0x000fe20000000000 */
[----:B------:R-:W-:Y:S01]  /*4b10*/  IMAD.U32 R14, RZ, RZ, UR10 ;  /* 0x0000000aff0e7e24 */ /* 0x000fe2000f8e00ff */
[----:B------:R3:W-:Y:S01]  /*4b20*/  @P0 STS.128 [R228+0x4000], RZ ;  /* 0x004000ffe4000388 */ /* 0x0007e20000000c00 */
[----:B------:R-:W-:Y:S02]  /*4b30*/  IMAD.U32 R17, RZ, RZ, UR10 ;  /* 0x0000000aff117e24 */ /* 0x000fe4000f8e00ff */
[----:B------:R-:W-:Y:S02]  /*4b40*/  @!UP0 UIMAD UR17, UR11, 0x30, URZ ;  /* 0x000000300b1188a4 */ /* 0x000fe4000f8e023f */
[----:B------:R-:W4:Y:S01]  /*4b50*/  @!P0 LDC.64 R28, c[0x0][0x218] ;  /* 0x00008600ff1c8b82 */ /* 0x000f220000000a00 */
[----:B------:R-:W-:-:S07]  /*4b60*/  @!UP0 UIMAD UR7, UR11, 0x50, URZ ;  /* 0x000000500b0788a4 */ /* 0x000fce000f8e023f */
[----:B------:R-:W5:Y:S08]  /*4b70*/  @!P0 LDC.64 R22, c[0x0][0x218] ;  /* 0x00008600ff168b82 */ /* 0x000f700000000a00 */
[----:B------:R-:W3:Y:S08]  /*4b80*/  @!P0 LDC.64 R26, c[0x0][0x218] ;  /* 0x00008600ff1a8b82 */ /* 0x000ef00000000a00 */
[----:B------:R-:W3:Y:S08]  /*4b90*/  @!P0 LDC.64 R30, c[0x0][0x218] ;  /* 0x00008600ff1e8b82 */ /* 0x000ef00000000a00 */
[----:B------:R-:W3:Y:S08]  /*4ba0*/  @!P0 LDC.64 R32, c[0x0][0x218] ;  /* 0x00008600ff208b82 */ /* 0x000ef00000000a00 */
[----:B------:R-:W3:Y:S01]  /*4bb0*/  @!P0 LDC.64 R34, c[0x0][0x218] ;  /* 0x00008600ff228b82 */ /* 0x000ee20000000a00 */
[----:B--2---:R-:W-:-:S04]  /*4bc0*/  IMAD.WIDE.U32 R8, R8, UR21, R234 ;  /* 0x0000001508087c25 */ /* 0x004fc8000f8e00ea */
[----:B------:R-:W-:Y:S01]  /*4bd0*/  VIADD R7, R9, UR6 ;  /* 0x0000000609077c36 */ /* 0x000fe20008000000 */
[-C--:B------:R-:W-:Y:S01]  /*4be0*/  @!P0 LEA R21, P3, R5, R8.reuse, 0x5 ;  /* 0x0000000805158211 */ /* 0x080fe200078628ff */
[----:B------:R-:W-:Y:S01]  /*4bf0*/  IMAD.U32 R5, RZ, RZ, UR11 ;  /* 0x0000000bff057e24 */ /* 0x000fe2000f8e00ff */
[----:B------:R-:W-:Y:S01]  /*4c00*/  @!P0 LEA R24, P1, R6, R8, 0x6 ;  /* 0x0000000806188211 */ /* 0x000fe200078230ff */
[----:B------:R-:W-:Y:S01]  /*4c10*/  @!P0 IMAD.MOV.U32 R13, RZ, RZ, R7 ;  /* 0x000000ffff0d8224 */ /* 0x000fe200078e0007 */
[-C--:B------:R-:W-:Y:S01]  /*4c20*/  @!P0 LEA.HI.X R25, R11, R7.reuse, R10, 0x5, P3 ;  /* 0x000000070b198211 */ /* 0x080fe200018f2c0a */
[--C-:B------:R-:W-:Y:S01]  /*4c30*/  @!P0 IMAD.MOV.U32 R6, RZ, RZ, R8.reuse ;  /* 0x000000ffff068224 */ /* 0x100fe200078e0008 */
[-C--:B------:R-:W-:Y:S01]  /*4c40*/  @!P0 LEA.HI.X R36, R12, R7.reuse, R5, 0x6, P1 ;  /* 0x000000070c248211 */ /* 0x080fe200008f3405 */
[--C-:B------:R-:W-:Y:S01]  /*4c50*/  @!P0 IMAD.MOV.U32 R12, RZ, RZ, R8.reuse ;  /* 0x000000ffff0c8224 */ /* 0x100fe200078e0008 */
[----:B------:R-:W-:Y:S01]  /*4c60*/  MOV R5, UR10 ;  /* 0x0000000a00057c02 */ /* 0x000fe20008000f00 */
[----:B------:R-:W-:Y:S01]  /*4c70*/  @!P0 IMAD.MOV.U32 R10, RZ, RZ, R8 ;  /* 0x000000ffff0a8224 */ /* 0x000fe200078e0008 */
[----:B------:R-:W-:Y:S01]  /*4c80*/  @!P0 MOV R11, R7 ;  /* 0x00000007000b8202 */ /* 0x000fe20000000f00 */
[----:B------:R-:W-:Y:S01]  /*4c90*/  @!P0 IMAD.WIDE.U32 R14, R14, 0x30, R6 ;  /* 0x000000300e0e8825 */ /* 0x000fe200078e0006 */
[----:B-1----:R-:W-:Y:S01]  /*4ca0*/  @!P0 LEA R18, P3, R8, R18, 0x1 ;  /* 0x0000001208128211 */ /* 0x002fe200078608ff */
[----:B------:R-:W-:-:S02]  /*4cb0*/  @!UP0 UIMAD UR6, UR11, 0x60, URZ ;  /* 0x000000600b0688a4 */ /* 0x000fc4000f8e023f */
[----:B------:R-:W-:Y:S01]  /*4cc0*/  @!P0 IMAD.WIDE.U32 R12, R5, 0x50, R12 ;  /* 0x00000050050c8825 */ /* 0x000fe200078e000c */
[C---:B------:R-:W-:Y:S02]  /*4cd0*/  @!P0 IADD3 R5, P1, R8.reuse, UR13, RZ ;  /* 0x0000000d08058c10 */ /* 0x040fe4000ff3e0ff */
[----:B------:R-:W-:Y:S01]  /*4ce0*/  @!P0 LEA.HI.X R19, R8, R19, R7, 0x1, P3 ;  /* 0x0000001308138211 */ /* 0x000fe200018f0c07 */
[----:B------:R-:W-:Y:S01]  /*4cf0*/  @!P0 IMAD.WIDE.U32 R10, R17, 0x60, R10 ;  /* 0x00000060110a8825 */ /* 0x000fe200078e000a */
[----:B------:R-:W-:Y:S02]  /*4d00*/  @!P0 IADD3.X R20, R7, UR12, RZ, P1, !PT ;  /* 0x0000000c07148c10 */ /* 0x000fe40008ffe4ff */
[----:B----4-:R-:W-:Y:S01]  /*4d10*/  @!P0 LEA R16, P1, R5, R28, 0x1 ;  /* 0x0000001c05108211 */ /* 0x010fe200078208ff */
[----:B------:R-:W-:Y:S01]  /*4d20*/  @!PT LDS RZ, [RZ] ;  /* 0x00000000fffff984 */ /* 0x000fe20000000800 */
[----:B------:R-:W-:Y:S01]  /*4d30*/  @!PT LDS RZ, [RZ] ;  /* 0x00000000fffff984 */ /* 0x000fe20000000800 */
[----:B------:R-:W-:Y:S01]  /*4d40*/  @!PT LDS RZ, [RZ] ;  /* 0x00000000fffff984 */ /* 0x000fe20000000800 */
[----:B------:R1:W-:Y:S01]  /*4d50*/  @!P0 LDGSTS.E.BYPASS.LTC128B.128 [R228+0x4000], desc[UR22][R18.64] ;  /* 0x0400000012e48fae */ /* 0x0003e2000b901d56 */
[----:B-----5:R-:W-:Y:S01]  /*4d60*/  @!P0 LEA R22, P3, R21, R22, 0x1 ;  /* 0x0000001615168211 */ /* 0x020fe200078608ff */
[----:B------:R-:W-:Y:S01]  /*4d70*/  @!P0 VIADD R11, R11, UR6 ;  /* 0x000000060b0b8c36 */ /* 0x000fe20008000000 */
[----:B------:R-:W-:Y:S01]  /*4d80*/  @!P0 LEA.HI.X R17, R5, R29, R20, 0x1, P1 ;  /* 0x0000001d05118211 */ /* 0x000fe200008f0c14 */
[----:B------:R-:W-:Y:S01]  /*4d90*/  @!P0 VIADD R5, R15, UR17 ;  /* 0x000000110f058c36 */ /* 0x000fe20008000000 */
[----:B---3--:R-:W-:Y:S01]  /*4da0*/  @!P0 LEA R20, P1, R14, R26, 0x1 ;  /* 0x0000001a0e148211 */ /* 0x008fe200078208ff */
[----:B------:R2:W-:Y:S01]  /*4db0*/  @P0 STS.128 [R228+0x4800], RZ ;  /* 0x004800ffe4000388 */ /* 0x0005e20000000c00 */
[----:B------:R-:W-:-:S02]  /*4dc0*/  @!P0 LEA.HI.X R23, R21, R23, R25, 0x1, P3 ;  /* 0x0000001715178211 */ /* 0x000fc400018f0c19 */
[----:B------:R-:W-:Y:S01]  /*4dd0*/  @!P0 LEA.HI.X R21, R14, R27, R5, 0x1, P1 ;  /* 0x0000001b0e158211 */ /* 0x000fe200008f0c05 */
[----:B------:R-:W-:Y:S01]  /*4de0*/  @!PT LDS RZ, [RZ] ;  /* 0x00000000fffff984 */ /* 0x000fe20000000800 */
[----:B------:R-:W-:Y:S01]  /*4df0*/  @!PT LDS RZ, [RZ] ;  /* 0x00000000fffff984 */ /* 0x000fe20000000800 */
[----:B------:R-:W-:Y:S01]  /*4e00*/  @!PT LDS RZ, [RZ] ;  /* 0x00000000fffff984 */ /* 0x000fe20000000800 */
[----:B------:R3:W-:Y:S01]  /*4e10*/  @!P0 LDGSTS.E.BYPASS.LTC128B.128 [R228+0x4800], desc[UR22][R16.64] ;  /* 0x0480000010e48fae */ /* 0x0007e2000b901d56 */
[----:B------:R-:W-:Y:S01]  /*4e20*/  @!P0 VIADD R5, R13, UR7 ;  /* 0x000000070d058c36 */ /* 0x000fe20008000000 */
[C---:B------:R-:W-:Y:S02]  /*4e30*/  @!P0 LEA R14, P1, R10.reuse, R34, 0x1 ;  /* 0x000000220a0e8211 */ /* 0x040fe400078208ff */
[----:B------:R2:W-:Y:S02]  /*4e40*/  @P0 STS.128 [R228+0x5000], RZ ;  /* 0x005000ffe4000388 */ /* 0x0005e40000000c00 */
[----:B------:R-:W-:Y:S02]  /*4e50*/  @!P0 LEA.HI.X R15, R10, R35, R11, 0x1, P1 ;  /* 0x000000230a0f8211 */ /* 0x000fe400008f0c0b */
[----:B------:R-:W-:Y:S01]  /*4e60*/  @!PT LDS RZ, [RZ] ;  /* 0x00000000fffff984 */ /* 0x000fe20000000800 */
[----:B------:R-:W-:Y:S01]  /*4e70*/  @!PT LDS RZ, [RZ] ;  /* 0x00000000fffff984 */ /* 0x000fe20000000800 */
[----:B------:R-:W-:Y:S01]  /*4e80*/  @!PT LDS RZ, [RZ] ;  /* 0x00000000fffff984 */ /* 0x000fe20000000800 */
[----:B------:R2:W-:Y:S04]  /*4e90*/  @!P0 LDGSTS.E.BYPASS.LTC128B.128 [R228+0x5000], desc[UR22][R22.64] ;  /* 0x0500000016e48fae */ /* 0x0005e8000b901d56 */
[----:B------:R2:W-:Y:S04]  /*4ea0*/  @P0 STS.128 [R228+0x5800], RZ ;  /* 0x005800ffe4000388 */ /* 0x0005e80000000c00 */
[----:B------:R-:W-:Y:S01]  /*4eb0*/  @!PT LDS RZ, [RZ] ;  /* 0x00000000fffff984 */ /* 0x000fe20000000800 */
[----:B------:R-:W-:Y:S01]  /*4ec0*/  @!PT LDS RZ, [RZ] ;  /* 0x00000000fffff984 */ /* 0x000fe20000000800 */
[----:B------:R-:W-:Y:S01]  /*4ed0*/  @!PT LDS RZ, [RZ] ;  /* 0x00000000fffff984 */ /* 0x000fe20000000800 */
[----:B------:R2:W-:Y:S01]  /*4ee0*/  @!P0 LDGSTS.E.BYPASS.LTC128B.128 [R228+0x5800], desc[UR22][R20.64] ;  /* 0x0580000014e48fae */ /* 0x0005e2000b901d56 */
[----:B-1----:R-:W-:-:S03]  /*4ef0*/  @!P0 LEA R18, P4, R24, R30, 0x1 ;  /* 0x0000001e18128211 */ /* 0x002fc600078808ff */
[----:B------:R2:W-:Y:S01]  /*4f00*/  @P0 STS.128 [R228+0x6000], RZ ;  /* 0x006000ffe4000388 */ /* 0x0005e20000000c00 */
[----:B------:R-:W-:-:S05]  /*4f10*/  @!P0 LEA.HI.X R19, R24, R31, R36, 0x1, P4 ;  /* 0x0000001f18138211 */ /* 0x000fca00020f0c24 */
[----:B------:R-:W-:Y:S01]  /*4f20*/  @!PT LDS RZ, [RZ] ;  /* 0x00000000fffff984 */ /* 0x000fe20000000800 */
[----:B------:R-:W-:Y:S01]  /*4f30*/  @!PT LDS RZ, [RZ] ;  /* 0x00000000fffff984 */ /* 0x000fe20000000800 */
[----:B------:R-:W-:Y:S01]  /*4f40*/  @!PT LDS RZ, [RZ] ;  /* 0x00000000fffff984 */ /* 0x000fe20000000800 */
[----:B------:R2:W-:Y:S01]  /*4f50*/  @!P0 LDGSTS.E.BYPASS.LTC128B.128 [R228+0x6000], desc[UR22][R18.64] ;  /* 0x0600000012e48fae */ /* 0x0005e2000b901d56 */
[----:B---3--:R-:W-:-:S03]  /*4f60*/  @!P0 LEA R16, P3, R12, R32, 0x1 ;  /* 0x000000200c108211 */ /* 0x008fc600078608ff */
[----:B------:R2:W-:Y:S01]  /*4f70*/  @P0 STS.128 [R228+0x6800], RZ ;  /* 0x006800ffe4000388 */ /* 0x0005e20000000c00 */
[----:B------:R-:W-:-:S05]  /*4f80*/  @!P0 LEA.HI.X R17, R12, R33, R5, 0x1, P3 ;  /* 0x000000210c118211 */ /* 0x000fca00018f0c05 */
        /* <DEDUP_REMOVED lines=8> */
[----:B------:R2:W-:Y:S04]  /*5010*/  @!P0 LDGSTS.E.BYPASS.LTC128B.128 [R228+0x7000], desc[UR22][R14.64] ;  /* 0x070000000ee48fae */ /* 0x0005e8000b901d56 */
        /* <DEDUP_REMOVED lines=14> */
.L_x_189:
[----:B------:R-:W-:Y:S05]  /*5100*/  BSYNC B0 ;  /* 0x0000000000007941 */ /* 0x000fea0003800000 */
.L_x_188:
[----:B------:R-:W0:Y:S02]  /*5110*/  LDGDEPBAR ;  /* 0x00000000000079af */ /* 0x000e240000000000 */
.L_x_187:
[----:B------:R-:W-:Y:S01]  /*5120*/  FMNMX.FTZ R5, R74, R63, !PT ;  /* 0x0000003f4a057209 */ /* 0x000fe20007810000 */
[----:B------:R-:W-:Y:S01]  /*5130*/  ULDC UR6, c[0x0][0x2ec] ;  /* 0x0000bb0000067ab9 */ /* 0x000fe20000000800 */
[----:B------:R-:W-:Y:S01]  /*5140*/  LEA R218, R0, UR4, 0x1 ;  /* 0x0000000400da7c11 */ /* 0x000fe2000f8e08ff */
[----:B------:R-:W-:Y:S01]  /*5150*/  STL [R1+0xa8], R228 ;  /* 0x0000a8e401007387 */ /* 0x000fe20000100800 */
[----:B------:R-:W-:Y:S02]  /*5160*/  FMNMX.FTZ R5, R75, R5, !PT ;  /* 0x000000054b057209 */ /* 0x000fe40007810000 */
[----:B------:R-:W-:Y:S01]  /*5170*/  LEA R221, R3, R218, 0x1 ;  /* 0x000000da03dd7211 */ /* 0x000fe200078e08ff */
[----:B------:R-:W-:Y:S01]  /*5180*/  IMAD R219, R4, 0x2, R218 ;  /* 0x0000000204db7824 */ /* 0x000fe200078e02da */
[----:B------:R-:W-:Y:S01]  /*5190*/  FMNMX.FTZ R5, R73, R5, !PT ;  /* 0x0000000549057209 */ /* 0x000fe20007810000 */
[----:B--2---:R-:W-:Y:S03]  /*51a0*/  LDSM.16.MT88.4 R20, [R218+0x8000] ;  /* 0x00800000da14783b */ /* 0x004fe60000004200 */
[----:B------:R-:W-:Y:S01]  /*51b0*/  FMNMX.FTZ R5, R72, R5, !PT ;  /* 0x0000000548057209 */ /* 0x000fe20007810000 */
[----:B------:R-:W-:Y:S01]  /*51c0*/  LDSM.16.MT88.4 R24, [R221+0x8000] ;  /* 0x00800000dd18783b */ /* 0x000fe20000004200 */
[----:B------:R-:W-:-:S02]  /*51d0*/  LEA R220, R3, R219, 0x1 ;  /* 0x000000db03dc7211 */ /* 0x000fc400078e08ff */
[----:B------:R-:W-:Y:S01]  /*51e0*/  FMNMX.FTZ R5, R62, R5, !PT ;  /* 0x000000053e057209 */ /* 0x000fe20007810000 */
[----:B------:R-:W-:Y:S03]  /*51f0*/  LDSM.16.MT88.4 R28, [R219+0x8000] ;  /* 0x00800000db1c783b */ /* 0x000fe60000004200 */
[----:B------:R-:W-:Y:S01]  /*5200*/  FMNMX.FTZ R5, R102, R5, !PT ;  /* 0x0000000566057209 */ /* 0x000fe20007810000 */
[----:B------:R-:W-:Y:S03]  /*5210*/  LDSM.16.MT88.4 R16, [R220+0x8000] ;  /* 0x00800000dc10783b */ /* 0x000fe60000004200 */
[----:B------:R-:W-:Y:S01]  /*5220*/  FMNMX.FTZ R5, R103, R5, !PT ;  /* 0x0000000567057209 */ /* 0x000fe20007810000 */
[----:B------:R-:W-:Y:S03]  /*5230*/  STL [R1+0xa4], R225 ;  /* 0x0000a4e101007387 */ /* 0x000fe60000100800 */
[----:B------:R-:W-:Y:S01]  /*5240*/  FMNMX.FTZ R5, R145, R5, !PT ;  /* 0x0000000591057209 */ /* 0x000fe20007810000 */
[----:B------:R-:W-:Y:S03]  /*5250*/  STL [R1+0xa0], R224 ;  /* 0x0000a0e001007387 */ /* 0x000fe60000100800 */
[----:B------:R-:W-:Y:S01]  /*5260*/  FMNMX.FTZ R5, R142, R5, !PT ;  /* 0x000000058e057209 */ /* 0x000fe20007810000 */
[----:B------:R-:W-:Y:S03]  /*5270*/  STL [R1+0x9c], R222 ;  /* 0x00009cde01007387 */ /* 0x000fe60000100800 */
[----:B------:R-:W-:Y:S01]  /*5280*/  FMNMX.FTZ R5, R123, R5, !PT ;  /* 0x000000057b057209 */ /* 0x000fe20007810000 */
[----:B------:R-:W-:Y:S03]  /*5290*/  STL [R1+0x98], R217 ;  /* 0x000098d901007387 */ /* 0x000fe60000100800 */
        /* <DEDUP_REMOVED lines=13> */
[----:B------:R-:W-:Y:S01]  /*5370*/  LDSM.16.MT88.4 R56, [R218+0x8800] ;  /* 0x00880000da38783b */ /* 0x000fe20000004200 */
[----:B------:R-:W-:Y:S02]  /*5380*/  FMNMX.FTZ R5, R76, R5, !PT ;  /* 0x000000054c057209 */ /* 0x000fe40007810000 */
[----:B------:R-:W-:Y:S01]  /*5390*/  FMNMX.FTZ R7, R181, R7, !PT ;  /* 0x00000007b5077209 */ /* 0x000fe20007810000 */
[----:B------:R-:W-:Y:S01]  /*53a0*/  LDSM.16.MT88.4 R64, [R221+0x8800] ;  /* 0x00880000dd40783b */ /* 0x000fe20000004200 */
[----:B------:R-:W-:Y:S02]  /*53b0*/  FMNMX.FTZ R5, R89, R5, !PT ;  /* 0x0000000559057209 */ /* 0x000fe40007810000 */
[----:B------:R-:W-:Y:S01]  /*53c0*/  FMNMX.FTZ R7, R155, R7, !PT ;  /* 0x000000079b077209 */ /* 0x000fe20007810000 */
[----:B------:R-:W-:Y:S01]  /*53d0*/  LDSM.16.MT88.4 R80, [R220+0x8800] ;  /* 0x00880000dc50783b */ /* 0x000fe20000004200 */
        /* <DEDUP_REMOVED lines=39> */
[----:B------:R-:W2:Y:S01]  /*5650*/  SHFL.BFLY PT, R136, R7, 0x2, 0x1f ;  /* 0x0c401f0007887f89 */ /* 0x000ea200000e0000 */
        /* <DEDUP_REMOVED lines=12> */
[----:B--2---:R-:W-:Y:S02]  /*5720*/  FMNMX.FTZ R136, R7, R136, !PT ;  /* 0x0000008807887209 */ /* 0x004fe40007810000 */
[----:B------:R-:W-:Y:S02]  /*5730*/  FMNMX.FTZ R5, R185, R5, !PT ;  /* 0x00000005b9057209 */ /* 0x000fe40007810000 */
[----:B------:R-:W-:Y:S01]  /*5740*/  FMNMX.FTZ R6, R215, R6, !PT ;  /* 0x00000006d7067209 */ /* 0x000fe20007810000 */
[----:B-1----:R-:W1:Y:S01]  /*5750*/  SHFL.BFLY PT, R8, R136, 0x1, 0x1f ;  /* 0x0c201f0088087f89 */ /* 0x002e6200000e0000 */
        /* <DEDUP_REMOVED lines=9> */
[----:B------:R-:W-:Y:S01]  /*57f0*/  FMNMX.FTZ R5, R189, R5, !PT ;  /* 0x00000005bd057209 */ /* 0x000fe20007810000 */
[----:B------:R-:W2:Y:S01]  /*5800*/  SHFL.BFLY PT, R9, R137, 0x2, 0x1f ;  /* 0x0c401f0089097f89 */ /* 0x000ea200000e0000 */
[----:B------:R-:W-:Y:S02]  /*5810*/  FMNMX.FTZ R6, R140, R6, !PT ;  /* 0x000000068c067209 */ /* 0x000fe40007810000 */
[----:B------:R-:W-:Y:S02]  /*5820*/  FMNMX.FTZ R5, R176, R5, !PT ;  /* 0x00000005b0057209 */ /* 0x000fe40007810000 */
[----:B------:R-:W-:-:S02]  /*5830*/  FMNMX.FTZ R6, R133, R6, !PT ;  /* 0x0000000685067209 */ /* 0x000fc40007810000 */
[----:B------:R-:W-:Y:S02]  /*5840*/  FMNMX.FTZ R5, R131, R5, !PT ;  /* 0x0000000583057209 */ /* 0x000fe40007810000 */
[----:B-1----:R-:W-:Y:S02]  /*5850*/  FMNMX.FTZ R136, R136, R8, !PT ;  /* 0x0000000888887209 */ /* 0x002fe40007810000 */
[----:B------:R-:W-:Y:S02]  /*5860*/  FMNMX.FTZ R6, R121, R6, !PT ;  /* 0x0000000679067209 */ /* 0x000fe40007810000 */
[----:B------:R-:W-:Y:S01]  /*5870*/  FMNMX.FTZ R5, R211, R5, !PT ;  /* 0x00000005d3057209 */ /* 0x000fe20007810000 */
[----:B------:R-:W-:Y:S01]  /*5880*/  FMUL.FTZ R7, R136, UR6 ;  /* 0x0000000688077c20 */ /* 0x000fe20008410000 */
[----:B------:R-:W-:Y:S01]  /*5890*/  FMNMX.FTZ R6, R120, R6, !PT ;  /* 0x0000000678067209 */ /* 0x000fe20007810000 */
[----:B------:R-:W-:Y:S01]  /*58a0*/  STL [R1+0xac], R136 ;  /* 0x0000ac8801007387 */ /* 0x000fe20000100800 */
[----:B------:R-:W-:-:S02]  /*58b0*/  FMNMX.FTZ R5, R207, R5, !PT ;  /* 0x00000005cf057209 */ /* 0x000fc40007810000 */
[----:B------:R-:W-:Y:S02]  /*58c0*/  FSETP.NEU.FTZ.AND P0, PT, R136, -INF , PT ;  /* 0xff8000008800780b */ /* 0x000fe40003f1d000 */
[----:B------:R-:W-:Y:S02]  /*58d0*/  FMNMX.FTZ R6, R146, R6, !PT ;  /* 0x0000000692067209 */ /* 0x000fe40007810000 */
[----:B------:R-:W-:Y:S02]  /*58e0*/  FMNMX.FTZ R5, R210, R5, !PT ;  /* 0x00000005d2057209 */ /* 0x000fe40007810000 */
[----:B------:R-:W-:Y:S02]  /*58f0*/  FSEL R7, R7, RZ, P0 ;  /* 0x000000ff07077208 */ /* 0x000fe40000000000 */
[----:B------:R-:W-:Y:S02]  /*5900*/  FMNMX.FTZ R6, R143, R6, !PT ;  /* 0x000000068f067209 */ /* 0x000fe40007810000 */
[----:B------:R-:W-:Y:S01]  /*5910*/  FMNMX.FTZ R5, R229, R5, !PT ;  /* 0x00000005e5057209 */ /* 0x000fe20007810000 */
[----:B------:R-:W-:Y:S01]  /*5920*/  FFMA.FTZ R8, R74, UR6, -R7 ;  /* 0x000000064a087c23 */ /* 0x000fe20008010807 */
[----:B--2---:R-:W-:-:S02]  /*5930*/  FMNMX.FTZ R137, R137, R9, !PT ;  /* 0x0000000989897209 */ /* 0x004fc40007810000 */
[----:B------:R-:W-:Y:S01]  /*5940*/  FMNMX.FTZ R6, R157, R6, !PT ;  /* 0x000000069d067209 */ /* 0x000fe20007810000 */
[----:B------:R1:W-:Y:S01]  /*5950*/  MUFU.EX2 R179, R8 ;  /* 0x0000000800b37308 */ /* 0x0003e20000000800 */
[----:B------:R-:W-:Y:S01]  /*5960*/  FMNMX.FTZ R5, R233, R5, !PT ;  /* 0x00000005e9057209 */ /* 0x000fe20007810000 */
[----:B------:R-:W2:Y:S01]  /*5970*/  SHFL.BFLY PT, R9, R137, 0x1, 0x1f ;  /* 0x0c201f0089097f89 */ /* 0x000ea200000e0000 */
[----:B------:R-:W-:Y:S02]  /*5980*/  FMNMX.FTZ R6, R150, R6, !PT ;  /* 0x0000000696067209 */ /* 0x000fe40007810000 */
[----:B------:R-:W-:Y:S02]  /*5990*/  FMNMX.FTZ R5, R232, R5, !PT ;  /* 0x00000005e8057209 */ /* 0x000fe40007810000 */
[----:B------:R-:W-:-:S04]  /*59a0*/  FMNMX.FTZ R6, R162, R6, !PT ;  /* 0x00000006a2067209 */ /* 0x000fc80007810000 */
[----:B------:R-:W-:Y:S01]  /*59b0*/  FMNMX.FTZ R6, R159, R6, !PT ;  /* 0x000000069f067209 */ /* 0x000fe20007810000 */
[----:B-1----:R-:W-:-:S04]  /*59c0*/  FFMA.FTZ R8, R63, UR6, -R7 ;  /* 0x000000063f087c23 */ /* 0x002fc80008010807 */
[----:B------:R1:W-:Y:S01]  /*59d0*/  MUFU.EX2 R178, R8 ;  /* 0x0000000800b27308 */ /* 0x0003e20000000800 */
[----:B--2---:R-:W-:Y:S01]  /*59e0*/  FMNMX.FTZ R137, R137, R9, !PT ;  /* 0x0000000989897209 */ /* 0x004fe20007810000 */
[----:B------:R-:W-:-:S03]  /*59f0*/  FFMA.FTZ R9, R62, UR6, -R7 ;  /* 0x000000063e097c23 */ /* 0x000fc60008010807 */
[----:B------:R-:W-:-:S03]  /*5a00*/  FSETP.NEU.FTZ.AND P0, PT, R137, -INF , PT ;  /* 0xff8000008900780b */ /* 0x000fc60003f1d000 */
[----:B------:R-:W-:Y:S01]  /*5a10*/  MUFU.EX2 R250, R9 ;  /* 0x0000000900fa7308 */ /* 0x000fe20000000800 */
[----:B-1----:R-:W-:Y:S01]  /*5a20*/  FMNMX.FTZ R8, R231, R5, !PT ;  /* 0x00000005e7087209 */ /* 0x002fe20007810000 */
[----:B------:R-:W-:-:S03]  /*5a30*/  FFMA.FTZ R5, R75, UR6, -R7 ;  /* 0x000000064b057c23 */ /* 0x000fc60008010807 */
[----:B------:R-:W-:-:S03]  /*5a40*/  FMNMX.FTZ R8, R230, R8, !PT ;  /* 0x00000008e6087209 */ /* 0x000fc60007810000 */
[----:B------:R1:W-:Y:S02]  /*5a50*/  MUFU.EX2 R242, R5 ;  /* 0x0000000500f27308 */ /* 0x0003e40000000800 */
[----:B------:R-:W2:Y:S01]  /*5a60*/  SHFL.BFLY PT, R134, R8, 0x2, 0x1f ;  /* 0x0c401f0008867f89 */ /* 0x000ea200000e0000 */
[----:B-1----:R-:W-:Y:S01]  /*5a70*/  FMNMX.FTZ R5, R173, R6, !PT ;  /* 0x00000006ad057209 */ /* 0x002fe20007810000 */
[----:B------:R-:W-:-:S03]  /*5a80*/  FFMA.FTZ R6, R73, UR6, -R7 ;  /* 0x0000000649067c23 */ /* 0x000fc60008010807 */
[----:B------:R-:W-:Y:S01]  /*5a90*/  FMNMX.FTZ R5, R166, R5, !PT ;  /* 0x00000005a6057209 */ /* 0x000fe20007810000 */
[----:B------:R1:W-:Y:S03]  /*5aa0*/  MUFU.EX2 R245, R6 ;  /* 0x0000000600f57308 */ /* 0x0003e60000000800 */
[----:B------:R-:W-:Y:S02]  /*5ab0*/  FMNMX.FTZ R5, R182, R5, !PT ;  /* 0x00000005b6057209 */ /* 0x000fe40007810000 */
[----:B--2---:R-:W-:Y:S02]  /*5ac0*/  FMNMX.FTZ R134, R8, R134, !PT ;  /* 0x0000008608867209 */ /* 0x004fe40007810000 */
[----:B------:R-:W-:-:S04]  /*5ad0*/  FMNMX.FTZ R5, R175, R5, !PT ;  /* 0x00000005af057209 */ /* 0x000fc80007810000 */
[----:B------:R-:W-:-:S04]  /*5ae0*/  FMNMX.FTZ R5, R197, R5, !PT ;  /* 0x00000005c5057209 */ /* 0x000fc80007810000 */
[----:B------:R-:W-:Y:S01]  /*5af0*/  FMNMX.FTZ R5, R186, R5, !PT ;  /* 0x00000005ba057209 */ /* 0x000fe20007810000 */
[----:B-1----:R-:W-:-:S03]  /*5b00*/  FFMA.FTZ R6, R72, UR6, -R7 ;  /* 0x0000000648067c23 */ /* 0x002fc60008010807 */
[----:B------:R-:W-:Y:S01]  /*5b10*/  FMNMX.FTZ R9, R193, R5, !PT ;  /* 0x00000005c1097209 */ /* 0x000fe20007810000 */
[----:B------:R1:W2:Y:S03]  /*5b20*/  MUFU.EX2 R249, R6 ;  /* 0x0000000600f97308 */ /* 0x0002a60000000800 */
[----:B------:R-:W-:Y:S02]  /*5b30*/  FMNMX.FTZ R8, R171, R9, !PT ;  /* 0x00000009ab087209 */ /* 0x000fe40007810000 */
[----:B------:R-:W3:Y:S01]  /*5b40*/  SHFL.BFLY PT, R9, R134, 0x1, 0x1f ;  /* 0x0c201f0086097f89 */ /* 0x000ee200000e0000 */
[----:B-1----:R-:W-:-:S03]  /*5b50*/  FMUL.FTZ R6, R137, UR6 ;  /* 0x0000000689067c20 */ /* 0x002fc60008410000 */
[----:B--2---:R-:W-:Y:S02]  /*5b60*/  STL [R1+0x64], R249 ;  /* 0x000064f901007387 */ /* 0x004fe40000100800 */
[----:B------:R-:W-:Y:S02]  /*5b70*/  FSEL R6, R6, RZ, P0 ;  /* 0x000000ff06067208 */ /* 0x000fe40000000000 */
[----:B------:R-:W-:Y:S03]  /*5b80*/  STL [R1+0xb0], R137 ;  /* 0x0000b08901007387 */ /* 0x000fe60000100800 */
[--C-:B------:R-:W-:Y:S01]  /*5b90*/  FFMA.FTZ R5, R91, UR6, -R6.reuse ;  /* 0x000000065b057c23 */ /* 0x100fe20008010806 */
[----:B------:R-:W-:Y:S01]  /*5ba0*/  STL [R1+0x68], R250 ;  /* 0x000068fa01007387 */ /* 0x000fe20000100800 */
[----:B---3--:R-:W-:Y:S02]  /*5bb0*/  FMNMX.FTZ R134, R134, R9, !PT ;  /* 0x0000000986867209 */ /* 0x008fe40007810000 */
[----:B------:R1:W-:Y:S02]  /*5bc0*/  MUFU.EX2 R235, R5 ;  /* 0x0000000500eb7308 */ /* 0x0003e40000000800 */
[C---:B------:R-:W-:Y:S01]  /*5bd0*/  FSETP.NEU.FTZ.AND P0, PT, R134.reuse, -INF , PT ;  /* 0xff8000008600780b */ /* 0x040fe20003f1d000 */
[----:B------:R-:W-:Y:S01]  /*5be0*/  FMUL.FTZ R10, R134, UR6 ;  /* 0x00000006860a7c20 */ /* 0x000fe20008410000 */
[----:B------:R-:W-:Y:S04]  /*5bf0*/  STL [R1+0xb4], R134 ;  /* 0x0000b48601007387 */ /* 0x000fe80000100800 */
[----:B------:R-:W-:Y:S04]  /*5c00*/  STL [R1+0xb8], R4 ;  /* 0x0000b80401007387 */ /* 0x000fe80000100800 */
[----:B------:R2:W-:Y:S01]  /*5c10*/  STL [R1+0xbc], R3 ;  /* 0x0000bc0301007387 */ /* 0x0005e20000100800 */
[----:B-1----:R-:W-:Y:S01]  /*5c20*/  FMNMX.FTZ R5, R177, R8, !PT ;  /* 0x00000008b1057209 */ /* 0x002fe20007810000 */
[----:B------:R-:W-:-:S03]  /*5c30*/  FFMA.FTZ R8, R79, UR6, -R6 ;  /* 0x000000064f087c23 */ /* 0x000fc60008010806 */
[----:B------:R-:W-:Y:S01]  /*5c40*/  FMNMX.FTZ R5, R130, R5, !PT ;  /* 0x0000000582057209 */ /* 0x000fe20007810000 */
[----:B------:R1:W-:Y:S03]  /*5c50*/  MUFU.EX2 R234, R8 ;  /* 0x0000000800ea7308 */ /* 0x0003e60000000800 */
[----:B------:R-:W-:-:S04]  /*5c60*/  FMNMX.FTZ R5, R205, R5, !PT ;  /* 0x00000005cd057209 */ /* 0x000fc80007810000 */
[----:B------:R-:W-:-:S04]  /*5c70*/  FMNMX.FTZ R5, R200, R5, !PT ;  /* 0x00000005c8057209 */ /* 0x000fc80007810000 */
[----:B------:R-:W-:-:S04]  /*5c80*/  FMNMX.FTZ R5, R199, R5, !PT ;  /* 0x00000005c7057209 */ /* 0x000fc80007810000 */
[----:B------:R-:W-:Y:S01]  /*5c90*/  FMNMX.FTZ R5, R226, R5, !PT ;  /* 0x00000005e2057209 */ /* 0x000fe20007810000 */
[----:B-1----:R-:W-:-:S03]  /*5ca0*/  FFMA.FTZ R8, R90, UR6, -R6 ;  /* 0x000000065a087c23 */ /* 0x002fc60008010806 */
[----:B------:R-:W-:Y:S01]  /*5cb0*/  FMNMX.FTZ R5, R214, R5, !PT ;  /* 0x00000005d6057209 */ /* 0x000fe20007810000 */
[----:B------:R1:W-:Y:S03]  /*5cc0*/  MUFU.EX2 R248, R8 ;  /* 0x0000000800f87308 */ /* 0x0003e60000000800 */
[----:B------:R-:W-:-:S04]  /*5cd0*/  FMNMX.FTZ R5, R212, R5, !PT ;  /* 0x00000005d4057209 */ /* 0x000fc80007810000 */
[----:B------:R-:W-:Y:S02]  /*5ce0*/  FMNMX.FTZ R9, R209, R5, !PT ;  /* 0x00000005d1097209 */ /* 0x000fe40007810000 */
[----:B------:R-:W-:-:S05]  /*5cf0*/  FSEL R5, R10, RZ, P0 ;  /* 0x000000ff0a057208 */ /* 0x000fca0000000000 */
[--C-:B------:R-:W-:Y:S01]  /*5d00*/  FFMA.FTZ R0, R92, UR6, -R5.reuse ;  /* 0x000000065c007c23 */ /* 0x100fe20008010805 */
[--C-:B------:R-:W-:Y:S01]  /*5d10*/  FFMA.FTZ R12, R104, UR6, -R5.reuse ;  /* 0x00000006680c7c23 */ /* 0x100fe20008010805 */
[----:B-1----:R-:W-:Y:S02]  /*5d20*/  FFMA.FTZ R8, R78, UR6, -R6 ;  /* 0x000000064e087c23 */ /* 0x002fe40008010806 */
[----:B------:R1:W-:Y:S08]  /*5d30*/  MUFU.EX2 R241, R0 ;  /* 0x0000000000f17308 */ /* 0x0003f00000000800 */
[----:B------:R3:W4:Y:S08]  /*5d40*/  MUFU.EX2 R244, R8 ;  /* 0x0000000800f47308 */ /* 0x0007300000000800 */
[----:B------:R2:W-:Y:S01]  /*5d50*/  MUFU.EX2 R236, R12 ;  /* 0x0000000c00ec7308 */ /* 0x0005e20000000800 */
[----:B-1----:R-:W-:-:S07]  /*5d60*/  FFMA.FTZ R0, R95, UR6, -R5 ;  /* 0x000000065f007c23 */ /* 0x002fce0008010805 */
[----:B------:R1:W-:Y:S01]  /*5d70*/  MUFU.EX2 R243, R0 ;  /* 0x0000000000f37308 */ /* 0x0003e20000000800 */
[----:B---3--:R-:W-:Y:S01]  /*5d80*/  FFMA.FTZ R8, R77, UR6, -R6 ;  /* 0x000000064d087c23 */ /* 0x008fe20008010806 */
[----:B----4-:R-:W-:-:S06]  /*5d90*/  F2FP.BF16.F32.PACK_AB R10, R244, R248 ;  /* 0x000000f8f40a723e */ /* 0x010fcc00000010ff */
[----:B------:R3:W-:Y:S01]  /*5da0*/  MUFU.EX2 R237, R8 ;  /* 0x0000000800ed7308 */ /* 0x0007e20000000800 */
[----:B--2---:R-:W-:-:S07]  /*5db0*/  FFMA.FTZ R12, R101, UR6, -R5 ;  /* 0x00000006650c7c23 */ /* 0x004fce0008010805 */
[----:B------:R2:W-:Y:S01]  /*5dc0*/  MUFU.EX2 R246, R12 ;  /* 0x0000000c00f67308 */ /* 0x0005e20000000800 */
[----:B-1----:R-:W-:-:S07]  /*5dd0*/  FFMA.FTZ R0, R93, UR6, -R5 ;  /* 0x000000065d007c23 */ /* 0x002fce0008010805 */
[----:B------:R1:W4:Y:S01]  /*5de0*/  MUFU.EX2 R238, R0 ;  /* 0x0000000000ee7308 */ /* 0x0003220000000800 */
[----:B---3--:R-:W-:Y:S02]  /*5df0*/  FFMA.FTZ R8, R76, UR6, -R6 ;  /* 0x000000064c087c23 */ /* 0x008fe40008010806 */
[----:B------:R-:W-:Y:S05]  /*5e00*/  LDSM.16.MT88.4 R76, [R219+0x8800] ;  /* 0x00880000db4c783b */ /* 0x000fea0000004200 */
[----:B------:R3:W-:Y:S01]  /*5e10*/  MUFU.EX2 R239, R8 ;  /* 0x0000000800ef7308 */ /* 0x0007e20000000800 */
[----:B--2---:R-:W-:-:S07]  /*5e20*/  FFMA.FTZ R12, R100, UR6, -R5 ;  /* 0x00000006640c7c23 */ /* 0x004fce0008010805 */
[----:B------:R2:W-:Y:S01]  /*5e30*/  MUFU.EX2 R3, R12 ;  /* 0x0000000c00037308 */ /* 0x0005e20000000800 */
[----:B-1----:R-:W-:Y:S01]  /*5e40*/  FFMA.FTZ R0, R89, UR6, -R6 ;  /* 0x0000000659007c23 */ /* 0x002fe20008010806 */
[----:B----4-:R-:W-:-:S06]  /*5e50*/  F2FP.BF16.F32.PACK_AB R11, R238, R243 ;  /* 0x000000f3ee0b723e */ /* 0x010fcc00000010ff */
[----:B------:R-:W1:Y:S01]  /*5e60*/  MUFU.EX2 R14, R0 ;  /* 0x00000000000e7308 */ /* 0x000e620000000800 */
[----:B---3--:R-:W-:Y:S01]  /*5e70*/  FMNMX.FTZ R8, R208, R9, !PT ;  /* 0x00000009d0087209 */ /* 0x008fe20007810000 */
[----:B------:R-:W-:-:S06]  /*5e80*/  FFMA.FTZ R9, R132, UR6, -R5 ;  /* 0x0000000684097c23 */ /* 0x000fcc0008010805 */
[----:B------:R3:W-:Y:S01]  /*5e90*/  MUFU.EX2 R240, R9 ;  /* 0x0000000900f07308 */ /* 0x0007e20000000800 */
[----:B--2---:R-:W-:-:S07]  /*5ea0*/  FFMA.FTZ R12, R94, UR6, -R5 ;  /* 0x000000065e0c7c23 */ /* 0x004fce0008010805 */
[----:B------:R2:W4:Y:S01]  /*5eb0*/  MUFU.EX2 R247, R12 ;  /* 0x0000000c00f77308 */ /* 0x0005220000000800 */
[----:B-1----:R-:W-:Y:S04]  /*5ec0*/  STL [R1+0x6c], R14 ;  /* 0x00006c0e01007387 */ /* 0x002fe80000100800 */
[----:B---3--:R-:W1:Y:S01]  /*5ed0*/  SHFL.BFLY PT, R9, R8, 0x2, 0x1f ;  /* 0x0c401f0008097f89 */ /* 0x008e6200000e0000 */
[----:B--2---:R-:W-:Y:S01]  /*5ee0*/  FFMA.FTZ R12, R102, UR6, -R7 ;  /* 0x00000006660c7c23 */ /* 0x004fe20008010807 */
[----:B----4-:R-:W-:Y:S02]  /*5ef0*/  F2FP.BF16.F32.PACK_AB R15, R247, R3 ;  /* 0x00000003f70f723e */ /* 0x010fe400000010ff */
[----:B------:R-:W-:Y:S01]  /*5f00*/  MOV R102, R244 ;  /* 0x000000f400667202 */ /* 0x000fe20000000f00 */
[----:B------:R2:W-:Y:S01]  /*5f10*/  MUFU.EX2 R108, R12 ;  /* 0x0000000c006c7308 */ /* 0x0005e20000000800 */
[----:B-1----:R-:W-:Y:S01]  /*5f20*/  FMNMX.FTZ R0, R8, R9, !PT ;  /* 0x0000000908007209 */ /* 0x002fe20007810000 */
[----:B------:R-:W-:Y:S01]  /*5f30*/  FFMA.FTZ R8, R88, UR6, -R6 ;  /* 0x0000000658087c23 */ /* 0x000fe20008010806 */
[----:B------:R-:W-:-:S03]  /*5f40*/  F2FP.BF16.F32.PACK_AB R9, R241, R240 ;  /* 0x000000f0f109723e */ /* 0x000fc600000010ff */
[----:B------:R-:W1:Y:S02]  /*5f50*/  SHFL.BFLY PT, R13, R0, 0x1, 0x1f ;  /* 0x0c201f00000d7f89 */ /* 0x000e6400000e0000 */
[----:B------:R3:W4:Y:S01]  /*5f60*/  MUFU.EX2 R137, R8 ;  /* 0x0000000800897308 */ /* 0x0007220000000800 */
[----:B--2---:R-:W-:-:S07]  /*5f70*/  FFMA.FTZ R12, R103, UR6, -R7 ;  /* 0x00000006670c7c23 */ /* 0x004fce0008010807 */
[----:B------:R2:W2:Y:S01]  /*5f80*/  MUFU.EX2 R4, R12 ;  /* 0x0000000c00047308 */ /* 0x0004a20000000800 */
[----:B---3--:R-:W-:Y:S02]  /*5f90*/  F2FP.BF16.F32.PACK_AB R8, R234, R235 ;  /* 0x000000ebea08723e */ /* 0x008fe400000010ff */
[----:B----4-:R-:W-:Y:S02]  /*5fa0*/  F2FP.BF16.F32.PACK_AB R14, R137, R14 ;  /* 0x0000000e890e723e */ /* 0x010fe400000010ff */
[----:B-1----:R-:W-:-:S03]  /*5fb0*/  FMNMX.FTZ R135, R0, R13, !PT ;  /* 0x0000000d00877209 */ /* 0x002fc60007810000 */
[C---:B------:R-:W-:Y:S01]  /*5fc0*/  HMMA.16816.F32.BF16 R52, R8.reuse, R20, RZ ;  /* 0x000000140834723c */ /* 0x040fe200000418ff */
[----:B--2---:R-:W-:Y:S02]  /*5fd0*/  F2FP.BF16.F32.PACK_AB R12, R239, R237 ;  /* 0x000000edef0c723e */ /* 0x004fe400000010ff */
[C---:B------:R-:W-:Y:S01]  /*5fe0*/  FSETP.NEU.FTZ.AND P0, PT, R135.reuse, -INF , PT ;  /* 0xff8000008700780b */ /* 0x040fe20003f1d000 */
[----:B------:R-:W-:Y:S01]  /*5ff0*/  FMUL.FTZ R0, R135, UR6 ;  /* 0x0000000687007c20 */ /* 0x000fe20008410000 */
[----:B------:R-:W-:Y:S01]  /*6000*/  F2FP.BF16.F32.PACK_AB R13, R246, R236 ;  /* 0x000000ecf60d723e */ /* 0x000fe200000010ff */
[C---:B------:R-:W-:Y:S01]  /*6010*/  HMMA.16816.F32.BF16 R48, R8.reuse, R22, RZ ;  /* 0x000000160830723c */ /* 0x040fe200000418ff */
[----:B------:R1:W-:Y:S02]  /*6020*/  STL [R1+0xc0], R135 ;  /* 0x0000c08701007387 */ /* 0x0003e40000100800 */
[----:B------:R-:W-:Y:S02]  /*6030*/  FSEL R0, R0, RZ, P0 ;  /* 0x000000ff00007208 */ /* 0x000fe40000000000 */
[----:B------:R-:W-:Y:S01]  /*6040*/  STL [R1+0xc4], R137 ;  /* 0x0000c48901007387 */ /* 0x000fe20000100800 */
[C---:B------:R-:W-:Y:S03]  /*6050*/  HMMA.16816.F32.BF16 R72, R8.reuse, R24, RZ ;  /* 0x000000180848723c */ /* 0x040fe600000418ff */
[----:B------:R2:W-:Y:S03]  /*6060*/  STL [R1+0xc8], R3 ;  /* 0x0000c80301007387 */ /* 0x0005e60000100800 */
[C---:B------:R-:W-:Y:S01]  /*6070*/  HMMA.16816.F32.BF16 R68, R8.reuse, R26, RZ ;  /* 0x0000001a0844723c */ /* 0x040fe200000418ff */
[----:B------:R-:W-:Y:S05]  /*6080*/  STL [R1+0xcc], R4 ;  /* 0x0000cc0401007387 */ /* 0x000fea0000100800 */
[C---:B------:R-:W-:Y:S06]  /*6090*/  HMMA.16816.F32.BF16 R44, R8.reuse, R28, RZ ;  /* 0x0000001c082c723c */ /* 0x040fec00000418ff */
[C---:B------:R-:W-:Y:S06]  /*60a0*/  HMMA.16816.F32.BF16 R40, R8.reuse, R30, RZ ;  /* 0x0000001e0828723c */ /* 0x040fec00000418ff */
[C---:B------:R-:W-:Y:S06]  /*60b0*/  HMMA.16816.F32.BF16 R36, R8.reuse, R16, RZ ;  /* 0x000000100824723c */ /* 0x040fec00000418ff */
[----:B------:R-:W-:Y:S06]  /*60c0*/  HMMA.16816.F32.BF16 R32, R8, R18, RZ ;  /* 0x000000120820723c */ /* 0x000fec00000418ff */
[----:B------:R-:W-:Y:S01]  /*60d0*/  HMMA.16816.F32.BF16 R96, R12, R56, R52 ;  /* 0x000000380c60723c */ /* 0x000fe20000041834 */
[----:B------:R-:W-:Y:S01]  /*60e0*/  FFMA.FTZ R8, R141, UR6, -R0 ;  /* 0x000000068d087c23 */ /* 0x000fe20008010800 */
[----:B------:R-:W-:-:S03]  /*60f0*/  F2FP.BF16.F32.PACK_AB R10, R245, R242 ;  /* 0x000000f2f50a723e */ /* 0x000fc600000010ff */
[----:B------:R3:W-:Y:S01]  /*6100*/  MUFU.EX2 R63, R8 ;  /* 0x00000008003f7308 */ /* 0x0007e20000000800 */
[C---:B------:R-:W-:Y:S06]  /*6110*/  HMMA.16816.F32.BF16 R92, R12.reuse, R58, R48 ;  /* 0x0000003a0c5c723c */ /* 0x040fec0000041830 */
[C---:B------:R-:W-:Y:S06]  /*6120*/  HMMA.16816.F32.BF16 R72, R12.reuse, R64, R72 ;  /* 0x000000400c48723c */ /* 0x040fec0000041848 */
[----:B------:R-:W-:Y:S01]  /*6130*/  HMMA.16816.F32.BF16 R84, R12, R66, R68 ;  /* 0x000000420c54723c */ /* 0x000fe20000041844 */
[----:B---3--:R-:W-:-:S05]  /*6140*/  FFMA.FTZ R8, R105, UR6, -R0 ;  /* 0x0000000669087c23 */ /* 0x008fca0008010800 */
[C---:B------:R-:W-:Y:S01]  /*6150*/  HMMA.16816.F32.BF16 R112, R12.reuse, R78, R40 ;  /* 0x0000004e0c70723c */ /* 0x040fe20000041828 */
[----:B------:R3:W4:Y:S05]  /*6160*/  MUFU.EX2 R62, R8 ;  /* 0x00000008003e7308 */ /* 0x00072a0000000800 */
[----:B------:R-:W-:Y:S01]  /*6170*/  HMMA.16816.F32.BF16 R88, R12, R82, R32 ;  /* 0x000000520c58723c */ /* 0x000fe20000041820 */
[----:B---3--:R-:W-:Y:S01]  /*6180*/  FFMA.FTZ R8, R107, UR6, -R0 ;  /* 0x000000066b087c23 */ /* 0x008fe20008010800 */
[----:B----4-:R-:W-:-:S03]  /*6190*/  F2FP.BF16.F32.PACK_AB R9, R62, R63 ;  /* 0x0000003f3e09723e */ /* 0x010fc600000010ff */
[----:B------:R3:W-:Y:S02]  /*61a0*/  MUFU.EX2 R100, R8 ;  /* 0x0000000800647308 */ /* 0x0007e40000000800 */
[--C-:B---3--:R-:W-:Y:S02]  /*61b0*/  FFMA.FTZ R8, R106, UR6, -R0.reuse ;  /* 0x000000066a087c23 */ /* 0x108fe40008010800 */
[----:B------:R-:W-:Y:S04]  /*61c0*/  HMMA.16816.F32.BF16 R104, R12, R76, R44 ;  /* 0x0000004c0c68723c */ /* 0x000fe8000004182c */
[----:B------:R3:W4:Y:S02]  /*61d0*/  MUFU.EX2 R141, R8 ;  /* 0x00000008008d7308 */ /* 0x0007240000000800 */
[----:B---3--:R-:W-:Y:S01]  /*61e0*/  FFMA.FTZ R8, R140, UR6, -R0 ;  /* 0x000000068c087c23 */ /* 0x008fe20008010800 */
[----:B----4-:R-:W-:-:S05]  /*61f0*/  F2FP.BF16.F32.PACK_AB R11, R141, R100 ;  /* 0x000000648d0b723e */ /* 0x010fca00000010ff */
[----:B------:R3:W-:Y:S02]  /*6200*/  MUFU.EX2 R140, R8 ;  /* 0x00000008008c7308 */ /* 0x0007e40000000800 */
[----:B---3--:R-:W-:Y:S01]  /*6210*/  FFMA.FTZ R8, R133, UR6, -R0 ;  /* 0x0000000685087c23 */ /* 0x008fe20008010800 */
[----:B------:R-:W-:Y:S02]  /*6220*/  IMAD.MOV.U32 R133, RZ, RZ, R108 ;  /* 0x000000ffff857224 */ /* 0x000fe400078e006c */
[----:B------:R-:W-:Y:S03]  /*6230*/  HMMA.16816.F32.BF16 R108, R12, R80, R36 ;  /* 0x000000500c6c723c */ /* 0x000fe60000041824 */
[----:B------:R3:W-:Y:S04]  /*6240*/  MUFU.EX2 R132, R8 ;  /* 0x0000000800847308 */ /* 0x0007e80000000800 */
[----:B------:R-:W-:-:S04]  /*6250*/  FFMA.FTZ R12, R121, UR6, -R0 ;  /* 0x00000006790c7c23 */ /* 0x000fc80008010800 */
[----:B-1----:R1:W4:Y:S01]  /*6260*/  MUFU.EX2 R135, R12 ;  /* 0x0000000c00877308 */ /* 0x0023220000000800 */
[----:B---3--:R-:W-:-:S07]  /*6270*/  F2FP.BF16.F32.PACK_AB R8, R178, R179 ;  /* 0x000000b3b208723e */ /* 0x008fce00000010ff */
[C---:B------:R-:W-:Y:S01]  /*6280*/  HMMA.16816.F32.BF16 R36, R8.reuse, R20, RZ ;  /* 0x000000140824723c */ /* 0x040fe200000418ff */
[----:B-1----:R-:W-:Y:S01]  /*6290*/  FFMA.FTZ R12, R120, UR6, -R0 ;  /* 0x00000006780c7c23 */ /* 0x002fe20008010800 */
[----:B----4-:R-:W-:Y:S04]  /*62a0*/  STL [R1+0xd0], R135 ;  /* 0x0000d08701007387 */ /* 0x010fe80000100800 */
[C---:B------:R-:W-:Y:S01]  /*62b0*/  HMMA.16816.F32.BF16 R32, R8.reuse, R22, RZ ;  /* 0x000000160820723c */ /* 0x040fe200000418ff */
[----:B------:R1:W3:Y:S05]  /*62c0*/  MUFU.EX2 R103, R12 ;  /* 0x0000000c00677308 */ /* 0x0002ea0000000800 */
[C---:B------:R-:W-:Y:S06]  /*62d0*/  HMMA.16816.F32.BF16 R40, R8.reuse, R26, RZ ;  /* 0x0000001a0828723c */ /* 0x040fec00000418ff */
[C---:B------:R-:W-:Y:S06]  /*62e0*/  HMMA.16816.F32.BF16 R20, R8.reuse, R16, RZ ;  /* 0x000000100814723c */ /* 0x040fec00000418ff */
[C---:B-1----:R-:W-:Y:S06]  /*62f0*/  HMMA.16816.F32.BF16 R12, R8.reuse, R24, RZ ;  /* 0x00000018080c723c */ /* 0x042fec00000418ff */
[C---:B------:R-:W-:Y:S06]  /*6300*/  HMMA.16816.F32.BF16 R24, R8.reuse, R28, RZ ;  /* 0x0000001c0818723c */ /* 0x040fec00000418ff */
[C---:B------:R-:W-:Y:S06]  /*6310*/  HMMA.16816.F32.BF16 R28, R8.reuse, R30, RZ ;  /* 0x0000001e081c723c */ /* 0x040fec00000418ff */
[----:B------:R-:W-:Y:S07]  /*6320*/  HMMA.16816.F32.BF16 R16, R8, R18, RZ ;  /* 0x000000120810723c */ /* 0x000fee00000418ff */
[----:B------:R-:W-:-:S02]  /*6330*/  F2FP.BF16.F32.PACK_AB R8, R250, R249 ;  /* 0x000000f9fa08723e */ /* 0x000fc400000010ff */
[----:B------:R-:W-:Y:S02]  /*6340*/  F2FP.BF16.F32.PACK_AB R9, R132, R140 ;  /* 0x0000008c8409723e */ /* 0x000fe400000010ff */
[----:B------:R-:W-:Y:S02]  /*6350*/  F2FP.BF16.F32.PACK_AB R10, R4, R133 ;  /* 0x00000085040a723e */ /* 0x000fe400000010ff */
[----:B---3--:R-:W-:-:S07]  /*6360*/  F2FP.BF16.F32.PACK_AB R11, R103, R135 ;  /* 0x00000087670b723e */ /* 0x008fce00000010ff */
[C---:B------:R-:W-:Y:S06]  /*6370*/  HMMA.16816.F32.BF16 R44, R8.reuse, R64, R12 ;  /* 0x00000040082c723c */ /* 0x040fec000004180c */
[----:B------:R-:W-:Y:S01]  /*6380*/  HMMA.16816.F32.BF16 R68, R8, R56, R36 ;  /* 0x000000380844723c */ /* 0x000fe20000041824 */
[----:B------:R-:W-:-:S04]  /*6390*/  FFMA.FTZ R12, R145, UR6, -R7 ;  /* 0x00000006910c7c23 */ /* 0x000fc80008010807 */
[----:B------:R1:W-:Y:S01]  /*63a0*/  MUFU.EX2 R228, R12 ;  /* 0x0000000c00e47308 */ /* 0x0003e20000000800 */
[C---:B------:R-:W-:Y:S06]  /*63b0*/  HMMA.16816.F32.BF16 R52, R8.reuse, R58, R32 ;  /* 0x0000003a0834723c */ /* 0x040fec0000041820 */
[C---:B------:R-:W-:Y:S06]  /*63c0*/  HMMA.16816.F32.BF16 R64, R8.reuse, R66, R40 ;  /* 0x000000420840723c */ /* 0x040fec0000041828 */
[----:B------:R-:W-:Y:S01]  /*63d0*/  HMMA.16816.F32.BF16 R36, R8, R78, R28 ;  /* 0x0000004e0824723c */ /* 0x000fe2000004181c */
[----:B-1----:R-:W-:-:S05]  /*63e0*/  FFMA.FTZ R12, R142, UR6, -R7 ;  /* 0x000000068e0c7c23 */ /* 0x002fca0008010807 */
[C---:B------:R-:W-:Y:S01]  /*63f0*/  HMMA.16816.F32.BF16 R40, R8.reuse, R76, R24 ;  /* 0x0000004c0828723c */ /* 0x040fe20000041818 */
[----:B------:R-:W-:Y:S01]  /*6400*/  LDSM.16.MT88.4 R24, [R220+0x9000] ;  /* 0x00900000dc18783b */ /* 0x000fe20000004200 */
[----:B--2---:R1:W-:Y:S04]  /*6410*/  MUFU.EX2 R3, R12 ;  /* 0x0000000c00037308 */ /* 0x0043e80000000800 */
[C---:B------:R-:W-:Y:S01]  /*6420*/  HMMA.16816.F32.BF16 R32, R8.reuse, R80, R20 ;  /* 0x000000500820723c */ /* 0x040fe20000041814 */
[----:B------:R-:W-:Y:S05]  /*6430*/  LDSM.16.MT88.4 R20, [R219+0x9000] ;  /* 0x00900000db14783b */ /* 0x000fea0000004200 */
[----:B------:R-:W-:Y:S01]  /*6440*/  HMMA.16816.F32.BF16 R28, R8, R82, R16 ;  /* 0x00000052081c723c */ /* 0x000fe20000041810 */
[----:B------:R-:W2:Y:S01]  /*6450*/  LDSM.16.MT88.4 R16, [R221+0x9000] ;  /* 0x00900000dd10783b */ /* 0x000ea20000004200 */
[----:B-1----:R-:W-:-:S05]  /*6460*/  FFMA.FTZ R12, R123, UR6, -R7 ;  /* 0x000000067b0c7c23 */ /* 0x002fca0008010807 */
[----:B------:R-:W-:Y:S01]  /*6470*/  FFMA.FTZ R8, R148, UR6, -R5 ;  /* 0x0000000694087c23 */ /* 0x000fe20008010805 */
[----:B------:R-:W-:Y:S01]  /*6480*/  IMAD.MOV.U32 R123, RZ, RZ, R246 ;  /* 0x000000ffff7b7224 */ /* 0x000fe200078e00f6 */
[----:B------:R-:W-:Y:S01]  /*6490*/  MOV R148, R236 ;  /* 0x000000ec00947202 */ /* 0x000fe20000000f00 */
[----:B------:R1:W-:Y:S02]  /*64a0*/  MUFU.EX2 R2, R12 ;  /* 0x0000000c00027308 */ /* 0x0003e40000000800 */
[----:B-1----:R-:W-:-:S06]  /*64b0*/  FFMA.FTZ R12, R122, UR6, -R7 ;  /* 0x000000067a0c7c23 */ /* 0x002fcc0008010807 */
[----:B------:R1:W-:Y:S02]  /*64c0*/  MUFU.EX2 R48, R12 ;  /* 0x0000000c00307308 */ /* 0x0003e40000000800 */
[----:B-1----:R-:W-:-:S06]  /*64d0*/  FFMA.FTZ R12, R146, UR6, -R0 ;  /* 0x00000006920c7c23 */ /* 0x002fcc0008010800 */
[----:B------:R1:W-:Y:S08]  /*64e0*/  MUFU.EX2 R146, R8 ;  /* 0x0000000800927308 */ /* 0x0003f00000000800 */
[----:B------:R3:W-:Y:S01]  /*64f0*/  MUFU.EX2 R225, R12 ;  /* 0x0000000c00e17308 */ /* 0x0007e20000000800 */
[----:B-1----:R-:W-:-:S07]  /*6500*/  FFMA.FTZ R8, R151, UR6, -R5 ;  /* 0x0000000697087c23 */ /* 0x002fce0008010805 */
[----:B------:R1:W4:Y:S01]  /*6510*/  MUFU.EX2 R134, R8 ;  /* 0x0000000800867308 */ /* 0x0003220000000800 */
[----:B---3--:R-:W-:-:S07]  /*6520*/  FFMA.FTZ R12, R143, UR6, -R0 ;  /* 0x000000068f0c7c23 */ /* 0x008fce0008010800 */
[----:B------:R3:W-:Y:S01]  /*6530*/  MUFU.EX2 R216, R12 ;  /* 0x0000000c00d87308 */ /* 0x0007e20000000800 */
[----:B-1----:R-:W-:Y:S01]  /*6540*/  FFMA.FTZ R8, R157, UR6, -R0 ;  /* 0x000000069d087c23 */ /* 0x002fe20008010800 */
[----:B----4-:R-:W-:-:S06]  /*6550*/  F2FP.BF16.F32.PACK_AB R11, R134, R146 ;  /* 0x00000092860b723e */ /* 0x010fcc00000010ff */
[----:B------:R1:W-:Y:S01]  /*6560*/  MUFU.EX2 R121, R8 ;  /* 0x0000000800797308 */ /* 0x0003e20000000800 */
[----:B---3--:R-:W-:Y:S01]  /*6570*/  FFMA.FTZ R12, R147, UR6, -R6 ;  /* 0x00000006930c7c23 */ /* 0x008fe20008010806 */
[----:B------:R-:W-:-:S06]  /*6580*/  MOV R147, R48 ;  /* 0x0000003000937202 */ /* 0x000fcc0000000f00 */
[----:B------:R3:W-:Y:S01]  /*6590*/  MUFU.EX2 R224, R12 ;  /* 0x0000000c00e07308 */ /* 0x0007e20000000800 */
[----:B-1----:R-:W-:Y:S01]  /*65a0*/  FFMA.FTZ R8, R150, UR6, -R0 ;  /* 0x0000000696087c23 */ /* 0x002fe20008010800 */
[----:B---3--:R-:W-:-:S06]  /*65b0*/  FFMA.FTZ R12, R144, UR6, -R6 ;  /* 0x00000006900c7c23 */ /* 0x008fcc0008010806 */
[----:B------:R-:W-:Y:S08]  /*65c0*/  MUFU.EX2 R144, R8 ;  /* 0x0000000800907308 */ /* 0x000ff00000000800 */
[----:B------:R1:W3:Y:S02]  /*65d0*/  MUFU.EX2 R61, R12 ;  /* 0x0000000c003d7308 */ /* 0x0002e40000000800 */
[----:B-1----:R-:W-:Y:S01]  /*65e0*/  FFMA.FTZ R12, R139, UR6, -R6 ;  /* 0x000000068b0c7c23 */ /* 0x002fe20008010806 */
[----:B---3--:R-:W-:-:S02]  /*65f0*/  F2FP.BF16.F32.PACK_AB R8, R61, R224 ;  /* 0x000000e03d08723e */ /* 0x008fc400000010ff */
[----:B------:R-:W-:-:S03]  /*6600*/  MOV R139, R247 ;  /* 0x000000f7008b7202 */ /* 0x000fc60000000f00 */
[----:B------:R1:W-:Y:S01]  /*6610*/  MUFU.EX2 R120, R12 ;  /* 0x0000000c00787308 */ /* 0x0003e20000000800 */
[----:B------:R-:W-:Y:S01]  /*6620*/  MOV R157, R139 ;  /* 0x0000008b009d7202 */ /* 0x000fe20000000f00 */
[----:B-1----:R-:W-:-:S06]  /*6630*/  FFMA.FTZ R12, R138, UR6, -R6 ;  /* 0x000000068a0c7c23 */ /* 0x002fcc0008010806 */
[----:B------:R1:W3:Y:S02]  /*6640*/  MUFU.EX2 R122, R12 ;  /* 0x0000000c007a7308 */ /* 0x0002e40000000800 */
[----:B-1----:R-:W-:Y:S01]  /*6650*/  FFMA.FTZ R12, R156, UR6, -R5 ;  /* 0x000000069c0c7c23 */ /* 0x002fe20008010805 */
[----:B---3--:R-:W-:Y:S01]  /*6660*/  F2FP.BF16.F32.PACK_AB R10, R122, R120 ;  /* 0x000000787a0a723e */ /* 0x008fe200000010ff */
[----:B------:R-:W-:-:S04]  /*6670*/  IMAD.MOV.U32 R156, RZ, RZ, R3 ;  /* 0x000000ffff9c7224 */ /* 0x000fc800078e0003 */
[----:B------:R1:W-:Y:S02]  /*6680*/  MUFU.EX2 R222, R12 ;  /* 0x0000000c00de7308 */ /* 0x0003e40000000800 */
[----:B-1----:R-:W-:-:S06]  /*6690*/  FFMA.FTZ R12, R149, UR6, -R5 ;  /* 0x00000006950c7c23 */ /* 0x002fcc0008010805 */
[----:B------:R1:W3:Y:S02]  /*66a0*/  MUFU.EX2 R60, R12 ;  /* 0x0000000c003c7308 */ /* 0x0002e40000000800 */
[----:B-1----:R-:W1:Y:S01]  /*66b0*/  LDSM.16.MT88.4 R12, [R218+0x9000] ;  /* 0x00900000da0c783b */ /* 0x002e620000004200 */
[----:B---3--:R-:W-:-:S07]  /*66c0*/  F2FP.BF16.F32.PACK_AB R9, R60, R222 ;  /* 0x000000de3c09723e */ /* 0x008fce00000010ff */
[C---:B--2---:R-:W-:Y:S06]  /*66d0*/  HMMA.16816.F32.BF16 R72, R8.reuse, R16, R72 ;  /* 0x000000100848723c */ /* 0x044fec0000041848 */
[C---:B------:R-:W-:Y:S06]  /*66e0*/  HMMA.16816.F32.BF16 R84, R8.reuse, R18, R84 ;  /* 0x000000120854723c */ /* 0x040fec0000041854 */
[C---:B------:R-:W-:Y:S06]  /*66f0*/  HMMA.16816.F32.BF16 R104, R8.reuse, R20, R104 ;  /* 0x000000140868723c */ /* 0x040fec0000041868 */
[C---:B------:R-:W-:Y:S06]  /*6700*/  HMMA.16816.F32.BF16 R112, R8.reuse, R22, R112 ;  /* 0x000000160870723c */ /* 0x040fec0000041870 */
[C---:B------:R-:W-:Y:S06]  /*6710*/  HMMA.16816.F32.BF16 R108, R8.reuse, R24, R108 ;  /* 0x00000018086c723c */ /* 0x040fec000004186c */
[C---:B------:R-:W-:Y:S06]  /*6720*/  HMMA.16816.F32.BF16 R80, R8.reuse, R26, R88 ;  /* 0x0000001a0850723c */ /* 0x040fec0000041858 */
[C---:B-1----:R-:W-:Y:S06]  /*6730*/  HMMA.16816.F32.BF16 R48, R8.reuse, R12, R96 ;  /* 0x0000000c0830723c */ /* 0x042fec0000041860 */
[----:B------:R-:W-:Y:S07]  /*6740*/  HMMA.16816.F32.BF16 R56, R8, R14, R92 ;  /* 0x0000000e0838723c */ /* 0x000fee000004185c */
[----:B------:R-:W-:-:S02]  /*6750*/  F2FP.BF16.F32.PACK_AB R8, R156, R228 ;  /* 0x000000e49c08723e */ /* 0x000fc400000010ff */
[----:B------:R-:W-:Y:S02]  /*6760*/  F2FP.BF16.F32.PACK_AB R9, R216, R225 ;  /* 0x000000e1d809723e */ /* 0x000fe400000010ff */
[----:B------:R-:W-:Y:S02]  /*6770*/  F2FP.BF16.F32.PACK_AB R10, R147, R2 ;  /* 0x00000002930a723e */ /* 0x000fe400000010ff */
[----:B------:R-:W-:-:S07]  /*6780*/  F2FP.BF16.F32.PACK_AB R11, R144, R121 ;  /* 0x00000079900b723e */ /* 0x000fce00000010ff */
[C---:B------:R-:W-:Y:S06]  /*6790*/  HMMA.16816.F32.BF16 R92, R8.reuse, R12, R68 ;  /* 0x0000000c085c723c */ /* 0x040fec0000041844 */
[----:B------:R-:W-:Y:S01]  /*67a0*/  HMMA.16816.F32.BF16 R76, R8, R14, R52 ;  /* 0x0000000e084c723c */ /* 0x000fe20000041834 */
[----:B------:R-:W-:Y:S01]  /*67b0*/  FFMA.FTZ R12, R161, UR6, -R7 ;  /* 0x00000006a10c7c23 */ /* 0x000fe20008010807 */
[----:B------:R-:W-:-:S03]  /*67c0*/  IMAD.MOV.U32 R161, RZ, RZ, R123 ;  /* 0x000000ffffa17224 */ /* 0x000fc600078e007b */
[----:B------:R1:W-:Y:S01]  /*67d0*/  MUFU.EX2 R3, R12 ;  /* 0x0000000c00037308 */ /* 0x0003e20000000800 */
[C---:B------:R-:W-:Y:S06]  /*67e0*/  HMMA.16816.F32.BF16 R68, R8.reuse, R16, R44 ;  /* 0x000000100844723c */ /* 0x040fec000004182c */
[C---:B------:R-:W-:Y:S01]  /*67f0*/  HMMA.16816.F32.BF16 R64, R8.reuse, R18, R64 ;  /* 0x000000120840723c */ /* 0x040fe20000041840 */
[----:B------:R-:W2:Y:S05]  /*6800*/  LDSM.16.MT88.4 R16, [R221+0x9800] ;  /* 0x00980000dd10783b */ /* 0x000eaa0000004200 */
[----:B------:R-:W-:Y:S01]  /*6810*/  HMMA.16816.F32.BF16 R40, R8, R20, R40 ;  /* 0x000000140828723c */ /* 0x000fe20000041828 */
[----:B-1----:R-:W-:Y:S01]  /*6820*/  FFMA.FTZ R12, R158, UR6, -R7 ;  /* 0x000000069e0c7c23 */ /* 0x002fe20008010807 */
[----:B------:R-:W-:-:S04]  /*6830*/  MOV R158, R122 ;  /* 0x0000007a009e7202 */ /* 0x000fc80000000f00 */
[C---:B------:R-:W-:Y:S01]  /*6840*/  HMMA.16816.F32.BF16 R36, R8.reuse, R22, R36 ;  /* 0x000000160824723c */ /* 0x040fe20000041824 */
[----:B------:R-:W1:Y:S01]  /*6850*/  LDSM.16.MT88.4 R20, [R219+0x9800] ;  /* 0x00980000db14783b */ /* 0x000e620000004200 */
[----:B------:R3:W-:Y:S04]  /*6860*/  MUFU.EX2 R149, R12 ;  /* 0x0000000c00957308 */ /* 0x0007e80000000800 */
[C---:B------:R-:W-:Y:S06]  /*6870*/  HMMA.16816.F32.BF16 R32, R8.reuse, R24, R32 ;  /* 0x000000180820723c */ /* 0x040fec0000041820 */
[----:B------:R-:W-:Y:S01]  /*6880*/  HMMA.16816.F32.BF16 R28, R8, R26, R28 ;  /* 0x0000001a081c723c */ /* 0x000fe2000004181c */
[----:B------:R-:W4:Y:S01]  /*6890*/  LDSM.16.MT88.4 R24, [R220+0x9800] ;  /* 0x00980000dc18783b */ /* 0x000f220000004200 */
[----:B---3--:R-:W-:-:S05]  /*68a0*/  FFMA.FTZ R12, R117, UR6, -R7 ;  /* 0x00000006750c7c23 */ /* 0x008fca0008010807 */
[----:B------:R-:W-:Y:S01]  /*68b0*/  FFMA.FTZ R8, R164, UR6, -R5 ;  /* 0x00000006a4087c23 */ /* 0x000fe20008010805 */
[----:B------:R3:W-:Y:S08]  /*68c0*/  MUFU.EX2 R4, R12 ;  /* 0x0000000c00047308 */ /* 0x0007f00000000800 */
[----:B------:R2:W-:Y:S01]  /*68d0*/  MUFU.EX2 R44, R8 ;  /* 0x00000008002c7308 */ /* 0x0005e20000000800 */
[----:B---3--:R-:W-:-:S07]  /*68e0*/  FFMA.FTZ R12, R116, UR6, -R7 ;  /* 0x00000006740c7c23 */ /* 0x008fce0008010807 */
[----:B------:R3:W1:Y:S01]  /*68f0*/  MUFU.EX2 R101, R12 ;  /* 0x0000000c00657308 */ /* 0x0006620000000800 */
[----:B--2---:R-:W-:Y:S01]  /*6900*/  FFMA.FTZ R8, R167, UR6, -R5 ;  /* 0x00000006a7087c23 */ /* 0x004fe20008010805 */
[----:B---3--:R-:W-:Y:S01]  /*6910*/  FFMA.FTZ R12, R162, UR6, -R0 ;  /* 0x00000006a20c7c23 */ /* 0x008fe20008010800 */
[----:B-1----:R-:W-:Y:S01]  /*6920*/  MOV R167, R101 ;  /* 0x0000006500a77202 */ /* 0x002fe20000000f00 */
[----:B------:R-:W-:-:S04]  /*6930*/  IMAD.MOV.U32 R162, RZ, RZ, R133 ;  /* 0x000000ffffa27224 */ /* 0x000fc800078e0085 */
[----:B------:R1:W-:Y:S02]  /*6940*/  MUFU.EX2 R136, R12 ;  /* 0x0000000c00887308 */ /* 0x0003e40000000800 */
[----:B-1----:R-:W-:Y:S01]  /*6950*/  FFMA.FTZ R12, R159, UR6, -R0 ;  /* 0x000000069f0c7c23 */ /* 0x002fe20008010800 */
[----:B------:R-:W-:-:S05]  /*6960*/  MOV R159, R3 ;  /* 0x00000003009f7202 */ /* 0x000fca0000000f00 */
[----:B------:R1:W-:Y:S02]  /*6970*/  MUFU.EX2 R3, R12 ;  /* 0x0000000c00037308 */ /* 0x0003e40000000800 */
[----:B-1----:R-:W-:Y:S01]  /*6980*/  FFMA.FTZ R12, R163, UR6, -R6 ;  /* 0x00000006a30c7c23 */ /* 0x002fe20008010806 */
[----:B------:R-:W-:-:S05]  /*6990*/  MOV R163, R103 ;  /* 0x0000006700a37202 */ /* 0x000fca0000000f00 */
[----:B------:R1:W-:Y:S02]  /*69a0*/  MUFU.EX2 R142, R12 ;  /* 0x0000000c008e7308 */ /* 0x0003e40000000800 */
[----:B-1----:R-:W-:-:S06]  /*69b0*/  FFMA.FTZ R12, R160, UR6, -R6 ;  /* 0x00000006a00c7c23 */ /* 0x002fcc0008010806 */
[----:B------:R1:W2:Y:S08]  /*69c0*/  MUFU.EX2 R160, R8 ;  /* 0x0000000800a07308 */ /* 0x0002b00000000800 */
[----:B------:R3:W4:Y:S01]  /*69d0*/  MUFU.EX2 R150, R12 ;  /* 0x0000000c00967308 */ /* 0x0007220000000800 */
[----:B-1----:R-:W-:Y:S01]  /*69e0*/  FFMA.FTZ R8, R173, UR6, -R0 ;  /* 0x00000006ad087c23 */ /* 0x002fe20008010800 */
[----:B------:R-:W-:-:S06]  /*69f0*/  IMAD.MOV.U32 R173, RZ, RZ, R132 ;  /* 0x000000ffffad7224 */ /* 0x000fcc00078e0084 */
[----:B------:R1:W-:Y:S01]  /*6a00*/  MUFU.EX2 R116, R8 ;  /* 0x0000000800747308 */ /* 0x0003e20000000800 */
[----:B---3--:R-:W-:-:S07]  /*6a10*/  FFMA.FTZ R12, R119, UR6, -R6 ;  /* 0x00000006770c7c23 */ /* 0x008fce0008010806 */
[----:B------:R3:W-:Y:S01]  /*6a20*/  MUFU.EX2 R135, R12 ;  /* 0x0000000c00877308 */ /* 0x0007e20000000800 */
[----:B-1----:R-:W-:Y:S01]  /*6a30*/  FFMA.FTZ R8, R166, UR6, -R0 ;  /* 0x00000006a6087c23 */ /* 0x002fe20008010800 */
[----:B------:R-:W-:-:S06]  /*6a40*/  IMAD.MOV.U32 R166, RZ, RZ, R44 ;  /* 0x000000ffffa67224 */ /* 0x000fcc00078e002c */
[----:B------:R4:W-:Y:S01]  /*6a50*/  MUFU.EX2 R164, R8 ;  /* 0x0000000800a47308 */ /* 0x0009e20000000800 */
[----:B--2---:R-:W-:Y:S01]  /*6a60*/  F2FP.BF16.F32.PACK_AB R11, R160, R166 ;  /* 0x000000a6a00b723e */ /* 0x004fe200000010ff */
[----:B---3--:R-:W-:-:S06]  /*6a70*/  FFMA.FTZ R12, R118, UR6, -R6 ;  /* 0x00000006760c7c23 */ /* 0x008fcc0008010806 */
[----:B------:R1:W2:Y:S01]  /*6a80*/  MUFU.EX2 R13, R12 ;  /* 0x0000000c000d7308 */ /* 0x0002a20000000800 */
[----:B----4-:R-:W-:Y:S01]  /*6a90*/  F2FP.BF16.F32.PACK_AB R8, R150, R142 ;  /* 0x0000008e9608723e */ /* 0x010fe200000010ff */
[----:B-1----:R-:W-:Y:S01]  /*6aa0*/  FFMA.FTZ R12, R172, UR6, -R5 ;  /* 0x00000006ac0c7c23 */ /* 0x002fe20008010805 */
[----:B------:R-:W-:-:S05]  /*6ab0*/  MOV R172, R239 ;  /* 0x000000ef00ac7202 */ /* 0x000fca0000000f00 */
[----:B------:R1:W-:Y:S02]  /*6ac0*/  MUFU.EX2 R143, R12 ;  /* 0x0000000c008f7308 */ /* 0x0003e40000000800 */
[----:B-1----:R-:W-:Y:S01]  /*6ad0*/  FFMA.FTZ R12, R165, UR6, -R5 ;  /* 0x00000006a50c7c23 */ /* 0x002fe20008010805 */
[----:B--2---:R-:W-:-:S05]  /*6ae0*/  IMAD.MOV.U32 R165, RZ, RZ, R13 ;  /* 0x000000ffffa57224 */ /* 0x004fca00078e000d */
[----:B------:R1:W2:Y:S01]  /*6af0*/  MUFU.EX2 R151, R12 ;  /* 0x0000000c00977308 */ /* 0x0002a20000000800 */
[----:B------:R-:W-:Y:S01]  /*6b00*/  F2FP.BF16.F32.PACK_AB R10, R165, R135 ;  /* 0x00000087a50a723e */ /* 0x000fe200000010ff */
[----:B-1----:R-:W1:Y:S01]  /*6b10*/  LDSM.16.MT88.4 R12, [R218+0x9800] ;  /* 0x00980000da0c783b */ /* 0x002e620000004200 */
[----:B--2---:R-:W-:-:S07]  /*6b20*/  F2FP.BF16.F32.PACK_AB R9, R151, R143 ;  /* 0x0000008f9709723e */ /* 0x004fce00000010ff */
[C---:B------:R-:W-:Y:S06]  /*6b30*/  HMMA.16816.F32.BF16 R52, R8.reuse, R16, R72 ;  /* 0x000000100834723c */ /* 0x040fec0000041848 */
[C---:B------:R-:W-:Y:S06]  /*6b40*/  HMMA.16816.F32.BF16 R44, R8.reuse, R18, R84 ;  /* 0x00000012082c723c */ /* 0x040fec0000041854 */
[C---:B------:R-:W-:Y:S06]  /*6b50*/  HMMA.16816.F32.BF16 R104, R8.reuse, R20, R104 ;  /* 0x000000140868723c */ /* 0x040fec0000041868 */
[C---:B------:R-:W-:Y:S06]  /*6b60*/  HMMA.16816.F32.BF16 R112, R8.reuse, R22, R112 ;  /* 0x000000160870723c */ /* 0x040fec0000041870 */
[C---:B------:R-:W-:Y:S06]  /*6b70*/  HMMA.16816.F32.BF16 R108, R8.reuse, R24, R108 ;  /* 0x00000018086c723c */ /* 0x040fec000004186c */
[C---:B-1----:R-:W-:Y:S06]  /*6b80*/  HMMA.16816.F32.BF16 R96, R8.reuse, R12, R48 ;  /* 0x0000000c0860723c */ /* 0x042fec0000041830 */
[C---:B------:R-:W-:Y:S06]  /*6b90*/  HMMA.16816.F32.BF16 R56, R8.reuse, R14, R56 ;  /* 0x0000000e0838723c */ /* 0x040fec0000041838 */
        /* <DEDUP_REMOVED lines=11> */
[C---:B------:R-:W-:Y:S06]  /*6c50*/  HMMA.16816.F32.BF16 R40, R8.reuse, R20, R40 ;  /* 0x000000140828723c */ /* 0x040fec0000041828 */
[----:B------:R-:W-:Y:S01]  /*6c60*/  HMMA.16816.F32.BF16 R36, R8, R22, R36 ;  /* 0x000000160824723c */ /* 0x000fe20000041824 */
[----:B------:R-:W2:Y:S01]  /*6c70*/  LDSM.16.MT88.4 R20, [R219+0xa000] ;  /* 0x00a00000db14783b */ /* 0x000ea20000004200 */
[----:B-1----:R-:W-:Y:S01]  /*6c80*/  FFMA.FTZ R12, R155, UR6, -R7 ;  /* 0x000000069b0c7c23 */ /* 0x002fe20008010807 */
[----:B------:R-:W-:-:S03]  /*6c90*/  IMAD.MOV.U32 R155, RZ, RZ, R102 ;  /* 0x000000ffff9b7224 */ /* 0x000fc600078e0066 */
        /* <DEDUP_REMOVED lines=10> */
[----:B---3--:R-:W-:Y:S01]  /*6d40*/  FFMA.FTZ R12, R152, UR6, -R7 ;  /* 0x00000006980c7c23 */ /* 0x008fe20008010807 */
[----:B------:R-:W-:-:S06]  /*6d50*/  IMAD.MOV.U32 R152, RZ, RZ, R245 ;  /* 0x000000ffff987224 */ /* 0x000fcc00078e00f5 */
[----:B------:R3:W-:Y:S01]  /*6d60*/  MUFU.EX2 R137, R12 ;  /* 0x0000000c00897308 */ /* 0x0007e20000000800 */
[----:B--2---:R-:W-:-:S07]  /*6d70*/  FFMA.FTZ R8, R187, UR6, -R5 ;  /* 0x00000006bb087c23 */ /* 0x004fce0008010805 */
[----:B------:R2:W1:Y:S01]  /*6d80*/  MUFU.EX2 R247, R8 ;  /* 0x0000000800f77308 */ /* 0x0004620000000800 */
[----:B---3--:R-:W-:Y:S01]  /*6d90*/  FFMA.FTZ R12, R182, UR6, -R0 ;  /* 0x00000006b60c7c23 */ /* 0x008fe20008010800 */
[----:B------:R-:W-:-:S06]  /*6da0*/  MOV R182, R116 ;  /* 0x0000007400b67202 */ /* 0x000fcc0000000f00 */
[----:B------:R3:W4:Y:S01]  /*6db0*/  MUFU.EX2 R118, R12 ;  /* 0x0000000c00767308 */ /* 0x0007220000000800 */
[----:B--2---:R-:W-:Y:S01]  /*6dc0*/  FFMA.FTZ R8, R197, UR6, -R0 ;  /* 0x00000006c5087c23 */ /* 0x004fe20008010800 */
[----:B-1----:R-:W-:Y:S01]  /*6dd0*/  F2FP.BF16.F32.PACK_AB R11, R247, R246 ;  /* 0x000000f6f70b723e */ /* 0x002fe200000010ff */
[----:B------:R-:W-:-:S05]  /*6de0*/  IMAD.MOV.U32 R197, RZ, RZ, R241 ;  /* 0x000000ffffc57224 */ /* 0x000fca00078e00f1 */
[----:B------:R1:W-:Y:S01]  /*6df0*/  MUFU.EX2 R244, R8 ;  /* 0x0000000800f47308 */ /* 0x0003e20000000800 */
[----:B---3--:R-:W-:Y:S01]  /*6e00*/  FFMA.FTZ R12, R175, UR6, -R0 ;  /* 0x00000006af0c7c23 */ /* 0x008fe20008010800 */
[----:B----4-:R-:W-:Y:S02]  /*6e10*/  IMAD.MOV.U32 R184, RZ, RZ, R118 ;  /* 0x000000ffffb87224 */ /* 0x010fe400078e0076 */
[----:B------:R-:W-:-:S04]  /*6e20*/  IMAD.MOV.U32 R175, RZ, RZ, R238 ;  /* 0x000000ffffaf7224 */ /* 0x000fc800078e00ee */
[----:B------:R2:W3:Y:S01]  /*6e30*/  MUFU.EX2 R117, R12 ;  /* 0x0000000c00757308 */ /* 0x0004e20000000800 */
[----:B-1----:R-:W-:-:S07]  /*6e40*/  FFMA.FTZ R8, R186, UR6, -R0 ;  /* 0x00000006ba087c23 */ /* 0x002fce0008010800 */
[----:B------:R-:W-:Y:S01]  /*6e50*/  MUFU.EX2 R245, R8 ;  /* 0x0000000800f57308 */ /* 0x000fe20000000800 */
[----:B--2---:R-:W-:Y:S01]  /*6e60*/  FFMA.FTZ R12, R183, UR6, -R6 ;  /* 0x00000006b70c7c23 */ /* 0x004fe20008010806 */
[----:B---3--:R-:W-:Y:S01]  /*6e70*/  IMAD.MOV.U32 R186, RZ, RZ, R117 ;  /* 0x000000ffffba7224 */ /* 0x008fe200078e0075 */
[----:B------:R-:W-:-:S05]  /*6e80*/  MOV R183, R120 ;  /* 0x0000007800b77202 */ /* 0x000fca0000000f00 */
[----:B------:R1:W-:Y:S02]  /*6e90*/  MUFU.EX2 R252, R12 ;  /* 0x0000000c00fc7308 */ /* 0x0003e40000000800 */
[----:B-1----:R-:W-:Y:S01]  /*6ea0*/  FFMA.FTZ R12, R180, UR6, -R6 ;  /* 0x00000006b40c7c23 */ /* 0x002fe20008010806 */
[----:B------:R-:W-:Y:S01]  /*6eb0*/  MOV R180, R101 ;  /* 0x0000006500b47202 */ /* 0x000fe20000000f00 */
[----:B------:R-:W-:-:S04]  /*6ec0*/  IMAD.MOV.U32 R101, RZ, RZ, R248 ;  /* 0x000000ffff657224 */ /* 0x000fc800078e00f8 */
[----:B------:R1:W2:Y:S01]  /*6ed0*/  MUFU.EX2 R68, R12 ;  /* 0x0000000c00447308 */ /* 0x0002a20000000800 */
[----:B------:R-:W-:Y:S01]  /*6ee0*/  MOV R153, R101 ;  /* 0x0000006500997202 */ /* 0x000fe20000000f00 */
[----:B-1----:R-:W-:Y:S01]  /*6ef0*/  FFMA.FTZ R12, R174, UR6, -R6 ;  /* 0x00000006ae0c7c23 */ /* 0x002fe20008010806 */
[----:B--2---:R-:W-:Y:S01]  /*6f00*/  MOV R187, R68 ;  /* 0x0000004400bb7202 */ /* 0x004fe20000000f00 */
[----:B------:R-:W-:-:S04]  /*6f10*/  IMAD.MOV.U32 R174, RZ, RZ, R121 ;  /* 0x000000ffffae7224 */ /* 0x000fc800078e0079 */
[----:B------:R1:W-:Y:S01]  /*6f20*/  MUFU.EX2 R251, R12 ;  /* 0x0000000c00fb7308 */ /* 0x0003e20000000800 */
[----:B------:R-:W-:Y:S01]  /*6f30*/  F2FP.BF16.F32.PACK_AB R8, R187, R252 ;  /* 0x000000fcbb08723e */ /* 0x000fe200000010ff */
[----:B-1----:R-:W-:Y:S01]  /*6f40*/  FFMA.FTZ R12, R154, UR6, -R6 ;  /* 0x000000069a0c7c23 */ /* 0x002fe20008010806 */
[----:B------:R-:W-:-:S05]  /*6f50*/  MOV R154, R243 ;  /* 0x000000f3009a7202 */ /* 0x000fca0000000f00 */
[----:B------:R1:W2:Y:S02]  /*6f60*/  MUFU.EX2 R250, R12 ;  /* 0x0000000c00fa7308 */ /* 0x0002a40000000800 */
[----:B-1----:R-:W-:Y:S01]  /*6f70*/  FFMA.FTZ R12, R196, UR6, -R5 ;  /* 0x00000006c40c7c23 */ /* 0x002fe20008010805 */
[----:B--2---:R-:W-:Y:S01]  /*6f80*/  F2FP.BF16.F32.PACK_AB R10, R250, R251 ;  /* 0x000000fbfa0a723e */ /* 0x004fe200000010ff */
[----:B------:R-:W-:-:S04]  /*6f90*/  IMAD.MOV.U32 R196, RZ, RZ, R100 ;  /* 0x000000ffffc47224 */ /* 0x000fc800078e0064 */
[----:B------:R1:W-:Y:S02]  /*6fa0*/  MUFU.EX2 R249, R12 ;  /* 0x0000000c00f97308 */ /* 0x0003e40000000800 */
[----:B-1----:R-:W-:Y:S01]  /*6fb0*/  FFMA.FTZ R12, R185, UR6, -R5 ;  /* 0x00000006b90c7c23 */ /* 0x002fe20008010805 */
[----:B------:R-:W-:-:S05]  /*6fc0*/  MOV R185, R242 ;  /* 0x000000f200b97202 */ /* 0x000fca0000000f00 */
[----:B------:R1:W2:Y:S02]  /*6fd0*/  MUFU.EX2 R248, R12 ;  /* 0x0000000c00f87308 */ /* 0x0002a40000000800 */
[----:B-1----:R-:W1:Y:S01]  /*6fe0*/  LDSM.16.MT88.4 R12, [R218+0xa000] ;  /* 0x00a00000da0c783b */ /* 0x002e620000004200 */
[----:B--2---:R-:W-:-:S07]  /*6ff0*/  F2FP.BF16.F32.PACK_AB R9, R248, R249 ;  /* 0x000000f9f809723e */ /* 0x004fce00000010ff */
[C---:B------:R-:W-:Y:S06]  /*7000*/  HMMA.16816.F32.BF16 R76, R8.reuse, R20, R104 ;  /* 0x00000014084c723c */ /* 0x040fec0000041868 */
        /* <DEDUP_REMOVED lines=12> */
[C---:B------:R-:W-:Y:S01]  /*70d0*/  HMMA.16816.F32.BF16 R52, R8.reuse, R20, R40 ;  /* 0x000000140834723c */ /* 0x040fe20000041828 */
[----:B------:R-:W-:Y:S01]  /*70e0*/  FFMA.FTZ R12, R192, UR6, -R7 ;  /* 0x00000006c00c7c23 */ /* 0x000fe20008010807 */
[----:B------:R-:W-:Y:S01]  /*70f0*/  MOV R95, R240 ;  /* 0x000000f0005f7202 */ /* 0x000fe20000000f00 */
[----:B------:R-:W-:Y:S01]  /*7100*/  IMAD.MOV.U32 R94, RZ, RZ, R235 ;  /* 0x000000ffff5e7224 */ /* 0x000fe200078e00eb */
[----:B------:R-:W-:Y:S01]  /*7110*/  MOV R192, R234 ;  /* 0x000000ea00c07202 */ /* 0x000fe20000000f00 */
        /* <DEDUP_REMOVED lines=10> */
[C---:B------:R-:W-:Y:S01]  /*71c0*/  HMMA.16816.F32.BF16 R40, R8.reuse, R24, R32 ;  /* 0x000000180828723c */ /* 0x040fe20000041820 */
[----:B------:R-:W4:Y:S05]  /*71d0*/  LDSM.16.MT88.4 R32, [R220+0xa800] ;  /* 0x00a80000dc20783b */ /* 0x000f2a0000004200 */
[----:B------:R-:W-:Y:S01]  /*71e0*/  HMMA.16816.F32.BF16 R36, R8, R26, R28 ;  /* 0x0000001a0824723c */ /* 0x000fe2000004181c */
[----:B------:R-:W-:Y:S04]  /*71f0*/  LDSM.16.MT88.4 R24, [R221+0xb000] ;  /* 0x00b00000dd18783b */ /* 0x000fe80000004200 */
[----:B------:R-:W-:Y:S01]  /*7200*/  LDSM.16.MT88.4 R28, [R218+0xb000] ;  /* 0x00b00000da1c783b */ /* 0x000fe20000004200 */
[----:B---3--:R-:W-:Y:S01]  /*7210*/  FFMA.FTZ R12, R168, UR6, -R7 ;  /* 0x00000006a80c7c23 */ /* 0x008fe20008010807 */
[----:B------:R-:W-:Y:S01]  /*7220*/  FFMA.FTZ R8, R176, UR6, -R5 ;  /* 0x00000006b0087c23 */ /* 0x000fe20008010805 */
[----:B------:R-:W-:-:S02]  /*7230*/  MOV R168, R178 ;  /* 0x000000b200a87202 */ /* 0x000fc40000000f00 */
[----:B------:R3:W-:Y:S08]  /*7240*/  MUFU.EX2 R242, R12 ;  /* 0x0000000c00f27308 */ /* 0x0007f00000000800 */
[----:B------:R2:W-:Y:S01]  /*7250*/  MUFU.EX2 R132, R8 ;  /* 0x0000000800847308 */ /* 0x0005e20000000800 */
[----:B---3--:R-:W-:-:S07]  /*7260*/  FFMA.FTZ R12, R128, UR6, -R7 ;  /* 0x00000006800c7c23 */ /* 0x008fce0008010807 */
[----:B------:R3:W-:Y:S01]  /*7270*/  MUFU.EX2 R243, R12 ;  /* 0x0000000c00f37308 */ /* 0x0007e20000000800 */
[----:B--2---:R-:W-:-:S07]  /*7280*/  FFMA.FTZ R8, R131, UR6, -R5 ;  /* 0x0000000683087c23 */ /* 0x004fce0008010805 */
[----:B------:R2:W1:Y:S01]  /*7290*/  MUFU.EX2 R133, R8 ;  /* 0x0000000800857308 */ /* 0x0004620000000800 */
[----:B---3--:R-:W-:Y:S01]  /*72a0*/  FFMA.FTZ R12, R193, UR6, -R0 ;  /* 0x00000006c10c7c23 */ /* 0x008fe20008010800 */
[----:B------:R-:W-:-:S06]  /*72b0*/  MOV R193, R161 ;  /* 0x000000a100c17202 */ /* 0x000fcc0000000f00 */
[----:B------:R3:W-:Y:S01]  /*72c0*/  MUFU.EX2 R238, R12 ;  /* 0x0000000c00ee7308 */ /* 0x0007e20000000800 */
[----:B--2---:R-:W-:Y:S01]  /*72d0*/  FFMA.FTZ R8, R177, UR6, -R0 ;  /* 0x00000006b1087c23 */ /* 0x004fe20008010800 */
[----:B-1----:R-:W-:-:S06]  /*72e0*/  F2FP.BF16.F32.PACK_AB R11, R133, R132 ;  /* 0x00000084850b723e */ /* 0x002fcc00000010ff */
[----:B------:R1:W-:Y:S01]  /*72f0*/  MUFU.EX2 R131, R8 ;  /* 0x0000000800837308 */ /* 0x0003e20000000800 */
[----:B---3--:R-:W-:-:S07]  /*7300*/  FFMA.FTZ R12, R171, UR6, -R0 ;  /* 0x00000006ab0c7c23 */ /* 0x008fce0008010800 */
[----:B------:R2:W-:Y:S01]  /*7310*/  MUFU.EX2 R239, R12 ;  /* 0x0000000c00ef7308 */ /* 0x0005e20000000800 */
[----:B-1----:R-:W-:-:S07]  /*7320*/  FFMA.FTZ R8, R130, UR6, -R0 ;  /* 0x0000000682087c23 */ /* 0x002fce0008010800 */
[----:B------:R-:W-:Y:S01]  /*7330*/  MUFU.EX2 R130, R8 ;  /* 0x0000000800827308 */ /* 0x000fe20000000800 */
[----:B--2---:R-:W-:Y:S01]  /*7340*/  FFMA.FTZ R12, R194, UR6, -R6 ;  /* 0x00000006c20c7c23 */ /* 0x004fe20008010806 */
[----:B------:R-:W-:-:S06]  /*7350*/  MOV R194, R162 ;  /* 0x000000a200c27202 */ /* 0x000fcc0000000f00 */
[----:B------:R1:W-:Y:S02]  /*7360*/  MUFU.EX2 R236, R12 ;  /* 0x0000000c00ec7308 */ /* 0x0003e40000000800 */
[----:B-1----:R-:W-:Y:S01]  /*7370*/  FFMA.FTZ R12, R188, UR6, -R6 ;  /* 0x00000006bc0c7c23 */ /* 0x002fe20008010806 */
[----:B------:R-:W-:-:S05]  /*7380*/  MOV R188, R163 ;  /* 0x000000a300bc7202 */ /* 0x000fca0000000f00 */
[----:B------:R1:W2:Y:S02]  /*7390*/  MUFU.EX2 R237, R12 ;  /* 0x0000000c00ed7308 */ /* 0x0002a40000000800 */
[----:B-1----:R-:W-:Y:S01]  /*73a0*/  FFMA.FTZ R12, R169, UR6, -R6 ;  /* 0x00000006a90c7c23 */ /* 0x002fe20008010806 */
[----:B--2---:R-:W-:-:S05]  /*73b0*/  F2FP.BF16.F32.PACK_AB R8, R237, R236 ;  /* 0x000000eced08723e */ /* 0x004fca00000010ff */
[----:B------:R1:W-:Y:S02]  /*73c0*/  MUFU.EX2 R235, R12 ;  /* 0x0000000c00eb7308 */ /* 0x0003e40000000800 */
[----:B-1----:R-:W-:-:S06]  /*73d0*/  FFMA.FTZ R12, R129, UR6, -R6 ;  /* 0x00000006810c7c23 */ /* 0x002fcc0008010806 */
        /* <DEDUP_REMOVED lines=14> */
[C---:B----4-:R-:W-:Y:S06]  /*74c0*/  HMMA.16816.F32.BF16 R104, R8.reuse, R32, R104 ;  /* 0x000000200868723c */ /* 0x050fec0000041868 */
        /* <DEDUP_REMOVED lines=10> */
[----:B------:R-:W-:Y:S01]  /*7570*/  FFMA.FTZ R13, R213, UR6, -R6 ;  /* 0x00000006d50d7c23 */ /* 0x000fe20008010806 */
[----:B------:R-:W-:Y:S02]  /*7580*/  IMAD.MOV.U32 R202, RZ, RZ, R153 ;  /* 0x000000ffffca7224 */ /* 0x000fe400078e0099 */
[----:B------:R1:W-:Y:S01]  /*7590*/  MUFU.EX2 R122, R12 ;  /* 0x0000000c007a7308 */ /* 0x0003e20000000800 */
[----:B------:R-:W-:Y:S01]  /*75a0*/  HMMA.16816.F32.BF16 R68, R8, R14, R56 ;  /* 0x0000000e0844723c */ /* 0x000fe20000041838 */
[--C-:B------:R-:W-:Y:S01]  /*75b0*/  FFMA.FTZ R32, R231, UR6, -R5.reuse ;  /* 0x00000006e7207c23 */ /* 0x100fe20008010805 */
[----:B------:R-:W-:-:S04]  /*75c0*/  FFMA.FTZ R33, R232, UR6, -R5 ;  /* 0x00000006e8217c23 */ /* 0x000fc80008010805 */
[C---:B------:R-:W-:Y:S01]  /*75d0*/  HMMA.16816.F32.BF16 R40, R8.reuse, R34, R36 ;  /* 0x000000220828723c */ /* 0x040fe20000041824 */
[----:B------:R-:W-:Y:S01]  /*75e0*/  IMAD.MOV.U32 R59, RZ, RZ, R164 ;  /* 0x000000ffff3b7224 */ /* 0x000fe200078e00a4 */
[----:B------:R-:W-:Y:S01]  /*75f0*/  MOV R56, R155 ;  /* 0x0000009b00387202 */ /* 0x000fe20000000f00 */
[----:B------:R-:W-:Y:S02]  /*7600*/  IMAD.MOV.U32 R14, RZ, RZ, R95 ;  /* 0x000000ffff0e7224 */ /* 0x000fe400078e005f */
[----:B------:R-:W-:Y:S01]  /*7610*/  FADD.FTZ R15, R170, R168 ;  /* 0x000000a8aa0f7221 */ /* 0x000fe20000010000 */
[----:B------:R-:W-:Y:S01]  /*7620*/  IMAD.MOV.U32 R57, RZ, RZ, R166 ;  /* 0x000000ffff397224 */ /* 0x000fe200078e00a6 */
[C---:B------:R-:W-:Y:S01]  /*7630*/  HMMA.16816.F32.BF16 R72, R8.reuse, R16, R72 ;  /* 0x000000100848723c */ /* 0x040fe20000041848 */
[----:B------:R-:W-:Y:S01]  /*7640*/  FADD.FTZ R35, R94, R192 ;  /* 0x000000c05e237221 */ /* 0x000fe20000010000 */
[----:B------:R-:W-:Y:S01]  /*7650*/  FADD.FTZ R34, R63, R62 ;  /* 0x0000003e3f227221 */ /* 0x000fe20000010000 */
[----:B------:R2:W-:Y:S01]  /*7660*/  MUFU.EX2 R94, R13 ;  /* 0x0000000d005e7308 */ /* 0x0005e20000000800 */
[----:B-1----:R-:W-:Y:S01]  /*7670*/  FFMA.FTZ R12, R198, UR6, -R7 ;  /* 0x00000006c60c7c23 */ /* 0x002fe20008010807 */
[--C-:B------:R-:W-:Y:S01]  /*7680*/  FFMA.FTZ R36, R214, UR6, -R0.reuse ;  /* 0x00000006d6247c23 */ /* 0x100fe20008010800 */
[C---:B------:R-:W-:Y:S01]  /*7690*/  HMMA.16816.F32.BF16 R64, R8.reuse, R18, R64 ;  /* 0x000000120840723c */ /* 0x040fe20000041840 */
[--C-:B------:R-:W-:Y:S01]  /*76a0*/  FFMA.FTZ R37, R212, UR6, -R0.reuse ;  /* 0x00000006d4257c23 */ /* 0x100fe20008010800 */
[--C-:B------:R-:W-:Y:S01]  /*76b0*/  FFMA.FTZ R38, R209, UR6, -R0.reuse ;  /* 0x00000006d1267c23 */ /* 0x100fe20008010800 */
[----:B------:R-:W-:Y:S01]  /*76c0*/  FFMA.FTZ R39, R208, UR6, -R0 ;  /* 0x00000006d0277c23 */ /* 0x000fe20008010800 */
[----:B------:R-:W-:Y:S01]  /*76d0*/  IMAD.MOV.U32 R192, RZ, RZ, R157 ;  /* 0x000000ffffc07224 */ /* 0x000fe200078e009d */
[----:B------:R1:W-:Y:S01]  /*76e0*/  MUFU.EX2 R123, R12 ;  /* 0x0000000c007b7308 */ /* 0x0003e20000000800 */
[----:B------:R-:W-:Y:S01]  /*76f0*/  HMMA.16816.F32.BF16 R52, R8, R20, R52 ;  /* 0x000000140834723c */ /* 0x000fe20000041834 */
[----:B------:R-:W-:Y:S01]  /*7700*/  MOV R198, R152 ;  /* 0x0000009800c67202 */ /* 0x000fe20000000f00 */
[----:B------:R-:W3:Y:S01]  /*7710*/  LDSM.16.MT88.4 R16, [R219+0xb000] ;  /* 0x00b00000db10783b */ /* 0x000ee20000004200 */
[----:B------:R-:W-:-:S03]  /*7720*/  MOV R58, R167 ;  /* 0x000000a7003a7202 */ /* 0x000fc60000000f00 */
[----:B------:R-:W-:Y:S01]  /*7730*/  HMMA.16816.F32.BF16 R44, R8, R22, R44 ;  /* 0x00000016082c723c */ /* 0x000fe2000004182c */
[----:B------:R-:W4:Y:S01]  /*7740*/  LDSM.16.MT88.4 R20, [R220+0xb000] ;  /* 0x00b00000dc14783b */ /* 0x000f220000004200 */
[----:B--2---:R-:W-:Y:S01]  /*7750*/  FADD.FTZ R13, R202, R35 ;  /* 0x00000023ca0d7221 */ /* 0x004fe20000010000 */
[----:B------:R-:W-:Y:S01]  /*7760*/  MOV R202, R59 ;  /* 0x0000003b00ca7202 */ /* 0x000fe20000000f00 */
[----:B------:R-:W-:Y:S01]  /*7770*/  MUFU.EX2 R33, R33 ;  /* 0x0000002100217308 */ /* 0x000fe20000000800 */
[----:B------:R-:W-:Y:S02]  /*7780*/  MOV R59, R194 ;  /* 0x000000c2003b7202 */ /* 0x000fe40000000f00 */
[----:B------:R-:W-:Y:S01]  /*7790*/  FFMA.FTZ R8, R226, UR6, -R0 ;  /* 0x00000006e2087c23 */ /* 0x000fe20008010800 */
[----:B------:R-:W-:Y:S01]  /*77a0*/  MOV R214, R202 ;  /* 0x000000ca00d67202 */ /* 0x000fe20000000f00 */
[----:B-1----:R-:W-:Y:S01]  /*77b0*/  FFMA.FTZ R12, R191, UR6, -R7 ;  /* 0x00000006bf0c7c23 */ /* 0x002fe20008010807 */
[----:B------:R-:W-:-:S02]  /*77c0*/  IMAD.MOV.U32 R191, RZ, RZ, R154 ;  /* 0x000000ffffbf7224 */ /* 0x000fc400078e009a */
[----:B------:R-:W-:Y:S01]  /*77d0*/  MUFU.EX2 R92, R8 ;  /* 0x00000008005c7308 */ /* 0x000fe20000000800 */
[----:B------:R-:W-:-:S07]  /*77e0*/  MOV R202, R146 ;  /* 0x0000009200ca7202 */ /* 0x000fce0000000f00 */
[----:B------:R1:W-:Y:S08]  /*77f0*/  MUFU.EX2 R128, R12 ;  /* 0x0000000c00807308 */ /* 0x0003f00000000800 */
[----:B------:R-:W-:Y:S01]  /*7800*/  MUFU.EX2 R32, R32 ;  /* 0x0000002000207308 */ /* 0x000fe20000000800 */
[----:B-1----:R-:W-:Y:S01]  /*7810*/  FFMA.FTZ R12, R190, UR6, -R7 ;  /* 0x00000006be0c7c23 */ /* 0x002fe20008010807 */
[----:B------:R-:W-:Y:S01]  /*7820*/  MOV R190, R196 ;  /* 0x000000c400be7202 */ /* 0x000fe20000000f00 */
[----:B------:R-:W-:-:S05]  /*7830*/  IMAD.MOV.U32 R196, RZ, RZ, R159 ;  /* 0x000000ffffc47224 */ /* 0x000fca00078e009f */
[----:B------:R1:W-:Y:S02]  /*7840*/  MUFU.EX2 R129, R12 ;  /* 0x0000000c00817308 */ /* 0x0003e40000000800 */
[----:B-1----:R-:W-:-:S06]  /*7850*/  FFMA.FTZ R12, R127, UR6, -R7 ;  /* 0x000000067f0c7c23 */ /* 0x002fcc0008010807 */
[----:B------:R1:W-:Y:S02]  /*7860*/  MUFU.EX2 R127, R12 ;  /* 0x0000000c007f7308 */ /* 0x0003e40000000800 */
[----:B-1----:R-:W-:-:S06]  /*7870*/  FFMA.FTZ R12, R126, UR6, -R7 ;  /* 0x000000067e0c7c23 */ /* 0x002fcc0008010807 */
[----:B------:R1:W-:Y:S02]  /*7880*/  MUFU.EX2 R126, R12 ;  /* 0x0000000c007e7308 */ /* 0x0003e40000000800 */
[--C-:B-1----:R-:W-:Y:S01]  /*7890*/  FFMA.FTZ R12, R125, UR6, -R7.reuse ;  /* 0x000000067d0c7c23 */ /* 0x102fe20008010807 */
[----:B------:R-:W-:-:S05]  /*78a0*/  FFMA.FTZ R7, R124, UR6, -R7 ;  /* 0x000000067c077c23 */ /* 0x000fca0008010807 */
[----:B------:R1:W-:Y:S08]  /*78b0*/  MUFU.EX2 R125, R12 ;  /* 0x0000000c007d7308 */ /* 0x0003f00000000800 */
[----:B------:R2:W-:Y:S01]  /*78c0*/  MUFU.EX2 R124, R7 ;  /* 0x00000007007c7308 */ /* 0x0005e20000000800 */
[----:B-1----:R-:W-:Y:S01]  /*78d0*/  FFMA.FTZ R12, R227, UR6, -R6 ;  /* 0x00000006e30c7c23 */ /* 0x002fe20008010806 */
[----:B------:R-:W-:Y:S01]  /*78e0*/  MOV R227, R172 ;  /* 0x000000ac00e37202 */ /* 0x000fe20000000f00 */
[----:B--2---:R-:W-:Y:S01]  /*78f0*/  FFMA.FTZ R7, R205, UR6, -R0 ;  /* 0x00000006cd077c23 */ /* 0x004fe20008010800 */
[----:B------:R-:W-:Y:S01]  /*7900*/  IMAD.MOV.U32 R205, RZ, RZ, R185 ;  /* 0x000000ffffcd7224 */ /* 0x000fe200078e00b9 */
[----:B------:R-:W-:-:S03]  /*7910*/  MOV R185, R156 ;  /* 0x0000009c00b97202 */ /* 0x000fc60000000f00 */
[----:B------:R1:W-:Y:S01]  /*7920*/  MUFU.EX2 R119, R7 ;  /* 0x0000000700777308 */ /* 0x0003e20000000800 */
[----:B------:R-:W-:Y:S02]  /*7930*/  MOV R194, R185 ;  /* 0x000000b900c27202 */ /* 0x000fe40000000f00 */
[----:B------:R-:W-:Y:S02]  /*7940*/  MOV R185, R175 ;  /* 0x000000af00b97202 */ /* 0x000fe40000000f00 */
[----:B------:R-:W-:-:S03]  /*7950*/  MOV R175, R151 ;  /* 0x0000009700af7202 */ /* 0x000fc60000000f00 */
[----:B------:R-:W-:Y:S02]  /*7960*/  IMAD.MOV.U32 R231, RZ, RZ, R185 ;  /* 0x000000ffffe77224 */ /* 0x000fe400078e00b9 */
[----:B-1----:R-:W-:Y:S01]  /*7970*/  FFMA.FTZ R7, R200, UR6, -R0 ;  /* 0x00000006c8077c23 */ /* 0x002fe20008010800 */
[----:B------:R-:W-:Y:S01]  /*7980*/  MOV R200, R197 ;  /* 0x000000c500c87202 */ /* 0x000fe20000000f00 */
[----:B------:R-:W-:Y:S02]  /*7990*/  IMAD.MOV.U32 R197, RZ, RZ, R158 ;  /* 0x000000ffffc57224 */ /* 0x000fe400078e009e */
[----:B------:R1:W-:Y:S02]  /*79a0*/  MUFU.EX2 R120, R7 ;  /* 0x0000000700787308 */ /* 0x0003e40000000800 */
[----:B------:R-:W-:Y:S01]  /*79b0*/  FADD.FTZ R14, R14, R200 ;  /* 0x000000c80e0e7221 */ /* 0x000fe20000010000 */
[----:B------:R-:W-:Y:S01]  /*79c0*/  IMAD.MOV.U32 R200, RZ, RZ, R191 ;  /* 0x000000ffffc87224 */ /* 0x000fe200078e00bf */
[----:B------:R-:W-:-:S02]  /*79d0*/  MOV R191, R57 ;  /* 0x0000003900bf7202 */ /* 0x000fc40000000f00 */
[----:B------:R-:W-:Y:S02]  /*79e0*/  MOV R57, R195 ;  /* 0x000000c300397202 */ /* 0x000fe40000000f00 */
[----:B------:R-:W-:Y:S02]  /*79f0*/  MOV R195, R192 ;  /* 0x000000c000c37202 */ /* 0x000fe40000000f00 */
[----:B------:R-:W-:Y:S01]  /*7a00*/  MOV R192, R180 ;  /* 0x000000b400c07202 */ /* 0x000fe20000000f00 */
[----:B------:R-:W-:Y:S01]  /*7a10*/  IMAD.MOV.U32 R180, RZ, RZ, R181 ;  /* 0x000000ffffb47224 */ /* 0x000fe200078e00b5 */
[----:B------:R-:W-:Y:S02]  /*7a20*/  MOV R181, R149 ;  /* 0x0000009500b57202 */ /* 0x000fe40000000f00 */
[----:B------:R-:W-:Y:S02]  /*7a30*/  MOV R209, R191 ;  /* 0x000000bf00d17202 */ /* 0x000fe40000000f00 */
[----:B------:R-:W-:Y:S01]  /*7a40*/  MOV R232, R180 ;  /* 0x000000b400e87202 */ /* 0x000fe20000000f00 */
[----:B-1----:R-:W-:Y:S01]  /*7a50*/  FFMA.FTZ R7, R199, UR6, -R0 ;  /* 0x00000006c7077c23 */ /* 0x002fe20008010800 */
[----:B------:R-:W-:Y:S01]  /*7a60*/  FFMA.FTZ R0, R215, UR6, -R6 ;  /* 0x00000006d7007c23 */ /* 0x000fe20008010806 */
[----:B------:R-:W-:-:S02]  /*7a70*/  MOV R215, R59 ;  /* 0x0000003b00d77202 */ /* 0x000fc40000000f00 */
[----:B------:R1:W2:Y:S08]  /*7a80*/  MUFU.EX2 R121, R7 ;  /* 0x0000000700797308 */ /* 0x0002b00000000800 */
[----:B------:R3:W-:Y:S01]  /*7a90*/  MUFU.EX2 R95, R0 ;  /* 0x00000000005f7308 */ /* 0x0007e20000000800 */
[----:B-1----:R-:W-:Y:S01]  /*7aa0*/  FFMA.FTZ R7, R206, UR6, -R6 ;  /* 0x00000006ce077c23 */ /* 0x002fe20008010806 */
[----:B------:R-:W-:-:S06]  /*7ab0*/  IMAD.MOV.U32 R206, RZ, RZ, R194 ;  /* 0x000000ffffce7224 */ /* 0x000fcc00078e00c2 */
[----:B------:R1:W-:Y:S01]  /*7ac0*/  MUFU.EX2 R116, R7 ;  /* 0x0000000700747308 */ /* 0x0003e20000000800 */
[----:B---3--:R-:W-:Y:S01]  /*7ad0*/  FADD.FTZ R0, R205, R15 ;  /* 0x0000000fcd007221 */ /* 0x008fe20000010000 */
[----:B------:R-:W-:Y:S01]  /*7ae0*/  MOV R205, R198 ;  /* 0x000000c600cd7202 */ /* 0x000fe20000000f00 */
[----:B------:R-:W-:Y:S01]  /*7af0*/  IMAD.MOV.U32 R198, RZ, RZ, R58 ;  /* 0x000000ffffc67224 */ /* 0x000fe200078e003a */
[----:B--2---:R-:W-:Y:S01]  /*7b00*/  F2FP.BF16.F32.PACK_AB R15, R92, R121 ;  /* 0x000000795c0f723e */ /* 0x004fe200000010ff */
[----:B------:R-:W-:Y:S02]  /*7b10*/  IMAD.MOV.U32 R58, RZ, RZ, R188 ;  /* 0x000000ffff3a7224 */ /* 0x000fe400078e00bc */
[----:B------:R-:W-:Y:S01]  /*7b20*/  FADD.FTZ R0, R205, R0 ;  /* 0x00000000cd007221 */ /* 0x000fe20000010000 */
[----:B------:R-:W-:Y:S02]  /*7b30*/  IMAD.MOV.U32 R188, RZ, RZ, R184 ;  /* 0x000000ffffbc7224 */ /* 0x000fe400078e00b8 */
[----:B------:R-:W-:Y:S01]  /*7b40*/  MOV R208, R58 ;  /* 0x0000003a00d07202 */ /* 0x000fe20000000f00 */
[----:B------:R-:W-:Y:S01]  /*7b50*/  IMAD.MOV.U32 R184, RZ, RZ, R183 ;  /* 0x000000ffffb87224 */ /* 0x000fe200078e00b7 */
[----:B------:R-:W-:Y:S01]  /*7b60*/  MOV R183, R150 ;  /* 0x0000009600b77202 */ /* 0x000fe20000000f00 */
[----:B------:R-:W-:-:S02]  /*7b70*/  IMAD.MOV.U32 R212, RZ, RZ, R198 ;  /* 0x000000ffffd47224 */ /* 0x000fc400078e00c6 */
[----:B-1----:R-:W-:Y:S01]  /*7b80*/  FFMA.FTZ R7, R204, UR6, -R6 ;  /* 0x00000006cc077c23 */ /* 0x002fe20008010806 */
[----:B------:R-:W-:Y:S01]  /*7b90*/  MOV R204, R188 ;  /* 0x000000bc00cc7202 */ /* 0x000fe20000000f00 */
[----:B------:R-:W-:Y:S01]  /*7ba0*/  IMAD.MOV.U32 R188, RZ, RZ, R144 ;  /* 0x000000ffffbc7224 */ /* 0x000fe200078e0090 */
[----:B------:R-:W-:Y:S01]  /*7bb0*/  MOV R191, R184 ;  /* 0x000000b800bf7202 */ /* 0x000fe20000000f00 */
[----:B------:R1:W2:Y:S01]  /*7bc0*/  MUFU.EX2 R117, R7 ;  /* 0x0000000700757308 */ /* 0x0002a20000000800 */
[----:B------:R-:W-:Y:S02]  /*7bd0*/  IMAD.MOV.U32 R198, RZ, RZ, R145 ;  /* 0x000000ffffc67224 */ /* 0x000fe400078e0091 */
[----:B------:R-:W-:Y:S02]  /*7be0*/  IMAD.MOV.U32 R205, RZ, RZ, R186 ;  /* 0x000000ffffcd7224 */ /* 0x000fe400078e00ba */
[----:B-1----:R-:W-:Y:S01]  /*7bf0*/  FFMA.FTZ R7, R201, UR6, -R6 ;  /* 0x00000006c9077c23 */ /* 0x002fe20008010806 */
[----:B--2---:R-:W-:-:S02]  /*7c00*/  F2FP.BF16.F32.PACK_AB R8, R117, R116 ;  /* 0x000000747508723e */ /* 0x004fc400000010ff */
[----:B------:R-:W-:Y:S01]  /*7c10*/  MOV R201, R195 ;  /* 0x000000c300c97202 */ /* 0x000fe20000000f00 */
[----:B------:R1:W-:Y:S02]  /*7c20*/  MUFU.EX2 R118, R7 ;  /* 0x0000000700767308 */ /* 0x0003e40000000800 */
[----:B-1----:R-:W-:Y:S01]  /*7c30*/  FFMA.FTZ R7, R203, UR6, -R6 ;  /* 0x00000006cb077c23 */ /* 0x002fe20008010806 */
[----:B------:R-:W-:-:S05]  /*7c40*/  IMAD.MOV.U32 R203, RZ, RZ, R181 ;  /* 0x000000ffffcb7224 */ /* 0x000fca00078e00b5 */
        /* <DEDUP_REMOVED lines=12> */
[----:B------:R-:W-:-:S05]  /*7d10*/  IMAD.MOV.U32 R229, RZ, RZ, R57 ;  /* 0x000000ffffe57224 */ /* 0x000fca00078e0039 */
[----:B------:R1:W2:Y:S02]  /*7d20*/  MUFU.EX2 R108, R7 ;  /* 0x00000007006c7308 */ /* 0x0002a40000000800 */
[----:B-1----:R-:W-:Y:S01]  /*7d30*/  FFMA.FTZ R7, R223, UR6, -R6 ;  /* 0x00000006df077c23 */ /* 0x002fe20008010806 */
[----:B--2---:R-:W-:Y:S01]  /*7d40*/  F2FP.BF16.F32.PACK_AB R11, R108, R93 ;  /* 0x0000005d6c0b723e */ /* 0x004fe200000010ff */
[----:B------:R-:W-:Y:S01]  /*7d50*/  FFMA.FTZ R6, R233, UR6, -R5 ;  /* 0x00000006e9067c23 */ /* 0x000fe20008010805 */
[----:B------:R-:W-:-:S03]  /*7d60*/  MOV R223, R173 ;  /* 0x000000ad00df7202 */ /* 0x000fc60000000f00 */
[----:B------:R1:W-:Y:S01]  /*7d70*/  MUFU.EX2 R63, R7 ;  /* 0x00000007003f7308 */ /* 0x0003e20000000800 */
[----:B------:R-:W-:Y:S01]  /*7d80*/  FFMA.FTZ R5, R230, UR6, -R5 ;  /* 0x00000006e6057c23 */ /* 0x000fe20008010805 */
[C---:B------:R-:W-:Y:S06]  /*7d90*/  HMMA.16816.F32.BF16 R156, R8.reuse, R26, R80 ;  /* 0x0000001a089c723c */ /* 0x040fec0000041850 */
[----:B------:R2:W-:Y:S01]  /*7da0*/  MUFU.EX2 R80, R12 ;  /* 0x0000000c00507308 */ /* 0x0005e20000000800 */
[C---:B------:R-:W-:Y:S07]  /*7db0*/  HMMA.16816.F32.BF16 R168, R8.reuse, R28, R100 ;  /* 0x0000001c08a8723c */ /* 0x040fee0000041864 */
[----:B------:R3:W3:Y:S01]  /*7dc0*/  MUFU.EX2 R62, R6 ;  /* 0x00000006003e7308 */ /* 0x0006e20000000800 */
[----:B-1----:R-:W-:Y:S01]  /*7dd0*/  FADD.FTZ R7, R200, R14 ;  /* 0x0000000ec8077221 */ /* 0x002fe20000010000 */
[----:B------:R-:W-:Y:S01]  /*7de0*/  HMMA.16816.F32.BF16 R164, R8, R30, R96 ;  /* 0x0000001e08a4723c */ /* 0x000fe20000041860 */
[----:B------:R-:W-:-:S02]  /*7df0*/  MOV R200, R192 ;  /* 0x000000c000c87202 */ /* 0x000fc40000000f00 */
[----:B------:R-:W-:-:S03]  /*7e00*/  FADD.FTZ R7, R231, R7 ;  /* 0x00000007e7077221 */ /* 0x000fc60000010000 */
[----:B------:R-:W-:Y:S01]  /*7e10*/  HMMA.16816.F32.BF16 R160, R8, R24, R84 ;  /* 0x0000001808a0723c */ /* 0x000fe20000041854 */
[----:B------:R-:W3:Y:S01]  /*7e20*/  LDL.LU R231, [R1+0x64] ;  /* 0x0000640001e77983 */ /* 0x000ee20000300800 */
[----:B--2---:R-:W-:Y:S01]  /*7e30*/  FADD.FTZ R12, R190, R34 ;  /* 0x00000022be0c7221 */ /* 0x004fe20000010000 */
[----:B------:R-:W-:-:S03]  /*7e40*/  IMAD.MOV.U32 R190, RZ, RZ, R56 ;  /* 0x000000ffffbe7224 */ /* 0x000fc600078e0038 */
[C---:B------:R-:W-:Y:S01]  /*7e50*/  HMMA.16816.F32.BF16 R152, R8.reuse, R16, R76 ;  /* 0x000000100898723c */ /* 0x040fe2000004184c */
[----:B------:R-:W-:Y:S02]  /*7e60*/  IMAD.MOV.U32 R56, RZ, RZ, R189 ;  /* 0x000000ffff387224 */ /* 0x000fe400078e00bd */
[----:B------:R-:W-:Y:S01]  /*7e70*/  FADD.FTZ R35, R190, R13 ;  /* 0x0000000dbe237221 */ /* 0x000fe20000010000 */
[----:B------:R-:W-:Y:S02]  /*7e80*/  IMAD.MOV.U32 R189, RZ, RZ, R193 ;  /* 0x000000ffffbd7224 */ /* 0x000fe400078e00c1 */
[----:B------:R-:W-:Y:S01]  /*7e90*/  FADD.FTZ R34, R141, R12 ;  /* 0x0000000c8d227221 */ /* 0x000fe20000010000 */
[----:B------:R-:W-:Y:S01]  /*7ea0*/  IMAD.MOV.U32 R193, RZ, RZ, R174 ;  /* 0x000000ffffc17224 */ /* 0x000fe200078e00ae */
[----:B------:R-:W-:Y:S01]  /*7eb0*/  MOV R174, R182 ;  /* 0x000000b600ae7202 */ /* 0x000fe20000000f00 */
[----:B------:R-:W-:Y:S01]  /*7ec0*/  IMAD.MOV.U32 R182, RZ, RZ, R148 ;  /* 0x000000ffffb67224 */ /* 0x000fe200078e0094 */
[----:B------:R-:W-:Y:S01]  /*7ed0*/  MOV R226, R56 ;  /* 0x0000003800e27202 */ /* 0x000fe20000000f00 */
[----:B------:R-:W-:Y:S01]  /*7ee0*/  IMAD.MOV.U32 R213, RZ, RZ, R189 ;  /* 0x000000ffffd57224 */ /* 0x000fe200078e00bd */
[----:B------:R-:W-:Y:S01]  /*7ef0*/  MOV R210, R174 ;  /* 0x000000ae00d27202 */ /* 0x000fe20000000f00 */
[C---:B------:R-:W-:Y:S01]  /*7f00*/  HMMA.16816.F32.BF16 R148, R8.reuse, R18, R112 ;  /* 0x000000120894723c */ /* 0x040fe20000041870 */
[----:B------:R-:W-:Y:S01]  /*7f10*/  MOV R233, R182 ;  /* 0x000000b600e97202 */ /* 0x000fe20000000f00 */
[----:B------:R-:W-:Y:S01]  /*7f20*/  IMAD.MOV.U32 R102, RZ, RZ, R196 ;  /* 0x000000ffff667224 */ /* 0x000fe200078e00c4 */
[----:B------:R-:W-:Y:S01]  /*7f30*/  MOV R189, R147 ;  /* 0x0000009300bd7202 */ /* 0x000fe20000000f00 */
[----:B------:R-:W-:Y:S01]  /*7f40*/  MUFU.EX2 R36, R36 ;  /* 0x0000002400247308 */ /* 0x000fe20000000800 */
[----:B------:R-:W-:Y:S01]  /*7f50*/  MOV R199, R193 ;  /* 0x000000c100c77202 */ /* 0x000fe20000000f00 */
[----:B----4-:R-:W-:Y:S01]  /*7f60*/  HMMA.16816.F32.BF16 R144, R8, R20, R104 ;  /* 0x000000140890723c */ /* 0x010fe20000041868 */
[----:B------:R-:W-:Y:S01]  /*7f70*/  MOV R190, R187 ;  /* 0x000000bb00be7202 */ /* 0x000fe20000000f00 */
[----:B------:R-:W1:Y:S01]  /*7f80*/  LDSM.16.MT88.4 R172, [R218+0xb800] ;  /* 0x00b80000daac783b */ /* 0x000e620000004200 */
[----:B------:R-:W-:-:S02]  /*7f90*/  MOV R103, R136 ;  /* 0x0000008800677202 */ /* 0x000fc40000000f00 */
[----:B------:R-:W-:Y:S01]  /*7fa0*/  F2FP.BF16.F32.PACK_AB R12, R123, R122 ;  /* 0x0000007a7b0c723e */ /* 0x000fe200000010ff */
[----:B------:R-:W-:Y:S01]  /*7fb0*/  HMMA.16816.F32.BF16 R56, R8, R22, R88 ;  /* 0x000000160838723c */ /* 0x000fe20000041858 */
[----:B------:R2:W4:Y:S01]  /*7fc0*/  MUFU.EX2 R10, R5 ;  /* 0x00000005000a7308 */ /* 0x0005220000000800 */
[----:B------:R-:W-:Y:S01]  /*7fd0*/  F2FP.BF16.F32.PACK_AB R13, R120, R119 ;  /* 0x00000077780d723e */ /* 0x000fe200000010ff */
[----:B------:R-:W1:Y:S01]  /*7fe0*/  LDSM.16.MT88.4 R180, [R221+0xb800] ;  /* 0x00b80000ddb4783b */ /* 0x000e620000004200 */
[----:B------:R-:W-:-:S03]  /*7ff0*/  F2FP.BF16.F32.PACK_AB R14, R129, R128 ;  /* 0x00000080810e723e */ /* 0x000fc600000010ff */
[----:B------:R-:W1:Y:S02]  /*8000*/  LDSM.16.MT88.4 R192, [R219+0xb800] ;  /* 0x00b80000dbc0783b */ /* 0x000e640000004200 */
[----:B------:R-:W1:Y:S02]  /*8010*/  MUFU.EX2 R37, R37 ;  /* 0x0000002500257308 */ /* 0x000e640000000800 */
[C---:B------:R-:W-:Y:S01]  /*8020*/  HMMA.16816.F32.BF16 R52, R12.reuse, R16, R52 ;  /* 0x000000100c34723c */ /* 0x040fe20000041834 */
[----:B---3--:R-:W-:Y:S01]  /*8030*/  FADD.FTZ R6, R231, R0 ;  /* 0x00000000e7067221 */ /* 0x008fe20000010000 */
[----:B------:R-:W-:Y:S01]  /*8040*/  MOV R231, R232 ;  /* 0x000000e800e77202 */ /* 0x000fe20000000f00 */
[----:B--2---:R-:W-:Y:S01]  /*8050*/  FADD.FTZ R5, R140, R34 ;  /* 0x000000228c057221 */ /* 0x004fe20000010000 */
        /* <DEDUP_REMOVED lines=9> */
[----:B------:R-:W2:Y:S01]  /*80f0*/  MUFU.EX2 R38, R38 ;  /* 0x0000002600267308 */ /* 0x000ea20000000800 */
[----:B------:R-:W-:Y:S01]  /*8100*/  MOV R233, R223 ;  /* 0x000000df00e97202 */ /* 0x000fe20000000f00 */
[----:B------:R-:W-:Y:S01]  /*8110*/  IMAD.MOV.U32 R223, RZ, RZ, R227 ;  /* 0x000000ffffdf7224 */ /* 0x000fe200078e00e3 */
[----:B------:R-:W-:Y:S01]  /*8120*/  MOV R227, R213 ;  /* 0x000000d500e37202 */ /* 0x000fe20000000f00 */
[C---:B------:R-:W-:Y:S01]  /*8130*/  HMMA.16816.F32.BF16 R44, R12.reuse, R18, R44 ;  /* 0x000000120c2c723c */ /* 0x040fe2000004182c */
[----:B------:R-:W-:Y:S01]  /*8140*/  MOV R213, R215 ;  /* 0x000000d700d57202 */ /* 0x000fe20000000f00 */
[----:B------:R-:W-:Y:S01]  /*8150*/  IMAD.MOV.U32 R215, RZ, RZ, R210 ;  /* 0x000000ffffd77224 */ /* 0x000fe200078e00d2 */
[----:B------:R-:W-:Y:S01]  /*8160*/  MOV R208, R135 ;  /* 0x0000008700d07202 */ /* 0x000fe20000000f00 */
[----:B------:R-:W-:Y:S01]  /*8170*/  FADD.FTZ R7, R231, R7 ;  /* 0x00000007e7077221 */ /* 0x000fe20000010000 */
[----:B------:R-:W3:Y:S01]  /*8180*/  LDL.LU R135, [R1+0xd0] ;  /* 0x0000d00001877983 */ /* 0x000ee20000300800 */
[----:B------:R-:W-:Y:S01]  /*8190*/  MOV R210, R4 ;  /* 0x0000000400d27202 */ /* 0x000fe20000000f00 */
[----:B------:R-:W2:Y:S01]  /*81a0*/  MUFU.EX2 R39, R39 ;  /* 0x0000002700277308 */ /* 0x000ea20000000800 */
[C---:B------:R-:W-:Y:S01]  /*81b0*/  HMMA.16816.F32.BF16 R176, R12.reuse, R28, R176 ;  /* 0x0000001c0cb0723c */ /* 0x040fe200000418b0 */
[----:B------:R-:W4:Y:S04]  /*81c0*/  LDL.LU R4, [R1+0xcc] ;  /* 0x0000cc0001047983 */ /* 0x000f280000300800 */
[----:B------:R-:W2:Y:S01]  /*81d0*/  LDL.LU R231, [R1+0x68] ;  /* 0x0000680001e77983 */ /* 0x000ea20000300800 */
[C---:B------:R-:W-:Y:S03]  /*81e0*/  HMMA.16816.F32.BF16 R184, R12.reuse, R24, R72 ;  /* 0x000000180cb8723c */ /* 0x040fe60000041848 */
[----:B------:R-:W1:Y:S03]  /*81f0*/  LDSM.16.MT88.4 R16, [R220+0xb800] ;  /* 0x00b80000dc10783b */ /* 0x000e660000004200 */
[C---:B------:R-:W-:Y:S06]  /*8200*/  HMMA.16816.F32.BF16 R28, R12.reuse, R30, R68 ;  /* 0x0000001e0c1c723c */ /* 0x040fec0000041844 */
[----:B------:R-:W-:Y:S01]  /*8210*/  HMMA.16816.F32.BF16 R64, R12, R26, R64 ;  /* 0x0000001a0c40723c */ /* 0x000fe20000041840 */
        /* <DEDUP_REMOVED lines=21> */
[----:B------:R-:W2:Y:S01]  /*8370*/  LDL.LU R3, [R1+0xc8] ;  /* 0x0000c80001037983 */ /* 0x000ea20000300800 */
[----:B------:R-:W-:Y:S01]  /*8380*/  MOV R231, R232 ;  /* 0x000000e800e77202 */ /* 0x000fe20000000f00 */
[----:B------:R-:W-:Y:S01]  /*8390*/  IMAD.MOV.U32 R232, RZ, RZ, R233 ;  /* 0x000000ffffe87224 */ /* 0x000fe200078e00e9 */
[----:B------:R-:W-:-:S02]  /*83a0*/  MOV R203, R142 ;  /* 0x0000008e00cb7202 */ /* 0x000fc40000000f00 */
[----:B------:R-:W-:Y:S02]  /*83b0*/  MOV R233, R210 ;  /* 0x000000d200e97202 */ /* 0x000fe40000000f00 */
[----:B------:R-:W-:Y:S01]  /*83c0*/  MOV R210, R207 ;  /* 0x000000cf00d27202 */ /* 0x000fe20000000f00 */
        /* <DEDUP_REMOVED lines=10> */
[----:B------:R-:W-:Y:S02]  /*8470*/  MOV R191, R198 ;  /* 0x000000c600bf7202 */ /* 0x000fe40000000f00 */
[----:B------:R-:W-:Y:S01]  /*8480*/  MOV R198, R202 ;  /* 0x000000ca00c67202 */ /* 0x000fe20000000f00 */
[----:B------:R-:W-:Y:S01]  /*8490*/  IMAD.MOV.U32 R202, RZ, RZ, R189 ;  /* 0x000000ffffca7224 */ /* 0x000fe200078e00bd */
[----:B------:R-:W-:Y:S01]  /*84a0*/  MOV R189, R188 ;  /* 0x000000bc00bd7202 */ /* 0x000fe20000000f00 */
[----:B---3--:R-:W-:Y:S01]  /*84b0*/  FADD.FTZ R7, R135, R8 ;  /* 0x0000000887077221 */ /* 0x008fe20000010000 */
[----:B------:R-:W-:Y:S01]  /*84c0*/  MOV R188, R137 ;  /* 0x0000008900bc7202 */ /* 0x000fe20000000f00 */
[----:B------:R-:W-:Y:S01]  /*84d0*/  FADD.FTZ R5, R231, R9 ;  /* 0x00000009e7057221 */ /* 0x000fe20000010000 */
[----:B------:R-:W3:Y:S04]  /*84e0*/  LDL.LU R137, [R1+0xc4] ;  /* 0x0000c40001897983 */ /* 0x000ee80000300800 */
[----:B------:R1:W5:Y:S04]  /*84f0*/  LDL.LU R135, [R1+0xc0] ;  /* 0x0000c00001877983 */ /* 0x0003680000300800 */
[----:B------:R-:W3:Y:S01]  /*8500*/  LDL.LU R231, [R1+0x6c] ;  /* 0x00006c0001e77983 */ /* 0x000ee20000300800 */
[----:B----4-:R-:W-:Y:S01]  /*8510*/  FADD.FTZ R8, R4, R5 ;  /* 0x0000000504087221 */ /* 0x010fe20000010000 */
[C---:B------:R-:W-:Y:S06]  /*8520*/  HMMA.16816.F32.BF16 R48, R12.reuse, R20, R48 ;  /* 0x000000140c30723c */ /* 0x040fec0000041830 */
[----:B------:R-:W-:Y:S01]  /*8530*/  HMMA.16816.F32.BF16 R40, R12, R22, R40 ;  /* 0x000000160c28723c */ /* 0x000fe20000041828 */
[----:B------:R-:W-:-:S02]  /*8540*/  F2FP.BF16.F32.PACK_AB R140, R94, R95 ;  /* 0x0000005f5e8c723e */ /* 0x000fc400000010ff */
[----:B------:R-:W-:Y:S02]  /*8550*/  F2FP.BF16.F32.PACK_AB R141, R33, R62 ;  /* 0x0000003e218d723e */ /* 0x000fe400000010ff */
[----:B------:R-:W-:Y:S02]  /*8560*/  F2FP.BF16.F32.PACK_AB R142, R63, R80 ;  /* 0x000000503f8e723e */ /* 0x000fe400000010ff */
[----:B------:R-:W-:-:S07]  /*8570*/  F2FP.BF16.F32.PACK_AB R143, R10, R32 ;  /* 0x000000200a8f723e */ /* 0x000fce00000010ff */
[C---:B-1----:R-:W-:Y:S06]  /*8580*/  HMMA.16816.F32.BF16 R168, R140.reuse, R172, R168 ;  /* 0x000000ac8ca8723c */ /* 0x042fec00000418a8 */
[C---:B------:R-:W-:Y:S06]  /*8590*/  HMMA.16816.F32.BF16 R164, R140.reuse, R174, R164 ;  /* 0x000000ae8ca4723c */ /* 0x040fec00000418a4 */
[C---:B------:R-:W-:Y:S06]  /*85a0*/  HMMA.16816.F32.BF16 R160, R140.reuse, R180, R160 ;  /* 0x000000b48ca0723c */ /* 0x040fec00000418a0 */
[C---:B------:R-:W-:Y:S06]  /*85b0*/  HMMA.16816.F32.BF16 R156, R140.reuse, R182, R156 ;  /* 0x000000b68c9c723c */ /* 0x040fec000004189c */
[C---:B------:R-:W-:Y:S06]  /*85c0*/  HMMA.16816.F32.BF16 R152, R140.reuse, R192, R152 ;  /* 0x000000c08c98723c */ /* 0x040fec0000041898 */
[C---:B------:R-:W-:Y:S06]  /*85d0*/  HMMA.16816.F32.BF16 R148, R140.reuse, R194, R148 ;  /* 0x000000c28c94723c */ /* 0x040fec0000041894 */
[C---:B------:R-:W-:Y:S06]  /*85e0*/  HMMA.16816.F32.BF16 R144, R140.reuse, R16, R144 ;  /* 0x000000108c90723c */ /* 0x040fec0000041890 */
[----:B------:R-:W-:Y:S01]  /*85f0*/  HMMA.16816.F32.BF16 R140, R140, R18, R56 ;  /* 0x000000128c8c723c */ /* 0x000fe20000041838 */
[----:B--2---:R-:W-:-:S02]  /*8600*/  FADD.FTZ R0, R3, R0 ;  /* 0x0000000003007221 */ /* 0x004fc40000010000 */
[----:B------:R1:W5:Y:S04]  /*8610*/  LDL.LU R3, [R1+0xbc] ;  /* 0x0000bc0001037983 */ /* 0x0003680000300800 */
[----:B------:R1:W5:Y:S01]  /*8620*/  LDL.LU R4, [R1+0xb8] ;  /* 0x0000b80001047983 */ /* 0x0003620000300800 */
[----:B---3--:R-:W-:Y:S01]  /*8630*/  FADD.FTZ R6, R231, R6 ;  /* 0x00000006e7067221 */ /* 0x008fe20000010000 */
        /* <DEDUP_REMOVED lines=11> */
[----:B------:R-:W-:Y:S01]  /*86f0*/  IMAD.MOV.U32 R85, RZ, RZ, R211 ;  /* 0x000000ffff557224 */ /* 0x000fe200078e00d3 */
[----:B------:R-:W-:Y:S01]  /*8700*/  MOV R205, R190 ;  /* 0x000000be00cd7202 */ /* 0x000fe20000000f00 */
[----:B------:R-:W-:Y:S01]  /*8710*/  IMAD.MOV.U32 R190, RZ, RZ, R191 ;  /* 0x000000ffffbe7224 */ /* 0x000fe200078e00bf */
[----:B------:R-:W-:-:S02]  /*8720*/  MOV R191, R198 ;  /* 0x000000c600bf7202 */ /* 0x000fc40000000f00 */
[----:B------:R-:W-:Y:S01]  /*8730*/  MOV R86, R201 ;  /* 0x000000c900567202 */ /* 0x000fe20000000f00 */
[----:B------:R-:W-:Y:S01]  /*8740*/  FADD.FTZ R5, R231, R7 ;  /* 0x00000007e7057221 */ /* 0x000fe20000010000 */
[----:B------:R-:W-:Y:S01]  /*8750*/  MOV R198, R202 ;  /* 0x000000ca00c67202 */ /* 0x000fe20000000f00 */
[----:B------:R-:W-:Y:S01]  /*8760*/  IMAD.MOV.U32 R202, RZ, RZ, R189 ;  /* 0x000000ffffca7224 */ /* 0x000fe200078e00bd */
[----:B------:R-:W-:Y:S01]  /*8770*/  MOV R189, R188 ;  /* 0x000000bc00bd7202 */ /* 0x000fe20000000f00 */
[----:B------:R-:W-:Y:S01]  /*8780*/  FADD.FTZ R7, R137, R6 ;  /* 0x0000000689077221 */ /* 0x000fe20000010000 */
[----:B------:R-:W-:Y:S01]  /*8790*/  FADD.FTZ R0, R85, R0 ;  /* 0x0000000055007221 */ /* 0x000fe20000010000 */
[----:B------:R-:W-:Y:S01]  /*87a0*/  MOV R188, R197 ;  /* 0x000000c500bc7202 */ /* 0x000fe20000000f00 */
[----:B------:R-:W-:Y:S01]  /*87b0*/  IMAD.MOV.U32 R197, RZ, RZ, R134 ;  /* 0x000000ffffc57224 */ /* 0x000fe200078e0086 */
[----:B------:R-:W-:Y:S01]  /*87c0*/  MOV R85, R86 ;  /* 0x0000005600557202 */ /* 0x000fe20000000f00 */
[----:B------:R-:W-:-:S02]  /*87d0*/  IMAD.MOV.U32 R87, RZ, RZ, R204 ;  /* 0x000000ffff577224 */ /* 0x000fc400078e00cc */
        /* <DEDUP_REMOVED lines=8> */
[----:B------:R-:W-:Y:S02]  /*8860*/  IMAD.MOV.U32 R86, RZ, RZ, R87 ;  /* 0x000000ffff567224 */ /* 0x000fe400078e0057 */
        /* <DEDUP_REMOVED lines=26> */
[----:B------:R-:W-:Y:S02]  /*8a10*/  IMAD.MOV.U32 R232, RZ, RZ, R233 ;  /* 0x000000ffffe87224 */ /* 0x000fe400078e00e9 */
[----:B------:R-:W-:Y:S01]  /*8a20*/  FADD.FTZ R5, R99, R5 ;  /* 0x0000000563057221 */ /* 0x000fe20000010000 */
[----:B------:R-:W-:Y:S01]  /*8a30*/  MOV R233, R223 ;  /* 0x000000df00e97202 */ /* 0x000fe20000000f00 */
[----:B------:R-:W-:Y:S01]  /*8a40*/  FADD.FTZ R7, R101, R7 ;  /* 0x0000000765077221 */ /* 0x000fe20000010000 */
[----:B------:R-:W-:Y:S01]  /*8a50*/  MOV R223, R227 ;  /* 0x000000e300df7202 */ /* 0x000fe20000000f00 */
[----:B------:R-:W-:Y:S01]  /*8a60*/  FADD.FTZ R6, R102, R6 ;  /* 0x0000000666067221 */ /* 0x000fe20000010000 */
        /* <DEDUP_REMOVED lines=29> */
[----:B------:R-:W-:Y:S01]  /*8c40*/  IMAD.MOV.U32 R204, RZ, RZ, R200 ;  /* 0x000000ffffcc7224 */ /* 0x000fe200078e00c8 */
[----:B------:R-:W-:Y:S01]  /*8c50*/  MOV R206, R190 ;  /* 0x000000be00ce7202 */ /* 0x000fe20000000f00 */
        /* <DEDUP_REMOVED lines=81> */
[----:B------:R-:W-:-:S07]  /*9170*/  F2FP.BF16.F32.PACK_AB R191, R39, R38 ;  /* 0x0000002627bf723e */ /* 0x000fce00000010ff */
        /* <DEDUP_REMOVED lines=8> */
[----:B------:R-:W-:-:S08]  /*9200*/  NOP ;  /* 0x0000000000007918 */ /* 0x000fd00000000000 */
[----:B-1----:R-:W-:-:S15]  /*9210*/  @!P2 BRA `(.L_x_190) ;  /* 0x0000005c0088a947 */ /* 0x002fde0003800000 */
[----:B------:R-:W1:Y:S01]  /*9220*/  LDC.64 R6, c[0x0][0x250] ;  /* 0x00009400ff067b82 */ /* 0x000e620000000a00 */
[----:B------:R-:W-:Y:S01]  /*9230*/  ULDC UR4, c[0x0][0x2d0] ;  /* 0x0000b40000047ab9 */ /* 0x000fe20000000800 */
[----:B-----5:R-:W-:Y:S01]  /*9240*/  LEA R226, R4, R224, 0x1 ;  /* 0x000000e004e27211 */ /* 0x020fe200078e08ff */
[----:B------:R-:W-:Y:S01]  /*9250*/  IMAD R227, R3, 0x2, R224 ;  /* 0x0000000203e37824 */ /* 0x000fe200078e02e0 */
[----:B------:R-:W-:Y:S01]  /*9260*/  ISETP.GE.AND P0, PT, R60, UR4, PT ;  /* 0x000000043c007c0c */ /* 0x000fe2000bf06270 */
[----:B------:R-:W-:Y:S01]  /*9270*/  IMAD.MOV.U32 R133, RZ, RZ, R134 ;  /* 0x000000ffff857224 */ /* 0x000fe200078e0086 */
[----:B------:R-:W-:Y:S01]  /*9280*/  IADD3 R223, R217, R2, RZ ;  /* 0x00000002d9df7210 */ /* 0x000fe20007ffe0ff */
[----:B------:R-:W-:Y:S01]  /*9290*/  USHF.L.U64.HI UR9, UR8, 0x4, UR9 ;  /* 0x0000000408097899 */ /* 0x000fe20008010209 */
[----:B------:R-:W-:Y:S01]  /*92a0*/  MOV R139, R135 ;  /* 0x00000087008b7202 */ /* 0x000fe20000000f00 */
[----:B------:R-:W-:Y:S01]  /*92b0*/  USHF.L.U32 UR8, UR8, 0x4, URZ ;  /* 0x0000000408087899 */ /* 0x000fe2000800063f */
[----:B------:R-:W-:Y:S01]  /*92c0*/  MOV R138, R136 ;  /* 0x00000088008a7202 */ /* 0x000fe20000000f00 */
[----:B------:R-:W-:Y:S01]  /*92d0*/  ULEA.HI.SX32 UR19, UR19, 0xfffffffe, 0x19 ;  /* 0xfffffffe13137891 */ /* 0x000fe2000f8fca3f */
[----:B------:R-:W-:Y:S01]  /*92e0*/  MOV R132, R137 ;  /* 0x0000008900847202 */ /* 0x000fe20000000f00 */
[----:B------:R-:W-:-:S04]  /*92f0*/  ULDC UR4, c[0x0][0x2ec] ;  /* 0x0000bb0000047ab9 */ /* 0x000fc80000000800 */
[----:B------:R-:W2:Y:S01]  /*9300*/  @!P0 LDC.64 R8, c[0x0][0x220] ;  /* 0x00008800ff088b82 */ /* 0x000ea20000000a00 */
[----:B-1----:R1:W-:Y:S01]  /*9310*/  STL.64 [R1], R6 ;  /* 0x0000000601007387 */ /* 0x0023e20000100a00 */
[----:B------:R-:W-:-:S06]  /*9320*/  MOV R0, R7 ;  /* 0x0000000700007202 */ /* 0x000fcc0000000f00 */
[----:B------:R-:W3:Y:S01]  /*9330*/  @!P0 LDC.64 R10, c[0x0][0x220] ;  /* 0x00008800ff0a8b82 */ /* 0x000ee20000000a00 */
[C---:B------:R-:W-:Y:S02]  /*9340*/  @!P0 IMAD R4, R0.reuse, 0x30, RZ ;  /* 0x0000003000048824 */ /* 0x040fe400078e02ff */
[C---:B------:R-:W-:Y:S02]  /*9350*/  @!P0 IMAD R3, R0.reuse, 0x50, RZ ;  /* 0x0000005000038824 */ /* 0x040fe400078e02ff */
[C---:B------:R-:W-:Y:S02]  /*9360*/  @!P0 IMAD R2, R0.reuse, 0x60, RZ ;  /* 0x0000006000028824 */ /* 0x040fe400078e02ff */
[----:B------:R-:W-:Y:S01]  /*9370*/  @!P0 IMAD R0, R0, 0x70, RZ ;  /* 0x0000007000008824 */ /* 0x000fe200078e02ff */
[----:B--2---:R2:W-:Y:S01]  /*9380*/  @!P0 STL.64 [R1+0x78], R8 ;  /* 0x0000780801008387 */ /* 0x0045e20000100a00 */
[----:B-1----:R-:W1:Y:S08]  /*9390*/  @!P0 LDC.64 R6, c[0x0][0x220] ;  /* 0x00008800ff068b82 */ /* 0x002e700000000a00 */
[----:B--2---:R-:W2:Y:S01]  /*93a0*/  @!P0 LDC.64 R8, c[0x0][0x220] ;  /* 0x00008800ff088b82 */ /* 0x004ea20000000a00 */
[----:B-1----:R1:W-:Y:S04]  /*93b0*/  @!P0 STL.64 [R1+0x70], R6 ;  /* 0x0000700601008387 */ /* 0x0023e80000100a00 */
[----:B---3--:R3:W-:Y:S04]  /*93c0*/  @!P0 STL.64 [R1+0x68], R10 ;  /* 0x0000680a01008387 */ /* 0x0087e80000100a00 */
[----:B--2---:R2:W-:Y:S01]  /*93d0*/  @!P0 STL.64 [R1+0x60], R8 ;  /* 0x0000600801008387 */ /* 0x0045e20000100a00 */
[----:B-1----:R-:W1:Y:S08]  /*93e0*/  @!P0 LDC.64 R6, c[0x0][0x220] ;  /* 0x00008800ff068b82 */ /* 0x002e700000000a00 */
[----:B---3--:R-:W3:Y:S08]  /*93f0*/  @!P0 LDC.64 R10, c[0x0][0x220] ;  /* 0x00008800ff0a8b82 */ /* 0x008ef00000000a00 */
[----:B--2---:R-:W2:Y:S01]  /*9400*/  @!P0 LDC.64 R8, c[0x0][0x220] ;  /* 0x00008800ff088b82 */ /* 0x004ea20000000a00 */
[----:B-1----:R1:W-:Y:S04]  /*9410*/  @!P0 STL.64 [R1+0x58], R6 ;  /* 0x0000580601008387 */ /* 0x0023e80000100a00 */
[----:B---3--:R3:W-:Y:S04]  /*9420*/  @!P0 STL.64 [R1+0x50], R10 ;  /* 0x0000500a01008387 */ /* 0x0087e80000100a00 */
[----:B--2---:R3:W-:Y:S01]  /*9430*/  @!P0 STL.64 [R1+0x48], R8 ;  /* 0x0000480801008387 */ /* 0x0047e20000100a00 */
[----:B-1----:R-:W1:Y:S03]  /*9440*/  @!P0 LDC.64 R6, c[0x0][0x220] ;  /* 0x00008800ff068b82 */ /* 0x002e660000000a00 */
[----:B-1----:R3:W-:Y:S04]  /*9450*/  @!P0 STL.64 [R1+0x40], R6 ;  /* 0x0000400601008387 */ /* 0x0027e80000100a00 */
[----:B------:R3:W-:Y:S04]  /*9460*/  @!P0 STL [R1+0x34], R4 ;  /* 0x0000340401008387 */ /* 0x0007e80000100800 */
[----:B------:R3:W-:Y:S04]  /*9470*/  @!P0 STL [R1+0x30], R3 ;  /* 0x0000300301008387 */ /* 0x0007e80000100800 */
[----:B------:R3:W-:Y:S04]  /*9480*/  @!P0 STL [R1+0x2c], R2 ;  /* 0x00002c0201008387 */ /* 0x0007e80000100800 */
[----:B------:R3:W-:Y:S01]  /*9490*/  @!P0 STL [R1+0x28], R0 ;  /* 0x0000280001008387 */ /* 0x0007e20000100800 */
[----:B------:R-:W-:Y:S05]  /*94a0*/  BRA `(.L_x_191) ;  /* 0x0000000800987947 */ /* 0x000fea0003800000 */
.L_x_193:
[----:B------:R-:W-:Y:S01]  /*94b0*/  IMAD.U32 R0, RZ, RZ, UR19 ;  /* 0x00000013ff007e24 */ /* 0x000fe2000f8e00ff */
[----:B------:R-:W1:Y:S01]  /*94c0*/  @!P0 LDC.64 R134, c[0x0][0x248] ;  /* 0x00009200ff868b82 */ /* 0x000e620000000a00 */
[----:B------:R-:W2:Y:S02]  /*94d0*/  LDL.64 R232, [R1+0x10] ;  /* 0x0000100001e87983 */ /* 0x000ea40000100a00 */
[----:B------:R-:W-:Y:S04]  /*94e0*/  @!P0 VIADD R0, R0, 0xffffffff ;  /* 0xffffffff00008836 */ /* 0x000fe80000000000 */
[----:B------:R-:W3:Y:S01]  /*94f0*/  LDL.64 R230, [R1+0x8] ;  /* 0x0000080001e67983 */ /* 0x000ee20000100a00 */
[----:B------:R-:W-:Y:S01]  /*9500*/  @!P0 SHF.R.S32.HI R2, RZ, 0x1f, R0 ;  /* 0x0000001fff028819 */ /* 0x000fe20000011400 */
[----:B------:R-:W4:Y:S04]  /*9510*/  @!P0 LDC.64 R206, c[0x0][0x218] ;  /* 0x00008600ffce8b82 */ /* 0x000f280000000a00 */
[----:B------:R1:W-:Y:S04]  /*9520*/  @P0 STS.128 [R228+0x4000], RZ ;  /* 0x004000ffe4000388 */ /* 0x0003e80000000c00 */
[----:B------:R-:W5:Y:S01]  /*9530*/  @!P0 LDC.64 R208, c[0x0][0x218] ;  /* 0x00008600ffd08b82 */ /* 0x000f620000000a00 */
[-C--:B-1----:R-:W-:Y:S02]  /*9540*/  @!P0 IMAD R136, R2, R134.reuse, RZ ;  /* 0x0000008602888224 */ /* 0x082fe400078e02ff */
[C---:B------:R-:W-:Y:S04]  /*9550*/  @!P0 IMAD.WIDE.U32 R2, R0.reuse, R134, RZ ;  /* 0x0000008600028225 */ /* 0x040fe800078e00ff */
[----:B------:R-:W-:Y:S01]  /*9560*/  @!P0 IMAD R136, R0, R135, R136 ;  /* 0x0000008700888224 */ /* 0x000fe200078e0288 */
[----:B------:R-:W-:Y:S01]  /*9570*/  MOV R0, UR19 ;  /* 0x0000001300007c02 */ /* 0x000fe20008000f00 */
[----:B------:R-:W-:Y:S02]  /*9580*/  @!P0 IMAD R135, R135, 0x30, RZ ;  /* 0x0000003087878824 */ /* 0x000fe400078e02ff */
[----:B------:R-:W-:Y:S02]  /*9590*/  @!P0 IMAD.IADD R136, R3, 0x1, R136 ;  /* 0x0000000103888824 */ /* 0x000fe400078e0288 */
[----:B------:R-:W-:Y:S01]  /*95a0*/  @!P0 VIADD R0, R0, 0xffffffff ;  /* 0xffffffff00008836 */ /* 0x000fe20000000000 */
[C---:B--2---:R-:W-:Y:S04]  /*95b0*/  @!P0 LEA R204, P2, R2.reuse, R232, 0x7 ;  /* 0x000000e802cc8211 */ /* 0x044fe800078438ff */
[----:B---3--:R-:W-:Y:S02]  /*95c0*/  @!P0 LEA.HI.X R205, R2, R231, R136, 0x7, P2 ;  /* 0x000000e702cd8211 */ /* 0x008fe400010f3c88 */
[----:B------:R-:W1:Y:S01]  /*95d0*/  @!P0 LDC.64 R136, c[0x0][0x248] ;  /* 0x00009200ff888b82 */ /* 0x000e620000000a00 */
[----:B------:R-:W-:Y:S01]  /*95e0*/  @!P0 IMAD.WIDE.U32 R2, R134, 0x30, R204 ;  /* 0x0000003086028825 */ /* 0x000fe200078e00cc */
[----:B------:R-:W-:Y:S03]  /*95f0*/  @!P0 SHF.R.S32.HI R134, RZ, 0x1f, R0 ;  /* 0x0000001fff868819 */ /* 0x000fe60000011400 */
[----:B------:R-:W-:Y:S01]  /*9600*/  @!P0 IMAD.IADD R3, R135, 0x1, R3 ;  /* 0x0000000187038824 */ /* 0x000fe200078e0203 */
[C---:B----4-:R-:W-:Y:S02]  /*9610*/  @!P0 LEA R206, P2, R2.reuse, R206, 0x1 ;  /* 0x000000ce02ce8211 */ /* 0x050fe400078408ff */
[----:B------:R-:W2:Y:S02]  /*9620*/  @!P0 LDC.64 R204, c[0x0][0x218] ;  /* 0x00008600ffcc8b82 */ /* 0x000ea40000000a00 */
[----:B------:R-:W-:Y:S01]  /*9630*/  @!P0 LEA.HI.X R207, R2, R207, R3, 0x1, P2 ;  /* 0x000000cf02cf8211 */ /* 0x000fe200010f0c03 */
[-C--:B-1----:R-:W-:Y:S02]  /*9640*/  @!P0 IMAD R134, R134, R136.reuse, RZ ;  /* 0x0000008886868224 */ /* 0x082fe400078e02ff */
[C---:B------:R-:W-:Y:S04]  /*9650*/  @!P0 IMAD.WIDE.U32 R2, R0.reuse, R136, RZ ;  /* 0x0000008800028225 */ /* 0x040fe800078e00ff */
[----:B------:R-:W-:Y:S01]  /*9660*/  @!P0 IMAD R0, R0, R137, R134 ;  /* 0x0000008900008224 */ /* 0x000fe200078e0286 */
[C---:B------:R-:W-:Y:S03]  /*9670*/  @!P0 LEA R134, P2, R2.reuse, R232, 0x7 ;  /* 0x000000e802868211 */ /* 0x040fe600078438ff */
[----:B------:R-:W-:Y:S05]  /*9680*/  @!P0 IMAD.IADD R0, R3, 0x1, R0 ;  /* 0x0000000103008824 */ /* 0x000fea00078e0200 */
[----:B------:R-:W-:Y:S01]  /*9690*/  @!P0 LEA.HI.X R135, R2, R231, R0, 0x7, P2 ;  /* 0x000000e702878211 */ /* 0x000fe200010f3c00 */
[----:B------:R-:W-:Y:S02]  /*96a0*/  @!P0 IMAD R0, R137, 0x50, RZ ;  /* 0x0000005089008824 */ /* 0x000fe400078e02ff */
[----:B------:R-:W-:Y:S03]  /*96b0*/  @!P0 IMAD.WIDE.U32 R2, R136, 0x50, R134 ;  /* 0x0000005088028825 */ /* 0x000fe600078e0086 */
[----:B------:R-:W1:Y:S02]  /*96c0*/  @!P0 LDC.64 R134, c[0x0][0x248] ;  /* 0x00009200ff868b82 */ /* 0x000e640000000a00 */
[----:B------:R-:W-:Y:S02]  /*96d0*/  @!P0 IADD3 R0, R0, R3, RZ ;  /* 0x0000000300008210 */ /* 0x000fe40007ffe0ff */
[C---:B-----5:R-:W-:Y:S04]  /*96e0*/  @!P0 LEA R208, P2, R2.reuse, R208, 0x1 ;  /* 0x000000d002d08211 */ /* 0x060fe800078408ff */
[----:B------:R-:W-:Y:S01]  /*96f0*/  @!P0 LEA.HI.X R209, R2, R209, R0, 0x1, P2 ;  /* 0x000000d102d18211 */ /* 0x000fe200010f0c00 */
[----:B------:R-:W-:Y:S04]  /*9700*/  IMAD.U32 R2, RZ, RZ, UR19 ;  /* 0x00000013ff027e24 */ /* 0x000fe8000f8e00ff */
[----:B------:R-:W-:Y:S05]  /*9710*/  @!P0 VIADD R2, R2, 0xffffffff ;  /* 0xffffffff02028836 */ /* 0x000fea0000000000 */
[----:B------:R-:W-:Y:S05]  /*9720*/  @!P0 SHF.R.S32.HI R0, RZ, 0x1f, R2 ;  /* 0x0000001fff008819 */ /* 0x000fea0000011402 */
[-C--:B-1----:R-:W-:Y:S04]  /*9730*/  @!P0 IMAD R0, R0, R134.reuse, RZ ;  /* 0x0000008600008224 */ /* 0x082fe800078e02ff */
[C---:B------:R-:W-:Y:S02]  /*9740*/  @!P0 IMAD R0, R2.reuse, R135, R0 ;  /* 0x0000008702008224 */ /* 0x040fe400078e0200 */
[----:B------:R-:W-:Y:S04]  /*9750*/  @!P0 IMAD.WIDE.U32 R2, R2, R134, RZ ;  /* 0x0000008602028225 */ /* 0x000fe800078e00ff */
[----:B------:R-:W-:Y:S01]  /*9760*/  @!P0 IMAD.IADD R0, R3, 0x1, R0 ;  /* 0x0000000103008824 */ /* 0x000fe200078e0200 */
[C---:B------:R-:W-:Y:S01]  /*9770*/  @!P0 LEA R136, P2, R2.reuse, R232, 0x7 ;  /* 0x000000e802888211 */ /* 0x040fe200078438ff */
[----:B------:R-:W-:Y:S03]  /*9780*/  @!P0 IMAD R135, R135, 0x60, RZ ;  /* 0x0000006087878824 */ /* 0x000fe600078e02ff */
[----:B------:R-:W-:Y:S03]  /*9790*/  @!P0 LEA.HI.X R137, R2, R231, R0, 0x7, P2 ;  /* 0x000000e702898211 */ /* 0x000fe600010f3c00 */
[----:B------:R-:W-:Y:S05]  /*97a0*/  @!P0 IMAD.WIDE.U32 R2, R134, 0x60, R136 ;  /* 0x0000006086028825 */ /* 0x000fea00078e0088 */
[----:B------:R-:W-:Y:S02]  /*97b0*/  @!P0 IADD3 R135, R135, R3, RZ ;  /* 0x0000000387878210 */ /* 0x000fe40007ffe0ff */
[C---:B--2---:R-:W-:Y:S04]  /*97c0*/  @!P0 LEA R204, P2, R2.reuse, R204, 0x1 ;  /* 0x000000cc02cc8211 */ /* 0x044fe800078408ff */
[----:B------:R-:W-:Y:S01]  /*97d0*/  @!P0 LEA.HI.X R205, R2, R205, R135, 0x1, P2 ;  /* 0x000000cd02cd8211 */ /* 0x000fe200010f0c87 */
[----:B------:R-:W-:Y:S01]  /*97e0*/  IMAD.U32 R2, RZ, RZ, UR19 ;  /* 0x00000013ff027e24 */ /* 0x000fe2000f8e00ff */
[----:B------:R-:W1:Y:S03]  /*97f0*/  @!P0 LDC.64 R134, c[0x0][0x248] ;  /* 0x00009200ff868b82 */ /* 0x000e660000000a00 */
[----:B------:R-:W-:Y:S05]  /*9800*/  @!P0 VIADD R2, R2, 0xffffffff ;  /* 0xffffffff02028836 */ /* 0x000fea0000000000 */
[----:B------:R-:W-:Y:S05]  /*9810*/  @!P0 SHF.R.S32.HI R0, RZ, 0x1f, R2 ;  /* 0x0000001fff008819 */ /* 0x000fea0000011402 */
[-C--:B-1----:R-:W-:Y:S04]  /*9820*/  @!P0 IMAD R0, R0, R134.reuse, RZ ;  /* 0x0000008600008224 */ /* 0x082fe800078e02ff */
[C---:B------:R-:W-:Y:S02]  /*9830*/  @!P0 IMAD R135, R2.reuse, R135, R0 ;  /* 0x0000008702878224 */ /* 0x040fe400078e0200 */
[----:B------:R-:W-:Y:S05]  /*9840*/  @!P0 IMAD.WIDE.U32 R2, R2, R134, RZ ;  /* 0x0000008602028225 */ /* 0x000fea00078e00ff */
[----:B------:R-:W-:Y:S02]  /*9850*/  @!P0 IADD3 R3, R3, R135, RZ ;  /* 0x0000008703038210 */ /* 0x000fe40007ffe0ff */
[----:B------:R-:W1:Y:S01]  /*9860*/  @!P0 LDC.64 R134, c[0x0][0x248] ;  /* 0x00009200ff868b82 */ /* 0x000e620000000a00 */
[C---:B------:R-:W-:Y:S04]  /*9870*/  @!P0 LEA R0, P2, R2.reuse, R232, 0x7 ;  /* 0x000000e802008211 */ /* 0x040fe800078438ff */
[----:B------:R-:W-:Y:S01]  /*9880*/  @!P0 LEA.HI.X R137, R2, R231, R3, 0x7, P2 ;  /* 0x000000e702898211 */ /* 0x000fe200010f3c03 */
[----:B------:R-:W-:Y:S04]  /*9890*/  IMAD.U32 R2, RZ, RZ, UR19 ;  /* 0x00000013ff027e24 */ /* 0x000fe8000f8e00ff */
[----:B------:R-:W-:Y:S05]  /*98a0*/  @!P0 VIADD R2, R2, 0xffffffff ;  /* 0xffffffff02028836 */ /* 0x000fea0000000000 */
[----:B------:R-:W-:Y:S05]  /*98b0*/  @!P0 SHF.R.S32.HI R3, RZ, 0x1f, R2 ;  /* 0x0000001fff038819 */ /* 0x000fea0000011402 */
[-C--:B-1----:R-:W-:Y:S04]  /*98c0*/  @!P0 IMAD R3, R3, R134.reuse, RZ ;  /* 0x0000008603038224 */ /* 0x082fe800078e02ff */
[C---:B------:R-:W-:Y:S02]  /*98d0*/  @!P0 IMAD R135, R2.reuse, R135, R3 ;  /* 0x0000008702878224 */ /* 0x040fe400078e0203 */
[----:B------:R-:W-:Y:S03]  /*98e0*/  @!P0 IMAD.WIDE.U32 R2, R2, R134, RZ ;  /* 0x0000008602028225 */ /* 0x000fe600078e00ff */
[C---:B------:R-:W-:Y:S02]  /*98f0*/  @!P0 LEA R136, P2, R2.reuse, R232, 0x7 ;  /* 0x000000e802888211 */ /* 0x040fe400078438ff */
[----:B------:R-:W-:Y:S04]  /*9900*/  @!P0 IADD3 R3, R3, R135, RZ ;  /* 0x0000008703038210 */ /* 0x000fe80007ffe0ff */
[----:B------:R-:W-:Y:S02]  /*9910*/  @!P0 LEA.HI.X R134, R2, R231, R3, 0x7, P2 ;  /* 0x000000e702868211 */ /* 0x000fe400010f3c03 */
[----:B------:R-:W1:Y:S02]  /*9920*/  @!P0 LDC.64 R2, c[0x0][0x218] ;  /* 0x00008600ff028b82 */ /* 0x000e640000000a00 */
[C---:B-1----:R-:W-:Y:S04]  /*9930*/  @!P0 LEA R2, P2, R0.reuse, R2, 0x1 ;  /* 0x0000000200028211 */ /* 0x042fe800078408ff */
[----:B------:R-:W-:Y:S02]  /*9940*/  @!P0 LEA.HI.X R3, R0, R3, R137, 0x1, P2 ;  /* 0x0000000300038211 */ /* 0x000fe400010f0c89 */
[----:B------:R-:W-:Y:S03]  /*9950*/  @!P0 IADD3 R0, P3, R136, UR13, RZ ;  /* 0x0000000d88008c10 */ /* 0x000fe6000ff7e0ff */
[----:B------:R-:W-:Y:S01]  /*9960*/  @!PT LDS RZ, [RZ] ;  /* 0x00000000fffff984 */ /* 0x000fe20000000800 */
[----:B------:R-:W-:Y:S01]  /*9970*/  @!PT LDS RZ, [RZ] ;  /* 0x00000000fffff984 */ /* 0x000fe20000000800 */
[----:B------:R-:W-:Y:S01]  /*9980*/  @!PT LDS RZ, [RZ] ;  /* 0x00000000fffff984 */ /* 0x000fe20000000800 */
[----:B------:R1:W-:Y:S01]  /*9990*/  @!P0 LDGSTS.E.BYPASS.LTC128B.128 [R228+0x4000], desc[UR22][R2.64] ;  /* 0x0400000002e48fae */ /* 0x0003e2000b901d56 */
[----:B------:R-:W-:Y:S05]  /*99a0*/  @!P0 IADD3.X R134, R134, UR12, RZ, P3, !PT ;  /* 0x0000000c86868c10 */ /* 0x000fea0009ffe4ff */
[----:B------:R2:W-:Y:S01]  /*99b0*/  @P0 STS.128 [R228+0x4800], RZ ;  /* 0x004800ffe4000388 */ /* 0x0005e20000000c00 */
[----:B-1----:R-:W1:Y:S02]  /*99c0*/  @!P0 LDC.64 R2, c[0x0][0x218] ;  /* 0x00008600ff028b82 */ /* 0x002e640000000a00 */
[C---:B-1----:R-:W-:Y:S04]  /*99d0*/  @!P0 LEA R2, P2, R0.reuse, R2, 0x1 ;  /* 0x0000000200028211 */ /* 0x042fe800078408ff */
[----:B------:R-:W-:Y:S02]  /*99e0*/  @!P0 LEA.HI.X R3, R0, R3, R134, 0x1, P2 ;  /* 0x0000000300038211 */ /* 0x000fe400010f0c86 */
[----:B------:R-:W1:Y:S03]  /*99f0*/  @!P0 LDC.64 R134, c[0x0][0x248] ;  /* 0x00009200ff868b82 */ /* 0x000e660000000a00 */
[----:B------:R-:W-:Y:S01]  /*9a00*/  @!PT LDS RZ, [RZ] ;  /* 0x00000000fffff984 */ /* 0x000fe20000000800 */
[----:B------:R-:W-:Y:S01]  /*9a10*/  @!PT LDS RZ, [RZ] ;  /* 0x00000000fffff984 */ /* 0x000fe20000000800 */
[----:B------:R-:W-:Y:S01]  /*9a20*/  @!PT LDS RZ, [RZ] ;  /* 0x00000000fffff984 */ /* 0x000fe20000000800 */
[----:B------:R3:W-:Y:S06]  /*9a30*/  @!P0 LDGSTS.E.BYPASS.LTC128B.128 [R228+0x4800], desc[UR22][R2.64] ;  /* 0x0480000002e48fae */ /* 0x0007ec000b901d56 */
[----:B------:R2:W-:Y:S01]  /*9a40*/  @P0 STS.128 [R228+0x5000], RZ ;  /* 0x005000ffe4000388 */ /* 0x0005e20000000c00 */
[----:B---3--:R-:W-:Y:S04]  /*9a50*/  IMAD.U32 R2, RZ, RZ, UR19 ;  /* 0x00000013ff027e24 */ /* 0x008fe8000f8e00ff */
[----:B------:R-:W-:Y:S05]  /*9a60*/  @!P0 VIADD R2, R2, 0xffffffff ;  /* 0xffffffff02028836 */ /* 0x000fea0000000000 */
[----:B------:R-:W-:Y:S05]  /*9a70*/  @!P0 SHF.R.S32.HI R0, RZ, 0x1f, R2 ;  /* 0x0000001fff008819 */ /* 0x000fea0000011402 */
[-C--:B-1----:R-:W-:Y:S04]  /*9a80*/  @!P0 IMAD R0, R0, R134.reuse, RZ ;  /* 0x0000008600008224 */ /* 0x082fe800078e02ff */
[C---:B------:R-:W-:Y:S02]  /*9a90*/  @!P0 IMAD R0, R2.reuse, R135, R0 ;  /* 0x0000008702008224 */ /* 0x040fe400078e0200 */
[----:B------:R-:W-:Y:S05]  /*9aa0*/  @!P0 IMAD.WIDE.U32 R2, R2, R134, RZ ;  /* 0x0000008602028225 */ /* 0x000fea00078e00ff */
[----:B------:R-:W-:Y:S02]  /*9ab0*/  @!P0 IADD3 R0, R3, R0, RZ ;  /* 0x0000000003008210 */ /* 0x000fe40007ffe0ff */
[C---:B------:R-:W-:Y:S04]  /*9ac0*/  @!P0 LEA R136, P2, R2.reuse, R232, 0x7 ;  /* 0x000000e802888211 */ /* 0x040fe800078438ff */
[----:B------:R-:W-:Y:S02]  /*9ad0*/  @!P0 LEA.HI.X R2, R2, R231, R0, 0x7, P2 ;  /* 0x000000e702028211 */ /* 0x000fe400010f3c00 */
[C---:B------:R-:W-:Y:S04]  /*9ae0*/  @!P0 LEA R0, P2, R134.reuse, R136, 0x5 ;  /* 0x0000008886008211 */ /* 0x040fe800078428ff */
[----:B------:R-:W-:Y:S02]  /*9af0*/  @!P0 LEA.HI.X R134, R134, R2, R135, 0x5, P2 ;  /* 0x0000000286868211 */ /* 0x000fe400010f2c87 */
[----:B------:R-:W1:Y:S02]  /*9b00*/  @!P0 LDC.64 R2, c[0x0][0x218] ;  /* 0x00008600ff028b82 */ /* 0x000e640000000a00 */
[C---:B-1----:R-:W-:Y:S04]  /*9b10*/  @!P0 LEA R2, P2, R0.reuse, R2, 0x1 ;  /* 0x0000000200028211 */ /* 0x042fe800078408ff */
[----:B------:R-:W-:Y:S02]  /*9b20*/  @!P0 LEA.HI.X R3, R0, R3, R134, 0x1, P2 ;  /* 0x0000000300038211 */ /* 0x000fe400010f0c86 */
[----:B------:R-:W1:Y:S03]  /*9b30*/  @!P0 LDC.64 R134, c[0x0][0x248] ;  /* 0x00009200ff868b82 */ /* 0x000e660000000a00 */
[----:B------:R-:W-:Y:S01]  /*9b40*/  @!PT LDS RZ, [RZ] ;  /* 0x00000000fffff984 */ /* 0x000fe20000000800 */
[----:B------:R-:W-:Y:S01]  /*9b50*/  @!PT LDS RZ, [RZ] ;  /* 0x00000000fffff984 */ /* 0x000fe20000000800 */
[----:B------:R-:W-:Y:S01]  /*9b60*/  @!PT LDS RZ, [RZ] ;  /* 0x00000000fffff984 */ /* 0x000fe20000000800 */
[----:B------:R3:W-:Y:S06]  /*9b70*/  @!P0 LDGSTS.E.BYPASS.LTC128B.128 [R228+0x5000], desc[UR22][R2.64] ;  /* 0x0500000002e48fae */ /* 0x0007ec000b901d56 */
[----:B------:R2:W-:Y:S06]  /*9b80*/  @P0 STS.128 [R228+0x5800], RZ ;  /* 0x005800ffe4000388 */ /* 0x0005ec0000000c00 */
[----:B------:R-:W-:Y:S01]  /*9b90*/  @!PT LDS RZ, [RZ] ;  /* 0x00000000fffff984 */ /* 0x000fe20000000800 */
[----:B------:R-:W-:Y:S01]  /*9ba0*/  @!PT LDS RZ, [RZ] ;  /* 0x00000000fffff984 */ /* 0x000fe20000000800 */
[----:B------:R-:W-:Y:S01]  /*9bb0*/  @!PT LDS RZ, [RZ] ;  /* 0x00000000fffff984 */ /* 0x000fe20000000800 */
[----:B------:R4:W-:Y:S06]  /*9bc0*/  @!P0 LDGSTS.E.BYPASS.LTC128B.128 [R228+0x5800], desc[UR22][R206.64] ;  /* 0x05800000cee48fae */ /* 0x0009ec000b901d56 */
[----:B------:R2:W-:Y:S01]  /*9bd0*/  @P0 STS.128 [R228+0x6000], RZ ;  /* 0x006000ffe4000388 */ /* 0x0005e20000000c00 */
[----:B---3--:R-:W-:Y:S04]  /*9be0*/  IMAD.U32 R2, RZ, RZ, UR19 ;  /* 0x00000013ff027e24 */ /* 0x008fe8000f8e00ff */
[----:B------:R-:W-:Y:S01]  /*9bf0*/  @!P0 VIADD R2, R2, 0xffffffff ;  /* 0xffffffff02028836 */ /* 0x000fe20000000000 */
[----:B----4-:R-:W3:Y:S04]  /*9c00*/  @!P0 LDC.64 R206, c[0x0][0x218] ;  /* 0x00008600ffce8b82 */ /* 0x010ee80000000a00 */
[----:B------:R-:W-:Y:S05]  /*9c10*/  @!P0 SHF.R.S32.HI R0, RZ, 0x1f, R2 ;  /* 0x0000001fff008819 */ /* 0x000fea0000011402 */
[-C--:B-1----:R-:W-:Y:S04]  /*9c20*/  @!P0 IMAD R0, R0, R134.reuse, RZ ;  /* 0x0000008600008224 */ /* 0x082fe800078e02ff */
[C---:B------:R-:W-:Y:S02]  /*9c30*/  @!P0 IMAD R0, R2.reuse, R135, R0 ;  /* 0x0000008702008224 */ /* 0x040fe400078e0200 */
[----:B------:R-:W-:Y:S03]  /*9c40*/  @!P0 IMAD.WIDE.U32 R2, R2, R134, RZ ;  /* 0x0000008602028225 */ /* 0x000fe600078e00ff */
[C---:B------:R-:W-:Y:S02]  /*9c50*/  @!P0 LEA R136, P2, R2.reuse, R232, 0x7 ;  /* 0x000000e802888211 */ /* 0x040fe400078438ff */
[----:B------:R-:W-:Y:S04]  /*9c60*/  @!P0 IADD3 R0, R3, R0, RZ ;  /* 0x0000000003008210 */ /* 0x000fe80007ffe0ff */
[----:B------:R-:W-:Y:S02]  /*9c70*/  @!P0 LEA.HI.X R2, R2, R231, R0, 0x7, P2 ;  /* 0x000000e702028211 */ /* 0x000fe400010f3c00 */
[C---:B------:R-:W-:Y:S02]  /*9c80*/  @!P0 LEA R0, P2, R134.reuse, R136, 0x6 ;  /* 0x0000008886008211 */ /* 0x040fe400078430ff */
[----:B------:R-:W1:Y:S02]  /*9c90*/  @!P0 LDC.64 R136, c[0x0][0x218] ;  /* 0x00008600ff888b82 */ /* 0x000e640000000a00 */
[----:B------:R-:W-:Y:S06]  /*9ca0*/  @!P0 LEA.HI.X R2, R134, R2, R135, 0x6, P2 ;  /* 0x0000000286028211 */ /* 0x000fec00010f3487 */
[----:B------:R-:W4:Y:S01]  /*9cb0*/  @!P0 LDC.64 R134, c[0x0][0x248] ;  /* 0x00009200ff868b82 */ /* 0x000f220000000a00 */
[C---:B-1----:R-:W-:Y:S04]  /*9cc0*/  @!P0 LEA R136, P2, R0.reuse, R136, 0x1 ;  /* 0x0000008800888211 */ /* 0x042fe800078408ff */
[----:B------:R-:W-:Y:S01]  /*9cd0*/  @!P0 LEA.HI.X R137, R0, R137, R2, 0x1, P2 ;  /* 0x0000008900898211 */ /* 0x000fe200010f0c02 */
[----:B------:R-:W-:Y:S04]  /*9ce0*/  IMAD.U32 R2, RZ, RZ, UR19 ;  /* 0x00000013ff027e24 */ /* 0x000fe8000f8e00ff */
[----:B------:R-:W-:Y:S01]  /*9cf0*/  @!PT LDS RZ, [RZ] ;  /* 0x00000000fffff984 */ /* 0x000fe20000000800 */
[----:B------:R-:W-:Y:S01]  /*9d00*/  @!PT LDS RZ, [RZ] ;  /* 0x00000000fffff984 */ /* 0x000fe20000000800 */
[----:B------:R-:W-:Y:S01]  /*9d10*/  @!PT LDS RZ, [RZ] ;  /* 0x00000000fffff984 */ /* 0x000fe20000000800 */
[----:B------:R1:W-:Y:S01]  /*9d20*/  @!P0 LDGSTS.E.BYPASS.LTC128B.128 [R228+0x6000], desc[UR22][R136.64] ;  /* 0x0600000088e48fae */ /* 0x0003e2000b901d56 */
[----:B------:R-:W-:Y:S05]  /*9d30*/  @!P0 VIADD R2, R2, 0xffffffff ;  /* 0xffffffff02028836 */ /* 0x000fea0000000000 */
[----:B------:R2:W-:Y:S01]  /*9d40*/  @P0 STS.128 [R228+0x6800], RZ ;  /* 0x006800ffe4000388 */ /* 0x0005e20000000c00 */
[----:B------:R-:W-:Y:S05]  /*9d50*/  @!P0 SHF.R.S32.HI R0, RZ, 0x1f, R2 ;  /* 0x0000001fff008819 */ /* 0x000fea0000011402 */
[----:B------:R-:W-:Y:S01]  /*9d60*/  @!PT LDS RZ, [RZ] ;  /* 0x00000000fffff984 */ /* 0x000fe20000000800 */
[----:B------:R-:W-:Y:S01]  /*9d70*/  @!PT LDS RZ, [RZ] ;  /* 0x00000000fffff984 */ /* 0x000fe20000000800 */
[----:B------:R-:W-:Y:S01]  /*9d80*/  @!PT LDS RZ, [RZ] ;  /* 0x00000000fffff984 */ /* 0x000fe20000000800 */
[----:B------:R2:W-:Y:S01]  /*9d90*/  @!P0 LDGSTS.E.BYPASS.LTC128B.128 [R228+0x6800], desc[UR22][R208.64] ;  /* 0x06800000d0e48fae */ /* 0x0005e2000b901d56 */
[-C--:B----4-:R-:W-:Y:S05]  /*9da0*/  @!P0 IMAD R0, R0, R134.reuse, RZ ;  /* 0x0000008600008224 */ /* 0x090fea00078e02ff */
[----:B------:R2:W-:Y:S01]  /*9db0*/  @P0 STS.128 [R228+0x7000], RZ ;  /* 0x007000ffe4000388 */ /* 0x0005e20000000c00 */
[C---:B------:R-:W-:Y:S05]  /*9dc0*/  @!P0 IMAD R0, R2.reuse, R135, R0 ;  /* 0x0000008702008224 */ /* 0x040fea00078e0200 */
[----:B------:R-:W-:Y:S01]  /*9dd0*/  @!PT LDS RZ, [RZ] ;  /* 0x00000000fffff984 */ /* 0x000fe20000000800 */
[----:B------:R-:W-:Y:S01]  /*9de0*/  @!PT LDS RZ, [RZ] ;  /* 0x00000000fffff984 */ /* 0x000fe20000000800 */
[----:B------:R-:W-:Y:S01]  /*9df0*/  @!PT LDS RZ, [RZ] ;  /* 0x00000000fffff984 */ /* 0x000fe20000000800 */
[----:B------:R2:W-:Y:S01]  /*9e00*/  @!P0 LDGSTS.E.BYPASS.LTC128B.128 [R228+0x7000], desc[UR22][R204.64] ;  /* 0x07000000cce48fae */ /* 0x0005e2000b901d56 */
[----:B------:R-:W-:Y:S05]  /*9e10*/  @!P0 IMAD.WIDE.U32 R2, R2, R134, RZ ;  /* 0x0000008602028225 */ /* 0x000fea00078e00ff */
[----:B------:R2:W-:Y:S01]  /*9e20*/  @P0 STS.128 [R228+0x7800], RZ ;  /* 0x007800ffe4000388 */ /* 0x0005e20000000c00 */
[----:B------:R-:W-:Y:S02]  /*9e30*/  @!P0 IADD3 R0, R3, R0, RZ ;  /* 0x0000000003008210 */ /* 0x000fe40007ffe0ff */
[C---:B-1----:R-:W-:Y:S04]  /*9e40*/  @!P0 LEA R136, P2, R2.reuse, R232, 0x7 ;  /* 0x000000e802888211 */ /* 0x042fe800078438ff */
[----:B------:R-:W-:Y:S01]  /*9e50*/  @!P0 LEA.HI.X R137, R2, R231, R0, 0x7, P2 ;  /* 0x000000e702898211 */ /* 0x000fe200010f3c00 */
[----:B------:R-:W-:Y:S02]  /*9e60*/  @!P0 IMAD R0, R135, 0x70, RZ ;  /* 0x0000007087008824 */ /* 0x000fe400078e02ff */
[----:B------:R-:W-:Y:S04]  /*9e70*/  @!P0 IMAD.WIDE.U32 R2, R134, 0x70, R136 ;  /* 0x0000007086028825 */ /* 0x000fe800078e0088 */
[----:B------:R-:W-:Y:S01]  /*9e80*/  @!P0 IMAD.IADD R0, R0, 0x1, R3 ;  /* 0x0000000100008824 */ /* 0x000fe200078e0203 */
[C---:B---3--:R-:W-:Y:S04]  /*9e90*/  @!P0 LEA R134, P2, R2.reuse, R206, 0x1 ;  /* 0x000000ce02868211 */ /* 0x048fe800078408ff */
[----:B------:R-:W-:Y:S05]  /*9ea0*/  @!P0 LEA.HI.X R135, R2, R207, R0, 0x1, P2 ;  /* 0x000000cf02878211 */ /* 0x000fea00010f0c00 */
[----:B------:R-:W-:Y:S01]  /*9eb0*/  @!PT LDS RZ, [RZ] ;  /* 0x00000000fffff984 */ /* 0x000fe20000000800 */
[----:B------:R-:W-:Y:S01]  /*9ec0*/  @!PT LDS RZ, [RZ] ;  /* 0x00000000fffff984 */ /* 0x000fe20000000800 */
[----:B------:R-:W-:Y:S01]  /*9ed0*/  @!PT LDS RZ, [RZ] ;  /* 0x00000000fffff984 */ /* 0x000fe20000000800 */
[----:B------:R2:W-:Y:S06]  /*9ee0*/  @!P0 LDGSTS.E.BYPASS.LTC128B.128 [R228+0x7800], desc[UR22][R134.64] ;  /* 0x0780000086e48fae */ /* 0x0005ec000b901d56 */
[----:B------:R-:W0:Y:S01]  /*9ef0*/  LDGDEPBAR ;  /* 0x00000000000079af */ /* 0x000e220000000000 */
[----:B------:R-:W-:Y:S05]  /*9f00*/  BRA `(.L_x_192) ;  /* 0x0000001000847947 */ /* 0x000fea0003800000 */
.L_x_191:
[----:B------:R-:W2:Y:S01]  /*9f10*/  LDL R30, [R1] ;  /* 0x00000000011e7983 */ /* 0x000ea20000100800 */
[----:B------:R-:W-:Y:S01]  /*9f20*/  USHF.R.S32.HI UR6, URZ, 0x1f, UR19 ;  /* 0x0000001f3f067899 */ /* 0x000fe20008011413 */
[----:B------:R-:W-:Y:S04]  /*9f30*/  DEPBAR.LE SB0, 0x0 ;  /* 0x000080000000791a */ /* 0x000fe80000000000 */
[----:B---3--:R-:W3:Y:S04]  /*9f40*/  LDL R9, [R1+0x4] ;  /* 0x0000040001097983 */ /* 0x008ee80000100800 */
[----:B-1----:R-:W4:Y:S04]  /*9f50*/  LDL.64 R2, [R1+0x80] ;  /* 0x0000800001027983 */ /* 0x002f280000100a00 */
[----:B-----5:R-:W5:Y:S04]  /*9f60*/  LDL R10, [R1+0x38] ;  /* 0x00003800010a7983 */ /* 0x020f680000100800 */
[----:B------:R-:W5:Y:S04]  /*9f70*/  LDL R8, [R1+0x68] ;  /* 0x0000680001087983 */ /* 0x000f680000100800 */
        /* <DEDUP_REMOVED lines=17> */
[----:B------:R-:W5:Y:S01]  /*a090*/  LDL R24, [R1+0x44] ;  /* 0x0000440001187983 */ /* 0x000f620000100800 */
[----:B------:R-:W-:Y:S06]  /*a0a0*/  BAR.SYNC.DEFER_BLOCKING 0x0 ;  /* 0x0000000000007b1d */ /* 0x000fec0000010000 */
[----:B------:R-:W-:Y:S01]  /*a0b0*/  @P0 STS.128 [R228+0x8000], RZ ;  /* 0x008000ffe4000388 */ /* 0x000fe20000000c00 */
[C---:B--2---:R-:W-:Y:S02]  /*a0c0*/  IMAD R0, R30.reuse, UR6, RZ ;  /* 0x000000061e007c24 */ /* 0x044fe4000f8e02ff */
[----:B------:R-:W-:Y:S04]  /*a0d0*/  IMAD.WIDE.U32 R4, R30, UR19, RZ ;  /* 0x000000131e047c25 */ /* 0x000fe8000f8e00ff */
[----:B---3--:R-:W-:Y:S04]  /*a0e0*/  IMAD R0, R9, UR19, R0 ;  /* 0x0000001309007c24 */ /* 0x008fe8000f8e0200 */
[----:B----4-:R-:W-:Y:S01]  /*a0f0*/  IMAD.IADD R3, R5, 0x1, R0 ;  /* 0x0000000105037824 */ /* 0x010fe200078e0200 */
[C---:B------:R-:W-:Y:S04]  /*a100*/  LEA R2, P1, R4.reuse, R2, 0x7 ;  /* 0x0000000204027211 */ /* 0x040fe800078238ff */
[----:B-----5:R-:W-:Y:S02]  /*a110*/  LEA.HI.X R3, R4, R10, R3, 0x7, P1 ;  /* 0x0000000a04037211 */ /* 0x020fe400008f3c03 */
[----:B------:R-:W2:Y:S01]  /*a120*/  LDL R10, [R1+0x48] ;  /* 0x00004800010a7983 */ /* 0x000ea20000100800 */
[CC--:B------:R-:W-:Y:S02]  /*a130*/  @!P0 LEA R5, P4, R30.reuse, R2.reuse, 0x5 ;  /* 0x000000021e058211 */ /* 0x0c0fe400078828ff */
[C---:B------:R-:W-:Y:S02]  /*a140*/  @!P0 LEA R6, P2, R30.reuse, R2, 0x6 ;  /* 0x000000021e068211 */ /* 0x040fe400078430ff */
[C---:B------:R-:W-:Y:S02]  /*a150*/  @!P0 LEA R20, P3, R5.reuse, R8, 0x1 ;  /* 0x0000000805148211 */ /* 0x040fe400078608ff */
[CCC-:B------:R-:W-:Y:S02]  /*a160*/  @!P0 LEA.HI.X R8, R30.reuse, R3.reuse, R9.reuse, 0x5, P4 ;  /* 0x000000031e088211 */ /* 0x1c0fe400020f2c09 */
[----:B------:R-:W-:Y:S02]  /*a170*/  @!P0 LEA.HI.X R9, R30, R3, R9, 0x6, P2 ;  /* 0x000000031e098211 */ /* 0x000fe400010f3409 */
[C---:B------:R-:W-:Y:S02]  /*a180*/  @!P0 LEA R4, P2, R2.reuse, R33, 0x1 ;  /* 0x0000002102048211 */ /* 0x040fe400078408ff */
[----:B------:R-:W-:Y:S01]  /*a190*/  @!P0 LEA.HI.X R21, R5, R31, R8, 0x1, P3 ;  /* 0x0000001f05158211 */ /* 0x000fe200018f0c08 */
[--C-:B------:R-:W-:Y:S01]  /*a1a0*/  @!P0 IMAD.MOV.U32 R8, RZ, RZ, R2.reuse ;  /* 0x000000ffff088224 */ /* 0x100fe200078e0002 */
[C---:B------:R-:W-:Y:S01]  /*a1b0*/  @!P0 LEA.HI.X R5, R2.reuse, R12, R3, 0x1, P2 ;  /* 0x0000000c02058211 */ /* 0x040fe200010f0c03 */
[--C-:B------:R-:W-:Y:S01]  /*a1c0*/  @!P0 IMAD.MOV.U32 R12, RZ, RZ, R2.reuse ;  /* 0x000000ffff0c8224 */ /* 0x100fe200078e0002 */
[----:B------:R-:W-:Y:S03]  /*a1d0*/  @!P0 IADD3 R0, P6, R2, UR8, RZ ;  /* 0x0000000802008c10 */ /* 0x000fe6000ffde0ff */
[----:B------:R-:W-:Y:S01]  /*a1e0*/  @!PT LDS RZ, [RZ] ;  /* 0x00000000fffff984 */ /* 0x000fe20000000800 */
[----:B------:R-:W-:Y:S01]  /*a1f0*/  @!PT LDS RZ, [RZ] ;  /* 0x00000000fffff984 */ /* 0x000fe20000000800 */
[----:B------:R-:W-:Y:S01]  /*a200*/  @!PT LDS RZ, [RZ] ;  /* 0x00000000fffff984 */ /* 0x000fe20000000800 */
[----:B------:R1:W-:Y:S01]  /*a210*/  @!P0 LDGSTS.E.BYPASS.LTC128B.128 [R228+0x8000], desc[UR22][R4.64] ;  /* 0x0800000004e48fae */ /* 0x0003e2000b901d56 */
[----:B------:R-:W-:Y:S02]  /*a220*/  @!P0 LEA R22, P5, R0, R18, 0x1 ;  /* 0x0000001200168211 */ /* 0x000fe400078a08ff */
[----:B------:R-:W-:Y:S01]  /*a230*/  @!P0 LEA R18, P1, R6, R7, 0x1 ;  /* 0x0000000706128211 */ /* 0x000fe200078208ff */
[----:B------:R-:W-:Y:S01]  /*a240*/  @P0 STS.128 [R228+0x8800], RZ ;  /* 0x008800ffe4000388 */ /* 0x000fe20000000c00 */
[----:B------:R-:W-:Y:S04]  /*a250*/  @!P0 IADD3.X R7, R3, UR9, RZ, P6, !PT ;  /* 0x0000000903078c10 */ /* 0x000fe8000b7fe4ff */
[----:B------:R-:W-:Y:S05]  /*a260*/  @!P0 LEA.HI.X R23, R0, R32, R7, 0x1, P5 ;  /* 0x0000002000178211 */ /* 0x000fea00028f0c07 */
[----:B------:R-:W-:Y:S01]  /*a270*/  @!PT LDS RZ, [RZ] ;  /* 0x00000000fffff984 */ /* 0x000fe20000000800 */
[----:B------:R-:W-:Y:S01]  /*a280*/  @!PT LDS RZ, [RZ] ;  /* 0x00000000fffff984 */ /* 0x000fe20000000800 */
[----:B------:R-:W-:Y:S01]  /*a290*/  @!PT LDS RZ, [RZ] ;  /* 0x00000000fffff984 */ /* 0x000fe20000000800 */
[----:B------:R-:W-:Y:S04]  /*a2a0*/  @!P0 LDGSTS.E.BYPASS.LTC128B.128 [R228+0x8800], desc[UR22][R22.64] ;  /* 0x0880000016e48fae */ /* 0x000fe8000b901d56 */
[----:B------:R-:W-:Y:S01]  /*a2b0*/  @P0 STS.128 [R228+0x9000], RZ ;  /* 0x009000ffe4000388 */ /* 0x000fe20000000c00 */
[----:B------:R-:W-:Y:S03]  /*a2c0*/  @!P0 LEA.HI.X R19, R6, R13, R9, 0x1, P1 ;  /* 0x0000000d06138211 */ /* 0x000fe600008f0c09 */
[----:B------:R-:W-:Y:S01]  /*a2d0*/  @!PT LDS RZ, [RZ] ;  /* 0x00000000fffff984 */ /* 0x000fe20000000800 */
[----:B------:R-:W-:Y:S01]  /*a2e0*/  @!PT LDS RZ, [RZ] ;  /* 0x00000000fffff984 */ /* 0x000fe20000000800 */
[----:B------:R-:W-:Y:S01]  /*a2f0*/  @!PT LDS RZ, [RZ] ;  /* 0x00000000fffff984 */ /* 0x000fe20000000800 */
[----:B------:R-:W-:Y:S01]  /*a300*/  @!P0 LDGSTS.E.BYPASS.LTC128B.128 [R228+0x9000], desc[UR22][R20.64] ;  /* 0x0900000014e48fae */ /* 0x000fe2000b901d56 */
[--C-:B------:R-:W-:Y:S02]  /*a310*/  @!P0 IMAD.MOV.U32 R13, RZ, RZ, R3.reuse ;  /* 0x000000ffff0d8224 */ /* 0x100fe400078e0003 */
[--C-:B------:R-:W-:Y:S01]  /*a320*/  @!P0 IMAD.MOV.U32 R9, RZ, RZ, R3.reuse ;  /* 0x000000ffff098224 */ /* 0x100fe200078e0003 */
[----:B------:R-:W-:Y:S01]  /*a330*/  @P0 STS.128 [R228+0x9800], RZ ;  /* 0x009800ffe4000388 */ /* 0x000fe20000000c00 */
[----:B-1----:R-:W-:Y:S04]  /*a340*/  @!P0 IMAD.WIDE.U32 R4, R30, 0x30, R2 ;  /* 0x000000301e048825 */ /* 0x002fe800078e0002 */
[----:B------:R-:W-:Y:S01]  /*a350*/  @!P0 IMAD.IADD R0, R17, 0x1, R5 ;  /* 0x0000000111008824 */ /* 0x000fe200078e0205 */
[----:B------:R-:W-:Y:S01]  /*a360*/  @!P0 LEA R16, P4, R4, R16, 0x1 ;  /* 0x0000001004108211 */ /* 0x000fe200078808ff */
[----:B------:R-:W-:Y:S03]  /*a370*/  @!P0 IMAD.WIDE.U32 R2, R30, 0x50, R2 ;  /* 0x000000501e028825 */ /* 0x000fe600078e0002 */
[----:B------:R-:W-:Y:S01]  /*a380*/  @!P0 LEA.HI.X R17, R4, R27, R0, 0x1, P4 ;  /* 0x0000001b04118211 */ /* 0x000fe200020f0c00 */
[----:B------:R-:W-:Y:S01]  /*a390*/  @!P0 IMAD.IADD R3, R15, 0x1, R3 ;  /* 0x000000010f038824 */ /* 0x000fe200078e0203 */
[----:B------:R-:W-:Y:S01]  /*a3a0*/  @!P0 LEA R14, P3, R2, R14, 0x1 ;  /* 0x0000000e020e8211 */ /* 0x000fe200078608ff */
[----:B------:R-:W-:Y:S02]  /*a3b0*/  @!P0 IMAD.WIDE.U32 R12, R30, 0x60, R12 ;  /* 0x000000601e0c8825 */ /* 0x000fe400078e000c */
[----:B------:R-:W-:Y:S01]  /*a3c0*/  @!PT LDS RZ, [RZ] ;  /* 0x00000000fffff984 */ /* 0x000fe20000000800 */
[----:B------:R-:W-:Y:S01]  /*a3d0*/  @!PT LDS RZ, [RZ] ;  /* 0x00000000fffff984 */ /* 0x000fe20000000800 */
[----:B------:R-:W-:Y:S01]  /*a3e0*/  @!PT LDS RZ, [RZ] ;  /* 0x00000000fffff984 */ /* 0x000fe20000000800 */
[----:B------:R-:W-:Y:S01]  /*a3f0*/  @!P0 LDGSTS.E.BYPASS.LTC128B.128 [R228+0x9800], desc[UR22][R16.64] ;  /* 0x0980000010e48fae */ /* 0x000fe2000b901d56 */
[----:B------:R-:W-:Y:S01]  /*a400*/  @!P0 LEA.HI.X R15, R2, R26, R3, 0x1, P3 ;  /* 0x0000001a020f8211 */ /* 0x000fe200018f0c03 */
[----:B------:R-:W-:Y:S02]  /*a410*/  @!P0 IMAD.IADD R5, R11, 0x1, R13 ;  /* 0x000000010b058824 */ /* 0x000fe400078e020d */
[----:B------:R-:W-:Y:S01]  /*a420*/  @P0 STS.128 [R228+0xa000], RZ ;  /* 0x00a000ffe4000388 */ /* 0x000fe20000000c00 */
[----:B------:R-:W-:Y:S03]  /*a430*/  @!P0 IMAD.WIDE.U32 R8, R30, 0x70, R8 ;  /* 0x000000701e088825 */ /* 0x000fe600078e0008 */
[----:B------:R-:W-:Y:S01]  /*a440*/  @!PT LDS RZ, [RZ] ;  /* 0x00000000fffff984 */ /* 0x000fe20000000800 */
[----:B------:R-:W-:Y:S01]  /*a450*/  @!PT LDS RZ, [RZ] ;  /* 0x00000000fffff984 */ /* 0x000fe20000000800 */
[----:B------:R-:W-:Y:S01]  /*a460*/  @!PT LDS RZ, [RZ] ;  /* 0x00000000fffff984 */ /* 0x000fe20000000800 */
[----:B------:R1:W-:Y:S01]  /*a470*/  @!P0 LDGSTS.E.BYPASS.LTC128B.128 [R228+0xa000], desc[UR22][R18.64] ;  /* 0x0a00000012e48fae */ /* 0x0003e2000b901d56 */
[----:B------:R-:W-:Y:S01]  /*a480*/  @!P0 IMAD.IADD R7, R29, 0x1, R9 ;  /* 0x000000011d078824 */ /* 0x000fe200078e0209 */
[C---:B------:R-:W-:Y:S02]  /*a490*/  @!P0 LEA R6, P1, R8.reuse, R28, 0x1 ;  /* 0x0000001c08068211 */ /* 0x040fe400078208ff */
[----:B------:R-:W-:Y:S02]  /*a4a0*/  @P0 STS.128 [R228+0xa800], RZ ;  /* 0x00a800ffe4000388 */ /* 0x000fe40000000c00 */
[----:B------:R-:W-:Y:S02]  /*a4b0*/  @!P0 LEA.HI.X R7, R8, R24, R7, 0x1, P1 ;  /* 0x0000001808078211 */ /* 0x000fe400008f0c07 */
[----:B------:R-:W-:Y:S01]  /*a4c0*/  @!PT LDS RZ, [RZ] ;  /* 0x00000000fffff984 */ /* 0x000fe20000000800 */
[----:B------:R-:W-:Y:S01]  /*a4d0*/  @!PT LDS RZ, [RZ] ;  /* 0x00000000fffff984 */ /* 0x000fe20000000800 */
[----:B------:R-:W-:Y:S01]  /*a4e0*/  @!PT LDS RZ, [RZ] ;  /* 0x00000000fffff984 */ /* 0x000fe20000000800 */
[----:B------:R-:W-:Y:S01]  /*a4f0*/  @!P0 LDGSTS.E.BYPASS.LTC128B.128 [R228+0xa800], desc[UR22][R14.64] ;  /* 0x0a8000000ee48fae */ /* 0x000fe2000b901d56 */
[----:B------:R-:W-:Y:S03]  /*a500*/  ISETP.LT.AND P1, PT, RZ, UR19, PT ;  /* 0x00000013ff007c0c */ /* 0x000fe6000bf21270 */
[----:B------:R-:W-:Y:S01]  /*a510*/  @P0 STS.128 [R228+0xb000], RZ ;  /* 0x00b000ffe4000388 */ /* 0x000fe20000000c00 */
[C---:B--2---:R-:W-:Y:S04]  /*a520*/  @!P0 LEA R10, P2, R12.reuse, R10, 0x1 ;  /* 0x0000000a0c0a8211 */ /* 0x044fe800078408ff */
[----:B------:R-:W-:Y:S05]  /*a530*/  @!P0 LEA.HI.X R11, R12, R25, R5, 0x1, P2 ;  /* 0x000000190c0b8211 */ /* 0x000fea00010f0c05 */
[----:B------:R-:W-:Y:S01]  /*a540*/  @!PT LDS RZ, [RZ] ;  /* 0x00000000fffff984 */ /* 0x000fe20000000800 */
[----:B------:R-:W-:Y:S01]  /*a550*/  @!PT LDS RZ, [RZ] ;  /* 0x00000000fffff984 */ /* 0x000fe20000000800 */
[----:B------:R-:W-:Y:S01]  /*a560*/  @!PT LDS RZ, [RZ] ;  /* 0x00000000fffff984 */ /* 0x000fe20000000800 */
[----:B------:R-:W-:Y:S04]  /*a570*/  @!P0 LDGSTS.E.BYPASS.LTC128B.128 [R228+0xb000], desc[UR22][R10.64] ;  /* 0x0b0000000ae48fae */ /* 0x000fe8000b901d56 */
[----:B------:R-:W-:Y:S04]  /*a580*/  @P0 STS.128 [R228+0xb800], RZ ;  /* 0x00b800ffe4000388 */ /* 0x000fe80000000c00 */
[----:B------:R-:W-:Y:S01]  /*a590*/  @!PT LDS RZ, [RZ] ;  /* 0x00000000fffff984 */ /* 0x000fe20000000800 */
[----:B------:R-:W-:Y:S01]  /*a5a0*/  @!PT LDS RZ, [RZ] ;  /* 0x00000000fffff984 */ /* 0x000fe20000000800 */
[----:B------:R-:W-:Y:S01]  /*a5b0*/  @!PT LDS RZ, [RZ] ;  /* 0x00000000fffff984 */ /* 0x000fe20000000800 */
[----:B------:R2:W-:Y:S04]  /*a5c0*/  @!P0 LDGSTS.E.BYPASS.LTC128B.128 [R228+0xb800], desc[UR22][R6.64] ;  /* 0x0b80000006e48fae */ /* 0x0005e8000b901d56 */
[----:B------:R-:W-:Y:S04]  /*a5d0*/  LDSM.16.M88.4 R128, [R224] ;  /* 0x00000000e080783b */ /* 0x000fe80000000200 */
[----:B-1----:R-:W2:Y:S04]  /*a5e0*/  LDSM.16.M88.4 R16, [R217+0x4000] ;  /* 0x00400000d910783b */ /* 0x002ea80000000200 */
[----:B------:R-:W1:Y:S04]  /*a5f0*/  LDSM.16.M88.4 R124, [R224+0x2000] ;  /* 0x00200000e07c783b */ /* 0x000e680000000200 */
[----:B------:R-:W3:Y:S04]  /*a600*/  LDSM.16.M88.4 R32, [R217+0x4800] ;  /* 0x00480000d920783b */ /* 0x000ee80000000200 */
[----:B------:R-:W0:Y:S04]  /*a610*/  LDGDEPBAR ;  /* 0x00000000000079af */ /* 0x000e280000000000 */
[----:B------:R-:W4:Y:S04]  /*a620*/  LDSM.16.M88.4 R48, [R217+0x5000] ;  /* 0x00500000d930783b */ /* 0x000f280000000200 */
[----:B------:R-:W5:Y:S04]  /*a630*/  LDSM.16.M88.4 R64, [R217+0x5800] ;  /* 0x00580000d940783b */ /* 0x000f680000000200 */
[----:B------:R-:W5:Y:S04]  /*a640*/  LDSM.16.M88.4 R80, [R217+0x6000] ;  /* 0x00600000d950783b */ /* 0x000f680000000200 */
[----:B------:R-:W5:Y:S04]  /*a650*/  LDSM.16.M88.4 R96, [R217+0x6800] ;  /* 0x00680000d960783b */ /* 0x000f680000000200 */
[----:B------:R-:W5:Y:S04]  /*a660*/  LDSM.16.M88.4 R112, [R217+0x7000] ;  /* 0x00700000d970783b */ /* 0x000f680000000200 */
[----:B------:R-:W5:Y:S01]  /*a670*/  LDSM.16.M88.4 R204, [R217+0x7800] ;  /* 0x00780000d9cc783b */ /* 0x000f620000000200 */
[-C--:B--2---:R-:W-:Y:S03]  /*a680*/  HMMA.16816.F32.BF16 R4, R128, R16.reuse, RZ ;  /* 0x000000108004723c */ /* 0x084fe600000418ff */
[----:B------:R-:W-:Y:S04]  /*a690*/  LDSM.16.M88.4 R208, [R227] ;  /* 0x00000000e3d0783b */ /* 0x000fe80000000200 */
[----:B------:R-:W-:Y:S01]  /*a6a0*/  LDSM.16.M88.4 R212, [R227+0x2000] ;  /* 0x00200000e3d4783b */ /* 0x000fe20000000200 */
[C---:B-1----:R-:W-:Y:S06]  /*a6b0*/  HMMA.16816.F32.BF16 R8, R124.reuse, R16, RZ ;  /* 0x000000107c08723c */ /* 0x042fec00000418ff */
[-C--:B------:R-:W-:Y:S06]  /*a6c0*/  HMMA.16816.F32.BF16 R12, R124, R18.reuse, RZ ;  /* 0x000000127c0c723c */ /* 0x080fec00000418ff */
[C---:B------:R-:W-:Y:S06]  /*a6d0*/  HMMA.16816.F32.BF16 R16, R128.reuse, R18, RZ ;  /* 0x000000128010723c */ /* 0x040fec00000418ff */
[-C--:B---3--:R-:W-:Y:S06]  /*a6e0*/  HMMA.16816.F32.BF16 R20, R128, R32.reuse, RZ ;  /* 0x000000208014723c */ /* 0x088fec00000418ff */
[C---:B------:R-:W-:Y:S06]  /*a6f0*/  HMMA.16816.F32.BF16 R24, R124.reuse, R32, RZ ;  /* 0x000000207c18723c */ /* 0x040fec00000418ff */
[-C--:B------:R-:W-:Y:S06]  /*a700*/  HMMA.16816.F32.BF16 R28, R124, R34.reuse, RZ ;  /* 0x000000227c1c723c */ /* 0x080fec00000418ff */
[C---:B------:R-:W-:Y:S06]  /*a710*/  HMMA.16816.F32.BF16 R32, R128.reuse, R34, RZ ;  /* 0x000000228020723c */ /* 0x040fec00000418ff */
[-C--:B----4-:R-:W-:Y:S06]  /*a720*/  HMMA.16816.F32.BF16 R36, R128, R48.reuse, RZ ;  /* 0x000000308024723c */ /* 0x090fec00000418ff */
[C---:B------:R-:W-:Y:S06]  /*a730*/  HMMA.16816.F32.BF16 R40, R124.reuse, R48, RZ ;  /* 0x000000307c28723c */ /* 0x040fec00000418ff */
[-C--:B------:R-:W-:Y:S06]  /*a740*/  HMMA.16816.F32.BF16 R44, R124, R50.reuse, RZ ;  /* 0x000000327c2c723c */ /* 0x080fec00000418ff */
[C---:B------:R-:W-:Y:S06]  /*a750*/  HMMA.16816.F32.BF16 R48, R128.reuse, R50, RZ ;  /* 0x000000328030723c */ /* 0x040fec00000418ff */
[-C--:B-----5:R-:W-:Y:S06]  /*a760*/  HMMA.16816.F32.BF16 R52, R128, R64.reuse, RZ ;  /* 0x000000408034723c */ /* 0x0a0fec00000418ff */
        /* <DEDUP_REMOVED lines=20> */
[-C--:B-1----:R-:W-:Y:S06]  /*a8b0*/  HMMA.16816.F32.BF16 R4, R208, R204.reuse, R4 ;  /* 0x000000ccd004723c */ /* 0x082fec0000041804 */
[C---:B------:R-:W-:Y:S06]  /*a8c0*/  HMMA.16816.F32.BF16 R8, R212.reuse, R204, R8 ;  /* 0x000000ccd408723c */ /* 0x040fec0000041808 */
[-C--:B------:R-:W-:Y:S06]  /*a8d0*/  HMMA.16816.F32.BF16 R12, R212, R206.reuse, R12 ;  /* 0x000000ced40c723c */ /* 0x080fec000004180c */
[C---:B------:R-:W-:Y:S01]  /*a8e0*/  HMMA.16816.F32.BF16 R16, R208.reuse, R206, R16 ;  /* 0x000000ced010723c */ /* 0x040fe20000041810 */
        /* <DEDUP_REMOVED lines=33> */
[-C--:B------:R-:W-:Y:S01]  /*ab00*/  HMMA.16816.F32.BF16 R124, R212, R206.reuse, R124 ;  /* 0x000000ced47c723c */ /* 0x080fe2000004187c */
[----:B------:R-:W-:Y:S05]  /*ab10*/  LDSM.16.M88.4 R212, [R226+0x2000] ;  /* 0x00200000e2d4783b */ /* 0x000fea0000000200 */
[----:B------:R-:W-:Y:S01]  /*ab20*/  HMMA.16816.F32.BF16 R128, R208, R206, R128 ;  /* 0x000000ced080723c */ /* 0x000fe20000041880 */
[----:B------:R-:W-:Y:S04]  /*ab30*/  LDSM.16.M88.4 R204, [R226] ;  /* 0x00000000e2cc783b */ /* 0x000fe80000000200 */
[----:B------:R-:W1:Y:S02]  /*ab40*/  LDSM.16.M88.4 R208, [R216] ;  /* 0x00000000d8d0783b */ /* 0x000e640000000200 */
[-C--:B-1----:R-:W-:Y:S06]  /*ab50*/  HMMA.16816.F32.BF16 R4, R204, R208.reuse, R4 ;  /* 0x000000d0cc04723c */ /* 0x082fec0000041804 */
[C---:B------:R-:W-:Y:S06]  /*ab60*/  HMMA.16816.F32.BF16 R8, R212.reuse, R208, R8 ;  /* 0x000000d0d408723c */ /* 0x040fec0000041808 */
[-C--:B------:R-:W-:Y:S05]  /*ab70*/  HMMA.16816.F32.BF16 R12, R212, R210.reuse, R12 ;  /* 0x000000d2d40c723c */ /* 0x080fea000004180c */
[C---:B------:R-:W-:Y:S01]  /*ab80*/  VIADD R208, R216.reuse, 0x800 ;  /* 0x00000800d8d07836 */ /* 0x040fe20000000000 */
[C---:B------:R-:W-:Y:S05]  /*ab90*/  HMMA.16816.F32.BF16 R16, R204.reuse, R210, R16 ;  /* 0x000000d2cc10723c */ /* 0x040fea0000041810 */
        /* <DEDUP_REMOVED lines=34> */
[----:B------:R-:W-:Y:S01]  /*adc0*/  VIADD R208, R216, 0x3800 ;  /* 0x00003800d8d07836 */ /* 0x000fe20000000000 */
[C---:B------:R-:W-:Y:S05]  /*add0*/  HMMA.16816.F32.BF16 R112, R204.reuse, R210, R112 ;  /* 0x000000d2cc70723c */ /* 0x040fea0000041870 */
[----:B------:R-:W1:Y:S02]  /*ade0*/  LDSM.16.M88.4 R208, [R208] ;  /* 0x00000000d0d0783b */ /* 0x000e640000000200 */
        /* <DEDUP_REMOVED lines=41> */
[----:B------:R-:W1:Y:S01]  /*b080*/  LDSM.16.M88.4 R208, [R222+0x3800] ;  /* 0x00380000ded0783b */ /* 0x000e620000000200 */
[----:B------:R-:W-:Y:S04]  /*b090*/  DEPBAR.LE SB0, 0x0 ;  /* 0x000080000000791a */ /* 0x000fe80000000000 */
[----:B------:R-:W-:Y:S01]  /*b0a0*/  BAR.SYNC.DEFER_BLOCKING 0x0 ;  /* 0x0000000000007b1d */ /* 0x000fe20000010000 */
[-C--:B-1----:R-:W-:Y:S06]  /*b0b0*/  HMMA.16816.F32.BF16 R116, R204, R208.reuse, R116 ;  /* 0x000000d0cc74723c */ /* 0x082fec0000041874 */
[C---:B------:R-:W-:Y:S06]  /*b0c0*/  HMMA.16816.F32.BF16 R120, R212.reuse, R208, R120 ;  /* 0x000000d0d478723c */ /* 0x040fec0000041878 */
[-C--:B------:R-:W-:Y:S06]  /*b0d0*/  HMMA.16816.F32.BF16 R124, R212, R210.reuse, R124 ;  /* 0x000000d2d47c723c */ /* 0x080fec000004187c */
[----:B------:R-:W-:Y:S01]  /*b0e0*/  HMMA.16816.F32.BF16 R128, R204, R210, R128 ;  /* 0x000000d2cc80723c */ /* 0x000fe20000041880 */
[----:B------:R-:W-:Y:S11]  /*b0f0*/  @!UPT UIADD3 URZ, URZ, URZ, URZ ;  /* 0x0000003f3f3ff290 */ /* 0x000ff6000fffe03f */
[----:B------:R-:W-:Y:S01]  /*b100*/  @!UPT UIADD3 URZ, URZ, URZ, URZ ;  /* 0x0000003f3f3ff290 */ /* 0x000fe2000fffe03f */
[----:B------:R-:W-:Y:S11]  /*b110*/  @P1 BRA `(.L_x_193) ;  /* 0xffffffe000e41947 */ /* 0x000ff6000383ffff */
.L_x_192:
[----:B------:R-:W-:Y:S01]  /*b120*/  FMNMX.FTZ R0, R8, R132, !PT ;  /* 0x0000008408007209 */ /* 0x000fe20007810000 */
[----:B------:R-:W-:Y:S01]  /*b130*/  STL [R1+0xa8], R228 ;  /* 0x0000a8e401007387 */ /* 0x000fe20000100800 */
[----:B--2---:R-:W-:Y:S01]  /*b140*/  FMNMX.FTZ R134, R6, R139, !PT ;  /* 0x0000008b06867209 */ /* 0x004fe20007810000 */
[----:B------:R-:W-:Y:S01]  /*b150*/  UIADD3 UR19, UR19, -0x1, URZ ;  /* 0xffffffff13137890 */ /* 0x000fe2000fffe03f */
        /* <DEDUP_REMOVED lines=132> */
[----:B------:R-:W-:Y:S01]  /*b9a0*/  SHFL.BFLY PT, R135, R137, 0x2, 0x1f ;  /* 0x0c401f0089877f89 */ /* 0x000fe200000e0000 */
[----:B------:R-:W-:Y:S02]  /*b9b0*/  FMNMX.FTZ R3, R129, R3, !PT ;  /* 0x0000000381037209 */ /* 0x000fe40007810000 */
[----:B------:R-:W-:Y:S05]  /*b9c0*/  FMNMX.FTZ R0, R127, R0, !PT ;  /* 0x000000007f007209 */ /* 0x000fea0007810000 */
[----:B------:R-:W-:Y:S08]  /*b9d0*/  SHFL.BFLY PT, R204, R134, 0x2, 0x1f ;  /* 0x0c401f0086cc7f89 */ /* 0x000ff000000e0000 */
[----:B------:R-:W-:Y:S08]  /*b9e0*/  SHFL.BFLY PT, R136, R3, 0x2, 0x1f ;  /* 0x0c401f0003887f89 */ /* 0x000ff000000e0000 */
[----:B------:R-:W1:Y:S02]  /*b9f0*/  SHFL.BFLY PT, R2, R0, 0x2, 0x1f ;  /* 0x0c401f0000027f89 */ /* 0x000e6400000e0000 */
[----:B-1----:R-:W-:Y:S02]  /*ba00*/  FMNMX.FTZ R0, R0, R2, !PT ;  /* 0x0000000200007209 */ /* 0x002fe40007810000 */
[----:B------:R-:W-:Y:S02]  /*ba10*/  FMNMX.FTZ R137, R137, R135, !PT ;  /* 0x0000008789897209 */ /* 0x000fe40007810000 */
[----:B------:R-:W-:Y:S02]  /*ba20*/  FMNMX.FTZ R135, R134, R204, !PT ;  /* 0x000000cc86877209 */ /* 0x000fe40007810000 */
[----:B------:R-:W-:Y:S01]  /*ba30*/  FMNMX.FTZ R136, R3, R136, !PT ;  /* 0x0000008803887209 */ /* 0x000fe20007810000 */
[----:B------:R-:W1:Y:S08]  /*ba40*/  SHFL.BFLY PT, R206, R137, 0x1, 0x1f ;  /* 0x0c201f0089ce7f89 */ /* 0x000e7000000e0000 */
[----:B------:R-:W2:Y:S08]  /*ba50*/  SHFL.BFLY PT, R205, R135, 0x1, 0x1f ;  /* 0x0c201f0087cd7f89 */ /* 0x000eb000000e0000 */
[----:B------:R-:W3:Y:S08]  /*ba60*/  SHFL.BFLY PT, R204, R136, 0x1, 0x1f ;  /* 0x0c201f0088cc7f89 */ /* 0x000ef000000e0000 */
[----:B------:R-:W4:Y:S01]  /*ba70*/  SHFL.BFLY PT, R3, R0, 0x1, 0x1f ;  /* 0x0c201f0000037f89 */ /* 0x000f2200000e0000 */
[----:B-1----:R-:W-:Y:S02]  /*ba80*/  FMNMX.FTZ R137, R137, R206, !PT ;  /* 0x000000ce89897209 */ /* 0x002fe40007810000 */
[----:B--2---:R-:W-:Y:S03]  /*ba90*/  FMNMX.FTZ R135, R135, R205, !PT ;  /* 0x000000cd87877209 */ /* 0x004fe60007810000 */
[C---:B------:R-:W-:Y:S01]  /*baa0*/  FADD.FTZ R2, -R137.reuse, R132 ;  /* 0x0000008489027221 */ /* 0x040fe20000010100 */
[C---:B------:R-:W-:Y:S02]  /*bab0*/  FSETP.NEU.FTZ.AND P3, PT, R137.reuse, -INF , PT ;  /* 0xff8000008900780b */ /* 0x040fe40003f7d000 */
[----:B---3--:R-:W-:Y:S01]  /*bac0*/  FMNMX.FTZ R136, R136, R204, !PT ;  /* 0x000000cc88887209 */ /* 0x008fe20007810000 */
[----:B------:R-:W-:Y:S01]  /*bad0*/  FMUL.FTZ R204, R137, UR4 ;  /* 0x0000000489cc7c20 */ /* 0x000fe20008410000 */
[C---:B------:R-:W-:Y:S01]  /*bae0*/  FSETP.NEU.FTZ.AND P4, PT, R135.reuse, -INF , PT ;  /* 0xff8000008700780b */ /* 0x040fe20003f9d000 */
[----:B------:R-:W-:Y:S01]  /*baf0*/  FMUL.FTZ R2, R2, UR4 ;  /* 0x0000000402027c20 */ /* 0x000fe20008410000 */
[----:B----4-:R-:W-:Y:S01]  /*bb00*/  FMNMX.FTZ R134, R0, R3, !PT ;  /* 0x0000000300867209 */ /* 0x010fe20007810000 */
[C---:B------:R-:W-:Y:S01]  /*bb10*/  FADD.FTZ R3, -R135.reuse, R139 ;  /* 0x0000008b87037221 */ /* 0x040fe20000010100 */
[C---:B------:R-:W-:Y:S01]  /*bb20*/  FMUL.FTZ R205, R136.reuse, UR4 ;  /* 0x0000000488cd7c20 */ /* 0x040fe20008410000 */
[----:B------:R-:W-:Y:S01]  /*bb30*/  FMUL.FTZ R139, R135, UR4 ;  /* 0x00000004878b7c20 */ /* 0x000fe20008410000 */
[----:B------:R-:W-:Y:S01]  /*bb40*/  FSETP.NEU.FTZ.AND P5, PT, R136, -INF , PT ;  /* 0xff8000008800780b */ /* 0x000fe20003fbd000 */
[----:B------:R-:W-:Y:S01]  /*bb50*/  FADD.FTZ R0, -R134, R133 ;  /* 0x0000008586007221 */ /* 0x000fe20000010100 */
[----:B------:R-:W-:Y:S01]  /*bb60*/  FSEL R204, R204, RZ, P3 ;  /* 0x000000ffcccc7208 */ /* 0x000fe20001800000 */
[----:B------:R-:W-:Y:S01]  /*bb70*/  MUFU.EX2 R133, R2 ;  /* 0x0000000200857308 */ /* 0x000fe20000000800 */
[----:B------:R-:W-:Y:S01]  /*bb80*/  FSEL R205, R205, RZ, P5 ;  /* 0x000000ffcdcd7208 */ /* 0x000fe20002800000 */
[----:B------:R-:W-:Y:S01]  /*bb90*/  FMUL.FTZ R0, R0, UR4 ;  /* 0x0000000400007c20 */ /* 0x000fe20008410000 */
[----:B------:R-:W-:Y:S01]  /*bba0*/  FSEL R139, R139, RZ, P4 ;  /* 0x000000ff8b8b7208 */ /* 0x000fe20002000000 */
[--C-:B------:R-:W-:Y:S01]  /*bbb0*/  FFMA.FTZ R217, R92, UR4, -R204.reuse ;  /* 0x000000045cd97c23 */ /* 0x100fe200080108cc */
[--C-:B------:R-:W-:Y:S01]  /*bbc0*/  FFMA.FTZ R226, R108, UR4, -R204.reuse ;  /* 0x000000046ce27c23 */ /* 0x100fe200080108cc */
[--C-:B------:R-:W-:Y:S01]  /*bbd0*/  FFMA.FTZ R4, R4, UR4, -R205.reuse ;  /* 0x0000000404047c23 */ /* 0x100fe200080108cd */
[----:B------:R-:W-:Y:S03]  /*bbe0*/  FFMA.FTZ R5, R5, UR4, -R205 ;  /* 0x0000000405057c23 */ /* 0x000fe600080108cd */
[----:B------:R-:W-:Y:S01]  /*bbf0*/  MUFU.EX2 R2, R0 ;  /* 0x0000000000027308 */ /* 0x000fe20000000800 */
[----:B------:R-:W-:Y:S01]  /*bc00*/  FFMA.FTZ R7, R7, UR4, -R139 ;  /* 0x0000000407077c23 */ /* 0x000fe2000801088b */
[--C-:B------:R-:W-:Y:S01]  /*bc10*/  FFMA.FTZ R242, R80, UR4, -R205.reuse ;  /* 0x0000000450f27c23 */ /* 0x100fe200080108cd */
[--C-:B------:R-:W-:Y:S01]  /*bc20*/  FFMA.FTZ R245, R68, UR4, -R205.reuse ;  /* 0x0000000444f57c23 */ /* 0x100fe200080108cd */
[--C-:B------:R-:W-:Y:S01]  /*bc30*/  FFMA.FTZ R16, R16, UR4, -R205.reuse ;  /* 0x0000000410107c23 */ /* 0x100fe200080108cd */
[--C-:B------:R-:W-:Y:S01]  /*bc40*/  FFMA.FTZ R215, R20, UR4, -R205.reuse ;  /* 0x0000000414d77c23 */ /* 0x100fe200080108cd */
[--C-:B------:R-:W-:Y:S01]  /*bc50*/  FFMA.FTZ R214, R21, UR4, -R205.reuse ;  /* 0x0000000415d67c23 */ /* 0x100fe200080108cd */
[----:B------:R-:W-:Y:S03]  /*bc60*/  FFMA.FTZ R216, R117, UR4, -R205 ;  /* 0x0000000475d87c23 */ /* 0x000fe600080108cd */
[----:B------:R1:W-:Y:S01]  /*bc70*/  MUFU.EX2 R80, R7 ;  /* 0x0000000700507308 */ /* 0x0003e20000000800 */
[--C-:B------:R-:W-:Y:S01]  /*bc80*/  FFMA.FTZ R224, R119, UR4, -R139.reuse ;  /* 0x0000000477e07c23 */ /* 0x100fe2000801088b */
[--C-:B------:R-:W-:Y:S01]  /*bc90*/  FFMA.FTZ R222, R120, UR4, -R204.reuse ;  /* 0x0000000478de7c23 */ /* 0x100fe200080108cc */
[--C-:B------:R-:W-:Y:S01]  /*bca0*/  FFMA.FTZ R117, R22, UR4, -R139.reuse ;  /* 0x0000000416757c23 */ /* 0x100fe2000801088b */
[--C-:B------:R-:W-:Y:S01]  /*bcb0*/  FFMA.FTZ R227, R98, UR4, -R139.reuse ;  /* 0x0000000462e37c23 */ /* 0x100fe2000801088b */
[----:B------:R-:W-:Y:S01]  /*bcc0*/  FFMA.FTZ R225, R114, UR4, -R139 ;  /* 0x0000000472e17c23 */ /* 0x000fe2000801088b */
[----:B------:R-:W-:Y:S01]  /*bcd0*/  FFMA.FTZ R207, R100, UR4, -R205 ;  /* 0x0000000464cf7c23 */ /* 0x000fe200080108cd */
[----:B------:R-:W-:Y:S03]  /*bce0*/  FFMA.FTZ R238, R55, UR4, -R139 ;  /* 0x0000000437ee7c23 */ /* 0x000fe6000801088b */
[----:B------:R-:W-:Y:S01]  /*bcf0*/  MUFU.EX2 R68, R4 ;  /* 0x0000000400447308 */ /* 0x000fe20000000800 */
[--C-:B------:R-:W-:Y:S01]  /*bd00*/  FFMA.FTZ R209, R36, UR4, -R205.reuse ;  /* 0x0000000424d17c23 */ /* 0x100fe200080108cd */
[--C-:B------:R-:W-:Y:S01]  /*bd10*/  FFMA.FTZ R36, R124, UR4, -R204.reuse ;  /* 0x000000047c247c23 */ /* 0x100fe200080108cc */
[----:B------:R-:W-:Y:S01]  /*bd20*/  MOV R55, R207 ;  /* 0x000000cf00377202 */ /* 0x000fe20000000f00 */
[--C-:B------:R-:W-:Y:S01]  /*bd30*/  FFMA.FTZ R239, R52, UR4, -R205.reuse ;  /* 0x0000000434ef7c23 */ /* 0x100fe200080108cd */
[--C-:B------:R-:W-:Y:S01]  /*bd40*/  FFMA.FTZ R52, R96, UR4, -R205.reuse ;  /* 0x0000000460347c23 */ /* 0x100fe200080108cd */
[----:B------:R-:W-:Y:S01]  /*bd50*/  FFMA.FTZ R211, R37, UR4, -R205 ;  /* 0x0000000425d37c23 */ /* 0x000fe200080108cd */
[----:B------:R-:W-:Y:S03]  /*bd60*/  FFMA.FTZ R37, R103, UR4, -R139 ;  /* 0x0000000467257c23 */ /* 0x000fe6000801088b */
[----:B------:R-:W2:Y:S01]  /*bd70*/  MUFU.EX2 R4, R5 ;  /* 0x0000000500047308 */ /* 0x000ea20000000800 */
[----:B-1----:R-:W3:Y:S01]  /*bd80*/  LDL.LU R7, [R1+0x18] ;  /* 0x0000180001077983 */ /* 0x002ee20000300800 */
[--C-:B------:R-:W-:Y:S01]  /*bd90*/  FFMA.FTZ R240, R53, UR4, -R205.reuse ;  /* 0x0000000435f07c23 */ /* 0x100fe200080108cd */
[--C-:B------:R-:W-:Y:S01]  /*bda0*/  FFMA.FTZ R53, R109, UR4, -R204.reuse ;  /* 0x000000046d357c23 */ /* 0x100fe200080108cc */
[--C-:B------:R-:W-:Y:S01]  /*bdb0*/  FFMA.FTZ R241, R81, UR4, -R205.reuse ;  /* 0x0000000451f17c23 */ /* 0x100fe200080108cd */
[--C-:B------:R-:W-:Y:S01]  /*bdc0*/  FFMA.FTZ R249, R84, UR4, -R205.reuse ;  /* 0x0000000454f97c23 */ /* 0x100fe200080108cd */
[----:B------:R-:W-:Y:S01]  /*bdd0*/  FFMA.FTZ R84, R28, UR4, -R204 ;  /* 0x000000041c547c23 */ /* 0x000fe200080108cc */
[--C-:B------:R-:W-:Y:S03]  /*bde0*/  FFMA.FTZ R251, R85, UR4, -R205.reuse ;  /* 0x0000000455fb7c23 */ /* 0x100fe600080108cd */
[----:B------:R1:W-:Y:S01]  /*bdf0*/  MUFU.EX2 R228, R16 ;  /* 0x0000001000e47308 */ /* 0x0003e20000000800 */
[----:B------:R-:W-:Y:S01]  /*be00*/  FADD.FTZ R132, -R136, R138 ;  /* 0x0000008a88847221 */ /* 0x000fe20000010100 */
[C---:B------:R-:W-:Y:S01]  /*be10*/  FMUL.FTZ R138, R134.reuse, UR4 ;  /* 0x00000004868a7c20 */ /* 0x040fe20008410000 */
[----:B------:R-:W-:Y:S01]  /*be20*/  FSETP.NEU.FTZ.AND P2, PT, R134, -INF , PT ;  /* 0xff8000008600780b */ /* 0x000fe20003f5d000 */
[----:B------:R-:W-:Y:S01]  /*be30*/  FFMA.FTZ R8, R8, UR4, -R204 ;  /* 0x0000000408087c23 */ /* 0x000fe200080108cc */
[----:B------:R-:W-:Y:S01]  /*be40*/  FMUL.FTZ R132, R132, UR4 ;  /* 0x0000000484847c20 */ /* 0x000fe20008410000 */
[--C-:B------:R-:W-:Y:S01]  /*be50*/  FFMA.FTZ R212, R33, UR4, -R205.reuse ;  /* 0x0000000421d47c23 */ /* 0x100fe200080108cd */
[----:B------:R-:W-:Y:S03]  /*be60*/  FSEL R138, R138, RZ, P2 ;  /* 0x000000ff8a8a7208 */ /* 0x000fe60001000000 */
[----:B------:R-:W-:Y:S01]  /*be70*/  MUFU.EX2 R33, R8 ;  /* 0x0000000800217308 */ /* 0x000fe20000000800 */
[----:B--2---:R-:W-:Y:S01]  /*be80*/  MOV R92, R4 ;  /* 0x00000004005c7202 */ /* 0x004fe20000000f00 */
[--C-:B------:R-:W-:Y:S01]  /*be90*/  FFMA.FTZ R213, R32, UR4, -R205.reuse ;  /* 0x0000000420d57c23 */ /* 0x100fe200080108cd */
[----:B------:R-:W2:Y:S01]  /*bea0*/  LDL.LU R4, [R1+0x1c] ;  /* 0x00001c0001047983 */ /* 0x000ea20000300800 */
[--C-:B------:R-:W-:Y:S01]  /*beb0*/  FFMA.FTZ R10, R10, UR4, -R138.reuse ;  /* 0x000000040a0a7c23 */ /* 0x100fe2000801088a */
[--C-:B------:R-:W-:Y:S01]  /*bec0*/  FFMA.FTZ R11, R11, UR4, -R138.reuse ;  /* 0x000000040b0b7c23 */ /* 0x100fe2000801088a */
[----:B------:R-:W-:Y:S01]  /*bed0*/  FMUL.FTZ R0, R3, UR4 ;  /* 0x0000000403007c20 */ /* 0x000fe20008410000 */
[----:B------:R-:W-:Y:S03]  /*bee0*/  FFMA.FTZ R81, R27, UR4, -R138 ;  /* 0x000000041b517c23 */ /* 0x000fe6000801088a */
[----:B------:R4:W-:Y:S01]  /*bef0*/  MUFU.EX2 R32, R10 ;  /* 0x0000000a00207308 */ /* 0x0009e20000000800 */
[----:B-1----:R-:W2:Y:S01]  /*bf00*/  LDL.LU R16, [R1+0x20] ;  /* 0x0000200001107983 */ /* 0x002ea20000300800 */
[----:B------:R-:W-:Y:S01]  /*bf10*/  FMUL.FTZ R27, R2, R163 ;  /* 0x000000a3021b7220 */ /* 0x000fe20000410000 */
[----:B------:R-:W-:Y:S01]  /*bf20*/  FFMA.FTZ R85, R25, UR4, -R204 ;  /* 0x0000000419557c23 */ /* 0x000fe200080108cc */
[--C-:B------:R-:W-:Y:S01]  /*bf30*/  FFMA.FTZ R14, R14, UR4, -R138.reuse ;  /* 0x000000040e0e7c23 */ /* 0x100fe2000801088a */
[--C-:B------:R-:W-:Y:S01]  /*bf40*/  FFMA.FTZ R15, R15, UR4, -R138.reuse ;  /* 0x000000040f0f7c23 */ /* 0x100fe2000801088a */
[----:B------:R-:W-:Y:S01]  /*bf50*/  FFMA.FTZ R124, R94, UR4, -R138 ;  /* 0x000000045e7c7c23 */ /* 0x000fe2000801088a */
[----:B------:R-:W-:Y:S03]  /*bf60*/  FFMA.FTZ R233, R116, UR4, -R205 ;  /* 0x0000000474e97c23 */ /* 0x000fe600080108cd */
[----:B------:R1:W-:Y:S01]  /*bf70*/  MUFU.EX2 R8, R11 ;  /* 0x0000000b00087308 */ /* 0x0003e20000000800 */
[--C-:B------:R-:W-:Y:S01]  /*bf80*/  FFMA.FTZ R116, R23, UR4, -R139.reuse ;  /* 0x0000000417747c23 */ /* 0x100fe2000801088b */
[----:B------:R-:W-:Y:S01]  /*bf90*/  FFMA.FTZ R235, R54, UR4, -R139 ;  /* 0x0000000436eb7c23 */ /* 0x000fe2000801088b */
[----:B------:R-:W2:Y:S01]  /*bfa0*/  LDSM.16.MT88.4 R20, [R218+0x8000] ;  /* 0x00800000da14783b */ /* 0x000ea20000004200 */
[--C-:B------:R-:W-:Y:S01]  /*bfb0*/  FFMA.FTZ R54, R105, UR4, -R204.reuse ;  /* 0x0000000469367c23 */ /* 0x100fe200080108cc */
[--C-:B------:R-:W-:Y:S01]  /*bfc0*/  FFMA.FTZ R119, R73, UR4, -R204.reuse ;  /* 0x0000000449777c23 */ /* 0x100fe200080108cc */
[----:B------:R-:W-:Y:S01]  /*bfd0*/  FFMA.FTZ R250, R88, UR4, -R204 ;  /* 0x0000000458fa7c23 */ /* 0x000fe200080108cc */
[----:B------:R-:W-:Y:S03]  /*bfe0*/  FFMA.FTZ R88, R43, UR4, -R138 ;  /* 0x000000042b587c23 */ /* 0x000fe6000801088a */
[----:B------:R1:W-:Y:S01]  /*bff0*/  MUFU.EX2 R3, R132 ;  /* 0x0000008400037308 */ /* 0x0003e20000000800 */
[--C-:B------:R-:W-:Y:S01]  /*c000*/  FFMA.FTZ R207, R60, UR4, -R204.reuse ;  /* 0x000000043ccf7c23 */ /* 0x100fe200080108cc */
[----:B------:R-:W-:Y:S01]  /*c010*/  FMUL.FTZ R60, R133, R140 ;  /* 0x0000008c853c7220 */ /* 0x000fe20000410000 */
[----:B------:R-:W-:Y:S01]  /*c020*/  FMUL.FTZ R43, R2, R155 ;  /* 0x0000009b022b7220 */ /* 0x000fe20000410000 */
[----:B------:R-:W-:Y:S01]  /*c030*/  FFMA.FTZ R252, R89, UR4, -R204 ;  /* 0x0000000459fc7c23 */ /* 0x000fe200080108cc */
[--C-:B------:R-:W-:Y:S01]  /*c040*/  FFMA.FTZ R89, R42, UR4, -R138.reuse ;  /* 0x000000042a597c23 */ /* 0x100fe2000801088a */
[C---:B------:R-:W-:Y:S01]  /*c050*/  FMUL.FTZ R42, R2.reuse, R154 ;  /* 0x0000009a022a7220 */ /* 0x040fe20000410000 */
[--C-:B------:R-:W-:Y:S03]  /*c060*/  FFMA.FTZ R96, R47, UR4, -R138.reuse ;  /* 0x000000042f607c23 */ /* 0x100fe6000801088a */
[----:B------:R1:W-:Y:S01]  /*c070*/  MUFU.EX2 R94, R14 ;  /* 0x0000000e005e7308 */ /* 0x0003e20000000800 */
[----:B------:R-:W-:Y:S01]  /*c080*/  FMUL.FTZ R47, R2, R151 ;  /* 0x00000097022f7220 */ /* 0x000fe20000410000 */
[--C-:B------:R-:W-:Y:S01]  /*c090*/  FFMA.FTZ R108, R58, UR4, -R138.reuse ;  /* 0x000000043a6c7c23 */ /* 0x100fe2000801088a */
[C---:B------:R-:W-:Y:S01]  /*c0a0*/  FMUL.FTZ R58, R2.reuse, R146 ;  /* 0x00000092023a7220 */ /* 0x040fe20000410000 */
[--C-:B------:R-:W-:Y:S01]  /*c0b0*/  FFMA.FTZ R105, R59, UR4, -R138.reuse ;  /* 0x000000043b697c23 */ /* 0x100fe2000801088a */
[C---:B------:R-:W-:Y:S01]  /*c0c0*/  FMUL.FTZ R59, R2.reuse, R147 ;  /* 0x00000093023b7220 */ /* 0x040fe20000410000 */
[----:B------:R-:W-:Y:S01]  /*c0d0*/  FFMA.FTZ R103, R63, UR4, -R138 ;  /* 0x000000043f677c23 */ /* 0x000fe2000801088a */
[----:B------:R-:W-:Y:S03]  /*c0e0*/  FMUL.FTZ R63, R2, R143 ;  /* 0x0000008f023f7220 */ /* 0x000fe60000410000 */
[----:B------:R1:W-:Y:S01]  /*c0f0*/  MUFU.EX2 R140, R15 ;  /* 0x0000000f008c7308 */ /* 0x0003e20000000800 */
[--C-:B------:R-:W-:Y:S01]  /*c100*/  FFMA.FTZ R210, R112, UR4, -R205.reuse ;  /* 0x0000000470d27c23 */ /* 0x100fe200080108cd */
        /* <DEDUP_REMOVED lines=12> */
[--C-:B------:R-:W-:Y:S01]  /*c1d0*/  FFMA.FTZ R129, R39, UR4, -R139.reuse ;  /* 0x0000000427817c23 */ /* 0x100fe2000801088b */
[----:B----4-:R-:W-:Y:S03]  /*c1e0*/  MOV R10, R231 ;  /* 0x000000e7000a7202 */ /* 0x010fe60000000f00 */
[----:B------:R-:W4:Y:S01]  /*c1f0*/  MUFU.EX2 R17, R17 ;  /* 0x0000001100117308 */ /* 0x000f220000000800 */
[----:B-1----:R-:W-:Y:S01]  /*c200*/  MOV R11, R210 ;  /* 0x000000d2000b7202 */ /* 0x002fe20000000f00 */
[--C-:B------:R-:W-:Y:S01]  /*c210*/  FFMA.FTZ R39, R115, UR4, -R139.reuse ;  /* 0x0000000473277c23 */ /* 0x100fe2000801088b */
[--C-:B------:R-:W-:Y:S01]  /*c220*/  FFMA.FTZ R132, R51, UR4, -R139.reuse ;  /* 0x0000000433847c23 */ /* 0x100fe2000801088b */
[----:B------:R-:W-:Y:S01]  /*c230*/  MOV R51, R232 ;  /* 0x000000e800337202 */ /* 0x000fe20000000f00 */
        /* <DEDUP_REMOVED lines=10> */
[--C-:B------:R-:W-:Y:S03]  /*c2e0*/  FFMA.FTZ R93, R46, UR4, -R138.reuse ;  /* 0x000000042e5d7c23 */ /* 0x100fe6000801088a */
[----:B------:R-:W-:Y:S01]  /*c2f0*/  MUFU.EX2 R214, R214 ;  /* 0x000000d600d67308 */ /* 0x000fe20000000800 */
[--C-:B------:R-:W-:Y:S01]  /*c300*/  FFMA.FTZ R67, R30, UR4, -R138.reuse ;  /* 0x000000041e437c23 */ /* 0x100fe2000801088a */
[--C-:B------:R-:W-:Y:S01]  /*c310*/  FFMA.FTZ R66, R31, UR4, -R138.reuse ;  /* 0x000000041f427c23 */ /* 0x100fe2000801088a */
[--C-:B------:R-:W-:Y:S01]  /*c320*/  FFMA.FTZ R104, R62, UR4, -R138.reuse ;  /* 0x000000043e687c23 */ /* 0x100fe2000801088a */
[----:B------:R-:W-:Y:S01]  /*c330*/  FFMA.FTZ R120, R90, UR4, -R138 ;  /* 0x000000045a787c23 */ /* 0x000fe2000801088a */
[----:B------:R-:W-:Y:S01]  /*c340*/  MOV R72, R11 ;  /* 0x0000000b00487202 */ /* 0x000fe20000000f00 */
[C---:B------:R-:W-:Y:S01]  /*c350*/  FMUL.FTZ R11, R2.reuse, R171 ;  /* 0x000000ab020b7220 */ /* 0x040fe20000410000 */
[----:B------:R-:W-:Y:S03]  /*c360*/  MOV R73, R10 ;  /* 0x0000000a00497202 */ /* 0x000fe60000000f00 */
[----:B------:R-:W-:Y:S01]  /*c370*/  MUFU.EX2 R117, R117 ;  /* 0x0000007500757308 */ /* 0x000fe20000000800 */
[C---:B------:R-:W-:Y:S01]  /*c380*/  FMUL.FTZ R10, R2.reuse, R170 ;  /* 0x000000aa020a7220 */ /* 0x040fe20000410000 */
[C---:B------:R-:W-:Y:S01]  /*c390*/  FMUL.FTZ R14, R2.reuse, R166 ;  /* 0x000000a6020e7220 */ /* 0x040fe20000410000 */
[C---:B------:R-:W-:Y:S01]  /*c3a0*/  FMUL.FTZ R15, R2.reuse, R167 ;  /* 0x000000a7020f7220 */ /* 0x040fe20000410000 */
[C---:B------:R-:W-:Y:S01]  /*c3b0*/  FMUL.FTZ R26, R2.reuse, R162 ;  /* 0x000000a2021a7220 */ /* 0x040fe20000410000 */
[C---:B------:R-:W-:Y:S01]  /*c3c0*/  FMUL.FTZ R30, R2.reuse, R158 ;  /* 0x0000009e021e7220 */ /* 0x040fe20000410000 */
[C---:B------:R-:W-:Y:S01]  /*c3d0*/  FMUL.FTZ R31, R2.reuse, R159 ;  /* 0x0000009f021f7220 */ /* 0x040fe20000410000 */
[C---:B------:R-:W-:Y:S03]  /*c3e0*/  FMUL.FTZ R46, R2.reuse, R150 ;  /* 0x00000096022e7220 */ /* 0x040fe60000410000 */
[----:B------:R-:W-:Y:S01]  /*c3f0*/  MUFU.EX2 R116, R116 ;  /* 0x0000007400747308 */ /* 0x000fe20000000800 */
[----:B------:R-:W-:Y:S01]  /*c400*/  FMUL.FTZ R62, R2, R142 ;  /* 0x0000008e023e7220 */ /* 0x000fe20000410000 */
[--C-:B------:R-:W-:Y:S01]  /*c410*/  FFMA.FTZ R19, R19, UR4, -R139.reuse ;  /* 0x0000000413137c23 */ /* 0x100fe2000801088b */
[--C-:B------:R-:W-:Y:S01]  /*c420*/  FFMA.FTZ R6, R6, UR4, -R139.reuse ;  /* 0x0000000406067c23 */ /* 0x100fe2000801088b */
[--C-:B------:R-:W-:Y:S01]  /*c430*/  FFMA.FTZ R18, R18, UR4, -R139.reuse ;  /* 0x0000000412127c23 */ /* 0x100fe2000801088b */
[--C-:B------:R-:W-:Y:S01]  /*c440*/  FFMA.FTZ R13, R13, UR4, -R204.reuse ;  /* 0x000000040d0d7c23 */ /* 0x100fe200080108cc */
[--C-:B------:R-:W-:Y:S01]  /*c450*/  FFMA.FTZ R9, R9, UR4, -R204.reuse ;  /* 0x0000000409097c23 */ /* 0x100fe200080108cc */
[----:B------:R-:W-:Y:S03]  /*c460*/  FFMA.FTZ R12, R12, UR4, -R204 ;  /* 0x000000040c0c7c23 */ /* 0x000fe600080108cc */
[----:B------:R-:W1:Y:S01]  /*c470*/  MUFU.EX2 R19, R19 ;  /* 0x0000001300137308 */ /* 0x000e620000000800 */
[--C-:B------:R-:W-:Y:S01]  /*c480*/  FFMA.FTZ R248, R87, UR4, -R139.reuse ;  /* 0x0000000457f87c23 */ /* 0x100fe2000801088b */
[----:B------:R-:W-:Y:S01]  /*c490*/  MOV R154, R77 ;  /* 0x0000004d009a7202 */ /* 0x000fe20000000f00 */
[--C-:B------:R-:W-:Y:S01]  /*c4a0*/  FFMA.FTZ R113, R34, UR4, -R139.reuse ;  /* 0x0000000422717c23 */ /* 0x100fe2000801088b */
[--C-:B------:R-:W-:Y:S01]  /*c4b0*/  FFMA.FTZ R128, R38, UR4, -R139.reuse ;  /* 0x0000000426807c23 */ /* 0x100fe2000801088b */
[----:B------:R-:W-:Y:S01]  /*c4c0*/  FFMA.FTZ R38, R122, UR4, -R138 ;  /* 0x000000047a267c23 */ /* 0x000fe2000801088a */
[----:B------:R-:W-:Y:S01]  /*c4d0*/  MOV R122, R54 ;  /* 0x00000036007a7202 */ /* 0x000fe20000000f00 */
[--C-:B------:R-:W-:Y:S03]  /*c4e0*/  FFMA.FTZ R231, R83, UR4, -R139.reuse ;  /* 0x0000000453e77c23 */ /* 0x100fe6000801088b */
[----:B------:R-:W-:Y:S01]  /*c4f0*/  MUFU.EX2 R87, R6 ;  /* 0x0000000600577308 */ /* 0x000fe20000000800 */
[--C-:B------:R-:W-:Y:S01]  /*c500*/  FFMA.FTZ R83, R29, UR4, -R204.reuse ;  /* 0x000000041d537c23 */ /* 0x100fe200080108cc */
[----:B------:R-:W-:Y:S01]  /*c510*/  MOV R34, R233 ;  /* 0x000000e900227202 */ /* 0x000fe20000000f00 */
[--C-:B------:R-:W-:Y:S01]  /*c520*/  FFMA.FTZ R112, R35, UR4, -R139.reuse ;  /* 0x0000000423707c23 */ /* 0x100fe2000801088b */
[--C-:B------:R-:W-:Y:S01]  /*c530*/  FFMA.FTZ R243, R86, UR4, -R139.reuse ;  /* 0x0000000456f37c23 */ /* 0x100fe2000801088b */
[--C-:B------:R-:W-:Y:S01]  /*c540*/  FFMA.FTZ R86, R24, UR4, -R204.reuse ;  /* 0x0000000418567c23 */ /* 0x100fe200080108cc */
[----:B------:R-:W-:Y:S01]  /*c550*/  FFMA.FTZ R97, R45, UR4, -R204 ;  /* 0x000000042d617c23 */ /* 0x000fe200080108cc */
[----:B----4-:R-:W-:Y:S03]  /*c560*/  MOV R158, R17 ;  /* 0x00000011009e7202 */ /* 0x010fe60000000f00 */
[----:B------:R4:W-:Y:S01]  /*c570*/  MUFU.EX2 R5, R9 ;  /* 0x0000000900057308 */ /* 0x0009e20000000800 */
[----:B------:R-:W-:Y:S01]  /*c580*/  MOV R143, R80 ;  /* 0x00000050008f7202 */ /* 0x000fe20000000f00 */
[--C-:B------:R-:W-:Y:S01]  /*c590*/  FFMA.FTZ R114, R79, UR4, -R138.reuse ;  /* 0x000000044f727c23 */ /* 0x100fe2000801088a */
[----:B------:R-:W-:Y:S01]  /*c5a0*/  FMUL.FTZ R45, R133, R149 ;  /* 0x00000095852d7220 */ /* 0x000fe20000410000 */
[----:B------:R-:W-:Y:S01]  /*c5b0*/  MOV R149, R52 ;  /* 0x0000003400957202 */ /* 0x000fe20000000f00 */
[--C-:B------:R-:W-:Y:S01]  /*c5c0*/  FFMA.FTZ R109, R78, UR4, -R138.reuse ;  /* 0x000000044e6d7c23 */ /* 0x100fe2000801088a */
[----:B------:R-:W-:Y:S01]  /*c5d0*/  MOV R78, R72 ;  /* 0x00000048004e7202 */ /* 0x000fe20000000f00 */
[--C-:B------:R-:W-:Y:S03]  /*c5e0*/  FFMA.FTZ R101, R75, UR4, -R138.reuse ;  /* 0x000000044b657c23 */ /* 0x100fe6000801088a */
[----:B------:R-:W1:Y:S01]  /*c5f0*/  MUFU.EX2 R18, R18 ;  /* 0x0000001200127308 */ /* 0x000e620000000800 */
[----:B------:R-:W-:Y:S01]  /*c600*/  F2FP.BF16.F32.PACK_AB R75, R140, R94 ;  /* 0x0000005e8c4b723e */ /* 0x000fe200000010ff */
[--C-:B------:R-:W-:Y:S01]  /*c610*/  FFMA.FTZ R49, R106, UR4, -R138.reuse ;  /* 0x000000046a317c23 */ /* 0x100fe2000801088a */
[----:B------:R-:W-:Y:S01]  /*c620*/  MOV R106, R55 ;  /* 0x00000037006a7202 */ /* 0x000fe20000000f00 */
[--C-:B------:R-:W-:Y:S01]  /*c630*/  FFMA.FTZ R107, R107, UR4, -R138.reuse ;  /* 0x000000046b6b7c23 */ /* 0x100fe2000801088a */
[----:B------:R-:W-:Y:S01]  /*c640*/  MOV R155, R78 ;  /* 0x0000004e009b7202 */ /* 0x000fe20000000f00 */
[--C-:B------:R-:W-:Y:S01]  /*c650*/  FFMA.FTZ R110, R110, UR4, -R138.reuse ;  /* 0x000000046e6e7c23 */ /* 0x100fe2000801088a */
[----:B------:R-:W-:Y:S03]  /*c660*/  FFMA.FTZ R126, R126, UR4, -R138 ;  /* 0x000000047e7e7c23 */ /* 0x000fe6000801088a */
[----:B------:R1:W1:Y:S01]  /*c670*/  MUFU.EX2 R6, R12 ;  /* 0x0000000c00067308 */ /* 0x0002620000000800 */
[----:B----4-:R-:W-:Y:S01]  /*c680*/  FMUL.FTZ R9, R133, R169 ;  /* 0x000000a985097220 */ /* 0x010fe20000410000 */
[----:B------:R-:W-:Y:S01]  /*c690*/  MOV R169, R36 ;  /* 0x0000002400a97202 */ /* 0x000fe20000000f00 */
[--C-:B------:R-:W-:Y:S01]  /*c6a0*/  FFMA.FTZ R206, R50, UR4, -R139.reuse ;  /* 0x0000000432ce7c23 */ /* 0x100fe2000801088b */
[--C-:B------:R-:W-:Y:S01]  /*c6b0*/  FFMA.FTZ R50, R99, UR4, -R139.reuse ;  /* 0x0000000463327c23 */ /* 0x100fe2000801088b */
[--C-:B------:R-:W-:Y:S01]  /*c6c0*/  FFMA.FTZ R99, R41, UR4, -R204.reuse ;  /* 0x0000000429637c23 */ /* 0x100fe200080108cc */
[----:B------:R-:W-:Y:S01]  /*c6d0*/  FMUL.FTZ R41, R133, R153 ;  /* 0x0000009985297220 */ /* 0x000fe20000410000 */
[----:B------:R-:W-:Y:S03]  /*c6e0*/  MOV R153, R53 ;  /* 0x0000003500997202 */ /* 0x000fe60000000f00 */
[----:B------:R4:W4:Y:S01]  /*c6f0*/  MUFU.EX2 R223, R13 ;  /* 0x0000000d00df7308 */ /* 0x0009220000000800 */
[--C-:B------:R-:W-:Y:S01]  /*c700*/  FFMA.FTZ R233, R71, UR4, -R139.reuse ;  /* 0x0000000447e97c23 */ /* 0x100fe2000801088b */
[----:B------:R-:W-:Y:S01]  /*c710*/  MOV R29, R8 ;  /* 0x00000008001d7202 */ /* 0x000fe20000000f00 */
[--C-:B------:R-:W-:Y:S01]  /*c720*/  FFMA.FTZ R71, R102, UR4, -R139.reuse ;  /* 0x0000000466477c23 */ /* 0x100fe2000801088b */
[--C-:B------:R-:W-:Y:S01]  /*c730*/  FFMA.FTZ R234, R70, UR4, -R139.reuse ;  /* 0x0000000446ea7c23 */ /* 0x100fe2000801088b */
[--C-:B------:R-:W-:Y:S01]  /*c740*/  FFMA.FTZ R64, R118, UR4, -R139.reuse ;  /* 0x0000000476407c23 */ /* 0x100fe2000801088b */
[--C-:B------:R-:W-:Y:S01]  /*c750*/  FFMA.FTZ R98, R44, UR4, -R204.reuse ;  /* 0x000000042c627c23 */ /* 0x100fe200080108cc */
[----:B------:R-:W-:Y:S03]  /*c760*/  MOV R70, R208 ;  /* 0x000000d000467202 */ /* 0x000fe60000000f00 */
[----:B------:R3:W-:Y:S01]  /*c770*/  MUFU.EX2 R142, R66 ;  /* 0x00000042008e7308 */ /* 0x0007e20000000800 */
[----:B------:R-:W-:Y:S01]  /*c780*/  FFMA.FTZ R139, R131, UR4, -R139 ;  /* 0x00000004838b7c23 */ /* 0x000fe2000801088b */
[--C-:B------:R-:W-:Y:S01]  /*c790*/  FFMA.FTZ R210, R56, UR4, -R204.reuse ;  /* 0x0000000438d27c23 */ /* 0x100fe200080108cc */
[----:B------:R-:W-:Y:S01]  /*c7a0*/  FMUL.FTZ R44, R133, R148 ;  /* 0x00000094852c7220 */ /* 0x000fe20000410000 */
[----:B-1----:R-:W-:Y:S02]  /*c7b0*/  IMAD.MOV.U32 R159, RZ, RZ, R19 ;  /* 0x000000ffff9f7224 */ /* 0x002fe400078e0013 */
[--C-:B------:R-:W-:Y:S01]  /*c7c0*/  FFMA.FTZ R131, R61, UR4, -R204.reuse ;  /* 0x000000043d837c23 */ /* 0x100fe200080108cc */
[--C-:B------:R-:W-:Y:S01]  /*c7d0*/  FFMA.FTZ R118, R76, UR4, -R204.reuse ;  /* 0x000000044c767c23 */ /* 0x100fe200080108cc */
[C---:B------:R-:W-:Y:S02]  /*c7e0*/  FMUL.FTZ R12, R133.reuse, R164 ;  /* 0x000000a4850c7220 */ /* 0x040fe40000410000 */
[----:B------:R-:W-:Y:S01]  /*c7f0*/  MUFU.EX2 R213, R213 ;  /* 0x000000d500d57308 */ /* 0x000fe20000000800 */
[C---:B----4-:R-:W-:Y:S01]  /*c800*/  FMUL.FTZ R13, R133.reuse, R165 ;  /* 0x000000a5850d7220 */ /* 0x050fe20000410000 */
[----:B------:R-:W-:Y:S01]  /*c810*/  FMUL.FTZ R56, R133, R144 ;  /* 0x0000009085387220 */ /* 0x000fe20000410000 */
[--C-:B------:R-:W-:Y:S01]  /*c820*/  FFMA.FTZ R208, R57, UR4, -R204.reuse ;  /* 0x0000000439d07c23 */ /* 0x100fe200080108cc */
[--C-:B------:R-:W-:Y:S01]  /*c830*/  FFMA.FTZ R35, R121, UR4, -R204.reuse ;  /* 0x0000000479237c23 */ /* 0x100fe200080108cc */
[----:B------:R-:W-:Y:S01]  /*c840*/  FMUL.FTZ R28, R133, R156 ;  /* 0x0000009c851c7220 */ /* 0x000fe20000410000 */
[----:B------:R-:W-:Y:S01]  /*c850*/  MOV R148, R18 ;  /* 0x0000001200947202 */ /* 0x000fe20000000f00 */
[--C-:B------:R-:W-:Y:S03]  /*c860*/  FFMA.FTZ R100, R40, UR4, -R204.reuse ;  /* 0x0000000428647c23 */ /* 0x100fe600080108cc */
        /* <DEDUP_REMOVED lines=9> */
[--C-:B------:R-:W-:Y:S01]  /*c900*/  FFMA.FTZ R125, R95, UR4, -R138.reuse ;  /* 0x000000045f7d7c23 */ /* 0x100fe2000801088a */
[C---:B------:R-:W-:Y:S01]  /*c910*/  FMUL.FTZ R8, R133.reuse, R168 ;  /* 0x000000a885087220 */ /* 0x040fe20000410000 */
[C---:B------:R-:W-:Y:S01]  /*c920*/  FMUL.FTZ R24, R133.reuse, R160 ;  /* 0x000000a085187220 */ /* 0x040fe20000410000 */
[C---:B------:R-:W-:Y:S01]  /*c930*/  FMUL.FTZ R25, R133.reuse, R161 ;  /* 0x000000a185197220 */ /* 0x040fe20000410000 */
[C---:B------:R-:W-:Y:S01]  /*c940*/  FMUL.FTZ R29, R133.reuse, R157 ;  /* 0x0000009d851d7220 */ /* 0x040fe20000410000 */
[----:B------:R-:W-:Y:S01]  /*c950*/  FMUL.FTZ R40, R133, R152 ;  /* 0x0000009885287220 */ /* 0x000fe20000410000 */
[----:B------:R-:W1:Y:S03]  /*c960*/  LDSM.16.MT88.4 R36, [R221+0x8000] ;  /* 0x00800000dd24783b */ /* 0x000e660000004200 */
[----:B------:R-:W-:Y:S01]  /*c970*/  MUFU.EX2 R211, R211 ;  /* 0x000000d300d37308 */ /* 0x000fe20000000800 */
[----:B------:R-:W-:Y:S01]  /*c980*/  MOV R79, R71 ;  /* 0x00000047004f7202 */ /* 0x000fe20000000f00 */
[--C-:B------:R-:W-:Y:S01]  /*c990*/  FFMA.FTZ R102, R74, UR4, -R138.reuse ;  /* 0x000000044a667c23 */ /* 0x100fe2000801088a */
[----:B------:R-:W-:Y:S01]  /*c9a0*/  MOV R166, R6 ;  /* 0x0000000600a67202 */ /* 0x000fe20000000f00 */
[C---:B------:R-:W-:Y:S01]  /*c9b0*/  FMUL.FTZ R6, R0.reuse, R178 ;  /* 0x000000b200067220 */ /* 0x040fe20000410000 */
[----:B------:R-:W-:Y:S01]  /*c9c0*/  MOV R95, R70 ;  /* 0x00000046005f7202 */ /* 0x000fe20000000f00 */
[C---:B------:R-:W-:Y:S01]  /*c9d0*/  FMUL.FTZ R18, R0.reuse, R174 ;  /* 0x000000ae00127220 */ /* 0x040fe20000410000 */
[----:B------:R-:W-:Y:S03]  /*c9e0*/  MOV R161, R69 ;  /* 0x0000004500a17202 */ /* 0x000fe60000000f00 */
[----:B------:R-:W-:Y:S01]  /*c9f0*/  MUFU.EX2 R129, R129 ;  /* 0x0000008100817308 */ /* 0x000fe20000000800 */
[----:B------:R-:W-:Y:S01]  /*ca00*/  MOV R147, R5 ;  /* 0x0000000500937202 */ /* 0x000fe20000000f00 */
[----:B------:R-:W-:Y:S01]  /*ca10*/  FMUL.FTZ R5, R3, R177 ;  /* 0x000000b103057220 */ /* 0x000fe20000410000 */
[----:B------:R-:W-:Y:S01]  /*ca20*/  F2FP.BF16.F32.PACK_AB R69, R143, R87 ;  /* 0x000000578f45723e */ /* 0x000fe200000010ff */
[----:B------:R-:W-:Y:S01]  /*ca30*/  FMUL.FTZ R19, R0, R175 ;  /* 0x000000af00137220 */ /* 0x000fe20000410000 */
[----:B------:R-:W-:Y:S01]  /*ca40*/  F2FP.BF16.F32.PACK_AB R70, R158, R228 ;  /* 0x000000e49e46723e */ /* 0x000fe200000010ff */
[----:B------:R-:W-:Y:S01]  /*ca50*/  FMUL.FTZ R17, R3, R173 ;  /* 0x000000ad03117220 */ /* 0x000fe20000410000 */
[----:B------:R-:W-:Y:S03]  /*ca60*/  F2FP.BF16.F32.PACK_AB R71, R159, R148 ;  /* 0x000000949f47723e */ /* 0x000fe600000010ff */
[----:B------:R-:W-:Y:S01]  /*ca70*/  MUFU.EX2 R230, R230 ;  /* 0x000000e600e67308 */ /* 0x000fe20000000800 */
[----:B------:R-:W-:Y:S01]  /*ca80*/  MOV R76, R73 ;  /* 0x00000049004c7202 */ /* 0x000fe20000000f00 */
[----:B------:R-:W4:Y:S01]  /*ca90*/  LDSM.16.MT88.4 R52, [R219+0x8000] ;  /* 0x00800000db34783b */ /* 0x000f220000004200 */
[----:B------:R-:W-:Y:S01]  /*caa0*/  F2FP.BF16.F32.PACK_AB R74, R223, R166 ;  /* 0x000000a6df4a723e */ /* 0x000fe200000010ff */
[----:B------:R-:W-:Y:S01]  /*cab0*/  FFMA.FTZ R121, R91, UR4, -R138 ;  /* 0x000000045b797c23 */ /* 0x000fe2000801088a */
[----:B------:R-:W-:Y:S01]  /*cac0*/  F2FP.BF16.F32.PACK_AB R72, R147, R33 ;  /* 0x000000219348723e */ /* 0x000fe200000010ff */
[----:B------:R-:W-:Y:S01]  /*cad0*/  IMAD.MOV.U32 R91, RZ, RZ, R34 ;  /* 0x000000ffff5b7224 */ /* 0x000fe200078e0022 */
[----:B------:R-:W-:Y:S03]  /*cae0*/  F2FP.BF16.F32.PACK_AB R73, R156, R32 ;  /* 0x000000209c49723e */ /* 0x000fe600000010ff */
[----:B------:R-:W-:Y:S01]  /*caf0*/  MUFU.EX2 R229, R229 ;  /* 0x000000e500e57308 */ /* 0x000fe20000000800 */
[----:B------:R-:W-:Y:S01]  /*cb00*/  MOV R160, R35 ;  /* 0x0000002300a07202 */ /* 0x000fe20000000f00 */
[C---:B------:R-:W-:Y:S01]  /*cb10*/  FMUL.FTZ R34, R0.reuse, R182 ;  /* 0x000000b600227220 */ /* 0x040fe20000410000 */
[C---:B------:R-:W-:Y:S01]  /*cb20*/  FMUL.FTZ R35, R0.reuse, R183 ;  /* 0x000000b700237220 */ /* 0x040fe20000410000 */
[----:B------:R-:W-:Y:S01]  /*cb30*/  MOV R151, R95 ;  /* 0x0000005f00977202 */ /* 0x000fe20000000f00 */
[--C-:B------:R-:W-:Y:S01]  /*cb40*/  FFMA.FTZ R123, R123, UR4, -R138.reuse ;  /* 0x000000047b7b7c23 */ /* 0x100fe2000801088a */
[----:B------:R-:W-:Y:S01]  /*cb50*/  MOV R150, R79 ;  /* 0x0000004f00967202 */ /* 0x000fe20000000f00 */
[--C-:B------:R-:W-:Y:S03]  /*cb60*/  FFMA.FTZ R111, R111, UR4, -R138.reuse ;  /* 0x000000046f6f7c23 */ /* 0x100fe6000801088a */
[----:B------:R-:W-:Y:S01]  /*cb70*/  MUFU.EX2 R206, R206 ;  /* 0x000000ce00ce7308 */ /* 0x000fe20000000800 */
[----:B------:R-:W-:Y:S01]  /*cb80*/  MOV R95, R76 ;  /* 0x0000004c005f7202 */ /* 0x000fe20000000f00 */
[----:B------:R-:W-:Y:S01]  /*cb90*/  FFMA.FTZ R138, R127, UR4, -R138 ;  /* 0x000000047f8a7c23 */ /* 0x000fe2000801088a */
[----:B------:R-:W4:Y:S01]  /*cba0*/  LDSM.16.MT88.4 R76, [R220+0x8000] ;  /* 0x00800000dc4c783b */ /* 0x000f220000004200 */
[----:B------:R-:W-:Y:S01]  /*cbb0*/  MOV R152, R64 ;  /* 0x0000004000987202 */ /* 0x000fe20000000f00 */
[----:B------:R-:W-:Y:S01]  /*cbc0*/  IMAD.MOV.U32 R163, RZ, RZ, R161 ;  /* 0x000000ffffa37224 */ /* 0x000fe200078e00a1 */
[----:B------:R-:W-:Y:S01]  /*cbd0*/  MOV R127, R51 ;  /* 0x00000033007f7202 */ /* 0x000fe20000000f00 */
[C---:B------:R-:W-:Y:S03]  /*cbe0*/  FMUL.FTZ R51, R0.reuse, R195 ;  /* 0x000000c300337220 */ /* 0x040fe60000410000 */
[----:B------:R-:W-:Y:S01]  /*cbf0*/  MUFU.EX2 R100, R100 ;  /* 0x0000006400647308 */ /* 0x000fe20000000800 */
[----:B------:R-:W-:Y:S01]  /*cc00*/  MOV R168, R50 ;  /* 0x0000003200a87202 */ /* 0x000fe20000000f00 */
[C---:B------:R-:W-:Y:S01]  /*cc10*/  FMUL.FTZ R50, R0.reuse, R194 ;  /* 0x000000c200327220 */ /* 0x040fe20000410000 */
[----:B------:R-:W-:Y:S01]  /*cc20*/  MOV R162, R153 ;  /* 0x0000009900a27202 */ /* 0x000fe20000000f00 */
[----:B------:R-:W-:Y:S01]  /*cc30*/  IMAD.MOV.U32 R161, RZ, RZ, R110 ;  /* 0x000000ffffa17224 */ /* 0x000fe200078e006e */
[----:B------:R-:W-:Y:S01]  /*cc40*/  MOV R167, R152 ;  /* 0x0000009800a77202 */ /* 0x000fe20000000f00 */
[C---:B------:R-:W-:Y:S01]  /*cc50*/  FMUL.FTZ R64, R3.reuse, R188 ;  /* 0x000000bc03407220 */ /* 0x040fe20000410000 */
[----:B------:R-:W-:Y:S03]  /*cc60*/  MOV R152, R168 ;  /* 0x000000a800987202 */ /* 0x000fe60000000f00 */
[----:B------:R-:W-:Y:S01]  /*cc70*/  MUFU.EX2 R110, R85 ;  /* 0x00000055006e7308 */ /* 0x000fe20000000800 */
[----:B------:R-:W-:Y:S01]  /*cc80*/  MOV R153, R127 ;  /* 0x0000007f00997202 */ /* 0x000fe20000000f00 */
[C---:B---3--:R-:W-:Y:S01]  /*cc90*/  FMUL.FTZ R66, R0.reuse, R190 ;  /* 0x000000be00427220 */ /* 0x048fe20000410000 */
[----:B------:R-:W-:Y:S02]  /*cca0*/  MOV R168, R126 ;  /* 0x0000007e00a87202 */ /* 0x000fe40000000f00 */
[----:B------:R-:W-:Y:S02]  /*ccb0*/  MOV R177, R122 ;  /* 0x0000007a00b17202 */ /* 0x000fe40000000f00 */
[----:B------:R-:W-:Y:S03]  /*ccc0*/  MOV R171, R107 ;  /* 0x0000006b00ab7202 */ /* 0x000fe60000000f00 */
[----:B------:R-:W-:Y:S01]  /*ccd0*/  MUFU.EX2 R127, R112 ;  /* 0x00000070007f7308 */ /* 0x000fe20000000800 */
[----:B------:R-:W-:Y:S02]  /*cce0*/  MOV R173, R143 ;  /* 0x0000008f00ad7202 */ /* 0x000fe40000000f00 */
[----:B------:R-:W-:Y:S02]  /*ccf0*/  MOV R182, R156 ;  /* 0x0000009c00b67202 */ /* 0x000fe40000000f00 */
[----:B------:R-:W-:Y:S01]  /*cd00*/  MOV R141, R49 ;  /* 0x00000031008d7202 */ /* 0x000fe20000000f00 */
[C---:B------:R-:W-:Y:S01]  /*cd10*/  FMUL.FTZ R49, R3.reuse, R193 ;  /* 0x000000c103317220 */ /* 0x040fe20000410000 */
[----:B------:R-:W-:Y:S03]  /*cd20*/  MOV R145, R48 ;  /* 0x0000003000917202 */ /* 0x000fe60000000f00 */
[----:B------:R-:W-:Y:S01]  /*cd30*/  MUFU.EX2 R112, R81 ;  /* 0x0000005100707308 */ /* 0x000fe20000000800 */
[C---:B------:R-:W-:Y:S01]  /*cd40*/  FMUL.FTZ R48, R3.reuse, R192 ;  /* 0x000000c003307220 */ /* 0x040fe20000410000 */
[----:B------:R-:W-:Y:S01]  /*cd50*/  MOV R157, R65 ;  /* 0x00000041009d7202 */ /* 0x000fe20000000f00 */
[----:B------:R-:W-:Y:S01]  /*cd60*/  FMUL.FTZ R65, R3, R189 ;  /* 0x000000bd03417220 */ /* 0x000fe20000410000 */
[----:B------:R-:W-:Y:S02]  /*cd70*/  MOV R170, R141 ;  /* 0x0000008d00aa7202 */ /* 0x000fe40000000f00 */
[----:B------:R-:W-:Y:S04]  /*cd80*/  MOV R146, R157 ;  /* 0x0000009d00927202 */ /* 0x000fe80000000f00 */
[----:B------:R-:W-:Y:S01]  /*cd90*/  MUFU.EX2 R126, R83 ;  /* 0x00000053007e7308 */ /* 0x000fe20000000800 */
[----:B------:R-:W-:Y:S02]  /*cda0*/  MOV R157, R164 ;  /* 0x000000a4009d7202 */ /* 0x000fe40000000f00 */
[----:B------:R-:W-:Y:S02]  /*cdb0*/  MOV R164, R123 ;  /* 0x0000007b00a47202 */ /* 0x000fe40000000f00 */
[----:B------:R-:W-:Y:S02]  /*cdc0*/  MOV R178, R144 ;  /* 0x0000009000b27202 */ /* 0x000fe40000000f00 */
[----:B------:R-:W-:Y:S03]  /*cdd0*/  MOV R175, R151 ;  /* 0x0000009700af7202 */ /* 0x000fe60000000f00 */
[----:B------:R3:W-:Y:S10]  /*cde0*/  MUFU.EX2 R122, R67 ;  /* 0x00000043007a7308 */ /* 0x0007f40000000800 */
[----:B------:R-:W-:Y:S10]  /*cdf0*/  MUFU.EX2 R123, R113 ;  /* 0x00000071007b7308 */ /* 0x000ff40000000800 */
[----:B------:R-:W4:Y:S01]  /*ce00*/  MUFU.EX2 R107, R86 ;  /* 0x00000056006b7308 */ /* 0x000f220000000800 */
[C---:B---3--:R-:W-:Y:S09]  /*ce10*/  FMUL.FTZ R67, R0.reuse, R191 ;  /* 0x000000bf00437220 */ /* 0x048ff20000410000 */
[----:B------:R-:W-:Y:S01]  /*ce20*/  MUFU.EX2 R113, R84 ;  /* 0x0000005400717308 */ /* 0x000fe20000000800 */
[----:B------:R-:W-:Y:S01]  /*ce30*/  FFMA.FTZ R133, R133, R7, R33 ;  /* 0x0000000785857223 */ /* 0x000fe20000010021 */
[----:B------:R-:W-:Y:S01]  /*ce40*/  FMUL.FTZ R7, R0, R179 ;  /* 0x000000b300077220 */ /* 0x000fe20000410000 */
[C---:B------:R-:W-:Y:S07]  /*ce50*/  FMUL.FTZ R33, R3.reuse, R181 ;  /* 0x000000b503217220 */ /* 0x040fee0000410000 */
[----:B------:R-:W-:Y:S01]  /*ce60*/  MUFU.EX2 R143, R88 ;  /* 0x00000058008f7308 */ /* 0x000fe20000000800 */
[----:B------:R-:W-:Y:S02]  /*ce70*/  MOV R179, R170 ;  /* 0x000000aa00b37202 */ /* 0x000fe40000000f00 */
[----:B------:R-:W-:Y:S02]  /*ce80*/  MOV R170, R145 ;  /* 0x0000009100aa7202 */ /* 0x000fe40000000f00 */
[----:B------:R-:W-:Y:S05]  /*ce90*/  MOV R181, R148 ;  /* 0x0000009400b57202 */ /* 0x000fea0000000f00 */
[----:B------:R-:W-:Y:S01]  /*cea0*/  MUFU.EX2 R141, R128 ;  /* 0x00000080008d7308 */ /* 0x000fe20000000800 */
[----:B------:R-:W-:Y:S01]  /*ceb0*/  MOV R183, R181 ;  /* 0x000000b500b77202 */ /* 0x000fe20000000f00 */
[----:B--2---:R-:W-:Y:S01]  /*cec0*/  FFMA.FTZ R90, R2, R4, R32 ;  /* 0x00000004025a7223 */ /* 0x004fe20000010020 */
[C---:B------:R-:W-:Y:S01]  /*ced0*/  FMUL.FTZ R4, R3.reuse, R176 ;  /* 0x000000b003047220 */ /* 0x040fe20000410000 */
[----:B------:R-:W2:Y:S01]  /*cee0*/  LDL.LU R2, [R1+0x24] ;  /* 0x0000240001027983 */ /* 0x000ea20000300800 */
[C---:B------:R-:W-:Y:S01]  /*cef0*/  FMUL.FTZ R32, R3.reuse, R180 ;  /* 0x000000b403207220 */ /* 0x040fe20000410000 */
[----:B------:R-:W-:Y:S04]  /*cf00*/  MOV R176, R106 ;  /* 0x0000006a00b07202 */ /* 0x000fe80000000f00 */
[----:B------:R-:W-:Y:S01]  /*cf10*/  MUFU.EX2 R128, R99 ;  /* 0x0000006300807308 */ /* 0x000fe20000000800 */
[C---:B------:R-:W-:Y:S01]  /*cf20*/  FFMA.FTZ R80, R3.reuse, R16, R68 ;  /* 0x0000001003507223 */ /* 0x040fe20000010044 */
[C---:B------:R-:W-:Y:S01]  /*cf30*/  F2FP.BF16.F32.PACK_AB R68, R92.reuse, R68 ;  /* 0x000000445c44723e */ /* 0x040fe200000010ff */
[C---:B------:R-:W-:Y:S01]  /*cf40*/  FMUL.FTZ R16, R3.reuse, R172 ;  /* 0x000000ac03107220 */ /* 0x040fe20000410000 */
[----:B------:R-:W-:Y:S01]  /*cf50*/  MOV R174, R176 ;  /* 0x000000b000ae7202 */ /* 0x000fe20000000f00 */
[----:B------:R-:W-:Y:S01]  /*cf60*/  FADD.FTZ R92, R92, R80 ;  /* 0x000000505c5c7221 */ /* 0x000fe20000010000 */
[----:B------:R-:W-:Y:S04]  /*cf70*/  MOV R176, R157 ;  /* 0x0000009d00b07202 */ /* 0x000fe80000000f00 */
[----:B------:R3:W4:Y:S01]  /*cf80*/  MUFU.EX2 R106, R82 ;  /* 0x00000052006a7308 */ /* 0x0007220000000800 */
[-C--:B------:R-:W-:Y:S05]  /*cf90*/  HMMA.16816.F32.BF16 R4, R68, R20.reuse, R4 ;  /* 0x000000144404723c */ /* 0x080fea0000041804 */
[----:B------:R-:W-:Y:S01]  /*cfa0*/  FADD.FTZ R92, R228, R92 ;  /* 0x0000005ce45c7221 */ /* 0x000fe20000010000 */
[C---:B------:R-:W-:Y:S01]  /*cfb0*/  HMMA.16816.F32.BF16 R8, R72.reuse, R20, R8 ;  /* 0x000000144808723c */ /* 0x040fe20000041808 */
[----:B------:R1:W5:Y:S02]  /*cfc0*/  LDL.LU R228, [R1+0xa8] ;  /* 0x0000a80001e47983 */ /* 0x0003640000300800 */
[----:B------:R2:W-:Y:S02]  /*cfd0*/  MUFU.EX2 R99, R89 ;  /* 0x0000005900637308 */ /* 0x0005e40000000800 */
[----:B------:R-:W-:Y:S01]  /*cfe0*/  MOV R172, R147 ;  /* 0x0000009300ac7202 */ /* 0x000fe20000000f00 */
[-C--:B------:R-:W-:Y:S01]  /*cff0*/  HMMA.16816.F32.BF16 R12, R72, R22.reuse, R12 ;  /* 0x00000016480c723c */ /* 0x080fe2000004180c */
[----:B---3--:R-:W3:Y:S06]  /*d000*/  LDSM.16.MT88.4 R80, [R218+0x8800] ;  /* 0x00880000da50783b */ /* 0x008eec0000004200 */
[----:B------:R-:W-:Y:S01]  /*d010*/  MUFU.EX2 R144, R98 ;  /* 0x0000006200907308 */ /* 0x000fe20000000800 */
[C---:B------:R-:W-:Y:S04]  /*d020*/  HMMA.16816.F32.BF16 R16, R68.reuse, R22, R16 ;  /* 0x000000164410723c */ /* 0x040fe80000041810 */
[C---:B------:R-:W-:Y:S01]  /*d030*/  FMUL.FTZ R20, R3.reuse, R184 ;  /* 0x000000b803147220 */ /* 0x040fe20000410000 */
[C---:B------:R-:W-:Y:S02]  /*d040*/  FMUL.FTZ R21, R3.reuse, R185 ;  /* 0x000000b903157220 */ /* 0x040fe40000410000 */
[C---:B------:R-:W-:Y:S01]  /*d050*/  FMUL.FTZ R22, R0.reuse, R186 ;  /* 0x000000ba00167220 */ /* 0x040fe20000410000 */
[C---:B------:R-:W-:Y:S01]  /*d060*/  FMUL.FTZ R23, R0.reuse, R187 ;  /* 0x000000bb00177220 */ /* 0x040fe20000410000 */
[----:B------:R2:W-:Y:S02]  /*d070*/  MUFU.EX2 R145, R97 ;  /* 0x0000006100917308 */ /* 0x0005e40000000800 */
[----:B------:R-:W-:Y:S01]  /*d080*/  MOV R147, R146 ;  /* 0x0000009200937202 */ /* 0x000fe20000000f00 */
[----:B------:R-:W-:Y:S01]  /*d090*/  IMAD.MOV.U32 R186, RZ, RZ, R159 ;  /* 0x000000ffffba7224 */ /* 0x000fe200078e009f */
[----:B------:R-:W-:Y:S02]  /*d0a0*/  MOV R184, R150 ;  /* 0x0000009600b87202 */ /* 0x000fe40000000f00 */
[-C--:B-1----:R-:W-:Y:S04]  /*d0b0*/  HMMA.16816.F32.BF16 R20, R68, R36.reuse, R20 ;  /* 0x000000244414723c */ /* 0x082fe80000041814 */
[----:B------:R-:W1:Y:S01]  /*d0c0*/  MUFU.EX2 R146, R132 ;  /* 0x0000008400927308 */ /* 0x000e620000000800 */
[----:B------:R-:W-:Y:S02]  /*d0d0*/  MOV R187, R158 ;  /* 0x0000009e00bb7202 */ /* 0x000fe40000000f00 */
[----:B------:R-:W-:Y:S01]  /*d0e0*/  MOV R180, R166 ;  /* 0x000000a600b47202 */ /* 0x000fe20000000f00 */
[C---:B------:R-:W-:Y:S06]  /*d0f0*/  HMMA.16816.F32.BF16 R24, R72.reuse, R36, R24 ;  /* 0x000000244818723c */ /* 0x040fec0000041818 */
[----:B------:R-:W-:Y:S01]  /*d100*/  MUFU.EX2 R132, R93 ;  /* 0x0000005d00847308 */ /* 0x000fe20000000800 */
[----:B------:R-:W-:Y:S01]  /*d110*/  MOV R166, R171 ;  /* 0x000000ab00a67202 */ /* 0x000fe20000000f00 */
[-C--:B------:R-:W-:Y:S03]  /*d120*/  HMMA.16816.F32.BF16 R28, R72, R38.reuse, R28 ;  /* 0x00000026481c723c */ /* 0x080fe6000004181c */
[C---:B------:R-:W-:Y:S03]  /*d130*/  FMUL.FTZ R36, R3.reuse, R196 ;  /* 0x000000c403247220 */ /* 0x040fe60000410000 */
[C---:B------:R-:W-:Y:S02]  /*d140*/  HMMA.16816.F32.BF16 R32, R68.reuse, R38, R32 ;  /* 0x000000264420723c */ /* 0x040fe40000041820 */
[----:B------:R1:W1:Y:S03]  /*d150*/  MUFU.EX2 R151, R96 ;  /* 0x0000006000977308 */ /* 0x0002660000000800 */
[C---:B------:R-:W-:Y:S01]  /*d160*/  FMUL.FTZ R37, R3.reuse, R197 ;  /* 0x000000c503257220 */ /* 0x040fe20000410000 */
[----:B------:R-:W-:Y:S01]  /*d170*/  MOV R181, R187 ;  /* 0x000000bb00b57202 */ /* 0x000fe20000000f00 */
[C---:B------:R-:W-:Y:S01]  /*d180*/  FMUL.FTZ R38, R0.reuse, R198 ;  /* 0x000000c600267220 */ /* 0x040fe20000410000 */
[C---:B------:R-:W-:Y:S04]  /*d190*/  FMUL.FTZ R39, R0.reuse, R199 ;  /* 0x000000c700277220 */ /* 0x040fe80000410000 */
[----:B------:R-:W-:Y:S01]  /*d1a0*/  MUFU.EX2 R236, R236 ;  /* 0x000000ec00ec7308 */ /* 0x000fe20000000800 */
[----:B------:R-:W-:Y:S01]  /*d1b0*/  IMAD.MOV.U32 R187, RZ, RZ, R184 ;  /* 0x000000ffffbb7224 */ /* 0x000fe200078e00b8 */
[----:B------:R-:W-:Y:S02]  /*d1c0*/  MOV R184, R174 ;  /* 0x000000ae00b87202 */ /* 0x000fe40000000f00 */
[----:B------:R-:W-:Y:S01]  /*d1d0*/  MOV R174, R163 ;  /* 0x000000a300ae7202 */ /* 0x000fe20000000f00 */
[-C--:B----4-:R-:W-:Y:S05]  /*d1e0*/  HMMA.16816.F32.BF16 R36, R68, R52.reuse, R36 ;  /* 0x000000344424723c */ /* 0x090fea0000041824 */
[----:B------:R-:W-:Y:S01]  /*d1f0*/  MUFU.EX2 R148, R108 ;  /* 0x0000006c00947308 */ /* 0x000fe20000000800 */
        /* <DEDUP_REMOVED lines=8> */
[----:B------:R-:W-:Y:S03]  /*d280*/  MUFU.EX2 R156, R131 ;  /* 0x00000083009c7308 */ /* 0x000fe60000000800 */
[----:B------:R-:W-:Y:S02]  /*d290*/  FMUL.FTZ R53, R3, R201 ;  /* 0x000000c903357220 */ /* 0x000fe40000410000 */
[C---:B------:R-:W-:Y:S01]  /*d2a0*/  FMUL.FTZ R54, R0.reuse, R202 ;  /* 0x000000ca00367220 */ /* 0x040fe20000410000 */
[----:B------:R-:W-:Y:S04]  /*d2b0*/  FMUL.FTZ R55, R0, R203 ;  /* 0x000000cb00377220 */ /* 0x000fe80000410000 */
[----:B------:R-:W-:Y:S03]  /*d2c0*/  MUFU.EX2 R234, R234 ;  /* 0x000000ea00ea7308 */ /* 0x000fe60000000800 */
[-C--:B------:R-:W-:Y:S07]  /*d2d0*/  HMMA.16816.F32.BF16 R52, R68, R76.reuse, R52 ;  /* 0x0000004c4434723c */ /* 0x080fee0000041834 */
[----:B------:R-:W-:Y:S01]  /*d2e0*/  MUFU.EX2 R159, R119 ;  /* 0x00000077009f7308 */ /* 0x000fe20000000800 */
[C---:B------:R-:W-:Y:S09]  /*d2f0*/  HMMA.16816.F32.BF16 R56, R72.reuse, R76, R56 ;  /* 0x0000004c4838723c */ /* 0x040ff20000041838 */
[----:B------:R-:W-:Y:S01]  /*d300*/  MUFU.EX2 R197, R118 ;  /* 0x0000007600c57308 */ /* 0x000fe20000000800 */
[-C--:B------:R-:W-:Y:S06]  /*d310*/  HMMA.16816.F32.BF16 R60, R72, R78.reuse, R60 ;  /* 0x0000004e483c723c */ /* 0x080fec000004183c */
[----:B------:R-:W-:Y:S01]  /*d320*/  HMMA.16816.F32.BF16 R64, R68, R78, R64 ;  /* 0x0000004e4440723c */ /* 0x000fe20000041840 */
[----:B------:R-:W-:Y:S02]  /*d330*/  LDSM.16.MT88.4 R76, [R219+0x8800] ;  /* 0x00880000db4c783b */ /* 0x000fe40000004200 */
[----:B------:R-:W-:Y:S02]  /*d340*/  MUFU.EX2 R196, R109 ;  /* 0x0000006d00c47308 */ /* 0x000fe40000000800 */
[----:B------:R-:W-:Y:S02]  /*d350*/  F2FP.BF16.F32.PACK_AB R72, R110, R107 ;  /* 0x0000006b6e48723e */ /* 0x000fe400000010ff */
[----:B------:R-:W-:Y:S06]  /*d360*/  F2FP.BF16.F32.PACK_AB R68, R214, R215 ;  /* 0x000000d7d644723e */ /* 0x000fec00000010ff */
[----:B------:R-:W-:Y:S01]  /*d370*/  MUFU.EX2 R109, R174 ;  /* 0x000000ae006d7308 */ /* 0x000fe20000000800 */
[----:B------:R-:W-:Y:S02]  /*d380*/  F2FP.BF16.F32.PACK_AB R69, R116, R117 ;  /* 0x000000757445723e */ /* 0x000fe400000010ff */
[----:B------:R-:W-:Y:S02]  /*d390*/  F2FP.BF16.F32.PACK_AB R70, R212, R213 ;  /* 0x000000d5d446723e */ /* 0x000fe400000010ff */
[----:B------:R-:W-:Y:S02]  /*d3a0*/  F2FP.BF16.F32.PACK_AB R71, R127, R123 ;  /* 0x0000007b7f47723e */ /* 0x000fe400000010ff */
[----:B------:R-:W-:Y:S03]  /*d3b0*/  F2FP.BF16.F32.PACK_AB R73, R112, R106 ;  /* 0x0000006a7049723e */ /* 0x000fe600000010ff */
[----:B------:R-:W-:Y:S01]  /*d3c0*/  MUFU.EX2 R205, R205 ;  /* 0x000000cd00cd7308 */ /* 0x000fe20000000800 */
[----:B------:R-:W-:Y:S02]  /*d3d0*/  F2FP.BF16.F32.PACK_AB R74, R126, R113 ;  /* 0x000000717e4a723e */ /* 0x000fe400000010ff */
[----:B------:R-:W-:Y:S01]  /*d3e0*/  F2FP.BF16.F32.PACK_AB R75, R142, R122 ;  /* 0x0000007a8e4b723e */ /* 0x000fe200000010ff */
[-C--:B---3--:R-:W-:Y:S06]  /*d3f0*/  HMMA.16816.F32.BF16 R4, R68, R80.reuse, R4 ;  /* 0x000000504404723c */ /* 0x088fec0000041804 */
[----:B------:R-:W-:Y:S01]  /*d400*/  MUFU.EX2 R139, R139 ;  /* 0x0000008b008b7308 */ /* 0x000fe20000000800 */
[C---:B------:R-:W-:Y:S06]  /*d410*/  HMMA.16816.F32.BF16 R8, R72.reuse, R80, R8 ;  /* 0x000000504808723c */ /* 0x040fec0000041808 */
[-C--:B------:R-:W-:Y:S03]  /*d420*/  HMMA.16816.F32.BF16 R12, R72, R82.reuse, R12 ;  /* 0x00000052480c723c */ /* 0x080fe6000004180c */
[----:B------:R-:W-:Y:S03]  /*d430*/  MUFU.EX2 R204, R204 ;  /* 0x000000cc00cc7308 */ /* 0x000fe60000000800 */
[C---:B------:R-:W-:Y:S01]  /*d440*/  HMMA.16816.F32.BF16 R16, R68.reuse, R82, R16 ;  /* 0x000000524410723c */ /* 0x040fe20000041810 */
[----:B------:R-:W-:Y:S06]  /*d450*/  LDSM.16.MT88.4 R80, [R220+0x8800] ;  /* 0x00880000dc50783b */ /* 0x000fec0000004200 */
        /* <DEDUP_REMOVED lines=9> */
[----:B------:R-:W3:Y:S10]  /*d4f0*/  MUFU.EX2 R208, R208 ;  /* 0x000000d000d07308 */ /* 0x000ef40000000800 */
[----:B------:R-:W4:Y:S10]  /*d500*/  MUFU.EX2 R207, R207 ;  /* 0x000000cf00cf7308 */ /* 0x000f340000000800 */
[----:B------:R-:W-:Y:S10]  /*d510*/  MUFU.EX2 R153, R104 ;  /* 0x0000006800997308 */ /* 0x000ff40000000800 */
[----:B------:R-:W4:Y:S10]  /*d520*/  MUFU.EX2 R157, R103 ;  /* 0x00000067009d7308 */ /* 0x000f340000000800 */
[----:B------:R-:W-:Y:S10]  /*d530*/  MUFU.EX2 R245, R245 ;  /* 0x000000f500f57308 */ /* 0x000ff40000000800 */
[----:B------:R-:W-:Y:S10]  /*d540*/  MUFU.EX2 R244, R244 ;  /* 0x000000f400f47308 */ /* 0x000ff40000000800 */
[----:B------:R-:W-:Y:S01]  /*d550*/  MUFU.EX2 R233, R233 ;  /* 0x000000e900e97308 */ /* 0x000fe20000000800 */
[----:B--2---:R-:W-:Y:S01]  /*d560*/  FFMA.FTZ R2, R0, R2, R87 ;  /* 0x0000000200027223 */ /* 0x004fe20000010057 */
[----:B------:R-:W-:Y:S01]  /*d570*/  FADD.FTZ R0, R182, R90 ;  /* 0x0000005ab6007221 */ /* 0x000fe20000010000 */
[----:B------:R-:W2:Y:S01]  /*d580*/  LDSM.16.MT88.4 R84, [R221+0x8800] ;  /* 0x00880000dd54783b */ /* 0x000ea20000004200 */
[----:B------:R-:W-:Y:S01]  /*d590*/  MOV R182, R180 ;  /* 0x000000b400b67202 */ /* 0x000fe20000000f00 */
[----:B------:R-:W-:Y:S01]  /*d5a0*/  FADD.FTZ R3, R173, R2 ;  /* 0x00000002ad037221 */ /* 0x000fe20000010000 */
[----:B------:R-:W-:Y:S01]  /*d5b0*/  FADD.FTZ R0, R94, R0 ;  /* 0x000000005e007221 */ /* 0x000fe20000010000 */
[----:B------:R-:W-:Y:S01]  /*d5c0*/  MOV R173, R177 ;  /* 0x000000b100ad7202 */ /* 0x000fe20000000f00 */
[----:B------:R-:W-:Y:S01]  /*d5d0*/  FADD.FTZ R2, R172, R133 ;  /* 0x00000085ac027221 */ /* 0x000fe20000010000 */
[----:B------:R-:W-:Y:S01]  /*d5e0*/  MOV R172, R178 ;  /* 0x000000b200ac7202 */ /* 0x000fe20000000f00 */
[----:B------:R-:W-:Y:S01]  /*d5f0*/  MUFU.EX2 R242, R242 ;  /* 0x000000f200f27308 */ /* 0x000fe20000000800 */
[----:B------:R-:W-:Y:S01]  /*d600*/  LDSM.16.MT88.4 R88, [R219+0x9000] ;  /* 0x00900000db58783b */ /* 0x000fe20000004200 */
[----:B------:R-:W-:Y:S01]  /*d610*/  MOV R180, R186 ;  /* 0x000000ba00b47202 */ /* 0x000fe20000000f00 */
[----:B------:R-:W-:Y:S01]  /*d620*/  FADD.FTZ R3, R183, R3 ;  /* 0x00000003b7037221 */ /* 0x000fe20000010000 */
[----:B------:R-:W-:Y:S02]  /*d630*/  MOV R177, R154 ;  /* 0x0000009a00b17202 */ /* 0x000fe40000000f00 */
[----:B------:R-:W-:Y:S04]  /*d640*/  MOV R183, R182 ;  /* 0x000000b600b77202 */ /* 0x000fe80000000f00 */
[----:B------:R-:W-:Y:S01]  /*d650*/  MUFU.EX2 R108, R173 ;  /* 0x000000ad006c7308 */ /* 0x000fe20000000800 */
[----:B------:R-:W-:Y:S02]  /*d660*/  MOV R182, R181 ;  /* 0x000000b500b67202 */ /* 0x000fe40000000f00 */
[----:B------:R-:W-:Y:S01]  /*d670*/  MOV R181, R180 ;  /* 0x000000b400b57202 */ /* 0x000fe20000000f00 */
[----:B------:R-:W-:Y:S01]  /*d680*/  FADD.FTZ R2, R183, R2 ;  /* 0x00000002b7027221 */ /* 0x000fe20000010000 */
[----:B------:R-:W-:Y:S02]  /*d690*/  MOV R180, R187 ;  /* 0x000000bb00b47202 */ /* 0x000fe40000000f00 */
[----:B------:R-:W-:Y:S01]  /*d6a0*/  MOV R183, R182 ;  /* 0x000000b600b77202 */ /* 0x000fe20000000f00 */
[----:B------:R-:W-:Y:S01]  /*d6b0*/  FADD.FTZ R97, R223, R2 ;  /* 0x00000002df617221 */ /* 0x000fe20000010000 */
[----:B------:R-:W-:Y:S01]  /*d6c0*/  MOV R182, R181 ;  /* 0x000000b500b67202 */ /* 0x000fe20000000f00 */
[----:B------:R-:W-:Y:S01]  /*d6d0*/  MUFU.EX2 R241, R241 ;  /* 0x000000f100f17308 */ /* 0x000fe20000000800 */
[----:B------:R-:W-:Y:S01]  /*d6e0*/  MOV R178, R152 ;  /* 0x0000009800b27202 */ /* 0x000fe20000000f00 */
[----:B-1----:R-:W-:Y:S01]  /*d6f0*/  FADD.FTZ R96, R183, R92 ;  /* 0x0000005cb7607221 */ /* 0x002fe20000010000 */
[----:B------:R-:W-:Y:S01]  /*d700*/  MOV R199, R182 ;  /* 0x000000b600c77202 */ /* 0x000fe20000000f00 */
[----:B------:R-:W-:Y:S01]  /*d710*/  FADD.FTZ R2, R140, R0 ;  /* 0x000000008c027221 */ /* 0x000fe20000010000 */
[----:B------:R-:W-:Y:S01]  /*d720*/  FADD.FTZ R0, R107, R97 ;  /* 0x000000616b007221 */ /* 0x000fe20000010000 */
[----:B------:R-:W-:Y:S02]  /*d730*/  MOV R186, R185 ;  /* 0x000000b900ba7202 */ /* 0x000fe40000000f00 */
[----:B------:R-:W-:Y:S01]  /*d740*/  FADD.FTZ R2, R106, R2 ;  /* 0x000000026a027221 */ /* 0x000fe20000010000 */
[----:B------:R-:W-:Y:S01]  /*d750*/  MOV R185, R175 ;  /* 0x000000af00b97202 */ /* 0x000fe20000000f00 */
[----:B------:R-:W-:Y:S01]  /*d760*/  MUFU.EX2 R232, R232 ;  /* 0x000000e800e87308 */ /* 0x000fe20000000800 */
[----:B------:R-:W-:Y:S01]  /*d770*/  MOV R175, R172 ;  /* 0x000000ac00af7202 */ /* 0x000fe20000000f00 */
[----:B------:R-:W-:Y:S01]  /*d780*/  FADD.FTZ R3, R199, R3 ;  /* 0x00000003c7037221 */ /* 0x000fe20000010000 */
[----:B------:R-:W-:Y:S01]  /*d790*/  MOV R172, R179 ;  /* 0x000000b300ac7202 */ /* 0x000fe20000000f00 */
[-C--:B--2---:R-:W-:Y:S03]  /*d7a0*/  HMMA.16816.F32.BF16 R20, R68, R84.reuse, R20 ;  /* 0x000000544414723c */ /* 0x084fe60000041814 */
[----:B------:R-:W-:Y:S03]  /*d7b0*/  MOV R179, R227 ;  /* 0x000000e300b37202 */ /* 0x000fe60000000f00 */
[----:B------:R-:W-:Y:S01]  /*d7c0*/  MUFU.EX2 R105, R172 ;  /* 0x000000ac00697308 */ /* 0x000fe20000000800 */
[----:B------:R1:W5:Y:S01]  /*d7d0*/  LDL.LU R227, [R1+0xa4] ;  /* 0x0000a40001e37983 */ /* 0x0003620000300800 */
[C---:B------:R-:W-:Y:S04]  /*d7e0*/  HMMA.16816.F32.BF16 R24, R72.reuse, R84, R24 ;  /* 0x000000544818723c */ /* 0x040fe80000041818 */
[----:B------:R-:W-:Y:S02]  /*d7f0*/  MOV R187, R185 ;  /* 0x000000b900bb7202 */ /* 0x000fe40000000f00 */
[-C--:B------:R-:W-:Y:S02]  /*d800*/  HMMA.16816.F32.BF16 R28, R72, R86.reuse, R28 ;  /* 0x00000056481c723c */ /* 0x080fe4000004181c */
[----:B------:R-:W-:Y:S03]  /*d810*/  MUFU.EX2 R231, R231 ;  /* 0x000000e700e77308 */ /* 0x000fe60000000800 */
[----:B------:R-:W-:Y:S01]  /*d820*/  MOV R181, R187 ;  /* 0x000000bb00b57202 */ /* 0x000fe20000000f00 */
[C---:B------:R-:W-:Y:S01]  /*d830*/  HMMA.16816.F32.BF16 R32, R68.reuse, R86, R32 ;  /* 0x000000564420723c */ /* 0x040fe20000041820 */
[----:B------:R-:W-:Y:S05]  /*d840*/  LDSM.16.MT88.4 R84, [R221+0x9000] ;  /* 0x00900000dd54783b */ /* 0x000fea0000004200 */
[----:B------:R-:W2:Y:S01]  /*d850*/  MUFU.EX2 R154, R130 ;  /* 0x00000082009a7308 */ /* 0x000ea20000000800 */
[----:B------:R-:W-:Y:S01]  /*d860*/  FADD.FTZ R3, R117, R3 ;  /* 0x0000000375037221 */ /* 0x000fe20000010000 */
[-C--:B------:R-:W-:Y:S08]  /*d870*/  HMMA.16816.F32.BF16 R36, R68, R76.reuse, R36 ;  /* 0x0000004c4424723c */ /* 0x080ff00000041824 */
[----:B------:R-:W-:Y:S01]  /*d880*/  MUFU.EX2 R117, R181 ;  /* 0x000000b500757308 */ /* 0x000fe20000000800 */
[C---:B------:R-:W-:Y:S04]  /*d890*/  HMMA.16816.F32.BF16 R40, R72.reuse, R76, R40 ;  /* 0x0000004c4828723c */ /* 0x040fe80000041828 */
[----:B------:R-:W-:Y:S02]  /*d8a0*/  MOV R185, R184 ;  /* 0x000000b800b97202 */ /* 0x000fe40000000f00 */
[-C--:B------:R-:W-:Y:S03]  /*d8b0*/  HMMA.16816.F32.BF16 R44, R72, R78.reuse, R44 ;  /* 0x0000004e482c723c */ /* 0x080fe6000004182c */
[----:B------:R-:W-:Y:S02]  /*d8c0*/  MUFU.EX2 R152, R102 ;  /* 0x0000006600987308 */ /* 0x000fe40000000800 */
[----:B------:R-:W-:Y:S01]  /*d8d0*/  MOV R187, R185 ;  /* 0x000000b900bb7202 */ /* 0x000fe20000000f00 */
[C---:B------:R-:W-:Y:S01]  /*d8e0*/  HMMA.16816.F32.BF16 R48, R68.reuse, R78, R48 ;  /* 0x0000004e4430723c */ /* 0x040fe20000041830 */
[----:B------:R-:W3:Y:S06]  /*d8f0*/  LDSM.16.MT88.4 R76, [R218+0x9000] ;  /* 0x00900000da4c783b */ /* 0x000eec0000004200 */
[----:B------:R-:W1:Y:S01]  /*d900*/  MUFU.EX2 R158, R101 ;  /* 0x00000065009e7308 */ /* 0x000e620000000800 */
[----:B------:R-:W-:Y:S01]  /*d910*/  MOV R182, R187 ;  /* 0x000000bb00b67202 */ /* 0x000fe20000000f00 */
[-C--:B------:R-:W-:Y:S08]  /*d920*/  HMMA.16816.F32.BF16 R52, R68, R80.reuse, R52 ;  /* 0x000000504434723c */ /* 0x080ff00000041834 */
[----:B------:R-:W-:Y:S01]  /*d930*/  MUFU.EX2 R118, R182 ;  /* 0x000000b600767308 */ /* 0x000fe20000000800 */
[C---:B------:R-:W-:Y:S04]  /*d940*/  HMMA.16816.F32.BF16 R56, R72.reuse, R80, R56 ;  /* 0x000000504838723c */ /* 0x040fe80000041838 */
[----:B------:R-:W-:Y:S02]  /*d950*/  IMAD.MOV.U32 R184, RZ, RZ, R175 ;  /* 0x000000ffffb87224 */ /* 0x000fe400078e00af */
[-C--:B------:R-:W-:Y:S03]  /*d960*/  HMMA.16816.F32.BF16 R60, R72, R82.reuse, R60 ;  /* 0x00000052483c723c */ /* 0x080fe6000004183c */
[----:B------:R-:W1:Y:S02]  /*d970*/  MUFU.EX2 R198, R115 ;  /* 0x0000007300c67308 */ /* 0x000e640000000800 */
[----:B------:R-:W-:Y:S01]  /*d980*/  MOV R175, R179 ;  /* 0x000000b300af7202 */ /* 0x000fe20000000f00 */
[----:B------:R-:W-:Y:S01]  /*d990*/  HMMA.16816.F32.BF16 R64, R68, R82, R64 ;  /* 0x000000524440723c */ /* 0x000fe20000041840 */
[----:B------:R-:W-:Y:S06]  /*d9a0*/  LDSM.16.MT88.4 R80, [R221+0x9800] ;  /* 0x00980000dd50783b */ /* 0x000fec0000004200 */
[----:B------:R-:W1:Y:S01]  /*d9b0*/  MUFU.EX2 R155, R114 ;  /* 0x00000072009b7308 */ /* 0x000e620000000800 */
        /* <DEDUP_REMOVED lines=10> */
[-C--:B---3--:R-:W-:Y:S03]  /*da60*/  HMMA.16816.F32.BF16 R4, R68, R76.reuse, R4 ;  /* 0x0000004c4404723c */ /* 0x088fe60000041804 */
[----:B------:R-:W-:Y:S02]  /*da70*/  MOV R179, R178 ;  /* 0x000000b200b37202 */ /* 0x000fe40000000f00 */
[----:B------:R-:W-:Y:S01]  /*da80*/  MOV R178, R176 ;  /* 0x000000b000b27202 */ /* 0x000fe20000000f00 */
[C---:B------:R-:W-:Y:S02]  /*da90*/  HMMA.16816.F32.BF16 R8, R72.reuse, R76, R8 ;  /* 0x0000004c4808723c */ /* 0x040fe40000041808 */
[----:B------:R-:W-:Y:S03]  /*daa0*/  MUFU.EX2 R243, R243 ;  /* 0x000000f300f37308 */ /* 0x000fe60000000800 */
[----:B------:R-:W-:Y:S01]  /*dab0*/  MOV R176, R226 ;  /* 0x000000e200b07202 */ /* 0x000fe20000000f00 */
[-C--:B------:R-:W-:Y:S01]  /*dac0*/  HMMA.16816.F32.BF16 R12, R72, R78.reuse, R12 ;  /* 0x0000004e480c723c */ /* 0x080fe2000004180c */
[----:B------:R3:W5:Y:S05]  /*dad0*/  LDL.LU R226, [R1+0xa0] ;  /* 0x0000a00001e27983 */ /* 0x00076a0000300800 */
[----:B------:R-:W-:Y:S01]  /*dae0*/  MUFU.EX2 R248, R248 ;  /* 0x000000f800f87308 */ /* 0x000fe20000000800 */
[----:B------:R-:W-:Y:S01]  /*daf0*/  MOV R185, R184 ;  /* 0x000000b800b97202 */ /* 0x000fe20000000f00 */
[C---:B------:R-:W-:Y:S01]  /*db00*/  HMMA.16816.F32.BF16 R16, R68.reuse, R78, R16 ;  /* 0x0000004e4410723c */ /* 0x040fe20000041810 */
[----:B------:R-:W-:Y:S03]  /*db10*/  LDSM.16.MT88.4 R76, [R218+0x9800] ;  /* 0x00980000da4c783b */ /* 0x000fe60000004200 */
[----:B------:R-:W-:Y:S02]  /*db20*/  MOV R184, R175 ;  /* 0x000000af00b87202 */ /* 0x000fe40000000f00 */
[-C--:B------:R-:W-:Y:S02]  /*db30*/  HMMA.16816.F32.BF16 R20, R68, R84.reuse, R20 ;  /* 0x000000544414723c */ /* 0x080fe40000041814 */
[----:B------:R-:W-:Y:S03]  /*db40*/  MUFU.EX2 R149, R149 ;  /* 0x0000009500957308 */ /* 0x000fe60000000800 */
[----:B------:R-:W-:Y:S01]  /*db50*/  MOV R175, R179 ;  /* 0x000000b300af7202 */ /* 0x000fe20000000f00 */
[C---:B------:R-:W-:Y:S06]  /*db60*/  HMMA.16816.F32.BF16 R24, R72.reuse, R84, R24 ;  /* 0x000000544818723c */ /* 0x040fec0000041818 */
[----:B------:R-:W-:Y:S01]  /*db70*/  MUFU.EX2 R147, R147 ;  /* 0x0000009300937308 */ /* 0x000fe20000000800 */
[----:B------:R-:W-:Y:S01]  /*db80*/  MOV R179, R178 ;  /* 0x000000b200b37202 */ /* 0x000fe20000000f00 */
[-C--:B------:R-:W-:Y:S03]  /*db90*/  HMMA.16816.F32.BF16 R28, R72, R86.reuse, R28 ;  /* 0x00000056481c723c */ /* 0x080fe6000004181c */
[----:B------:R-:W-:Y:S03]  /*dba0*/  MOV R178, R176 ;  /* 0x000000b000b27202 */ /* 0x000fe60000000f00 */
[C---:B------:R-:W-:Y:S01]  /*dbb0*/  HMMA.16816.F32.BF16 R32, R68.reuse, R86, R32 ;  /* 0x000000564420723c */ /* 0x040fe20000041820 */
[----:B------:R-:W-:Y:S01]  /*dbc0*/  LDSM.16.MT88.4 R84, [R219+0x9800] ;  /* 0x00980000db54783b */ /* 0x000fe20000004200 */
[----:B------:R-:W-:Y:S03]  /*dbd0*/  MUFU.EX2 R130, R120 ;  /* 0x0000007800827308 */ /* 0x000fe60000000800 */
[----:B------:R-:W-:Y:S01]  /*dbe0*/  IMAD.MOV.U32 R176, RZ, RZ, R166 ;  /* 0x000000ffffb07224 */ /* 0x000fe200078e00a6 */
[-C--:B------:R-:W-:Y:S06]  /*dbf0*/  HMMA.16816.F32.BF16 R36, R68, R88.reuse, R36 ;  /* 0x000000584424723c */ /* 0x080fec0000041824 */
[----:B------:R-:W-:Y:S01]  /*dc00*/  MUFU.EX2 R106, R178 ;  /* 0x000000b2006a7308 */ /* 0x000fe20000000800 */
[----:B------:R-:W-:Y:S01]  /*dc10*/  MOV R187, R185 ;  /* 0x000000b900bb7202 */ /* 0x000fe20000000f00 */
[C---:B------:R-:W-:Y:S04]  /*dc20*/  HMMA.16816.F32.BF16 R40, R72.reuse, R88, R40 ;  /* 0x000000584828723c */ /* 0x040fe80000041828 */
[----:B------:R-:W-:Y:S02]  /*dc30*/  MOV R185, R175 ;  /* 0x000000af00b97202 */ /* 0x000fe40000000f00 */
[-C--:B------:R-:W-:Y:S02]  /*dc40*/  HMMA.16816.F32.BF16 R44, R72, R90.reuse, R44 ;  /* 0x0000005a482c723c */ /* 0x080fe4000004182c */
[----:B------:R-:W-:Y:S03]  /*dc50*/  MUFU.EX2 R250, R250 ;  /* 0x000000fa00fa7308 */ /* 0x000fe60000000800 */
[----:B------:R-:W-:Y:S01]  /*dc60*/  MOV R175, R179 ;  /* 0x000000b300af7202 */ /* 0x000fe20000000f00 */
[C---:B------:R-:W-:Y:S06]  /*dc70*/  HMMA.16816.F32.BF16 R48, R68.reuse, R90, R48 ;  /* 0x0000005a4430723c */ /* 0x040fec0000041830 */
[----:B------:R-:W-:Y:S01]  /*dc80*/  MUFU.EX2 R252, R252 ;  /* 0x000000fc00fc7308 */ /* 0x000fe20000000800 */
[----:B------:R-:W-:Y:S01]  /*dc90*/  MOV R179, R176 ;  /* 0x000000b000b37202 */ /* 0x000fe20000000f00 */
[----:B------:R-:W-:Y:S03]  /*dca0*/  FADD.FTZ R88, R215, R96 ;  /* 0x00000060d7587221 */ /* 0x000fe60000010000 */
[----:B------:R-:W-:Y:S02]  /*dcb0*/  MOV R176, R95 ;  /* 0x0000005f00b07202 */ /* 0x000fe40000000f00 */
[----:B------:R-:W4:Y:S01]  /*dcc0*/  LDSM.16.MT88.4 R92, [R220+0x9000] ;  /* 0x00900000dc5c783b */ /* 0x000f220000004200 */
[----:B------:R-:W-:Y:S02]  /*dcd0*/  MOV R166, R225 ;  /* 0x000000e100a67202 */ /* 0x000fe40000000f00 */
[----:B------:R-:W-:Y:S01]  /*dce0*/  MUFU.EX2 R107, R179 ;  /* 0x000000b3006b7308 */ /* 0x000fe20000000800 */
[----:B------:R-:W-:Y:S02]  /*dcf0*/  MOV R183, R184 ;  /* 0x000000b800b77202 */ /* 0x000fe40000000f00 */
[----:B------:R-:W-:Y:S02]  /*dd00*/  MOV R184, R166 ;  /* 0x000000a600b87202 */ /* 0x000fe40000000f00 */
[----:B------:R3:W5:Y:S01]  /*dd10*/  LDL.LU R225, [R1+0x9c] ;  /* 0x00009c0001e17983 */ /* 0x0007620000300800 */
[----:B------:R-:W-:Y:S02]  /*dd20*/  MOV R166, R224 ;  /* 0x000000e000a67202 */ /* 0x000fe40000000f00 */
[----:B------:R-:W-:Y:S01]  /*dd30*/  MOV R199, R183 ;  /* 0x000000b700c77202 */ /* 0x000fe20000000f00 */
[----:B------:R3:W5:Y:S01]  /*dd40*/  LDL.LU R224, [R1+0x98] ;  /* 0x0000980001e07983 */ /* 0x0007620000300800 */
[----:B------:R-:W-:Y:S01]  /*dd50*/  MOV R183, R185 ;  /* 0x000000b900b77202 */ /* 0x000fe20000000f00 */
[----:B------:R-:W-:Y:S01]  /*dd60*/  MUFU.EX2 R121, R121 ;  /* 0x0000007900797308 */ /* 0x000fe20000000800 */
[----:B------:R-:W-:Y:S01]  /*dd70*/  MOV R192, R199 ;  /* 0x000000c700c07202 */ /* 0x000fe20000000f00 */
[----:B------:R3:W5:Y:S01]  /*dd80*/  LDL.LU R223, [R1+0x94] ;  /* 0x0000940001df7983 */ /* 0x0007620000300800 */
[----:B------:R-:W-:Y:S02]  /*dd90*/  MOV R199, R183 ;  /* 0x000000b700c77202 */ /* 0x000fe40000000f00 */
[----:B------:R-:W-:Y:S02]  /*dda0*/  MOV R193, R192 ;  /* 0x000000c000c17202 */ /* 0x000fe40000000f00 */
[----:B------:R-:W-:Y:S03]  /*ddb0*/  MOV R192, R199 ;  /* 0x000000c700c07202 */ /* 0x000fe60000000f00 */
[----:B------:R-:W-:Y:S01]  /*ddc0*/  MUFU.EX2 R124, R124 ;  /* 0x0000007c007c7308 */ /* 0x000fe20000000800 */
[----:B------:R-:W-:Y:S02]  /*ddd0*/  MOV R183, R177 ;  /* 0x000000b100b77202 */ /* 0x000fe40000000f00 */
[----:B------:R-:W-:Y:S02]  /*dde0*/  MOV R177, R217 ;  /* 0x000000d900b17202 */ /* 0x000fe40000000f00 */
[----:B------:R-:W-:Y:S01]  /*ddf0*/  MOV R185, R176 ;  /* 0x000000b000b97202 */ /* 0x000fe20000000f00 */
[----:B------:R-:W-:Y:S01]  /*de00*/  IMAD.MOV.U32 R176, RZ, RZ, R161 ;  /* 0x000000ffffb07224 */ /* 0x000fe200078e00a1 */
[----:B------:R-:W-:Y:S03]  /*de10*/  MOV R161, R222 ;  /* 0x000000de00a17202 */ /* 0x000fe60000000f00 */
[----:B------:R-:W-:Y:S01]  /*de20*/  MUFU.EX2 R133, R193 ;  /* 0x000000c100857308 */ /* 0x000fe20000000800 */
[----:B------:R3:W5:Y:S01]  /*de30*/  LDL.LU R222, [R1+0x90] ;  /* 0x0000900001de7983 */ /* 0x0007620000300800 */
[----:B------:R-:W-:Y:S02]  /*de40*/  MOV R199, R177 ;  /* 0x000000b100c77202 */ /* 0x000fe40000000f00 */
[----:B------:R-:W-:Y:S01]  /*de50*/  MOV R177, R162 ;  /* 0x000000a200b17202 */ /* 0x000fe20000000f00 */
[----:B------:R3:W5:Y:S01]  /*de60*/  LDL.LU R217, [R1+0x8c] ;  /* 0x00008c0001d97983 */ /* 0x0007620000300800 */
[----:B------:R-:W-:Y:S04]  /*de70*/  MOV R162, R216 ;  /* 0x000000d800a27202 */ /* 0x000fe80000000f00 */
[----:B------:R2:W-:Y:S01]  /*de80*/  MUFU.EX2 R131, R192 ;  /* 0x000000c000837308 */ /* 0x0005e20000000800 */
[----:B------:R3:W5:Y:S01]  /*de90*/  LDL.LU R216, [R1+0x88] ;  /* 0x0000880001d87983 */ /* 0x0007620000300800 */
[-C--:B----4-:R-:W-:Y:S06]  /*dea0*/  HMMA.16816.F32.BF16 R52, R68, R92.reuse, R52 ;  /* 0x0000005c4434723c */ /* 0x090fec0000041834 */
[C---:B------:R-:W-:Y:S02]  /*deb0*/  HMMA.16816.F32.BF16 R56, R72.reuse, R92, R56 ;  /* 0x0000005c4838723c */ /* 0x040fe40000041838 */
[----:B------:R-:W-:Y:S04]  /*dec0*/  MUFU.EX2 R119, R183 ;  /* 0x000000b700777308 */ /* 0x000fe80000000800 */
[-C--:B------:R-:W-:Y:S01]  /*ded0*/  HMMA.16816.F32.BF16 R60, R72, R94.reuse, R60 ;  /* 0x0000005e483c723c */ /* 0x080fe2000004183c */
[----:B--2---:R-:W-:Y:S05]  /*dee0*/  LDSM.16.MT88.4 R192, [R219+0xb800] ;  /* 0x00b80000dbc0783b */ /* 0x004fea0000004200 */
[----:B------:R-:W-:Y:S01]  /*def0*/  MUFU.EX2 R104, R177 ;  /* 0x000000b100687308 */ /* 0x000fe20000000800 */
[----:B------:R-:W-:Y:S01]  /*df00*/  FADD.FTZ R93, R214, R88 ;  /* 0x00000058d65d7221 */ /* 0x000fe20000010000 */
[----:B------:R-:W-:Y:S04]  /*df10*/  HMMA.16816.F32.BF16 R64, R68, R94, R64 ;  /* 0x0000005e4440723c */ /* 0x000fe80000041840 */
[----:B------:R-:W-:Y:S01]  /*df20*/  F2FP.BF16.F32.PACK_AB R72, R208, R210 ;  /* 0x000000d2d048723e */ /* 0x000fe200000010ff */
[----:B------:R-:W2:Y:S02]  /*df30*/  LDSM.16.MT88.4 R88, [R220+0x9800] ;  /* 0x00980000dc58783b */ /* 0x000ea40000004200 */
[----:B------:R-:W-:Y:S01]  /*df40*/  F2FP.BF16.F32.PACK_AB R68, R240, R239 ;  /* 0x000000eff044723e */ /* 0x000fe200000010ff */
[----:B------:R-:W-:Y:S01]  /*df50*/  FADD.FTZ R92, R116, R3 ;  /* 0x00000003745c7221 */ /* 0x000fe20000010000 */
[----:B------:R-:W-:Y:S02]  /*df60*/  MUFU.EX2 R103, R176 ;  /* 0x000000b000677308 */ /* 0x000fe40000000800 */
[----:B------:R-:W-:Y:S01]  /*df70*/  F2FP.BF16.F32.PACK_AB R69, R238, R235 ;  /* 0x000000ebee45723e */ /* 0x000fe200000010ff */
[----:B------:R-:W-:Y:S01]  /*df80*/  FADD.FTZ R3, R110, R0 ;  /* 0x000000006e037221 */ /* 0x000fe20000010000 */
[----:B------:R-:W-:Y:S01]  /*df90*/  F2FP.BF16.F32.PACK_AB R70, R246, R247 ;  /* 0x000000f7f646723e */ /* 0x000fe200000010ff */
[----:B------:R-:W-:Y:S01]  /*dfa0*/  FADD.FTZ R0, R112, R2 ;  /* 0x0000000270007221 */ /* 0x000fe20000010000 */
[----:B------:R-:W-:Y:S01]  /*dfb0*/  F2FP.BF16.F32.PACK_AB R71, R236, R237 ;  /* 0x000000edec47723e */ /* 0x000fe200000010ff */
[----:B------:R-:W-:Y:S01]  /*dfc0*/  FADD.FTZ R2, R213, R93 ;  /* 0x0000005dd5027221 */ /* 0x000fe20000010000 */
[----:B------:R-:W-:Y:S02]  /*dfd0*/  F2FP.BF16.F32.PACK_AB R73, R150, R148 ;  /* 0x000000949649723e */ /* 0x000fe400000010ff */
[----:B------:R4:W-:Y:S01]  /*dfe0*/  MUFU.EX2 R116, R180 ;  /* 0x000000b400747308 */ /* 0x0009e20000000800 */
[----:B------:R-:W-:Y:S01]  /*dff0*/  F2FP.BF16.F32.PACK_AB R74, R156, R207 ;  /* 0x000000cf9c4a723e */ /* 0x000fe200000010ff */
[----:B------:R-:W-:Y:S01]  /*e000*/  FADD.FTZ R96, R212, R2 ;  /* 0x00000002d4607221 */ /* 0x000fe20000010000 */
[----:B------:R-:W-:Y:S01]  /*e010*/  F2FP.BF16.F32.PACK_AB R75, R157, R153 ;  /* 0x000000999d4b723e */ /* 0x000fe200000010ff */
[-C--:B------:R-:W-:Y:S03]  /*e020*/  HMMA.16816.F32.BF16 R4, R68, R76.reuse, R4 ;  /* 0x0000004c4404723c */ /* 0x080fe60000041804 */
[----:B------:R-:W-:Y:S03]  /*e030*/  FADD.FTZ R3, R113, R3 ;  /* 0x0000000371037221 */ /* 0x000fe60000010000 */
[----:B------:R1:W-:Y:S01]  /*e040*/  MUFU.EX2 R110, R175 ;  /* 0x000000af006e7308 */ /* 0x0003e20000000800 */
[----:B------:R-:W-:Y:S01]  /*e050*/  FADD.FTZ R0, R122, R0 ;  /* 0x000000007a007221 */ /* 0x000fe20000010000 */
[C---:B------:R-:W-:Y:S04]  /*e060*/  HMMA.16816.F32.BF16 R8, R72.reuse, R76, R8 ;  /* 0x0000004c4808723c */ /* 0x040fe80000041808 */
[----:B------:R-:W-:Y:S02]  /*e070*/  FADD.FTZ R97, R126, R3 ;  /* 0x000000037e617221 */ /* 0x000fe40000010000 */
[-C--:B------:R-:W-:Y:S01]  /*e080*/  HMMA.16816.F32.BF16 R12, R72, R78.reuse, R12 ;  /* 0x0000004e480c723c */ /* 0x080fe2000004180c */
[----:B----4-:R-:W-:Y:S01]  /*e090*/  LDSM.16.MT88.4 R180, [R221+0xb800] ;  /* 0x00b80000ddb4783b */ /* 0x010fe20000004200 */
[----:B------:R-:W-:Y:S03]  /*e0a0*/  MUFU.EX2 R120, R199 ;  /* 0x000000c700787308 */ /* 0x000fe60000000800 */
[----:B------:R-:W-:Y:S01]  /*e0b0*/  FADD.FTZ R2, R142, R0 ;  /* 0x000000008e027221 */ /* 0x000fe20000010000 */
[C---:B------:R-:W-:Y:S03]  /*e0c0*/  HMMA.16816.F32.BF16 R16, R68.reuse, R78, R16 ;  /* 0x0000004e4410723c */ /* 0x040fe60000041810 */
[----:B------:R-:W4:Y:S03]  /*e0d0*/  LDSM.16.MT88.4 R76, [R218+0xa000] ;  /* 0x00a00000da4c783b */ /* 0x000f260000004200 */
[----:B------:R-:W-:Y:S01]  /*e0e0*/  MUFU.EX2 R125, R125 ;  /* 0x0000007d007d7308 */ /* 0x000fe20000000800 */
[----:B------:R-:W-:Y:S01]  /*e0f0*/  FADD.FTZ R0, R100, R97 ;  /* 0x0000006164007221 */ /* 0x000fe20000010000 */
[-C--:B------:R-:W-:Y:S03]  /*e100*/  HMMA.16816.F32.BF16 R20, R68, R80.reuse, R20 ;  /* 0x000000504414723c */ /* 0x080fe60000041814 */
[----:B-1----:R-:W-:Y:S03]  /*e110*/  LDSM.16.MT88.4 R172, [R218+0xb800] ;  /* 0x00b80000daac783b */ /* 0x002fe60000004200 */
[C---:B------:R-:W-:Y:S02]  /*e120*/  HMMA.16816.F32.BF16 R24, R72.reuse, R80, R24 ;  /* 0x000000504818723c */ /* 0x040fe40000041818 */
[----:B------:R-:W-:Y:S03]  /*e130*/  MUFU.EX2 R115, R187 ;  /* 0x000000bb00737308 */ /* 0x000fe60000000800 */
[----:B------:R-:W-:Y:S01]  /*e140*/  FADD.FTZ R2, R99, R2 ;  /* 0x0000000263027221 */ /* 0x000fe20000010000 */
[-C--:B------:R-:W-:Y:S06]  /*e150*/  HMMA.16816.F32.BF16 R28, R72, R82.reuse, R28 ;  /* 0x00000052481c723c */ /* 0x080fec000004181c */
[----:B------:R-:W-:Y:S01]  /*e160*/  MUFU.EX2 R114, R186 ;  /* 0x000000ba00727308 */ /* 0x000fe20000000800 */
[C---:B------:R-:W-:Y:S01]  /*e170*/  HMMA.16816.F32.BF16 R32, R68.reuse, R82, R32 ;  /* 0x000000524420723c */ /* 0x040fe20000041820 */
[----:B------:R-:W1:Y:S08]  /*e180*/  LDSM.16.MT88.4 R80, [R221+0xa000] ;  /* 0x00a00000dd50783b */ /* 0x000e700000004200 */
[----:B------:R-:W-:Y:S01]  /*e190*/  MUFU.EX2 R113, R185 ;  /* 0x000000b900717308 */ /* 0x000fe20000000800 */
[-C--:B------:R-:W-:Y:S06]  /*e1a0*/  HMMA.16816.F32.BF16 R36, R68, R84.reuse, R36 ;  /* 0x000000544424723c */ /* 0x080fec0000041824 */
[C---:B------:R-:W-:Y:S03]  /*e1b0*/  HMMA.16816.F32.BF16 R40, R72.reuse, R84, R40 ;  /* 0x000000544828723c */ /* 0x040fe60000041828 */
[----:B------:R-:W-:Y:S03]  /*e1c0*/  MUFU.EX2 R112, R184 ;  /* 0x000000b800707308 */ /* 0x000fe60000000800 */
[-C--:B------:R-:W-:Y:S07]  /*e1d0*/  HMMA.16816.F32.BF16 R44, R72, R86.reuse, R44 ;  /* 0x00000056482c723c */ /* 0x080fee000004182c */
[----:B------:R-:W-:Y:S01]  /*e1e0*/  MUFU.EX2 R101, R163 ;  /* 0x000000a300657308 */ /* 0x000fe20000000800 */
[C---:B------:R-:W-:Y:S01]  /*e1f0*/  HMMA.16816.F32.BF16 R48, R68.reuse, R86, R48 ;  /* 0x000000564430723c */ /* 0x040fe20000041830 */
[----:B------:R-:W3:Y:S08]  /*e200*/  LDSM.16.MT88.4 R84, [R219+0xa000] ;  /* 0x00a00000db54783b */ /* 0x000ef00000004200 */
[----:B------:R-:W1:Y:S01]  /*e210*/  MUFU.EX2 R100, R162 ;  /* 0x000000a200647308 */ /* 0x000e620000000800 */
[-C--:B--2---:R-:W-:Y:S06]  /*e220*/  HMMA.16816.F32.BF16 R52, R68, R88.reuse, R52 ;  /* 0x000000584434723c */ /* 0x084fec0000041834 */
[C---:B------:R-:W-:Y:S03]  /*e230*/  HMMA.16816.F32.BF16 R56, R72.reuse, R88, R56 ;  /* 0x000000584838723c */ /* 0x040fe60000041838 */
[----:B------:R-:W-:Y:S03]  /*e240*/  MUFU.EX2 R99, R167 ;  /* 0x000000a700637308 */ /* 0x000fe60000000800 */
[-C--:B------:R-:W-:Y:S07]  /*e250*/  HMMA.16816.F32.BF16 R60, R72, R90.reuse, R60 ;  /* 0x0000005a483c723c */ /* 0x080fee000004183c */
[----:B------:R-:W2:Y:S01]  /*e260*/  MUFU.EX2 R98, R166 ;  /* 0x000000a600627308 */ /* 0x000ea20000000800 */
[----:B------:R-:W-:Y:S01]  /*e270*/  FADD.FTZ R88, R123, R92 ;  /* 0x0000005c7b587221 */ /* 0x000fe20000010000 */
[----:B------:R-:W-:Y:S01]  /*e280*/  HMMA.16816.F32.BF16 R64, R68, R90, R64 ;  /* 0x0000005a4440723c */ /* 0x000fe20000041840 */
[----:B------:R-:W3:Y:S03]  /*e290*/  LDSM.16.MT88.4 R92, [R220+0xa000] ;  /* 0x00a00000dc5c783b */ /* 0x000ee60000004200 */
[----:B------:R-:W-:Y:S01]  /*e2a0*/  F2FP.BF16.F32.PACK_AB R72, R159, R154 ;  /* 0x0000009a9f48723e */ /* 0x000fe200000010ff */
[----:B------:R-:W-:Y:S02]  /*e2b0*/  FADD.FTZ R89, R127, R88 ;  /* 0x000000587f597221 */ /* 0x000fe40000010000 */
[----:B------:R-:W-:Y:S01]  /*e2c0*/  F2FP.BF16.F32.PACK_AB R68, R244, R245 ;  /* 0x000000f5f444723e */ /* 0x000fe200000010ff */
[----:B------:R-:W-:Y:S01]  /*e2d0*/  FADD.FTZ R88, R209, R96 ;  /* 0x00000060d1587221 */ /* 0x000fe20000010000 */
[----:B------:R-:W2:Y:S02]  /*e2e0*/  MUFU.EX2 R97, R171 ;  /* 0x000000ab00617308 */ /* 0x000ea40000000800 */
[----:B------:R-:W-:Y:S01]  /*e2f0*/  F2FP.BF16.F32.PACK_AB R69, R233, R234 ;  /* 0x000000eae945723e */ /* 0x000fe200000010ff */
[----:B------:R-:W-:Y:S01]  /*e300*/  FADD.FTZ R3, R141, R89 ;  /* 0x000000598d037221 */ /* 0x000fe20000010000 */
[----:B------:R-:W-:Y:S01]  /*e310*/  F2FP.BF16.F32.PACK_AB R70, R241, R242 ;  /* 0x000000f2f146723e */ /* 0x000fe200000010ff */
[----:B------:R-:W-:Y:S01]  /*e320*/  FADD.FTZ R96, R211, R88 ;  /* 0x00000058d3607221 */ /* 0x000fe20000010000 */
[----:B------:R-:W-:Y:S01]  /*e330*/  F2FP.BF16.F32.PACK_AB R71, R231, R232 ;  /* 0x000000e8e747723e */ /* 0x000fe200000010ff */
[----:B------:R-:W-:Y:S01]  /*e340*/  LDSM.16.MT88.4 R88, [R220+0xa800] ;  /* 0x00a80000dc58783b */ /* 0x000fe20000004200 */
[----:B------:R-:W-:Y:S02]  /*e350*/  F2FP.BF16.F32.PACK_AB R73, R158, R152 ;  /* 0x000000989e49723e */ /* 0x000fe400000010ff */
[----:B------:R-:W-:Y:S01]  /*e360*/  MUFU.EX2 R102, R111 ;  /* 0x0000006f00667308 */ /* 0x000fe20000000800 */
[----:B------:R-:W-:Y:S02]  /*e370*/  F2FP.BF16.F32.PACK_AB R74, R198, R197 ;  /* 0x000000c5c64a723e */ /* 0x000fe400000010ff */
[----:B------:R-:W-:Y:S01]  /*e380*/  F2FP.BF16.F32.PACK_AB R75, R155, R196 ;  /* 0x000000c49b4b723e */ /* 0x000fe200000010ff */
[-C--:B----4-:R-:W-:Y:S03]  /*e390*/  HMMA.16816.F32.BF16 R4, R68, R76.reuse, R4 ;  /* 0x0000004c4404723c */ /* 0x090fe60000041804 */
[----:B-1----:R-:W-:Y:S02]  /*e3a0*/  F2FP.BF16.F32.PACK_AB R188, R100, R101 ;  /* 0x0000006564bc723e */ /* 0x002fe400000010ff */
[----:B--2---:R-:W-:Y:S01]  /*e3b0*/  F2FP.BF16.F32.PACK_AB R189, R98, R99 ;  /* 0x0000006362bd723e */ /* 0x004fe200000010ff */
[C---:B------:R-:W-:Y:S05]  /*e3c0*/  HMMA.16816.F32.BF16 R8, R72.reuse, R76, R8 ;  /* 0x0000004c4808723c */ /* 0x040fea0000041808 */
[----:B------:R-:W-:Y:S01]  /*e3d0*/  F2FP.BF16.F32.PACK_AB R190, R205, R97 ;  /* 0x00000061cdbe723e */ /* 0x000fe200000010ff */
        /* <DEDUP_REMOVED lines=8> */
[-C--:B---3--:R-:W-:Y:S06]  /*e460*/  HMMA.16816.F32.BF16 R36, R68, R84.reuse, R36 ;  /* 0x000000544424723c */ /* 0x088fec0000041824 */
[C---:B------:R-:W-:Y:S06]  /*e470*/  HMMA.16816.F32.BF16 R40, R72.reuse, R84, R40 ;  /* 0x000000544828723c */ /* 0x040fec0000041828 */
[-C--:B------:R-:W-:Y:S06]  /*e480*/  HMMA.16816.F32.BF16 R44, R72, R86.reuse, R44 ;  /* 0x00000056482c723c */ /* 0x080fec000004182c */
[C---:B------:R-:W-:Y:S01]  /*e490*/  HMMA.16816.F32.BF16 R48, R68.reuse, R86, R48 ;  /* 0x000000564430723c */ /* 0x040fe20000041830 */
[----:B------:R-:W3:Y:S05]  /*e4a0*/  LDSM.16.MT88.4 R84, [R219+0xa800] ;  /* 0x00a80000db54783b */ /* 0x000eea0000004200 */
[-C--:B------:R-:W-:Y:S06]  /*e4b0*/  HMMA.16816.F32.BF16 R52, R68, R92.reuse, R52 ;  /* 0x0000005c4434723c */ /* 0x080fec0000041834 */
        /* <DEDUP_REMOVED lines=13> */
[----:B------:R-:W4:Y:S01]  /*e590*/  MUFU.EX2 R96, R170 ;  /* 0x000000aa00607308 */ /* 0x000f220000000800 */
[----:B------:R-:W-:Y:S01]  /*e5a0*/  F2FP.BF16.F32.PACK_AB R73, R121, R130 ;  /* 0x000000827949723e */ /* 0x000fe200000010ff */
[----:B------:R-:W-:Y:S01]  /*e5b0*/  FADD.FTZ R0, R132, R0 ;  /* 0x0000000084007221 */ /* 0x000fe20000010000 */
[----:B------:R-:W-:Y:S02]  /*e5c0*/  F2FP.BF16.F32.PACK_AB R74, R119, R120 ;  /* 0x00000078774a723e */ /* 0x000fe400000010ff */
[----:B------:R-:W-:Y:S01]  /*e5d0*/  F2FP.BF16.F32.PACK_AB R75, R125, R124 ;  /* 0x0000007c7d4b723e */ /* 0x000fe200000010ff */
[-C--:B-1----:R-:W-:Y:S03]  /*e5e0*/  HMMA.16816.F32.BF16 R4, R68, R76.reuse, R4 ;  /* 0x0000004c4404723c */ /* 0x082fe60000041804 */
[----:B------:R-:W-:Y:S03]  /*e5f0*/  MOV R132, R137 ;  /* 0x0000008900847202 */ /* 0x000fe60000000f00 */
[C---:B------:R-:W-:Y:S05]  /*e600*/  HMMA.16816.F32.BF16 R8, R72.reuse, R76, R8 ;  /* 0x0000004c4808723c */ /* 0x040fea0000041808 */
[----:B----4-:R-:W-:Y:S01]  /*e610*/  F2FP.BF16.F32.PACK_AB R191, R139, R96 ;  /* 0x000000608bbf723e */ /* 0x010fe200000010ff */
        /* <DEDUP_REMOVED lines=17> */
[----:B------:R-:W-:Y:S01]  /*e730*/  HMMA.16816.F32.BF16 R64, R68, R90, R64 ;  /* 0x0000005a4440723c */ /* 0x000fe20000041840 */
[----:B------:R-:W4:Y:S01]  /*e740*/  LDSM.16.MT88.4 R92, [R220+0xb000] ;  /* 0x00b00000dc5c783b */ /* 0x000f220000004200 */
[----:B------:R-:W-:Y:S03]  /*e750*/  MUFU.EX2 R91, R161 ;  /* 0x000000a1005b7308 */ /* 0x000fe60000000800 */
[----:B------:R-:W-:Y:S01]  /*e760*/  F2FP.BF16.F32.PACK_AB R72, R108, R109 ;  /* 0x0000006d6c48723e */ /* 0x000fe200000010ff */
[----:B------:R-:W-:Y:S01]  /*e770*/  FADD.FTZ R89, R229, R3 ;  /* 0x00000003e5597221 */ /* 0x000fe20000010000 */
[----:B------:R-:W-:Y:S01]  /*e780*/  F2FP.BF16.F32.PACK_AB R68, R117, R118 ;  /* 0x000000767544723e */ /* 0x000fe200000010ff */
[----:B------:R-:W-:Y:S04]  /*e790*/  FADD.FTZ R3, R146, R2 ;  /* 0x0000000292037221 */ /* 0x000fe80000010000 */
[----:B------:R-:W2:Y:S01]  /*e7a0*/  MUFU.EX2 R90, R160 ;  /* 0x000000a0005a7308 */ /* 0x000ea20000000800 */
        /* <DEDUP_REMOVED lines=14> */
[----:B--2---:R-:W-:Y:S01]  /*e890*/  F2FP.BF16.F32.PACK_AB R140, R90, R91 ;  /* 0x0000005b5a8c723e */ /* 0x004fe200000010ff */
[C---:B------:R-:W-:Y:S01]  /*e8a0*/  HMMA.16816.F32.BF16 R8, R72.reuse, R76, R8 ;  /* 0x0000004c4808723c */ /* 0x040fe20000041808 */
[----:B------:R-:W1:Y:S04]  /*e8b0*/  MUFU.EX2 R77, R168 ;  /* 0x000000a8004d7308 */ /* 0x000e680000000800 */
[----:B------:R-:W-:Y:S01]  /*e8c0*/  FADD.FTZ R2, R150, R2 ;  /* 0x0000000296027221 */ /* 0x000fe20000010000 */
[-C--:B------:R-:W-:Y:S05]  /*e8d0*/  HMMA.16816.F32.BF16 R12, R72, R78.reuse, R12 ;  /* 0x0000004e480c723c */ /* 0x080fea000004180c */
[----:B------:R-:W-:Y:S01]  /*e8e0*/  FADD.FTZ R76, R239, R89 ;  /* 0x00000059ef4c7221 */ /* 0x000fe20000010000 */
[C---:B------:R-:W-:Y:S01]  /*e8f0*/  HMMA.16816.F32.BF16 R16, R68.reuse, R78, R16 ;  /* 0x0000004e4410723c */ /* 0x040fe20000041810 */
[----:B------:R-:W-:Y:S04]  /*e900*/  MUFU.EX2 R79, R164 ;  /* 0x000000a4004f7308 */ /* 0x000fe80000000800 */
[----:B------:R-:W-:Y:S01]  /*e910*/  FADD.FTZ R76, R240, R76 ;  /* 0x0000004cf04c7221 */ /* 0x000fe20000010000 */
[-C--:B------:R-:W-:Y:S05]  /*e920*/  HMMA.16816.F32.BF16 R20, R68, R80.reuse, R20 ;  /* 0x000000504414723c */ /* 0x080fea0000041814 */
[----:B------:R-:W2:Y:S01]  /*e930*/  MUFU.EX2 R78, R169 ;  /* 0x000000a9004e7308 */ /* 0x000ea20000000800 */
[----:B-1----:R-:W-:Y:S01]  /*e940*/  F2FP.BF16.F32.PACK_AB R143, R138, R77 ;  /* 0x0000004d8a8f723e */ /* 0x002fe200000010ff */
[C---:B------:R-:W-:Y:S08]  /*e950*/  HMMA.16816.F32.BF16 R24, R72.reuse, R80, R24 ;  /* 0x000000504818723c */ /* 0x040ff00000041818 */
[----:B------:R-:W1:Y:S01]  /*e960*/  MUFU.EX2 R80, R165 ;  /* 0x000000a500507308 */ /* 0x000e620000000800 */
[-C--:B------:R-:W-:Y:S03]  /*e970*/  HMMA.16816.F32.BF16 R28, R72, R82.reuse, R28 ;  /* 0x00000052481c723c */ /* 0x080fe6000004181c */
[----:B------:R-:W-:Y:S03]  /*e980*/  FADD.FTZ R76, R247, R76 ;  /* 0x0000004cf74c7221 */ /* 0x000fe60000010000 */
[C---:B------:R-:W-:Y:S05]  /*e990*/  HMMA.16816.F32.BF16 R32, R68.reuse, R82, R32 ;  /* 0x000000524420723c */ /* 0x040fea0000041820 */
[----:B--2---:R-:W-:Y:S01]  /*e9a0*/  F2FP.BF16.F32.PACK_AB R142, R204, R78 ;  /* 0x0000004ecc8e723e */ /* 0x004fe200000010ff */
[-C--:B---3--:R-:W-:Y:S05]  /*e9b0*/  HMMA.16816.F32.BF16 R36, R68, R84.reuse, R36 ;  /* 0x000000544424723c */ /* 0x088fea0000041824 */
[----:B-1----:R-:W-:Y:S01]  /*e9c0*/  F2FP.BF16.F32.PACK_AB R141, R79, R80 ;  /* 0x000000504f8d723e */ /* 0x002fe200000010ff */
[C---:B------:R-:W-:Y:S06]  /*e9d0*/  HMMA.16816.F32.BF16 R40, R72.reuse, R84, R40 ;  /* 0x000000544828723c */ /* 0x040fec0000041828 */
[-C--:B------:R-:W-:Y:S06]  /*e9e0*/  HMMA.16816.F32.BF16 R44, R72, R86.reuse, R44 ;  /* 0x00000056482c723c */ /* 0x080fec000004182c */
[C---:B------:R-:W-:Y:S06]  /*e9f0*/  HMMA.16816.F32.BF16 R48, R68.reuse, R86, R48 ;  /* 0x000000564430723c */ /* 0x040fec0000041830 */
[-C--:B----4-:R-:W-:Y:S06]  /*ea00*/  HMMA.16816.F32.BF16 R52, R68, R92.reuse, R52 ;  /* 0x0000005c4434723c */ /* 0x090fec0000041834 */
[C---:B------:R-:W-:Y:S06]  /*ea10*/  HMMA.16816.F32.BF16 R56, R72.reuse, R92, R56 ;  /* 0x0000005c4838723c */ /* 0x040fec0000041838 */
[-C--:B------:R-:W-:Y:S06]  /*ea20*/  HMMA.16816.F32.BF16 R60, R72, R94.reuse, R60 ;  /* 0x0000005e483c723c */ /* 0x080fec000004183c */
[----:B------:R-:W-:Y:S05]  /*ea30*/  HMMA.16816.F32.BF16 R64, R68, R94, R64 ;  /* 0x0000005e4440723c */ /* 0x000fea0000041840 */
[----:B------:R-:W-:Y:S01]  /*ea40*/  FADD.FTZ R72, R237, R3 ;  /* 0x00000003ed487221 */ /* 0x000fe20000010000 */
[-C--:B------:R-:W-:Y:S05]  /*ea50*/  HMMA.16816.F32.BF16 R176, R188, R172.reuse, R4 ;  /* 0x000000acbcb0723c */ /* 0x080fea0000041804 */
[----:B------:R-:W-:Y:S01]  /*ea60*/  FADD.FTZ R3, R207, R0 ;  /* 0x00000000cf037221 */ /* 0x000fe20000010000 */
[C---:B------:R-:W-:Y:S05]  /*ea70*/  HMMA.16816.F32.BF16 R168, R140.reuse, R172, R8 ;  /* 0x000000ac8ca8723c */ /* 0x040fea0000041808 */
[----:B------:R-:W-:Y:S01]  /*ea80*/  FADD.FTZ R4, R236, R72 ;  /* 0x00000048ec047221 */ /* 0x000fe20000010000 */
[-C--:B------:R-:W-:Y:S05]  /*ea90*/  HMMA.16816.F32.BF16 R164, R140, R174.reuse, R12 ;  /* 0x000000ae8ca4723c */ /* 0x080fea000004180c */
[----:B------:R-:W-:Y:S01]  /*eaa0*/  FADD.FTZ R9, R234, R4 ;  /* 0x00000004ea097221 */ /* 0x000fe20000010000 */
[C---:B------:R-:W-:Y:S01]  /*eab0*/  HMMA.16816.F32.BF16 R172, R188.reuse, R174, R16 ;  /* 0x000000aebcac723c */ /* 0x040fe20000041810 */
[----:B------:R-:W1:Y:S04]  /*eac0*/  LDSM.16.MT88.4 R4, [R220+0xb800] ;  /* 0x00b80000dc04783b */ /* 0x000e680000004200 */
[----:B------:R-:W-:Y:S01]  /*ead0*/  FADD.FTZ R0, R153, R2 ;  /* 0x0000000299007221 */ /* 0x000fe20000010000 */
[-C--:B------:R-:W-:Y:S05]  /*eae0*/  HMMA.16816.F32.BF16 R184, R188, R180.reuse, R20 ;  /* 0x000000b4bcb8723c */ /* 0x080fea0000041814 */
[----:B------:R-:W-:Y:S01]  /*eaf0*/  FADD.FTZ R3, R156, R3 ;  /* 0x000000039c037221 */ /* 0x000fe20000010000 */
[C---:B------:R-:W-:Y:S05]  /*eb00*/  HMMA.16816.F32.BF16 R160, R140.reuse, R180, R24 ;  /* 0x000000b48ca0723c */ /* 0x040fea0000041818 */
        /* <DEDUP_REMOVED lines=42> */
[----:B------:R-:W-:Y:S01]  /*edb0*/  FADD.FTZ R9, R133, R9 ;  /* 0x0000000985097221 */ /* 0x000fe20000010000 */
[-C--:B------:R-:W-:Y:S03]  /*edc0*/  HMMA.16816.F32.BF16 R140, R140, R6.reuse, R60 ;  /* 0x000000068c8c723c */ /* 0x080fe6000004183c */
[----:B------:R-:W-:Y:S01]  /*edd0*/  FADD.FTZ R9, R131, R9 ;  /* 0x0000000983097221 */ /* 0x000fe20000010000 */
[----:B------:R-:W-:Y:S02]  /*ede0*/  MOV R133, R134 ;  /* 0x0000008600857202 */ /* 0x000fe40000000f00 */
[----:B------:R-:W-:Y:S05]  /*edf0*/  HMMA.16816.F32.BF16 R188, R188, R6, R64 ;  /* 0x00000006bcbc723c */ /* 0x000fea0000041840 */
[----:B------:R-:W-:Y:S01]  /*ee00*/  FADD.FTZ R0, R116, R9 ;  /* 0x0000000974007221 */ /* 0x000fe20000010000 */
[----:B------:R-:W-:Y:S05]  /*ee10*/  FADD.FTZ R9, R117, R10 ;  /* 0x0000000a75097221 */ /* 0x000fea0000010000 */
        /* <DEDUP_REMOVED lines=29> */
[----:B------:R-:W-:Y:S03]  /*eff0*/  MOV R138, R136 ;  /* 0x00000088008a7202 */ /* 0x000fe60000000f00 */
[----:B------:R1:W-:Y:S04]  /*f000*/  STL [R1+0x24], R3 ;  /* 0x0000240301007387 */ /* 0x0003e80000100800 */
[----:B------:R1:W-:Y:S04]  /*f010*/  STL [R1+0x18], R2 ;  /* 0x0000180201007387 */ /* 0x0003e80000100800 */
[----:B------:R1:W-:Y:S01]  /*f020*/  STL [R1+0x1c], R0 ;  /* 0x00001c0001007387 */ /* 0x0003e20000100800 */
[----:B------:R-:W-:Y:S05]  /*f030*/  @P1 BRA `(.L_x_191) ;  /* 0xffffffac00b41947 */ /* 0x000fea000383ffff */
.L_x_190:
[----:B------:R-:W2:Y:S04]  /*f040*/  LDL.LU R8, [R1+0x20] ;  /* 0x0000200001087983 */ /* 0x000ea80000300800 */
[----:B------:R-:W3:Y:S04]  /*f050*/  LDL.LU R7, [R1+0x24] ;  /* 0x0000240001077983 */ /* 0x000ee80000300800 */
[----:B------:R-:W4:Y:S04]  /*f060*/  LDL.LU R6, [R1+0x18] ;  /* 0x0000180001067983 */ /* 0x000f280000300800 */
[----:B-1----:R-:W4:Y:S01]  /*f070*/  LDL.LU R5, [R1+0x1c] ;  /* 0x00001c0001057983 */ /* 0x002f220000300800 */
[----:B------:R-:W1:Y:S01]  /*f080*/  S2UR UR8, SR_CgaCtaId ;  /* 0x00000000000879c3 */ /* 0x000e620000008800 */
[----:B------:R-:W-:Y:S01]  /*f090*/  UISETP.NE.AND UP0, UPT, UR14, -0x1, UPT ;  /* 0xffffffff0e00788c */ /* 0x000fe2000bf05270 */
[----:B------:R-:W-:Y:S01]  /*f0a0*/  PLOP3.LUT P6, PT, PT, PT, PT, 0x8, 0x0 ;  /* 0x000000000000781c */ /* 0x000fe20003fce170 */
[----:B------:R-:W1:Y:S01]  /*f0b0*/  S2R R22, SR_TID.X ;  /* 0x0000000000167919 */ /* 0x000e620000002100 */
[----:B------:R-:W-:Y:S01]  /*f0c0*/  IMAD.MOV.U32 R35, RZ, RZ, 0x20 ;  /* 0x00000020ff237424 */ /* 0x000fe200078e00ff */
[----:B------:R-:W1:Y:S07]  /*f0d0*/  S2R R48, SR_TID.X ;  /* 0x0000000000307919 */ /* 0x000e6e0000002100 */
[----:B------:R-:W-:-:S02]  /*f0e0*/  @UP0 ULDC.64 UR6, c[0x0][0x298] ;  /* 0x0000a60000060ab9 */ /* 0x000fc40000000a00 */
[----:B------:R-:W-:-:S03]  /*f0f0*/  @UP0 UIMAD.WIDE.U32 UR10, UR14, UR6, URZ ;  /* 0x000000060e0a02a5 */ /* 0x000fc6000f8e003f */
[----:B------:R-:W-:Y:S01]  /*f100*/  UMOV UR6, 0x400 ;  /* 0x0000040000067882 */ /* 0x000fe20000000000 */
[----:B------:R-:W-:Y:S02]  /*f110*/  @UP0 UIMAD UR4, UR14, UR7, UR11 ;  /* 0x000000070e0402a4 */ /* 0x000fe4000f8e020b */
[----:B-1----:R-:W-:-:S03]  /*f120*/  ULEA UR8, UR8, UR6, 0x18 ;  /* 0x0000000608087291 */ /* 0x002fc6000f8ec03f */
[----:B------:R-:W-:Y:S01]  /*f130*/  @UP0 UMOV UR6, UR10 ;  /* 0x0000000a00060c82 */ /* 0x000fe20008000000 */
[----:B------:R-:W-:-:S04]  /*f140*/  SHF.R.S32.HI R47, RZ, 0x1f, R22 ;  /* 0x0000001fff2f7819 */ /* 0x000fc80000011416 */
[CC--:B------:R-:W-:Y:S02]  /*f150*/  LEA.HI R9, R47.reuse, R22.reuse, RZ, 0x2 ;  /* 0x000000162f097211 */ /* 0x0c0fe400078f10ff */
[CC--:B------:R-:W-:Y:S02]  /*f160*/  LEA.HI R39, R47.reuse, R22.reuse, RZ, 0x5 ;  /* 0x000000162f277211 */ /* 0x0c0fe400078f28ff */
[----:B------:R-:W-:Y:S02]  /*f170*/  LEA.HI R47, R47, R22, RZ, 0x3 ;  /* 0x000000162f2f7211 */ /* 0x000fe400078f18ff */
[----:B------:R-:W-:Y:S02]  /*f180*/  SHF.R.S32.HI R39, RZ, 0x5, R39 ;  /* 0x00000005ff277819 */ /* 0x000fe40000011427 */
[----:B------:R-:W-:Y:S01]  /*f190*/  SHF.R.S32.HI R49, RZ, 0x1f, R48 ;  /* 0x0000001fff317819 */ /* 0x000fe20000011430 */
[----:B--2--5:R-:W1:Y:S04]  /*f1a0*/  SHFL.BFLY PT, R3, R8, 0x2, 0x1f ;  /* 0x0c401f0008037f89 */ /* 0x024e6800000e0000 */
[----:B---3--:R-:W2:Y:S04]  /*f1b0*/  SHFL.BFLY PT, R2, R7, 0x2, 0x1f ;  /* 0x0c401f0007027f89 */ /* 0x008ea800000e0000 */
[----:B----4-:R-:W3:Y:S04]  /*f1c0*/  SHFL.BFLY PT, R0, R6, 0x2, 0x1f ;  /* 0x0c401f0006007f89 */ /* 0x010ee800000e0000 */
[----:B------:R-:W4:Y:S01]  /*f1d0*/  SHFL.BFLY PT, R4, R5, 0x2, 0x1f ;  /* 0x0c401f0005047f89 */ /* 0x000f2200000e0000 */
[----:B-1----:R-:W-:Y:S01]  /*f1e0*/  FADD.FTZ R3, R3, R8 ;  /* 0x0000000803037221 */ /* 0x002fe20000010000 */
[----:B--2---:R-:W-:-:S04]  /*f1f0*/  FADD.FTZ R2, R2, R7 ;  /* 0x0000000702027221 */ /* 0x004fc80000010000 */
[----:B------:R-:W1:Y:S01]  /*f200*/  SHFL.BFLY PT, R7, R3, 0x1, 0x1f ;  /* 0x0c201f0003077f89 */ /* 0x000e6200000e0000 */
[----:B---3--:R-:W-:-:S03]  /*f210*/  FADD.FTZ R0, R0, R6 ;  /* 0x0000000600007221 */ /* 0x008fc60000010000 */
[----:B------:R-:W2:Y:S01]  /*f220*/  SHFL.BFLY PT, R6, R2, 0x1, 0x1f ;  /* 0x0c201f0002067f89 */ /* 0x000ea200000e0000 */
[----:B----4-:R-:W-:-:S03]  /*f230*/  FADD.FTZ R4, R4, R5 ;  /* 0x0000000504047221 */ /* 0x010fc60000010000 */
[----:B------:R-:W3:Y:S04]  /*f240*/  SHFL.BFLY PT, R5, R0, 0x1, 0x1f ;  /* 0x0c201f0000057f89 */ /* 0x000ee800000e0000 */
[----:B------:R-:W4:Y:S01]  /*f250*/  SHFL.BFLY PT, R8, R4, 0x1, 0x1f ;  /* 0x0c201f0004087f89 */ /* 0x000f2200000e0000 */
[----:B-1----:R-:W-:Y:S01]  /*f260*/  FADD.FTZ R43, R3, R7 ;  /* 0x00000007032b7221 */ /* 0x002fe20000010000 */
[--C-:B------:R-:W-:Y:S01]  /*f270*/  SHF.R.S32.HI R3, RZ, 0x1f, R9.reuse ;  /* 0x0000001fff037819 */ /* 0x100fe20000011409 */
[----:B--2---:R-:W-:Y:S01]  /*f280*/  FADD.FTZ R44, R2, R6 ;  /* 0x00000006022c7221 */ /* 0x004fe20000010000 */
[----:B------:R-:W-:Y:S02]  /*f290*/  SHF.R.S32.HI R2, RZ, 0x2, R9 ;  /* 0x00000002ff027819 */ /* 0x000fe40000011409 */
[----:B------:R-:W-:Y:S01]  /*f2a0*/  FSETP.NE.FTZ.AND P5, PT, R43, RZ, PT ;  /* 0x000000ff2b00720b */ /* 0x000fe20003fb5000 */
[----:B---3--:R-:W-:Y:S01]  /*f2b0*/  FADD.FTZ R45, R0, R5 ;  /* 0x00000005002d7221 */ /* 0x008fe20000010000 */
[----:B------:R-:W-:-:S02]  /*f2c0*/  LOP3.LUT R0, R9, 0x3ffffffc, RZ, 0xc0, !PT ;  /* 0x3ffffffc09007812 */ /* 0x000fc400078ec0ff */
[----:B------:R-:W-:Y:S01]  /*f2d0*/  LEA.HI R3, R3, R2, RZ, 0x3 ;  /* 0x0000000203037211 */ /* 0x000fe200078f18ff */
[----:B----4-:R-:W-:Y:S01]  /*f2e0*/  FADD.FTZ R46, R4, R8 ;  /* 0x00000008042e7221 */ /* 0x010fe20000010000 */
[----:B------:R-:W-:Y:S01]  /*f2f0*/  FSETP.NE.FTZ.AND P4, PT, R44, RZ, PT ;  /* 0x000000ff2c00720b */ /* 0x000fe20003f95000 */
[----:B------:R-:W-:Y:S01]  /*f300*/  IMAD.IADD R22, R22, 0x1, -R0 ;  /* 0x0000000116167824 */ /* 0x000fe200078e0a00 */
[----:B------:R-:W-:Y:S02]  /*f310*/  LOP3.LUT R0, R3, 0xfffffff8, RZ, 0xc0, !PT ;  /* 0xfffffff803007812 */ /* 0x000fe400078ec0ff */
[-C--:B------:R-:W-:Y:S01]  /*f320*/  LEA.HI R5, R49, R48.reuse, RZ, 0x5 ;  /* 0x0000003031057211 */ /* 0x080fe200078f28ff */
[----:B------:R-:W-:Y:S01]  /*f330*/  IMAD R22, R39, 0x200, R22 ;  /* 0x0000020027167824 */ /* 0x000fe200078e0216 */
[----:B------:R-:W-:Y:S01]  /*f340*/  LEA.HI R49, R49, R48, RZ, 0x3 ;  /* 0x0000003031317211 */ /* 0x000fe200078f18ff */
[----:B------:R-:W-:Y:S01]  /*f350*/  IMAD.IADD R2, R2, 0x1, -R0 ;  /* 0x0000000102027824 */ /* 0x000fe200078e0a00 */
[----:B------:R-:W-:Y:S01]  /*f360*/  LOP3.LUT R5, R5, 0xffffffe0, RZ, 0xc0, !PT ;  /* 0xffffffe005057812 */ /* 0x000fe200078ec0ff */
[----:B------:R-:W-:Y:S01]  /*f370*/  IMAD.MOV.U32 R0, RZ, RZ, 0x3f800000 ;  /* 0x3f800000ff007424 */ /* 0x000fe200078e00ff */
[----:B------:R-:W-:Y:S01]  /*f380*/  LOP3.LUT R4, R49, 0xfffffff8, RZ, 0xc0, !PT ;  /* 0xfffffff831047812 */ /* 0x000fe200078ec0ff */
[C---:B------:R-:W-:Y:S01]  /*f390*/  IMAD.SHL.U32 R3, R2.reuse, 0x40, RZ ;  /* 0x0000004002037824 */ /* 0x040fe200078e00ff */
[----:B------:R-:W-:Y:S01]  /*f3a0*/  R2P PR, R2, 0x6 ;  /* 0x0000000602007804 */ /* 0x000fe20000000000 */
[C---:B------:R-:W-:Y:S01]  /*f3b0*/  IMAD.IADD R42, R48.reuse, 0x1, -R5 ;  /* 0x00000001302a7824 */ /* 0x040fe200078e0a05 */
[----:B------:R-:W-:Y:S01]  /*f3c0*/  PLOP3.LUT P0, PT, PT, PT, UP0, 0x80, 0x0 ;  /* 0x000000000000781c */ /* 0x000fe20003f0f008 */
[----:B------:R-:W1:Y:S01]  /*f3d0*/  @P5 MUFU.RCP R0, R43 ;  /* 0x0000002b00005308 */ /* 0x000e620000001000 */
[----:B------:R-:W-:Y:S01]  /*f3e0*/  LOP3.LUT R3, R3, 0x1c0, RZ, 0xc0, !PT ;  /* 0x000001c003037812 */ /* 0x000fe200078ec0ff */
[----:B------:R-:W-:Y:S01]  /*f3f0*/  IMAD.IADD R48, R48, 0x1, -R4 ;  /* 0x0000000130307824 */ /* 0x000fe200078e0a04 */
[----:B------:R-:W-:-:S02]  /*f400*/  FSETP.NE.FTZ.AND P3, PT, R45, RZ, PT ;  /* 0x000000ff2d00720b */ /* 0x000fc40003f75000 */
[----:B------:R-:W-:Y:S02]  /*f410*/  LEA.HI R3, R3, R3, RZ, 0x1d ;  /* 0x0000000303037211 */ /* 0x000fe400078fe8ff */
[----:B------:R-:W-:-:S03]  /*f420*/  SEL R35, R35, 0xffffffe0, !P1 ;  /* 0xffffffe023237807 */ /* 0x000fc60004800000 */
[----:B------:R-:W-:Y:S02]  /*f430*/  IMAD.U32 R22, R22, 0x2, R3 ;  /* 0x0000000216167824 */ /* 0x000fe400078e0003 */
[----:B------:R-:W-:-:S03]  /*f440*/  IMAD.MOV.U32 R3, RZ, RZ, 0x3f800000 ;  /* 0x3f800000ff037424 */ /* 0x000fc600078e00ff */
[----:B------:R-:W-:Y:S01]  /*f450*/  LEA R22, R22, UR8, 0x1 ;  /* 0x0000000816167c11 */ /* 0x000fe2000f8e08ff */
[C---:B-1----:R-:W-:Y:S02]  /*f460*/  FMUL.FTZ R176, R0.reuse, R176 ;  /* 0x000000b000b07220 */ /* 0x042fe40000410000 */
[----:B------:R1:W2:Y:S01]  /*f470*/  @P4 MUFU.RCP R3, R44 ;  /* 0x0000002c00034308 */ /* 0x0002a20000001000 */
[----:B------:R-:W-:Y:S01]  /*f480*/  FMUL.FTZ R6, R0, R177 ;  /* 0x000000b100067220 */ /* 0x000fe20000410000 */
[----:B------:R-:W-:Y:S02]  /*f490*/  VIADD R23, R22, 0x40 ;  /* 0x0000004016177836 */ /* 0x000fe40000000000 */
[C---:B------:R-:W-:Y:S01]  /*f4a0*/  FMUL.FTZ R172, R0.reuse, R172 ;  /* 0x000000ac00ac7220 */ /* 0x040fe20000410000 */
[C---:B------:R-:W-:Y:S01]  /*f4b0*/  FMUL.FTZ R173, R0.reuse, R173 ;  /* 0x000000ad00ad7220 */ /* 0x040fe20000410000 */
[----:B------:R-:W-:Y:S01]  /*f4c0*/  FMUL.FTZ R184, R0, R184 ;  /* 0x000000b800b87220 */ /* 0x000fe20000410000 */
[----:B------:R-:W-:Y:S01]  /*f4d0*/  @P2 VIADD R23, R22, 0xffffffc0 ;  /* 0xffffffc016172836 */ /* 0x000fe20000000000 */
[----:B------:R-:W-:Y:S06]  /*f4e0*/  @P0 BRA `(.L_x_194) ;  /* 0x0000000000200947 */ /* 0x000fec0003800000 */
[----:B------:R-:W3:Y:S01]  /*f4f0*/  S2UR UR8, SR_CTAID.Y ;  /* 0x00000000000879c3 */ /* 0x000ee20000002600 */
[----:B------:R-:W-:Y:S01]  /*f500*/  ULDC.64 UR6, c[0x0][0x290] ;  /* 0x0000a40000067ab9 */ /* 0x000fe20000000a00 */
[----:B---3--:R-:W-:Y:S02]  /*f510*/  USHF.R.S32.HI UR4, URZ, 0x1f, UR8 ;  /* 0x0000001f3f047899 */ /* 0x008fe40008011408 */
[----:B------:R-:W-:Y:S02]  /*f520*/  UIMAD.WIDE.U32 UR10, UR8, UR6, URZ ;  /* 0x00000006080a72a5 */ /* 0x000fe4000f8e003f */
[----:B------:R-:W-:-:S04]  /*f530*/  UIMAD UR4, UR4, UR6, URZ ;  /* 0x00000006040472a4 */ /* 0x000fc8000f8e023f */
[----:B------:R-:W-:Y:S01]  /*f540*/  UIMAD UR4, UR8, UR7, UR4 ;  /* 0x00000007080472a4 */ /* 0x000fe2000f8e0204 */
[----:B------:R-:W-:-:S03]  /*f550*/  UMOV UR6, UR10 ;  /* 0x0000000a00067c82 */ /* 0x000fc60008000000 */
[----:B------:R-:W-:-:S12]  /*f560*/  UIADD3 UR4, UR11, UR4, URZ ;  /* 0x000000040b047290 */ /* 0x000fd8000fffe03f */
.L_x_194:
[----:B------:R-:W-:Y:S01]  /*f570*/  ULDC.U8 UR7, c[0x0][0x3d8] ;  /* 0x0000f60000077ab9 */ /* 0x000fe20000000000 */
[----:B------:R-:W-:Y:S01]  /*f580*/  ULDC.U8 UR9, c[0x0][0x3d9] ;  /* 0x0000f64000097ab9 */ /* 0x000fe20000000000 */
[----:B------:R-:W-:Y:S01]  /*f590*/  ISETP.NE.AND P2, PT, RZ, UR7, PT ;  /* 0x00000007ff007c0c */ /* 0x000fe2000bf45270 */
[C---:B------:R-:W-:Y:S01]  /*f5a0*/  FMUL.FTZ R12, R0.reuse, R185 ;  /* 0x000000b9000c7220 */ /* 0x040fe20000410000 */
[C---:B------:R-:W-:Y:S01]  /*f5b0*/  FMUL.FTZ R180, R0.reuse, R180 ;  /* 0x000000b400b47220 */ /* 0x040fe20000410000 */
[C---:B------:R-:W-:Y:S01]  /*f5c0*/  FMUL.FTZ R9, R0.reuse, R181 ;  /* 0x000000b500097220 */ /* 0x040fe20000410000 */
[----:B------:R-:W-:Y:S01]  /*f5d0*/  ISETP.NE.OR P0, PT, RZ, UR9, !P2 ;  /* 0x00000009ff007c0c */ /* 0x000fe2000d705670 */
[C---:B------:R-:W-:Y:S01]  /*f5e0*/  FMUL.FTZ R196, R0.reuse, R196 ;  /* 0x000000c400c47220 */ /* 0x040fe20000410000 */
[C---:B------:R-:W-:Y:S01]  /*f5f0*/  FMUL.FTZ R25, R0.reuse, R197 ;  /* 0x000000c500197220 */ /* 0x040fe20000410000 */
[C---:B------:R-:W-:Y:S01]  /*f600*/  FMUL.FTZ R192, R0.reuse, R192 ;  /* 0x000000c000c07220 */ /* 0x040fe20000410000 */
[C---:B------:R-:W-:Y:S01]  /*f610*/  FMUL.FTZ R19, R0.reuse, R193 ;  /* 0x000000c100137220 */ /* 0x040fe20000410000 */
[C---:B------:R-:W-:Y:S01]  /*f620*/  FMUL.FTZ R200, R0.reuse, R200 ;  /* 0x000000c800c87220 */ /* 0x040fe20000410000 */
[C---:B------:R-:W-:Y:S01]  /*f630*/  FMUL.FTZ R32, R0.reuse, R201 ;  /* 0x000000c900207220 */ /* 0x040fe20000410000 */
[----:B------:R-:W-:Y:S01]  /*f640*/  FMUL.FTZ R188, R0, R188 ;  /* 0x000000bc00bc7220 */ /* 0x000fe20000410000 */
[----:B------:R-:W-:-:S05]  /*f650*/  CS2R R40, SRZ ;  /* 0x0000000000287805 */ /* 0x000fca000001ff00 */
[----:B------:R-:W-:Y:S05]  /*f660*/  @P0 BRA `(.L_x_195) ;  /* 0x0000000000200947 */ /* 0x000fea0003800000 */
[----:B------:R-:W3:Y:S01]  /*f670*/  S2UR UR7, SR_CTAID.Y ;  /* 0x00000000000779c3 */ /* 0x000ee20000002600 */
[----:B------:R-:W-:Y:S01]  /*f680*/  ULDC UR8, c[0x0][0x2c4] ;  /* 0x0000b10000087ab9 */ /* 0x000fe20000000800 */
[----:B------:R-:W-:Y:S01]  /*f690*/  PLOP3.LUT P6, PT, PT, PT, PT, 0x80, 0x0 ;  /* 0x000000000000781c */ /* 0x000fe20003fcf070 */
[----:B---3--:R-:W-:-:S04]  /*f6a0*/  UIMAD UR7, UR7, UR8, URZ ;  /* 0x00000008070772a4 */ /* 0x008fc8000f8e023f */
[----:B------:R-:W-:-:S04]  /*f6b0*/  USEL UR14, UR7, UR14, !UP0 ;  /* 0x0000000e070e7287 */ /* 0x000fc8000c000000 */
[----:B------:R-:W-:Y:S02]  /*f6c0*/  USHF.R.S32.HI UR7, URZ, 0x1f, UR14 ;  /* 0x0000001f3f077899 */ /* 0x000fe4000801140e */
[----:B------:R-:W-:-:S04]  /*f6d0*/  IMAD.U32 R40, RZ, RZ, UR14 ;  /* 0x0000000eff287e24 */ /* 0x000fc8000f8e00ff */
[----:B------:R-:W-:-:S07]  /*f6e0*/  MOV R41, UR7 ;  /* 0x0000000700297c02 */ /* 0x000fce0008000f00 */
.L_x_195:
[----:B------:R-:W-:Y:S01]  /*f6f0*/  ISETP.NE.AND P1, PT, RZ, UR9, PT ;  /* 0x00000009ff007c0c */ /* 0x000fe2000bf25270 */
[----:B------:R-:W-:Y:S01]  /*f700*/  FMUL.FTZ R30, R0, R189 ;  /* 0x000000bd001e7220 */ /* 0x000fe20000410000 */
[----:B------:R-:W-:Y:S01]  /*f710*/  LOP3.LUT R2, R2, 0x1, RZ, 0xc0, !PT ;  /* 0x0000000102027812 */ /* 0x000fe200078ec0ff */
[C---:B--2---:R-:W-:Y:S01]  /*f720*/  FMUL.FTZ R178, R3.reuse, R178 ;  /* 0x000000b203b27220 */ /* 0x044fe20000410000 */
[----:B------:R-:W-:Y:S01]  /*f730*/  MOV R38, 0x10 ;  /* 0x0000001000267802 */ /* 0x000fe20000000f00 */
[C---:B------:R-:W-:Y:S01]  /*f740*/  FMUL.FTZ R5, R3.reuse, R179 ;  /* 0x000000b303057220 */ /* 0x040fe20000410000 */
[----:B------:R-:W-:Y:S01]  /*f750*/  ISETP.NE.U32.AND P0, PT, R2, 0x1, PT ;  /* 0x000000010200780c */ /* 0x000fe20003f05070 */
[C---:B------:R-:W-:Y:S01]  /*f760*/  FMUL.FTZ R174, R3.reuse, R174 ;  /* 0x000000ae03ae7220 */ /* 0x040fe20000410000 */
[----:B------:R-:W-:Y:S01]  /*f770*/  MOV R2, 0x3f800000 ;  /* 0x3f80000000027802 */ /* 0x000fe20000000f00 */
[C---:B------:R-:W-:Y:S01]  /*f780*/  FMUL.FTZ R175, R3.reuse, R175 ;  /* 0x000000af03af7220 */ /* 0x040fe20000410000 */
[----:B------:R-:W-:Y:S01]  /*f790*/  SEL R38, R38, 0xfffffff0, P0 ;  /* 0xfffffff026267807 */ /* 0x000fe20000000000 */
[C---:B------:R-:W-:Y:S01]  /*f7a0*/  FMUL.FTZ R186, R3.reuse, R186 ;  /* 0x000000ba03ba7220 */ /* 0x040fe20000410000 */
[----:B------:R-:W-:Y:S01]  /*f7b0*/  PLOP3.LUT P0, PT, PT, PT, PT, 0x8, 0x0 ;  /* 0x000000000000781c */ /* 0x000fe20003f0e170 */
[----:B------:R-:W2:Y:S01]  /*f7c0*/  @!P1 LDC R17, c[0x0][0x2c4] ;  /* 0x0000b100ff119b82 */ /* 0x000ea20000000800 */
[----:B------:R-:W-:Y:S01]  /*f7d0*/  @!P1 PLOP3.LUT P0, PT, P2, PT, PT, 0x80, 0x0 ;  /* 0x000000000000981c */ /* 0x000fe2000170f070 */
[----:B------:R-:W3:Y:S01]  /*f7e0*/  @P3 MUFU.RCP R2, R45 ;  /* 0x0000002d00023308 */ /* 0x000ee20000001000 */
[----:B------:R-:W-:Y:S01]  /*f7f0*/  FSETP.NE.FTZ.AND P2, PT, R46, RZ, PT ;  /* 0x000000ff2e00720b */ /* 0x000fe20003f55000 */
[C---:B------:R-:W-:Y:S01]  /*f800*/  FMUL.FTZ R11, R3.reuse, R187 ;  /* 0x000000bb030b7220 */ /* 0x040fe20000410000 */
[----:B------:R-:W-:Y:S01]  /*f810*/  MOV R0, 0x3f800000 ;  /* 0x3f80000000007802 */ /* 0x000fe20000000f00 */
[C---:B------:R-:W-:Y:S01]  /*f820*/  FMUL.FTZ R182, R3.reuse, R182 ;  /* 0x000000b603b67220 */ /* 0x040fe20000410000 */
[----:B------:R-:W-:Y:S01]  /*f830*/  F2FP.BF16.F32.PACK_AB R6, R6, R176 ;  /* 0x000000b00606723e */ /* 0x000fe200000010ff */
[----:B------:R-:W-:Y:S01]  /*f840*/  FMUL.FTZ R8, R3, R183 ;  /* 0x000000b703087220 */ /* 0x000fe20000410000 */
[----:B------:R-:W-:Y:S01]  /*f850*/  F2FP.BF16.F32.PACK_AB R5, R5, R178 ;  /* 0x000000b20505723e */ /* 0x000fe200000010ff */
[C---:B------:R-:W-:Y:S01]  /*f860*/  FMUL.FTZ R198, R3.reuse, R198 ;  /* 0x000000c603c67220 */ /* 0x040fe20000410000 */
[C---:B------:R-:W-:Y:S01]  /*f870*/  FMUL.FTZ R24, R3.reuse, R199 ;  /* 0x000000c703187220 */ /* 0x040fe20000410000 */
[C---:B------:R-:W-:Y:S01]  /*f880*/  FMUL.FTZ R194, R3.reuse, R194 ;  /* 0x000000c203c27220 */ /* 0x040fe20000410000 */
[C---:B------:R-:W-:Y:S01]  /*f890*/  FMUL.FTZ R18, R3.reuse, R195 ;  /* 0x000000c303127220 */ /* 0x040fe20000410000 */
[C---:B------:R-:W-:Y:S01]  /*f8a0*/  FMUL.FTZ R202, R3.reuse, R202 ;  /* 0x000000ca03ca7220 */ /* 0x040fe20000410000 */
[C---:B------:R-:W-:Y:S01]  /*f8b0*/  FMUL.FTZ R31, R3.reuse, R203 ;  /* 0x000000cb031f7220 */ /* 0x040fe20000410000 */
[----:B------:R-:W4:Y:S01]  /*f8c0*/  @P2 MUFU.RCP R0, R46 ;  /* 0x0000002e00002308 */ /* 0x000f220000001000 */
        /* <DEDUP_REMOVED lines=17> */
[----:B------:R-:W-:Y:S01]  /*f9e0*/  FMUL.FTZ R7, R0, R170 ;  /* 0x000000aa00077220 */ /* 0x000fe20000410000 */
        /* <DEDUP_REMOVED lines=17> */
[----:B------:R3:W-:Y:S01]  /*fb00*/  STS [R22], R6 ;  /* 0x0000000616007388 */ /* 0x0007e20000000800 */
[----:B------:R-:W-:Y:S01]  /*fb10*/  IADD3 R0, R22, R38, RZ ;  /* 0x0000002616007210 */ /* 0x000fe20007ffe0ff */
[----:B--2---:R-:W2:Y:S01]  /*fb20*/  @P0 LDC R17, c[0x0][0x2e4] ;  /* 0x0000b900ff110b82 */ /* 0x004ea20000000800 */
[----:B------:R-:W-:Y:S01]  /*fb30*/  F2FP.BF16.F32.PACK_AB R3, R173, R172 ;  /* 0x000000acad03723e */ /* 0x000fe200000010ff */
[----:B------:R-:W-:Y:S01]  /*fb40*/  STS [R22+0x400], R5 ;  /* 0x0004000516007388 */ /* 0x000fe20000000800 */
[----:B------:R-:W-:Y:S01]  /*fb50*/  F2FP.BF16.F32.PACK_AB R4, R4, R168 ;  /* 0x000000a80404723e */ /* 0x000fe200000010ff */
[----:B------:R-:W-:Y:S01]  /*fb60*/  BSSY B0, `(.L_x_196) ;  /* 0x0000097000007945 */ /* 0x000fe20003800000 */
[----:B------:R-:W-:Y:S01]  /*fb70*/  F2FP.BF16.F32.PACK_AB R7, R171, R7 ;  /* 0x00000007ab07723e */ /* 0x000fe200000010ff */
[----:B------:R4:W-:Y:S01]  /*fb80*/  STS [R0+0x400], R2 ;  /* 0x0004000200007388 */ /* 0x0009e20000000800 */
[----:B------:R-:W-:Y:S01]  /*fb90*/  F2FP.BF16.F32.PACK_AB R14, R14, R164 ;  /* 0x000000a40e0e723e */ /* 0x000fe200000010ff */
[----:B------:R-:W5:Y:S01]  /*fba0*/  S2UR UR7, SR_CTAID.X ;  /* 0x00000000000779c3 */ /* 0x000f620000002500 */
[----:B------:R-:W-:Y:S01]  /*fbb0*/  F2FP.BF16.F32.PACK_AB R13, R167, R13 ;  /* 0x0000000da70d723e */ /* 0x000fe200000010ff */
[----:B------:R1:W-:Y:S01]  /*fbc0*/  STS [R0], R3 ;  /* 0x0000000300007388 */ /* 0x0003e20000000800 */
        /* <DEDUP_REMOVED lines=10> */
[----:B---3--:R-:W3:Y:S01]  /*fc70*/  @P1 LDC R6, c[0x0][0x2c0] ;  /* 0x0000b000ff061b82 */ /* 0x008ee20000000800 */
[----:B------:R-:W-:Y:S01]  /*fc80*/  F2FP.BF16.F32.PACK_AB R26, R159, R26 ;  /* 0x0000001a9f1a723e */ /* 0x000fe200000010ff */
[----:B------:R2:W-:Y:S01]  /*fc90*/  STS [R0+0x2400], R13 ;  /* 0x0024000d00007388 */ /* 0x0005e20000000800 */
[----:B------:R-:W-:-:S02]  /*fca0*/  F2FP.BF16.F32.PACK_AB R24, R24, R198 ;  /* 0x000000c61818723e */ /* 0x000fc400000010ff */
[----:B------:R-:W-:Y:S02]  /*fcb0*/  F2FP.BF16.F32.PACK_AB R25, R25, R196 ;  /* 0x000000c41919723e */ /* 0x000fe400000010ff */
[-C--:B----4-:R-:W-:Y:S02]  /*fcc0*/  IADD3 R2, R22, R35.reuse, RZ ;  /* 0x0000002316027210 */ /* 0x090fe40007ffe0ff */
[----:B------:R-:W-:Y:S02]  /*fcd0*/  F2FP.BF16.F32.PACK_AB R19, R19, R192 ;  /* 0x000000c01313723e */ /* 0x000fe400000010ff */
[----:B-1----:R-:W-:Y:S01]  /*fce0*/  IADD3 R3, R0, R35, RZ ;  /* 0x0000002300037210 */ /* 0x002fe20007ffe0ff */
[----:B------:R1:W-:Y:S01]  /*fcf0*/  STS [R2], R12 ;  /* 0x0000000c02007388 */ /* 0x0003e20000000800 */
[----:B------:R-:W-:Y:S02]  /*fd00*/  F2FP.BF16.F32.PACK_AB R18, R18, R194 ;  /* 0x000000c21212723e */ /* 0x000fe400000010ff */
[----:B------:R-:W-:Y:S01]  /*fd10*/  F2FP.BF16.F32.PACK_AB R21, R21, R152 ;  /* 0x000000981515723e */ /* 0x000fe200000010ff */
[----:B------:R4:W-:Y:S01]  /*fd20*/  STS [R2+0x400], R11 ;  /* 0x0004000b02007388 */ /* 0x0009e20000000800 */
[----:B------:R-:W-:Y:S01]  /*fd30*/  F2FP.BF16.F32.PACK_AB R20, R155, R20 ;  /* 0x000000149b14723e */ /* 0x000fe200000010ff */
[----:B-----5:R-:W5:Y:S02]  /*fd40*/  @P5 MUFU.LG2 R7, R43 ;  /* 0x0000002b00075308 */ /* 0x020f640000000c00 */
[----:B------:R3:W-:Y:S01]  /*fd50*/  STS [R3], R9 ;  /* 0x0000000903007388 */ /* 0x0007e20000000800 */
[----:B------:R-:W-:-:S02]  /*fd60*/  F2FP.BF16.F32.PACK_AB R27, R27, R148 ;  /* 0x000000941b1b723e */ /* 0x000fc400000010ff */
[----:B------:R-:W-:Y:S01]  /*fd70*/  F2FP.BF16.F32.PACK_AB R28, R151, R28 ;  /* 0x0000001c971c723e */ /* 0x000fe200000010ff */
[----:B--2---:R-:W2:Y:S01]  /*fd80*/  S2R R14, SR_CTAID.Y ;  /* 0x00000000000e7919 */ /* 0x004ea20000002600 */
[----:B------:R-:W-:Y:S02]  /*fd90*/  F2FP.BF16.F32.PACK_AB R32, R32, R200 ;  /* 0x000000c82020723e */ /* 0x000fe400000010ff */
[----:B------:R-:W-:Y:S01]  /*fda0*/  IADD3 R0, R35, 0x400, R23 ;  /* 0x0000040023007810 */ /* 0x000fe20007ffe017 */
[----:B------:R2:W-:Y:S01]  /*fdb0*/  STS [R3+0x400], R8 ;  /* 0x0004000803007388 */ /* 0x0005e20000000800 */
[----:B------:R-:W-:Y:S02]  /*fdc0*/  F2FP.BF16.F32.PACK_AB R31, R31, R202 ;  /* 0x000000ca1f1f723e */ /* 0x000fe400000010ff */
[C---:B------:R-:W-:Y:S01]  /*fdd0*/  IADD3 R5, R38.reuse, R0, RZ ;  /* 0x0000000026057210 */ /* 0x040fe20007ffe0ff */
[----:B------:R2:W-:Y:S01]  /*fde0*/  STS [R2+0x2000], R10 ;  /* 0x0020000a02007388 */ /* 0x0005e20000000800 */
[----:B------:R-:W-:-:S02]  /*fdf0*/  IADD3 R0, R38, R23, RZ ;  /* 0x0000001726007210 */ /* 0x000fc40007ffe0ff */
[----:B------:R-:W-:Y:S01]  /*fe00*/  F2FP.BF16.F32.PACK_AB R30, R30, R188 ;  /* 0x000000bc1e1e723e */ /* 0x000fe200000010ff */
[----:B------:R2:W-:Y:S01]  /*fe10*/  STS [R2+0x2400], R16 ;  /* 0x0024001002007388 */ /* 0x0005e20000000800 */
[----:B-1----:R-:W1:Y:S01]  /*fe20*/  @P1 LDC.64 R12, c[0x0][0x2c0] ;  /* 0x0000b000ff0c1b82 */ /* 0x002e620000000a00 */
[----:B------:R-:W-:Y:S01]  /*fe30*/  IADD3 R4, R35, R0, RZ ;  /* 0x0000000023047210 */ /* 0x000fe20007ffe0ff */
[----:B-----5:R-:W-:Y:S01]  /*fe40*/  @P5 FMUL.FTZ R7, R7, 0.69314718246459960938 ;  /* 0x3f31721807075820 */ /* 0x020fe20000410000 */
[----:B------:R-:W-:Y:S01]  /*fe50*/  STS [R3+0x2000], R15 ;  /* 0x0020000f03007388 */ /* 0x000fe20000000800 */
[----:B------:R-:W-:Y:S01]  /*fe60*/  F2FP.BF16.F32.PACK_AB R29, R29, R190 ;  /* 0x000000be1d1d723e */ /* 0x000fe200000010ff */
[----:B----4-:R-:W-:Y:S01]  /*fe70*/  @P3 MUFU.LG2 R11, R45 ;  /* 0x0000002d000b3308 */ /* 0x010fe20000000c00 */
[----:B------:R-:W-:Y:S01]  /*fe80*/  F2FP.BF16.F32.PACK_AB R34, R34, R144 ;  /* 0x000000902222723e */ /* 0x000fe200000010ff */
[----:B------:R1:W-:Y:S01]  /*fe90*/  STS [R3+0x2400], R26 ;  /* 0x0024001a03007388 */ /* 0x0003e20000000800 */
[----:B---3--:R-:W3:Y:S01]  /*fea0*/  @!P1 LDC R9, c[0x0][0x270] ;  /* 0x00009c00ff099b82 */ /* 0x008ee20000000800 */
[----:B------:R-:W-:-:S02]  /*feb0*/  F2FP.BF16.F32.PACK_AB R33, R147, R33 ;  /* 0x000000219321723e */ /* 0x000fc400000010ff */
[----:B------:R4:W-:Y:S01]  /*fec0*/  STS [R23+0x400], R24 ;  /* 0x0004001817007388 */ /* 0x0009e20000000800 */
[----:B------:R-:W-:Y:S02]  /*fed0*/  @!P1 MOV R6, 0x1 ;  /* 0x0000000100069802 */ /* 0x000fe40000000f00 */
[----:B------:R-:W-:Y:S01]  /*fee0*/  F2FP.BF16.F32.PACK_AB R37, R37, R140 ;  /* 0x0000008c2525723e */ /* 0x000fe200000010ff */
[----:B------:R-:W-:Y:S01]  /*fef0*/  STS [R23], R25 ;  /* 0x0000001917007388 */ /* 0x000fe20000000800 */
[----:B--2---:R-:W2:Y:S01]  /*ff00*/  @P5 LDC R8, c[0x0][0x2e8] ;  /* 0x0000ba00ff085b82 */ /* 0x004ea20000000800 */
[----:B------:R-:W-:Y:S02]  /*ff10*/  F2FP.BF16.F32.PACK_AB R36, R143, R36 ;  /* 0x000000248f24723e */ /* 0x000fe400000010ff */
[----:B------:R-:W-:Y:S01]  /*ff20*/  STS [R0], R19 ;  /* 0x0000001300007388 */ /* 0x000fe20000000800 */
[----:B------:R-:W-:Y:S01]  /*ff30*/  @P4 MUFU.LG2 R10, R44 ;  /* 0x0000002c000a4308 */ /* 0x000fe20000000c00 */
[----:B------:R-:W-:-:S02]  /*ff40*/  MOV R22, 0x7f800000 ;  /* 0x7f80000000167802 */ /* 0x000fc40000000f00 */
[----:B------:R-:W-:Y:S01]  /*ff50*/  STS [R0+0x400], R18 ;  /* 0x0004001200007388 */ /* 0x000fe20000000800 */
[----:B------:R-:W-:-:S03]  /*ff60*/  IADD3 R2, R35, R23, RZ ;  /* 0x0000001723027210 */ /* 0x000fc60007ffe0ff */
[----:B------:R5:W-:Y:S04]  /*ff70*/  STS [R23+0x2000], R21 ;  /* 0x0020001517007388 */ /* 0x000be80000000800 */
[----:B------:R3:W-:Y:S01]  /*ff80*/  STS [R23+0x2400], R20 ;  /* 0x0024001417007388 */ /* 0x0007e20000000800 */
[----:B-1----:R-:W-:Y:S01]  /*ff90*/  @P1 IMAD R3, R13, R12, RZ ;  /* 0x0000000c0d031224 */ /* 0x002fe200078e02ff */
[----:B------:R-:W-:Y:S01]  /*ffa0*/  @!P1 MOV R3, R17 ;  /* 0x0000001100039202 */ /* 0x000fe20000000f00 */
[----:B------:R-:W1:Y:S01]  /*ffb0*/  @P4 LDC R13, c[0x0][0x2e8] ;  /* 0x0000ba00ff0d4b82 */ /* 0x000e620000000800 */
[----:B------:R-:W-:Y:S01]  /*ffc0*/  STS [R0+0x2000], R27 ;  /* 0x0020001b00007388 */ /* 0x000fe20000000800 */
[----:B----4-:R-:W4:Y:S06]  /*ffd0*/  S2R R24, SR_CTAID.Z ;  /* 0x0000000000187919 */ /* 0x010f2c0000002700 */
[----:B------:R-:W1:Y:S01]  /*ffe0*/  @P3 LDC R12, c[0x0][0x2e8] ;  /* 0x0000ba00ff0c3b82 */ /* 0x000e620000000800 */
[----:B------:R4:W-:Y:S04]  /*fff0*/  STS [R0+0x2400], R28 ;  /* 0x0024001c00007388 */ /* 0x0009e80000000800 */
[----:B------:R-:W-:Y:S04]  /*10000*/  STS [R2], R32 ;  /* 0x0000002002007388 */ /* 0x000fe80000000800 */
[----:B------:R-:W-:Y:S01]  /*10010*/  STS [R2+0x400], R31 ;  /* 0x0004001f02007388 */ /* 0x000fe20000000800 */
[----:B-----5:R-:W-:-:S03]  /*10020*/  MOV R21, 0x7f800000 ;  /* 0x7f80000000157802 */ /* 0x020fc60000000f00 */
[----:B------:R-:W-:Y:S01]  /*10030*/  STS [R4], R30 ;  /* 0x0000001e04007388 */ /* 0x000fe20000000800 */
[----:B---3--:R-:W-:Y:S01]  /*10040*/  MOV R23, 0x7f800000 ;  /* 0x7f80000000177802 */ /* 0x008fe20000000f00 */
[----:B--2---:R-:W-:Y:S01]  /*10050*/  @P5 FFMA.FTZ R23, R136, R8, R7 ;  /* 0x0000000888175223 */ /* 0x004fe20000010007 */
[----:B------:R-:W-:Y:S01]  /*10060*/  LOP3.LUT P5, RZ, R42, 0x3, RZ, 0xc0, !PT ;  /* 0x000000032aff7812 */ /* 0x000fe200078ac0ff */
[----:B------:R-:W-:Y:S01]  /*10070*/  STS [R5], R29 ;  /* 0x0000001d05007388 */ /* 0x000fe20000000800 */
[----:B------:R-:W-:-:S03]  /*10080*/  MOV R20, 0x7f800000 ;  /* 0x7f80000000147802 */ /* 0x000fc60000000f00 */
[----:B------:R-:W-:Y:S04]  /*10090*/  STS [R2+0x2000], R34 ;  /* 0x0020002202007388 */ /* 0x000fe80000000800 */
[----:B------:R2:W-:Y:S01]  /*100a0*/  STS [R2+0x2400], R33 ;  /* 0x0024002102007388 */ /* 0x0005e20000000800 */
[----:B----4-:R-:W-:Y:S01]  /*100b0*/  @P1 MOV R0, 0x1 ;  /* 0x0000000100001802 */ /* 0x010fe20000000f00 */
[----:B------:R-:W-:Y:S02]  /*100c0*/  @!P1 IMAD R0, R17, R9, RZ ;  /* 0x0000000911009224 */ /* 0x000fe400078e02ff */
[----:B------:R-:W3:Y:S01]  /*100d0*/  @P2 MUFU.LG2 R9, R46 ;  /* 0x0000002e00092308 */ /* 0x000ee20000000c00 */
[----:B------:R4:W-:Y:S01]  /*100e0*/  STS [R4+0x2000], R37 ;  /* 0x0020002504007388 */ /* 0x0009e20000000800 */
[----:B------:R-:W-:-:S02]  /*100f0*/  IMAD R0, R14, R0, RZ ;  /* 0x000000000e007224 */ /* 0x000fc400078e02ff */
[----:B------:R-:W5:Y:S01]  /*10100*/  @P2 LDC R14, c[0x0][0x2e8] ;  /* 0x0000ba00ff0e2b82 */ /* 0x000f620000000800 */
[----:B------:R1:W-:Y:S01]  /*10110*/  STS [R5+0x2000], R36 ;  /* 0x0020002405007388 */ /* 0x0003e20000000800 */
[----:B---3--:R-:W-:Y:S01]  /*10120*/  @P2 FMUL.FTZ R7, R9, 0.69314718246459960938 ;  /* 0x3f31721809072820 */ /* 0x008fe20000410000 */
[----:B--2---:R-:W-:Y:S01]  /*10130*/  SEL R2, R0, RZ, !P6 ;  /* 0x000000ff00027207 */ /* 0x004fe20007000000 */
[----:B------:R-:W-:-:S04]  /*10140*/  IMAD R0, R6, UR7, RZ ;  /* 0x0000000706007c24 */ /* 0x000fc8000f8e02ff */
[----:B------:R-:W-:Y:S01]  /*10150*/  IMAD R2, R24, R3, R2 ;  /* 0x0000000318027224 */ /* 0x000fe200078e0202 */
[----:B------:R-:W-:Y:S01]  /*10160*/  SHF.L.U32 R0, R0, 0x7, RZ ;  /* 0x0000000700007819 */ /* 0x000fe200000006ff */
[----:B----4-:R-:W-:Y:S01]  /*10170*/  @P3 FMUL.FTZ R4, R11, 0.69314718246459960938 ;  /* 0x3f3172180b043820 */ /* 0x010fe20000410000 */
[----:B-----5:R-:W-:Y:S01]  /*10180*/  @P2 FFMA.FTZ R21, R134, R14, R7 ;  /* 0x0000000e86152223 */ /* 0x020fe20000010007 */
[----:B-1----:R-:W-:Y:S01]  /*10190*/  @P4 FMUL.FTZ R5, R10, 0.69314718246459960938 ;  /* 0x3f3172180a054820 */ /* 0x002fe20000410000 */
[----:B------:R-:W-:Y:S01]  /*101a0*/  SHF.R.S32.HI R3, RZ, 0x1f, R0 ;  /* 0x0000001fff037819 */ /* 0x000fe20000011400 */
[----:B------:R-:W-:Y:S01]  /*101b0*/  @P3 FFMA.FTZ R20, R137, R12, R4 ;  /* 0x0000000c89143223 */ /* 0x000fe20000010004 */
[----:B------:R-:W-:Y:S01]  /*101c0*/  BAR.SYNC.DEFER_BLOCKING 0x0 ;  /* 0x0000000000007b1d */ /* 0x000fe20000010000 */
[--C-:B------:R-:W-:Y:S01]  /*101d0*/  IADD3 R8, P1, P0, R0, R40, R2.reuse ;  /* 0x0000002800087210 */ /* 0x100fe2000783e002 */
[----:B------:R-:W-:Y:S01]  /*101e0*/  @P4 FFMA.FTZ R22, R135, R13, R5 ;  /* 0x0000000d87164223 */ /* 0x000fe20000010005 */
        /* <DEDUP_REMOVED lines=12> */
[C---:B------:R-:W-:Y:S01]  /*102b0*/  ISETP.GE.AND P6, PT, R0.reuse, UR5, PT ;  /* 0x0000000500007c0c */ /* 0x040fe2000bfc6270 */
[C---:B------:R-:W-:Y:S02]  /*102c0*/  VIADD R3, R0.reuse, 0x40 ;  /* 0x0000004000037836 */ /* 0x040fe40000000000 */
[----:B------:R-:W-:Y:S01]  /*102d0*/  VIADD R5, R0, 0x48 ;  /* 0x0000004800057836 */ /* 0x000fe20000000000 */
[----:B------:R-:W-:Y:S02]  /*102e0*/  ISETP.GE.AND P5, PT, R2, UR5, PT ;  /* 0x0000000502007c0c */ /* 0x000fe4000bfa6270 */
[----:B------:R-:W-:Y:S02]  /*102f0*/  ISETP.GE.AND P4, PT, R3, UR5, PT ;  /* 0x0000000503007c0c */ /* 0x000fe4000bf86270 */
[----:B------:R-:W-:-:S05]  /*10300*/  ISETP.GE.AND P3, PT, R5, UR5, PT ;  /* 0x0000000505007c0c */ /* 0x000fca000bf66270 */
[----:B------:R-:W1:Y:S01]  /*10310*/  @!P6 LDC.64 R12, c[0x0][0x2b0] ;  /* 0x0000ac00ff0ceb82 */ /* 0x000e620000000a00 */
[----:B------:R-:W-:-:S03]  /*10320*/  @!P6 IMAD R4, R0, R6, RZ ;  /* 0x000000060004e224 */ /* 0x000fc600078e02ff */
[-C--:B------:R-:W-:Y:S02]  /*10330*/  @!P5 IMAD R2, R2, R6.reuse, RZ ;  /* 0x000000060202d224 */ /* 0x080fe400078e02ff */
[----:B------:R-:W-:Y:S01]  /*10340*/  @!P4 IMAD R0, R3, R6, RZ ;  /* 0x000000060300c224 */ /* 0x000fe200078e02ff */
[----:B------:R-:W-:Y:S01]  /*10350*/  @!P6 IADD3 R7, P0, R4, R8, RZ ;  /* 0x000000080407e210 */ /* 0x000fe20007f1e0ff */
[----:B------:R-:W2:Y:S01]  /*10360*/  @!P5 LDC.64 R14, c[0x0][0x2b0] ;  /* 0x0000ac00ff0edb82 */ /* 0x000ea20000000a00 */
[----:B------:R-:W-:Y:S01]  /*10370*/  @!P3 IMAD R5, R5, R6, RZ ;  /* 0x000000060505b224 */ /* 0x000fe200078e02ff */
[-C--:B------:R-:W-:Y:S02]  /*10380*/  @!P5 IADD3 R3, P2, R2, R8.reuse, RZ ;  /* 0x000000080203d210 */ /* 0x080fe40007f5e0ff */
[----:B------:R-:W-:Y:S02]  /*10390*/  @!P4 IADD3 R11, P1, R0, R8, RZ ;  /* 0x00000008000bc210 */ /* 0x000fe40007f3e0ff */
[----:B------:R-:W-:-:S02]  /*103a0*/  @!P6 LEA.HI.X.SX32 R4, R4, R9, 0x1, P0 ;  /* 0x000000090404e211 */ /* 0x000fc400000f0eff */
[----:B------:R-:W3:Y:S01]  /*103b0*/  @!P4 LDC.64 R16, c[0x0][0x2b0] ;  /* 0x0000ac00ff10cb82 */ /* 0x000ee20000000a00 */
[----:B------:R-:W-:Y:S02]  /*103c0*/  @!P3 IADD3 R10, P0, R5, R8, RZ ;  /* 0x00000008050ab210 */ /* 0x000fe40007f1e0ff */
[----:B------:R-:W-:-:S05]  /*103d0*/  @!P5 LEA.HI.X.SX32 R2, R2, R9, 0x1, P2 ;  /* 0x000000090202d211 */ /* 0x000fca00010f0eff */
        /* <DEDUP_REMOVED lines=15> */
.L_x_197:
[----:B------:R-:W-:Y:S05]  /*104d0*/  BSYNC B0 ;  /* 0x0000000000007941 */ /* 0x000fea0003800000 */
.L_x_196:
[----:B-1----:R1:W2:Y:S01]  /*104e0*/  LDS.128 R20, [R228+0x3800] ;  /* 0x00380000e4147984 */ /* 0x0022a20000000c00 */
[----:B------:R-:W-:Y:S01]  /*104f0*/  SHF.R.S32.HI R2, RZ, 0x3, R49 ;  /* 0x00000003ff027819 */ /* 0x000fe20000011431 */
[----:B------:R-:W-:Y:S01]  /*10500*/  IMAD.SHL.U32 R0, R48, 0x8, RZ ;  /* 0x0000000830007824 */ /* 0x000fe200078e00ff */
[----:B------:R-:W-:Y:S01]  /*10510*/  UIMAD UR16, UR7, -0x80, UR16 ;  /* 0xffffff80071078a4 */ /* 0x000fe2000f8e0210 */
[----:B------:R1:W3:Y:S01]  /*10520*/  LDS.128 R12, [R228] ;  /* 0x00000000e40c7984 */ /* 0x0002e20000000c00 */
[----:B------:R-:W-:Y:S01]  /*10530*/  SHF.R.S32.HI R5, RZ, 0x3, R47 ;  /* 0x00000003ff057819 */ /* 0x000fe2000001142f */
[----:B------:R-:W-:Y:S01]  /*10540*/  ULDC UR7, c[0x0][0x2d0] ;  /* 0x0000b40000077ab9 */ /* 0x000fe20000000800 */
[----:B------:R-:W-:Y:S01]  /*10550*/  VIADD R4, R2, 0x20 ;  /* 0x0000002002047836 */ /* 0x000fe20000000000 */
[----:B------:R-:W-:Y:S01]  /*10560*/  ISETP.GE.AND P1, PT, R0, UR7, PT ;  /* 0x0000000700007c0c */ /* 0x000fe2000bf26270 */
[C---:B------:R-:W-:Y:S01]  /*10570*/  VIADD R3, R2.reuse, 0x30 ;  /* 0x0000003002037836 */ /* 0x040fe20000000000 */
[----:B------:R-:W-:Y:S01]  /*10580*/  LEA.HI.SX32 R6, R47, 0x10, 0x1d ;  /* 0x000000102f067811 */ /* 0x000fe200078feaff */
[----:B------:R-:W-:Y:S01]  /*10590*/  BSSY B0, `(.L_x_198) ;  /* 0x0000022000007945 */ /* 0x000fe20003800000 */
[----:B------:R-:W-:Y:S01]  /*105a0*/  ISETP.GE.OR P2, PT, R5, UR16, P1 ;  /* 0x0000001005007c0c */ /* 0x000fe20008f46670 */
[----:B------:R-:W-:Y:S01]  /*105b0*/  VIADD R17, R2, 0x60 ;  /* 0x0000006002117836 */ /* 0x000fe20000000000 */
[----:B------:R-:W-:Y:S01]  /*105c0*/  ISETP.GE.OR P6, PT, R4, UR5, P1 ;  /* 0x0000000504007c0c */ /* 0x000fe20008fc6670 */
[----:B------:R-:W-:Y:S01]  /*105d0*/  VIADD R16, R2, 0x70 ;  /* 0x0000007002107836 */ /* 0x000fe20000000000 */
[----:B------:R-:W-:-:S02]  /*105e0*/  SHF.R.S32.HI R5, RZ, 0x1f, R0 ;  /* 0x0000001fff057819 */ /* 0x000fc40000011400 */
[----:B------:R-:W-:Y:S01]  /*105f0*/  IADD3 R4, P3, R0, UR6, RZ ;  /* 0x0000000600047c10 */ /* 0x000fe2000ff7e0ff */
[----:B------:R-:W-:Y:S01]  /*10600*/  VIADD R0, R2, 0x50 ;  /* 0x0000005002007836 */ /* 0x000fe20000000000 */
[----:B------:R-:W-:Y:S01]  /*10610*/  ISETP.GE.OR P0, PT, R6, UR16, P1 ;  /* 0x0000001006007c0c */ /* 0x000fe20008f06670 */
[----:B------:R-:W-:Y:S01]  /*10620*/  ULDC.64 UR6, c[0x0][0x2a0] ;  /* 0x0000a80000067ab9 */ /* 0x000fe20000000a00 */
[----:B------:R-:W-:Y:S02]  /*10630*/  SHF.R.S32.HI R6, RZ, 0x1f, R24 ;  /* 0x0000001fff067819 */ /* 0x000fe40000011418 */
[----:B------:R-:W-:Y:S01]  /*10640*/  ISETP.GE.OR P5, PT, R3, UR5, P1 ;  /* 0x0000000503007c0c */ /* 0x000fe20008fa6670 */
[----:B------:R-:W-:Y:S01]  /*10650*/  VIADD R3, R2, 0x40 ;  /* 0x0000004002037836 */ /* 0x000fe20000000000 */
[----:B------:R-:W-:Y:S02]  /*10660*/  IADD3.X R5, R5, UR4, RZ, P3, !PT ;  /* 0x0000000405057c10 */ /* 0x000fe40009ffe4ff */
[----:B------:R-:W-:Y:S01]  /*10670*/  ISETP.GE.OR P3, PT, R0, UR5, P1 ;  /* 0x0000000500007c0c */ /* 0x000fe20008f66670 */
[----:B------:R-:W-:Y:S01]  /*10680*/  IMAD R0, R6, UR6, RZ ;  /* 0x0000000606007c24 */ /* 0x000fe2000f8e02ff */
[----:B------:R-:W-:Y:S01]  /*10690*/  ISETP.GE.OR P4, PT, R3, UR5, P1 ;  /* 0x0000000503007c0c */ /* 0x000fe20008f86670 */
[----:B------:R-:W-:Y:S01]  /*106a0*/  IMAD.U32 R6, RZ, RZ, UR15 ;  /* 0x0000000fff067e24 */ /* 0x000fe2000f8e00ff */
[----:B------:R-:W-:Y:S01]  /*106b0*/  SHF.R.S32.HI R3, RZ, 0x1f, R2 ;  /* 0x0000001fff037819 */ /* 0x000fe20000011402 */
[----:B------:R-:W-:-:S02]  /*106c0*/  IMAD R0, R24, UR7, R0 ;  /* 0x0000000718007c24 */ /* 0x000fc4000f8e0200 */
[----:B------:R-:W-:-:S04]  /*106d0*/  IMAD.WIDE.U32 R10, R24, UR6, R4 ;  /* 0x00000006180a7c25 */ /* 0x000fc8000f8e0004 */
[----:B------:R-:W-:-:S04]  /*106e0*/  IMAD.WIDE R6, R6, 0x80, R2 ;  /* 0x0000008006067825 */ /* 0x000fc800078e0202 */
[----:B------:R-:W-:Y:S01]  /*106f0*/  IMAD.IADD R9, R11, 0x1, R0 ;  /* 0x000000010b097824 */ /* 0x000fe200078e0200 */
[----:B-123--:R-:W-:Y:S06]  /*10700*/  @P2 BRA `(.L_x_199) ;  /* 0x0000000000282947 */ /* 0x00efec0003800000 */
        /* <DEDUP_REMOVED lines=9> */
[----:B------:R1:W-:Y:S02]  /*107a0*/  STG.E.128 desc[UR22][R4.64], R12 ;  /* 0x0000000c04007986 */ /* 0x0003e4000c101d16 */
.L_x_199:
[----:B------:R-:W-:Y:S05]  /*107b0*/  BSYNC B0 ;  /* 0x0000000000007941 */ /* 0x000fea0003800000 */
.L_x_198:
[----:B-1----:R1:W2:Y:S01]  /*107c0*/  LDS.128 R12, [R228+0x800] ;  /* 0x00080000e40c7984 */ /* 0x0022a20000000c00 */
[----:B------:R-:W-:Y:S01]  /*107d0*/  BSSY B0, `(.L_x_200) ;  /* 0x0000011000007945 */ /* 0x000fe20003800000 */
[----:B------:R-:W-:Y:S02]  /*107e0*/  ISETP.GE.OR P2, PT, R17, UR5, P1 ;  /* 0x0000000511007c0c */ /* 0x000fe40008f46670 */
[----:B------:R-:W-:Y:S01]  /*107f0*/  ISETP.GE.OR P1, PT, R16, UR5, P1 ;  /* 0x0000000510007c0c */ /* 0x000fe20008f26670 */
[----:B------:R-:W-:-:S12]  /*10800*/  @P0 BRA `(.L_x_201) ;  /* 0x0000000000340947 */ /* 0x000fd80003800000 */
[----:B------:R-:W-:Y:S01]  /*10810*/  IADD3 R0, P0, R6, 0x10, RZ ;  /* 0x0000001006007810 */ /* 0x000fe20007f1e0ff */
        /* <DEDUP_REMOVED lines=11> */
[----:B--2---:R3:W-:Y:S02]  /*108d0*/  STG.E.128 desc[UR22][R4.64], R12 ;  /* 0x0000000c04007986 */ /* 0x0047e4000c101d16 */
.L_x_201:
[----:B------:R-:W-:Y:S05]  /*108e0*/  BSYNC B0 ;  /* 0x0000000000007941 */ /* 0x000fea0003800000 */
.L_x_200:
[----:B--23--:R2:W3:Y:S01]  /*108f0*/  LDS.128 R12, [R228+0x1000] ;  /* 0x00100000e40c7984 */ /* 0x00c4e20000000c00 */
[----:B------:R-:W-:Y:S04]  /*10900*/  BSSY B0, `(.L_x_202) ;  /* 0x000000f000007945 */ /* 0x000fe80003800000 */
[----:B------:R-:W-:Y:S05]  /*10910*/  @P6 BRA `(.L_x_203) ;  /* 0x0000000000346947 */ /* 0x000fea0003800000 */
        /* <DEDUP_REMOVED lines=13> */
.L_x_203:
[----:B------:R-:W-:Y:S05]  /*109f0*/  BSYNC B0 ;  /* 0x0000000000007941 */ /* 0x000fea0003800000 */
.L_x_202:
[----:B---34-:R3:W4:Y:S01]  /*10a00*/  LDS.128 R12, [R228+0x1800] ;  /* 0x00180000e40c7984 */ /* 0x0187220000000c00 */
        /* <DEDUP_REMOVED lines=15> */
.L_x_205:
[----:B------:R-:W-:Y:S05]  /*10b00*/  BSYNC B0 ;  /* 0x0000000000007941 */ /* 0x000fea0003800000 */
.L_x_204:
[----:B----4-:R4:W1:Y:S01]  /*10b10*/  LDS.128 R12, [R228+0x2000] ;  /* 0x00200000e40c7984 */ /* 0x0108620000000c00 */
        /* <DEDUP_REMOVED lines=15> */
.L_x_207:
[----:B------:R-:W-:Y:S05]  /*10c10*/  BSYNC B0 ;  /* 0x0000000000007941 */ /* 0x000fea0003800000 */
.L_x_206:
[----:B-1----:R1:W1:Y:S01]  /*10c20*/  LDS.128 R12, [R228+0x2800] ;  /* 0x00280000e40c7984 */ /* 0x0022620000000c00 */
        /* <DEDUP_REMOVED lines=15> */
.L_x_209:
[----:B------:R-:W-:Y:S05]  /*10d20*/  BSYNC B0 ;  /* 0x0000000000007941 */ /* 0x000fea0003800000 */
.L_x_208:
[----:B-1234-:R-:W1:Y:S01]  /*10d30*/  LDS.128 R228, [R228+0x3000] ;  /* 0x00300000e4e47984 */ /* 0x01ee620000000c00 */
        /* <DEDUP_REMOVED lines=15> */
.L_x_211:
[----:B------:R-:W-:Y:S05]  /*10e30*/  BSYNC B0 ;  /* 0x0000000000007941 */ /* 0x000fea0003800000 */
.L_x_210:
[----:B------:R-:W-:Y:S05]  /*10e40*/  @P1 EXIT ;  /* 0x000000000000194d */ /* 0x000fea0003800000 */
[----:B------:R-:W-:Y:S01]  /*10e50*/  IADD3 R6, P0, R6, 0x70, RZ ;  /* 0x0000007006067810 */ /* 0x000fe20007f1e0ff */
[----:B------:R-:W-:Y:S01]  /*10e60*/  ULDC.64 UR4, c[0x0][0x298] ;  /* 0x0000a60000047ab9 */ /* 0x000fe20000000a00 */
[----:B------:R-:W-:Y:S01]  /*10e70*/  MOV R3, R9 ;  /* 0x0000000900037202 */ /* 0x000fe20000000f00 */
[----:B------:R-:W-:Y:S02]  /*10e80*/  IMAD.MOV.U32 R2, RZ, RZ, R10 ;  /* 0x000000ffff027224 */ /* 0x000fe400078e000a */
[----:B------:R-:W-:Y:S02]  /*10e90*/  IMAD.X R0, RZ, RZ, R7, P0 ;  /* 0x000000ffff007224 */ /* 0x000fe400000e0607 */
[----:B--2---:R-:W-:-:S04]  /*10ea0*/  IMAD.WIDE.U32 R4, R6, UR4, R2 ;  /* 0x0000000406047c25 */ /* 0x004fc8000f8e0002 */
        /* <DEDUP_REMOVED lines=8> */
.L_x_136:
[----:B------:R-:W1:Y:S01]  /*10f30*/  S2R R14, SR_TID.X ;  /* 0x00000000000e7919 */ /* 0x000e620000002100 */
[----:B------:R-:W-:Y:S01]  /*10f40*/  UISETP.NE.AND UP4, UPT, UR14, -0x1, UPT ;  /* 0xffffffff0e00788c */ /* 0x000fe2000bf85270 */
[----:B------:R-:W-:Y:S01]  /*10f50*/  IMAD.U32 R2, RZ, RZ, UR15 ;  /* 0x0000000fff027e24 */ /* 0x000fe2000f8e00ff */
[----:B------:R-:W-:Y:S01]  /*10f60*/  ULDC.U8 UR6, c[0x0][0x3d9] ;  /* 0x0000f64000067ab9 */ /* 0x000fe20000000000 */
[----:B------:R-:W-:Y:S01]  /*10f70*/  USHF.R.S32.HI UR20, URZ, 0x1f, UR7 ;  /* 0x0000001f3f147899 */ /* 0x000fe20008011407 */
[----:B------:R-:W-:Y:S01]  /*10f80*/  BSSY B0, `(.L_x_212) ;  /* 0x0000054000007945 */ /* 0x000fe20003800000 */
[----:B------:R-:W-:Y:S02]  /*10f90*/  UISETP.NE.AND UP2, UPT, UR6, URZ, UPT ;  /* 0x0000003f0600728c */ /* 0x000fe4000bf45270 */
[----:B------:R-:W-:Y:S01]  /*10fa0*/  UIADD3 UR16, -UR17, UR16, URZ ;  /* 0x0000001011107290 */ /* 0x000fe2000fffe13f */
[----:B------:R-:W-:Y:S01]  /*10fb0*/  UMOV UR26, URZ ;  /* 0x0000003f001a7c82 */ /* 0x000fe20008000000 */
[----:B------:R-:W-:-:S02]  /*10fc0*/  UMOV UR27, URZ ;  /* 0x0000003f001b7c82 */ /* 0x000fc40008000000 */
[----:B------:R-:W-:Y:S01]  /*10fd0*/  @!UP4 USHF.R.S32.HI UR12, URZ, 0x1f, UR21 ;  /* 0x0000001f3f0cc899 */ /* 0x000fe20008011415 */
[----:B------:R-:W-:Y:S01]  /*10fe0*/  @UP4 ULDC.64 UR8, c[0x0][0x298] ;  /* 0x0000a60000084ab9 */ /* 0x000fe20000000a00 */
[----:B------:R-:W-:Y:S01]  /*10ff0*/  @!UP4 ULDC.64 UR4, c[0x0][0x290] ;  /* 0x0000a4000004cab9 */ /* 0x000fe20000000a00 */
[----:B------:R-:W-:Y:S02]  /*11000*/  @UP4 UIMAD.WIDE.U32 UR10, UR14, UR8, URZ ;  /* 0x000000080e0a42a5 */ /* 0x000fe4000f8e003f */
[----:B------:R-:W-:Y:S02]  /*11010*/  @!UP4 UIMAD UR8, UR12, UR4, URZ ;  /* 0x000000040c08c2a4 */ /* 0x000fe4000f8e023f */
[----:B------:R-:W-:Y:S01]  /*11020*/  @!UP4 UIMAD.WIDE.U32 UR18, UR21, UR4, URZ ;  /* 0x000000041512c2a5 */ /* 0x000fe2000f8e003f */
[----:B------:R-:W-:Y:S01]  /*11030*/  ULDC.U8 UR12, c[0x0][0x3d8] ;  /* 0x0000f600000c7ab9 */ /* 0x000fe20000000000 */
[----:B------:R-:W-:Y:S02]  /*11040*/  @!UP4 UIMAD UR8, UR21, UR5, UR8 ;  /* 0x000000051508c2a4 */ /* 0x000fe4000f8e0208 */
[----:B------:R-:W-:-:S02]  /*11050*/  UISETP.NE.AND UP0, UPT, UR12, URZ, !UP2 ;  /* 0x0000003f0c00728c */ /* 0x000fc4000d705270 */
[----:B------:R-:W-:Y:S01]  /*11060*/  UISETP.NE.AND UP3, UPT, UR12, URZ, UPT ;  /* 0x0000003f0c00728c */ /* 0x000fe2000bf65270 */
[----:B------:R-:W-:Y:S02]  /*11070*/  @UP2 ULDC.64 UR4, c[0x0][0x2c0] ;  /* 0x0000b00000042ab9 */ /* 0x000fe40000000a00 */
[----:B------:R-:W-:Y:S01]  /*11080*/  @!UP2 ULDC UR12, c[0x0][0x270] ;  /* 0x00009c00000caab9 */ /* 0x000fe20000000800 */
[----:B------:R-:W-:Y:S01]  /*11090*/  UISETP.NE.OR UP3, UPT, UR6, URZ, !UP3 ;  /* 0x0000003f0600728c */ /* 0x000fe2000df65670 */
[----:B-1----:R-:W-:Y:S01]  /*110a0*/  SHF.R.S32.HI R4, RZ, 0x1f, R14 ;  /* 0x0000001fff047819 */ /* 0x002fe2000001140e */
[----:B------:R-:W-:Y:S01]  /*110b0*/  @UP2 UMOV UR24, 0x1 ;  /* 0x0000000100182882 */ /* 0x000fe20000000000 */
[----:B------:R-:W-:Y:S01]  /*110c0*/  @!UP2 ULDC UR6, c[0x0][0x2c4] ;  /* 0x0000b1000006aab9 */ /* 0x000fe20000000800 */
[----:B------:R-:W-:Y:S01]  /*110d0*/  UISETP.NE.OR UP1, UPT, UR14, -0x1, UP3 ;  /* 0xffffffff0e00788c */ /* 0x000fe20009f25670 */
[----:B------:R-:W-:Y:S01]  /*110e0*/  LEA.HI R4, R4, R14, RZ, 0x3 ;  /* 0x0000000e04047211 */ /* 0x000fe200078f18ff */
[----:B------:R-:W-:Y:S01]  /*110f0*/  @UP0 ULDC UR6, c[0x0][0x2e4] ;  /* 0x0000b90000060ab9 */ /* 0x000fe20000000800 */
[----:B------:R-:W-:-:S02]  /*11100*/  @UP4 UIMAD UR9, UR14, UR9, UR11 ;  /* 0x000000090e0942a4 */ /* 0x000fc4000f8e020b */
[----:B------:R-:W-:Y:S01]  /*11110*/  LOP3.LUT R0, R4, 0xfffffff8, RZ, 0xc0, !PT ;  /* 0xfffffff804007812 */ /* 0x000fe200078ec0ff */
[----:B------:R-:W-:Y:S01]  /*11120*/  @!UP2 UIMAD UR24, UR6, UR12, URZ ;  /* 0x0000000c0618a2a4 */ /* 0x000fe2000f8e023f */
[----:B------:R-:W-:Y:S01]  /*11130*/  SHF.R.S32.HI R4, RZ, 0x3, R4 ;  /* 0x00000003ff047819 */ /* 0x000fe20000011404 */
[----:B------:R-:W-:Y:S02]  /*11140*/  @UP2 UIMAD UR13, UR5, UR4, URZ ;  /* 0x00000004050d22a4 */ /* 0x000fe4000f8e023f */
[----:B------:R-:W-:Y:S01]  /*11150*/  IMAD.IADD R14, R14, 0x1, -R0 ;  /* 0x000000010e0e7824 */ /* 0x000fe200078e0a00 */
[----:B------:R-:W-:Y:S01]  /*11160*/  ULDC UR11, c[0x0][0x2d0] ;  /* 0x0000b400000b7ab9 */ /* 0x000fe20000000800 */
[----:B------:R-:W-:Y:S01]  /*11170*/  ULDC.64 UR4, c[0x0][0x2a0] ;  /* 0x0000a80000047ab9 */ /* 0x000fe20000000a00 */
[----:B------:R-:W-:Y:S01]  /*11180*/  @!UP4 UIADD3 UR9, UR19, UR8, URZ ;  /* 0x000000081309c290 */ /* 0x000fe2000fffe03f */
[----:B------:R-:W-:Y:S01]  /*11190*/  IMAD.SHL.U32 R0, R14, 0x8, RZ ;  /* 0x000000080e007824 */ /* 0x000fe200078e00ff */
[----:B------:R-:W-:Y:S01]  /*111a0*/  UIMAD UR20, UR20, UR4, URZ ;  /* 0x00000004141472a4 */ /* 0x000fe2000f8e023f */
[----:B------:R-:W-:Y:S01]  /*111b0*/  IMAD.U32 R6, RZ, RZ, UR4 ;  /* 0x00000004ff067e24 */ /* 0x000fe2000f8e00ff */
[----:B------:R-:W-:Y:S01]  /*111c0*/  @!UP4 UMOV UR10, UR18 ;  /* 0x00000012000acc82 */ /* 0x000fe20008000000 */
[----:B------:R-:W-:Y:S01]  /*111d0*/  UIMAD UR8, UR21, UR24, URZ ;  /* 0x00000018150872a4 */ /* 0x000fe2000f8e023f */
[C---:B------:R-:W-:Y:S01]  /*111e0*/  ISETP.GE.AND P0, PT, R0.reuse, UR11, PT ;  /* 0x0000000b00007c0c */ /* 0x040fe2000bf06270 */
[----:B------:R-:W-:Y:S01]  /*111f0*/  @!UP3 ULDC UR4, c[0x0][0x2c4] ;  /* 0x0000b1000004bab9 */ /* 0x000fe20000000800 */
[----:B------:R-:W-:Y:S01]  /*11200*/  IADD3 R8, P1, R0, UR10, RZ ;  /* 0x0000000a00087c10 */ /* 0x000fe2000ff3e0ff */
[----:B------:R-:W-:Y:S01]  /*11210*/  @!UP1 UIMAD UR14, UR21, UR4, URZ ;  /* 0x00000004150e92a4 */ /* 0x000fe2000f8e023f */
[----:B------:R-:W-:Y:S01]  /*11220*/  ISETP.GE.OR P2, PT, R4, UR16, P0 ;  /* 0x0000001004007c0c */ /* 0x000fe20008746670 */
[----:B------:R-:W-:Y:S01]  /*11230*/  @UP2 ULDC UR25, c[0x0][0x2c0] ;  /* 0x0000b00000192ab9 */ /* 0x000fe20000000800 */
[----:B------:R-:W-:Y:S01]  /*11240*/  USEL UR8, UR8, URZ, UP3 ;  /* 0x0000003f08087287 */ /* 0x000fe20009800000 */
[----:B------:R-:W-:Y:S01]  /*11250*/  LEA.HI.X.SX32 R9, R0, UR9, 0x1, P1 ;  /* 0x0000000900097c11 */ /* 0x000fe200088f0eff */
[----:B------:R-:W-:Y:S01]  /*11260*/  @!UP2 UMOV UR25, 0x1 ;  /* 0x000000010019a882 */ /* 0x000fe20000000000 */
[----:B------:R-:W-:Y:S01]  /*11270*/  @!UP2 UMOV UR13, UR6 ;  /* 0x00000006000dac82 */ /* 0x000fe20008000000 */
[----:B------:R-:W-:Y:S01]  /*11280*/  UIMAD UR6, UR17, UR25, URZ ;  /* 0x00000019110672a4 */ /* 0x000fe2000f8e023f */
[----:B------:R-:W-:Y:S01]  /*11290*/  SHF.R.S32.HI R5, RZ, 0x1f, R4 ;  /* 0x0000001fff057819 */ /* 0x000fe20000011404 */
[----:B------:R-:W-:Y:S01]  /*112a0*/  UIMAD UR8, UR7, UR13, UR8 ;  /* 0x0000000d070872a4 */ /* 0x000fe2000f8e0208 */
[----:B------:R-:W-:Y:S01]  /*112b0*/  IMAD.WIDE.U32 R8, R6, UR7, R8 ;  /* 0x0000000706087c25 */ /* 0x000fe2000f8e0008 */
[----:B------:R-:W-:Y:S01]  /*112c0*/  UIMAD UR5, UR7, UR5, UR20 ;  /* 0x00000005070572a4 */ /* 0x000fe2000f8e0214 */
[----:B------:R-:W-:Y:S01]  /*112d0*/  @!UP3 UMOV UR26, UR14 ;  /* 0x0000000e001abc82 */ /* 0x000fe20008000000 */
[----:B------:R-:W-:Y:S01]  /*112e0*/  USHF.R.S32.HI UR4, URZ, 0x1f, UR6 ;  /* 0x0000001f3f047899 */ /* 0x000fe20008011406 */
[C---:B------:R-:W-:Y:S01]  /*112f0*/  VIADD R17, R4.reuse, 0x10 ;  /* 0x0000001004117836 */ /* 0x040fe20000000000 */
[----:B------:R-:W-:Y:S01]  /*11300*/  @!UP3 USHF.R.S32.HI UR27, URZ, 0x1f, UR14 ;  /* 0x0000001f3f1bb899 */ /* 0x000fe2000801140e */
[C---:B------:R-:W-:Y:S01]  /*11310*/  VIADD R18, R4.reuse, 0x20 ;  /* 0x0000002004127836 */ /* 0x040fe20000000000 */
[----:B------:R-:W-:Y:S01]  /*11320*/  USHF.R.S32.HI UR7, URZ, 0x1f, UR8 ;  /* 0x0000001f3f077899 */ /* 0x000fe20008011408 */
[C---:B------:R-:W-:Y:S01]  /*11330*/  VIADD R20, R4.reuse, 0x40 ;  /* 0x0000004004147836 */ /* 0x040fe20000000000 */
[----:B------:R-:W-:Y:S01]  /*11340*/  UIADD3 UR6, UP1, UP0, UR6, UR26, UR8 ;  /* 0x0000001a06067290 */ /* 0x000fe2000f83e008 */
[----:B------:R-:W-:Y:S01]  /*11350*/  VIADD R19, R4, 0x30 ;  /* 0x0000003004137836 */ /* 0x000fe20000000000 */
[----:B------:R-:W-:Y:S01]  /*11360*/  ISETP.GE.OR P1, PT, R17, UR16, P0 ;  /* 0x0000001011007c0c */ /* 0x000fe20008726670 */
[----:B------:R-:W-:Y:S01]  /*11370*/  VIADD R7, R9, UR5 ;  /* 0x0000000509077c36 */ /* 0x000fe20008000000 */
[----:B------:R-:W-:Y:S01]  /*11380*/  UIADD3.X UR26, UR4, UR27, UR7, UP1, UP0 ;  /* 0x0000001b041a7290 */ /* 0x000fe20008fe0407 */
[----:B------:R-:W-:Y:S01]  /*11390*/  IMAD.WIDE R2, R2, 0x80, R4 ;  /* 0x0000008002027825 */ /* 0x000fe200078e0204 */
[----:B------:R-:W-:-:S02]  /*113a0*/  ISETP.GE.AND P4, PT, R20, UR16, PT ;  /* 0x0000001014007c0c */ /* 0x000fc4000bf86270 */
[----:B------:R-:W-:Y:S01]  /*113b0*/  ISETP.GE.OR P6, PT, R18, UR16, P0 ;  /* 0x0000001012007c0c */ /* 0x000fe200087c6670 */
[C---:B------:R-:W-:Y:S01]  /*113c0*/  VIADD R21, R4.reuse, 0x50 ;  /* 0x0000005004157836 */ /* 0x040fe20000000000 */
[----:B------:R-:W-:Y:S01]  /*113d0*/  ISETP.GE.OR P5, PT, R19, UR16, P0 ;  /* 0x0000001013007c0c */ /* 0x000fe200087a6670 */
[----:B------:R-:W-:Y:S01]  /*113e0*/  VIADD R22, R4, 0x60 ;  /* 0x0000006004167836 */ /* 0x000fe20000000000 */
[----:B------:R-:W-:Y:S01]  /*113f0*/  ISETP.GE.OR P3, PT, R20, UR16, P0 ;  /* 0x0000001014007c0c */ /* 0x000fe20008766670 */
[----:B------:R-:W-:Y:S01]  /*11400*/  VIADD R23, R4, 0x70 ;  /* 0x0000007004177836 */ /* 0x000fe20000000000 */
[----:B------:R-:W-:Y:S11]  /*11410*/  @P2 BRA `(.L_x_213) ;  /* 0x0000000000282947 */ /* 0x000ff60003800000 */
        /* <DEDUP_REMOVED lines=10> */
.L_x_213:
[----:B------:R-:W-:Y:S05]  /*114c0*/  BSYNC B0 ;  /* 0x0000000000007941 */ /* 0x000fea0003800000 */
.L_x_212:
[----:B------:R-:W-:Y:S01]  /*114d0*/  BSSY B0, `(.L_x_214) ;  /* 0x0000010000007945 */ /* 0x000fe20003800000 */
[----:B------:R-:W-:-:S03]  /*114e0*/  ISETP.GE.AND P2, PT, R4, UR16, PT ;  /* 0x0000001004007c0c */ /* 0x000fc6000bf46270 */
[----:B------:R-:W-:Y:S10]  /*114f0*/  @P1 BRA `(.L_x_215) ;  /* 0x0000000000341947 */ /* 0x000ff40003800000 */
        /* <DEDUP_REMOVED lines=13> */
.L_x_215:
[----:B------:R-:W-:Y:S05]  /*115d0*/  BSYNC B0 ;  /* 0x0000000000007941 */ /* 0x000fea0003800000 */
.L_x_214:
[----:B------:R-:W-:Y:S01]  /*115e0*/  BSSY B0, `(.L_x_216) ;  /* 0x0000010000007945 */ /* 0x000fe20003800000 */
[----:B------:R-:W-:-:S03]  /*115f0*/  ISETP.GE.AND P1, PT, R17, UR16, PT ;  /* 0x0000001011007c0c */ /* 0x000fc6000bf26270 */
[----:B------:R-:W-:Y:S10]  /*11600*/  @P6 BRA `(.L_x_217) ;  /* 0x0000000000346947 */ /* 0x000ff40003800000 */
        /* <DEDUP_REMOVED lines=13> */
.L_x_217:
[----:B------:R-:W-:Y:S05]  /*116e0*/  BSYNC B0 ;  /* 0x0000000000007941 */ /* 0x000fea0003800000 */
.L_x_216:
[----:B------:R-:W-:Y:S01]  /*116f0*/  BSSY B0, `(.L_x_218) ;  /* 0x0000010000007945 */ /* 0x000fe20003800000 */
[----:B------:R-:W-:-:S03]  /*11700*/  ISETP.GE.AND P6, PT, R18, UR16, PT ;  /* 0x0000001012007c0c */ /* 0x000fc6000bfc6270 */
        /* <DEDUP_REMOVED lines=14> */
.L_x_219:
[----:B------:R-:W-:Y:S05]  /*117f0*/  BSYNC B0 ;  /* 0x0000000000007941 */ /* 0x000fea0003800000 */
.L_x_218:
[----:B------:R-:W-:Y:S01]  /*11800*/  BSSY B0, `(.L_x_220) ;  /* 0x0000010000007945 */ /* 0x000fe20003800000 */
[----:B------:R-:W-:-:S03]  /*11810*/  ISETP.GE.AND P5, PT, R19, UR16, PT ;  /* 0x0000001013007c0c */ /* 0x000fc6000bfa6270 */
        /* <DEDUP_REMOVED lines=14> */
.L_x_221:
[----:B------:R-:W-:Y:S05]  /*11900*/  BSYNC B0 ;  /* 0x0000000000007941 */ /* 0x000fea0003800000 */
.L_x_220:
[C---:B------:R-:W-:Y:S01]  /*11910*/  ISETP.NE.OR P1, PT, R14.reuse, RZ, P1 ;  /* 0x000000ff0e00720c */ /* 0x040fe20000f25670 */
[----:B------:R-:W-:Y:S01]  /*11920*/  BSSY B0, `(.L_x_222) ;  /* 0x0000018000007945 */ /* 0x000fe20003800000 */
[C---:B------:R-:W-:Y:S02]  /*11930*/  ISETP.GE.AND P3, PT, R21.reuse, UR16, PT ;  /* 0x0000001015007c0c */ /* 0x040fe4000bf66270 */
[----:B------:R-:W-:Y:S02]  /*11940*/  P2R R16, PR, RZ, 0x2 ;  /* 0x00000002ff107803 */ /* 0x000fe40000000000 */
[----:B------:R-:W-:Y:S02]  /*11950*/  ISETP.GE.OR P1, PT, R21, UR16, P0 ;  /* 0x0000001015007c0c */ /* 0x000fe40008726670 */
[C---:B------:R-:W-:Y:S02]  /*11960*/  ISETP.NE.OR P2, PT, R14.reuse, RZ, P2 ;  /* 0x000000ff0e00720c */ /* 0x040fe40001745670 */
[----:B------:R-:W-:-:S02]  /*11970*/  ISETP.NE.OR P6, PT, R14, RZ, P6 ;  /* 0x000000ff0e00720c */ /* 0x000fc400037c5670 */
[----:B------:R-:W-:Y:S02]  /*11980*/  P2R R15, PR, RZ, 0x4 ;  /* 0x00000004ff0f7803 */ /* 0x000fe40000000000 */
[C---:B------:R-:W-:Y:S02]  /*11990*/  ISETP.NE.OR P5, PT, R14.reuse, RZ, P5 ;  /* 0x000000ff0e00720c */ /* 0x040fe40002fa5670 */
[C---:B------:R-:W-:Y:S02]  /*119a0*/  ISETP.NE.OR P4, PT, R14.reuse, RZ, P4 ;  /* 0x000000ff0e00720c */ /* 0x040fe40002785670 */
[----:B------:R-:W-:Y:S01]  /*119b0*/  ISETP.NE.OR P3, PT, R14, RZ, P3 ;  /* 0x000000ff0e00720c */ /* 0x000fe20001f65670 */
[----:B------:R-:W-:-:S12]  /*119c0*/  @P1 BRA `(.L_x_223) ;  /* 0x0000000000341947 */ /* 0x000fd80003800000 */
        /* <DEDUP_REMOVED lines=13> */
.L_x_223:
[----:B------:R-:W-:Y:S05]  /*11aa0*/  BSYNC B0 ;  /* 0x0000000000007941 */ /* 0x000fea0003800000 */
.L_x_222:
[C---:B------:R-:W-:Y:S01]  /*11ab0*/  ISETP.GE.OR P1, PT, R22.reuse, UR16, P0 ;  /* 0x0000001016007c0c */ /* 0x040fe20008726670 */
[----:B------:R-:W-:Y:S01]  /*11ac0*/  BSSY B0, `(.L_x_224) ;  /* 0x0000012000007945 */ /* 0x000fe20003800000 */
[----:B------:R-:W-:Y:S02]  /*11ad0*/  ISETP.GE.AND P2, PT, R22, UR16, PT ;  /* 0x0000001016007c0c */ /* 0x000fe4000bf46270 */
[----:B------:R-:W-:Y:S02]  /*11ae0*/  ISETP.GE.OR P0, PT, R23, UR16, P0 ;  /* 0x0000001017007c0c */ /* 0x000fe40008706670 */
[----:B------:R-:W-:-:S07]  /*11af0*/  ISETP.NE.OR P2, PT, R14, RZ, P2 ;  /* 0x000000ff0e00720c */ /* 0x000fce0001745670 */
[----:B------:R-:W-:Y:S06]  /*11b00*/  @P1 BRA `(.L_x_225) ;  /* 0x0000000000341947 */ /* 0x000fec0003800000 */
        /* <DEDUP_REMOVED lines=13> */
.L_x_225:
[----:B------:R-:W-:Y:S05]  /*11be0*/  BSYNC B0 ;  /* 0x0000000000007941 */ /* 0x000fea0003800000 */
.L_x_224:
[----:B------:R-:W-:Y:S01]  /*11bf0*/  ISETP.GE.AND P1, PT, R23, UR16, PT ;  /* 0x0000001017007c0c */ /* 0x000fe2000bf26270 */
[----:B------:R-:W-:Y:S03]  /*11c00*/  BSSY B0, `(.L_x_226) ;  /* 0x000000f000007945 */ /* 0x000fe60003800000 */
[----:B------:R-:W-:Y:S01]  /*11c10*/  ISETP.NE.OR P1, PT, R14, RZ, P1 ;  /* 0x000000ff0e00720c */ /* 0x000fe20000f25670 */
[----:B------:R-:W-:-:S12]  /*11c20*/  @P0 BRA `(.L_x_227) ;  /* 0x0000000000300947 */ /* 0x000fd80003800000 */
        /* <DEDUP_REMOVED lines=12> */
.L_x_227:
[----:B------:R-:W-:Y:S05]  /*11cf0*/  BSYNC B0 ;  /* 0x0000000000007941 */ /* 0x000fea0003800000 */
.L_x_226:
[----:B------:R-:W-:Y:S01]  /*11d00*/  ISETP.NE.AND P0, PT, R15, RZ, PT ;  /* 0x000000ff0f00720c */ /* 0x000fe20003f05270 */
[----:B------:R-:W-:-:S12]  /*11d10*/  BSSY B0, `(.L_x_228) ;  /* 0x000000a000007945 */ /* 0x000fd80003800000 */
[----:B------:R-:W-:Y:S05]  /*11d20*/  @P0 BRA `(.L_x_229) ;  /* 0x0000000000200947 */ /* 0x000fea0003800000 */
[----:B------:R-:W-:Y:S01]  /*11d30*/  IMAD R4, R4, UR25, RZ ;  /* 0x0000001904047c24 */ /* 0x000fe2000f8e02ff */
[----:B------:R-:W-:-:S04]  /*11d40*/  ULDC.64 UR4, c[0x0][0x2b0] ;  /* 0x0000ac0000047ab9 */ /* 0x000fc80000000a00 */
[----:B------:R-:W-:-:S04]  /*11d50*/  IADD3 R0, P0, R4, UR6, RZ ;  /* 0x0000000604007c10 */ /* 0x000fc8000ff1e0ff */
[----:B------:R-:W-:Y:S02]  /*11d60*/  LEA.HI.X.SX32 R4, R4, UR26, 0x1, P0 ;  /* 0x0000001a04047c11 */ /* 0x000fe400080f0eff */
[----:B-1----:R-:W-:-:S04]  /*11d70*/  LEA R2, P0, R0, UR4, 0x2 ;  /* 0x0000000400027c11 */ /* 0x002fc8000f8010ff */
[----:B------:R-:W-:Y:S01]  /*11d80*/  LEA.HI.X R3, R0, UR5, R4, 0x2, P0 ;  /* 0x0000000500037c11 */ /* 0x000fe200080f1404 */
[----:B------:R-:W-:-:S05]  /*11d90*/  IMAD.MOV.U32 R0, RZ, RZ, 0x7f800000 ;  /* 0x7f800000ff007424 */ /* 0x000fca00078e00ff */
[----:B------:R1:W-:Y:S03]  /*11da0*/  STG.E desc[UR22][R2.64], R0 ;  /* 0x0000000002007986 */ /* 0x0003e6000c101916 */
.L_x_229:
[----:B------:R-:W-:Y:S05]  /*11db0*/  BSYNC B0 ;  /* 0x0000000000007941 */ /* 0x000fea0003800000 */
.L_x_228:
[----:B------:R-:W-:Y:S01]  /*11dc0*/  ISETP.NE.AND P0, PT, R16, RZ, PT ;  /* 0x000000ff1000720c */ /* 0x000fe20003f05270 */
[----:B------:R-:W-:-:S12]  /*11dd0*/  BSSY B0, `(.L_x_230) ;  /* 0x000000a000007945 */ /* 0x000fd80003800000 */
[----:B------:R-:W-:Y:S05]  /*11de0*/  @P0 BRA `(.L_x_231) ;  /* 0x0000000000200947 */ /* 0x000fea0003800000 */
[----:B-1----:R-:W-:Y:S01]  /*11df0*/  IMAD R0, R17, UR25, RZ ;  /* 0x0000001911007c24 */ /* 0x002fe2000f8e02ff */
[----:B------:R-:W-:-:S04]  /*11e00*/  ULDC.64 UR4, c[0x0][0x2b0] ;  /* 0x0000ac0000047ab9 */ /* 0x000fc80000000a00 */
[----:B------:R-:W-:-:S04]  /*11e10*/  IADD3 R3, P0, R0, UR6, RZ ;  /* 0x0000000600037c10 */ /* 0x000fc8000ff1e0ff */
[----:B------:R-:W-:Y:S02]  /*11e20*/  LEA.HI.X.SX32 R0, R0, UR26, 0x1, P0 ;  /* 0x0000001a00007c11 */ /* 0x000fe400080f0eff */
[----:B------:R-:W-:-:S04]  /*11e30*/  LEA R2, P0, R3, UR4, 0x2 ;  /* 0x0000000403027c11 */ /* 0x000fc8000f8010ff */
[----:B------:R-:W-:Y:S01]  /*11e40*/  LEA.HI.X R3, R3, UR5, R0, 0x2, P0 ;  /* 0x0000000503037c11 */ /* 0x000fe200080f1400 */
[----:B------:R-:W-:-:S05]  /*11e50*/  IMAD.MOV.U32 R0, RZ, RZ, 0x7f800000 ;  /* 0x7f800000ff007424 */ /* 0x000fca00078e00ff */
[----:B------:R1:W-:Y:S03]  /*11e60*/  STG.E desc[UR22][R2.64], R0 ;  /* 0x0000000002007986 */ /* 0x0003e6000c101916 */
.L_x_231:
[----:B------:R-:W-:Y:S05]  /*11e70*/  BSYNC B0 ;  /* 0x0000000000007941 */ /* 0x000fea0003800000 */
.L_x_230:
[----:B------:R-:W-:Y:S04]  /*11e80*/  BSSY B0, `(.L_x_232) ;  /* 0x000000a000007945 */ /* 0x000fe80003800000 */
        /* <DEDUP_REMOVED lines=9> */
.L_x_233:
[----:B------:R-:W-:Y:S05]  /*11f20*/  BSYNC B0 ;  /* 0x0000000000007941 */ /* 0x000fea0003800000 */
.L_x_232:
        /* <DEDUP_REMOVED lines=10> */
.L_x_235:
[----:B------:R-:W-:Y:S05]  /*11fd0*/  BSYNC B0 ;  /* 0x0000000000007941 */ /* 0x000fea0003800000 */
.L_x_234:
        /* <DEDUP_REMOVED lines=10> */
.L_x_237:
[----:B------:R-:W-:Y:S05]  /*12080*/  BSYNC B0 ;  /* 0x0000000000007941 */ /* 0x000fea0003800000 */
.L_x_236:
        /* <DEDUP_REMOVED lines=10> */
.L_x_239:
[----:B------:R-:W-:Y:S05]  /*12130*/  BSYNC B0 ;  /* 0x0000000000007941 */ /* 0x000fea0003800000 */
.L_x_238:
        /* <DEDUP_REMOVED lines=10> */
.L_x_241:
[----:B------:R-:W-:Y:S05]  /*121e0*/  BSYNC B0 ;  /* 0x0000000000007941 */ /* 0x000fea0003800000 */
.L_x_240:
[----:B------:R-:W-:Y:S05]  /*121f0*/  @P1 EXIT ;  /* 0x000000000000194d */ /* 0x000fea0003800000 */
[----:B-1----:R-:W-:Y:S01]  /*12200*/  IMAD R0, R23, UR25, RZ ;  /* 0x0000001917007c24 */ /* 0x002fe2000f8e02ff */
[----:B------:R-:W-:-:S04]  /*12210*/  ULDC.64 UR4, c[0x0][0x2b0] ;  /* 0x0000ac0000047ab9 */ /* 0x000fc80000000a00 */
[----:B------:R-:W-:-:S04]  /*12220*/  IADD3 R3, P0, R0, UR6, RZ ;  /* 0x0000000600037c10 */ /* 0x000fc8000ff1e0ff */
[----:B------:R-:W-:Y:S02]  /*12230*/  LEA.HI.X.SX32 R0, R0, UR26, 0x1, P0 ;  /* 0x0000001a00007c11 */ /* 0x000fe400080f0eff */
[----:B------:R-:W-:-:S04]  /*12240*/  LEA R2, P0, R3, UR4, 0x2 ;  /* 0x0000000403027c11 */ /* 0x000fc8000f8010ff */
[----:B------:R-:W-:Y:S01]  /*12250*/  LEA.HI.X R3, R3, UR5, R0, 0x2, P0 ;  /* 0x0000000503037c11 */ /* 0x000fe200080f1400 */
[----:B------:R-:W-:-:S05]  /*12260*/  IMAD.MOV.U32 R0, RZ, RZ, 0x7f800000 ;  /* 0x7f800000ff007424 */ /* 0x000fca00078e00ff */
[----:B------:R-:W-:Y:S01]  /*12270*/  STG.E desc[UR22][R2.64], R0 ;  /* 0x0000000002007986 */ /* 0x000fe2000c101916 */
[----:B------:R-:W-:Y:S05]  /*12280*/  EXIT ;  /* 0x000000000000794d */ /* 0x000fea0003800000 */
.L_x_242:
        /* <DEDUP_REMOVED lines=15> */
.L_x_2574:


//--------------------- .text._ZN5flash16flash_fwd_kernelI23Flash_fwd_kernel_traitsILi64ELi128ELi128ELi4ELb0ELb0EN7cutlass10bfloat16_tE19Flash_kernel_traitsILi64ELi128ELi128ELi4ES3_EELb0ELb0ELb0ELb0ELb0ELb0ELb1ELb0EEEvNS_16Flash_fwd_paramsE --------------------------
	.section	.text._ZN5flash16flash_fwd_kernelI23Flash_fwd_kernel_traitsILi64ELi128ELi128ELi4ELb0ELb0EN7cutlass10bfloat16_tE19Flash_kernel_traitsILi64ELi128ELi128ELi4ES3_EELb0ELb0ELb0ELb0ELb0ELb0ELb1ELb0EEEvNS_16Flash_fwd_paramsE,"ax",@progbits
	.align	128
        .global         _ZN5flash16flash_fwd_kernelI23Flash_fwd_kernel_traitsILi64ELi128ELi128ELi4ELb0ELb0EN7cutlass10bfloat16_tE19Flash_kernel_traitsILi64ELi128ELi128ELi4ES3_EELb0ELb0ELb0ELb0ELb0ELb0ELb1ELb0EEEvNS_16Flash_fwd_paramsE
        .type           _ZN5flash16flash_fwd_kernelI23Flash_fwd_kernel_traitsILi64ELi128ELi128ELi4ELb0ELb0EN7cutlass10bfloat16_tE19Flash_kernel_traitsILi64ELi128ELi128ELi4ES3_EELb0ELb0ELb0ELb0ELb0ELb0ELb1ELb0EEEvNS_16Flash_fwd_paramsE,@function
        .size           _ZN5flash16flash_fwd_kernelI23Flash_fwd_kernel_traitsILi64ELi128ELi128ELi4ELb0ELb0EN7cutlass10bfloat16_tE19Flash_kernel_traitsILi64ELi128ELi128ELi4ES3_EELb0ELb0ELb0ELb0ELb0ELb0ELb1ELb0EEEvNS_16Flash_fwd_paramsE,(.L_x_2575 - _ZN5flash16flash_fwd_kernelI23Flash_fwd_kernel_traitsILi64ELi128ELi128ELi4ELb0ELb0EN7cutlass10bfloat16_tE19Flash_kernel_traitsILi64ELi128ELi128ELi4ES3_EELb0ELb0ELb0ELb0ELb0ELb0ELb1ELb0EEEvNS_16Flash_fwd_paramsE)
        .other          _ZN5flash16flash_fwd_kernelI23Flash_fwd_kernel_traitsILi64ELi128ELi128ELi4ELb0ELb0EN7cutlass10bfloat16_tE19Flash_kernel_traitsILi64ELi128ELi128ELi4ES3_EELb0ELb0ELb0ELb0ELb0ELb0ELb1ELb0EEEvNS_16Flash_fwd_paramsE,@"STO_CUDA_ENTRY STV_DEFAULT"
_ZN5flash16flash_fwd_kernelI23Flash_fwd_kernel_traitsILi64ELi128ELi128ELi4ELb0ELb0EN7cutlass10bfloat16_tE19Flash_kernel_traitsILi64ELi128ELi128ELi4ES3_EELb0ELb0ELb0ELb0ELb0ELb0ELb1ELb0EEEvNS_16Flash_fwd_paramsE:
.text._ZN5flash16flash_fwd_kernelI23Flash_fwd_kernel_traitsILi64ELi128ELi128ELi4ELb0ELb0EN7cutlass10bfloat16_tE19Flash_kernel_traitsILi64ELi128ELi128ELi4ES3_EELb0ELb0ELb0ELb0ELb0ELb0ELb1ELb0EEEvNS_16Flash_fwd_paramsE:
[----:B------:R-:W1:Y:S08]  /*0000*/  LDC R1, c[0x0][0x28] ;  /* 0x00000a00ff017b82 */ /* 0x000e700000000800 */
[----:B------:R-:W2:Y:S01]  /*0010*/  S2UR UR21, SR_CTAID.Y ;  /* 0x00000000001579c3 */ /* 0x000ea20000002600 */
[----:B------:R-:W-:Y:S01]  /*0020*/  ULDC.64 UR4, c[0x0][0x300] ;  /* 0x0000c00000047ab9 */ /* 0x000fe20000000a00 */
[----:B------:R-:W-:Y:S01]  /*0030*/  ULDC.64 UR6, c[0x0][0x2f0] ;  /* 0x0000bc0000067ab9 */ /* 0x000fe20000000a00 */
[----:B------:R-:W-:Y:S01]  /*0040*/  UISETP.NE.U32.AND UP1, UPT, UR4, URZ, UPT ;  /* 0x0000003f0400728c */ /* 0x000fe2000bf25070 */
[----:B-1----:R-:W-:Y:S01]  /*0050*/  VIADD R1, R1, 0xffffff78 ;  /* 0xffffff7801017836 */ /* 0x002fe20000000000 */
[----:B------:R-:W-:-:S02]  /*0060*/  UISETP.NE.U32.AND UP2, UPT, UR6, URZ, UPT ;  /* 0x0000003f0600728c */ /* 0x000fc4000bf45070 */
[----:B------:R-:W-:Y:S02]  /*0070*/  UISETP.NE.AND.EX UP1, UPT, UR5, URZ, UPT, UP1 ;  /* 0x0000003f0500728c */ /* 0x000fe4000bf25310 */
[----:B------:R-:W-:Y:S01]  /*0080*/  UISETP.NE.AND.EX UP2, UPT, UR7, URZ, UPT, UP2 ;  /* 0x0000003f0700728c */ /* 0x000fe2000bf45320 */
[----:B------:R-:W-:Y:S01]  /*0090*/  ULDC.64 UR8, c[0x0][0x2f0] ;  /* 0x0000bc0000087ab9 */ /* 0x000fe20000000a00 */
[----:B------:R-:W-:Y:S02]  /*00a0*/  ULDC.U8 UR6, c[0x0][0x3c2] ;  /* 0x0000f08000067ab9 */ /* 0x000fe40000000000 */
[----:B------:R-:W-:Y:S01]  /*00b0*/  PLOP3.LUT P0, PT, PT, PT, UP1, 0x80, 0x0 ;  /* 0x000000000000781c */ /* 0x000fe20003f0f018 */
[----:B------:R-:W-:Y:S01]  /*00c0*/  ULDC.64 UR4, c[0x0][0x2f8] ;  /* 0x0000be0000047ab9 */ /* 0x000fe20000000a00 */
[----:B------:R-:W-:Y:S01]  /*00d0*/  PLOP3.LUT P2, PT, PT, PT, UP2, 0x80, 0x0 ;  /* 0x000000000000781c */ /* 0x000fe20003f4f028 */
[----:B------:R-:W-:Y:S02]  /*00e0*/  UISETP.NE.AND UP3, UPT, UR6, URZ, UPT ;  /* 0x0000003f0600728c */ /* 0x000fe4000bf65270 */
[----:B------:R-:W-:Y:S01]  /*00f0*/  UISETP.EQ.U32.AND UP0, UPT, UR4, URZ, UPT ;  /* 0x0000003f0400728c */ /* 0x000fe2000bf02070 */
[----:B------:R-:W-:Y:S01]  /*0100*/  ULDC.64 UR22, c[0x0][0x208] ;  /* 0x0000820000167ab9 */ /* 0x000fe20000000a00 */
[----:B------:R-:W-:-:S02]  /*0110*/  ULDC.64 UR6, c[0x0][0x2f8] ;  /* 0x0000be0000067ab9 */ /* 0x000fc40000000a00 */
        /* <DEDUP_REMOVED lines=8> */
[----:B------:R-:W3:Y:S01]  /*01a0*/  @P2 LDG.E R2, desc[UR22][R10.64+0x4] ;  /* 0x000004160a022981 */ /* 0x000ee2000c1e1900 */
[----:B------:R-:W-:Y:S01]  /*01b0*/  IMAD.U32 R9, RZ, RZ, UR9 ;  /* 0x00000009ff097e24 */ /* 0x000fe2000f8e00ff */
[----:B------:R-:W-:Y:S01]  /*01c0*/  PLOP3.LUT P1, PT, PT, PT, UP0, 0x80, 0x0 ;  /* 0x000000000000781c */ /* 0x000fe20003f2f008 */
[----:B------:R-:W-:-:S03]  /*01d0*/  UIMAD.WIDE UR6, UR21, 0x4, UR6 ;  /* 0x00000004150678a5 */ /* 0x000fc6000f8e0206 */
[----:B------:R-:W4:Y:S03]  /*01e0*/  @P0 LDG.E R3, desc[UR22][R8.64] ;  /* 0x0000001608030981 */ /* 0x000f26000c1e1900 */
[----:B------:R-:W-:Y:S02]  /*01f0*/  IMAD.U32 R6, RZ, RZ, UR6 ;  /* 0x00000006ff067e24 */ /* 0x000fe4000f8e00ff */
        /* <DEDUP_REMOVED lines=13> */
[----:B------:R-:W-:Y:S01]  /*02d0*/  @UP2 UIADD3 UR16, UR16, -UR14, URZ ;  /* 0x8000000e10102290 */ /* 0x000fe2000fffe03f */
[----:B-----5:R-:W-:-:S06]  /*02e0*/  @!P1 R2UR UR8, R4 ;  /* 0x00000000040892ca */ /* 0x020fcc00000e0000 */
[----:B------:R-:W-:Y:S01]  /*02f0*/  @!UP2 ULDC UR16, c[0x0][0x2c4] ;  /* 0x0000b1000010aab9 */ /* 0x000fe20000000800 */
[----:B-1----:R-:W-:Y:S08]  /*0300*/  @!P0 BRA `(.L_x_243) ;  /* 0x00000000001c8947 */ /* 0x002ff00003800000 */
[----:B------:R-:W-:-:S13]  /*0310*/  PLOP3.LUT P0, PT, PT, PT, UP3, 0x80, 0x0 ;  /* 0x000000000000781c */ /* 0x000fda0003f0f038 */
[----:B------:R-:W2:Y:S04]  /*0320*/  @P0 LDG.E R2, desc[UR22][R6.64+0x4] ;  /* 0x0000041606020981 */ /* 0x000ea8000c1e1900 */
[----:B------:R-:W3:Y:S01]  /*0330*/  @!P0 LDG.E R3, desc[UR22][R6.64] ;  /* 0x0000001606038981 */ /* 0x000ee2000c1e1900 */
[----:B--2---:R-:W-:-:S13]  /*0340*/  @P0 R2UR UR6, R2 ;  /* 0x00000000020602ca */ /* 0x004fda00000e0000 */
[----:B------:R-:W-:-:S07]  /*0350*/  @UP3 UIADD3 UR6, UR6, -UR8, URZ ;  /* 0x8000000806063290 */ /* 0x000fce000fffe03f */
[----:B---3--:R-:W-:Y:S01]  /*0360*/  @!P0 R2UR UR6, R3 ;  /* 0x00000000030682ca */ /* 0x008fe200000e0000 */
[----:B------:R-:W-:-:S14]  /*0370*/  BRA `(.L_x_244) ;  /* 0x0000000000047947 */ /* 0x000fdc0003800000 */
.L_x_243:
[----:B------:R-:W-:-:S05]  /*0380*/  ULDC UR6, c[0x0][0x2c8] ;  /* 0x0000b20000067ab9 */ /* 0x000fca0000000800 */
.L_x_244:
        /* <DEDUP_REMOVED lines=29> */
[----:B------:R-:W-:Y:S01]  /*0560*/  IMAD.MOV.U32 R6, RZ, RZ, RZ ;  /* 0x000000ffff067224 */ /* 0x000fe200078e00ff */
[----:B------:R-:W-:Y:S01]  /*0570*/  UISETP.NE.AND UP1, UPT, UR14, -0x1, UPT ;  /* 0xffffffff0e00788c */ /* 0x000fe2000bf25270 */
[----:B------:R-:W-:Y:S01]  /*0580*/  SHF.R.S32.HI R19, RZ, 0x1f, R0 ;  /* 0x0000001fff137819 */ /* 0x000fe20000011400 */
[----:B------:R-:W-:Y:S01]  /*0590*/  UISETP.NE.AND UP0, UPT, UR8, -0x1, UPT ;  /* 0xffffffff0800788c */ /* 0x000fe2000bf05270 */
[----:B------:R-:W-:Y:S02]  /*05a0*/  IMAD.U32 R23, RZ, RZ, UR15 ;  /* 0x0000000fff177e24 */ /* 0x000fe4000f8e00ff */
[----:B------:R-:W-:-:S03]  /*05b0*/  LEA.HI R24, R19, R0, RZ, 0x3 ;  /* 0x0000000013187211 */ /* 0x000fc600078f18ff */
[----:B------:R-:W-:-:S03]  /*05c0*/  PLOP3.LUT P0, PT, PT, PT, UP0, 0x80, 0x0 ;  /* 0x000000000000781c */ /* 0x000fc60003f0f008 */
[----:B------:R-:W-:Y:S01]  /*05d0*/  @UP1 ULDC.64 UR4, c[0x0][0x240] ;  /* 0x0000900000041ab9 */ /* 0x000fe20000000a00 */
[----:B------:R-:W-:Y:S02]  /*05e0*/  @!UP1 USHF.R.S32.HI UR9, URZ, 0x1f, UR21 ;  /* 0x0000001f3f099899 */ /* 0x000fe40008011415 */
[----:B------:R-:W-:Y:S02]  /*05f0*/  @UP1 UIMAD.WIDE.U32 UR30, UR14, UR4, URZ ;  /* 0x000000040e1e12a5 */ /* 0x000fe4000f8e003f */
[----:B------:R-:W-:Y:S02]  /*0600*/  @UP0 UIADD3 UR12, UR27, UR8, URZ ;  /* 0x000000081b0c0290 */ /* 0x000fe4000fffe03f */
[----:B------:R-:W-:Y:S01]  /*0610*/  @UP1 UIMAD UR6, UR14, UR5, UR31 ;  /* 0x000000050e0612a4 */ /* 0x000fe2000f8e021f */
[----:B------:R-:W-:Y:S01]  /*0620*/  @UP0 ULDC.64 UR10, c[0x0][0x248] ;  /* 0x00009200000a0ab9 */ /* 0x000fe20000000a00 */
[----:B-1----:R-:W-:Y:S01]  /*0630*/  IABS R3, R2 ;  /* 0x0000000200037213 */ /* 0x002fe20000000000 */
[----:B------:R-:W-:Y:S01]  /*0640*/  @!UP1 ULDC.64 UR4, c[0x0][0x228] ;  /* 0x00008a0000049ab9 */ /* 0x000fe20000000a00 */
[----:B------:R-:W-:-:S02]  /*0650*/  @UP0 UIMAD.WIDE.U32 UR32, UR12, UR10, URZ ;  /* 0x0000000a0c2002a5 */ /* 0x000fc4000f8e003f */
[----:B------:R-:W1:Y:S01]  /*0660*/  I2F.RP R8, R3 ;  /* 0x0000000300087306 */ /* 0x000e620000209400 */
[----:B------:R-:W-:Y:S02]  /*0670*/  @!UP1 UIMAD UR9, UR9, UR4, URZ ;  /* 0x00000004090992a4 */ /* 0x000fe4000f8e023f */
[----:B------:R-:W-:Y:S01]  /*0680*/  @!UP1 UIMAD.WIDE.U32 UR28, UR21, UR4, URZ ;  /* 0x00000004151c92a5 */ /* 0x000fe2000f8e003f */
[----:B--2---:R-:W-:Y:S01]  /*0690*/  IABS R4, R4 ;  /* 0x0000000400047213 */ /* 0x004fe20000000000 */
[----:B------:R-:W-:Y:S02]  /*06a0*/  @!UP1 UIMAD UR5, UR21, UR5, UR9 ;  /* 0x00000005150592a4 */ /* 0x000fe4000f8e0209 */
[----:B------:R-:W-:Y:S01]  /*06b0*/  @UP0 UIMAD UR12, UR12, UR11, URZ ;  /* 0x0000000b0c0c02a4 */ /* 0x000fe2000f8e023f */
[----:B------:R-:W-:Y:S01]  /*06c0*/  @UP1 UMOV UR26, UR30 ;  /* 0x0000001e001a1c82 */ /* 0x000fe20008000000 */
[----:B------:R-:W-:Y:S02]  /*06d0*/  @UP0 UMOV UR18, UR32 ;  /* 0x0000002000120c82 */ /* 0x000fe40008000000 */
[----:B------:R-:W-:-:S02]  /*06e0*/  @UP0 UIADD3 UR12, UR33, UR12, URZ ;  /* 0x0000000c210c0290 */ /* 0x000fc4000fffe03f */
[----:B------:R-:W-:Y:S01]  /*06f0*/  @!UP1 UIADD3 UR6, UR29, UR5, URZ ;  /* 0x000000051d069290 */ /* 0x000fe2000fffe03f */
[----:B-1----:R-:W1:Y:S01]  /*0700*/  MUFU.RCP R7, R8 ;  /* 0x0000000800077308 */ /* 0x002e620000001000 */
[----:B------:R-:W-:Y:S01]  /*0710*/  @!UP1 UMOV UR26, UR28 ;  /* 0x0000001c001a9c82 */ /* 0x000fe20008000000 */
[----:B-1----:R-:W-:-:S06]  /*0720*/  VIADD R7, R7, 0xffffffe ;  /* 0x0ffffffe07077836 */ /* 0x002fcc0000000000 */
[----:B------:R-:W1:Y:S02]  /*0730*/  F2I.FTZ.U32.TRUNC.NTZ R7, R7 ;  /* 0x0000000700077305 */ /* 0x000e64000021f000 */
[----:B-1----:R-:W-:-:S04]  /*0740*/  IMAD.MOV R5, RZ, RZ, -R7 ;  /* 0x000000ffff057224 */ /* 0x002fc800078e0a07 */
[----:B------:R-:W-:-:S04]  /*0750*/  IMAD R5, R5, R3, RZ ;  /* 0x0000000305057224 */ /* 0x000fc800078e02ff */
[----:B------:R-:W-:-:S04]  /*0760*/  IMAD.HI.U32 R6, R7, R5, R6 ;  /* 0x0000000507067227 */ /* 0x000fc800078e0006 */
[----:B------:R-:W-:-:S04]  /*0770*/  IMAD.MOV.U32 R5, RZ, RZ, R4 ;  /* 0x000000ffff057224 */ /* 0x000fc800078e0004 */
[----:B------:R-:W-:-:S04]  /*0780*/  IMAD.HI.U32 R4, R6, R5, RZ ;  /* 0x0000000506047227 */ /* 0x000fc800078e00ff */
[----:B------:R-:W-:-:S04]  /*0790*/  IMAD.MOV R6, RZ, RZ, -R4 ;  /* 0x000000ffff067224 */ /* 0x000fc800078e0a04 */
        /* <DEDUP_REMOVED lines=29> */
.L_x_246:
[----:B------:R-:W-:Y:S01]  /*0970*/  @UP0 UIADD3 UR13, UR27, UR8, URZ ;  /* 0x000000081b0d0290 */ /* 0x000fe2000fffe03f */
[----:B------:R-:W-:Y:S01]  /*0980*/  LOP3.LUT R6, R2, UR7, RZ, 0x3c, !PT ;  /* 0x0000000702067c12 */ /* 0x000fe2000f8e3cff */
        /* <DEDUP_REMOVED lines=25> */
.L_x_247:
[----:B------:R-:W1:Y:S01]  /*0b20*/  S2UR UR21, SR_CgaCtaId ;  /* 0x00000000001579c3 */ /* 0x000e620000008800 */
[----:B------:R-:W-:Y:S01]  /*0b30*/  ULDC.64 UR4, c[0x0][0x258] ;  /* 0x0000960000047ab9 */ /* 0x000fe20000000a00 */
[----:B------:R-:W-:Y:S01]  /*0b40*/  IMAD.SHL.U32 R8, R8, 0x8, RZ ;  /* 0x0000000808087824 */ /* 0x000fe200078e00ff */
[----:B------:R-:W-:Y:S01]  /*0b50*/  UIMAD UR25, UR25, UR4, URZ ;  /* 0x00000004191972a4 */ /* 0x000fe2000f8e023f */
[----:B------:R-:W-:Y:S01]  /*0b60*/  IMAD.U32 R12, RZ, RZ, UR4 ;  /* 0x00000004ff0c7e24 */ /* 0x000fe2000f8e00ff */
[----:B------:R-:W-:Y:S01]  /*0b70*/  LEA.HI R6, R19, R0, RZ, 0x4 ;  /* 0x0000000013067211 */ /* 0x000fe200078f20ff */
[----:B------:R-:W-:Y:S01]  /*0b80*/  UMOV UR4, 0x400 ;  /* 0x0000040000047882 */ /* 0x000fe20000000000 */
[----:B------:R-:W-:Y:S01]  /*0b90*/  LOP3.LUT R5, R5, 0xfffffe00, R8, 0xf8, !PT ;  /* 0xfffffe0005057812 */ /* 0x000fe200078ef808 */
[----:B------:R-:W-:Y:S01]  /*0ba0*/  UIMAD UR25, UR7, UR5, UR25 ;  /* 0x00000005071972a4 */ /* 0x000fe2000f8e0219 */
[----:B------:R-:W-:Y:S01]  /*0bb0*/  @!P1 IMAD.MOV R4, RZ, RZ, -R4 ;  /* 0x000000ffff049224 */ /* 0x000fe200078e0a04 */
[----:B------:R-:W-:Y:S01]  /*0bc0*/  UIADD3 UR5, -UR17, UR16, URZ ;  /* 0x0000001011057290 */ /* 0x000fe2000fffe13f */
[----:B------:R-:W-:Y:S01]  /*0bd0*/  SHF.R.S32.HI R37, RZ, 0x1f, R36 ;  /* 0x0000001fff257819 */ /* 0x000fe20000011424 */
[----:B------:R-:W-:Y:S01]  /*0be0*/  VIADD R18, R24, 0x10 ;  /* 0x0000001018127836 */ /* 0x000fe20000000000 */
[----:B------:R-:W-:Y:S01]  /*0bf0*/  IADD3 R20, P2, R36, UR26, RZ ;  /* 0x0000001a24147c10 */ /* 0x000fe2000ff5e0ff */
[----:B------:R-:W-:Y:S01]  /*0c00*/  VIADD R17, R24, 0x20 ;  /* 0x0000002018117836 */ /* 0x000fe20000000000 */
[----:B------:R-:W-:Y:S01]  /*0c10*/  LOP3.LUT R7, R6, 0xfffffff0, RZ, 0xc0, !PT ;  /* 0xfffffff006077812 */ /* 0x000fe200078ec0ff */
[C---:B------:R-:W-:Y:S01]  /*0c20*/  VIADD R16, R24.reuse, 0x30 ;  /* 0x0000003018107836 */ /* 0x040fe20000000000 */
[C---:B------:R-:W-:Y:S01]  /*0c30*/  ISETP.GE.AND P1, PT, R24.reuse, UR5, PT ;  /* 0x0000000518007c0c */ /* 0x040fe2000bf26270 */
[C---:B------:R-:W-:Y:S01]  /*0c40*/  VIADD R15, R24.reuse, 0x40 ;  /* 0x00000040180f7836 */ /* 0x040fe20000000000 */
[----:B------:R-:W-:Y:S01]  /*0c50*/  IADD3.X R21, R37, UR6, RZ, P2, !PT ;  /* 0x0000000625157c10 */ /* 0x000fe200097fe4ff */
[----:B------:R-:W-:Y:S01]  /*0c60*/  VIADD R11, R24, 0x50 ;  /* 0x00000050180b7836 */ /* 0x000fe20000000000 */
[----:B------:R-:W-:Y:S01]  /*0c70*/  @!P3 LOP3.LUT R4, RZ, R2, RZ, 0x33, !PT ;  /* 0x00000002ff04b212 */ /* 0x000fe200078e33ff */
[----:B------:R-:W-:Y:S01]  /*0c80*/  IMAD.IADD R2, R0, 0x1, -R7 ;  /* 0x0000000100027824 */ /* 0x000fe200078e0a07 */
[----:B------:R-:W-:Y:S01]  /*0c90*/  SHF.R.S32.HI R9, RZ, 0x4, R6 ;  /* 0x00000004ff097819 */ /* 0x000fe20000011406 */
[----:B-1----:R-:W-:Y:S01]  /*0ca0*/  ULEA UR4, UR21, UR4, 0x18 ;  /* 0x0000000415047291 */ /* 0x002fe2000f8ec03f */
[----:B------:R-:W-:Y:S01]  /*0cb0*/  IMAD.WIDE.U32 R12, R12, UR7, R20 ;  /* 0x000000070c0c7c25 */ /* 0x000fe2000f8e0014 */
[----:B------:R-:W-:Y:S01]  /*0cc0*/  BSSY B0, `(.L_x_248) ;  /* 0x0000021000007945 */ /* 0x000fe20003800000 */
[----:B------:R-:W-:-:S02]  /*0cd0*/  SHF.R.S32.HI R7, RZ, 0x1f, R2 ;  /* 0x0000001fff077819 */ /* 0x000fc40000011402 */
[----:B------:R-:W-:Y:S01]  /*0ce0*/  VIADD R10, R24, 0x60 ;  /* 0x00000060180a7836 */ /* 0x000fe20000000000 */
[----:B------:R-:W-:Y:S01]  /*0cf0*/  LEA R171, R5, UR4, 0x1 ;  /* 0x0000000405ab7c11 */ /* 0x000fe2000f8e08ff */
[----:B------:R-:W-:Y:S01]  /*0d00*/  VIADD R21, R13, UR25 ;  /* 0x000000190d157c36 */ /* 0x000fe20008000000 */
[----:B------:R-:W-:Y:S01]  /*0d10*/  ISETP.GE.AND P0, PT, R18, UR5, PT ;  /* 0x0000000512007c0c */ /* 0x000fe2000bf06270 */
[----:B------:R-:W-:Y:S01]  /*0d20*/  VIADD R8, R24, 0x70 ;  /* 0x0000007018087836 */ /* 0x000fe20000000000 */
[----:B------:R-:W-:Y:S01]  /*0d30*/  ISETP.GE.AND P6, PT, R17, UR5, PT ;  /* 0x0000000511007c0c */ /* 0x000fe2000bfc6270 */
[----:B------:R1:W-:Y:S01]  /*0d40*/  STL [R1+0x48], R171 ;  /* 0x000048ab01007387 */ /* 0x0003e20000100800 */
[----:B------:R-:W-:Y:S02]  /*0d50*/  ISETP.GE.AND P5, PT, R16, UR5, PT ;  /* 0x0000000510007c0c */ /* 0x000fe4000bfa6270 */
[----:B------:R-:W-:Y:S02]  /*0d60*/  ISETP.GE.AND P4, PT, R15, UR5, PT ;  /* 0x000000050f007c0c */ /* 0x000fe4000bf86270 */
[----:B------:R-:W-:-:S02]  /*0d70*/  ISETP.GE.AND P3, PT, R11, UR5, PT ;  /* 0x000000050b007c0c */ /* 0x000fc4000bf66270 */
[----:B------:R-:W-:Y:S02]  /*0d80*/  ISETP.GE.AND P2, PT, R10, UR5, PT ;  /* 0x000000050a007c0c */ /* 0x000fe4000bf46270 */
[----:B------:R-:W-:Y:S02]  /*0d90*/  LEA.HI R6, R6, R9, RZ, 0x1 ;  /* 0x0000000906067211 */ /* 0x000fe400078f08ff */
[----:B------:R-:W-:Y:S01]  /*0da0*/  LEA.HI R14, R7, R2, RZ, 0x3 ;  /* 0x00000002070e7211 */ /* 0x000fe200078f18ff */
        /* <DEDUP_REMOVED lines=18> */
.L_x_249:
[----:B------:R-:W-:Y:S05]  /*0ed0*/  BSYNC B0 ;  /* 0x0000000000007941 */ /* 0x000fea0003800000 */
.L_x_248:
        /* <DEDUP_REMOVED lines=27> */
.L_x_251:
[----:B------:R-:W-:Y:S05]  /*1090*/  BSYNC B0 ;  /* 0x0000000000007941 */ /* 0x000fea0003800000 */
.L_x_250:
[----:B------:R-:W-:Y:S04]  /*10a0*/  BSSY B0, `(.L_x_252) ;  /* 0x0000016000007945 */ /* 0x000fe80003800000 */
[----:B------:R-:W-:Y:S05]  /*10b0*/  @P6 BRA `(.L_x_253) ;  /* 0x0000000000506947 */ /* 0x000fea0003800000 */
[----:B------:R-:W-:Y:S02]  /*10c0*/  ULDC UR6, c[0x0][0x2d0] ;  /* 0x0000b40000067ab9 */ /* 0x000fe40000000800 */
[----:B------:R-:W-:-:S13]  /*10d0*/  ISETP.GE.AND P0, PT, R36, UR6, PT ;  /* 0x0000000624007c0c */ /* 0x000fda000bf06270 */
[----:B------:R1:W-:Y:S01]  /*10e0*/  @P0 STS.128 [R171+0x1000], RZ ;  /* 0x001000ffab000388 */ /* 0x0003e20000000c00 */
[----:B------:R-:W-:Y:S05]  /*10f0*/  @P0 BRA `(.L_x_253) ;  /* 0x0000000000400947 */ /* 0x000fea0003800000 */
        /* <DEDUP_REMOVED lines=16> */
.L_x_253:
[----:B------:R-:W-:Y:S05]  /*1200*/  BSYNC B0 ;  /* 0x0000000000007941 */ /* 0x000fea0003800000 */
.L_x_252:
        /* <DEDUP_REMOVED lines=22> */
.L_x_255:
[----:B------:R-:W-:Y:S05]  /*1370*/  BSYNC B0 ;  /* 0x0000000000007941 */ /* 0x000fea0003800000 */
.L_x_254:
        /* <DEDUP_REMOVED lines=22> */
.L_x_257:
[----:B------:R-:W-:Y:S05]  /*14e0*/  BSYNC B0 ;  /* 0x0000000000007941 */ /* 0x000fea0003800000 */
.L_x_256:
        /* <DEDUP_REMOVED lines=22> */
.L_x_259:
[----:B------:R-:W-:Y:S05]  /*1650*/  BSYNC B0 ;  /* 0x0000000000007941 */ /* 0x000fea0003800000 */
.L_x_258:
        /* <DEDUP_REMOVED lines=22> */
.L_x_261:
[----:B------:R-:W-:Y:S05]  /*17c0*/  BSYNC B0 ;  /* 0x0000000000007941 */ /* 0x000fea0003800000 */
.L_x_260:
        /* <DEDUP_REMOVED lines=9> */
[----:B-1----:R-:W-:Y:S01]  /*1860*/  IADD3.X R6, RZ, R23, RZ, P0, !PT ;  /* 0x00000017ff067210 */ /* 0x002fe200007fe4ff */
        /* <DEDUP_REMOVED lines=11> */
.L_x_263:
[----:B------:R-:W-:Y:S05]  /*1920*/  BSYNC B0 ;  /* 0x0000000000007941 */ /* 0x000fea0003800000 */
.L_x_262:
[----:B-1----:R-:W-:Y:S01]  /*1930*/  IMAD R7, R25, UR10, RZ ;  /* 0x0000000a19077c24 */ /* 0x002fe2000f8e02ff */
[----:B------:R-:W-:Y:S01]  /*1940*/  SHF.R.S32.HI R5, RZ, 0x1f, R4 ;  /* 0x0000001fff057819 */ /* 0x000fe20000011404 */
[C-C-:B------:R-:W-:Y:S01]  /*1950*/  IMAD.WIDE.U32 R20, R24.reuse, UR10, R36.reuse ;  /* 0x0000000a18147c25 */ /* 0x140fe2000f8e0024 */
[----:B------:R-:W-:Y:S01]  /*1960*/  ULDC.64 UR6, c[0x0][0x260] ;  /* 0x0000980000067ab9 */ /* 0x000fe20000000a00 */
[----:B------:R-:W-:Y:S01]  /*1970*/  SHF.L.U32 R250, R3, 0x6, RZ ;  /* 0x0000000603fa7819 */ /* 0x000fe200000006ff */
[----:B------:R-:W-:Y:S01]  /*1980*/  BSSY B0, `(.L_x_264) ;  /* 0x000003e000007945 */ /* 0x000fe20003800000 */
[----:B------:R-:W-:Y:S01]  /*1990*/  IMAD.WIDE.U32 R22, R24, UR8, R36 ;  /* 0x0000000818167c25 */ /* 0x000fe2000f8e0024 */
[----:B------:R-:W-:Y:S01]  /*19a0*/  IADD3 R20, P1, R20, UR18, RZ ;  /* 0x0000001214147c10 */ /* 0x000fe2000ff3e0ff */
[----:B------:R-:W-:Y:S01]  /*19b0*/  ULEA.HI.SX32 UR18, UR19, 0xffffffff, 0x19 ;  /* 0xffffffff13127891 */ /* 0x000fe2000f8fca3f */
[----:B------:R-:W-:Y:S01]  /*19c0*/  LOP3.LUT R250, R250, 0x1c0, RZ, 0xc0, !PT ;  /* 0x000001c0fafa7812 */ /* 0x000fe200078ec0ff */
[----:B------:R-:W-:Y:S01]  /*19d0*/  IMAD R13, R25, UR8, RZ ;  /* 0x00000008190d7c24 */ /* 0x000fe2000f8e02ff */
[----:B------:R-:W-:Y:S01]  /*19e0*/  IADD3 R12, P0, R22, UR20, RZ ;  /* 0x00000014160c7c10 */ /* 0x000fe2000ff1e0ff */
[C---:B------:R-:W-:Y:S01]  /*19f0*/  IMAD R7, R24.reuse, UR11, R7 ;  /* 0x0000000b18077c24 */ /* 0x040fe2000f8e0207 */
[----:B------:R-:W-:Y:S01]  /*1a00*/  ULDC.64 UR20, c[0x0][0x268] ;  /* 0x00009a0000147ab9 */ /* 0x000fe20000000a00 */
[----:B------:R-:W-:Y:S01]  /*1a10*/  IMAD R6, R24, UR9, R13 ;  /* 0x0000000918067c24 */ /* 0x000fe2000f8e020d */
[----:B------:R-:W-:-:S02]  /*1a20*/  UIMAD UR17, UR18, -0x80, UR24 ;  /* 0xffffff80121178a4 */ /* 0x000fc4000f8e0218 */
[----:B------:R-:W-:Y:S01]  /*1a30*/  IADD3.X R21, R21, UR12, R7, P1, !PT ;  /* 0x0000000c15157c10 */ /* 0x000fe20008ffe407 */
[----:B------:R-:W-:Y:S01]  /*1a40*/  IMAD R7, R5, UR6, RZ ;  /* 0x0000000605077c24 */ /* 0x000fe2000f8e02ff */
[----:B------:R-:W-:Y:S01]  /*1a50*/  IADD3.X R13, R23, UR13, R6, P0, !PT ;  /* 0x0000000d170d7c10 */ /* 0x000fe200087fe406 */
[----:B------:R-:W-:Y:S01]  /*1a60*/  IMAD.MOV.U32 R6, RZ, RZ, 0x10 ;  /* 0x00000010ff067424 */ /* 0x000fe200078e00ff */
[----:B------:R-:W-:Y:S01]  /*1a70*/  R2P PR, R2, 0x6 ;  /* 0x0000000602007804 */ /* 0x000fe20000000000 */
[C---:B------:R-:W-:Y:S01]  /*1a80*/  IMAD R7, R4.reuse, UR7, R7 ;  /* 0x0000000704077c24 */ /* 0x040fe2000f8e0207 */
[----:B------:R-:W-:Y:S01]  /*1a90*/  USHF.R.S32.HI UR25, URZ, 0x1f, UR18 ;  /* 0x0000001f3f197899 */ /* 0x000fe20008011412 */
[----:B------:R-:W-:Y:S01]  /*1aa0*/  IMAD.WIDE.U32 R26, R4, UR6, R20 ;  /* 0x00000006041a7c25 */ /* 0x000fe2000f8e0014 */
[----:B------:R-:W-:Y:S02]  /*1ab0*/  ISETP.GE.AND P0, PT, R18, UR17, PT ;  /* 0x0000001112007c0c */ /* 0x000fe4000bf06270 */
[----:B------:R-:W-:Y:S01]  /*1ac0*/  SEL R6, R6, 0xfffffff0, !P1 ;  /* 0xfffffff006067807 */ /* 0x000fe20004800000 */
[----:B---3--:R-:W-:Y:S01]  /*1ad0*/  IMAD.WIDE.U32 R28, R4, UR20, R12 ;  /* 0x00000014041c7c25 */ /* 0x008fe2000f8e000c */
[----:B------:R-:W-:Y:S01]  /*1ae0*/  IADD3 R183, R27, R7, RZ ;  /* 0x000000071bb77210 */ /* 0x000fe20007ffe0ff */
[----:B------:R1:W-:Y:S01]  /*1af0*/  STL.64 [R1+0x58], R26 ;  /* 0x0000581a01007387 */ /* 0x0003e20000100a00 */
[----:B------:R-:W-:Y:S01]  /*1b00*/  ISETP.GE.AND P1, PT, R24, UR17, PT ;  /* 0x0000001118007c0c */ /* 0x000fe2000bf26270 */
[----:B------:R-:W-:Y:S01]  /*1b10*/  IMAD.MOV.U32 R182, RZ, RZ, R26 ;  /* 0x000000ffffb67224 */ /* 0x000fe200078e001a */
[----:B------:R-:W-:Y:S01]  /*1b20*/  ISETP.GE.AND P6, PT, R17, UR17, PT ;  /* 0x0000001111007c0c */ /* 0x000fe2000bfc6270 */
[----:B------:R1:W-:Y:S01]  /*1b30*/  STL.64 [R1+0x50], R28 ;  /* 0x0000501c01007387 */ /* 0x0003e20000100a00 */
[----:B------:R-:W-:Y:S01]  /*1b40*/  IMAD R5, R5, UR20, RZ ;  /* 0x0000001405057c24 */ /* 0x000fe2000f8e02ff */
[----:B------:R-:W-:Y:S01]  /*1b50*/  USHF.L.U64.HI UR20, UR10, 0x7, UR11 ;  /* 0x000000070a147899 */ /* 0x000fe2000801020b */
[----:B------:R-:W-:Y:S01]  /*1b60*/  IMAD.U32 R20, RZ, RZ, UR18 ;  /* 0x00000012ff147e24 */ /* 0x000fe2000f8e00ff */
[----:B------:R1:W-:Y:S01]  /*1b70*/  STL.64 [R1+0x60], R182 ;  /* 0x000060b601007387 */ /* 0x0003e20000100a00 */
[----:B------:R-:W-:Y:S01]  /*1b80*/  IMAD R252, R4, UR21, R5 ;  /* 0x0000001504fc7c24 */ /* 0x000fe2000f8e0205 */
[----:B------:R-:W-:Y:S01]  /*1b90*/  USHF.L.U32 UR21, UR10, 0x7, URZ ;  /* 0x000000070a157899 */ /* 0x000fe2000800063f */
[----:B------:R-:W-:Y:S01]  /*1ba0*/  IMAD.MOV.U32 R5, RZ, RZ, 0x20 ;  /* 0x00000020ff057424 */ /* 0x000fe200078e00ff */
[----:B------:R-:W-:Y:S01]  /*1bb0*/  UIMAD UR6, UR20, UR18, URZ ;  /* 0x00000012140672a4 */ /* 0x000fe2000f8e023f */
[----:B------:R-:W-:Y:S01]  /*1bc0*/  IMAD.SHL.U32 R13, R24, 0x8, RZ ;  /* 0x00000008180d7824 */ /* 0x000fe200078e00ff */
[----:B------:R-:W-:Y:S01]  /*1bd0*/  ISETP.GE.AND P5, PT, R16, UR17, PT ;  /* 0x0000001110007c0c */ /* 0x000fe2000bfa6270 */
[----:B------:R-:W-:Y:S01]  /*1be0*/  IMAD.SHL.U32 R2, R2, 0x40, RZ ;  /* 0x0000004002027824 */ /* 0x000fe200078e00ff */
[----:B------:R-:W-:Y:S01]  /*1bf0*/  UIMAD UR6, UR25, UR21, UR6 ;  /* 0x00000015190672a4 */ /* 0x000fe2000f8e0206 */
[----:B------:R-:W-:Y:S01]  /*1c00*/  IMAD.WIDE.U32 R20, R20, UR21, R182 ;  /* 0x0000001514147c25 */ /* 0x000fe2000f8e00b6 */
[----:B------:R-:W-:-:S02]  /*1c10*/  SEL R4, R5, 0xffffffe0, !P2 ;  /* 0xffffffe005047807 */ /* 0x000fc40005000000 */
[----:B------:R-:W-:Y:S01]  /*1c20*/  LOP3.LUT R13, R250, 0x8, R13, 0xf8, !PT ;  /* 0x00000008fa0d7812 */ /* 0x000fe200078ef80d */
[----:B------:R-:W-:Y:S01]  /*1c30*/  IMAD.SHL.U32 R7, R9, 0x8, RZ ;  /* 0x0000000809077824 */ /* 0x000fe200078e00ff */
[----:B------:R-:W-:Y:S02]  /*1c40*/  IADD3 R23, R21, UR6, RZ ;  /* 0x0000000615177c10 */ /* 0x000fe4000fffe0ff */
[----:B------:R-:W-:Y:S02]  /*1c50*/  ISETP.GE.AND P4, PT, R15, UR17, PT ;  /* 0x000000110f007c0c */ /* 0x000fe4000bf86270 */
[----:B------:R-:W-:Y:S02]  /*1c60*/  ISETP.GE.AND P3, PT, R11, UR17, PT ;  /* 0x000000110b007c0c */ /* 0x000fe4000bf66270 */
[----:B------:R-:W-:Y:S02]  /*1c70*/  ISETP.GE.AND P2, PT, R10, UR17, PT ;  /* 0x000000110a007c0c */ /* 0x000fe4000bf46270 */
[----:B------:R-:W-:-:S02]  /*1c80*/  SHF.R.U32.HI R250, RZ, 0x3, R250 ;  /* 0x00000003fffa7819 */ /* 0x000fc400000116fa */
[----:B------:R-:W-:Y:S01]  /*1c90*/  LOP3.LUT R2, R2, 0x1c0, RZ, 0xc0, !PT ;  /* 0x000001c002027812 */ /* 0x000fe200078ec0ff */
[----:B------:R-:W-:Y:S08]  /*1ca0*/  @P1 BRA `(.L_x_265) ;  /* 0x00000000002c1947 */ /* 0x000ff00003800000 */
[----:B------:R-:W-:Y:S02]  /*1cb0*/  ULDC UR6, c[0x0][0x2d0] ;  /* 0x0000b40000067ab9 */ /* 0x000fe40000000800 */
[----:B------:R-:W-:-:S13]  /*1cc0*/  ISETP.GE.AND P1, PT, R36, UR6, PT ;  /* 0x0000000624007c0c */ /* 0x000fda000bf26270 */
[----:B------:R3:W-:Y:S01]  /*1cd0*/  @P1 STS.128 [R171+0x4000], RZ ;  /* 0x004000ffab001388 */ /* 0x0007e20000000c00 */
[----:B------:R-:W-:Y:S05]  /*1ce0*/  @P1 BRA `(.L_x_265) ;  /* 0x00000000001c1947 */ /* 0x000fea0003800000 */
[----:B------:R-:W-:Y:S02]  /*1cf0*/  ULDC.64 UR6, c[0x0][0x218] ;  /* 0x0000860000067ab9 */ /* 0x000fe40000000a00 */
[----:B-1----:R-:W-:-:S04]  /*1d00*/  LEA R26, P1, R20, UR6, 0x1 ;  /* 0x00000006141a7c11 */ /* 0x002fc8000f8208ff */
[----:B------:R-:W-:-:S05]  /*1d10*/  LEA.HI.X R27, R20, UR7, R23, 0x1, P1 ;  /* 0x00000007141b7c11 */ /* 0x000fca00088f0c17 */
[----:B------:R-:W-:Y:S01]  /*1d20*/  @!PT LDS RZ, [RZ] ;  /* 0x00000000fffff984 */ /* 0x000fe20000000800 */
[----:B------:R-:W-:Y:S01]  /*1d30*/  @!PT LDS RZ, [RZ] ;  /* 0x00000000fffff984 */ /* 0x000fe20000000800 */
[----:B------:R-:W-:Y:S01]  /*1d40*/  @!PT LDS RZ, [RZ] ;  /* 0x00000000fffff984 */ /* 0x000fe20000000800 */
[----:B------:R1:W-:Y:S04]  /*1d50*/  LDGSTS.E.BYPASS.LTC128B.128 [R171+0x4000], desc[UR22][R26.64] ;  /* 0x040000001aab7fae */ /* 0x0003e8000b901d56 */
.L_x_265:
[----:B------:R-:W-:Y:S05]  /*1d60*/  BSYNC B0 ;  /* 0x0000000000007941 */ /* 0x000fea0003800000 */
.L_x_264:
        /* <DEDUP_REMOVED lines=16> */
[----:B-1----:R-:W-:-:S04]  /*1e70*/  LEA R26, P0, R12, UR6, 0x1 ;  /* 0x000000060c1a7c11 */ /* 0x002fc8000f8008ff */
[----:B------:R-:W-:-:S05]  /*1e80*/  LEA.HI.X R27, R12, UR7, R7, 0x1, P0 ;  /* 0x000000070c1b7c11 */ /* 0x000fca00080f0c07 */
[----:B------:R-:W-:Y:S01]  /*1e90*/  @!PT LDS RZ, [RZ] ;  /* 0x00000000fffff984 */ /* 0x000fe20000000800 */
[----:B------:R-:W-:Y:S01]  /*1ea0*/  @!PT LDS RZ, [RZ] ;  /* 0x00000000fffff984 */ /* 0x000fe20000000800 */
[----:B------:R-:W-:Y:S01]  /*1eb0*/  @!PT LDS RZ, [RZ] ;  /* 0x00000000fffff984 */ /* 0x000fe20000000800 */
[----:B------:R1:W-:Y:S04]  /*1ec0*/  LDGSTS.E.BYPASS.LTC128B.128 [R171+0x4800], desc[UR22][R26.64] ;  /* 0x048000001aab7fae */ /* 0x0003e8000b901d56 */
.L_x_267:
[----:B------:R-:W-:Y:S05]  /*1ed0*/  BSYNC B0 ;  /* 0x0000000000007941 */ /* 0x000fea0003800000 */
.L_x_266:
        /* <DEDUP_REMOVED lines=18> */
.L_x_269:
[----:B------:R-:W-:Y:S05]  /*2000*/  BSYNC B0 ;  /* 0x0000000000007941 */ /* 0x000fea0003800000 */
.L_x_268:
        /* <DEDUP_REMOVED lines=10> */
[----:B-1----:R-:W-:-:S04]  /*20b0*/  IMAD.WIDE.U32 R26, R7, 0x30, R22 ;  /* 0x00000030071a7825 */ /* 0x002fc800078e0016 */
[----:B------:R-:W-:Y:S01]  /*20c0*/  VIADD R7, R27, UR26 ;  /* 0x0000001a1b077c36 */ /* 0x000fe20008000000 */
[----:B------:R-:W-:-:S04]  /*20d0*/  LEA R12, P0, R26, UR6, 0x1 ;  /* 0x000000061a0c7c11 */ /* 0x000fc8000f8008ff */
[----:B------:R-:W-:-:S05]  /*20e0*/  LEA.HI.X R13, R26, UR7, R7, 0x1, P0 ;  /* 0x000000071a0d7c11 */ /* 0x000fca00080f0c07 */
[----:B------:R-:W-:Y:S01]  /*20f0*/  @!PT LDS RZ, [RZ] ;  /* 0x00000000fffff984 */ /* 0x000fe20000000800 */
[----:B------:R-:W-:Y:S01]  /*2100*/  @!PT LDS RZ, [RZ] ;  /* 0x00000000fffff984 */ /* 0x000fe20000000800 */
[----:B------:R-:W-:Y:S01]  /*2110*/  @!PT LDS RZ, [RZ] ;  /* 0x00000000fffff984 */ /* 0x000fe20000000800 */
[----:B------:R1:W-:Y:S04]  /*2120*/  LDGSTS.E.BYPASS.LTC128B.128 [R171+0x5800], desc[UR22][R12.64] ;  /* 0x058000000cab7fae */ /* 0x0003e8000b901d56 */
.L_x_271:
[----:B------:R-:W-:Y:S05]  /*2130*/  BSYNC B0 ;  /* 0x0000000000007941 */ /* 0x000fea0003800000 */
.L_x_270:
[----:B------:R-:W-:Y:S04]  /*2140*/  BSSY B0, `(.L_x_272) ;  /* 0x0000012000007945 */ /* 0x000fe80003800000 */
[----:B------:R-:W-:Y:S05]  /*2150*/  @P4 BRA `(.L_x_273) ;  /* 0x0000000000404947 */ /* 0x000fea0003800000 */
[----:B------:R-:W-:Y:S02]  /*2160*/  ULDC UR6, c[0x0][0x2d0] ;  /* 0x0000b40000067ab9 */ /* 0x000fe40000000800 */
[----:B------:R-:W-:-:S13]  /*2170*/  ISETP.GE.AND P0, PT, R36, UR6, PT ;  /* 0x0000000624007c0c */ /* 0x000fda000bf06270 */
[----:B------:R1:W-:Y:S01]  /*2180*/  @P0 STS.128 [R171+0x6000], RZ ;  /* 0x006000ffab000388 */ /* 0x0003e20000000c00 */
[----:B------:R-:W-:Y:S05]  /*2190*/  @P0 BRA `(.L_x_273) ;  /* 0x0000000000300947 */ /* 0x000fea0003800000 */
[----:B-1----:R-:W-:Y:S01]  /*21a0*/  IMAD.U32 R13, RZ, RZ, UR10 ;  /* 0x0000000aff0d7e24 */ /* 0x002fe2000f8e00ff */
[----:B------:R-:W-:Y:S01]  /*21b0*/  ULDC.64 UR6, c[0x0][0x218] ;  /* 0x0000860000067ab9 */ /* 0x000fe20000000a00 */
[----:B------:R-:W-:Y:S02]  /*21c0*/  IMAD.U32 R12, RZ, RZ, UR10 ;  /* 0x0000000aff0c7e24 */ /* 0x000fe4000f8e00ff */
[----:B------:R-:W-:Y:S01]  /*21d0*/  IMAD.U32 R7, RZ, RZ, UR11 ;  /* 0x0000000bff077e24 */ /* 0x000fe2000f8e00ff */
[----:B------:R-:W-:-:S04]  /*21e0*/  LEA R13, P0, R13, R20, 0x6 ;  /* 0x000000140d0d7211 */ /* 0x000fc800078030ff */
[----:B------:R-:W-:Y:S02]  /*21f0*/  LEA.HI.X R12, R12, R23, R7, 0x6, P0 ;  /* 0x000000170c0c7211 */ /* 0x000fe400000f3407 */
[----:B------:R-:W-:-:S04]  /*2200*/  LEA R26, P0, R13, UR6, 0x1 ;  /* 0x000000060d1a7c11 */ /* 0x000fc8000f8008ff */
[----:B------:R-:W-:-:S05]  /*2210*/  LEA.HI.X R27, R13, UR7, R12, 0x1, P0 ;  /* 0x000000070d1b7c11 */ /* 0x000fca00080f0c0c */
[----:B------:R-:W-:Y:S01]  /*2220*/  @!PT LDS RZ, [RZ] ;  /* 0x00000000fffff984 */ /* 0x000fe20000000800 */
[----:B------:R-:W-:Y:S01]  /*2230*/  @!PT LDS RZ, [RZ] ;  /* 0x00000000fffff984 */ /* 0x000fe20000000800 */
[----:B------:R-:W-:Y:S01]  /*2240*/  @!PT LDS RZ, [RZ] ;  /* 0x00000000fffff984 */ /* 0x000fe20000000800 */
[----:B------:R1:W-:Y:S04]  /*2250*/  LDGSTS.E.BYPASS.LTC128B.128 [R171+0x6000], desc[UR22][R26.64] ;  /* 0x060000001aab7fae */ /* 0x0003e8000b901d56 */
.L_x_273:
[----:B------:R-:W-:Y:S05]  /*2260*/  BSYNC B0 ;  /* 0x0000000000007941 */ /* 0x000fea0003800000 */
.L_x_272:
        /* <DEDUP_REMOVED lines=19> */
.L_x_275:
[----:B------:R-:W-:Y:S05]  /*23a0*/  BSYNC B0 ;  /* 0x0000000000007941 */ /* 0x000fea0003800000 */
.L_x_274:
        /* <DEDUP_REMOVED lines=19> */
.L_x_277:
[----:B------:R-:W-:Y:S05]  /*24e0*/  BSYNC B0 ;  /* 0x0000000000007941 */ /* 0x000fea0003800000 */
.L_x_276:
        /* <DEDUP_REMOVED lines=12> */
[----:B-1----:R-:W-:-:S04]  /*25b0*/  LEA R12, P0, R20, UR6, 0x1 ;  /* 0x00000006140c7c11 */ /* 0x002fc8000f8008ff */
[----:B------:R-:W-:-:S05]  /*25c0*/  LEA.HI.X R13, R20, UR7, R7, 0x1, P0 ;  /* 0x00000007140d7c11 */ /* 0x000fca00080f0c07 */
[----:B------:R-:W-:Y:S01]  /*25d0*/  @!PT LDS RZ, [RZ] ;  /* 0x00000000fffff984 */ /* 0x000fe20000000800 */
[----:B------:R-:W-:Y:S01]  /*25e0*/  @!PT LDS RZ, [RZ] ;  /* 0x00000000fffff984 */ /* 0x000fe20000000800 */
[----:B------:R-:W-:Y:S01]  /*25f0*/  @!PT LDS RZ, [RZ] ;  /* 0x00000000fffff984 */ /* 0x000fe20000000800 */
[----:B------:R1:W-:Y:S04]  /*2600*/  LDGSTS.E.BYPASS.LTC128B.128 [R171+0x7800], desc[UR22][R12.64] ;  /* 0x078000000cab7fae */ /* 0x0003e8000b901d56 */
.L_x_279:
[----:B------:R-:W-:Y:S05]  /*2610*/  BSYNC B0 ;  /* 0x0000000000007941 */ /* 0x000fea0003800000 */
.L_x_278:
[----:B------:R-:W0:Y:S01]  /*2620*/  LDGDEPBAR ;  /* 0x00000000000079af */ /* 0x000e220000000000 */
[----:B------:R-:W-:Y:S01]  /*2630*/  ISETP.GE.AND P1, PT, R24, UR17, PT ;  /* 0x0000001118007c0c */ /* 0x000fe2000bf26270 */
[----:B------:R-:W-:Y:S01]  /*2640*/  UIMAD UR6, UR25, UR8, URZ ;  /* 0x00000008190672a4 */ /* 0x000fe2000f8e023f */
[----:B------:R-:W-:Y:S01]  /*2650*/  ISETP.GE.AND P5, PT, R16, UR17, PT ;  /* 0x0000001110007c0c */ /* 0x000fe2000bfa6270 */
[----:B------:R-:W-:Y:S01]  /*2660*/  UIMAD.WIDE.U32 UR26, UR18, UR8, URZ ;  /* 0x00000008121a72a5 */ /* 0x000fe2000f8e003f */
[----:B------:R-:W-:Y:S01]  /*2670*/  IMAD.SHL.U32 R7, R14, 0x40, RZ ;  /* 0x000000400e077824 */ /* 0x000fe200078e00ff */
[----:B------:R-:W-:Y:S01]  /*2680*/  UIMAD UR6, UR18, UR9, UR6 ;  /* 0x00000009120672a4 */ /* 0x000fe2000f8e0206 */
[----:B------:R-:W-:Y:S01]  /*2690*/  LEA.HI R19, R19, R0, RZ, 0x5 ;  /* 0x0000000013137211 */ /* 0x000fe200078f28ff */
[----:B------:R-:W-:Y:S01]  /*26a0*/  IMAD.IADD R252, R29, 0x1, R252 ;  /* 0x000000011dfc7824 */ /* 0x000fe200078e02fc */
[----:B------:R-:W-:Y:S01]  /*26b0*/  ISETP.GE.AND P6, PT, R17, UR17, PT ;  /* 0x0000001111007c0c */ /* 0x000fe2000bfc6270 */
[----:B------:R-:W-:Y:S01]  /*26c0*/  UIADD3 UR6, UR27, UR6, URZ ;  /* 0x000000061b067290 */ /* 0x000fe2000fffe03f */
[----:B------:R-:W-:Y:S01]  /*26d0*/  IMAD.U32 R16, RZ, RZ, UR26 ;  /* 0x0000001aff107e24 */ /* 0x000fe2000f8e00ff */
[----:B------:R-:W-:Y:S01]  /*26e0*/  SHF.R.S32.HI R14, RZ, 0x5, R19 ;  /* 0x00000005ff0e7819 */ /* 0x000fe20000011413 */
[----:B------:R-:W-:Y:S01]  /*26f0*/  IMAD.U32 R17, RZ, RZ, UR27 ;  /* 0x0000001bff117e24 */ /* 0x000fe2000f8e00ff */
[----:B------:R-:W-:Y:S01]  /*2700*/  LOP3.LUT R7, R7, 0xfffffe00, RZ, 0xc0, !PT ;  /* 0xfffffe0007077812 */ /* 0x000fe200078ec0ff */
[----:B------:R-:W-:Y:S01]  /*2710*/  BSSY B0, `(.L_x_280) ;  /* 0x0000018000007945 */ /* 0x000fe20003800000 */
[----:B-1----:R-:W-:Y:S01]  /*2720*/  IMAD.U32 R13, RZ, RZ, UR6 ;  /* 0x00000006ff0d7e24 */ /* 0x002fe2000f8e00ff */
[----:B------:R-:W-:-:S02]  /*2730*/  LEA R12, P2, R16, R28, 0x7 ;  /* 0x0000001c100c7211 */ /* 0x000fc400078438ff */
[----:B------:R-:W-:Y:S01]  /*2740*/  ISETP.GE.AND P0, PT, R18, UR17, PT ;  /* 0x0000001112007c0c */ /* 0x000fe2000bf06270 */
[----:B------:R-:W-:Y:S01]  /*2750*/  IMAD R251, R14, 0x400, R7 ;  /* 0x000004000efb7824 */ /* 0x000fe200078e0207 */
[----:B------:R-:W-:Y:S02]  /*2760*/  LEA.HI.X R13, R16, R252, R13, 0x7, P2 ;  /* 0x000000fc100d7211 */ /* 0x000fe400010f3c0d */
[----:B------:R-:W-:Y:S01]  /*2770*/  ISETP.GE.AND P4, PT, R15, UR17, PT ;  /* 0x000000110f007c0c */ /* 0x000fe2000bf86270 */
[----:B------:R-:W-:-:S04]  /*2780*/  DEPBAR.LE SB0, 0x0 ;  /* 0x000080000000791a */ /* 0x000fc80000000000 */
[----:B------:R-:W-:Y:S01]  /*2790*/  BAR.SYNC.DEFER_BLOCKING 0x0 ;  /* 0x0000000000007b1d */ /* 0x000fe20000010000 */
[----:B------:R-:W-:Y:S02]  /*27a0*/  ISETP.GE.AND P3, PT, R11, UR17, PT ;  /* 0x000000110b007c0c */ /* 0x000fe4000bf66270 */
[----:B------:R-:W-:-:S03]  /*27b0*/  ISETP.GE.AND P2, PT, R10, UR17, PT ;  /* 0x000000110a007c0c */ /* 0x000fc6000bf46270 */
[----:B------:R1:W-:Y:S01]  /*27c0*/  @P1 STS.128 [R171+0x8000], RZ ;  /* 0x008000ffab001388 */ /* 0x0003e20000000c00 */
[----:B------:R-:W-:Y:S09]  /*27d0*/  @P1 BRA `(.L_x_281) ;  /* 0x00000000002c1947 */ /* 0x000ff20003800000 */
        /* <DEDUP_REMOVED lines=11> */
.L_x_281:
[----:B------:R-:W-:Y:S05]  /*2890*/  BSYNC B0 ;  /* 0x0000000000007941 */ /* 0x000fea0003800000 */
.L_x_280:
        /* <DEDUP_REMOVED lines=24> */
.L_x_283:
[----:B------:R-:W-:Y:S05]  /*2a20*/  BSYNC B0 ;  /* 0x0000000000007941 */ /* 0x000fea0003800000 */
.L_x_282:
        /* <DEDUP_REMOVED lines=19> */
.L_x_285:
[----:B------:R-:W-:Y:S05]  /*2b60*/  BSYNC B0 ;  /* 0x0000000000007941 */ /* 0x000fea0003800000 */
.L_x_284:
        /* <DEDUP_REMOVED lines=18> */
.L_x_287:
[----:B------:R-:W-:Y:S05]  /*2c90*/  BSYNC B0 ;  /* 0x0000000000007941 */ /* 0x000fea0003800000 */
.L_x_286:
        /* <DEDUP_REMOVED lines=19> */
.L_x_289:
[----:B------:R-:W-:Y:S05]  /*2dd0*/  BSYNC B0 ;  /* 0x0000000000007941 */ /* 0x000fea0003800000 */
.L_x_288:
[----:B------:R1:W-:Y:S01]  /*2de0*/  @P3 STS.128 [R171+0xa800], RZ ;  /* 0x00a800ffab003388 */ /* 0x0003e20000000c00 */
        /* <DEDUP_REMOVED lines=9> */
[----:B------:R-:W-:Y:S01]  /*2e80*/  IMAD.MOV.U32 R14, RZ, RZ, R12 ;  /* 0x000000ffff0e7224 */ /* 0x000fe200078e000c */
[----:B------:R-:W-:-:S03]  /*2e90*/  ULDC.64 UR6, c[0x0][0x220] ;  /* 0x0000880000067ab9 */ /* 0x000fc60000000a00 */
        /* <DEDUP_REMOVED lines=8> */
.L_x_291:
[----:B------:R-:W-:Y:S05]  /*2f20*/  BSYNC B0 ;  /* 0x0000000000007941 */ /* 0x000fea0003800000 */
.L_x_290:
        /* <DEDUP_REMOVED lines=20> */
.L_x_293:
[----:B------:R-:W-:Y:S05]  /*3070*/  BSYNC B0 ;  /* 0x0000000000007941 */ /* 0x000fea0003800000 */
.L_x_292:
        /* <DEDUP_REMOVED lines=18> */
.L_x_295:
[----:B------:R-:W-:Y:S05]  /*31a0*/  BSYNC B0 ;  /* 0x0000000000007941 */ /* 0x000fea0003800000 */
.L_x_294:
[----:B------:R-:W-:Y:S01]  /*31b0*/  LDSM.16.M88.4 R44, [R250+0x4000] ;  /* 0x00400000fa2c783b */ /* 0x000fe20000000200 */
[----:B------:R-:W-:Y:S01]  /*31c0*/  R2P PR, R3, 0x6 ;  /* 0x0000000603007804 */ /* 0x000fe20000000000 */
[--C-:B------:R-:W-:Y:S01]  /*31d0*/  IMAD R9, R6, 0x2, R251.reuse ;  /* 0x0000000206097824 */ /* 0x100fe200078e02fb */
[----:B------:R-:W-:Y:S01]  /*31e0*/  ULDC UR6, c[0x0][0x39c] ;  /* 0x0000e70000067ab9 */ /* 0x000fe20000000800 */
[----:B------:R-:W5:Y:S01]  /*31f0*/  LDSM.16.M88.4 R28, [R251+0x2000] ;  /* 0x00200000fb1c783b */ /* 0x000f620000000200 */
[C---:B------:R-:W-:Y:S01]  /*3200*/  VIADD R8, R250.reuse, 0x4000 ;  /* 0x00004000fa087836 */ /* 0x040fe20000000000 */
[----:B------:R-:W-:Y:S01]  /*3210*/  SEL R5, R5, 0xffffffe0, !P1 ;  /* 0xffffffe005057807 */ /* 0x000fe20004800000 */
[----:B------:R-:W-:Y:S01]  /*3220*/  VIADD R249, R250, 0x4040 ;  /* 0x00004040faf97836 */ /* 0x000fe20000000000 */
[----:B------:R-:W2:Y:S01]  /*3230*/  LDSM.16.M88.4 R32, [R251] ;  /* 0x00000000fb20783b */ /* 0x000ea20000000200 */
[----:B------:R-:W-:Y:S01]  /*3240*/  IMAD R3, R4, 0x2, R251 ;  /* 0x0000000204037824 */ /* 0x000fe200078e02fb */
[----:B------:R-:W-:Y:S01]  /*3250*/  SHF.L.U32 R0, R0, 0x1, RZ ;  /* 0x0000000100007819 */ /* 0x000fe200000006ff */
[----:B------:R-:W-:Y:S01]  /*3260*/  IMAD.IADD R118, R250, 0x1, R5 ;  /* 0x00000001fa767824 */ /* 0x000fe200078e0205 */
[----:B------:R-:W-:Y:S01]  /*3270*/  LDSM.16.M88.4 R20, [R9+0x2000] ;  /* 0x002000000914783b */ /* 0x000fe20000000200 */
[----:B------:R-:W-:Y:S01]  /*3280*/  IMAD R248, R6, 0x2, R3 ;  /* 0x0000000206f87824 */ /* 0x000fe200078e0203 */
[----:B------:R-:W-:Y:S01]  /*3290*/  LOP3.LUT R0, R0, 0x6, RZ, 0xc0, !PT ;  /* 0x0000000600007812 */ /* 0x000fe200078ec0ff */
[----:B------:R-:W-:Y:S01]  /*32a0*/  @P2 VIADD R249, R8, 0xffffffc0 ;  /* 0xffffffc008f92836 */ /* 0x000fe20000000000 */
[----:B------:R-:W3:Y:S01]  /*32b0*/  LDSM.16.M88.4 R52, [R118+0x4000] ;  /* 0x004000007634783b */ /* 0x000ee20000000200 */
[----:B------:R-:W-:-:S02]  /*32c0*/  UISETP.GE.AND UP0, UPT, UR24, 0x81, UPT ;  /* 0x000000811800788c */ /* 0x000fc4000bf06270 */
[----:B------:R-:W-:Y:S01]  /*32d0*/  IMAD.IADD R203, R5, 0x1, R249 ;  /* 0x0000000105cb7824 */ /* 0x000fe200078e02f9 */
[----:B------:R-:W4:Y:S04]  /*32e0*/  LDSM.16.M88.4 R24, [R9] ;  /* 0x000000000918783b */ /* 0x000f280000000200 */
[----:B------:R-:W-:Y:S04]  /*32f0*/  LDSM.16.M88.4 R68, [R249] ;  /* 0x00000000f944783b */ /* 0x000fe80000000200 */
[----:B------:R-:W4:Y:S04]  /*3300*/  LDSM.16.M88.4 R12, [R3+0x2000] ;  /* 0x00200000030c783b */ /* 0x000f280000000200 */
[----:B------:R3:W4:Y:S04]  /*3310*/  LDSM.16.M88.4 R16, [R3] ;  /* 0x000000000310783b */ /* 0x0007280000000200 */
[----:B------:R-:W-:Y:S04]  /*3320*/  LDSM.16.M88.4 R60, [R203] ;  /* 0x00000000cb3c783b */ /* 0x000fe80000000200 */
[----:B-1----:R-:W-:Y:S01]  /*3330*/  LDSM.16.M88.4 R8, [R248+0x2000] ;  /* 0x00200000f808783b */ /* 0x002fe20000000200 */
[-C--:B-----5:R-:W-:Y:S03]  /*3340*/  HMMA.16816.F32.BF16 R56, R28, R44.reuse, RZ ;  /* 0x0000002c1c38723c */ /* 0x0a0fe600000418ff */
[----:B------:R-:W1:Y:S04]  /*3350*/  LDSM.16.M88.4 R84, [R250+0x4800] ;  /* 0x00480000fa54783b */ /* 0x000e680000000200 */
[----:B------:R-:W5:Y:S01]  /*3360*/  LDSM.16.M88.4 R40, [R248] ;  /* 0x00000000f828783b */ /* 0x000f620000000200 */
[----:B--2---:R-:W-:Y:S03]  /*3370*/  HMMA.16816.F32.BF16 R48, R32, R44, RZ ;  /* 0x0000002c2030723c */ /* 0x004fe600000418ff */
[----:B------:R-:W2:Y:S01]  /*3380*/  LDSM.16.M88.4 R72, [R118+0x4800] ;  /* 0x004800007648783b */ /* 0x000ea20000000200 */
[----:B---3--:R-:W-:-:S02]  /*3390*/  IMAD.U32 R3, RZ, RZ, UR18 ;  /* 0x00000012ff037e24 */ /* 0x008fc4000f8e00ff */
[-C--:B------:R-:W-:Y:S01]  /*33a0*/  HMMA.16816.F32.BF16 R64, R32, R46.reuse, RZ ;  /* 0x0000002e2040723c */ /* 0x080fe200000418ff */
[----:B------:R-:W3:Y:S01]  /*33b0*/  LDSM.16.M88.4 R80, [R249+0x800] ;  /* 0x00080000f950783b */ /* 0x000ee20000000200 */
[----:B------:R-:W-:Y:S02]  /*33c0*/  IMAD R164, R3, 0x80, R0 ;  /* 0x0000008003a47824 */ /* 0x000fe400078e0200 */
[----:B------:R-:W-:Y:S02]  /*33d0*/  IMAD.IADD R3, R7, 0x1, R2 ;  /* 0x0000000107037824 */ /* 0x000fe400078e0202 */
[----:B------:R-:W-:Y:S01]  /*33e0*/  HMMA.16816.F32.BF16 R44, R28, R46, RZ ;  /* 0x0000002e1c2c723c */ /* 0x000fe200000418ff */
[C---:B------:R-:W-:Y:S01]  /*33f0*/  VIADD R0, R164.reuse, 0x1 ;  /* 0x00000001a4007836 */ /* 0x040fe20000000000 */
[C---:B------:R-:W-:Y:S01]  /*3400*/  ISETP.GE.AND P4, PT, R164.reuse, UR24, PT ;  /* 0x00000018a4007c0c */ /* 0x040fe2000bf86270 */
[C---:B------:R-:W-:Y:S01]  /*3410*/  VIADD R2, R164.reuse, 0x8 ;  /* 0x00000008a4027836 */ /* 0x040fe20000000000 */
[----:B------:R-:W0:Y:S01]  /*3420*/  LDGDEPBAR ;  /* 0x00000000000079af */ /* 0x000e220000000000 */
[----:B------:R-:W-:Y:S01]  /*3430*/  VIADD R7, R164, 0x19 ;  /* 0x00000019a4077836 */ /* 0x000fe20000000000 */
[----:B------:R-:W-:Y:S01]  /*3440*/  HMMA.16816.F32.BF16 R56, R20, R52, R56 ;  /* 0x000000341438723c */ /* 0x000fe20000041838 */
[----:B------:R-:W-:Y:S01]  /*3450*/  ISETP.GE.AND P3, PT, R0, UR24, PT ;  /* 0x0000001800007c0c */ /* 0x000fe2000bf66270 */
[----:B------:R-:W-:Y:S01]  /*3460*/  VIADD R0, R164, 0x9 ;  /* 0x00000009a4007836 */ /* 0x000fe20000000000 */
[----:B------:R-:W-:-:S02]  /*3470*/  ISETP.GE.AND P2, PT, R2, UR24, PT ;  /* 0x0000001802007c0c */ /* 0x000fc4000bf46270 */
[----:B------:R-:W-:Y:S01]  /*3480*/  IADD3 R2, R164, 0x11, RZ ;  /* 0x00000011a4027810 */ /* 0x000fe20007ffe0ff */
[----:B----4-:R-:W-:Y:S01]  /*3490*/  HMMA.16816.F32.BF16 R48, R24, R52, R48 ;  /* 0x000000341830723c */ /* 0x010fe20000041830 */
[----:B------:R-:W-:Y:S01]  /*34a0*/  ISETP.GE.AND P1, PT, R0, UR24, PT ;  /* 0x0000001800007c0c */ /* 0x000fe2000bf26270 */
[----:B------:R-:W-:Y:S01]  /*34b0*/  VIADD R0, R164, 0x10 ;  /* 0x00000010a4007836 */ /* 0x000fe20000000000 */
[----:B------:R-:W-:-:S03]  /*34c0*/  ISETP.GE.AND P6, PT, R2, UR24, PT ;  /* 0x0000001802007c0c */ /* 0x000fc6000bfc6270 */
[----:B------:R-:W-:Y:S01]  /*34d0*/  HMMA.16816.F32.BF16 R64, R24, R54, R64 ;  /* 0x000000361840723c */ /* 0x000fe20000041840 */
[----:B------:R-:W-:Y:S01]  /*34e0*/  ISETP.GE.AND P0, PT, R0, UR24, PT ;  /* 0x0000001800007c0c */ /* 0x000fe2000bf06270 */
[----:B------:R-:W-:-:S04]  /*34f0*/  VIADD R0, R164, 0x18 ;  /* 0x00000018a4007836 */ /* 0x000fc80000000000 */
[----:B------:R-:W-:Y:S01]  /*3500*/  HMMA.16816.F32.BF16 R44, R20, R54, R44 ;  /* 0x00000036142c723c */ /* 0x000fe2000004182c */
[----:B------:R-:W-:-:S05]  /*3510*/  ISETP.GE.AND P5, PT, R0, UR24, PT ;  /* 0x0000001800007c0c */ /* 0x000fca000bfa6270 */
[-C--:B------:R-:W-:Y:S06]  /*3520*/  HMMA.16816.F32.BF16 R56, R12, R68.reuse, R56 ;  /* 0x000000440c38723c */ /* 0x080fec0000041838 */
[----:B------:R-:W-:Y:S06]  /*3530*/  HMMA.16816.F32.BF16 R48, R16, R68, R48 ;  /* 0x000000441030723c */ /* 0x000fec0000041830 */
[----:B-1----:R-:W-:Y:S06]  /*3540*/  HMMA.16816.F32.BF16 R76, R32, R84, RZ ;  /* 0x00000054204c723c */ /* 0x002fec00000418ff */
[----:B------:R-:W-:Y:S06]  /*3550*/  HMMA.16816.F32.BF16 R64, R16, R70, R64 ;  /* 0x000000461040723c */ /* 0x000fec0000041840 */
[-C--:B------:R-:W-:Y:S06]  /*3560*/  HMMA.16816.F32.BF16 R56, R8, R60.reuse, R56 ;  /* 0x0000003c0838723c */ /* 0x080fec0000041838 */
[----:B-----5:R-:W-:Y:S06]  /*3570*/  HMMA.16816.F32.BF16 R48, R40, R60, R48 ;  /* 0x0000003c2830723c */ /* 0x020fec0000041830 */
[----:B------:R-:W-:Y:S01]  /*3580*/  HMMA.16816.F32.BF16 R44, R12, R70, R44 ;  /* 0x000000460c2c723c */ /* 0x000fe2000004182c */
[----:B------:R-:W1:Y:S05]  /*3590*/  LDSM.16.M88.4 R68, [R250+0x5000] ;  /* 0x00500000fa44783b */ /* 0x000e6a0000000200 */
[----:B------:R-:W-:Y:S06]  /*35a0*/  HMMA.16816.F32.BF16 R52, R28, R84, RZ ;  /* 0x000000541c34723c */ /* 0x000fec00000418ff */
[----:B------:R-:W-:Y:S01]  /*35b0*/  FMUL.FTZ R56, R56, UR6 ;  /* 0x0000000638387c20 */ /* 0x000fe20008410000 */
[----:B------:R-:W-:Y:S01]  /*35c0*/  FMUL.FTZ R57, R57, UR6 ;  /* 0x0000000639397c20 */ /* 0x000fe20008410000 */
[----:B--2---:R-:W-:Y:S01]  /*35d0*/  HMMA.16816.F32.BF16 R76, R24, R72, R76 ;  /* 0x00000048184c723c */ /* 0x004fe2000004184c */
[----:B------:R-:W-:Y:S01]  /*35e0*/  FMUL.FTZ R103, R58, UR6 ;  /* 0x000000063a677c20 */ /* 0x000fe20008410000 */
[----:B------:R-:W2:Y:S01]  /*35f0*/  MUFU.TANH R105, R56 ;  /* 0x0000003800697308 */ /* 0x000ea20000002400 */
[----:B------:R-:W-:Y:S01]  /*3600*/  FMUL.FTZ R102, R59, UR6 ;  /* 0x000000063b667c20 */ /* 0x000fe20008410000 */
[----:B------:R-:W-:Y:S01]  /*3610*/  FMUL.FTZ R48, R48, UR6 ;  /* 0x0000000630307c20 */ /* 0x000fe20008410000 */
[----:B------:R-:W-:Y:S01]  /*3620*/  FMUL.FTZ R49, R49, UR6 ;  /* 0x0000000631317c20 */ /* 0x000fe20008410000 */
[----:B------:R-:W-:Y:S01]  /*3630*/  HMMA.16816.F32.BF16 R64, R40, R62, R64 ;  /* 0x0000003e2840723c */ /* 0x000fe20000041840 */
[----:B------:R-:W-:Y:S01]  /*3640*/  FMUL.FTZ R107, R50, UR6 ;  /* 0x00000006326b7c20 */ /* 0x000fe20008410000 */
[----:B------:R-:W-:-:S02]  /*3650*/  FMUL.FTZ R106, R51, UR6 ;  /* 0x00000006336a7c20 */ /* 0x000fc40008410000 */
[----:B------:R4:W-:Y:S02]  /*3660*/  MUFU.TANH R104, R57 ;  /* 0x0000003900687308 */ /* 0x0009e40000002400 */
[----:B------:R-:W-:Y:S06]  /*3670*/  HMMA.16816.F32.BF16 R44, R8, R62, R44 ;  /* 0x0000003e082c723c */ /* 0x000fec000004182c */
[----:B------:R-:W-:Y:S01]  /*3680*/  HMMA.16816.F32.BF16 R60, R32, R86, RZ ;  /* 0x00000056203c723c */ /* 0x000fe200000418ff */
[----:B------:R-:W5:Y:S01]  /*3690*/  MUFU.TANH R109, R48 ;  /* 0x00000030006d7308 */ /* 0x000f620000002400 */
[----:B--2---:R-:W-:-:S04]  /*36a0*/  FSEL R0, R105, -INF , !P4 ;  /* 0xff80000069007808 */ /* 0x004fc80006000000 */
[----:B------:R-:W-:Y:S03]  /*36b0*/  HMMA.16816.F32.BF16 R52, R20, R72, R52 ;  /* 0x000000481434723c */ /* 0x000fe60000041834 */
[----:B------:R2:W-:Y:S03]  /*36c0*/  MUFU.TANH R108, R49 ;  /* 0x00000031006c7308 */ /* 0x0005e60000002400 */
[----:B----4-:R-:W-:Y:S01]  /*36d0*/  HMMA.16816.F32.BF16 R56, R28, R86, RZ ;  /* 0x000000561c38723c */ /* 0x010fe200000418ff */
[----:B------:R-:W-:Y:S01]  /*36e0*/  FMUL.FTZ R64, R64, UR6 ;  /* 0x0000000640407c20 */ /* 0x000fe20008410000 */
[----:B------:R-:W-:Y:S01]  /*36f0*/  FMUL.FTZ R100, R65, UR6 ;  /* 0x0000000641647c20 */ /* 0x000fe20008410000 */
[----:B------:R-:W-:Y:S01]  /*3700*/  FMUL.FTZ R99, R66, UR6 ;  /* 0x0000000642637c20 */ /* 0x000fe20008410000 */
[----:B------:R-:W-:Y:S01]  /*3710*/  FMUL.FTZ R98, R67, UR6 ;  /* 0x0000000643627c20 */ /* 0x000fe20008410000 */
[----:B------:R4:W-:Y:S01]  /*3720*/  MUFU.TANH R101, R64 ;  /* 0x0000004000657308 */ /* 0x0009e20000002400 */
[----:B---3--:R-:W-:Y:S01]  /*3730*/  HMMA.16816.F32.BF16 R76, R16, R80, R76 ;  /* 0x00000050104c723c */ /* 0x008fe2000004184c */
[----:B------:R-:W-:Y:S01]  /*3740*/  FMUL.FTZ R44, R44, UR6 ;  /* 0x000000062c2c7c20 */ /* 0x000fe20008410000 */
[----:B------:R-:W-:Y:S01]  /*3750*/  FMUL.FTZ R96, R45, UR6 ;  /* 0x000000062d607c20 */ /* 0x000fe20008410000 */
[----:B------:R-:W-:Y:S01]  /*3760*/  FMUL.FTZ R95, R46, UR6 ;  /* 0x000000062e5f7c20 */ /* 0x000fe20008410000 */
[----:B------:R-:W-:Y:S01]  /*3770*/  FMUL.FTZ R94, R47, UR6 ;  /* 0x000000062f5e7c20 */ /* 0x000fe20008410000 */
[----:B------:R-:W-:Y:S01]  /*3780*/  LDSM.16.M88.4 R84, [R249+0x1000] ;  /* 0x00100000f954783b */ /* 0x000fe20000000200 */
[----:B------:R-:W-:Y:S01]  /*3790*/  HMMA.16816.F32.BF16 R60, R24, R74, R60 ;  /* 0x0000004a183c723c */ /* 0x000fe2000004183c */
[----:B------:R-:W3:Y:S01]  /*37a0*/  MUFU.TANH R97, R44 ;  /* 0x0000002c00617308 */ /* 0x000ee20000002400 */
[----:B-----5:R-:W-:Y:S01]  /*37b0*/  FSEL R2, R109, -INF , !P4 ;  /* 0xff8000006d027808 */ /* 0x020fe20006000000 */
[----:B--2---:R-:W2:Y:S03]  /*37c0*/  LDSM.16.M88.4 R48, [R203+0x800] ;  /* 0x00080000cb30783b */ /* 0x004ea60000000200 */
[----:B------:R-:W-:Y:S03]  /*37d0*/  HMMA.16816.F32.BF16 R52, R12, R80, R52 ;  /* 0x000000500c34723c */ /* 0x000fe60000041834 */
[----:B------:R-:W-:Y:S01]  /*37e0*/  MUFU.TANH R107, R107 ;  /* 0x0000006b006b7308 */ /* 0x000fe20000002400 */
[----:B----4-:R-:W4:Y:S02]  /*37f0*/  LDSM.16.M88.4 R64, [R118+0x5000] ;  /* 0x005000007640783b */ /* 0x010f240000000200 */
[----:B------:R-:W-:Y:S05]  /*3800*/  HMMA.16816.F32.BF16 R56, R20, R74, R56 ;  /* 0x0000004a1438723c */ /* 0x000fea0000041838 */
[----:B------:R-:W-:Y:S01]  /*3810*/  MUFU.TANH R103, R103 ;  /* 0x0000006700677308 */ /* 0x000fe20000002400 */
[----:B-1----:R-:W-:Y:S01]  /*3820*/  HMMA.16816.F32.BF16 R72, R32, R68, RZ ;  /* 0x000000442048723c */ /* 0x002fe200000418ff */
[----:B---3--:R-:W-:-:S05]  /*3830*/  FSEL R170, R97, -INF , !P2 ;  /* 0xff80000061aa7808 */ /* 0x008fca0005000000 */
[----:B------:R-:W-:Y:S01]  /*3840*/  HMMA.16816.F32.BF16 R60, R16, R82, R60 ;  /* 0x00000052103c723c */ /* 0x000fe2000004183c */
[----:B------:R-:W1:Y:S05]  /*3850*/  MUFU.TANH R102, R102 ;  /* 0x0000006600667308 */ /* 0x000e6a0000002400 */
[----:B------:R-:W-:Y:S03]  /*3860*/  HMMA.16816.F32.BF16 R44, R28, R68, RZ ;  /* 0x000000441c2c723c */ /* 0x000fe600000418ff */
[----:B------:R-:W3:Y:S03]  /*3870*/  MUFU.TANH R106, R106 ;  /* 0x0000006a006a7308 */ /* 0x000ee60000002400 */
[----:B------:R-:W-:Y:S01]  /*3880*/  HMMA.16816.F32.BF16 R56, R12, R82, R56 ;  /* 0x000000520c38723c */ /* 0x000fe20000041838 */
[----:B------:R-:W5:Y:S04]  /*3890*/  LDSM.16.M88.4 R80, [R203+0x1000] ;  /* 0x00100000cb50783b */ /* 0x000f680000000200 */
[----:B------:R-:W4:Y:S01]  /*38a0*/  MUFU.TANH R99, R99 ;  /* 0x0000006300637308 */ /* 0x000f220000002400 */
[----:B-1----:R-:W-:Y:S01]  /*38b0*/  FSEL R109, R102, -INF , !P3 ;  /* 0xff800000666d7808 */ /* 0x002fe20005800000 */
[----:B--2---:R-:W-:Y:S01]  /*38c0*/  HMMA.16816.F32.BF16 R76, R40, R48, R76 ;  /* 0x00000030284c723c */ /* 0x004fe2000004184c */
[----:B------:R-:W-:-:S02]  /*38d0*/  FSEL R102, R104, -INF , !P3 ;  /* 0xff80000068667808 */ /* 0x000fc40005800000 */
[----:B------:R-:W-:-:S03]  /*38e0*/  FSEL R104, R101, -INF , !P2 ;  /* 0xff80000065687808 */ /* 0x000fc60005000000 */
[----:B------:R-:W-:Y:S01]  /*38f0*/  HMMA.16816.F32.BF16 R52, R8, R48, R52 ;  /* 0x000000300834723c */ /* 0x000fe20000041834 */
[----:B------:R-:W1:Y:S01]  /*3900*/  MUFU.TANH R95, R95 ;  /* 0x0000005f005f7308 */ /* 0x000e620000002400 */
[----:B---3--:R-:W-:-:S04]  /*3910*/  FSEL R161, R106, -INF , !P3 ;  /* 0xff8000006aa17808 */ /* 0x008fc80005800000 */
[----:B----4-:R-:W-:Y:S03]  /*3920*/  HMMA.16816.F32.BF16 R72, R24, R64, R72 ;  /* 0x000000401848723c */ /* 0x010fe60000041848 */
[----:B------:R-:W2:Y:S01]  /*3930*/  MUFU.TANH R94, R94 ;  /* 0x0000005e005e7308 */ /* 0x000ea20000002400 */
[----:B------:R-:W-:Y:S02]  /*3940*/  FSEL R163, R99, -INF , !P2 ;  /* 0xff80000063a37808 */ /* 0x000fe40005000000 */
[-C--:B------:R-:W-:Y:S05]  /*3950*/  HMMA.16816.F32.BF16 R60, R40, R50.reuse, R60 ;  /* 0x00000032283c723c */ /* 0x080fea000004183c */
[----:B------:R-:W3:Y:S01]  /*3960*/  MUFU.TANH R100, R100 ;  /* 0x0000006400647308 */ /* 0x000ee20000002400 */
[----:B------:R-:W-:Y:S01]  /*3970*/  FMUL.FTZ R76, R76, UR6 ;  /* 0x000000064c4c7c20 */ /* 0x000fe20008410000 */
[----:B------:R-:W-:Y:S01]  /*3980*/  FMUL.FTZ R77, R77, UR6 ;  /* 0x000000064d4d7c20 */ /* 0x000fe20008410000 */
[----:B------:R-:W-:Y:S01]  /*3990*/  FMUL.FTZ R78, R78, UR6 ;  /* 0x000000064e4e7c20 */ /* 0x000fe20008410000 */
[----:B------:R-:W-:Y:S01]  /*39a0*/  FMUL.FTZ R79, R79, UR6 ;  /* 0x000000064f4f7c20 */ /* 0x000fe20008410000 */
[----:B------:R-:W-:Y:S01]  /*39b0*/  HMMA.16816.F32.BF16 R56, R8, R50, R56 ;  /* 0x000000320838723c */ /* 0x000fe20000041838 */
[----:B-1----:R-:W-:Y:S01]  /*39c0*/  FSEL R167, R95, -INF , !P2 ;  /* 0xff8000005fa77808 */ /* 0x002fe20005000000 */
[----:B------:R-:W-:Y:S01]  /*39d0*/  FMUL.FTZ R52, R52, UR6 ;  /* 0x0000000634347c20 */ /* 0x000fe20008410000 */
[----:B------:R-:W1:Y:S01]  /*39e0*/  MUFU.TANH R93, R76 ;  /* 0x0000004c005d7308 */ /* 0x000e620000002400 */
[----:B------:R-:W-:Y:S01]  /*39f0*/  FMUL.FTZ R53, R53, UR6 ;  /* 0x0000000635357c20 */ /* 0x000fe20008410000 */
[----:B------:R-:W-:Y:S01]  /*3a00*/  FMUL.FTZ R39, R54, UR6 ;  /* 0x0000000636277c20 */ /* 0x000fe20008410000 */
[----:B------:R-:W-:Y:S01]  /*3a10*/  HMMA.16816.F32.BF16 R44, R20, R64, R44 ;  /* 0x00000040142c723c */ /* 0x000fe2000004182c */
[----:B------:R-:W-:Y:S01]  /*3a20*/  FMUL.FTZ R38, R55, UR6 ;  /* 0x0000000637267c20 */ /* 0x000fe20008410000 */
[----:B--2---:R-:W-:-:S03]  /*3a30*/  FSEL R169, R94, -INF , !P1 ;  /* 0xff8000005ea97808 */ /* 0x004fc60004800000 */
[----:B------:R-:W2:Y:S01]  /*3a40*/  MUFU.TANH R92, R77 ;  /* 0x0000004d005c7308 */ /* 0x000ea20000002400 */
[----:B------:R-:W-:Y:S01]  /*3a50*/  HMMA.16816.F32.BF16 R48, R32, R70, RZ ;  /* 0x000000462030723c */ /* 0x000fe200000418ff */
[----:B---3--:R-:W-:Y:S01]  /*3a60*/  FSEL R174, R100, -INF , !P1 ;  /* 0xff80000064ae7808 */ /* 0x008fe20004800000 */
[----:B------:R-:W-:Y:S01]  /*3a70*/  FMUL.FTZ R60, R60, UR6 ;  /* 0x000000063c3c7c20 */ /* 0x000fe20008410000 */
[----:B------:R-:W-:Y:S01]  /*3a80*/  FMUL.FTZ R61, R61, UR6 ;  /* 0x000000063d3d7c20 */ /* 0x000fe20008410000 */
[----:B------:R-:W-:Y:S01]  /*3a90*/  FMUL.FTZ R62, R62, UR6 ;  /* 0x000000063e3e7c20 */ /* 0x000fe20008410000 */
[----:B------:R-:W-:Y:S01]  /*3aa0*/  FMUL.FTZ R63, R63, UR6 ;  /* 0x000000063f3f7c20 */ /* 0x000fe20008410000 */
[----:B------:R-:W-:Y:S01]  /*3ab0*/  HMMA.16816.F32.BF16 R72, R16, R84, R72 ;  /* 0x000000541048723c */ /* 0x000fe20000041848 */
[----:B------:R-:W-:Y:S01]  /*3ac0*/  MUFU.TANH R91, R78 ;  /* 0x0000004e005b7308 */ /* 0x000fe20000002400 */
[----:B-1----:R-:W-:-:S04]  /*3ad0*/  FSEL R178, R93, -INF , !P0 ;  /* 0xff8000005db27808 */ /* 0x002fc80004000000 */
[----:B------:R-:W-:Y:S01]  /*3ae0*/  FMUL.FTZ R56, R56, UR6 ;  /* 0x0000000638387c20 */ /* 0x000fe20008410000 */
[----:B------:R-:W-:Y:S01]  /*3af0*/  FMUL.FTZ R57, R57, UR6 ;  /* 0x0000000639397c20 */ /* 0x000fe20008410000 */
[----:B------:R-:W-:Y:S01]  /*3b00*/  FMUL.FTZ R116, R58, UR6 ;  /* 0x000000063a747c20 */ /* 0x000fe20008410000 */
[----:B------:R1:W-:Y:S01]  /*3b10*/  MUFU.TANH R90, R79 ;  /* 0x0000004f005a7308 */ /* 0x0003e20000002400 */
[----:B------:R-:W-:Y:S01]  /*3b20*/  FMUL.FTZ R117, R59, UR6 ;  /* 0x000000063b757c20 */ /* 0x000fe20008410000 */
[----:B--2---:R-:W-:Y:S01]  /*3b30*/  FSEL R92, R92, -INF , !P6 ;  /* 0xff8000005c5c7808 */ /* 0x004fe20007000000 */
[----:B------:R-:W-:Y:S05]  /*3b40*/  HMMA.16816.F32.BF16 R44, R12, R84, R44 ;  /* 0x000000540c2c723c */ /* 0x000fea000004182c */
[----:B------:R-:W2:Y:S01]  /*3b50*/  MUFU.TANH R89, R52 ;  /* 0x0000003400597308 */ /* 0x000ea20000002400 */
[----:B------:R-:W-:Y:S06]  /*3b60*/  HMMA.16816.F32.BF16 R48, R24, R66, R48 ;  /* 0x000000421830723c */ /* 0x000fec0000041830 */
[----:B-----5:R-:W-:Y:S01]  /*3b70*/  HMMA.16816.F32.BF16 R72, R40, R80, R72 ;  /* 0x000000502848723c */ /* 0x020fe20000041848 */
[----:B------:R3:W4:Y:S01]  /*3b80*/  MUFU.TANH R88, R53 ;  /* 0x0000003500587308 */ /* 0x0007220000002400 */
[----:B-1----:R-:W1:Y:S07]  /*3b90*/  LDSM.16.M88.4 R76, [R250+0x5800] ;  /* 0x00580000fa4c783b */ /* 0x002e6e0000000200 */
[----:B------:R-:W-:Y:S01]  /*3ba0*/  MUFU.TANH R110, R60 ;  /* 0x0000003c006e7308 */ /* 0x000fe20000002400 */
[----:B--2---:R-:W-:-:S02]  /*3bb0*/  FSEL R172, R89, -INF , !P0 ;  /* 0xff80000059ac7808 */ /* 0x004fc40004000000 */
[----:B------:R-:W-:Y:S05]  /*3bc0*/  HMMA.16816.F32.BF16 R44, R8, R80, R44 ;  /* 0x00000050082c723c */ /* 0x000fea000004182c */
[----:B------:R-:W-:Y:S01]  /*3bd0*/  MUFU.TANH R111, R61 ;  /* 0x0000003d006f7308 */ /* 0x000fe20000002400 */
[----:B---3--:R-:W-:Y:S01]  /*3be0*/  HMMA.16816.F32.BF16 R52, R28, R70, RZ ;  /* 0x000000461c34723c */ /* 0x008fe200000418ff */
[----:B------:R-:W2:Y:S01]  /*3bf0*/  LDSM.16.M88.4 R68, [R118+0x5800] ;  /* 0x005800007644783b */ /* 0x000ea20000000200 */
[----:B----4-:R-:W-:-:S04]  /*3c00*/  FSEL R180, R88, -INF , !P6 ;  /* 0xff80000058b47808 */ /* 0x010fc80007000000 */
[----:B------:R-:W-:Y:S01]  /*3c10*/  HMMA.16816.F32.BF16 R48, R16, R86, R48 ;  /* 0x000000561030723c */ /* 0x000fe20000041830 */
[----:B------:R-:W3:Y:S01]  /*3c20*/  MUFU.TANH R112, R62 ;  /* 0x0000003e00707308 */ /* 0x000ee20000002400 */
[----:B------:R-:W-:Y:S01]  /*3c30*/  FMUL.FTZ R72, R72, UR6 ;  /* 0x0000000648487c20 */ /* 0x000fe20008410000 */
[----:B------:R-:W-:Y:S01]  /*3c40*/  FMUL.FTZ R73, R73, UR6 ;  /* 0x0000000649497c20 */ /* 0x000fe20008410000 */
[----:B------:R-:W-:Y:S01]  /*3c50*/  FMUL.FTZ R121, R74, UR6 ;  /* 0x000000064a797c20 */ /* 0x000fe20008410000 */
[----:B------:R-:W-:-:S04]  /*3c60*/  FMUL.FTZ R122, R75, UR6 ;  /* 0x000000064b7a7c20 */ /* 0x000fc80008410000 */
[----:B------:R4:W-:Y:S03]  /*3c70*/  MUFU.TANH R113, R63 ;  /* 0x0000003f00717308 */ /* 0x0009e60000002400 */
[----:B------:R-:W-:Y:S01]  /*3c80*/  FMUL.FTZ R44, R44, UR6 ;  /* 0x000000062c2c7c20 */ /* 0x000fe20008410000 */
[----:B------:R-:W-:Y:S01]  /*3c90*/  FMUL.FTZ R124, R45, UR6 ;  /* 0x000000062d7c7c20 */ /* 0x000fe20008410000 */
[----:B------:R-:W-:Y:S01]  /*3ca0*/  FMUL.FTZ R125, R46, UR6 ;  /* 0x000000062e7d7c20 */ /* 0x000fe20008410000 */
[----:B------:R-:W-:Y:S02]  /*3cb0*/  FMUL.FTZ R126, R47, UR6 ;  /* 0x000000062f7e7c20 */ /* 0x000fe40008410000 */
[----:B------:R-:W5:Y:S01]  /*3cc0*/  MUFU.TANH R114, R56 ;  /* 0x0000003800727308 */ /* 0x000f620000002400 */
[----:B------:R-:W-:Y:S01]  /*3cd0*/  HMMA.16816.F32.BF16 R52, R20, R66, R52 ;  /* 0x000000421434723c */ /* 0x000fe20000041834 */
[----:B---3--:R-:W-:-:S05]  /*3ce0*/  FSEL R160, R112, -INF , !P5 ;  /* 0xff80000070a07808 */ /* 0x008fca0006800000 */
[-C--:B-1----:R-:W-:Y:S01]  /*3cf0*/  HMMA.16816.F32.BF16 R64, R32, R76.reuse, RZ ;  /* 0x0000004c2040723c */ /* 0x082fe200000418ff */
[----:B------:R1:W-:Y:S05]  /*3d00*/  MUFU.TANH R115, R57 ;  /* 0x0000003900737308 */ /* 0x0003ea0000002400 */
[----:B----4-:R-:W-:Y:S03]  /*3d10*/  HMMA.16816.F32.BF16 R60, R28, R76, RZ ;  /* 0x0000004c1c3c723c */ /* 0x010fe600000418ff */
[----:B------:R-:W-:Y:S01]  /*3d20*/  MUFU.TANH R119, R72 ;  /* 0x0000004800777308 */ /* 0x000fe20000002400 */
[----:B-----5:R-:W-:-:S02]  /*3d30*/  FSEL R114, R114, -INF , !P5 ;  /* 0xff80000072727808 */ /* 0x020fc40006800000 */
[----:B------:R-:W-:Y:S05]  /*3d40*/  HMMA.16816.F32.BF16 R48, R40, R82, R48 ;  /* 0x000000522830723c */ /* 0x000fea0000041830 */
[----:B------:R3:W-:Y:S01]  /*3d50*/  MUFU.TANH R120, R73 ;  /* 0x0000004900787308 */ /* 0x0007e20000002400 */
[----:B-1----:R-:W1:Y:S01]  /*3d60*/  LDSM.16.M88.4 R56, [R249+0x1800] ;  /* 0x00180000f938783b */ /* 0x002e620000000200 */
[----:B------:R-:W-:Y:S03]  /*3d70*/  HMMA.16816.F32.BF16 R52, R12, R86, R52 ;  /* 0x000000560c34723c */ /* 0x000fe60000041834 */
[----:B------:R-:W-:Y:S03]  /*3d80*/  LDSM.16.M88.4 R84, [R249+0x2000] ;  /* 0x00200000f954783b */ /* 0x000fe60000000200 */
[-C--:B--2---:R-:W-:Y:S01]  /*3d90*/  HMMA.16816.F32.BF16 R64, R24, R68.reuse, R64 ;  /* 0x000000441840723c */ /* 0x084fe20000041840 */
[----:B------:R2:W-:Y:S05]  /*3da0*/  MUFU.TANH R123, R44 ;  /* 0x0000002c007b7308 */ /* 0x0005ea0000002400 */
[----:B------:R-:W-:Y:S01]  /*3db0*/  HMMA.16816.F32.BF16 R60, R20, R68, R60 ;  /* 0x00000044143c723c */ /* 0x000fe2000004183c */
[----:B---3--:R-:W3:Y:S02]  /*3dc0*/  LDSM.16.M88.4 R72, [R203+0x1800] ;  /* 0x00180000cb48783b */ /* 0x008ee40000000200 */
[----:B------:R-:W4:Y:S02]  /*3dd0*/  MUFU.TANH R98, R98 ;  /* 0x0000006200627308 */ /* 0x000f240000002400 */
[----:B------:R-:W-:Y:S01]  /*3de0*/  FMUL.FTZ R48, R48, UR6 ;  /* 0x0000000630307c20 */ /* 0x000fe20008410000 */
[----:B------:R-:W-:Y:S01]  /*3df0*/  FMUL.FTZ R128, R49, UR6 ;  /* 0x0000000631807c20 */ /* 0x000fe20008410000 */
[----:B------:R-:W-:Y:S01]  /*3e00*/  FMUL.FTZ R129, R50, UR6 ;  /* 0x0000000632817c20 */ /* 0x000fe20008410000 */
[----:B------:R-:W-:Y:S01]  /*3e10*/  FMUL.FTZ R130, R51, UR6 ;  /* 0x0000000633827c20 */ /* 0x000fe20008410000 */
[----:B--2---:R-:W2:Y:S03]  /*3e20*/  LDSM.16.M88.4 R44, [R250+0x6000] ;  /* 0x00600000fa2c783b */ /* 0x004ea60000000200 */
[----:B------:R-:W-:Y:S01]  /*3e30*/  HMMA.16816.F32.BF16 R52, R8, R82, R52 ;  /* 0x000000520834723c */ /* 0x000fe20000041834 */
[----:B------:R5:W-:Y:S05]  /*3e40*/  MUFU.TANH R127, R48 ;  /* 0x00000030007f7308 */ /* 0x000bea0000002400 */
[----:B------:R-:W-:Y:S01]  /*3e50*/  HMMA.16816.F32.BF16 R80, R32, R78, RZ ;  /* 0x0000004e2050723c */ /* 0x000fe200000418ff */
[----:B----4-:R-:W-:-:S02]  /*3e60*/  FSEL R243, R98, -INF , !P1 ;  /* 0xff80000062f37808 */ /* 0x010fc40004800000 */
[----:B------:R-:W4:Y:S03]  /*3e70*/  MUFU.TANH R96, R96 ;  /* 0x0000006000607308 */ /* 0x000f260000002400 */
[----:B------:R-:W-:Y:S05]  /*3e80*/  HMMA.16816.F32.BF16 R76, R28, R78, RZ ;  /* 0x0000004e1c4c723c */ /* 0x000fea00000418ff */
[----:B------:R-:W3:Y:S01]  /*3e90*/  MUFU.TANH R39, R39 ;  /* 0x0000002700277308 */ /* 0x000ee20000002400 */
[-C--:B-1----:R-:W-:Y:S01]  /*3ea0*/  HMMA.16816.F32.BF16 R64, R16, R56.reuse, R64 ;  /* 0x000000381040723c */ /* 0x082fe20000041840 */
[----:B-----5:R-:W1:Y:S05]  /*3eb0*/  LDSM.16.M88.4 R48, [R118+0x6000] ;  /* 0x006000007630783b */ /* 0x020e6a0000000200 */
[----:B------:R-:W-:Y:S01]  /*3ec0*/  HMMA.16816.F32.BF16 R60, R12, R56, R60 ;  /* 0x000000380c3c723c */ /* 0x000fe2000004183c */
[----:B------:R-:W-:Y:S01]  /*3ed0*/  FMUL.FTZ R52, R52, UR6 ;  /* 0x0000000634347c20 */ /* 0x000fe20008410000 */
[----:B------:R-:W-:Y:S01]  /*3ee0*/  FMUL.FTZ R132, R53, UR6 ;  /* 0x0000000635847c20 */ /* 0x000fe20008410000 */
[----:B------:R-:W-:Y:S01]  /*3ef0*/  FMUL.FTZ R133, R54, UR6 ;  /* 0x0000000636857c20 */ /* 0x000fe20008410000 */
[----:B------:R-:W-:Y:S01]  /*3f00*/  FMUL.FTZ R134, R55, UR6 ;  /* 0x0000000637867c20 */ /* 0x000fe20008410000 */
[----:B------:R2:W-:Y:S01]  /*3f10*/  MUFU.TANH R131, R52 ;  /* 0x0000003400837308 */ /* 0x0005e20000002400 */
[----:B------:R-:W-:Y:S01]  /*3f20*/  HMMA.16816.F32.BF16 R80, R24, R70, R80 ;  /* 0x000000461850723c */ /* 0x000fe20000041850 */
[----:B----4-:R-:W-:-:S02]  /*3f30*/  FSEL R94, R96, -INF , !P1 ;  /* 0xff800000605e7808 */ /* 0x010fc40004800000 */
[----:B------:R-:W-:Y:S02]  /*3f40*/  FSEL R96, R110, -INF , !P5 ;  /* 0xff8000006e607808 */ /* 0x000fe40006800000 */
[----:B---3--:R-:W-:Y:S01]  /*3f50*/  FSEL R165, R39, -INF , !P0 ;  /* 0xff80000027a57808 */ /* 0x008fe20004000000 */
[----:B------:R-:W-:Y:S01]  /*3f60*/  HMMA.16816.F32.BF16 R76, R20, R70, R76 ;  /* 0x00000046144c723c */ /* 0x000fe2000004184c */
[----:B------:R-:W-:Y:S01]  /*3f70*/  MUFU.TANH R121, R121 ;  /* 0x0000007900797308 */ /* 0x000fe20000002400 */
[----:B------:R-:W-:-:S04]  /*3f80*/  IADD3 R39, R164, 0x30, RZ ;  /* 0x00000030a4277810 */ /* 0x000fc80007ffe0ff */
[----:B------:R-:W-:Y:S03]  /*3f90*/  HMMA.16816.F32.BF16 R64, R40, R72, R64 ;  /* 0x000000482840723c */ /* 0x000fe60000041840 */
[----:B------:R-:W-:Y:S03]  /*3fa0*/  MUFU.TANH R125, R125 ;  /* 0x0000007d007d7308 */ /* 0x000fe60000002400 */
[----:B--2---:R-:W-:Y:S05]  /*3fb0*/  HMMA.16816.F32.BF16 R52, R28, R44, RZ ;  /* 0x0000002c1c34723c */ /* 0x004fea00000418ff */
[----:B------:R-:W-:Y:S01]  /*3fc0*/  MUFU.TANH R122, R122 ;  /* 0x0000007a007a7308 */ /* 0x000fe20000002400 */
[----:B------:R-:W-:Y:S06]  /*3fd0*/  HMMA.16816.F32.BF16 R60, R8, R72, R60 ;  /* 0x00000048083c723c */ /* 0x000fec000004183c */
[----:B------:R-:W-:Y:S01]  /*3fe0*/  HMMA.16816.F32.BF16 R68, R32, R44, RZ ;  /* 0x0000002c2044723c */ /* 0x000fe200000418ff */
[----:B------:R-:W-:Y:S05]  /*3ff0*/  MUFU.TANH R124, R124 ;  /* 0x0000007c007c7308 */ /* 0x000fea0000002400 */
[----:B------:R-:W-:Y:S01]  /*4000*/  FMUL.FTZ R64, R64, UR6 ;  /* 0x0000000640407c20 */ /* 0x000fe20008410000 */
[----:B------:R-:W-:Y:S01]  /*4010*/  FMUL.FTZ R65, R65, UR6 ;  /* 0x0000000641417c20 */ /* 0x000fe20008410000 */
[----:B------:R-:W-:Y:S01]  /*4020*/  FMUL.FTZ R66, R66, UR6 ;  /* 0x0000000642427c20 */ /* 0x000fe20008410000 */
[----:B------:R-:W-:Y:S01]  /*4030*/  FMUL.FTZ R67, R67, UR6 ;  /* 0x0000000643437c20 */ /* 0x000fe20008410000 */
[----:B------:R-:W-:Y:S01]  /*4040*/  MUFU.TANH R136, R64 ;  /* 0x0000004000887308 */ /* 0x000fe20000002400 */
[----:B------:R-:W-:Y:S06]  /*4050*/  HMMA.16816.F32.BF16 R76, R12, R58, R76 ;  /* 0x0000003a0c4c723c */ /* 0x000fec000004184c */
[----:B-1----:R-:W-:Y:S01]  /*4060*/  HMMA.16816.F32.BF16 R52, R20, R48, R52 ;  /* 0x000000301434723c */ /* 0x002fe20000041834 */
[----:B------:R-:W-:Y:S01]  /*4070*/  MUFU.TANH R135, R65 ;  /* 0x0000004100877308 */ /* 0x000fe20000002400 */
[----:B------:R-:W-:Y:S01]  /*4080*/  FMUL.FTZ R60, R60, UR6 ;  /* 0x000000063c3c7c20 */ /* 0x000fe20008410000 */
[----:B------:R-:W-:Y:S01]  /*4090*/  FMUL.FTZ R140, R61, UR6 ;  /* 0x000000063d8c7c20 */ /* 0x000fe20008410000 */
[----:B------:R-:W-:Y:S01]  /*40a0*/  FMUL.FTZ R144, R62, UR6 ;  /* 0x000000063e907c20 */ /* 0x000fe20008410000 */
[----:B------:R-:W-:Y:S01]  /*40b0*/  FMUL.FTZ R143, R63, UR6 ;  /* 0x000000063f8f7c20 */ /* 0x000fe20008410000 */
[----:B------:R-:W-:Y:S01]  /*40c0*/  HMMA.16816.F32.BF16 R80, R16, R58, R80 ;  /* 0x0000003a1050723c */ /* 0x000fe20000041850 */
[----:B------:R-:W1:Y:S02]  /*40d0*/  LDSM.16.M88.4 R56, [R203+0x2000] ;  /* 0x00200000cb38783b */ /* 0x000e640000000200 */
[----:B------:R-:W-:Y:S03]  /*40e0*/  MUFU.TANH R137, R66 ;  /* 0x0000004200897308 */ /* 0x000fe60000002400 */
[----:B------:R-:W-:Y:S05]  /*40f0*/  HMMA.16816.F32.BF16 R68, R24, R48, R68 ;  /* 0x000000301844723c */ /* 0x000fea0000041844 */
[----:B------:R2:W-:Y:S01]  /*4100*/  MUFU.TANH R138, R67 ;  /* 0x00000043008a7308 */ /* 0x0005e20000002400 */
[----:B------:R-:W-:Y:S06]  /*4110*/  HMMA.16816.F32.BF16 R76, R8, R74, R76 ;  /* 0x0000004a084c723c */ /* 0x000fec000004184c */
[----:B------:R-:W-:Y:S01]  /*4120*/  HMMA.16816.F32.BF16 R52, R12, R84, R52 ;  /* 0x000000540c34723c */ /* 0x000fe20000041834 */
[----:B------:R3:W-:Y:S05]  /*4130*/  MUFU.TANH R139, R60 ;  /* 0x0000003c008b7308 */ /* 0x0007ea0000002400 */
[----:B------:R-:W-:Y:S01]  /*4140*/  HMMA.16816.F32.BF16 R80, R40, R74, R80 ;  /* 0x0000004a2850723c */ /* 0x000fe20000041850 */
[----:B------:R-:W-:Y:S02]  /*4150*/  LDSM.16.M88.4 R72, [R118+0x6800] ;  /* 0x006800007648783b */ /* 0x000fe40000000200 */
[----:B------:R-:W-:Y:S03]  /*4160*/  MUFU.TANH R126, R126 ;  /* 0x0000007e007e7308 */ /* 0x000fe60000002400 */
[-C--:B--2---:R-:W-:Y:S05]  /*4170*/  HMMA.16816.F32.BF16 R64, R32, R46.reuse, RZ ;  /* 0x0000002e2040723c */ /* 0x084fea00000418ff */
[----:B------:R-:W-:Y:S01]  /*4180*/  MUFU.TANH R129, R129 ;  /* 0x0000008100817308 */ /* 0x000fe20000002400 */
[----:B---3--:R-:W2:Y:S01]  /*4190*/  LDSM.16.M88.4 R60, [R250+0x6800] ;  /* 0x00680000fa3c783b */ /* 0x008ea20000000200 */
[----:B------:R-:W-:Y:S01]  /*41a0*/  HMMA.16816.F32.BF16 R44, R28, R46, RZ ;  /* 0x0000002e1c2c723c */ /* 0x000fe200000418ff */
[----:B------:R-:W-:Y:S01]  /*41b0*/  FMUL.FTZ R76, R76, UR6 ;  /* 0x000000064c4c7c20 */ /* 0x000fe20008410000 */
[----:B------:R-:W-:Y:S01]  /*41c0*/  FMUL.FTZ R148, R77, UR6 ;  /* 0x000000064d947c20 */ /* 0x000fe20008410000 */
[----:B------:R-:W-:Y:S01]  /*41d0*/  FMUL.FTZ R152, R78, UR6 ;  /* 0x000000064e987c20 */ /* 0x000fe20008410000 */
[----:B------:R-:W-:-:S02]  /*41e0*/  FMUL.FTZ R151, R79, UR6 ;  /* 0x000000064f977c20 */ /* 0x000fc40008410000 */
[----:B------:R-:W-:Y:S01]  /*41f0*/  HMMA.16816.F32.BF16 R68, R16, R84, R68 ;  /* 0x000000541044723c */ /* 0x000fe20000041844 */
[----:B------:R3:W-:Y:S04]  /*4200*/  MUFU.TANH R147, R76 ;  /* 0x0000004c00937308 */ /* 0x0007e80000002400 */
[----:B------:R-:W-:Y:S01]  /*4210*/  FMUL.FTZ R80, R80, UR6 ;  /* 0x0000000650507c20 */ /* 0x000fe20008410000 */
[----:B-1----:R-:W-:Y:S01]  /*4220*/  HMMA.16816.F32.BF16 R52, R8, R56, R52 ;  /* 0x000000380834723c */ /* 0x002fe20000041834 */
[----:B------:R-:W-:Y:S01]  /*4230*/  FMUL.FTZ R81, R81, UR6 ;  /* 0x0000000651517c20 */ /* 0x000fe20008410000 */
[----:B------:R-:W-:Y:S01]  /*4240*/  FMUL.FTZ R82, R82, UR6 ;  /* 0x0000000652527c20 */ /* 0x000fe20008410000 */
[----:B------:R-:W-:Y:S01]  /*4250*/  FMUL.FTZ R83, R83, UR6 ;  /* 0x0000000653537c20 */ /* 0x000fe20008410000 */
[----:B------:R-:W-:Y:S02]  /*4260*/  MUFU.TANH R142, R80 ;  /* 0x00000050008e7308 */ /* 0x000fe40000002400 */
[-C--:B------:R-:W-:Y:S06]  /*4270*/  HMMA.16816.F32.BF16 R64, R24, R50.reuse, R64 ;  /* 0x000000321840723c */ /* 0x080fec0000041840 */
[----:B------:R-:W-:Y:S01]  /*4280*/  HMMA.16816.F32.BF16 R44, R20, R50, R44 ;  /* 0x00000032142c723c */ /* 0x000fe2000004182c */
[----:B------:R-:W-:Y:S05]  /*4290*/  MUFU.TANH R141, R81 ;  /* 0x00000051008d7308 */ /* 0x000fea0000002400 */
[----:B------:R-:W-:Y:S03]  /*42a0*/  HMMA.16816.F32.BF16 R68, R40, R56, R68 ;  /* 0x000000382844723c */ /* 0x000fe60000041844 */
[----:B------:R-:W-:Y:S03]  /*42b0*/  MUFU.TANH R145, R82 ;  /* 0x0000005200917308 */ /* 0x000fe60000002400 */
[----:B------:R-:W-:Y:S01]  /*42c0*/  FMUL.FTZ R52, R52, UR6 ;  /* 0x0000000634347c20 */ /* 0x000fe20008410000 */
[----:B------:R-:W-:Y:S01]  /*42d0*/  FMUL.FTZ R53, R53, UR6 ;  /* 0x0000000635357c20 */ /* 0x000fe20008410000 */
[----:B------:R-:W-:Y:S01]  /*42e0*/  FMUL.FTZ R233, R54, UR6 ;  /* 0x0000000636e97c20 */ /* 0x000fe20008410000 */
[----:B--2---:R-:W-:Y:S01]  /*42f0*/  HMMA.16816.F32.BF16 R48, R32, R60, RZ ;  /* 0x0000003c2030723c */ /* 0x004fe200000418ff */
[----:B------:R-:W-:Y:S01]  /*4300*/  FMUL.FTZ R159, R55, UR6 ;  /* 0x00000006379f7c20 */ /* 0x000fe20008410000 */
[----:B------:R1:W-:Y:S04]  /*4310*/  MUFU.TANH R146, R83 ;  /* 0x0000005300927308 */ /* 0x0003e80000002400 */
[----:B------:R-:W-:Y:S04]  /*4320*/  HMMA.16816.F32.BF16 R64, R16, R86, R64 ;  /* 0x000000561040723c */ /* 0x000fe80000041840 */
[----:B------:R-:W-:Y:S02]  /*4330*/  MUFU.TANH R155, R52 ;  /* 0x00000034009b7308 */ /* 0x000fe40000002400 */
[----:B---3--:R-:W-:Y:S03]  /*4340*/  HMMA.16816.F32.BF16 R76, R28, R60, RZ ;  /* 0x0000003c1c4c723c */ /* 0x008fe600000418ff */
[----:B------:R-:W-:Y:S01]  /*4350*/  FMUL.FTZ R68, R68, UR6 ;  /* 0x0000000644447c20 */ /* 0x000fe20008410000 */
[----:B------:R-:W-:Y:S01]  /*4360*/  FMUL.FTZ R69, R69, UR6 ;  /* 0x0000000645457c20 */ /* 0x000fe20008410000 */
[----:B------:R-:W-:Y:S01]  /*4370*/  FMUL.FTZ R153, R70, UR6 ;  /* 0x0000000646997c20 */ /* 0x000fe20008410000 */
[----:B------:R-:W-:Y:S01]  /*4380*/  HMMA.16816.F32.BF16 R44, R12, R86, R44 ;  /* 0x000000560c2c723c */ /* 0x000fe2000004182c */
[----:B-1----:R-:W1:Y:S01]  /*4390*/  LDSM.16.M88.4 R80, [R249+0x2800] ;  /* 0x00280000f950783b */ /* 0x002e620000000200 */
[----:B------:R2:W-:Y:S01]  /*43a0*/  MUFU.TANH R156, R53 ;  /* 0x00000035009c7308 */ /* 0x0005e20000002400 */
[----:B------:R-:W-:-:S02]  /*43b0*/  FMUL.FTZ R154, R71, UR6 ;  /* 0x00000006479a7c20 */ /* 0x000fc40008410000 */
[----:B------:R-:W-:Y:S01]  /*43c0*/  LDSM.16.M88.4 R84, [R249+0x3000] ;  /* 0x00300000f954783b */ /* 0x000fe20000000200 */
[----:B------:R-:W-:Y:S04]  /*43d0*/  HMMA.16816.F32.BF16 R48, R24, R72, R48 ;  /* 0x000000481830723c */ /* 0x000fe80000041830 */
[----:B------:R-:W-:Y:S02]  /*43e0*/  MUFU.TANH R150, R68 ;  /* 0x0000004400967308 */ /* 0x000fe40000002400 */
[----:B------:R-:W-:Y:S06]  /*43f0*/  HMMA.16816.F32.BF16 R64, R40, R58, R64 ;  /* 0x0000003a2840723c */ /* 0x000fec0000041840 */
[----:B------:R-:W-:Y:S01]  /*4400*/  HMMA.16816.F32.BF16 R76, R20, R72, R76 ;  /* 0x00000048144c723c */ /* 0x000fe2000004184c */
[----:B--2---:R-:W2:Y:S01]  /*4410*/  LDSM.16.M88.4 R52, [R250+0x7000] ;  /* 0x00700000fa34783b */ /* 0x004ea20000000200 */
[----:B------:R3:W-:Y:S04]  /*4420*/  MUFU.TANH R149, R69 ;  /* 0x0000004500957308 */ /* 0x0007e80000002400 */
[----:B------:R-:W-:Y:S04]  /*4430*/  HMMA.16816.F32.BF16 R44, R8, R58, R44 ;  /* 0x0000003a082c723c */ /* 0x000fe8000004182c */
[----:B------:R-:W-:Y:S02]  /*4440*/  MUFU.TANH R133, R133 ;  /* 0x0000008500857308 */ /* 0x000fe40000002400 */
[-C--:B------:R-:W-:Y:S06]  /*4450*/  HMMA.16816.F32.BF16 R56, R32, R62.reuse, RZ ;  /* 0x0000003e2038723c */ /* 0x080fec00000418ff */
[----:B------:R-:W-:Y:S01]  /*4460*/  FMUL.FTZ R64, R64, UR6 ;  /* 0x0000000640407c20 */ /* 0x000fe20008410000 */
[----:B---3--:R-:W3:Y:S01]  /*4470*/  LDSM.16.M88.4 R68, [R203+0x2800] ;  /* 0x00280000cb44783b */ /* 0x008ee20000000200 */
[----:B------:R-:W-:Y:S01]  /*4480*/  FMUL.FTZ R65, R65, UR6 ;  /* 0x0000000641417c20 */ /* 0x000fe20008410000 */
[----:B------:R-:W-:Y:S01]  /*4490*/  HMMA.16816.F32.BF16 R60, R28, R62, RZ ;  /* 0x0000003e1c3c723c */ /* 0x000fe200000418ff */
[----:B------:R-:W-:Y:S01]  /*44a0*/  MUFU.TANH R158, R64 ;  /* 0x00000040009e7308 */ /* 0x000fe20000002400 */
[----:B------:R-:W-:-:S04]  /*44b0*/  FMUL.FTZ R229, R67, UR6 ;  /* 0x0000000643e57c20 */ /* 0x000fc80008410000 */
[-C--:B-1----:R-:W-:Y:S03]  /*44c0*/  HMMA.16816.F32.BF16 R48, R16, R80.reuse, R48 ;  /* 0x000000501030723c */ /* 0x082fe60000041830 */
[----:B------:R1:W-:Y:S01]  /*44d0*/  MUFU.TANH R157, R65 ;  /* 0x00000041009d7308 */ /* 0x0003e20000002400 */
[----:B------:R-:W-:Y:S01]  /*44e0*/  FMUL.FTZ R44, R44, UR6 ;  /* 0x000000062c2c7c20 */ /* 0x000fe20008410000 */
[----:B------:R-:W-:Y:S01]  /*44f0*/  FMUL.FTZ R204, R45, UR6 ;  /* 0x000000062dcc7c20 */ /* 0x000fe20008410000 */
[----:B------:R-:W-:Y:S01]  /*4500*/  HMMA.16816.F32.BF16 R76, R12, R80, R76 ;  /* 0x000000500c4c723c */ /* 0x000fe2000004184c */
[----:B------:R-:W-:Y:S01]  /*4510*/  FMUL.FTZ R225, R46, UR6 ;  /* 0x000000062ee17c20 */ /* 0x000fe20008410000 */
[----:B------:R-:W-:-:S03]  /*4520*/  FMUL.FTZ R231, R47, UR6 ;  /* 0x000000062fe77c20 */ /* 0x000fc60008410000 */
[----:B------:R4:W-:Y:S01]  /*4530*/  MUFU.TANH R202, R44 ;  /* 0x0000002c00ca7308 */ /* 0x0009e20000002400 */
[----:B------:R-:W-:Y:S01]  /*4540*/  HMMA.16816.F32.BF16 R56, R24, R74, R56 ;  /* 0x0000004a1838723c */ /* 0x000fe20000041838 */
[----:B------:R-:W-:Y:S01]  /*4550*/  FMUL.FTZ R81, R66, UR6 ;  /* 0x0000000642517c20 */ /* 0x000fe20008410000 */
[----:B------:R-:W-:-:S04]  /*4560*/  FSEL R80, R90, -INF , !P6 ;  /* 0xff8000005a507808 */ /* 0x000fc80007000000 */
[----:B------:R-:W-:Y:S01]  /*4570*/  HMMA.16816.F32.BF16 R60, R20, R74, R60 ;  /* 0x0000004a143c723c */ /* 0x000fe2000004183c */
[----:B------:R-:W5:Y:S01]  /*4580*/  MUFU.TANH R38, R38 ;  /* 0x0000002600267308 */ /* 0x000f620000002400 */
[----:B-1----:R-:W1:Y:S04]  /*4590*/  LDSM.16.M88.4 R64, [R118+0x7000] ;  /* 0x007000007640783b */ /* 0x002e680000000200 */
[-C--:B--2---:R-:W-:Y:S03]  /*45a0*/  HMMA.16816.F32.BF16 R72, R28, R52.reuse, RZ ;  /* 0x000000341c48723c */ /* 0x084fe600000418ff */
[----:B------:R-:W-:Y:S03]  /*45b0*/  MUFU.TANH R128, R128 ;  /* 0x0000008000807308 */ /* 0x000fe60000002400 */
[----:B----4-:R-:W-:Y:S05]  /*45c0*/  HMMA.16816.F32.BF16 R44, R32, R52, RZ ;  /* 0x00000034202c723c */ /* 0x010fea00000418ff */
[----:B------:R-:W-:Y:S01]  /*45d0*/  MUFU.TANH R130, R130 ;  /* 0x0000008200827308 */ /* 0x000fe20000002400 */
[----:B---3--:R-:W-:Y:S01]  /*45e0*/  HMMA.16816.F32.BF16 R48, R40, R68, R48 ;  /* 0x000000442830723c */ /* 0x008fe20000041830 */
[----:B-----5:R-:W-:Y:S01]  /*45f0*/  FSEL R89, R38, -INF , !P6 ;  /* 0xff80000026597808 */ /* 0x020fe20007000000 */
[----:B------:R-:W-:Y:S01]  /*4600*/  VIADD R38, R164, 0x31 ;  /* 0x00000031a4267836 */ /* 0x000fe20000000000 */
[----:B------:R-:W-:-:S03]  /*4610*/  ISETP.GE.AND P6, PT, R39, UR24, PT ;  /* 0x0000001827007c0c */ /* 0x000fc6000bfc6270 */
[----:B------:R-:W-:Y:S01]  /*4620*/  HMMA.16816.F32.BF16 R76, R8, R68, R76 ;  /* 0x00000044084c723c */ /* 0x000fe2000004184c */
[----:B------:R-:W-:Y:S01]  /*4630*/  MUFU.TANH R132, R132 ;  /* 0x0000008400847308 */ /* 0x000fe20000002400 */
[----:B------:R-:W-:-:S04]  /*4640*/  FSEL R226, R139, -INF , !P6 ;  /* 0xff8000008be27808 */ /* 0x000fc80007000000 */
[-C--:B------:R-:W-:Y:S03]  /*4650*/  HMMA.16816.F32.BF16 R56, R16, R82.reuse, R56 ;  /* 0x000000521038723c */ /* 0x080fe60000041838 */
[----:B------:R-:W-:Y:S03]  /*4660*/  MUFU.TANH R134, R134 ;  /* 0x0000008600867308 */ /* 0x000fe60000002400 */
[----:B------:R-:W-:Y:S05]  /*4670*/  HMMA.16816.F32.BF16 R60, R12, R82, R60 ;  /* 0x000000520c3c723c */ /* 0x000fea000004183c */
[----:B------:R-:W2:Y:S01]  /*4680*/  MUFU.TANH R144, R144 ;  /* 0x0000009000907308 */ /* 0x000ea20000002400 */
[-C--:B-1----:R-:W-:Y:S01]  /*4690*/  HMMA.16816.F32.BF16 R44, R24, R64.reuse, R44 ;  /* 0x00000040182c723c */ /* 0x082fe2000004182c */
[----:B------:R-:W-:Y:S01]  /*46a0*/  FMUL.FTZ R48, R48, UR6 ;  /* 0x0000000630307c20 */ /* 0x000fe20008410000 */
[----:B------:R-:W-:Y:S01]  /*46b0*/  FMUL.FTZ R49, R49, UR6 ;  /* 0x0000000631317c20 */ /* 0x000fe20008410000 */
[----:B------:R-:W-:Y:S01]  /*46c0*/  FMUL.FTZ R223, R50, UR6 ;  /* 0x0000000632df7c20 */ /* 0x000fe20008410000 */
[----:B------:R-:W-:Y:S01]  /*46d0*/  FMUL.FTZ R221, R51, UR6 ;  /* 0x0000000633dd7c20 */ /* 0x000fe20008410000 */
[----:B------:R-:W-:Y:S01]  /*46e0*/  FSEL R83, R103, -INF , !P4 ;  /* 0xff80000067537808 */ /* 0x000fe20006000000 */
[----:B------:R-:W-:Y:S01]  /*46f0*/  FMUL.FTZ R76, R76, UR6 ;  /* 0x000000064c4c7c20 */ /* 0x000fe20008410000 */
[----:B------:R-:W-:Y:S01]  /*4700*/  MUFU.TANH R218, R48 ;  /* 0x0000003000da7308 */ /* 0x000fe20000002400 */
[----:B------:R-:W-:Y:S01]  /*4710*/  FMUL.FTZ R77, R77, UR6 ;  /* 0x000000064d4d7c20 */ /* 0x000fe20008410000 */
[----:B------:R-:W-:Y:S01]  /*4720*/  HMMA.16816.F32.BF16 R72, R20, R64, R72 ;  /* 0x000000401448723c */ /* 0x000fe20000041848 */
[----:B------:R-:W-:Y:S01]  /*4730*/  FMUL.FTZ R78, R78, UR6 ;  /* 0x000000064e4e7c20 */ /* 0x000fe20008410000 */
[----:B------:R-:W-:-:S04]  /*4740*/  FMUL.FTZ R215, R79, UR6 ;  /* 0x000000064fd77c20 */ /* 0x000fc80008410000 */
[----:B------:R1:W-:Y:S01]  /*4750*/  MUFU.TANH R214, R49 ;  /* 0x0000003100d67308 */ /* 0x0003e20000002400 */
[----:B------:R-:W-:Y:S01]  /*4760*/  HMMA.16816.F32.BF16 R56, R40, R70, R56 ;  /* 0x000000462838723c */ /* 0x000fe20000041838 */
[----:B--2---:R-:W-:-:S05]  /*4770*/  FSEL R213, R144, -INF , !P6 ;  /* 0xff80000090d57808 */ /* 0x004fca0007000000 */
[----:B------:R-:W-:Y:S01]  /*4780*/  HMMA.16816.F32.BF16 R60, R8, R70, R60 ;  /* 0x00000046083c723c */ /* 0x000fe2000004183c */
[----:B------:R-:W-:Y:S05]  /*4790*/  MUFU.TANH R220, R76 ;  /* 0x0000004c00dc7308 */ /* 0x000fea0000002400 */
[----:B------:R-:W-:Y:S03]  /*47a0*/  HMMA.16816.F32.BF16 R44, R16, R84, R44 ;  /* 0x00000054102c723c */ /* 0x000fe6000004182c */
[----:B------:R-:W-:Y:S01]  /*47b0*/  MUFU.TANH R216, R77 ;  /* 0x0000004d00d87308 */ /* 0x000fe20000002400 */
[----:B-1----:R-:W1:Y:S02]  /*47c0*/  LDSM.16.M88.4 R48, [R203+0x3000] ;  /* 0x00300000cb30783b */ /* 0x002e640000000200 */
[----:B------:R-:W-:Y:S05]  /*47d0*/  HMMA.16816.F32.BF16 R68, R32, R54, RZ ;  /* 0x000000362044723c */ /* 0x000fea00000418ff */
[----:B------:R2:W-:Y:S01]  /*47e0*/  MUFU.TANH R217, R78 ;  /* 0x0000004e00d97308 */ /* 0x0005e20000002400 */
[----:B------:R-:W-:Y:S01]  /*47f0*/  FMUL.FTZ R56, R56, UR6 ;  /* 0x0000000638387c20 */ /* 0x000fe20008410000 */
[----:B------:R-:W-:Y:S01]  /*4800*/  FMUL.FTZ R57, R57, UR6 ;  /* 0x0000000639397c20 */ /* 0x000fe20008410000 */
[----:B------:R-:W-:Y:S01]  /*4810*/  FMUL.FTZ R58, R58, UR6 ;  /* 0x000000063a3a7c20 */ /* 0x000fe20008410000 */
[----:B------:R-:W-:Y:S01]  /*4820*/  HMMA.16816.F32.BF16 R72, R12, R84, R72 ;  /* 0x000000540c48723c */ /* 0x000fe20000041848 */
[----:B------:R-:W-:-:S02]  /*4830*/  FMUL.FTZ R82, R59, UR6 ;  /* 0x000000063b527c20 */ /* 0x000fc40008410000 */
[----:B------:R-:W-:Y:S01]  /*4840*/  FMUL.FTZ R60, R60, UR6 ;  /* 0x000000063c3c7c20 */ /* 0x000fe20008410000 */
[----:B------:R-:W-:Y:S01]  /*4850*/  MUFU.TANH R212, R56 ;  /* 0x0000003800d47308 */ /* 0x000fe20000002400 */
[----:B------:R-:W-:Y:S01]  /*4860*/  FMUL.FTZ R61, R61, UR6 ;  /* 0x000000063d3d7c20 */ /* 0x000fe20008410000 */
[----:B------:R-:W-:Y:S01]  /*4870*/  FMUL.FTZ R62, R62, UR6 ;  /* 0x000000063e3e7c20 */ /* 0x000fe20008410000 */
[----:B------:R-:W-:Y:S01]  /*4880*/  FMUL.FTZ R197, R63, UR6 ;  /* 0x000000063fc57c20 */ /* 0x000fe20008410000 */
[----:B------:R-:W-:Y:S02]  /*4890*/  FSEL R85, R107, -INF , !P4 ;  /* 0xff8000006b557808 */ /* 0x000fe40006000000 */
[----:B------:R-:W-:Y:S01]  /*48a0*/  ISETP.GE.AND P4, PT, R7, UR24, PT ;  /* 0x0000001807007c0c */ /* 0x000fe2000bf86270 */
[----:B------:R-:W-:Y:S01]  /*48b0*/  VIADD R7, R164, 0x20 ;  /* 0x00000020a4077836 */ /* 0x000fe20000000000 */
[----:B------:R-:W-:Y:S01]  /*48c0*/  MUFU.TANH R210, R57 ;  /* 0x0000003900d27308 */ /* 0x000fe20000002400 */
[----:B--2---:R-:W-:Y:S01]  /*48d0*/  HMMA.16816.F32.BF16 R76, R28, R54, RZ ;  /* 0x000000361c4c723c */ /* 0x004fe200000418ff */
[----:B------:R-:W2:Y:S01]  /*48e0*/  LDSM.16.M88.4 R52, [R250+0x7800] ;  /* 0x00780000fa34783b */ /* 0x000ea20000000200 */
[----:B------:R-:W-:-:S02]  /*48f0*/  FSEL R176, R115, -INF , !P4 ;  /* 0xff80000073b07808 */ /* 0x000fc40006000000 */
[----:B------:R-:W-:Y:S02]  /*4900*/  FSEL R236, R113, -INF , !P4 ;  /* 0xff80000071ec7808 */ /* 0x000fe40006000000 */
[----:B------:R-:W-:Y:S01]  /*4910*/  HMMA.16816.F32.BF16 R68, R24, R66, R68 ;  /* 0x000000421844723c */ /* 0x000fe20000041844 */
[----:B------:R3:W-:Y:S08]  /*4920*/  MUFU.TANH R199, R58 ;  /* 0x0000003a00c77308 */ /* 0x0007f00000002400 */
[----:B------:R-:W-:Y:S01]  /*4930*/  MUFU.TANH R208, R60 ;  /* 0x0000003c00d07308 */ /* 0x000fe20000002400 */
[-C--:B-1----:R-:W-:Y:S06]  /*4940*/  HMMA.16816.F32.BF16 R44, R40, R48.reuse, R44 ;  /* 0x00000030282c723c */ /* 0x082fec000004182c */
[----:B------:R-:W-:Y:S01]  /*4950*/  HMMA.16816.F32.BF16 R72, R8, R48, R72 ;  /* 0x000000300848723c */ /* 0x000fe20000041848 */
[----:B------:R-:W-:Y:S01]  /*4960*/  MUFU.TANH R206, R61 ;  /* 0x0000003d00ce7308 */ /* 0x000fe20000002400 */
[----:B---3--:R-:W1:Y:S04]  /*4970*/  LDSM.16.M88.4 R56, [R118+0x7800] ;  /* 0x007800007638783b */ /* 0x008e680000000200 */
[----:B------:R-:W-:Y:S03]  /*4980*/  HMMA.16816.F32.BF16 R76, R20, R66, R76 ;  /* 0x00000042144c723c */ /* 0x000fe6000004184c */
[----:B------:R3:W-:Y:S03]  /*4990*/  MUFU.TANH R211, R62 ;  /* 0x0000003e00d37308 */ /* 0x0007e60000002400 */
[----:B------:R-:W-:Y:S05]  /*49a0*/  HMMA.16816.F32.BF16 R68, R16, R86, R68 ;  /* 0x000000561044723c */ /* 0x000fea0000041844 */
[----:B------:R-:W4:Y:S01]  /*49b0*/  MUFU.TANH R116, R116 ;  /* 0x0000007400747308 */ /* 0x000f220000002400 */
[----:B------:R-:W-:Y:S01]  /*49c0*/  FMUL.FTZ R44, R44, UR6 ;  /* 0x000000062c2c7c20 */ /* 0x000fe20008410000 */
[----:B------:R-:W-:Y:S01]  /*49d0*/  FMUL.FTZ R45, R45, UR6 ;  /* 0x000000062d2d7c20 */ /* 0x000fe20008410000 */
[----:B------:R-:W-:Y:S01]  /*49e0*/  FMUL.FTZ R46, R46, UR6 ;  /* 0x000000062e2e7c20 */ /* 0x000fe20008410000 */
[----:B------:R-:W-:Y:S01]  /*49f0*/  FMUL.FTZ R47, R47, UR6 ;  /* 0x000000062f2f7c20 */ /* 0x000fe20008410000 */
[-C--:B--2---:R-:W-:Y:S02]  /*4a00*/  HMMA.16816.F32.BF16 R64, R28, R52.reuse, RZ ;  /* 0x000000341c40723c */ /* 0x084fe400000418ff */
[----:B------:R-:W-:Y:S01]  /*4a10*/  FMUL.FTZ R72, R72, UR6 ;  /* 0x0000000648487c20 */ /* 0x000fe20008410000 */
[----:B------:R-:W-:Y:S01]  /*4a20*/  MUFU.TANH R162, R44 ;  /* 0x0000002c00a27308 */ /* 0x000fe20000002400 */
[----:B------:R-:W-:Y:S01]  /*4a30*/  FMUL.FTZ R73, R73, UR6 ;  /* 0x0000000649497c20 */ /* 0x000fe20008410000 */
[----:B------:R-:W-:Y:S01]  /*4a40*/  FMUL.FTZ R48, R74, UR6 ;  /* 0x000000064a307c20 */ /* 0x000fe20008410000 */
[----:B---3--:R-:W-:Y:S01]  /*4a50*/  HMMA.16816.F32.BF16 R60, R32, R52, RZ ;  /* 0x00000034203c723c */ /* 0x008fe200000418ff */
[----:B------:R-:W-:-:S04]  /*4a60*/  FMUL.FTZ R105, R75, UR6 ;  /* 0x000000064b697c20 */ /* 0x000fc80008410000 */
[----:B------:R-:W-:Y:S01]  /*4a70*/  MUFU.TANH R84, R45 ;  /* 0x0000002d00547308 */ /* 0x000fe20000002400 */
[----:B------:R-:W-:Y:S01]  /*4a80*/  HMMA.16816.F32.BF16 R28, R28, R54, RZ ;  /* 0x000000361c1c723c */ /* 0x000fe200000418ff */
[----:B------:R-:W-:Y:S02]  /*4a90*/  FSEL R53, R137, -INF , !P6 ;  /* 0xff80000089357808 */ /* 0x000fe40007000000 */
[----:B----4-:R-:W-:Y:S02]  /*4aa0*/  FSEL R173, R116, -INF , !P5 ;  /* 0xff80000074ad7808 */ /* 0x010fe40006800000 */
[----:B------:R-:W-:Y:S01]  /*4ab0*/  ISETP.GE.AND P5, PT, R38, UR24, PT ;  /* 0x0000001826007c0c */ /* 0x000fe2000bfa6270 */
[----:B------:R-:W-:Y:S01]  /*4ac0*/  HMMA.16816.F32.BF16 R76, R12, R86, R76 ;  /* 0x000000560c4c723c */ /* 0x000fe2000004184c */
[----:B------:R-:W-:Y:S01]  /*4ad0*/  MUFU.TANH R168, R46 ;  /* 0x0000002e00a87308 */ /* 0x000fe20000002400 */
[----:B------:R-:W-:-:S04]  /*4ae0*/  VIADD R38, R164, 0x38 ;  /* 0x00000038a4267836 */ /* 0x000fc80000000000 */
[----:B------:R-:W-:Y:S01]  /*4af0*/  HMMA.16816.F32.BF16 R32, R32, R54, RZ ;  /* 0x000000362020723c */ /* 0x000fe200000418ff */
[----:B------:R-:W-:Y:S02]  /*4b00*/  FSEL R86, R108, -INF , !P3 ;  /* 0xff8000006c567808 */ /* 0x000fe40005800000 */
[----:B------:R2:W-:Y:S01]  /*4b10*/  MUFU.TANH R166, R47 ;  /* 0x0000002f00a67308 */ /* 0x0005e20000002400 */
[----:B------:R-:W-:Y:S01]  /*4b20*/  ISETP.GE.AND P3, PT, R7, UR24, PT ;  /* 0x0000001807007c0c */ /* 0x000fe2000bf66270 */
[C---:B------:R-:W-:Y:S01]  /*4b30*/  VIADD R7, R164.reuse, 0x21 ;  /* 0x00000021a4077836 */ /* 0x040fe20000000000 */
[----:B-1----:R-:W-:Y:S01]  /*4b40*/  HMMA.16816.F32.BF16 R60, R24, R56, R60 ;  /* 0x00000038183c723c */ /* 0x002fe2000004183c */
[----:B------:R-:W-:Y:S02]  /*4b50*/  FSEL R54, R135, -INF , !P5 ;  /* 0xff80000087367808 */ /* 0x000fe40006800000 */
[----:B------:R-:W-:Y:S02]  /*4b60*/  FSEL R235, R125, -INF , !P3 ;  /* 0xff8000007deb7808 */ /* 0x000fe40005800000 */
[----:B------:R-:W-:Y:S01]  /*4b70*/  MUFU.TANH R118, R72 ;  /* 0x0000004800767308 */ /* 0x000fe20000002400 */
[----:B------:R-:W-:Y:S01]  /*4b80*/  HMMA.16816.F32.BF16 R68, R40, R50, R68 ;  /* 0x000000322844723c */ /* 0x000fe20000041844 */
[----:B------:R-:W-:Y:S01]  /*4b90*/  ISETP.GE.AND P2, PT, R7, UR24, PT ;  /* 0x0000001807007c0c */ /* 0x000fe2000bf46270 */
[----:B------:R-:W-:Y:S01]  /*4ba0*/  VIADD R7, R164, 0x28 ;  /* 0x00000028a4077836 */ /* 0x000fe20000000000 */
[----:B------:R-:W-:-:S02]  /*4bb0*/  FSEL R49, R121, -INF , !P3 ;  /* 0xff80000079317808 */ /* 0x000fc40005800000 */
[----:B------:R-:W-:Y:S01]  /*4bc0*/  FSEL R241, R126, -INF , !P2 ;  /* 0xff8000007ef17808 */ /* 0x000fe20005000000 */
[C---:B------:R-:W-:Y:S01]  /*4bd0*/  HMMA.16816.F32.BF16 R64, R20.reuse, R56, R64 ;  /* 0x000000381440723c */ /* 0x040fe20000041840 */
[----:B------:R1:W-:Y:S01]  /*4be0*/  MUFU.TANH R87, R73 ;  /* 0x0000004900577308 */ /* 0x0003e20000002400 */
[----:B--2---:R-:W2:Y:S01]  /*4bf0*/  LDSM.16.M88.4 R44, [R249+0x3800] ;  /* 0x00380000f92c783b */ /* 0x004ea20000000200 */
[----:B------:R-:W-:Y:S01]  /*4c00*/  ISETP.GE.AND P1, PT, R7, UR24, PT ;  /* 0x0000001807007c0c */ /* 0x000fe2000bf26270 */
[----:B------:R-:W-:Y:S01]  /*4c10*/  VIADD R7, R164, 0x29 ;  /* 0x00000029a4077836 */ /* 0x000fe20000000000 */
[----:B------:R-:W-:Y:S01]  /*4c20*/  FSEL R230, R124, -INF , !P2 ;  /* 0xff8000007ce67808 */ /* 0x000fe20005000000 */
[----:B------:R-:W-:Y:S01]  /*4c30*/  HMMA.16816.F32.BF16 R28, R20, R58, R28 ;  /* 0x0000003a141c723c */ /* 0x000fe2000004181c */
[----:B------:R-:W-:Y:S02]  /*4c40*/  FSEL R57, R122, -INF , !P2 ;  /* 0xff8000007a397808 */ /* 0x000fe40005000000 */
[----:B------:R3:W-:Y:S01]  /*4c50*/  MUFU.TANH R103, R48 ;  /* 0x0000003000677308 */ /* 0x0007e20000002400 */
[----:B------:R-:W-:-:S02]  /*4c60*/  FSEL R237, R133, -INF , !P1 ;  /* 0xff80000085ed7808 */ /* 0x000fc40004800000 */
[----:B------:R-:W-:Y:S01]  /*4c70*/  HMMA.16816.F32.BF16 R32, R24, R58, R32 ;  /* 0x0000003a1820723c */ /* 0x000fe20000041820 */
[----:B------:R-:W-:Y:S02]  /*4c80*/  FSEL R56, R131, -INF , !P1 ;  /* 0xff80000083387808 */ /* 0x000fe40004800000 */
[----:B------:R-:W-:Y:S02]  /*4c90*/  FSEL R55, R129, -INF , !P1 ;  /* 0xff80000081377808 */ /* 0x000fe40004800000 */
[----:B------:R-:W-:Y:S01]  /*4ca0*/  MUFU.TANH R140, R140 ;  /* 0x0000008c008c7308 */ /* 0x000fe20000002400 */
[----:B-1----:R-:W1:Y:S01]  /*4cb0*/  LDSM.16.M88.4 R72, [R203+0x3800] ;  /* 0x00380000cb48783b */ /* 0x002e620000000200 */
[----:B------:R-:W-:Y:S01]  /*4cc0*/  FMUL.FTZ R95, R69, UR6 ;  /* 0x00000006455f7c20 */ /* 0x000fe20008410000 */
[----:B------:R-:W-:Y:S01]  /*4cd0*/  FSEL R69, R91, -INF , !P0 ;  /* 0xff8000005b457808 */ /* 0x000fe20004000000 */
[----:B------:R-:W-:Y:S01]  /*4ce0*/  HMMA.16816.F32.BF16 R76, R8, R50, R76 ;  /* 0x00000032084c723c */ /* 0x000fe2000004184c */
[----:B------:R-:W-:Y:S01]  /*4cf0*/  ISETP.GE.AND P0, PT, R7, UR24, PT ;  /* 0x0000001807007c0c */ /* 0x000fe2000bf06270 */
[----:B------:R-:W-:Y:S01]  /*4d00*/  FMUL.FTZ R7, R71, UR6 ;  /* 0x0000000647077c20 */ /* 0x000fe20008410000 */
[----:B------:R-:W-:Y:S01]  /*4d10*/  FMUL.FTZ R70, R70, UR6 ;  /* 0x0000000646467c20 */ /* 0x000fe20008410000 */
[----:B------:R-:W4:Y:S01]  /*4d20*/  MUFU.TANH R143, R143 ;  /* 0x0000008f008f7308 */ /* 0x000f220000002400 */
[----:B---3--:R-:W-:Y:S01]  /*4d30*/  FSEL R48, R123, -INF , !P3 ;  /* 0xff8000007b307808 */ /* 0x008fe20005800000 */
[----:B------:R-:W-:Y:S01]  /*4d40*/  FMUL.FTZ R68, R68, UR6 ;  /* 0x0000000644447c20 */ /* 0x000fe20008410000 */
[----:B------:R-:W-:Y:S01]  /*4d50*/  FSEL R50, R119, -INF , !P3 ;  /* 0xff80000077327808 */ /* 0x000fe20005800000 */
[----:B------:R-:W-:-:S04]  /*4d60*/  DEPBAR.LE SB0, 0x0 ;  /* 0x000080000000791a */ /* 0x000fc80000000000 */
[----:B------:R3:W-:Y:S01]  /*4d70*/  MUFU.TANH R88, R7 ;  /* 0x0000000700587308 */ /* 0x0007e20000002400 */
[----:B------:R-:W-:Y:S02]  /*4d80*/  FSEL R232, R127, -INF , !P1 ;  /* 0xff8000007fe87808 */ /* 0x000fe40004800000 */
[----:B------:R-:W-:Y:S02]  /*4d90*/  FSEL R239, R134, -INF , !P0 ;  /* 0xff80000086ef7808 */ /* 0x000fe40004000000 */
[----:B------:R-:W-:Y:S02]  /*4da0*/  FSEL R59, R130, -INF , !P0 ;  /* 0xff800000823b7808 */ /* 0x000fe40004000000 */
[----:B------:R-:W-:Y:S01]  /*4db0*/  FSEL R234, R128, -INF , !P0 ;  /* 0xff80000080ea7808 */ /* 0x000fe20004000000 */
[----:B------:R5:W-:Y:S01]  /*4dc0*/  MUFU.TANH R71, R70 ;  /* 0x0000004600477308 */ /* 0x000be20000002400 */
[----:B--2---:R-:W-:Y:S01]  /*4dd0*/  HMMA.16816.F32.BF16 R60, R16, R44, R60 ;  /* 0x0000002c103c723c */ /* 0x004fe2000004183c */
[----:B------:R-:W-:-:S02]  /*4de0*/  FSEL R58, R136, -INF , !P6 ;  /* 0xff800000883a7808 */ /* 0x000fc40007000000 */
[----:B----4-:R-:W-:Y:S01]  /*4df0*/  FSEL R39, R143, -INF , !P5 ;  /* 0xff8000008f277808 */ /* 0x010fe20006800000 */
[----:B------:R-:W-:Y:S01]  /*4e00*/  FMUL.FTZ R76, R76, UR6 ;  /* 0x000000064c4c7c20 */ /* 0x000fe20008410000 */
[----:B------:R-:W-:Y:S01]  /*4e10*/  FSEL R108, R111, -INF , !P4 ;  /* 0xff8000006f6c7808 */ /* 0x000fe20006000000 */
[C---:B------:R-:W-:Y:S01]  /*4e20*/  HMMA.16816.F32.BF16 R64, R12.reuse, R44, R64 ;  /* 0x0000002c0c40723c */ /* 0x040fe20000041840 */
[----:B------:R-:W2:Y:S01]  /*4e30*/  MUFU.TANH R117, R117 ;  /* 0x0000007500757308 */ /* 0x000ea20000002400 */
[----:B---3--:R-:W-:Y:S02]  /*4e40*/  VIADD R7, R164, 0x39 ;  /* 0x00000039a4077836 */ /* 0x008fe40000000000 */
[----:B------:R-:W-:Y:S01]  /*4e50*/  FMUL.FTZ R77, R77, UR6 ;  /* 0x000000064d4d7c20 */ /* 0x000fe20008410000 */
[----:B------:R-:W-:Y:S01]  /*4e60*/  FMUL.FTZ R78, R78, UR6 ;  /* 0x000000064e4e7c20 */ /* 0x000fe20008410000 */
[----:B------:R-:W-:Y:S01]  /*4e70*/  FMUL.FTZ R79, R79, UR6 ;  /* 0x000000064f4f7c20 */ /* 0x000fe20008410000 */
[----:B------:R-:W-:Y:S01]  /*4e80*/  HMMA.16816.F32.BF16 R28, R12, R46, R28 ;  /* 0x0000002e0c1c723c */ /* 0x000fe2000004181c */
[----:B------:R-:W-:Y:S01]  /*4e90*/  ISETP.GE.AND P3, PT, R7, UR24, PT ;  /* 0x0000001807007c0c */ /* 0x000fe2000bf66270 */
[----:B------:R-:W-:Y:S01]  /*4ea0*/  VIADD R7, R164, 0x40 ;  /* 0x00000040a4077836 */ /* 0x000fe20000000000 */
[----:B------:R-:W3:Y:S01]  /*4eb0*/  MUFU.TANH R152, R152 ;  /* 0x0000009800987308 */ /* 0x000ee20000002400 */
[----:B-----5:R-:W-:-:S02]  /*4ec0*/  FSEL R70, R120, -INF , !P2 ;  /* 0xff80000078467808 */ /* 0x020fc40005000000 */
[----:B------:R-:W-:Y:S01]  /*4ed0*/  HMMA.16816.F32.BF16 R32, R16, R46, R32 ;  /* 0x0000002e1020723c */ /* 0x000fe20000041820 */
[----:B------:R-:W-:Y:S01]  /*4ee0*/  ISETP.GE.AND P2, PT, R7, UR24, PT ;  /* 0x0000001807007c0c */ /* 0x000fe2000bf46270 */
[----:B------:R-:W-:Y:S01]  /*4ef0*/  VIADD R7, R164, 0x41 ;  /* 0x00000041a4077836 */ /* 0x000fe20000000000 */
[----:B------:R-:W-:Y:S01]  /*4f00*/  FSEL R44, R140, -INF , !P5 ;  /* 0xff8000008c2c7808 */ /* 0x000fe20006800000 */
[C---:B------:R-:W-:Y:S01]  /*4f10*/  VIADD R13, R164.reuse, 0x58 ;  /* 0x00000058a40d7836 */ /* 0x040fe20000000000 */
[----:B------:R-:W4:Y:S01]  /*4f20*/  MUFU.TANH R148, R148 ;  /* 0x0000009400947308 */ /* 0x000f220000002400 */
[-C--:B-1----:R-:W-:Y:S01]  /*4f30*/  HMMA.16816.F32.BF16 R60, R40, R72.reuse, R60 ;  /* 0x00000048283c723c */ /* 0x082fe2000004183c */
[----:B------:R-:W-:Y:S01]  /*4f40*/  ISETP.GE.AND P1, PT, R7, UR24, PT ;  /* 0x0000001807007c0c */ /* 0x000fe2000bf26270 */
[----:B------:R-:W-:Y:S01]  /*4f50*/  VIADD R7, R164, 0x48 ;  /* 0x00000048a4077836 */ /* 0x000fe20000000000 */
[----:B------:R-:W-:Y:S01]  /*4f60*/  FSEL R45, R138, -INF , !P5 ;  /* 0xff8000008a2d7808 */ /* 0x000fe20006800000 */
[----:B------:R-:W-:Y:S01]  /*4f70*/  VIADD R14, R164, 0x69 ;  /* 0x00000069a40e7836 */ /* 0x000fe20000000000 */
[----:B--2---:R-:W-:Y:S01]  /*4f80*/  FSEL R177, R117, -INF , !P4 ;  /* 0xff80000075b17808 */ /* 0x004fe20006000000 */
[----:B------:R-:W-:Y:S01]  /*4f90*/  HMMA.16816.F32.BF16 R64, R8, R72, R64 ;  /* 0x000000480840723c */ /* 0x000fe20000041840 */
[----:B------:R-:W-:Y:S01]  /*4fa0*/  MUFU.TANH R151, R151 ;  /* 0x0000009700977308 */ /* 0x000fe20000002400 */
[----:B------:R-:W-:-:S02]  /*4fb0*/  ISETP.GE.AND P4, PT, R38, UR24, PT ;  /* 0x0000001826007c0c */ /* 0x000fc4000bf86270 */
[----:B------:R-:W-:Y:S02]  /*4fc0*/  FSEL R207, R146, -INF , !P3 ;  /* 0xff80000092cf7808 */ /* 0x000fe40005800000 */
[-C--:B------:R-:W-:Y:S01]  /*4fd0*/  HMMA.16816.F32.BF16 R8, R8, R74.reuse, R28 ;  /* 0x0000004a0808723c */ /* 0x080fe2000004181c */
[----:B---3--:R-:W-:Y:S02]  /*4fe0*/  FSEL R209, R152, -INF , !P4 ;  /* 0xff80000098d17808 */ /* 0x008fe40006000000 */
[----:B------:R-:W-:Y:S01]  /*4ff0*/  MUFU.TANH R153, R153 ;  /* 0x0000009900997308 */ /* 0x000fe20000002400 */
[----:B------:R-:W-:Y:S02]  /*5000*/  FSEL R52, R147, -INF , !P4 ;  /* 0xff80000093347808 */ /* 0x000fe40006000000 */
[----:B------:R-:W-:Y:S01]  /*5010*/  HMMA.16816.F32.BF16 R32, R40, R74, R32 ;  /* 0x0000004a2820723c */ /* 0x000fe20000041820 */
[----:B------:R-:W-:Y:S02]  /*5020*/  FSEL R51, R145, -INF , !P4 ;  /* 0xff80000091337808 */ /* 0x000fe40006000000 */
[----:B------:R-:W-:-:S02]  /*5030*/  FSEL R46, R142, -INF , !P4 ;  /* 0xff8000008e2e7808 */ /* 0x000fc40006000000 */
[----:B------:R-:W1:Y:S01]  /*5040*/  MUFU.TANH R233, R233 ;  /* 0x000000e900e97308 */ /* 0x000e620000002400 */
[----:B------:R-:W-:Y:S01]  /*5050*/  FMUL.FTZ R124, R60, UR6 ;  /* 0x000000063c7c7c20 */ /* 0x000fe20008410000 */
[----:B------:R-:W-:Y:S01]  /*5060*/  FSEL R60, R132, -INF , !P0 ;  /* 0xff800000843c7808 */ /* 0x000fe20004000000 */
[----:B------:R-:W-:Y:S01]  /*5070*/  FMUL.FTZ R12, R63, UR6 ;  /* 0x000000063f0c7c20 */ /* 0x000fe20008410000 */
[----:B------:R-:W-:Y:S01]  /*5080*/  ISETP.GE.AND P0, PT, R7, UR24, PT ;  /* 0x0000001807007c0c */ /* 0x000fe2000bf06270 */
[----:B------:R-:W-:Y:S01]  /*5090*/  FMUL.FTZ R62, R62, UR6 ;  /* 0x000000063e3e7c20 */ /* 0x000fe20008410000 */
[----:B------:R-:W-:Y:S01]  /*50a0*/  IADD3 R7, R164, 0x49, RZ ;  /* 0x00000049a4077810 */ /* 0x000fe20007ffe0ff */
[----:B------:R-:W-:Y:S01]  /*50b0*/  FMUL.FTZ R64, R64, UR6 ;  /* 0x0000000640407c20 */ /* 0x000fe20008410000 */
[----:B------:R-:W-:Y:S01]  /*50c0*/  MUFU.TANH R221, R221 ;  /* 0x000000dd00dd7308 */ /* 0x000fe20000002400 */
[----:B----4-:R-:W-:Y:S01]  /*50d0*/  FSEL R38, R148, -INF , !P3 ;  /* 0xff80000094267808 */ /* 0x010fe20005800000 */
[----:B------:R-:W-:Y:S01]  /*50e0*/  FMUL.FTZ R66, R66, UR6 ;  /* 0x0000000642427c20 */ /* 0x000fe20008410000 */
[----:B------:R-:W-:Y:S01]  /*50f0*/  ISETP.GE.AND P6, PT, R7, UR24, PT ;  /* 0x0000001807007c0c */ /* 0x000fe2000bfc6270 */
[----:B------:R-:W-:Y:S01]  /*5100*/  VIADD R7, R164, 0x50 ;  /* 0x00000050a4077836 */ /* 0x000fe20000000000 */
[----:B------:R-:W-:Y:S01]  /*5110*/  FSEL R228, R141, -INF , !P3 ;  /* 0xff8000008de47808 */ /* 0x000fe20005800000 */
[----:B------:R-:W-:Y:S01]  /*5120*/  FMUL.FTZ R98, R8, UR6 ;  /* 0x0000000608627c20 */ /* 0x000fe20008410000 */
[C---:B------:R-:W-:Y:S01]  /*5130*/  VIADD R8, R164.reuse, 0x70 ;  /* 0x00000070a4087836 */ /* 0x040fe20000000000 */
[----:B------:R-:W2:Y:S01]  /*5140*/  MUFU.TANH R215, R215 ;  /* 0x000000d700d77308 */ /* 0x000ea20000002400 */
[----:B------:R-:W-:Y:S01]  /*5150*/  ISETP.GE.AND P5, PT, R7, UR24, PT ;  /* 0x0000001807007c0c */ /* 0x000fe2000bfa6270 */
[----:B------:R-:W-:Y:S01]  /*5160*/  VIADD R7, R164, 0x51 ;  /* 0x00000051a4077836 */ /* 0x000fe20000000000 */
[----:B-1----:R-:W-:Y:S01]  /*5170*/  FSEL R233, R233, -INF , !P2 ;  /* 0xff800000e9e97808 */ /* 0x002fe20005000000 */
[----:B------:R-:W-:Y:S01]  /*5180*/  FMUL.FTZ R32, R32, UR6 ;  /* 0x0000000620207c20 */ /* 0x000fe20008410000 */
[----:B------:R-:W-:Y:S01]  /*5190*/  FSEL R222, R155, -INF , !P2 ;  /* 0xff8000009bde7808 */ /* 0x000fe20005000000 */
[----:B------:R-:W-:Y:S01]  /*51a0*/  FMUL.FTZ R61, R61, UR6 ;  /* 0x000000063d3d7c20 */ /* 0x000fe20008410000 */
[----:B------:R-:W-:Y:S01]  /*51b0*/  ISETP.GE.AND P4, PT, R7, UR24, PT ;  /* 0x0000001807007c0c */ /* 0x000fe2000bf86270 */
[----:B------:R-:W1:Y:S01]  /*51c0*/  MUFU.TANH R154, R154 ;  /* 0x0000009a009a7308 */ /* 0x000e620000002400 */
[----:B------:R-:W-:Y:S01]  /*51d0*/  FSEL R7, R151, -INF , !P3 ;  /* 0xff80000097077808 */ /* 0x000fe20005800000 */
[----:B------:R-:W-:Y:S01]  /*51e0*/  FMUL.FTZ R65, R65, UR6 ;  /* 0x0000000641417c20 */ /* 0x000fe20008410000 */
[----:B------:R-:W-:Y:S01]  /*51f0*/  ISETP.GE.AND P3, PT, R13, UR24, PT ;  /* 0x000000180d007c0c */ /* 0x000fe2000bf66270 */
[----:B------:R-:W-:Y:S01]  /*5200*/  VIADD R13, R164, 0x59 ;  /* 0x00000059a40d7836 */ /* 0x000fe20000000000 */
[----:B------:R-:W-:Y:S01]  /*5210*/  FSEL R205, R153, -INF , !P2 ;  /* 0xff80000099cd7808 */ /* 0x000fe20005000000 */
[----:B------:R-:W-:Y:S01]  /*5220*/  FMUL.FTZ R67, R67, UR6 ;  /* 0x0000000643437c20 */ /* 0x000fe20008410000 */
[----:B------:R-:W-:Y:S01]  /*5230*/  FSEL R224, R150, -INF , !P2 ;  /* 0xff80000096e07808 */ /* 0x000fe20005000000 */
[----:B------:R-:W3:Y:S01]  /*5240*/  MUFU.TANH R159, R159 ;  /* 0x0000009f009f7308 */ /* 0x000ee20000002400 */
[----:B--2---:R-:W-:Y:S01]  /*5250*/  FSEL R215, R215, -INF , !P4 ;  /* 0xff800000d7d77808 */ /* 0x004fe20006000000 */
[----:B------:R-:W-:Y:S01]  /*5260*/  FMUL.FTZ R34, R34, UR6 ;  /* 0x0000000622227c20 */ /* 0x000fe20008410000 */
[----:B------:R-:W-:Y:S01]  /*5270*/  FSEL R216, R216, -INF , !P4 ;  /* 0xff800000d8d87808 */ /* 0x000fe20006000000 */
[----:B------:R-:W-:Y:S01]  /*5280*/  FMUL.FTZ R10, R10, UR6 ;  /* 0x000000060a0a7c20 */ /* 0x000fe20008410000 */
[----:B------:R-:W-:Y:S01]  /*5290*/  FSEL R221, R221, -INF , !P4 ;  /* 0xff800000dddd7808 */ /* 0x000fe20006000000 */
[----:B------:R-:W-:Y:S01]  /*52a0*/  FMUL.FTZ R33, R33, UR6 ;  /* 0x0000000621217c20 */ /* 0x000fe20008410000 */
[----:B------:R-:W-:Y:S01]  /*52b0*/  FSEL R214, R214, -INF , !P4 ;  /* 0xff800000d6d67808 */ /* 0x000fe20006000000 */
[----:B------:R-:W-:Y:S01]  /*52c0*/  MUFU.TANH R81, R81 ;  /* 0x0000005100517308 */ /* 0x000fe20000002400 */
[----:B------:R-:W-:Y:S01]  /*52d0*/  ISETP.GE.AND P2, PT, R13, UR24, PT ;  /* 0x000000180d007c0c */ /* 0x000fe2000bf46270 */
[----:B------:R-:W-:Y:S01]  /*52e0*/  VIADD R13, R164, 0x60 ;  /* 0x00000060a40d7836 */ /* 0x000fe20000000000 */
[----:B------:R-:W-:Y:S01]  /*52f0*/  ISETP.GE.AND P4, PT, R8, UR24, PT ;  /* 0x0000001808007c0c */ /* 0x000fe2000bf86270 */
[----:B------:R-:W-:Y:S01]  /*5300*/  VIADD R8, R164, 0x71 ;  /* 0x00000071a4087836 */ /* 0x000fe20000000000 */
[----:B------:R-:W-:Y:S01]  /*5310*/  FSEL R130, R156, -INF , !P1 ;  /* 0xff8000009c827808 */ /* 0x000fe20004800000 */
[----:B------:R-:W-:Y:S01]  /*5320*/  FMUL.FTZ R11, R11, UR6 ;  /* 0x000000060b0b7c20 */ /* 0x000fe20008410000 */
[----:B-1----:R-:W-:Y:S01]  /*5330*/  FSEL R201, R154, -INF , !P1 ;  /* 0xff8000009ac97808 */ /* 0x002fe20004800000 */
[----:B------:R-:W1:Y:S01]  /*5340*/  MUFU.TANH R225, R225 ;  /* 0x000000e100e17308 */ /* 0x000e620000002400 */
[----:B---3--:R-:W-:-:S02]  /*5350*/  FSEL R219, R159, -INF , !P1 ;  /* 0xff8000009fdb7808 */ /* 0x008fc40004800000 */
[----:B------:R-:W-:Y:S02]  /*5360*/  FSEL R200, R149, -INF , !P1 ;  /* 0xff80000095c87808 */ /* 0x000fe40004800000 */
[----:B------:R-:W-:Y:S02]  /*5370*/  FSEL R211, R211, -INF , !P3 ;  /* 0xff800000d3d37808 */ /* 0x000fe40005800000 */
[----:B------:R-:W-:Y:S01]  /*5380*/  FSEL R208, R208, -INF , !P3 ;  /* 0xff800000d0d07808 */ /* 0x000fe20005800000 */
[----:B------:R-:W2:Y:S01]  /*5390*/  MUFU.TANH R82, R82 ;  /* 0x0000005200527308 */ /* 0x000ea20000002400 */
[----:B------:R-:W-:Y:S02]  /*53a0*/  FSEL R199, R199, -INF , !P3 ;  /* 0xff800000c7c77808 */ /* 0x000fe40005800000 */
[----:B------:R-:W-:Y:S02]  /*53b0*/  FSEL R212, R212, -INF , !P3 ;  /* 0xff800000d4d47808 */ /* 0x000fe40005800000 */
[----:B------:R-:W-:Y:S01]  /*53c0*/  ISETP.GE.AND P1, PT, R13, UR24, PT ;  /* 0x000000180d007c0c */ /* 0x000fe2000bf26270 */
[----:B------:R-:W-:Y:S01]  /*53d0*/  VIADD R13, R164, 0x61 ;  /* 0x00000061a40d7836 */ /* 0x000fe20000000000 */
[----:B------:R-:W-:Y:S01]  /*53e0*/  ISETP.GE.AND P3, PT, R8, UR24, PT ;  /* 0x0000001808007c0c */ /* 0x000fe2000bf66270 */
[----:B------:R-:W3:Y:S01]  /*53f0*/  MUFU.TANH R197, R197 ;  /* 0x000000c500c57308 */ /* 0x000ee20000002400 */
[----:B------:R-:W-:Y:S01]  /*5400*/  VIADD R8, R164, 0x78 ;  /* 0x00000078a4087836 */ /* 0x000fe20000000000 */
[----:B-1----:R-:W-:-:S02]  /*5410*/  FSEL R225, R225, -INF , !P0 ;  /* 0xff800000e1e17808 */ /* 0x002fc40004000000 */
[----:B------:R-:W-:Y:S02]  /*5420*/  FSEL R202, R202, -INF , !P0 ;  /* 0xff800000caca7808 */ /* 0x000fe40004000000 */
[----:B------:R-:W-:Y:S02]  /*5430*/  FSEL R227, R81, -INF , !P0 ;  /* 0xff80000051e37808 */ /* 0x000fe40004000000 */
[----:B------:R-:W1:Y:S01]  /*5440*/  MUFU.TANH R229, R229 ;  /* 0x000000e500e57308 */ /* 0x000e620000002400 */
[----:B------:R-:W-:Y:S02]  /*5450*/  FSEL R198, R158, -INF , !P0 ;  /* 0xff8000009ec67808 */ /* 0x000fe40004000000 */
[----:B------:R-:W-:Y:S02]  /*5460*/  FSEL R206, R206, -INF , !P2 ;  /* 0xff800000cece7808 */ /* 0x000fe40005000000 */
[----:B--2---:R-:W-:Y:S02]  /*5470*/  FSEL R131, R82, -INF , !P2 ;  /* 0xff80000052837808 */ /* 0x004fe40005000000 */
[----:B------:R-:W-:Y:S01]  /*5480*/  FSEL R210, R210, -INF , !P2 ;  /* 0xff800000d2d27808 */ /* 0x000fe20005000000 */
[----:B------:R-:W2:Y:S01]  /*5490*/  MUFU.TANH R204, R204 ;  /* 0x000000cc00cc7308 */ /* 0x000ea20000002400 */
[----:B---3--:R-:W-:-:S02]  /*54a0*/  FSEL R197, R197, -INF , !P2 ;  /* 0xff800000c5c57808 */ /* 0x008fc40005000000 */
[----:B------:R-:W-:Y:S02]  /*54b0*/  ISETP.GE.AND P0, PT, R13, UR24, PT ;  /* 0x000000180d007c0c */ /* 0x000fe4000bf06270 */
[----:B------:R-:W-:Y:S01]  /*54c0*/  ISETP.GE.AND P2, PT, R8, UR24, PT ;  /* 0x0000001808007c0c */ /* 0x000fe2000bf46270 */
[----:B------:R-:W-:Y:S01]  /*54d0*/  FMUL.FTZ R8, R9, UR6 ;  /* 0x0000000609087c20 */ /* 0x000fe20008410000 */
[C---:B------:R-:W-:Y:S01]  /*54e0*/  IADD3 R13, R164.reuse, 0x68, RZ ;  /* 0x00000068a40d7810 */ /* 0x040fe20007ffe0ff */
[----:B------:R-:W3:Y:S01]  /*54f0*/  MUFU.TANH R231, R231 ;  /* 0x000000e700e77308 */ /* 0x000ee20000002400 */
[----:B-1----:R-:W-:Y:S01]  /*5500*/  FSEL R229, R229, -INF , !P6 ;  /* 0xff800000e5e57808 */ /* 0x002fe20007000000 */
[----:B------:R-:W-:Y:S01]  /*5510*/  VIADD R164, R164, 0x79 ;  /* 0x00000079a4a47836 */ /* 0x000fe20000000000 */
[----:B------:R-:W-:Y:S02]  /*5520*/  FSEL R196, R157, -INF , !P6 ;  /* 0xff8000009dc47808 */ /* 0x000fe40007000000 */
[----:B------:R-:W-:-:S02]  /*5530*/  FSEL R116, R87, -INF , !P0 ;  /* 0xff80000057747808 */ /* 0x000fc40004000000 */
[----:B------:R-:W-:Y:S01]  /*5540*/  FSEL R119, R166, -INF , !P0 ;  /* 0xff800000a6777808 */ /* 0x000fe20004000000 */
[----:B------:R-:W1:Y:S01]  /*5550*/  MUFU.TANH R105, R105 ;  /* 0x0000006900697308 */ /* 0x000e620000002400 */
[----:B--2---:R-:W-:Y:S02]  /*5560*/  FSEL R204, R204, -INF , !P6 ;  /* 0xff800000cccc7808 */ /* 0x004fe40007000000 */
[----:B------:R-:W-:Y:S02]  /*5570*/  FSEL R127, R84, -INF , !P0 ;  /* 0xff800000547f7808 */ /* 0x000fe40004000000 */
[----:B------:R-:W-:Y:S02]  /*5580*/  FSEL R217, R217, -INF , !P5 ;  /* 0xff800000d9d97808 */ /* 0x000fe40006800000 */
[----:B------:R-:W-:Y:S01]  /*5590*/  FSEL R220, R220, -INF , !P5 ;  /* 0xff800000dcdc7808 */ /* 0x000fe20006800000 */
[----:B------:R2:W-:Y:S01]  /*55a0*/  MUFU.TANH R122, R32 ;  /* 0x00000020007a7308 */ /* 0x0005e20000002400 */
[----:B---3--:R-:W-:-:S02]  /*55b0*/  FSEL R231, R231, -INF , !P6 ;  /* 0xff800000e7e77808 */ /* 0x008fc40007000000 */
[----:B------:R-:W-:Y:S02]  /*55c0*/  ISETP.GE.AND P6, PT, R13, UR24, PT ;  /* 0x000000180d007c0c */ /* 0x000fe4000bfc6270 */
[----:B------:R-:W-:Y:S02]  /*55d0*/  FSEL R218, R218, -INF , !P5 ;  /* 0xff800000dada7808 */ /* 0x000fe40006800000 */
[----:B------:R-:W-:Y:S01]  /*55e0*/  FSEL R31, R103, -INF , !P1 ;  /* 0xff800000671f7808 */ /* 0x000fe20004800000 */
[----:B------:R-:W3:Y:S01]  /*55f0*/  MUFU.TANH R223, R223 ;  /* 0x000000df00df7308 */ /* 0x000ee20000002400 */
[----:B-1----:R-:W-:Y:S02]  /*5600*/  FSEL R29, R105, -INF , !P0 ;  /* 0xff800000691d7808 */ /* 0x002fe40004000000 */
[----:B------:R-:W-:Y:S02]  /*5610*/  PLOP3.LUT P0, PT, PT, PT, UP0, 0x80, 0x0 ;  /* 0x000000000000781c */ /* 0x000fe40003f0f008 */
[----:B------:R-:W-:-:S02]  /*5620*/  FSEL R118, R118, -INF , !P1 ;  /* 0xff80000076767808 */ /* 0x000fc40004800000 */
[----:B------:R-:W-:Y:S01]  /*5630*/  FSEL R121, R168, -INF , !P1 ;  /* 0xff800000a8797808 */ /* 0x000fe20004800000 */
[----:B------:R-:W1:Y:S01]  /*5640*/  MUFU.TANH R95, R95 ;  /* 0x0000005f005f7308 */ /* 0x000e620000002400 */
[----:B--2---:R-:W-:Y:S01]  /*5650*/  FMUL.FTZ R32, R35, UR6 ;  /* 0x0000000623207c20 */ /* 0x004fe20008410000 */
[----:B------:R-:W-:Y:S02]  /*5660*/  FSEL R128, R162, -INF , !P1 ;  /* 0xff800000a2807808 */ /* 0x000fe40004800000 */
[----:B------:R-:W-:Y:S02]  /*5670*/  ISETP.GE.AND P1, PT, R164, UR24, PT ;  /* 0x00000018a4007c0c */ /* 0x000fe4000bf26270 */
[----:B------:R-:W-:Y:S02]  /*5680*/  FSEL R117, R71, -INF , !P6 ;  /* 0xff80000047757808 */ /* 0x000fe40007000000 */
[----:B------:R-:W2:Y:S01]  /*5690*/  MUFU.TANH R68, R68 ;  /* 0x0000004400447308 */ /* 0x000ea20000002400 */
[----:B---3--:R-:W-:-:S02]  /*56a0*/  FSEL R223, R223, -INF , !P5 ;  /* 0xff800000dfdf7808 */ /* 0x008fc40006800000 */
[----:B------:R-:W-:Y:S02]  /*56b0*/  ISETP.GE.AND P5, PT, R14, UR24, PT ;  /* 0x000000180e007c0c */ /* 0x000fe4000bfa6270 */
[----:B------:R-:W-:Y:S02]  /*56c0*/  FSEL R122, R122, -INF , !P2 ;  /* 0xff8000007a7a7808 */ /* 0x000fe40005000000 */
[----:B------:R-:W-:Y:S01]  /*56d0*/  FSEL R111, R88, -INF , !P5 ;  /* 0xff800000586f7808 */ /* 0x000fe20006800000 */
[----:B------:R-:W3:Y:S01]  /*56e0*/  MUFU.TANH R76, R76 ;  /* 0x0000004c004c7308 */ /* 0x000ee20000002400 */
[----:B-1----:R-:W-:-:S07]  /*56f0*/  FSEL R125, R95, -INF , !P5 ;  /* 0xff8000005f7d7808 */ /* 0x002fce0006800000 */
[----:B------:R-:W1:Y:S01]  /*5700*/  MUFU.TANH R24, R77 ;  /* 0x0000004d00187308 */ /* 0x000e620000002400 */
[----:B--2---:R-:W-:-:S07]  /*5710*/  FSEL R126, R68, -INF , !P6 ;  /* 0xff800000447e7808 */ /* 0x004fce0007000000 */
[----:B------:R-:W2:Y:S01]  /*5720*/  MUFU.TANH R115, R78 ;  /* 0x0000004e00737308 */ /* 0x000ea20000002400 */
[----:B---3--:R-:W-:-:S07]  /*5730*/  FSEL R30, R76, -INF , !P6 ;  /* 0xff8000004c1e7808 */ /* 0x008fce0007000000 */
        /* <DEDUP_REMOVED lines=12> */
[----:B------:R-:W-:Y:S01]  /*5800*/  MUFU.TANH R12, R12 ;  /* 0x0000000c000c7308 */ /* 0x000fe20000002400 */
[----:B-1----:R-:W-:-:S07]  /*5810*/  FSEL R101, R101, -INF , !P4 ;  /* 0xff80000065657808 */ /* 0x002fce0006000000 */
[----:B------:R-:W1:Y:S01]  /*5820*/  MUFU.TANH R110, R65 ;  /* 0x00000041006e7308 */ /* 0x000e620000002400 */
[----:B--2---:R-:W-:-:S07]  /*5830*/  FSEL R123, R123, -INF , !P3 ;  /* 0xff8000007b7b7808 */ /* 0x004fce0005800000 */
[----:B------:R-:W2:Y:S08]  /*5840*/  MUFU.TANH R100, R67 ;  /* 0x0000004300647308 */ /* 0x000eb00000002400 */
[----:B------:R3:W-:Y:S01]  /*5850*/  MUFU.TANH R13, R34 ;  /* 0x00000022000d7308 */ /* 0x0007e20000002400 */
[----:B-1----:R-:W-:-:S07]  /*5860*/  FSEL R110, R110, -INF , !P3 ;  /* 0xff8000006e6e7808 */ /* 0x002fce0005800000 */
[----:B------:R-:W1:Y:S01]  /*5870*/  MUFU.TANH R98, R98 ;  /* 0x0000006200627308 */ /* 0x000e620000002400 */
[----:B--2---:R-:W-:-:S07]  /*5880*/  FSEL R100, R100, -INF , !P3 ;  /* 0xff80000064647808 */ /* 0x004fce0005800000 */
[----:B------:R-:W2:Y:S01]  /*5890*/  MUFU.TANH R99, R10 ;  /* 0x0000000a00637308 */ /* 0x000ea20000002400 */
[----:B---3--:R-:W-:-:S07]  /*58a0*/  FSEL R34, R12, -INF , !P3 ;  /* 0xff8000000c227808 */ /* 0x008fce0005800000 */
[----:B------:R3:W4:Y:S01]  /*58b0*/  MUFU.TANH R120, R33 ;  /* 0x0000002100787308 */ /* 0x0007220000002400 */
[----:B-1----:R-:W-:-:S07]  /*58c0*/  FSEL R98, R98, -INF , !P2 ;  /* 0xff80000062627808 */ /* 0x002fce0005000000 */
[----:B------:R-:W1:Y:S01]  /*58d0*/  MUFU.TANH R32, R32 ;  /* 0x0000002000207308 */ /* 0x000e620000002400 */
[----:B--2---:R-:W-:-:S07]  /*58e0*/  FSEL R99, R99, -INF , !P2 ;  /* 0xff80000063637808 */ /* 0x004fce0005000000 */
[----:B------:R-:W2:Y:S01]  /*58f0*/  MUFU.TANH R8, R8 ;  /* 0x0000000800087308 */ /* 0x000ea20000002400 */
[----:B---3--:R-:W-:Y:S02]  /*5900*/  FSEL R33, R13, -INF , !P2 ;  /* 0xff8000000d217808 */ /* 0x008fe40005000000 */
[----:B----4-:R-:W-:-:S05]  /*5910*/  FSEL R120, R120, -INF , !P1 ;  /* 0xff80000078787808 */ /* 0x010fca0004800000 */
[----:B------:R-:W3:Y:S01]  /*5920*/  MUFU.TANH R97, R11 ;  /* 0x0000000b00617308 */ /* 0x000ee20000002400 */
[----:B-1----:R-:W-:Y:S02]  /*5930*/  FSEL R32, R32, -INF , !P1 ;  /* 0xff80000020207808 */ /* 0x002fe40004800000 */
[----:B--2---:R-:W-:Y:S02]  /*5940*/  FSEL R95, R8, -INF , !P1 ;  /* 0xff800000085f7808 */ /* 0x004fe40004800000 */
[----:B---3--:R-:W-:Y:S01]  /*5950*/  FSEL R97, R97, -INF , !P1 ;  /* 0xff80000061617808 */ /* 0x008fe20004800000 */
[----:B------:R-:W-:Y:S06]  /*5960*/  BAR.SYNC.DEFER_BLOCKING 0x0 ;  /* 0x0000000000007b1d */ /* 0x000fec0000010000 */
[----:B------:R-:W-:Y:S05]  /*5970*/  @!P0 BRA `(.L_x_296) ;  /* 0x0000000400c48947 */ /* 0x000fea0003800000 */
[----:B------:R-:W-:Y:S01]  /*5980*/  ULDC UR6, c[0x0][0x2d0] ;  /* 0x0000b40000067ab9 */ /* 0x000fe20000000800 */
[----:B------:R-:W-:Y:S01]  /*5990*/  ULEA.HI.SX32 UR7, UR19, 0xfffffffe, 0x19 ;  /* 0xfffffffe13077891 */ /* 0x000fe2000f8fca3f */
[----:B------:R-:W-:Y:S01]  /*59a0*/  ISETP.GE.AND P1, PT, R36, UR6, PT ;  /* 0x0000000624007c0c */ /* 0x000fe2000bf26270 */
[----:B------:R-:W-:Y:S01]  /*59b0*/  IMAD.U32 R27, RZ, RZ, UR10 ;  /* 0x0000000aff1b7e24 */ /* 0x000fe2000f8e00ff */
[----:B------:R-:W-:Y:S01]  /*59c0*/  MOV R42, UR10 ;  /* 0x0000000a002a7c02 */ /* 0x000fe20008000f00 */
[----:B------:R-:W-:Y:S01]  /*59d0*/  USHF.R.S32.HI UR6, URZ, 0x1f, UR7 ;  /* 0x0000001f3f067899 */ /* 0x000fe20008011407 */
[----:B------:R-:W-:Y:S01]  /*59e0*/  IMAD.U32 R25, RZ, RZ, UR10 ;  /* 0x0000000aff197e24 */ /* 0x000fe2000f8e00ff */
[----:B------:R-:W-:Y:S01]  /*59f0*/  BSSY B0, `(.L_x_297) ;  /* 0x0000068000007945 */ /* 0x000fe20003800000 */
[----:B------:R-:W-:Y:S01]  /*5a00*/  IMAD.U32 R40, RZ, RZ, UR7 ;  /* 0x00000007ff287e24 */ /* 0x000fe2000f8e00ff */
[----:B------:R-:W-:Y:S01]  /*5a10*/  UIMAD UR7, UR20, UR7, URZ ;  /* 0x00000007140772a4 */ /* 0x000fe2000f8e023f */
[----:B------:R-:W-:-:S02]  /*5a20*/  IMAD.U32 R62, RZ, RZ, UR10 ;  /* 0x0000000aff3e7e24 */ /* 0x000fc4000f8e00ff */
[----:B------:R-:W-:Y:S01]  /*5a30*/  IMAD.WIDE.U32 R40, R40, UR21, R182 ;  /* 0x0000001528287c25 */ /* 0x000fe2000f8e00b6 */
[----:B------:R-:W-:Y:S02]  /*5a40*/  UIMAD UR6, UR6, UR21, UR7 ;  /* 0x00000015060672a4 */ /* 0x000fe4000f8e0207 */
[----:B------:R-:W1:Y:S01]  /*5a50*/  @!P1 LDC.64 R20, c[0x0][0x218] ;  /* 0x00008600ff149b82 */ /* 0x000e620000000a00 */
[----:B------:R-:W-:Y:S01]  /*5a60*/  IMAD.U32 R9, RZ, RZ, UR11 ;  /* 0x0000000bff097e24 */ /* 0x000fe2000f8e00ff */
[-C--:B------:R-:W-:Y:S01]  /*5a70*/  @!P1 LEA R27, P2, R27, R40.reuse, 0x6 ;  /* 0x000000281b1b9211 */ /* 0x080fe200078430ff */
[----:B------:R-:W-:Y:S01]  /*5a80*/  IMAD.U32 R24, RZ, RZ, UR10 ;  /* 0x0000000aff187e24 */ /* 0x000fe2000f8e00ff */
[----:B------:R-:W-:Y:S01]  /*5a90*/  @!P1 LEA R25, P3, R25, R40, 0x5 ;  /* 0x0000002819199211 */ /* 0x000fe200078628ff */
[----:B------:R-:W-:Y:S01]  /*5aa0*/  VIADD R63, R41, UR6 ;  /* 0x00000006293f7c36 */ /* 0x000fe20008000000 */
[----:B------:R-:W-:Y:S01]  /*5ab0*/  VOTEU.ALL UP0, P1 ;  /* 0x00000000003f7886 */ /* 0x000fe20000800000 */
[----:B------:R-:W-:Y:S01]  /*5ac0*/  IMAD.U32 R11, RZ, RZ, UR11 ;  /* 0x0000000bff0b7e24 */ /* 0x000fe2000f8e00ff */
[----:B------:R-:W2:Y:S01]  /*5ad0*/  @!P1 LDC.64 R18, c[0x0][0x218] ;  /* 0x00008600ff129b82 */ /* 0x000ea20000000a00 */
[----:B------:R-:W-:Y:S01]  /*5ae0*/  @!P1 IMAD.MOV.U32 R8, RZ, RZ, R40 ;  /* 0x000000ffff089224 */ /* 0x000fe200078e0028 */
[-C--:B------:R-:W-:Y:S01]  /*5af0*/  @!P1 LEA.HI.X R26, R62, R63.reuse, R9, 0x6, P2 ;  /* 0x0000003f3e1a9211 */ /* 0x080fe200010f3409 */
[----:B------:R-:W-:Y:S01]  /*5b00*/  @!P1 IMAD.MOV.U32 R9, RZ, RZ, R63 ;  /* 0x000000ffff099224 */ /* 0x000fe200078e003f */
[-C--:B------:R-:W-:Y:S01]  /*5b10*/  @!P1 LEA.HI.X R24, R24, R63.reuse, R11, 0x5, P3 ;  /* 0x0000003f18189211 */ /* 0x080fe200018f2c0b */
[----:B------:R-:W-:Y:S01]  /*5b20*/  IMAD.U32 R65, RZ, RZ, UR10 ;  /* 0x0000000aff417e24 */ /* 0x000fe2000f8e00ff */
[----:B------:R-:W-:Y:S01]  /*5b30*/  @!P1 IADD3 R23, P2, R40, UR13, RZ ;  /* 0x0000000d28179c10 */ /* 0x000fe2000ff5e0ff */
[----:B------:R-:W-:Y:S01]  /*5b40*/  @!P1 IMAD.WIDE.U32 R42, R42, 0x50, R8 ;  /* 0x000000502a2a9825 */ /* 0x000fe200078e0008 */
[----:B------:R-:W3:Y:S01]  /*5b50*/  @!P1 LDC.64 R16, c[0x0][0x218] ;  /* 0x00008600ff109b82 */ /* 0x000ee20000000a00 */
[----:B------:R-:W-:Y:S01]  /*5b60*/  @!UP0 UIMAD UR17, UR11, 0x30, URZ ;  /* 0x000000300b1188a4 */ /* 0x000fe2000f8e023f */
[----:B------:R-:W-:Y:S01]  /*5b70*/  @!P1 MOV R73, R63 ;  /* 0x0000003f00499202 */ /* 0x000fe20000000f00 */
[----:B------:R-:W-:Y:S01]  /*5b80*/  @!P1 IMAD.MOV.U32 R62, RZ, RZ, R40 ;  /* 0x000000ffff3e9224 */ /* 0x000fe200078e0028 */
[----:B------:R-:W-:Y:S01]  /*5b90*/  @!UP0 UIMAD UR7, UR11, 0x50, URZ ;  /* 0x000000500b0788a4 */ /* 0x000fe2000f8e023f */
[----:B------:R-:W-:Y:S01]  /*5ba0*/  IMAD.U32 R22, RZ, RZ, UR10 ;  /* 0x0000000aff167e24 */ /* 0x000fe2000f8e00ff */
[----:B------:R-:W-:Y:S01]  /*5bb0*/  @!UP0 UIMAD UR6, UR11, 0x60, URZ ;  /* 0x000000600b0688a4 */ /* 0x000fe2000f8e023f */
[----:B------:R-:W-:Y:S01]  /*5bc0*/  @!P1 IMAD.WIDE.U32 R64, R65, 0x30, R62 ;  /* 0x0000003041409825 */ /* 0x000fe200078e003e */
[----:B------:R-:W4:Y:S01]  /*5bd0*/  @!P1 LDC.64 R14, c[0x0][0x218] ;  /* 0x00008600ff0e9b82 */ /* 0x000f220000000a00 */
[C---:B-1----:R-:W-:Y:S01]  /*5be0*/  @!P1 LEA R66, P3, R40.reuse, R20, 0x1 ;  /* 0x0000001428429211 */ /* 0x042fe200078608ff */
[----:B------:R1:W-:Y:S01]  /*5bf0*/  @P1 STS.128 [R171+0x4000], RZ ;  /* 0x004000ffab001388 */ /* 0x0003e20000000c00 */
[----:B------:R-:W-:Y:S01]  /*5c00*/  @!P1 IADD3.X R20, R63, UR12, RZ, P2, !PT ;  /* 0x0000000c3f149c10 */ /* 0x000fe200097fe4ff */
[----:B------:R-:W-:Y:S01]  /*5c10*/  @!P1 IMAD.MOV.U32 R72, RZ, RZ, R40 ;  /* 0x000000ffff489224 */ /* 0x000fe200078e0028 */
[----:B------:R-:W-:-:S03]  /*5c20*/  @!P1 LEA.HI.X R67, R40, R21, R63, 0x1, P3 ;  /* 0x0000001528439211 */ /* 0x000fc600018f0c3f */
[----:B------:R-:W5:Y:S01]  /*5c30*/  @!P1 LDC.64 R12, c[0x0][0x218] ;  /* 0x00008600ff0c9b82 */ /* 0x000f620000000a00 */
[C---:B--2---:R-:W-:Y:S01]  /*5c40*/  @!P1 LEA R18, P2, R23.reuse, R18, 0x1 ;  /* 0x0000001217129211 */ /* 0x044fe200078408ff */
[----:B------:R-:W-:Y:S01]  /*5c50*/  @!P1 IMAD.WIDE.U32 R72, R22, 0x60, R72 ;  /* 0x0000006016489825 */ /* 0x000fe200078e0048 */
[----:B------:R-:W-:Y:S01]  /*5c60*/  @!PT LDS RZ, [RZ] ;  /* 0x00000000fffff984 */ /* 0x000fe20000000800 */
[----:B------:R-:W-:Y:S01]  /*5c70*/  @!PT LDS RZ, [RZ] ;  /* 0x00000000fffff984 */ /* 0x000fe20000000800 */
[----:B------:R-:W-:Y:S01]  /*5c80*/  @!PT LDS RZ, [RZ] ;  /* 0x00000000fffff984 */ /* 0x000fe20000000800 */
[----:B------:R1:W-:Y:S02]  /*5c90*/  @!P1 LDGSTS.E.BYPASS.LTC128B.128 [R171+0x4000], desc[UR22][R66.64] ;  /* 0x0400000042ab9fae */ /* 0x0003e4000b901d56 */
[----:B------:R-:W-:Y:S02]  /*5ca0*/  @!P1 LEA.HI.X R19, R23, R19, R20, 0x1, P2 ;  /* 0x0000001317139211 */ /* 0x000fe400010f0c14 */
[----:B------:R1:W-:Y:S01]  /*5cb0*/  @P1 STS.128 [R171+0x4800], RZ ;  /* 0x004800ffab001388 */ /* 0x0003e20000000c00 */
[----:B------:R-:W2:Y:S01]  /*5cc0*/  @!P1 LDC.64 R10, c[0x0][0x218] ;  /* 0x00008600ff0a9b82 */ /* 0x000ea20000000a00 */
[----:B---3--:R-:W-:Y:S01]  /*5cd0*/  @!P1 LEA R20, P3, R25, R16, 0x1 ;  /* 0x0000001019149211 */ /* 0x008fe200078608ff */
[----:B------:R-:W-:Y:S01]  /*5ce0*/  @!P1 VIADD R16, R65, UR17 ;  /* 0x0000001141109c36 */ /* 0x000fe20008000000 */
[----:B------:R-:W-:Y:S01]  /*5cf0*/  @!PT LDS RZ, [RZ] ;  /* 0x00000000fffff984 */ /* 0x000fe20000000800 */
[----:B------:R-:W-:Y:S01]  /*5d00*/  @!PT LDS RZ, [RZ] ;  /* 0x00000000fffff984 */ /* 0x000fe20000000800 */
[----:B------:R-:W-:Y:S01]  /*5d10*/  @!PT LDS RZ, [RZ] ;  /* 0x00000000fffff984 */ /* 0x000fe20000000800 */
[----:B------:R1:W-:Y:S02]  /*5d20*/  @!P1 LDGSTS.E.BYPASS.LTC128B.128 [R171+0x4800], desc[UR22][R18.64] ;  /* 0x0480000012ab9fae */ /* 0x0003e4000b901d56 */
[----:B------:R-:W-:-:S02]  /*5d30*/  @!P1 LEA.HI.X R21, R25, R17, R24, 0x1, P3 ;  /* 0x0000001119159211 */ /* 0x000fc400018f0c18 */
[----:B------:R1:W-:Y:S01]  /*5d40*/  @P1 STS.128 [R171+0x5000], RZ ;  /* 0x005000ffab001388 */ /* 0x0003e20000000c00 */
[----:B------:R-:W3:Y:S01]  /*5d50*/  @!P1 LDC.64 R8, c[0x0][0x218] ;  /* 0x00008600ff089b82 */ /* 0x000ee20000000a00 */
[C---:B----4-:R-:W-:Y:S01]  /*5d60*/  @!P1 LEA R22, P2, R64.reuse, R14, 0x1 ;  /* 0x0000000e40169211 */ /* 0x050fe200078408ff */
[----:B------:R-:W-:Y:S01]  /*5d70*/  @!P1 VIADD R14, R73, UR6 ;  /* 0x00000006490e9c36 */ /* 0x000fe20008000000 */
[----:B------:R-:W-:Y:S01]  /*5d80*/  @!PT LDS RZ, [RZ] ;  /* 0x00000000fffff984 */ /* 0x000fe20000000800 */
[----:B------:R-:W-:Y:S01]  /*5d90*/  @!PT LDS RZ, [RZ] ;  /* 0x00000000fffff984 */ /* 0x000fe20000000800 */
[----:B------:R-:W-:Y:S01]  /*5da0*/  @!PT LDS RZ, [RZ] ;  /* 0x00000000fffff984 */ /* 0x000fe20000000800 */
[----:B------:R1:W-:Y:S02]  /*5db0*/  @!P1 LDGSTS.E.BYPASS.LTC128B.128 [R171+0x5000], desc[UR22][R20.64] ;  /* 0x0500000014ab9fae */ /* 0x0003e4000b901d56 */
[----:B------:R-:W-:Y:S02]  /*5dc0*/  @!P1 LEA.HI.X R23, R64, R15, R16, 0x1, P2 ;  /* 0x0000000f40179211 */ /* 0x000fe400010f0c10 */
[----:B------:R1:W-:Y:S01]  /*5dd0*/  @P1 STS.128 [R171+0x5800], RZ ;  /* 0x005800ffab001388 */ /* 0x0003e20000000c00 */
[----:B-----5:R-:W-:Y:S01]  /*5de0*/  @!P1 LEA R16, P4, R27, R12, 0x1 ;  /* 0x0000000c1b109211 */ /* 0x020fe200078808ff */
[----:B------:R-:W-:-:S02]  /*5df0*/  @!P1 VIADD R12, R43, UR7 ;  /* 0x000000072b0c9c36 */ /* 0x000fc40008000000 */
[----:B------:R-:W-:Y:S01]  /*5e00*/  @!PT LDS RZ, [RZ] ;  /* 0x00000000fffff984 */ /* 0x000fe20000000800 */
[----:B------:R-:W-:Y:S01]  /*5e10*/  @!PT LDS RZ, [RZ] ;  /* 0x00000000fffff984 */ /* 0x000fe20000000800 */
[----:B------:R-:W-:Y:S01]  /*5e20*/  @!PT LDS RZ, [RZ] ;  /* 0x00000000fffff984 */ /* 0x000fe20000000800 */
[----:B------:R1:W-:Y:S01]  /*5e30*/  @!P1 LDGSTS.E.BYPASS.LTC128B.128 [R171+0x5800], desc[UR22][R22.64] ;  /* 0x0580000016ab9fae */ /* 0x0003e2000b901d56 */
[----:B------:R-:W-:-:S03]  /*5e40*/  @!P1 LEA.HI.X R17, R27, R13, R26, 0x1, P4 ;  /* 0x0000000d1b119211 */ /* 0x000fc600020f0c1a */
[----:B------:R1:W-:Y:S01]  /*5e50*/  @P1 STS.128 [R171+0x6000], RZ ;  /* 0x006000ffab001388 */ /* 0x0003e20000000c00 */
[----:B--2---:R-:W-:-:S03]  /*5e60*/  @!P1 LEA R10, P3, R42, R10, 0x1 ;  /* 0x0000000a2a0a9211 */ /* 0x004fc600078608ff */
[----:B------:R-:W-:Y:S01]  /*5e70*/  @!PT LDS RZ, [RZ] ;  /* 0x00000000fffff984 */ /* 0x000fe20000000800 */
[----:B------:R-:W-:Y:S01]  /*5e80*/  @!PT LDS RZ, [RZ] ;  /* 0x00000000fffff984 */ /* 0x000fe20000000800 */
[----:B------:R-:W-:Y:S01]  /*5e90*/  @!PT LDS RZ, [RZ] ;  /* 0x00000000fffff984 */ /* 0x000fe20000000800 */
[----:B------:R1:W-:Y:S01]  /*5ea0*/  @!P1 LDGSTS.E.BYPASS.LTC128B.128 [R171+0x6000], desc[UR22][R16.64] ;  /* 0x0600000010ab9fae */ /* 0x0003e2000b901d56 */
[----:B------:R-:W-:-:S03]  /*5eb0*/  @!P1 LEA.HI.X R11, R42, R11, R12, 0x1, P3 ;  /* 0x0000000b2a0b9211 */ /* 0x000fc600018f0c0c */
[----:B------:R1:W-:Y:S01]  /*5ec0*/  @P1 STS.128 [R171+0x6800], RZ ;  /* 0x006800ffab001388 */ /* 0x0003e20000000c00 */
[----:B---3--:R-:W-:-:S03]  /*5ed0*/  @!P1 LEA R8, P2, R72, R8, 0x1 ;  /* 0x0000000848089211 */ /* 0x008fc600078408ff */
[----:B------:R-:W-:Y:S01]  /*5ee0*/  @!PT LDS RZ, [RZ] ;  /* 0x00000000fffff984 */ /* 0x000fe20000000800 */
[----:B------:R-:W-:Y:S01]  /*5ef0*/  @!PT LDS RZ, [RZ] ;  /* 0x00000000fffff984 */ /* 0x000fe20000000800 */
[----:B------:R-:W-:Y:S01]  /*5f00*/  @!PT LDS RZ, [RZ] ;  /* 0x00000000fffff984 */ /* 0x000fe20000000800 */
[----:B------:R1:W-:Y:S01]  /*5f10*/  @!P1 LDGSTS.E.BYPASS.LTC128B.128 [R171+0x6800], desc[UR22][R10.64] ;  /* 0x068000000aab9fae */ /* 0x0003e2000b901d56 */
[----:B------:R-:W-:-:S03]  /*5f20*/  @!P1 LEA.HI.X R9, R72, R9, R14, 0x1, P2 ;  /* 0x0000000948099211 */ /* 0x000fc600010f0c0e */
        /* <DEDUP_REMOVED lines=8> */
[----:B-1----:R-:W-:Y:S01]  /*5fb0*/  IMAD.U32 R8, RZ, RZ, UR10 ;  /* 0x0000000aff087e24 */ /* 0x002fe2000f8e00ff */
        /* <DEDUP_REMOVED lines=11> */
.L_x_298:
[----:B------:R-:W-:Y:S05]  /*6070*/  BSYNC B0 ;  /* 0x0000000000007941 */ /* 0x000fea0003800000 */
.L_x_297:
[----:B------:R-:W0:Y:S02]  /*6080*/  LDGDEPBAR ;  /* 0x00000000000079af */ /* 0x000e240000000000 */
.L_x_296:
[----:B-12---:R-:W-:Y:S01]  /*6090*/  FMNMX.FTZ R11, R2, R86, !PT ;  /* 0x00000056020b7209 */ /* 0x006fe20007810000 */
[----:B------:R-:W-:Y:S01]  /*60a0*/  ULDC UR6, c[0x0][0x2ec] ;  /* 0x0000bb0000067ab9 */ /* 0x000fe20000000800 */
        /* <DEDUP_REMOVED lines=62> */
[----:B------:R-:W1:Y:S01]  /*6490*/  SHFL.BFLY PT, R13, R10, 0x2, 0x1f ;  /* 0x0c401f000a0d7f89 */ /* 0x000e6200000e0000 */
        /* <DEDUP_REMOVED lines=12> */
[----:B-1----:R-:W-:Y:S02]  /*6560*/  FMNMX.FTZ R13, R10, R13, !PT ;  /* 0x0000000d0a0d7209 */ /* 0x002fe40007810000 */
[----:B------:R-:W-:Y:S02]  /*6570*/  FMNMX.FTZ R8, R219, R8, !PT ;  /* 0x00000008db087209 */ /* 0x000fe40007810000 */
[----:B------:R-:W-:Y:S01]  /*6580*/  FMNMX.FTZ R9, R110, R9, !PT ;  /* 0x000000096e097209 */ /* 0x000fe20007810000 */
[----:B------:R-:W1:Y:S01]  /*6590*/  SHFL.BFLY PT, R68, R13, 0x1, 0x1f ;  /* 0x0c201f000d447f89 */ /* 0x000e6200000e0000 */
[----:B------:R-:W-:-:S02]  /*65a0*/  FMNMX.FTZ R8, R225, R8, !PT ;  /* 0x00000008e1087209 */ /* 0x000fc40007810000 */
[----:B------:R-:W-:Y:S02]  /*65b0*/  FMNMX.FTZ R12, R85, R161, !PT ;  /* 0x000000a1550c7209 */ /* 0x000fe40007810000 */
[----:B------:R-:W-:Y:S02]  /*65c0*/  FMNMX.FTZ R10, R98, R9, !PT ;  /* 0x00000009620a7209 */ /* 0x000fe40007810000 */
[----:B------:R-:W-:Y:S02]  /*65d0*/  FMNMX.FTZ R8, R231, R8, !PT ;  /* 0x00000008e7087209 */ /* 0x000fe40007810000 */
[----:B------:R-:W-:Y:S02]  /*65e0*/  FMNMX.FTZ R12, R163, R12, !PT ;  /* 0x0000000ca30c7209 */ /* 0x000fe40007810000 */
[----:B------:R-:W-:Y:S02]  /*65f0*/  FMNMX.FTZ R9, R95, R10, !PT ;  /* 0x0000000a5f097209 */ /* 0x000fe40007810000 */
[----:B------:R-:W-:-:S02]  /*6600*/  FMNMX.FTZ R8, R217, R8, !PT ;  /* 0x00000008d9087209 */ /* 0x000fc40007810000 */
[----:B------:R-:W-:Y:S01]  /*6610*/  FMNMX.FTZ R12, R243, R12, !PT ;  /* 0x0000000cf30c7209 */ /* 0x000fe20007810000 */
[----:B------:R-:W2:Y:S01]  /*6620*/  SHFL.BFLY PT, R10, R9, 0x2, 0x1f ;  /* 0x0c401f00090a7f89 */ /* 0x000ea200000e0000 */
[----:B------:R-:W-:Y:S02]  /*6630*/  FMNMX.FTZ R8, R215, R8, !PT ;  /* 0x00000008d7087209 */ /* 0x000fe40007810000 */
[----:B------:R-:W-:Y:S02]  /*6640*/  FMNMX.FTZ R11, R69, R12, !PT ;  /* 0x0000000c450b7209 */ /* 0x000fe40007810000 */
[----:B------:R-:W-:Y:S02]  /*6650*/  FMNMX.FTZ R8, R211, R8, !PT ;  /* 0x00000008d3087209 */ /* 0x000fe40007810000 */
[----:B------:R-:W-:Y:S02]  /*6660*/  FMNMX.FTZ R11, R80, R11, !PT ;  /* 0x0000000b500b7209 */ /* 0x000fe40007810000 */
[----:B-1----:R-:W-:-:S02]  /*6670*/  FMNMX.FTZ R68, R13, R68, !PT ;  /* 0x000000440d447209 */ /* 0x002fc40007810000 */
[----:B------:R-:W-:Y:S02]  /*6680*/  FMNMX.FTZ R8, R197, R8, !PT ;  /* 0x00000008c5087209 */ /* 0x000fe40007810000 */
[----:B------:R-:W-:Y:S01]  /*6690*/  FMNMX.FTZ R11, R160, R11, !PT ;  /* 0x0000000ba00b7209 */ /* 0x000fe20007810000 */
[C---:B------:R-:W-:Y:S01]  /*66a0*/  FMUL.FTZ R129, R68.reuse, UR6 ;  /* 0x0000000644817c20 */ /* 0x040fe20008410000 */
[----:B------:R-:W-:Y:S02]  /*66b0*/  FMNMX.FTZ R8, R31, R8, !PT ;  /* 0x000000081f087209 */ /* 0x000fe40007810000 */
[----:B------:R-:W-:Y:S02]  /*66c0*/  FSETP.NEU.FTZ.AND P1, PT, R68, -INF , PT ;  /* 0xff8000004400780b */ /* 0x000fe40003f3d000 */
[----:B------:R-:W-:Y:S02]  /*66d0*/  FMNMX.FTZ R12, R236, R11, !PT ;  /* 0x0000000bec0c7209 */ /* 0x000fe40007810000 */
[----:B------:R-:W-:-:S02]  /*66e0*/  FMNMX.FTZ R8, R29, R8, !PT ;  /* 0x000000081d087209 */ /* 0x000fc40007810000 */
[----:B------:R-:W-:Y:S02]  /*66f0*/  FSEL R129, R129, RZ, P1 ;  /* 0x000000ff81817208 */ /* 0x000fe40000800000 */
[----:B------:R-:W-:Y:S02]  /*6700*/  FMNMX.FTZ R12, R49, R12, !PT ;  /* 0x0000000c310c7209 */ /* 0x000fe40007810000 */
[----:B------:R-:W-:Y:S01]  /*6710*/  FMNMX.FTZ R8, R115, R8, !PT ;  /* 0x0000000873087209 */ /* 0x000fe20007810000 */
[--C-:B------:R-:W-:Y:S01]  /*6720*/  FFMA.FTZ R107, R2, UR6, -R129.reuse ;  /* 0x00000006026b7c23 */ /* 0x100fe20008010881 */
[----:B------:R-:W-:Y:S01]  /*6730*/  FMNMX.FTZ R12, R57, R12, !PT ;  /* 0x0000000c390c7209 */ /* 0x000fe20007810000 */
[--C-:B------:R-:W-:Y:S01]  /*6740*/  FFMA.FTZ R91, R104, UR6, -R129.reuse ;  /* 0x00000006685b7c23 */ /* 0x100fe20008010881 */
[----:B------:R-:W-:Y:S01]  /*6750*/  FMNMX.FTZ R2, R113, R8, !PT ;  /* 0x0000000871027209 */ /* 0x000fe20007810000 */
[--C-:B------:R-:W-:Y:S01]  /*6760*/  FFMA.FTZ R81, R92, UR6, -R129.reuse ;  /* 0x000000065c517c23 */ /* 0x100fe20008010881 */
[----:B--2---:R-:W-:Y:S01]  /*6770*/  FMNMX.FTZ R10, R9, R10, !PT ;  /* 0x0000000a090a7209 */ /* 0x004fe20007810000 */
[--C-:B------:R-:W-:Y:S01]  /*6780*/  FFMA.FTZ R78, R96, UR6, -R129.reuse ;  /* 0x00000006604e7c23 */ /* 0x100fe20008010881 */
[----:B------:R-:W-:Y:S01]  /*6790*/  FMNMX.FTZ R12, R55, R12, !PT ;  /* 0x0000000c370c7209 */ /* 0x000fe20007810000 */
[--C-:B------:R-:W-:Y:S01]  /*67a0*/  FFMA.FTZ R75, R108, UR6, -R129.reuse ;  /* 0x000000066c4b7c23 */ /* 0x100fe20008010881 */
[----:B------:R-:W-:Y:S01]  /*67b0*/  FMNMX.FTZ R9, R101, R2, !PT ;  /* 0x0000000265097209 */ /* 0x000fe20007810000 */
[----:B------:R-:W1:Y:S01]  /*67c0*/  SHFL.BFLY PT, R11, R10, 0x1, 0x1f ;  /* 0x0c201f000a0b7f89 */ /* 0x000e6200000e0000 */
[----:B------:R-:W-:Y:S01]  /*67d0*/  FMNMX.FTZ R12, R59, R12, !PT ;  /* 0x0000000c3b0c7209 */ /* 0x000fe20007810000 */
[--C-:B------:R-:W-:Y:S01]  /*67e0*/  FFMA.FTZ R106, R86, UR6, -R129.reuse ;  /* 0x00000006566a7c23 */ /* 0x100fe20008010881 */
[----:B------:R-:W-:Y:S01]  /*67f0*/  FMNMX.FTZ R2, R100, R9, !PT ;  /* 0x0000000964027209 */ /* 0x000fe20007810000 */
[--C-:B------:R-:W-:Y:S01]  /*6800*/  FFMA.FTZ R88, R174, UR6, -R129.reuse ;  /* 0x00000006ae587c23 */ /* 0x100fe20008010881 */
        /* <DEDUP_REMOVED lines=9> */
[----:B------:R-:W2:Y:S01]  /*68a0*/  MUFU.EX2 R106, R106 ;  /* 0x0000006a006a7308 */ /* 0x000ea20000000800 */
[----:B------:R-:W-:Y:S01]  /*68b0*/  LEA R247, R3, UR4, 0x1 ;  /* 0x0000000403f77c11 */ /* 0x000fe2000f8e08ff */
[----:B------:R-:W3:Y:S01]  /*68c0*/  SHFL.BFLY PT, R8, R9, 0x2, 0x1f ;  /* 0x0c401f0009087f89 */ /* 0x000ee200000e0000 */
[----:B------:R-:W-:Y:S01]  /*68d0*/  FMNMX.FTZ R12, R207, R12, !PT ;  /* 0x0000000ccf0c7209 */ /* 0x000fe20007810000 */
[--C-:B------:R-:W-:Y:S01]  /*68e0*/  FFMA.FTZ R62, R234, UR6, -R129.reuse ;  /* 0x00000006ea3e7c23 */ /* 0x100fe20008010881 */
[-C--:B------:R-:W-:Y:S01]  /*68f0*/  LEA R245, R4, R247.reuse, 0x1 ;  /* 0x000000f704f57211 */ /* 0x080fe200078e08ff */
[----:B------:R-:W-:Y:S01]  /*6900*/  LDSM.16.MT88.4 R156, [R247+0x8000] ;  /* 0x00800000f79c783b */ /* 0x000fe20000004200 */
[----:B------:R-:W-:Y:S01]  /*6910*/  FMNMX.FTZ R12, R205, R12, !PT ;  /* 0x0000000ccd0c7209 */ /* 0x000fe20007810000 */
[----:B------:R-:W-:Y:S01]  /*6920*/  MUFU.EX2 R91, R91 ;  /* 0x0000005b005b7308 */ /* 0x000fe20000000800 */
[----:B------:R-:W-:Y:S01]  /*6930*/  LEA R246, R6, R247, 0x1 ;  /* 0x000000f706f67211 */ /* 0x000fe200078e08ff */
[----:B------:R-:W-:Y:S01]  /*6940*/  LDSM.16.MT88.4 R136, [R245+0x8000] ;  /* 0x00800000f588783b */ /* 0x000fe20000004200 */
[----:B-1----:R-:W-:Y:S01]  /*6950*/  FMNMX.FTZ R2, R10, R11, !PT ;  /* 0x0000000b0a027209 */ /* 0x002fe20007810000 */
[--C-:B------:R-:W-:Y:S01]  /*6960*/  FFMA.FTZ R61, R58, UR6, -R129.reuse ;  /* 0x000000063a3d7c23 */ /* 0x100fe20008010881 */
[----:B------:R-:W-:Y:S01]  /*6970*/  FMNMX.FTZ R10, R201, R12, !PT ;  /* 0x0000000cc90a7209 */ /* 0x000fe20007810000 */
[----:B------:R-:W-:Y:S01]  /*6980*/  LDSM.16.MT88.4 R148, [R246+0x8000] ;  /* 0x00800000f694783b */ /* 0x000fe20000004200 */
[C---:B------:R-:W-:Y:S01]  /*6990*/  FSETP.NEU.FTZ.AND P1, PT, R2.reuse, -INF , PT ;  /* 0xff8000000200780b */ /* 0x040fe20003f3d000 */
[----:B------:R-:W-:Y:S01]  /*69a0*/  FMUL.FTZ R105, R2, UR6 ;  /* 0x0000000602697c20 */ /* 0x000fe20008410000 */
[----:B------:R-:W-:Y:S01]  /*69b0*/  FMNMX.FTZ R10, R227, R10, !PT ;  /* 0x0000000ae30a7209 */ /* 0x000fe20007810000 */
[----:B------:R-:W1:Y:S01]  /*69c0*/  MUFU.EX2 R88, R88 ;  /* 0x0000005800587308 */ /* 0x000e620000000800 */
[----:B------:R-:W-:Y:S01]  /*69d0*/  LEA R244, R6, R245, 0x1 ;  /* 0x000000f506f47211 */ /* 0x000fe200078e08ff */
[----:B------:R-:W-:Y:S01]  /*69e0*/  LDSM.16.MT88.4 R24, [R247+0x8800] ;  /* 0x00880000f718783b */ /* 0x000fe20000004200 */
[----:B------:R-:W-:Y:S01]  /*69f0*/  FMNMX.FTZ R10, R229, R10, !PT ;  /* 0x0000000ae50a7209 */ /* 0x000fe20007810000 */
[----:B------:R-:W-:Y:S01]  /*6a00*/  FFMA.FTZ R58, R228, UR6, -R129 ;  /* 0x00000006e43a7c23 */ /* 0x000fe20008010881 */
[----:B------:R-:W-:Y:S01]  /*6a10*/  FSEL R105, R105, RZ, P1 ;  /* 0x000000ff69697208 */ /* 0x000fe20000800000 */
[----:B------:R-:W-:Y:S01]  /*6a20*/  LDSM.16.MT88.4 R20, [R246+0x8800] ;  /* 0x00880000f614783b */ /* 0x000fe20000004200 */
[----:B------:R-:W-:Y:S01]  /*6a30*/  FMNMX.FTZ R10, R223, R10, !PT ;  /* 0x0000000adf0a7209 */ /* 0x000fe20007810000 */
[----:B------:R-:W-:Y:S01]  /*6a40*/  MUFU.EX2 R86, R86 ;  /* 0x0000005600567308 */ /* 0x000fe20000000800 */
[----:B---3--:R-:W-:Y:S01]  /*6a50*/  FMNMX.FTZ R8, R9, R8, !PT ;  /* 0x0000000809087209 */ /* 0x008fe20007810000 */
[--C-:B------:R-:W-:Y:S01]  /*6a60*/  FFMA.FTZ R104, R0, UR6, -R105.reuse ;  /* 0x0000000600687c23 */ /* 0x100fe20008010869 */
[----:B------:R-:W-:Y:S01]  /*6a70*/  FMNMX.FTZ R10, R221, R10, !PT ;  /* 0x0000000add0a7209 */ /* 0x000fe20007810000 */
[--C-:B------:R-:W-:Y:S01]  /*6a80*/  FFMA.FTZ R103, R102, UR6, -R105.reuse ;  /* 0x0000000666677c23 */ /* 0x100fe20008010869 */
[--C-:B------:R-:W-:Y:S01]  /*6a90*/  FFMA.FTZ R76, R114, UR6, -R105.reuse ;  /* 0x00000006724c7c23 */ /* 0x100fe20008010869 */
[----:B------:R-:W3:Y:S01]  /*6aa0*/  SHFL.BFLY PT, R9, R8, 0x1, 0x1f ;  /* 0x0c201f0008097f89 */ /* 0x000ee200000e0000 */
[----:B------:R-:W-:Y:S01]  /*6ab0*/  FMNMX.FTZ R10, R199, R10, !PT ;  /* 0x0000000ac70a7209 */ /* 0x000fe20007810000 */
[--C-:B------:R-:W-:Y:S01]  /*6ac0*/  FFMA.FTZ R87, R94, UR6, -R105.reuse ;  /* 0x000000065e577c23 */ /* 0x100fe20008010869 */
[--C-:B------:R-:W-:Y:S01]  /*6ad0*/  FFMA.FTZ R92, R170, UR6, -R105.reuse ;  /* 0x00000006aa5c7c23 */ /* 0x100fe20008010869 */
[----:B------:R-:W-:Y:S01]  /*6ae0*/  MUFU.EX2 R104, R104 ;  /* 0x0000006800687308 */ /* 0x000fe20000000800 */
[----:B------:R-:W-:Y:S01]  /*6af0*/  FMNMX.FTZ R10, R131, R10, !PT ;  /* 0x0000000a830a7209 */ /* 0x000fe20007810000 */
[----:B------:R-:W-:Y:S01]  /*6b00*/  LDSM.16.MT88.4 R16, [R245+0x8800] ;  /* 0x00880000f510783b */ /* 0x000fe20000004200 */
[----:B--2---:R-:W-:Y:S01]  /*6b10*/  F2FP.BF16.F32.PACK_AB R144, R106, R107 ;  /* 0x0000006b6a90723e */ /* 0x004fe200000010ff */
[--C-:B------:R-:W-:Y:S01]  /*6b20*/  FFMA.FTZ R84, R172, UR6, -R105.reuse ;  /* 0x00000006ac547c23 */ /* 0x100fe20008010869 */
[----:B------:R-:W-:Y:S01]  /*6b30*/  FMNMX.FTZ R10, R121, R10, !PT ;  /* 0x0000000a790a7209 */ /* 0x000fe20007810000 */
[--C-:B------:R-:W-:Y:S01]  /*6b40*/  FFMA.FTZ R79, R180, UR6, -R105.reuse ;  /* 0x00000006b44f7c23 */ /* 0x100fe20008010869 */
[----:B-1----:R-:W-:Y:S01]  /*6b50*/  F2FP.BF16.F32.PACK_AB R146, R88, R91 ;  /* 0x0000005b5892723e */ /* 0x002fe200000010ff */
[----:B------:R-:W1:Y:S01]  /*6b60*/  MUFU.EX2 R103, R103 ;  /* 0x0000006700677308 */ /* 0x000e620000000800 */
[----:B------:R-:W-:Y:S01]  /*6b70*/  FMNMX.FTZ R10, R119, R10, !PT ;  /* 0x0000000a770a7209 */ /* 0x000fe20007810000 */
[--C-:B------:R-:W-:Y:S01]  /*6b80*/  FFMA.FTZ R71, R176, UR6, -R105.reuse ;  /* 0x00000006b0477c23 */ /* 0x100fe20008010869 */
[--C-:B------:R-:W-:Y:S01]  /*6b90*/  FFMA.FTZ R67, R48, UR6, -R105.reuse ;  /* 0x0000000630437c23 */ /* 0x100fe20008010869 */
[----:B------:R-:W-:Y:S01]  /*6ba0*/  FFMA.FTZ R48, R60, UR6, -R105 ;  /* 0x000000063c307c23 */ /* 0x000fe20008010869 */
[----:B------:R-:W-:Y:S01]  /*6bb0*/  FMNMX.FTZ R10, R117, R10, !PT ;  /* 0x0000000a750a7209 */ /* 0x000fe20007810000 */
[----:B------:R-:W-:Y:S01]  /*6bc0*/  FFMA.FTZ R60, R54, UR6, -R129 ;  /* 0x00000006363c7c23 */ /* 0x000fe20008010881 */
[--C-:B------:R-:W-:Y:S01]  /*6bd0*/  FFMA.FTZ R47, R226, UR6, -R105.reuse ;  /* 0x00000006e22f7c23 */ /* 0x100fe20008010869 */
[----:B------:R-:W-:Y:S01]  /*6be0*/  MUFU.EX2 R92, R92 ;  /* 0x0000005c005c7308 */ /* 0x000fe20000000800 */
[----:B------:R-:W-:Y:S01]  /*6bf0*/  FMNMX.FTZ R10, R111, R10, !PT ;  /* 0x0000000a6f0a7209 */ /* 0x000fe20007810000 */
[--C-:B------:R-:W-:Y:S01]  /*6c00*/  FFMA.FTZ R130, R130, UR6, -R105.reuse ;  /* 0x0000000682827c23 */ /* 0x100fe20008010869 */
[----:B------:R-:W-:Y:S01]  /*6c10*/  FFMA.FTZ R202, R202, UR6, -R105 ;  /* 0x00000006caca7c23 */ /* 0x000fe20008010869 */
[----:B---3--:R-:W-:Y:S01]  /*6c20*/  FMNMX.FTZ R0, R8, R9, !PT ;  /* 0x0000000908007209 */ /* 0x008fe20007810000 */
[----:B------:R-:W-:Y:S01]  /*6c30*/  FFMA.FTZ R200, R200, UR6, -R129 ;  /* 0x00000006c8c87c23 */ /* 0x000fe20008010881 */
[----:B------:R-:W-:Y:S01]  /*6c40*/  FMNMX.FTZ R9, R35, R10, !PT ;  /* 0x0000000a23097209 */ /* 0x000fe20007810000 */
[----:B------:R-:W-:Y:S01]  /*6c50*/  FFMA.FTZ R208, R208, UR6, -R105 ;  /* 0x00000006d0d07c23 */ /* 0x000fe20008010869 */
[C---:B------:R-:W-:Y:S01]  /*6c60*/  FSETP.NEU.FTZ.AND P1, PT, R0.reuse, -INF , PT ;  /* 0xff8000000000780b */ /* 0x040fe20003f3d000 */
[----:B------:R-:W-:Y:S01]  /*6c70*/  FMUL.FTZ R102, R0, UR6 ;  /* 0x0000000600667c20 */ /* 0x000fe20008410000 */
[----:B------:R-:W-:Y:S01]  /*6c80*/  FMNMX.FTZ R8, R34, R9, !PT ;  /* 0x0000000922087209 */ /* 0x000fe20007810000 */
[----:B------:R-:W2:Y:S01]  /*6c90*/  MUFU.EX2 R87, R87 ;  /* 0x0000005700577308 */ /* 0x000ea20000000800 */
[----:B-1----:R-:W-:Y:S01]  /*6ca0*/  F2FP.BF16.F32.PACK_AB R192, R103, R104 ;  /* 0x0000006867c0723e */ /* 0x002fe200000010ff */
[--C-:B------:R-:W-:Y:S01]  /*6cb0*/  FFMA.FTZ R218, R218, UR6, -R129.reuse ;  /* 0x00000006dada7c23 */ /* 0x100fe20008010881 */
[----:B------:R-:W-:Y:S01]  /*6cc0*/  FMNMX.FTZ R9, R33, R8, !PT ;  /* 0x0000000821097209 */ /* 0x000fe20007810000 */
[--C-:B------:R-:W-:Y:S01]  /*6cd0*/  FFMA.FTZ R212, R212, UR6, -R129.reuse ;  /* 0x00000006d4d47c23 */ /* 0x100fe20008010881 */
[----:B------:R-:W-:Y:S01]  /*6ce0*/  FSEL R102, R102, RZ, P1 ;  /* 0x000000ff66667208 */ /* 0x000fe20000800000 */
[--C-:B------:R-:W-:Y:S01]  /*6cf0*/  FFMA.FTZ R128, R128, UR6, -R129.reuse ;  /* 0x0000000680807c23 */ /* 0x100fe20008010881 */
[----:B------:R-:W-:Y:S01]  /*6d00*/  FMNMX.FTZ R8, R32, R9, !PT ;  /* 0x0000000920087209 */ /* 0x000fe20007810000 */
[----:B------:R-:W-:Y:S01]  /*6d10*/  MUFU.EX2 R81, R81 ;  /* 0x0000005100517308 */ /* 0x000fe20000000800 */
[--C-:B------:R-:W-:Y:S01]  /*6d20*/  FFMA.FTZ R127, R127, UR6, -R129.reuse ;  /* 0x000000067f7f7c23 */ /* 0x100fe20008010881 */
[--C-:B------:R-:W-:Y:S01]  /*6d30*/  FFMA.FTZ R94, R83, UR6, -R102.reuse ;  /* 0x00000006535e7c23 */ /* 0x100fe20008010866 */
[--C-:B------:R-:W-:Y:S01]  /*6d40*/  FFMA.FTZ R93, R109, UR6, -R102.reuse ;  /* 0x000000066d5d7c23 */ /* 0x100fe20008010866 */
[----:B------:R-:W1:Y:S01]  /*6d50*/  SHFL.BFLY PT, R3, R8, 0x2, 0x1f ;  /* 0x0c401f0008037f89 */ /* 0x000e6200000e0000 */
[--C-:B------:R-:W-:Y:S01]  /*6d60*/  FFMA.FTZ R77, R89, UR6, -R102.reuse ;  /* 0x00000006594d7c23 */ /* 0x100fe20008010866 */
[--C-:B------:R-:W-:Y:S01]  /*6d70*/  FFMA.FTZ R90, R167, UR6, -R102.reuse ;  /* 0x00000006a75a7c23 */ /* 0x100fe20008010866 */
[--C-:B------:R-:W-:Y:S01]  /*6d80*/  FFMA.FTZ R83, R169, UR6, -R102.reuse ;  /* 0x00000006a9537c23 */ /* 0x100fe20008010866 */
[----:B------:R-:W-:Y:S01]  /*6d90*/  MUFU.EX2 R94, R94 ;  /* 0x0000005e005e7308 */ /* 0x000fe20000000800 */
[----:B--2---:R-:W-:Y:S01]  /*6da0*/  F2FP.BF16.F32.PACK_AB R194, R87, R92 ;  /* 0x0000005c57c2723e */ /* 0x004fe200000010ff */
[--C-:B------:R-:W-:Y:S01]  /*6db0*/  FFMA.FTZ R82, R165, UR6, -R102.reuse ;  /* 0x00000006a5527c23 */ /* 0x100fe20008010866 */
[--C-:B------:R-:W-:Y:S01]  /*6dc0*/  FFMA.FTZ R74, R173, UR6, -R102.reuse ;  /* 0x00000006ad4a7c23 */ /* 0x100fe20008010866 */
[--C-:B------:R-:W-:Y:S01]  /*6dd0*/  FFMA.FTZ R65, R177, UR6, -R102.reuse ;  /* 0x00000006b1417c23 */ /* 0x100fe20008010866 */
[--C-:B------:R-:W-:Y:S01]  /*6de0*/  FFMA.FTZ R66, R235, UR6, -R102.reuse ;  /* 0x00000006eb427c23 */ /* 0x100fe20008010866 */
[--C-:B------:R-:W-:Y:S01]  /*6df0*/  FFMA.FTZ R39, R39, UR6, -R102.reuse ;  /* 0x0000000627277c23 */ /* 0x100fe20008010866 */
[--C-:B------:R-:W-:Y:S01]  /*6e00*/  FFMA.FTZ R7, R7, UR6, -R102.reuse ;  /* 0x0000000607077c23 */ /* 0x100fe20008010866 */
[----:B------:R-:W2:Y:S01]  /*6e10*/  MUFU.EX2 R93, R93 ;  /* 0x0000005d005d7308 */ /* 0x000ea20000000800 */
[--C-:B------:R-:W-:Y:S01]  /*6e20*/  FFMA.FTZ R219, R219, UR6, -R102.reuse ;  /* 0x00000006dbdb7c23 */ /* 0x100fe20008010866 */
[--C-:B------:R-:W-:Y:S01]  /*6e30*/  FFMA.FTZ R225, R225, UR6, -R102.reuse ;  /* 0x00000006e1e17c23 */ /* 0x100fe20008010866 */
[--C-:B------:R-:W-:Y:S01]  /*6e40*/  FFMA.FTZ R215, R215, UR6, -R102.reuse ;  /* 0x00000006d7d77c23 */ /* 0x100fe20008010866 */
[--C-:B------:R-:W-:Y:S01]  /*6e50*/  FFMA.FTZ R211, R211, UR6, -R102.reuse ;  /* 0x00000006d3d37c23 */ /* 0x100fe20008010866 */
[--C-:B------:R-:W-:Y:S01]  /*6e60*/  FFMA.FTZ R126, R126, UR6, -R129.reuse ;  /* 0x000000067e7e7c23 */ /* 0x100fe20008010881 */
[--C-:B------:R-:W-:Y:S01]  /*6e70*/  FFMA.FTZ R125, R125, UR6, -R129.reuse ;  /* 0x000000067d7d7c23 */ /* 0x100fe20008010881 */
[--C-:B------:R-:W-:Y:S01]  /*6e80*/  FFMA.FTZ R124, R124, UR6, -R129.reuse ;  /* 0x000000067c7c7c23 */ /* 0x100fe20008010881 */
[----:B------:R-:W3:Y:S01]  /*6e90*/  MUFU.EX2 R90, R90 ;  /* 0x0000005a005a7308 */ /* 0x000ee20000000800 */
[--C-:B------:R-:W-:Y:S01]  /*6ea0*/  FFMA.FTZ R123, R123, UR6, -R129.reuse ;  /* 0x000000067b7b7c23 */ /* 0x100fe20008010881 */
[----:B------:R-:W-:Y:S01]  /*6eb0*/  FFMA.FTZ R122, R122, UR6, -R129 ;  /* 0x000000067a7a7c23 */ /* 0x000fe20008010881 */
[--C-:B------:R-:W-:Y:S01]  /*6ec0*/  FFMA.FTZ R228, R113, UR6, -R102.reuse ;  /* 0x0000000671e47c23 */ /* 0x100fe20008010866 */
[----:B-1----:R-:W-:Y:S01]  /*6ed0*/  FMNMX.FTZ R3, R8, R3, !PT ;  /* 0x0000000308037209 */ /* 0x002fe20007810000 */
[----:B------:R-:W-:Y:S01]  /*6ee0*/  FFMA.FTZ R118, R118, UR6, -R105 ;  /* 0x0000000676767c23 */ /* 0x000fe20008010869 */
[----:B------:R-:W-:Y:S01]  /*6ef0*/  LDSM.16.MT88.4 R8, [R244+0x8000] ;  /* 0x00800000f408783b */ /* 0x000fe20000004200 */
[--C-:B------:R-:W-:Y:S01]  /*6f00*/  FFMA.FTZ R226, R29, UR6, -R102.reuse ;  /* 0x000000061de27c23 */ /* 0x100fe20008010866 */
[----:B------:R-:W1:Y:S01]  /*6f10*/  MUFU.EX2 R83, R83 ;  /* 0x0000005300537308 */ /* 0x000e620000000800 */
[----:B--2---:R-:W-:Y:S01]  /*6f20*/  F2FP.BF16.F32.PACK_AB R193, R93, R94 ;  /* 0x0000005e5dc1723e */ /* 0x004fe200000010ff */
[----:B------:R-:W2:Y:S01]  /*6f30*/  SHFL.BFLY PT, R12, R3, 0x1, 0x1f ;  /* 0x0c201f00030c7f89 */ /* 0x000ea200000e0000 */
[----:B------:R-:W-:Y:S01]  /*6f40*/  FFMA.FTZ R115, R115, UR6, -R102 ;  /* 0x0000000673737c23 */ /* 0x000fe20008010866 */
[----:B------:R-:W-:Y:S01]  /*6f50*/  FADD.FTZ R106, R107, R106 ;  /* 0x0000006a6b6a7221 */ /* 0x000fe20000010000 */
[----:B------:R-:W-:Y:S01]  /*6f60*/  FADD.FTZ R103, R104, R103 ;  /* 0x0000006768677221 */ /* 0x000fe20000010000 */
[----:B------:R-:W-:Y:S01]  /*6f70*/  FADD.FTZ R93, R94, R93 ;  /* 0x0000005d5e5d7221 */ /* 0x000fe20000010000 */
[--C-:B------:R-:W-:Y:S01]  /*6f80*/  FFMA.FTZ R112, R112, UR6, -R105.reuse ;  /* 0x0000000670707c23 */ /* 0x100fe20008010869 */
[----:B------:R-:W-:Y:S01]  /*6f90*/  MUFU.EX2 R84, R84 ;  /* 0x0000005400547308 */ /* 0x000fe20000000800 */
[----:B------:R-:W-:Y:S01]  /*6fa0*/  FADD.FTZ R91, R91, R106 ;  /* 0x0000006a5b5b7221 */ /* 0x000fe20000010000 */
[----:B------:R-:W-:Y:S01]  /*6fb0*/  FFMA.FTZ R110, R110, UR6, -R105 ;  /* 0x000000066e6e7c23 */ /* 0x000fe20008010869 */
[----:B------:R-:W-:Y:S01]  /*6fc0*/  FFMA.FTZ R99, R99, UR6, -R102 ;  /* 0x0000000663637c23 */ /* 0x000fe20008010866 */
[----:B---3--:R-:W-:Y:S01]  /*6fd0*/  FADD.FTZ R94, R90, R93 ;  /* 0x0000005d5a5e7221 */ /* 0x008fe20000010000 */
[----:B------:R-:W-:-:S03]  /*6fe0*/  FADD.FTZ R91, R88, R91 ;  /* 0x0000005b585b7221 */ /* 0x000fc60000010000 */
[----:B------:R-:W3:Y:S01]  /*6ff0*/  MUFU.EX2 R79, R79 ;  /* 0x0000004f004f7308 */ /* 0x000ee20000000800 */
[C---:B-1----:R-:W-:Y:S01]  /*7000*/  F2FP.BF16.F32.PACK_AB R195, R83.reuse, R90 ;  /* 0x0000005a53c3723e */ /* 0x042fe200000010ff */
[----:B------:R-:W-:-:S06]  /*7010*/  FADD.FTZ R83, R83, R94 ;  /* 0x0000005e53537221 */ /* 0x000fcc0000010000 */
[C---:B------:R-:W-:Y:S01]  /*7020*/  HMMA.16816.F32.BF16 R164, R192.reuse, R156, RZ ;  /* 0x0000009cc0a4723c */ /* 0x040fe200000418ff */
[----:B------:R-:W-:Y:S01]  /*7030*/  MUFU.EX2 R76, R76 ;  /* 0x0000004c004c7308 */ /* 0x000fe20000000800 */
[----:B--2---:R-:W-:Y:S02]  /*7040*/  FMNMX.FTZ R3, R3, R12, !PT ;  /* 0x0000000c03037209 */ /* 0x004fe40007810000 */
[----:B------:R-:W1:Y:S02]  /*7050*/  LDSM.16.MT88.4 R12, [R244+0x8800] ;  /* 0x00880000f40c783b */ /* 0x000e640000004200 */
[C---:B------:R-:W-:Y:S01]  /*7060*/  FSETP.NEU.FTZ.AND P1, PT, R3.reuse, -INF , PT ;  /* 0xff8000000300780b */ /* 0x040fe20003f3d000 */
[----:B------:R-:W-:Y:S01]  /*7070*/  FMUL.FTZ R114, R3, UR6 ;  /* 0x0000000603727c20 */ /* 0x000fe20008410000 */
[----:B------:R-:W-:Y:S01]  /*7080*/  HMMA.16816.F32.BF16 R168, R192, R158, RZ ;  /* 0x0000009ec0a8723c */ /* 0x000fe200000418ff */
[----:B------:R-:W2:Y:S01]  /*7090*/  MUFU.EX2 R71, R71 ;  /* 0x0000004700477308 */ /* 0x000ea20000000800 */
[----:B---3--:R-:W-:-:S02]  /*70a0*/  F2FP.BF16.F32.PACK_AB R40, R79, R84 ;  /* 0x000000544f28723e */ /* 0x008fc400000010ff */
[----:B------:R-:W-:Y:S02]  /*70b0*/  FSEL R114, R114, RZ, P1 ;  /* 0x000000ff72727208 */ /* 0x000fe40000800000 */
[C---:B------:R-:W-:Y:S03]  /*70c0*/  HMMA.16816.F32.BF16 R172, R192.reuse, R148, RZ ;  /* 0x00000094c0ac723c */ /* 0x040fe600000418ff */
        /* <DEDUP_REMOVED lines=9> */
[C---:B------:R-:W-:Y:S01]  /*7160*/  HMMA.16816.F32.BF16 R176, R192.reuse, R150, RZ ;  /* 0x00000096c0b0723c */ /* 0x040fe200000418ff */
[----:B--2---:R-:W-:Y:S01]  /*7170*/  F2FP.BF16.F32.PACK_AB R42, R71, R76 ;  /* 0x0000004c472a723e */ /* 0x004fe200000010ff */
[----:B------:R-:W-:Y:S01]  /*7180*/  FFMA.FTZ R69, R50, UR6, -R129 ;  /* 0x0000000632457c23 */ /* 0x000fe20008010881 */
[--C-:B------:R-:W-:Y:S01]  /*7190*/  FFMA.FTZ R70, R49, UR6, -R114.reuse ;  /* 0x0000000631467c23 */ /* 0x100fe20008010872 */
[--C-:B------:R-:W-:Y:S01]  /*71a0*/  FFMA.FTZ R50, R230, UR6, -R105.reuse ;  /* 0x00000006e6327c23 */ /* 0x100fe20008010869 */
[----:B------:R-:W2:Y:S01]  /*71b0*/  MUFU.EX2 R108, R108 ;  /* 0x0000006c006c7308 */ /* 0x000ea20000000800 */
[C---:B------:R-:W-:Y:S01]  /*71c0*/  HMMA.16816.F32.BF16 R180, R192.reuse, R136, RZ ;  /* 0x00000088c0b4723c */ /* 0x040fe200000418ff */
[----:B------:R-:W-:Y:S01]  /*71d0*/  FFMA.FTZ R49, R56, UR6, -R105 ;  /* 0x0000000638317c23 */ /* 0x000fe20008010869 */
[--C-:B------:R-:W-:Y:S01]  /*71e0*/  FFMA.FTZ R56, R55, UR6, -R114.reuse ;  /* 0x0000000637387c23 */ /* 0x100fe20008010872 */
[--C-:B------:R-:W-:Y:S01]  /*71f0*/  FFMA.FTZ R57, R57, UR6, -R114.reuse ;  /* 0x0000000639397c23 */ /* 0x100fe20008010872 */
[--C-:B------:R-:W-:Y:S01]  /*7200*/  FFMA.FTZ R55, R59, UR6, -R114.reuse ;  /* 0x000000063b377c23 */ /* 0x100fe20008010872 */
[----:B------:R-:W-:Y:S01]  /*7210*/  FFMA.FTZ R59, R46, UR6, -R129 ;  /* 0x000000062e3b7c23 */ /* 0x000fe20008010881 */
[C---:B------:R-:W-:Y:S01]  /*7220*/  HMMA.16816.F32.BF16 R184, R192.reuse, R138, RZ ;  /* 0x0000008ac0b8723c */ /* 0x040fe200000418ff */
[----:B------:R-:W-:Y:S01]  /*7230*/  MUFU.EX2 R96, R96 ;  /* 0x0000006000607308 */ /* 0x000fe20000000800 */
[--C-:B------:R-:W-:Y:S01]  /*7240*/  FFMA.FTZ R54, R53, UR6, -R114.reuse ;  /* 0x0000000635367c23 */ /* 0x100fe20008010872 */
[--C-:B------:R-:W-:Y:S01]  /*7250*/  FFMA.FTZ R46, R44, UR6, -R105.reuse ;  /* 0x000000062c2e7c23 */ /* 0x100fe20008010869 */
[----:B------:R-:W-:Y:S01]  /*7260*/  FFMA.FTZ R53, R45, UR6, -R114 ;  /* 0x000000062d357c23 */ /* 0x000fe20008010872 */
[--C-:B------:R-:W-:Y:S01]  /*7270*/  FFMA.FTZ R44, R38, UR6, -R105.reuse ;  /* 0x00000006262c7c23 */ /* 0x100fe20008010869 */
[C---:B------:R-:W-:Y:S01]  /*7280*/  HMMA.16816.F32.BF16 R188, R192.reuse, R8, RZ ;  /* 0x00000008c0bc723c */ /* 0x040fe200000418ff */
[----:B------:R-:W-:Y:S01]  /*7290*/  FFMA.FTZ R45, R52, UR6, -R105 ;  /* 0x00000006342d7c23 */ /* 0x000fe20008010869 */
[----:B------:R-:W-:Y:S01]  /*72a0*/  FFMA.FTZ R38, R209, UR6, -R102 ;  /* 0x00000006d1267c23 */ /* 0x000fe20008010866 */
[----:B------:R-:W3:Y:S01]  /*72b0*/  MUFU.EX2 R89, R89 ;  /* 0x0000005900597308 */ /* 0x000ee20000000800 */
[----:B--2---:R-:W-:Y:S01]  /*72c0*/  F2FP.BF16.F32.PACK_AB R145, R108, R109 ;  /* 0x0000006d6c91723e */ /* 0x004fe200000010ff */
[--C-:B------:R-:W-:Y:S01]  /*72d0*/  FFMA.FTZ R52, R51, UR6, -R114.reuse ;  /* 0x0000000633347c23 */ /* 0x100fe20008010872 */
[----:B------:R-:W-:Y:S01]  /*72e0*/  HMMA.16816.F32.BF16 R192, R192, R10, RZ ;  /* 0x0000000ac0c0723c */ /* 0x000fe200000418ff */
[--C-:B------:R-:W-:Y:S01]  /*72f0*/  FFMA.FTZ R51, R207, UR6, -R114.reuse ;  /* 0x00000006cf337c23 */ /* 0x100fe20008010872 */
[--C-:B------:R-:W-:Y:S01]  /*7300*/  FFMA.FTZ R207, R198, UR6, -R129.reuse ;  /* 0x00000006c6cf7c23 */ /* 0x100fe20008010881 */
[----:B------:R-:W-:Y:S01]  /*7310*/  FFMA.FTZ R198, R196, UR6, -R129 ;  /* 0x00000006c4c67c23 */ /* 0x000fe20008010881 */
[----:B------:R-:W-:Y:S01]  /*7320*/  FFMA.FTZ R196, R201, UR6, -R114 ;  /* 0x00000006c9c47c23 */ /* 0x000fe20008010872 */
[----:B------:R-:W-:Y:S01]  /*7330*/  MUFU.EX2 R82, R82 ;  /* 0x0000005200527308 */ /* 0x000fe20000000800 */
[----:B------:R-:W-:Y:S01]  /*7340*/  FFMA.FTZ R201, R222, UR6, -R105 ;  /* 0x00000006dec97c23 */ /* 0x000fe20008010869 */
[----:B------:R-:W-:Y:S01]  /*7350*/  FFMA.FTZ R222, R231, UR6, -R102 ;  /* 0x00000006e7de7c23 */ /* 0x000fe20008010866 */
[--C-:B------:R-:W-:Y:S01]  /*7360*/  FFMA.FTZ R209, R224, UR6, -R129.reuse ;  /* 0x00000006e0d17c23 */ /* 0x100fe20008010881 */
[--C-:B------:R-:W-:Y:S01]  /*7370*/  FFMA.FTZ R205, R205, UR6, -R114.reuse ;  /* 0x00000006cdcd7c23 */ /* 0x100fe20008010872 */
[--C-:B------:R-:W-:Y:S01]  /*7380*/  FFMA.FTZ R227, R227, UR6, -R114.reuse ;  /* 0x00000006e3e37c23 */ /* 0x100fe20008010872 */
[--C-:B------:R-:W-:Y:S01]  /*7390*/  FFMA.FTZ R224, R229, UR6, -R114.reuse ;  /* 0x00000006e5e07c23 */ /* 0x100fe20008010872 */
[--C-:B------:R-:W-:Y:S01]  /*73a0*/  FFMA.FTZ R231, R210, UR6, -R129.reuse ;  /* 0x00000006d2e77c23 */ /* 0x100fe20008010881 */
[----:B------:R-:W2:Y:S01]  /*73b0*/  MUFU.EX2 R77, R77 ;  /* 0x0000004d004d7308 */ /* 0x000ea20000000800 */
[----:B---3--:R-:W-:Y:S01]  /*73c0*/  F2FP.BF16.F32.PACK_AB R147, R89, R96 ;  /* 0x000000605993723e */ /* 0x008fe200000010ff */
[----:B------:R-:W-:Y:S01]  /*73d0*/  FFMA.FTZ R210, R223, UR6, -R114 ;  /* 0x00000006dfd27c23 */ /* 0x000fe20008010872 */
[----:B------:R-:W-:Y:S01]  /*73e0*/  FFMA.FTZ R229, R214, UR6, -R129 ;  /* 0x00000006d6e57c23 */ /* 0x000fe20008010881 */
[--C-:B------:R-:W-:Y:S01]  /*73f0*/  FFMA.FTZ R223, R216, UR6, -R105.reuse ;  /* 0x00000006d8df7c23 */ /* 0x100fe20008010869 */
[----:B------:R-:W-:Y:S01]  /*7400*/  FFMA.FTZ R214, R220, UR6, -R105 ;  /* 0x00000006dcd67c23 */ /* 0x000fe20008010869 */
[----:B------:R-:W-:Y:S01]  /*7410*/  FFMA.FTZ R216, R197, UR6, -R102 ;  /* 0x00000006c5d87c23 */ /* 0x000fe20008010866 */
[--C-:B------:R-:W-:Y:S01]  /*7420*/  FFMA.FTZ R221, R221, UR6, -R114.reuse ;  /* 0x00000006dddd7c23 */ /* 0x100fe20008010872 */
[C---:B------:R-:W-:Y:S01]  /*7430*/  HMMA.16816.F32.BF16 R160, R144.reuse, R156, RZ ;  /* 0x0000009c90a0723c */ /* 0x040fe200000418ff */
[----:B------:R-:W-:Y:S01]  /*7440*/  MUFU.EX2 R74, R74 ;  /* 0x0000004a004a7308 */ /* 0x000fe20000000800 */
[--C-:B------:R-:W-:Y:S01]  /*7450*/  FFMA.FTZ R197, R199, UR6, -R114.reuse ;  /* 0x00000006c7c57c23 */ /* 0x100fe20008010872 */
[--C-:B------:R-:W-:Y:S01]  /*7460*/  FFMA.FTZ R220, R131, UR6, -R114.reuse ;  /* 0x0000000683dc7c23 */ /* 0x100fe20008010872 */
[----:B------:R-:W-:Y:S01]  /*7470*/  FFMA.FTZ R129, R120, UR6, -R129 ;  /* 0x0000000678817c23 */ /* 0x000fe20008010881 */
[--C-:B------:R-:W-:Y:S01]  /*7480*/  FFMA.FTZ R120, R121, UR6, -R114.reuse ;  /* 0x0000000679787c23 */ /* 0x100fe20008010872 */
[C---:B------:R-:W-:Y:S01]  /*7490*/  HMMA.16816.F32.BF16 R152, R144.reuse, R148, RZ ;  /* 0x000000949098723c */ /* 0x040fe200000418ff */
[--C-:B------:R-:W-:Y:S01]  /*74a0*/  FFMA.FTZ R119, R119, UR6, -R114.reuse ;  /* 0x0000000677777c23 */ /* 0x100fe20008010872 */
[--C-:B------:R-:W-:Y:S01]  /*74b0*/  FFMA.FTZ R117, R117, UR6, -R114.reuse ;  /* 0x0000000675757c23 */ /* 0x100fe20008010872 */
[----:B------:R-:W3:Y:S01]  /*74c0*/  MUFU.EX2 R65, R65 ;  /* 0x0000004100417308 */ /* 0x000ee20000000800 */
[----:B--2---:R-:W-:Y:S01]  /*74d0*/  F2FP.BF16.F32.PACK_AB R41, R77, R82 ;  /* 0x000000524d29723e */ /* 0x004fe200000010ff */
[----:B------:R-:W-:Y:S01]  /*74e0*/  FFMA.FTZ R113, R34, UR6, -R114 ;  /* 0x0000000622717c23 */ /* 0x000fe20008010872 */
[C---:B------:R-:W-:Y:S01]  /*74f0*/  HMMA.16816.F32.BF16 R140, R144.reuse, R136, RZ ;  /* 0x00000088908c723c */ /* 0x040fe200000418ff */
[--C-:B------:R-:W-:Y:S01]  /*7500*/  FFMA.FTZ R121, R116, UR6, -R105.reuse ;  /* 0x0000000674797c23 */ /* 0x100fe20008010869 */
[--C-:B------:R-:W-:Y:S01]  /*7510*/  FFMA.FTZ R116, R30, UR6, -R105.reuse ;  /* 0x000000061e747c23 */ /* 0x100fe20008010869 */
[----:B------:R-:W-:Y:S01]  /*7520*/  FFMA.FTZ R131, R28, UR6, -R105 ;  /* 0x000000061c837c23 */ /* 0x000fe20008010869 */
[----:B------:R-:W-:Y:S01]  /*7530*/  FFMA.FTZ R199, R31, UR6, -R102 ;  /* 0x000000061fc77c23 */ /* 0x000fe20008010866 */
[----:B------:R-:W-:Y:S01]  /*7540*/  MUFU.EX2 R78, R78 ;  /* 0x0000004e004e7308 */ /* 0x000fe20000000800 */
[C---:B------:R-:W-:Y:S01]  /*7550*/  HMMA.16816.F32.BF16 R156, R144.reuse, R158, RZ ;  /* 0x0000009e909c723c */ /* 0x040fe200000418ff */
[----:B------:R-:W-:Y:S01]  /*7560*/  FADD.FTZ R109, R109, R108 ;  /* 0x0000006c6d6d7221 */ /* 0x000fe20000010000 */
[----:B------:R-:W-:Y:S01]  /*7570*/  FADD.FTZ R82, R82, R83 ;  /* 0x0000005352527221 */ /* 0x000fe20000010000 */
[----:B------:R-:W-:Y:S02]  /*7580*/  LDSM.16.MT88.4 R28, [R247+0xb000] ;  /* 0x00b00000f71c783b */ /* 0x000fe40000004200 */
[----:B------:R-:W-:Y:S01]  /*7590*/  FADD.FTZ R96, R96, R109 ;  /* 0x0000006d60607221 */ /* 0x000fe20000010000 */
[----:B------:R-:W-:Y:S01]  /*75a0*/  HMMA.16816.F32.BF16 R148, R144, R150, RZ ;  /* 0x000000969094723c */ /* 0x000fe200000418ff */
[----:B------:R-:W2:Y:S01]  /*75b0*/  MUFU.EX2 R75, R75 ;  /* 0x0000004b004b7308 */ /* 0x000ea20000000800 */
[----:B---3--:R-:W-:Y:S01]  /*75c0*/  F2FP.BF16.F32.PACK_AB R43, R65, R74 ;  /* 0x0000004a412b723e */ /* 0x008fe200000010ff */
[----:B------:R-:W-:Y:S01]  /*75d0*/  FADD.FTZ R96, R89, R96 ;  /* 0x0000006059607221 */ /* 0x000fe20000010000 */
[----:B------:R-:W-:-:S02]  /*75e0*/  FADD.FTZ R77, R77, R82 ;  /* 0x000000524d4d7221 */ /* 0x000fc40000010000 */
[C---:B------:R-:W-:Y:S02]  /*75f0*/  HMMA.16816.F32.BF16 R136, R144.reuse, R138, RZ ;  /* 0x0000008a9088723c */ /* 0x040fe400000418ff */
[----:B------:R-:W-:Y:S01]  /*7600*/  FADD.FTZ R74, R74, R77 ;  /* 0x0000004d4a4a7221 */ /* 0x000fe20000010000 */
[----:B------:R-:W-:Y:S03]  /*7610*/  MUFU.EX2 R85, R85 ;  /* 0x0000005500557308 */ /* 0x000fe60000000800 */
[----:B------:R-:W-:Y:S01]  /*7620*/  HMMA.16816.F32.BF16 R132, R144, R8, RZ ;  /* 0x000000089084723c */ /* 0x000fe200000418ff */
[----:B------:R-:W-:-:S04]  /*7630*/  FADD.FTZ R65, R65, R74 ;  /* 0x0000004a41417221 */ /* 0x000fc80000010000 */
[----:B------:R-:W3:Y:S01]  /*7640*/  MUFU.EX2 R80, R80 ;  /* 0x0000005000507308 */ /* 0x000ee20000000800 */
[----:B------:R-:W-:Y:S01]  /*7650*/  HMMA.16816.F32.BF16 R144, R144, R10, RZ ;  /* 0x0000000a9090723c */ /* 0x000fe200000418ff */
[----:B------:R-:W-:Y:S01]  /*7660*/  F2FP.BF16.F32.PACK_AB R8, R81, R86 ;  /* 0x000000565108723e */ /* 0x000fe200000010ff */
[----:B------:R-:W-:-:S04]  /*7670*/  FADD.FTZ R86, R86, R91 ;  /* 0x0000005b56567221 */ /* 0x000fc80000010000 */
[----:B------:R-:W-:Y:S01]  /*7680*/  HMMA.16816.F32.BF16 R164, R40, R24, R164 ;  /* 0x0000001828a4723c */ /* 0x000fe200000418a4 */
[----:B------:R-:W-:Y:S01]  /*7690*/  MUFU.EX2 R73, R73 ;  /* 0x0000004900497308 */ /* 0x000fe20000000800 */
[----:B--2---:R-:W-:Y:S01]  /*76a0*/  F2FP.BF16.F32.PACK_AB R10, R75, R78 ;  /* 0x0000004e4b0a723e */ /* 0x004fe200000010ff */
[----:B------:R-:W-:-:S03]  /*76b0*/  FADD.FTZ R81, R81, R86 ;  /* 0x0000005651517221 */ /* 0x000fc60000010000 */
[C---:B------:R-:W-:Y:S03]  /*76c0*/  HMMA.16816.F32.BF16 R168, R40.reuse, R26, R168 ;  /* 0x0000001a28a8723c */ /* 0x040fe600000418a8 */
[----:B------:R-:W2:Y:S01]  /*76d0*/  MUFU.EX2 R72, R72 ;  /* 0x0000004800487308 */ /* 0x000ea20000000800 */
[C---:B---3--:R-:W-:Y:S01]  /*76e0*/  F2FP.BF16.F32.PACK_AB R9, R80.reuse, R85 ;  /* 0x000000555009723e */ /* 0x048fe200000010ff */
[----:B------:R-:W-:Y:S01]  /*76f0*/  FADD.FTZ R85, R85, R96 ;  /* 0x0000006055557221 */ /* 0x000fe20000010000 */
[C---:B------:R-:W-:Y:S03]  /*7700*/  HMMA.16816.F32.BF16 R172, R40.reuse, R20, R172 ;  /* 0x0000001428ac723c */ /* 0x040fe600000418ac */
[----:B------:R-:W-:Y:S02]  /*7710*/  FADD.FTZ R80, R80, R85 ;  /* 0x0000005550507221 */ /* 0x000fe40000010000 */
[----:B------:R-:W-:Y:S01]  /*7720*/  MUFU.EX2 R67, R67 ;  /* 0x0000004300437308 */ /* 0x000fe20000000800 */
[C---:B------:R-:W-:Y:S06]  /*7730*/  HMMA.16816.F32.BF16 R176, R40.reuse, R22, R176 ;  /* 0x0000001628b0723c */ /* 0x040fec00000418b0 */
[----:B------:R-:W-:Y:S01]  /*7740*/  HMMA.16816.F32.BF16 R180, R40, R16, R180 ;  /* 0x0000001028b4723c */ /* 0x000fe200000418b4 */
[----:B------:R-:W3:Y:S01]  /*7750*/  MUFU.EX2 R50, R50 ;  /* 0x0000003200327308 */ /* 0x000ee20000000800 */
[----:B--2---:R-:W-:-:S04]  /*7760*/  F2FP.BF16.F32.PACK_AB R11, R72, R73 ;  /* 0x00000049480b723e */ /* 0x004fc800000010ff */
[C---:B------:R-:W-:Y:S03]  /*7770*/  HMMA.16816.F32.BF16 R184, R40.reuse, R18, R184 ;  /* 0x0000001228b8723c */ /* 0x040fe600000418b8 */
[----:B------:R-:W-:Y:S03]  /*7780*/  MUFU.EX2 R49, R49 ;  /* 0x0000003100317308 */ /* 0x000fe60000000800 */
[C---:B-1----:R-:W-:Y:S05]  /*7790*/  HMMA.16816.F32.BF16 R188, R40.reuse, R12, R188 ;  /* 0x0000000c28bc723c */ /* 0x042fea00000418bc */
[----:B------:R-:W-:Y:S01]  /*77a0*/  MUFU.EX2 R48, R48 ;  /* 0x0000003000307308 */ /* 0x000fe20000000800 */
[----:B------:R-:W-:Y:S06]  /*77b0*/  HMMA.16816.F32.BF16 R192, R40, R14, R192 ;  /* 0x0000000e28c0723c */ /* 0x000fec00000418c0 */
[C---:B------:R-:W-:Y:S01]  /*77c0*/  HMMA.16816.F32.BF16 R160, R8.reuse, R24, R160 ;  /* 0x0000001808a0723c */ /* 0x040fe200000418a0 */
[--C-:B------:R-:W-:Y:S01]  /*77d0*/  FFMA.FTZ R43, R241, UR6, -R102.reuse ;  /* 0x00000006f12b7c23 */ /* 0x100fe20008010866 */
[--C-:B------:R-:W-:Y:S01]  /*77e0*/  FFMA.FTZ R42, R237, UR6, -R102.reuse ;  /* 0x00000006ed2a7c23 */ /* 0x100fe20008010866 */
[--C-:B------:R-:W-:Y:S01]  /*77f0*/  FFMA.FTZ R41, R239, UR6, -R102.reuse ;  /* 0x00000006ef297c23 */ /* 0x100fe20008010866 */
[----:B------:R-:W-:Y:S01]  /*7800*/  MUFU.EX2 R66, R66 ;  /* 0x0000004200427308 */ /* 0x000fe20000000800 */
[--C-:B------:R-:W-:Y:S01]  /*7810*/  FFMA.FTZ R40, R213, UR6, -R102.reuse ;  /* 0x00000006d5287c23 */ /* 0x100fe20008010866 */
[C---:B------:R-:W-:Y:S01]  /*7820*/  HMMA.16816.F32.BF16 R156, R8.reuse, R26, R156 ;  /* 0x0000001a089c723c */ /* 0x040fe2000004189c */
[----:B------:R-:W1:Y:S01]  /*7830*/  LDSM.16.MT88.4 R24, [R247+0x9000] ;  /* 0x00900000f718783b */ /* 0x000e620000004200 */
[--C-:B------:R-:W-:Y:S01]  /*7840*/  FFMA.FTZ R213, R204, UR6, -R105.reuse ;  /* 0x00000006ccd57c23 */ /* 0x100fe20008010869 */
[--C-:B------:R-:W-:Y:S01]  /*7850*/  FFMA.FTZ R204, R233, UR6, -R102.reuse ;  /* 0x00000006e9cc7c23 */ /* 0x100fe20008010866 */
[----:B------:R-:W-:Y:S01]  /*7860*/  FFMA.FTZ R233, R206, UR6, -R105 ;  /* 0x00000006cee97c23 */ /* 0x000fe20008010869 */
[----:B------:R-:W-:Y:S01]  /*7870*/  FFMA.FTZ R206, R217, UR6, -R102 ;  /* 0x00000006d9ce7c23 */ /* 0x000fe20008010866 */
[----:B------:R-:W-:Y:S01]  /*7880*/  HMMA.16816.F32.BF16 R152, R8, R20, R152 ;  /* 0x000000140898723c */ /* 0x000fe20000041898 */
[----:B------:R-:W2:Y:S01]  /*7890*/  MUFU.EX2 R43, R43 ;  /* 0x0000002b002b7308 */ /* 0x000ea20000000800 */
[----:B------:R-:W-:-:S04]  /*78a0*/  FFMA.FTZ R217, R35, UR6, -R114 ;  /* 0x0000000623d97c23 */ /* 0x000fc80008010872 */
[C---:B------:R-:W-:Y:S01]  /*78b0*/  HMMA.16816.F32.BF16 R148, R8.reuse, R22, R148 ;  /* 0x000000160894723c */ /* 0x040fe20000041894 */
[----:B------:R-:W4:Y:S02]  /*78c0*/  LDSM.16.MT88.4 R20, [R246+0x9000] ;  /* 0x00900000f614783b */ /* 0x000f240000004200 */
[----:B------:R-:W-:Y:S03]  /*78d0*/  MUFU.EX2 R42, R42 ;  /* 0x0000002a002a7308 */ /* 0x000fe60000000800 */
[C---:B------:R-:W-:Y:S05]  /*78e0*/  HMMA.16816.F32.BF16 R140, R8.reuse, R16, R140 ;  /* 0x00000010088c723c */ /* 0x040fea000004188c */
[----:B------:R-:W5:Y:S01]  /*78f0*/  MUFU.EX2 R41, R41 ;  /* 0x0000002900297308 */ /* 0x000f620000000800 */
[C---:B------:R-:W-:Y:S01]  /*7900*/  HMMA.16816.F32.BF16 R136, R8.reuse, R18, R136 ;  /* 0x000000120888723c */ /* 0x040fe20000041888 */
[----:B------:R-:W4:Y:S05]  /*7910*/  LDSM.16.MT88.4 R16, [R245+0x9000] ;  /* 0x00900000f510783b */ /* 0x000f2a0000004200 */
[C---:B------:R-:W-:Y:S01]  /*7920*/  HMMA.16816.F32.BF16 R132, R8.reuse, R12, R132 ;  /* 0x0000000c0884723c */ /* 0x040fe20000041884 */
[----:B------:R-:W-:Y:S05]  /*7930*/  MUFU.EX2 R69, R69 ;  /* 0x0000004500457308 */ /* 0x000fea0000000800 */
[----:B------:R-:W-:Y:S01]  /*7940*/  HMMA.16816.F32.BF16 R144, R8, R14, R144 ;  /* 0x0000000e0890723c */ /* 0x000fe20000041890 */
[----:B------:R-:W4:Y:S02]  /*7950*/  LDSM.16.MT88.4 R12, [R244+0x9000] ;  /* 0x00900000f40c783b */ /* 0x000f240000004200 */
[----:B------:R-:W4:Y:S04]  /*7960*/  MUFU.EX2 R64, R64 ;  /* 0x0000004000407308 */ /* 0x000f280000000800 */
[----:B---3--:R-:W-:-:S02]  /*7970*/  F2FP.BF16.F32.PACK_AB R8, R50, R67 ;  /* 0x000000433208723e */ /* 0x008fc400000010ff */
[----:B--2---:R-:W-:Y:S01]  /*7980*/  F2FP.BF16.F32.PACK_AB R9, R43, R66 ;  /* 0x000000422b09723e */ /* 0x004fe200000010ff */
[----:B------:R-:W-:Y:S01]  /*7990*/  FADD.FTZ R66, R66, R65 ;  /* 0x0000004142427221 */ /* 0x000fe20000010000 */
[----:B------:R-:W-:Y:S01]  /*79a0*/  MUFU.EX2 R63, R63 ;  /* 0x0000003f003f7308 */ /* 0x000fe20000000800 */
[----:B------:R-:W-:Y:S02]  /*79b0*/  F2FP.BF16.F32.PACK_AB R10, R48, R49 ;  /* 0x00000031300a723e */ /* 0x000fe400000010ff */
[----:B-----5:R-:W-:Y:S01]  /*79c0*/  F2FP.BF16.F32.PACK_AB R11, R41, R42 ;  /* 0x0000002a290b723e */ /* 0x020fe200000010ff */
[----:B------:R-:W-:-:S04]  /*79d0*/  FADD.FTZ R43, R43, R66 ;  /* 0x000000422b2b7221 */ /* 0x000fc80000010000 */
[----:B------:R-:W-:Y:S01]  /*79e0*/  MUFU.EX2 R62, R62 ;  /* 0x0000003e003e7308 */ /* 0x000fe20000000800 */
[----:B------:R-:W-:Y:S01]  /*79f0*/  FADD.FTZ R42, R42, R43 ;  /* 0x0000002b2a2a7221 */ /* 0x000fe20000010000 */
[----:B-1----:R-:W-:Y:S03]  /*7a00*/  HMMA.16816.F32.BF16 R164, R8, R24, R164 ;  /* 0x0000001808a4723c */ /* 0x002fe600000418a4 */
[----:B------:R-:W-:-:S03]  /*7a10*/  FADD.FTZ R41, R41, R42 ;  /* 0x0000002a29297221 */ /* 0x000fc60000010000 */
[----:B------:R-:W-:Y:S01]  /*7a20*/  MUFU.EX2 R70, R70 ;  /* 0x0000004600467308 */ /* 0x000fe20000000800 */
[C---:B------:R-:W-:Y:S06]  /*7a30*/  HMMA.16816.F32.BF16 R168, R8.reuse, R26, R168 ;  /* 0x0000001a08a8723c */ /* 0x040fec00000418a8 */
[C---:B----4-:R-:W-:Y:S01]  /*7a40*/  HMMA.16816.F32.BF16 R172, R8.reuse, R20, R172 ;  /* 0x0000001408ac723c */ /* 0x050fe200000418ac */
        /* <DEDUP_REMOVED lines=8> */
[----:B------:R-:W-:Y:S03]  /*7ad0*/  HMMA.16816.F32.BF16 R192, R8, R14, R192 ;  /* 0x0000000e08c0723c */ /* 0x000fe600000418c0 */
[----:B------:R-:W3:Y:S04]  /*7ae0*/  MUFU.EX2 R46, R46 ;  /* 0x0000002e002e7308 */ /* 0x000ee80000000800 */
[----:B------:R-:W-:-:S02]  /*7af0*/  F2FP.BF16.F32.PACK_AB R8, R64, R69 ;  /* 0x000000454008723e */ /* 0x000fc400000010ff */
        /* <DEDUP_REMOVED lines=8> */
[----:B------:R-:W-:Y:S03]  /*7b80*/  MUFU.EX2 R40, R40 ;  /* 0x0000002800287308 */ /* 0x000fe60000000800 */
[C---:B------:R-:W-:Y:S05]  /*7b90*/  HMMA.16816.F32.BF16 R152, R8.reuse, R20, R152 ;  /* 0x000000140898723c */ /* 0x040fea0000041898 */
[----:B------:R-:W2:Y:S01]  /*7ba0*/  MUFU.EX2 R39, R39 ;  /* 0x0000002700277308 */ /* 0x000ea20000000800 */
[C---:B------:R-:W-:Y:S01]  /*7bb0*/  HMMA.16816.F32.BF16 R148, R8.reuse, R22, R148 ;  /* 0x000000160894723c */ /* 0x040fe20000041894 */
[----:B------:R-:W4:Y:S05]  /*7bc0*/  LDSM.16.MT88.4 R20, [R246+0x9800] ;  /* 0x00980000f614783b */ /* 0x000f2a0000004200 */
[C---:B------:R-:W-:Y:S01]  /*7bd0*/  HMMA.16816.F32.BF16 R140, R8.reuse, R16, R140 ;  /* 0x00000010088c723c */ /* 0x040fe2000004188c */
[----:B------:R-:W-:Y:S05]  /*7be0*/  MUFU.EX2 R38, R38 ;  /* 0x0000002600267308 */ /* 0x000fea0000000800 */
[C---:B------:R-:W-:Y:S01]  /*7bf0*/  HMMA.16816.F32.BF16 R136, R8.reuse, R18, R136 ;  /* 0x000000120888723c */ /* 0x040fe20000041888 */
[----:B------:R-:W5:Y:S02]  /*7c00*/  LDSM.16.MT88.4 R16, [R245+0x9800] ;  /* 0x00980000f510783b */ /* 0x000f640000004200 */
[----:B------:R-:W1:Y:S03]  /*7c10*/  MUFU.EX2 R7, R7 ;  /* 0x0000000700077308 */ /* 0x000e660000000800 */
[C---:B------:R-:W-:Y:S05]  /*7c20*/  HMMA.16816.F32.BF16 R132, R8.reuse, R12, R132 ;  /* 0x0000000c0884723c */ /* 0x040fea0000041884 */
[----:B------:R-:W-:Y:S01]  /*7c30*/  MUFU.EX2 R61, R61 ;  /* 0x0000003d003d7308 */ /* 0x000fe20000000800 */
[----:B------:R-:W-:Y:S01]  /*7c40*/  HMMA.16816.F32.BF16 R144, R8, R14, R144 ;  /* 0x0000000e0890723c */ /* 0x000fe20000041890 */
[----:B------:R-:W5:Y:S06]  /*7c50*/  LDSM.16.MT88.4 R12, [R244+0x9800] ;  /* 0x00980000f40c783b */ /* 0x000f6c0000004200 */
[----:B------:R-:W5:Y:S01]  /*7c60*/  MUFU.EX2 R60, R60 ;  /* 0x0000003c003c7308 */ /* 0x000f620000000800 */
[----:B---3--:R-:W-:-:S02]  /*7c70*/  F2FP.BF16.F32.PACK_AB R8, R46, R47 ;  /* 0x0000002f2e08723e */ /* 0x008fc400000010ff */
[----:B--2---:R-:W-:Y:S01]  /*7c80*/  F2FP.BF16.F32.PACK_AB R9, R39, R40 ;  /* 0x000000282709723e */ /* 0x004fe200000010ff */
[----:B------:R-:W-:Y:S01]  /*7c90*/  FADD.FTZ R40, R40, R41 ;  /* 0x0000002928287221 */ /* 0x000fe20000010000 */
[----:B------:R-:W-:Y:S02]  /*7ca0*/  F2FP.BF16.F32.PACK_AB R10, R44, R45 ;  /* 0x0000002d2c0a723e */ /* 0x000fe400000010ff */
[----:B-1----:R-:W-:Y:S01]  /*7cb0*/  F2FP.BF16.F32.PACK_AB R11, R7, R38 ;  /* 0x00000026070b723e */ /* 0x002fe200000010ff */
[----:B------:R-:W-:Y:S01]  /*7cc0*/  MUFU.EX2 R59, R59 ;  /* 0x0000003b003b7308 */ /* 0x000fe20000000800 */
[----:B------:R-:W-:-:S04]  /*7cd0*/  FADD.FTZ R39, R39, R40 ;  /* 0x0000002827277221 */ /* 0x000fc80000010000 */
[----:B------:R-:W-:Y:S01]  /*7ce0*/  FADD.FTZ R38, R38, R39 ;  /* 0x0000002726267221 */ /* 0x000fe20000010000 */
[----:B------:R-:W-:Y:S02]  /*7cf0*/  HMMA.16816.F32.BF16 R164, R8, R24, R164 ;  /* 0x0000001808a4723c */ /* 0x000fe400000418a4 */
[----:B------:R-:W-:Y:S01]  /*7d00*/  MUFU.EX2 R58, R58 ;  /* 0x0000003a003a7308 */ /* 0x000fe20000000800 */
[----:B------:R-:W-:-:S03]  /*7d10*/  FADD.FTZ R7, R7, R38 ;  /* 0x0000002607077221 */ /* 0x000fc60000010000 */
[C---:B------:R-:W-:Y:S04]  /*7d20*/  HMMA.16816.F32.BF16 R168, R8.reuse, R26, R168 ;  /* 0x0000001a08a8723c */ /* 0x040fe800000418a8 */
[----:B------:R-:W-:Y:S02]  /*7d30*/  MUFU.EX2 R54, R54 ;  /* 0x0000003600367308 */ /* 0x000fe40000000800 */
[C---:B----4-:R-:W-:Y:S06]  /*7d40*/  HMMA.16816.F32.BF16 R172, R8.reuse, R20, R172 ;  /* 0x0000001408ac723c */ /* 0x050fec00000418ac */
        /* <DEDUP_REMOVED lines=8> */
[----:B------:R-:W-:Y:S07]  /*7dd0*/  HMMA.16816.F32.BF16 R192, R8, R14, R192 ;  /* 0x0000000e08c0723c */ /* 0x000fee00000418c0 */
[----:B------:R-:W-:Y:S01]  /*7de0*/  F2FP.BF16.F32.PACK_AB R8, R60, R61 ;  /* 0x0000003d3c08723e */ /* 0x000fe200000010ff */
[----:B------:R-:W3:Y:S01]  /*7df0*/  MUFU.EX2 R130, R130 ;  /* 0x0000008200827308 */ /* 0x000ee20000000800 */
[----:B-1----:R-:W-:-:S02]  /*7e00*/  F2FP.BF16.F32.PACK_AB R9, R53, R54 ;  /* 0x000000363509723e */ /* 0x002fc400000010ff */
[----:B------:R-:W-:Y:S02]  /*7e10*/  F2FP.BF16.F32.PACK_AB R10, R58, R59 ;  /* 0x0000003b3a0a723e */ /* 0x000fe400000010ff */
[----:B--2---:R-:W-:-:S03]  /*7e20*/  F2FP.BF16.F32.PACK_AB R11, R51, R52 ;  /* 0x00000034330b723e */ /* 0x004fc600000010ff */
[----:B------:R-:W-:Y:S04]  /*7e30*/  MUFU.EX2 R202, R202 ;  /* 0x000000ca00ca7308 */ /* 0x000fe80000000800 */
[C---:B------:R-:W-:Y:S04]  /*7e40*/  HMMA.16816.F32.BF16 R160, R8.reuse, R24, R160 ;  /* 0x0000001808a0723c */ /* 0x040fe800000418a0 */
[----:B------:R-:W-:Y:S02]  /*7e50*/  MUFU.EX2 R213, R213 ;  /* 0x000000d500d57308 */ /* 0x000fe40000000800 */
[C---:B------:R-:W-:Y:S01]  /*7e60*/  HMMA.16816.F32.BF16 R156, R8.reuse, R26, R156 ;  /* 0x0000001a089c723c */ /* 0x040fe2000004189c */
[----:B------:R-:W1:Y:S05]  /*7e70*/  LDSM.16.MT88.4 R24, [R247+0xa000] ;  /* 0x00a00000f718783b */ /* 0x000e6a0000004200 */
[C---:B------:R-:W-:Y:S01]  /*7e80*/  HMMA.16816.F32.BF16 R152, R8.reuse, R20, R152 ;  /* 0x000000140898723c */ /* 0x040fe20000041898 */
[----:B------:R-:W-:Y:S05]  /*7e90*/  MUFU.EX2 R204, R204 ;  /* 0x000000cc00cc7308 */ /* 0x000fea0000000800 */
[C---:B------:R-:W-:Y:S01]  /*7ea0*/  HMMA.16816.F32.BF16 R148, R8.reuse, R22, R148 ;  /* 0x000000160894723c */ /* 0x040fe20000041894 */
[----:B------:R-:W2:Y:S02]  /*7eb0*/  LDSM.16.MT88.4 R20, [R246+0xa000] ;  /* 0x00a00000f614783b */ /* 0x000ea40000004200 */
[----:B------:R-:W4:Y:S03]  /*7ec0*/  MUFU.EX2 R219, R219 ;  /* 0x000000db00db7308 */ /* 0x000f260000000800 */
[C---:B------:R-:W-:Y:S05]  /*7ed0*/  HMMA.16816.F32.BF16 R140, R8.reuse, R16, R140 ;  /* 0x00000010088c723c */ /* 0x040fea000004188c */
[----:B------:R-:W-:Y:S01]  /*7ee0*/  MUFU.EX2 R225, R225 ;  /* 0x000000e100e17308 */ /* 0x000fe20000000800 */
[C---:B------:R-:W-:Y:S01]  /*7ef0*/  HMMA.16816.F32.BF16 R136, R8.reuse, R18, R136 ;  /* 0x000000120888723c */ /* 0x040fe20000041888 */
[----:B------:R-:W5:Y:S05]  /*7f00*/  LDSM.16.MT88.4 R16, [R245+0xa000] ;  /* 0x00a00000f510783b */ /* 0x000f6a0000004200 */
[C---:B------:R-:W-:Y:S01]  /*7f10*/  HMMA.16816.F32.BF16 R132, R8.reuse, R12, R132 ;  /* 0x0000000c0884723c */ /* 0x040fe20000041884 */
[----:B------:R-:W1:Y:S05]  /*7f20*/  MUFU.EX2 R222, R222 ;  /* 0x000000de00de7308 */ /* 0x000e6a0000000800 */
[----:B------:R-:W-:Y:S01]  /*7f30*/  HMMA.16816.F32.BF16 R144, R8, R14, R144 ;  /* 0x0000000e0890723c */ /* 0x000fe20000041890 */
[----:B------:R-:W5:Y:S02]  /*7f40*/  LDSM.16.MT88.4 R12, [R244+0xa000] ;  /* 0x00a00000f40c783b */ /* 0x000f640000004200 */
[----:B------:R-:W-:Y:S04]  /*7f50*/  MUFU.EX2 R209, R209 ;  /* 0x000000d100d17308 */ /* 0x000fe80000000800 */
[----:B---3--:R-:W-:-:S02]  /*7f60*/  F2FP.BF16.F32.PACK_AB R8, R130, R201 ;  /* 0x000000c98208723e */ /* 0x008fc400000010ff */
[----:B----4-:R-:W-:Y:S01]  /*7f70*/  F2FP.BF16.F32.PACK_AB R9, R219, R204 ;  /* 0x000000ccdb09723e */ /* 0x010fe200000010ff */
[----:B------:R-:W-:Y:S01]  /*7f80*/  FADD.FTZ R204, R204, R7 ;  /* 0x00000007cccc7221 */ /* 0x000fe20000010000 */
[----:B------:R-:W3:Y:S01]  /*7f90*/  MUFU.EX2 R200, R200 ;  /* 0x000000c800c87308 */ /* 0x000ee20000000800 */
[----:B------:R-:W-:Y:S02]  /*7fa0*/  F2FP.BF16.F32.PACK_AB R10, R213, R202 ;  /* 0x000000cad50a723e */ /* 0x000fe400000010ff */
[----:B-1----:R-:W-:Y:S01]  /*7fb0*/  F2FP.BF16.F32.PACK_AB R11, R222, R225 ;  /* 0x000000e1de0b723e */ /* 0x002fe200000010ff */
[----:B------:R-:W-:-:S04]  /*7fc0*/  FADD.FTZ R204, R219, R204 ;  /* 0x000000ccdbcc7221 */ /* 0x000fc80000010000 */
[----:B------:R-:W-:Y:S01]  /*7fd0*/  MUFU.EX2 R207, R207 ;  /* 0x000000cf00cf7308 */ /* 0x000fe20000000800 */
[----:B------:R-:W-:Y:S01]  /*7fe0*/  FADD.FTZ R225, R225, R204 ;  /* 0x000000cce1e17221 */ /* 0x000fe20000010000 */
[----:B------:R-:W-:Y:S03]  /*7ff0*/  HMMA.16816.F32.BF16 R164, R8, R24, R164 ;  /* 0x0000001808a4723c */ /* 0x000fe600000418a4 */
[----:B------:R-:W-:-:S03]  /*8000*/  FADD.FTZ R225, R222, R225 ;  /* 0x000000e1dee17221 */ /* 0x000fc60000010000 */
[----:B------:R-:W-:Y:S01]  /*8010*/  MUFU.EX2 R198, R198 ;  /* 0x000000c600c67308 */ /* 0x000fe20000000800 */
[C---:B------:R-:W-:Y:S06]  /*8020*/  HMMA.16816.F32.BF16 R168, R8.reuse, R26, R168 ;  /* 0x0000001a08a8723c */ /* 0x040fec00000418a8 */
[C---:B--2---:R-:W-:Y:S01]  /*8030*/  HMMA.16816.F32.BF16 R172, R8.reuse, R20, R172 ;  /* 0x0000001408ac723c */ /* 0x044fe200000418ac */
[----:B------:R-:W-:Y:S05]  /*8040*/  MUFU.EX2 R205, R205 ;  /* 0x000000cd00cd7308 */ /* 0x000fea0000000800 */
[C---:B------:R-:W-:Y:S03]  /*8050*/  HMMA.16816.F32.BF16 R176, R8.reuse, R22, R176 ;  /* 0x0000001608b0723c */ /* 0x040fe600000418b0 */
[----:B------:R-:W1:Y:S03]  /*8060*/  MUFU.EX2 R196, R196 ;  /* 0x000000c400c47308 */ /* 0x000e660000000800 */
[C---:B-----5:R-:W-:Y:S05]  /*8070*/  HMMA.16816.F32.BF16 R180, R8.reuse, R16, R180 ;  /* 0x0000001008b4723c */ /* 0x060fea00000418b4 */
[----:B------:R-:W-:Y:S01]  /*8080*/  MUFU.EX2 R227, R227 ;  /* 0x000000e300e37308 */ /* 0x000fe20000000800 */
[C---:B------:R-:W-:Y:S06]  /*8090*/  HMMA.16816.F32.BF16 R184, R8.reuse, R18, R184 ;  /* 0x0000001208b8723c */ /* 0x040fec00000418b8 */
[C---:B------:R-:W-:Y:S01]  /*80a0*/  HMMA.16816.F32.BF16 R188, R8.reuse, R12, R188 ;  /* 0x0000000c08bc723c */ /* 0x040fe200000418bc */
[----:B------:R-:W2:Y:S05]  /*80b0*/  MUFU.EX2 R224, R224 ;  /* 0x000000e000e07308 */ /* 0x000eaa0000000800 */
[----:B------:R-:W-:Y:S03]  /*80c0*/  HMMA.16816.F32.BF16 R192, R8, R14, R192 ;  /* 0x0000000e08c0723c */ /* 0x000fe600000418c0 */
[----:B------:R-:W-:Y:S04]  /*80d0*/  MUFU.EX2 R214, R214 ;  /* 0x000000d600d67308 */ /* 0x000fe80000000800 */
[----:B---3--:R-:W-:-:S02]  /*80e0*/  F2FP.BF16.F32.PACK_AB R8, R200, R209 ;  /* 0x000000d1c808723e */ /* 0x008fc400000010ff */
[----:B-1----:R-:W-:Y:S02]  /*80f0*/  F2FP.BF16.F32.PACK_AB R9, R196, R205 ;  /* 0x000000cdc409723e */ /* 0x002fe400000010ff */
[----:B------:R-:W-:Y:S01]  /*8100*/  F2FP.BF16.F32.PACK_AB R10, R198, R207 ;  /* 0x000000cfc60a723e */ /* 0x000fe200000010ff */
[----:B------:R-:W1:Y:S01]  /*8110*/  MUFU.EX2 R223, R223 ;  /* 0x000000df00df7308 */ /* 0x000e620000000800 */
[----:B--2---:R-:W-:-:S07]  /*8120*/  F2FP.BF16.F32.PACK_AB R11, R224, R227 ;  /* 0x000000e3e00b723e */ /* 0x004fce00000010ff */
[C---:B------:R-:W-:Y:S01]  /*8130*/  HMMA.16816.F32.BF16 R160, R8.reuse, R24, R160 ;  /* 0x0000001808a0723c */ /* 0x040fe200000418a0 */
[----:B------:R-:W-:Y:S05]  /*8140*/  MUFU.EX2 R208, R208 ;  /* 0x000000d000d07308 */ /* 0x000fea0000000800 */
[C---:B------:R-:W-:Y:S01]  /*8150*/  HMMA.16816.F32.BF16 R156, R8.reuse, R26, R156 ;  /* 0x0000001a089c723c */ /* 0x040fe2000004189c */
[----:B------:R-:W2:Y:S02]  /*8160*/  LDSM.16.MT88.4 R24, [R247+0xa800] ;  /* 0x00a80000f718783b */ /* 0x000ea40000004200 */
[----:B------:R-:W-:Y:S03]  /*8170*/  MUFU.EX2 R233, R233 ;  /* 0x000000e900e97308 */ /* 0x000fe60000000800 */
[C---:B------:R-:W-:Y:S05]  /*8180*/  HMMA.16816.F32.BF16 R152, R8.reuse, R20, R152 ;  /* 0x000000140898723c */ /* 0x040fea0000041898 */
[----:B------:R-:W-:Y:S01]  /*8190*/  MUFU.EX2 R206, R206 ;  /* 0x000000ce00ce7308 */ /* 0x000fe20000000800 */
[C---:B------:R-:W-:Y:S01]  /*81a0*/  HMMA.16816.F32.BF16 R148, R8.reuse, R22, R148 ;  /* 0x000000160894723c */ /* 0x040fe20000041894 */
[----:B------:R-:W3:Y:S05]  /*81b0*/  LDSM.16.MT88.4 R20, [R246+0xa800] ;  /* 0x00a80000f614783b */ /* 0x000eea0000004200 */
[C---:B------:R-:W-:Y:S01]  /*81c0*/  HMMA.16816.F32.BF16 R140, R8.reuse, R16, R140 ;  /* 0x00000010088c723c */ /* 0x040fe2000004188c */
[----:B------:R-:W4:Y:S05]  /*81d0*/  MUFU.EX2 R215, R215 ;  /* 0x000000d700d77308 */ /* 0x000f2a0000000800 */
[C---:B------:R-:W-:Y:S01]  /*81e0*/  HMMA.16816.F32.BF16 R136, R8.reuse, R18, R136 ;  /* 0x000000120888723c */ /* 0x040fe20000041888 */
[----:B------:R-:W5:Y:S02]  /*81f0*/  LDSM.16.MT88.4 R16, [R245+0xa800] ;  /* 0x00a80000f510783b */ /* 0x000f640000004200 */
[----:B------:R-:W-:Y:S03]  /*8200*/  MUFU.EX2 R211, R211 ;  /* 0x000000d300d37308 */ /* 0x000fe60000000800 */
[C---:B------:R-:W-:Y:S05]  /*8210*/  HMMA.16816.F32.BF16 R132, R8.reuse, R12, R132 ;  /* 0x0000000c0884723c */ /* 0x040fea0000041884 */
[----:B------:R-:W2:Y:S01]  /*8220*/  MUFU.EX2 R216, R216 ;  /* 0x000000d800d87308 */ /* 0x000ea20000000800 */
[----:B------:R-:W-:Y:S01]  /*8230*/  HMMA.16816.F32.BF16 R144, R8, R14, R144 ;  /* 0x0000000e0890723c */ /* 0x000fe20000041890 */
[----:B------:R-:W5:Y:S06]  /*8240*/  LDSM.16.MT88.4 R12, [R244+0xa800] ;  /* 0x00a80000f40c783b */ /* 0x000f6c0000004200 */
[----:B------:R-:W-:Y:S01]  /*8250*/  MUFU.EX2 R218, R218 ;  /* 0x000000da00da7308 */ /* 0x000fe20000000800 */
[----:B-1----:R-:W-:-:S02]  /*8260*/  F2FP.BF16.F32.PACK_AB R8, R223, R214 ;  /* 0x000000d6df08723e */ /* 0x002fc400000010ff */
[----:B----4-:R-:W-:Y:S01]  /*8270*/  F2FP.BF16.F32.PACK_AB R9, R215, R206 ;  /* 0x000000ced709723e */ /* 0x010fe200000010ff */
[----:B------:R-:W-:Y:S01]  /*8280*/  FADD.FTZ R206, R206, R225 ;  /* 0x000000e1cece7221 */ /* 0x000fe20000010000 */
[----:B------:R-:W-:-:S03]  /*8290*/  F2FP.BF16.F32.PACK_AB R10, R233, R208 ;  /* 0x000000d0e90a723e */ /* 0x000fc600000010ff */
[----:B------:R-:W1:Y:S01]  /*82a0*/  MUFU.EX2 R229, R229 ;  /* 0x000000e500e57308 */ /* 0x000e620000000800 */
[----:B--2---:R-:W-:Y:S01]  /*82b0*/  F2FP.BF16.F32.PACK_AB R11, R216, R211 ;  /* 0x000000d3d80b723e */ /* 0x004fe200000010ff */
[----:B------:R-:W-:-:S04]  /*82c0*/  FADD.FTZ R206, R215, R206 ;  /* 0x000000ced7ce7221 */ /* 0x000fc80000010000 */
[----:B------:R-:W-:Y:S02]  /*82d0*/  FADD.FTZ R211, R211, R206 ;  /* 0x000000ced3d37221 */ /* 0x000fe40000010000 */
[----:B------:R-:W-:Y:S01]  /*82e0*/  MUFU.EX2 R212, R212 ;  /* 0x000000d400d47308 */ /* 0x000fe20000000800 */
[----:B------:R-:W-:Y:S01]  /*82f0*/  HMMA.16816.F32.BF16 R164, R8, R24, R164 ;  /* 0x0000001808a4723c */ /* 0x000fe200000418a4 */
[----:B------:R-:W-:-:S05]  /*8300*/  FADD.FTZ R216, R216, R211 ;  /* 0x000000d3d8d87221 */ /* 0x000fca0000010000 */
[C---:B------:R-:W-:Y:S01]  /*8310*/  HMMA.16816.F32.BF16 R168, R8.reuse, R26, R168 ;  /* 0x0000001a08a8723c */ /* 0x040fe200000418a8 */
[----:B------:R-:W-:Y:S05]  /*8320*/  MUFU.EX2 R231, R231 ;  /* 0x000000e700e77308 */ /* 0x000fea0000000800 */
[C---:B---3--:R-:W-:Y:S03]  /*8330*/  HMMA.16816.F32.BF16 R172, R8.reuse, R20, R172 ;  /* 0x0000001408ac723c */ /* 0x048fe600000418ac */
[----:B------:R-:W-:Y:S03]  /*8340*/  MUFU.EX2 R210, R210 ;  /* 0x000000d200d27308 */ /* 0x000fe60000000800 */
[C---:B------:R-:W-:Y:S05]  /*8350*/  HMMA.16816.F32.BF16 R176, R8.reuse, R22, R176 ;  /* 0x0000001608b0723c */ /* 0x040fea00000418b0 */
[----:B------:R-:W2:Y:S01]  /*8360*/  MUFU.EX2 R221, R221 ;  /* 0x000000dd00dd7308 */ /* 0x000ea20000000800 */
[C---:B-----5:R-:W-:Y:S06]  /*8370*/  HMMA.16816.F32.BF16 R180, R8.reuse, R16, R180 ;  /* 0x0000001008b4723c */ /* 0x060fec00000418b4 */
[C---:B------:R-:W-:Y:S01]  /*8380*/  HMMA.16816.F32.BF16 R184, R8.reuse, R18, R184 ;  /* 0x0000001208b8723c */ /* 0x040fe200000418b8 */
[----:B------:R-:W-:Y:S05]  /*8390*/  MUFU.EX2 R197, R197 ;  /* 0x000000c500c57308 */ /* 0x000fea0000000800 */
[C---:B------:R-:W-:Y:S03]  /*83a0*/  HMMA.16816.F32.BF16 R188, R8.reuse, R12, R188 ;  /* 0x0000000c08bc723c */ /* 0x040fe600000418bc */
[----:B------:R-:W3:Y:S03]  /*83b0*/  MUFU.EX2 R220, R220 ;  /* 0x000000dc00dc7308 */ /* 0x000ee60000000800 */
[----:B------:R-:W-:Y:S05]  /*83c0*/  HMMA.16816.F32.BF16 R192, R8, R14, R192 ;  /* 0x0000000e08c0723c */ /* 0x000fea00000418c0 */
[----:B------:R-:W-:Y:S02]  /*83d0*/  MUFU.EX2 R128, R128 ;  /* 0x0000008000807308 */ /* 0x000fe40000000800 */
[----:B-1----:R-:W-:-:S02]  /*83e0*/  F2FP.BF16.F32.PACK_AB R8, R229, R218 ;  /* 0x000000dae508723e */ /* 0x002fc400000010ff */
[----:B--2---:R-:W-:Y:S02]  /*83f0*/  F2FP.BF16.F32.PACK_AB R9, R221, R210 ;  /* 0x000000d2dd09723e */ /* 0x004fe400000010ff */
[----:B------:R-:W-:Y:S02]  /*8400*/  F2FP.BF16.F32.PACK_AB R10, R231, R212 ;  /* 0x000000d4e70a723e */ /* 0x000fe400000010ff */
[----:B------:R-:W-:Y:S01]  /*8410*/  MUFU.EX2 R127, R127 ;  /* 0x0000007f007f7308 */ /* 0x000fe20000000800 */
[----:B---3--:R-:W-:-:S07]  /*8420*/  F2FP.BF16.F32.PACK_AB R11, R220, R197 ;  /* 0x000000c5dc0b723e */ /* 0x008fce00000010ff */
[C---:B------:R-:W-:Y:S01]  /*8430*/  HMMA.16816.F32.BF16 R160, R8.reuse, R24, R160 ;  /* 0x0000001808a0723c */ /* 0x040fe200000418a0 */
[----:B------:R-:W-:Y:S05]  /*8440*/  MUFU.EX2 R126, R126 ;  /* 0x0000007e007e7308 */ /* 0x000fea0000000800 */
[C---:B------:R-:W-:Y:S01]  /*8450*/  HMMA.16816.F32.BF16 R156, R8.reuse, R26, R156 ;  /* 0x0000001a089c723c */ /* 0x040fe2000004189c */
[----:B------:R-:W-:Y:S02]  /*8460*/  FADD.FTZ R24, R92, R103 ;  /* 0x000000675c187221 */ /* 0x000fe40000010000 */
[----:B------:R-:W-:Y:S02]  /*8470*/  MUFU.EX2 R125, R125 ;  /* 0x0000007d007d7308 */ /* 0x000fe40000000800 */
[----:B------:R-:W-:Y:S01]  /*8480*/  FADD.FTZ R93, R87, R24 ;  /* 0x00000018575d7221 */ /* 0x000fe20000010000 */
[----:B------:R-:W-:Y:S01]  /*8490*/  HMMA.16816.F32.BF16 R152, R8, R20, R152 ;  /* 0x000000140898723c */ /* 0x000fe20000041898 */
[----:B------:R-:W-:Y:S02]  /*84a0*/  LDSM.16.MT88.4 R24, [R247+0xb800] ;  /* 0x00b80000f718783b */ /* 0x000fe40000004200 */
[----:B------:R-:W-:-:S02]  /*84b0*/  FADD.FTZ R84, R84, R93 ;  /* 0x0000005d54547221 */ /* 0x000fc40000010000 */
[----:B------:R-:W-:Y:S01]  /*84c0*/  MUFU.EX2 R120, R120 ;  /* 0x0000007800787308 */ /* 0x000fe20000000800 */
[----:B------:R-:W-:Y:S01]  /*84d0*/  HMMA.16816.F32.BF16 R148, R8, R22, R148 ;  /* 0x000000160894723c */ /* 0x000fe20000041894 */
[----:B------:R-:W-:-:S04]  /*84e0*/  FADD.FTZ R79, R79, R84 ;  /* 0x000000544f4f7221 */ /* 0x000fc80000010000 */
[----:B------:R-:W-:Y:S01]  /*84f0*/  FADD.FTZ R76, R76, R79 ;  /* 0x0000004f4c4c7221 */ /* 0x000fe20000010000 */
[C---:B------:R-:W-:Y:S01]  /*8500*/  HMMA.16816.F32.BF16 R140, R8.reuse, R16, R140 ;  /* 0x00000010088c723c */ /* 0x040fe2000004188c */
[----:B------:R-:W-:Y:S05]  /*8510*/  MUFU.EX2 R119, R119 ;  /* 0x0000007700777308 */ /* 0x000fea0000000800 */
[C---:B------:R-:W-:Y:S01]  /*8520*/  HMMA.16816.F32.BF16 R136, R8.reuse, R18, R136 ;  /* 0x000000120888723c */ /* 0x040fe20000041888 */
[----:B------:R-:W-:Y:S02]  /*8530*/  LDSM.16.MT88.4 R16, [R246+0xb000] ;  /* 0x00b00000f610783b */ /* 0x000fe40000004200 */
[----:B------:R-:W-:Y:S03]  /*8540*/  MUFU.EX2 R117, R117 ;  /* 0x0000007500757308 */ /* 0x000fe60000000800 */
[C---:B------:R-:W-:Y:S05]  /*8550*/  HMMA.16816.F32.BF16 R132, R8.reuse, R12, R132 ;  /* 0x0000000c0884723c */ /* 0x040fea0000041884 */
[----:B------:R-:W-:Y:S01]  /*8560*/  MUFU.EX2 R118, R118 ;  /* 0x0000007600767308 */ /* 0x000fe20000000800 */
[----:B------:R-:W-:Y:S01]  /*8570*/  HMMA.16816.F32.BF16 R144, R8, R14, R144 ;  /* 0x0000000e0890723c */ /* 0x000fe20000041890 */
[----:B------:R-:W-:Y:S06]  /*8580*/  LDSM.16.MT88.4 R12, [R245+0xb000] ;  /* 0x00b00000f50c783b */ /* 0x000fec0000004200 */
[--C-:B------:R-:W-:Y:S01]  /*8590*/  FFMA.FTZ R9, R111, UR6, -R114.reuse ;  /* 0x000000066f097c23 */ /* 0x100fe20008010872 */
[--C-:B------:R-:W-:Y:S01]  /*85a0*/  FFMA.FTZ R111, R33, UR6, -R114.reuse ;  /* 0x00000006216f7c23 */ /* 0x100fe20008010872 */
[----:B------:R-:W-:Y:S01]  /*85b0*/  FFMA.FTZ R114, R32, UR6, -R114 ;  /* 0x0000000620727c23 */ /* 0x000fe20008010872 */
[--C-:B------:R-:W-:Y:S01]  /*85c0*/  FFMA.FTZ R8, R98, UR6, -R105.reuse ;  /* 0x0000000662087c23 */ /* 0x100fe20008010869 */
[----:B------:R-:W1:Y:S01]  /*85d0*/  LDSM.16.MT88.4 R32, [R244+0xb000] ;  /* 0x00b00000f420783b */ /* 0x000e620000004200 */
[----:B------:R-:W2:Y:S01]  /*85e0*/  MUFU.EX2 R121, R121 ;  /* 0x0000007900797308 */ /* 0x000ea20000000800 */
[----:B------:R-:W-:Y:S01]  /*85f0*/  FFMA.FTZ R10, R95, UR6, -R105 ;  /* 0x000000065f0a7c23 */ /* 0x000fe20008010869 */
[--C-:B------:R-:W-:Y:S01]  /*8600*/  FFMA.FTZ R105, R101, UR6, -R102.reuse ;  /* 0x0000000665697c23 */ /* 0x100fe20008010866 */
[--C-:B------:R-:W-:Y:S01]  /*8610*/  FFMA.FTZ R101, R100, UR6, -R102.reuse ;  /* 0x0000000664657c23 */ /* 0x100fe20008010866 */
[----:B------:R-:W-:-:S04]  /*8620*/  FFMA.FTZ R102, R97, UR6, -R102 ;  /* 0x0000000661667c23 */ /* 0x000fc80008010866 */
[----:B------:R-:W-:Y:S08]  /*8630*/  MUFU.EX2 R116, R116 ;  /* 0x0000007400747308 */ /* 0x000ff00000000800 */
[----:B------:R-:W3:Y:S01]  /*8640*/  MUFU.EX2 R131, R131 ;  /* 0x0000008300837308 */ /* 0x000ee20000000800 */
[----:B--2---:R-:W-:-:S07]  /*8650*/  F2FP.BF16.F32.PACK_AB R20, R121, R118 ;  /* 0x000000767914723e */ /* 0x004fce00000010ff */
[----:B------:R-:W-:Y:S08]  /*8660*/  MUFU.EX2 R199, R199 ;  /* 0x000000c700c77308 */ /* 0x000ff00000000800 */
[----:B------:R-:W2:Y:S01]  /*8670*/  MUFU.EX2 R226, R226 ;  /* 0x000000e200e27308 */ /* 0x000ea20000000800 */
[----:B---3--:R-:W-:-:S07]  /*8680*/  F2FP.BF16.F32.PACK_AB R22, R131, R116 ;  /* 0x000000748316723e */ /* 0x008fce00000010ff */
[----:B------:R-:W-:Y:S08]  /*8690*/  MUFU.EX2 R115, R115 ;  /* 0x0000007300737308 */ /* 0x000ff00000000800 */
[----:B------:R-:W3:Y:S01]  /*86a0*/  MUFU.EX2 R228, R228 ;  /* 0x000000e400e47308 */ /* 0x000ee20000000800 */
[----:B--2---:R-:W-:Y:S01]  /*86b0*/  F2FP.BF16.F32.PACK_AB R21, R226, R199 ;  /* 0x000000c7e215723e */ /* 0x004fe200000010ff */
[----:B------:R-:W-:-:S04]  /*86c0*/  FADD.FTZ R199, R199, R216 ;  /* 0x000000d8c7c77221 */ /* 0x000fc80000010000 */
[----:B------:R-:W-:Y:S02]  /*86d0*/  FADD.FTZ R226, R226, R199 ;  /* 0x000000c7e2e27221 */ /* 0x000fe40000010000 */
[----:B------:R2:W4:Y:S08]  /*86e0*/  MUFU.EX2 R98, R9 ;  /* 0x0000000900627308 */ /* 0x0005300000000800 */
[----:B------:R5:W-:Y:S01]  /*86f0*/  MUFU.EX2 R97, R8 ;  /* 0x0000000800617308 */ /* 0x000be20000000800 */
[----:B---3--:R-:W-:Y:S01]  /*8700*/  F2FP.BF16.F32.PACK_AB R23, R228, R115 ;  /* 0x00000073e417723e */ /* 0x008fe200000010ff */
[----:B------:R-:W-:-:S04]  /*8710*/  FADD.FTZ R115, R115, R226 ;  /* 0x000000e273737221 */ /* 0x000fc80000010000 */
[----:B------:R-:W-:Y:S02]  /*8720*/  FADD.FTZ R228, R228, R115 ;  /* 0x00000073e4e47221 */ /* 0x000fe40000010000 */
[----:B------:R3:W-:Y:S01]  /*8730*/  MUFU.EX2 R92, R10 ;  /* 0x0000000a005c7308 */ /* 0x0007e20000000800 */
[----:B--2---:R-:W-:Y:S01]  /*8740*/  F2FP.BF16.F32.PACK_AB R9, R119, R120 ;  /* 0x000000787709723e */ /* 0x004fe200000010ff */
[----:B-1----:R-:W-:Y:S01]  /*8750*/  HMMA.16816.F32.BF16 R192, R20, R34, R192 ;  /* 0x0000002214c0723c */ /* 0x002fe200000418c0 */
[----:B----4-:R-:W-:-:S05]  /*8760*/  F2FP.BF16.F32.PACK_AB R11, R98, R117 ;  /* 0x00000075620b723e */ /* 0x010fca00000010ff */
[C---:B------:R-:W-:Y:S01]  /*8770*/  HMMA.16816.F32.BF16 R188, R20.reuse, R32, R188 ;  /* 0x0000002014bc723c */ /* 0x040fe200000418bc */
[----:B-----5:R-:W-:Y:S01]  /*8780*/  F2FP.BF16.F32.PACK_AB R8, R127, R128 ;  /* 0x000000807f08723e */ /* 0x020fe200000010ff */
[----:B------:R-:W-:Y:S04]  /*8790*/  MUFU.EX2 R124, R124 ;  /* 0x0000007c007c7308 */ /* 0x000fe80000000800 */
[----:B------:R-:W-:Y:S01]  /*87a0*/  HMMA.16816.F32.BF16 R164, R20, R28, R164 ;  /* 0x0000001c14a4723c */ /* 0x000fe200000418a4 */
[----:B---3--:R-:W-:-:S03]  /*87b0*/  F2FP.BF16.F32.PACK_AB R10, R125, R126 ;  /* 0x0000007e7d0a723e */ /* 0x008fc600000010ff */
[----:B------:R-:W1:Y:S02]  /*87c0*/  MUFU.EX2 R123, R123 ;  /* 0x0000007b007b7308 */ /* 0x000e640000000800 */
[----:B------:R-:W-:Y:S06]  /*87d0*/  HMMA.16816.F32.BF16 R168, R20, R30, R168 ;  /* 0x0000001e14a8723c */ /* 0x000fec00000418a8 */
[C---:B------:R-:W-:Y:S01]  /*87e0*/  HMMA.16816.F32.BF16 R144, R8.reuse, R34, R144 ;  /* 0x000000220890723c */ /* 0x040fe20000041890 */
[----:B------:R-:W-:Y:S05]  /*87f0*/  MUFU.EX2 R217, R217 ;  /* 0x000000d900d97308 */ /* 0x000fea0000000800 */
[----:B------:R-:W-:Y:S01]  /*8800*/  HMMA.16816.F32.BF16 R132, R8, R32, R132 ;  /* 0x000000200884723c */ /* 0x000fe20000041884 */
[----:B------:R-:W-:-:S02]  /*8810*/  FADD.FTZ R34, R78, R81 ;  /* 0x000000514e227221 */ /* 0x000fc40000010000 */
[----:B------:R-:W2:Y:S02]  /*8820*/  MUFU.EX2 R32, R113 ;  /* 0x0000007100207308 */ /* 0x000ea40000000800 */
[----:B------:R-:W-:Y:S01]  /*8830*/  FADD.FTZ R34, R75, R34 ;  /* 0x000000224b227221 */ /* 0x000fe20000010000 */
[C---:B------:R-:W-:Y:S01]  /*8840*/  HMMA.16816.F32.BF16 R172, R20.reuse, R16, R172 ;  /* 0x0000001014ac723c */ /* 0x040fe200000418ac */
[----:B------:R-:W-:Y:S02]  /*8850*/  FADD.FTZ R33, R73, R80 ;  /* 0x0000005049217221 */ /* 0x000fe40000010000 */
[----:B------:R-:W-:Y:S02]  /*8860*/  FADD.FTZ R69, R69, R34 ;  /* 0x0000002245457221 */ /* 0x000fe40000010000 */
        /* <DEDUP_REMOVED lines=15> */
[----:B------:R-:W3:Y:S01]  /*8960*/  MUFU.EX2 R88, R101 ;  /* 0x0000006500587308 */ /* 0x000ee20000000800 */
[----:B------:R-:W-:Y:S01]  /*8970*/  FADD.FTZ R55, R55, R56 ;  /* 0x0000003837377221 */ /* 0x000fe20000010000 */
[----:B------:R-:W-:Y:S01]  /*8980*/  FADD.FTZ R48, R48, R49 ;  /* 0x0000003130307221 */ /* 0x000fe20000010000 */
[----:B------:R-:W-:Y:S01]  /*8990*/  FADD.FTZ R60, R60, R61 ;  /* 0x0000003d3c3c7221 */ /* 0x000fe20000010000 */
[----:B------:R-:W-:Y:S01]  /*89a0*/  HMMA.16816.F32.BF16 R184, R20, R14, R184 ;  /* 0x0000000e14b8723c */ /* 0x000fe200000418b8 */
[----:B------:R-:W-:Y:S01]  /*89b0*/  FADD.FTZ R54, R54, R55 ;  /* 0x0000003736367221 */ /* 0x000fe20000010000 */
[----:B------:R-:W-:Y:S01]  /*89c0*/  FADD.FTZ R47, R47, R48 ;  /* 0x000000302f2f7221 */ /* 0x000fe20000010000 */
[----:B------:R-:W-:Y:S01]  /*89d0*/  FADD.FTZ R59, R59, R60 ;  /* 0x0000003c3b3b7221 */ /* 0x000fe20000010000 */
[----:B------:R-:W4:Y:S01]  /*89e0*/  LDSM.16.MT88.4 R20, [R246+0xb800] ;  /* 0x00b80000f614783b */ /* 0x000f220000004200 */
        /* <DEDUP_REMOVED lines=15> */
[----:B------:R-:W5:Y:S01]  /*8ae0*/  LDSM.16.MT88.4 R16, [R245+0xb800] ;  /* 0x00b80000f510783b */ /* 0x000f620000004200 */
[----:B------:R-:W-:Y:S01]  /*8af0*/  FADD.FTZ R196, R196, R205 ;  /* 0x000000cdc4c47221 */ /* 0x000fe20000010000 */
[----:B------:R-:W-:Y:S01]  /*8b00*/  FADD.FTZ R201, R130, R201 ;  /* 0x000000c982c97221 */ /* 0x000fe20000010000 */
[----:B------:R-:W-:Y:S01]  /*8b10*/  FADD.FTZ R207, R198, R207 ;  /* 0x000000cfc6cf7221 */ /* 0x000fe20000010000 */
[C---:B------:R-:W-:Y:S01]  /*8b20*/  HMMA.16816.F32.BF16 R140, R8.reuse, R12, R140 ;  /* 0x0000000c088c723c */ /* 0x040fe2000004188c */
[----:B------:R-:W-:Y:S01]  /*8b30*/  FADD.FTZ R227, R227, R196 ;  /* 0x000000c4e3e37221 */ /* 0x000fe20000010000 */
[----:B------:R-:W-:Y:S01]  /*8b40*/  FADD.FTZ R202, R202, R201 ;  /* 0x000000c9caca7221 */ /* 0x000fe20000010000 */
[----:B------:R-:W-:Y:S01]  /*8b50*/  FADD.FTZ R218, R218, R207 ;  /* 0x000000cfdada7221 */ /* 0x000fe20000010000 */
[----:B------:R-:W4:Y:S01]  /*8b60*/  MUFU.EX2 R100, R110 ;  /* 0x0000006e00647308 */ /* 0x000f220000000800 */
[----:B------:R-:W-:Y:S01]  /*8b70*/  FADD.FTZ R227, R224, R227 ;  /* 0x000000e3e0e37221 */ /* 0x000fe20000010000 */
[----:B------:R-:W-:Y:S01]  /*8b80*/  FADD.FTZ R213, R213, R202 ;  /* 0x000000cad5d57221 */ /* 0x000fe20000010000 */
[----:B------:R-:W-:Y:S01]  /*8b90*/  FADD.FTZ R229, R229, R218 ;  /* 0x000000dae5e57221 */ /* 0x000fe20000010000 */
[C---:B------:R-:W-:Y:S01]  /*8ba0*/  HMMA.16816.F32.BF16 R136, R8.reuse, R14, R136 ;  /* 0x0000000e0888723c */ /* 0x040fe20000041888 */
[----:B------:R-:W-:Y:S01]  /*8bb0*/  FADD.FTZ R210, R210, R227 ;  /* 0x000000e3d2d27221 */ /* 0x000fe20000010000 */
[----:B------:R-:W-:Y:S01]  /*8bc0*/  FADD.FTZ R214, R214, R213 ;  /* 0x000000d5d6d67221 */ /* 0x000fe20000010000 */
[----:B------:R-:W5:Y:S01]  /*8bd0*/  LDSM.16.MT88.4 R12, [R244+0xb800] ;  /* 0x00b80000f40c783b */ /* 0x000f620000004200 */
        /* <DEDUP_REMOVED lines=15> */
[----:B------:R-:W-:Y:S01]  /*8cd0*/  HMMA.16816.F32.BF16 R156, R8, R30, R156 ;  /* 0x0000001e089c723c */ /* 0x000fe2000004189c */
[----:B------:R-:W-:Y:S01]  /*8ce0*/  FADD.FTZ R126, R126, R127 ;  /* 0x0000007f7e7e7221 */ /* 0x000fe20000010000 */
[----:B------:R-:W-:Y:S01]  /*8cf0*/  FADD.FTZ R120, R119, R120 ;  /* 0x0000007877787221 */ /* 0x000fe20000010000 */
[----:B------:R-:W-:Y:S01]  /*8d00*/  FADD.FTZ R121, R121, R118 ;  /* 0x0000007679797221 */ /* 0x000fe20000010000 */
[----:B------:R-:W-:Y:S01]  /*8d10*/  MUFU.EX2 R111, R111 ;  /* 0x0000006f006f7308 */ /* 0x000fe20000000800 */
[----:B------:R-:W-:Y:S01]  /*8d20*/  FADD.FTZ R125, R125, R126 ;  /* 0x0000007e7d7d7221 */ /* 0x000fe20000010000 */
[----:B------:R-:W-:Y:S01]  /*8d30*/  FADD.FTZ R117, R117, R120 ;  /* 0x0000007875757221 */ /* 0x000fe20000010000 */
[----:B-1----:R-:W-:Y:S01]  /*8d40*/  F2FP.BF16.F32.PACK_AB R8, R123, R124 ;  /* 0x0000007c7b08723e */ /* 0x002fe200000010ff */
[----:B------:R-:W-:Y:S01]  /*8d50*/  FADD.FTZ R116, R116, R121 ;  /* 0x0000007974747221 */ /* 0x000fe20000010000 */
[----:B------:R-:W-:Y:S01]  /*8d60*/  FADD.FTZ R124, R124, R125 ;  /* 0x0000007d7c7c7221 */ /* 0x000fe20000010000 */
[----:B------:R-:W-:Y:S01]  /*8d70*/  FADD.FTZ R98, R98, R117 ;  /* 0x0000007562627221 */ /* 0x000fe20000010000 */
[----:B--2---:R-:W-:Y:S01]  /*8d80*/  F2FP.BF16.F32.PACK_AB R9, R32, R217 ;  /* 0x000000d92009723e */ /* 0x004fe200000010ff */
[----:B------:R-:W1:Y:S01]  /*8d90*/  MUFU.EX2 R114, R114 ;  /* 0x0000007200727308 */ /* 0x000e620000000800 */
[----:B------:R-:W-:Y:S01]  /*8da0*/  FADD.FTZ R116, R131, R116 ;  /* 0x0000007483747221 */ /* 0x000fe20000010000 */
[----:B------:R-:W-:Y:S01]  /*8db0*/  FADD.FTZ R123, R123, R124 ;  /* 0x0000007c7b7b7221 */ /* 0x000fe20000010000 */
[----:B---3--:R-:W-:Y:S01]  /*8dc0*/  F2FP.BF16.F32.PACK_AB R29, R88, R87 ;  /* 0x00000057581d723e */ /* 0x008fe200000010ff */
[----:B------:R-:W-:Y:S01]  /*8dd0*/  FADD.FTZ R217, R217, R98 ;  /* 0x00000062d9d97221 */ /* 0x000fe20000010000 */
[----:B----4-:R-:W-:Y:S01]  /*8de0*/  F2FP.BF16.F32.PACK_AB R28, R100, R95 ;  /* 0x0000005f641c723e */ /* 0x010fe200000010ff */
[----:B------:R-:W-:Y:S01]  /*8df0*/  FADD.FTZ R87, R87, R228 ;  /* 0x000000e457577221 */ /* 0x000fe20000010000 */
[----:B------:R-:W-:Y:S01]  /*8e00*/  F2FP.BF16.F32.PACK_AB R10, R129, R122 ;  /* 0x0000007a810a723e */ /* 0x000fe200000010ff */
[----:B------:R-:W-:Y:S01]  /*8e10*/  MUFU.EX2 R89, R99 ;  /* 0x0000006300597308 */ /* 0x000fe20000000800 */
[----:B------:R-:W-:Y:S01]  /*8e20*/  FADD.FTZ R95, R95, R116 ;  /* 0x000000745f5f7221 */ /* 0x000fe20000010000 */
[----:B------:R-:W-:Y:S01]  /*8e30*/  FADD.FTZ R122, R122, R123 ;  /* 0x0000007b7a7a7221 */ /* 0x000fe20000010000 */
[----:B------:R-:W-:Y:S01]  /*8e40*/  FADD.FTZ R32, R32, R217 ;  /* 0x000000d920207221 */ /* 0x000fe20000010000 */
[----:B------:R-:W-:Y:S01]  /*8e50*/  FADD.FTZ R88, R88, R87 ;  /* 0x0000005758587221 */ /* 0x000fe20000010000 */
[----:B------:R-:W-:Y:S01]  /*8e60*/  FADD.FTZ R100, R100, R95 ;  /* 0x0000005f64647221 */ /* 0x000fe20000010000 */
[----:B------:R-:W-:Y:S01]  /*8e70*/  FADD.FTZ R7, R129, R122 ;  /* 0x0000007a81077221 */ /* 0x000fe20000010000 */
[----:B------:R-:W-:Y:S01]  /*8e80*/  F2FP.BF16.F32.PACK_AB R30, R92, R97 ;  /* 0x000000615c1e723e */ /* 0x000fe200000010ff */
[----:B------:R-:W2:Y:S01]  /*8e90*/  MUFU.EX2 R90, R102 ;  /* 0x00000066005a7308 */ /* 0x000ea20000000800 */
[----:B-1----:R-:W-:Y:S01]  /*8ea0*/  F2FP.BF16.F32.PACK_AB R11, R114, R111 ;  /* 0x0000006f720b723e */ /* 0x002fe200000010ff */
[----:B------:R-:W-:Y:S01]  /*8eb0*/  FADD.FTZ R111, R111, R32 ;  /* 0x000000206f6f7221 */ /* 0x000fe20000010000 */
[----:B------:R-:W-:Y:S01]  /*8ec0*/  FADD.FTZ R97, R97, R100 ;  /* 0x0000006461617221 */ /* 0x000fe20000010000 */
[----:B------:R1:W-:Y:S04]  /*8ed0*/  STL [R1+0x78], R7 ;  /* 0x0000780701007387 */ /* 0x0003e80000100800 */
[C---:B------:R-:W-:Y:S06]  /*8ee0*/  HMMA.16816.F32.BF16 R160, R8.reuse, R24, R160 ;  /* 0x0000001808a0723c */ /* 0x040fec00000418a0 */
[----:B------:R-:W-:Y:S01]  /*8ef0*/  HMMA.16816.F32.BF16 R156, R8, R26, R156 ;  /* 0x0000001a089c723c */ /* 0x000fe2000004189c */
[----:B--2---:R-:W-:Y:S01]  /*8f00*/  F2FP.BF16.F32.PACK_AB R31, R90, R89 ;  /* 0x000000595a1f723e */ /* 0x004fe200000010ff */
[----:B------:R-:W-:-:S04]  /*8f10*/  FADD.FTZ R89, R89, R88 ;  /* 0x0000005859597221 */ /* 0x000fc80000010000 */
[C---:B------:R-:W-:Y:S06]  /*8f20*/  HMMA.16816.F32.BF16 R152, R8.reuse, R20, R152 ;  /* 0x000000140898723c */ /* 0x040fec0000041898 */
[----:B------:R-:W-:Y:S01]  /*8f30*/  HMMA.16816.F32.BF16 R148, R8, R22, R148 ;  /* 0x000000160894723c */ /* 0x000fe20000041894 */
[----:B-1----:R-:W-:-:S05]  /*8f40*/  FADD.FTZ R7, R90, R89 ;  /* 0x000000595a077221 */ /* 0x002fca0000010000 */
[C---:B-----5:R-:W-:Y:S06]  /*8f50*/  HMMA.16816.F32.BF16 R140, R8.reuse, R16, R140 ;  /* 0x00000010088c723c */ /* 0x060fec000004188c */
[C---:B------:R-:W-:Y:S06]  /*8f60*/  HMMA.16816.F32.BF16 R136, R8.reuse, R18, R136 ;  /* 0x000000120888723c */ /* 0x040fec0000041888 */
[C---:B------:R-:W-:Y:S06]  /*8f70*/  HMMA.16816.F32.BF16 R132, R8.reuse, R12, R132 ;  /* 0x0000000c0884723c */ /* 0x040fec0000041884 */
[----:B------:R-:W-:Y:S06]  /*8f80*/  HMMA.16816.F32.BF16 R144, R8, R14, R144 ;  /* 0x0000000e0890723c */ /* 0x000fec0000041890 */
[----:B------:R-:W-:Y:S01]  /*8f90*/  HMMA.16816.F32.BF16 R164, R28, R24, R164 ;  /* 0x000000181ca4723c */ /* 0x000fe200000418a4 */
[----:B------:R-:W-:Y:S01]  /*8fa0*/  FADD.FTZ R9, R114, R111 ;  /* 0x0000006f72097221 */ /* 0x000fe20000010000 */
[----:B------:R-:W-:-:S04]  /*8fb0*/  FADD.FTZ R8, R92, R97 ;  /* 0x000000615c087221 */ /* 0x000fc80000010000 */
[----:B------:R1:W-:Y:S01]  /*8fc0*/  STL [R1+0x74], R9 ;  /* 0x0000740901007387 */ /* 0x0003e20000100800 */
[C---:B------:R-:W-:Y:S03]  /*8fd0*/  HMMA.16816.F32.BF16 R168, R28.reuse, R26, R168 ;  /* 0x0000001a1ca8723c */ /* 0x040fe600000418a8 */
[----:B------:R1:W-:Y:S03]  /*8fe0*/  STL [R1+0x7c], R7 ;  /* 0x00007c0701007387 */ /* 0x0003e60000100800 */
[C---:B------:R-:W-:Y:S01]  /*8ff0*/  HMMA.16816.F32.BF16 R172, R28.reuse, R20, R172 ;  /* 0x000000141cac723c */ /* 0x040fe200000418ac */
[----:B------:R1:W-:Y:S05]  /*9000*/  STL [R1+0x80], R8 ;  /* 0x0000800801007387 */ /* 0x0003ea0000100800 */
        /* <DEDUP_REMOVED lines=9> */
[----:B------:R-:W-:Y:S01]  /*90a0*/  IMAD.MOV.U32 R197, RZ, RZ, R0 ;  /* 0x000000ffffc57224 */ /* 0x000fe200078e0000 */
[----:B------:R-:W-:Y:S01]  /*90b0*/  ISETP.GE.AND P0, PT, R36, UR4, PT ;  /* 0x0000000424007c0c */ /* 0x000fe2000bf06270 */
[----:B------:R-:W-:Y:S01]  /*90c0*/  IMAD R202, R6, 0x2, R251 ;  /* 0x0000000206ca7824 */ /* 0x000fe200078e02fb */
[----:B------:R-:W-:Y:S01]  /*90d0*/  MOV R196, R3 ;  /* 0x0000000300c47202 */ /* 0x000fe20000000f00 */
[----:B------:R-:W-:Y:S01]  /*90e0*/  USHF.L.U64.HI UR9, UR8, 0x4, UR9 ;  /* 0x0000000408097899 */ /* 0x000fe20008010209 */
[----:B------:R-:W-:Y:S01]  /*90f0*/  MOV R201, R2 ;  /* 0x0000000200c97202 */ /* 0x000fe20000000f00 */
[----:B------:R-:W-:Y:S01]  /*9100*/  USHF.L.U32 UR8, UR8, 0x4, URZ ;  /* 0x0000000408087899 */ /* 0x000fe2000800063f */
[----:B------:R-:W-:Y:S01]  /*9110*/  MOV R199, R68 ;  /* 0x0000004400c77202 */ /* 0x000fe20000000f00 */
[----:B------:R-:W-:Y:S01]  /*9120*/  ULEA.HI.SX32 UR19, UR19, 0xfffffffe, 0x19 ;  /* 0xfffffffe13137891 */ /* 0x000fe2000f8fca3f */
[----:B------:R-:W-:Y:S01]  /*9130*/  IADD3 R200, R250, R5, RZ ;  /* 0x00000005fac87210 */ /* 0x000fe20007ffe0ff */
[----:B------:R-:W-:Y:S01]  /*9140*/  ULDC UR6, c[0x0][0x39c] ;  /* 0x0000e70000067ab9 */ /* 0x000fe20000000800 */
[----:B------:R-:W-:Y:S01]  /*9150*/  LEA R198, R4, R251, 0x1 ;  /* 0x000000fb04c67211 */ /* 0x000fe200078e08ff */
[----:B------:R-:W-:-:S02]  /*9160*/  ULDC UR4, c[0x0][0x2ec] ;  /* 0x0000bb0000047ab9 */ /* 0x000fc40000000800 */
[----:B------:R-:W2:Y:S01]  /*9170*/  @!P0 LDC.64 R10, c[0x0][0x220] ;  /* 0x00008800ff0a8b82 */ /* 0x000ea20000000a00 */
[----:B-1----:R1:W-:Y:S01]  /*9180*/  STL.64 [R1+0x40], R8 ;  /* 0x0000400801007387 */ /* 0x0023e20000100a00 */
[----:B------:R-:W-:-:S06]  /*9190*/  MOV R7, R9 ;  /* 0x0000000900077202 */ /* 0x000fcc0000000f00 */
[----:B------:R-:W3:Y:S01]  /*91a0*/  @!P0 LDC.64 R12, c[0x0][0x220] ;  /* 0x00008800ff0c8b82 */ /* 0x000ee20000000a00 */
[C---:B------:R-:W-:Y:S02]  /*91b0*/  @!P0 IMAD R0, R7.reuse, 0x30, RZ ;  /* 0x0000003007008824 */ /* 0x040fe400078e02ff */
[C---:B------:R-:W-:Y:S02]  /*91c0*/  @!P0 IMAD R3, R7.reuse, 0x50, RZ ;  /* 0x0000005007038824 */ /* 0x040fe400078e02ff */
[C---:B------:R-:W-:Y:S01]  /*91d0*/  @!P0 IMAD R2, R7.reuse, 0x60, RZ ;  /* 0x0000006007028824 */ /* 0x040fe200078e02ff */
[----:B--2---:R2:W-:Y:S02]  /*91e0*/  @!P0 STL.64 [R1+0x38], R10 ;  /* 0x0000380a01008387 */ /* 0x0045e40000100a00 */
        /* <DEDUP_REMOVED lines=9> */
[----:B---3--:R-:W-:Y:S04]  /*9280*/  @!P0 STL.64 [R1+0x10], R12 ;  /* 0x0000100c01008387 */ /* 0x008fe80000100a00 */
[----:B--2---:R-:W-:Y:S01]  /*9290*/  @!P0 STL.64 [R1+0x8], R10 ;  /* 0x0000080a01008387 */ /* 0x004fe20000100a00 */
[----:B-1----:R-:W1:Y:S03]  /*92a0*/  @!P0 LDC.64 R8, c[0x0][0x220] ;  /* 0x00008800ff088b82 */ /* 0x002e660000000a00 */
[----:B-1----:R-:W-:Y:S04]  /*92b0*/  @!P0 STL.64 [R1], R8 ;  /* 0x0000000801008387 */ /* 0x002fe80000100a00 */
[----:B------:R1:W-:Y:S04]  /*92c0*/  @!P0 STL [R1+0x70], R0 ;  /* 0x0000700001008387 */ /* 0x0003e80000100800 */
[----:B------:R2:W-:Y:S04]  /*92d0*/  @!P0 STL [R1+0x6c], R3 ;  /* 0x00006c0301008387 */ /* 0x0005e80000100800 */
[----:B------:R2:W-:Y:S01]  /*92e0*/  @!P0 STL [R1+0x68], R2 ;  /* 0x0000680201008387 */ /* 0x0005e20000100800 */
[----:B-1----:R-:W-:-:S05]  /*92f0*/  @!P0 IMAD R0, R7, 0x70, RZ ;  /* 0x0000007007008824 */ /* 0x002fca00078e02ff */
[----:B------:R2:W-:Y:S01]  /*9300*/  @!P0 STL [R1+0x4c], R0 ;  /* 0x00004c0001008387 */ /* 0x0005e20000100800 */
[----:B------:R-:W-:Y:S05]  /*9310*/  BRA `(.L_x_300) ;  /* 0x00000008009c7947 */ /* 0x000fea0003800000 */
.L_x_302:
[----:B------:R-:W-:Y:S01]  /*9320*/  IMAD.U32 R3, RZ, RZ, UR19 ;  /* 0x00000013ff037e24 */ /* 0x000fe2000f8e00ff */
[----:B------:R-:W2:Y:S01]  /*9330*/  @!P0 LDC.64 R8, c[0x0][0x248] ;  /* 0x00009200ff088b82 */ /* 0x000ea20000000a00 */
[----:B------:R-:W3:Y:S01]  /*9340*/  LDL.64 R212, [R1+0x58] ;  /* 0x0000580001d47983 */ /* 0x000ee20000100a00 */
[----:B------:R-:W-:Y:S01]  /*9350*/  MOV R7, UR19 ;  /* 0x0000001300077c02 */ /* 0x000fe20008000f00 */
[----:B------:R-:W-:Y:S04]  /*9360*/  @!P0 VIADD R3, R3, 0xffffffff ;  /* 0xffffffff03038836 */ /* 0x000fe80000000000 */
[----:B------:R-:W4:Y:S01]  /*9370*/  LDL.64 R214, [R1+0x60] ;  /* 0x0000600001d67983 */ /* 0x000f220000100a00 */
[----:B------:R-:W-:Y:S01]  /*9380*/  @!P0 VIADD R7, R7, 0xffffffff ;  /* 0xffffffff07078836 */ /* 0x000fe20000000000 */
[----:B------:R-:W-:Y:S04]  /*9390*/  @!P0 SHF.R.S32.HI R5, RZ, 0x1f, R3 ;  /* 0x0000001fff058819 */ /* 0x000fe80000011403 */
[----:B------:R-:W5:Y:S01]  /*93a0*/  LDL R216, [R1+0x48] ;  /* 0x0000480001d87983 */ /* 0x000f620000100800 */
[-C--:B--2---:R-:W-:Y:S02]  /*93b0*/  @!P0 IMAD R2, R5, R8.reuse, RZ ;  /* 0x0000000805028224 */ /* 0x084fe400078e02ff */
[----:B------:R-:W2:Y:S01]  /*93c0*/  @!P0 LDC.64 R4, c[0x0][0x218] ;  /* 0x00008600ff048b82 */ /* 0x000ea20000000a00 */
[C---:B------:R-:W-:Y:S04]  /*93d0*/  @!P0 IMAD.WIDE.U32 R54, R3.reuse, R8, RZ ;  /* 0x0000000803368225 */ /* 0x040fe800078e00ff */
[----:B------:R-:W-:Y:S02]  /*93e0*/  @!P0 IMAD R2, R3, R9, R2 ;  /* 0x0000000903028224 */ /* 0x000fe400078e0202 */
[----:B------:R-:W-:Y:S01]  /*93f0*/  @!P0 IMAD R10, R9, 0x30, RZ ;  /* 0x00000030090a8824 */ /* 0x000fe200078e02ff */
[----:B------:R-:W-:Y:S01]  /*9400*/  @!P0 SHF.R.S32.HI R9, RZ, 0x1f, R7 ;  /* 0x0000001fff098819 */ /* 0x000fe20000011407 */
[----:B------:R-:W-:Y:S01]  /*9410*/  @!P0 IMAD.IADD R2, R55, 0x1, R2 ;  /* 0x0000000137028824 */ /* 0x000fe200078e0202 */
[C---:B---3--:R-:W-:Y:S04]  /*9420*/  @!P0 LEA R66, P2, R54.reuse, R212, 0x7 ;  /* 0x000000d436428211 */ /* 0x048fe800078438ff */
[----:B----4-:R-:W-:Y:S02]  /*9430*/  @!P0 LEA.HI.X R67, R54, R215, R2, 0x7, P2 ;  /* 0x000000d736438211 */ /* 0x010fe400010f3c02 */
[----:B------:R-:W3:Y:S01]  /*9440*/  @!P0 LDC.64 R2, c[0x0][0x248] ;  /* 0x00009200ff028b82 */ /* 0x000ee20000000a00 */
[----:B-----5:R4:W-:Y:S01]  /*9450*/  @P0 STS.128 [R216+0x4000], RZ ;  /* 0x004000ffd8000388 */ /* 0x0209e20000000c00 */
[----:B------:R-:W-:Y:S04]  /*9460*/  @!P0 IMAD.WIDE.U32 R66, R8, 0x30, R66 ;  /* 0x0000003008428825 */ /* 0x000fe800078e0042 */
[----:B------:R-:W-:Y:S01]  /*9470*/  @!P0 IMAD.IADD R8, R10, 0x1, R67 ;  /* 0x000000010a088824 */ /* 0x000fe200078e0243 */
[C---:B--2---:R-:W-:Y:S04]  /*9480*/  @!P0 LEA R54, P2, R66.reuse, R4, 0x1 ;  /* 0x0000000442368211 */ /* 0x044fe800078408ff */
[----:B------:R-:W-:Y:S01]  /*9490*/  @!P0 LEA.HI.X R55, R66, R5, R8, 0x1, P2 ;  /* 0x0000000542378211 */ /* 0x000fe200010f0c08 */
[-C--:B---3--:R-:W-:Y:S02]  /*94a0*/  @!P0 IMAD R4, R9, R2.reuse, RZ ;  /* 0x0000000209048224 */ /* 0x088fe400078e02ff */
[C---:B------:R-:W-:Y:S04]  /*94b0*/  @!P0 IMAD.WIDE.U32 R66, R7.reuse, R2, RZ ;  /* 0x0000000207428225 */ /* 0x040fe800078e00ff */
[----:B------:R-:W-:Y:S01]  /*94c0*/  @!P0 IMAD R4, R7, R3, R4 ;  /* 0x0000000307048224 */ /* 0x000fe200078e0204 */
[C---:B------:R-:W-:Y:S01]  /*94d0*/  @!P0 LEA R8, P2, R66.reuse, R212, 0x7 ;  /* 0x000000d442088211 */ /* 0x040fe200078438ff */
[----:B------:R-:W-:Y:S02]  /*94e0*/  @!P0 IMAD R10, R3, 0x50, RZ ;  /* 0x00000050030a8824 */ /* 0x000fe400078e02ff */
[----:B------:R-:W-:Y:S05]  /*94f0*/  @!P0 IMAD.IADD R4, R67, 0x1, R4 ;  /* 0x0000000143048824 */ /* 0x000fea00078e0204 */
[----:B------:R-:W-:Y:S02]  /*9500*/  @!P0 LEA.HI.X R9, R66, R215, R4, 0x7, P2 ;  /* 0x000000d742098211 */ /* 0x000fe400010f3c04 */
[----:B------:R-:W2:Y:S01]  /*9510*/  @!P0 LDC.64 R4, c[0x0][0x218] ;  /* 0x00008600ff048b82 */ /* 0x000ea20000000a00 */
[----:B------:R-:W-:Y:S07]  /*9520*/  @!P0 IMAD.WIDE.U32 R66, R2, 0x50, R8 ;  /* 0x0000005002428825 */ /* 0x000fee00078e0008 */
[----:B------:R-:W3:Y:S01]  /*9530*/  @!P0 LDC.64 R2, c[0x0][0x248] ;  /* 0x00009200ff028b82 */ /* 0x000ee20000000a00 */
[----:B------:R-:W-:Y:S02]  /*9540*/  @!P0 IADD3 R10, R10, R67, RZ ;  /* 0x000000430a0a8210 */ /* 0x000fe40007ffe0ff */
[C---:B--2---:R-:W-:Y:S04]  /*9550*/  @!P0 LEA R8, P2, R66.reuse, R4, 0x1 ;  /* 0x0000000442088211 */ /* 0x044fe800078408ff */
[----:B------:R-:W-:Y:S01]  /*9560*/  @!P0 LEA.HI.X R9, R66, R5, R10, 0x1, P2 ;  /* 0x0000000542098211 */ /* 0x000fe200010f0c0a */
[----:B------:R-:W-:Y:S04]  /*9570*/  IMAD.U32 R5, RZ, RZ, UR19 ;  /* 0x00000013ff057e24 */ /* 0x000fe8000f8e00ff */
[----:B------:R-:W-:Y:S04]  /*9580*/  @!P0 VIADD R5, R5, 0xffffffff ;  /* 0xffffffff05058836 */ /* 0x000fe80000000000 */
[----:B---3--:R-:W-:Y:S01]  /*9590*/  @!P0 IMAD.WIDE.U32 R66, R5, R2, RZ ;  /* 0x0000000205428225 */ /* 0x008fe200078e00ff */
[----:B------:R-:W-:Y:S02]  /*95a0*/  @!P0 SHF.R.S32.HI R7, RZ, 0x1f, R5 ;  /* 0x0000001fff078819 */ /* 0x000fe40000011405 */
[C---:B-1----:R-:W-:Y:S03]  /*95b0*/  @!P0 LEA R68, P2, R66.reuse, R212, 0x7 ;  /* 0x000000d442448211 */ /* 0x042fe600078438ff */
[----:B------:R-:W-:Y:S04]  /*95c0*/  @!P0 IMAD R4, R7, R2, RZ ;  /* 0x0000000207048224 */ /* 0x000fe800078e02ff */
[----:B------:R-:W-:Y:S04]  /*95d0*/  @!P0 IMAD R4, R5, R3, R4 ;  /* 0x0000000305048224 */ /* 0x000fe800078e0204 */
[----:B------:R-:W-:Y:S05]  /*95e0*/  @!P0 IMAD.IADD R4, R67, 0x1, R4 ;  /* 0x0000000143048824 */ /* 0x000fea00078e0204 */
[----:B------:R-:W-:Y:S02]  /*95f0*/  @!P0 LEA.HI.X R69, R66, R215, R4, 0x7, P2 ;  /* 0x000000d742458211 */ /* 0x000fe400010f3c04 */
[----:B------:R-:W1:Y:S01]  /*9600*/  @!P0 LDC.64 R4, c[0x0][0x218] ;  /* 0x00008600ff048b82 */ /* 0x000e620000000a00 */
[----:B------:R-:W-:Y:S04]  /*9610*/  @!P0 IMAD.WIDE.U32 R68, R2, 0x60, R68 ;  /* 0x0000006002448825 */ /* 0x000fe800078e0044 */
[----:B------:R-:W-:Y:S05]  /*9620*/  @!P0 IMAD R2, R3, 0x60, RZ ;  /* 0x0000006003028824 */ /* 0x000fea00078e02ff */
[----:B------:R-:W-:Y:S02]  /*9630*/  @!P0 IADD3 R2, R2, R69, RZ ;  /* 0x0000004502028210 */ /* 0x000fe40007ffe0ff */
[C---:B-1----:R-:W-:Y:S01]  /*9640*/  @!P0 LEA R66, P2, R68.reuse, R4, 0x1 ;  /* 0x0000000444428211 */ /* 0x042fe200078408ff */
[----:B------:R-:W-:Y:S03]  /*9650*/  IMAD.U32 R4, RZ, RZ, UR19 ;  /* 0x00000013ff047e24 */ /* 0x000fe6000f8e00ff */
[----:B------:R-:W-:Y:S01]  /*9660*/  @!P0 LEA.HI.X R67, R68, R5, R2, 0x1, P2 ;  /* 0x0000000544438211 */ /* 0x000fe200010f0c02 */
[----:B------:R-:W-:Y:S01]  /*9670*/  @!P0 VIADD R4, R4, 0xffffffff ;  /* 0xffffffff04048836 */ /* 0x000fe20000000000 */
[----:B------:R-:W1:Y:S04]  /*9680*/  @!P0 LDC.64 R2, c[0x0][0x248] ;  /* 0x00009200ff028b82 */ /* 0x000e680000000a00 */
[----:B------:R-:W-:Y:S05]  /*9690*/  @!P0 SHF.R.S32.HI R5, RZ, 0x1f, R4 ;  /* 0x0000001fff058819 */ /* 0x000fea0000011404 */
[-C--:B-1----:R-:W-:Y:S04]  /*96a0*/  @!P0 IMAD R5, R5, R2.reuse, RZ ;  /* 0x0000000205058224 */ /* 0x082fe800078e02ff */
[C---:B------:R-:W-:Y:S02]  /*96b0*/  @!P0 IMAD R3, R4.reuse, R3, R5 ;  /* 0x0000000304038224 */ /* 0x040fe400078e0205 */
[----:B------:R-:W-:Y:S05]  /*96c0*/  @!P0 IMAD.WIDE.U32 R4, R4, R2, RZ ;  /* 0x0000000204048225 */ /* 0x000fea00078e00ff */
[----:B------:R-:W-:Y:S02]  /*96d0*/  @!P0 IADD3 R3, R5, R3, RZ ;  /* 0x0000000305038210 */ /* 0x000fe40007ffe0ff */
[C---:B------:R-:W-:Y:S04]  /*96e0*/  @!P0 LEA R7, P2, R4.reuse, R212, 0x7 ;  /* 0x000000d404078211 */ /* 0x040fe800078438ff */
[----:B------:R-:W-:Y:S01]  /*96f0*/  @!P0 LEA.HI.X R10, R4, R215, R3, 0x7, P2 ;  /* 0x000000d7040a8211 */ /* 0x000fe200010f3c03 */
[----:B------:R-:W-:Y:S01]  /*9700*/  IMAD.U32 R4, RZ, RZ, UR19 ;  /* 0x00000013ff047e24 */ /* 0x000fe2000f8e00ff */
[----:B------:R-:W1:Y:S03]  /*9710*/  @!P0 LDC.64 R2, c[0x0][0x248] ;  /* 0x00009200ff028b82 */ /* 0x000e660000000a00 */
[----:B------:R-:W-:Y:S05]  /*9720*/  @!P0 VIADD R4, R4, 0xffffffff ;  /* 0xffffffff04048836 */ /* 0x000fea0000000000 */
[----:B------:R-:W-:Y:S05]  /*9730*/  @!P0 SHF.R.S32.HI R5, RZ, 0x1f, R4 ;  /* 0x0000001fff058819 */ /* 0x000fea0000011404 */
[-C--:B-1----:R-:W-:Y:S02]  /*9740*/  @!P0 IMAD R5, R5, R2.reuse, RZ ;  /* 0x0000000205058224 */ /* 0x082fe400078e02ff */
[C---:B------:R-:W-:Y:S04]  /*9750*/  @!P0 IMAD.WIDE.U32 R68, R4.reuse, R2, RZ ;  /* 0x0000000204448225 */ /* 0x040fe800078e00ff */
[----:B------:R-:W-:Y:S01]  /*9760*/  @!P0 IMAD R3, R4, R3, R5 ;  /* 0x0000000304038224 */ /* 0x000fe200078e0205 */
[C---:B------:R-:W-:Y:S04]  /*9770*/  @!P0 LEA R5, P2, R68.reuse, R212, 0x7 ;  /* 0x000000d444058211 */ /* 0x040fe800078438ff */
[----:B------:R-:W-:Y:S02]  /*9780*/  @!P0 IADD3 R3, R69, R3, RZ ;  /* 0x0000000345038210 */ /* 0x000fe40007ffe0ff */
[----:B------:R-:W-:Y:S02]  /*9790*/  @!P0 IADD3 R5, P3, R5, UR13, RZ ;  /* 0x0000000d05058c10 */ /* 0x000fe4000ff7e0ff */
[----:B------:R-:W-:Y:S02]  /*97a0*/  @!P0 LEA.HI.X R4, R68, R215, R3, 0x7, P2 ;  /* 0x000000d744048211 */ /* 0x000fe400010f3c03 */
[----:B------:R-:W1:Y:S02]  /*97b0*/  @!P0 LDC.64 R2, c[0x0][0x218] ;  /* 0x00008600ff028b82 */ /* 0x000e640000000a00 */
[----:B------:R-:W-:Y:S02]  /*97c0*/  @!P0 IADD3.X R4, R4, UR12, RZ, P3, !PT ;  /* 0x0000000c04048c10 */ /* 0x000fe40009ffe4ff */
        /* <DEDUP_REMOVED lines=8> */
[C---:B-1----:R-:W-:Y:S04]  /*9850*/  @!P0 LEA R126, P2, R5.reuse, R2, 0x1 ;  /* 0x00000002057e8211 */ /* 0x042fe800078408ff */
[----:B------:R-:W-:Y:S01]  /*9860*/  @!P0 LEA.HI.X R127, R5, R3, R4, 0x1, P2 ;  /* 0x00000003057f8211 */ /* 0x000fe200010f0c04 */
[----:B------:R-:W-:Y:S01]  /*9870*/  IMAD.U32 R4, RZ, RZ, UR19 ;  /* 0x00000013ff047e24 */ /* 0x000fe2000f8e00ff */
[----:B------:R-:W1:Y:S03]  /*9880*/  @!P0 LDC.64 R2, c[0x0][0x248] ;  /* 0x00009200ff028b82 */ /* 0x000e660000000a00 */
[----:B------:R-:W-:Y:S01]  /*9890*/  @!PT LDS RZ, [RZ] ;  /* 0x00000000fffff984 */ /* 0x000fe20000000800 */
[----:B------:R-:W-:Y:S01]  /*98a0*/  @!PT LDS RZ, [RZ] ;  /* 0x00000000fffff984 */ /* 0x000fe20000000800 */
[----:B------:R-:W-:Y:S01]  /*98b0*/  @!PT LDS RZ, [RZ] ;  /* 0x00000000fffff984 */ /* 0x000fe20000000800 */
[----:B------:R-:W-:Y:S01]  /*98c0*/  @!P0 LDGSTS.E.BYPASS.LTC128B.128 [R216+0x4800], desc[UR22][R126.64] ;  /* 0x048000007ed88fae */ /* 0x000fe2000b901d56 */
[----:B------:R-:W-:Y:S05]  /*98d0*/  @!P0 VIADD R4, R4, 0xffffffff ;  /* 0xffffffff04048836 */ /* 0x000fea0000000000 */
[----:B------:R4:W-:Y:S01]  /*98e0*/  @P0 STS.128 [R216+0x5000], RZ ;  /* 0x005000ffd8000388 */ /* 0x0009e20000000c00 */
[----:B------:R-:W-:Y:S05]  /*98f0*/  @!P0 SHF.R.S32.HI R5, RZ, 0x1f, R4 ;  /* 0x0000001fff058819 */ /* 0x000fea0000011404 */
[-C--:B-1----:R-:W-:Y:S02]  /*9900*/  @!P0 IMAD R5, R5, R2.reuse, RZ ;  /* 0x0000000205058224 */ /* 0x082fe400078e02ff */
[C---:B------:R-:W-:Y:S04]  /*9910*/  @!P0 IMAD.WIDE.U32 R68, R4.reuse, R2, RZ ;  /* 0x0000000204448225 */ /* 0x040fe800078e00ff */
[----:B------:R-:W-:Y:S01]  /*9920*/  @!P0 IMAD R5, R4, R3, R5 ;  /* 0x0000000304058224 */ /* 0x000fe200078e0205 */
[C---:B------:R-:W-:Y:S04]  /*9930*/  @!P0 LEA R7, P2, R68.reuse, R212, 0x7 ;  /* 0x000000d444078211 */ /* 0x040fe800078438ff */
[----:B------:R-:W-:Y:S04]  /*9940*/  @!P0 IADD3 R5, R69, R5, RZ ;  /* 0x0000000545058210 */ /* 0x000fe80007ffe0ff */
[----:B------:R-:W-:Y:S02]  /*9950*/  @!P0 LEA.HI.X R5, R68, R215, R5, 0x7, P2 ;  /* 0x000000d744058211 */ /* 0x000fe400010f3c05 */
[C---:B------:R-:W-:Y:S04]  /*9960*/  @!P0 LEA R4, P2, R2.reuse, R7, 0x5 ;  /* 0x0000000702048211 */ /* 0x040fe800078428ff */
[----:B------:R-:W-:Y:S02]  /*9970*/  @!P0 LEA.HI.X R5, R2, R5, R3, 0x5, P2 ;  /* 0x0000000502058211 */ /* 0x000fe400010f2c03 */
[----:B------:R-:W2:Y:S02]  /*9980*/  @!P0 LDC.64 R2, c[0x0][0x218] ;  /* 0x00008600ff028b82 */ /* 0x000ea40000000a00 */
[C---:B--2---:R-:W-:Y:S04]  /*9990*/  @!P0 LEA R86, P2, R4.reuse, R2, 0x1 ;  /* 0x0000000204568211 */ /* 0x044fe800078408ff */
        /* <DEDUP_REMOVED lines=10> */
[----:B------:R-:W-:Y:S01]  /*9a40*/  @!PT LDS RZ, [RZ] ;  /* 0x00000000fffff984 */ /* 0x000fe20000000800 */
[----:B------:R-:W-:Y:S01]  /*9a50*/  @!PT LDS RZ, [RZ] ;  /* 0x00000000fffff984 */ /* 0x000fe20000000800 */
[----:B------:R-:W-:Y:S01]  /*9a60*/  @!PT LDS RZ, [RZ] ;  /* 0x00000000fffff984 */ /* 0x000fe20000000800 */
[----:B------:R2:W-:Y:S06]  /*9a70*/  @!P0 LDGSTS.E.BYPASS.LTC128B.128 [R216+0x5800], desc[UR22][R54.64] ;  /* 0x0580000036d88fae */ /* 0x0005ec000b901d56 */
[----:B------:R4:W-:Y:S01]  /*9a80*/  @P0 STS.128 [R216+0x6000], RZ ;  /* 0x006000ffd8000388 */ /* 0x0009e20000000c00 */
        /* <DEDUP_REMOVED lines=33> */
[C---:B------:R-:W-:Y:S01]  /*9ca0*/  @!P0 LEA R68, P2, R86.reuse, R212, 0x7 ;  /* 0x000000d456448211 */ /* 0x040fe200078438ff */
[----:B------:R-:W-:Y:S03]  /*9cb0*/  @!P0 IMAD R5, R5, 0x70, RZ ;  /* 0x0000007005058824 */ /* 0x000fe600078e02ff */
[----:B------:R-:W-:Y:S04]  /*9cc0*/  @!P0 IADD3 R2, R87, R2, RZ ;  /* 0x0000000257028210 */ /* 0x000fe80007ffe0ff */
[----:B------:R-:W-:Y:S02]  /*9cd0*/  @!P0 LEA.HI.X R69, R86, R215, R2, 0x7, P2 ;  /* 0x000000d756458211 */ /* 0x000fe400010f3c02 */
[----:B------:R-:W2:Y:S01]  /*9ce0*/  @!P0 LDC.64 R2, c[0x0][0x218] ;  /* 0x00008600ff028b82 */ /* 0x000ea20000000a00 */
[----:B------:R-:W-:Y:S04]  /*9cf0*/  @!P0 IMAD.WIDE.U32 R68, R4, 0x70, R68 ;  /* 0x0000007004448825 */ /* 0x000fe800078e0044 */
[----:B------:R-:W-:Y:S01]  /*9d00*/  @!P0 IMAD.IADD R5, R5, 0x1, R69 ;  /* 0x0000000105058824 */ /* 0x000fe200078e0245 */
[C---:B--2---:R-:W-:Y:S04]  /*9d10*/  @!P0 LEA R54, P2, R68.reuse, R2, 0x1 ;  /* 0x0000000244368211 */ /* 0x044fe800078408ff */
[----:B------:R-:W-:Y:S05]  /*9d20*/  @!P0 LEA.HI.X R55, R68, R3, R5, 0x1, P2 ;  /* 0x0000000344378211 */ /* 0x000fea00010f0c05 */
[----:B------:R-:W-:Y:S01]  /*9d30*/  @!PT LDS RZ, [RZ] ;  /* 0x00000000fffff984 */ /* 0x000fe20000000800 */
[----:B------:R-:W-:Y:S01]  /*9d40*/  @!PT LDS RZ, [RZ] ;  /* 0x00000000fffff984 */ /* 0x000fe20000000800 */
[----:B------:R-:W-:Y:S01]  /*9d50*/  @!PT LDS RZ, [RZ] ;  /* 0x00000000fffff984 */ /* 0x000fe20000000800 */
[----:B------:R4:W-:Y:S06]  /*9d60*/  @!P0 LDGSTS.E.BYPASS.LTC128B.128 [R216+0x7800], desc[UR22][R54.64] ;  /* 0x0780000036d88fae */ /* 0x0009ec000b901d56 */
[----:B------:R-:W0:Y:S01]  /*9d70*/  LDGDEPBAR ;  /* 0x00000000000079af */ /* 0x000e220000000000 */
[----:B------:R-:W-:Y:S05]  /*9d80*/  BRA `(.L_x_301) ;  /* 0x0000002000387947 */ /* 0x000fea0003800000 */
.L_x_300:
[----:B---3--:R-:W3:Y:S01]  /*9d90*/  LDL.64 R6, [R1+0x50] ;  /* 0x0000500001067983 */ /* 0x008ee20000100a00 */
[----:B------:R-:W-:Y:S01]  /*9da0*/  USHF.R.S32.HI UR7, URZ, 0x1f, UR19 ;  /* 0x0000001f3f077899 */ /* 0x000fe20008011413 */
[----:B------:R-:W-:Y:S04]  /*9db0*/  DEPBAR.LE SB0, 0x0 ;  /* 0x000080000000791a */ /* 0x000fe80000000000 */
[----:B------:R-:W4:Y:S04]  /*9dc0*/  LDL R17, [R1+0x40] ;  /* 0x0000400001117983 */ /* 0x000f280000100800 */
[----:B------:R-:W5:Y:S04]  /*9dd0*/  LDL R23, [R1+0x44] ;  /* 0x0000440001177983 */ /* 0x000f680000100800 */
[----:B--2---:R-:W2:Y:S04]  /*9de0*/  LDL R0, [R1+0x18] ;  /* 0x0000180001007983 */ /* 0x004ea80000100800 */
[----:B------:R-:W2:Y:S04]  /*9df0*/  LDL R22, [R1+0x38] ;  /* 0x0000380001167983 */ /* 0x000ea80000100800 */
        /* <DEDUP_REMOVED lines=15> */
[----:B------:R-:W2:Y:S04]  /*9ef0*/  LDL R9, [R1] ;  /* 0x0000000001097983 */ /* 0x000ea80000100800 */
[----:B------:R-:W2:Y:S01]  /*9f00*/  LDL R5, [R1+0x4] ;  /* 0x0000040001057983 */ /* 0x000ea20000100800 */
[----:B------:R-:W-:Y:S06]  /*9f10*/  BAR.SYNC.DEFER_BLOCKING 0x0 ;  /* 0x0000000000007b1d */ /* 0x000fec0000010000 */
[----:B---3--:R-:W3:Y:S01]  /*9f20*/  LDL R7, [R1+0x14] ;  /* 0x0000140001077983 */ /* 0x008ee20000100800 */
[C---:B----4-:R-:W-:Y:S04]  /*9f30*/  IMAD.WIDE.U32 R2, R17.reuse, UR19, RZ ;  /* 0x0000001311027c25 */ /* 0x050fe8000f8e00ff */
[----:B------:R-:W-:Y:S01]  /*9f40*/  IMAD R41, R17, UR7, RZ ;  /* 0x0000000711297c24 */ /* 0x000fe2000f8e02ff */
[----:B------:R-:W-:Y:S02]  /*9f50*/  LEA R40, P1, R2, R6, 0x7 ;  /* 0x0000000602287211 */ /* 0x000fe400078238ff */
[----:B------:R-:W4:Y:S01]  /*9f60*/  LDL R6, [R1+0xc] ;  /* 0x00000c0001067983 */ /* 0x000f220000100800 */
[----:B-----5:R-:W-:Y:S01]  /*9f70*/  IMAD R41, R23, UR19, R41 ;  /* 0x0000001317297c24 */ /* 0x020fe2000f8e0229 */
[CC--:B------:R-:W-:Y:S02]  /*9f80*/  @!P0 LEA R39, P2, R17.reuse, R40.reuse, 0x6 ;  /* 0x0000002811278211 */ /* 0x0c0fe400078430ff */
[----:B------:R-:W-:Y:S02]  /*9f90*/  @!P0 LEA R37, P4, R17, R40, 0x5 ;  /* 0x0000002811258211 */ /* 0x000fe400078828ff */
[----:B------:R-:W-:Y:S02]  /*9fa0*/  IADD3 R41, R3, R41, RZ ;  /* 0x0000002903297210 */ /* 0x000fe40007ffe0ff */
[----:B------:R-:W-:Y:S01]  /*9fb0*/  @!P0 IADD3 R3, P6, R40, UR8, RZ ;  /* 0x0000000828038c10 */ /* 0x000fe2000ffde0ff */
[----:B--2---:R-:W-:Y:S01]  /*9fc0*/  @P0 STS.128 [R4+0x8000], RZ ;  /* 0x008000ff04000388 */ /* 0x004fe20000000c00 */
[----:B------:R-:W-:Y:S02]  /*9fd0*/  LEA.HI.X R41, R2, R252, R41, 0x7, P1 ;  /* 0x000000fc02297211 */ /* 0x000fe400008f3c29 */
[----:B------:R-:W-:Y:S02]  /*9fe0*/  @!P0 LEA R50, P1, R39, R0, 0x1 ;  /* 0x0000000027328211 */ /* 0x000fe400078208ff */
[C---:B------:R-:W-:Y:S01]  /*9ff0*/  @!P0 LEA.HI.X R36, R17.reuse, R41, R23, 0x6, P2 ;  /* 0x0000002911248211 */ /* 0x040fe200010f3417 */
[----:B------:R-:W-:Y:S01]  /*a000*/  @!P0 IMAD.WIDE.U32 R54, R17, 0x30, R40 ;  /* 0x0000003011368825 */ /* 0x000fe200078e0028 */
[C---:B------:R-:W-:Y:S02]  /*a010*/  @!P0 LEA R38, P2, R40.reuse, R22, 0x1 ;  /* 0x0000001628268211 */ /* 0x040fe400078408ff */
[----:B------:R-:W-:Y:S02]  /*a020*/  @!P0 LEA.HI.X R51, R39, R19, R36, 0x1, P1 ;  /* 0x0000001327338211 */ /* 0x000fe400008f0c24 */
[----:B------:R-:W-:Y:S02]  /*a030*/  @!P0 LEA.HI.X R39, R40, R18, R41, 0x1, P2 ;  /* 0x0000001228278211 */ /* 0x000fe400010f0c29 */
[----:B------:R-:W-:Y:S02]  /*a040*/  @!P0 LEA R58, P5, R3, R25, 0x1 ;  /* 0x00000019033a8211 */ /* 0x000fe400078a08ff */
[----:B------:R-:W-:Y:S01]  /*a050*/  @!P0 IADD3.X R0, R41, UR9, RZ, P6, !PT ;  /* 0x0000000929008c10 */ /* 0x000fe2000b7fe4ff */
[----:B------:R-:W-:Y:S01]  /*a060*/  @!PT LDS RZ, [RZ] ;  /* 0x00000000fffff984 */ /* 0x000fe20000000800 */
[----:B------:R-:W-:Y:S01]  /*a070*/  @!PT LDS RZ, [RZ] ;  /* 0x00000000fffff984 */ /* 0x000fe20000000800 */
[----:B------:R-:W-:Y:S01]  /*a080*/  @!PT LDS RZ, [RZ] ;  /* 0x00000000fffff984 */ /* 0x000fe20000000800 */
[----:B------:R1:W-:Y:S01]  /*a090*/  @!P0 LDGSTS.E.BYPASS.LTC128B.128 [R4+0x8000], desc[UR22][R38.64] ;  /* 0x0800000026048fae */ /* 0x0003e2000b901d56 */
[----:B------:R-:W-:Y:S02]  /*a0a0*/  @!P0 LEA.HI.X R2, R17, R41, R23, 0x5, P4 ;  /* 0x0000002911028211 */ /* 0x000fe400020f2c17 */
[----:B------:R-:W-:Y:S02]  /*a0b0*/  @!P0 LEA.HI.X R59, R3, R21, R0, 0x1, P5 ;  /* 0x00000015033b8211 */ /* 0x000fe400028f0c00 */
[C---:B------:R-:W-:Y:S02]  /*a0c0*/  @!P0 LEA R56, P3, R37.reuse, R24, 0x1 ;  /* 0x0000001825388211 */ /* 0x040fe400078608ff */
[----:B------:R-:W-:Y:S01]  /*a0d0*/  @!P0 MOV R48, R40 ;  /* 0x0000002800308202 */ /* 0x000fe20000000f00 */
[----:B------:R-:W-:Y:S01]  /*a0e0*/  @P0 STS.128 [R4+0x8800], RZ ;  /* 0x008800ff04000388 */ /* 0x000fe20000000c00 */
[----:B------:R-:W-:Y:S02]  /*a0f0*/  @!P0 LEA.HI.X R57, R37, R20, R2, 0x1, P3 ;  /* 0x0000001425398211 */ /* 0x000fe400018f0c02 */
[----:B------:R-:W-:Y:S02]  /*a100*/  @!P0 MOV R49, R41 ;  /* 0x0000002900318202 */ /* 0x000fe40000000f00 */
[----:B------:R-:W-:Y:S02]  /*a110*/  @!P0 IADD3 R0, R16, R55, RZ ;  /* 0x0000003710008210 */ /* 0x000fe40007ffe0ff */
[----:B------:R-:W-:Y:S01]  /*a120*/  @!P0 MOV R44, R40 ;  /* 0x00000028002c8202 */ /* 0x000fe20000000f00 */
[----:B------:R-:W-:Y:S01]  /*a130*/  @!PT LDS RZ, [RZ] ;  /* 0x00000000fffff984 */ /* 0x000fe20000000800 */
[----:B------:R-:W-:Y:S01]  /*a140*/  @!PT LDS RZ, [RZ] ;  /* 0x00000000fffff984 */ /* 0x000fe20000000800 */
[----:B------:R-:W-:Y:S01]  /*a150*/  @!PT LDS RZ, [RZ] ;  /* 0x00000000fffff984 */ /* 0x000fe20000000800 */
[----:B------:R-:W-:Y:S01]  /*a160*/  @!P0 LDGSTS.E.BYPASS.LTC128B.128 [R4+0x8800], desc[UR22][R58.64] ;  /* 0x088000003a048fae */ /* 0x000fe2000b901d56 */
[C---:B------:R-:W-:Y:S01]  /*a170*/  @!P0 LEA R52, P4, R54.reuse, R15, 0x1 ;  /* 0x0000000f36348211 */ /* 0x040fe200078808ff */
[C---:B------:R-:W-:Y:S01]  /*a180*/  @!P0 IMAD.WIDE.U32 R48, R17.reuse, 0x50, R48 ;  /* 0x0000005011308825 */ /* 0x040fe200078e0030 */
[----:B------:R-:W-:Y:S02]  /*a190*/  @!P0 MOV R45, R41 ;  /* 0x00000029002d8202 */ /* 0x000fe40000000f00 */
[----:B------:R-:W-:Y:S01]  /*a1a0*/  @!P0 LEA.HI.X R53, R54, R8, R0, 0x1, P4 ;  /* 0x0000000836358211 */ /* 0x000fe200020f0c00 */
[----:B------:R-:W-:Y:S01]  /*a1b0*/  @!P0 IMAD.WIDE.U32 R40, R17, 0x70, R40 ;  /* 0x0000007011288825 */ /* 0x000fe200078e0028 */
[----:B------:R-:W-:Y:S01]  /*a1c0*/  IADD3 R0, R249, 0x800, RZ ;  /* 0x00000800f9007810 */ /* 0x000fe20007ffe0ff */
[----:B------:R-:W-:Y:S01]  /*a1d0*/  @P0 STS.128 [R4+0x9000], RZ ;  /* 0x009000ff04000388 */ /* 0x000fe20000000c00 */
[----:B------:R-:W-:Y:S01]  /*a1e0*/  @!P0 IADD3 R2, R14, R49, RZ ;  /* 0x000000310e028210 */ /* 0x000fe20007ffe0ff */
[----:B------:R-:W-:Y:S01]  /*a1f0*/  @!P0 IMAD.WIDE.U32 R44, R17, 0x60, R44 ;  /* 0x00000060112c8825 */ /* 0x000fe200078e002c */
[----:B------:R-:W-:Y:S05]  /*a200*/  @!P0 LEA R46, P3, R48, R13, 0x1 ;  /* 0x0000000d302e8211 */ /* 0x000fea00078608ff */
[----:B------:R-:W-:Y:S01]  /*a210*/  @!PT LDS RZ, [RZ] ;  /* 0x00000000fffff984 */ /* 0x000fe20000000800 */
[----:B------:R-:W-:Y:S01]  /*a220*/  @!PT LDS RZ, [RZ] ;  /* 0x00000000fffff984 */ /* 0x000fe20000000800 */
[----:B------:R-:W-:Y:S01]  /*a230*/  @!PT LDS RZ, [RZ] ;  /* 0x00000000fffff984 */ /* 0x000fe20000000800 */
[----:B------:R-:W-:Y:S01]  /*a240*/  @!P0 LDGSTS.E.BYPASS.LTC128B.128 [R4+0x9000], desc[UR22][R56.64] ;  /* 0x0900000038048fae */ /* 0x000fe2000b901d56 */
[----:B------:R-:W-:Y:S02]  /*a250*/  @!P0 IADD3 R3, R12, R45, RZ ;  /* 0x0000002d0c038210 */ /* 0x000fe40007ffe0ff */
[----:B------:R-:W-:Y:S05]  /*a260*/  @!P0 LEA R42, P2, R44, R11, 0x1 ;  /* 0x0000000b2c2a8211 */ /* 0x000fea00078408ff */
[----:B------:R-:W-:Y:S01]  /*a270*/  @P0 STS.128 [R4+0x9800], RZ ;  /* 0x009800ff04000388 */ /* 0x000fe20000000c00 */
[----:B------:R-:W-:Y:S02]  /*a280*/  @!P0 IADD3 R36, R10, R41, RZ ;  /* 0x000000290a248210 */ /* 0x000fe40007ffe0ff */
[C---:B-1----:R-:W-:Y:S05]  /*a290*/  @!P0 LEA R38, P1, R40.reuse, R9, 0x1 ;  /* 0x0000000928268211 */ /* 0x042fea00078208ff */
[----:B------:R-:W-:Y:S01]  /*a2a0*/  @!PT LDS RZ, [RZ] ;  /* 0x00000000fffff984 */ /* 0x000fe20000000800 */
[----:B------:R-:W-:Y:S01]  /*a2b0*/  @!PT LDS RZ, [RZ] ;  /* 0x00000000fffff984 */ /* 0x000fe20000000800 */
[----:B------:R-:W-:Y:S01]  /*a2c0*/  @!PT LDS RZ, [RZ] ;  /* 0x00000000fffff984 */ /* 0x000fe20000000800 */
[----:B------:R-:W-:Y:S01]  /*a2d0*/  @!P0 LDGSTS.E.BYPASS.LTC128B.128 [R4+0x9800], desc[UR22][R52.64] ;  /* 0x0980000034048fae */ /* 0x000fe2000b901d56 */
[----:B------:R-:W-:Y:S02]  /*a2e0*/  @!P0 LEA.HI.X R39, R40, R5, R36, 0x1, P1 ;  /* 0x0000000528278211 */ /* 0x000fe400008f0c24 */
[----:B------:R-:W-:Y:S05]  /*a2f0*/  ISETP.LT.AND P1, PT, RZ, UR19, PT ;  /* 0x00000013ff007c0c */ /* 0x000fea000bf21270 */
[----:B------:R-:W-:Y:S08]  /*a300*/  @P0 STS.128 [R4+0xa000], RZ ;  /* 0x00a000ff04000388 */ /* 0x000ff00000000c00 */
[----:B------:R-:W-:Y:S01]  /*a310*/  @!PT LDS RZ, [RZ] ;  /* 0x00000000fffff984 */ /* 0x000fe20000000800 */
[----:B------:R-:W-:Y:S01]  /*a320*/  @!PT LDS RZ, [RZ] ;  /* 0x00000000fffff984 */ /* 0x000fe20000000800 */
[----:B------:R-:W-:Y:S01]  /*a330*/  @!PT LDS RZ, [RZ] ;  /* 0x00000000fffff984 */ /* 0x000fe20000000800 */
[----:B------:R-:W-:Y:S08]  /*a340*/  @!P0 LDGSTS.E.BYPASS.LTC128B.128 [R4+0xa000], desc[UR22][R50.64] ;  /* 0x0a00000032048fae */ /* 0x000ff0000b901d56 */
[----:B------:R-:W-:Y:S01]  /*a350*/  @P0 STS.128 [R4+0xa800], RZ ;  /* 0x00a800ff04000388 */ /* 0x000fe20000000c00 */
[----:B---3--:R-:W-:Y:S02]  /*a360*/  @!P0 LEA.HI.X R47, R48, R7, R2, 0x1, P3 ;  /* 0x00000007302f8211 */ /* 0x008fe400018f0c02 */
[C---:B------:R-:W-:Y:S05]  /*a370*/  IADD3 R2, R249.reuse, 0x1000, RZ ;  /* 0x00001000f9027810 */ /* 0x040fea0007ffe0ff */
[----:B------:R-:W-:Y:S01]  /*a380*/  @!PT LDS RZ, [RZ] ;  /* 0x00000000fffff984 */ /* 0x000fe20000000800 */
[----:B------:R-:W-:Y:S01]  /*a390*/  @!PT LDS RZ, [RZ] ;  /* 0x00000000fffff984 */ /* 0x000fe20000000800 */
[----:B------:R-:W-:Y:S01]  /*a3a0*/  @!PT LDS RZ, [RZ] ;  /* 0x00000000fffff984 */ /* 0x000fe20000000800 */
[----:B------:R-:W-:Y:S08]  /*a3b0*/  @!P0 LDGSTS.E.BYPASS.LTC128B.128 [R4+0xa800], desc[UR22][R46.64] ;  /* 0x0a8000002e048fae */ /* 0x000ff0000b901d56 */
[----:B------:R-:W-:Y:S01]  /*a3c0*/  @P0 STS.128 [R4+0xb000], RZ ;  /* 0x00b000ff04000388 */ /* 0x000fe20000000c00 */
[----:B----4-:R-:W-:Y:S07]  /*a3d0*/  @!P0 LEA.HI.X R43, R44, R6, R3, 0x1, P2 ;  /* 0x000000062c2b8211 */ /* 0x010fee00010f0c03 */
[----:B------:R-:W-:Y:S01]  /*a3e0*/  @!PT LDS RZ, [RZ] ;  /* 0x00000000fffff984 */ /* 0x000fe20000000800 */
[----:B------:R-:W-:Y:S01]  /*a3f0*/  @!PT LDS RZ, [RZ] ;  /* 0x00000000fffff984 */ /* 0x000fe20000000800 */
[----:B------:R-:W-:Y:S01]  /*a400*/  @!PT LDS RZ, [RZ] ;  /* 0x00000000fffff984 */ /* 0x000fe20000000800 */
[----:B------:R-:W-:Y:S08]  /*a410*/  @!P0 LDGSTS.E.BYPASS.LTC128B.128 [R4+0xb000], desc[UR22][R42.64] ;  /* 0x0b0000002a048fae */ /* 0x000ff0000b901d56 */
[----:B------:R-:W-:Y:S08]  /*a420*/  @P0 STS.128 [R4+0xb800], RZ ;  /* 0x00b800ff04000388 */ /* 0x000ff00000000c00 */
[----:B------:R-:W-:Y:S01]  /*a430*/  @!PT LDS RZ, [RZ] ;  /* 0x00000000fffff984 */ /* 0x000fe20000000800 */
[----:B------:R-:W-:Y:S01]  /*a440*/  @!PT LDS RZ, [RZ] ;  /* 0x00000000fffff984 */ /* 0x000fe20000000800 */
[----:B------:R-:W-:Y:S01]  /*a450*/  @!PT LDS RZ, [RZ] ;  /* 0x00000000fffff984 */ /* 0x000fe20000000800 */
[----:B------:R1:W-:Y:S08]  /*a460*/  @!P0 LDGSTS.E.BYPASS.LTC128B.128 [R4+0xb800], desc[UR22][R38.64] ;  /* 0x0b80000026048fae */ /* 0x0003f0000b901d56 */
[----:B------:R-:W-:Y:S08]  /*a470*/  LDSM.16.M88.4 R204, [R251] ;  /* 0x00000000fbcc783b */ /* 0x000ff00000000200 */
[----:B------:R-:W1:Y:S08]  /*a480*/  LDSM.16.M88.4 R208, [R250+0x4000] ;  /* 0x00400000fad0783b */ /* 0x000e700000000200 */
        /* <DEDUP_REMOVED lines=16> */
[----:B------:R-:W0:Y:S03]  /*a590*/  LDGDEPBAR ;  /* 0x00000000000079af */ /* 0x000e260000000000 */
        /* <DEDUP_REMOVED lines=24> */
[----:B------:R-:W-:Y:S05]  /*a720*/  LDSM.16.M88.4 R212, [R202+0x2000] ;  /* 0x00200000cad4783b */ /* 0x000fea0000000200 */
[----:B------:R-:W-:Y:S03]  /*a730*/  HMMA.16816.F32.BF16 R128, R204, R242, RZ ;  /* 0x000000f2cc80723c */ /* 0x000fe600000418ff */
[----:B------:R-:W1:Y:S03]  /*a740*/  LDSM.16.M88.4 R204, [R200+0x4000] ;  /* 0x00400000c8cc783b */ /* 0x000e660000000200 */
        /* <DEDUP_REMOVED lines=39> */
[----:B------:R-:W-:Y:S03]  /*a9c0*/  HMMA.16816.F32.BF16 R128, R208, R206, R128 ;  /* 0x000000ced080723c */ /* 0x000fe60000041880 */
[----:B------:R-:W-:Y:S08]  /*a9d0*/  LDSM.16.M88.4 R204, [R198] ;  /* 0x00000000c6cc783b */ /* 0x000ff00000000200 */
[----:B------:R-:W1:Y:S02]  /*a9e0*/  LDSM.16.M88.4 R208, [R249] ;  /* 0x00000000f9d0783b */ /* 0x000e640000000200 */
[-C--:B-1----:R-:W-:Y:S06]  /*a9f0*/  HMMA.16816.F32.BF16 R4, R204, R208.reuse, R4 ;  /* 0x000000d0cc04723c */ /* 0x082fec0000041804 */
[C---:B------:R-:W-:Y:S06]  /*aa00*/  HMMA.16816.F32.BF16 R8, R212.reuse, R208, R8 ;  /* 0x000000d0d408723c */ /* 0x040fec0000041808 */
[-C--:B------:R-:W-:Y:S06]  /*aa10*/  HMMA.16816.F32.BF16 R12, R212, R210.reuse, R12 ;  /* 0x000000d2d40c723c */ /* 0x080fec000004180c */
[C---:B------:R-:W-:Y:S01]  /*aa20*/  HMMA.16816.F32.BF16 R16, R204.reuse, R210, R16 ;  /* 0x000000d2cc10723c */ /* 0x040fe20000041810 */
[----:B------:R1:W2:Y:S04]  /*aa30*/  LDSM.16.M88.4 R208, [R0] ;  /* 0x0000000000d0783b */ /* 0x0002a80000000200 */
[C---:B-1----:R-:W-:Y:S01]  /*aa40*/  IADD3 R0, R249.reuse, 0x1800, RZ ;  /* 0x00001800f9007810 */ /* 0x042fe20007ffe0ff */
[-C--:B--2---:R-:W-:Y:S06]  /*aa50*/  HMMA.16816.F32.BF16 R20, R204, R208.reuse, R20 ;  /* 0x000000d0cc14723c */ /* 0x084fec0000041814 */
        /* <DEDUP_REMOVED lines=22> */
[----:B-1----:R-:W-:Y:S01]  /*abc0*/  IADD3 R0, R249, 0x3800, RZ ;  /* 0x00003800f9007810 */ /* 0x002fe20007ffe0ff */
[-C--:B--2---:R-:W-:Y:S06]  /*abd0*/  HMMA.16816.F32.BF16 R84, R204, R208.reuse, R84 ;  /* 0x000000d0cc54723c */ /* 0x084fec0000041854 */
[C---:B------:R-:W-:Y:S06]  /*abe0*/  HMMA.16816.F32.BF16 R88, R212.reuse, R208, R88 ;  /* 0x000000d0d458723c */ /* 0x040fec0000041858 */
[-C--:B------:R-:W-:Y:S06]  /*abf0*/  HMMA.16816.F32.BF16 R92, R212, R210.reuse, R92 ;  /* 0x000000d2d45c723c */ /* 0x080fec000004185c */
[C---:B------:R-:W-:Y:S01]  /*ac00*/  HMMA.16816.F32.BF16 R96, R204.reuse, R210, R96 ;  /* 0x000000d2cc60723c */ /* 0x040fe20000041860 */
[----:B------:R-:W1:Y:S05]  /*ac10*/  LDSM.16.M88.4 R208, [R2] ;  /* 0x0000000002d0783b */ /* 0x000e6a0000000200 */
[-C--:B-1----:R-:W-:Y:S06]  /*ac20*/  HMMA.16816.F32.BF16 R100, R204, R208.reuse, R100 ;  /* 0x000000d0cc64723c */ /* 0x082fec0000041864 */
[C---:B------:R-:W-:Y:S06]  /*ac30*/  HMMA.16816.F32.BF16 R104, R212.reuse, R208, R104 ;  /* 0x000000d0d468723c */ /* 0x040fec0000041868 */
[-C--:B------:R-:W-:Y:S06]  /*ac40*/  HMMA.16816.F32.BF16 R108, R212, R210.reuse, R108 ;  /* 0x000000d2d46c723c */ /* 0x080fec000004186c */
[C---:B------:R-:W-:Y:S01]  /*ac50*/  HMMA.16816.F32.BF16 R112, R204.reuse, R210, R112 ;  /* 0x000000d2cc70723c */ /* 0x040fe20000041870 */
[----:B------:R-:W1:Y:S05]  /*ac60*/  LDSM.16.M88.4 R208, [R0] ;  /* 0x0000000000d0783b */ /* 0x000e6a0000000200 */
        /* <DEDUP_REMOVED lines=11> */
[----:B------:R-:W1:Y:S05]  /*ad20*/  LDSM.16.M88.4 R208, [R203+0x800] ;  /* 0x00080000cbd0783b */ /* 0x000e6a0000000200 */
[----:B------:R-:W-:Y:S01]  /*ad30*/  FMUL.FTZ R2, R7, UR6 ;  /* 0x0000000607027c20 */ /* 0x000fe20008410000 */
[----:B------:R-:W-:Y:S01]  /*ad40*/  FMUL.FTZ R226, R4, UR6 ;  /* 0x0000000604e27c20 */ /* 0x000fe20008410000 */
[----:B------:R-:W-:Y:S02]  /*ad50*/  FMUL.FTZ R230, R6, UR6 ;  /* 0x0000000606e67c20 */ /* 0x000fe40008410000 */
[----:B------:R2:W3:Y:S01]  /*ad60*/  MUFU.TANH R221, R2 ;  /* 0x0000000200dd7308 */ /* 0x0004e20000002400 */
[----:B------:R-:W-:Y:S01]  /*ad70*/  FMUL.FTZ R242, R5, UR6 ;  /* 0x0000000605f27c20 */ /* 0x000fe20008410000 */
[----:B------:R-:W-:Y:S01]  /*ad80*/  FMUL.FTZ R3, R8, UR6 ;  /* 0x0000000608037c20 */ /* 0x000fe20008410000 */
[----:B------:R-:W-:Y:S01]  /*ad90*/  FMUL.FTZ R0, R10, UR6 ;  /* 0x000000060a007c20 */ /* 0x000fe20008410000 */
[----:B------:R-:W-:Y:S01]  /*ada0*/  FMUL.FTZ R11, R11, UR6 ;  /* 0x000000060b0b7c20 */ /* 0x000fe20008410000 */
[----:B------:R-:W-:Y:S05]  /*adb0*/  FMUL.FTZ R9, R9, UR6 ;  /* 0x0000000609097c20 */ /* 0x000fea0008410000 */
[----:B------:R4:W1:Y:S01]  /*adc0*/  MUFU.TANH R225, R3 ;  /* 0x0000000300e17308 */ /* 0x0008620000002400 */
[----:B------:R-:W-:Y:S03]  /*add0*/  FMUL.FTZ R222, R12, UR6 ;  /* 0x000000060cde7c20 */ /* 0x000fe60008410000 */
[----:B------:R-:W-:Y:S01]  /*ade0*/  FMUL.FTZ R17, R17, UR6 ;  /* 0x0000000611117c20 */ /* 0x000fe20008410000 */
[----:B------:R-:W-:Y:S05]  /*adf0*/  FMUL.FTZ R231, R16, UR6 ;  /* 0x0000000610e77c20 */ /* 0x000fea0008410000 */
[----:B------:R5:W3:Y:S01]  /*ae00*/  MUFU.TANH R218, R0 ;  /* 0x0000000000da7308 */ /* 0x000ae20000002400 */
[----:B--2---:R-:W-:Y:S09]  /*ae10*/  FMUL.FTZ R2, R14, UR6 ;  /* 0x000000060e027c20 */ /* 0x004ff20008410000 */
[----:B------:R2:W2:Y:S01]  /*ae20*/  MUFU.TANH R14, R2 ;  /* 0x00000002000e7308 */ /* 0x0004a20000002400 */
[----:B----4-:R-:W-:Y:S01]  /*ae30*/  FMUL.FTZ R3, R13, UR6 ;  /* 0x000000060d037c20 */ /* 0x010fe20008410000 */
[----:B------:R-:W-:Y:S01]  /*ae40*/  FMUL.FTZ R13, R18, UR6 ;  /* 0x00000006120d7c20 */ /* 0x000fe20008410000 */
[-C--:B-1----:R-:W-:Y:S07]  /*ae50*/  HMMA.16816.F32.BF16 R20, R204, R208.reuse, R20 ;  /* 0x000000d0cc14723c */ /* 0x082fee0000041814 */
[----:B------:R1:W4:Y:S01]  /*ae60*/  MUFU.TANH R238, R3 ;  /* 0x0000000300ee7308 */ /* 0x0003220000002400 */
[----:B-----5:R-:W-:Y:S01]  /*ae70*/  FMUL.FTZ R0, R15, UR6 ;  /* 0x000000060f007c20 */ /* 0x020fe20008410000 */
[C---:B------:R-:W-:Y:S08]  /*ae80*/  HMMA.16816.F32.BF16 R24, R212.reuse, R208, R24 ;  /* 0x000000d0d418723c */ /* 0x040ff00000041818 */
[----:B------:R5:W1:Y:S03]  /*ae90*/  MUFU.TANH R234, R0 ;  /* 0x0000000000ea7308 */ /* 0x000a660000002400 */
[----:B--2---:R-:W-:Y:S01]  /*aea0*/  FMUL.FTZ R2, R19, UR6 ;  /* 0x0000000613027c20 */ /* 0x004fe20008410000 */
[-C--:B------:R-:W-:Y:S06]  /*aeb0*/  HMMA.16816.F32.BF16 R28, R212, R210.reuse, R28 ;  /* 0x000000d2d41c723c */ /* 0x080fec000004181c */
[----:B------:R2:W2:Y:S01]  /*aec0*/  MUFU.TANH R227, R2 ;  /* 0x0000000200e37308 */ /* 0x0004a20000002400 */
[C---:B------:R-:W-:Y:S01]  /*aed0*/  HMMA.16816.F32.BF16 R32, R204.reuse, R210, R32 ;  /* 0x000000d2cc20723c */ /* 0x040fe20000041820 */
[----:B------:R-:W3:Y:S03]  /*aee0*/  LDSM.16.M88.4 R208, [R203+0x1000] ;  /* 0x00100000cbd0783b */ /* 0x000ee60000000200 */
[----:B------:R-:W-:Y:S05]  /*aef0*/  FMUL.FTZ R21, R21, UR6 ;  /* 0x0000000615157c20 */ /* 0x000fea0008410000 */
[----:B------:R4:W3:Y:S02]  /*af00*/  MUFU.TANH R233, R17 ;  /* 0x0000001100e97308 */ /* 0x0008e40000002400 */
[----:B------:R-:W-:Y:S01]  /*af10*/  FMUL.FTZ R235, R20, UR6 ;  /* 0x0000000614eb7c20 */ /* 0x000fe20008410000 */
[----:B------:R-:W-:Y:S01]  /*af20*/  FMUL.FTZ R22, R22, UR6 ;  /* 0x0000000616167c20 */ /* 0x000fe20008410000 */
[----:B-1----:R-:W-:Y:S01]  /*af30*/  FMUL.FTZ R3, R24, UR6 ;  /* 0x0000000618037c20 */ /* 0x002fe20008410000 */
[----:B-----5:R-:W-:Y:S01]  /*af40*/  FMUL.FTZ R0, R26, UR6 ;  /* 0x000000061a007c20 */ /* 0x020fe20008410000 */
[----:B------:R-:W-:Y:S04]  /*af50*/  FMUL.FTZ R23, R23, UR6 ;  /* 0x0000000617177c20 */ /* 0x000fe80008410000 */
[----:B------:R-:W1:Y:S01]  /*af60*/  MUFU.TANH R237, R21 ;  /* 0x0000001500ed7308 */ /* 0x000e620000002400 */
[----:B--2---:R-:W-:Y:S01]  /*af70*/  FMUL.FTZ R2, R30, UR6 ;  /* 0x000000061e027c20 */ /* 0x004fe20008410000 */
[----:B------:R-:W-:Y:S08]  /*af80*/  FMUL.FTZ R19, R28, UR6 ;  /* 0x000000061c137c20 */ /* 0x000ff00008410000 */
[----:B------:R2:W1:Y:S01]  /*af90*/  MUFU.TANH R15, R3 ;  /* 0x00000003000f7308 */ /* 0x0004620000002400 */
[----:B----4-:R-:W-:Y:S01]  /*afa0*/  FMUL.FTZ R17, R25, UR6 ;  /* 0x0000000619117c20 */ /* 0x010fe20008410000 */
[----:B------:R-:W-:Y:S01]  /*afb0*/  FMUL.FTZ R239, R32, UR6 ;  /* 0x0000000620ef7c20 */ /* 0x000fe20008410000 */
[----:B------:R-:W-:Y:S01]  /*afc0*/  FMUL.FTZ R34, R34, UR6 ;  /* 0x0000000622227c20 */ /* 0x000fe20008410000 */
[----:B------:R-:W-:Y:S06]  /*afd0*/  FMUL.FTZ R33, R33, UR6 ;  /* 0x0000000621217c20 */ /* 0x000fec0008410000 */
[----:B------:R4:W1:Y:S10]  /*afe0*/  MUFU.TANH R18, R0 ;  /* 0x0000000000127308 */ /* 0x0008740000002400 */
[----:B------:R5:W1:Y:S01]  /*aff0*/  MUFU.TANH R26, R2 ;  /* 0x00000002001a7308 */ /* 0x000a620000002400 */
[----:B--2---:R-:W-:Y:S01]  /*b000*/  FMUL.FTZ R3, R29, UR6 ;  /* 0x000000061d037c20 */ /* 0x004fe20008410000 */
[-C--:B---3--:R-:W-:Y:S08]  /*b010*/  HMMA.16816.F32.BF16 R36, R204, R208.reuse, R36 ;  /* 0x000000d0cc24723c */ /* 0x088ff00000041824 */
[----:B------:R2:W3:Y:S01]  /*b020*/  MUFU.TANH R21, R3 ;  /* 0x0000000300157308 */ /* 0x0004e20000002400 */
[C---:B------:R-:W-:Y:S04]  /*b030*/  HMMA.16816.F32.BF16 R40, R212.reuse, R208, R40 ;  /* 0x000000d0d428723c */ /* 0x040fe80000041828 */
[----:B----4-:R-:W-:Y:S02]  /*b040*/  FMUL.FTZ R0, R31, UR6 ;  /* 0x000000061f007c20 */ /* 0x010fe40008410000 */
[-C--:B------:R-:W-:Y:S03]  /*b050*/  HMMA.16816.F32.BF16 R44, R212, R210.reuse, R44 ;  /* 0x000000d2d42c723c */ /* 0x080fe6000004182c */
[----:B------:R4:W1:Y:S02]  /*b060*/  MUFU.TANH R229, R22 ;  /* 0x0000001600e57308 */ /* 0x0008640000002400 */
[----:B-----5:R-:W-:Y:S01]  /*b070*/  FMUL.FTZ R2, R35, UR6 ;  /* 0x0000000623027c20 */ /* 0x020fe20008410000 */
[C---:B------:R-:W-:Y:S07]  /*b080*/  HMMA.16816.F32.BF16 R48, R204.reuse, R210, R48 ;  /* 0x000000d2cc30723c */ /* 0x040fee0000041830 */
[----:B------:R5:W1:Y:S01]  /*b090*/  MUFU.TANH R30, R0 ;  /* 0x00000000001e7308 */ /* 0x000a620000002400 */
[----:B------:R-:W-:Y:S03]  /*b0a0*/  FMUL.FTZ R241, R36, UR6 ;  /* 0x0000000624f17c20 */ /* 0x000fe60008410000 */
[----:B------:R-:W-:Y:S01]  /*b0b0*/  FMUL.FTZ R29, R38, UR6 ;  /* 0x00000006261d7c20 */ /* 0x000fe20008410000 */
[----:B------:R-:W-:Y:S01]  /*b0c0*/  FMUL.FTZ R243, R37, UR6 ;  /* 0x0000000625f37c20 */ /* 0x000fe20008410000 */
[----:B--2---:R-:W-:Y:S02]  /*b0d0*/  FMUL.FTZ R3, R39, UR6 ;  /* 0x0000000627037c20 */ /* 0x004fe40008410000 */
[----:B------:R-:W2:Y:S02]  /*b0e0*/  LDSM.16.M88.4 R36, [R203+0x1800] ;  /* 0x00180000cb24783b */ /* 0x000ea40000000200 */
[----:B------:R-:W1:Y:S01]  /*b0f0*/  MUFU.TANH R226, R226 ;  /* 0x000000e200e27308 */ /* 0x000e620000002400 */
[----:B----4-:R-:W-:Y:S01]  /*b100*/  FMUL.FTZ R22, R27, UR6 ;  /* 0x000000061b167c20 */ /* 0x010fe20008410000 */
[----:B------:R-:W-:Y:S01]  /*b110*/  FMUL.FTZ R41, R41, UR6 ;  /* 0x0000000629297c20 */ /* 0x000fe20008410000 */
[----:B------:R-:W-:Y:S07]  /*b120*/  FMUL.FTZ R45, R45, UR6 ;  /* 0x000000062d2d7c20 */ /* 0x000fee0008410000 */
[----:B------:R-:W4:Y:S01]  /*b130*/  MUFU.TANH R230, R230 ;  /* 0x000000e600e67308 */ /* 0x000f220000002400 */
[----:B-----5:R-:W-:Y:S01]  /*b140*/  FMUL.FTZ R0, R40, UR6 ;  /* 0x0000000628007c20 */ /* 0x020fe20008410000 */
[----:B------:R-:W-:Y:S01]  /*b150*/  FMUL.FTZ R40, R42, UR6 ;  /* 0x000000062a287c20 */ /* 0x000fe20008410000 */
[----:B------:R-:W-:Y:S01]  /*b160*/  FMUL.FTZ R42, R43, UR6 ;  /* 0x000000062b2a7c20 */ /* 0x000fe20008410000 */
[----:B------:R-:W-:Y:S01]  /*b170*/  FMUL.FTZ R43, R44, UR6 ;  /* 0x000000062c2b7c20 */ /* 0x000fe20008410000 */
[----:B------:R-:W-:Y:S01]  /*b180*/  FMUL.FTZ R48, R48, UR6 ;  /* 0x0000000630307c20 */ /* 0x000fe20008410000 */
[----:B------:R-:W-:Y:S01]  /*b190*/  FMUL.FTZ R49, R49, UR6 ;  /* 0x0000000631317c20 */ /* 0x000fe20008410000 */
[----:B------:R-:W-:Y:S03]  /*b1a0*/  FMUL.FTZ R50, R50, UR6 ;  /* 0x0000000632327c20 */ /* 0x000fe60008410000 */
[----:B------:R5:W1:Y:S01]  /*b1b0*/  MUFU.TANH R25, R0 ;  /* 0x0000000000197308 */ /* 0x000a620000002400 */
[----:B------:R-:W-:Y:S01]  /*b1c0*/  FMUL.FTZ R44, R46, UR6 ;  /* 0x000000062e2c7c20 */ /* 0x000fe20008410000 */
[----:B------:R-:W-:Y:S01]  /*b1d0*/  FMUL.FTZ R46, R47, UR6 ;  /* 0x000000062f2e7c20 */ /* 0x000fe20008410000 */
[----:B------:R-:W-:Y:S07]  /*b1e0*/  FMUL.FTZ R51, R51, UR6 ;  /* 0x0000000633337c20 */ /* 0x000fee0008410000 */
[----:B------:R3:W1:Y:S10]  /*b1f0*/  MUFU.TANH R210, R48 ;  /* 0x0000003000d27308 */ /* 0x0006740000002400 */
[----:B------:R4:W1:Y:S01]  /*b200*/  MUFU.TANH R16, R49 ;  /* 0x0000003100107308 */ /* 0x0008620000002400 */
[-C--:B--2---:R-:W-:Y:S09]  /*b210*/  HMMA.16816.F32.BF16 R52, R204, R36.reuse, R52 ;  /* 0x00000024cc34723c */ /* 0x084ff20000041834 */
[----:B------:R2:W1:Y:S01]  /*b220*/  MUFU.TANH R35, R50 ;  /* 0x0000003200237308 */ /* 0x0004620000002400 */
[C---:B------:R-:W-:Y:S09]  /*b230*/  HMMA.16816.F32.BF16 R56, R212.reuse, R36, R56 ;  /* 0x00000024d438723c */ /* 0x040ff20000041838 */
[----:B------:R-:W1:Y:S01]  /*b240*/  MUFU.TANH R242, R242 ;  /* 0x000000f200f27308 */ /* 0x000e620000002400 */
[-C--:B------:R-:W-:Y:S09]  /*b250*/  HMMA.16816.F32.BF16 R60, R212, R38.reuse, R60 ;  /* 0x00000026d43c723c */ /* 0x080ff2000004183c */
[----:B------:R-:W1:Y:S01]  /*b260*/  MUFU.TANH R223, R9 ;  /* 0x0000000900df7308 */ /* 0x000e620000002400 */
[C---:B------:R-:W-:Y:S01]  /*b270*/  HMMA.16816.F32.BF16 R64, R204.reuse, R38, R64 ;  /* 0x00000026cc40723c */ /* 0x040fe20000041840 */
[----:B------:R-:W1:Y:S03]  /*b280*/  LDSM.16.M88.4 R36, [R203+0x2000] ;  /* 0x00200000cb24783b */ /* 0x000e660000000200 */
[----:B------:R-:W-:Y:S05]  /*b290*/  FMUL.FTZ R52, R52, UR6 ;  /* 0x0000000634347c20 */ /* 0x000fea0008410000 */
[----:B------:R-:W1:Y:S02]  /*b2a0*/  MUFU.TANH R11, R11 ;  /* 0x0000000b000b7308 */ /* 0x000e640000002400 */
[----:B-----5:R-:W-:Y:S01]  /*b2b0*/  FMUL.FTZ R0, R53, UR6 ;  /* 0x0000000635007c20 */ /* 0x020fe20008410000 */
[----:B------:R-:W-:Y:S01]  /*b2c0*/  FMUL.FTZ R53, R55, UR6 ;  /* 0x0000000637357c20 */ /* 0x000fe20008410000 */
[----:B---3--:R-:W-:Y:S01]  /*b2d0*/  FMUL.FTZ R48, R58, UR6 ;  /* 0x000000063a307c20 */ /* 0x008fe20008410000 */
[----:B------:R-:W-:Y:S01]  /*b2e0*/  FMUL.FTZ R47, R56, UR6 ;  /* 0x00000006382f7c20 */ /* 0x000fe20008410000 */
[----:B----4-:R-:W-:Y:S04]  /*b2f0*/  FMUL.FTZ R49, R57, UR6 ;  /* 0x0000000639317c20 */ /* 0x010fe80008410000 */
[----:B------:R3:W4:Y:S01]  /*b300*/  MUFU.TANH R20, R52 ;  /* 0x0000003400147308 */ /* 0x0007220000002400 */
[----:B--2---:R-:W-:Y:S01]  /*b310*/  FMUL.FTZ R50, R59, UR6 ;  /* 0x000000063b327c20 */ /* 0x004fe20008410000 */
[----:B------:R-:W-:Y:S01]  /*b320*/  FMUL.FTZ R54, R54, UR6 ;  /* 0x0000000636367c20 */ /* 0x000fe20008410000 */
[----:B------:R-:W-:Y:S01]  /*b330*/  FMUL.FTZ R58, R60, UR6 ;  /* 0x000000063c3a7c20 */ /* 0x000fe20008410000 */
[----:B------:R-:W-:Y:S01]  /*b340*/  FMUL.FTZ R60, R61, UR6 ;  /* 0x000000063d3c7c20 */ /* 0x000fe20008410000 */
[----:B------:R-:W-:Y:S05]  /*b350*/  FMUL.FTZ R56, R63, UR6 ;  /* 0x000000063f387c20 */ /* 0x000fea0008410000 */
[----:B------:R2:W1:Y:S01]  /*b360*/  MUFU.TANH R24, R0 ;  /* 0x0000000000187308 */ /* 0x0004620000002400 */
[----:B------:R-:W-:Y:S01]  /*b370*/  FMUL.FTZ R64, R64, UR6 ;  /* 0x0000000640407c20 */ /* 0x000fe20008410000 */
[----:B------:R-:W-:Y:S08]  /*b380*/  FMUL.FTZ R66, R66, UR6 ;  /* 0x0000000642427c20 */ /* 0x000ff00008410000 */
[----:B------:R5:W4:Y:S01]  /*b390*/  MUFU.TANH R220, R64 ;  /* 0x0000004000dc7308 */ /* 0x000b220000002400 */
[----:B---3--:R-:W-:Y:S09]  /*b3a0*/  FMUL.FTZ R52, R62, UR6 ;  /* 0x000000063e347c20 */ /* 0x008ff20008410000 */
[----:B------:R-:W3:Y:S01]  /*b3b0*/  MUFU.TANH R222, R222 ;  /* 0x000000de00de7308 */ /* 0x000ee20000002400 */
[----:B--2---:R-:W-:Y:S01]  /*b3c0*/  FMUL.FTZ R0, R65, UR6 ;  /* 0x0000000641007c20 */ /* 0x004fe20008410000 */
[-C--:B-1----:R-:W-:Y:S03]  /*b3d0*/  HMMA.16816.F32.BF16 R68, R204, R36.reuse, R68 ;  /* 0x00000024cc44723c */ /* 0x082fe60000041844 */
[----:B------:R-:W-:Y:S05]  /*b3e0*/  FMUL.FTZ R65, R67, UR6 ;  /* 0x0000000643417c20 */ /* 0x000fea0008410000 */
[----:B------:R-:W1:Y:S01]  /*b3f0*/  MUFU.TANH R231, R231 ;  /* 0x000000e700e77308 */ /* 0x000e620000002400 */
[C---:B------:R-:W-:Y:S06]  /*b400*/  HMMA.16816.F32.BF16 R72, R212.reuse, R36, R72 ;  /* 0x00000024d448723c */ /* 0x040fec0000041848 */
[-C--:B------:R-:W-:Y:S03]  /*b410*/  HMMA.16816.F32.BF16 R76, R212, R38.reuse, R76 ;  /* 0x00000026d44c723c */ /* 0x080fe6000004184c */
[----:B------:R-:W2:Y:S03]  /*b420*/  MUFU.TANH R13, R13 ;  /* 0x0000000d000d7308 */ /* 0x000ea60000002400 */
[C---:B------:R-:W-:Y:S01]  /*b430*/  HMMA.16816.F32.BF16 R80, R204.reuse, R38, R80 ;  /* 0x00000026cc50723c */ /* 0x040fe20000041850 */
[----:B------:R-:W4:Y:S06]  /*b440*/  LDSM.16.M88.4 R36, [R203+0x2800] ;  /* 0x00280000cb24783b */ /* 0x000f2c0000000200 */
[----:B------:R-:W1:Y:S01]  /*b450*/  MUFU.TANH R235, R235 ;  /* 0x000000eb00eb7308 */ /* 0x000e620000002400 */
[----:B------:R-:W-:Y:S03]  /*b460*/  FMUL.FTZ R70, R70, UR6 ;  /* 0x0000000646467c20 */ /* 0x000fe60008410000 */
[----:B------:R-:W-:Y:S01]  /*b470*/  FMUL.FTZ R68, R68, UR6 ;  /* 0x0000000644447c20 */ /* 0x000fe20008410000 */
[----:B------:R-:W-:Y:S01]  /*b480*/  FMUL.FTZ R69, R69, UR6 ;  /* 0x0000000645457c20 */ /* 0x000fe20008410000 */
[----:B------:R-:W-:Y:S04]  /*b490*/  FMUL.FTZ R71, R71, UR6 ;  /* 0x0000000647477c20 */ /* 0x000fe80008410000 */
[----:B------:R3:W1:Y:S01]  /*b4a0*/  MUFU.TANH R28, R70 ;  /* 0x00000046001c7308 */ /* 0x0006620000002400 */
[----:B------:R-:W-:Y:S01]  /*b4b0*/  FMUL.FTZ R57, R72, UR6 ;  /* 0x0000000648397c20 */ /* 0x000fe20008410000 */
[----:B-----5:R-:W-:Y:S01]  /*b4c0*/  FMUL.FTZ R64, R75, UR6 ;  /* 0x000000064b407c20 */ /* 0x020fe20008410000 */
[----:B------:R-:W-:Y:S01]  /*b4d0*/  FMUL.FTZ R62, R74, UR6 ;  /* 0x000000064a3e7c20 */ /* 0x000fe20008410000 */
[----:B------:R-:W-:Y:S01]  /*b4e0*/  FMUL.FTZ R59, R73, UR6 ;  /* 0x00000006493b7c20 */ /* 0x000fe20008410000 */
[----:B------:R-:W-:Y:S05]  /*b4f0*/  FMUL.FTZ R61, R76, UR6 ;  /* 0x000000064c3d7c20 */ /* 0x000fea0008410000 */
[----:B------:R-:W1:Y:S01]  /*b500*/  MUFU.TANH R23, R23 ;  /* 0x0000001700177308 */ /* 0x000e620000002400 */
[----:B------:R-:W-:Y:S01]  /*b510*/  FMUL.FTZ R72, R78, UR6 ;  /* 0x000000064e487c20 */ /* 0x000fe20008410000 */
[----:B------:R-:W-:Y:S01]  /*b520*/  FMUL.FTZ R63, R77, UR6 ;  /* 0x000000064d3f7c20 */ /* 0x000fe20008410000 */
[----:B------:R-:W-:Y:S01]  /*b530*/  FMUL.FTZ R80, R80, UR6 ;  /* 0x0000000650507c20 */ /* 0x000fe20008410000 */
[----:B------:R-:W-:Y:S01]  /*b540*/  FMUL.FTZ R82, R82, UR6 ;  /* 0x0000000652527c20 */ /* 0x000fe20008410000 */
[----:B------:R-:W-:Y:S05]  /*b550*/  FMUL.FTZ R81, R81, UR6 ;  /* 0x0000000651517c20 */ /* 0x000fea0008410000 */
[----:B------:R-:W1:Y:S01]  /*b560*/  MUFU.TANH R17, R17 ;  /* 0x0000001100117308 */ /* 0x000e620000002400 */
[----:B---3--:R-:W-:Y:S01]  /*b570*/  FMUL.FTZ R70, R79, UR6 ;  /* 0x000000064f467c20 */ /* 0x008fe20008410000 */
[----:B------:R-:W-:Y:S08]  /*b580*/  FMUL.FTZ R83, R83, UR6 ;  /* 0x0000000653537c20 */ /* 0x000ff00008410000 */
[----:B------:R3:W1:Y:S01]  /*b590*/  MUFU.TANH R209, R80 ;  /* 0x0000005000d17308 */ /* 0x0006620000002400 */
[-C--:B----4-:R-:W-:Y:S09]  /*b5a0*/  HMMA.16816.F32.BF16 R84, R204, R36.reuse, R84 ;  /* 0x00000024cc54723c */ /* 0x090ff20000041854 */
[----:B------:R4:W1:Y:S01]  /*b5b0*/  MUFU.TANH R224, R82 ;  /* 0x0000005200e07308 */ /* 0x0008620000002400 */
[C---:B------:R-:W-:Y:S09]  /*b5c0*/  HMMA.16816.F32.BF16 R88, R212.reuse, R36, R88 ;  /* 0x00000024d458723c */ /* 0x040ff20000041858 */
[----:B------:R5:W1:Y:S01]  /*b5d0*/  MUFU.TANH R219, R81 ;  /* 0x0000005100db7308 */ /* 0x000a620000002400 */
[-C--:B------:R-:W-:Y:S09]  /*b5e0*/  HMMA.16816.F32.BF16 R92, R212, R38.reuse, R92 ;  /* 0x00000026d45c723c */ /* 0x080ff2000004185c */
[----:B------:R-:W1:Y:S01]  /*b5f0*/  MUFU.TANH R22, R22 ;  /* 0x0000001600167308 */ /* 0x000e620000002400 */
[C---:B------:R-:W-:Y:S01]  /*b600*/  HMMA.16816.F32.BF16 R96, R204.reuse, R38, R96 ;  /* 0x00000026cc60723c */ /* 0x040fe20000041860 */
[----:B------:R-:W2:Y:S03]  /*b610*/  LDSM.16.M88.4 R36, [R203+0x3000] ;  /* 0x00300000cb24783b */ /* 0x000ea60000000200 */
[----:B------:R-:W-:Y:S01]  /*b620*/  FMUL.FTZ R84, R84, UR6 ;  /* 0x0000000654547c20 */ /* 0x000fe20008410000 */
[----:B------:R-:W-:Y:S04]  /*b630*/  FMUL.FTZ R85, R85, UR6 ;  /* 0x0000000655557c20 */ /* 0x000fe80008410000 */
[----:B------:R-:W1:Y:S02]  /*b640*/  MUFU.TANH R19, R19 ;  /* 0x0000001300137308 */ /* 0x000e640000002400 */
[----:B------:R-:W-:Y:S01]  /*b650*/  FMUL.FTZ R86, R86, UR6 ;  /* 0x0000000656567c20 */ /* 0x000fe20008410000 */
[----:B------:R-:W-:Y:S01]  /*b660*/  FMUL.FTZ R76, R91, UR6 ;  /* 0x000000065b4c7c20 */ /* 0x000fe20008410000 */
[----:B------:R-:W-:Y:S01]  /*b670*/  FMUL.FTZ R75, R88, UR6 ;  /* 0x00000006584b7c20 */ /* 0x000fe20008410000 */
[----:B------:R-:W-:Y:S01]  /*b680*/  FMUL.FTZ R74, R90, UR6 ;  /* 0x000000065a4a7c20 */ /* 0x000fe20008410000 */
[----:B------:R-:W-:Y:S04]  /*b690*/  FMUL.FTZ R73, R89, UR6 ;  /* 0x0000000659497c20 */ /* 0x000fe80008410000 */
[----:B------:R-:W1:Y:S01]  /*b6a0*/  MUFU.TANH R239, R239 ;  /* 0x000000ef00ef7308 */ /* 0x000e620000002400 */
[----:B------:R-:W-:Y:S01]  /*b6b0*/  FMUL.FTZ R87, R87, UR6 ;  /* 0x0000000657577c20 */ /* 0x000fe20008410000 */
[----:B------:R-:W-:Y:S01]  /*b6c0*/  FMUL.FTZ R77, R92, UR6 ;  /* 0x000000065c4d7c20 */ /* 0x000fe20008410000 */
[----:B------:R-:W-:Y:S01]  /*b6d0*/  FMUL.FTZ R78, R94, UR6 ;  /* 0x000000065e4e7c20 */ /* 0x000fe20008410000 */
[----:B------:R-:W-:Y:S01]  /*b6e0*/  FMUL.FTZ R79, R93, UR6 ;  /* 0x000000065d4f7c20 */ /* 0x000fe20008410000 */
[----:B---3--:R-:W-:Y:S05]  /*b6f0*/  FMUL.FTZ R80, R95, UR6 ;  /* 0x000000065f507c20 */ /* 0x008fea0008410000 */
[----:B------:R-:W3:Y:S01]  /*b700*/  MUFU.TANH R34, R34 ;  /* 0x0000002200227308 */ /* 0x000ee20000002400 */
[----:B------:R-:W-:Y:S01]  /*b710*/  FMUL.FTZ R91, R97, UR6 ;  /* 0x00000006615b7c20 */ /* 0x000fe20008410000 */
[----:B------:R-:W-:Y:S01]  /*b720*/  FMUL.FTZ R88, R96, UR6 ;  /* 0x0000000660587c20 */ /* 0x000fe20008410000 */
[----:B------:R-:W-:Y:S01]  /*b730*/  FMUL.FTZ R92, R98, UR6 ;  /* 0x00000006625c7c20 */ /* 0x000fe20008410000 */
[----:B------:R-:W-:Y:S06]  /*b740*/  FMUL.FTZ R94, R99, UR6 ;  /* 0x00000006635e7c20 */ /* 0x000fec0008410000 */
[----:B------:R-:W1:Y:S10]  /*b750*/  MUFU.TANH R33, R33 ;  /* 0x0000002100217308 */ /* 0x000e740000002400 */
[----:B------:R-:W1:Y:S01]  /*b760*/  MUFU.TANH R27, R2 ;  /* 0x00000002001b7308 */ /* 0x000e620000002400 */
[-C--:B--2---:R-:W-:Y:S09]  /*b770*/  HMMA.16816.F32.BF16 R100, R204, R36.reuse, R100 ;  /* 0x00000024cc64723c */ /* 0x084ff20000041864 */
[----:B------:R-:W2:Y:S01]  /*b780*/  MUFU.TANH R241, R241 ;  /* 0x000000f100f17308 */ /* 0x000ea20000002400 */
[C---:B------:R-:W-:Y:S06]  /*b790*/  HMMA.16816.F32.BF16 R104, R212.reuse, R36, R104 ;  /* 0x00000024d468723c */ /* 0x040fec0000041868 */
[-C--:B------:R-:W-:Y:S03]  /*b7a0*/  HMMA.16816.F32.BF16 R108, R212, R38.reuse, R108 ;  /* 0x00000026d46c723c */ /* 0x080fe6000004186c */
[----:B------:R-:W1:Y:S03]  /*b7b0*/  MUFU.TANH R29, R29 ;  /* 0x0000001d001d7308 */ /* 0x000e660000002400 */
[C---:B------:R-:W-:Y:S01]  /*b7c0*/  HMMA.16816.F32.BF16 R112, R204.reuse, R38, R112 ;  /* 0x00000026cc70723c */ /* 0x040fe20000041870 */
[----:B------:R-:W3:Y:S01]  /*b7d0*/  LDSM.16.M88.4 R36, [R203+0x3800] ;  /* 0x00380000cb24783b */ /* 0x000ee20000000200 */
[----:B------:R-:W-:Y:S05]  /*b7e0*/  DEPBAR.LE SB0, 0x0 ;  /* 0x000080000000791a */ /* 0x000fea0000000000 */
[----:B------:R-:W1:Y:S01]  /*b7f0*/  MUFU.TANH R243, R243 ;  /* 0x000000f300f37308 */ /* 0x000e620000002400 */
[----:B------:R-:W-:Y:S03]  /*b800*/  FMUL.FTZ R97, R100, UR6 ;  /* 0x0000000664617c20 */ /* 0x000fe60008410000 */
[----:B------:R-:W-:Y:S06]  /*b810*/  FMUL.FTZ R93, R102, UR6 ;  /* 0x00000006665d7c20 */ /* 0x000fec0008410000 */
[----:B------:R-:W1:Y:S01]  /*b820*/  MUFU.TANH R31, R3 ;  /* 0x00000003001f7308 */ /* 0x000e620000002400 */
[----:B------:R-:W-:Y:S01]  /*b830*/  BAR.SYNC.DEFER_BLOCKING 0x0 ;  /* 0x0000000000007b1d */ /* 0x000fe20000010000 */
[----:B------:R-:W-:Y:S01]  /*b840*/  FMUL.FTZ R96, R104, UR6 ;  /* 0x0000000668607c20 */ /* 0x000fe20008410000 */
[----:B----4-:R-:W-:Y:S01]  /*b850*/  FMUL.FTZ R82, R106, UR6 ;  /* 0x000000066a527c20 */ /* 0x010fe20008410000 */
[----:B------:R-:W-:Y:S01]  /*b860*/  FMUL.FTZ R100, R108, UR6 ;  /* 0x000000066c647c20 */ /* 0x000fe20008410000 */
[----:B-----5:R-:W-:Y:S01]  /*b870*/  FMUL.FTZ R81, R110, UR6 ;  /* 0x000000066e517c20 */ /* 0x020fe20008410000 */
[----:B------:R-:W-:Y:S01]  /*b880*/  FMUL.FTZ R99, R101, UR6 ;  /* 0x0000000665637c20 */ /* 0x000fe20008410000 */
[----:B------:R-:W-:Y:S03]  /*b890*/  FMUL.FTZ R95, R103, UR6 ;  /* 0x00000006675f7c20 */ /* 0x000fe60008410000 */
[----:B------:R-:W4:Y:S01]  /*b8a0*/  MUFU.TANH R40, R40 ;  /* 0x0000002800287308 */ /* 0x000f220000002400 */
[----:B------:R-:W-:Y:S01]  /*b8b0*/  FMUL.FTZ R98, R105, UR6 ;  /* 0x0000000669627c20 */ /* 0x000fe20008410000 */
[----:B------:R-:W-:Y:S01]  /*b8c0*/  FMUL.FTZ R102, R107, UR6 ;  /* 0x000000066b667c20 */ /* 0x000fe20008410000 */
[----:B------:R-:W-:Y:S01]  /*b8d0*/  FMUL.FTZ R104, R109, UR6 ;  /* 0x000000066d687c20 */ /* 0x000fe20008410000 */
[----:B------:R-:W-:Y:S01]  /*b8e0*/  FMUL.FTZ R108, R112, UR6 ;  /* 0x00000006706c7c20 */ /* 0x000fe20008410000 */
[----:B------:R-:W-:Y:S01]  /*b8f0*/  FMUL.FTZ R106, R114, UR6 ;  /* 0x00000006726a7c20 */ /* 0x000fe20008410000 */
[----:B------:R-:W-:Y:S01]  /*b900*/  FMUL.FTZ R110, R113, UR6 ;  /* 0x00000006716e7c20 */ /* 0x000fe20008410000 */
[----:B------:R-:W-:Y:S03]  /*b910*/  FMUL.FTZ R115, R115, UR6 ;  /* 0x0000000673737c20 */ /* 0x000fe60008410000 */
[----:B------:R-:W1:Y:S10]  /*b920*/  MUFU.TANH R41, R41 ;  /* 0x0000002900297308 */ /* 0x000e740000002400 */
[----:B------:R-:W1:Y:S01]  /*b930*/  MUFU.TANH R42, R42 ;  /* 0x0000002a002a7308 */ /* 0x000e620000002400 */
[-C--:B---3--:R-:W-:Y:S09]  /*b940*/  HMMA.16816.F32.BF16 R116, R204, R36.reuse, R116 ;  /* 0x00000024cc74723c */ /* 0x088ff20000041874 */
[----:B------:R-:W3:Y:S01]  /*b950*/  MUFU.TANH R43, R43 ;  /* 0x0000002b002b7308 */ /* 0x000ee20000002400 */
[C---:B------:R-:W-:Y:S06]  /*b960*/  HMMA.16816.F32.BF16 R120, R212.reuse, R36, R120 ;  /* 0x00000024d478723c */ /* 0x040fec0000041878 */
[-C--:B------:R-:W-:Y:S03]  /*b970*/  HMMA.16816.F32.BF16 R124, R212, R38.reuse, R124 ;  /* 0x00000026d47c723c */ /* 0x080fe6000004187c */
[----:B------:R-:W1:Y:S02]  /*b980*/  MUFU.TANH R44, R44 ;  /* 0x0000002c002c7308 */ /* 0x000e640000002400 */
[----:B------:R-:W-:Y:S01]  /*b990*/  FMUL.FTZ R36, R111, UR6 ;  /* 0x000000066f247c20 */ /* 0x000fe20008410000 */
[----:B------:R-:W-:Y:S07]  /*b9a0*/  HMMA.16816.F32.BF16 R128, R204, R38, R128 ;  /* 0x00000026cc80723c */ /* 0x000fee0000041880 */
[----:B------:R-:W1:Y:S01]  /*b9b0*/  MUFU.TANH R45, R45 ;  /* 0x0000002d002d7308 */ /* 0x000e620000002400 */
[----:B------:R-:W-:Y:S03]  /*b9c0*/  FMUL.FTZ R112, R116, UR6 ;  /* 0x0000000674707c20 */ /* 0x000fe60008410000 */
[----:B------:R-:W-:Y:S01]  /*b9d0*/  FMUL.FTZ R118, R118, UR6 ;  /* 0x0000000676767c20 */ /* 0x000fe20008410000 */
[----:B------:R-:W-:Y:S05]  /*b9e0*/  FMUL.FTZ R117, R117, UR6 ;  /* 0x0000000675757c20 */ /* 0x000fea0008410000 */
[----:B------:R-:W1:Y:S01]  /*b9f0*/  MUFU.TANH R46, R46 ;  /* 0x0000002e002e7308 */ /* 0x000e620000002400 */
[----:B------:R-:W-:Y:S01]  /*ba00*/  FMUL.FTZ R37, R122, UR6 ;  /* 0x000000067a257c20 */ /* 0x000fe20008410000 */
        /* <DEDUP_REMOVED lines=10> */
[----:B------:R-:W-:Y:S05]  /*bab0*/  FMUL.FTZ R116, R129, UR6 ;  /* 0x0000000681747c20 */ /* 0x000fea0008410000 */
[----:B------:R-:W1:Y:S01]  /*bac0*/  MUFU.TANH R12, R54 ;  /* 0x00000036000c7308 */ /* 0x000e620000002400 */
[----:B------:R-:W-:Y:S09]  /*bad0*/  FMUL.FTZ R114, R131, UR6 ;  /* 0x0000000683727c20 */ /* 0x000ff20008410000 */
[----:B------:R-:W1:Y:S10]  /*bae0*/  MUFU.TANH R53, R53 ;  /* 0x0000003500357308 */ /* 0x000e740000002400 */
        /* <DEDUP_REMOVED lines=9> */
[----:B------:R5:W1:Y:S10]  /*bb80*/  MUFU.TANH R228, R0 ;  /* 0x0000000000e47308 */ /* 0x000a740000002400 */
[----:B------:R-:W1:Y:S10]  /*bb90*/  MUFU.TANH R65, R65 ;  /* 0x0000004100417308 */ /* 0x000e740000002400 */
[----:B------:R1:W1:Y:S01]  /*bba0*/  MUFU.TANH R232, R68 ;  /* 0x0000004400e87308 */ /* 0x0002620000002400 */
[----:B-----5:R-:W-:Y:S09]  /*bbb0*/  FMUL.FTZ R0, R126, UR6 ;  /* 0x000000067e007c20 */ /* 0x020ff20008410000 */
[----:B------:R1:W1:Y:S10]  /*bbc0*/  MUFU.TANH R236, R69 ;  /* 0x0000004500ec7308 */ /* 0x0002740000002400 */
[----:B------:R1:W1:Y:S10]  /*bbd0*/  MUFU.TANH R32, R71 ;  /* 0x0000004700207308 */ /* 0x0002740000002400 */
        /* <DEDUP_REMOVED lines=39> */
[----:B------:R-:W1:Y:S01]  /*be50*/  MUFU.TANH R110, R110 ;  /* 0x0000006e006e7308 */ /* 0x000e620000002400 */
[----:B--234-:R-:W-:Y:S05]  /*be60*/  @P1 BRA `(.L_x_302) ;  /* 0xffffffd4002c1947 */ /* 0x01cfea000383ffff */
.L_x_301:
[----:B------:R2:W3:Y:S01]  /*be70*/  MUFU.TANH R204, R39 ;  /* 0x0000002700cc7308 */ /* 0x0004e20000002400 */
[----:B----4-:R-:W-:Y:S01]  /*be80*/  FMNMX.FTZ R8, R225, R201, !PT ;  /* 0x000000c9e1087209 */ /* 0x010fe20007810000 */
[----:B------:R-:W-:Y:S01]  /*be90*/  UIADD3 UR19, UR19, -0x1, URZ ;  /* 0xffffffff13137890 */ /* 0x000fe2000fffe03f */
        /* <DEDUP_REMOVED lines=10> */
[----:B-1----:R-:W-:Y:S02]  /*bf40*/  FMNMX.FTZ R8, R231, R8, !PT ;  /* 0x00000008e7087209 */ /* 0x002fe40007810000 */
[----:B------:R-:W-:Y:S02]  /*bf50*/  FMNMX.FTZ R2, R13, R2, !PT ;  /* 0x000000020d027209 */ /* 0x000fe40007810000 */
[----:B------:R-:W-:Y:S03]  /*bf60*/  FMNMX.FTZ R4, R238, R3, !PT ;  /* 0x00000003ee047209 */ /* 0x000fe60007810000 */
[----:B------:R-:W1:Y:S01]  /*bf70*/  MUFU.TANH R124, R124 ;  /* 0x0000007c007c7308 */ /* 0x000e620000002400 */
        /* <DEDUP_REMOVED lines=68> */
[----:B------:R4:W1:Y:S01]  /*c3c0*/  MUFU.TANH R7, R0 ;  /* 0x0000000000077308 */ /* 0x0008620000002400 */
        /* <DEDUP_REMOVED lines=33> */
[----:B--2---:R-:W-:Y:S02]  /*c5e0*/  FMNMX.FTZ R39, R95, R2, !PT ;  /* 0x000000025f277209 */ /* 0x004fe40007810000 */
[----:B---3--:R-:W-:Y:S02]  /*c5f0*/  FMNMX.FTZ R3, R204, R3, !PT ;  /* 0x00000003cc037209 */ /* 0x008fe40007810000 */
[----:B----4-:R-:W-:Y:S02]  /*c600*/  FMNMX.FTZ R0, R102, R5, !PT ;  /* 0x0000000566007209 */ /* 0x010fe40007810000 */
[----:B------:R-:W-:Y:S02]  /*c610*/  FMNMX.FTZ R39, R106, R39, !PT ;  /* 0x000000276a277209 */ /* 0x000fe40007810000 */
[----:B------:R-:W-:Y:S02]  /*c620*/  FMNMX.FTZ R3, R126, R3, !PT ;  /* 0x000000037e037209 */ /* 0x000fe40007810000 */
[----:B------:R-:W-:Y:S02]  /*c630*/  FMNMX.FTZ R5, R81, R0, !PT ;  /* 0x0000000051057209 */ /* 0x000fe40007810000 */
[----:B-----5:R-:W-:Y:S02]  /*c640*/  FMNMX.FTZ R39, R216, R39, !PT ;  /* 0x00000027d8277209 */ /* 0x020fe40007810000 */
[----:B-1----:R-:W-:Y:S02]  /*c650*/  FMNMX.FTZ R3, R124, R3, !PT ;  /* 0x000000037c037209 */ /* 0x002fe40007810000 */
[----:B------:R-:W-:Y:S02]  /*c660*/  FMNMX.FTZ R0, R36, R5, !PT ;  /* 0x0000000524007209 */ /* 0x000fe40007810000 */
[----:B------:R-:W-:Y:S02]  /*c670*/  FMNMX.FTZ R39, R214, R39, !PT ;  /* 0x00000027d6277209 */ /* 0x000fe40007810000 */
[----:B------:R-:W-:Y:S02]  /*c680*/  FMNMX.FTZ R10, R120, R3, !PT ;  /* 0x00000003780a7209 */ /* 0x000fe40007810000 */
[----:B------:R-:W-:Y:S02]  /*c690*/  FMNMX.FTZ R5, R37, R0, !PT ;  /* 0x0000000025057209 */ /* 0x000fe40007810000 */
[----:B------:R-:W-:Y:S01]  /*c6a0*/  FMNMX.FTZ R39, R206, R39, !PT ;  /* 0x00000027ce277209 */ /* 0x000fe20007810000 */
[----:B------:R-:W1:Y:S01]  /*c6b0*/  SHFL.BFLY PT, R9, R10, 0x2, 0x1f ;  /* 0x0c401f000a097f89 */ /* 0x000e6200000e0000 */
        /* <DEDUP_REMOVED lines=8> */
[----:B------:R-:W2:Y:S01]  /*c740*/  SHFL.BFLY PT, R4, R67, 0x2, 0x1f ;  /* 0x0c401f0043047f89 */ /* 0x000ea200000e0000 */
[----:B------:R-:W-:Y:S07]  /*c750*/  FMNMX.FTZ R55, R108, R55, !PT ;  /* 0x000000376c377209 */ /* 0x000fee0007810000 */
[----:B------:R-:W3:Y:S01]  /*c760*/  SHFL.BFLY PT, R0, R3, 0x2, 0x1f ;  /* 0x0c401f0003007f89 */ /* 0x000ee200000e0000 */
[----:B------:R-:W-:Y:S02]  /*c770*/  FMNMX.FTZ R55, R110, R55, !PT ;  /* 0x000000376e377209 */ /* 0x000fe40007810000 */
[----:B-1----:R-:W-:Y:S02]  /*c780*/  FMNMX.FTZ R5, R10, R9, !PT ;  /* 0x000000090a057209 */ /* 0x002fe40007810000 */
[----:B------:R-:W-:Y:S03]  /*c790*/  FMNMX.FTZ R55, R112, R55, !PT ;  /* 0x0000003770377209 */ /* 0x000fe60007810000 */
[----:B------:R-:W1:Y:S01]  /*c7a0*/  SHFL.BFLY PT, R2, R5, 0x1, 0x1f ;  /* 0x0c201f0005027f89 */ /* 0x000e6200000e0000 */
[----:B------:R-:W-:Y:S04]  /*c7b0*/  FMNMX.FTZ R55, R208, R55, !PT ;  /* 0x00000037d0377209 */ /* 0x000fe80007810000 */
[----:B------:R-:W-:Y:S04]  /*c7c0*/  FMNMX.FTZ R55, R122, R55, !PT ;  /* 0x000000377a377209 */ /* 0x000fe80007810000 */
[----:B------:R-:W-:Y:S02]  /*c7d0*/  FMNMX.FTZ R69, R116, R55, !PT ;  /* 0x0000003774457209 */ /* 0x000fe40007810000 */
[----:B--2---:R-:W-:Y:S03]  /*c7e0*/  FMNMX.FTZ R39, R67, R4, !PT ;  /* 0x0000000443277209 */ /* 0x004fe60007810000 */
[----:B------:R-:W2:Y:S01]  /*c7f0*/  SHFL.BFLY PT, R8, R69, 0x2, 0x1f ;  /* 0x0c401f0045087f89 */ /* 0x000ea200000e0000 */
[----:B---3--:R-:W-:Y:S07]  /*c800*/  FMNMX.FTZ R9, R3, R0, !PT ;  /* 0x0000000003097209 */ /* 0x008fee0007810000 */
[----:B------:R-:W3:Y:S08]  /*c810*/  SHFL.BFLY PT, R4, R39, 0x1, 0x1f ;  /* 0x0c201f0027047f89 */ /* 0x000ef000000e0000 */
[----:B------:R-:W4:Y:S01]  /*c820*/  SHFL.BFLY PT, R0, R9, 0x1, 0x1f ;  /* 0x0c201f0009007f89 */ /* 0x000f2200000e0000 */
[----:B-1----:R-:W-:Y:S04]  /*c830*/  FMNMX.FTZ R2, R5, R2, !PT ;  /* 0x0000000205027209 */ /* 0x002fe80007810000 */
[C---:B------:R-:W-:Y:S01]  /*c840*/  FSETP.NEU.FTZ.AND P3, PT, R2.reuse, -INF , PT ;  /* 0xff8000000200780b */ /* 0x040fe20003f7d000 */
[C---:B------:R-:W-:Y:S01]  /*c850*/  FADD.FTZ R3, -R2.reuse, R201 ;  /* 0x000000c902037221 */ /* 0x040fe20000010100 */
[----:B------:R-:W-:Y:S03]  /*c860*/  FMUL.FTZ R71, R2, UR4 ;  /* 0x0000000402477c20 */ /* 0x000fe60008410000 */
[----:B------:R-:W-:Y:S02]  /*c870*/  FMUL.FTZ R5, R3, UR4 ;  /* 0x0000000403057c20 */ /* 0x000fe40008410000 */
[----:B------:R-:W-:Y:S02]  /*c880*/  FSEL R71, R71, RZ, P3 ;  /* 0x000000ff47477208 */ /* 0x000fe40001800000 */
[----:B--2---:R-:W-:Y:S02]  /*c890*/  FMNMX.FTZ R55, R69, R8, !PT ;  /* 0x0000000845377209 */ /* 0x004fe40007810000 */
[----:B------:R-:W1:Y:S01]  /*c8a0*/  MUFU.EX2 R5, R5 ;  /* 0x0000000500057308 */ /* 0x000e620000000800 */
[--C-:B------:R-:W-:Y:S01]  /*c8b0*/  FFMA.FTZ R103, R225, UR4, -R71.reuse ;  /* 0x00000004e1677c23 */ /* 0x100fe20008010847 */
[--C-:B------:R-:W-:Y:S01]  /*c8c0*/  FFMA.FTZ R205, R98, UR4, -R71.reuse ;  /* 0x0000000462cd7c23 */ /* 0x100fe20008010847 */
[----:B---3--:R-:W-:Y:S01]  /*c8d0*/  FMNMX.FTZ R3, R39, R4, !PT ;  /* 0x0000000427037209 */ /* 0x008fe20007810000 */
[----:B------:R-:W2:Y:S01]  /*c8e0*/  SHFL.BFLY PT, R68, R55, 0x1, 0x1f ;  /* 0x0c201f0037447f89 */ /* 0x000ea200000e0000 */
[--C-:B------:R-:W-:Y:S01]  /*c8f0*/  FFMA.FTZ R21, R21, UR4, -R71.reuse ;  /* 0x0000000415157c23 */ /* 0x100fe20008010847 */
[----:B------:R-:W-:Y:S01]  /*c900*/  FFMA.FTZ R117, R61, UR4, -R71 ;  /* 0x000000043d757c23 */ /* 0x000fe20008010847 */
[----:B----4-:R-:W-:Y:S03]  /*c910*/  FMNMX.FTZ R0, R9, R0, !PT ;  /* 0x0000000009007209 */ /* 0x010fe60007810000 */
[----:B------:R-:W-:Y:S01]  /*c920*/  MUFU.EX2 R205, R205 ;  /* 0x000000cd00cd7308 */ /* 0x000fe20000000800 */
[C---:B------:R-:W-:Y:S01]  /*c930*/  FADD.FTZ R9, -R3.reuse, R196 ;  /* 0x000000c403097221 */ /* 0x040fe20000010100 */
[C---:B------:R-:W-:Y:S01]  /*c940*/  FMUL.FTZ R105, R3.reuse, UR4 ;  /* 0x0000000403697c20 */ /* 0x040fe20008410000 */
[----:B------:R-:W-:Y:S01]  /*c950*/  FSETP.NEU.FTZ.AND P4, PT, R3, -INF , PT ;  /* 0xff8000000300780b */ /* 0x000fe20003f9d000 */
[----:B------:R-:W-:Y:S01]  /*c960*/  FADD.FTZ R4, -R0, R197 ;  /* 0x000000c500047221 */ /* 0x000fe20000010100 */
[----:B------:R-:W-:Y:S01]  /*c970*/  FMUL.FTZ R9, R9, UR4 ;  /* 0x0000000409097c20 */ /* 0x000fe20008410000 */
[----:B------:R-:W-:Y:S01]  /*c980*/  FFMA.FTZ R121, R59, UR4, -R71 ;  /* 0x000000043b797c23 */ /* 0x000fe20008010847 */
[----:B------:R-:W-:Y:S03]  /*c990*/  FSEL R105, R105, RZ, P4 ;  /* 0x000000ff69697208 */ /* 0x000fe60002000000 */
[----:B------:R-:W-:Y:S01]  /*c9a0*/  MUFU.EX2 R117, R117 ;  /* 0x0000007500757308 */ /* 0x000fe20000000800 */
[----:B-1----:R-:W-:Y:S01]  /*c9b0*/  FMUL.FTZ R61, R5, R193 ;  /* 0x000000c1053d7220 */ /* 0x002fe20000410000 */
[----:B------:R-:W-:Y:S01]  /*c9c0*/  FMUL.FTZ R10, R4, UR4 ;  /* 0x00000004040a7c20 */ /* 0x000fe20008410000 */
[C---:B------:R-:W-:Y:S01]  /*c9d0*/  FMUL.FTZ R69, R0.reuse, UR4 ;  /* 0x0000000400457c20 */ /* 0x040fe20008410000 */
[--C-:B------:R-:W-:Y:S01]  /*c9e0*/  FFMA.FTZ R127, R23, UR4, -R105.reuse ;  /* 0x00000004177f7c23 */ /* 0x100fe20008010869 */
[--C-:B------:R-:W-:Y:S01]  /*c9f0*/  FFMA.FTZ R13, R13, UR4, -R105.reuse ;  /* 0x000000040d0d7c23 */ /* 0x100fe20008010869 */
[--C-:B------:R-:W-:Y:S01]  /*ca00*/  FFMA.FTZ R212, R93, UR4, -R105.reuse ;  /* 0x000000045dd47c23 */ /* 0x100fe20008010869 */
[--C-:B------:R-:W-:Y:S03]  /*ca10*/  FFMA.FTZ R115, R83, UR4, -R105.reuse ;  /* 0x0000000453737c23 */ /* 0x100fe60008010869 */
[----:B------:R1:W-:Y:S01]  /*ca20*/  MUFU.EX2 R67, R9 ;  /* 0x0000000900437308 */ /* 0x0003e20000000800 */
[--C-:B------:R-:W-:Y:S01]  /*ca30*/  FFMA.FTZ R131, R229, UR4, -R105.reuse ;  /* 0x00000004e5837c23 */ /* 0x100fe20008010869 */
[----:B------:R-:W-:Y:S01]  /*ca40*/  FSETP.NEU.FTZ.AND P2, PT, R0, -INF , PT ;  /* 0xff8000000000780b */ /* 0x000fe20003f5d000 */
[--C-:B------:R-:W-:Y:S01]  /*ca50*/  FFMA.FTZ R34, R34, UR4, -R105.reuse ;  /* 0x0000000422227c23 */ /* 0x100fe20008010869 */
[----:B--2---:R-:W-:Y:S01]  /*ca60*/  FMNMX.FTZ R68, R55, R68, !PT ;  /* 0x0000004437447209 */ /* 0x004fe20007810000 */
[----:B------:R-:W-:Y:S01]  /*ca70*/  FFMA.FTZ R207, R216, UR4, -R105 ;  /* 0x00000004d8cf7c23 */ /* 0x000fe20008010869 */
[----:B------:R-:W-:Y:S01]  /*ca80*/  FSEL R69, R69, RZ, P2 ;  /* 0x000000ff45457208 */ /* 0x000fe20001000000 */
[----:B------:R-:W-:Y:S03]  /*ca90*/  FFMA.FTZ R216, R79, UR4, -R71 ;  /* 0x000000044fd87c23 */ /* 0x000fe60008010847 */
[----:B------:R2:W-:Y:S01]  /*caa0*/  MUFU.EX2 R4, R10 ;  /* 0x0000000a00047308 */ /* 0x0005e20000000800 */
[C---:B------:R-:W-:Y:S01]  /*cab0*/  FADD.FTZ R8, -R68.reuse, R199 ;  /* 0x000000c744087221 */ /* 0x040fe20000010100 */
[C---:B------:R-:W-:Y:S01]  /*cac0*/  FMUL.FTZ R107, R68.reuse, UR4 ;  /* 0x00000004446b7c20 */ /* 0x040fe20008410000 */
[----:B------:R-:W-:Y:S01]  /*cad0*/  FSETP.NEU.FTZ.AND P5, PT, R68, -INF , PT ;  /* 0xff8000004400780b */ /* 0x000fe20003fbd000 */
[----:B------:R-:W-:Y:S01]  /*cae0*/  FFMA.FTZ R79, R40, UR4, -R69 ;  /* 0x00000004284f7c23 */ /* 0x000fe20008010845 */
[----:B------:R-:W-:Y:S01]  /*caf0*/  FMUL.FTZ R8, R8, UR4 ;  /* 0x0000000408087c20 */ /* 0x000fe20008410000 */
[----:B------:R-:W-:Y:S01]  /*cb00*/  FMUL.FTZ R40, R5, R180 ;  /* 0x000000b405287220 */ /* 0x000fe20000410000 */
[----:B------:R-:W-:Y:S03]  /*cb10*/  FSEL R107, R107, RZ, P5 ;  /* 0x000000ff6b6b7208 */ /* 0x000fe60002800000 */
[----:B------:R3:W-:Y:S01]  /*cb20*/  MUFU.EX2 R98, R13 ;  /* 0x0000000d00627308 */ /* 0x0007e20000000800 */
[----:B-1----:R-:W-:Y:S01]  /*cb30*/  FFMA.FTZ R9, R221, UR4, -R105 ;  /* 0x00000004dd097c23 */ /* 0x002fe20008010869 */
[----:B------:R-:W-:Y:S01]  /*cb40*/  FFMA.FTZ R221, R73, UR4, -R71 ;  /* 0x0000000449dd7c23 */ /* 0x000fe20008010847 */
[----:B------:R-:W-:Y:S01]  /*cb50*/  FFMA.FTZ R199, R12, UR4, -R105 ;  /* 0x000000040cc77c23 */ /* 0x000fe20008010869 */
[----:B------:R-:W4:Y:S01]  /*cb60*/  LDL.LU R73, [R1+0x80] ;  /* 0x0000800001497983 */ /* 0x000f220000300800 */
[--C-:B------:R-:W-:Y:S01]  /*cb70*/  FFMA.FTZ R90, R235, UR4, -R107.reuse ;  /* 0x00000004eb5a7c23 */ /* 0x100fe2000801086b */
[--C-:B------:R-:W-:Y:S01]  /*cb80*/  FFMA.FTZ R89, R241, UR4, -R107.reuse ;  /* 0x00000004f1597c23 */ /* 0x100fe2000801086b */
[--C-:B------:R-:W-:Y:S03]  /*cb90*/  FFMA.FTZ R87, R237, UR4, -R107.reuse ;  /* 0x00000004ed577c23 */ /* 0x100fe6000801086b */
[----:B------:R1:W-:Y:S01]  /*cba0*/  MUFU.EX2 R54, R8 ;  /* 0x0000000800367308 */ /* 0x0003e20000000800 */
[----:B------:R-:W-:Y:S01]  /*cbb0*/  FFMA.FTZ R129, R24, UR4, -R107 ;  /* 0x0000000418817c23 */ /* 0x000fe2000801086b */
[----:B------:R-:W-:Y:S01]  /*cbc0*/  FFMA.FTZ R24, R223, UR4, -R71 ;  /* 0x00000004df187c23 */ /* 0x000fe20008010847 */
[--C-:B------:R-:W-:Y:S01]  /*cbd0*/  FFMA.FTZ R86, R239, UR4, -R107.reuse ;  /* 0x00000004ef567c23 */ /* 0x100fe2000801086b */
[--C-:B--2---:R-:W-:Y:S01]  /*cbe0*/  FFMA.FTZ R10, R231, UR4, -R107.reuse ;  /* 0x00000004e70a7c23 */ /* 0x104fe2000801086b */
[--C-:B------:R-:W-:Y:S01]  /*cbf0*/  FFMA.FTZ R125, R16, UR4, -R107.reuse ;  /* 0x00000004107d7c23 */ /* 0x100fe2000801086b */
[----:B------:R-:W-:Y:S01]  /*cc00*/  FFMA.FTZ R225, R91, UR4, -R107 ;  /* 0x000000045be17c23 */ /* 0x000fe2000801086b */
[----:B------:R-:W-:Y:S03]  /*cc10*/  FFMA.FTZ R91, R27, UR4, -R105 ;  /* 0x000000041b5b7c23 */ /* 0x000fe60008010869 */
[----:B------:R-:W2:Y:S01]  /*cc20*/  MUFU.EX2 R23, R24 ;  /* 0x0000001800177308 */ /* 0x000ea20000000800 */
[----:B---3--:R-:W-:Y:S01]  /*cc30*/  FMUL.FTZ R13, R5, R169 ;  /* 0x000000a9050d7220 */ /* 0x008fe20000410000 */
[----:B------:R-:W-:Y:S01]  /*cc40*/  MOV R83, R125 ;  /* 0x0000007d00537202 */ /* 0x000fe20000000f00 */
[----:B------:R-:W-:Y:S01]  /*cc50*/  FFMA.FTZ R231, R85, UR4, -R107 ;  /* 0x0000000455e77c23 */ /* 0x000fe2000801086b */
[--C-:B------:R-:W-:Y:S01]  /*cc60*/  FFMA.FTZ R85, R29, UR4, -R105.reuse ;  /* 0x000000041d557c23 */ /* 0x100fe20008010869 */
[----:B------:R-:W-:Y:S01]  /*cc70*/  FFMA.FTZ R223, R94, UR4, -R105 ;  /* 0x000000045edf7c23 */ /* 0x000fe20008010869 */
[----:B------:R-:W-:Y:S01]  /*cc80*/  FFMA.FTZ R94, R60, UR4, -R71 ;  /* 0x000000043c5e7c23 */ /* 0x000fe20008010847 */
[--C-:B------:R-:W-:Y:S03]  /*cc90*/  FFMA.FTZ R29, R51, UR4, -R105.reuse ;  /* 0x00000004331d7c23 */ /* 0x100fe60008010869 */
[----:B------:R3:W-:Y:S01]  /*cca0*/  MUFU.EX2 R16, R103 ;  /* 0x0000006700107308 */ /* 0x0007e20000000800 */
[----:B-1----:R-:W-:Y:S01]  /*ccb0*/  FFMA.FTZ R8, R227, UR4, -R105 ;  /* 0x00000004e3087c23 */ /* 0x002fe20008010869 */
[----:B------:R-:W-:Y:S01]  /*ccc0*/  FFMA.FTZ R12, R25, UR4, -R71 ;  /* 0x00000004190c7c23 */ /* 0x000fe20008010847 */
[----:B------:R-:W-:Y:S01]  /*ccd0*/  FMUL.FTZ R25, R5, R173 ;  /* 0x000000ad05197220 */ /* 0x000fe20000410000 */
[--C-:B------:R-:W-:Y:S01]  /*cce0*/  FFMA.FTZ R39, R226, UR4, -R107.reuse ;  /* 0x00000004e2277c23 */ /* 0x100fe2000801086b */
[----:B------:R-:W-:Y:S01]  /*ccf0*/  FFMA.FTZ R226, R88, UR4, -R107 ;  /* 0x0000000458e27c23 */ /* 0x000fe2000801086b */
[----:B------:R-:W-:Y:S01]  /*cd00*/  FFMA.FTZ R88, R31, UR4, -R105 ;  /* 0x000000041f587c23 */ /* 0x000fe20008010869 */
[----:B------:R-:W-:Y:S03]  /*cd10*/  FFMA.FTZ R113, R210, UR4, -R107 ;  /* 0x00000004d2717c23 */ /* 0x000fe6000801086b */
[----:B------:R-:W1:Y:S01]  /*cd20*/  MUFU.EX2 R9, R9 ;  /* 0x0000000900097308 */ /* 0x000e620000000800 */
[----:B--2---:R-:W-:Y:S01]  /*cd30*/  MOV R60, R23 ;  /* 0x00000017003c7202 */ /* 0x004fe20000000f00 */
[--C-:B------:R-:W-:Y:S01]  /*cd40*/  FFMA.FTZ R24, R43, UR4, -R71.reuse ;  /* 0x000000042b187c23 */ /* 0x100fe20008010847 */
[----:B------:R-:W-:Y:S01]  /*cd50*/  MOV R43, R21 ;  /* 0x00000015002b7202 */ /* 0x000fe20000000f00 */
[----:B------:R-:W-:Y:S01]  /*cd60*/  FFMA.FTZ R21, R45, UR4, -R71 ;  /* 0x000000042d157c23 */ /* 0x000fe20008010847 */
[----:B------:R-:W-:Y:S01]  /*cd70*/  FMUL.FTZ R45, R5, R185 ;  /* 0x000000b9052d7220 */ /* 0x000fe20000410000 */
[--C-:B------:R-:W-:Y:S01]  /*cd80*/  FFMA.FTZ R101, R242, UR4, -R107.reuse ;  /* 0x00000004f2657c23 */ /* 0x100fe2000801086b */
[----:B------:R-:W-:Y:S03]  /*cd90*/  FFMA.FTZ R233, R233, UR4, -R107 ;  /* 0x00000004e9e97c23 */ /* 0x000fe6000801086b */
[----:B------:R2:W-:Y:S01]  /*cda0*/  MUFU.EX2 R93, R10 ;  /* 0x0000000a005d7308 */ /* 0x0005e20000000800 */
[----:B------:R-:W-:Y:S01]  /*cdb0*/  FFMA.FTZ R239, R65, UR4, -R105 ;  /* 0x0000000441ef7c23 */ /* 0x000fe20008010869 */
[----:B------:R-:W-:Y:S01]  /*cdc0*/  FFMA.FTZ R65, R22, UR4, -R69 ;  /* 0x0000000416417c23 */ /* 0x000fe20008010845 */
[----:B------:R-:W-:Y:S01]  /*cdd0*/  FFMA.FTZ R27, R35, UR4, -R105 ;  /* 0x00000004231b7c23 */ /* 0x000fe20008010869 */
[--C-:B------:R-:W-:Y:S01]  /*cde0*/  FFMA.FTZ R55, R33, UR4, -R107.reuse ;  /* 0x0000000421377c23 */ /* 0x100fe2000801086b */
[--C-:B------:R-:W-:Y:S01]  /*cdf0*/  FFMA.FTZ R66, R243, UR4, -R107.reuse ;  /* 0x00000004f3427c23 */ /* 0x100fe2000801086b */
[----:B------:R-:W-:Y:S01]  /*ce00*/  FFMA.FTZ R215, R97, UR4, -R107 ;  /* 0x0000000461d77c23 */ /* 0x000fe2000801086b */
[----:B------:R-:W-:Y:S03]  /*ce10*/  FFMA.FTZ R97, R222, UR4, -R71 ;  /* 0x00000004de617c23 */ /* 0x000fe60008010847 */
[----:B------:R5:W-:Y:S01]  /*ce20*/  MUFU.EX2 R229, R8 ;  /* 0x0000000800e57308 */ /* 0x000be20000000800 */
[----:B------:R-:W-:Y:S01]  /*ce30*/  FFMA.FTZ R111, R208, UR4, -R107 ;  /* 0x00000004d06f7c23 */ /* 0x000fe2000801086b */
[--C-:B------:R-:W-:Y:S01]  /*ce40*/  FFMA.FTZ R208, R106, UR4, -R105.reuse ;  /* 0x000000046ad07c23 */ /* 0x100fe20008010869 */
[----:B------:R-:W-:Y:S01]  /*ce50*/  FFMA.FTZ R106, R128, UR4, -R105 ;  /* 0x00000004806a7c23 */ /* 0x000fe20008010869 */
[----:B------:R-:W-:Y:S01]  /*ce60*/  FFMA.FTZ R123, R236, UR4, -R107 ;  /* 0x00000004ec7b7c23 */ /* 0x000fe2000801086b */
[----:B------:R-:W-:Y:S01]  /*ce70*/  FFMA.FTZ R128, R57, UR4, -R71 ;  /* 0x0000000439807c23 */ /* 0x000fe20008010847 */
[----:B------:R-:W-:Y:S01]  /*ce80*/  FFMA.FTZ R33, R218, UR4, -R69 ;  /* 0x00000004da217c23 */ /* 0x000fe20008010845 */
[----:B------:R-:W-:Y:S03]  /*ce90*/  FFMA.FTZ R243, R53, UR4, -R105 ;  /* 0x0000000435f37c23 */ /* 0x000fe60008010869 */
[----:B------:R-:W-:Y:S01]  /*cea0*/  MUFU.EX2 R39, R39 ;  /* 0x0000002700277308 */ /* 0x000fe20000000800 */
[--C-:B------:R-:W-:Y:S01]  /*ceb0*/  FFMA.FTZ R236, R49, UR4, -R71.reuse ;  /* 0x0000000431ec7c23 */ /* 0x100fe20008010847 */
[----:B------:R-:W-:Y:S01]  /*cec0*/  FMUL.FTZ R57, R5, R189 ;  /* 0x000000bd05397220 */ /* 0x000fe20000410000 */
[----:B------:R-:W-:Y:S01]  /*ced0*/  MOV R31, R129 ;  /* 0x00000081001f7202 */ /* 0x000fe20000000f00 */
[--C-:B------:R-:W-:Y:S01]  /*cee0*/  FFMA.FTZ R53, R17, UR4, -R71.reuse ;  /* 0x0000000411357c23 */ /* 0x100fe20008010847 */
[--C-:B------:R-:W-:Y:S01]  /*cef0*/  FFMA.FTZ R235, R58, UR4, -R71.reuse ;  /* 0x000000043aeb7c23 */ /* 0x100fe20008010847 */
[--C-:B------:R-:W-:Y:S01]  /*cf00*/  FFMA.FTZ R222, R75, UR4, -R71.reuse ;  /* 0x000000044bde7c23 */ /* 0x100fe20008010847 */
[----:B------:R-:W-:Y:S03]  /*cf10*/  MOV R49, R27 ;  /* 0x0000001b00317202 */ /* 0x000fe60000000f00 */
[----:B------:R-:W-:Y:S01]  /*cf20*/  MUFU.EX2 R33, R33 ;  /* 0x0000002100217308 */ /* 0x000fe20000000800 */
[--C-:B------:R-:W-:Y:S01]  /*cf30*/  FFMA.FTZ R218, R77, UR4, -R71.reuse ;  /* 0x000000044dda7c23 */ /* 0x100fe20008010847 */
[----:B---3--:R-:W-:Y:S01]  /*cf40*/  FFMA.FTZ R103, R126, UR4, -R71 ;  /* 0x000000047e677c23 */ /* 0x008fe20008010847 */
[----:B------:R-:W-:Y:S01]  /*cf50*/  FFMA.FTZ R129, R28, UR4, -R105 ;  /* 0x000000041c817c23 */ /* 0x000fe20008010869 */
[----:B------:R-:W-:Y:S01]  /*cf60*/  FFMA.FTZ R17, R41, UR4, -R71 ;  /* 0x0000000429117c23 */ /* 0x000fe20008010847 */
[----:B------:R-:W-:Y:S01]  /*cf70*/  MOV R58, R24 ;  /* 0x00000018003a7202 */ /* 0x000fe20000000f00 */
[--C-:B------:R-:W-:Y:S01]  /*cf80*/  FFMA.FTZ R27, R44, UR4, -R69.reuse ;  /* 0x000000042c1b7c23 */ /* 0x100fe20008010845 */
[----:B--2---:R-:W-:Y:S03]  /*cf90*/  MOV R10, R12 ;  /* 0x0000000c000a7202 */ /* 0x004fe60000000f00 */
[----:B------:R-:W-:Y:S01]  /*cfa0*/  MUFU.EX2 R97, R97 ;  /* 0x0000006100617308 */ /* 0x000fe20000000800 */
[----:B------:R-:W-:Y:S01]  /*cfb0*/  MOV R75, R29 ;  /* 0x0000001d004b7202 */ /* 0x000fe20000000f00 */
[----:B------:R-:W-:Y:S01]  /*cfc0*/  FFMA.FTZ R126, R56, UR4, -R69 ;  /* 0x00000004387e7c23 */ /* 0x000fe20008010845 */
[----:B-1----:R-:W-:Y:S01]  /*cfd0*/  MOV R77, R9 ;  /* 0x00000009004d7202 */ /* 0x002fe20000000f00 */
[C---:B-----5:R-:W-:Y:S01]  /*cfe0*/  FMUL.FTZ R8, R5.reuse, R164 ;  /* 0x000000a405087220 */ /* 0x060fe20000410000 */
[----:B------:R-:W-:Y:S01]  /*cff0*/  MOV R189, R60 ;  /* 0x0000003c00bd7202 */ /* 0x000fe20000000f00 */
[C---:B------:R-:W-:Y:S01]  /*d000*/  FMUL.FTZ R9, R5.reuse, R165 ;  /* 0x000000a505097220 */ /* 0x040fe20000410000 */
[C---:B------:R-:W-:Y:S03]  /*d010*/  FMUL.FTZ R12, R5.reuse, R168 ;  /* 0x000000a8050c7220 */ /* 0x040fe60000410000 */
[----:B------:R-:W-:Y:S01]  /*d020*/  MUFU.EX2 R126, R126 ;  /* 0x0000007e007e7308 */ /* 0x000fe20000000800 */
[C---:B------:R-:W-:Y:S01]  /*d030*/  FMUL.FTZ R24, R5.reuse, R172 ;  /* 0x000000ac05187220 */ /* 0x040fe20000410000 */
[C---:B------:R-:W-:Y:S01]  /*d040*/  FMUL.FTZ R28, R5.reuse, R176 ;  /* 0x000000b0051c7220 */ /* 0x040fe20000410000 */
[C---:B------:R-:W-:Y:S01]  /*d050*/  FMUL.FTZ R29, R5.reuse, R177 ;  /* 0x000000b1051d7220 */ /* 0x040fe20000410000 */
[C---:B------:R-:W-:Y:S01]  /*d060*/  FMUL.FTZ R41, R5.reuse, R181 ;  /* 0x000000b505297220 */ /* 0x040fe20000410000 */
[C---:B------:R-:W-:Y:S01]  /*d070*/  FMUL.FTZ R44, R5.reuse, R184 ;  /* 0x000000b8052c7220 */ /* 0x040fe20000410000 */
[C---:B------:R-:W-:Y:S01]  /*d080*/  FMUL.FTZ R56, R5.reuse, R188 ;  /* 0x000000bc05387220 */ /* 0x040fe20000410000 */
[----:B------:R-:W-:Y:S03]  /*d090*/  FMUL.FTZ R60, R5, R192 ;  /* 0x000000c0053c7220 */ /* 0x000fe60000410000 */
[----:B------:R-:W-:Y:S01]  /*d0a0*/  MUFU.EX2 R123, R123 ;  /* 0x0000007b007b7308 */ /* 0x000fe20000000800 */
[--C-:B------:R-:W-:Y:S01]  /*d0b0*/  FFMA.FTZ R210, R108, UR4, -R107.reuse ;  /* 0x000000046cd27c23 */ /* 0x100fe2000801086b */
[----:B------:R-:W-:Y:S01]  /*d0c0*/  FFMA.FTZ R108, R122, UR4, -R107 ;  /* 0x000000047a6c7c23 */ /* 0x000fe2000801086b */
[----:B------:R-:W-:Y:S01]  /*d0d0*/  FFMA.FTZ R122, R32, UR4, -R105 ;  /* 0x00000004207a7c23 */ /* 0x000fe20008010869 */
[----:B------:R-:W-:Y:S01]  /*d0e0*/  MOV R32, R113 ;  /* 0x0000007100207202 */ /* 0x000fe20000000f00 */
[----:B------:R-:W-:Y:S01]  /*d0f0*/  FFMA.FTZ R113, R36, UR4, -R69 ;  /* 0x0000000424717c23 */ /* 0x000fe20008010845 */
[--C-:B------:R-:W-:Y:S01]  /*d100*/  FFMA.FTZ R109, R20, UR4, -R107.reuse ;  /* 0x00000004146d7c23 */ /* 0x100fe2000801086b */
[--C-:B------:R-:W-:Y:S03]  /*d110*/  FFMA.FTZ R130, R232, UR4, -R107.reuse ;  /* 0x00000004e8827c23 */ /* 0x100fe6000801086b */
[----:B------:R-:W-:Y:S01]  /*d120*/  MUFU.EX2 R129, R129 ;  /* 0x0000008100817308 */ /* 0x000fe20000000800 */
[--C-:B------:R-:W-:Y:S01]  /*d130*/  FFMA.FTZ R119, R209, UR4, -R107.reuse ;  /* 0x00000004d1777c23 */ /* 0x100fe2000801086b */
[----:B------:R-:W-:Y:S01]  /*d140*/  FFMA.FTZ R232, R84, UR4, -R107 ;  /* 0x0000000454e87c23 */ /* 0x000fe2000801086b */
[----:B------:R-:W-:Y:S01]  /*d150*/  FFMA.FTZ R20, R11, UR4, -R69 ;  /* 0x000000040b147c23 */ /* 0x000fe20008010845 */
        /* <DEDUP_REMOVED lines=9> */
[--C-:B------:R-:W-:Y:S01]  /*d1f0*/  FFMA.FTZ R116, R224, UR4, -R105.reuse ;  /* 0x00000004e0747c23 */ /* 0x100fe20008010869 */
[----:B------:R-:W-:Y:S01]  /*d200*/  FFMA.FTZ R224, R92, UR4, -R105 ;  /* 0x000000045ce07c23 */ /* 0x000fe20008010869 */
[----:B------:R-:W-:Y:S03]  /*d210*/  MOV R193, R77 ;  /* 0x0000004d00c17202 */ /* 0x000fe60000000f00 */
[----:B------:R-:W-:Y:S01]  /*d220*/  MUFU.EX2 R92, R20 ;  /* 0x00000014005c7308 */ /* 0x000fe20000000800 */
[----:B------:R-:W-:Y:S01]  /*d230*/  FFMA.FTZ R99, R14, UR4, -R69 ;  /* 0x000000040e637c23 */ /* 0x000fe20008010845 */
[----:B------:R-:W-:Y:S01]  /*d240*/  FMUL.FTZ R14, R4, R170 ;  /* 0x000000aa040e7220 */ /* 0x000fe20000410000 */
[----:B------:R-:W-:Y:S01]  /*d250*/  FFMA.FTZ R227, R217, UR4, -R105 ;  /* 0x00000004d9e37c23 */ /* 0x000fe20008010869 */
[----:B------:R-:W-:Y:S01]  /*d260*/  FFMA.FTZ R217, R80, UR4, -R69 ;  /* 0x0000000450d97c23 */ /* 0x000fe20008010845 */
[--C-:B------:R-:W-:Y:S01]  /*d270*/  FFMA.FTZ R228, R238, UR4, -R71.reuse ;  /* 0x00000004eee47c23 */ /* 0x100fe20008010847 */
[----:B------:R-:W-:Y:S01]  /*d280*/  FFMA.FTZ R238, R47, UR4, -R71 ;  /* 0x000000042fee7c23 */ /* 0x000fe20008010847 */
[----:B------:R-:W-:Y:S03]  /*d290*/  MOV R47, R21 ;  /* 0x00000015002f7202 */ /* 0x000fe60000000f00 */
[----:B------:R-:W1:Y:S01]  /*d2a0*/  MUFU.EX2 R20, R11 ;  /* 0x0000000b00147308 */ /* 0x000e620000000800 */
[--C-:B------:R-:W-:Y:S01]  /*d2b0*/  FFMA.FTZ R230, R211, UR4, -R105.reuse ;  /* 0x00000004d3e67c23 */ /* 0x100fe20008010869 */
[--C-:B------:R-:W-:Y:S01]  /*d2c0*/  FFMA.FTZ R211, R95, UR4, -R105.reuse ;  /* 0x000000045fd37c23 */ /* 0x100fe20008010869 */
[----:B------:R-:W-:Y:S01]  /*d2d0*/  MOV R95, R109 ;  /* 0x0000006d005f7202 */ /* 0x000fe20000000f00 */
        /* <DEDUP_REMOVED lines=8> */
[----:B------:R-:W-:Y:S01]  /*d360*/  FFMA.FTZ R42, R42, UR4, -R69 ;  /* 0x000000042a2a7c23 */ /* 0x000fe20008010845 */
[--C-:B------:R-:W-:Y:S01]  /*d370*/  FFMA.FTZ R114, R63, UR4, -R71.reuse ;  /* 0x000000043f727c23 */ /* 0x100fe20008010847 */
[----:B------:R-:W-:Y:S01]  /*d380*/  MOV R15, R131 ;  /* 0x00000083000f7202 */ /* 0x000fe20000000f00 */
[--C-:B------:R-:W-:Y:S03]  /*d390*/  FFMA.FTZ R197, R100, UR4, -R71.reuse ;  /* 0x0000000464c57c23 */ /* 0x100fe60008010847 */
[----:B------:R-:W-:Y:S01]  /*d3a0*/  MUFU.EX2 R99, R99 ;  /* 0x0000006300637308 */ /* 0x000fe20000000800 */
[----:B-1----:R-:W-:Y:S01]  /*d3b0*/  MOV R59, R20 ;  /* 0x00000014003b7202 */ /* 0x002fe20000000f00 */
[--C-:B------:R-:W-:Y:S01]  /*d3c0*/  FFMA.FTZ R196, R104, UR4, -R71.reuse ;  /* 0x0000000468c47c23 */ /* 0x100fe20008010847 */
[----:B------:R-:W-:Y:S01]  /*d3d0*/  MOV R11, R127 ;  /* 0x0000007f000b7202 */ /* 0x000fe20000000f00 */
[--C-:B------:R-:W-:Y:S01]  /*d3e0*/  FFMA.FTZ R206, R96, UR4, -R71.reuse ;  /* 0x0000000460ce7c23 */ /* 0x100fe20008010847 */
[----:B------:R-:W-:Y:S01]  /*d3f0*/  MOV R63, R17 ;  /* 0x00000011003f7202 */ /* 0x000fe20000000f00 */
[--C-:B------:R-:W-:Y:S01]  /*d400*/  FFMA.FTZ R104, R204, UR4, -R71.reuse ;  /* 0x00000004cc687c23 */ /* 0x100fe20008010847 */
[--C-:B------:R-:W-:Y:S03]  /*d410*/  FFMA.FTZ R100, R124, UR4, -R71.reuse ;  /* 0x000000047c647c23 */ /* 0x100fe60008010847 */
[----:B------:R1:W2:Y:S01]  /*d420*/  MUFU.EX2 R96, R233 ;  /* 0x000000e900607308 */ /* 0x0002a20000000800 */
[--C-:B------:R-:W-:Y:S01]  /*d430*/  FFMA.FTZ R19, R19, UR4, -R71.reuse ;  /* 0x0000000413137c23 */ /* 0x100fe20008010847 */
[----:B------:R-:W-:Y:S01]  /*d440*/  FFMA.FTZ R71, R120, UR4, -R71 ;  /* 0x0000000478477c23 */ /* 0x000fe20008010847 */
[--C-:B------:R-:W-:Y:S01]  /*d450*/  FFMA.FTZ R17, R234, UR4, -R69.reuse ;  /* 0x00000004ea117c23 */ /* 0x100fe20008010845 */
[--C-:B------:R-:W-:Y:S01]  /*d460*/  FFMA.FTZ R201, R102, UR4, -R69.reuse ;  /* 0x0000000466c97c23 */ /* 0x100fe20008010845 */
[--C-:B------:R-:W-:Y:S01]  /*d470*/  FFMA.FTZ R234, R50, UR4, -R69.reuse ;  /* 0x0000000432ea7c23 */ /* 0x100fe20008010845 */
[--C-:B------:R-:W-:Y:S01]  /*d480*/  FFMA.FTZ R204, R82, UR4, -R69.reuse ;  /* 0x0000000452cc7c23 */ /* 0x100fe20008010845 */
[--C-:B------:R-:W-:Y:S03]  /*d490*/  FFMA.FTZ R124, R81, UR4, -R69.reuse ;  /* 0x00000004517c7c23 */ /* 0x100fe60008010845 */
[----:B------:R3:W5:Y:S01]  /*d4a0*/  MUFU.EX2 R168, R17 ;  /* 0x0000001100a87308 */ /* 0x0007620000000800 */
        /* <DEDUP_REMOVED lines=9> */
[----:B------:R-:W-:Y:S01]  /*d540*/  MOV R37, R59 ;  /* 0x0000003b00257202 */ /* 0x000fe20000000f00 */
[--C-:B------:R-:W-:Y:S01]  /*d550*/  FFMA.FTZ R35, R46, UR4, -R69.reuse ;  /* 0x000000042e237c23 */ /* 0x100fe20008010845 */
[----:B------:R-:W-:Y:S01]  /*d560*/  MOV R81, R11 ;  /* 0x0000000b00517202 */ /* 0x000fe20000000f00 */
[--C-:B------:R-:W-:Y:S01]  /*d570*/  FFMA.FTZ R127, R62, UR4, -R69.reuse ;  /* 0x000000043e7f7c23 */ /* 0x100fe20008010845 */
[----:B------:R-:W-:Y:S01]  /*d580*/  MOV R82, R15 ;  /* 0x0000000f00527202 */ /* 0x000fe20000000f00 */
[C---:B------:R-:W-:Y:S03]  /*d590*/  FMUL.FTZ R11, R4.reuse, R167 ;  /* 0x000000a7040b7220 */ /* 0x040fe60000410000 */
[----:B------:R-:W-:Y:S01]  /*d5a0*/  MUFU.EX2 R131, R131 ;  /* 0x0000008300837308 */ /* 0x000fe20000000800 */
[----:B------:R-:W-:Y:S01]  /*d5b0*/  MOV R80, R95 ;  /* 0x0000005f00507202 */ /* 0x000fe20000000f00 */
[C---:B------:R-:W-:Y:S01]  /*d5c0*/  FMUL.FTZ R15, R4.reuse, R171 ;  /* 0x000000ab040f7220 */ /* 0x040fe20000410000 */
[----:B------:R-:W-:Y:S01]  /*d5d0*/  MOV R77, R63 ;  /* 0x0000003f004d7202 */ /* 0x000fe20000000f00 */
[C---:B------:R-:W-:Y:S01]  /*d5e0*/  FMUL.FTZ R46, R4.reuse, R186 ;  /* 0x000000ba042e7220 */ /* 0x040fe20000410000 */
[----:B------:R-:W-:Y:S01]  /*d5f0*/  MOV R78, R31 ;  /* 0x0000001f004e7202 */ /* 0x000fe20000000f00 */
[C---:B------:R-:W-:Y:S01]  /*d600*/  FMUL.FTZ R31, R4.reuse, R179 ;  /* 0x000000b3041f7220 */ /* 0x040fe20000410000 */
[----:B------:R-:W-:Y:S03]  /*d610*/  MOV R74, R30 ;  /* 0x0000001e004a7202 */ /* 0x000fe60000000f00 */
        /* <DEDUP_REMOVED lines=13> */
[C---:B------:R-:W-:Y:S01]  /*d6f0*/  FMUL.FTZ R47, R4.reuse, R187 ;  /* 0x000000bb042f7220 */ /* 0x040fe20000410000 */
[C---:B------:R-:W-:Y:S01]  /*d700*/  FMUL.FTZ R58, R4.reuse, R190 ;  /* 0x000000be043a7220 */ /* 0x040fe20000410000 */
[C---:B------:R-:W-:Y:S03]  /*d710*/  FMUL.FTZ R59, R4.reuse, R191 ;  /* 0x000000bf043b7220 */ /* 0x040fe60000410000 */
[----:B------:R-:W-:Y:S01]  /*d720*/  MUFU.EX2 R118, R118 ;  /* 0x0000007600767308 */ /* 0x000fe20000000800 */
[C---:B------:R-:W-:Y:S01]  /*d730*/  FMUL.FTZ R62, R4.reuse, R194 ;  /* 0x000000c2043e7220 */ /* 0x040fe20000410000 */
[----:B------:R-:W-:Y:S01]  /*d740*/  FMUL.FTZ R63, R4, R195 ;  /* 0x000000c3043f7220 */ /* 0x000fe20000410000 */
[----:B------:R-:W4:Y:S01]  /*d750*/  LDSM.16.MT88.4 R20, [R247+0x8000] ;  /* 0x00800000f714783b */ /* 0x000f220000004200 */
[--C-:B-1----:R-:W-:Y:S01]  /*d760*/  FFMA.FTZ R233, R70, UR4, -R69.reuse ;  /* 0x0000000446e97c23 */ /* 0x102fe20008010845 */
[--C-:B------:R-:W-:Y:S01]  /*d770*/  FFMA.FTZ R70, R7, UR4, -R69.reuse ;  /* 0x0000000407467c23 */ /* 0x100fe20008010845 */
[----:B------:R-:W-:Y:S01]  /*d780*/  MOV R191, R37 ;  /* 0x0000002500bf7202 */ /* 0x000fe20000000f00 */
[C---:B------:R-:W-:Y:S03]  /*d790*/  FMUL.FTZ R7, R67.reuse, R163 ;  /* 0x000000a343077220 */ /* 0x040fe60000410000 */
[----:B------:R-:W-:Y:S01]  /*d7a0*/  MUFU.EX2 R116, R116 ;  /* 0x0000007400747308 */ /* 0x000fe20000000800 */
[----:B------:R-:W-:Y:S01]  /*d7b0*/  MOV R192, R72 ;  /* 0x0000004800c07202 */ /* 0x000fe20000000f00 */
[--C-:B------:R-:W-:Y:S01]  /*d7c0*/  FFMA.FTZ R101, R38, UR4, -R69.reuse ;  /* 0x0000000426657c23 */ /* 0x100fe20008010845 */
[----:B------:R-:W-:Y:S01]  /*d7d0*/  F2FP.BF16.F32.PACK_AB R72, R84, R39 ;  /* 0x000000275448723e */ /* 0x000fe200000010ff */
[--C-:B------:R-:W-:Y:S01]  /*d7e0*/  FFMA.FTZ R18, R18, UR4, -R69.reuse ;  /* 0x0000000412127c23 */ /* 0x100fe20008010845 */
[----:B------:R-:W-:Y:S01]  /*d7f0*/  MOV R188, R74 ;  /* 0x0000004a00bc7202 */ /* 0x000fe20000000f00 */
[----:B------:R-:W-:Y:S01]  /*d800*/  FFMA.FTZ R69, R6, UR4, -R69 ;  /* 0x0000000406457c23 */ /* 0x000fe20008010845 */
[----:B------:R-:W-:Y:S03]  /*d810*/  MOV R183, R75 ;  /* 0x0000004b00b77202 */ /* 0x000fe60000000f00 */
[----:B------:R-:W-:Y:S01]  /*d820*/  MUFU.EX2 R115, R115 ;  /* 0x0000007300737308 */ /* 0x000fe20000000800 */
[----:B--2---:R-:W-:Y:S01]  /*d830*/  F2FP.BF16.F32.PACK_AB R74, R96, R93 ;  /* 0x0000005d604a723e */ /* 0x004fe200000010ff */
[----:B------:R-:W-:Y:S01]  /*d840*/  FMUL.FTZ R6, R67, R162 ;  /* 0x000000a243067220 */ /* 0x000fe20000410000 */
[----:B------:R-:W-:Y:S01]  /*d850*/  F2FP.BF16.F32.PACK_AB R75, R229, R98 ;  /* 0x00000062e54b723e */ /* 0x000fe200000010ff */
[----:B---3--:R-:W-:Y:S01]  /*d860*/  FMUL.FTZ R17, R54, R157 ;  /* 0x0000009d36117220 */ /* 0x008fe20000410000 */
[----:B------:R-:W-:Y:S02]  /*d870*/  MOV R181, R78 ;  /* 0x0000004e00b57202 */ /* 0x000fe40000000f00 */
[----:B------:R-:W-:Y:S03]  /*d880*/  MOV R179, R79 ;  /* 0x0000004f00b37202 */ /* 0x000fe60000000f00 */
[----:B------:R-:W-:Y:S01]  /*d890*/  MUFU.EX2 R128, R128 ;  /* 0x0000008000807308 */ /* 0x000fe20000000800 */
[----:B------:R-:W-:Y:S02]  /*d8a0*/  MOV R182, R77 ;  /* 0x0000004d00b67202 */ /* 0x000fe40000000f00 */
[----:B------:R-:W-:Y:S02]  /*d8b0*/  MOV R185, R76 ;  /* 0x0000004c00b97202 */ /* 0x000fe40000000f00 */
[----:B------:R-:W-:Y:S02]  /*d8c0*/  F2FP.BF16.F32.PACK_AB R77, R92, R33 ;  /* 0x000000215c4d723e */ /* 0x000fe400000010ff */
[----:B------:R-:W-:Y:S03]  /*d8d0*/  F2FP.BF16.F32.PACK_AB R78, R228, R97 ;  /* 0x00000061e44e723e */ /* 0x000fe600000010ff */
[----:B------:R-:W-:Y:S01]  /*d8e0*/  MUFU.EX2 R121, R121 ;  /* 0x0000007900797308 */ /* 0x000fe20000000800 */
[----:B-----5:R-:W-:Y:S02]  /*d8f0*/  F2FP.BF16.F32.PACK_AB R79, R168, R99 ;  /* 0x00000063a84f723e */ /* 0x020fe400000010ff */
[----:B------:R-:W-:Y:S02]  /*d900*/  F2FP.BF16.F32.PACK_AB R76, R189, R16 ;  /* 0x00000010bd4c723e */ /* 0x000fe400000010ff */
[----:B------:R-:W-:Y:S01]  /*d910*/  MOV R173, R19 ;  /* 0x0000001300ad7202 */ /* 0x000fe20000000f00 */
[C---:B------:R-:W-:Y:S01]  /*d920*/  FMUL.FTZ R19, R67.reuse, R159 ;  /* 0x0000009f43137220 */ /* 0x040fe20000410000 */
[----:B------:R-:W-:Y:S03]  /*d930*/  MOV R176, R18 ;  /* 0x0000001200b07202 */ /* 0x000fe60000000f00 */
[----:B------:R-:W-:Y:S01]  /*d940*/  MUFU.EX2 R159, R188 ;  /* 0x000000bc009f7308 */ /* 0x000fe20000000800 */
[C---:B------:R-:W-:Y:S01]  /*d950*/  FMUL.FTZ R18, R67.reuse, R158 ;  /* 0x0000009e43127220 */ /* 0x040fe20000410000 */
[----:B------:R-:W-:Y:S02]  /*d960*/  MOV R169, R81 ;  /* 0x0000005100a97202 */ /* 0x000fe40000000f00 */
[----:B------:R-:W-:Y:S02]  /*d970*/  MOV R177, R82 ;  /* 0x0000005200b17202 */ /* 0x000fe40000000f00 */
[----:B------:R-:W-:Y:S04]  /*d980*/  MOV R184, R80 ;  /* 0x0000005000b87202 */ /* 0x000fe80000000f00 */
[----:B------:R1:W-:Y:S01]  /*d990*/  MUFU.EX2 R158, R66 ;  /* 0x00000042009e7308 */ /* 0x0003e20000000800 */
[----:B------:R-:W-:Y:S02]  /*d9a0*/  MOV R187, R83 ;  /* 0x0000005300bb7202 */ /* 0x000fe40000000f00 */
[----:B------:R-:W-:Y:S01]  /*d9b0*/  LDSM.16.MT88.4 R80, [R245+0x8000] ;  /* 0x00800000f550783b */ /* 0x000fe20000004200 */
[----:B------:R-:W-:Y:S01]  /*d9c0*/  MOV R165, R35 ;  /* 0x0000002300a57202 */ /* 0x000fe20000000f00 */
[C---:B------:R-:W-:Y:S01]  /*d9d0*/  FMUL.FTZ R35, R67.reuse, R151 ;  /* 0x0000009743237220 */ /* 0x040fe20000410000 */
        /* <DEDUP_REMOVED lines=14> */
[----:B------:R-:W-:Y:S01]  /*dac0*/  MUFU.EX2 R172, R172 ;  /* 0x000000ac00ac7308 */ /* 0x000fe20000000800 */
[----:B------:R-:W-:Y:S01]  /*dad0*/  MOV R186, R174 ;  /* 0x000000ae00ba7202 */ /* 0x000fe20000000f00 */
[----:B-1----:R-:W-:Y:S01]  /*dae0*/  FMUL.FTZ R66, R67, R146 ;  /* 0x0000009243427220 */ /* 0x002fe20000410000 */
[----:B------:R-:W-:Y:S02]  /*daf0*/  MOV R194, R183 ;  /* 0x000000b700c27202 */ /* 0x000fe40000000f00 */
[----:B------:R-:W-:Y:S01]  /*db00*/  MOV R167, R52 ;  /* 0x0000003400a77202 */ /* 0x000fe20000000f00 */
[C---:B------:R-:W-:Y:S01]  /*db10*/  FMUL.FTZ R52, R54.reuse, R132 ;  /* 0x0000008436347220 */ /* 0x040fe20000410000 */
[----:B------:R-:W-:Y:S03]  /*db20*/  MOV R162, R195 ;  /* 0x000000c300a27202 */ /* 0x000fe60000000f00 */
[----:B------:R-:W-:Y:S01]  /*db30*/  MUFU.EX2 R174, R86 ;  /* 0x0000005600ae7308 */ /* 0x000fe20000000800 */
[----:B------:R-:W-:Y:S02]  /*db40*/  MOV R195, R194 ;  /* 0x000000c200c37202 */ /* 0x000fe40000000f00 */
[----:B------:R-:W-:Y:S02]  /*db50*/  MOV R183, R170 ;  /* 0x000000aa00b77202 */ /* 0x000fe40000000f00 */
[----:B------:R-:W-:Y:S01]  /*db60*/  MOV R171, R65 ;  /* 0x0000004100ab7202 */ /* 0x000fe20000000f00 */
[C---:B------:R-:W-:Y:S01]  /*db70*/  FMUL.FTZ R65, R54.reuse, R145 ;  /* 0x0000009136417220 */ /* 0x040fe20000410000 */
[----:B------:R-:W-:Y:S01]  /*db80*/  MOV R175, R53 ;  /* 0x0000003500af7202 */ /* 0x000fe20000000f00 */
[----:B------:R-:W-:Y:S01]  /*db90*/  FMUL.FTZ R53, R54, R133 ;  /* 0x0000008536357220 */ /* 0x000fe20000410000 */
[----:B------:R-:W-:Y:S01]  /*dba0*/  MOV R188, R185 ;  /* 0x000000b900bc7202 */ /* 0x000fe20000000f00 */
[----:B------:R-:W-:Y:S01]  /*dbb0*/  MUFU.EX2 R173, R173 ;  /* 0x000000ad00ad7308 */ /* 0x000fe20000000800 */
[----:B------:R-:W-:Y:S02]  /*dbc0*/  MOV R170, R192 ;  /* 0x000000c000aa7202 */ /* 0x000fe40000000f00 */
[----:B------:R-:W-:Y:S07]  /*dbd0*/  MOV R185, R165 ;  /* 0x000000a500b97202 */ /* 0x000fee0000000f00 */
[----:B------:R-:W-:Y:S10]  /*dbe0*/  MUFU.EX2 R192, R90 ;  /* 0x0000005a00c07308 */ /* 0x000ff40000000800 */
[----:B------:R-:W-:Y:S10]  /*dbf0*/  MUFU.EX2 R165, R88 ;  /* 0x0000005800a57308 */ /* 0x000ff40000000800 */
[----:B------:R-:W-:Y:S01]  /*dc00*/  MUFU.EX2 R175, R175 ;  /* 0x000000af00af7308 */ /* 0x000fe20000000800 */
[----:B----4-:R-:W-:Y:S01]  /*dc10*/  FFMA.FTZ R180, R5, R73, R16 ;  /* 0x0000004905b47223 */ /* 0x010fe20000010010 */
[----:B------:R-:W-:Y:S01]  /*dc20*/  MOV R73, R10 ;  /* 0x0000000a00497202 */ /* 0x000fe20000000f00 */
[----:B------:R-:W2:Y:S01]  /*dc30*/  LDL.LU R5, [R1+0x7c] ;  /* 0x00007c0001057983 */ /* 0x000ea20000300800 */
[----:B------:R-:W-:Y:S01]  /*dc40*/  FMUL.FTZ R10, R4, R166 ;  /* 0x000000a6040a7220 */ /* 0x000fe20000410000 */
[C---:B------:R-:W-:Y:S01]  /*dc50*/  FMUL.FTZ R16, R54.reuse, R156 ;  /* 0x0000009c36107220 */ /* 0x040fe20000410000 */
[----:B------:R-:W-:Y:S01]  /*dc60*/  MOV R164, R73 ;  /* 0x0000004900a47202 */ /* 0x000fe20000000f00 */
[----:B------:R-:W3:Y:S01]  /*dc70*/  LDL.LU R36, [R1+0x78] ;  /* 0x0000780001247983 */ /* 0x000ee20000300800 */
[----:B------:R-:W-:Y:S02]  /*dc80*/  F2FP.BF16.F32.PACK_AB R73, R193, R191 ;  /* 0x000000bfc149723e */ /* 0x000fe400000010ff */
[----:B------:R-:W1:Y:S01]  /*dc90*/  MUFU.EX2 R178, R178 ;  /* 0x000000b200b27308 */ /* 0x000e620000000800 */
[----:B------:R-:W-:Y:S01]  /*dca0*/  MOV R166, R64 ;  /* 0x0000004000a67202 */ /* 0x000fe20000000f00 */
[----:B------:R-:W-:Y:S01]  /*dcb0*/  FMUL.FTZ R64, R54, R144 ;  /* 0x0000009036407220 */ /* 0x000fe20000410000 */
[----:B------:R-:W-:Y:S07]  /*dcc0*/  FADD.FTZ R180, R189, R180 ;  /* 0x000000b4bdb47221 */ /* 0x000fee0000010000 */
[----:B------:R-:W-:Y:S10]  /*dcd0*/  MUFU.EX2 R166, R166 ;  /* 0x000000a600a67308 */ /* 0x000ff40000000800 */
[----:B------:R-:W4:Y:S10]  /*dce0*/  MUFU.EX2 R171, R171 ;  /* 0x000000ab00ab7308 */ /* 0x000f340000000800 */
[----:B------:R-:W5:Y:S10]  /*dcf0*/  MUFU.EX2 R170, R170 ;  /* 0x000000aa00aa7308 */ /* 0x000f740000000800 */
        /* <DEDUP_REMOVED lines=35> */
[C---:B------:R-:W-:Y:S01]  /*df30*/  FMUL.FTZ R5, R54.reuse, R161 ;  /* 0x000000a136057220 */ /* 0x040fe20000410000 */
[----:B------:R-:W2:Y:S01]  /*df40*/  LDL.LU R160, [R1+0x74] ;  /* 0x0000740001a07983 */ /* 0x000ea20000300800 */
[----:B---3--:R-:W-:Y:S01]  /*df50*/  FFMA.FTZ R163, R54, R36, R39 ;  /* 0x0000002436a37223 */ /* 0x008fe20000010027 */
[----:B-1----:R-:W-:Y:S01]  /*df60*/  FADD.FTZ R184, R92, R95 ;  /* 0x0000005f5cb87221 */ /* 0x002fe20000010000 */
[C---:B------:R-:W-:Y:S01]  /*df70*/  FMUL.FTZ R33, R54.reuse, R149 ;  /* 0x0000009536217220 */ /* 0x040fe20000410000 */
[----:B------:R-:W1:Y:S02]  /*df80*/  LDSM.16.MT88.4 R36, [R246+0x8000] ;  /* 0x00800000f624783b */ /* 0x000e640000004200 */
[----:B------:R-:W-:Y:S01]  /*df90*/  MUFU.EX2 R149, R195 ;  /* 0x000000c300957308 */ /* 0x000fe20000000800 */
[-C--:B------:R-:W-:Y:S05]  /*dfa0*/  HMMA.16816.F32.BF16 R4, R72, R20.reuse, R4 ;  /* 0x000000144804723c */ /* 0x080fea0000041804 */
[----:B------:R-:W-:Y:S01]  /*dfb0*/  MOV R161, R190 ;  /* 0x000000be00a17202 */ /* 0x000fe20000000f00 */
[C---:B------:R-:W-:Y:S03]  /*dfc0*/  HMMA.16816.F32.BF16 R8, R76.reuse, R20, R8 ;  /* 0x000000144c08723c */ /* 0x040fe60000041808 */
[----:B------:R-:W-:Y:S02]  /*dfd0*/  MUFU.EX2 R190, R177 ;  /* 0x000000b100be7308 */ /* 0x000fe40000000800 */
[----:B------:R-:W-:Y:S01]  /*dfe0*/  MOV R157, R161 ;  /* 0x000000a1009d7202 */ /* 0x000fe20000000f00 */
[-C--:B------:R-:W-:Y:S07]  /*dff0*/  HMMA.16816.F32.BF16 R12, R76, R22.reuse, R12 ;  /* 0x000000164c0c723c */ /* 0x080fee000004180c */
[----:B------:R-:W-:Y:S01]  /*e000*/  MUFU.EX2 R161, R89 ;  /* 0x0000005900a17308 */ /* 0x000fe20000000800 */
[C---:B------:R-:W-:Y:S01]  /*e010*/  FMUL.FTZ R20, R54.reuse, R152 ;  /* 0x0000009836147220 */ /* 0x040fe20000410000 */
[C---:B------:R-:W-:Y:S04]  /*e020*/  HMMA.16816.F32.BF16 R16, R72.reuse, R22, R16 ;  /* 0x000000164810723c */ /* 0x040fe80000041810 */
[C---:B------:R-:W-:Y:S04]  /*e030*/  FMUL.FTZ R21, R54.reuse, R153 ;  /* 0x0000009936157220 */ /* 0x040fe80000410000 */
[----:B------:R-:W-:Y:S03]  /*e040*/  MUFU.EX2 R177, R169 ;  /* 0x000000a900b17308 */ /* 0x000fe60000000800 */
[C---:B------:R-:W-:Y:S01]  /*e050*/  FMUL.FTZ R22, R67.reuse, R154 ;  /* 0x0000009a43167220 */ /* 0x040fe20000410000 */
[C---:B------:R-:W-:Y:S06]  /*e060*/  FMUL.FTZ R23, R67.reuse, R155 ;  /* 0x0000009b43177220 */ /* 0x040fec0000410000 */
[----:B------:R3:W-:Y:S01]  /*e070*/  MUFU.EX2 R169, R55 ;  /* 0x0000003700a97308 */ /* 0x0007e20000000800 */
[-C--:B-1----:R-:W-:Y:S09]  /*e080*/  HMMA.16816.F32.BF16 R20, R72, R36.reuse, R20 ;  /* 0x000000244814723c */ /* 0x082ff20000041814 */
[----:B------:R-:W-:Y:S01]  /*e090*/  MUFU.EX2 R155, R157 ;  /* 0x0000009d009b7308 */ /* 0x000fe20000000800 */
[C---:B------:R-:W-:Y:S09]  /*e0a0*/  HMMA.16816.F32.BF16 R24, R76.reuse, R36, R24 ;  /* 0x000000244c18723c */ /* 0x040ff20000041818 */
[----:B------:R-:W-:Y:S02]  /*e0b0*/  MUFU.EX2 R157, R188 ;  /* 0x000000bc009d7308 */ /* 0x000fe40000000800 */
[C---:B---3--:R-:W-:Y:S01]  /*e0c0*/  FMUL.FTZ R55, R67.reuse, R135 ;  /* 0x0000008743377220 */ /* 0x048fe20000410000 */
[-C--:B------:R-:W-:Y:S03]  /*e0d0*/  HMMA.16816.F32.BF16 R28, R76, R38.reuse, R28 ;  /* 0x000000264c1c723c */ /* 0x080fe6000004181c */
[C---:B------:R-:W-:Y:S03]  /*e0e0*/  FMUL.FTZ R36, R54.reuse, R140 ;  /* 0x0000008c36247220 */ /* 0x040fe60000410000 */
[C---:B------:R-:W-:Y:S01]  /*e0f0*/  HMMA.16816.F32.BF16 R32, R72.reuse, R38, R32 ;  /* 0x000000264820723c */ /* 0x040fe20000041820 */
[----:B------:R1:W-:Y:S04]  /*e100*/  MUFU.EX2 R154, R199 ;  /* 0x000000c7009a7308 */ /* 0x0003e80000000800 */
[----:B------:R-:W-:Y:S01]  /*e110*/  FMUL.FTZ R37, R54, R141 ;  /* 0x0000008d36257220 */ /* 0x000fe20000410000 */
[C---:B------:R-:W-:Y:S01]  /*e120*/  FMUL.FTZ R54, R67.reuse, R134 ;  /* 0x0000008643367220 */ /* 0x040fe20000410000 */
[C---:B------:R-:W-:Y:S01]  /*e130*/  FMUL.FTZ R38, R67.reuse, R142 ;  /* 0x0000008e43267220 */ /* 0x040fe20000410000 */
[----:B------:R-:W-:Y:S03]  /*e140*/  FMUL.FTZ R39, R67, R143 ;  /* 0x0000008f43277220 */ /* 0x000fe60000410000 */
[----:B------:R-:W-:Y:S04]  /*e150*/  MUFU.EX2 R135, R241 ;  /* 0x000000f100877308 */ /* 0x000fe80000000800 */
[-C--:B------:R-:W-:Y:S06]  /*e160*/  HMMA.16816.F32.BF16 R36, R72, R80.reuse, R36 ;  /* 0x000000504824723c */ /* 0x080fec0000041824 */
[----:B------:R-:W-:Y:S01]  /*e170*/  MUFU.EX2 R134, R239 ;  /* 0x000000ef00867308 */ /* 0x000fe20000000800 */
[----:B-1----:R-:W-:Y:S01]  /*e180*/  MOV R199, R68 ;  /* 0x0000004400c77202 */ /* 0x002fe20000000f00 */
[C---:B------:R-:W-:Y:S08]  /*e190*/  HMMA.16816.F32.BF16 R40, R76.reuse, R80, R40 ;  /* 0x000000504c28723c */ /* 0x040ff00000041828 */
[----:B------:R-:W-:Y:S01]  /*e1a0*/  MUFU.EX2 R152, R238 ;  /* 0x000000ee00987308 */ /* 0x000fe20000000800 */
[-C--:B------:R-:W-:Y:S06]  /*e1b0*/  HMMA.16816.F32.BF16 R44, R76, R82.reuse, R44 ;  /* 0x000000524c2c723c */ /* 0x080fec000004182c */
[C---:B------:R-:W-:Y:S01]  /*e1c0*/  HMMA.16816.F32.BF16 R48, R72.reuse, R82, R48 ;  /* 0x000000524830723c */ /* 0x040fe20000041830 */
[----:B------:R-:W1:Y:S02]  /*e1d0*/  LDSM.16.MT88.4 R80, [R244+0x8000] ;  /* 0x00800000f450783b */ /* 0x000e640000004200 */
[----:B------:R-:W-:Y:S10]  /*e1e0*/  MUFU.EX2 R143, R236 ;  /* 0x000000ec008f7308 */ /* 0x000ff40000000800 */
[----:B------:R-:W-:Y:S10]  /*e1f0*/  MUFU.EX2 R142, R235 ;  /* 0x000000eb008e7308 */ /* 0x000ff40000000800 */
[----:B------:R-:W-:Y:S10]  /*e200*/  MUFU.EX2 R140, R232 ;  /* 0x000000e8008c7308 */ /* 0x000ff40000000800 */
[----:B------:R-:W-:Y:S10]  /*e210*/  MUFU.EX2 R188, R223 ;  /* 0x000000df00bc7308 */ /* 0x000ff40000000800 */
[----:B------:R-:W-:Y:S01]  /*e220*/  MUFU.EX2 R112, R112 ;  /* 0x0000007000707308 */ /* 0x000fe20000000800 */
[-C--:B-1----:R-:W-:Y:S09]  /*e230*/  HMMA.16816.F32.BF16 R52, R72, R80.reuse, R52 ;  /* 0x000000504834723c */ /* 0x082ff20000041834 */
[----:B------:R-:W-:Y:S01]  /*e240*/  MUFU.EX2 R111, R111 ;  /* 0x0000006f006f7308 */ /* 0x000fe20000000800 */
[C---:B------:R-:W-:Y:S09]  /*e250*/  HMMA.16816.F32.BF16 R56, R76.reuse, R80, R56 ;  /* 0x000000504c38723c */ /* 0x040ff20000041838 */
[----:B------:R-:W-:Y:S01]  /*e260*/  MUFU.EX2 R110, R110 ;  /* 0x0000006e006e7308 */ /* 0x000fe20000000800 */
[-C--:B------:R-:W-:Y:S09]  /*e270*/  HMMA.16816.F32.BF16 R60, R76, R82.reuse, R60 ;  /* 0x000000524c3c723c */ /* 0x080ff2000004183c */
[----:B------:R-:W-:Y:S02]  /*e280*/  MUFU.EX2 R109, R109 ;  /* 0x0000006d006d7308 */ /* 0x000fe40000000800 */
[----:B------:R-:W-:Y:S02]  /*e290*/  F2FP.BF16.F32.PACK_AB R76, R175, R178 ;  /* 0x000000b2af4c723e */ /* 0x000fe400000010ff */
[----:B----4-:R-:W-:Y:S02]  /*e2a0*/  F2FP.BF16.F32.PACK_AB R77, R171, R176 ;  /* 0x000000b0ab4d723e */ /* 0x010fe400000010ff */
[----:B------:R-:W-:Y:S04]  /*e2b0*/  F2FP.BF16.F32.PACK_AB R78, R166, R173 ;  /* 0x000000ada64e723e */ /* 0x000fe800000010ff */
[----:B------:R-:W-:Y:S01]  /*e2c0*/  MUFU.EX2 R108, R108 ;  /* 0x0000006c006c7308 */ /* 0x000fe20000000800 */
[----:B-----5:R-:W-:Y:S09]  /*e2d0*/  F2FP.BF16.F32.PACK_AB R79, R159, R170 ;  /* 0x000000aa9f4f723e */ /* 0x020ff200000010ff */
[----:B------:R-:W-:Y:S10]  /*e2e0*/  MUFU.EX2 R106, R106 ;  /* 0x0000006a006a7308 */ /* 0x000ff40000000800 */
[----:B------:R-:W-:Y:S10]  /*e2f0*/  MUFU.EX2 R100, R100 ;  /* 0x0000006400647308 */ /* 0x000ff40000000800 */
[----:B------:R-:W1:Y:S10]  /*e300*/  MUFU.EX2 R70, R70 ;  /* 0x0000004600467308 */ /* 0x000e740000000800 */
[----:B------:R-:W-:Y:S10]  /*e310*/  MUFU.EX2 R204, R204 ;  /* 0x000000cc00cc7308 */ /* 0x000ff40000000800 */
[----:B------:R-:W-:Y:S01]  /*e320*/  MUFU.EX2 R201, R201 ;  /* 0x000000c900c97308 */ /* 0x000fe20000000800 */
[----:B-1----:R-:W-:Y:S09]  /*e330*/  F2FP.BF16.F32.PACK_AB R195, R69, R70 ;  /* 0x0000004645c3723e */ /* 0x002ff200000010ff */
[----:B------:R-:W-:Y:S10]  /*e340*/  MUFU.EX2 R124, R124 ;  /* 0x0000007c007c7308 */ /* 0x000ff40000000800 */
[----:B------:R-:W-:Y:S10]  /*e350*/  MUFU.EX2 R113, R113 ;  /* 0x0000007100717308 */ /* 0x000ff40000000800 */
[----:B------:R-:W-:Y:S10]  /*e360*/  MUFU.EX2 R104, R104 ;  /* 0x0000006800687308 */ /* 0x000ff40000000800 */
[----:B------:R-:W-:Y:S10]  /*e370*/  MUFU.EX2 R103, R103 ;  /* 0x0000006700677308 */ /* 0x000ff40000000800 */
[----:B------:R-:W-:Y:S10]  /*e380*/  MUFU.EX2 R102, R102 ;  /* 0x0000006600667308 */ /* 0x000ff40000000800 */
[----:B------:R-:W-:Y:S01]  /*e390*/  MUFU.EX2 R101, R101 ;  /* 0x0000006500657308 */ /* 0x000fe20000000800 */
[C---:B--2---:R-:W-:Y:S01]  /*e3a0*/  FFMA.FTZ R141, R67.reuse, R160, R191 ;  /* 0x000000a0438d7223 */ /* 0x044fe200000100bf */
[----:B------:R-:W-:Y:S01]  /*e3b0*/  MOV R160, R187 ;  /* 0x000000bb00a07202 */ /* 0x000fe20000000f00 */
[----:B------:R-:W-:Y:S01]  /*e3c0*/  FMUL.FTZ R67, R67, R147 ;  /* 0x0000009343437220 */ /* 0x000fe20000410000 */
[----:B------:R-:W-:Y:S01]  /*e3d0*/  MOV R187, R179 ;  /* 0x000000b300bb7202 */ /* 0x000fe20000000f00 */
[----:B------:R-:W-:Y:S01]  /*e3e0*/  FADD.FTZ R141, R193, R141 ;  /* 0x0000008dc18d7221 */ /* 0x000fe20000010000 */
[----:B------:R-:W-:Y:S04]  /*e3f0*/  MOV R156, R160 ;  /* 0x000000a0009c7202 */ /* 0x000fe80000000f00 */
[----:B------:R-:W1:Y:S01]  /*e400*/  MUFU.EX2 R179, R87 ;  /* 0x0000005700b37308 */ /* 0x000e620000000800 */
[----:B------:R-:W-:Y:S01]  /*e410*/  MOV R191, R182 ;  /* 0x000000b600bf7202 */ /* 0x000fe20000000f00 */
[----:B------:R-:W-:Y:S01]  /*e420*/  HMMA.16816.F32.BF16 R64, R72, R82, R64 ;  /* 0x000000524840723c */ /* 0x000fe20000041840 */
[----:B------:R-:W-:Y:S03]  /*e430*/  LDSM.16.MT88.4 R80, [R245+0x8800] ;  /* 0x00880000f550783b */ /* 0x000fe60000004200 */
[----:B------:R-:W-:Y:S04]  /*e440*/  MOV R182, R167 ;  /* 0x000000a700b67202 */ /* 0x000fe80000000f00 */
[----:B------:R2:W-:Y:S03]  /*e450*/  MUFU.EX2 R160, R85 ;  /* 0x0000005500a07308 */ /* 0x0005e60000000800 */
[----:B------:R-:W-:Y:S02]  /*e460*/  MOV R194, R191 ;  /* 0x000000bf00c27202 */ /* 0x000fe40000000f00 */
[----:B------:R-:W-:Y:S02]  /*e470*/  MOV R191, R187 ;  /* 0x000000bb00bf7202 */ /* 0x000fe40000000f00 */
[----:B------:R-:W-:Y:S02]  /*e480*/  MOV R187, R186 ;  /* 0x000000ba00bb7202 */ /* 0x000fe40000000f00 */
[----:B------:R-:W-:Y:S01]  /*e490*/  MOV R186, R183 ;  /* 0x000000b700ba7202 */ /* 0x000fe20000000f00 */
[----:B------:R-:W3:Y:S01]  /*e4a0*/  MUFU.EX2 R167, R91 ;  /* 0x0000005b00a77308 */ /* 0x000ee20000000800 */
[----:B------:R-:W-:Y:S01]  /*e4b0*/  MOV R183, R182 ;  /* 0x000000b600b77202 */ /* 0x000fe20000000f00 */
[----:B------:R-:W-:Y:S01]  /*e4c0*/  FADD.FTZ R182, R84, R163 ;  /* 0x000000a354b67221 */ /* 0x000fe20000010000 */
[----:B-1----:R-:W-:Y:S02]  /*e4d0*/  F2FP.BF16.F32.PACK_AB R72, R179, R192 ;  /* 0x000000c0b348723e */ /* 0x002fe400000010ff */
[----:B------:R-:W-:Y:S01]  /*e4e0*/  F2FP.BF16.F32.PACK_AB R73, R177, R190 ;  /* 0x000000beb149723e */ /* 0x000fe200000010ff */
[----:B------:R-:W-:Y:S01]  /*e4f0*/  FADD.FTZ R193, R93, R182 ;  /* 0x000000b65dc17221 */ /* 0x000fe20000010000 */
[----:B------:R-:W-:Y:S01]  /*e500*/  F2FP.BF16.F32.PACK_AB R74, R169, R174 ;  /* 0x000000aea94a723e */ /* 0x000fe200000010ff */
[----:B--2---:R-:W1:Y:S02]  /*e510*/  LDSM.16.MT88.4 R84, [R247+0x8800] ;  /* 0x00880000f754783b */ /* 0x004e640000004200 */
[----:B------:R-:W-:Y:S01]  /*e520*/  MUFU.EX2 R150, R156 ;  /* 0x0000009c00967308 */ /* 0x000fe20000000800 */
[----:B------:R-:W-:Y:S04]  /*e530*/  FADD.FTZ R193, R96, R193 ;  /* 0x000000c160c17221 */ /* 0x000fe80000010000 */
[----:B------:R-:W-:Y:S01]  /*e540*/  FADD.FTZ R192, R192, R193 ;  /* 0x000000c1c0c07221 */ /* 0x000fe20000010000 */
[----:B------:R-:W-:Y:S01]  /*e550*/  F2FP.BF16.F32.PACK_AB R193, R101, R102 ;  /* 0x0000006665c1723e */ /* 0x000fe200000010ff */
[----:B------:R-:W-:Y:S01]  /*e560*/  LDSM.16.MT88.4 R92, [R245+0x9000] ;  /* 0x00900000f55c783b */ /* 0x000fe20000004200 */
[----:B---3--:R-:W-:Y:S02]  /*e570*/  F2FP.BF16.F32.PACK_AB R75, R167, R172 ;  /* 0x000000aca74b723e */ /* 0x008fe400000010ff */
[----:B------:R2:W-:Y:S01]  /*e580*/  MUFU.EX2 R151, R187 ;  /* 0x000000bb00977308 */ /* 0x0005e20000000800 */
[----:B------:R-:W-:Y:S01]  /*e590*/  FADD.FTZ R179, R179, R192 ;  /* 0x000000c0b3b37221 */ /* 0x000fe20000010000 */
[----:B------:R-:W-:Y:S03]  /*e5a0*/  F2FP.BF16.F32.PACK_AB R192, R103, R104 ;  /* 0x0000006867c0723e */ /* 0x000fe600000010ff */
[----:B------:R-:W3:Y:S05]  /*e5b0*/  LDSM.16.MT88.4 R88, [R246+0x8800] ;  /* 0x00880000f658783b */ /* 0x000eea0000004200 */
[----:B------:R-:W-:Y:S10]  /*e5c0*/  MUFU.EX2 R148, R183 ;  /* 0x000000b700947308 */ /* 0x000ff40000000800 */
[----:B------:R-:W-:Y:S01]  /*e5d0*/  MUFU.EX2 R156, R162 ;  /* 0x000000a2009c7308 */ /* 0x000fe20000000800 */
[----:B--2---:R-:W-:Y:S09]  /*e5e0*/  FADD.FTZ R187, R99, R184 ;  /* 0x000000b863bb7221 */ /* 0x004ff20000010000 */
[----:B------:R2:W-:Y:S01]  /*e5f0*/  MUFU.EX2 R163, R194 ;  /* 0x000000c200a37308 */ /* 0x0005e20000000800 */
[-C--:B-1----:R-:W-:Y:S09]  /*e600*/  HMMA.16816.F32.BF16 R4, R72, R84.reuse, R4 ;  /* 0x000000544804723c */ /* 0x082ff20000041804 */
[----:B------:R1:W4:Y:S01]  /*e610*/  MUFU.EX2 R162, R191 ;  /* 0x000000bf00a27308 */ /* 0x0003220000000800 */
[C---:B------:R-:W-:Y:S09]  /*e620*/  HMMA.16816.F32.BF16 R8, R76.reuse, R84, R8 ;  /* 0x000000544c08723c */ /* 0x040ff20000041808 */
[----:B------:R-:W5:Y:S02]  /*e630*/  MUFU.EX2 R153, R186 ;  /* 0x000000ba00997308 */ /* 0x000f640000000800 */
[----:B--2---:R-:W-:Y:S01]  /*e640*/  F2FP.BF16.F32.PACK_AB R194, R71, R100 ;  /* 0x0000006447c2723e */ /* 0x004fe200000010ff */
[-C--:B------:R-:W-:Y:S06]  /*e650*/  HMMA.16816.F32.BF16 R12, R76, R86.reuse, R12 ;  /* 0x000000564c0c723c */ /* 0x080fec000004180c */
[C---:B------:R-:W-:Y:S01]  /*e660*/  HMMA.16816.F32.BF16 R16, R72.reuse, R86, R16 ;  /* 0x000000564810723c */ /* 0x040fe20000041810 */
[----:B------:R-:W2:Y:S01]  /*e670*/  LDSM.16.MT88.4 R84, [R244+0x8800] ;  /* 0x00880000f454783b */ /* 0x000ea20000004200 */
[----:B------:R-:W5:Y:S03]  /*e680*/  MUFU.EX2 R147, R243 ;  /* 0x000000f300937308 */ /* 0x000f660000000800 */
[----:B-1----:R-:W-:Y:S01]  /*e690*/  FADD.FTZ R191, R97, R180 ;  /* 0x000000b461bf7221 */ /* 0x002fe20000010000 */
[-C--:B---3--:R-:W-:Y:S06]  /*e6a0*/  HMMA.16816.F32.BF16 R20, R72, R88.reuse, R20 ;  /* 0x000000584814723c */ /* 0x088fec0000041814 */
[----:B------:R-:W-:Y:S01]  /*e6b0*/  MUFU.EX2 R180, R227 ;  /* 0x000000e300b47308 */ /* 0x000fe20000000800 */
[----:B------:R-:W-:Y:S01]  /*e6c0*/  FADD.FTZ R191, R228, R191 ;  /* 0x000000bfe4bf7221 */ /* 0x000fe20000010000 */
[C---:B------:R-:W-:Y:S06]  /*e6d0*/  HMMA.16816.F32.BF16 R24, R76.reuse, R88, R24 ;  /* 0x000000584c18723c */ /* 0x040fec0000041818 */
[-C--:B------:R-:W-:Y:S02]  /*e6e0*/  HMMA.16816.F32.BF16 R28, R76, R90.reuse, R28 ;  /* 0x0000005a4c1c723c */ /* 0x080fe4000004181c */
[----:B------:R-:W-:Y:S04]  /*e6f0*/  MUFU.EX2 R184, R226 ;  /* 0x000000e200b87308 */ /* 0x000fe80000000800 */
[C---:B------:R-:W-:Y:S01]  /*e700*/  HMMA.16816.F32.BF16 R32, R72.reuse, R90, R32 ;  /* 0x0000005a4820723c */ /* 0x040fe20000041820 */
[----:B------:R-:W-:Y:S05]  /*e710*/  LDSM.16.MT88.4 R88, [R246+0x9000] ;  /* 0x00900000f658783b */ /* 0x000fea0000004200 */
[----:B------:R-:W-:Y:S01]  /*e720*/  MUFU.EX2 R182, R222 ;  /* 0x000000de00b67308 */ /* 0x000fe20000000800 */
[-C--:B------:R-:W-:Y:S09]  /*e730*/  HMMA.16816.F32.BF16 R36, R72, R80.reuse, R36 ;  /* 0x000000504824723c */ /* 0x080ff20000041824 */
[----:B------:R-:W1:Y:S01]  /*e740*/  MUFU.EX2 R183, R221 ;  /* 0x000000dd00b77308 */ /* 0x000e620000000800 */
[C---:B------:R-:W-:Y:S06]  /*e750*/  HMMA.16816.F32.BF16 R40, R76.reuse, R80, R40 ;  /* 0x000000504c28723c */ /* 0x040fec0000041828 */
[-C--:B------:R-:W-:Y:S03]  /*e760*/  HMMA.16816.F32.BF16 R44, R76, R82.reuse, R44 ;  /* 0x000000524c2c723c */ /* 0x080fe6000004182c */
[----:B------:R-:W-:Y:S03]  /*e770*/  MUFU.EX2 R186, R220 ;  /* 0x000000dc00ba7308 */ /* 0x000fe60000000800 */
[C---:B------:R-:W-:Y:S01]  /*e780*/  HMMA.16816.F32.BF16 R48, R72.reuse, R82, R48 ;  /* 0x000000524830723c */ /* 0x040fe20000041830 */
[----:B------:R-:W3:Y:S05]  /*e790*/  LDSM.16.MT88.4 R80, [R247+0x9000] ;  /* 0x00900000f750783b */ /* 0x000eea0000004200 */
[-C--:B--2---:R-:W-:Y:S06]  /*e7a0*/  HMMA.16816.F32.BF16 R52, R72, R84.reuse, R52 ;  /* 0x000000544834723c */ /* 0x084fec0000041834 */
[C---:B------:R-:W-:Y:S06]  /*e7b0*/  HMMA.16816.F32.BF16 R56, R76.reuse, R84, R56 ;  /* 0x000000544c38723c */ /* 0x040fec0000041838 */
[-C--:B------:R-:W-:Y:S06]  /*e7c0*/  HMMA.16816.F32.BF16 R60, R76, R86.reuse, R60 ;  /* 0x000000564c3c723c */ /* 0x080fec000004183c */
[----:B------:R-:W-:Y:S01]  /*e7d0*/  HMMA.16816.F32.BF16 R64, R72, R86, R64 ;  /* 0x000000564840723c */ /* 0x000fe20000041840 */
[----:B------:R-:W-:Y:S04]  /*e7e0*/  LDSM.16.MT88.4 R84, [R246+0x9800] ;  /* 0x00980000f654783b */ /* 0x000fe80000004200 */
[----:B------:R-:W-:Y:S01]  /*e7f0*/  FADD.FTZ R76, R98, R141 ;  /* 0x0000008d624c7221 */ /* 0x000fe20000010000 */
[----:B----4-:R-:W-:Y:S01]  /*e800*/  F2FP.BF16.F32.PACK_AB R77, R151, R162 ;  /* 0x000000a2974d723e */ /* 0x010fe200000010ff */
[----:B------:R-:W2:Y:S01]  /*e810*/  MUFU.EX2 R141, R230 ;  /* 0x000000e6008d7308 */ /* 0x000ea20000000800 */
[----:B------:R-:W-:Y:S01]  /*e820*/  F2FP.BF16.F32.PACK_AB R74, R150, R155 ;  /* 0x0000009b964a723e */ /* 0x000fe200000010ff */
[----:B------:R-:W4:Y:S02]  /*e830*/  LDSM.16.MT88.4 R96, [R244+0x9000] ;  /* 0x00900000f460783b */ /* 0x000f240000004200 */
[----:B------:R-:W-:Y:S01]  /*e840*/  F2FP.BF16.F32.PACK_AB R75, R149, R156 ;  /* 0x0000009c954b723e */ /* 0x000fe200000010ff */
[----:B------:R-:W-:Y:S01]  /*e850*/  FADD.FTZ R229, R229, R76 ;  /* 0x0000004ce5e57221 */ /* 0x000fe20000010000 */
[----:B------:R-:W-:Y:S02]  /*e860*/  F2FP.BF16.F32.PACK_AB R72, R158, R161 ;  /* 0x000000a19e48723e */ /* 0x000fe400000010ff */
[----:B------:R-:W-:Y:S01]  /*e870*/  F2FP.BF16.F32.PACK_AB R73, R165, R160 ;  /* 0x000000a0a549723e */ /* 0x000fe200000010ff */
[----:B------:R-:W-:Y:S01]  /*e880*/  FADD.FTZ R190, R190, R229 ;  /* 0x000000e5bebe7221 */ /* 0x000fe20000010000 */
[----:B-----5:R-:W-:Y:S02]  /*e890*/  F2FP.BF16.F32.PACK_AB R78, R148, R153 ;  /* 0x00000099944e723e */ /* 0x020fe400000010ff */
[----:B------:R-:W-:Y:S01]  /*e8a0*/  F2FP.BF16.F32.PACK_AB R79, R136, R157 ;  /* 0x0000009d884f723e */ /* 0x000fe200000010ff */
[----:B------:R-:W-:Y:S01]  /*e8b0*/  FADD.FTZ R177, R177, R190 ;  /* 0x000000beb1b17221 */ /* 0x000fe20000010000 */
[----:B------:R-:W-:Y:S01]  /*e8c0*/  F2FP.BF16.F32.PACK_AB R76, R163, R164 ;  /* 0x000000a4a34c723e */ /* 0x000fe200000010ff */
[-C--:B---3--:R-:W-:Y:S01]  /*e8d0*/  HMMA.16816.F32.BF16 R4, R72, R80.reuse, R4 ;  /* 0x000000504804723c */ /* 0x088fe20000041804 */
[----:B------:R-:W-:Y:S02]  /*e8e0*/  MUFU.EX2 R190, R218 ;  /* 0x000000da00be7308 */ /* 0x000fe40000000800 */
[----:B------:R-:W-:Y:S03]  /*e8f0*/  FADD.FTZ R172, R172, R177 ;  /* 0x000000b1acac7221 */ /* 0x000fe60000010000 */
[C---:B------:R-:W-:Y:S05]  /*e900*/  HMMA.16816.F32.BF16 R8, R76.reuse, R80, R8 ;  /* 0x000000504c08723c */ /* 0x040fea0000041808 */
[----:B------:R-:W-:Y:S01]  /*e910*/  FADD.FTZ R167, R167, R172 ;  /* 0x000000aca7a77221 */ /* 0x000fe20000010000 */
[-C--:B------:R-:W-:Y:S05]  /*e920*/  HMMA.16816.F32.BF16 R12, R76, R82.reuse, R12 ;  /* 0x000000524c0c723c */ /* 0x080fea000004180c */
[----:B------:R-:W-:Y:S01]  /*e930*/  FADD.FTZ R160, R160, R167 ;  /* 0x000000a7a0a07221 */ /* 0x000fe20000010000 */
[C---:B------:R-:W-:Y:S01]  /*e940*/  HMMA.16816.F32.BF16 R16, R72.reuse, R82, R16 ;  /* 0x000000524810723c */ /* 0x040fe20000041810 */
[----:B------:R-:W3:Y:S04]  /*e950*/  LDSM.16.MT88.4 R80, [R247+0x9800] ;  /* 0x00980000f750783b */ /* 0x000ee80000004200 */
[----:B------:R-:W-:Y:S01]  /*e960*/  FADD.FTZ R165, R165, R160 ;  /* 0x000000a0a5a57221 */ /* 0x000fe20000010000 */
[-C--:B------:R-:W-:Y:S05]  /*e970*/  HMMA.16816.F32.BF16 R20, R72, R88.reuse, R20 ;  /* 0x000000584814723c */ /* 0x080fea0000041814 */
[----:B------:R-:W-:Y:S01]  /*e980*/  FADD.FTZ R156, R156, R165 ;  /* 0x000000a59c9c7221 */ /* 0x000fe20000010000 */
[C---:B------:R-:W-:Y:S06]  /*e990*/  HMMA.16816.F32.BF16 R24, R76.reuse, R88, R24 ;  /* 0x000000584c18723c */ /* 0x040fec0000041818 */
[-C--:B------:R-:W-:Y:S06]  /*e9a0*/  HMMA.16816.F32.BF16 R28, R76, R90.reuse, R28 ;  /* 0x0000005a4c1c723c */ /* 0x080fec000004181c */
[C---:B------:R-:W-:Y:S01]  /*e9b0*/  HMMA.16816.F32.BF16 R32, R72.reuse, R90, R32 ;  /* 0x0000005a4820723c */ /* 0x040fe20000041820 */
[----:B------:R-:W5:Y:S05]  /*e9c0*/  LDSM.16.MT88.4 R88, [R245+0x9800] ;  /* 0x00980000f558783b */ /* 0x000f6a0000004200 */
[-C--:B------:R-:W-:Y:S06]  /*e9d0*/  HMMA.16816.F32.BF16 R36, R72, R92.reuse, R36 ;  /* 0x0000005c4824723c */ /* 0x080fec0000041824 */
[C---:B------:R-:W-:Y:S06]  /*e9e0*/  HMMA.16816.F32.BF16 R40, R76.reuse, R92, R40 ;  /* 0x0000005c4c28723c */ /* 0x040fec0000041828 */
[-C--:B------:R-:W-:Y:S05]  /*e9f0*/  HMMA.16816.F32.BF16 R44, R76, R94.reuse, R44 ;  /* 0x0000005e4c2c723c */ /* 0x080fea000004182c */
[----:B------:R-:W-:Y:S01]  /*ea00*/  FADD.FTZ R93, R168, R187 ;  /* 0x000000bba85d7221 */ /* 0x000fe20000010000 */
[C---:B------:R-:W-:Y:S01]  /*ea10*/  HMMA.16816.F32.BF16 R48, R72.reuse, R94, R48 ;  /* 0x0000005e4830723c */ /* 0x040fe20000041830 */
[----:B------:R-:W2:Y:S04]  /*ea20*/  MUFU.EX2 R187, R219 ;  /* 0x000000db00bb7308 */ /* 0x000ea80000000800 */
[----:B------:R-:W-:Y:S01]  /*ea30*/  FADD.FTZ R176, R176, R93 ;  /* 0x0000005db0b07221 */ /* 0x000fe20000010000 */
[-C--:B----4-:R-:W-:Y:S01]  /*ea40*/  HMMA.16816.F32.BF16 R52, R72, R96.reuse, R52 ;  /* 0x000000604834723c */ /* 0x090fe20000041834 */
[----:B------:R-:W4:Y:S04]  /*ea50*/  LDSM.16.MT88.4 R92, [R244+0x9800] ;  /* 0x00980000f45c783b */ /* 0x000f280000004200 */
[----:B------:R-:W-:Y:S01]  /*ea60*/  FADD.FTZ R171, R171, R176 ;  /* 0x000000b0abab7221 */ /* 0x000fe20000010000 */
[C---:B------:R-:W-:Y:S05]  /*ea70*/  HMMA.16816.F32.BF16 R56, R76.reuse, R96, R56 ;  /* 0x000000604c38723c */ /* 0x040fea0000041838 */
[----:B------:R-:W-:Y:S01]  /*ea80*/  FADD.FTZ R170, R170, R171 ;  /* 0x000000abaaaa7221 */ /* 0x000fe20000010000 */
[-C--:B------:R-:W-:Y:S05]  /*ea90*/  HMMA.16816.F32.BF16 R60, R76, R98.reuse, R60 ;  /* 0x000000624c3c723c */ /* 0x080fea000004183c */
[----:B------:R-:W-:Y:S01]  /*eaa0*/  FADD.FTZ R159, R159, R170 ;  /* 0x000000aa9f9f7221 */ /* 0x000fe20000010000 */
[----:B------:R-:W-:Y:S05]  /*eab0*/  HMMA.16816.F32.BF16 R64, R72, R98, R64 ;  /* 0x000000624840723c */ /* 0x000fea0000041840 */
[----:B------:R-:W-:Y:S01]  /*eac0*/  F2FP.BF16.F32.PACK_AB R77, R139, R146 ;  /* 0x000000928b4d723e */ /* 0x000fe200000010ff */
[----:B------:R-:W-:Y:S01]  /*ead0*/  FADD.FTZ R162, R162, R159 ;  /* 0x0000009fa2a27221 */ /* 0x000fe20000010000 */
[----:B------:R-:W-:Y:S01]  /*eae0*/  F2FP.BF16.F32.PACK_AB R72, R138, R137 ;  /* 0x000000898a48723e */ /* 0x000fe200000010ff */
[----:B------:R-:W-:Y:S02]  /*eaf0*/  FADD.FTZ R96, R178, R191 ;  /* 0x000000bfb2607221 */ /* 0x000fe40000010000 */
[----:B------:R-:W2:Y:S01]  /*eb00*/  MUFU.EX2 R191, R216 ;  /* 0x000000d800bf7308 */ /* 0x000ea20000000800 */
[----:B------:R-:W-:Y:S01]  /*eb10*/  F2FP.BF16.F32.PACK_AB R73, R147, R154 ;  /* 0x0000009a9349723e */ /* 0x000fe200000010ff */
[----:B------:R-:W-:Y:S01]  /*eb20*/  FADD.FTZ R96, R175, R96 ;  /* 0x00000060af607221 */ /* 0x000fe20000010000 */
[----:B------:R-:W-:Y:S01]  /*eb30*/  F2FP.BF16.F32.PACK_AB R74, R135, R144 ;  /* 0x00000090874a723e */ /* 0x000fe200000010ff */
[----:B------:R-:W-:Y:S01]  /*eb40*/  FADD.FTZ R162, R151, R162 ;  /* 0x000000a297a27221 */ /* 0x000fe20000010000 */
[----:B------:R-:W-:Y:S02]  /*eb50*/  F2FP.BF16.F32.PACK_AB R75, R134, R145 ;  /* 0x00000091864b723e */ /* 0x000fe400000010ff */
[----:B------:R-:W-:Y:S03]  /*eb60*/  F2FP.BF16.F32.PACK_AB R76, R143, R152 ;  /* 0x000000988f4c723e */ /* 0x000fe600000010ff */
[----:B------:R-:W2:Y:S01]  /*eb70*/  MUFU.EX2 R216, R213 ;  /* 0x000000d500d87308 */ /* 0x000ea20000000800 */
[----:B------:R-:W-:Y:S02]  /*eb80*/  F2FP.BF16.F32.PACK_AB R78, R133, R142 ;  /* 0x0000008e854e723e */ /* 0x000fe400000010ff */
[----:B------:R-:W-:Y:S01]  /*eb90*/  F2FP.BF16.F32.PACK_AB R79, R126, R131 ;  /* 0x000000837e4f723e */ /* 0x000fe200000010ff */
[-C--:B---3--:R-:W-:Y:S06]  /*eba0*/  HMMA.16816.F32.BF16 R4, R72, R80.reuse, R4 ;  /* 0x000000504804723c */ /* 0x088fec0000041804 */
[C---:B------:R-:W-:Y:S06]  /*ebb0*/  HMMA.16816.F32.BF16 R8, R76.reuse, R80, R8 ;  /* 0x000000504c08723c */ /* 0x040fec0000041808 */
[-C--:B------:R-:W-:Y:S06]  /*ebc0*/  HMMA.16816.F32.BF16 R12, R76, R82.reuse, R12 ;  /* 0x000000524c0c723c */ /* 0x080fec000004180c */
[C---:B------:R-:W-:Y:S01]  /*ebd0*/  HMMA.16816.F32.BF16 R16, R72.reuse, R82, R16 ;  /* 0x000000524810723c */ /* 0x040fe20000041810 */
[----:B------:R-:W3:Y:S05]  /*ebe0*/  LDSM.16.MT88.4 R80, [R247+0xa000] ;  /* 0x00a00000f750783b */ /* 0x000eea0000004200 */
[-C--:B------:R-:W-:Y:S06]  /*ebf0*/  HMMA.16816.F32.BF16 R20, R72, R84.reuse, R20 ;  /* 0x000000544814723c */ /* 0x080fec0000041814 */
[C---:B------:R-:W-:Y:S06]  /*ec00*/  HMMA.16816.F32.BF16 R24, R76.reuse, R84, R24 ;  /* 0x000000544c18723c */ /* 0x040fec0000041818 */
[-C--:B------:R-:W-:Y:S06]  /*ec10*/  HMMA.16816.F32.BF16 R28, R76, R86.reuse, R28 ;  /* 0x000000564c1c723c */ /* 0x080fec000004181c */
[C---:B------:R-:W-:Y:S01]  /*ec20*/  HMMA.16816.F32.BF16 R32, R72.reuse, R86, R32 ;  /* 0x000000564820723c */ /* 0x040fe20000041820 */
[----:B------:R-:W1:Y:S05]  /*ec30*/  LDSM.16.MT88.4 R84, [R246+0xa000] ;  /* 0x00a00000f654783b */ /* 0x000e6a0000004200 */
[-C--:B-----5:R-:W-:Y:S06]  /*ec40*/  HMMA.16816.F32.BF16 R36, R72, R88.reuse, R36 ;  /* 0x000000584824723c */ /* 0x0a0fec0000041824 */
[C---:B------:R-:W-:Y:S06]  /*ec50*/  HMMA.16816.F32.BF16 R40, R76.reuse, R88, R40 ;  /* 0x000000584c28723c */ /* 0x040fec0000041828 */
[-C--:B------:R-:W-:Y:S06]  /*ec60*/  HMMA.16816.F32.BF16 R44, R76, R90.reuse, R44 ;  /* 0x0000005a4c2c723c */ /* 0x080fec000004182c */
[C---:B------:R-:W-:Y:S01]  /*ec70*/  HMMA.16816.F32.BF16 R48, R72.reuse, R90, R48 ;  /* 0x0000005a4830723c */ /* 0x040fe20000041830 */
[----:B------:R-:W5:Y:S05]  /*ec80*/  LDSM.16.MT88.4 R88, [R245+0xa000] ;  /* 0x00a00000f558783b */ /* 0x000f6a0000004200 */
[-C--:B----4-:R-:W-:Y:S06]  /*ec90*/  HMMA.16816.F32.BF16 R52, R72, R92.reuse, R52 ;  /* 0x0000005c4834723c */ /* 0x090fec0000041834 */
[C---:B------:R-:W-:Y:S06]  /*eca0*/  HMMA.16816.F32.BF16 R56, R76.reuse, R92, R56 ;  /* 0x0000005c4c38723c */ /* 0x040fec0000041838 */
[-C--:B------:R-:W-:Y:S05]  /*ecb0*/  HMMA.16816.F32.BF16 R60, R76, R94.reuse, R60 ;  /* 0x0000005e4c3c723c */ /* 0x080fea000004183c */
[----:B------:R-:W-:Y:S01]  /*ecc0*/  FADD.FTZ R93, R173, R96 ;  /* 0x00000060ad5d7221 */ /* 0x000fe20000010000 */
[----:B------:R-:W-:Y:S01]  /*ecd0*/  HMMA.16816.F32.BF16 R64, R72, R94, R64 ;  /* 0x0000005e4840723c */ /* 0x000fe20000041840 */
[----:B------:R-:W4:Y:S04]  /*ece0*/  LDSM.16.MT88.4 R96, [R244+0xa000] ;  /* 0x00a00000f460783b */ /* 0x000f280000004200 */
[----:B------:R-:W-:Y:S01]  /*ecf0*/  F2FP.BF16.F32.PACK_AB R76, R121, R128 ;  /* 0x00000080794c723e */ /* 0x000fe200000010ff */
[----:B------:R-:W-:Y:S01]  /*ed00*/  FADD.FTZ R93, R166, R93 ;  /* 0x0000005da65d7221 */ /* 0x000fe20000010000 */
[----:B------:R-:W-:Y:S01]  /*ed10*/  F2FP.BF16.F32.PACK_AB R72, R123, R130 ;  /* 0x000000827b48723e */ /* 0x000fe200000010ff */
[----:B------:R-:W-:Y:S03]  /*ed20*/  FADD.FTZ R92, R174, R179 ;  /* 0x000000b3ae5c7221 */ /* 0x000fe60000010000 */
[----:B------:R-:W-:Y:S01]  /*ed30*/  F2FP.BF16.F32.PACK_AB R73, R122, R129 ;  /* 0x000000817a49723e */ /* 0x000fe200000010ff */
[----:B------:R-:W-:Y:S01]  /*ed40*/  FADD.FTZ R92, R169, R92 ;  /* 0x0000005ca95c7221 */ /* 0x000fe20000010000 */
[----:B------:R-:W-:Y:S02]  /*ed50*/  F2FP.BF16.F32.PACK_AB R74, R118, R119 ;  /* 0x00000077764a723e */ /* 0x000fe400000010ff */
[----:B------:R-:W-:Y:S01]  /*ed60*/  F2FP.BF16.F32.PACK_AB R75, R115, R116 ;  /* 0x00000074734b723e */ /* 0x000fe200000010ff */
[----:B------:R-:W-:Y:S01]  /*ed70*/  FADD.FTZ R161, R161, R92 ;  /* 0x0000005ca1a17221 */ /* 0x000fe20000010000 */
[----:B------:R-:W-:Y:S02]  /*ed80*/  F2FP.BF16.F32.PACK_AB R77, R120, R127 ;  /* 0x0000007f784d723e */ /* 0x000fe400000010ff */
[----:B------:R-:W-:Y:S01]  /*ed90*/  F2FP.BF16.F32.PACK_AB R78, R114, R117 ;  /* 0x00000075724e723e */ /* 0x000fe200000010ff */
[----:B------:R-:W-:Y:S01]  /*eda0*/  FADD.FTZ R158, R158, R161 ;  /* 0x000000a19e9e7221 */ /* 0x000fe20000010000 */
[----:B------:R-:W-:Y:S01]  /*edb0*/  F2FP.BF16.F32.PACK_AB R79, R132, R125 ;  /* 0x0000007d844f723e */ /* 0x000fe200000010ff */
[-C--:B---3--:R-:W-:Y:S03]  /*edc0*/  HMMA.16816.F32.BF16 R4, R72, R80.reuse, R4 ;  /* 0x000000504804723c */ /* 0x088fe60000041804 */
[----:B------:R-:W-:Y:S03]  /*edd0*/  FADD.FTZ R155, R155, R158 ;  /* 0x0000009e9b9b7221 */ /* 0x000fe60000010000 */
        /* <DEDUP_REMOVED lines=22> */
[----:B------:R-:W-:Y:S04]  /*ef40*/  F2FP.BF16.F32.PACK_AB R72, R181, R140 ;  /* 0x0000008cb548723e */ /* 0x000fe800000010ff */
[----:B--2---:R-:W-:Y:S02]  /*ef50*/  F2FP.BF16.F32.PACK_AB R73, R180, R141 ;  /* 0x0000008db449723e */ /* 0x004fe400000010ff */
[----:B------:R-:W-:Y:S02]  /*ef60*/  F2FP.BF16.F32.PACK_AB R74, R189, R184 ;  /* 0x000000b8bd4a723e */ /* 0x000fe400000010ff */
[----:B------:R-:W-:Y:S02]  /*ef70*/  F2FP.BF16.F32.PACK_AB R75, R188, R185 ;  /* 0x000000b9bc4b723e */ /* 0x000fe400000010ff */
[----:B------:R-:W-:Y:S02]  /*ef80*/  F2FP.BF16.F32.PACK_AB R77, R187, R186 ;  /* 0x000000babb4d723e */ /* 0x000fe400000010ff */
[----:B------:R-:W-:Y:S02]  /*ef90*/  F2FP.BF16.F32.PACK_AB R78, R191, R190 ;  /* 0x000000bebf4e723e */ /* 0x000fe400000010ff */
[----:B------:R-:W-:Y:S01]  /*efa0*/  F2FP.BF16.F32.PACK_AB R79, R217, R214 ;  /* 0x000000d6d94f723e */ /* 0x000fe200000010ff */
[-C--:B---3--:R-:W-:Y:S06]  /*efb0*/  HMMA.16816.F32.BF16 R4, R72, R80.reuse, R4 ;  /* 0x000000504804723c */ /* 0x088fec0000041804 */
[C---:B------:R-:W-:Y:S06]  /*efc0*/  HMMA.16816.F32.BF16 R8, R76.reuse, R80, R8 ;  /* 0x000000504c08723c */ /* 0x040fec0000041808 */
[-C--:B------:R-:W-:Y:S06]  /*efd0*/  HMMA.16816.F32.BF16 R12, R76, R82.reuse, R12 ;  /* 0x000000524c0c723c */ /* 0x080fec000004180c */
[C---:B------:R-:W-:Y:S01]  /*efe0*/  HMMA.16816.F32.BF16 R16, R72.reuse, R82, R16 ;  /* 0x000000524810723c */ /* 0x040fe20000041810 */
[----:B------:R-:W2:Y:S05]  /*eff0*/  LDSM.16.MT88.4 R80, [R247+0xb000] ;  /* 0x00b00000f750783b */ /* 0x000eaa0000004200 */
        /* <DEDUP_REMOVED lines=9> */
[----:B------:R-:W3:Y:S05]  /*f090*/  LDSM.16.MT88.4 R88, [R245+0xb000] ;  /* 0x00b00000f558783b */ /* 0x000eea0000004200 */
        /* <DEDUP_REMOVED lines=12> */
[----:B------:R-:W-:Y:S01]  /*f160*/  F2FP.BF16.F32.PACK_AB R74, R209, R210 ;  /* 0x000000d2d14a723e */ /* 0x000fe200000010ff */
        /* <DEDUP_REMOVED lines=8> */
[-C--:B--2---:R-:W-:Y:S01]  /*f1f0*/  HMMA.16816.F32.BF16 R4, R72, R80.reuse, R4 ;  /* 0x000000504804723c */ /* 0x084fe20000041804 */
[----:B------:R-:W2:Y:S02]  /*f200*/  LDSM.16.MT88.4 R148, [R246+0xb800] ;  /* 0x00b80000f694783b */ /* 0x000ea40000004200 */
[----:B------:R-:W-:Y:S01]  /*f210*/  FADD.FTZ R137, R138, R137 ;  /* 0x000000898a897221 */ /* 0x000fe20000010000 */
[----:B------:R-:W-:Y:S01]  /*f220*/  FADD.FTZ R146, R146, R153 ;  /* 0x0000009992927221 */ /* 0x000fe20000010000 */
[----:B------:R-:W-:Y:S01]  /*f230*/  FADD.FTZ R154, R154, R155 ;  /* 0x0000009b9a9a7221 */ /* 0x000fe20000010000 */
[C---:B------:R-:W-:Y:S05]  /*f240*/  HMMA.16816.F32.BF16 R8, R76.reuse, R80, R8 ;  /* 0x000000504c08723c */ /* 0x040fea0000041808 */
[----:B------:R-:W-:Y:S01]  /*f250*/  FADD.FTZ R154, R147, R154 ;  /* 0x0000009a939a7221 */ /* 0x000fe20000010000 */
[-C--:B------:R-:W-:Y:S05]  /*f260*/  HMMA.16816.F32.BF16 R12, R76, R82.reuse, R12 ;  /* 0x000000524c0c723c */ /* 0x080fea000004180c */
[----:B------:R-:W-:Y:S01]  /*f270*/  F2FP.BF16.F32.PACK_AB R147, R105, R106 ;  /* 0x0000006a6993723e */ /* 0x000fe200000010ff */
        /* <DEDUP_REMOVED lines=10> */
[-C--:B---3--:R-:W-:Y:S05]  /*f320*/  HMMA.16816.F32.BF16 R36, R72, R88.reuse, R36 ;  /* 0x000000584824723c */ /* 0x088fea0000041824 */
[----:B------:R-:W-:Y:S01]  /*f330*/  FADD.FTZ R128, R121, R128 ;  /* 0x0000008079807221 */ /* 0x000fe20000010000 */
[C---:B------:R-:W-:Y:S05]  /*f340*/  HMMA.16816.F32.BF16 R40, R76.reuse, R88, R40 ;  /* 0x000000584c28723c */ /* 0x040fea0000041828 */
[----:B------:R-:W-:Y:S01]  /*f350*/  FADD.FTZ R117, R117, R128 ;  /* 0x0000008075757221 */ /* 0x000fe20000010000 */
[-C--:B------:R-:W-:Y:S05]  /*f360*/  HMMA.16816.F32.BF16 R44, R76, R90.reuse, R44 ;  /* 0x0000005a4c2c723c */ /* 0x080fea000004182c */
[----:B------:R-:W-:Y:S01]  /*f370*/  FADD.FTZ R117, R114, R117 ;  /* 0x0000007572757221 */ /* 0x000fe20000010000 */
[C---:B------:R-:W-:Y:S05]  /*f380*/  HMMA.16816.F32.BF16 R48, R72.reuse, R90, R48 ;  /* 0x0000005a4830723c */ /* 0x040fea0000041830 */
[----:B------:R-:W-:Y:S01]  /*f390*/  FADD.FTZ R182, R182, R117 ;  /* 0x00000075b6b67221 */ /* 0x000fe20000010000 */
[-C--:B----4-:R-:W-:Y:S06]  /*f3a0*/  HMMA.16816.F32.BF16 R52, R72, R96.reuse, R52 ;  /* 0x000000604834723c */ /* 0x090fec0000041834 */
[C---:B------:R-:W-:Y:S06]  /*f3b0*/  HMMA.16816.F32.BF16 R56, R76.reuse, R96, R56 ;  /* 0x000000604c38723c */ /* 0x040fec0000041838 */
[-C--:B------:R-:W-:Y:S06]  /*f3c0*/  HMMA.16816.F32.BF16 R60, R76, R98.reuse, R60 ;  /* 0x000000624c3c723c */ /* 0x080fec000004183c */
[----:B------:R-:W-:Y:S05]  /*f3d0*/  HMMA.16816.F32.BF16 R64, R72, R98, R64 ;  /* 0x000000624840723c */ /* 0x000fea0000041840 */
[----:B------:R-:W-:Y:S01]  /*f3e0*/  FADD.FTZ R76, R139, R146 ;  /* 0x000000928b4c7221 */ /* 0x000fe20000010000 */
[----:B------:R-:W-:Y:S01]  /*f3f0*/  FADD.FTZ R78, R144, R137 ;  /* 0x00000089904e7221 */ /* 0x000fe20000010000 */
[----:B------:R-:W-:Y:S01]  /*f400*/  FADD.FTZ R77, R145, R154 ;  /* 0x0000009a914d7221 */ /* 0x000fe20000010000 */
[----:B------:R-:W-:Y:S01]  /*f410*/  F2FP.BF16.F32.PACK_AB R144, R111, R112 ;  /* 0x000000706f90723e */ /* 0x000fe200000010ff */
[----:B------:R-:W1:Y:S02]  /*f420*/  LDSM.16.MT88.4 R136, [R245+0xb800] ;  /* 0x00b80000f588783b */ /* 0x000e640000004200 */
[----:B------:R-:W-:Y:S01]  /*f430*/  F2FP.BF16.F32.PACK_AB R145, R109, R110 ;  /* 0x0000006e6d91723e */ /* 0x000fe200000010ff */
[----:B------:R-:W-:Y:S01]  /*f440*/  FADD.FTZ R135, R135, R78 ;  /* 0x0000004e87877221 */ /* 0x000fe20000010000 */
[----:B------:R-:W-:Y:S01]  /*f450*/  F2FP.BF16.F32.PACK_AB R146, R107, R108 ;  /* 0x0000006c6b92723e */ /* 0x000fe200000010ff */
[----:B------:R-:W-:Y:S01]  /*f460*/  FADD.FTZ R134, R134, R77 ;  /* 0x0000004d86867221 */ /* 0x000fe20000010000 */
[----:B------:R-:W-:Y:S01]  /*f470*/  FADD.FTZ R131, R131, R76 ;  /* 0x0000004c83837221 */ /* 0x000fe20000010000 */
[----:B------:R-:W-:Y:S02]  /*f480*/  FADD.FTZ R130, R130, R135 ;  /* 0x0000008782827221 */ /* 0x000fe40000010000 */
[----:B------:R-:W-:Y:S01]  /*f490*/  FADD.FTZ R129, R129, R134 ;  /* 0x0000008681817221 */ /* 0x000fe20000010000 */
[----:B------:R-:W-:Y:S01]  /*f4a0*/  FADD.FTZ R126, R126, R131 ;  /* 0x000000837e7e7221 */ /* 0x000fe20000010000 */
[-C--:B-----5:R-:W-:Y:S01]  /*f4b0*/  HMMA.16816.F32.BF16 R160, R144, R156.reuse, R4 ;  /* 0x0000009c90a0723c */ /* 0x0a0fe20000041804 */
[----:B------:R-:W3:Y:S04]  /*f4c0*/  LDSM.16.MT88.4 R4, [R244+0xb800] ;  /* 0x00b80000f404783b */ /* 0x000ee80000004200 */
[----:B------:R-:W-:Y:S01]  /*f4d0*/  FADD.FTZ R127, R127, R126 ;  /* 0x0000007e7f7f7221 */ /* 0x000fe20000010000 */
[C---:B------:R-:W-:Y:S05]  /*f4e0*/  HMMA.16816.F32.BF16 R164, R192.reuse, R156, R8 ;  /* 0x0000009cc0a4723c */ /* 0x040fea0000041808 */
[----:B------:R-:W-:Y:S01]  /*f4f0*/  FADD.FTZ R120, R120, R127 ;  /* 0x0000007f78787221 */ /* 0x000fe20000010000 */
[-C--:B------:R-:W-:Y:S05]  /*f500*/  HMMA.16816.F32.BF16 R168, R192, R158.reuse, R12 ;  /* 0x0000009ec0a8723c */ /* 0x080fea000004180c */
[----:B------:R-:W-:Y:S01]  /*f510*/  FADD.FTZ R125, R125, R120 ;  /* 0x000000787d7d7221 */ /* 0x000fe20000010000 */
[C---:B------:R-:W-:Y:S05]  /*f520*/  HMMA.16816.F32.BF16 R156, R144.reuse, R158, R16 ;  /* 0x0000009e909c723c */ /* 0x040fea0000041810 */
[----:B------:R-:W-:Y:S01]  /*f530*/  FADD.FTZ R125, R132, R125 ;  /* 0x0000007d847d7221 */ /* 0x000fe20000010000 */
[-C--:B--2---:R-:W-:Y:S05]  /*f540*/  HMMA.16816.F32.BF16 R152, R144, R148.reuse, R20 ;  /* 0x000000949098723c */ /* 0x084fea0000041814 */
        /* <DEDUP_REMOVED lines=60> */
[----:B------:R-:W-:Y:S02]  /*f910*/  FADD.FTZ R109, R109, R110 ;  /* 0x0000006e6d6d7221 */ /* 0x000fe40000010000 */
[----:B------:R-:W-:Y:S01]  /*f920*/  FADD.FTZ R5, R71, R100 ;  /* 0x0000006447057221 */ /* 0x000fe20000010000 */
[----:B------:R-:W-:Y:S01]  /*f930*/  FADD.FTZ R108, R108, R111 ;  /* 0x0000006f6c6c7221 */ /* 0x000fe20000010000 */
[----:B------:R-:W-:Y:S03]  /*f940*/  FADD.FTZ R106, R106, R109 ;  /* 0x0000006d6a6a7221 */ /* 0x000fe60000010000 */
[----:B------:R-:W-:Y:S01]  /*f950*/  FADD.FTZ R4, R107, R108 ;  /* 0x0000006c6b047221 */ /* 0x000fe20000010000 */
[----:B------:R-:W-:Y:S04]  /*f960*/  FADD.FTZ R6, R105, R106 ;  /* 0x0000006a69067221 */ /* 0x000fe80000010000 */
[----:B------:R1:W-:Y:S04]  /*f970*/  STL [R1+0x78], R4 ;  /* 0x0000780401007387 */ /* 0x0003e80000100800 */
[----:B------:R3:W-:Y:S04]  /*f980*/  STL [R1+0x74], R6 ;  /* 0x0000740601007387 */ /* 0x0007e80000100800 */
[----:B------:R3:W-:Y:S01]  /*f990*/  STL [R1+0x80], R5 ;  /* 0x0000800501007387 */ /* 0x0007e20000100800 */
[----:B-1----:R-:W-:Y:S05]  /*f9a0*/  FADD.FTZ R4, R69, R70 ;  /* 0x0000004645047221 */ /* 0x002fea0000010000 */
[----:B------:R3:W-:Y:S01]  /*f9b0*/  STL [R1+0x7c], R4 ;  /* 0x00007c0401007387 */ /* 0x0007e20000100800 */
[----:B------:R-:W-:Y:S05]  /*f9c0*/  @P1 BRA `(.L_x_300) ;  /* 0xffffffa000f01947 */ /* 0x000fea000383ffff */
.L_x_299:
[----:B------:R-:W2:Y:S04]  /*f9d0*/  LDL.LU R11, [R1+0x78] ;  /* 0x00007800010b7983 */ /* 0x000ea80000300800 */
[----:B------:R-:W4:Y:S04]  /*f9e0*/  LDL.LU R10, [R1+0x74] ;  /* 0x00007400010a7983 */ /* 0x000f280000300800 */
[----:B------:R-:W5:Y:S04]  /*f9f0*/  LDL.LU R7, [R1+0x80] ;  /* 0x0000800001077983 */ /* 0x000f680000300800 */
[----:B---3--:R-:W3:Y:S01]  /*fa00*/  LDL.LU R5, [R1+0x7c] ;  /* 0x00007c0001057983 */ /* 0x008ee20000300800 */
[----:B------:R-:W1:Y:S01]  /*fa10*/  S2UR UR8, SR_CgaCtaId ;  /* 0x00000000000879c3 */ /* 0x000e620000008800 */
[----:B------:R-:W-:Y:S01]  /*fa20*/  UISETP.NE.AND UP0, UPT, UR14, -0x1, UPT ;  /* 0xffffffff0e00788c */ /* 0x000fe2000bf05270 */
[----:B------:R-:W-:Y:S01]  /*fa30*/  IMAD.MOV.U32 R16, RZ, RZ, 0x3f800000 ;  /* 0x3f800000ff107424 */ /* 0x000fe200078e00ff */
[----:B------:R-:W3:Y:S01]  /*fa40*/  S2R R8, SR_TID.X ;  /* 0x0000000000087919 */ /* 0x000ee20000002100 */
[----:B------:R-:W-:Y:S01]  /*fa50*/  PLOP3.LUT P6, PT, PT, PT, PT, 0x8, 0x0 ;  /* 0x000000000000781c */ /* 0x000fe20003fce170 */
[----:B------:R-:W3:Y:S07]  /*fa60*/  S2R R19, SR_TID.X ;  /* 0x0000000000137919 */ /* 0x000eee0000002100 */
[----:B------:R-:W-:-:S02]  /*fa70*/  @UP0 ULDC.64 UR6, c[0x0][0x298] ;  /* 0x0000a60000060ab9 */ /* 0x000fc40000000a00 */
[----:B------:R-:W-:-:S03]  /*fa80*/  @UP0 UIMAD.WIDE.U32 UR10, UR14, UR6, URZ ;  /* 0x000000060e0a02a5 */ /* 0x000fc6000f8e003f */
[----:B------:R-:W-:Y:S01]  /*fa90*/  UMOV UR6, 0x400 ;  /* 0x0000040000067882 */ /* 0x000fe20000000000 */
[----:B------:R-:W-:Y:S02]  /*faa0*/  @UP0 UIMAD UR4, UR14, UR7, UR11 ;  /* 0x000000070e0402a4 */ /* 0x000fe4000f8e020b */
[----:B-1----:R-:W-:-:S03]  /*fab0*/  ULEA UR8, UR8, UR6, 0x18 ;  /* 0x0000000608087291 */ /* 0x002fc6000f8ec03f */
[----:B------:R-:W-:Y:S01]  /*fac0*/  @UP0 UMOV UR6, UR10 ;  /* 0x0000000a00060c82 */ /* 0x000fe20008000000 */
[----:B--2---:R-:W1:Y:S04]  /*fad0*/  SHFL.BFLY PT, R4, R11, 0x2, 0x1f ;  /* 0x0c401f000b047f89 */ /* 0x004e6800000e0000 */
[----:B----4-:R-:W2:Y:S04]  /*fae0*/  SHFL.BFLY PT, R14, R10, 0x2, 0x1f ;  /* 0x0c401f000a0e7f89 */ /* 0x010ea800000e0000 */
[----:B-----5:R-:W4:Y:S04]  /*faf0*/  SHFL.BFLY PT, R6, R7, 0x2, 0x1f ;  /* 0x0c401f0007067f89 */ /* 0x020f2800000e0000 */
[----:B---3--:R-:W3:Y:S01]  /*fb00*/  SHFL.BFLY PT, R9, R5, 0x2, 0x1f ;  /* 0x0c401f0005097f89 */ /* 0x008ee200000e0000 */
[----:B-1----:R-:W-:Y:S01]  /*fb10*/  FADD.FTZ R4, R4, R11 ;  /* 0x0000000b04047221 */ /* 0x002fe20000010000 */
[----:B--2---:R-:W-:-:S04]  /*fb20*/  FADD.FTZ R14, R14, R10 ;  /* 0x0000000a0e0e7221 */ /* 0x004fc80000010000 */
[----:B------:R-:W1:Y:S01]  /*fb30*/  SHFL.BFLY PT, R13, R4, 0x1, 0x1f ;  /* 0x0c201f00040d7f89 */ /* 0x000e6200000e0000 */
[----:B----4-:R-:W-:-:S03]  /*fb40*/  FADD.FTZ R6, R6, R7 ;  /* 0x0000000706067221 */ /* 0x010fc60000010000 */
[----:B------:R-:W2:Y:S01]  /*fb50*/  SHFL.BFLY PT, R15, R14, 0x1, 0x1f ;  /* 0x0c201f000e0f7f89 */ /* 0x000ea200000e0000 */
[----:B------:R-:W-:Y:S01]  /*fb60*/  SHF.R.S32.HI R7, RZ, 0x1f, R8 ;  /* 0x0000001fff077819 */ /* 0x000fe20000011408 */
[----:B---3--:R-:W-:Y:S02]  /*fb70*/  FADD.FTZ R9, R9, R5 ;  /* 0x0000000509097221 */ /* 0x008fe40000010000 */
[----:B------:R-:W3:Y:S01]  /*fb80*/  SHFL.BFLY PT, R11, R6, 0x1, 0x1f ;  /* 0x0c201f00060b7f89 */ /* 0x000ee200000e0000 */
[----:B------:R-:W-:-:S03]  /*fb90*/  LEA.HI R5, R7, R8, RZ, 0x2 ;  /* 0x0000000807057211 */ /* 0x000fc600078f10ff */
[----:B------:R-:W4:Y:S01]  /*fba0*/  SHFL.BFLY PT, R10, R9, 0x1, 0x1f ;  /* 0x0c201f00090a7f89 */ /* 0x000f2200000e0000 */
[----:B-1----:R-:W-:Y:S01]  /*fbb0*/  FADD.FTZ R13, R4, R13 ;  /* 0x0000000d040d7221 */ /* 0x002fe20000010000 */
[----:B------:R-:W-:Y:S01]  /*fbc0*/  SHF.R.S32.HI R4, RZ, 0x1f, R5 ;  /* 0x0000001fff047819 */ /* 0x000fe20000011405 */
[----:B--2---:R-:W-:Y:S01]  /*fbd0*/  FADD.FTZ R12, R14, R15 ;  /* 0x0000000f0e0c7221 */ /* 0x004fe20000010000 */
[----:B------:R-:W-:Y:S02]  /*fbe0*/  SHF.R.S32.HI R15, RZ, 0x2, R5 ;  /* 0x00000002ff0f7819 */ /* 0x000fe40000011405 */
[----:B------:R-:W-:Y:S01]  /*fbf0*/  LOP3.LUT R5, R5, 0x3ffffffc, RZ, 0xc0, !PT ;  /* 0x3ffffffc05057812 */ /* 0x000fe200078ec0ff */
[----:B---3--:R-:W-:Y:S01]  /*fc00*/  FADD.FTZ R11, R6, R11 ;  /* 0x0000000b060b7221 */ /* 0x008fe20000010000 */
[----:B------:R-:W-:Y:S02]  /*fc10*/  LEA.HI R4, R4, R15, RZ, 0x3 ;  /* 0x0000000f04047211 */ /* 0x000fe400078f18ff */
[----:B------:R-:W-:Y:S01]  /*fc20*/  FSETP.NE.FTZ.AND P5, PT, R13, RZ, PT ;  /* 0x000000ff0d00720b */ /* 0x000fe20003fb5000 */
[----:B----4-:R-:W-:Y:S01]  /*fc30*/  FADD.FTZ R10, R9, R10 ;  /* 0x0000000a090a7221 */ /* 0x010fe20000010000 */
[----:B------:R-:W-:-:S02]  /*fc40*/  LOP3.LUT R6, R4, 0xfffffff8, RZ, 0xc0, !PT ;  /* 0xfffffff804067812 */ /* 0x000fc400078ec0ff */
[CC--:B------:R-:W-:Y:S02]  /*fc50*/  LEA.HI R9, R7.reuse, R8.reuse, RZ, 0x5 ;  /* 0x0000000807097211 */ /* 0x0c0fe400078f28ff */
[----:B------:R-:W-:Y:S01]  /*fc60*/  LEA.HI R7, R7, R8, RZ, 0x3 ;  /* 0x0000000807077211 */ /* 0x000fe200078f18ff */
[----:B------:R-:W-:Y:S01]  /*fc70*/  IMAD.IADD R15, R15, 0x1, -R6 ;  /* 0x000000010f0f7824 */ /* 0x000fe200078e0a06 */
[----:B------:R-:W-:Y:S01]  /*fc80*/  SHF.R.S32.HI R9, RZ, 0x5, R9 ;  /* 0x00000005ff097819 */ /* 0x000fe20000011409 */
[----:B------:R-:W-:Y:S01]  /*fc90*/  IMAD.IADD R8, R8, 0x1, -R5 ;  /* 0x0000000108087824 */ /* 0x000fe200078e0a05 */
[----:B------:R-:W-:Y:S01]  /*fca0*/  FSETP.NE.FTZ.AND P4, PT, R12, RZ, PT ;  /* 0x000000ff0c00720b */ /* 0x000fe20003f95000 */
[----:B------:R-:W-:Y:S01]  /*fcb0*/  IMAD.SHL.U32 R17, R15, 0x40, RZ ;  /* 0x000000400f117824 */ /* 0x000fe200078e00ff */
[----:B------:R-:W-:Y:S01]  /*fcc0*/  SHF.R.S32.HI R4, RZ, 0x1f, R19 ;  /* 0x0000001fff047819 */ /* 0x000fe20000011413 */
[----:B------:R-:W-:Y:S01]  /*fcd0*/  IMAD R8, R9, 0x200, R8 ;  /* 0x0000020009087824 */ /* 0x000fe200078e0208 */
[----:B------:R-:W1:Y:S01]  /*fce0*/  @P5 MUFU.RCP R16, R13 ;  /* 0x0000000d00105308 */ /* 0x000e620000001000 */
[----:B------:R-:W-:-:S02]  /*fcf0*/  R2P PR, R15, 0x6 ;  /* 0x000000060f007804 */ /* 0x000fc40000000000 */
[----:B------:R-:W-:Y:S02]  /*fd00*/  LOP3.LUT R17, R17, 0x1c0, RZ, 0xc0, !PT ;  /* 0x000001c011117812 */ /* 0x000fe400078ec0ff */
[----:B------:R-:W-:Y:S02]  /*fd10*/  PLOP3.LUT P0, PT, PT, PT, UP0, 0x80, 0x0 ;  /* 0x000000000000781c */ /* 0x000fe40003f0f008 */
[----:B------:R-:W-:Y:S02]  /*fd20*/  LEA.HI R17, R17, R17, RZ, 0x1d ;  /* 0x0000001111117211 */ /* 0x000fe400078fe8ff */
[CC--:B------:R-:W-:Y:S02]  /*fd30*/  LEA.HI R6, R4.reuse, R19.reuse, RZ, 0x5 ;  /* 0x0000001304067211 */ /* 0x0c0fe400078f28ff */
[----:B------:R-:W-:Y:S01]  /*fd40*/  LEA.HI R5, R4, R19, RZ, 0x3 ;  /* 0x0000001304057211 */ /* 0x000fe200078f18ff */
[----:B------:R-:W-:Y:S01]  /*fd50*/  IMAD.U32 R14, R8, 0x2, R17 ;  /* 0x00000002080e7824 */ /* 0x000fe200078e0011 */
[----:B------:R-:W-:Y:S01]  /*fd60*/  LOP3.LUT R6, R6, 0xffffffe0, RZ, 0xc0, !PT ;  /* 0xffffffe006067812 */ /* 0x000fe200078ec0ff */
[----:B------:R-:W-:Y:S01]  /*fd70*/  IMAD.MOV.U32 R17, RZ, RZ, 0x3f800000 ;  /* 0x3f800000ff117424 */ /* 0x000fe200078e00ff */
[----:B------:R-:W-:Y:S01]  /*fd80*/  LOP3.LUT R4, R5, 0xfffffff8, RZ, 0xc0, !PT ;  /* 0xfffffff805047812 */ /* 0x000fe200078ec0ff */
[----:B------:R-:W-:Y:S01]  /*fd90*/  IMAD.MOV.U32 R8, RZ, RZ, 0x20 ;  /* 0x00000020ff087424 */ /* 0x000fe200078e00ff */
[----:B------:R-:W-:Y:S01]  /*fda0*/  LEA R14, R14, UR8, 0x1 ;  /* 0x000000080e0e7c11 */ /* 0x000fe2000f8e08ff */
[----:B------:R-:W-:Y:S01]  /*fdb0*/  IMAD.IADD R6, R19, 0x1, -R6 ;  /* 0x0000000113067824 */ /* 0x000fe200078e0a06 */
[----:B------:R-:W-:Y:S01]  /*fdc0*/  FSETP.NE.FTZ.AND P3, PT, R11, RZ, PT ;  /* 0x000000ff0b00720b */ /* 0x000fe20003f75000 */
[----:B------:R2:W3:Y:S01]  /*fdd0*/  @P4 MUFU.RCP R17, R12 ;  /* 0x0000000c00114308 */ /* 0x0004e20000001000 */
[----:B------:R-:W-:-:S02]  /*fde0*/  IMAD.IADD R4, R19, 0x1, -R4 ;  /* 0x0000000113047824 */ /* 0x000fc400078e0a04 */
[----:B-1----:R-:W-:Y:S01]  /*fdf0*/  FMUL.FTZ R160, R16, R160 ;  /* 0x000000a010a07220 */ /* 0x002fe20000410000 */
[----:B------:R-:W-:Y:S02]  /*fe00*/  VIADD R18, R14, 0x40 ;  /* 0x000000400e127836 */ /* 0x000fe40000000000 */
[C---:B------:R-:W-:Y:S01]  /*fe10*/  FMUL.FTZ R161, R16.reuse, R161 ;  /* 0x000000a110a17220 */ /* 0x040fe20000410000 */
[C---:B------:R-:W-:Y:S01]  /*fe20*/  FMUL.FTZ R156, R16.reuse, R156 ;  /* 0x0000009c109c7220 */ /* 0x040fe20000410000 */
[C---:B------:R-:W-:Y:S01]  /*fe30*/  FMUL.FTZ R157, R16.reuse, R157 ;  /* 0x0000009d109d7220 */ /* 0x040fe20000410000 */
[----:B------:R-:W-:Y:S01]  /*fe40*/  FMUL.FTZ R152, R16, R152 ;  /* 0x0000009810987220 */ /* 0x000fe20000410000 */
[----:B------:R-:W-:Y:S01]  /*fe50*/  SEL R19, R8, 0xffffffe0, !P1 ;  /* 0xffffffe008137807 */ /* 0x000fe20004800000 */
[----:B------:R-:W-:Y:S01]  /*fe60*/  @P2 VIADD R18, R14, 0xffffffc0 ;  /* 0xffffffc00e122836 */ /* 0x000fe20000000000 */
[----:B------:R-:W-:Y:S06]  /*fe70*/  @P0 BRA `(.L_x_303) ;  /* 0x0000000000200947 */ /* 0x000fec0003800000 */
[----:B------:R-:W1:Y:S01]  /*fe80*/  S2UR UR8, SR_CTAID.Y ;  /* 0x00000000000879c3 */ /* 0x000e620000002600 */
[----:B------:R-:W-:Y:S01]  /*fe90*/  ULDC.64 UR6, c[0x0][0x290] ;  /* 0x0000a40000067ab9 */ /* 0x000fe20000000a00 */
[----:B-1----:R-:W-:Y:S02]  /*fea0*/  USHF.R.S32.HI UR4, URZ, 0x1f, UR8 ;  /* 0x0000001f3f047899 */ /* 0x002fe40008011408 */
[----:B------:R-:W-:Y:S02]  /*feb0*/  UIMAD.WIDE.U32 UR10, UR8, UR6, URZ ;  /* 0x00000006080a72a5 */ /* 0x000fe4000f8e003f */
[----:B------:R-:W-:-:S04]  /*fec0*/  UIMAD UR4, UR4, UR6, URZ ;  /* 0x00000006040472a4 */ /* 0x000fc8000f8e023f */
[----:B------:R-:W-:Y:S01]  /*fed0*/  UIMAD UR4, UR8, UR7, UR4 ;  /* 0x00000007080472a4 */ /* 0x000fe2000f8e0204 */
[----:B------:R-:W-:-:S03]  /*fee0*/  UMOV UR6, UR10 ;  /* 0x0000000a00067c82 */ /* 0x000fc60008000000 */
[----:B------:R-:W-:-:S12]  /*fef0*/  UIADD3 UR4, UR11, UR4, URZ ;  /* 0x000000040b047290 */ /* 0x000fd8000fffe03f */
.L_x_303:
        /* <DEDUP_REMOVED lines=16> */
[----:B------:R-:W1:Y:S01]  /*10000*/  S2UR UR7, SR_CTAID.Y ;  /* 0x00000000000779c3 */ /* 0x000e620000002600 */
[----:B------:R-:W-:Y:S01]  /*10010*/  ULDC UR8, c[0x0][0x2c4] ;  /* 0x0000b10000087ab9 */ /* 0x000fe20000000800 */
[----:B------:R-:W-:Y:S01]  /*10020*/  PLOP3.LUT P6, PT, PT, PT, PT, 0x80, 0x0 ;  /* 0x000000000000781c */ /* 0x000fe20003fcf070 */
[----:B-1----:R-:W-:-:S04]  /*10030*/  UIMAD UR7, UR7, UR8, URZ ;  /* 0x00000008070772a4 */ /* 0x002fc8000f8e023f */
[----:B------:R-:W-:-:S04]  /*10040*/  USEL UR14, UR7, UR14, !UP0 ;  /* 0x0000000e070e7287 */ /* 0x000fc8000c000000 */
[----:B------:R-:W-:Y:S02]  /*10050*/  USHF.R.S32.HI UR7, URZ, 0x1f, UR14 ;  /* 0x0000001f3f077899 */ /* 0x000fe4000801140e */
[----:B------:R-:W-:-:S04]  /*10060*/  IMAD.U32 R20, RZ, RZ, UR14 ;  /* 0x0000000eff147e24 */ /* 0x000fc8000f8e00ff */
[----:B------:R-:W-:-:S07]  /*10070*/  MOV R21, UR7 ;  /* 0x0000000700157c02 */ /* 0x000fce0008000f00 */
.L_x_304:
[----:B------:R-:W-:Y:S01]  /*10080*/  ISETP.NE.AND P1, PT, RZ, UR9, PT ;  /* 0x00000009ff007c0c */ /* 0x000fe2000bf25270 */
[----:B------:R-:W-:Y:S01]  /*10090*/  FMUL.FTZ R145, R16, R145 ;  /* 0x0000009110917220 */ /* 0x000fe20000410000 */
[----:B------:R-:W-:Y:S01]  /*100a0*/  LOP3.LUT R15, R15, 0x1, RZ, 0xc0, !PT ;  /* 0x000000010f0f7812 */ /* 0x000fe200078ec0ff */
[C---:B---3--:R-:W-:Y:S01]  /*100b0*/  FMUL.FTZ R162, R17.reuse, R162 ;  /* 0x000000a211a27220 */ /* 0x048fe20000410000 */
[----:B------:R-:W-:Y:S01]  /*100c0*/  MOV R8, 0x10 ;  /* 0x0000001000087802 */ /* 0x000fe20000000f00 */
[----:B------:R-:W-:Y:S01]  /*100d0*/  FMUL.FTZ R163, R17, R163 ;  /* 0x000000a311a37220 */ /* 0x000fe20000410000 */
[----:B------:R-:W-:Y:S01]  /*100e0*/  ISETP.NE.U32.AND P0, PT, R15, 0x1, PT ;  /* 0x000000010f00780c */ /* 0x000fe20003f05070 */
[C---:B------:R-:W-:Y:S01]  /*100f0*/  FMUL.FTZ R158, R17.reuse, R158 ;  /* 0x0000009e119e7220 */ /* 0x040fe20000410000 */
[----:B------:R-:W-:Y:S01]  /*10100*/  MOV R15, 0x3f800000 ;  /* 0x3f800000000f7802 */ /* 0x000fe20000000f00 */
[C---:B------:R-:W-:Y:S01]  /*10110*/  FMUL.FTZ R159, R17.reuse, R159 ;  /* 0x0000009f119f7220 */ /* 0x040fe20000410000 */
[----:B------:R-:W-:Y:S01]  /*10120*/  SEL R23, R8, 0xfffffff0, P0 ;  /* 0xfffffff008177807 */ /* 0x000fe20000000000 */
[C---:B------:R-:W-:Y:S01]  /*10130*/  FMUL.FTZ R154, R17.reuse, R154 ;  /* 0x0000009a119a7220 */ /* 0x040fe20000410000 */
[----:B------:R-:W-:Y:S01]  /*10140*/  PLOP3.LUT P0, PT, PT, PT, PT, 0x8, 0x0 ;  /* 0x000000000000781c */ /* 0x000fe20003f0e170 */
[----:B------:R-:W1:Y:S01]  /*10150*/  @!P1 LDC R16, c[0x0][0x2c4] ;  /* 0x0000b100ff109b82 */ /* 0x000e620000000800 */
[----:B------:R-:W-:Y:S01]  /*10160*/  @!P1 PLOP3.LUT P0, PT, P2, PT, PT, 0x80, 0x0 ;  /* 0x000000000000981c */ /* 0x000fe2000170f070 */
[----:B------:R-:W3:Y:S01]  /*10170*/  @P3 MUFU.RCP R15, R11 ;  /* 0x0000000b000f3308 */ /* 0x000ee20000001000 */
[----:B------:R-:W-:Y:S01]  /*10180*/  FSETP.NE.FTZ.AND P2, PT, R10, RZ, PT ;  /* 0x000000ff0a00720b */ /* 0x000fe20003f55000 */
[C---:B------:R-:W-:Y:S01]  /*10190*/  FMUL.FTZ R155, R17.reuse, R155 ;  /* 0x0000009b119b7220 */ /* 0x040fe20000410000 */
[----:B------:R-:W-:Y:S01]  /*101a0*/  MOV R8, 0x3f800000 ;  /* 0x3f80000000087802 */ /* 0x000fe20000000f00 */
[----:B------:R-:W-:Y:S01]  /*101b0*/  FMUL.FTZ R150, R17, R150 ;  /* 0x0000009611967220 */ /* 0x000fe20000410000 */
[----:B------:R-:W-:Y:S01]  /*101c0*/  F2FP.BF16.F32.PACK_AB R161, R161, R160 ;  /* 0x000000a0a1a1723e */ /* 0x000fe200000010ff */
[----:B------:R-:W-:Y:S01]  /*101d0*/  FMUL.FTZ R151, R17, R151 ;  /* 0x0000009711977220 */ /* 0x000fe20000410000 */
[----:B------:R-:W-:Y:S01]  /*101e0*/  F2FP.BF16.F32.PACK_AB R163, R163, R162 ;  /* 0x000000a2a3a3723e */ /* 0x000fe200000010ff */
[----:B------:R-:W4:Y:S01]  /*101f0*/  S2R R24, SR_CTAID.Y ;  /* 0x0000000000187919 */ /* 0x000f220000002600 */
[----:B------:R-:W-:Y:S01]  /*10200*/  F2FP.BF16.F32.PACK_AB R156, R157, R156 ;  /* 0x0000009c9d9c723e */ /* 0x000fe200000010ff */
[----:B------:R-:W5:Y:S01]  /*10210*/  @P5 LDC R31, c[0x0][0x2e8] ;  /* 0x0000ba00ff1f5b82 */ /* 0x000f620000000800 */
[----:B------:R-:W-:Y:S01]  /*10220*/  F2FP.BF16.F32.PACK_AB R158, R159, R158 ;  /* 0x0000009e9f9e723e */ /* 0x000fe200000010ff */
[----:B------:R-:W-:Y:S01]  /*10230*/  STS [R14], R161 ;  /* 0x000000a10e007388 */ /* 0x000fe20000000800 */
[----:B------:R-:W-:Y:S01]  /*10240*/  IADD3 R22, R19, 0x400, R18 ;  /* 0x0000040013167810 */ /* 0x000fe20007ffe012 */
[----:B------:R-:W2:Y:S01]  /*10250*/  @P2 MUFU.RCP R8, R10 ;  /* 0x0000000a00082308 */ /* 0x000ea20000001000 */
[----:B------:R-:W-:Y:S01]  /*10260*/  IADD3 R29, R23, R18, RZ ;  /* 0x00000012171d7210 */ /* 0x000fe20007ffe0ff */
[----:B------:R-:W-:Y:S01]  /*10270*/  STS [R14+0x400], R163 ;  /* 0x000400a30e007388 */ /* 0x000fe20000000800 */
        /* <DEDUP_REMOVED lines=20> */
[----:B------:R-:W-:Y:S01]  /*103c0*/  F2FP.BF16.F32.PACK_AB R192, R15, R192 ;  /* 0x000000c00fc0723e */ /* 0x000fe200000010ff */
[----:B------:R-:W-:Y:S01]  /*103d0*/  FMUL.FTZ R175, R8, R175 ;  /* 0x000000af08af7220 */ /* 0x000fe20000410000 */
[----:B------:R-:W-:Y:S01]  /*103e0*/  IADD3 R15, R14, R23, RZ ;  /* 0x000000170e0f7210 */ /* 0x000fe20007ffe0ff */
[C---:B------:R-:W-:Y:S01]  /*103f0*/  FMUL.FTZ R174, R8.reuse, R174 ;  /* 0x000000ae08ae7220 */ /* 0x040fe20000410000 */
[----:B------:R-:W-:Y:S01]  /*10400*/  F2FP.BF16.F32.PACK_AB R165, R165, R164 ;  /* 0x000000a4a5a5723e */ /* 0x000fe200000010ff */
[C---:B------:R-:W-:Y:S01]  /*10410*/  FMUL.FTZ R179, R8.reuse, R179 ;  /* 0x000000b308b37220 */ /* 0x040fe20000410000 */
[----:B------:R-:W-:Y:S01]  /*10420*/  F2FP.BF16.F32.PACK_AB R167, R167, R166 ;  /* 0x000000a6a7a7723e */ /* 0x000fe200000010ff */
[----:B------:R-:W-:Y:S01]  /*10430*/  FMUL.FTZ R178, R8, R178 ;  /* 0x000000b208b27220 */ /* 0x000fe20000410000 */
[----:B------:R-:W-:Y:S01]  /*10440*/  F2FP.BF16.F32.PACK_AB R168, R169, R168 ;  /* 0x000000a8a9a8723e */ /* 0x000fe200000010ff */
[----:B------:R-:W-:Y:S01]  /*10450*/  STS [R15], R156 ;  /* 0x0000009c0f007388 */ /* 0x000fe20000000800 */
[----:B------:R-:W-:Y:S01]  /*10460*/  F2FP.BF16.F32.PACK_AB R170, R171, R170 ;  /* 0x000000aaabaa723e */ /* 0x000fe200000010ff */
[----:B-1----:R-:W1:Y:S01]  /*10470*/  @P0 LDC R16, c[0x0][0x2e4] ;  /* 0x0000b900ff100b82 */ /* 0x002e620000000800 */
[----:B------:R-:W-:Y:S01]  /*10480*/  IADD3 R22, R23, R22, RZ ;  /* 0x0000001617167210 */ /* 0x000fe20007ffe0ff */
[----:B------:R-:W-:Y:S01]  /*10490*/  STS [R15+0x400], R158 ;  /* 0x0004009e0f007388 */ /* 0x000fe20000000800 */
[----:B------:R-:W-:Y:S01]  /*104a0*/  F2FP.BF16.F32.PACK_AB R152, R153, R152 ;  /* 0x000000989998723e */ /* 0x000fe200000010ff */
[----:B------:R-:W-:Y:S01]  /*104b0*/  FMUL.FTZ R142, R17, R142 ;  /* 0x0000008e118e7220 */ /* 0x000fe20000410000 */
[----:B------:R-:W-:Y:S01]  /*104c0*/  F2FP.BF16.F32.PACK_AB R154, R155, R154 ;  /* 0x0000009a9b9a723e */ /* 0x000fe200000010ff */
[----:B------:R-:W-:Y:S01]  /*104d0*/  STS [R14+0x2000], R165 ;  /* 0x002000a50e007388 */ /* 0x000fe20000000800 */
[----:B------:R-:W-:Y:S01]  /*104e0*/  IADD3 R27, R14, R19, RZ ;  /* 0x000000130e1b7210 */ /* 0x000fe20007ffe0ff */
[----:B------:R-:W1:Y:S01]  /*104f0*/  @!P1 LDC R23, c[0x0][0x270] ;  /* 0x00009c00ff179b82 */ /* 0x000e620000000800 */
[----:B------:R-:W-:Y:S01]  /*10500*/  F2FP.BF16.F32.PACK_AB R148, R149, R148 ;  /* 0x000000949594723e */ /* 0x000fe200000010ff */
[----:B------:R-:W-:Y:S01]  /*10510*/  STS [R14+0x2400], R167 ;  /* 0x002400a70e007388 */ /* 0x000fe20000000800 */
[----:B------:R-:W-:Y:S01]  /*10520*/  F2FP.BF16.F32.PACK_AB R150, R151, R150 ;  /* 0x000000969796723e */ /* 0x000fe200000010ff */
[----:B------:R-:W-:Y:S01]  /*10530*/  FMUL.FTZ R143, R17, R143 ;  /* 0x0000008f118f7220 */ /* 0x000fe20000410000 */
[----:B------:R-:W-:Y:S01]  /*10540*/  IADD3 R25, R15, R19, RZ ;  /* 0x000000130f197210 */ /* 0x000fe20007ffe0ff */
[----:B------:R-:W-:Y:S01]  /*10550*/  STS [R15+0x2000], R168 ;  /* 0x002000a80f007388 */ /* 0x000fe20000000800 */
[----:B------:R-:W-:Y:S01]  /*10560*/  F2FP.BF16.F32.PACK_AB R172, R173, R172 ;  /* 0x000000acadac723e */ /* 0x000fe200000010ff */
[----:B------:R-:W2:Y:S01]  /*10570*/  S2UR UR7, SR_CTAID.X ;  /* 0x00000000000779c3 */ /* 0x000ea20000002500 */
[----:B------:R-:W-:Y:S01]  /*10580*/  F2FP.BF16.F32.PACK_AB R174, R175, R174 ;  /* 0x000000aeafae723e */ /* 0x000fe200000010ff */
[----:B------:R3:W-:Y:S01]  /*10590*/  STS [R15+0x2400], R170 ;  /* 0x002400aa0f007388 */ /* 0x0007e20000000800 */
[----:B------:R-:W-:Y:S01]  /*105a0*/  F2FP.BF16.F32.PACK_AB R176, R177, R176 ;  /* 0x000000b0b1b0723e */ /* 0x000fe200000010ff */
[----:B------:R-:W-:Y:S01]  /*105b0*/  FMUL.FTZ R138, R17, R138 ;  /* 0x0000008a118a7220 */ /* 0x000fe20000410000 */
[----:B------:R-:W-:Y:S01]  /*105c0*/  F2FP.BF16.F32.PACK_AB R178, R179, R178 ;  /* 0x000000b2b3b2723e */ /* 0x000fe200000010ff */
[----:B------:R-:W-:Y:S01]  /*105d0*/  STS [R27], R152 ;  /* 0x000000981b007388 */ /* 0x000fe20000000800 */
[----:B------:R-:W-:Y:S01]  /*105e0*/  FMUL.FTZ R139, R17, R139 ;  /* 0x0000008b118b7220 */ /* 0x000fe20000410000 */
[----:B------:R-:W4:Y:S01]  /*105f0*/  @P5 MUFU.LG2 R13, R13 ;  /* 0x0000000d000d5308 */ /* 0x000f220000000c00 */
[C---:B------:R-:W-:Y:S01]  /*10600*/  FMUL.FTZ R183, R8.reuse, R183 ;  /* 0x000000b708b77220 */ /* 0x040fe20000410000 */
[----:B------:R-:W-:Y:S01]  /*10610*/  STS [R27+0x400], R154 ;  /* 0x0004009a1b007388 */ /* 0x000fe20000000800 */
[C---:B------:R-:W-:Y:S01]  /*10620*/  FMUL.FTZ R182, R8.reuse, R182 ;  /* 0x000000b608b67220 */ /* 0x040fe20000410000 */
[C---:B------:R-:W-:Y:S01]  /*10630*/  FMUL.FTZ R187, R8.reuse, R187 ;  /* 0x000000bb08bb7220 */ /* 0x040fe20000410000 */
[----:B------:R-:W-:Y:S01]  /*10640*/  FMUL.FTZ R186, R8, R186 ;  /* 0x000000ba08ba7220 */ /* 0x000fe20000410000 */
[----:B------:R-:W-:Y:S01]  /*10650*/  STS [R25], R148 ;  /* 0x0000009419007388 */ /* 0x000fe20000000800 */
[----:B------:R-:W-:Y:S01]  /*10660*/  F2FP.BF16.F32.PACK_AB R141, R141, R140 ;  /* 0x0000008c8d8d723e */ /* 0x000fe200000010ff */
[----:B------:R-:W5:Y:S01]  /*10670*/  @P4 MUFU.LG2 R12, R12 ;  /* 0x0000000c000c4308 */ /* 0x000f620000000c00 */
[----:B------:R-:W-:Y:S01]  /*10680*/  F2FP.BF16.F32.PACK_AB R143, R143, R142 ;  /* 0x0000008e8f8f723e */ /* 0x000fe200000010ff */
[----:B------:R-:W-:Y:S01]  /*10690*/  STS [R25+0x400], R150 ;  /* 0x0004009619007388 */ /* 0x000fe20000000800 */
[----:B------:R-:W-:Y:S01]  /*106a0*/  F2FP.BF16.F32.PACK_AB R136, R137, R136 ;  /* 0x000000888988723e */ /* 0x000fe200000010ff */
[----:B------:R-:W-:Y:S01]  /*106b0*/  FMUL.FTZ R134, R17, R134 ;  /* 0x0000008611867220 */ /* 0x000fe20000410000 */
[----:B------:R-:W-:Y:S01]  /*106c0*/  F2FP.BF16.F32.PACK_AB R138, R139, R138 ;  /* 0x0000008a8b8a723e */ /* 0x000fe200000010ff */
[----:B------:R-:W2:Y:S01]  /*106d0*/  S2R R26, SR_CTAID.Z ;  /* 0x00000000001a7919 */ /* 0x000ea20000002700 */
[----:B------:R-:W-:Y:S01]  /*106e0*/  F2FP.BF16.F32.PACK_AB R181, R181, R180 ;  /* 0x000000b4b5b5723e */ /* 0x000fe200000010ff */
[----:B------:R-:W2:Y:S01]  /*106f0*/  @P3 MUFU.LG2 R11, R11 ;  /* 0x0000000b000b3308 */ /* 0x000ea20000000c00 */
[----:B------:R-:W-:Y:S01]  /*10700*/  F2FP.BF16.F32.PACK_AB R183, R183, R182 ;  /* 0x000000b6b7b7723e */ /* 0x000fe200000010ff */
[----:B------:R-:W-:Y:S01]  /*10710*/  STS [R27+0x2000], R172 ;  /* 0x002000ac1b007388 */ /* 0x000fe20000000800 */
[----:B---3--:R-:W3:Y:S01]  /*10720*/  @P1 LDC.64 R14, c[0x0][0x2c0] ;  /* 0x0000b000ff0e1b82 */ /* 0x008ee20000000a00 */
[----:B------:R-:W-:Y:S01]  /*10730*/  F2FP.BF16.F32.PACK_AB R184, R185, R184 ;  /* 0x000000b8b9b8723e */ /* 0x000fe200000010ff */
[----:B----4-:R-:W-:Y:S01]  /*10740*/  @P5 FMUL.FTZ R13, R13, 0.69314718246459960938 ;  /* 0x3f3172180d0d5820 */ /* 0x010fe20000410000 */
[----:B------:R4:W-:Y:S01]  /*10750*/  STS [R27+0x2400], R174 ;  /* 0x002400ae1b007388 */ /* 0x0009e20000000800 */
[----:B------:R-:W-:Y:S01]  /*10760*/  F2FP.BF16.F32.PACK_AB R186, R187, R186 ;  /* 0x000000babbba723e */ /* 0x000fe200000010ff */
[----:B------:R-:W2:Y:S01]  /*10770*/  @P2 MUFU.LG2 R10, R10 ;  /* 0x0000000a000a2308 */ /* 0x000ea20000000c00 */
[----:B------:R-:W-:Y:S01]  /*10780*/  @P1 MOV R33, 0x1 ;  /* 0x0000000100211802 */ /* 0x000fe20000000f00 */
[----:B------:R-:W-:Y:S01]  /*10790*/  STS [R25+0x2000], R176 ;  /* 0x002000b019007388 */ /* 0x000fe20000000800 */
[----:B-1----:R-:W-:-:S02]  /*107a0*/  @!P1 IMAD R33, R16, R23, RZ ;  /* 0x0000001710219224 */ /* 0x002fc400078e02ff */
[C---:B------:R-:W-:Y:S01]  /*107b0*/  FMUL.FTZ R135, R17.reuse, R135 ;  /* 0x0000008711877220 */ /* 0x040fe20000410000 */
[----:B------:R-:W1:Y:S01]  /*107c0*/  @P2 LDC R23, c[0x0][0x2e8] ;  /* 0x0000ba00ff172b82 */ /* 0x000e620000000800 */
[----:B------:R2:W-:Y:S01]  /*107d0*/  STS [R25+0x2400], R178 ;  /* 0x002400b219007388 */ /* 0x0005e20000000800 */
[----:B------:R-:W-:Y:S02]  /*107e0*/  IMAD R24, R24, R33, RZ ;  /* 0x0000002118187224 */ /* 0x000fe400078e02ff */
[C---:B------:R-:W-:Y:S01]  /*107f0*/  FMUL.FTZ R146, R17.reuse, R146 ;  /* 0x0000009211927220 */ /* 0x040fe20000410000 */
[----:B------:R-:W-:Y:S01]  /*10800*/  FMUL.FTZ R17, R17, R147 ;  /* 0x0000009311117220 */ /* 0x000fe20000410000 */
[----:B------:R-:W-:Y:S01]  /*10810*/  STS [R18], R141 ;  /* 0x0000008d12007388 */ /* 0x000fe20000000800 */
[----:B------:R-:W-:Y:S01]  /*10820*/  FMUL.FTZ R191, R8, R191 ;  /* 0x000000bf08bf7220 */ /* 0x000fe20000410000 */
[----:B------:R-:W-:Y:S01]  /*10830*/  SEL R24, R24, RZ, !P6 ;  /* 0x000000ff18187207 */ /* 0x000fe20007000000 */
[C---:B------:R-:W-:Y:S01]  /*10840*/  FMUL.FTZ R190, R8.reuse, R190 ;  /* 0x000000be08be7220 */ /* 0x040fe20000410000 */
[----:B------:R-:W-:Y:S01]  /*10850*/  STS [R18+0x400], R143 ;  /* 0x0004008f12007388 */ /* 0x000fe20000000800 */
[C---:B------:R-:W-:Y:S01]  /*10860*/  FMUL.FTZ R195, R8.reuse, R195 ;  /* 0x000000c308c37220 */ /* 0x040fe20000410000 */
[----:B------:R-:W-:Y:S01]  /*10870*/  FMUL.FTZ R8, R8, R194 ;  /* 0x000000c208087220 */ /* 0x000fe20000410000 */
[----:B------:R-:W-:Y:S01]  /*10880*/  F2FP.BF16.F32.PACK_AB R132, R133, R132 ;  /* 0x000000848584723e */ /* 0x000fe200000010ff */
[----:B------:R-:W-:Y:S01]  /*10890*/  STS [R29], R136 ;  /* 0x000000881d007388 */ /* 0x000fe20000000800 */
[----:B---3--:R-:W-:Y:S01]  /*108a0*/  @P1 IMAD R15, R15, R14, RZ ;  /* 0x0000000e0f0f1224 */ /* 0x008fe200078e02ff */
[----:B------:R-:W-:Y:S01]  /*108b0*/  @!P1 MOV R15, R16 ;  /* 0x00000010000f9202 */ /* 0x000fe20000000f00 */
[----:B-----5:R-:W-:Y:S01]  /*108c0*/  @P4 FMUL.FTZ R12, R12, 0.69314718246459960938 ;  /* 0x3f3172180c0c4820 */ /* 0x020fe20000410000 */
[----:B------:R-:W-:Y:S01]  /*108d0*/  STS [R29+0x400], R138 ;  /* 0x0004008a1d007388 */ /* 0x000fe20000000800 */
[C---:B----4-:R-:W-:Y:S01]  /*108e0*/  IADD3 R27, R19.reuse, R18, RZ ;  /* 0x00000012131b7210 */ /* 0x050fe20007ffe0ff */
[----:B------:R-:W3:Y:S01]  /*108f0*/  @P4 LDC R16, c[0x0][0x2e8] ;  /* 0x0000ba00ff104b82 */ /* 0x000ee20000000800 */
[----:B------:R-:W-:Y:S01]  /*10900*/  MOV R14, 0x7f800000 ;  /* 0x7f800000000e7802 */ /* 0x000fe20000000f00 */
[----:B------:R-:W-:Y:S01]  /*10910*/  STS [R18+0x2000], R181 ;  /* 0x002000b512007388 */ /* 0x000fe20000000800 */
[----:B------:R-:W-:Y:S01]  /*10920*/  @P5 FFMA.FTZ R14, R68, R31, R13 ;  /* 0x0000001f440e5223 */ /* 0x000fe2000001000d */
[----:B--2---:R-:W-:Y:S01]  /*10930*/  IMAD R13, R26, R15, R24 ;  /* 0x0000000f1a0d7224 */ /* 0x004fe200078e0218 */
[----:B------:R-:W-:Y:S01]  /*10940*/  LOP3.LUT P5, RZ, R6, 0x3, RZ, 0xc0, !PT ;  /* 0x0000000306ff7812 */ /* 0x000fe200078ac0ff */
[----:B------:R2:W-:Y:S01]  /*10950*/  STS [R18+0x2400], R183 ;  /* 0x002400b712007388 */ /* 0x0005e20000000800 */
[----:B------:R-:W-:Y:S01]  /*10960*/  IADD3 R25, R19, R29, RZ ;  /* 0x0000001d13197210 */ /* 0x000fe20007ffe0ff */
[----:B------:R-:W-:Y:S01]  /*10970*/  @P3 FMUL.FTZ R11, R11, 0.69314718246459960938 ;  /* 0x3f3172180b0b3820 */ /* 0x000fe20000410000 */
[----:B------:R-:W4:Y:S01]  /*10980*/  @P1 LDC R19, c[0x0][0x2c0] ;  /* 0x0000b000ff131b82 */ /* 0x000f220000000800 */
[----:B------:R-:W-:Y:S01]  /*10990*/  STS [R29+0x2000], R184 ;  /* 0x002000b81d007388 */ /* 0x000fe20000000800 */
[----:B------:R-:W-:Y:S01]  /*109a0*/  F2FP.BF16.F32.PACK_AB R134, R135, R134 ;  /* 0x000000868786723e */ /* 0x000fe200000010ff */
[----:B------:R-:W-:Y:S01]  /*109b0*/  BSSY B0, `(.L_x_305) ;  /* 0x000004b000007945 */ /* 0x000fe20003800000 */
[----:B------:R-:W-:Y:S01]  /*109c0*/  F2FP.BF16.F32.PACK_AB R144, R145, R144 ;  /* 0x000000909190723e */ /* 0x000fe200000010ff */
[----:B------:R5:W-:Y:S01]  /*109d0*/  STS [R29+0x2400], R186 ;  /* 0x002400ba1d007388 */ /* 0x000be20000000800 */
[----:B------:R-:W-:-:S02]  /*109e0*/  F2FP.BF16.F32.PACK_AB R17, R17, R146 ;  /* 0x000000921111723e */ /* 0x000fc400000010ff */
[----:B------:R-:W-:Y:S01]  /*109f0*/  F2FP.BF16.F32.PACK_AB R188, R189, R188 ;  /* 0x000000bcbdbc723e */ /* 0x000fe200000010ff */
[----:B------:R-:W-:Y:S01]  /*10a00*/  STS [R27], R132 ;  /* 0x000000841b007388 */ /* 0x000fe20000000800 */
[----:B------:R-:W-:Y:S02]  /*10a10*/  F2FP.BF16.F32.PACK_AB R190, R191, R190 ;  /* 0x000000bebfbe723e */ /* 0x000fe400000010ff */
[----:B------:R-:W-:Y:S01]  /*10a20*/  F2FP.BF16.F32.PACK_AB R8, R195, R8 ;  /* 0x00000008c308723e */ /* 0x000fe200000010ff */
[----:B------:R-:W-:Y:S01]  /*10a30*/  STS [R27+0x400], R134 ;  /* 0x000400861b007388 */ /* 0x000fe20000000800 */
[----:B------:R-:W-:-:S03]  /*10a40*/  MOV R15, 0x7f800000 ;  /* 0x7f800000000f7802 */ /* 0x000fc60000000f00 */
[----:B------:R-:W-:Y:S04]  /*10a50*/  STS [R25], R144 ;  /* 0x0000009019007388 */ /* 0x000fe80000000800 */
[----:B------:R1:W-:Y:S01]  /*10a60*/  STS [R22], R17 ;  /* 0x0000001116007388 */ /* 0x0003e20000000800 */
[----:B--2---:R-:W-:Y:S01]  /*10a70*/  MOV R18, 0x7f800000 ;  /* 0x7f80000000127802 */ /* 0x004fe20000000f00 */
[----:B---3--:R-:W-:Y:S01]  /*10a80*/  @P4 FFMA.FTZ R18, R3, R16, R12 ;  /* 0x0000001003124223 */ /* 0x008fe2000001000c */
[----:B------:R-:W-:Y:S01]  /*10a90*/  @!P1 MOV R19, 0x1 ;  /* 0x0000000100139802 */ /* 0x000fe20000000f00 */
[----:B------:R-:W-:Y:S04]  /*10aa0*/  STS [R27+0x2000], R188 ;  /* 0x002000bc1b007388 */ /* 0x000fe80000000800 */
[----:B----4-:R-:W-:Y:S01]  /*10ab0*/  IMAD R24, R19, UR7, RZ ;  /* 0x0000000713187c24 */ /* 0x010fe2000f8e02ff */
[----:B-----5:R-:W2:Y:S01]  /*10ac0*/  @P3 LDC R29, c[0x0][0x2e8] ;  /* 0x0000ba00ff1d3b82 */ /* 0x020ea20000000800 */
[----:B------:R3:W-:Y:S03]  /*10ad0*/  STS [R27+0x2400], R190 ;  /* 0x002400be1b007388 */ /* 0x0007e60000000800 */
[----:B------:R-:W-:Y:S01]  /*10ae0*/  SHF.L.U32 R24, R24, 0x7, RZ ;  /* 0x0000000718187819 */ /* 0x000fe200000006ff */
[----:B------:R4:W-:Y:S03]  /*10af0*/  STS [R25+0x2000], R192 ;  /* 0x002000c019007388 */ /* 0x0009e60000000800 */
[--C-:B------:R-:W-:Y:S01]  /*10b00*/  IADD3 R20, P1, P0, R24, R20, R13.reuse ;  /* 0x0000001418147210 */ /* 0x100fe2000783e00d */
[----:B------:R2:W-:Y:S01]  /*10b10*/  STS [R22+0x2000], R8 ;  /* 0x0020000816007388 */ /* 0x0005e20000000800 */
[----:B------:R-:W-:-:S02]  /*10b20*/  SHF.R.S32.HI R13, RZ, 0x1f, R13 ;  /* 0x0000001fff0d7819 */ /* 0x000fc4000001140d */
[----:B-1----:R-:W-:Y:S01]  /*10b30*/  MOV R17, 0x7f800000 ;  /* 0x7f80000000117802 */ /* 0x002fe20000000f00 */
[----:B--2---:R-:W-:Y:S01]  /*10b40*/  @P3 FFMA.FTZ R15, R2, R29, R11 ;  /* 0x0000001d020f3223 */ /* 0x004fe2000001000b */
[----:B---3--:R-:W-:Y:S01]  /*10b50*/  @P2 FMUL.FTZ R27, R10, 0.69314718246459960938 ;  /* 0x3f3172180a1b2820 */ /* 0x008fe20000410000 */
[----:B----4-:R-:W-:-:S03]  /*10b60*/  SHF.R.S32.HI R25, RZ, 0x1f, R24 ;  /* 0x0000001fff197819 */ /* 0x010fc60000011418 */
[----:B------:R-:W-:Y:S01]  /*10b70*/  @P2 FFMA.FTZ R17, R0, R23, R27 ;  /* 0x0000001700112223 */ /* 0x000fe2000001001b */
[----:B------:R-:W-:Y:S01]  /*10b80*/  IADD3.X R21, R25, R21, R13, P1, P0 ;  /* 0x0000001519157210 */ /* 0x000fe20000fe040d */
[----:B------:R-:W-:Y:S06]  /*10b90*/  BAR.SYNC.DEFER_BLOCKING 0x0 ;  /* 0x0000000000007b1d */ /* 0x000fec0000010000 */
[----:B------:R-:W-:Y:S05]  /*10ba0*/  @P5 BRA `(.L_x_306) ;  /* 0x0000000000ac5947 */ /* 0x000fea0003800000 */
        /* <DEDUP_REMOVED lines=18> */
[-C--:B------:R-:W-:Y:S01]  /*10cd0*/  @!P4 IMAD R6, R6, R19.reuse, RZ ;  /* 0x000000130606c224 */ /* 0x080fe200078e02ff */
[CC--:B------:R-:W-:Y:S01]  /*10ce0*/  @!P6 IADD3 R0, P0, R23.reuse, R20.reuse, RZ ;  /* 0x000000141700e210 */ /* 0x0c0fe20007f1e0ff */
[----:B------:R-:W2:Y:S01]  /*10cf0*/  @!P5 LDC.64 R10, c[0x0][0x2b0] ;  /* 0x0000ac00ff0adb82 */ /* 0x000ea20000000a00 */
[----:B------:R-:W-:Y:S01]  /*10d00*/  @!P3 IMAD R24, R24, R19, RZ ;  /* 0x000000131818b224 */ /* 0x000fe200078e02ff */
[-C--:B------:R-:W-:Y:S02]  /*10d10*/  @!P5 IADD3 R22, P2, R16, R20.reuse, RZ ;  /* 0x000000141016d210 */ /* 0x080fe40007f5e0ff */
[----:B------:R-:W-:Y:S02]  /*10d20*/  @!P6 LEA.HI.X.SX32 R19, R23, R21, 0x1, P0 ;  /* 0x000000151713e211 */ /* 0x000fe400000f0eff */
[----:B------:R-:W-:-:S02]  /*10d30*/  @!P4 IADD3 R23, P1, R6, R20, RZ ;  /* 0x000000140617c210 */ /* 0x000fc40007f3e0ff */
[----:B------:R-:W3:Y:S01]  /*10d40*/  @!P4 LDC.64 R8, c[0x0][0x2b0] ;  /* 0x0000ac00ff08cb82 */ /* 0x000ee20000000a00 */
[-C--:B------:R-:W-:Y:S02]  /*10d50*/  @!P5 LEA.HI.X.SX32 R16, R16, R21.reuse, 0x1, P2 ;  /* 0x000000151010d211 */ /* 0x080fe400010f0eff */
[----:B------:R-:W-:Y:S02]  /*10d60*/  @!P4 LEA.HI.X.SX32 R6, R6, R21, 0x1, P1 ;  /* 0x000000150606c211 */ /* 0x000fe400008f0eff */
[----:B------:R-:W-:-:S03]  /*10d70*/  @!P3 IADD3 R20, P0, R24, R20, RZ ;  /* 0x000000141814b210 */ /* 0x000fc60007f1e0ff */
[----:B------:R-:W4:Y:S01]  /*10d80*/  @!P3 LDC.64 R2, c[0x0][0x2b0] ;  /* 0x0000ac00ff02bb82 */ /* 0x000f220000000a00 */
[----:B-1----:R-:W-:Y:S02]  /*10d90*/  @!P6 LEA R12, P2, R0, R12, 0x2 ;  /* 0x0000000c000ce211 */ /* 0x002fe400078410ff */
        /* <DEDUP_REMOVED lines=12> */
.L_x_306:
[----:B------:R-:W-:Y:S05]  /*10e60*/  BSYNC B0 ;  /* 0x0000000000007941 */ /* 0x000fea0003800000 */
.L_x_305:
[----:B------:R-:W2:Y:S01]  /*10e70*/  LDL R22, [R1+0x48] ;  /* 0x0000480001167983 */ /* 0x000ea20000100800 */
[----:B------:R-:W-:Y:S01]  /*10e80*/  IMAD.SHL.U32 R0, R4, 0x8, RZ ;  /* 0x0000000804007824 */ /* 0x000fe200078e00ff */
[----:B------:R-:W-:Y:S01]  /*10e90*/  SHF.R.S32.HI R4, RZ, 0x3, R5 ;  /* 0x00000003ff047819 */ /* 0x000fe20000011405 */
[----:B------:R-:W-:Y:S01]  /*10ea0*/  UIMAD UR16, UR7, -0x80, UR16 ;  /* 0xffffff80071078a4 */ /* 0x000fe2000f8e0210 */
[----:B-1----:R-:W-:Y:S01]  /*10eb0*/  SHF.R.S32.HI R2, RZ, 0x3, R7 ;  /* 0x00000003ff027819 */ /* 0x002fe20000011407 */
[----:B------:R-:W-:Y:S01]  /*10ec0*/  IMAD.U32 R13, RZ, RZ, UR15 ;  /* 0x0000000fff0d7e24 */ /* 0x000fe2000f8e00ff */
[----:B------:R-:W-:Y:S01]  /*10ed0*/  ULDC UR7, c[0x0][0x2d0] ;  /* 0x0000b40000077ab9 */ /* 0x000fe20000000800 */
[----:B------:R-:W-:Y:S01]  /*10ee0*/  VIADD R5, R4, 0x20 ;  /* 0x0000002004057836 */ /* 0x000fe20000000000 */
[----:B------:R-:W-:Y:S01]  /*10ef0*/  ISETP.GE.AND P1, PT, R0, UR7, PT ;  /* 0x0000000700007c0c */ /* 0x000fe2000bf26270 */
[----:B------:R-:W-:Y:S01]  /*10f00*/  VIADD R3, R4, 0x30 ;  /* 0x0000003004037836 */ /* 0x000fe20000000000 */
[----:B------:R-:W-:Y:S01]  /*10f10*/  IADD3 R14, P3, R0, UR6, RZ ;  /* 0x00000006000e7c10 */ /* 0x000fe2000ff7e0ff */
[----:B------:R-:W-:Y:S01]  /*10f20*/  ULDC.64 UR6, c[0x0][0x2a0] ;  /* 0x0000a80000067ab9 */ /* 0x000fe20000000a00 */
[----:B------:R-:W-:Y:S01]  /*10f30*/  ISETP.GE.OR P6, PT, R5, UR5, P1 ;  /* 0x0000000505007c0c */ /* 0x000fe20008fc6670 */
[----:B------:R-:W-:Y:S01]  /*10f40*/  BSSY B0, `(.L_x_307) ;  /* 0x0000021000007945 */ /* 0x000fe20003800000 */
[----:B------:R-:W-:-:S02]  /*10f50*/  SHF.R.S32.HI R5, RZ, 0x1f, R26 ;  /* 0x0000001fff057819 */ /* 0x000fc4000001141a */
[----:B------:R-:W-:Y:S02]  /*10f60*/  ISETP.GE.OR P5, PT, R3, UR5, P1 ;  /* 0x0000000503007c0c */ /* 0x000fe40008fa6670 */
[----:B------:R-:W-:Y:S01]  /*10f70*/  ISETP.GE.OR P2, PT, R2, UR16, P1 ;  /* 0x0000001002007c0c */ /* 0x000fe20008f46670 */
[C---:B------:R-:W-:Y:S01]  /*10f80*/  VIADD R2, R4.reuse, 0x40 ;  /* 0x0000004004027836 */ /* 0x040fe20000000000 */
[----:B------:R-:W-:Y:S01]  /*10f90*/  SHF.R.S32.HI R3, RZ, 0x1f, R0 ;  /* 0x0000001fff037819 */ /* 0x000fe20000011400 */
[----:B------:R-:W-:Y:S01]  /*10fa0*/  VIADD R0, R4, 0x50 ;  /* 0x0000005004007836 */ /* 0x000fe20000000000 */
[----:B------:R-:W-:Y:S01]  /*10fb0*/  LEA.HI.SX32 R7, R7, 0x10, 0x1d ;  /* 0x0000001007077811 */ /* 0x000fe200078feaff */
[----:B------:R-:W-:Y:S01]  /*10fc0*/  IMAD R17, R5, UR6, RZ ;  /* 0x0000000605117c24 */ /* 0x000fe2000f8e02ff */
[--C-:B------:R-:W-:Y:S02]  /*10fd0*/  SHF.R.S32.HI R5, RZ, 0x1f, R4.reuse ;  /* 0x0000001fff057819 */ /* 0x100fe40000011404 */
[----:B------:R-:W-:Y:S01]  /*10fe0*/  IADD3.X R15, R3, UR4, RZ, P3, !PT ;  /* 0x00000004030f7c10 */ /* 0x000fe20009ffe4ff */
[----:B------:R-:W-:Y:S01]  /*10ff0*/  IMAD R17, R26, UR7, R17 ;  /* 0x000000071a117c24 */ /* 0x000fe2000f8e0211 */
[----:B------:R-:W-:Y:S01]  /*11000*/  ISETP.GE.OR P4, PT, R2, UR5, P1 ;  /* 0x0000000502007c0c */ /* 0x000fe20008f86670 */
[----:B------:R-:W-:Y:S01]  /*11010*/  IMAD.WIDE R12, R13, 0x80, R4 ;  /* 0x000000800d0c7825 */ /* 0x000fe200078e0204 */
[----:B------:R-:W-:-:S02]  /*11020*/  ISETP.GE.OR P3, PT, R0, UR5, P1 ;  /* 0x0000000500007c0c */ /* 0x000fc40008f66670 */
[----:B------:R-:W-:Y:S01]  /*11030*/  ISETP.GE.OR P0, PT, R7, UR16, P1 ;  /* 0x0000001007007c0c */ /* 0x000fe20008f06670 */
[C---:B------:R-:W-:Y:S02]  /*11040*/  VIADD R2, R4.reuse, 0x60 ;  /* 0x0000006004027836 */ /* 0x040fe40000000000 */
[----:B------:R-:W-:Y:S02]  /*11050*/  VIADD R0, R4, 0x70 ;  /* 0x0000007004007836 */ /* 0x000fe40000000000 */
[----:B------:R-:W-:-:S04]  /*11060*/  IMAD.WIDE.U32 R14, R26, UR6, R14 ;  /* 0x000000061a0e7c25 */ /* 0x000fc8000f8e000e */
[----:B------:R-:W-:Y:S01]  /*11070*/  IMAD.IADD R17, R15, 0x1, R17 ;  /* 0x000000010f117824 */ /* 0x000fe200078e0211 */
[----:B--2---:R1:W2:Y:S04]  /*11080*/  LDS.128 R8, [R22+0x3800] ;  /* 0x0038000016087984 */ /* 0x0042a80000000c00 */
[----:B------:R1:W3:Y:S01]  /*11090*/  LDS.128 R4, [R22] ;  /* 0x0000000016047984 */ /* 0x0002e20000000c00 */
        /* <DEDUP_REMOVED lines=10> */
[----:B---3--:R4:W-:Y:S02]  /*11140*/  STG.E.128 desc[UR22][R20.64], R4 ;  /* 0x0000000414007986 */ /* 0x0089e4000c101d16 */
.L_x_308:
[----:B------:R-:W-:Y:S05]  /*11150*/  BSYNC B0 ;  /* 0x0000000000007941 */ /* 0x000fea0003800000 */
.L_x_307:
[----:B---34-:R3:W4:Y:S01]  /*11160*/  LDS.128 R4, [R22+0x800] ;  /* 0x0008000016047984 */ /* 0x0187220000000c00 */
[----:B------:R-:W-:Y:S01]  /*11170*/  BSSY B0, `(.L_x_309) ;  /* 0x0000011000007945 */ /* 0x000fe20003800000 */
[----:B------:R-:W-:Y:S02]  /*11180*/  ISETP.GE.OR P2, PT, R2, UR5, P1 ;  /* 0x0000000502007c0c */ /* 0x000fe40008f46670 */
[----:B------:R-:W-:Y:S01]  /*11190*/  ISETP.GE.OR P1, PT, R0, UR5, P1 ;  /* 0x0000000500007c0c */ /* 0x000fe20008f26670 */
[----:B------:R-:W-:-:S12]  /*111a0*/  @P0 BRA `(.L_x_310) ;  /* 0x0000000000340947 */ /* 0x000fd80003800000 */
        /* <DEDUP_REMOVED lines=13> */
.L_x_310:
[----:B------:R-:W-:Y:S05]  /*11280*/  BSYNC B0 ;  /* 0x0000000000007941 */ /* 0x000fea0003800000 */
.L_x_309:
[----:B----4-:R4:W1:Y:S01]  /*11290*/  LDS.128 R4, [R22+0x1000] ;  /* 0x0010000016047984 */ /* 0x0108620000000c00 */
[----:B------:R-:W-:Y:S04]  /*112a0*/  BSSY B0, `(.L_x_311) ;  /* 0x000000f000007945 */ /* 0x000fe80003800000 */
        /* <DEDUP_REMOVED lines=14> */
.L_x_312:
[----:B------:R-:W-:Y:S05]  /*11390*/  BSYNC B0 ;  /* 0x0000000000007941 */ /* 0x000fea0003800000 */
.L_x_311:
[----:B-1----:R1:W1:Y:S01]  /*113a0*/  LDS.128 R4, [R22+0x1800] ;  /* 0x0018000016047984 */ /* 0x0022620000000c00 */
        /* <DEDUP_REMOVED lines=15> */
.L_x_314:
[----:B------:R-:W-:Y:S05]  /*114a0*/  BSYNC B0 ;  /* 0x0000000000007941 */ /* 0x000fea0003800000 */
.L_x_313:
        /* <DEDUP_REMOVED lines=16> */
.L_x_316:
[----:B------:R-:W-:Y:S05]  /*115b0*/  BSYNC B0 ;  /* 0x0000000000007941 */ /* 0x000fea0003800000 */
.L_x_315:
        /* <DEDUP_REMOVED lines=16> */
.L_x_318:
[----:B------:R-:W-:Y:S05]  /*116c0*/  BSYNC B0 ;  /* 0x0000000000007941 */ /* 0x000fea0003800000 */
.L_x_317:
        /* <DEDUP_REMOVED lines=16> */
.L_x_320:
[----:B------:R-:W-:Y:S05]  /*117d0*/  BSYNC B0 ;  /* 0x0000000000007941 */ /* 0x000fea0003800000 */
.L_x_319:
[----:B------:R-:W-:Y:S05]  /*117e0*/  @P1 EXIT ;  /* 0x000000000000194d */ /* 0x000fea0003800000 */
[----:B------:R-:W-:Y:S01]  /*117f0*/  IADD3 R0, P0, R12, 0x70, RZ ;  /* 0x000000700c007810 */ /* 0x000fe20007f1e0ff */
        /* <DEDUP_REMOVED lines=13> */
.L_x_245:
        /* <DEDUP_REMOVED lines=89> */
.L_x_322:
[----:B------:R-:W-:Y:S05]  /*11e60*/  BSYNC B0 ;  /* 0x0000000000007941 */ /* 0x000fea0003800000 */
.L_x_321:
[----:B------:R-:W-:Y:S01]  /*11e70*/  BSSY B0, `(.L_x_323) ;  /* 0x0000010000007945 */ /* 0x000fe20003800000 */
[----:B------:R-:W-:-:S03]  /*11e80*/  ISETP.GE.AND P2, PT, R16, UR16, PT ;  /* 0x0000001010007c0c */ /* 0x000fc6000bf46270 */
[----:B------:R-:W-:Y:S10]  /*11e90*/  @P1 BRA `(.L_x_324) ;  /* 0x0000000000341947 */ /* 0x000ff40003800000 */
        /* <DEDUP_REMOVED lines=9> */
[----:B-1----:R-:W-:Y:S02]  /*11f30*/  LEA R22, P1, R12, UR4, 0x1 ;  /* 0x000000040c167c11 */ /* 0x002fe4000f8208ff */
[----:B------:R-:W-:-:S04]  /*11f40*/  IADD3 R2, R2, R13, RZ ;  /* 0x0000000d02027210 */ /* 0x000fc80007ffe0ff */
[----:B------:R-:W-:-:S05]  /*11f50*/  LEA.HI.X R23, R12, UR5, R2, 0x1, P1 ;  /* 0x000000050c177c11 */ /* 0x000fca00088f0c02 */
[----:B------:R2:W-:Y:S02]  /*11f60*/  STG.E.128 desc[UR22][R22.64], RZ ;  /* 0x000000ff16007986 */ /* 0x0005e4000c101d16 */
.L_x_324:
[----:B------:R-:W-:Y:S05]  /*11f70*/  BSYNC B0 ;  /* 0x0000000000007941 */ /* 0x000fea0003800000 */
.L_x_323:
        /* <DEDUP_REMOVED lines=12> */
[----:B-12---:R-:W-:Y:S02]  /*12040*/  LEA R22, P6, R12, UR4, 0x1 ;  /* 0x000000040c167c11 */ /* 0x006fe4000f8c08ff */
[----:B------:R-:W-:-:S04]  /*12050*/  IADD3 R2, R2, R13, RZ ;  /* 0x0000000d02027210 */ /* 0x000fc80007ffe0ff */
[----:B------:R-:W-:-:S05]  /*12060*/  LEA.HI.X R23, R12, UR5, R2, 0x1, P6 ;  /* 0x000000050c177c11 */ /* 0x000fca000b0f0c02 */
[----:B------:R3:W-:Y:S02]  /*12070*/  STG.E.128 desc[UR22][R22.64], RZ ;  /* 0x000000ff16007986 */ /* 0x0007e4000c101d16 */
.L_x_326:
[----:B------:R-:W-:Y:S05]  /*12080*/  BSYNC B0 ;  /* 0x0000000000007941 */ /* 0x000fea0003800000 */
.L_x_325:
        /* <DEDUP_REMOVED lines=12> */
[----:B-123--:R-:W-:Y:S02]  /*12150*/  LEA R22, P5, R12, UR4, 0x1 ;  /* 0x000000040c167c11 */ /* 0x00efe4000f8a08ff */
[----:B------:R-:W-:-:S04]  /*12160*/  IADD3 R2, R2, R13, RZ ;  /* 0x0000000d02027210 */ /* 0x000fc80007ffe0ff */
[----:B------:R-:W-:-:S05]  /*12170*/  LEA.HI.X R23, R12, UR5, R2, 0x1, P5 ;  /* 0x000000050c177c11 */ /* 0x000fca000a8f0c02 */
[----:B------:R4:W-:Y:S02]  /*12180*/  STG.E.128 desc[UR22][R22.64], RZ ;  /* 0x000000ff16007986 */ /* 0x0009e4000c101d16 */
.L_x_328:
[----:B------:R-:W-:Y:S05]  /*12190*/  BSYNC B0 ;  /* 0x0000000000007941 */ /* 0x000fea0003800000 */
.L_x_327:
        /* <DEDUP_REMOVED lines=12> */
[----:B-1234-:R-:W-:Y:S02]  /*12260*/  LEA R22, P3, R12, UR4, 0x1 ;  /* 0x000000040c167c11 */ /* 0x01efe4000f8608ff */
[----:B------:R-:W-:-:S04]  /*12270*/  IADD3 R2, R2, R13, RZ ;  /* 0x0000000d02027210 */ /* 0x000fc80007ffe0ff */
[----:B------:R-:W-:-:S05]  /*12280*/  LEA.HI.X R23, R12, UR5, R2, 0x1, P3 ;  /* 0x000000050c177c11 */ /* 0x000fca00098f0c02 */
[----:B------:R1:W-:Y:S02]  /*12290*/  STG.E.128 desc[UR22][R22.64], RZ ;  /* 0x000000ff16007986 */ /* 0x0003e4000c101d16 */
.L_x_330:
[----:B------:R-:W-:Y:S05]  /*122a0*/  BSYNC B0 ;  /* 0x0000000000007941 */ /* 0x000fea0003800000 */
.L_x_329:
        /* <DEDUP_REMOVED lines=14> */
[----:B-1234-:R-:W-:Y:S01]  /*12390*/  MOV R23, R21 ;  /* 0x0000001500177202 */ /* 0x01efe20000000f00 */
        /* <DEDUP_REMOVED lines=10> */
.L_x_332:
[----:B------:R-:W-:Y:S05]  /*12440*/  BSYNC B0 ;  /* 0x0000000000007941 */ /* 0x000fea0003800000 */
.L_x_331:
        /* <DEDUP_REMOVED lines=19> */
.L_x_334:
[----:B------:R-:W-:Y:S05]  /*12580*/  BSYNC B0 ;  /* 0x0000000000007941 */ /* 0x000fea0003800000 */
.L_x_333:
[----:B------:R-:W-:Y:S01]  /*12590*/  ISETP.GE.AND P1, PT, R0, UR16, PT ;  /* 0x0000001000007c0c */ /* 0x000fe2000bf26270 */
[----:B------:R-:W-:Y:S03]  /*125a0*/  BSSY B0, `(.L_x_335) ;  /* 0x0000010000007945 */ /* 0x000fe60003800000 */
[----:B------:R-:W-:Y:S01]  /*125b0*/  ISETP.NE.OR P1, PT, R10, RZ, P1 ;  /* 0x000000ff0a00720c */ /* 0x000fe20000f25670 */
[----:B------:R-:W-:-:S12]  /*125c0*/  @P0 BRA `(.L_x_336) ;  /* 0x0000000000340947 */ /* 0x000fd80003800000 */
[----:B------:R-:W-:Y:S01]  /*125d0*/  IADD3 R2, P0, R14, 0x70, RZ ;  /* 0x000000700e027810 */ /* 0x000fe20007f1e0ff */
[----:B------:R-:W-:Y:S01]  /*125e0*/  ULDC.64 UR4, c[0x0][0x298] ;  /* 0x0000a60000047ab9 */ /* 0x000fe20000000a00 */
[----:B------:R-:W-:-:S03]  /*125f0*/  IMAD.MOV.U32 R14, RZ, RZ, R18 ;  /* 0x000000ffff0e7224 */ /* 0x000fc600078e0012 */
[----:B------:R-:W-:Y:S01]  /*12600*/  IMAD.X R3, RZ, RZ, R15, P0 ;  /* 0x000000ffff037224 */ /* 0x000fe200000e060f */
[----:B------:R-:W-:-:S03]  /*12610*/  MOV R15, R21 ;  /* 0x00000015000f7202 */ /* 0x000fc60000000f00 */
[----:B------:R-:W-:Y:S02]  /*12620*/  IMAD R3, R3, UR4, RZ ;  /* 0x0000000403037c24 */ /* 0x000fe4000f8e02ff */
[----:B------:R-:W-:-:S04]  /*12630*/  IMAD.WIDE.U32 R14, R2, UR4, R14 ;  /* 0x00000004020e7c25 */ /* 0x000fc8000f8e000e */
[----:B------:R-:W-:Y:S01]  /*12640*/  IMAD R3, R2, UR5, R3 ;  /* 0x0000000502037c24 */ /* 0x000fe2000f8e0203 */
[----:B------:R-:W-:Y:S02]  /*12650*/  ULDC.64 UR4, c[0x0][0x280] ;  /* 0x0000a00000047ab9 */ /* 0x000fe40000000a00 */
[----:B------:R-:W-:Y:S02]  /*12660*/  LEA R2, P0, R14, UR4, 0x1 ;  /* 0x000000040e027c11 */ /* 0x000fe4000f8008ff */
[----:B------:R-:W-:-:S04]  /*12670*/  IADD3 R3, R3, R15, RZ ;  /* 0x0000000f03037210 */ /* 0x000fc80007ffe0ff */
[----:B------:R-:W-:-:S05]  /*12680*/  LEA.HI.X R3, R14, UR5, R3, 0x1, P0 ;  /* 0x000000050e037c11 */ /* 0x000fca00080f0c03 */
[----:B------:R1:W-:Y:S02]  /*12690*/  STG.E.128 desc[UR22][R2.64], RZ ;  /* 0x000000ff02007986 */ /* 0x0003e4000c101d16 */
.L_x_336:
[----:B------:R-:W-:Y:S05]  /*126a0*/  BSYNC B0 ;  /* 0x0000000000007941 */ /* 0x000fea0003800000 */
.L_x_335:
        /* <DEDUP_REMOVED lines=11> */
.L_x_338:
[----:B------:R-:W-:Y:S05]  /*12760*/  BSYNC B0 ;  /* 0x0000000000007941 */ /* 0x000fea0003800000 */
.L_x_337:
        /* <DEDUP_REMOVED lines=11> */
.L_x_340:
[----:B------:R-:W-:Y:S05]  /*12820*/  BSYNC B0 ;  /* 0x0000000000007941 */ /* 0x000fea0003800000 */
.L_x_339:
        /* <DEDUP_REMOVED lines=10> */
.L_x_342:
[----:B------:R-:W-:Y:S05]  /*128d0*/  BSYNC B0 ;  /* 0x0000000000007941 */ /* 0x000fea0003800000 */
.L_x_341:
        /* <DEDUP_REMOVED lines=10> */
.L_x_344:
[----:B------:R-:W-:Y:S05]  /*12980*/  BSYNC B0 ;  /* 0x0000000000007941 */ /* 0x000fea0003800000 */
.L_x_343:
        /* <DEDUP_REMOVED lines=10> */
.L_x_346:
[----:B------:R-:W-:Y:S05]  /*12a30*/  BSYNC B0 ;  /* 0x0000000000007941 */ /* 0x000fea0003800000 */
.L_x_345:
        /* <DEDUP_REMOVED lines=10> */
.L_x_348:
[----:B------:R-:W-:Y:S05]  /*12ae0*/  BSYNC B0 ;  /* 0x0000000000007941 */ /* 0x000fea0003800000 */
.L_x_347:
        /* <DEDUP_REMOVED lines=10> */
.L_x_350:
[----:B------:R-:W-:Y:S05]  /*12b90*/  BSYNC B0 ;  /* 0x0000000000007941 */ /* 0x000fea0003800000 */
.L_x_349:
[----:B------:R-:W-:Y:S05]  /*12ba0*/  @P1 EXIT ;  /* 0x000000000000194d */ /* 0x000fea0003800000 */
[----:B------:R-:W-:Y:S01]  /*12bb0*/  IMAD R0, R0, UR25, RZ ;  /* 0x0000001900007c24 */ /* 0x000fe2000f8e02ff */
[----:B------:R-:W-:Y:S01]  /*12bc0*/  ULDC.64 UR4, c[0x0][0x2b0] ;  /* 0x0000ac0000047ab9 */ /* 0x000fe20000000a00 */
[----:B-1----:R-:W-:-:S03]  /*12bd0*/  IMAD.MOV.U32 R5, RZ, RZ, 0x7f800000 ;  /* 0x7f800000ff057424 */ /* 0x002fc600078e00ff */
[----:B------:R-:W-:-:S04]  /*12be0*/  IADD3 R3, P0, R0, UR6, RZ ;  /* 0x0000000600037c10 */ /* 0x000fc8000ff1e0ff */
[----:B------:R-:W-:Y:S02]  /*12bf0*/  LEA.HI.X.SX32 R0, R0, UR26, 0x1, P0 ;  /* 0x0000001a00007c11 */ /* 0x000fe400080f0eff */
[----:B------:R-:W-:-:S04]  /*12c00*/  LEA R2, P0, R3, UR4, 0x2 ;  /* 0x0000000403027c11 */ /* 0x000fc8000f8010ff */
[----:B------:R-:W-:-:S05]  /*12c10*/  LEA.HI.X R3, R3, UR5, R0, 0x2, P0 ;  /* 0x0000000503037c11 */ /* 0x000fca00080f1400 */
[----:B------:R-:W-:Y:S01]  /*12c20*/  STG.E desc[UR22][R2.64], R5 ;  /* 0x0000000502007986 */ /* 0x000fe2000c101916 */
[----:B------:R-:W-:Y:S05]  /*12c30*/  EXIT ;  /* 0x000000000000794d */ /* 0x000fea0003800000 */
.L_x_351:
        /* <DEDUP_REMOVED lines=12> */
.L_x_2575:


//--------------------- .text._ZN5flash16flash_fwd_kernelI23Flash_fwd_kernel_traitsILi64ELi128ELi128ELi4ELb0ELb0EN7cutlass10bfloat16_tE19Flash_kernel_traitsILi64ELi128ELi128ELi4ES3_EELb0ELb0ELb0ELb1ELb0ELb0ELb0ELb0EEEvNS_16Flash_fwd_paramsE --------------------------
	.section	.text._ZN5flash16flash_fwd_kernelI23Flash_fwd_kernel_traitsILi64ELi128ELi128ELi4ELb0ELb0EN7cutlass10bfloat16_tE19Flash_kernel_traitsILi64ELi128ELi128ELi4ES3_EELb0ELb0ELb0ELb1ELb0ELb0ELb0ELb0EEEvNS_16Flash_fwd_paramsE,"ax",@progbits
	.align	128
        .global         _ZN5flash16flash_fwd_kernelI23Flash_fwd_kernel_traitsILi64ELi128ELi128ELi4ELb0ELb0EN7cutlass10bfloat16_tE19Flash_kernel_traitsILi64ELi128ELi128ELi4ES3_EELb0ELb0ELb0ELb1ELb0ELb0ELb0ELb0EEEvNS_16Flash_fwd_paramsE
        .type           _ZN5flash16flash_fwd_kernelI23Flash_fwd_kernel_traitsILi64ELi128ELi128ELi4ELb0ELb0EN7cutlass10bfloat16_tE19Flash_kernel_traitsILi64ELi128ELi128ELi4ES3_EELb0ELb0ELb0ELb1ELb0ELb0ELb0ELb0EEEvNS_16Flash_fwd_paramsE,@function
        .size           _ZN5flash16flash_fwd_kernelI23Flash_fwd_kernel_traitsILi64ELi128ELi128ELi4ELb0ELb0EN7cutlass10bfloat16_tE19Flash_kernel_traitsILi64ELi128ELi128ELi4ES3_EELb0ELb0ELb0ELb1ELb0ELb0ELb0ELb0EEEvNS_16Flash_fwd_paramsE,(.L_x_2576 - _ZN5flash16flash_fwd_kernelI23Flash_fwd_kernel_traitsILi64ELi128ELi128ELi4ELb0ELb0EN7cutlass10bfloat16_tE19Flash_kernel_traitsILi64ELi128ELi128ELi4ES3_EELb0ELb0ELb0ELb1ELb0ELb0ELb0ELb0EEEvNS_16Flash_fwd_paramsE)
        .other          _ZN5flash16flash_fwd_kernelI23Flash_fwd_kernel_traitsILi64ELi128ELi128ELi4ELb0ELb0EN7cutlass10bfloat16_tE19Flash_kernel_traitsILi64ELi128ELi128ELi4ES3_EELb0ELb0ELb0ELb1ELb0ELb0ELb0ELb0EEEvNS_16Flash_fwd_paramsE,@"STO_CUDA_ENTRY STV_DEFAULT"
_ZN5flash16flash_fwd_kernelI23Flash_fwd_kernel_traitsILi64ELi128ELi128ELi4ELb0ELb0EN7cutlass10bfloat16_tE19Flash_kernel_traitsILi64ELi128ELi128ELi4ES3_EELb0ELb0ELb0ELb1ELb0ELb0ELb0ELb0EEEvNS_16Flash_fwd_paramsE:
.text._ZN5flash16flash_fwd_kernelI23Flash_fwd_kernel_traitsILi64ELi128ELi128ELi4ELb0ELb0EN7cutlass10bfloat16_tE19Flash_kernel_traitsILi64ELi128ELi128ELi4ES3_EELb0ELb0ELb0ELb1ELb0ELb0ELb0ELb0EEEvNS_16Flash_fwd_paramsE:
        /* <DEDUP_REMOVED lines=56> */
.L_x_352:
[----:B------:R-:W-:-:S05]  /*0380*/  ULDC UR7, c[0x0][0x2c8] ;  /* 0x0000b20000077ab9 */ /* 0x000fca0000000800 */
.L_x_353:
        /* <DEDUP_REMOVED lines=21> */
[----:B------:R-:W-:-:S06]  /*04e0*/  UISETP.GE.AND UP0, UPT, UR26, 0x1, UPT ;  /* 0x000000011a00788c */ /* 0x000fcc000bf06270 */
[----:B------:R-:W-:-:S13]  /*04f0*/  PLOP3.LUT P0, PT, PT, PT, UP0, 0x80, 0x0 ;  /* 0x000000000000781c */ /* 0x000fda0003f0f008 */
[----:B------:R-:W-:Y:S05]  /*0500*/  @!P0 BRA `(.L_x_354) ;  /* 0x00000140004c8947 */ /* 0x000fea0003800000 */
[----:B------:R-:W1:Y:S01]  /*0510*/  LDC R17, c[0x0][0x278] ;  /* 0x00009e00ff117b82 */ /* 0x000e620000000800 */
[----:B------:R-:W2:Y:S01]  /*0520*/  S2R R4, SR_CTAID.Z ;  /* 0x0000000000047919 */ /* 0x000ea20000002700 */
[----:B------:R-:W-:Y:S01]  /*0530*/  UISETP.NE.AND UP1, UPT, UR15, -0x1, UPT ;  /* 0xffffffff0f00788c */ /* 0x000fe2000bf25270 */
[----:B------:R-:W-:Y:S01]  /*0540*/  SHF.R.S32.HI R27, RZ, 0x1f, R220 ;  /* 0x0000001fff1b7819 */ /* 0x000fe200000114dc */
[----:B------:R-:W-:-:S06]  /*0550*/  UISETP.NE.AND UP0, UPT, UR6, -0x1, UPT ;  /* 0xffffffff0600788c */ /* 0x000fcc000bf05270 */
[----:B------:R-:W-:-:S03]  /*0560*/  PLOP3.LUT P0, PT, PT, PT, UP0, 0x80, 0x0 ;  /* 0x000000000000781c */ /* 0x000fc60003f0f008 */
[----:B------:R-:W-:Y:S01]  /*0570*/  @UP1 ULDC.64 UR12, c[0x0][0x240] ;  /* 0x00009000000c1ab9 */ /* 0x000fe20000000a00 */
[----:B------:R-:W-:Y:S02]  /*0580*/  @!UP1 USHF.R.S32.HI UR7, URZ, 0x1f, UR28 ;  /* 0x0000001f3f079899 */ /* 0x000fe4000801141c */
[----:B------:R-:W-:Y:S02]  /*0590*/  @UP1 UIMAD.WIDE.U32 UR20, UR15, UR12, URZ ;  /* 0x0000000c0f1412a5 */ /* 0x000fe4000f8e003f */
[----:B------:R-:W-:Y:S01]  /*05a0*/  @UP0 UIADD3 UR12, UR10, UR6, URZ ;  /* 0x000000060a0c0290 */ /* 0x000fe2000fffe03f */
[----:B------:R-:W-:Y:S01]  /*05b0*/  @!UP1 ULDC.64 UR4, c[0x0][0x228] ;  /* 0x00008a0000049ab9 */ /* 0x000fe20000000a00 */
[----:B------:R-:W-:Y:S01]  /*05c0*/  @UP0 ULDC.64 UR8, c[0x0][0x248] ;  /* 0x0000920000080ab9 */ /* 0x000fe20000000a00 */
[----:B------:R-:W-:Y:S01]  /*05d0*/  @!UP1 UIMAD UR7, UR7, UR4, URZ ;  /* 0x00000004070792a4 */ /* 0x000fe2000f8e023f */
[----:B-1----:R-:W-:Y:S01]  /*05e0*/  IABS R0, R17 ;  /* 0x0000001100007213 */ /* 0x002fe20000000000 */
[----:B------:R-:W-:-:S02]  /*05f0*/  @!UP1 UIMAD.WIDE.U32 UR18, UR28, UR4, URZ ;  /* 0x000000041c1292a5 */ /* 0x000fc4000f8e003f */
[----:B------:R-:W-:Y:S02]  /*0600*/  @UP0 UIMAD.WIDE.U32 UR32, UR12, UR8, URZ ;  /* 0x000000080c2002a5 */ /* 0x000fe4000f8e003f */
[----:B------:R-:W-:Y:S01]  /*0610*/  IMAD.MOV.U32 R5, RZ, RZ, R0 ;  /* 0x000000ffff057224 */ /* 0x000fe200078e0000 */
[----:B------:R-:W-:Y:S02]  /*0620*/  @!UP1 UIMAD UR5, UR28, UR5, UR7 ;  /* 0x000000051c0592a4 */ /* 0x000fe4000f8e0207 */
[----:B------:R-:W-:Y:S01]  /*0630*/  @UP0 UIMAD UR12, UR12, UR9, URZ ;  /* 0x000000090c0c02a4 */ /* 0x000fe2000f8e023f */
[----:B------:R-:W1:Y:S01]  /*0640*/  I2F.RP R2, R5 ;  /* 0x0000000500027306 */ /* 0x000e620000209400 */
[----:B--2---:R-:W-:Y:S01]  /*0650*/  IABS R4, R4 ;  /* 0x0000000400047213 */ /* 0x004fe20000000000 */
[----:B------:R-:W-:Y:S02]  /*0660*/  @UP1 UIMAD UR13, UR15, UR13, UR21 ;  /* 0x0000000d0f0d12a4 */ /* 0x000fe4000f8e0215 */
[----:B------:R-:W-:Y:S01]  /*0670*/  @UP0 UIADD3 UR12, UR33, UR12, URZ ;  /* 0x0000000c210c0290 */ /* 0x000fe2000fffe03f */
[----:B------:R-:W-:Y:S01]  /*0680*/  @UP0 UMOV UR22, UR32 ;  /* 0x0000002000160c82 */ /* 0x000fe20008000000 */
[----:B------:R-:W-:Y:S01]  /*0690*/  @!UP1 UIADD3 UR13, UR19, UR5, URZ ;  /* 0x00000005130d9290 */ /* 0x000fe2000fffe03f */
[----:B------:R-:W-:Y:S01]  /*06a0*/  @!UP1 UMOV UR20, UR18 ;  /* 0x0000001200149c82 */ /* 0x000fe20008000000 */
[----:B-1----:R-:W1:Y:S02]  /*06b0*/  MUFU.RCP R2, R2 ;  /* 0x0000000200027308 */ /* 0x002e640000001000 */
[----:B-1----:R-:W-:-:S06]  /*06c0*/  VIADD R2, R2, 0xffffffe ;  /* 0x0ffffffe02027836 */ /* 0x002fcc0000000000 */
[----:B------:R-:W1:Y:S02]  /*06d0*/  F2I.FTZ.U32.TRUNC.NTZ R3, R2 ;  /* 0x0000000200037305 */ /* 0x000e64000021f000 */
[----:B-1----:R-:W-:Y:S02]  /*06e0*/  IMAD.MOV R0, RZ, RZ, -R3 ;  /* 0x000000ffff007224 */ /* 0x002fe400078e0a03 */
[----:B------:R-:W-:Y:S02]  /*06f0*/  IMAD.MOV.U32 R2, RZ, RZ, RZ ;  /* 0x000000ffff027224 */ /* 0x000fe400078e00ff */
[----:B------:R-:W-:-:S04]  /*0700*/  IMAD R0, R0, R5, RZ ;  /* 0x0000000500007224 */ /* 0x000fc800078e02ff */
[----:B------:R-:W-:Y:S01]  /*0710*/  IMAD.HI.U32 R2, R3, R0, R2 ;  /* 0x0000000003027227 */ /* 0x000fe200078e0002 */
[----:B------:R-:W-:Y:S02]  /*0720*/  MOV R3, R4 ;  /* 0x0000000400037202 */ /* 0x000fe40000000f00 */
[----:B------:R-:W-:-:S03]  /*0730*/  LEA.HI R4, R27, R220, RZ, 0x6 ;  /* 0x000000dc1b047211 */ /* 0x000fc600078f30ff */
[----:B------:R-:W-:-:S04]  /*0740*/  IMAD.HI.U32 R12, R2, R3, RZ ;  /* 0x00000003020c7227 */ /* 0x000fc800078e00ff */
[----:B------:R-:W-:-:S04]  /*0750*/  IMAD.MOV R0, RZ, RZ, -R12 ;  /* 0x000000ffff007224 */ /* 0x000fc800078e0a0c */
[----:B------:R-:W-:Y:S01]  /*0760*/  IMAD R2, R5, R0, R3 ;  /* 0x0000000005027224 */ /* 0x000fe200078e0203 */
[----:B------:R-:W-:-:S04]  /*0770*/  LEA.HI R3, R27, R220, RZ, 0x3 ;  /* 0x000000dc1b037211 */ /* 0x000fc800078f18ff */
[----:B------:R-:W-:Y:S02]  /*0780*/  SHF.R.S32.HI R14, RZ, 0x3, R3 ;  /* 0x00000003ff0e7819 */ /* 0x000fe40000011403 */
[----:B------:R-:W-:-:S03]  /*0790*/  LOP3.LUT R3, R3, 0xfffffff8, RZ, 0xc0, !PT ;  /* 0xfffffff803037812 */ /* 0x000fc600078ec0ff */
[----:B------:R-:W-:Y:S01]  /*07a0*/  IMAD.SHL.U32 R0, R14, 0x40, RZ ;  /* 0x000000400e007824 */ /* 0x000fe200078e00ff */
[----:B------:R-:W-:-:S04]  /*07b0*/  IADD3 R36, -R3, R220, RZ ;  /* 0x000000dc03247210 */ /* 0x000fc80007ffe1ff */
[----:B------:R-:W-:Y:S01]  /*07c0*/  LOP3.LUT R0, R0, 0x1c0, RZ, 0xc0, !PT ;  /* 0x000001c000007812 */ /* 0x000fe200078ec0ff */
[----:B------:R-:W-:-:S03]  /*07d0*/  IMAD.SHL.U32 R100, R36, 0x8, RZ ;  /* 0x0000000824647824 */ /* 0x000fc600078e00ff */
        /* <DEDUP_REMOVED lines=11> */
[----:B------:R-:W-:Y:S02]  /*0890*/  UIMAD UR7, UR7, UR4, URZ ;  /* 0x00000004070772a4 */ /* 0x000fe4000f8e023f */
[----:B------:R-:W-:Y:S02]  /*08a0*/  UIMAD.WIDE.U32 UR18, UR28, UR4, UR18 ;  /* 0x000000041c1272a5 */ /* 0x000fe4000f8e0012 */
[----:B------:R-:W-:-:S04]  /*08b0*/  UIMAD UR5, UR28, UR5, UR7 ;  /* 0x000000051c0572a4 */ /* 0x000fc8000f8e0207 */
[----:B------:R-:W-:Y:S01]  /*08c0*/  UIADD3 UR12, UR19, UR5, URZ ;  /* 0x00000005130c7290 */ /* 0x000fe2000fffe03f */
[----:B------:R-:W-:-:S11]  /*08d0*/  UMOV UR22, UR18 ;  /* 0x0000001200167c82 */ /* 0x000fd60008000000 */
.L_x_355:
[----:B------:R-:W-:Y:S01]  /*08e0*/  @UP0 UIADD3 UR5, UR10, UR6, URZ ;  /* 0x000000060a050290 */ /* 0x000fe2000fffe03f */
[----:B------:R-:W-:Y:S01]  /*08f0*/  LOP3.LUT R0, R0, R3, RZ, 0x3c, !PT ;  /* 0x0000000300007212 */ /* 0x000fe200078e3cff */
[----:B------:R-:W-:Y:S01]  /*0900*/  IMAD.SHL.U32 R3, R4, 0x8, RZ ;  /* 0x0000000804037824 */ /* 0x000fe200078e00ff */
[----:B------:R-:W-:Y:S01]  /*0910*/  @UP0 ULDC.64 UR6, c[0x0][0x250] ;  /* 0x0000940000060ab9 */ /* 0x000fe20000000a00 */
[----:B------:R-:W-:Y:S01]  /*0920*/  USHF.R.S32.HI UR27, URZ, 0x1f, UR30 ;  /* 0x0000001f3f1b7899 */ /* 0x000fe2000801141e */
[----:B------:R-:W-:Y:S01]  /*0930*/  ISETP.GT.U32.AND P1, PT, R5, R2, PT ;  /* 0x000000020500720c */ /* 0x000fe20003f24070 */
[----:B------:R-:W-:Y:S01]  /*0940*/  @UP0 UIMAD.WIDE.U32 UR18, UR5, UR6, URZ ;  /* 0x00000006051202a5 */ /* 0x000fe2000f8e003f */
[----:B------:R-:W-:Y:S01]  /*0950*/  LOP3.LUT R228, R0, 0xfffffe00, R3, 0xf8, !PT ;  /* 0xfffffe0000e47812 */ /* 0x000fe200078ef803 */
[----:B------:R-:W-:Y:S01]  /*0960*/  @UP0 UIMAD UR5, UR5, UR7, URZ ;  /* 0x00000007050502a4 */ /* 0x000fe2000f8e023f */
[----:B------:R-:W-:-:S03]  /*0970*/  LOP3.LUT R0, R17, UR30, RZ, 0x3c, !PT ;  /* 0x0000001e11007c12 */ /* 0x000fc6000f8e3cff */
[----:B------:R-:W-:Y:S01]  /*0980*/  @UP0 UIADD3 UR5, UR19, UR5, URZ ;  /* 0x0000000513050290 */ /* 0x000fe2000fffe03f */
[----:B------:R-:W-:Y:S11]  /*0990*/  @P0 BRA `(.L_x_356) ;  /* 0x0000000000300947 */ /* 0x000ff60003800000 */
[----:B------:R-:W-:Y:S01]  /*09a0*/  USHF.R.S32.HI UR11, URZ, 0x1f, UR10 ;  /* 0x0000001f3f0b7899 */ /* 0x000fe2000801140a */
[----:B------:R-:W-:Y:S01]  /*09b0*/  ULDC.64 UR6, c[0x0][0x250] ;  /* 0x0000940000067ab9 */ /* 0x000fe20000000a00 */
[----:B------:R-:W-:Y:S02]  /*09c0*/  ULDC.64 UR4, c[0x0][0x238] ;  /* 0x00008e0000047ab9 */ /* 0x000fe40000000a00 */
[----:B------:R-:W-:Y:S02]  /*09d0*/  UIMAD UR11, UR11, UR6, URZ ;  /* 0x000000060b0b72a4 */ /* 0x000fe4000f8e023f */
[----:B------:R-:W-:Y:S02]  /*09e0*/  UIMAD.WIDE.U32 UR18, UR10, UR6, URZ ;  /* 0x000000060a1272a5 */ /* 0x000fe4000f8e003f */
[----:B------:R-:W-:Y:S02]  /*09f0*/  UIMAD UR11, UR10, UR7, UR11 ;  /* 0x000000070a0b72a4 */ /* 0x000fe4000f8e020b */
[----:B------:R-:W-:-:S02]  /*0a00*/  USHF.R.S32.HI UR10, URZ, 0x1f, UR28 ;  /* 0x0000001f3f0a7899 */ /* 0x000fc4000801141c */
[----:B------:R-:W-:Y:S02]  /*0a10*/  UIADD3 UR19, UR19, UR11, URZ ;  /* 0x0000000b13137290 */ /* 0x000fe4000fffe03f */
[----:B------:R-:W-:Y:S02]  /*0a20*/  UIMAD UR10, UR10, UR4, URZ ;  /* 0x000000040a0a72a4 */ /* 0x000fe4000f8e023f */
[----:B------:R-:W-:Y:S02]  /*0a30*/  UIMAD.WIDE.U32 UR18, UR28, UR4, UR18 ;  /* 0x000000041c1272a5 */ /* 0x000fe4000f8e0012 */
[----:B------:R-:W-:-:S04]  /*0a40*/  UIMAD UR5, UR28, UR5, UR10 ;  /* 0x000000051c0572a4 */ /* 0x000fc8000f8e020a */
[----:B------:R-:W-:-:S12]  /*0a50*/  UIADD3 UR5, UR19, UR5, URZ ;  /* 0x0000000513057290 */ /* 0x000fd8000fffe03f */
.L_x_356:
[----:B------:R-:W1:Y:S01]  /*0a60*/  S2UR UR19, SR_CgaCtaId ;  /* 0x00000000001379c3 */ /* 0x000e620000008800 */
[----:B------:R-:W-:Y:S01]  /*0a70*/  @!P1 IMAD.IADD R2, R2, 0x1, -R5 ;  /* 0x0000000102029824 */ /* 0x000fe200078e0a05 */
[----:B------:R-:W-:Y:S01]  /*0a80*/  UIADD3 UR14, -UR23, UR17, URZ ;  /* 0x00000011170e7290 */ /* 0x000fe2000fffe13f */
[----:B------:R-:W-:Y:S01]  /*0a90*/  SHF.R.S32.HI R101, RZ, 0x1f, R100 ;  /* 0x0000001fff657819 */ /* 0x000fe20000011464 */
[----:B------:R-:W-:Y:S01]  /*0aa0*/  ULDC.64 UR10, c[0x0][0x258] ;  /* 0x00009600000a7ab9 */ /* 0x000fe20000000a00 */
[----:B------:R-:W-:Y:S01]  /*0ab0*/  ISETP.GE.AND P5, PT, R0, RZ, PT ;  /* 0x000000ff0000720c */ /* 0x000fe20003fa6270 */
[----:B------:R-:W-:Y:S01]  /*0ac0*/  UIMAD UR4, UR27, UR10, URZ ;  /* 0x0000000a1b0472a4 */ /* 0x000fe2000f8e023f */
[----:B------:R-:W-:Y:S01]  /*0ad0*/  ISETP.GE.U32.AND P4, PT, R2, R5, PT ;  /* 0x000000050200720c */ /* 0x000fe20003f86070 */
[----:B------:R-:W-:Y:S01]  /*0ae0*/  IMAD.U32 R0, RZ, RZ, UR10 ;  /* 0x0000000aff007e24 */ /* 0x000fe2000f8e00ff */
[----:B------:R-:W-:Y:S01]  /*0af0*/  IADD3 R2, P0, R100, UR20, RZ ;  /* 0x0000001464027c10 */ /* 0x000fe2000ff1e0ff */
[----:B------:R-:W-:Y:S01]  /*0b00*/  UIMAD UR11, UR30, UR11, UR4 ;  /* 0x0000000b1e0b72a4 */ /* 0x000fe2000f8e0204 */
[C---:B------:R-:W-:Y:S01]  /*0b10*/  ISETP.GE.AND P3, PT, R14.reuse, UR14, PT ;  /* 0x0000000e0e007c0c */ /* 0x040fe2000bf66270 */
[C---:B------:R-:W-:Y:S01]  /*0b20*/  VIADD R20, R14.reuse, 0x10 ;  /* 0x000000100e147836 */ /* 0x040fe20000000000 */
[----:B------:R-:W-:Y:S01]  /*0b30*/  IADD3.X R3, R101, UR13, RZ, P0, !PT ;  /* 0x0000000d65037c10 */ /* 0x000fe200087fe4ff */
[----:B------:R-:W-:Y:S01]  /*0b40*/  UMOV UR4, 0x400 ;  /* 0x0000040000047882 */ /* 0x000fe20000000000 */
[----:B------:R-:W-:Y:S01]  /*0b50*/  SHF.R.S32.HI R15, RZ, 0x1f, R14 ;  /* 0x0000001fff0f7819 */ /* 0x000fe2000001140e */
[----:B------:R-:W-:Y:S01]  /*0b60*/  VIADD R23, R14, 0x20 ;  /* 0x000000200e177836 */ /* 0x000fe20000000000 */
[----:B------:R-:W-:Y:S01]  /*0b70*/  BSSY B0, `(.L_x_357) ;  /* 0x0000023000007945 */ /* 0x000fe20003800000 */
[----:B------:R-:W-:Y:S01]  /*0b80*/  IMAD.WIDE.U32 R10, R0, UR30, R2 ;  /* 0x0000001e000a7c25 */ /* 0x000fe2000f8e0002 */
[----:B------:R-:W-:-:S02]  /*0b90*/  ISETP.NE.AND P6, PT, R17, RZ, PT ;  /* 0x000000ff1100720c */ /* 0x000fc40003fc5270 */
[----:B------:R-:W-:Y:S01]  /*0ba0*/  ISETP.GE.AND P2, PT, R20, UR14, PT ;  /* 0x0000000e14007c0c */ /* 0x000fe2000bf46270 */
[C---:B------:R-:W-:Y:S01]  /*0bb0*/  VIADD R22, R14.reuse, 0x30 ;  /* 0x000000300e167836 */ /* 0x040fe20000000000 */
[----:B-1----:R-:W-:Y:S01]  /*0bc0*/  ULEA UR4, UR19, UR4, 0x18 ;  /* 0x0000000413047291 */ /* 0x002fe2000f8ec03f */
[----:B------:R-:W-:Y:S02]  /*0bd0*/  VIADD R21, R14, 0x40 ;  /* 0x000000400e157836 */ /* 0x000fe40000000000 */
[----:B------:R-:W-:Y:S01]  /*0be0*/  @!P1 VIADD R12, R12, 0x1 ;  /* 0x000000010c0c9836 */ /* 0x000fe20000000000 */
[----:B------:R-:W-:Y:S01]  /*0bf0*/  ISETP.GE.AND P1, PT, R23, UR14, PT ;  /* 0x0000000e17007c0c */ /* 0x000fe2000bf26270 */
[----:B------:R-:W-:Y:S01]  /*0c00*/  IMAD.U32 R6, RZ, RZ, UR16 ;  /* 0x00000010ff067e24 */ /* 0x000fe2000f8e00ff */
[----:B------:R-:W-:Y:S01]  /*0c10*/  ISETP.GE.AND P0, PT, R22, UR14, PT ;  /* 0x0000000e16007c0c */ /* 0x000fe2000bf06270 */
[----:B------:R-:W-:Y:S01]  /*0c20*/  VIADD R9, R11, UR11 ;  /* 0x0000000b0b097c36 */ /* 0x000fe20008000000 */
[----:B------:R-:W-:Y:S01]  /*0c30*/  LEA R228, R228, UR4, 0x1 ;  /* 0x00000004e4e47c11 */ /* 0x000fe2000f8e08ff */
[----:B------:R-:W-:Y:S01]  /*0c40*/  @P4 VIADD R12, R12, 0x1 ;  /* 0x000000010c0c4836 */ /* 0x000fe20000000000 */
[----:B------:R-:W-:Y:S01]  /*0c50*/  ISETP.GE.AND P4, PT, R21, UR14, PT ;  /* 0x0000000e15007c0c */ /* 0x000fe2000bf86270 */
[----:B------:R-:W-:-:S04]  /*0c60*/  IMAD.WIDE R6, R6, 0x80, R14 ;  /* 0x0000008006067825 */ /* 0x000fc800078e020e */
[----:B------:R-:W-:Y:S01]  /*0c70*/  VIADD R24, R14, 0x50 ;  /* 0x000000500e187836 */ /* 0x000fe20000000000 */
[----:B------:R-:W-:Y:S07]  /*0c80*/  @P3 BRA `(.L_x_358) ;  /* 0x0000000000443947 */ /* 0x000fee0003800000 */
        /* <DEDUP_REMOVED lines=17> */
.L_x_358:
[----:B------:R-:W-:Y:S05]  /*0da0*/  BSYNC B0 ;  /* 0x0000000000007941 */ /* 0x000fea0003800000 */
.L_x_357:
[----:B------:R-:W-:Y:S01]  /*0db0*/  BSSY B0, `(.L_x_359) ;  /* 0x0000019000007945 */ /* 0x000fe20003800000 */
[----:B------:R-:W-:Y:S01]  /*0dc0*/  ISETP.GE.AND P3, PT, R24, UR14, PT ;  /* 0x0000000e18007c0c */ /* 0x000fe2000bf66270 */
[----:B------:R-:W-:Y:S01]  /*0dd0*/  VIADD R19, R14, 0x60 ;  /* 0x000000600e137836 */ /* 0x000fe20000000000 */
[----:B------:R-:W-:Y:S01]  /*0de0*/  LEA.HI R26, R27, R220, RZ, 0x4 ;  /* 0x000000dc1b1a7211 */ /* 0x000fe200078f20ff */
        /* <DEDUP_REMOVED lines=21> */
.L_x_360:
[----:B------:R-:W-:Y:S05]  /*0f40*/  BSYNC B0 ;  /* 0x0000000000007941 */ /* 0x000fea0003800000 */
.L_x_359:
[----:B------:R-:W-:Y:S01]  /*0f50*/  LOP3.LUT R0, R26, 0xfffffff0, RZ, 0xc0, !PT ;  /* 0xfffffff01a007812 */ /* 0x000fe200078ec0ff */
[----:B------:R-:W-:Y:S01]  /*0f60*/  BSSY B0, `(.L_x_361) ;  /* 0x0000019000007945 */ /* 0x000fe20003800000 */
[----:B------:R-:W-:Y:S01]  /*0f70*/  ISETP.GE.AND P2, PT, R19, UR14, PT ;  /* 0x0000000e13007c0c */ /* 0x000fe2000bf46270 */
[----:B------:R-:W-:Y:S02]  /*0f80*/  VIADD R18, R14, 0x70 ;  /* 0x000000700e127836 */ /* 0x000fe40000000000 */
        /* <DEDUP_REMOVED lines=22> */
.L_x_362:
[----:B------:R-:W-:Y:S05]  /*10f0*/  BSYNC B0 ;  /* 0x0000000000007941 */ /* 0x000fea0003800000 */
.L_x_361:
[----:B------:R-:W-:Y:S01]  /*1100*/  SHF.R.S32.HI R0, RZ, 0x1f, R13 ;  /* 0x0000001fff007819 */ /* 0x000fe2000001140d */
[----:B------:R-:W-:Y:S01]  /*1110*/  BSSY B0, `(.L_x_363) ;  /* 0x0000018000007945 */ /* 0x000fe20003800000 */
[----:B------:R-:W-:Y:S02]  /*1120*/  ISETP.GE.AND P1, PT, R18, UR14, PT ;  /* 0x0000000e12007c0c */ /* 0x000fe4000bf26270 */
        /* <DEDUP_REMOVED lines=22> */
.L_x_364:
[----:B------:R-:W-:Y:S05]  /*1290*/  BSYNC B0 ;  /* 0x0000000000007941 */ /* 0x000fea0003800000 */
.L_x_363:
        /* <DEDUP_REMOVED lines=22> */
.L_x_366:
[----:B------:R-:W-:Y:S05]  /*1400*/  BSYNC B0 ;  /* 0x0000000000007941 */ /* 0x000fea0003800000 */
.L_x_365:
        /* <DEDUP_REMOVED lines=22> */
.L_x_368:
[----:B------:R-:W-:Y:S05]  /*1570*/  BSYNC B0 ;  /* 0x0000000000007941 */ /* 0x000fea0003800000 */
.L_x_367:
        /* <DEDUP_REMOVED lines=22> */
.L_x_370:
[----:B------:R-:W-:Y:S05]  /*16e0*/  BSYNC B0 ;  /* 0x0000000000007941 */ /* 0x000fea0003800000 */
.L_x_369:
[----:B------:R-:W-:Y:S01]  /*16f0*/  UIADD3 UR10, UR26, 0x7f, URZ ;  /* 0x0000007f1a0a7890 */ /* 0x000fe2000fffe03f */
[----:B------:R-:W-:Y:S01]  /*1700*/  LOP3.LUT R0, R25, 0xfffffff8, RZ, 0xc0, !PT ;  /* 0xfffffff819007812 */ /* 0x000fe200078ec0ff */
[----:B------:R-:W-:Y:S01]  /*1710*/  BSSY B0, `(.L_x_371) ;  /* 0x000001b000007945 */ /* 0x000fe20003800000 */
[----:B------:R-:W-:Y:S01]  /*1720*/  @!P5 IMAD.MOV R12, RZ, RZ, -R12 ;  /* 0x000000ffff0cd224 */ /* 0x000fe200078e0a0c */
[----:B------:R-:W-:Y:S01]  /*1730*/  USHF.R.S32.HI UR20, URZ, 0x1f, UR10 ;  /* 0x0000001f3f147899 */ /* 0x000fe2000801140a */
[----:B------:R-:W-:Y:S01]  /*1740*/  @!P6 LOP3.LUT R12, RZ, R17, RZ, 0x33, !PT ;  /* 0x00000011ff0ce212 */ /* 0x000fe200078e33ff */
[----:B------:R-:W-:Y:S02]  /*1750*/  IMAD.IADD R16, R13, 0x1, -R0 ;  /* 0x000000010d107824 */ /* 0x000fe400078e0a00 */
[----:B------:R-:W-:Y:S01]  /*1760*/  ULEA.HI UR20, UR20, UR10, URZ, 0x7 ;  /* 0x0000000a14147291 */ /* 0x000fe2000f8f383f */
[----:B------:R-:W-:Y:S11]  /*1770*/  @P1 BRA `(.L_x_372) ;  /* 0x0000000000501947 */ /* 0x000ff60003800000 */
        /* <DEDUP_REMOVED lines=9> */
[----:B--2-4-:R-:W-:-:S04]  /*1810*/  IMAD.WIDE.U32 R4, R0, UR10, R2 ;  /* 0x0000000a00047c25 */ /* 0x014fc8000f8e0002 */
        /* <DEDUP_REMOVED lines=10> */
.L_x_372:
[----:B------:R-:W-:Y:S05]  /*18c0*/  BSYNC B0 ;  /* 0x0000000000007941 */ /* 0x000fea0003800000 */
.L_x_371:
[----:B------:R-:W-:Y:S01]  /*18d0*/  IMAD R6, R15, UR8, RZ ;  /* 0x000000080f067c24 */ /* 0x000fe2000f8e02ff */
[----:B------:R-:W-:Y:S01]  /*18e0*/  SHF.R.S32.HI R0, RZ, 0x1f, R12 ;  /* 0x0000001fff007819 */ /* 0x000fe2000001140c */
[C---:B--2---:R-:W-:Y:S01]  /*18f0*/  IMAD.WIDE.U32 R2, R14.reuse, UR8, R100 ;  /* 0x000000080e027c25 */ /* 0x044fe2000f8e0064 */
[----:B------:R-:W-:Y:S01]  /*1900*/  ULDC.64 UR10, c[0x0][0x260] ;  /* 0x00009800000a7ab9 */ /* 0x000fe20000000a00 */
[----:B------:R-:W-:Y:S01]  /*1910*/  ULEA.HI.SX32 UR19, UR20, 0xffffffff, 0x19 ;  /* 0xffffffff14137891 */ /* 0x000fe2000f8fca3f */
[----:B------:R-:W-:Y:S01]  /*1920*/  BSSY B0, `(.L_x_373) ;  /* 0x0000036000007945 */ /* 0x000fe20003800000 */
[----:B------:R-:W-:Y:S01]  /*1930*/  IMAD R6, R14, UR9, R6 ;  /* 0x000000090e067c24 */ /* 0x000fe2000f8e0206 */
[----:B------:R-:W-:Y:S01]  /*1940*/  IADD3 R2, P1, R2, UR22, RZ ;  /* 0x0000001602027c10 */ /* 0x000fe2000ff3e0ff */
[----:B----4-:R-:W-:Y:S01]  /*1950*/  IMAD.WIDE.U32 R4, R14, UR6, R100 ;  /* 0x000000060e047c25 */ /* 0x010fe2000f8e0064 */
[----:B------:R-:W-:Y:S02]  /*1960*/  USHF.L.U64.HI UR21, UR8, 0x7, UR9 ;  /* 0x0000000708157899 */ /* 0x000fe40008010209 */
[----:B------:R-:W-:Y:S01]  /*1970*/  IADD3.X R3, R3, UR12, R6, P1, !PT ;  /* 0x0000000c03037c10 */ /* 0x000fe20008ffe406 */
[----:B------:R-:W-:Y:S01]  /*1980*/  IMAD R7, R15, UR6, RZ ;  /* 0x000000060f077c24 */ /* 0x000fe2000f8e02ff */
[----:B------:R-:W-:Y:S01]  /*1990*/  IADD3 R8, P0, R4, UR18, RZ ;  /* 0x0000001204087c10 */ /* 0x000fe2000ff1e0ff */
[----:B------:R-:W-:Y:S01]  /*19a0*/  IMAD R4, R0, UR10, RZ ;  /* 0x0000000a00047c24 */ /* 0x000fe2000f8e02ff */
[----:B------:R-:W-:Y:S01]  /*19b0*/  UIMAD UR18, UR19, -0x80, UR26 ;  /* 0xffffff80131278a4 */ /* 0x000fe2000f8e021a */
[----:B------:R-:W-:Y:S01]  /*19c0*/  IMAD R7, R14, UR7, R7 ;  /* 0x000000070e077c24 */ /* 0x000fe2000f8e0207 */
[----:B------:R-:W-:Y:S01]  /*19d0*/  R2P PR, R16, 0x6 ;  /* 0x0000000610007804 */ /* 0x000fe20000000000 */
[C---:B------:R-:W-:Y:S01]  /*19e0*/  IMAD.WIDE.U32 R10, R12.reuse, UR10, R2 ;  /* 0x0000000a0c0a7c25 */ /* 0x040fe2000f8e0002 */
[----:B------:R-:W-:Y:S01]  /*19f0*/  USHF.L.U32 UR22, UR8, 0x7, URZ ;  /* 0x0000000708167899 */ /* 0x000fe2000800063f */
[----:B------:R-:W-:Y:S01]  /*1a00*/  MOV R6, UR19 ;  /* 0x0000001300067c02 */ /* 0x000fe20008000f00 */
[----:B------:R-:W-:Y:S01]  /*1a10*/  UIMAD UR12, UR21, UR19, URZ ;  /* 0x00000013150c72a4 */ /* 0x000fe2000f8e023f */
[----:B------:R-:W-:Y:S01]  /*1a20*/  IADD3.X R9, R5, UR5, R7, P0, !PT ;  /* 0x0000000505097c10 */ /* 0x000fe200087fe407 */
[C---:B------:R-:W-:Y:S01]  /*1a30*/  IMAD R5, R12.reuse, UR11, R4 ;  /* 0x0000000b0c057c24 */ /* 0x040fe2000f8e0204 */
[----:B------:R-:W-:Y:S01]  /*1a40*/  ULDC.64 UR10, c[0x0][0x268] ;  /* 0x00009a00000a7ab9 */ /* 0x000fe20000000a00 */
[----:B------:R-:W-:Y:S01]  /*1a50*/  MOV R226, R10 ;  /* 0x0000000a00e27202 */ /* 0x000fe20000000f00 */
[----:B------:R2:W-:Y:S01]  /*1a60*/  STL.64 [R1+0x8], R10 ;  /* 0x0000080a01007387 */ /* 0x0005e20000100a00 */
[----:B------:R-:W-:Y:S01]  /*1a70*/  IMAD.IADD R227, R11, 0x1, R5 ;  /* 0x000000010be37824 */ /* 0x000fe200078e0205 */
[----:B------:R-:W-:Y:S01]  /*1a80*/  USHF.R.S32.HI UR5, URZ, 0x1f, UR19 ;  /* 0x0000001f3f057899 */ /* 0x000fe20008011413 */
[----:B------:R-:W-:Y:S01]  /*1a90*/  IMAD.WIDE.U32 R28, R12, UR10, R8 ;  /* 0x0000000a0c1c7c25 */ /* 0x000fe2000f8e0008 */
[----:B------:R-:W-:-:S02]  /*1aa0*/  ISETP.GE.AND P0, PT, R20, UR18, PT ;  /* 0x0000001214007c0c */ /* 0x000fc4000bf06270 */
[----:B------:R2:W-:Y:S01]  /*1ab0*/  STL.64 [R1], R226 ;  /* 0x000000e201007387 */ /* 0x0005e20000100a00 */
[----:B------:R-:W-:Y:S01]  /*1ac0*/  IMAD.MOV.U32 R3, RZ, RZ, 0x10 ;  /* 0x00000010ff037424 */ /* 0x000fe200078e00ff */
[----:B------:R-:W-:Y:S01]  /*1ad0*/  UIMAD UR12, UR5, UR22, UR12 ;  /* 0x00000016050c72a4 */ /* 0x000fe2000f8e020c */
[----:B------:R-:W-:Y:S01]  /*1ae0*/  IMAD R0, R0, UR10, RZ ;  /* 0x0000000a00007c24 */ /* 0x000fe2000f8e02ff */
[----:B------:R2:W-:Y:S01]  /*1af0*/  STL.64 [R1+0x70], R28 ;  /* 0x0000701c01007387 */ /* 0x0005e20000100a00 */
[----:B------:R-:W-:Y:S01]  /*1b00*/  IMAD.WIDE.U32 R6, R6, UR22, R226 ;  /* 0x0000001606067c25 */ /* 0x000fe2000f8e00e2 */
[----:B------:R-:W-:Y:S02]  /*1b10*/  SEL R3, R3, 0xfffffff0, !P1 ;  /* 0xfffffff003037807 */ /* 0x000fe40004800000 */
[----:B------:R-:W-:Y:S01]  /*1b20*/  ISETP.GE.AND P1, PT, R14, UR18, PT ;  /* 0x000000120e007c0c */ /* 0x000fe2000bf26270 */
[----:B------:R-:W-:Y:S01]  /*1b30*/  IMAD.MOV.U32 R37, RZ, RZ, 0x20 ;  /* 0x00000020ff257424 */ /* 0x000fe200078e00ff */
[----:B------:R-:W-:Y:S01]  /*1b40*/  ISETP.GE.AND P6, PT, R23, UR18, PT ;  /* 0x0000001217007c0c */ /* 0x000fe2000bfc6270 */
[----:B------:R-:W-:Y:S01]  /*1b50*/  IMAD R17, R12, UR11, R0 ;  /* 0x0000000b0c117c24 */ /* 0x000fe2000f8e0200 */
[----:B------:R-:W-:Y:S01]  /*1b60*/  ISETP.GE.AND P5, PT, R22, UR18, PT ;  /* 0x0000001216007c0c */ /* 0x000fe2000bfa6270 */
[----:B------:R-:W-:Y:S01]  /*1b70*/  VIADD R9, R7, UR12 ;  /* 0x0000000c07097c36 */ /* 0x000fe20008000000 */
[----:B------:R-:W-:-:S02]  /*1b80*/  SEL R4, R37, 0xffffffe0, !P2 ;  /* 0xffffffe025047807 */ /* 0x000fc40005000000 */
[----:B------:R-:W-:Y:S02]  /*1b90*/  ISETP.GE.AND P4, PT, R21, UR18, PT ;  /* 0x0000001215007c0c */ /* 0x000fe4000bf86270 */
[----:B------:R-:W-:Y:S02]  /*1ba0*/  ISETP.GE.AND P3, PT, R24, UR18, PT ;  /* 0x0000001218007c0c */ /* 0x000fe4000bf66270 */
[----:B------:R-:W-:Y:S01]  /*1bb0*/  ISETP.GE.AND P2, PT, R19, UR18, PT ;  /* 0x0000001213007c0c */ /* 0x000fe2000bf46270 */
[----:B------:R-:W-:-:S12]  /*1bc0*/  @P1 BRA `(.L_x_374) ;  /* 0x00000000002c1947 */ /* 0x000fd80003800000 */
[----:B------:R-:W-:Y:S02]  /*1bd0*/  ULDC UR10, c[0x0][0x2d0] ;  /* 0x0000b400000a7ab9 */ /* 0x000fe40000000800 */
[----:B------:R-:W-:-:S13]  /*1be0*/  ISETP.GE.AND P1, PT, R100, UR10, PT ;  /* 0x0000000a64007c0c */ /* 0x000fda000bf26270 */
[----:B------:R4:W-:Y:S01]  /*1bf0*/  @P1 STS.128 [R228+0x4000], RZ ;  /* 0x004000ffe4001388 */ /* 0x0009e20000000c00 */
[----:B------:R-:W-:Y:S05]  /*1c00*/  @P1 BRA `(.L_x_374) ;  /* 0x00000000001c1947 */ /* 0x000fea0003800000 */
[----:B------:R-:W-:Y:S02]  /*1c10*/  ULDC.64 UR10, c[0x0][0x218] ;  /* 0x00008600000a7ab9 */ /* 0x000fe40000000a00 */
[----:B--2---:R-:W-:-:S04]  /*1c20*/  LEA R10, P1, R6, UR10, 0x1 ;  /* 0x0000000a060a7c11 */ /* 0x004fc8000f8208ff */
[----:B------:R-:W-:-:S05]  /*1c30*/  LEA.HI.X R11, R6, UR11, R9, 0x1, P1 ;  /* 0x0000000b060b7c11 */ /* 0x000fca00088f0c09 */
[----:B------:R-:W-:Y:S01]  /*1c40*/  @!PT LDS RZ, [RZ] ;  /* 0x00000000fffff984 */ /* 0x000fe20000000800 */
[----:B------:R-:W-:Y:S01]  /*1c50*/  @!PT LDS RZ, [RZ] ;  /* 0x00000000fffff984 */ /* 0x000fe20000000800 */
[----:B------:R-:W-:Y:S01]  /*1c60*/  @!PT LDS RZ, [RZ] ;  /* 0x00000000fffff984 */ /* 0x000fe20000000800 */
[----:B------:R2:W-:Y:S04]  /*1c70*/  LDGSTS.E.BYPASS.LTC128B.128 [R228+0x4000], desc[UR24][R10.64] ;  /* 0x040000000ae47fae */ /* 0x0005e8000b901d58 */
.L_x_374:
[----:B------:R-:W-:Y:S05]  /*1c80*/  BSYNC B0 ;  /* 0x0000000000007941 */ /* 0x000fea0003800000 */
.L_x_373:
[----:B------:R-:W-:Y:S01]  /*1c90*/  USHF.L.U64.HI UR29, UR8, 0x4, UR9 ;  /* 0x00000004081d7899 */ /* 0x000fe20008010209 */
[----:B------:R-:W-:Y:S01]  /*1ca0*/  BSSY B0, `(.L_x_375) ;  /* 0x0000011000007945 */ /* 0x000fe20003800000 */
[----:B------:R-:W-:Y:S01]  /*1cb0*/  USHF.L.U32 UR31, UR8, 0x4, URZ ;  /* 0x00000004081f7899 */ /* 0x000fe2000800063f */
[----:B------:R-:W-:Y:S02]  /*1cc0*/  ISETP.GE.AND P1, PT, R18, UR18, PT ;  /* 0x0000001212007c0c */ /* 0x000fe4000bf26270 */
[----:B------:R-:W-:Y:S11]  /*1cd0*/  @P0 BRA `(.L_x_376) ;  /* 0x0000000000340947 */ /* 0x000ff60003800000 */
        /* <DEDUP_REMOVED lines=13> */
.L_x_376:
[----:B------:R-:W-:Y:S05]  /*1db0*/  BSYNC B0 ;  /* 0x0000000000007941 */ /* 0x000fea0003800000 */
.L_x_375:
        /* <DEDUP_REMOVED lines=18> */
.L_x_378:
[----:B------:R-:W-:Y:S05]  /*1ee0*/  BSYNC B0 ;  /* 0x0000000000007941 */ /* 0x000fea0003800000 */
.L_x_377:
        /* <DEDUP_REMOVED lines=18> */
.L_x_380:
[----:B------:R-:W-:Y:S05]  /*2010*/  BSYNC B0 ;  /* 0x0000000000007941 */ /* 0x000fea0003800000 */
.L_x_379:
        /* <DEDUP_REMOVED lines=18> */
.L_x_382:
[----:B------:R-:W-:Y:S05]  /*2140*/  BSYNC B0 ;  /* 0x0000000000007941 */ /* 0x000fea0003800000 */
.L_x_381:
        /* <DEDUP_REMOVED lines=19> */
.L_x_384:
[----:B------:R-:W-:Y:S05]  /*2280*/  BSYNC B0 ;  /* 0x0000000000007941 */ /* 0x000fea0003800000 */
.L_x_383:
        /* <DEDUP_REMOVED lines=19> */
.L_x_386:
[----:B------:R-:W-:Y:S05]  /*23c0*/  BSYNC B0 ;  /* 0x0000000000007941 */ /* 0x000fea0003800000 */
.L_x_385:
        /* <DEDUP_REMOVED lines=18> */
.L_x_388:
[----:B------:R-:W-:Y:S05]  /*24f0*/  BSYNC B0 ;  /* 0x0000000000007941 */ /* 0x000fea0003800000 */
.L_x_387:
[----:B------:R-:W-:Y:S01]  /*2500*/  ULDC.64 UR12, c[0x0][0x3c8] ;  /* 0x0000f200000c7ab9 */ /* 0x000fe20000000a00 */
[----:B------:R-:W0:Y:S01]  /*2510*/  LDGDEPBAR ;  /* 0x00000000000079af */ /* 0x000e220000000000 */
[----:B------:R-:W-:-:S04]  /*2520*/  UISETP.NE.U32.AND UP1, UPT, UR12, URZ, UPT ;  /* 0x0000003f0c00728c */ /* 0x000fc8000bf25070 */
[----:B------:R-:W-:-:S06]  /*2530*/  UISETP.NE.AND.EX UP1, UPT, UR13, URZ, UPT, UP1 ;  /* 0x0000003f0d00728c */ /* 0x000fcc000bf25310 */
[----:B------:R-:W-:-:S05]  /*2540*/  PLOP3.LUT P2, PT, PT, PT, UP1, 0x80, 0x0 ;  /* 0x000000000000781c */ /* 0x000fca0003f4f018 */
[----:B------:R-:W-:Y:S01]  /*2550*/  @UP1 USHF.R.S32.HI UR32, URZ, 0x1f, UR28 ;  /* 0x0000001f3f201899 */ /* 0x000fe2000801141c */
[----:B------:R-:W-:Y:S01]  /*2560*/  @UP1 ULDC.64 UR10, c[0x0][0x3d0] ;  /* 0x0000f400000a1ab9 */ /* 0x000fe20000000a00 */
[----:B------:R-:W-:Y:S02]  /*2570*/  @UP1 UMOV UR34, UR30 ;  /* 0x0000001e00221c82 */ /* 0x000fe40008000000 */
[----:B------:R-:W-:Y:S01]  /*2580*/  @UP1 UIMAD UR32, UR32, UR10, URZ ;  /* 0x0000000a202012a4 */ /* 0x000fe2000f8e023f */
[----:B------:R-:W-:Y:S02]  /*2590*/  @UP1 UMOV UR35, UR27 ;  /* 0x0000001b00231c82 */ /* 0x000fe40008000000 */
[----:B------:R-:W-:Y:S01]  /*25a0*/  @UP1 UIMAD.WIDE.U32 UR34, UR28, UR10, UR34 ;  /* 0x0000000a1c2212a5 */ /* 0x000fe2000f8e0022 */
[----:B------:R-:W-:Y:S01]  /*25b0*/  SHF.R.S32.HI R2, RZ, 0x4, R26 ;  /* 0x00000004ff027819 */ /* 0x000fe2000001141a */
[----:B------:R-:W-:Y:S01]  /*25c0*/  @UP1 UIMAD UR11, UR28, UR11, UR32 ;  /* 0x0000000b1c0b12a4 */ /* 0x000fe2000f8e0220 */
[----:B------:R-:W-:-:S04]  /*25d0*/  DEPBAR.LE SB0, 0x0 ;  /* 0x000080000000791a */ /* 0x000fc80000000000 */
[----:B------:R-:W-:Y:S02]  /*25e0*/  @UP1 ULEA UR12, UP0, UR34, UR12, 0x2 ;  /* 0x0000000c220c1291 */ /* 0x000fe4000f80103f */
[----:B------:R-:W-:Y:S01]  /*25f0*/  @UP1 UIADD3 UR11, UR35, UR11, URZ ;  /* 0x0000000b230b1290 */ /* 0x000fe2000fffe03f */
[----:B------:R-:W-:-:S03]  /*2600*/  @UP1 ULDC UR10, c[0x0][0x2e8] ;  /* 0x0000ba00000a1ab9 */ /* 0x000fc60000000800 */
[----:B------:R-:W-:Y:S01]  /*2610*/  @UP1 ULEA.HI.X UR13, UR34, UR13, UR11, 0x2, UP0 ;  /* 0x0000000d220d1291 */ /* 0x000fe200080f140b */
[----:B------:R-:W-:-:S05]  /*2620*/  IMAD.U32 R6, RZ, RZ, UR12 ;  /* 0x0000000cff067e24 */ /* 0x000fca000f8e00ff */
[----:B------:R-:W-:-:S05]  /*2630*/  IMAD.U32 R7, RZ, RZ, UR13 ;  /* 0x0000000dff077e24 */ /* 0x000fca000f8e00ff */
[----:B-1----:R1:W5:Y:S01]  /*2640*/  @P2 LDG.E R9, desc[UR24][R6.64] ;  /* 0x0000001806092981 */ /* 0x002362000c1e1900 */
[----:B------:R-:W-:Y:S01]  /*2650*/  LEA.HI R0, R26, R2, RZ, 0x1 ;  /* 0x000000021a007211 */ /* 0x000fe200078f08ff */
[----:B------:R-:W5:Y:S01]  /*2660*/  @P2 MUFU.RCP R8, UR10 ;  /* 0x0000000a00082d08 */ /* 0x000f620008001000 */
[----:B------:R-:W-:Y:S01]  /*2670*/  ISETP.GE.AND P1, PT, R14, UR18, PT ;  /* 0x000000120e007c0c */ /* 0x000fe2000bf26270 */
[----:B------:R-:W-:Y:S01]  /*2680*/  BAR.SYNC.DEFER_BLOCKING 0x0 ;  /* 0x0000000000007b1d */ /* 0x000fe20000010000 */
[----:B------:R-:W-:Y:S01]  /*2690*/  LOP3.LUT R0, R0, 0xfffffffe, RZ, 0xc0, !PT ;  /* 0xfffffffe00007812 */ /* 0x000fe200078ec0ff */
[----:B------:R-:W-:Y:S01]  /*26a0*/  IMAD.SHL.U32 R5, R14, 0x8, RZ ;  /* 0x000000080e057824 */ /* 0x000fe200078e00ff */
[----:B------:R-:W-:Y:S01]  /*26b0*/  UIMAD UR5, UR5, UR6, URZ ;  /* 0x00000006050572a4 */ /* 0x000fe2000f8e023f */
[----:B--2---:R-:W-:Y:S01]  /*26c0*/  IMAD.IADD R12, R29, 0x1, R17 ;  /* 0x000000011d0c7824 */ /* 0x004fe200078e0211 */
[----:B------:R-:W-:Y:S01]  /*26d0*/  UIMAD.WIDE.U32 UR12, UR19, UR6, URZ ;  /* 0x00000006130c72a5 */ /* 0x000fe2000f8e003f */
[----:B------:R-:W-:Y:S01]  /*26e0*/  IMAD.IADD R10, R2, 0x1, -R0 ;  /* 0x00000001020a7824 */ /* 0x000fe200078e0a00 */
[----:B------:R-:W-:Y:S01]  /*26f0*/  UIMAD UR5, UR19, UR7, UR5 ;  /* 0x00000007130572a4 */ /* 0x000fe2000f8e0205 */
[----:B------:R-:W-:Y:S01]  /*2700*/  IMAD.SHL.U32 R0, R36, 0x40, RZ ;  /* 0x0000004024007824 */ /* 0x000fe200078e00ff */
[----:B------:R2:W-:Y:S01]  /*2710*/  STL [R1+0x78], R12 ;  /* 0x0000780c01007387 */ /* 0x0005e20000100800 */
[----:B------:R-:W-:Y:S01]  /*2720*/  IMAD.SHL.U32 R2, R16, 0x40, RZ ;  /* 0x0000004010027824 */ /* 0x000fe200078e00ff */
[----:B------:R-:W-:Y:S01]  /*2730*/  UIADD3 UR5, UR13, UR5, URZ ;  /* 0x000000050d057290 */ /* 0x000fe2000fffe03f */
[----:B------:R-:W-:Y:S01]  /*2740*/  LEA.HI R219, R27, R220, RZ, 0x5 ;  /* 0x000000dc1bdb7211 */ /* 0x000fe200078f28ff */
[----:B------:R-:W-:Y:S01]  /*2750*/  BSSY B0, `(.L_x_389) ;  /* 0x000002a000007945 */ /* 0x000fe20003800000 */
[----:B------:R-:W-:-:S02]  /*2760*/  LOP3.LUT R0, R0, 0x1c0, RZ, 0xc0, !PT ;  /* 0x000001c000007812 */ /* 0x000fc400078ec0ff */
[----:B------:R-:W-:Y:S02]  /*2770*/  LOP3.LUT R2, R2, 0x1c0, RZ, 0xc0, !PT ;  /* 0x000001c002027812 */ /* 0x000fe400078ec0ff */
[----:B------:R-:W-:Y:S02]  /*2780*/  SHF.R.S32.HI R218, RZ, 0x5, R219 ;  /* 0x00000005ffda7819 */ /* 0x000fe400000114db */
[----:B------:R-:W-:Y:S01]  /*2790*/  ISETP.GE.AND P0, PT, R20, UR18, PT ;  /* 0x0000001214007c0c */ /* 0x000fe2000bf06270 */
[----:B-1----:R-:W-:Y:S01]  /*27a0*/  IMAD.SHL.U32 R7, R10, 0x8, RZ ;  /* 0x000000080a077824 */ /* 0x002fe200078e00ff */
[----:B------:R-:W-:Y:S02]  /*27b0*/  LOP3.LUT R6, R0, 0x8, R5, 0xf8, !PT ;  /* 0x0000000800067812 */ /* 0x000fe400078ef805 */
[----:B------:R-:W-:Y:S01]  /*27c0*/  SHF.R.U32.HI R0, RZ, 0x3, R0 ;  /* 0x00000003ff007819 */ /* 0x000fe20000011600 */
[----:B------:R2:W-:Y:S01]  /*27d0*/  @P1 STS.128 [R228+0x8000], RZ ;  /* 0x008000ffe4001388 */ /* 0x0005e20000000c00 */
[----:B------:R-:W-:-:S02]  /*27e0*/  LOP3.LUT R5, R2, 0x8, R7, 0xf8, !PT ;  /* 0x0000000802057812 */ /* 0x000fc400078ef807 */
[----:B------:R-:W-:Y:S02]  /*27f0*/  LOP3.LUT R11, R6, R0, RZ, 0x3c, !PT ;  /* 0x00000000060b7212 */ /* 0x000fe400078e3cff */
[----:B------:R-:W-:Y:S02]  /*2800*/  SHF.R.U32.HI R2, RZ, 0x3, R2 ;  /* 0x00000003ff027819 */ /* 0x000fe40000011602 */
[----:B------:R-:W-:Y:S02]  /*2810*/  ISETP.GE.AND P6, PT, R23, UR18, PT ;  /* 0x0000001217007c0c */ /* 0x000fe4000bfc6270 */
[----:B------:R-:W-:Y:S01]  /*2820*/  LOP3.LUT R103, R5, R2, RZ, 0x3c, !PT ;  /* 0x0000000205677212 */ /* 0x000fe200078e3cff */
[----:B------:R-:W-:Y:S01]  /*2830*/  IMAD.SHL.U32 R2, R25, 0x40, RZ ;  /* 0x0000004019027824 */ /* 0x000fe200078e00ff */
[----:B------:R-:W-:Y:S02]  /*2840*/  ISETP.GE.AND P5, PT, R22, UR18, PT ;  /* 0x0000001216007c0c */ /* 0x000fe4000bfa6270 */
[----:B------:R-:W-:-:S02]  /*2850*/  ISETP.GE.AND P4, PT, R21, UR18, PT ;  /* 0x0000001215007c0c */ /* 0x000fc4000bf86270 */
[----:B------:R-:W-:Y:S02]  /*2860*/  LOP3.LUT R102, R2, 0xfffffe00, RZ, 0xc0, !PT ;  /* 0xfffffe0002667812 */ /* 0x000fe400078ec0ff */
[----:B------:R-:W-:-:S03]  /*2870*/  ISETP.GE.AND P3, PT, R24, UR18, PT ;  /* 0x0000001218007c0c */ /* 0x000fc6000bf66270 */
[----:B------:R-:W-:Y:S02]  /*2880*/  IMAD R2, R218, 0x400, R102 ;  /* 0x00000400da027824 */ /* 0x000fe400078e0266 */
[----:B-----5:R-:W-:Y:S01]  /*2890*/  @P2 FMUL.FTZ R0, R9, R8 ;  /* 0x0000000809002220 */ /* 0x020fe20000410000 */
[----:B------:R-:W-:Y:S02]  /*28a0*/  IMAD.U32 R8, RZ, RZ, UR12 ;  /* 0x0000000cff087e24 */ /* 0x000fe4000f8e00ff */
[----:B------:R-:W-:Y:S02]  /*28b0*/  IMAD.U32 R9, RZ, RZ, UR13 ;  /* 0x0000000dff097e24 */ /* 0x000fe4000f8e00ff */
[----:B------:R-:W-:Y:S01]  /*28c0*/  @P2 R2UR UR10, R0 ;  /* 0x00000000000a22ca */ /* 0x000fe200000e0000 */
[----:B------:R-:W-:Y:S01]  /*28d0*/  IMAD.U32 R0, RZ, RZ, UR5 ;  /* 0x00000005ff007e24 */ /* 0x000fe2000f8e00ff */
[----:B------:R-:W-:Y:S01]  /*28e0*/  LEA R6, P2, R8, R28, 0x7 ;  /* 0x0000001c08067211 */ /* 0x000fe200078438ff */
[----:B------:R-:W-:-:S03]  /*28f0*/  UMOV UR5, URZ ;  /* 0x0000003f00057c82 */ /* 0x000fc60008000000 */
[----:B------:R-:W-:Y:S02]  /*2900*/  LEA.HI.X R7, R8, R12, R0, 0x7, P2 ;  /* 0x0000000c08077211 */ /* 0x000fe400010f3c00 */
[----:B------:R-:W-:-:S05]  /*2910*/  ISETP.GE.AND P2, PT, R19, UR18, PT ;  /* 0x0000001213007c0c */ /* 0x000fca000bf46270 */
[----:B------:R-:W-:Y:S01]  /*2920*/  @UP1 UMOV UR5, UR10 ;  /* 0x0000000a00051c82 */ /* 0x000fe20008000000 */
[----:B--2---:R-:W-:Y:S07]  /*2930*/  @P1 BRA `(.L_x_390) ;  /* 0x00000000002c1947 */ /* 0x004fee0003800000 */
        /* <DEDUP_REMOVED lines=11> */
.L_x_390:
[----:B------:R-:W-:Y:S05]  /*29f0*/  BSYNC B0 ;  /* 0x0000000000007941 */ /* 0x000fea0003800000 */
.L_x_389:
[----:B------:R1:W-:Y:S01]  /*2a00*/  @P0 STS.128 [R228+0x8800], RZ ;  /* 0x008800ffe4000388 */ /* 0x0003e20000000c00 */
[----:B------:R-:W-:Y:S01]  /*2a10*/  IMAD R0, R10, 0x200, R11 ;  /* 0x000002000a007824 */ /* 0x000fe200078e020b */
[----:B------:R-:W-:Y:S01]  /*2a20*/  BSSY B0, `(.L_x_391) ;  /* 0x0000016000007945 */ /* 0x000fe20003800000 */
[----:B------:R-:W-:Y:S01]  /*2a30*/  IMAD.IADD R2, R103, 0x1, R2 ;  /* 0x0000000167027824 */ /* 0x000fe200078e0202 */
        /* <DEDUP_REMOVED lines=20> */
.L_x_392:
[----:B------:R-:W-:Y:S05]  /*2b80*/  BSYNC B0 ;  /* 0x0000000000007941 */ /* 0x000fea0003800000 */
.L_x_391:
        /* <DEDUP_REMOVED lines=19> */
.L_x_394:
[----:B------:R-:W-:Y:S05]  /*2cc0*/  BSYNC B0 ;  /* 0x0000000000007941 */ /* 0x000fea0003800000 */
.L_x_393:
[----:B------:R1:W-:Y:S01]  /*2cd0*/  @P5 STS.128 [R228+0x9800], RZ ;  /* 0x009800ffe4005388 */ /* 0x0003e20000000c00 */
[----:B------:R-:W-:Y:S04]  /*2ce0*/  BSSY B0, `(.L_x_395) ;  /* 0x0000011000007945 */ /* 0x000fe80003800000 */
[----:B------:R-:W-:Y:S05]  /*2cf0*/  @P5 BRA `(.L_x_396) ;  /* 0x00000000003c5947 */ /* 0x000fea0003800000 */
[----:B------:R-:W-:Y:S02]  /*2d00*/  ULDC UR10, c[0x0][0x2d0] ;  /* 0x0000b400000a7ab9 */ /* 0x000fe40000000800 */
[----:B------:R-:W-:-:S13]  /*2d10*/  ISETP.GE.AND P0, PT, R100, UR10, PT ;  /* 0x0000000a64007c0c */ /* 0x000fda000bf06270 */
[----:B------:R1:W-:Y:S01]  /*2d20*/  @P0 STS.128 [R228+0x9800], RZ ;  /* 0x009800ffe4000388 */ /* 0x0003e20000000c00 */
[----:B------:R-:W-:Y:S05]  /*2d30*/  @P0 BRA `(.L_x_396) ;  /* 0x00000000002c0947 */ /* 0x000fea0003800000 */
[----:B--2---:R-:W-:Y:S01]  /*2d40*/  IMAD.U32 R8, RZ, RZ, UR6 ;  /* 0x00000006ff087e24 */ /* 0x004fe2000f8e00ff */
        /* <DEDUP_REMOVED lines=10> */
.L_x_396:
[----:B------:R-:W-:Y:S05]  /*2df0*/  BSYNC B0 ;  /* 0x0000000000007941 */ /* 0x000fea0003800000 */
.L_x_395:
        /* <DEDUP_REMOVED lines=19> */
.L_x_398:
[----:B------:R-:W-:Y:S05]  /*2f30*/  BSYNC B0 ;  /* 0x0000000000007941 */ /* 0x000fea0003800000 */
.L_x_397:
[----:B------:R1:W-:Y:S01]  /*2f40*/  @P3 STS.128 [R228+0xa800], RZ ;  /* 0x00a800ffe4003388 */ /* 0x0003e20000000c00 */
        /* <DEDUP_REMOVED lines=19> */
.L_x_400:
[----:B------:R-:W-:Y:S05]  /*3080*/  BSYNC B0 ;  /* 0x0000000000007941 */ /* 0x000fea0003800000 */
.L_x_399:
        /* <DEDUP_REMOVED lines=20> */
.L_x_402:
[----:B------:R-:W-:Y:S05]  /*31d0*/  BSYNC B0 ;  /* 0x0000000000007941 */ /* 0x000fea0003800000 */
.L_x_401:
        /* <DEDUP_REMOVED lines=12> */
[----:B--2---:R-:W-:-:S04]  /*32a0*/  LEA R8, P0, R6, UR10, 0x1 ;  /* 0x0000000a06087c11 */ /* 0x004fc8000f8008ff */
[----:B------:R-:W-:-:S05]  /*32b0*/  LEA.HI.X R9, R6, UR11, R0, 0x1, P0 ;  /* 0x0000000b06097c11 */ /* 0x000fca00080f0c00 */
[----:B------:R-:W-:Y:S01]  /*32c0*/  @!PT LDS RZ, [RZ] ;  /* 0x00000000fffff984 */ /* 0x000fe20000000800 */
[----:B------:R-:W-:Y:S01]  /*32d0*/  @!PT LDS RZ, [RZ] ;  /* 0x00000000fffff984 */ /* 0x000fe20000000800 */
[----:B------:R-:W-:Y:S01]  /*32e0*/  @!PT LDS RZ, [RZ] ;  /* 0x00000000fffff984 */ /* 0x000fe20000000800 */
[----:B------:R2:W-:Y:S04]  /*32f0*/  LDGSTS.E.BYPASS.LTC128B.128 [R228+0xb800], desc[UR24][R8.64] ;  /* 0x0b80000008e47fae */ /* 0x0005e8000b901d58 */
.L_x_404:
[----:B------:R-:W-:Y:S05]  /*3300*/  BSYNC B0 ;  /* 0x0000000000007941 */ /* 0x000fea0003800000 */
.L_x_403:
[----:B------:R-:W-:Y:S01]  /*3310*/  LDSM.16.M88.4 R16, [R224] ;  /* 0x00000000e010783b */ /* 0x000fe20000000200 */
[----:B------:R-:W-:Y:S01]  /*3320*/  R2P PR, R36, 0x6 ;  /* 0x0000000624007804 */ /* 0x000fe20000000000 */
[----:B------:R-:W-:Y:S01]  /*3330*/  IMAD R5, R3, 0x2, R224 ;  /* 0x0000000203057824 */ /* 0x000fe200078e02e0 */
[----:B------:R-:W-:Y:S01]  /*3340*/  IADD3 R216, R217, 0x4040, RZ ;  /* 0x00004040d9d87810 */ /* 0x000fe20007ffe0ff */
[----:B--2---:R-:W2:Y:S01]  /*3350*/  LDSM.16.M88.4 R8, [R217+0x4000] ;  /* 0x00400000d908783b */ /* 0x004ea20000000200 */
[----:B------:R-:W-:Y:S01]  /*3360*/  UISETP.GE.AND UP0, UPT, UR26, 0x81, UPT ;  /* 0x000000811a00788c */ /* 0x000fe2000bf06270 */
[----:B------:R-:W-:Y:S02]  /*3370*/  SEL R2, R37, 0xffffffe0, !P1 ;  /* 0xffffffe025027807 */ /* 0x000fe40004800000 */
[----:B------:R-:W5:Y:S03]  /*3380*/  LDSM.16.M88.4 R12, [R224+0x2000] ;  /* 0x00200000e00c783b */ /* 0x000f660000000200 */
[C---:B------:R-:W-:Y:S01]  /*3390*/  IMAD.IADD R0, R217.reuse, 0x1, R2 ;  /* 0x00000001d9007824 */ /* 0x040fe200078e0202 */
[----:B------:R-:W3:Y:S04]  /*33a0*/  LDSM.16.M88.4 R52, [R217+0x4800] ;  /* 0x00480000d934783b */ /* 0x000ee80000000200 */
[----:B------:R-:W4:Y:S04]  /*33b0*/  LDSM.16.M88.4 R48, [R217+0x5000] ;  /* 0x00500000d930783b */ /* 0x000f280000000200 */
[----:B------:R-:W1:Y:S04]  /*33c0*/  LDSM.16.M88.4 R44, [R217+0x5800] ;  /* 0x00580000d92c783b */ /* 0x000e680000000200 */
[----:B------:R-:W1:Y:S04]  /*33d0*/  LDSM.16.M88.4 R40, [R217+0x6000] ;  /* 0x00600000d928783b */ /* 0x000e680000000200 */
[----:B------:R-:W1:Y:S04]  /*33e0*/  LDSM.16.M88.4 R32, [R217+0x6800] ;  /* 0x00680000d920783b */ /* 0x000e680000000200 */
[----:B------:R-:W1:Y:S04]  /*33f0*/  LDSM.16.M88.4 R28, [R217+0x7000] ;  /* 0x00700000d91c783b */ /* 0x000e680000000200 */
[----:B------:R-:W1:Y:S04]  /*3400*/  LDSM.16.M88.4 R24, [R217+0x7800] ;  /* 0x00780000d918783b */ /* 0x000e680000000200 */
[----:B------:R-:W-:Y:S01]  /*3410*/  LDSM.16.M88.4 R36, [R0+0x4000] ;  /* 0x004000000024783b */ /* 0x000fe20000000200 */
[-C--:B--2---:R-:W-:Y:S03]  /*3420*/  HMMA.16816.F32.BF16 R152, R16, R8.reuse, RZ ;  /* 0x000000081098723c */ /* 0x084fe600000418ff */
[----:B------:R-:W-:Y:S04]  /*3430*/  LDSM.16.M88.4 R56, [R0+0x4800] ;  /* 0x004800000038783b */ /* 0x000fe80000000200 */
[----:B------:R-:W-:Y:S01]  /*3440*/  LDSM.16.M88.4 R60, [R0+0x5000] ;  /* 0x00500000003c783b */ /* 0x000fe20000000200 */
[C---:B-----5:R-:W-:Y:S03]  /*3450*/  HMMA.16816.F32.BF16 R136, R12.reuse, R8, RZ ;  /* 0x000000080c88723c */ /* 0x060fe600000418ff */
[----:B------:R-:W-:Y:S03]  /*3460*/  LDSM.16.M88.4 R64, [R0+0x5800] ;  /* 0x005800000040783b */ /* 0x000fe60000000200 */
[-C--:B------:R-:W-:Y:S01]  /*3470*/  HMMA.16816.F32.BF16 R132, R12, R10.reuse, RZ ;  /* 0x0000000a0c84723c */ /* 0x080fe200000418ff */
[----:B------:R-:W-:Y:S04]  /*3480*/  LDSM.16.M88.4 R128, [R0+0x6800] ;  /* 0x006800000080783b */ /* 0x000fe80000000200 */
[----:B------:R-:W-:Y:S01]  /*3490*/  LDSM.16.M88.4 R140, [R0+0x7000] ;  /* 0x00700000008c783b */ /* 0x000fe20000000200 */
[----:B------:R-:W-:Y:S03]  /*34a0*/  HMMA.16816.F32.BF16 R156, R16, R10, RZ ;  /* 0x0000000a109c723c */ /* 0x000fe600000418ff */
[----:B------:R-:W2:Y:S03]  /*34b0*/  LDSM.16.M88.4 R8, [R5+0x2000] ;  /* 0x002000000508783b */ /* 0x000ea60000000200 */
[C---:B---3--:R-:W-:Y:S01]  /*34c0*/  HMMA.16816.F32.BF16 R124, R12.reuse, R52, RZ ;  /* 0x000000340c7c723c */ /* 0x048fe200000418ff */
[----:B------:R-:W3:Y:S04]  /*34d0*/  LDSM.16.M88.4 R148, [R0+0x7800] ;  /* 0x007800000094783b */ /* 0x000ee80000000200 */
[----:B------:R5:W3:Y:S01]  /*34e0*/  LDSM.16.M88.4 R20, [R5] ;  /* 0x000000000514783b */ /* 0x000ae20000000200 */
[C---:B------:R-:W-:Y:S03]  /*34f0*/  HMMA.16816.F32.BF16 R120, R12.reuse, R54, RZ ;  /* 0x000000360c78723c */ /* 0x040fe600000418ff */
[----:B------:R1:W3:Y:S03]  /*3500*/  LDSM.16.M88.4 R112, [R0+0x6000] ;  /* 0x006000000070783b */ /* 0x0002e60000000200 */
[C---:B----4-:R-:W-:Y:S01]  /*3510*/  HMMA.16816.F32.BF16 R116, R12.reuse, R48, RZ ;  /* 0x000000300c74723c */ /* 0x050fe200000418ff */
[----:B------:R-:W0:Y:S05]  /*3520*/  LDGDEPBAR ;  /* 0x00000000000079af */ /* 0x000e2a0000000000 */
[----:B------:R-:W-:Y:S06]  /*3530*/  HMMA.16816.F32.BF16 R108, R12, R50, RZ ;  /* 0x000000320c6c723c */ /* 0x000fec00000418ff */
[----:B------:R-:W-:Y:S01]  /*3540*/  HMMA.16816.F32.BF16 R144, R16, R52, RZ ;  /* 0x000000341090723c */ /* 0x000fe200000418ff */
[----:B-----5:R-:W-:-:S05]  /*3550*/  VIADD R5, R217, 0x4000 ;  /* 0x00004000d9057836 */ /* 0x020fca0000000000 */
[----:B------:R-:W-:Y:S01]  /*3560*/  HMMA.16816.F32.BF16 R160, R16, R48, RZ ;  /* 0x0000003010a0723c */ /* 0x000fe200000418ff */
[----:B-1----:R-:W-:Y:S02]  /*3570*/  IMAD R0, R4, 0x2, R224 ;  /* 0x0000000204007824 */ /* 0x002fe400078e02e0 */
[----:B------:R-:W-:-:S03]  /*3580*/  @P2 VIADD R216, R5, 0xffffffc0 ;  /* 0xffffffc005d82836 */ /* 0x000fc60000000000 */
[----:B------:R-:W-:Y:S01]  /*3590*/  HMMA.16816.F32.BF16 R52, R16, R54, RZ ;  /* 0x000000361034723c */ /* 0x000fe200000418ff */
[----:B------:R-:W-:Y:S02]  /*35a0*/  IMAD R225, R3, 0x2, R0 ;  /* 0x0000000203e17824 */ /* 0x000fe400078e0200 */
[----:B------:R-:W-:-:S03]  /*35b0*/  IMAD.IADD R222, R2, 0x1, R216 ;  /* 0x0000000102de7824 */ /* 0x000fc600078e02d8 */
        /* <DEDUP_REMOVED lines=11> */
[----:B--2---:R-:W-:Y:S06]  /*3670*/  HMMA.16816.F32.BF16 R16, R8, R38, R132 ;  /* 0x000000260810723c */ /* 0x004fec0000041884 */
[C---:B------:R-:W-:Y:S06]  /*3680*/  HMMA.16816.F32.BF16 R104, R12.reuse, R44, RZ ;  /* 0x0000002c0c68723c */ /* 0x040fec00000418ff */
[C---:B------:R-:W-:Y:S06]  /*3690*/  HMMA.16816.F32.BF16 R96, R12.reuse, R46, RZ ;  /* 0x0000002e0c60723c */ /* 0x040fec00000418ff */
[C---:B------:R-:W-:Y:S06]  /*36a0*/  HMMA.16816.F32.BF16 R80, R12.reuse, R34, RZ ;  /* 0x000000220c50723c */ /* 0x040fec00000418ff */
[----:B------:R-:W-:Y:S01]  /*36b0*/  IMAD.MOV.U32 R223, RZ, RZ, R16 ;  /* 0x000000ffffdf7224 */ /* 0x000fe200078e0010 */
[----:B------:R-:W-:Y:S01]  /*36c0*/  HMMA.16816.F32.BF16 R76, R12, R28, RZ ;  /* 0x0000001c0c4c723c */ /* 0x000fe200000418ff */
[----:B------:R-:W-:-:S02]  /*36d0*/  IMAD.MOV.U32 R221, RZ, RZ, R17 ;  /* 0x000000ffffdd7224 */ /* 0x000fc400078e0011 */
[----:B------:R-:W-:Y:S02]  /*36e0*/  IMAD.MOV.U32 R7, RZ, RZ, R18 ;  /* 0x000000ffff077224 */ /* 0x000fe400078e0012 */
[----:B------:R-:W-:Y:S01]  /*36f0*/  IMAD.MOV.U32 R6, RZ, RZ, R19 ;  /* 0x000000ffff067224 */ /* 0x000fe200078e0013 */
[----:B------:R-:W-:Y:S06]  /*3700*/  HMMA.16816.F32.BF16 R92, R12, R40, RZ ;  /* 0x000000280c5c723c */ /* 0x000fec00000418ff */
[----:B------:R-:W-:Y:S06]  /*3710*/  HMMA.16816.F32.BF16 R16, R8, R56, R124 ;  /* 0x000000380810723c */ /* 0x000fec000004187c */
[C---:B------:R-:W-:Y:S06]  /*3720*/  HMMA.16816.F32.BF16 R88, R12.reuse, R42, RZ ;  /* 0x0000002a0c58723c */ /* 0x040fec00000418ff */
[C---:B------:R-:W-:Y:S06]  /*3730*/  HMMA.16816.F32.BF16 R84, R12.reuse, R32, RZ ;  /* 0x000000200c54723c */ /* 0x040fec00000418ff */
[C---:B------:R-:W-:Y:S06]  /*3740*/  HMMA.16816.F32.BF16 R68, R12.reuse, R24, RZ ;  /* 0x000000180c44723c */ /* 0x040fec00000418ff */
[----:B------:R-:W-:Y:S01]  /*3750*/  IMAD.MOV.U32 R127, RZ, RZ, R16 ;  /* 0x000000ffff7f7224 */ /* 0x000fe200078e0010 */
[----:B------:R-:W-:Y:S01]  /*3760*/  MOV R126, R17 ;  /* 0x00000011007e7202 */ /* 0x000fe20000000f00 */
[----:B------:R-:W-:Y:S01]  /*3770*/  IMAD.MOV.U32 R125, RZ, RZ, R18 ;  /* 0x000000ffff7d7224 */ /* 0x000fe200078e0012 */
[----:B------:R-:W-:Y:S01]  /*3780*/  HMMA.16816.F32.BF16 R72, R12, R30, RZ ;  /* 0x0000001e0c48723c */ /* 0x000fe200000418ff */
[----:B------:R-:W-:-:S05]  /*3790*/  IMAD.MOV.U32 R124, RZ, RZ, R19 ;  /* 0x000000ffff7c7224 */ /* 0x000fca00078e0013 */
[C---:B------:R-:W-:Y:S06]  /*37a0*/  HMMA.16816.F32.BF16 R16, R8.reuse, R58, R120 ;  /* 0x0000003a0810723c */ /* 0x040fec0000041878 */
[----:B------:R-:W-:Y:S06]  /*37b0*/  HMMA.16816.F32.BF16 R204, R8, R36, R136 ;  /* 0x0000002408cc723c */ /* 0x000fec0000041888 */
[----:B------:R-:W-:Y:S06]  /*37c0*/  HMMA.16816.F32.BF16 R12, R12, R26, RZ ;  /* 0x0000001a0c0c723c */ /* 0x000fec00000418ff */
[C---:B------:R-:W-:Y:S01]  /*37d0*/  HMMA.16816.F32.BF16 R236, R8.reuse, R130, R80 ;  /* 0x0000008208ec723c */ /* 0x040fe20000041850 */
[----:B------:R-:W-:Y:S05]  /*37e0*/  LDSM.16.M88.4 R80, [R216] ;  /* 0x00000000d850783b */ /* 0x000fea0000000200 */
[----:B------:R-:W-:Y:S01]  /*37f0*/  IMAD.MOV.U32 R123, RZ, RZ, R16 ;  /* 0x000000ffff7b7224 */ /* 0x000fe200078e0010 */
[----:B------:R-:W-:Y:S01]  /*3800*/  HMMA.16816.F32.BF16 R232, R8, R140, R76 ;  /* 0x0000008c08e8723c */ /* 0x000fe2000004184c */
[----:B------:R-:W-:Y:S01]  /*3810*/  IMAD.MOV.U32 R122, RZ, RZ, R17 ;  /* 0x000000ffff7a7224 */ /* 0x000fe200078e0011 */
[----:B------:R-:W-:Y:S01]  /*3820*/  LDSM.16.M88.4 R76, [R216+0x800] ;  /* 0x00080000d84c783b */ /* 0x000fe20000000200 */
[----:B------:R-:W-:-:S02]  /*3830*/  IMAD.MOV.U32 R121, RZ, RZ, R18 ;  /* 0x000000ffff797224 */ /* 0x000fc400078e0012 */
[----:B------:R-:W-:Y:S01]  /*3840*/  IMAD.MOV.U32 R120, RZ, RZ, R19 ;  /* 0x000000ffff787224 */ /* 0x000fe200078e0013 */
[C---:B------:R-:W-:Y:S01]  /*3850*/  HMMA.16816.F32.BF16 R212, R8.reuse, R142, R72 ;  /* 0x0000008e08d4723c */ /* 0x040fe20000041848 */
[----:B------:R-:W-:Y:S01]  /*3860*/  IMAD.MOV.U32 R139, RZ, RZ, R204 ;  /* 0x000000ffff8b7224 */ /* 0x000fe200078e00cc */
[----:B------:R-:W-:Y:S01]  /*3870*/  LDSM.16.M88.4 R72, [R216+0x1000] ;  /* 0x00100000d848783b */ /* 0x000fe20000000200 */
[----:B------:R-:W-:Y:S02]  /*3880*/  IMAD.MOV.U32 R138, RZ, RZ, R205 ;  /* 0x000000ffff8a7224 */ /* 0x000fe400078e00cd */
[----:B------:R-:W-:Y:S01]  /*3890*/  IMAD.MOV.U32 R137, RZ, RZ, R206 ;  /* 0x000000ffff897224 */ /* 0x000fe200078e00ce */
[----:B------:R-:W-:Y:S01]  /*38a0*/  HMMA.16816.F32.BF16 R16, R8, R60, R116 ;  /* 0x0000003c0810723c */ /* 0x000fe20000041874 */
[----:B------:R-:W-:-:S05]  /*38b0*/  IMAD.MOV.U32 R136, RZ, RZ, R207 ;  /* 0x000000ffff887224 */ /* 0x000fca00078e00cf */
[----:B---3--:R-:W-:Y:S06]  /*38c0*/  HMMA.16816.F32.BF16 R204, R8, R150, R12 ;  /* 0x0000009608cc723c */ /* 0x008fec000004180c */
[----:B------:R-:W-:Y:S06]  /*38d0*/  HMMA.16816.F32.BF16 R12, R20, R38, R156 ;  /* 0x00000026140c723c */ /* 0x000fec000004189c */
[C---:B------:R-:W-:Y:S06]  /*38e0*/  HMMA.16816.F32.BF16 R248, R8.reuse, R112, R92 ;  /* 0x0000007008f8723c */ /* 0x040fec000004185c */
[----:B------:R-:W-:Y:S01]  /*38f0*/  IMAD.MOV.U32 R119, RZ, RZ, R16 ;  /* 0x000000ffff777224 */ /* 0x000fe200078e0010 */
[----:B------:R-:W-:Y:S01]  /*3900*/  HMMA.16816.F32.BF16 R244, R8, R114, R88 ;  /* 0x0000007208f4723c */ /* 0x000fe20000041858 */
[----:B------:R-:W-:-:S02]  /*3910*/  IMAD.MOV.U32 R118, RZ, RZ, R17 ;  /* 0x000000ffff767224 */ /* 0x000fc400078e0011 */
[----:B------:R-:W-:Y:S02]  /*3920*/  IMAD.MOV.U32 R117, RZ, RZ, R18 ;  /* 0x000000ffff757224 */ /* 0x000fe400078e0012 */
[----:B------:R-:W-:Y:S01]  /*3930*/  IMAD.MOV.U32 R116, RZ, RZ, R19 ;  /* 0x000000ffff747224 */ /* 0x000fe200078e0013 */
[C---:B------:R-:W-:Y:S06]  /*3940*/  HMMA.16816.F32.BF16 R240, R8.reuse, R128, R84 ;  /* 0x0000008008f0723c */ /* 0x040fec0000041854 */
[C---:B------:R-:W-:Y:S06]  /*3950*/  HMMA.16816.F32.BF16 R16, R8.reuse, R62, R108 ;  /* 0x0000003e0810723c */ /* 0x040fec000004186c */
[----:B------:R-:W-:Y:S01]  /*3960*/  HMMA.16816.F32.BF16 R208, R8, R148, R68 ;  /* 0x0000009408d0723c */ /* 0x000fe20000041844 */
[----:B------:R-:W-:Y:S05]  /*3970*/  LDSM.16.M88.4 R68, [R216+0x1800] ;  /* 0x00180000d844783b */ /* 0x000fea0000000200 */
[C---:B------:R-:W-:Y:S01]  /*3980*/  HMMA.16816.F32.BF16 R44, R20.reuse, R62, R48 ;  /* 0x0000003e142c723c */ /* 0x040fe20000041830 */
[----:B------:R-:W-:Y:S05]  /*3990*/  LDSM.16.M88.4 R48, [R216+0x3800] ;  /* 0x00380000d830783b */ /* 0x000fea0000000200 */
[C---:B------:R-:W-:Y:S06]  /*39a0*/  HMMA.16816.F32.BF16 R32, R20.reuse, R64, R164 ;  /* 0x000000401420723c */ /* 0x040fec00000418a4 */
[----:B------:R-:W-:Y:S01]  /*39b0*/  IMAD.MOV.U32 R135, RZ, RZ, R16 ;  /* 0x000000ffff877224 */ /* 0x000fe200078e0010 */
[----:B------:R-:W-:Y:S01]  /*39c0*/  MOV R134, R17 ;  /* 0x0000001100867202 */ /* 0x000fe20000000f00 */
[----:B------:R-:W-:Y:S01]  /*39d0*/  IMAD.MOV.U32 R133, RZ, RZ, R18 ;  /* 0x000000ffff857224 */ /* 0x000fe200078e0012 */
[----:B------:R-:W-:Y:S01]  /*39e0*/  HMMA.16816.F32.BF16 R28, R20, R66, R168 ;  /* 0x00000042141c723c */ /* 0x000fe200000418a8 */
[----:B------:R-:W-:-:S05]  /*39f0*/  IMAD.MOV.U32 R132, RZ, RZ, R19 ;  /* 0x000000ffff847224 */ /* 0x000fca00078e0013 */
[----:B------:R-:W-:Y:S06]  /*3a00*/  HMMA.16816.F32.BF16 R16, R8, R64, R104 ;  /* 0x000000400810723c */ /* 0x000fec0000041868 */
[C---:B------:R-:W-:Y:S01]  /*3a10*/  HMMA.16816.F32.BF16 R84, R20.reuse, R60, R160 ;  /* 0x0000003c1454723c */ /* 0x040fe200000418a0 */
[----:B------:R-:W-:Y:S05]  /*3a20*/  LDSM.16.M88.4 R60, [R216+0x2800] ;  /* 0x00280000d83c783b */ /* 0x000fea0000000200 */
[C---:B------:R-:W-:Y:S06]  /*3a30*/  HMMA.16816.F32.BF16 R24, R20.reuse, R112, R172 ;  /* 0x000000701418723c */ /* 0x040fec00000418ac */
[----:B------:R-:W-:Y:S01]  /*3a40*/  HMMA.16816.F32.BF16 R104, R20, R140, R192 ;  /* 0x0000008c1468723c */ /* 0x000fe200000418c0 */
[----:B------:R-:W-:Y:S01]  /*3a50*/  IMAD.MOV.U32 R112, RZ, RZ, R139 ;  /* 0x000000ffff707224 */ /* 0x000fe200078e008b */
[----:B------:R-:W-:-:S04]  /*3a60*/  MOV R113, R138 ;  /* 0x0000008a00717202 */ /* 0x000fc80000000f00 */
[----:B------:R-:W-:Y:S01]  /*3a70*/  IMAD.MOV.U32 R111, RZ, RZ, R16 ;  /* 0x000000ffff6f7224 */ /* 0x000fe200078e0010 */
[C---:B------:R-:W-:Y:S01]  /*3a80*/  HMMA.16816.F32.BF16 R88, R20.reuse, R128, R180 ;  /* 0x000000801458723c */ /* 0x040fe200000418b4 */
[----:B------:R-:W-:Y:S01]  /*3a90*/  IMAD.MOV.U32 R110, RZ, RZ, R17 ;  /* 0x000000ffff6e7224 */ /* 0x000fe200078e0011 */
[----:B------:R-:W-:Y:S01]  /*3aa0*/  LDSM.16.M88.4 R180, [R222+0x3800] ;  /* 0x00380000deb4783b */ /* 0x000fe20000000200 */
[----:B------:R-:W-:Y:S02]  /*3ab0*/  IMAD.MOV.U32 R109, RZ, RZ, R18 ;  /* 0x000000ffff6d7224 */ /* 0x000fe400078e0012 */
[----:B------:R-:W-:Y:S01]  /*3ac0*/  IMAD.MOV.U32 R108, RZ, RZ, R19 ;  /* 0x000000ffff6c7224 */ /* 0x000fe200078e0013 */
[----:B------:R-:W-:Y:S01]  /*3ad0*/  HMMA.16816.F32.BF16 R40, R20, R36, R152 ;  /* 0x000000241428723c */ /* 0x000fe20000041898 */
[----:B------:R-:W-:Y:S02]  /*3ae0*/  IMAD.MOV.U32 R192, RZ, RZ, R111 ;  /* 0x000000ffffc07224 */ /* 0x000fe400078e006f */
[----:B------:R-:W-:-:S02]  /*3af0*/  IMAD.MOV.U32 R193, RZ, RZ, R110 ;  /* 0x000000ffffc17224 */ /* 0x000fc400078e006e */
[----:B------:R-:W-:Y:S01]  /*3b00*/  IMAD.MOV.U32 R194, RZ, RZ, R109 ;  /* 0x000000ffffc27224 */ /* 0x000fe200078e006d */
[----:B------:R-:W-:Y:S01]  /*3b10*/  HMMA.16816.F32.BF16 R16, R8, R66, R96 ;  /* 0x000000420810723c */ /* 0x000fe20000041860 */
[----:B------:R-:W-:Y:S01]  /*3b20*/  LDSM.16.M88.4 R64, [R216+0x2000] ;  /* 0x00200000d840783b */ /* 0x000fe20000000200 */
[----:B------:R-:W-:-:S04]  /*3b30*/  IMAD.MOV.U32 R195, RZ, RZ, R108 ;  /* 0x000000ffffc37224 */ /* 0x000fc800078e006c */
[C---:B------:R-:W-:Y:S06]  /*3b40*/  HMMA.16816.F32.BF16 R8, R20.reuse, R56, R144 ;  /* 0x000000381408723c */ /* 0x040fec0000041890 */
[C---:B------:R-:W-:Y:S01]  /*3b50*/  HMMA.16816.F32.BF16 R56, R20.reuse, R58, R52 ;  /* 0x0000003a1438723c */ /* 0x040fe20000041834 */
[----:B------:R-:W-:Y:S05]  /*3b60*/  LDSM.16.M88.4 R52, [R216+0x3000] ;  /* 0x00300000d834783b */ /* 0x000fea0000000200 */
[C---:B------:R-:W-:Y:S06]  /*3b70*/  HMMA.16816.F32.BF16 R108, R20.reuse, R148, R188 ;  /* 0x00000094146c723c */ /* 0x040fec00000418bc */
[----:B------:R-:W-:Y:S01]  /*3b80*/  IMAD.MOV.U32 R99, RZ, RZ, R16 ;  /* 0x000000ffff637224 */ /* 0x000fe200078e0010 */
[----:B------:R-:W-:Y:S01]  /*3b90*/  HMMA.16816.F32.BF16 R36, R20, R114, R176 ;  /* 0x000000721424723c */ /* 0x000fe200000418b0 */
[----:B------:R-:W-:Y:S01]  /*3ba0*/  IMAD.MOV.U32 R98, RZ, RZ, R17 ;  /* 0x000000ffff627224 */ /* 0x000fe200078e0011 */
[----:B------:R-:W-:Y:S01]  /*3bb0*/  MOV R189, R134 ;  /* 0x0000008600bd7202 */ /* 0x000fe20000000f00 */
[----:B------:R-:W-:-:S02]  /*3bc0*/  IMAD.MOV.U32 R97, RZ, RZ, R18 ;  /* 0x000000ffff617224 */ /* 0x000fc400078e0012 */
[----:B------:R-:W-:Y:S01]  /*3bd0*/  IMAD.MOV.U32 R96, RZ, RZ, R19 ;  /* 0x000000ffff607224 */ /* 0x000fe200078e0013 */
[C---:B------:R-:W-:Y:S01]  /*3be0*/  HMMA.16816.F32.BF16 R92, R20.reuse, R130, R184 ;  /* 0x00000082145c723c */ /* 0x040fe200000418b8 */
[----:B------:R-:W1:Y:S01]  /*3bf0*/  LDSM.16.M88.4 R16, [R0] ;  /* 0x000000000010783b */ /* 0x000e620000000200 */
[----:B------:R-:W-:Y:S02]  /*3c00*/  IMAD.MOV.U32 R188, RZ, RZ, R135 ;  /* 0x000000ffffbc7224 */ /* 0x000fe400078e0087 */
[----:B------:R-:W-:Y:S02]  /*3c10*/  IMAD.MOV.U32 R190, RZ, RZ, R133 ;  /* 0x000000ffffbe7224 */ /* 0x000fe400078e0085 */
[----:B------:R-:W-:Y:S01]  /*3c20*/  HMMA.16816.F32.BF16 R140, R20, R142, R200 ;  /* 0x0000008e148c723c */ /* 0x000fe200000418c8 */
[----:B------:R-:W-:Y:S02]  /*3c30*/  IMAD.MOV.U32 R184, RZ, RZ, R99 ;  /* 0x000000ffffb87224 */ /* 0x000fe400078e0063 */
[----:B------:R-:W-:-:S02]  /*3c40*/  IMAD.MOV.U32 R185, RZ, RZ, R98 ;  /* 0x000000ffffb97224 */ /* 0x000fc400078e0062 */
[----:B------:R-:W-:Y:S02]  /*3c50*/  IMAD.MOV.U32 R186, RZ, RZ, R97 ;  /* 0x000000ffffba7224 */ /* 0x000fe400078e0061 */
[----:B------:R-:W-:Y:S02]  /*3c60*/  IMAD.MOV.U32 R187, RZ, RZ, R96 ;  /* 0x000000ffffbb7224 */ /* 0x000fe400078e0060 */
[----:B------:R-:W-:Y:S01]  /*3c70*/  HMMA.16816.F32.BF16 R96, R20, R150, R196 ;  /* 0x000000961460723c */ /* 0x000fe200000418c4 */
[----:B------:R-:W-:Y:S01]  /*3c80*/  IMAD.MOV.U32 R191, RZ, RZ, R132 ;  /* 0x000000ffffbf7224 */ /* 0x000fe200078e0084 */
[----:B------:R-:W-:Y:S01]  /*3c90*/  LDSM.16.M88.4 R20, [R222+0x1800] ;  /* 0x00180000de14783b */ /* 0x000fe20000000200 */
[----:B------:R-:W-:Y:S02]  /*3ca0*/  IMAD.MOV.U32 R114, RZ, RZ, R137 ;  /* 0x000000ffff727224 */ /* 0x000fe400078e0089 */
[----:B------:R-:W-:Y:S02]  /*3cb0*/  IMAD.MOV.U32 R115, RZ, RZ, R136 ;  /* 0x000000ffff737224 */ /* 0x000fe400078e0088 */
[----:B------:R-:W-:-:S02]  /*3cc0*/  IMAD.MOV.U32 R196, RZ, RZ, R123 ;  /* 0x000000ffffc47224 */ /* 0x000fc400078e007b */
[----:B------:R-:W-:Y:S02]  /*3cd0*/  IMAD.MOV.U32 R197, RZ, RZ, R122 ;  /* 0x000000ffffc57224 */ /* 0x000fe400078e007a */
[----:B------:R-:W-:Y:S02]  /*3ce0*/  IMAD.MOV.U32 R198, RZ, RZ, R121 ;  /* 0x000000ffffc67224 */ /* 0x000fe400078e0079 */
[----:B------:R-:W-:Y:S02]  /*3cf0*/  IMAD.MOV.U32 R199, RZ, RZ, R120 ;  /* 0x000000ffffc77224 */ /* 0x000fe400078e0078 */
[----:B------:R-:W-:Y:S02]  /*3d00*/  IMAD.MOV.U32 R200, RZ, RZ, R119 ;  /* 0x000000ffffc87224 */ /* 0x000fe400078e0077 */
[----:B------:R-:W-:Y:S02]  /*3d10*/  IMAD.MOV.U32 R201, RZ, RZ, R118 ;  /* 0x000000ffffc97224 */ /* 0x000fe400078e0076 */
[----:B------:R-:W-:-:S02]  /*3d20*/  IMAD.MOV.U32 R202, RZ, RZ, R117 ;  /* 0x000000ffffca7224 */ /* 0x000fc400078e0075 */
[----:B------:R-:W-:Y:S01]  /*3d30*/  IMAD.MOV.U32 R203, RZ, RZ, R116 ;  /* 0x000000ffffcb7224 */ /* 0x000fe200078e0074 */
[C---:B-1----:R-:W-:Y:S01]  /*3d40*/  HMMA.16816.F32.BF16 R172, R16.reuse, R82, R12 ;  /* 0x0000005210ac723c */ /* 0x042fe2000004180c */
[----:B------:R1:W2:Y:S05]  /*3d50*/  LDSM.16.M88.4 R12, [R0+0x2000] ;  /* 0x00200000000c783b */ /* 0x0002aa0000000200 */
[C---:B------:R-:W-:Y:S01]  /*3d60*/  HMMA.16816.F32.BF16 R168, R16.reuse, R76, R8 ;  /* 0x0000004c10a8723c */ /* 0x040fe20000041808 */
[----:B------:R-:W3:Y:S05]  /*3d70*/  LDSM.16.M88.4 R8, [R225] ;  /* 0x00000000e108783b */ /* 0x000eea0000000200 */
[C---:B------:R-:W-:Y:S01]  /*3d80*/  HMMA.16816.F32.BF16 R164, R16.reuse, R78, R56 ;  /* 0x0000004e10a4723c */ /* 0x040fe20000041838 */
[----:B------:R-:W-:Y:S05]  /*3d90*/  LDSM.16.M88.4 R56, [R225+0x2000] ;  /* 0x00200000e138783b */ /* 0x000fea0000000200 */
[C---:B------:R-:W-:Y:S01]  /*3da0*/  HMMA.16816.F32.BF16 R156, R16.reuse, R74, R44 ;  /* 0x0000004a109c723c */ /* 0x040fe2000004182c */
[----:B------:R-:W4:Y:S05]  /*3db0*/  LDSM.16.M88.4 R44, [R222+0x3000] ;  /* 0x00300000de2c783b */ /* 0x000f2a0000000200 */
[----:B------:R-:W-:Y:S01]  /*3dc0*/  HMMA.16816.F32.BF16 R120, R16, R48, R108 ;  /* 0x000000301078723c */ /* 0x000fe2000004186c */
[----:B-1----:R-:W-:-:S05]  /*3dd0*/  LOP3.LUT R0, R219, 0xffffffe0, RZ, 0xc0, !PT ;  /* 0xffffffe0db007812 */ /* 0x002fca00078ec0ff */
[----:B------:R-:W-:Y:S01]  /*3de0*/  HMMA.16816.F32.BF16 R144, R16, R64, R24 ;  /* 0x000000401090723c */ /* 0x000fe20000041818 */
[----:B------:R-:W1:Y:S01]  /*3df0*/  LDSM.16.M88.4 R24, [R222+0x1000] ;  /* 0x00100000de18783b */ /* 0x000e620000000200 */
[----:B------:R-:W-:-:S04]  /*3e00*/  IMAD.IADD R0, R220, 0x1, -R0 ;  /* 0x00000001dc007824 */ /* 0x000fc800078e0a00 */
[----:B------:R-:W-:Y:S01]  /*3e10*/  HMMA.16816.F32.BF16 R160, R16, R72, R84 ;  /* 0x0000004810a0723c */ /* 0x000fe20000041854 */
[----:B------:R-:W-:-:S04]  /*3e20*/  SHF.R.S32.HI R5, RZ, 0x1f, R0 ;  /* 0x0000001fff057819 */ /* 0x000fc80000011400 */
[----:B------:R-:W-:Y:S01]  /*3e30*/  LEA.HI R0, R5, R0, RZ, 0x2 ;  /* 0x0000000005007211 */ /* 0x000fe200078f10ff */
[C---:B------:R-:W-:Y:S01]  /*3e40*/  HMMA.16816.F32.BF16 R152, R16.reuse, R68, R32 ;  /* 0x000000441098723c */ /* 0x040fe20000041820 */
[----:B------:R-:W-:Y:S01]  /*3e50*/  IMAD.MOV.U32 R84, RZ, RZ, R127 ;  /* 0x000000ffff547224 */ /* 0x000fe200078e007f */
[----:B------:R-:W5:Y:S01]  /*3e60*/  LDSM.16.M88.4 R32, [R222] ;  /* 0x00000000de20783b */ /* 0x000f620000000200 */
[----:B------:R-:W-:Y:S01]  /*3e70*/  IMAD.MOV.U32 R85, RZ, RZ, R126 ;  /* 0x000000ffff557224 */ /* 0x000fe200078e007e */
[----:B------:R-:W-:Y:S01]  /*3e80*/  SHF.R.S32.HI R0, RZ, 0x2, R0 ;  /* 0x00000002ff007819 */ /* 0x000fe20000011400 */
[----:B------:R-:W-:Y:S01]  /*3e90*/  IMAD.MOV.U32 R86, RZ, RZ, R125 ;  /* 0x000000ffff567224 */ /* 0x000fe200078e007d */
[----:B------:R-:W-:Y:S01]  /*3ea0*/  HMMA.16816.F32.BF16 R148, R16, R70, R28 ;  /* 0x000000461094723c */ /* 0x000fe2000004181c */
[----:B------:R-:W-:Y:S01]  /*3eb0*/  IMAD.MOV.U32 R87, RZ, RZ, R124 ;  /* 0x000000ffff577224 */ /* 0x000fe200078e007c */
[----:B------:R-:W5:Y:S01]  /*3ec0*/  LDSM.16.M88.4 R28, [R222+0x800] ;  /* 0x00080000de1c783b */ /* 0x000f620000000200 */
[----:B------:R-:W-:-:S03]  /*3ed0*/  IMAD.SHL.U32 R5, R220, 0x2, RZ ;  /* 0x00000002dc057824 */ /* 0x000fc600078e00ff */
[C---:B------:R-:W-:Y:S06]  /*3ee0*/  HMMA.16816.F32.BF16 R132, R16.reuse, R60, R88 ;  /* 0x0000003c1084723c */ /* 0x040fec0000041858 */
[C---:B------:R-:W-:Y:S01]  /*3ef0*/  HMMA.16816.F32.BF16 R176, R16.reuse, R80, R40 ;  /* 0x0000005010b0723c */ /* 0x040fe20000041828 */
[----:B------:R-:W-:Y:S01]  /*3f00*/  IMAD.MOV.U32 R88, RZ, RZ, R223 ;  /* 0x000000ffff587224 */ /* 0x000fe200078e00df */
[----:B------:R-:W-:Y:S01]  /*3f10*/  MOV R91, R6 ;  /* 0x00000006005b7202 */ /* 0x000fe20000000f00 */
[----:B------:R-:W-:Y:S01]  /*3f20*/  IMAD.MOV.U32 R89, RZ, RZ, R221 ;  /* 0x000000ffff597224 */ /* 0x000fe200078e00dd */
[----:B------:R-:W-:Y:S01]  /*3f30*/  LDSM.16.M88.4 R40, [R222+0x2800] ;  /* 0x00280000de28783b */ /* 0x000fe20000000200 */
[----:B------:R-:W-:Y:S01]  /*3f40*/  IMAD.MOV.U32 R90, RZ, RZ, R7 ;  /* 0x000000ffff5a7224 */ /* 0x000fe200078e0007 */
[----:B------:R-:W-:Y:S01]  /*3f50*/  HMMA.16816.F32.BF16 R136, R16, R66, R36 ;  /* 0x000000421088723c */ /* 0x000fe20000041824 */
[----:B------:R-:W-:Y:S01]  /*3f60*/  LEA R6, R218, R0, 0x4 ;  /* 0x00000000da067211 */ /* 0x000fe200078e20ff */
[----:B------:R-:W5:Y:S01]  /*3f70*/  LDSM.16.M88.4 R36, [R222+0x2000] ;  /* 0x00200000de24783b */ /* 0x000f620000000200 */
[----:B------:R-:W-:Y:S01]  /*3f80*/  IMAD.U32 R0, RZ, RZ, UR26 ;  /* 0x0000001aff007e24 */ /* 0x000fe2000f8e00ff */
[----:B------:R-:W-:-:S04]  /*3f90*/  DEPBAR.LE SB0, 0x0 ;  /* 0x000080000000791a */ /* 0x000fc80000000000 */
[----:B------:R-:W-:Y:S01]  /*3fa0*/  HMMA.16816.F32.BF16 R128, R16, R62, R92 ;  /* 0x0000003e1080723c */ /* 0x000fe2000004185c */
[----:B------:R-:W-:-:S05]  /*3fb0*/  VIADD R7, R6, UR23 ;  /* 0x0000001706077c36 */ /* 0x000fca0008000000 */
[C---:B------:R-:W-:Y:S01]  /*3fc0*/  HMMA.16816.F32.BF16 R124, R16.reuse, R52, R104 ;  /* 0x00000034107c723c */ /* 0x040fe20000041868 */
[----:B------:R5:W-:Y:S05]  /*3fd0*/  STL [R1+0x68], R7 ;  /* 0x0000680701007387 */ /* 0x000bea0000100800 */
[C---:B------:R-:W-:Y:S06]  /*3fe0*/  HMMA.16816.F32.BF16 R140, R16.reuse, R54, R140 ;  /* 0x00000036108c723c */ /* 0x040fec000004188c */
[----:B------:R-:W-:Y:S06]  /*3ff0*/  HMMA.16816.F32.BF16 R116, R16, R50, R96 ;  /* 0x000000321074723c */ /* 0x000fec0000041860 */
[C---:B--2---:R-:W-:Y:S06]  /*4000*/  HMMA.16816.F32.BF16 R16, R12.reuse, R52, R232 ;  /* 0x000000340c10723c */ /* 0x044fec00000418e8 */
        /* <DEDUP_REMOVED lines=15> */
[----:B---3--:R-:W-:Y:S06]  /*4100*/  HMMA.16816.F32.BF16 R12, R8, R180, R120 ;  /* 0x000000b4080c723c */ /* 0x008fec0000041878 */
[-C--:B----4-:R-:W-:Y:S06]  /*4110*/  HMMA.16816.F32.BF16 R232, R56, R44.reuse, R16 ;  /* 0x0000002c38e8723c */ /* 0x090fec0000041810 */
[----:B------:R-:W-:Y:S01]  /*4120*/  HMMA.16816.F32.BF16 R212, R8, R44, R124 ;  /* 0x0000002c08d4723c */ /* 0x000fe2000004187c */
[----:B------:R-:W-:Y:S01]  /*4130*/  LOP3.LUT R16, R5, 0x6, RZ, 0xc0, !PT ;  /* 0x0000000605107812 */ /* 0x000fe200078ec0ff */
[----:B------:R-:W-:Y:S01]  /*4140*/  IMAD.U32 R5, RZ, RZ, UR19 ;  /* 0x00000013ff057e24 */ /* 0x000fe2000f8e00ff */
[----:B------:R-:W-:Y:S01]  /*4150*/  IADD3 R17, R0, -UR17, R7 ;  /* 0x8000001100117c10 */ /* 0x000fe2000fffe007 */
[----:B------:R-:W-:-:S02]  /*4160*/  IMAD.IADD R0, R102, 0x1, R103 ;  /* 0x0000000166007824 */ /* 0x000fc400078e0267 */
[----:B------:R-:W-:Y:S01]  /*4170*/  IMAD R16, R5, 0x80, R16 ;  /* 0x0000008005107824 */ /* 0x000fe200078e0210 */
[-C--:B------:R-:W-:Y:S01]  /*4180*/  HMMA.16816.F32.BF16 R148, R8, R22.reuse, R148 ;  /* 0x000000160894723c */ /* 0x080fe20000041894 */
[----:B------:R-:W-:Y:S02]  /*4190*/  IMAD.MOV.U32 R208, RZ, RZ, R184 ;  /* 0x000000ffffd07224 */ /* 0x000fe400078e00b8 */
[----:B------:R-:W-:Y:S01]  /*41a0*/  IMAD.IADD R5, R17, 0x1, -R16 ;  /* 0x0000000111057824 */ /* 0x000fe200078e0a10 */
[C---:B------:R-:W-:Y:S01]  /*41b0*/  ISETP.GE.AND P4, PT, R16.reuse, UR26, PT ;  /* 0x0000001a10007c0c */ /* 0x040fe2000bf86270 */
[----:B------:R-:W-:Y:S01]  /*41c0*/  IMAD.MOV.U32 R221, RZ, RZ, R14 ;  /* 0x000000ffffdd7224 */ /* 0x000fe200078e000e */
[----:B------:R-:W-:Y:S01]  /*41d0*/  HMMA.16816.F32.BF16 R124, R56, R22, R80 ;  /* 0x00000016387c723c */ /* 0x000fe20000041850 */
[C---:B------:R-:W-:Y:S01]  /*41e0*/  VIADD R14, R16.reuse, 0x1 ;  /* 0x00000001100e7836 */ /* 0x040fe20000000000 */
[----:B------:R-:W-:Y:S01]  /*41f0*/  IABS R5, R5 ;  /* 0x0000000500057213 */ /* 0x000fe20000000000 */
[----:B------:R-:W-:-:S02]  /*4200*/  VIADD R18, R16, 0x8 ;  /* 0x0000000810127836 */ /* 0x000fc40000000000 */
[----:B------:R-:W-:Y:S01]  /*4210*/  IMAD.MOV.U32 R207, RZ, RZ, R185 ;  /* 0x000000ffffcf7224 */ /* 0x000fe200078e00b9 */
[-C--:B-1----:R-:W-:Y:S01]  /*4220*/  HMMA.16816.F32.BF16 R156, R8, R26.reuse, R156 ;  /* 0x0000001a089c723c */ /* 0x082fe2000004189c */
[----:B------:R-:W-:Y:S01]  /*4230*/  VIADD R23, R16, 0x9 ;  /* 0x0000000910177836 */ /* 0x000fe20000000000 */
[----:B------:R-:W-:Y:S01]  /*4240*/  IADD3 R6, R17, -R14, RZ ;  /* 0x8000000e11067210 */ /* 0x000fe20007ffe0ff */
[----:B------:R-:W-:Y:S01]  /*4250*/  IMAD.MOV.U32 R206, RZ, RZ, R186 ;  /* 0x000000ffffce7224 */ /* 0x000fe200078e00ba */
[----:B------:R-:W-:Y:S01]  /*4260*/  ISETP.GE.AND P2, PT, R18, UR26, PT ;  /* 0x0000001a12007c0c */ /* 0x000fe2000bf46270 */
[----:B------:R-:W-:Y:S01]  /*4270*/  IMAD.MOV.U32 R205, RZ, RZ, R187 ;  /* 0x000000ffffcd7224 */ /* 0x000fe200078e00bb */
[----:B------:R-:W-:Y:S01]  /*4280*/  HMMA.16816.F32.BF16 R88, R56, R26, R88 ;  /* 0x0000001a3858723c */ /* 0x000fe20000041858 */
[----:B-----5:R-:W-:Y:S01]  /*4290*/  IABS R7, R6 ;  /* 0x0000000600077213 */ /* 0x020fe20000000000 */
[C---:B------:R-:W-:Y:S01]  /*42a0*/  VIADD R44, R16.reuse, 0x30 ;  /* 0x00000030102c7836 */ /* 0x040fe20000000000 */
[----:B------:R-:W-:Y:S01]  /*42b0*/  ISETP.GE.AND P1, PT, R23, UR26, PT ;  /* 0x0000001a17007c0c */ /* 0x000fe2000bf26270 */
[----:B------:R-:W-:Y:S01]  /*42c0*/  VIADD R45, R16, 0x31 ;  /* 0x00000031102d7836 */ /* 0x000fe20000000000 */
[----:B------:R-:W-:Y:S01]  /*42d0*/  ISETP.GE.AND P3, PT, R14, UR26, PT ;  /* 0x0000001a0e007c0c */ /* 0x000fe2000bf66270 */
[----:B------:R-:W-:Y:S01]  /*42e0*/  HMMA.16816.F32.BF16 R172, R8, R34, R172 ;  /* 0x0000002208ac723c */ /* 0x000fe200000418ac */
[----:B------:R-:W-:-:S02]  /*42f0*/  VIADD R26, R16, 0x10 ;  /* 0x00000010101a7836 */ /* 0x000fc40000000000 */
[C---:B------:R-:W-:Y:S02]  /*4300*/  VIADD R48, R16.reuse, 0x40 ;  /* 0x0000004010307836 */ /* 0x040fe40000000000 */
[C---:B------:R-:W-:Y:S01]  /*4310*/  VIADD R49, R16.reuse, 0x41 ;  /* 0x0000004110317836 */ /* 0x040fe20000000000 */
[C---:B------:R-:W-:Y:S01]  /*4320*/  HMMA.16816.F32.BF16 R168, R8.reuse, R28, R168 ;  /* 0x0000001c08a8723c */ /* 0x040fe200000418a8 */
[----:B------:R-:W-:Y:S01]  /*4330*/  VIADD R50, R16, 0x48 ;  /* 0x0000004810327836 */ /* 0x000fe20000000000 */
[----:B------:R-:W-:Y:S01]  /*4340*/  ISETP.GE.AND P0, PT, R26, UR26, PT ;  /* 0x0000001a1a007c0c */ /* 0x000fe2000bf06270 */
[----:B------:R-:W-:Y:S02]  /*4350*/  VIADD R51, R16, 0x49 ;  /* 0x0000004910337836 */ /* 0x000fe40000000000 */
[----:B------:R-:W-:Y:S01]  /*4360*/  IMAD.MOV.U32 R229, RZ, RZ, R12 ;  /* 0x000000ffffe57224 */ /* 0x000fe200078e000c */
[----:B------:R-:W-:Y:S01]  /*4370*/  HMMA.16816.F32.BF16 R176, R8, R32, R176 ;  /* 0x0000002008b0723c */ /* 0x000fe200000418b0 */
[----:B------:R-:W-:-:S02]  /*4380*/  IMAD.MOV.U32 R223, RZ, RZ, R13 ;  /* 0x000000ffffdf7224 */ /* 0x000fc400078e000d */
[----:B------:R-:W-:-:S03]  /*4390*/  IMAD.MOV.U32 R204, RZ, RZ, R15 ;  /* 0x000000ffffcc7224 */ /* 0x000fc600078e000f */
        /* <DEDUP_REMOVED lines=9> */
[----:B------:R-:W-:Y:S01]  /*4430*/  HMMA.16816.F32.BF16 R108, R56, R34, R108 ;  /* 0x00000022386c723c */ /* 0x000fe2000004186c */
[----:B------:R-:W-:-:S02]  /*4440*/  IMAD.IADD R8, R17, 0x1, -R18 ;  /* 0x0000000111087824 */ /* 0x000fc400078e0a12 */
[C---:B------:R-:W-:Y:S02]  /*4450*/  IMAD.IADD R9, R17.reuse, 0x1, -R23 ;  /* 0x0000000111097824 */ /* 0x040fe400078e0a17 */
[----:B------:R-:W-:Y:S01]  /*4460*/  IMAD.IADD R11, R17, 0x1, -R26 ;  /* 0x00000001110b7824 */ /* 0x000fe200078e0a1a */
[----:B------:R-:W-:Y:S01]  /*4470*/  IABS R6, R8 ;  /* 0x0000000800067213 */ /* 0x000fe20000000000 */
[----:B------:R-:W-:Y:S01]  /*4480*/  IMAD.MOV.U32 R10, RZ, RZ, R5 ;  /* 0x000000ffff0a7224 */ /* 0x000fe200078e0005 */
[----:B------:R-:W-:Y:S01]  /*4490*/  IABS R5, R9 ;  /* 0x0000000900057213 */ /* 0x000fe20000000000 */
[----:B------:R-:W-:Y:S01]  /*44a0*/  IMAD.MOV.U32 R9, RZ, RZ, R7 ;  /* 0x000000ffff097224 */ /* 0x000fe200078e0007 */
[----:B------:R-:W-:Y:S01]  /*44b0*/  IABS R8, R11 ;  /* 0x0000000b00087213 */ /* 0x000fe20000000000 */
[----:B------:R-:W-:Y:S01]  /*44c0*/  IMAD.MOV.U32 R7, RZ, RZ, R6 ;  /* 0x000000ffff077224 */ /* 0x000fe200078e0006 */
[----:B------:R-:W-:Y:S01]  /*44d0*/  HMMA.16816.F32.BF16 R104, R56, R28, R104 ;  /* 0x0000001c3868723c */ /* 0x000fe20000041868 */
[----:B------:R-:W-:Y:S01]  /*44e0*/  IMAD.MOV.U32 R6, RZ, RZ, R5 ;  /* 0x000000ffff067224 */ /* 0x000fe200078e0005 */
[----:B------:R-:W-:Y:S01]  /*44f0*/  I2FP.F32.S32 R9, R9 ;  /* 0x0000000900097245 */ /* 0x000fe20000201400 */
[----:B------:R-:W-:Y:S01]  /*4500*/  IMAD.MOV.U32 R5, RZ, RZ, R8 ;  /* 0x000000ffff057224 */ /* 0x000fe200078e0008 */
[----:B------:R-:W-:-:S02]  /*4510*/  IADD3 R34, R16, 0x19, RZ ;  /* 0x0000001910227810 */ /* 0x000fc40007ffe0ff */
[----:B------:R-:W-:Y:S01]  /*4520*/  I2FP.F32.S32 R6, R6 ;  /* 0x0000000600067245 */ /* 0x000fe20000201400 */
[C---:B------:R-:W-:Y:S01]  /*4530*/  HMMA.16816.F32.BF16 R92, R56.reuse, R24, R92 ;  /* 0x00000018385c723c */ /* 0x040fe2000004185c */
[----:B------:R-:W-:Y:S01]  /*4540*/  I2FP.F32.S32 R5, R5 ;  /* 0x0000000500057245 */ /* 0x000fe20000201400 */
[C---:B------:R-:W-:Y:S01]  /*4550*/  VIADD R29, R16.reuse, 0x18 ;  /* 0x00000018101d7836 */ /* 0x040fe20000000000 */
[----:B------:R-:W-:Y:S01]  /*4560*/  I2FP.F32.S32 R10, R10 ;  /* 0x0000000a000a7245 */ /* 0x000fe20000201400 */
[----:B------:R-:W-:Y:S01]  /*4570*/  IMAD.IADD R8, R17, 0x1, -R34 ;  /* 0x0000000111087824 */ /* 0x000fe200078e0a22 */
[----:B------:R-:W-:Y:S01]  /*4580*/  I2FP.F32.S32 R7, R7 ;  /* 0x0000000700077245 */ /* 0x000fe20000201400 */
[----:B------:R-:W-:Y:S01]  /*4590*/  HMMA.16816.F32.BF16 R188, R56, R36, R76 ;  /* 0x0000002438bc723c */ /* 0x000fe2000004184c */
[----:B------:R-:W-:Y:S01]  /*45a0*/  VIADD R25, R16, 0x11 ;  /* 0x0000001110197836 */ /* 0x000fe20000000000 */
[----:B------:R-:W-:-:S04]  /*45b0*/  ISETP.GE.AND P5, PT, R29, UR26, PT ;  /* 0x0000001a1d007c0c */ /* 0x000fc8000bfa6270 */
[----:B------:R-:W-:Y:S01]  /*45c0*/  HMMA.16816.F32.BF16 R196, R56, R40, R64 ;  /* 0x0000002838c4723c */ /* 0x000fe20000041840 */
[----:B------:R-:W-:Y:S01]  /*45d0*/  VIADD R37, R16, 0x20 ;  /* 0x0000002010257836 */ /* 0x000fe20000000000 */
[----:B------:R-:W-:-:S04]  /*45e0*/  ISETP.GE.AND P6, PT, R25, UR26, PT ;  /* 0x0000001a19007c0c */ /* 0x000fc8000bfc6270 */
[C---:B------:R-:W-:Y:S01]  /*45f0*/  HMMA.16816.F32.BF16 R200, R56.reuse, R42, R60 ;  /* 0x0000002a38c8723c */ /* 0x040fe2000004183c */
[----:B------:R-:W-:Y:S01]  /*4600*/  FFMA.FTZ R65, R5, -UR5, R168 ;  /* 0x8000000505417c23 */ /* 0x000fe200080100a8 */
[C---:B------:R-:W-:Y:S02]  /*4610*/  IMAD.IADD R5, R17.reuse, 0x1, -R29 ;  /* 0x0000000111057824 */ /* 0x040fe400078e0a1d */
[----:B------:R-:W-:Y:S01]  /*4620*/  FFMA.FTZ R40, R10, -UR5, R176 ;  /* 0x800000050a287c23 */ /* 0x000fe200080100b0 */
[----:B------:R-:W-:Y:S01]  /*4630*/  IMAD.MOV.U32 R176, RZ, RZ, R208 ;  /* 0x000000ffffb07224 */ /* 0x000fe200078e00d0 */
[C---:B------:R-:W-:Y:S01]  /*4640*/  HMMA.16816.F32.BF16 R192, R56.reuse, R38, R68 ;  /* 0x0000002638c0723c */ /* 0x040fe20000041844 */
[----:B------:R-:W-:Y:S01]  /*4650*/  FFMA.FTZ R63, R6, -UR5, R173 ;  /* 0x80000005063f7c23 */ /* 0x000fe200080100ad */
[C---:B------:R-:W-:Y:S01]  /*4660*/  IMAD.IADD R6, R17.reuse, 0x1, -R25 ;  /* 0x0000000111067824 */ /* 0x040fe200078e0a19 */
[C---:B------:R-:W-:Y:S01]  /*4670*/  IADD3 R61, R16.reuse, 0x59, RZ ;  /* 0x00000059103d7810 */ /* 0x040fe20007ffe0ff */
[----:B------:R-:W-:Y:S01]  /*4680*/  VIADD R42, R16, 0x28 ;  /* 0x00000028102a7836 */ /* 0x000fe20000000000 */
[----:B------:R-:W-:Y:S01]  /*4690*/  FSEL R83, R40, -INF , !P4 ;  /* 0xff80000028537808 */ /* 0x000fe20006000000 */
[----:B------:R-:W-:Y:S01]  /*46a0*/  HMMA.16816.F32.BF16 R236, R56, R46, R52 ;  /* 0x0000002e38ec723c */ /* 0x000fe20000041834 */
[C---:B------:R-:W-:Y:S01]  /*46b0*/  VIADD R38, R16.reuse, 0x21 ;  /* 0x0000002110267836 */ /* 0x040fe20000000000 */
[----:B------:R-:W-:Y:S01]  /*46c0*/  IABS R10, R6 ;  /* 0x00000006000a7213 */ /* 0x000fe20000000000 */
[----:B------:R-:W-:Y:S01]  /*46d0*/  VIADD R43, R16, 0x29 ;  /* 0x00000029102b7836 */ /* 0x000fe20000000000 */
[----:B------:R-:W-:Y:S01]  /*46e0*/  IABS R6, R8 ;  /* 0x0000000800067213 */ /* 0x000fe20000000000 */
[----:B------:R-:W-:Y:S01]  /*46f0*/  IMAD.IADD R11, R17, 0x1, -R38 ;  /* 0x00000001110b7824 */ /* 0x000fe200078e0a26 */
[----:B------:R-:W-:Y:S01]  /*4700*/  I2FP.F32.S32 R10, R10 ;  /* 0x0000000a000a7245 */ /* 0x000fe20000201400 */
[----:B------:R-:W-:Y:S01]  /*4710*/  FFMA.FTZ R53, R9, -UR5, R177 ;  /* 0x8000000509357c23 */ /* 0x000fe200080100b1 */
[----:B------:R-:W-:-:S02]  /*4720*/  IMAD.IADD R9, R17, 0x1, -R37 ;  /* 0x0000000111097824 */ /* 0x000fc400078e0a25 */
[----:B------:R-:W-:Y:S01]  /*4730*/  FFMA.FTZ R54, R7, -UR5, R172 ;  /* 0x8000000507367c23 */ /* 0x000fe200080100ac */
[----:B------:R-:W-:Y:S01]  /*4740*/  IABS R7, R5 ;  /* 0x0000000500077213 */ /* 0x000fe20000000000 */
[----:B------:R-:W-:Y:S01]  /*4750*/  VIADD R46, R16, 0x38 ;  /* 0x00000038102e7836 */ /* 0x000fe20000000000 */
[----:B------:R-:W-:Y:S01]  /*4760*/  IABS R8, R11 ;  /* 0x0000000b00087213 */ /* 0x000fe20000000000 */
[----:B------:R-:W-:Y:S01]  /*4770*/  FFMA.FTZ R64, R10, -UR5, R169 ;  /* 0x800000050a407c23 */ /* 0x000fe200080100a9 */
[----:B------:R-:W-:Y:S01]  /*4780*/  IABS R5, R9 ;  /* 0x0000000900057213 */ /* 0x000fe20000000000 */
[----:B------:R-:W-:Y:S01]  /*4790*/  IMAD.MOV.U32 R9, RZ, RZ, R7 ;  /* 0x000000ffff097224 */ /* 0x000fe200078e0007 */
[----:B------:R-:W-:Y:S01]  /*47a0*/  HMMA.16816.F32.BF16 R240, R56, R180, R72 ;  /* 0x000000b438f0723c */ /* 0x000fe20000041848 */
[----:B------:R-:W-:Y:S01]  /*47b0*/  IMAD.MOV.U32 R7, RZ, RZ, R6 ;  /* 0x000000ffff077224 */ /* 0x000fe200078e0006 */
[----:B------:R-:W-:Y:S01]  /*47c0*/  FSEL R79, R54, -INF , !P2 ;  /* 0xff800000364f7808 */ /* 0x000fe20005000000 */
[----:B------:R-:W-:Y:S01]  /*47d0*/  IMAD.MOV.U32 R6, RZ, RZ, R5 ;  /* 0x000000ffff067224 */ /* 0x000fe200078e0005 */
[----:B------:R-:W-:Y:S01]  /*47e0*/  MOV R5, R8 ;  /* 0x0000000800057202 */ /* 0x000fe20000000f00 */
[C---:B------:R-:W-:Y:S01]  /*47f0*/  IMAD.IADD R8, R17.reuse, 0x1, -R44 ;  /* 0x0000000111087824 */ /* 0x040fe200078e0a2c */
[----:B------:R-:W-:Y:S01]  /*4800*/  I2FP.F32.S32 R9, R9 ;  /* 0x0000000900097245 */ /* 0x000fe20000201400 */
[----:B------:R-:W-:Y:S01]  /*4810*/  IMAD.IADD R11, R17, 0x1, -R46 ;  /* 0x00000001110b7824 */ /* 0x000fe200078e0a2e */
[----:B------:R-:W-:Y:S01]  /*4820*/  I2FP.F32.S32 R6, R6 ;  /* 0x0000000600067245 */ /* 0x000fe20000201400 */
[----:B------:R-:W-:Y:S01]  /*4830*/  VIADD R47, R16, 0x39 ;  /* 0x00000039102f7836 */ /* 0x000fe20000000000 */
[----:B------:R-:W-:Y:S01]  /*4840*/  I2FP.F32.S32 R5, R5 ;  /* 0x0000000500057245 */ /* 0x000fe20000201400 */
[----:B------:R-:W-:Y:S01]  /*4850*/  FFMA.FTZ R66, R9, -UR5, R164 ;  /* 0x8000000509427c23 */ /* 0x000fe200080100a4 */
[----:B------:R-:W-:Y:S01]  /*4860*/  I2FP.F32.S32 R7, R7 ;  /* 0x0000000700077245 */ /* 0x000fe20000201400 */
[----:B------:R-:W-:Y:S01]  /*4870*/  FFMA.FTZ R68, R6, -UR5, R160 ;  /* 0x8000000506447c23 */ /* 0x000fe200080100a0 */
[----:B------:R-:W-:-:S02]  /*4880*/  IMAD.IADD R6, R17, 0x1, -R42 ;  /* 0x0000000111067824 */ /* 0x000fc400078e0a2a */
[----:B------:R-:W-:Y:S01]  /*4890*/  FFMA.FTZ R70, R5, -UR5, R161 ;  /* 0x8000000505467c23 */ /* 0x000fe200080100a1 */
[----:B------:R-:W-:Y:S02]  /*48a0*/  IMAD.IADD R5, R17, 0x1, -R43 ;  /* 0x0000000111057824 */ /* 0x000fe400078e0a2b */
[----:B------:R-:W-:Y:S01]  /*48b0*/  FFMA.FTZ R67, R7, -UR5, R165 ;  /* 0x8000000507437c23 */ /* 0x000fe200080100a5 */
[C---:B------:R-:W-:Y:S01]  /*48c0*/  IMAD.IADD R9, R17.reuse, 0x1, -R45 ;  /* 0x0000000111097824 */ /* 0x040fe200078e0a2d */
[----:B------:R-:W-:Y:S01]  /*48d0*/  IABS R10, R6 ;  /* 0x00000006000a7213 */ /* 0x000fe20000000000 */
[C---:B------:R-:W-:Y:S01]  /*48e0*/  VIADD R52, R16.reuse, 0x50 ;  /* 0x0000005010347836 */ /* 0x040fe20000000000 */
[----:B------:R-:W-:Y:S01]  /*48f0*/  IABS R7, R5 ;  /* 0x0000000500077213 */ /* 0x000fe20000000000 */
[C---:B------:R-:W-:Y:S01]  /*4900*/  VIADD R55, R16.reuse, 0x51 ;  /* 0x0000005110377836 */ /* 0x040fe20000000000 */
[----:B------:R-:W-:Y:S01]  /*4910*/  IABS R6, R8 ;  /* 0x0000000800067213 */ /* 0x000fe20000000000 */
[----:B------:R-:W-:Y:S01]  /*4920*/  VIADD R60, R16, 0x58 ;  /* 0x00000058103c7836 */ /* 0x000fe20000000000 */
[----:B------:R-:W-:Y:S01]  /*4930*/  IABS R5, R9 ;  /* 0x0000000900057213 */ /* 0x000fe20000000000 */
[----:B------:R-:W-:Y:S01]  /*4940*/  HMMA.16816.F32.BF16 R120, R56, R20, R84 ;  /* 0x000000143878723c */ /* 0x000fe20000041854 */
[----:B------:R-:W-:Y:S01]  /*4950*/  IABS R8, R11 ;  /* 0x0000000b00087213 */ /* 0x000fe20000000000 */
[C---:B------:R-:W-:Y:S01]  /*4960*/  IMAD.IADD R11, R17.reuse, 0x1, -R51 ;  /* 0x00000001110b7824 */ /* 0x040fe200078e0a33 */
[----:B------:R-:W-:Y:S01]  /*4970*/  MOV R9, R7 ;  /* 0x0000000700097202 */ /* 0x000fe20000000f00 */
[----:B------:R-:W-:Y:S01]  /*4980*/  IMAD.MOV.U32 R7, RZ, RZ, R6 ;  /* 0x000000ffff077224 */ /* 0x000fe200078e0006 */
[----:B------:R-:W-:Y:S01]  /*4990*/  I2FP.F32.S32 R10, R10 ;  /* 0x0000000a000a7245 */ /* 0x000fe20000201400 */
[----:B------:R-:W-:Y:S01]  /*49a0*/  IMAD.MOV.U32 R6, RZ, RZ, R5 ;  /* 0x000000ffff067224 */ /* 0x000fe200078e0005 */
[----:B------:R-:W-:Y:S01]  /*49b0*/  I2FP.F32.S32 R9, R9 ;  /* 0x0000000900097245 */ /* 0x000fe20000201400 */
[----:B------:R-:W-:Y:S01]  /*49c0*/  IMAD.MOV.U32 R5, RZ, RZ, R8 ;  /* 0x000000ffff057224 */ /* 0x000fe200078e0008 */
[----:B------:R-:W-:Y:S01]  /*49d0*/  I2FP.F32.S32 R7, R7 ;  /* 0x0000000700077245 */ /* 0x000fe20000201400 */
[----:B------:R-:W-:Y:S01]  /*49e0*/  FFMA.FTZ R69, R10, -UR5, R156 ;  /* 0x800000050a457c23 */ /* 0x000fe2000801009c */
[----:B------:R-:W-:Y:S01]  /*49f0*/  I2FP.F32.S32 R6, R6 ;  /* 0x0000000600067245 */ /* 0x000fe20000201400 */
[----:B------:R-:W-:Y:S01]  /*4a00*/  IMAD.IADD R10, R17, 0x1, -R50 ;  /* 0x00000001110a7824 */ /* 0x000fe200078e0a32 */
[----:B------:R-:W-:Y:S01]  /*4a10*/  I2FP.F32.S32 R5, R5 ;  /* 0x0000000500057245 */ /* 0x000fe20000201400 */
[----:B------:R-:W-:Y:S01]  /*4a20*/  FFMA.FTZ R71, R9, -UR5, R157 ;  /* 0x8000000509477c23 */ /* 0x000fe2000801009d */
[C---:B------:R-:W-:Y:S01]  /*4a30*/  IADD3 R8, R17.reuse, -R49, RZ ;  /* 0x8000003111087210 */ /* 0x040fe20007ffe0ff */
[----:B------:R-:W-:Y:S01]  /*4a40*/  FFMA.FTZ R78, R6, -UR5, R153 ;  /* 0x80000005064e7c23 */ /* 0x000fe20008010099 */
[----:B------:R-:W-:-:S02]  /*4a50*/  IMAD.IADD R6, R17, 0x1, -R47 ;  /* 0x0000000111067824 */ /* 0x000fc400078e0a2f */
[----:B------:R-:W-:Y:S01]  /*4a60*/  FFMA.FTZ R116, R5, -UR5, R148 ;  /* 0x8000000505747c23 */ /* 0x000fe20008010094 */
[----:B------:R-:W-:Y:S02]  /*4a70*/  IMAD.IADD R5, R17, 0x1, -R48 ;  /* 0x0000000111057824 */ /* 0x000fe400078e0a30 */
[----:B------:R-:W-:Y:S01]  /*4a80*/  FFMA.FTZ R72, R7, -UR5, R152 ;  /* 0x8000000507487c23 */ /* 0x000fe20008010098 */
[----:B------:R-:W-:Y:S01]  /*4a90*/  IABS R11, R11 ;  /* 0x0000000b000b7213 */ /* 0x000fe20000000000 */
[----:B------:R-:W-:Y:S01]  /*4aa0*/  VIADD R62, R16, 0x60 ;  /* 0x00000060103e7836 */ /* 0x000fe20000000000 */
[----:B------:R-:W-:Y:S01]  /*4ab0*/  IABS R9, R6 ;  /* 0x0000000600097213 */ /* 0x000fe20000000000 */
[----:B------:R-:W-:Y:S01]  /*4ac0*/  HMMA.16816.F32.BF16 R112, R56, R32, R112 ;  /* 0x000000203870723c */ /* 0x000fe20000041870 */
[----:B------:R-:W-:Y:S01]  /*4ad0*/  IABS R7, R5 ;  /* 0x0000000500077213 */ /* 0x000fe20000000000 */
[----:B------:R-:W-:Y:S01]  /*4ae0*/  IMAD.MOV.U32 R177, RZ, RZ, R207 ;  /* 0x000000ffffb17224 */ /* 0x000fe200078e00cf */
[----:B------:R-:W-:-:S02]  /*4af0*/  IABS R6, R8 ;  /* 0x0000000800067213 */ /* 0x000fc40000000000 */
[----:B------:R-:W-:Y:S01]  /*4b00*/  IABS R5, R10 ;  /* 0x0000000a00057213 */ /* 0x000fe20000000000 */
[----:B------:R-:W-:Y:S01]  /*4b10*/  IMAD.MOV.U32 R8, RZ, RZ, R7 ;  /* 0x000000ffff087224 */ /* 0x000fe200078e0007 */
[----:B------:R-:W-:Y:S01]  /*4b20*/  I2FP.F32.S32 R9, R9 ;  /* 0x0000000900097245 */ /* 0x000fe20000201400 */
[----:B------:R-:W-:Y:S01]  /*4b30*/  IMAD.MOV.U32 R7, RZ, RZ, R6 ;  /* 0x000000ffff077224 */ /* 0x000fe200078e0006 */
[----:B------:R-:W-:Y:S01]  /*4b40*/  HMMA.16816.F32.BF16 R96, R56, R30, R96 ;  /* 0x0000001e3860723c */ /* 0x000fe20000041860 */
[----:B------:R-:W-:Y:S01]  /*4b50*/  IMAD.MOV.U32 R6, RZ, RZ, R5 ;  /* 0x000000ffff067224 */ /* 0x000fe200078e0005 */
[----:B------:R-:W-:Y:S01]  /*4b60*/  I2FP.F32.S32 R8, R8 ;  /* 0x0000000800087245 */ /* 0x000fe20000201400 */
[----:B------:R-:W-:Y:S01]  /*4b70*/  IMAD.MOV.U32 R5, RZ, RZ, R11 ;  /* 0x000000ffff057224 */ /* 0x000fe200078e000b */
[----:B------:R-:W-:Y:S01]  /*4b80*/  I2FP.F32.S32 R7, R7 ;  /* 0x0000000700077245 */ /* 0x000fe20000201400 */
[----:B------:R-:W-:Y:S01]  /*4b90*/  FFMA.FTZ R85, R9, -UR5, R149 ;  /* 0x8000000509557c23 */ /* 0x000fe20008010095 */
        /* <DEDUP_REMOVED lines=8> */
[----:B------:R-:W-:Y:S01]  /*4c20*/  IMAD.IADD R5, R17, 0x1, -R55 ;  /* 0x0000000111057824 */ /* 0x000fe200078e0a37 */
[----:B------:R-:W-:Y:S01]  /*4c30*/  FSEL R75, R53, -INF , !P3 ;  /* 0xff800000354b7808 */ /* 0x000fe20005800000 */
[----:B------:R-:W-:Y:S01]  /*4c40*/  IMAD.IADD R9, R17, 0x1, -R61 ;  /* 0x0000000111097824 */ /* 0x000fe200078e0a3d */
[----:B------:R-:W-:Y:S02]  /*4c50*/  IABS R7, R6 ;  /* 0x0000000600077213 */ /* 0x000fe40000000000 */
[----:B------:R-:W-:Y:S02]  /*4c60*/  IABS R6, R5 ;  /* 0x0000000500067213 */ /* 0x000fe40000000000 */
[----:B------:R-:W-:-:S02]  /*4c70*/  IABS R5, R8 ;  /* 0x0000000800057213 */ /* 0x000fc40000000000 */
[----:B------:R-:W-:Y:S01]  /*4c80*/  I2FP.F32.S32 R10, R7 ;  /* 0x00000007000a7245 */ /* 0x000fe20000201400 */
[----:B------:R-:W-:Y:S01]  /*4c90*/  IMAD.MOV.U32 R8, RZ, RZ, R6 ;  /* 0x000000ffff087224 */ /* 0x000fe200078e0006 */
[----:B------:R-:W-:Y:S01]  /*4ca0*/  IABS R7, R9 ;  /* 0x0000000900077213 */ /* 0x000fe20000000000 */
[----:B------:R-:W-:Y:S01]  /*4cb0*/  IMAD.IADD R6, R17, 0x1, -R62 ;  /* 0x0000000111067824 */ /* 0x000fe200078e0a3e */
[----:B------:R-:W-:Y:S01]  /*4cc0*/  FSEL R54, R65, -INF , !P0 ;  /* 0xff80000041367808 */ /* 0x000fe20004000000 */
[----:B------:R-:W-:Y:S01]  /*4cd0*/  FFMA.FTZ R153, R10, -UR5, R132 ;  /* 0x800000050a997c23 */ /* 0x000fe20008010084 */
[----:B------:R-:W-:Y:S02]  /*4ce0*/  I2FP.F32.S32 R9, R8 ;  /* 0x0000000800097245 */ /* 0x000fe40000201400 */
[----:B------:R-:W-:Y:S02]  /*4cf0*/  I2FP.F32.S32 R8, R5 ;  /* 0x0000000500087245 */ /* 0x000fe40000201400 */
[----:B------:R-:W-:Y:S01]  /*4d00*/  IABS R5, R6 ;  /* 0x0000000600057213 */ /* 0x000fe20000000000 */
[----:B------:R-:W-:-:S02]  /*4d10*/  IMAD.MOV.U32 R6, RZ, RZ, R7 ;  /* 0x000000ffff067224 */ /* 0x000fc400078e0007 */
[----:B------:R-:W-:Y:S01]  /*4d20*/  FFMA.FTZ R148, R9, -UR5, R133 ;  /* 0x8000000509947c23 */ /* 0x000fe20008010085 */
[----:B------:R-:W-:Y:S01]  /*4d30*/  FFMA.FTZ R152, R8, -UR5, R184 ;  /* 0x8000000508987c23 */ /* 0x000fe200080100b8 */
[----:B------:R-:W-:Y:S01]  /*4d40*/  VIADD R7, R17, 0x8 ;  /* 0x0000000811077836 */ /* 0x000fe20000000000 */
[----:B------:R-:W-:Y:S01]  /*4d50*/  FSEL R74, R63, -INF , !P1 ;  /* 0xff8000003f4a7808 */ /* 0x000fe20004800000 */
[----:B------:R-:W-:Y:S01]  /*4d60*/  IMAD.MOV.U32 R9, RZ, RZ, R5 ;  /* 0x000000ffff097224 */ /* 0x000fe200078e0005 */
[----:B------:R-:W-:Y:S01]  /*4d70*/  I2FP.F32.S32 R8, R6 ;  /* 0x0000000600087245 */ /* 0x000fe20000201400 */
[C---:B------:R-:W-:Y:S01]  /*4d80*/  VIADD R6, R17.reuse, 0x40 ;  /* 0x0000004011067836 */ /* 0x040fe20000000000 */
[----:B------:R-:W-:Y:S02]  /*4d90*/  IADD3 R5, R17, 0x48, RZ ;  /* 0x0000004811057810 */ /* 0x000fe40007ffe0ff */
[----:B------:R-:W-:Y:S01]  /*4da0*/  I2FP.F32.S32 R11, R9 ;  /* 0x00000009000b7245 */ /* 0x000fe20000201400 */
[----:B------:R-:W-:Y:S01]  /*4db0*/  FFMA.FTZ R149, R8, -UR5, R185 ;  /* 0x8000000508957c23 */ /* 0x000fe200080100b9 */
[--C-:B------:R-:W-:Y:S01]  /*4dc0*/  IMAD.IADD R8, R6, 0x1, -R16.reuse ;  /* 0x0000000106087824 */ /* 0x100fe200078e0a10 */
[----:B------:R-:W-:Y:S01]  /*4dd0*/  FSEL R86, R66, -INF , !P5 ;  /* 0xff80000042567808 */ /* 0x000fe20006800000 */
[----:B------:R-:W-:-:S02]  /*4de0*/  IMAD.IADD R10, R5, 0x1, -R16 ;  /* 0x00000001050a7824 */ /* 0x000fc400078e0a10 */
[----:B------:R-:W-:Y:S01]  /*4df0*/  FFMA.FTZ R119, R11, -UR5, R212 ;  /* 0x800000050b777c23 */ /* 0x000fe200080100d4 */
[C---:B------:R-:W-:Y:S01]  /*4e00*/  IMAD.IADD R9, R7.reuse, 0x1, -R16 ;  /* 0x0000000107097824 */ /* 0x040fe200078e0a10 */
[----:B------:R-:W-:Y:S02]  /*4e10*/  IABS R8, R8 ;  /* 0x0000000800087213 */ /* 0x000fe40000000000 */
[----:B------:R-:W-:Y:S01]  /*4e20*/  IABS R11, R10 ;  /* 0x0000000a000b7213 */ /* 0x000fe20000000000 */
[--C-:B------:R-:W-:Y:S01]  /*4e30*/  IMAD.IADD R10, R6, 0x1, -R14.reuse ;  /* 0x00000001060a7824 */ /* 0x100fe200078e0a0e */
[----:B------:R-:W-:Y:S01]  /*4e40*/  IABS R12, R9 ;  /* 0x00000009000c7213 */ /* 0x000fe20000000000 */
[----:B------:R-:W-:Y:S02]  /*4e50*/  IMAD.IADD R9, R7, 0x1, -R14 ;  /* 0x0000000107097824 */ /* 0x000fe400078e0a0e */
[----:B------:R-:W-:Y:S01]  /*4e60*/  IMAD.MOV.U32 R13, RZ, RZ, R8 ;  /* 0x000000ffff0d7224 */ /* 0x000fe200078e0008 */
[----:B------:R-:W-:Y:S01]  /*4e70*/  IABS R8, R10 ;  /* 0x0000000a00087213 */ /* 0x000fe20000000000 */
[----:B------:R-:W-:Y:S01]  /*4e80*/  IMAD.MOV.U32 R10, RZ, RZ, R11 ;  /* 0x000000ffff0a7224 */ /* 0x000fe200078e000b */
[----:B------:R-:W-:-:S02]  /*4e90*/  IABS R9, R9 ;  /* 0x0000000900097213 */ /* 0x000fc40000000000 */
[----:B------:R-:W-:Y:S02]  /*4ea0*/  I2FP.F32.S32 R8, R8 ;  /* 0x0000000800087245 */ /* 0x000fe40000201400 */
[----:B------:R-:W-:Y:S02]  /*4eb0*/  I2FP.F32.S32 R9, R9 ;  /* 0x0000000900097245 */ /* 0x000fe40000201400 */
[----:B------:R-:W-:Y:S01]  /*4ec0*/  I2FP.F32.S32 R10, R10 ;  /* 0x0000000a000a7245 */ /* 0x000fe20000201400 */
[----:B------:R-:W-:Y:S01]  /*4ed0*/  FFMA.FTZ R28, R8, -UR5, R113 ;  /* 0x80000005081c7c23 */ /* 0x000fe20008010071 */
[----:B------:R-:W-:Y:S01]  /*4ee0*/  I2FP.F32.S32 R12, R12 ;  /* 0x0000000c000c7245 */ /* 0x000fe20000201400 */
[----:B------:R-:W-:Y:S01]  /*4ef0*/  FFMA.FTZ R32, R9, -UR5, R179 ;  /* 0x8000000509207c23 */ /* 0x000fe200080100b3 */
[----:B------:R-:W-:Y:S01]  /*4f00*/  I2FP.F32.S32 R11, R13 ;  /* 0x0000000d000b7245 */ /* 0x000fe20000201400 */
[----:B------:R-:W-:Y:S02]  /*4f10*/  IMAD.IADD R8, R5, 0x1, -R14 ;  /* 0x0000000105087824 */ /* 0x000fe400078e0a0e */
[----:B------:R-:W-:Y:S01]  /*4f20*/  FFMA.FTZ R15, R10, -UR5, R114 ;  /* 0x800000050a0f7c23 */ /* 0x000fe20008010072 */
[----:B------:R-:W-:-:S02]  /*4f30*/  IMAD.IADD R9, R7, 0x1, -R18 ;  /* 0x0000000107097824 */ /* 0x000fc400078e0a12 */
[----:B------:R-:W-:Y:S01]  /*4f40*/  FFMA.FTZ R22, R12, -UR5, R178 ;  /* 0x800000050c167c23 */ /* 0x000fe200080100b2 */
[----:B------:R-:W-:Y:S02]  /*4f50*/  IMAD.IADD R10, R6, 0x1, -R18 ;  /* 0x00000001060a7824 */ /* 0x000fe400078e0a12 */
[----:B------:R-:W-:Y:S01]  /*4f60*/  FFMA.FTZ R19, R11, -UR5, R112 ;  /* 0x800000050b137c23 */ /* 0x000fe20008010070 */
[----:B------:R-:W-:Y:S01]  /*4f70*/  IMAD.IADD R12, R5, 0x1, -R18 ;  /* 0x00000001050c7824 */ /* 0x000fe200078e0a12 */
[----:B------:R-:W-:Y:S01]  /*4f80*/  IABS R11, R8 ;  /* 0x00000008000b7213 */ /* 0x000fe20000000000 */
[----:B------:R-:W-:Y:S01]  /*4f90*/  IMAD.IADD R13, R7, 0x1, -R23 ;  /* 0x00000001070d7824 */ /* 0x000fe200078e0a17 */
[----:B------:R-:W-:Y:S01]  /*4fa0*/  IABS R9, R9 ;  /* 0x0000000900097213 */ /* 0x000fe20000000000 */
[----:B------:R-:W-:Y:S01]  /*4fb0*/  IMAD.MOV.U32 R178, RZ, RZ, R206 ;  /* 0x000000ffffb27224 */ /* 0x000fe200078e00ce */
[----:B------:R-:W-:Y:S02]  /*4fc0*/  IABS R8, R10 ;  /* 0x0000000a00087213 */ /* 0x000fe40000000000 */
[----:B------:R-:W-:-:S02]  /*4fd0*/  IABS R10, R12 ;  /* 0x0000000c000a7213 */ /* 0x000fc40000000000 */
[----:B------:R-:W-:Y:S01]  /*4fe0*/  IABS R12, R13 ;  /* 0x0000000d000c7213 */ /* 0x000fe20000000000 */
[----:B------:R-:W-:Y:S01]  /*4ff0*/  IMAD.MOV.U32 R13, RZ, RZ, R11 ;  /* 0x000000ffff0d7224 */ /* 0x000fe200078e000b */
[----:B------:R-:W-:Y:S01]  /*5000*/  FSEL R102, R19, -INF , !P4 ;  /* 0xff80000013667808 */ /* 0x000fe20006000000 */
[----:B------:R-:W-:Y:S01]  /*5010*/  IMAD.MOV.U32 R11, RZ, RZ, R9 ;  /* 0x000000ffff0b7224 */ /* 0x000fe200078e0009 */
[----:B------:R-:W-:Y:S01]  /*5020*/  FSEL R80, R28, -INF , !P3 ;  /* 0xff8000001c507808 */ /* 0x000fe20005800000 */
[----:B------:R-:W-:Y:S01]  /*5030*/  IMAD.MOV.U32 R9, RZ, RZ, R8 ;  /* 0x000000ffff097224 */ /* 0x000fe200078e0008 */
[----:B------:R-:W-:Y:S01]  /*5040*/  I2FP.F32.S32 R13, R13 ;  /* 0x0000000d000d7245 */ /* 0x000fe20000201400 */
[----:B------:R-:W-:Y:S01]  /*5050*/  IMAD.MOV.U32 R8, RZ, RZ, R10 ;  /* 0x000000ffff087224 */ /* 0x000fe200078e000a */
[----:B------:R-:W-:Y:S01]  /*5060*/  MOV R179, R205 ;  /* 0x000000cd00b37202 */ /* 0x000fe20000000f00 */
[----:B------:R-:W-:Y:S01]  /*5070*/  IMAD.MOV.U32 R10, RZ, RZ, R12 ;  /* 0x000000ffff0a7224 */ /* 0x000fe200078e000c */
[----:B------:R-:W-:Y:S01]  /*5080*/  I2FP.F32.S32 R12, R11 ;  /* 0x0000000b000c7245 */ /* 0x000fe20000201400 */
[----:B------:R-:W-:Y:S01]  /*5090*/  FFMA.FTZ R20, R13, -UR5, R115 ;  /* 0x800000050d147c23 */ /* 0x000fe20008010073 */
[----:B------:R-:W-:Y:S01]  /*50a0*/  I2FP.F32.S32 R11, R9 ;  /* 0x00000009000b7245 */ /* 0x000fe20000201400 */
[----:B------:R-:W-:Y:S01]  /*50b0*/  IMAD.IADD R13, R5, 0x1, -R26 ;  /* 0x00000001050d7824 */ /* 0x000fe200078e0a1a */
        /* <DEDUP_REMOVED lines=8> */
[----:B------:R-:W-:Y:S01]  /*5140*/  IADD3 R9, -R23, R6, RZ ;  /* 0x0000000617097210 */ /* 0x000fe20007ffe1ff */
[----:B------:R-:W-:Y:S01]  /*5150*/  IMAD.IADD R10, R7, 0x1, -R26 ;  /* 0x00000001070a7824 */ /* 0x000fe200078e0a1a */
[----:B------:R-:W-:Y:S01]  /*5160*/  FSEL R87, R21, -INF , !P2 ;  /* 0xff80000015577808 */ /* 0x000fe20005000000 */
[----:B------:R-:W-:Y:S01]  /*5170*/  HMMA.16816.F32.BF16 R56, R56, R182, R176 ;  /* 0x000000b63838723c */ /* 0x000fe200000418b0 */
[----:B------:R-:W-:Y:S02]  /*5180*/  IABS R12, R9 ;  /* 0x00000009000c7213 */ /* 0x000fe40000000000 */
[----:B------:R-:W-:-:S02]  /*5190*/  IABS R8, R8 ;  /* 0x0000000800087213 */ /* 0x000fc40000000000 */
[----:B------:R-:W-:Y:S02]  /*51a0*/  IABS R9, R11 ;  /* 0x0000000b00097213 */ /* 0x000fe40000000000 */
[----:B------:R-:W-:Y:S01]  /*51b0*/  IABS R11, R13 ;  /* 0x0000000d000b7213 */ /* 0x000fe20000000000 */
[----:B------:R-:W-:Y:S01]  /*51c0*/  IMAD.MOV.U32 R13, RZ, RZ, R12 ;  /* 0x000000ffff0d7224 */ /* 0x000fe200078e000c */
[----:B------:R-:W-:Y:S01]  /*51d0*/  IABS R10, R10 ;  /* 0x0000000a000a7213 */ /* 0x000fe20000000000 */
[----:B------:R-:W-:Y:S01]  /*51e0*/  IMAD.MOV.U32 R12, RZ, RZ, R8 ;  /* 0x000000ffff0c7224 */ /* 0x000fe200078e0008 */
[----:B------:R-:W-:Y:S01]  /*51f0*/  I2FP.F32.S32 R9, R9 ;  /* 0x0000000900097245 */ /* 0x000fe20000201400 */
[----:B------:R-:W-:Y:S01]  /*5200*/  IMAD.MOV.U32 R8, RZ, RZ, R11 ;  /* 0x000000ffff087224 */ /* 0x000fe200078e000b */
[----:B------:R-:W-:Y:S02]  /*5210*/  I2FP.F32.S32 R10, R10 ;  /* 0x0000000a000a7245 */ /* 0x000fe40000201400 */
[----:B------:R-:W-:Y:S01]  /*5220*/  I2FP.F32.S32 R13, R13 ;  /* 0x0000000d000d7245 */ /* 0x000fe20000201400 */
[----:B------:R-:W-:Y:S01]  /*5230*/  FFMA.FTZ R35, R9, -UR5, R104 ;  /* 0x8000000509237c23 */ /* 0x000fe20008010068 */
[----:B------:R-:W-:Y:S01]  /*5240*/  I2FP.F32.S32 R8, R8 ;  /* 0x0000000800087245 */ /* 0x000fe20000201400 */
[--C-:B------:R-:W-:Y:S01]  /*5250*/  IMAD.IADD R9, R7, 0x1, -R25.reuse ;  /* 0x0000000107097824 */ /* 0x100fe200078e0a19 */
[----:B------:R-:W-:Y:S01]  /*5260*/  I2FP.F32.S32 R11, R12 ;  /* 0x0000000c000b7245 */ /* 0x000fe20000201400 */
[----:B------:R-:W-:Y:S01]  /*5270*/  FFMA.FTZ R36, R10, -UR5, R170 ;  /* 0x800000050a247c23 */ /* 0x000fe200080100aa */
[----:B------:R-:W-:-:S02]  /*5280*/  IMAD.IADD R10, R5, 0x1, -R25 ;  /* 0x00000001050a7824 */ /* 0x000fc400078e0a19 */
[----:B------:R-:W-:Y:S01]  /*5290*/  FFMA.FTZ R33, R8, -UR5, R106 ;  /* 0x8000000508217c23 */ /* 0x000fe2000801006a */
[C---:B------:R-:W-:Y:S02]  /*52a0*/  IMAD.IADD R8, R6.reuse, 0x1, -R25 ;  /* 0x0000000106087824 */ /* 0x040fe400078e0a19 */
[----:B------:R-:W-:Y:S01]  /*52b0*/  FFMA.FTZ R26, R13, -UR5, R109 ;  /* 0x800000050d1a7c23 */ /* 0x000fe2000801006d */
[----:B------:R-:W-:Y:S01]  /*52c0*/  FFMA.FTZ R23, R11, -UR5, R111 ;  /* 0x800000050b177c23 */ /* 0x000fe2000801006f */
[----:B------:R-:W-:Y:S01]  /*52d0*/  IADD3 R12, -R29, R7, RZ ;  /* 0x000000071d0c7210 */ /* 0x000fe20007ffe1ff */
[----:B------:R-:W-:Y:S01]  /*52e0*/  IMAD.IADD R13, R6, 0x1, -R29 ;  /* 0x00000001060d7824 */ /* 0x000fe200078e0a1d */
[----:B------:R-:W-:Y:S02]  /*52f0*/  IABS R11, R9 ;  /* 0x00000009000b7213 */ /* 0x000fe40000000000 */
[----:B------:R-:W-:Y:S02]  /*5300*/  IABS R9, R8 ;  /* 0x0000000800097213 */ /* 0x000fe40000000000 */
[----:B------:R-:W-:-:S02]  /*5310*/  IABS R8, R10 ;  /* 0x0000000a00087213 */ /* 0x000fc40000000000 */
[----:B------:R-:W-:Y:S01]  /*5320*/  IABS R10, R12 ;  /* 0x0000000c000a7213 */ /* 0x000fe20000000000 */
[----:B------:R-:W-:Y:S01]  /*5330*/  IMAD.MOV.U32 R12, RZ, RZ, R11 ;  /* 0x000000ffff0c7224 */ /* 0x000fe200078e000b */
[----:B------:R-:W-:Y:S01]  /*5340*/  IABS R14, R13 ;  /* 0x0000000d000e7213 */ /* 0x000fe20000000000 */
[----:B------:R-:W-:Y:S01]  /*5350*/  IMAD.MOV.U32 R11, RZ, RZ, R9 ;  /* 0x000000ffff0b7224 */ /* 0x000fe200078e0009 */
[----:B------:R-:W-:Y:S01]  /*5360*/  FSEL R104, R15, -INF , !P4 ;  /* 0xff8000000f687808 */ /* 0x000fe20006000000 */
[----:B------:R-:W-:Y:S01]  /*5370*/  IMAD.MOV.U32 R9, RZ, RZ, R10 ;  /* 0x000000ffff097224 */ /* 0x000fe200078e000a */
[----:B------:R-:W-:Y:S01]  /*5380*/  I2FP.F32.S32 R13, R12 ;  /* 0x0000000c000d7245 */ /* 0x000fe20000201400 */
[----:B------:R-:W-:Y:S01]  /*5390*/  IMAD.MOV.U32 R10, RZ, RZ, R14 ;  /* 0x000000ffff0a7224 */ /* 0x000fe200078e000e */
[----:B------:R-:W-:Y:S02]  /*53a0*/  I2FP.F32.S32 R12, R11 ;  /* 0x0000000b000c7245 */ /* 0x000fe40000201400 */
[----:B------:R-:W-:Y:S01]  /*53b0*/  I2FP.F32.S32 R11, R8 ;  /* 0x00000008000b7245 */ /* 0x000fe20000201400 */
[----:B------:R-:W-:Y:S01]  /*53c0*/  FFMA.FTZ R30, R13, -UR5, R171 ;  /* 0x800000050d1e7c23 */ /* 0x000fe200080100ab */
[----:B------:R-:W-:Y:S01]  /*53d0*/  I2FP.F32.S32 R9, R9 ;  /* 0x0000000900097245 */ /* 0x000fe20000201400 */
[----:B------:R-:W-:Y:S01]  /*53e0*/  FFMA.FTZ R27, R12, -UR5, R105 ;  /* 0x800000050c1b7c23 */ /* 0x000fe20008010069 */
[----:B------:R-:W-:Y:S01]  /*53f0*/  I2FP.F32.S32 R8, R10 ;  /* 0x0000000a00087245 */ /* 0x000fe20000201400 */
[----:B------:R-:W-:-:S02]  /*5400*/  IMAD.IADD R10, R6, 0x1, -R34 ;  /* 0x00000001060a7824 */ /* 0x000fc400078e0a22 */
[----:B------:R-:W-:Y:S01]  /*5410*/  FFMA.FTZ R25, R11, -UR5, R107 ;  /* 0x800000050b197c23 */ /* 0x000fe2000801006b */
[----:B------:R-:W-:Y:S01]  /*5420*/  FFMA.FTZ R41, R9, -UR5, R166 ;  /* 0x8000000509297c23 */ /* 0x000fe200080100a6 */
[----:B------:R-:W-:Y:S02]  /*5430*/  IMAD.IADD R9, R7, 0x1, -R34 ;  /* 0x0000000107097824 */ /* 0x000fe400078e0a22 */
[----:B------:R-:W-:Y:S01]  /*5440*/  FFMA.FTZ R39, R8, -UR5, R96 ;  /* 0x8000000508277c23 */ /* 0x000fe20008010060 */
[C---:B------:R-:W-:Y:S01]  /*5450*/  IMAD.IADD R8, R5.reuse, 0x1, -R29 ;  /* 0x0000000105087824 */ /* 0x040fe200078e0a1d */
[----:B------:R-:W-:Y:S01]  /*5460*/  FSEL R107, R22, -INF , !P4 ;  /* 0xff800000166b7808 */ /* 0x000fe20006000000 */
[----:B------:R-:W-:Y:S01]  /*5470*/  IMAD.IADD R12, R5, 0x1, -R34 ;  /* 0x00000001050c7824 */ /* 0x000fe200078e0a22 */
[----:B------:R-:W-:Y:S01]  /*5480*/  IABS R9, R9 ;  /* 0x0000000900097213 */ /* 0x000fe20000000000 */
[----:B------:R-:W-:Y:S01]  /*5490*/  IMAD.IADD R13, R7, 0x1, -R37 ;  /* 0x00000001070d7824 */ /* 0x000fe200078e0a25 */
[----:B------:R-:W-:-:S02]  /*54a0*/  IABS R11, R8 ;  /* 0x00000008000b7213 */ /* 0x000fc40000000000 */
[----:B------:R-:W-:Y:S02]  /*54b0*/  IABS R8, R10 ;  /* 0x0000000a00087213 */ /* 0x000fe40000000000 */
[----:B------:R-:W-:Y:S02]  /*54c0*/  IABS R10, R12 ;  /* 0x0000000c000a7213 */ /* 0x000fe40000000000 */
[----:B------:R-:W-:Y:S02]  /*54d0*/  IABS R12, R13 ;  /* 0x0000000d000c7213 */ /* 0x000fe40000000000 */
[----:B------:R-:W-:Y:S01]  /*54e0*/  MOV R13, R11 ;  /* 0x0000000b000d7202 */ /* 0x000fe20000000f00 */
[----:B------:R-:W-:Y:S01]  /*54f0*/  IMAD.MOV.U32 R11, RZ, RZ, R9 ;  /* 0x000000ffff0b7224 */ /* 0x000fe200078e0009 */
[----:B------:R-:W-:Y:S01]  /*5500*/  ISETP.GE.AND P4, PT, R34, UR26, PT ;  /* 0x0000001a22007c0c */ /* 0x000fe2000bf86270 */
[----:B------:R-:W-:Y:S01]  /*5510*/  IMAD.MOV.U32 R9, RZ, RZ, R8 ;  /* 0x000000ffff097224 */ /* 0x000fe200078e0008 */
[----:B------:R-:W-:Y:S01]  /*5520*/  I2FP.F32.S32 R13, R13 ;  /* 0x0000000d000d7245 */ /* 0x000fe20000201400 */
[----:B------:R-:W-:Y:S01]  /*5530*/  IMAD.MOV.U32 R8, RZ, RZ, R10 ;  /* 0x000000ffff087224 */ /* 0x000fe200078e000a */
[----:B------:R-:W-:Y:S01]  /*5540*/  FSEL R105, R32, -INF , !P3 ;  /* 0xff80000020697808 */ /* 0x000fe20005800000 */
[----:B------:R-:W-:Y:S01]  /*5550*/  IMAD.MOV.U32 R10, RZ, RZ, R12 ;  /* 0x000000ffff0a7224 */ /* 0x000fe200078e000c */
[----:B------:R-:W-:Y:S01]  /*5560*/  I2FP.F32.S32 R12, R11 ;  /* 0x0000000b000c7245 */ /* 0x000fe20000201400 */
[----:B------:R-:W-:Y:S01]  /*5570*/  FFMA.FTZ R15, R13, -UR5, R98 ;  /* 0x800000050d0f7c23 */ /* 0x000fe20008010062 */
[----:B------:R-:W-:Y:S01]  /*5580*/  I2FP.F32.S32 R11, R9 ;  /* 0x00000009000b7245 */ /* 0x000fe20000201400 */
[--C-:B------:R-:W-:Y:S01]  /*5590*/  IMAD.IADD R13, R5, 0x1, -R38.reuse ;  /* 0x00000001050d7824 */ /* 0x100fe200078e0a26 */
        /* <DEDUP_REMOVED lines=14> */
[----:B------:R-:W-:Y:S01]  /*5680*/  IABS R11, R13 ;  /* 0x0000000d000b7213 */ /* 0x000fe20000000000 */
[----:B------:R-:W-:Y:S01]  /*5690*/  IMAD.MOV.U32 R13, RZ, RZ, R12 ;  /* 0x000000ffff0d7224 */ /* 0x000fe200078e000c */
[----:B------:R-:W-:Y:S02]  /*56a0*/  MOV R12, R8 ;  /* 0x00000008000c7202 */ /* 0x000fe40000000f00 */
[----:B------:R-:W-:Y:S01]  /*56b0*/  IABS R10, R10 ;  /* 0x0000000a000a7213 */ /* 0x000fe20000000000 */
[----:B------:R-:W-:Y:S01]  /*56c0*/  IMAD.MOV.U32 R8, RZ, RZ, R11 ;  /* 0x000000ffff087224 */ /* 0x000fe200078e000b */
[----:B------:R-:W-:Y:S02]  /*56d0*/  I2FP.F32.S32 R9, R9 ;  /* 0x0000000900097245 */ /* 0x000fe40000201400 */
[----:B------:R-:W-:Y:S02]  /*56e0*/  I2FP.F32.S32 R10, R10 ;  /* 0x0000000a000a7245 */ /* 0x000fe40000201400 */
[----:B------:R-:W-:Y:S01]  /*56f0*/  I2FP.F32.S32 R8, R8 ;  /* 0x0000000800087245 */ /* 0x000fe20000201400 */
[----:B------:R-:W-:Y:S01]  /*5700*/  FFMA.FTZ R34, R9, -UR5, R93 ;  /* 0x8000000509227c23 */ /* 0x000fe2000801005d */
[----:B------:R-:W-:Y:S01]  /*5710*/  I2FP.F32.S32 R11, R12 ;  /* 0x0000000c000b7245 */ /* 0x000fe20000201400 */
[--C-:B------:R-:W-:Y:S01]  /*5720*/  IMAD.IADD R9, R7, 0x1, -R42.reuse ;  /* 0x0000000107097824 */ /* 0x100fe200078e0a2a */
[----:B------:R-:W-:Y:S01]  /*5730*/  I2FP.F32.S32 R13, R13 ;  /* 0x0000000d000d7245 */ /* 0x000fe20000201400 */
[----:B------:R-:W-:Y:S01]  /*5740*/  FFMA.FTZ R32, R8, -UR5, R95 ;  /* 0x8000000508207c23 */ /* 0x000fe2000801005f */
[----:B------:R-:W-:Y:S01]  /*5750*/  FSEL R97, R18, -INF , !P2 ;  /* 0xff80000012617808 */ /* 0x000fe20005000000 */
[----:B------:R-:W-:Y:S01]  /*5760*/  IMAD.IADD R8, R6, 0x1, -R42 ;  /* 0x0000000106087824 */ /* 0x000fe200078e0a2a */
[----:B------:R-:W-:Y:S01]  /*5770*/  ISETP.GE.AND P2, PT, R38, UR26, PT ;  /* 0x0000001a26007c0c */ /* 0x000fe2000bf46270 */
[----:B------:R-:W-:Y:S01]  /*5780*/  FFMA.FTZ R38, R10, -UR5, R163 ;  /* 0x800000050a267c23 */ /* 0x000fe200080100a3 */
[----:B------:R-:W-:Y:S01]  /*5790*/  FFMA.FTZ R18, R11, -UR5, R94 ;  /* 0x800000050b127c23 */ /* 0x000fe2000801005e */
[----:B------:R-:W-:-:S02]  /*57a0*/  IMAD.IADD R10, R5, 0x1, -R42 ;  /* 0x00000001050a7824 */ /* 0x000fc400078e0a2a */
[----:B------:R-:W-:Y:S01]  /*57b0*/  FFMA.FTZ R19, R13, -UR5, R92 ;  /* 0x800000050d137c23 */ /* 0x000fe2000801005c */
[--C-:B------:R-:W-:Y:S01]  /*57c0*/  IMAD.IADD R11, R7, 0x1, -R43.reuse ;  /* 0x00000001070b7824 */ /* 0x100fe200078e0a2b */
[----:B------:R-:W-:Y:S01]  /*57d0*/  IABS R12, R9 ;  /* 0x00000009000c7213 */ /* 0x000fe20000000000 */
[----:B------:R-:W-:Y:S01]  /*57e0*/  IMAD.IADD R13, R6, 0x1, -R43 ;  /* 0x00000001060d7824 */ /* 0x000fe200078e0a2b */
[----:B------:R-:W-:Y:S02]  /*57f0*/  IABS R9, R8 ;  /* 0x0000000800097213 */ /* 0x000fe40000000000 */
[----:B------:R-:W-:Y:S02]  /*5800*/  IABS R8, R10 ;  /* 0x0000000a00087213 */ /* 0x000fe40000000000 */
[----:B------:R-:W-:Y:S02]  /*5810*/  IABS R10, R11 ;  /* 0x0000000b000a7213 */ /* 0x000fe40000000000 */
[----:B------:R-:W-:Y:S01]  /*5820*/  IABS R11, R13 ;  /* 0x0000000d000b7213 */ /* 0x000fe20000000000 */
[----:B------:R-:W-:Y:S01]  /*5830*/  IMAD.MOV.U32 R13, RZ, RZ, R12 ;  /* 0x000000ffff0d7224 */ /* 0x000fe200078e000c */
[----:B------:R-:W-:Y:S01]  /*5840*/  FSEL R96, R20, -INF , !P3 ;  /* 0xff80000014607808 */ /* 0x000fe20005800000 */
[----:B------:R-:W-:Y:S01]  /*5850*/  IMAD.MOV.U32 R12, RZ, RZ, R9 ;  /* 0x000000ffff0c7224 */ /* 0x000fe200078e0009 */
[----:B------:R-:W-:Y:S01]  /*5860*/  ISETP.GE.AND P3, PT, R37, UR26, PT ;  /* 0x0000001a25007c0c */ /* 0x000fe2000bf66270 */
[----:B------:R-:W-:Y:S01]  /*5870*/  IMAD.MOV.U32 R9, RZ, RZ, R10 ;  /* 0x000000ffff097224 */ /* 0x000fe200078e000a */
[----:B------:R-:W-:Y:S01]  /*5880*/  I2FP.F32.S32 R13, R13 ;  /* 0x0000000d000d7245 */ /* 0x000fe20000201400 */
[----:B------:R-:W-:Y:S01]  /*5890*/  IMAD.MOV.U32 R10, RZ, RZ, R11 ;  /* 0x000000ffff0a7224 */ /* 0x000fe200078e000b */
[----:B------:R-:W-:-:S02]  /*58a0*/  I2FP.F32.S32 R11, R8 ;  /* 0x00000008000b7245 */ /* 0x000fc40000201400 */
[----:B------:R-:W-:Y:S01]  /*58b0*/  I2FP.F32.S32 R9, R9 ;  /* 0x0000000900097245 */ /* 0x000fe20000201400 */
[----:B------:R-:W-:Y:S01]  /*58c0*/  FFMA.FTZ R28, R13, -UR5, R158 ;  /* 0x800000050d1c7c23 */ /* 0x000fe2000801009e */
[----:B------:R-:W-:Y:S01]  /*58d0*/  I2FP.F32.S32 R8, R10 ;  /* 0x0000000a00087245 */ /* 0x000fe20000201400 */
[--C-:B------:R-:W-:Y:S01]  /*58e0*/  IMAD.IADD R10, R6, 0x1, -R44.reuse ;  /* 0x00000001060a7824 */ /* 0x100fe200078e0a2c */
[----:B------:R-:W-:Y:S01]  /*58f0*/  I2FP.F32.S32 R12, R12 ;  /* 0x0000000c000c7245 */ /* 0x000fe20000201400 */
[----:B------:R-:W-:Y:S01]  /*5900*/  FFMA.FTZ R37, R9, -UR5, R159 ;  /* 0x8000000509257c23 */ /* 0x000fe2000801009f */
[----:B------:R-:W-:Y:S01]  /*5910*/  FSEL R94, R31, -INF , !P1 ;  /* 0xff8000001f5e7808 */ /* 0x000fe20004800000 */
[----:B------:R-:W-:Y:S01]  /*5920*/  FFMA.FTZ R31, R8, -UR5, R89 ;  /* 0x80000005081f7c23 */ /* 0x000fe20008010059 */
[----:B------:R-:W-:Y:S01]  /*5930*/  FSEL R77, R26, -INF , !P1 ;  /* 0xff8000001a4d7808 */ /* 0x000fe20004800000 */
[----:B------:R-:W-:Y:S01]  /*5940*/  IMAD.IADD R9, R7, 0x1, -R44 ;  /* 0x0000000107097824 */ /* 0x000fe200078e0a2c */
[----:B------:R-:W-:Y:S01]  /*5950*/  IADD3 R8, -R43, R5, RZ ;  /* 0x000000052b087210 */ /* 0x000fe20007ffe1ff */
[----:B------:R-:W-:Y:S01]  /*5960*/  FFMA.FTZ R26, R12, -UR5, R88 ;  /* 0x800000050c1a7c23 */ /* 0x000fe20008010058 */
[----:B------:R-:W-:-:S02]  /*5970*/  IMAD.IADD R12, R5, 0x1, -R44 ;  /* 0x00000001050c7824 */ /* 0x000fc400078e0a2c */
[----:B------:R-:W-:Y:S01]  /*5980*/  FFMA.FTZ R21, R11, -UR5, R90 ;  /* 0x800000050b157c23 */ /* 0x000fe2000801005a */
[----:B------:R-:W-:Y:S01]  /*5990*/  IMAD.IADD R13, R7, 0x1, -R45 ;  /* 0x00000001070d7824 */ /* 0x000fe200078e0a2d */
[----:B------:R-:W-:Y:S02]  /*59a0*/  IABS R11, R8 ;  /* 0x00000008000b7213 */ /* 0x000fe40000000000 */
[----:B------:R-:W-:Y:S02]  /*59b0*/  IABS R9, R9 ;  /* 0x0000000900097213 */ /* 0x000fe40000000000 */
[----:B------:R-:W-:Y:S02]  /*59c0*/  IABS R8, R10 ;  /* 0x0000000a00087213 */ /* 0x000fe40000000000 */
[----:B------:R-:W-:Y:S02]  /*59d0*/  IABS R10, R12 ;  /* 0x0000000c000a7213 */ /* 0x000fe40000000000 */
        /* <DEDUP_REMOVED lines=24> */
[----:B------:R-:W-:Y:S02]  /*5b60*/  FSEL R73, R35, -INF , !P0 ;  /* 0xff80000023497808 */ /* 0x000fe40004000000 */
        /* <DEDUP_REMOVED lines=13> */
[----:B------:R-:W-:Y:S01]  /*5c40*/  IMAD.IADD R9, R7, 0x1, -R47 ;  /* 0x0000000107097824 */ /* 0x000fe200078e0a2f */
[----:B------:R-:W-:-:S02]  /*5c50*/  FSEL R88, R64, -INF , !P6 ;  /* 0xff80000040587808 */ /* 0x000fc40007000000 */
[----:B------:R-:W-:Y:S02]  /*5c60*/  FSEL R131, R30, -INF , !P6 ;  /* 0xff8000001e837808 */ /* 0x000fe40007000000 */
[----:B------:R-:W-:Y:S02]  /*5c70*/  FSEL R65, R27, -INF , !P6 ;  /* 0xff8000001b417808 */ /* 0x000fe40007000000 */
[----:B------:R-:W-:Y:S01]  /*5c80*/  FSEL R115, R29, -INF , !P4 ;  /* 0xff8000001d737808 */ /* 0x000fe20006000000 */
[----:B------:R-:W-:Y:S01]  /*5c90*/  FFMA.FTZ R29, R8, -UR5, R126 ;  /* 0x80000005081d7c23 */ /* 0x000fe2000801007e */
[----:B------:R-:W-:Y:S01]  /*5ca0*/  I2FP.F32.S32 R13, R13 ;  /* 0x0000000d000d7245 */ /* 0x000fe20000201400 */
[----:B------:R-:W-:Y:S01]  /*5cb0*/  IMAD.IADD R8, R6, 0x1, -R47 ;  /* 0x0000000106087824 */ /* 0x000fe200078e0a2f */
[----:B------:R-:W-:Y:S01]  /*5cc0*/  ISETP.GE.AND P6, PT, R44, UR26, PT ;  /* 0x0000001a2c007c0c */ /* 0x000fe2000bfc6270 */
[----:B------:R-:W-:Y:S01]  /*5cd0*/  FFMA.FTZ R44, R10, -UR5, R150 ;  /* 0x800000050a2c7c23 */ /* 0x000fe20008010096 */
[----:B------:R-:W-:Y:S01]  /*5ce0*/  FSEL R76, R15, -INF , !P5 ;  /* 0xff8000000f4c7808 */ /* 0x000fe20006800000 */
[----:B------:R-:W-:Y:S01]  /*5cf0*/  FFMA.FTZ R15, R11, -UR5, R123 ;  /* 0x800000050b0f7c23 */ /* 0x000fe2000801007b */
[----:B------:R-:W-:Y:S01]  /*5d00*/  IMAD.IADD R10, R5, 0x1, -R47 ;  /* 0x00000001050a7824 */ /* 0x000fe200078e0a2f */
[----:B------:R-:W-:Y:S01]  /*5d10*/  FSEL R64, R22, -INF , !P4 ;  /* 0xff80000016407808 */ /* 0x000fe20006000000 */
[----:B------:R-:W-:-:S02]  /*5d20*/  IMAD.IADD R11, R7, 0x1, -R48 ;  /* 0x00000001070b7824 */ /* 0x000fc400078e0a30 */
[----:B------:R-:W-:Y:S01]  /*5d30*/  FFMA.FTZ R22, R13, -UR5, R121 ;  /* 0x800000050d167c23 */ /* 0x000fe20008010079 */
[----:B------:R-:W-:Y:S02]  /*5d40*/  IADD3 R13, -R48, R6, RZ ;  /* 0x00000006300d7210 */ /* 0x000fe40007ffe1ff */
        /* <DEDUP_REMOVED lines=10> */
[----:B------:R-:W-:Y:S01]  /*5df0*/  ISETP.GE.AND P5, PT, R45, UR26, PT ;  /* 0x0000001a2d007c0c */ /* 0x000fe2000bfa6270 */
[----:B------:R-:W-:Y:S01]  /*5e00*/  IMAD.MOV.U32 R10, RZ, RZ, R11 ;  /* 0x000000ffff0a7224 */ /* 0x000fe200078e000b */
[----:B------:R-:W-:-:S02]  /*5e10*/  I2FP.F32.S32 R11, R8 ;  /* 0x00000008000b7245 */ /* 0x000fc40000201400 */
[----:B------:R-:W-:Y:S02]  /*5e20*/  I2FP.F32.S32 R9, R9 ;  /* 0x0000000900097245 */ /* 0x000fe40000201400 */
[----:B------:R-:W-:Y:S01]  /*5e30*/  I2FP.F32.S32 R8, R10 ;  /* 0x0000000a00087245 */ /* 0x000fe20000201400 */
[----:B------:R-:W-:Y:S01]  /*5e40*/  IMAD.IADD R10, R6, 0x1, -R49 ;  /* 0x00000001060a7824 */ /* 0x000fe200078e0a31 */
[----:B------:R-:W-:Y:S02]  /*5e50*/  I2FP.F32.S32 R12, R12 ;  /* 0x0000000c000c7245 */ /* 0x000fe40000201400 */
[----:B------:R-:W-:Y:S01]  /*5e60*/  I2FP.F32.S32 R13, R13 ;  /* 0x0000000d000d7245 */ /* 0x000fe20000201400 */
[----:B------:R-:W-:Y:S01]  /*5e70*/  FFMA.FTZ R45, R8, -UR5, R188 ;  /* 0x80000005082d7c23 */ /* 0x000fe200080100bc */
[----:B------:R-:W-:Y:S01]  /*5e80*/  FSEL R92, R67, -INF , !P4 ;  /* 0xff800000435c7808 */ /* 0x000fe20006000000 */
[----:B------:R-:W-:Y:S01]  /*5e90*/  IMAD.IADD R8, R5, 0x1, -R48 ;  /* 0x0000000105087824 */ /* 0x000fe200078e0a30 */
[----:B------:R-:W-:Y:S01]  /*5ea0*/  FSEL R66, R14, -INF , !P4 ;  /* 0xff8000000e427808 */ /* 0x000fe20006000000 */
[----:B------:R-:W-:Y:S01]  /*5eb0*/  FFMA.FTZ R14, R11, -UR5, R127 ;  /* 0x800000050b0e7c23 */ /* 0x000fe2000801007f */
[----:B------:R-:W-:Y:S01]  /*5ec0*/  ISETP.GE.AND P4, PT, R46, UR26, PT ;  /* 0x0000001a2e007c0c */ /* 0x000fe2000bf86270 */
[----:B------:R-:W-:Y:S01]  /*5ed0*/  FFMA.FTZ R46, R9, -UR5, R146 ;  /* 0x80000005092e7c23 */ /* 0x000fe20008010092 */
[----:B------:R-:W-:Y:S01]  /*5ee0*/  FSEL R136, R18, -INF , !P3 ;  /* 0xff80000012887808 */ /* 0x000fe20005800000 */
[----:B------:R-:W-:Y:S01]  /*5ef0*/  FFMA.FTZ R18, R12, -UR5, R125 ;  /* 0x800000050c127c23 */ /* 0x000fe2000801007d */
[----:B------:R-:W-:Y:S01]  /*5f00*/  FSEL R130, R19, -INF , !P3 ;  /* 0xff80000013827808 */ /* 0x000fe20005800000 */
[----:B------:R-:W-:-:S02]  /*5f10*/  IMAD.IADD R9, R7, 0x1, -R49 ;  /* 0x0000000107097824 */ /* 0x000fc400078e0a31 */
[----:B------:R-:W-:Y:S01]  /*5f20*/  FFMA.FTZ R19, R13, -UR5, R151 ;  /* 0x800000050d137c23 */ /* 0x000fe20008010097 */
[----:B------:R-:W-:Y:S01]  /*5f30*/  IMAD.IADD R12, R5, 0x1, -R49 ;  /* 0x00000001050c7824 */ /* 0x000fe200078e0a31 */
[----:B------:R-:W-:Y:S01]  /*5f40*/  IABS R11, R8 ;  /* 0x00000008000b7213 */ /* 0x000fe20000000000 */
[----:B------:R-:W-:Y:S01]  /*5f50*/  IMAD.IADD R13, R7, 0x1, -R50 ;  /* 0x00000001070d7824 */ /* 0x000fe200078e0a32 */
[----:B------:R-:W-:Y:S02]  /*5f60*/  IABS R9, R9 ;  /* 0x0000000900097213 */ /* 0x000fe40000000000 */
[----:B------:R-:W-:Y:S02]  /*5f70*/  IABS R8, R10 ;  /* 0x0000000a00087213 */ /* 0x000fe40000000000 */
[----:B------:R-:W-:Y:S02]  /*5f80*/  IABS R10, R12 ;  /* 0x0000000c000a7213 */ /* 0x000fe40000000000 */
[----:B------:R-:W-:Y:S01]  /*5f90*/  IABS R12, R13 ;  /* 0x0000000d000c7213 */ /* 0x000fe20000000000 */
[----:B------:R-:W-:Y:S01]  /*5fa0*/  IMAD.MOV.U32 R13, RZ, RZ, R11 ;  /* 0x000000ffff0d7224 */ /* 0x000fe200078e000b */
[----:B------:R-:W-:Y:S01]  /*5fb0*/  MOV R11, R9 ;  /* 0x00000009000b7202 */ /* 0x000fe20000000f00 */
[----:B------:R-:W-:Y:S01]  /*5fc0*/  IMAD.MOV.U32 R9, RZ, RZ, R8 ;  /* 0x000000ffff097224 */ /* 0x000fe200078e0008 */
[----:B------:R-:W-:Y:S01]  /*5fd0*/  ISETP.GE.AND P1, PT, R42, UR26, PT ;  /* 0x0000001a2a007c0c */ /* 0x000fe2000bf26270 */
[----:B------:R-:W-:Y:S01]  /*5fe0*/  IMAD.MOV.U32 R8, RZ, RZ, R10 ;  /* 0x000000ffff087224 */ /* 0x000fe200078e000a */
[----:B------:R-:W-:Y:S01]  /*5ff0*/  FSEL R128, R68, -INF , !P3 ;  /* 0xff80000044807808 */ /* 0x000fe20005800000 */
[----:B------:R-:W-:Y:S01]  /*6000*/  IMAD.MOV.U32 R10, RZ, RZ, R12 ;  /* 0x000000ffff0a7224 */ /* 0x000fe200078e000c */
[----:B------:R-:W-:-:S02]  /*6010*/  I2FP.F32.S32 R12, R11 ;  /* 0x0000000b000c7245 */ /* 0x000fc40000201400 */
[----:B------:R-:W-:Y:S02]  /*6020*/  I2FP.F32.S32 R11, R9 ;  /* 0x00000009000b7245 */ /* 0x000fe40000201400 */
[----:B------:R-:W-:Y:S01]  /*6030*/  I2FP.F32.S32 R9, R10 ;  /* 0x0000000a00097245 */ /* 0x000fe20000201400 */
[----:B------:R-:W-:Y:S01]  /*6040*/  FFMA.FTZ R30, R12, -UR5, R147 ;  /* 0x800000050c1e7c23 */ /* 0x000fe20008010093 */
[----:B------:R-:W-:Y:S01]  /*6050*/  I2FP.F32.S32 R8, R8 ;  /* 0x0000000800087245 */ /* 0x000fe20000201400 */
[----:B------:R-:W-:Y:S01]  /*6060*/  FFMA.FTZ R27, R11, -UR5, R189 ;  /* 0x800000050b1b7c23 */ /* 0x000fe200080100bd */
[----:B------:R-:W-:Y:S01]  /*6070*/  FSEL R129, R40, -INF , !P3 ;  /* 0xff80000028817808 */ /* 0x000fe20005800000 */
[--C-:B------:R-:W-:Y:S01]  /*6080*/  IMAD.IADD R11, R6, 0x1, -R51.reuse ;  /* 0x00000001060b7824 */ /* 0x100fe200078e0a33 */
[----:B------:R-:W-:Y:S01]  /*6090*/  I2FP.F32.S32 R13, R13 ;  /* 0x0000000d000d7245 */ /* 0x000fe20000201400 */
[----:B------:R-:W-:Y:S01]  /*60a0*/  IMAD.IADD R10, R7, 0x1, -R51 ;  /* 0x00000001070a7824 */ /* 0x000fe200078e0a33 */
[----:B------:R-:W-:Y:S01]  /*60b0*/  ISETP.GE.AND P3, PT, R47, UR26, PT ;  /* 0x0000001a2f007c0c */ /* 0x000fe2000bf66270 */
[----:B------:R-:W-:Y:S01]  /*60c0*/  FFMA.FTZ R47, R9, -UR5, R138 ;  /* 0x80000005092f7c23 */ /* 0x000fe2000801008a */
[----:B------:R-:W-:Y:S01]  /*60d0*/  FSEL R127, R21, -INF , !P1 ;  /* 0xff800000157f7808 */ /* 0x000fe20004800000 */
[----:B------:R-:W-:Y:S01]  /*60e0*/  FFMA.FTZ R21, R8, -UR5, R191 ;  /* 0x8000000508157c23 */ /* 0x000fe200080100bf */
[--C-:B------:R-:W-:Y:S01]  /*60f0*/  IMAD.IADD R9, R6, 0x1, -R50.reuse ;  /* 0x0000000106097824 */ /* 0x100fe200078e0a32 */
[----:B------:R-:W-:Y:S01]  /*6100*/  FSEL R110, R26, -INF , !P1 ;  /* 0xff8000001a6e7808 */ /* 0x000fe20004800000 */
[----:B------:R-:W-:-:S02]  /*6110*/  IMAD.IADD R8, R5, 0x1, -R50 ;  /* 0x0000000105087824 */ /* 0x000fc400078e0a32 */
[----:B------:R-:W-:Y:S01]  /*6120*/  FFMA.FTZ R26, R13, -UR5, R190 ;  /* 0x800000050d1a7c23 */ /* 0x000fe200080100be */
[----:B------:R-:W-:Y:S01]  /*6130*/  IMAD.IADD R13, R5, 0x1, -R51 ;  /* 0x00000001050d7824 */ /* 0x000fe200078e0a33 */
[----:B------:R-:W-:Y:S02]  /*6140*/  IABS R12, R9 ;  /* 0x00000009000c7213 */ /* 0x000fe40000000000 */
[----:B------:R-:W-:Y:S02]  /*6150*/  IABS R8, R8 ;  /* 0x0000000800087213 */ /* 0x000fe40000000000 */
[----:B------:R-:W-:Y:S02]  /*6160*/  IABS R9, R11 ;  /* 0x0000000b00097213 */ /* 0x000fe40000000000 */
[----:B------:R-:W-:Y:S01]  /*6170*/  IABS R11, R13 ;  /* 0x0000000d000b7213 */ /* 0x000fe20000000000 */
[----:B------:R-:W-:Y:S01]  /*6180*/  IMAD.MOV.U32 R13, RZ, RZ, R12 ;  /* 0x000000ffff0d7224 */ /* 0x000fe200078e000c */
[----:B------:R-:W-:Y:S01]  /*6190*/  IABS R10, R10 ;  /* 0x0000000a000a7213 */ /* 0x000fe20000000000 */
[----:B------:R-:W-:Y:S01]  /*61a0*/  IMAD.MOV.U32 R12, RZ, RZ, R8 ;  /* 0x000000ffff0c7224 */ /* 0x000fe200078e0008 */
[----:B------:R-:W-:-:S02]  /*61b0*/  MOV R8, R11 ;  /* 0x0000000b00087202 */ /* 0x000fc40000000f00 */
[----:B------:R-:W-:Y:S02]  /*61c0*/  I2FP.F32.S32 R9, R9 ;  /* 0x0000000900097245 */ /* 0x000fe40000201400 */
[----:B------:R-:W-:Y:S02]  /*61d0*/  I2FP.F32.S32 R8, R8 ;  /* 0x0000000800087245 */ /* 0x000fe40000201400 */
[----:B------:R-:W-:Y:S02]  /*61e0*/  I2FP.F32.S32 R10, R10 ;  /* 0x0000000a000a7245 */ /* 0x000fe40000201400 */
[----:B------:R-:W-:Y:S02]  /*61f0*/  I2FP.F32.S32 R11, R12 ;  /* 0x0000000c000b7245 */ /* 0x000fe40000201400 */
[----:B------:R-:W-:Y:S01]  /*6200*/  FSEL R93, R36, -INF , !P0 ;  /* 0xff800000245d7808 */ /* 0x000fe20004000000 */
[----:B------:R-:W-:Y:S01]  /*6210*/  FFMA.FTZ R36, R9, -UR5, R193 ;  /* 0x8000000509247c23 */ /* 0x000fe200080100c1 */
[----:B------:R-:W-:Y:S01]  /*6220*/  I2FP.F32.S32 R13, R13 ;  /* 0x0000000d000d7245 */ /* 0x000fe20000201400 */
[--C-:B------:R-:W-:Y:S01]  /*6230*/  IMAD.IADD R9, R7, 0x1, -R52.reuse ;  /* 0x0000000107097824 */ /* 0x100fe200078e0a34 */
[----:B------:R-:W-:Y:S01]  /*6240*/  FSEL R124, R32, -INF , !P2 ;  /* 0xff800000207c7808 */ /* 0x000fe20005000000 */
[----:B------:R-:W-:Y:S01]  /*6250*/  FFMA.FTZ R32, R8, -UR5, R195 ;  /* 0x8000000508207c23 */ /* 0x000fe200080100c3 */
[----:B------:R-:W-:Y:S01]  /*6260*/  ISETP.GE.AND P0, PT, R43, UR26, PT ;  /* 0x0000001a2b007c0c */ /* 0x000fe2000bf06270 */
[----:B------:R-:W-:Y:S01]  /*6270*/  FFMA.FTZ R43, R10, -UR5, R139 ;  /* 0x800000050a2b7c23 */ /* 0x000fe2000801008b */
[----:B------:R-:W-:Y:S01]  /*6280*/  FSEL R114, R34, -INF , !P2 ;  /* 0xff80000022727808 */ /* 0x000fe20005000000 */
[----:B------:R-:W-:-:S02]  /*6290*/  IMAD.IADD R8, R6, 0x1, -R52 ;  /* 0x0000000106087824 */ /* 0x000fc400078e0a34 */
[----:B------:R-:W-:Y:S01]  /*62a0*/  FFMA.FTZ R34, R11, -UR5, R194 ;  /* 0x800000050b227c23 */ /* 0x000fe200080100c2 */
[----:B------:R-:W-:Y:S02]  /*62b0*/  IMAD.IADD R10, R5, 0x1, -R52 ;  /* 0x00000001050a7824 */ /* 0x000fe400078e0a34 */
[----:B------:R-:W-:Y:S01]  /*62c0*/  FFMA.FTZ R42, R13, -UR5, R192 ;  /* 0x800000050d2a7c23 */ /* 0x000fe200080100c0 */
[--C-:B------:R-:W-:Y:S01]  /*62d0*/  IMAD.IADD R11, R7, 0x1, -R55.reuse ;  /* 0x00000001070b7824 */ /* 0x100fe200078e0a37 */
[----:B------:R-:W-:Y:S01]  /*62e0*/  IABS R12, R9 ;  /* 0x00000009000c7213 */ /* 0x000fe20000000000 */
[----:B------:R-:W-:Y:S01]  /*62f0*/  IMAD.IADD R13, R6, 0x1, -R55 ;  /* 0x00000001060d7824 */ /* 0x000fe200078e0a37 */
[----:B------:R-:W-:Y:S02]  /*6300*/  IABS R9, R8 ;  /* 0x0000000800097213 */ /* 0x000fe40000000000 */
        /* <DEDUP_REMOVED lines=15> */
[----:B------:R-:W-:Y:S01]  /*6400*/  I2FP.F32.S32 R12, R12 ;  /* 0x0000000c000c7245 */ /* 0x000fe20000201400 */
[----:B------:R-:W-:Y:S01]  /*6410*/  FFMA.FTZ R41, R9, -UR5, R135 ;  /* 0x8000000509297c23 */ /* 0x000fe20008010087 */
[----:B------:R-:W-:Y:S01]  /*6420*/  IADD3 R9, -R60, R7, RZ ;  /* 0x000000073c097210 */ /* 0x000fe20007ffe1ff */
[----:B------:R-:W-:Y:S01]  /*6430*/  FFMA.FTZ R40, R8, -UR5, R197 ;  /* 0x8000000508287c23 */ /* 0x000fe200080100c5 */
[----:B------:R-:W-:-:S02]  /*6440*/  IMAD.IADD R8, R5, 0x1, -R55 ;  /* 0x0000000105087824 */ /* 0x000fc400078e0a37 */
[----:B------:R-:W-:Y:S01]  /*6450*/  FFMA.FTZ R38, R12, -UR5, R196 ;  /* 0x800000050c267c23 */ /* 0x000fe200080100c4 */
[----:B------:R-:W-:Y:S02]  /*6460*/  IMAD.IADD R12, R5, 0x1, -R60 ;  /* 0x00000001050c7824 */ /* 0x000fe400078e0a3c */
[----:B------:R-:W-:Y:S01]  /*6470*/  FFMA.FTZ R37, R11, -UR5, R198 ;  /* 0x800000050b257c23 */ /* 0x000fe200080100c6 */
[----:B------:R-:W-:Y:S01]  /*6480*/  IMAD.IADD R13, R7, 0x1, -R61 ;  /* 0x00000001070d7824 */ /* 0x000fe200078e0a3d */
[----:B------:R-:W-:Y:S02]  /*6490*/  IABS R11, R8 ;  /* 0x00000008000b7213 */ /* 0x000fe40000000000 */
        /* <DEDUP_REMOVED lines=13> */
[----:B------:R-:W-:-:S02]  /*6570*/  I2FP.F32.S32 R12, R11 ;  /* 0x0000000b000c7245 */ /* 0x000fc40000201400 */
[----:B------:R-:W-:Y:S02]  /*6580*/  I2FP.F32.S32 R11, R9 ;  /* 0x00000009000b7245 */ /* 0x000fe40000201400 */
[----:B------:R-:W-:Y:S02]  /*6590*/  I2FP.F32.S32 R9, R10 ;  /* 0x0000000a00097245 */ /* 0x000fe40000201400 */
[----:B------:R-:W-:Y:S01]  /*65a0*/  I2FP.F32.S32 R8, R8 ;  /* 0x0000000800087245 */ /* 0x000fe20000201400 */
[----:B------:R-:W-:Y:S01]  /*65b0*/  FFMA.FTZ R31, R11, -UR5, R200 ;  /* 0x800000050b1f7c23 */ /* 0x000fe200080100c8 */
[----:B------:R-:W-:Y:S01]  /*65c0*/  FSEL R126, R35, -INF , !P4 ;  /* 0xff800000237e7808 */ /* 0x000fe20006000000 */
[----:B------:R-:W-:Y:S01]  /*65d0*/  FFMA.FTZ R28, R9, -UR5, R187 ;  /* 0x80000005091c7c23 */ /* 0x000fe200080100bb */
[--C-:B------:R-:W-:Y:S02]  /*65e0*/  IMAD.IADD R9, R6, 0x1, -R61.reuse ;  /* 0x0000000106097824 */ /* 0x100fe400078e0a3d */
[----:B------:R-:W-:Y:S01]  /*65f0*/  FFMA.FTZ R29, R8, -UR5, R202 ;  /* 0x80000005081d7c23 */ /* 0x000fe200080100ca */
[----:B------:R-:W-:Y:S01]  /*6600*/  IMAD.IADD R8, R5, 0x1, -R61 ;  /* 0x0000000105087824 */ /* 0x000fe200078e0a3d */
[----:B------:R-:W-:Y:S01]  /*6610*/  FSEL R137, R33, -INF , !P5 ;  /* 0xff80000021897808 */ /* 0x000fe20006800000 */
[----:B------:R-:W-:Y:S01]  /*6620*/  FFMA.FTZ R35, R13, -UR5, R199 ;  /* 0x800000050d237c23 */ /* 0x000fe200080100c7 */
        /* <DEDUP_REMOVED lines=8> */
[----:B------:R-:W-:Y:S01]  /*66b0*/  IADD3 R10, -R62, R7, RZ ;  /* 0x000000073e0a7210 */ /* 0x000fe20007ffe1ff */
[----:B------:R-:W-:Y:S01]  /*66c0*/  IMAD.MOV.U32 R12, RZ, RZ, R8 ;  /* 0x000000ffff0c7224 */ /* 0x000fe200078e0008 */
[----:B------:R-:W-:Y:S01]  /*66d0*/  FSEL R138, R22, -INF , !P5 ;  /* 0xff800000168a7808 */ /* 0x000fe20006800000 */
[----:B------:R-:W-:Y:S01]  /*66e0*/  IMAD.MOV.U32 R8, RZ, RZ, R11 ;  /* 0x000000ffff087224 */ /* 0x000fe200078e000b */
[----:B------:R-:W-:-:S02]  /*66f0*/  IABS R10, R10 ;  /* 0x0000000a000a7213 */ /* 0x000fc40000000000 */
[----:B------:R-:W-:Y:S01]  /*6700*/  I2FP.F32.S32 R11, R12 ;  /* 0x0000000c000b7245 */ /* 0x000fe20000201400 */
[C---:B------:R-:W-:Y:S01]  /*6710*/  VIADD R12, R16.reuse, 0x61 ;  /* 0x00000061100c7836 */ /* 0x040fe20000000000 */
[----:B------:R-:W-:Y:S02]  /*6720*/  I2FP.F32.S32 R8, R8 ;  /* 0x0000000800087245 */ /* 0x000fe40000201400 */
[----:B------:R-:W-:Y:S01]  /*6730*/  FSEL R143, R15, -INF , !P5 ;  /* 0xff8000000f8f7808 */ /* 0x000fe20006800000 */
[----:B------:R-:W-:Y:S01]  /*6740*/  FFMA.FTZ R22, R11, -UR5, R203 ;  /* 0x800000050b167c23 */ /* 0x000fe200080100cb */
[----:B------:R-:W-:Y:S01]  /*6750*/  VIADD R11, R16, 0x68 ;  /* 0x00000068100b7836 */ /* 0x000fe20000000000 */
[----:B------:R-:W-:Y:S01]  /*6760*/  I2FP.F32.S32 R10, R10 ;  /* 0x0000000a000a7245 */ /* 0x000fe20000201400 */
[----:B------:R-:W-:Y:S01]  /*6770*/  FFMA.FTZ R15, R8, -UR5, R234 ;  /* 0x80000005080f7c23 */ /* 0x000fe200080100ea */
[----:B------:R-:W-:Y:S01]  /*6780*/  FSEL R103, R71, -INF , !P0 ;  /* 0xff80000047677808 */ /* 0x000fe20004000000 */
[----:B------:R-:W-:Y:S01]  /*6790*/  VIADD R8, R16, 0x71 ;  /* 0x0000007110087836 */ /* 0x000fe20000000000 */
[----:B------:R-:W-:-:S02]  /*67a0*/  FSEL R112, R23, -INF , !P0 ;  /* 0xff80000017707808 */ /* 0x000fc40004000000 */
[----:B------:R-:W-:Y:S02]  /*67b0*/  FSEL R146, R72, -INF , !P6 ;  /* 0xff80000048927808 */ /* 0x000fe40007000000 */
[----:B------:R-:W-:Y:S01]  /*67c0*/  FSEL R147, R25, -INF , !P6 ;  /* 0xff80000019937808 */ /* 0x000fe20007000000 */
[----:B------:R-:W-:Y:S01]  /*67d0*/  IMAD.IADD R25, R17, 0x1, -R8 ;  /* 0x0000000111197824 */ /* 0x000fe200078e0a08 */
[----:B------:R-:W-:Y:S02]  /*67e0*/  FSEL R150, R24, -INF , !P6 ;  /* 0xff80000018967808 */ /* 0x000fe40007000000 */
[----:B------:R-:W-:Y:S01]  /*67f0*/  FSEL R155, R20, -INF , !P6 ;  /* 0xff800000149b7808 */ /* 0x000fe20007000000 */
        /* <DEDUP_REMOVED lines=9> */
[----:B------:R-:W-:Y:S01]  /*6890*/  VIADD R14, R16, 0x79 ;  /* 0x00000079100e7836 */ /* 0x000fe20000000000 */
[----:B------:R-:W-:Y:S02]  /*68a0*/  I2FP.F32.S32 R13, R13 ;  /* 0x0000000d000d7245 */ /* 0x000fe40000201400 */
[----:B------:R-:W-:Y:S01]  /*68b0*/  I2FP.F32.S32 R9, R9 ;  /* 0x0000000900097245 */ /* 0x000fe20000201400 */
[----:B------:R-:W-:Y:S01]  /*68c0*/  IMAD.IADD R53, R7, 0x1, -R14 ;  /* 0x0000000107357824 */ /* 0x000fe200078e0a0e */
[----:B------:R-:W-:Y:S01]  /*68d0*/  ISETP.GE.AND P0, PT, R50, UR26, PT ;  /* 0x0000001a32007c0c */ /* 0x000fe2000bf06270 */
[----:B------:R-:W-:Y:S01]  /*68e0*/  FFMA.FTZ R23, R13, -UR5, R201 ;  /* 0x800000050d177c23 */ /* 0x000fe200080100c9 */
[----:B------:R-:W-:Y:S01]  /*68f0*/  ISETP.GE.AND P6, PT, R51, UR26, PT ;  /* 0x0000001a33007c0c */ /* 0x000fe2000bfc6270 */
[----:B------:R-:W-:Y:S01]  /*6900*/  FFMA.FTZ R18, R9, -UR5, R232 ;  /* 0x8000000509127c23 */ /* 0x000fe200080100e8 */
[----:B------:R-:W-:Y:S01]  /*6910*/  ISETP.GE.AND P4, PT, R55, UR26, PT ;  /* 0x0000001a37007c0c */ /* 0x000fe2000bf86270 */
[----:B------:R-:W-:Y:S01]  /*6920*/  VIADD R9, R16, 0x70 ;  /* 0x0000007010097836 */ /* 0x000fe20000000000 */
[----:B------:R-:W-:Y:S01]  /*6930*/  ISETP.GE.AND P3, PT, R60, UR26, PT ;  /* 0x0000001a3c007c0c */ /* 0x000fe2000bf66270 */
[----:B------:R-:W-:Y:S01]  /*6940*/  IMAD.IADD R44, R5, 0x1, -R14 ;  /* 0x00000001052c7824 */ /* 0x000fe200078e0a0e */
[----:B------:R-:W-:Y:S01]  /*6950*/  FSEL R109, R69, -INF , !P1 ;  /* 0xff800000456d7808 */ /* 0x000fe20004800000 */
[----:B------:R-:W-:Y:S01]  /*6960*/  IMAD.IADD R24, R17, 0x1, -R9 ;  /* 0x0000000111187824 */ /* 0x000fe200078e0a09 */
[----:B------:R-:W-:-:S02]  /*6970*/  ISETP.GE.AND P1, PT, R49, UR26, PT ;  /* 0x0000001a31007c0c */ /* 0x000fc4000bf26270 */
[----:B------:R-:W-:Y:S02]  /*6980*/  FSEL R111, R70, -INF , !P2 ;  /* 0xff800000466f7808 */ /* 0x000fe40005000000 */
[----:B------:R-:W-:Y:S02]  /*6990*/  FSEL R133, R78, -INF , !P5 ;  /* 0xff8000004e857808 */ /* 0x000fe40006800000 */
[----:B------:R-:W-:Y:S01]  /*69a0*/  FSEL R144, R42, -INF , !P0 ;  /* 0xff8000002a907808 */ /* 0x000fe20004000000 */
[--C-:B------:R-:W-:Y:S01]  /*69b0*/  IMAD.IADD R42, R5, 0x1, -R8.reuse ;  /* 0x00000001052a7824 */ /* 0x100fe200078e0a08 */
[----:B------:R-:W-:Y:S02]  /*69c0*/  FSEL R165, R43, -INF , !P6 ;  /* 0xff8000002ba57808 */ /* 0x000fe40007000000 */
[----:B------:R-:W-:Y:S01]  /*69d0*/  FSEL R208, R41, -INF , !P4 ;  /* 0xff80000029d07808 */ /* 0x000fe20006000000 */
[----:B------:R-:W-:Y:S01]  /*69e0*/  IMAD.IADD R41, R7, 0x1, -R8 ;  /* 0x0000000107297824 */ /* 0x000fe200078e0a08 */
[----:B------:R-:W-:-:S02]  /*69f0*/  FSEL R205, R152, -INF , !P3 ;  /* 0xff80000098cd7808 */ /* 0x000fc40005800000 */
[----:B------:R-:W-:Y:S02]  /*6a00*/  FSEL R206, R33, -INF , !P3 ;  /* 0xff80000021ce7808 */ /* 0x000fe40005800000 */
[----:B------:R-:W-:Y:S02]  /*6a10*/  FSEL R185, R31, -INF , !P3 ;  /* 0xff8000001fb97808 */ /* 0x000fe40005800000 */
[----:B------:R-:W-:Y:S02]  /*6a20*/  FSEL R188, R29, -INF , !P3 ;  /* 0xff8000001dbc7808 */ /* 0x000fe40005800000 */
[----:B------:R-:W-:Y:S01]  /*6a30*/  ISETP.GE.AND P2, PT, R48, UR26, PT ;  /* 0x0000001a30007c0c */ /* 0x000fe2000bf46270 */
[----:B------:R-:W-:Y:S01]  /*6a40*/  IMAD.IADD R48, R6, 0x1, -R14 ;  /* 0x0000000106307824 */ /* 0x000fe200078e0a0e */
[----:B------:R-:W-:Y:S02]  /*6a50*/  ISETP.GE.AND P5, PT, R52, UR26, PT ;  /* 0x0000001a34007c0c */ /* 0x000fe4000bfa6270 */
[----:B------:R-:W-:Y:S01]  /*6a60*/  IADD3 R13, R16, 0x78, RZ ;  /* 0x00000078100d7810 */ /* 0x000fe20007ffe0ff */
[----:B------:R-:W-:Y:S01]  /*6a70*/  IMAD.IADD R16, R17, 0x1, -R12 ;  /* 0x0000000111107824 */ /* 0x000fe200078e0a0c */
[----:B------:R-:W-:-:S02]  /*6a80*/  ISETP.GE.AND P3, PT, R8, UR26, PT ;  /* 0x0000001a08007c0c */ /* 0x000fc4000bf66270 */
[----:B------:R-:W-:Y:S01]  /*6a90*/  IADD3 R43, -R8, R6, RZ ;  /* 0x00000006082b7210 */ /* 0x000fe20007ffe1ff */
[--C-:B------:R-:W-:Y:S01]  /*6aa0*/  IMAD.IADD R50, R6, 0x1, -R13.reuse ;  /* 0x0000000106327824 */ /* 0x100fe200078e0a0d */
[----:B------:R-:W-:Y:S02]  /*6ab0*/  IABS R8, R19 ;  /* 0x0000001300087213 */ /* 0x000fe40000000000 */
[----:B------:R-:W-:Y:S01]  /*6ac0*/  FSEL R167, R21, -INF , !P1 ;  /* 0xff80000015a77808 */ /* 0x000fe20004800000 */
[----:B------:R-:W-:Y:S01]  /*6ad0*/  IMAD.IADD R21, R17, 0x1, -R10 ;  /* 0x0000000111157824 */ /* 0x000fe200078e0a0a */
[----:B------:R-:W-:Y:S02]  /*6ae0*/  FSEL R139, R145, -INF , !P6 ;  /* 0xff800000918b7808 */ /* 0x000fe40007000000 */
[----:B------:R-:W-:Y:S01]  /*6af0*/  FSEL R163, R46, -INF , !P2 ;  /* 0xff8000002ea37808 */ /* 0x000fe20005000000 */
[----:B------:R-:W-:Y:S01]  /*6b00*/  IMAD.IADD R46, R7, 0x1, -R13 ;  /* 0x00000001072e7824 */ /* 0x000fe200078e0a0d */
[----:B------:R-:W-:Y:S01]  /*6b10*/  FSEL R160, R30, -INF , !P1 ;  /* 0xff8000001ea07808 */ /* 0x000fe20004800000 */
[--C-:B------:R-:W-:Y:S01]  /*6b20*/  IMAD.IADD R30, R6, 0x1, -R12.reuse ;  /* 0x00000001061e7824 */ /* 0x100fe200078e0a0c */
[----:B------:R-:W-:Y:S01]  /*6b30*/  FSEL R161, R27, -INF , !P1 ;  /* 0xff8000001ba17808 */ /* 0x000fe20004800000 */
[C---:B------:R-:W-:Y:S01]  /*6b40*/  IMAD.IADD R27, R7.reuse, 0x1, -R12 ;  /* 0x00000001071b7824 */ /* 0x040fe200078e0a0c */
[----:B------:R-:W-:Y:S01]  /*6b50*/  FSEL R145, R36, -INF , !P6 ;  /* 0xff80000024917808 */ /* 0x000fe20007000000 */
[--C-:B------:R-:W-:Y:S01]  /*6b60*/  IMAD.IADD R36, R6, 0x1, -R11.reuse ;  /* 0x0000000106247824 */ /* 0x100fe200078e0a0b */
[----:B------:R-:W-:Y:S01]  /*6b70*/  FSEL R158, R32, -INF , !P6 ;  /* 0xff800000209e7808 */ /* 0x000fe20007000000 */
[----:B------:R-:W-:Y:S01]  /*6b80*/  IMAD.IADD R32, R7, 0x1, -R11 ;  /* 0x0000000107207824 */ /* 0x000fe200078e0a0b */
[----:B------:R-:W-:Y:S01]  /*6b90*/  FSEL R210, R39, -INF , !P5 ;  /* 0xff80000027d27808 */ /* 0x000fe20006800000 */
[--C-:B------:R-:W-:Y:S01]  /*6ba0*/  IMAD.IADD R39, R6, 0x1, -R10.reuse ;  /* 0x0000000106277824 */ /* 0x100fe200078e0a0a */
[----:B------:R-:W-:Y:S01]  /*6bb0*/  FSEL R192, R37, -INF , !P5 ;  /* 0xff80000025c07808 */ /* 0x000fe20006800000 */
[----:B------:R-:W-:Y:S01]  /*6bc0*/  IMAD.IADD R37, R7, 0x1, -R10 ;  /* 0x0000000107257824 */ /* 0x000fe200078e0a0a */
[----:B------:R-:W-:Y:S01]  /*6bd0*/  FSEL R189, R40, -INF , !P4 ;  /* 0xff80000028bd7808 */ /* 0x000fe20006000000 */
[--C-:B------:R-:W-:Y:S01]  /*6be0*/  IMAD.IADD R40, R6, 0x1, -R9.reuse ;  /* 0x0000000106287824 */ /* 0x100fe200078e0a09 */
[----:B------:R-:W-:Y:S01]  /*6bf0*/  FSEL R190, R35, -INF , !P4 ;  /* 0xff80000023be7808 */ /* 0x000fe20006000000 */
[--C-:B------:R-:W-:Y:S01]  /*6c00*/  IMAD.IADD R35, R7, 0x1, -R9.reuse ;  /* 0x0000000107237824 */ /* 0x100fe200078e0a09 */
[----:B------:R-:W-:Y:S01]  /*6c10*/  FSEL R164, R45, -INF , !P2 ;  /* 0xff8000002da47808 */ /* 0x000fe20005000000 */
[----:B------:R-:W-:Y:S01]  /*6c20*/  IMAD.MOV.U32 R6, RZ, RZ, R8 ;  /* 0x000000ffff067224 */ /* 0x000fe200078e0008 */
[----:B------:R-:W-:Y:S01]  /*6c30*/  FSEL R207, R148, -INF , !P4 ;  /* 0xff80000094cf7808 */ /* 0x000fe20006000000 */
[----:B------:R-:W-:Y:S01]  /*6c40*/  IMAD.IADD R45, R5, 0x1, -R9 ;  /* 0x00000001052d7824 */ /* 0x000fe200078e0a09 */
[----:B------:R-:W-:-:S02]  /*6c50*/  IABS R7, R16 ;  /* 0x0000001000077213 */ /* 0x000fc40000000000 */
[----:B------:R-:W-:Y:S02]  /*6c60*/  ISETP.GE.AND P4, PT, R9, UR26, PT ;  /* 0x0000001a09007c0c */ /* 0x000fe4000bf86270 */
[----:B------:R-:W-:Y:S02]  /*6c70*/  IABS R9, R21 ;  /* 0x0000001500097213 */ /* 0x000fe40000000000 */
[----:B------:R-:W-:Y:S02]  /*6c80*/  I2FP.F32.S32 R8, R7 ;  /* 0x0000000700087245 */ /* 0x000fe40000201400 */
[----:B------:R-:W-:Y:S02]  /*6c90*/  I2FP.F32.S32 R7, R6 ;  /* 0x0000000600077245 */ /* 0x000fe40000201400 */
[----:B------:R-:W-:Y:S01]  /*6ca0*/  I2FP.F32.S32 R6, R9 ;  /* 0x0000000900067245 */ /* 0x000fe20000201400 */
[----:B------:R-:W-:Y:S01]  /*6cb0*/  FFMA.FTZ R52, R8, -UR5, R213 ;  /* 0x8000000508347c23 */ /* 0x000fe200080100d5 */
[----:B------:R-:W-:Y:S01]  /*6cc0*/  FSEL R168, R26, -INF , !P2 ;  /* 0xff8000001aa87808 */ /* 0x000fe20005000000 */
[----:B------:R-:W-:Y:S01]  /*6cd0*/  IMAD.IADD R26, R17, 0x1, -R13 ;  /* 0x00000001111a7824 */ /* 0x000fe200078e0a0d */
[----:B------:R-:W-:Y:S01]  /*6ce0*/  FSEL R141, R141, -INF , !P0 ;  /* 0xff8000008d8d7808 */ /* 0x000fe20004000000 */
[----:B------:R-:W-:Y:S01]  /*6cf0*/  IMAD.IADD R17, R17, 0x1, -R14 ;  /* 0x0000000111117824 */ /* 0x000fe200078e0a0e */
[----:B------:R-:W-:Y:S01]  /*6d00*/  FSEL R166, R47, -INF , !P0 ;  /* 0xff8000002fa67808 */ /* 0x000fe20004000000 */
[----:B------:R-:W-:Y:S01]  /*6d10*/  FFMA.FTZ R49, R6, -UR5, R245 ;  /* 0x8000000506317c23 */ /* 0x000fe200080100f5 */
[----:B------:R-:W-:Y:S01]  /*6d20*/  FSEL R157, R34, -INF , !P0 ;  /* 0xff800000229d7808 */ /* 0x000fe20004000000 */
[C---:B------:R-:W-:Y:S01]  /*6d30*/  IMAD.IADD R34, R5.reuse, 0x1, -R11 ;  /* 0x0000000105227824 */ /* 0x040fe200078e0a0b */
[----:B------:R-:W-:Y:S01]  /*6d40*/  ISETP.GE.AND P0, PT, R12, UR26, PT ;  /* 0x0000001a0c007c0c */ /* 0x000fe2000bf06270 */
[C---:B------:R-:W-:Y:S01]  /*6d50*/  IMAD.IADD R47, R5.reuse, 0x1, -R13 ;  /* 0x00000001052f7824 */ /* 0x040fe200078e0a0d */
[----:B------:R-:W-:Y:S01]  /*6d60*/  FSEL R191, R38, -INF , !P5 ;  /* 0xff80000026bf7808 */ /* 0x000fe20006800000 */
[----:B------:R-:W-:Y:S01]  /*6d70*/  IMAD.IADD R38, R5, 0x1, -R10 ;  /* 0x0000000105267824 */ /* 0x000fe200078e0a0a */
[----:B------:R-:W-:Y:S01]  /*6d80*/  IABS R6, R25 ;  /* 0x0000001900067213 */ /* 0x000fe20000000000 */
[----:B------:R-:W-:Y:S01]  /*6d90*/  FFMA.FTZ R51, R7, -UR5, R244 ;  /* 0x8000000507337c23 */ /* 0x000fe200080100f4 */
[----:B------:R-:W-:-:S02]  /*6da0*/  IADD3 R12, -R12, R5, RZ ;  /* 0x000000050c0c7210 */ /* 0x000fc40007ffe1ff */
[----:B------:R-:W-:Y:S01]  /*6db0*/  FSEL R209, R153, -INF , !P5 ;  /* 0xff80000099d17808 */ /* 0x000fe20006800000 */
[----:B------:R-:W-:Y:S01]  /*6dc0*/  IMAD.MOV.U32 R9, RZ, RZ, R6 ;  /* 0x000000ffff097224 */ /* 0x000fe200078e0006 */
[----:B------:R-:W-:Y:S02]  /*6dd0*/  ISETP.GE.AND P5, PT, R10, UR26, PT ;  /* 0x0000001a0a007c0c */ /* 0x000fe4000bfa6270 */
[----:B------:R-:W-:Y:S02]  /*6de0*/  IABS R7, R24 ;  /* 0x0000001800077213 */ /* 0x000fe40000000000 */
[----:B------:R-:W-:Y:S02]  /*6df0*/  IABS R5, R26 ;  /* 0x0000001a00057213 */ /* 0x000fe40000000000 */
[----:B------:R-:W-:Y:S02]  /*6e00*/  IABS R8, R17 ;  /* 0x0000001100087213 */ /* 0x000fe40000000000 */
[----:B------:R-:W-:Y:S01]  /*6e10*/  IABS R10, R27 ;  /* 0x0000001b000a7213 */ /* 0x000fe20000000000 */
[----:B------:R-:W-:Y:S01]  /*6e20*/  BAR.SYNC.DEFER_BLOCKING 0x0 ;  /* 0x0000000000007b1d */ /* 0x000fe20000010000 */
[----:B------:R-:W-:Y:S01]  /*6e30*/  ISETP.GE.AND P6, PT, R11, UR26, PT ;  /* 0x0000001a0b007c0c */ /* 0x000fe2000bfc6270 */
[----:B------:R-:W-:Y:S01]  /*6e40*/  IMAD.MOV.U32 R11, RZ, RZ, R7 ;  /* 0x000000ffff0b7224 */ /* 0x000fe200078e0007 */
[----:B------:R-:W-:Y:S01]  /*6e50*/  MOV R6, R5 ;  /* 0x0000000500067202 */ /* 0x000fe20000000f00 */
[----:B------:R-:W-:Y:S01]  /*6e60*/  IMAD.MOV.U32 R5, RZ, RZ, R8 ;  /* 0x000000ffff057224 */ /* 0x000fe200078e0008 */
[----:B------:R-:W-:Y:S01]  /*6e70*/  FSEL R162, R118, -INF , !P2 ;  /* 0xff80000076a27808 */ /* 0x000fe20005000000 */
[----:B------:R-:W-:Y:S01]  /*6e80*/  IMAD.MOV.U32 R7, RZ, RZ, R10 ;  /* 0x000000ffff077224 */ /* 0x000fe200078e000a */
[----:B------:R-:W-:-:S02]  /*6e90*/  I2FP.F32.S32 R8, R6 ;  /* 0x0000000600087245 */ /* 0x000fc40000201400 */
[----:B------:R-:W-:Y:S02]  /*6ea0*/  ISETP.GE.AND P2, PT, R61, UR26, PT ;  /* 0x0000001a3d007c0c */ /* 0x000fe4000bf46270 */
[----:B------:R-:W-:Y:S01]  /*6eb0*/  I2FP.F32.S32 R6, R5 ;  /* 0x0000000500067245 */ /* 0x000fe20000201400 */
[----:B------:R-:W-:Y:S01]  /*6ec0*/  FFMA.FTZ R29, R8, -UR5, R248 ;  /* 0x80000005081d7c23 */ /* 0x000fe200080100f8 */
[----:B------:R-:W-:Y:S02]  /*6ed0*/  I2FP.F32.S32 R5, R7 ;  /* 0x0000000700057245 */ /* 0x000fe40000201400 */
[----:B------:R-:W-:Y:S01]  /*6ee0*/  FSEL R195, R28, -INF , !P2 ;  /* 0xff8000001cc37808 */ /* 0x000fe20005000000 */
[----:B------:R-:W-:Y:S01]  /*6ef0*/  FFMA.FTZ R28, R6, -UR5, R249 ;  /* 0x80000005061c7c23 */ /* 0x000fe200080100f9 */
[----:B------:R-:W-:Y:S01]  /*6f00*/  I2FP.F32.S32 R11, R11 ;  /* 0x0000000b000b7245 */ /* 0x000fe20000201400 */
[----:B------:R-:W-:Y:S01]  /*6f10*/  FFMA.FTZ R27, R5, -UR5, R215 ;  /* 0x80000005051b7c23 */ /* 0x000fe200080100d7 */
[----:B------:R-:W-:-:S02]  /*6f20*/  I2FP.F32.S32 R9, R9 ;  /* 0x0000000900097245 */ /* 0x000fc40000201400 */
[----:B------:R-:W-:Y:S01]  /*6f30*/  IABS R6, R30 ;  /* 0x0000001e00067213 */ /* 0x000fe20000000000 */
[----:B------:R-:W-:Y:S01]  /*6f40*/  FFMA.FTZ R33, R11, -UR5, R229 ;  /* 0x800000050b217c23 */ /* 0x000fe200080100e5 */
[----:B------:R-:W-:Y:S01]  /*6f50*/  IABS R5, R12 ;  /* 0x0000000c00057213 */ /* 0x000fe20000000000 */
[----:B------:R-:W-:Y:S01]  /*6f60*/  FFMA.FTZ R31, R9, -UR5, R223 ;  /* 0x80000005091f7c23 */ /* 0x000fe200080100df */
[----:B------:R-:W-:Y:S01]  /*6f70*/  IABS R7, R32 ;  /* 0x0000002000077213 */ /* 0x000fe20000000000 */
[----:B------:R-:W-:Y:S01]  /*6f80*/  IMAD.MOV.U32 R11, RZ, RZ, R6 ;  /* 0x000000ffff0b7224 */ /* 0x000fe200078e0006 */
[----:B------:R-:W-:Y:S01]  /*6f90*/  IABS R8, R36 ;  /* 0x0000002400087213 */ /* 0x000fe20000000000 */
[----:B------:R-:W-:Y:S01]  /*6fa0*/  IMAD.MOV.U32 R9, RZ, RZ, R5 ;  /* 0x000000ffff097224 */ /* 0x000fe200078e0005 */
[----:B------:R-:W-:Y:S01]  /*6fb0*/  IABS R10, R34 ;  /* 0x00000022000a7213 */ /* 0x000fe20000000000 */
[----:B------:R-:W-:Y:S01]  /*6fc0*/  IMAD.MOV.U32 R6, RZ, RZ, R7 ;  /* 0x000000ffff067224 */ /* 0x000fe200078e0007 */
[----:B------:R-:W-:Y:S01]  /*6fd0*/  I2FP.F32.S32 R11, R11 ;  /* 0x0000000b000b7245 */ /* 0x000fe20000201400 */
[----:B------:R-:W-:Y:S01]  /*6fe0*/  IMAD.MOV.U32 R5, RZ, RZ, R8 ;  /* 0x000000ffff057224 */ /* 0x000fe200078e0008 */
[----:B------:R-:W-:Y:S01]  /*6ff0*/  FSEL R180, R23, -INF , !P2 ;  /* 0xff80000017b47808 */ /* 0x000fe20005000000 */
[----:B------:R-:W-:Y:S01]  /*7000*/  IMAD.MOV.U32 R7, RZ, RZ, R10 ;  /* 0x000000ffff077224 */ /* 0x000fe200078e000a */
[----:B------:R-:W-:Y:S01]  /*7010*/  I2FP.F32.S32 R8, R6 ;  /* 0x0000000600087245 */ /* 0x000fe20000201400 */
[----:B------:R-:W-:Y:S01]  /*7020*/  FFMA.FTZ R26, R11, -UR5, R233 ;  /* 0x800000050b1a7c23 */ /* 0x000fe200080100e9 */
[----:B------:R-:W-:-:S02]  /*7030*/  I2FP.F32.S32 R6, R5 ;  /* 0x0000000500067245 */ /* 0x000fc40000201400 */
[----:B------:R-:W-:Y:S01]  /*7040*/  I2FP.F32.S32 R5, R7 ;  /* 0x0000000700057245 */ /* 0x000fe20000201400 */
[----:B------:R-:W-:Y:S01]  /*7050*/  FFMA.FTZ R24, R8, -UR5, R246 ;  /* 0x8000000508187c23 */ /* 0x000fe200080100f6 */
[----:B------:R-:W-:Y:S01]  /*7060*/  IABS R7, R37 ;  /* 0x0000002500077213 */ /* 0x000fe20000000000 */
[----:B------:R-:W-:Y:S01]  /*7070*/  FFMA.FTZ R23, R6, -UR5, R236 ;  /* 0x8000000506177c23 */ /* 0x000fe200080100ec */
[----:B------:R-:W-:Y:S02]  /*7080*/  I2FP.F32.S32 R9, R9 ;  /* 0x0000000900097245 */ /* 0x000fe40000201400 */
[----:B------:R-:W-:Y:S01]  /*7090*/  IABS R6, R39 ;  /* 0x0000002700067213 */ /* 0x000fe20000000000 */
[----:B------:R-:W-:Y:S01]  /*70a0*/  IMAD.MOV.U32 R11, RZ, RZ, R7 ;  /* 0x000000ffff0b7224 */ /* 0x000fe200078e0007 */
[----:B------:R-:W-:Y:S01]  /*70b0*/  IABS R10, R40 ;  /* 0x00000028000a7213 */ /* 0x000fe20000000000 */
[----:B------:R-:W-:Y:S01]  /*70c0*/  FFMA.FTZ R25, R9, -UR5, R235 ;  /* 0x8000000509197c23 */ /* 0x000fe200080100eb */
[----:B------:R-:W-:Y:S01]  /*70d0*/  FSEL R187, R22, -INF , !P2 ;  /* 0xff80000016bb7808 */ /* 0x000fe20005000000 */
[----:B------:R-:W-:Y:S01]  /*70e0*/  FFMA.FTZ R22, R5, -UR5, R238 ;  /* 0x8000000505167c23 */ /* 0x000fe200080100ee */
[----:B------:R-:W-:Y:S01]  /*70f0*/  IABS R8, R35 ;  /* 0x0000002300087213 */ /* 0x000fe20000000000 */
[----:B------:R-:W-:Y:S01]  /*7100*/  IMAD.MOV.U32 R9, RZ, RZ, R6 ;  /* 0x000000ffff097224 */ /* 0x000fe200078e0006 */
[----:B------:R-:W-:-:S02]  /*7110*/  IABS R5, R38 ;  /* 0x0000002600057213 */ /* 0x000fc40000000000 */
[----:B------:R-:W-:Y:S01]  /*7120*/  MOV R7, R10 ;  /* 0x0000000a00077202 */ /* 0x000fe20000000f00 */
[----:B------:R-:W-:Y:S01]  /*7130*/  IMAD.MOV.U32 R6, RZ, RZ, R8 ;  /* 0x000000ffff067224 */ /* 0x000fe200078e0008 */
[----:B------:R-:W-:Y:S02]  /*7140*/  I2FP.F32.S32 R8, R5 ;  /* 0x0000000500087245 */ /* 0x000fe40000201400 */
[----:B------:R-:W-:Y:S02]  /*7150*/  I2FP.F32.S32 R5, R7 ;  /* 0x0000000700057245 */ /* 0x000fe40000201400 */
[----:B------:R-:W-:Y:S01]  /*7160*/  FSEL R156, R117, -INF , !P1 ;  /* 0xff800000759c7808 */ /* 0x000fe20004800000 */
[----:B------:R-:W-:Y:S01]  /*7170*/  FFMA.FTZ R19, R8, -UR5, R239 ;  /* 0x8000000508137c23 */ /* 0x000fe200080100ef */
[----:B------:R-:W-:Y:S01]  /*7180*/  ISETP.GE.AND P1, PT, R62, UR26, PT ;  /* 0x0000001a3e007c0c */ /* 0x000fe2000bf26270 */
[----:B------:R-:W-:Y:S01]  /*7190*/  FFMA.FTZ R17, R5, -UR5, R240 ;  /* 0x8000000505117c23 */ /* 0x000fe200080100f0 */
[----:B------:R-:W-:-:S02]  /*71a0*/  I2FP.F32.S32 R9, R9 ;  /* 0x0000000900097245 */ /* 0x000fc40000201400 */
[----:B------:R-:W-:Y:S02]  /*71b0*/  I2FP.F32.S32 R11, R11 ;  /* 0x0000000b000b7245 */ /* 0x000fe40000201400 */
[----:B------:R-:W-:Y:S02]  /*71c0*/  I2FP.F32.S32 R6, R6 ;  /* 0x0000000600067245 */ /* 0x000fe40000201400 */
[----:B------:R-:W-:Y:S01]  /*71d0*/  IABS R7, R41 ;  /* 0x0000002900077213 */ /* 0x000fe20000000000 */
[----:B------:R-:W-:Y:S01]  /*71e0*/  FFMA.FTZ R21, R11, -UR5, R247 ;  /* 0x800000050b157c23 */ /* 0x000fe200080100f7 */
[----:B------:R-:W-:Y:S02]  /*71f0*/  IABS R5, R45 ;  /* 0x0000002d00057213 */ /* 0x000fe40000000000 */
[----:B------:R-:W-:Y:S02]  /*7200*/  IABS R10, R46 ;  /* 0x0000002e000a7213 */ /* 0x000fe40000000000 */
[----:B------:R-:W-:Y:S01]  /*7210*/  IABS R8, R42 ;  /* 0x0000002a00087213 */ /* 0x000fe20000000000 */
[----:B------:R-:W-:Y:S01]  /*7220*/  IMAD.MOV.U32 R11, RZ, RZ, R5 ;  /* 0x000000ffff0b7224 */ /* 0x000fe200078e0005 */
[----:B------:R-:W-:Y:S01]  /*7230*/  FSEL R211, R20, -INF , !P1 ;  /* 0xff80000014d37808 */ /* 0x000fe20004800000 */
[----:B------:R-:W-:Y:S01]  /*7240*/  FFMA.FTZ R20, R9, -UR5, R237 ;  /* 0x8000000509147c23 */ /* 0x000fe200080100ed */
[----:B------:R-:W-:Y:S01]  /*7250*/  FSEL R212, R18, -INF , !P1 ;  /* 0xff80000012d47808 */ /* 0x000fe20004800000 */
[----:B------:R-:W-:Y:S01]  /*7260*/  FFMA.FTZ R18, R6, -UR5, R221 ;  /* 0x8000000506127c23 */ /* 0x000fe200080100dd */
[----:B------:R-:W-:Y:S01]  /*7270*/  IMAD.MOV.U32 R9, RZ, RZ, R7 ;  /* 0x000000ffff097224 */ /* 0x000fe200078e0007 */
[----:B------:R-:W-:Y:S01]  /*7280*/  IABS R6, R43 ;  /* 0x0000002b00067213 */ /* 0x000fe20000000000 */
[----:B------:R-:W-:Y:S01]  /*7290*/  IMAD.MOV.U32 R7, RZ, RZ, R10 ;  /* 0x000000ffff077224 */ /* 0x000fe200078e000a */
[----:B------:R-:W-:Y:S01]  /*72a0*/  FSEL R193, R149, -INF , !P2 ;  /* 0xff80000095c17808 */ /* 0x000fe20005000000 */
[----:B------:R-:W-:Y:S01]  /*72b0*/  IMAD.MOV.U32 R5, RZ, RZ, R8 ;  /* 0x000000ffff057224 */ /* 0x000fe200078e0008 */
[----:B------:R-:W-:-:S02]  /*72c0*/  I2FP.F32.S32 R8, R6 ;  /* 0x0000000600087245 */ /* 0x000fc40000201400 */
[----:B------:R-:W-:Y:S02]  /*72d0*/  I2FP.F32.S32 R6, R7 ;  /* 0x0000000700067245 */ /* 0x000fe40000201400 */
[----:B------:R-:W-:Y:S02]  /*72e0*/  I2FP.F32.S32 R5, R5 ;  /* 0x0000000500057245 */ /* 0x000fe40000201400 */
[----:B------:R-:W-:Y:S01]  /*72f0*/  ISETP.GE.AND P2, PT, R13, UR26, PT ;  /* 0x0000001a0d007c0c */ /* 0x000fe2000bf46270 */
[----:B------:R-:W-:Y:S01]  /*7300*/  FFMA.FTZ R12, R6, -UR5, R250 ;  /* 0x80000005060c7c23 */ /* 0x000fe200080100fa */
[----:B------:R-:W-:Y:S01]  /*7310*/  FSEL R194, R119, -INF , !P1 ;  /* 0xff80000077c27808 */ /* 0x000fe20004800000 */
[----:B------:R-:W-:Y:S01]  /*7320*/  FFMA.FTZ R13, R5, -UR5, R243 ;  /* 0x80000005050d7c23 */ /* 0x000fe200080100f3 */
[----:B------:R-:W-:Y:S02]  /*7330*/  FSEL R214, R15, -INF , !P1 ;  /* 0xff8000000fd67808 */ /* 0x000fe40004800000 */
[----:B------:R-:W-:-:S02]  /*7340*/  I2FP.F32.S32 R9, R9 ;  /* 0x0000000900097245 */ /* 0x000fc40000201400 */
[----:B------:R-:W-:Y:S01]  /*7350*/  ISETP.GE.AND P1, PT, R14, UR26, PT ;  /* 0x0000001a0e007c0c */ /* 0x000fe2000bf26270 */
        /* <DEDUP_REMOVED lines=8> */
[----:B------:R-:W-:Y:S01]  /*73e0*/  IABS R8, R47 ;  /* 0x0000002f00087213 */ /* 0x000fe20000000000 */
[----:B------:R-:W-:Y:S01]  /*73f0*/  IMAD.MOV.U32 R6, RZ, RZ, R5 ;  /* 0x000000ffff067224 */ /* 0x000fe200078e0005 */
[----:B------:R-:W-:Y:S01]  /*7400*/  IABS R10, R44 ;  /* 0x0000002c000a7213 */ /* 0x000fe20000000000 */
[----:B------:R-:W-:Y:S01]  /*7410*/  IMAD.MOV.U32 R11, RZ, RZ, R7 ;  /* 0x000000ffff0b7224 */ /* 0x000fe200078e0007 */
[----:B------:R-:W-:Y:S01]  /*7420*/  FSEL R159, R52, -INF , !P0 ;  /* 0xff800000349f7808 */ /* 0x000fe20004000000 */
[----:B------:R-:W-:Y:S01]  /*7430*/  IMAD.MOV.U32 R5, RZ, RZ, R8 ;  /* 0x000000ffff057224 */ /* 0x000fe200078e0008 */
[----:B------:R-:W-:Y:S01]  /*7440*/  FSEL R172, R27, -INF , !P0 ;  /* 0xff8000001bac7808 */ /* 0x000fe20004000000 */
[----:B------:R-:W-:Y:S01]  /*7450*/  IMAD.MOV.U32 R7, RZ, RZ, R10 ;  /* 0x000000ffff077224 */ /* 0x000fe200078e000a */
[----:B------:R-:W-:-:S02]  /*7460*/  FSEL R177, R26, -INF , !P0 ;  /* 0xff8000001ab17808 */ /* 0x000fc40004000000 */
[----:B------:R-:W-:Y:S02]  /*7470*/  FSEL R178, R25, -INF , !P0 ;  /* 0xff80000019b27808 */ /* 0x000fe40004000000 */
[----:B------:R-:W-:Y:S02]  /*7480*/  PLOP3.LUT P0, PT, PT, PT, UP0, 0x80, 0x0 ;  /* 0x000000000000781c */ /* 0x000fe40003f0f008 */
[----:B------:R-:W-:Y:S02]  /*7490*/  I2FP.F32.S32 R8, R6 ;  /* 0x0000000600087245 */ /* 0x000fe40000201400 */
[----:B------:R-:W-:Y:S02]  /*74a0*/  I2FP.F32.S32 R6, R5 ;  /* 0x0000000500067245 */ /* 0x000fe40000201400 */
[----:B------:R-:W-:Y:S02]  /*74b0*/  I2FP.F32.S32 R10, R11 ;  /* 0x0000000b000a7245 */ /* 0x000fe40000201400 */
[----:B------:R-:W-:Y:S01]  /*74c0*/  I2FP.F32.S32 R9, R9 ;  /* 0x0000000900097245 */ /* 0x000fe20000201400 */
[----:B------:R-:W-:Y:S01]  /*74d0*/  FFMA.FTZ R6, R6, -UR5, R58 ;  /* 0x8000000506067c23 */ /* 0x000fe2000801003a */
[----:B------:R-:W-:Y:S01]  /*74e0*/  I2FP.F32.S32 R5, R7 ;  /* 0x0000000700057245 */ /* 0x000fe20000201400 */
[----:B------:R-:W-:Y:S01]  /*74f0*/  FFMA.FTZ R10, R10, -UR5, R251 ;  /* 0x800000050a0a7c23 */ /* 0x000fe200080100fb */
[----:B------:R-:W-:Y:S01]  /*7500*/  FFMA.FTZ R7, R8, -UR5, R57 ;  /* 0x8000000508077c23 */ /* 0x000fe20008010039 */
[----:B------:R-:W-:Y:S01]  /*7510*/  FFMA.FTZ R9, R9, -UR5, R56 ;  /* 0x8000000509097c23 */ /* 0x000fe20008010038 */
[----:B------:R-:W-:Y:S01]  /*7520*/  FSEL R154, R51, -INF , !P6 ;  /* 0xff800000339a7808 */ /* 0x000fe20007000000 */
[----:B------:R-:W-:Y:S01]  /*7530*/  FFMA.FTZ R5, R5, -UR5, R59 ;  /* 0x8000000505057c23 */ /* 0x000fe2000801003b */
        /* <DEDUP_REMOVED lines=22> */
[----:B------:R-:W-:Y:S01]  /*76a0*/  FSEL R198, R5, -INF , !P1 ;  /* 0xff80000005c67808 */ /* 0x000fe20004800000 */
[----:B------:R-:W-:Y:S06]  /*76b0*/  @!P0 BRA `(.L_x_405) ;  /* 0x0000000400c08947 */ /* 0x000fec0003800000 */
        /* <DEDUP_REMOVED lines=24> */
[----:B------:R-:W-:Y:S01]  /*7840*/  MOV R5, UR8 ;  /* 0x0000000800057c02 */ /* 0x000fe20008000f00 */
[----:B------:R-:W-:Y:S01]  /*7850*/  IMAD.U32 R14, RZ, RZ, UR8 ;  /* 0x00000008ff0e7e24 */ /* 0x000fe2000f8e00ff */
[-C--:B------:R-:W-:Y:S01]  /*7860*/  @!P1 LEA.HI.X R25, R11, R7.reuse, R10, 0x5, P3 ;  /* 0x000000070b199211 */ /* 0x080fe200018f2c0a */
[----:B------:R-:W-:Y:S01]  /*7870*/  @!P1 IMAD.MOV.U32 R6, RZ, RZ, R8 ;  /* 0x000000ffff069224 */ /* 0x000fe200078e0008 */
[----:B------:R-:W3:Y:S01]  /*7880*/  @!P1 LDC.64 R22, c[0x0][0x218] ;  /* 0x00008600ff169b82 */ /* 0x000ee20000000a00 */
[----:B------:R-:W-:Y:S01]  /*7890*/  @!P1 IMAD.WIDE.U32 R12, R5, 0x50, R12 ;  /* 0x00000050050c9825 */ /* 0x000fe200078e000c */
[C---:B------:R-:W-:Y:S01]  /*78a0*/  @!P1 IADD3 R5, P2, R8.reuse, UR31, RZ ;  /* 0x0000001f08059c10 */ /* 0x040fe2000ff5e0ff */
[----:B------:R-:W-:Y:S01]  /*78b0*/  @!UP0 UIMAD UR12, UR9, 0x30, URZ ;  /* 0x00000030090c88a4 */ /* 0x000fe2000f8e023f */
[----:B------:R-:W-:Y:S01]  /*78c0*/  @!P1 MOV R11, R7 ;  /* 0x00000007000b9202 */ /* 0x000fe20000000f00 */
[----:B------:R-:W-:Y:S01]  /*78d0*/  IMAD.U32 R17, RZ, RZ, UR8 ;  /* 0x00000008ff117e24 */ /* 0x000fe2000f8e00ff */
[----:B------:R-:W-:Y:S01]  /*78e0*/  @!P1 IADD3.X R20, R7, UR29, RZ, P2, !PT ;  /* 0x0000001d07149c10 */ /* 0x000fe200097fe4ff */
[----:B------:R-:W-:Y:S01]  /*78f0*/  @!P1 IMAD.MOV.U32 R10, RZ, RZ, R8 ;  /* 0x000000ffff0a9224 */ /* 0x000fe200078e0008 */
[----:B------:R-:W4:Y:S01]  /*7900*/  @!P1 LDC.64 R26, c[0x0][0x218] ;  /* 0x00008600ff1a9b82 */ /* 0x000f220000000a00 */
[----:B-1----:R-:W-:Y:S01]  /*7910*/  @!P1 LEA R18, P3, R8, R18, 0x1 ;  /* 0x0000001208129211 */ /* 0x002fe200078608ff */
[----:B------:R-:W-:Y:S01]  /*7920*/  @!P1 IMAD.WIDE.U32 R14, R14, 0x30, R6 ;  /* 0x000000300e0e9825 */ /* 0x000fe200078e0006 */
[----:B------:R-:W-:Y:S01]  /*7930*/  @!UP0 UIMAD UR11, UR9, 0x50, URZ ;  /* 0x00000050090b88a4 */ /* 0x000fe2000f8e023f */
[----:B------:R1:W-:Y:S01]  /*7940*/  @P1 STS.128 [R228+0x4000], RZ ;  /* 0x004000ffe4001388 */ /* 0x0003e20000000c00 */
[----:B------:R-:W-:Y:S01]  /*7950*/  @!P1 LEA.HI.X R19, R8, R19, R7, 0x1, P3 ;  /* 0x0000001308139211 */ /* 0x000fe200018f0c07 */
[----:B------:R-:W-:Y:S01]  /*7960*/  @!P1 IMAD.WIDE.U32 R10, R17, 0x60, R10 ;  /* 0x00000060110a9825 */ /* 0x000fe200078e000a */
[----:B------:R-:W-:Y:S01]  /*7970*/  @!UP0 UIMAD UR10, UR9, 0x60, URZ ;  /* 0x00000060090a88a4 */ /* 0x000fe2000f8e023f */
[----:B------:R-:W5:Y:S01]  /*7980*/  @!P1 LDC.64 R30, c[0x0][0x218] ;  /* 0x00008600ff1e9b82 */ /* 0x000f620000000a00 */
[C---:B--2---:R-:W-:Y:S01]  /*7990*/  @!P1 LEA R16, P2, R5.reuse, R28, 0x1 ;  /* 0x0000001c05109211 */ /* 0x044fe200078408ff */
[----:B------:R-:W-:Y:S01]  /*79a0*/  @!PT LDS RZ, [RZ] ;  /* 0x00000000fffff984 */ /* 0x000fe20000000800 */
[----:B------:R-:W-:Y:S01]  /*79b0*/  @!PT LDS RZ, [RZ] ;  /* 0x00000000fffff984 */ /* 0x000fe20000000800 */
[----:B------:R-:W-:Y:S01]  /*79c0*/  @!PT LDS RZ, [RZ] ;  /* 0x00000000fffff984 */ /* 0x000fe20000000800 */
[----:B------:R5:W-:Y:S03]  /*79d0*/  @!P1 LDGSTS.E.BYPASS.LTC128B.128 [R228+0x4000], desc[UR24][R18.64] ;  /* 0x0400000012e49fae */ /* 0x000be6000b901d58 */
[----:B------:R-:W-:Y:S01]  /*79e0*/  @!P1 LEA.HI.X R17, R5, R29, R20, 0x1, P2 ;  /* 0x0000001d05119211 */ /* 0x000fe200010f0c14 */
[----:B------:R-:W-:Y:S01]  /*79f0*/  @!P1 VIADD R5, R15, UR12 ;  /* 0x0000000c0f059c36 */ /* 0x000fe20008000000 */
        /* <DEDUP_REMOVED lines=11> */
[C---:B----4-:R-:W-:Y:S02]  /*7ab0*/  @!P1 LEA R20, P2, R14.reuse, R26, 0x1 ;  /* 0x0000001a0e149211 */ /* 0x050fe400078408ff */
[----:B------:R-:W-:Y:S01]  /*7ac0*/  @!PT LDS RZ, [RZ] ;  /* 0x00000000fffff984 */ /* 0x000fe20000000800 */
[----:B------:R-:W-:Y:S01]  /*7ad0*/  @!PT LDS RZ, [RZ] ;  /* 0x00000000fffff984 */ /* 0x000fe20000000800 */
[----:B------:R-:W-:Y:S01]  /*7ae0*/  @!PT LDS RZ, [RZ] ;  /* 0x00000000fffff984 */ /* 0x000fe20000000800 */
[----:B------:R1:W-:Y:S02]  /*7af0*/  @!P1 LDGSTS.E.BYPASS.LTC128B.128 [R228+0x5000], desc[UR24][R22.64] ;  /* 0x0500000016e49fae */ /* 0x0003e4000b901d58 */
[----:B------:R-:W-:Y:S01]  /*7b00*/  @!P1 LEA.HI.X R21, R14, R27, R5, 0x1, P2 ;  /* 0x0000001b0e159211 */ /* 0x000fe200010f0c05 */
[----:B------:R-:W-:Y:S01]  /*7b10*/  @!P1 VIADD R5, R13, UR11 ;  /* 0x0000000b0d059c36 */ /* 0x000fe20008000000 */
[----:B------:R1:W-:Y:S04]  /*7b20*/  @P1 STS.128 [R228+0x5800], RZ ;  /* 0x005800ffe4001388 */ /* 0x0003e80000000c00 */
[----:B------:R-:W-:Y:S01]  /*7b30*/  @!PT LDS RZ, [RZ] ;  /* 0x00000000fffff984 */ /* 0x000fe20000000800 */
[----:B------:R-:W-:Y:S01]  /*7b40*/  @!PT LDS RZ, [RZ] ;  /* 0x00000000fffff984 */ /* 0x000fe20000000800 */
[----:B------:R-:W-:Y:S01]  /*7b50*/  @!PT LDS RZ, [RZ] ;  /* 0x00000000fffff984 */ /* 0x000fe20000000800 */
[----:B------:R1:W-:Y:S01]  /*7b60*/  @!P1 LDGSTS.E.BYPASS.LTC128B.128 [R228+0x5800], desc[UR24][R20.64] ;  /* 0x0580000014e49fae */ /* 0x0003e2000b901d58 */
[----:B-----5:R-:W-:-:S03]  /*7b70*/  @!P1 LEA R18, P4, R24, R30, 0x1 ;  /* 0x0000001e18129211 */ /* 0x020fc600078808ff */
[----:B------:R1:W-:Y:S01]  /*7b80*/  @P1 STS.128 [R228+0x6000], RZ ;  /* 0x006000ffe4001388 */ /* 0x0003e20000000c00 */
[----:B------:R-:W-:Y:S02]  /*7b90*/  @!P1 LEA.HI.X R19, R24, R31, R36, 0x1, P4 ;  /* 0x0000001f18139211 */ /* 0x000fe400020f0c24 */
[----:B--2---:R-:W-:-:S03]  /*7ba0*/  @!P1 LEA R16, P3, R12, R32, 0x1 ;  /* 0x000000200c109211 */ /* 0x004fc600078608ff */
[----:B------:R-:W-:Y:S01]  /*7bb0*/  @!PT LDS RZ, [RZ] ;  /* 0x00000000fffff984 */ /* 0x000fe20000000800 */
[----:B------:R-:W-:Y:S01]  /*7bc0*/  @!PT LDS RZ, [RZ] ;  /* 0x00000000fffff984 */ /* 0x000fe20000000800 */
[----:B------:R-:W-:Y:S01]  /*7bd0*/  @!PT LDS RZ, [RZ] ;  /* 0x00000000fffff984 */ /* 0x000fe20000000800 */
[----:B------:R1:W-:Y:S01]  /*7be0*/  @!P1 LDGSTS.E.BYPASS.LTC128B.128 [R228+0x6000], desc[UR24][R18.64] ;  /* 0x0600000012e49fae */ /* 0x0003e2000b901d58 */
[----:B---3--:R-:W-:Y:S02]  /*7bf0*/  @!P1 LEA R14, P2, R10, R34, 0x1 ;  /* 0x000000220a0e9211 */ /* 0x008fe400078408ff */
[----:B------:R-:W-:Y:S01]  /*7c00*/  @!P1 LEA.HI.X R17, R12, R33, R5, 0x1, P3 ;  /* 0x000000210c119211 */ /* 0x000fe200018f0c05 */
[----:B------:R1:W-:Y:S01]  /*7c10*/  @P1 STS.128 [R228+0x6800], RZ ;  /* 0x006800ffe4001388 */ /* 0x0003e20000000c00 */
[----:B------:R-:W-:-:S03]  /*7c20*/  @!P1 LEA.HI.X R15, R10, R35, R11, 0x1, P2 ;  /* 0x000000230a0f9211 */ /* 0x000fc600010f0c0b */
        /* <DEDUP_REMOVED lines=23> */
.L_x_407:
[----:B------:R-:W-:Y:S05]  /*7da0*/  BSYNC B0 ;  /* 0x0000000000007941 */ /* 0x000fea0003800000 */
.L_x_406:
[----:B------:R-:W0:Y:S02]  /*7db0*/  LDGDEPBAR ;  /* 0x00000000000079af */ /* 0x000e240000000000 */
.L_x_405:
[----:B------:R-:W-:Y:S01]  /*7dc0*/  FMNMX.FTZ R5, R83, R75, !PT ;  /* 0x0000004b53057209 */ /* 0x000fe20007810000 */
[----:B------:R-:W-:Y:S01]  /*7dd0*/  ULDC UR8, c[0x0][0x2ec] ;  /* 0x0000bb0000087ab9 */ /* 0x000fe20000000800 */
[----:B------:R-:W-:Y:S01]  /*7de0*/  STL [R1+0xa0], R228 ;  /* 0x0000a0e401007387 */ /* 0x000fe20000100800 */
[----:B------:R-:W-:Y:S02]  /*7df0*/  LEA R218, R0, UR4, 0x1 ;  /* 0x0000000400da7c11 */ /* 0x000fe4000f8e08ff */
[----:B------:R-:W-:Y:S01]  /*7e00*/  FMNMX.FTZ R5, R79, R5, !PT ;  /* 0x000000054f057209 */ /* 0x000fe20007810000 */
[----:B------:R-:W-:Y:S01]  /*7e10*/  STL [R1+0x9c], R225 ;  /* 0x00009ce101007387 */ /* 0x000fe20000100800 */
[----:B------:R-:W-:Y:S01]  /*7e20*/  LEA R221, R3, R218, 0x1 ;  /* 0x000000da03dd7211 */ /* 0x000fe200078e08ff */
[----:B------:R-:W-:Y:S01]  /*7e30*/  IMAD R219, R4, 0x2, R218 ;  /* 0x0000000204db7824 */ /* 0x000fe200078e02da */
        /* <DEDUP_REMOVED lines=15> */
[----:B------:R-:W-:Y:S01]  /*7f30*/  LDSM.16.MT88.4 R24, [R218+0x8000] ;  /* 0x00800000da18783b */ /* 0x000fe20000004200 */
[----:B------:R-:W-:-:S02]  /*7f40*/  FMNMX.FTZ R5, R102, R80, !PT ;  /* 0x0000005066057209 */ /* 0x000fc40007810000 */
[----:B------:R-:W-:Y:S01]  /*7f50*/  FMNMX.FTZ R6, R103, R6, !PT ;  /* 0x0000000667067209 */ /* 0x000fe20007810000 */
[----:B-1----:R-:W-:Y:S01]  /*7f60*/  LDSM.16.MT88.4 R20, [R221+0x8000] ;  /* 0x00800000dd14783b */ /* 0x002fe20000004200 */
        /* <DEDUP_REMOVED lines=67> */
[----:B-1----:R-:W-:-:S02]  /*83a0*/  FMNMX.FTZ R175, R7, R175, !PT ;  /* 0x000000af07af7209 */ /* 0x002fc40007810000 */
[----:B------:R-:W-:Y:S02]  /*83b0*/  FMNMX.FTZ R5, R157, R5, !PT ;  /* 0x000000059d057209 */ /* 0x000fe40007810000 */
[----:B------:R-:W-:Y:S01]  /*83c0*/  FMNMX.FTZ R6, R196, R6, !PT ;  /* 0x00000006c4067209 */ /* 0x000fe20007810000 */
[----:B--2---:R-:W1:Y:S01]  /*83d0*/  SHFL.BFLY PT, R9, R175, 0x1, 0x1f ;  /* 0x0c201f00af097f89 */ /* 0x004e6200000e0000 */
        /* <DEDUP_REMOVED lines=8> */
[----:B------:R-:W2:Y:S01]  /*8460*/  SHFL.BFLY PT, R174, R8, 0x2, 0x1f ;  /* 0x0c401f0008ae7f89 */ /* 0x000ea200000e0000 */
        /* <DEDUP_REMOVED lines=10> */
[----:B------:R-:W-:Y:S01]  /*8510*/  FMUL.FTZ R7, R175, UR8 ;  /* 0x00000008af077c20 */ /* 0x000fe20008410000 */
[----:B------:R-:W-:Y:S01]  /*8520*/  FMNMX.FTZ R5, R199, R5, !PT ;  /* 0x00000005c7057209 */ /* 0x000fe20007810000 */
[----:B------:R-:W-:Y:S01]  /*8530*/  STL [R1+0xa4], R175 ;  /* 0x0000a4af01007387 */ /* 0x000fe20000100800 */
[----:B------:R-:W-:Y:S02]  /*8540*/  FSETP.NEU.FTZ.AND P1, PT, R175, -INF , PT ;  /* 0xff800000af00780b */ /* 0x000fe40003f3d000 */
[----:B------:R-:W-:Y:S02]  /*8550*/  FMNMX.FTZ R6, R113, R6, !PT ;  /* 0x0000000671067209 */ /* 0x000fe40007810000 */
[----:B------:R-:W-:-:S02]  /*8560*/  FMNMX.FTZ R5, R203, R5, !PT ;  /* 0x00000005cb057209 */ /* 0x000fc40007810000 */
[----:B--2---:R-:W-:Y:S02]  /*8570*/  FMNMX.FTZ R174, R8, R174, !PT ;  /* 0x000000ae08ae7209 */ /* 0x004fe40007810000 */
[----:B------:R-:W-:Y:S02]  /*8580*/  FSEL R7, R7, RZ, P1 ;  /* 0x000000ff07077208 */ /* 0x000fe40000800000 */
[----:B------:R-:W-:Y:S01]  /*8590*/  FMNMX.FTZ R6, R132, R6, !PT ;  /* 0x0000000684067209 */ /* 0x000fe20007810000 */
[----:B------:R-:W1:Y:S01]  /*85a0*/  SHFL.BFLY PT, R9, R174, 0x1, 0x1f ;  /* 0x0c201f00ae097f89 */ /* 0x000e6200000e0000 */
[----:B------:R-:W-:Y:S01]  /*85b0*/  FMNMX.FTZ R5, R204, R5, !PT ;  /* 0x00000005cc057209 */ /* 0x000fe20007810000 */
[----:B------:R-:W-:Y:S01]  /*85c0*/  FFMA.FTZ R8, R83, UR8, -R7 ;  /* 0x0000000853087c23 */ /* 0x000fe20008010807 */
[----:B------:R-:W-:Y:S02]  /*85d0*/  FMNMX.FTZ R6, R122, R6, !PT ;  /* 0x000000067a067209 */ /* 0x000fe40007810000 */
[----:B------:R-:W-:Y:S01]  /*85e0*/  FMNMX.FTZ R5, R202, R5, !PT ;  /* 0x00000005ca057209 */ /* 0x000fe20007810000 */
[----:B------:R2:W-:Y:S01]  /*85f0*/  MUFU.EX2 R223, R8 ;  /* 0x0000000800df7308 */ /* 0x0005e20000000800 */
[----:B------:R-:W-:-:S04]  /*8600*/  FMNMX.FTZ R6, R147, R6, !PT ;  /* 0x0000000693067209 */ /* 0x000fc80007810000 */
[----:B------:R-:W-:Y:S02]  /*8610*/  FMNMX.FTZ R6, R137, R6, !PT ;  /* 0x0000000689067209 */ /* 0x000fe40007810000 */
[----:B--2---:R-:W-:Y:S01]  /*8620*/  FMNMX.FTZ R8, R201, R5, !PT ;  /* 0x00000005c9087209 */ /* 0x004fe20007810000 */
[--C-:B------:R-:W-:Y:S01]  /*8630*/  FFMA.FTZ R5, R75, UR8, -R7.reuse ;  /* 0x000000084b057c23 */ /* 0x100fe20008010807 */
[----:B-1----:R-:W-:Y:S01]  /*8640*/  FMNMX.FTZ R174, R174, R9, !PT ;  /* 0x00000009aeae7209 */ /* 0x002fe20007810000 */
[----:B------:R-:W-:Y:S01]  /*8650*/  FFMA.FTZ R9, R54, UR8, -R7 ;  /* 0x0000000836097c23 */ /* 0x000fe20008010807 */
[----:B------:R-:W-:Y:S01]  /*8660*/  FMNMX.FTZ R8, R198, R8, !PT ;  /* 0x00000008c6087209 */ /* 0x000fe20007810000 */
[----:B------:R1:W-:Y:S01]  /*8670*/  MUFU.EX2 R11, R5 ;  /* 0x00000005000b7308 */ /* 0x0003e20000000800 */
[----:B------:R-:W-:-:S03]  /*8680*/  FSETP.NEU.FTZ.AND P1, PT, R174, -INF , PT ;  /* 0xff800000ae00780b */ /* 0x000fc60003f3d000 */
[----:B------:R-:W2:Y:S04]  /*8690*/  SHFL.BFLY PT, R173, R8, 0x2, 0x1f ;  /* 0x0c401f0008ad7f89 */ /* 0x000ea800000e0000 */
[----:B------:R-:W-:Y:S01]  /*86a0*/  MUFU.EX2 R228, R9 ;  /* 0x0000000900e47308 */ /* 0x000fe20000000800 */
[----:B-1----:R-:W-:Y:S01]  /*86b0*/  FMNMX.FTZ R5, R142, R6, !PT ;  /* 0x000000068e057209 */ /* 0x002fe20007810000 */
[----:B------:R-:W-:-:S03]  /*86c0*/  FFMA.FTZ R6, R79, UR8, -R7 ;  /* 0x000000084f067c23 */ /* 0x000fc60008010807 */
[----:B------:R-:W-:-:S03]  /*86d0*/  FMNMX.FTZ R5, R140, R5, !PT ;  /* 0x000000058c057209 */ /* 0x000fc60007810000 */
[----:B------:R1:W-:Y:S01]  /*86e0*/  MUFU.EX2 R240, R6 ;  /* 0x0000000600f07308 */ /* 0x0003e20000000800 */
        /* <DEDUP_REMOVED lines=11> */
[----:B--2---:R1:W-:Y:S02]  /*87a0*/  STL [R1+0x7c], R2 ;  /* 0x00007c0201007387 */ /* 0x0043e40000100800 */
[----:B------:R-:W-:Y:S02]  /*87b0*/  FSEL R6, R6, RZ, P1 ;  /* 0x000000ff06067208 */ /* 0x000fe40000800000 */
[----:B------:R2:W-:Y:S03]  /*87c0*/  STL [R1+0xa8], R174 ;  /* 0x0000a8ae01007387 */ /* 0x0005e60000100800 */
[----:B------:R-:W-:Y:S01]  /*87d0*/  FFMA.FTZ R5, R102, UR8, -R6 ;  /* 0x0000000866057c23 */ /* 0x000fe20008010806 */
[----:B---3--:R-:W-:-:S03]  /*87e0*/  FMNMX.FTZ R173, R173, R9, !PT ;  /* 0x00000009adad7209 */ /* 0x008fc60007810000 */
[----:B------:R3:W-:Y:S01]  /*87f0*/  MUFU.EX2 R213, R5 ;  /* 0x0000000500d57308 */ /* 0x0007e20000000800 */
[C---:B------:R-:W-:Y:S01]  /*8800*/  FSETP.NEU.FTZ.AND P1, PT, R173.reuse, -INF , PT ;  /* 0xff800000ad00780b */ /* 0x040fe20003f3d000 */
[----:B------:R-:W-:Y:S01]  /*8810*/  FMUL.FTZ R10, R173, UR8 ;  /* 0x00000008ad0a7c20 */ /* 0x000fe20008410000 */
[----:B---3--:R-:W-:Y:S01]  /*8820*/  FMNMX.FTZ R5, R206, R8, !PT ;  /* 0x00000008ce057209 */ /* 0x008fe20007810000 */
[----:B------:R-:W-:-:S03]  /*8830*/  FFMA.FTZ R8, R80, UR8, -R6 ;  /* 0x0000000850087c23 */ /* 0x000fc60008010806 */
[----:B------:R-:W-:Y:S01]  /*8840*/  FMNMX.FTZ R5, R195, R5, !PT ;  /* 0x00000005c3057209 */ /* 0x000fe20007810000 */
[----:B------:R3:W-:Y:S03]  /*8850*/  MUFU.EX2 R239, R8 ;  /* 0x0000000800ef7308 */ /* 0x0007e60000000800 */
[----:B------:R-:W-:-:S04]  /*8860*/  FMNMX.FTZ R5, R211, R5, !PT ;  /* 0x00000005d3057209 */ /* 0x000fc80007810000 */
[----:B------:R-:W-:-:S04]  /*8870*/  FMNMX.FTZ R5, R172, R5, !PT ;  /* 0x00000005ac057209 */ /* 0x000fc80007810000 */
[----:B------:R-:W-:-:S04]  /*8880*/  FMNMX.FTZ R5, R169, R5, !PT ;  /* 0x00000005a9057209 */ /* 0x000fc80007810000 */
[----:B------:R-:W-:Y:S01]  /*8890*/  FMNMX.FTZ R5, R197, R5, !PT ;  /* 0x00000005c5057209 */ /* 0x000fe20007810000 */
[----:B---3--:R-:W-:-:S03]  /*88a0*/  FFMA.FTZ R8, R87, UR8, -R6 ;  /* 0x0000000857087c23 */ /* 0x008fc60008010806 */
[----:B------:R-:W-:Y:S01]  /*88b0*/  FMNMX.FTZ R5, R186, R5, !PT ;  /* 0x00000005ba057209 */ /* 0x000fe20007810000 */
[----:B-1----:R-:W1:Y:S03]  /*88c0*/  MUFU.EX2 R2, R8 ;  /* 0x0000000800027308 */ /* 0x002e660000000800 */
[----:B------:R-:W-:-:S04]  /*88d0*/  FMNMX.FTZ R5, R184, R5, !PT ;  /* 0x00000005b8057209 */ /* 0x000fc80007810000 */
[----:B------:R-:W-:Y:S02]  /*88e0*/  FMNMX.FTZ R9, R181, R5, !PT ;  /* 0x00000005b5097209 */ /* 0x000fe40007810000 */
[----:B------:R-:W-:-:S05]  /*88f0*/  FSEL R5, R10, RZ, P1 ;  /* 0x000000ff0a057208 */ /* 0x000fca0000800000 */
[----:B------:R-:W-:-:S04]  /*8900*/  FFMA.FTZ R0, R96, UR8, -R5 ;  /* 0x0000000860007c23 */ /* 0x000fc80008010805 */
[----:B------:R3:W-:Y:S01]  /*8910*/  MUFU.EX2 R215, R0 ;  /* 0x0000000000d77308 */ /* 0x0007e20000000800 */
[----:B-1----:R-:W-:Y:S01]  /*8920*/  STL [R1+0x64], R2 ;  /* 0x0000640201007387 */ /* 0x002fe20000100800 */
[----:B------:R-:W-:Y:S01]  /*8930*/  LEA R220, R3, R219, 0x1 ;  /* 0x000000db03dc7211 */ /* 0x000fe200078e08ff */
[----:B------:R-:W-:Y:S02]  /*8940*/  FFMA.FTZ R8, R77, UR8, -R6 ;  /* 0x000000084d087c23 */ /* 0x000fe40008010806 */
[----:B------:R-:W-:Y:S03]  /*8950*/  STL [R1+0xac], R173 ;  /* 0x0000acad01007387 */ /* 0x000fe60000100800 */
[----:B--2---:R1:W-:Y:S01]  /*8960*/  MUFU.EX2 R174, R8 ;  /* 0x0000000800ae7308 */ /* 0x0043e20000000800 */
[----:B------:R-:W-:Y:S01]  /*8970*/  LDSM.16.MT88.4 R16, [R220+0x8000] ;  /* 0x00800000dc10783b */ /* 0x000fe20000004200 */
[----:B---3--:R-:W-:-:S06]  /*8980*/  FFMA.FTZ R0, R97, UR8, -R5 ;  /* 0x0000000861007c23 */ /* 0x008fcc0008010805 */
[----:B------:R-:W2:Y:S01]  /*8990*/  MUFU.EX2 R10, R0 ;  /* 0x00000000000a7308 */ /* 0x000ea20000000800 */
[----:B-1----:R-:W-:Y:S01]  /*89a0*/  FFMA.FTZ R8, R73, UR8, -R6 ;  /* 0x0000000849087c23 */ /* 0x002fe20008010806 */
[--C-:B------:R-:W-:Y:S01]  /*89b0*/  FFMA.FTZ R12, R82, UR8, -R5.reuse ;  /* 0x00000008520c7c23 */ /* 0x100fe20008010805 */
[----:B------:R-:W-:Y:S05]  /*89c0*/  LDSM.16.MT88.4 R72, [R219+0x8800] ;  /* 0x00880000db48783b */ /* 0x000fea0000004200 */
[----:B------:R1:W-:Y:S01]  /*89d0*/  MUFU.EX2 R224, R8 ;  /* 0x0000000800e07308 */ /* 0x0003e20000000800 */
[----:B--2---:R-:W-:Y:S01]  /*89e0*/  STL [R1+0x4c], R10 ;  /* 0x00004c0a01007387 */ /* 0x004fe20000100800 */
[----:B------:R-:W-:-:S03]  /*89f0*/  FFMA.FTZ R0, R84, UR8, -R5 ;  /* 0x0000000854007c23 */ /* 0x000fc60008010805 */
[----:B------:R2:W-:Y:S01]  /*8a00*/  STL [R1+0xb0], R4 ;  /* 0x0000b00401007387 */ /* 0x0005e20000100800 */
[----:B-1----:R-:W-:-:S04]  /*8a10*/  FFMA.FTZ R8, R65, UR8, -R6 ;  /* 0x0000000841087c23 */ /* 0x002fc80008010806 */
[----:B------:R1:W-:Y:S01]  /*8a20*/  MUFU.EX2 R101, R8 ;  /* 0x0000000800657308 */ /* 0x0003e20000000800 */
[----:B--2---:R-:W2:Y:S01]  /*8a30*/  LDL.LU R4, [R1+0x7c] ;  /* 0x00007c0001047983 */ /* 0x004ea20000300800 */
[----:B-1----:R-:W-:Y:S01]  /*8a40*/  FMNMX.FTZ R8, R179, R9, !PT ;  /* 0x00000009b3087209 */ /* 0x002fe20007810000 */
[----:B------:R-:W-:Y:S02]  /*8a50*/  FFMA.FTZ R9, R104, UR8, -R5 ;  /* 0x0000000868097c23 */ /* 0x000fe40008010805 */
[----:B------:R1:W-:Y:S03]  /*8a60*/  STL [R1+0xb4], R3 ;  /* 0x0000b40301007387 */ /* 0x0003e60000100800 */
[----:B------:R3:W4:Y:S02]  /*8a70*/  MUFU.EX2 R227, R9 ;  /* 0x0000000900e37308 */ /* 0x0007240000000800 */
[----:B---3--:R-:W3:Y:S04]  /*8a80*/  SHFL.BFLY PT, R9, R8, 0x2, 0x1f ;  /* 0x0c401f0008097f89 */ /* 0x008ee800000e0000 */
[----:B-1----:R-:W2:Y:S02]  /*8a90*/  LDL.LU R3, [R1+0x4c] ;  /* 0x00004c0001037983 */ /* 0x002ea40000300800 */
[----:B------:R1:W-:Y:S02]  /*8aa0*/  MUFU.EX2 R175, R0 ;  /* 0x0000000000af7308 */ /* 0x0003e40000000800 */
[----:B-1----:R-:W-:-:S06]  /*8ab0*/  FFMA.FTZ R0, R63, UR8, -R6 ;  /* 0x000000083f007c23 */ /* 0x002fcc0008010806 */
[----:B------:R-:W-:Y:S01]  /*8ac0*/  MUFU.EX2 R222, R12 ;  /* 0x0000000c00de7308 */ /* 0x000fe20000000800 */
[----:B------:R-:W-:Y:S07]  /*8ad0*/  LDSM.16.MT88.4 R60, [R218+0x8800] ;  /* 0x00880000da3c783b */ /* 0x000fee0000004200 */
[----:B------:R3:W-:Y:S02]  /*8ae0*/  MUFU.EX2 R244, R0 ;  /* 0x0000000000f47308 */ /* 0x0007e40000000800 */
[----:B---3--:R-:W-:-:S05]  /*8af0*/  FMNMX.FTZ R0, R8, R9, !PT ;  /* 0x0000000908007209 */ /* 0x008fca0007810000 */
[----:B------:R-:W1:Y:S01]  /*8b00*/  SHFL.BFLY PT, R13, R0, 0x1, 0x1f ;  /* 0x0c201f00000d7f89 */ /* 0x000e6200000e0000 */
[----:B------:R-:W-:Y:S01]  /*8b10*/  FFMA.FTZ R12, R81, UR8, -R5 ;  /* 0x00000008510c7c23 */ /* 0x000fe20008010805 */
[----:B------:R-:W-:-:S03]  /*8b20*/  FFMA.FTZ R8, R64, UR8, -R6 ;  /* 0x0000000840087c23 */ /* 0x000fc60008010806 */
[----:B------:R3:W3:Y:S01]  /*8b30*/  MUFU.EX2 R245, R12 ;  /* 0x0000000c00f57308 */ /* 0x0006e20000000800 */
[----:B------:R-:W-:Y:S01]  /*8b40*/  IMAD.MOV.U32 R102, RZ, RZ, R11 ;  /* 0x000000ffff667224 */ /* 0x000fe200078e000b */
[----:B------:R-:W-:Y:S02]  /*8b50*/  F2FP.BF16.F32.PACK_AB R10, R174, R2 ;  /* 0x00000002ae0a723e */ /* 0x000fe400000010ff */
[----:B----4-:R-:W-:-:S04]  /*8b60*/  F2FP.BF16.F32.PACK_AB R9, R215, R227 ;  /* 0x000000e3d709723e */ /* 0x010fc800000010ff */
[----:B------:R4:W4:Y:S01]  /*8b70*/  MUFU.EX2 R243, R8 ;  /* 0x0000000800f37308 */ /* 0x0009220000000800 */
[----:B-1----:R-:W-:Y:S01]  /*8b80*/  FMNMX.FTZ R176, R0, R13, !PT ;  /* 0x0000000d00b07209 */ /* 0x002fe20007810000 */
[--C-:B---3--:R-:W-:Y:S02]  /*8b90*/  FFMA.FTZ R12, R76, UR8, -R5.reuse ;  /* 0x000000084c0c7c23 */ /* 0x108fe40008010805 */
[----:B------:R-:W1:Y:S01]  /*8ba0*/  LDSM.16.MT88.4 R76, [R220+0x8800] ;  /* 0x00880000dc4c783b */ /* 0x000e620000004200 */
[C---:B------:R-:W-:Y:S01]  /*8bb0*/  FSETP.NEU.FTZ.AND P1, PT, R176.reuse, -INF , PT ;  /* 0xff800000b000780b */ /* 0x040fe20003f3d000 */
[----:B------:R-:W-:Y:S01]  /*8bc0*/  FMUL.FTZ R0, R176, UR8 ;  /* 0x00000008b0007c20 */ /* 0x000fe20008410000 */
[----:B----4-:R-:W-:Y:S01]  /*8bd0*/  F2FP.BF16.F32.PACK_AB R8, R239, R213 ;  /* 0x000000d5ef08723e */ /* 0x010fe200000010ff */
[----:B------:R3:W-:Y:S03]  /*8be0*/  MUFU.EX2 R173, R12 ;  /* 0x0000000c00ad7308 */ /* 0x0007e60000000800 */
[----:B------:R-:W-:Y:S01]  /*8bf0*/  FSEL R0, R0, RZ, P1 ;  /* 0x000000ff00007208 */ /* 0x000fe20000800000 */
[----:B------:R4:W-:Y:S01]  /*8c00*/  STL [R1+0xb8], R174 ;  /* 0x0000b8ae01007387 */ /* 0x0009e20000100800 */
[----:B---3--:R-:W-:-:S04]  /*8c10*/  FFMA.FTZ R12, R66, UR8, -R5 ;  /* 0x00000008420c7c23 */ /* 0x008fc80008010805 */
[----:B------:R3:W4:Y:S01]  /*8c20*/  MUFU.EX2 R230, R12 ;  /* 0x0000000c00e67308 */ /* 0x0007220000000800 */
[----:B------:R-:W-:Y:S02]  /*8c30*/  F2FP.BF16.F32.PACK_AB R13, R245, R222 ;  /* 0x000000def50d723e */ /* 0x000fe400000010ff */
[----:B------:R-:W-:Y:S01]  /*8c40*/  F2FP.BF16.F32.PACK_AB R14, R243, R244 ;  /* 0x000000f4f30e723e */ /* 0x000fe200000010ff */
[----:B---3--:R-:W-:-:S04]  /*8c50*/  FFMA.FTZ R12, R88, UR8, -R7 ;  /* 0x00000008580c7c23 */ /* 0x008fc80008010807 */
[----:B------:R3:W-:Y:S01]  /*8c60*/  MUFU.EX2 R217, R12 ;  /* 0x0000000c00d97308 */ /* 0x0007e20000000800 */
[----:B----4-:R-:W-:Y:S01]  /*8c70*/  F2FP.BF16.F32.PACK_AB R15, R230, R173 ;  /* 0x000000ade60f723e */ /* 0x010fe200000010ff */
[----:B---3--:R-:W-:-:S06]  /*8c80*/  FFMA.FTZ R12, R86, UR8, -R7 ;  /* 0x00000008560c7c23 */ /* 0x008fcc0008010807 */
[----:B------:R3:W-:Y:S02]  /*8c90*/  MUFU.EX2 R2, R12 ;  /* 0x0000000c00027308 */ /* 0x0007e40000000800 */
[----:B---3--:R-:W-:Y:S02]  /*8ca0*/  F2FP.BF16.F32.PACK_AB R12, R101, R224 ;  /* 0x000000e0650c723e */ /* 0x008fe400000010ff */
[----:B--2---:R-:W-:-:S07]  /*8cb0*/  F2FP.BF16.F32.PACK_AB R11, R175, R3 ;  /* 0x00000003af0b723e */ /* 0x004fce00000010ff */
[C---:B------:R-:W-:Y:S06]  /*8cc0*/  HMMA.16816.F32.BF16 R52, R8.reuse, R24, RZ ;  /* 0x000000180834723c */ /* 0x040fec00000418ff */
[C---:B------:R-:W-:Y:S06]  /*8cd0*/  HMMA.16816.F32.BF16 R48, R8.reuse, R26, RZ ;  /* 0x0000001a0830723c */ /* 0x040fec00000418ff */
[C---:B------:R-:W-:Y:S06]  /*8ce0*/  HMMA.16816.F32.BF16 R68, R8.reuse, R20, RZ ;  /* 0x000000140844723c */ /* 0x040fec00000418ff */
[C---:B------:R-:W-:Y:S06]  /*8cf0*/  HMMA.16816.F32.BF16 R64, R8.reuse, R22, RZ ;  /* 0x000000160840723c */ /* 0x040fec00000418ff */
[C---:B------:R-:W-:Y:S06]  /*8d00*/  HMMA.16816.F32.BF16 R44, R8.reuse, R28, RZ ;  /* 0x0000001c082c723c */ /* 0x040fec00000418ff */
[C---:B------:R-:W-:Y:S06]  /*8d10*/  HMMA.16816.F32.BF16 R40, R8.reuse, R30, RZ ;  /* 0x0000001e0828723c */ /* 0x040fec00000418ff */
[C---:B------:R-:W-:Y:S06]  /*8d20*/  HMMA.16816.F32.BF16 R36, R8.reuse, R16, RZ ;  /* 0x000000100824723c */ /* 0x040fec00000418ff */
[----:B------:R-:W-:Y:S07]  /*8d30*/  HMMA.16816.F32.BF16 R32, R8, R18, RZ ;  /* 0x000000120820723c */ /* 0x000fee00000418ff */
[--C-:B------:R-:W-:Y:S01]  /*8d40*/  FFMA.FTZ R8, R107, UR8, -R0.reuse ;  /* 0x000000086b087c23 */ /* 0x100fe20008010800 */
[----:B------:R-:W-:Y:S03]  /*8d50*/  STL [R1+0xc0], R3 ;  /* 0x0000c00301007387 */ /* 0x000fe60000100800 */
[----:B------:R2:W-:Y:S01]  /*8d60*/  MUFU.EX2 R174, R8 ;  /* 0x0000000800ae7308 */ /* 0x0005e20000000800 */
[----:B------:R3:W-:Y:S01]  /*8d70*/  STL [R1+0xbc], R175 ;  /* 0x0000bcaf01007387 */ /* 0x0007e20000100800 */
[----:B--2---:R-:W-:-:S06]  /*8d80*/  FFMA.FTZ R8, R105, UR8, -R0 ;  /* 0x0000000869087c23 */ /* 0x004fcc0008010800 */
[----:B---3--:R2:W3:Y:S02]  /*8d90*/  MUFU.EX2 R175, R8 ;  /* 0x0000000800af7308 */ /* 0x0084e40000000800 */
[----:B--2---:R-:W-:-:S06]  /*8da0*/  FFMA.FTZ R8, R106, UR8, -R0 ;  /* 0x000000086a087c23 */ /* 0x004fcc0008010800 */
[----:B------:R2:W-:Y:S01]  /*8db0*/  MUFU.EX2 R238, R8 ;  /* 0x0000000800ee7308 */ /* 0x0005e20000000800 */
[----:B------:R-:W-:Y:S01]  /*8dc0*/  HMMA.16816.F32.BF16 R96, R12, R60, R52 ;  /* 0x0000003c0c60723c */ /* 0x000fe20000041834 */
[----:B--2---:R-:W-:-:S06]  /*8dd0*/  FFMA.FTZ R8, R94, UR8, -R0 ;  /* 0x000000085e087c23 */ /* 0x004fcc0008010800 */
[----:B------:R2:W4:Y:S01]  /*8de0*/  MUFU.EX2 R234, R8 ;  /* 0x0000000800ea7308 */ /* 0x0005220000000800 */
[C---:B------:R-:W-:Y:S06]  /*8df0*/  HMMA.16816.F32.BF16 R88, R12.reuse, R62, R48 ;  /* 0x0000003e0c58723c */ /* 0x040fec0000041830 */
[----:B------:R-:W-:Y:S01]  /*8e00*/  HMMA.16816.F32.BF16 R68, R12, R56, R68 ;  /* 0x000000380c44723c */ /* 0x000fe20000041844 */
[----:B--2---:R-:W-:-:S05]  /*8e10*/  FFMA.FTZ R8, R92, UR8, -R7 ;  /* 0x000000085c087c23 */ /* 0x004fca0008010807 */
[C---:B------:R-:W-:Y:S01]  /*8e20*/  HMMA.16816.F32.BF16 R80, R12.reuse, R58, R64 ;  /* 0x0000003a0c50723c */ /* 0x040fe20000041840 */
[----:B------:R2:W-:Y:S05]  /*8e30*/  MUFU.EX2 R233, R8 ;  /* 0x0000000800e97308 */ /* 0x0005ea0000000800 */
[C---:B------:R-:W-:Y:S06]  /*8e40*/  HMMA.16816.F32.BF16 R84, R12.reuse, R72, R44 ;  /* 0x000000480c54723c */ /* 0x040fec000004182c */
[C---:B------:R-:W-:Y:S06]  /*8e50*/  HMMA.16816.F32.BF16 R104, R12.reuse, R74, R40 ;  /* 0x0000004a0c68723c */ /* 0x040fec0000041828 */
[----:B-1----:R-:W-:Y:S01]  /*8e60*/  HMMA.16816.F32.BF16 R116, R12, R76, R36 ;  /* 0x0000004c0c74723c */ /* 0x002fe20000041824 */
[----:B--2---:R-:W-:-:S05]  /*8e70*/  FFMA.FTZ R8, R93, UR8, -R0 ;  /* 0x000000085d087c23 */ /* 0x004fca0008010800 */
[----:B------:R-:W-:Y:S01]  /*8e80*/  HMMA.16816.F32.BF16 R92, R12, R78, R32 ;  /* 0x0000004e0c5c723c */ /* 0x000fe20000041820 */
[----:B------:R1:W-:Y:S06]  /*8e90*/  MUFU.EX2 R236, R8 ;  /* 0x0000000800ec7308 */ /* 0x0003ec0000000800 */
[----:B------:R-:W-:Y:S01]  /*8ea0*/  FFMA.FTZ R12, R131, UR8, -R0 ;  /* 0x00000008830c7c23 */ /* 0x000fe20008010800 */
[----:B------:R-:W-:-:S03]  /*8eb0*/  F2FP.BF16.F32.PACK_AB R10, R4, R240 ;  /* 0x000000f0040a723e */ /* 0x000fc600000010ff */
[----:B------:R2:W2:Y:S01]  /*8ec0*/  MUFU.EX2 R235, R12 ;  /* 0x0000000c00eb7308 */ /* 0x0004a20000000800 */
[----:B---3--:R-:W-:Y:S02]  /*8ed0*/  F2FP.BF16.F32.PACK_AB R9, R175, R174 ;  /* 0x000000aeaf09723e */ /* 0x008fe400000010ff */
[----:B----4-:R-:W-:Y:S02]  /*8ee0*/  F2FP.BF16.F32.PACK_AB R11, R234, R238 ;  /* 0x000000eeea0b723e */ /* 0x010fe400000010ff */
[----:B-1----:R-:W-:Y:S01]  /*8ef0*/  F2FP.BF16.F32.PACK_AB R8, R102, R223 ;  /* 0x000000df6608723e */ /* 0x002fe200000010ff */
[----:B--2---:R-:W-:-:S04]  /*8f00*/  FFMA.FTZ R12, R120, UR8, -R0 ;  /* 0x00000008780c7c23 */ /* 0x004fc80008010800 */
[----:B------:R1:W-:Y:S02]  /*8f10*/  MUFU.EX2 R131, R12 ;  /* 0x0000000c00837308 */ /* 0x0003e40000000800 */
[C---:B------:R-:W-:Y:S06]  /*8f20*/  HMMA.16816.F32.BF16 R40, R8.reuse, R24, RZ ;  /* 0x000000180828723c */ /* 0x040fec00000418ff */
[C---:B------:R-:W-:Y:S06]  /*8f30*/  HMMA.16816.F32.BF16 R32, R8.reuse, R26, RZ ;  /* 0x0000001a0820723c */ /* 0x040fec00000418ff */
[----:B------:R-:W-:Y:S01]  /*8f40*/  HMMA.16816.F32.BF16 R24, R8, R20, RZ ;  /* 0x000000140818723c */ /* 0x000fe200000418ff */
[----:B-1----:R-:W-:-:S04]  /*8f50*/  FFMA.FTZ R12, R115, UR8, -R0 ;  /* 0x00000008730c7c23 */ /* 0x002fc80008010800 */
[----:B------:R1:W2:Y:S01]  /*8f60*/  MUFU.EX2 R242, R12 ;  /* 0x0000000c00f27308 */ /* 0x0002a20000000800 */
        /* <DEDUP_REMOVED lines=8> */
[----:B--2---:R-:W-:-:S07]  /*8ff0*/  F2FP.BF16.F32.PACK_AB R11, R242, R131 ;  /* 0x00000083f20b723e */ /* 0x004fce00000010ff */
[C---:B------:R-:W-:Y:S01]  /*9000*/  HMMA.16816.F32.BF16 R44, R8.reuse, R56, R24 ;  /* 0x00000038082c723c */ /* 0x040fe20000041818 */
[----:B------:R-:W-:Y:S05]  /*9010*/  LDSM.16.MT88.4 R24, [R220+0x9000] ;  /* 0x00900000dc18783b */ /* 0x000fea0000004200 */
[----:B------:R-:W-:Y:S07]  /*9020*/  HMMA.16816.F32.BF16 R56, R8, R58, R12 ;  /* 0x0000003a0838723c */ /* 0x000fee000004180c */
        /* <DEDUP_REMOVED lines=17> */
[----:B------:R1:W3:Y:S01]  /*9140*/  MUFU.EX2 R3, R12 ;  /* 0x0000000c00037308 */ /* 0x0002e20000000800 */
[----:B--2---:R-:W-:Y:S01]  /*9150*/  MOV R110, R225 ;  /* 0x000000e1006e7202 */ /* 0x004fe20000000f00 */
[----:B------:R-:W-:Y:S01]  /*9160*/  HMMA.16816.F32.BF16 R64, R8, R60, R40 ;  /* 0x0000003c0840723c */ /* 0x000fe20000041828 */
[----:B-1----:R-:W-:-:S05]  /*9170*/  FFMA.FTZ R12, R108, UR8, -R6 ;  /* 0x000000086c0c7c23 */ /* 0x002fca0008010806 */
[----:B------:R1:W-:Y:S01]  /*9180*/  MUFU.EX2 R225, R12 ;  /* 0x0000000c00e17308 */ /* 0x0003e20000000800 */
[C---:B------:R-:W-:Y:S06]  /*9190*/  HMMA.16816.F32.BF16 R40, R8.reuse, R72, R36 ;  /* 0x000000480828723c */ /* 0x040fec0000041824 */
[----:B------:R-:W-:Y:S01]  /*91a0*/  HMMA.16816.F32.BF16 R52, R8, R62, R32 ;  /* 0x0000003e0834723c */ /* 0x000fe20000041820 */
[----:B-1----:R-:W-:-:S04]  /*91b0*/  FFMA.FTZ R12, R136, UR8, -R5 ;  /* 0x00000008880c7c23 */ /* 0x002fc80008010805 */
[----:B------:R1:W-:Y:S01]  /*91c0*/  MUFU.EX2 R103, R12 ;  /* 0x0000000c00677308 */ /* 0x0003e20000000800 */
[C---:B------:R-:W-:Y:S06]  /*91d0*/  HMMA.16816.F32.BF16 R36, R8.reuse, R74, R28 ;  /* 0x0000004a0824723c */ /* 0x040fec000004181c */
[----:B------:R-:W-:Y:S01]  /*91e0*/  HMMA.16816.F32.BF16 R32, R8, R76, R20 ;  /* 0x0000004c0820723c */ /* 0x000fe20000041814 */
[----:B------:R-:W-:Y:S01]  /*91f0*/  LDSM.16.MT88.4 R20, [R219+0x9000] ;  /* 0x00900000db14783b */ /* 0x000fe20000004200 */
[----:B-1----:R-:W-:-:S04]  /*9200*/  FFMA.FTZ R12, R124, UR8, -R5 ;  /* 0x000000087c0c7c23 */ /* 0x002fc80008010805 */
[----:B------:R-:W-:Y:S01]  /*9210*/  HMMA.16816.F32.BF16 R28, R8, R78, R16 ;  /* 0x0000004e081c723c */ /* 0x000fe20000041810 */
[----:B------:R-:W1:Y:S01]  /*9220*/  LDSM.16.MT88.4 R16, [R218+0x9000] ;  /* 0x00900000da10783b */ /* 0x000e620000004200 */
[----:B------:R2:W4:Y:S05]  /*9230*/  MUFU.EX2 R124, R12 ;  /* 0x0000000c007c7308 */ /* 0x00052a0000000800 */
[--C-:B------:R-:W-:Y:S01]  /*9240*/  FFMA.FTZ R8, R112, UR8, -R5.reuse ;  /* 0x0000000870087c23 */ /* 0x100fe20008010805 */
[----:B------:R-:W-:Y:S01]  /*9250*/  FFMA.FTZ R9, R127, UR8, -R5 ;  /* 0x000000087f097c23 */ /* 0x000fe20008010805 */
[----:B--2---:R-:W2:Y:S02]  /*9260*/  LDSM.16.MT88.4 R12, [R221+0x9000] ;  /* 0x00900000dd0c783b */ /* 0x004ea40000004200 */
[----:B------:R3:W-:Y:S08]  /*9270*/  MUFU.EX2 R229, R8 ;  /* 0x0000000800e57308 */ /* 0x0007f00000000800 */
[----:B------:R4:W1:Y:S01]  /*9280*/  MUFU.EX2 R120, R9 ;  /* 0x0000000900787308 */ /* 0x0008620000000800 */
[----:B---3--:R-:W-:-:S07]  /*9290*/  FFMA.FTZ R8, R132, UR8, -R0 ;  /* 0x0000000884087c23 */ /* 0x008fce0008010800 */
[----:B------:R3:W-:Y:S01]  /*92a0*/  MUFU.EX2 R108, R8 ;  /* 0x00000008006c7308 */ /* 0x0007e20000000800 */
[----:B------:R-:W-:Y:S01]  /*92b0*/  IMAD.MOV.U32 R136, RZ, RZ, R3 ;  /* 0x000000ffff887224 */ /* 0x000fe200078e0003 */
[----:B----4-:R-:W-:Y:S01]  /*92c0*/  F2FP.BF16.F32.PACK_AB R9, R124, R103 ;  /* 0x000000677c09723e */ /* 0x010fe200000010ff */
[----:B---3--:R-:W-:-:S05]  /*92d0*/  FFMA.FTZ R8, R122, UR8, -R0 ;  /* 0x000000087a087c23 */ /* 0x008fca0008010800 */
[----:B------:R3:W4:Y:S01]  /*92e0*/  MUFU.EX2 R114, R8 ;  /* 0x0000000800727308 */ /* 0x0007220000000800 */
[----:B------:R-:W-:Y:S02]  /*92f0*/  F2FP.BF16.F32.PACK_AB R10, R225, R136 ;  /* 0x00000088e10a723e */ /* 0x000fe400000010ff */
[----:B-1----:R-:W-:Y:S02]  /*9300*/  F2FP.BF16.F32.PACK_AB R11, R229, R120 ;  /* 0x00000078e50b723e */ /* 0x002fe400000010ff */
[----:B---3--:R-:W-:-:S07]  /*9310*/  F2FP.BF16.F32.PACK_AB R8, R110, R113 ;  /* 0x000000716e08723e */ /* 0x008fce00000010ff */
[C---:B------:R-:W-:Y:S06]  /*9320*/  HMMA.16816.F32.BF16 R48, R8.reuse, R16, R96 ;  /* 0x000000100830723c */ /* 0x040fec0000041860 */
[C---:B------:R-:W-:Y:S06]  /*9330*/  HMMA.16816.F32.BF16 R60, R8.reuse, R18, R88 ;  /* 0x00000012083c723c */ /* 0x040fec0000041858 */
[C---:B--2---:R-:W-:Y:S06]  /*9340*/  HMMA.16816.F32.BF16 R68, R8.reuse, R12, R68 ;  /* 0x0000000c0844723c */ /* 0x044fec0000041844 */
        /* <DEDUP_REMOVED lines=8> */
[----:B----4-:R-:W-:-:S07]  /*93d0*/  F2FP.BF16.F32.PACK_AB R11, R114, R108 ;  /* 0x0000006c720b723e */ /* 0x010fce00000010ff */
[----:B------:R-:W-:Y:S07]  /*93e0*/  HMMA.16816.F32.BF16 R76, R8, R12, R44 ;  /* 0x0000000c084c723c */ /* 0x000fee000004182c */
[----:B------:R-:W-:-:S04]  /*93f0*/  FFMA.FTZ R12, R146, UR8, -R7 ;  /* 0x00000008920c7c23 */ /* 0x000fc80008010807 */
[----:B------:R1:W-:Y:S02]  /*9400*/  MUFU.EX2 R132, R12 ;  /* 0x0000000c00847308 */ /* 0x0003e40000000800 */
[----:B-1----:R-:W-:-:S06]  /*9410*/  FFMA.FTZ R12, R133, UR8, -R7 ;  /* 0x00000008850c7c23 */ /* 0x002fcc0008010807 */
[----:B------:R1:W-:Y:S02]  /*9420*/  MUFU.EX2 R115, R12 ;  /* 0x0000000c00737308 */ /* 0x0003e40000000800 */
[----:B-1----:R-:W-:-:S06]  /*9430*/  FFMA.FTZ R12, R123, UR8, -R7 ;  /* 0x000000087b0c7c23 */ /* 0x002fcc0008010807 */
[----:B------:R1:W-:Y:S01]  /*9440*/  MUFU.EX2 R111, R12 ;  /* 0x0000000c006f7308 */ /* 0x0003e20000000800 */
[----:B------:R2:W-:Y:S01]  /*9450*/  STL [R1+0xc4], R176 ;  /* 0x0000c4b001007387 */ /* 0x0005e20000100800 */
[----:B-1----:R-:W-:-:S06]  /*9460*/  FFMA.FTZ R12, R121, UR8, -R7 ;  /* 0x00000008790c7c23 */ /* 0x002fcc0008010807 */
[----:B------:R1:W-:Y:S02]  /*9470*/  MUFU.EX2 R129, R12 ;  /* 0x0000000c00817308 */ /* 0x0003e40000000800 */
[----:B-1----:R-:W-:-:S06]  /*9480*/  FFMA.FTZ R12, R147, UR8, -R0 ;  /* 0x00000008930c7c23 */ /* 0x002fcc0008010800 */
[----:B------:R1:W-:Y:S02]  /*9490*/  MUFU.EX2 R241, R12 ;  /* 0x0000000c00f17308 */ /* 0x0003e40000000800 */
[----:B-1----:R-:W-:-:S06]  /*94a0*/  FFMA.FTZ R12, R137, UR8, -R0 ;  /* 0x00000008890c7c23 */ /* 0x002fcc0008010800 */
[----:B--2---:R1:W-:Y:S02]  /*94b0*/  MUFU.EX2 R176, R12 ;  /* 0x0000000c00b07308 */ /* 0x0043e40000000800 */
[----:B-1----:R-:W-:-:S06]  /*94c0*/  FFMA.FTZ R12, R150, UR8, -R6 ;  /* 0x00000008960c7c23 */ /* 0x002fcc0008010806 */
[----:B------:R1:W-:Y:S02]  /*94d0*/  MUFU.EX2 R232, R12 ;  /* 0x0000000c00e87308 */ /* 0x0003e40000000800 */
[----:B-1----:R-:W-:-:S06]  /*94e0*/  FFMA.FTZ R12, R138, UR8, -R6 ;  /* 0x000000088a0c7c23 */ /* 0x002fcc0008010806 */
[----:B------:R1:W-:Y:S02]  /*94f0*/  MUFU.EX2 R3, R12 ;  /* 0x0000000c00037308 */ /* 0x0003e40000000800 */
[----:B-1----:R-:W-:-:S06]  /*9500*/  FFMA.FTZ R12, R126, UR8, -R6 ;  /* 0x000000087e0c7c23 */ /* 0x002fcc0008010806 */
[----:B------:R1:W2:Y:S01]  /*9510*/  MUFU.EX2 R128, R12 ;  /* 0x0000000c00807308 */ /* 0x0002a20000000800 */
[----:B------:R-:W-:Y:S01]  /*9520*/  HMMA.16816.F32.BF16 R96, R8, R16, R64 ;  /* 0x000000100860723c */ /* 0x000fe20000041840 */
[----:B-1----:R-:W-:-:S06]  /*9530*/  FFMA.FTZ R12, R125, UR8, -R6 ;  /* 0x000000087d0c7c23 */ /* 0x002fcc0008010806 */
[----:B------:R1:W-:Y:S01]  /*9540*/  MUFU.EX2 R252, R12 ;  /* 0x0000000c00fc7308 */ /* 0x0003e20000000800 */
[C---:B------:R-:W-:Y:S01]  /*9550*/  HMMA.16816.F32.BF16 R88, R8.reuse, R18, R52 ;  /* 0x000000120858723c */ /* 0x040fe20000041834 */
[----:B------:R-:W3:Y:S05]  /*9560*/  LDSM.16.MT88.4 R16, [R218+0x9800] ;  /* 0x00980000da10783b */ /* 0x000eea0000004200 */
[----:B------:R-:W-:Y:S01]  /*9570*/  HMMA.16816.F32.BF16 R72, R8, R14, R56 ;  /* 0x0000000e0848723c */ /* 0x000fe20000041838 */
[----:B-1----:R-:W-:-:S04]  /*9580*/  FFMA.FTZ R12, R155, UR8, -R5 ;  /* 0x000000089b0c7c23 */ /* 0x002fc80008010805 */
[----:B------:R1:W-:Y:S01]  /*9590*/  MUFU.EX2 R251, R12 ;  /* 0x0000000c00fb7308 */ /* 0x0003e20000000800 */
[C---:B------:R-:W-:Y:S06]  /*95a0*/  HMMA.16816.F32.BF16 R52, R8.reuse, R20, R40 ;  /* 0x000000140834723c */ /* 0x040fec0000041828 */
[----:B------:R-:W-:Y:S01]  /*95b0*/  HMMA.16816.F32.BF16 R36, R8, R22, R36 ;  /* 0x000000160824723c */ /* 0x000fe20000041824 */
[----:B------:R-:W-:Y:S01]  /*95c0*/  LDSM.16.MT88.4 R20, [R219+0x9800] ;  /* 0x00980000db14783b */ /* 0x000fe20000004200 */
[----:B-1----:R-:W-:-:S04]  /*95d0*/  FFMA.FTZ R12, R143, UR8, -R5 ;  /* 0x000000088f0c7c23 */ /* 0x002fc80008010805 */
[C---:B------:R-:W-:Y:S01]  /*95e0*/  HMMA.16816.F32.BF16 R32, R8.reuse, R24, R32 ;  /* 0x000000180820723c */ /* 0x040fe20000041820 */
[----:B------:R1:W4:Y:S05]  /*95f0*/  MUFU.EX2 R250, R12 ;  /* 0x0000000c00fa7308 */ /* 0x00032a0000000800 */
[----:B------:R-:W-:Y:S01]  /*9600*/  HMMA.16816.F32.BF16 R28, R8, R26, R28 ;  /* 0x0000001a081c723c */ /* 0x000fe2000004181c */
[----:B------:R-:W-:Y:S04]  /*9610*/  LDSM.16.MT88.4 R24, [R220+0x9800] ;  /* 0x00980000dc18783b */ /* 0x000fe80000004200 */
[----:B-1----:R-:W1:Y:S02]  /*9620*/  LDSM.16.MT88.4 R12, [R221+0x9800] ;  /* 0x00980000dd0c783b */ /* 0x002e640000004200 */
[--C-:B------:R-:W-:Y:S01]  /*9630*/  FFMA.FTZ R8, R134, UR8, -R5.reuse ;  /* 0x0000000886087c23 */ /* 0x100fe20008010805 */
[----:B------:R-:W-:-:S03]  /*9640*/  FFMA.FTZ R9, R135, UR8, -R5 ;  /* 0x0000000887097c23 */ /* 0x000fc60008010805 */
[----:B------:R2:W-:Y:S08]  /*9650*/  MUFU.EX2 R249, R8 ;  /* 0x0000000800f97308 */ /* 0x0005f00000000800 */
[----:B------:R4:W3:Y:S01]  /*9660*/  MUFU.EX2 R248, R9 ;  /* 0x0000000900f87308 */ /* 0x0008e20000000800 */
[----:B--2---:R-:W-:-:S07]  /*9670*/  FFMA.FTZ R8, R142, UR8, -R0 ;  /* 0x000000088e087c23 */ /* 0x004fce0008010800 */
[----:B------:R2:W-:Y:S01]  /*9680*/  MUFU.EX2 R246, R8 ;  /* 0x0000000800f67308 */ /* 0x0005e20000000800 */
[----:B------:R-:W-:Y:S01]  /*9690*/  IMAD.MOV.U32 R142, RZ, RZ, R128 ;  /* 0x000000ffff8e7224 */ /* 0x000fe200078e0080 */
[----:B----4-:R-:W-:Y:S01]  /*96a0*/  F2FP.BF16.F32.PACK_AB R9, R250, R251 ;  /* 0x000000fbfa09723e */ /* 0x010fe200000010ff */
[----:B--2---:R-:W-:-:S05]  /*96b0*/  FFMA.FTZ R8, R140, UR8, -R0 ;  /* 0x000000088c087c23 */ /* 0x004fca0008010800 */
[----:B------:R2:W4:Y:S01]  /*96c0*/  MUFU.EX2 R247, R8 ;  /* 0x0000000800f77308 */ /* 0x0005220000000800 */
[----:B------:R-:W-:Y:S02]  /*96d0*/  F2FP.BF16.F32.PACK_AB R10, R252, R142 ;  /* 0x0000008efc0a723e */ /* 0x000fe400000010ff */
[----:B---3--:R-:W-:Y:S02]  /*96e0*/  F2FP.BF16.F32.PACK_AB R11, R249, R248 ;  /* 0x000000f8f90b723e */ /* 0x008fe400000010ff */
[----:B------:R-:W-:Y:S02]  /*96f0*/  MOV R143, R129 ;  /* 0x00000081008f7202 */ /* 0x000fe40000000f00 */
[----:B------:R-:W-:Y:S02]  /*9700*/  MOV R140, R111 ;  /* 0x0000006f008c7202 */ /* 0x000fe40000000f00 */
[----:B--2---:R-:W-:-:S07]  /*9710*/  F2FP.BF16.F32.PACK_AB R8, R3, R232 ;  /* 0x000000e80308723e */ /* 0x004fce00000010ff */
[C---:B------:R-:W-:Y:S06]  /*9720*/  HMMA.16816.F32.BF16 R44, R8.reuse, R18, R60 ;  /* 0x00000012082c723c */ /* 0x040fec000004183c */
[C---:B-1----:R-:W-:Y:S06]  /*9730*/  HMMA.16816.F32.BF16 R40, R8.reuse, R12, R68 ;  /* 0x0000000c0828723c */ /* 0x042fec0000041844 */
        /* <DEDUP_REMOVED lines=9> */
[----:B----4-:R-:W-:Y:S02]  /*97d0*/  F2FP.BF16.F32.PACK_AB R11, R247, R246 ;  /* 0x000000f6f70b723e */ /* 0x010fe400000010ff */
[----:B------:R-:W-:-:S05]  /*97e0*/  MOV R111, R242 ;  /* 0x000000f2006f7202 */ /* 0x000fca0000000f00 */
[----:B------:R-:W-:Y:S07]  /*97f0*/  HMMA.16816.F32.BF16 R76, R8, R12, R76 ;  /* 0x0000000c084c723c */ /* 0x000fee000004184c */
[----:B------:R-:W-:-:S04]  /*9800*/  FFMA.FTZ R12, R162, UR8, -R7 ;  /* 0x00000008a20c7c23 */ /* 0x000fc80008010807 */
[----:B------:R1:W-:Y:S01]  /*9810*/  MUFU.EX2 R242, R12 ;  /* 0x0000000c00f27308 */ /* 0x0003e20000000800 */
[----:B------:R-:W-:Y:S02]  /*9820*/  IMAD.MOV.U32 R128, RZ, RZ, R243 ;  /* 0x000000ffff807224 */ /* 0x000fe400078e00f3 */
[----:B------:R-:W-:Y:S02]  /*9830*/  IMAD.MOV.U32 R129, RZ, RZ, R245 ;  /* 0x000000ffff817224 */ /* 0x000fe400078e00f5 */
[----:B-1----:R-:W-:-:S04]  /*9840*/  FFMA.FTZ R12, R156, UR8, -R7 ;  /* 0x000000089c0c7c23 */ /* 0x002fc80008010807 */
[----:B------:R1:W-:Y:S01]  /*9850*/  MUFU.EX2 R243, R12 ;  /* 0x0000000c00f37308 */ /* 0x0003e20000000800 */
[----:B------:R-:W-:Y:S02]  /*9860*/  IMAD.MOV.U32 R138, RZ, RZ, R238 ;  /* 0x000000ffff8a7224 */ /* 0x000fe400078e00ee */
[----:B-1----:R-:W-:Y:S01]  /*9870*/  FFMA.FTZ R12, R141, UR8, -R7 ;  /* 0x000000088d0c7c23 */ /* 0x002fe20008010807 */
[----:B------:R-:W-:Y:S01]  /*9880*/  IMAD.MOV.U32 R141, RZ, RZ, R115 ;  /* 0x000000ffff8d7224 */ /* 0x000fe200078e0073 */
[----:B------:R-:W-:-:S03]  /*9890*/  MOV R115, R244 ;  /* 0x000000f400737202 */ /* 0x000fc60000000f00 */
[----:B------:R1:W-:Y:S02]  /*98a0*/  MUFU.EX2 R244, R12 ;  /* 0x0000000c00f47308 */ /* 0x0003e40000000800 */
[----:B-1----:R-:W-:-:S06]  /*98b0*/  FFMA.FTZ R12, R139, UR8, -R7 ;  /* 0x000000088b0c7c23 */ /* 0x002fcc0008010807 */
[----:B------:R1:W-:Y:S01]  /*98c0*/  MUFU.EX2 R245, R12 ;  /* 0x0000000c00f57308 */ /* 0x0003e20000000800 */
[----:B------:R-:W-:Y:S01]  /*98d0*/  IMAD.MOV.U32 R139, RZ, RZ, R109 ;  /* 0x000000ffff8b7224 */ /* 0x000fe200078e006d */
[----:B------:R-:W-:Y:S01]  /*98e0*/  MOV R109, R128 ;  /* 0x00000080006d7202 */ /* 0x000fe20000000f00 */
[----:B------:R-:W-:Y:S02]  /*98f0*/  IMAD.MOV.U32 R128, RZ, RZ, R240 ;  /* 0x000000ffff807224 */ /* 0x000fe400078e00f0 */
[----:B-1----:R-:W-:-:S04]  /*9900*/  FFMA.FTZ R12, R163, UR8, -R0 ;  /* 0x00000008a30c7c23 */ /* 0x002fc80008010800 */
[----:B------:R1:W-:Y:S01]  /*9910*/  MUFU.EX2 R238, R12 ;  /* 0x0000000c00ee7308 */ /* 0x0003e20000000800 */
[----:B------:R-:W-:Y:S02]  /*9920*/  IMAD.MOV.U32 R127, RZ, RZ, R236 ;  /* 0x000000ffff7f7224 */ /* 0x000fe400078e00ec */
[----:B------:R-:W-:Y:S02]  /*9930*/  IMAD.MOV.U32 R137, RZ, RZ, R237 ;  /* 0x000000ffff897224 */ /* 0x000fe400078e00ed */
[----:B-1----:R-:W-:-:S04]  /*9940*/  FFMA.FTZ R12, R160, UR8, -R0 ;  /* 0x00000008a00c7c23 */ /* 0x002fc80008010800 */
[----:B------:R1:W-:Y:S01]  /*9950*/  MUFU.EX2 R240, R12 ;  /* 0x0000000c00f07308 */ /* 0x0003e20000000800 */
[----:B------:R-:W-:Y:S02]  /*9960*/  MOV R126, R103 ;  /* 0x00000067007e7202 */ /* 0x000fe40000000f00 */
[----:B------:R-:W-:Y:S01]  /*9970*/  MOV R103, R239 ;  /* 0x000000ef00677202 */ /* 0x000fe20000000f00 */
[----:B-1----:R-:W-:-:S04]  /*9980*/  FFMA.FTZ R12, R164, UR8, -R6 ;  /* 0x00000008a40c7c23 */ /* 0x002fc80008010806 */
[----:B------:R1:W-:Y:S01]  /*9990*/  MUFU.EX2 R236, R12 ;  /* 0x0000000c00ec7308 */ /* 0x0003e20000000800 */
[----:B------:R-:W-:Y:S01]  /*99a0*/  MOV R130, R235 ;  /* 0x000000eb00827202 */ /* 0x000fe20000000f00 */
[----:B-1----:R-:W-:-:S06]  /*99b0*/  FFMA.FTZ R12, R161, UR8, -R6 ;  /* 0x00000008a10c7c23 */ /* 0x002fcc0008010806 */
[----:B------:R1:W-:Y:S01]  /*99c0*/  MUFU.EX2 R237, R12 ;  /* 0x0000000c00ed7308 */ /* 0x0003e20000000800 */
[----:B------:R-:W-:Y:S01]  /*99d0*/  IMAD.MOV.U32 R133, RZ, RZ, R234 ;  /* 0x000000ffff857224 */ /* 0x000fe200078e00ea */
[----:B------:R-:W-:Y:S01]  /*99e0*/  MOV R150, R120 ;  /* 0x0000007800967202 */ /* 0x000fe20000000f00 */
[----:B-1----:R-:W-:-:S05]  /*99f0*/  FFMA.FTZ R12, R144, UR8, -R6 ;  /* 0x00000008900c7c23 */ /* 0x002fca0008010806 */
[----:B------:R1:W-:Y:S01]  /*9a00*/  MUFU.EX2 R239, R12 ;  /* 0x0000000c00ef7308 */ /* 0x0003e20000000800 */
[----:B------:R-:W-:Y:S01]  /*9a10*/  MOV R147, R114 ;  /* 0x0000007200937202 */ /* 0x000fe20000000f00 */
[----:B------:R-:W-:Y:S01]  /*9a20*/  IMAD.MOV.U32 R134, RZ, RZ, R138 ;  /* 0x000000ffff867224 */ /* 0x000fe200078e008a */
[----:B------:R-:W-:Y:S01]  /*9a30*/  MOV R135, R150 ;  /* 0x0000009600877202 */ /* 0x000fe20000000f00 */
[----:B------:R-:W-:Y:S02]  /*9a40*/  IMAD.MOV.U32 R155, RZ, RZ, R137 ;  /* 0x000000ffff9b7224 */ /* 0x000fe400078e0089 */
[----:B-1----:R-:W-:-:S04]  /*9a50*/  FFMA.FTZ R12, R145, UR8, -R6 ;  /* 0x00000008910c7c23 */ /* 0x002fc80008010806 */
[----:B------:R1:W2:Y:S01]  /*9a60*/  MUFU.EX2 R235, R12 ;  /* 0x0000000c00eb7308 */ /* 0x0002a20000000800 */
[----:B------:R-:W-:Y:S01]  /*9a70*/  MOV R125, R147 ;  /* 0x00000093007d7202 */ /* 0x000fe20000000f00 */
[----:B------:R-:W-:Y:S01]  /*9a80*/  HMMA.16816.F32.BF16 R84, R8, R16, R96 ;  /* 0x000000100854723c */ /* 0x000fe20000041860 */
[----:B------:R-:W-:Y:S01]  /*9a90*/  MOV R138, R124 ;  /* 0x0000007c008a7202 */ /* 0x000fe20000000f00 */
[----:B------:R-:W-:Y:S01]  /*9aa0*/  IMAD.MOV.U32 R150, RZ, RZ, R110 ;  /* 0x000000ffff967224 */ /* 0x000fe200078e006e */
[----:B------:R-:W-:Y:S01]  /*9ab0*/  MOV R137, R130 ;  /* 0x0000008200897202 */ /* 0x000fe20000000f00 */
[----:B------:R-:W-:Y:S01]  /*9ac0*/  IMAD.MOV.U32 R147, RZ, RZ, R108 ;  /* 0x000000ffff937224 */ /* 0x000fe200078e006c */
[----:B------:R-:W-:Y:S01]  /*9ad0*/  MOV R130, R111 ;  /* 0x0000006f00827202 */ /* 0x000fe20000000f00 */
[----:B-1----:R-:W-:-:S04]  /*9ae0*/  FFMA.FTZ R12, R168, UR8, -R5 ;  /* 0x00000008a80c7c23 */ /* 0x002fc80008010805 */
[----:B------:R1:W-:Y:S01]  /*9af0*/  MUFU.EX2 R234, R12 ;  /* 0x0000000c00ea7308 */ /* 0x0003e20000000800 */
[C---:B------:R-:W-:Y:S01]  /*9b00*/  HMMA.16816.F32.BF16 R80, R8.reuse, R18, R88 ;  /* 0x000000120850723c */ /* 0x040fe20000041858 */
[----:B------:R-:W-:Y:S01]  /*9b10*/  IMAD.MOV.U32 R124, RZ, RZ, R109 ;  /* 0x000000ffff7c7224 */ /* 0x000fe200078e006d */
[----:B------:R-:W3:Y:S04]  /*9b20*/  LDSM.16.MT88.4 R16, [R218+0xa000] ;  /* 0x00a00000da10783b */ /* 0x000ee80000004200 */
[C---:B------:R-:W-:Y:S01]  /*9b30*/  HMMA.16816.F32.BF16 R72, R8.reuse, R14, R72 ;  /* 0x0000000e0848723c */ /* 0x040fe20000041848 */
[----:B-1----:R-:W-:Y:S01]  /*9b40*/  FFMA.FTZ R12, R167, UR8, -R5 ;  /* 0x00000008a70c7c23 */ /* 0x002fe20008010805 */
[----:B------:R-:W-:Y:S01]  /*9b50*/  MOV R167, R126 ;  /* 0x0000007e00a77202 */ /* 0x000fe20000000f00 */
[----:B------:R-:W-:Y:S01]  /*9b60*/  IMAD.MOV.U32 R126, RZ, RZ, R127 ;  /* 0x000000ffff7e7224 */ /* 0x000fe200078e007f */
[----:B------:R-:W-:Y:S01]  /*9b70*/  MOV R127, R129 ;  /* 0x00000081007f7202 */ /* 0x000fe20000000f00 */
[----:B------:R-:W-:Y:S01]  /*9b80*/  IMAD.MOV.U32 R129, RZ, RZ, R233 ;  /* 0x000000ffff817224 */ /* 0x000fe200078e00e9 */
[C---:B------:R-:W-:Y:S01]  /*9b90*/  HMMA.16816.F32.BF16 R96, R8.reuse, R20, R52 ;  /* 0x000000140860723c */ /* 0x040fe20000041834 */
[----:B------:R1:W4:Y:S05]  /*9ba0*/  MUFU.EX2 R233, R12 ;  /* 0x0000000c00e97308 */ /* 0x00032a0000000800 */
[C---:B------:R-:W-:Y:S01]  /*9bb0*/  HMMA.16816.F32.BF16 R120, R8.reuse, R22, R36 ;  /* 0x000000160878723c */ /* 0x040fe20000041824 */
[----:B------:R-:W-:Y:S05]  /*9bc0*/  LDSM.16.MT88.4 R20, [R219+0xa000] ;  /* 0x00a00000db14783b */ /* 0x000fea0000004200 */
[C---:B------:R-:W-:Y:S01]  /*9bd0*/  HMMA.16816.F32.BF16 R108, R8.reuse, R26, R28 ;  /* 0x0000001a086c723c */ /* 0x040fe2000004181c */
[----:B------:R-:W-:Y:S01]  /*9be0*/  LDSM.16.MT88.4 R28, [R220+0xa000] ;  /* 0x00a00000dc1c783b */ /* 0x000fe20000004200 */
[----:B------:R-:W-:Y:S01]  /*9bf0*/  IMAD.MOV.U32 R168, RZ, RZ, R113 ;  /* 0x000000ffffa87224 */ /* 0x000fe200078e0071 */
[----:B------:R-:W-:Y:S01]  /*9c00*/  MOV R146, R115 ;  /* 0x0000007300927202 */ /* 0x000fe20000000f00 */
[----:B------:R-:W-:Y:S01]  /*9c10*/  IMAD.MOV.U32 R163, RZ, RZ, R147 ;  /* 0x000000ffffa37224 */ /* 0x000fe200078e0093 */
[----:B------:R-:W-:Y:S01]  /*9c20*/  MOV R161, R138 ;  /* 0x0000008a00a17202 */ /* 0x000fe20000000f00 */
[----:B-1----:R-:W1:Y:S01]  /*9c30*/  LDSM.16.MT88.4 R12, [R221+0xa000] ;  /* 0x00a00000dd0c783b */ /* 0x002e620000004200 */
[----:B------:R-:W-:Y:S01]  /*9c40*/  HMMA.16816.F32.BF16 R112, R8, R24, R32 ;  /* 0x000000180870723c */ /* 0x000fe20000041820 */
[----:B------:R-:W-:-:S02]  /*9c50*/  IMAD.MOV.U32 R147, RZ, RZ, R129 ;  /* 0x000000ffff937224 */ /* 0x000fc400078e0081 */
[----:B------:R-:W-:Y:S01]  /*9c60*/  IMAD.MOV.U32 R162, RZ, RZ, R124 ;  /* 0x000000ffffa27224 */ /* 0x000fe200078e007c */
[----:B------:R-:W1:Y:S03]  /*9c70*/  LDSM.16.MT88.4 R36, [R220+0xa800] ;  /* 0x00a80000dc24783b */ /* 0x000e660000004200 */
[--C-:B------:R-:W-:Y:S01]  /*9c80*/  FFMA.FTZ R8, R158, UR8, -R5.reuse ;  /* 0x000000089e087c23 */ /* 0x100fe20008010805 */
[----:B------:R-:W-:Y:S01]  /*9c90*/  FFMA.FTZ R9, R157, UR8, -R5 ;  /* 0x000000089d097c23 */ /* 0x000fe20008010805 */
[----:B------:R-:W-:Y:S01]  /*9ca0*/  MOV R157, R232 ;  /* 0x000000e8009d7202 */ /* 0x000fe20000000f00 */
[----:B------:R-:W-:Y:S01]  /*9cb0*/  IMAD.MOV.U32 R158, RZ, RZ, R231 ;  /* 0x000000ffff9e7224 */ /* 0x000fe200078e00e7 */
[----:B------:R4:W-:Y:S01]  /*9cc0*/  MUFU.EX2 R232, R8 ;  /* 0x0000000800e87308 */ /* 0x0009e20000000800 */
[----:B------:R-:W-:Y:S01]  /*9cd0*/  MOV R129, R103 ;  /* 0x0000006700817202 */ /* 0x000fe20000000f00 */
[----:B------:R-:W-:Y:S01]  /*9ce0*/  IMAD.MOV.U32 R164, RZ, RZ, R150 ;  /* 0x000000ffffa47224 */ /* 0x000fe200078e0096 */
[----:B--2---:R-:W-:Y:S01]  /*9cf0*/  F2FP.BF16.F32.PACK_AB R10, R235, R239 ;  /* 0x000000efeb0a723e */ /* 0x004fe200000010ff */
[----:B------:R-:W2:Y:S04]  /*9d00*/  LDSM.16.MT88.4 R24, [R218+0xa800] ;  /* 0x00a80000da18783b */ /* 0x000ea80000004200 */
[----:B------:R3:W3:Y:S01]  /*9d10*/  MUFU.EX2 R231, R9 ;  /* 0x0000000900e77308 */ /* 0x0006e20000000800 */
[----:B------:R-:W-:Y:S01]  /*9d20*/  IMAD.MOV.U32 R103, RZ, RZ, R230 ;  /* 0x000000ffff677224 */ /* 0x000fe200078e00e6 */
[----:B------:R-:W-:Y:S01]  /*9d30*/  LDSM.16.MT88.4 R32, [R219+0xa800] ;  /* 0x00a80000db20783b */ /* 0x000fe20000004200 */
[----:B----4-:R-:W-:Y:S01]  /*9d40*/  FFMA.FTZ R8, R166, UR8, -R0 ;  /* 0x00000008a6087c23 */ /* 0x010fe20008010800 */
[----:B------:R-:W-:Y:S01]  /*9d50*/  MOV R166, R133 ;  /* 0x0000008500a67202 */ /* 0x000fe20000000f00 */
[----:B------:R-:W-:Y:S01]  /*9d60*/  IMAD.MOV.U32 R133, RZ, RZ, R146 ;  /* 0x000000ffff857224 */ /* 0x000fe200078e0092 */
[----:B------:R-:W-:-:S02]  /*9d70*/  MOV R146, R229 ;  /* 0x000000e500927202 */ /* 0x000fc40000000f00 */
[----:B------:R4:W-:Y:S01]  /*9d80*/  MUFU.EX2 R229, R8 ;  /* 0x0000000800e57308 */ /* 0x0009e20000000800 */
[----:B---3--:R-:W-:Y:S02]  /*9d90*/  F2FP.BF16.F32.PACK_AB R9, R233, R234 ;  /* 0x000000eae909723e */ /* 0x008fe400000010ff */
[----:B------:R-:W-:Y:S01]  /*9da0*/  F2FP.BF16.F32.PACK_AB R11, R232, R231 ;  /* 0x000000e7e80b723e */ /* 0x000fe200000010ff */
[----:B----4-:R-:W-:-:S04]  /*9db0*/  FFMA.FTZ R8, R165, UR8, -R0 ;  /* 0x00000008a5087c23 */ /* 0x010fc80008010800 */
[----:B------:R3:W4:Y:S02]  /*9dc0*/  MUFU.EX2 R230, R8 ;  /* 0x0000000800e67308 */ /* 0x0007240000000800 */
[----:B---3--:R-:W-:-:S07]  /*9dd0*/  F2FP.BF16.F32.PACK_AB R8, R237, R236 ;  /* 0x000000eced08723e */ /* 0x008fce00000010ff */
[C---:B------:R-:W-:Y:S06]  /*9de0*/  HMMA.16816.F32.BF16 R104, R8.reuse, R16, R48 ;  /* 0x000000100868723c */ /* 0x040fec0000041830 */
[C---:B------:R-:W-:Y:S06]  /*9df0*/  HMMA.16816.F32.BF16 R92, R8.reuse, R18, R44 ;  /* 0x00000012085c723c */ /* 0x040fec000004182c */
[C---:B-1----:R-:W-:Y:S06]  /*9e00*/  HMMA.16816.F32.BF16 R88, R8.reuse, R12, R40 ;  /* 0x0000000c0858723c */ /* 0x042fec0000041828 */
        /* <DEDUP_REMOVED lines=8> */
[----:B----4-:R-:W-:Y:S01]  /*9e90*/  F2FP.BF16.F32.PACK_AB R11, R230, R229 ;  /* 0x000000e5e60b723e */ /* 0x010fe200000010ff */
[----:B------:R-:W-:Y:S01]  /*9ea0*/  IMAD.MOV.U32 R124, RZ, RZ, R128 ;  /* 0x000000ffff7c7224 */ /* 0x000fe200078e0080 */
[----:B------:R-:W-:-:S05]  /*9eb0*/  MOV R128, R215 ;  /* 0x000000d700807202 */ /* 0x000fca0000000f00 */
[----:B------:R-:W-:Y:S01]  /*9ec0*/  HMMA.16816.F32.BF16 R76, R8, R12, R76 ;  /* 0x0000000c084c723c */ /* 0x000fe2000004184c */
[----:B------:R-:W-:-:S06]  /*9ed0*/  MOV R150, R130 ;  /* 0x0000008200967202 */ /* 0x000fcc0000000f00 */
[----:B------:R-:W-:Y:S01]  /*9ee0*/  FFMA.FTZ R12, R191, UR8, -R6 ;  /* 0x00000008bf0c7c23 */ /* 0x000fe20008010806 */
[----:B------:R-:W-:-:S03]  /*9ef0*/  MOV R130, R131 ;  /* 0x0000008300827202 */ /* 0x000fc60000000f00 */
[----:B------:R1:W-:Y:S01]  /*9f00*/  MUFU.EX2 R215, R12 ;  /* 0x0000000c00d77308 */ /* 0x0003e20000000800 */
[----:B------:R-:W-:Y:S01]  /*9f10*/  MOV R131, R223 ;  /* 0x000000df00837202 */ /* 0x000fe20000000f00 */
[----:B------:R-:W-:Y:S02]  /*9f20*/  IMAD.MOV.U32 R165, RZ, RZ, R134 ;  /* 0x000000ffffa57224 */ /* 0x000fe400078e0086 */
[----:B------:R-:W-:Y:S02]  /*9f30*/  IMAD.MOV.U32 R134, RZ, RZ, R155 ;  /* 0x000000ffff867224 */ /* 0x000fe400078e009b */
[----:B------:R-:W-:Y:S02]  /*9f40*/  IMAD.MOV.U32 R155, RZ, RZ, R226 ;  /* 0x000000ffff9b7224 */ /* 0x000fe400078e00e2 */
[----:B-1----:R-:W-:-:S04]  /*9f50*/  FFMA.FTZ R12, R189, UR8, -R6 ;  /* 0x00000008bd0c7c23 */ /* 0x002fc80008010806 */
[----:B------:R1:W3:Y:S01]  /*9f60*/  MUFU.EX2 R223, R12 ;  /* 0x0000000c00df7308 */ /* 0x0002e20000000800 */
[----:B------:R-:W-:Y:S01]  /*9f70*/  MOV R138, R103 ;  /* 0x00000067008a7202 */ /* 0x000fe20000000f00 */
[----:B------:R-:W-:Y:S01]  /*9f80*/  HMMA.16816.F32.BF16 R84, R8, R16, R84 ;  /* 0x000000100854723c */ /* 0x000fe20000041854 */
[----:B------:R-:W-:-:S05]  /*9f90*/  IMAD.MOV.U32 R103, RZ, RZ, R227 ;  /* 0x000000ffff677224 */ /* 0x000fca00078e00e3 */
[----:B------:R-:W-:Y:S01]  /*9fa0*/  HMMA.16816.F32.BF16 R80, R8, R18, R80 ;  /* 0x000000120850723c */ /* 0x000fe20000041850 */
[----:B------:R-:W4:Y:S01]  /*9fb0*/  LDSM.16.MT88.4 R16, [R221+0xa800] ;  /* 0x00a80000dd10783b */ /* 0x000f220000004200 */
[----:B-1----:R-:W-:-:S04]  /*9fc0*/  FFMA.FTZ R12, R185, UR8, -R6 ;  /* 0x00000008b90c7c23 */ /* 0x002fc80008010806 */
[----:B------:R1:W-:Y:S01]  /*9fd0*/  MUFU.EX2 R226, R12 ;  /* 0x0000000c00e27308 */ /* 0x0003e20000000800 */
[----:B------:R-:W-:Y:S01]  /*9fe0*/  IMAD.MOV.U32 R185, RZ, RZ, R124 ;  /* 0x000000ffffb97224 */ /* 0x000fe200078e007c */
[----:B------:R-:W-:Y:S01]  /*9ff0*/  MOV R124, R213 ;  /* 0x000000d5007c7202 */ /* 0x000fe20000000f00 */
[----:B-1----:R-:W-:Y:S01]  /*a000*/  FFMA.FTZ R12, R180, UR8, -R6 ;  /* 0x00000008b40c7c23 */ /* 0x002fe20008010806 */
[----:B------:R-:W-:-:S04]  /*a010*/  MOV R180, R128 ;  /* 0x0000008000b47202 */ /* 0x000fc80000000f00 */
[----:B------:R1:W-:Y:S01]  /*a020*/  MUFU.EX2 R227, R12 ;  /* 0x0000000c00e37308 */ /* 0x0003e20000000800 */
[----:B------:R-:W-:Y:S01]  /*a030*/  MOV R128, R131 ;  /* 0x0000008300807202 */ /* 0x000fe20000000f00 */
[--C-:B------:R-:W-:Y:S01]  /*a040*/  FFMA.FTZ R13, R188, UR8, -R5.reuse ;  /* 0x00000008bc0d7c23 */ /* 0x100fe20008010805 */
[----:B------:R-:W-:Y:S01]  /*a050*/  MOV R160, R137 ;  /* 0x0000008900a07202 */ /* 0x000fe20000000f00 */
[----:B------:R-:W-:Y:S01]  /*a060*/  HMMA.16816.F32.BF16 R68, R8, R20, R96 ;  /* 0x000000140844723c */ /* 0x000fe20000041860 */
[----:B-1----:R-:W-:-:S04]  /*a070*/  FFMA.FTZ R12, R192, UR8, -R5 ;  /* 0x00000008c00c7c23 */ /* 0x002fc80008010805 */
[----:B------:R1:W-:Y:S01]  /*a080*/  MUFU.EX2 R131, R12 ;  /* 0x0000000c00837308 */ /* 0x0003e20000000800 */
[----:B------:R-:W-:Y:S02]  /*a090*/  MOV R137, R130 ;  /* 0x0000008200897202 */ /* 0x000fe40000000f00 */
[----:B------:R-:W-:-:S05]  /*a0a0*/  MOV R97, R129 ;  /* 0x0000008100617202 */ /* 0x000fca0000000f00 */
[----:B------:R-:W-:Y:S01]  /*a0b0*/  MUFU.EX2 R129, R13 ;  /* 0x0000000d00817308 */ /* 0x000fe20000000800 */
[----:B-1----:R-:W-:-:S07]  /*a0c0*/  FFMA.FTZ R12, R190, UR8, -R5 ;  /* 0x00000008be0c7c23 */ /* 0x002fce0008010805 */
[----:B------:R1:W2:Y:S02]  /*a0d0*/  MUFU.EX2 R213, R12 ;  /* 0x0000000c00d57308 */ /* 0x0002a40000000800 */
[----:B-1----:R-:W-:-:S06]  /*a0e0*/  FFMA.FTZ R12, R187, UR8, -R5 ;  /* 0x00000008bb0c7c23 */ /* 0x002fcc0008010805 */
[----:B------:R-:W1:Y:S01]  /*a0f0*/  MUFU.EX2 R130, R12 ;  /* 0x0000000c00827308 */ /* 0x000e620000000800 */
[C---:B------:R-:W-:Y:S06]  /*a100*/  HMMA.16816.F32.BF16 R60, R8.reuse, R28, R112 ;  /* 0x0000001c083c723c */ /* 0x040fec0000041870 */
[C---:B------:R-:W-:Y:S06]  /*a110*/  HMMA.16816.F32.BF16 R72, R8.reuse, R14, R72 ;  /* 0x0000000e0848723c */ /* 0x040fec0000041848 */
[C---:B------:R-:W-:Y:S06]  /*a120*/  HMMA.16816.F32.BF16 R64, R8.reuse, R22, R120 ;  /* 0x000000160840723c */ /* 0x040fec0000041878 */
[----:B------:R-:W-:Y:S07]  /*a130*/  HMMA.16816.F32.BF16 R28, R8, R30, R108 ;  /* 0x0000001e081c723c */ /* 0x000fee000004186c */
[----:B---3--:R-:W-:-:S02]  /*a140*/  F2FP.BF16.F32.PACK_AB R8, R223, R215 ;  /* 0x000000d7df08723e */ /* 0x008fc400000010ff */
[----:B--2---:R-:W-:Y:S02]  /*a150*/  F2FP.BF16.F32.PACK_AB R9, R213, R131 ;  /* 0x00000083d509723e */ /* 0x004fe400000010ff */
[----:B------:R-:W-:Y:S02]  /*a160*/  F2FP.BF16.F32.PACK_AB R10, R227, R226 ;  /* 0x000000e2e30a723e */ /* 0x000fe400000010ff */
[----:B-1----:R-:W-:Y:S02]  /*a170*/  F2FP.BF16.F32.PACK_AB R11, R130, R129 ;  /* 0x00000081820b723e */ /* 0x002fe400000010ff */
[----:B------:R-:W-:-:S05]  /*a180*/  MOV R145, R135 ;  /* 0x0000008700917202 */ /* 0x000fca0000000f00 */
[----:B------:R-:W-:Y:S01]  /*a190*/  HMMA.16816.F32.BF16 R188, R8, R36, R44 ;  /* 0x0000002408bc723c */ /* 0x000fe2000004182c */
[----:B------:R-:W-:-:S05]  /*a1a0*/  MOV R135, R125 ;  /* 0x0000007d00877202 */ /* 0x000fca0000000f00 */
[C---:B------:R-:W-:Y:S06]  /*a1b0*/  HMMA.16816.F32.BF16 R104, R8.reuse, R24, R104 ;  /* 0x000000180868723c */ /* 0x040fec0000041868 */
[C---:B------:R-:W-:Y:S06]  /*a1c0*/  HMMA.16816.F32.BF16 R92, R8.reuse, R26, R92 ;  /* 0x0000001a085c723c */ /* 0x040fec000004185c */
[C---:B----4-:R-:W-:Y:S06]  /*a1d0*/  HMMA.16816.F32.BF16 R88, R8.reuse, R16, R88 ;  /* 0x000000100858723c */ /* 0x050fec0000041858 */
[C---:B------:R-:W-:Y:S06]  /*a1e0*/  HMMA.16816.F32.BF16 R56, R8.reuse, R18, R56 ;  /* 0x000000120838723c */ /* 0x040fec0000041838 */
[C---:B------:R-:W-:Y:S06]  /*a1f0*/  HMMA.16816.F32.BF16 R52, R8.reuse, R32, R52 ;  /* 0x000000200834723c */ /* 0x040fec0000041834 */
[C---:B------:R-:W-:Y:S06]  /*a200*/  HMMA.16816.F32.BF16 R48, R8.reuse, R34, R48 ;  /* 0x000000220830723c */ /* 0x040fec0000041830 */
[----:B------:R-:W-:Y:S07]  /*a210*/  HMMA.16816.F32.BF16 R44, R8, R38, R40 ;  /* 0x00000026082c723c */ /* 0x000fee0000041828 */
[----:B------:R-:W-:-:S04]  /*a220*/  FFMA.FTZ R8, R209, UR8, -R7 ;  /* 0x00000008d1087c23 */ /* 0x000fc80008010807 */
[----:B------:R1:W-:Y:S01]  /*a230*/  MUFU.EX2 R125, R8 ;  /* 0x00000008007d7308 */ /* 0x0003e20000000800 */
[----:B------:R-:W-:Y:S01]  /*a240*/  IMAD.MOV.U32 R144, RZ, RZ, R126 ;  /* 0x000000ffff907224 */ /* 0x000fe200078e007e */
[----:B------:R-:W-:Y:S01]  /*a250*/  MOV R156, R127 ;  /* 0x0000007f009c7202 */ /* 0x000fe20000000f00 */
[--C-:B------:R-:W-:Y:S01]  /*a260*/  FFMA.FTZ R22, R194, UR8, -R7.reuse ;  /* 0x00000008c2167c23 */ /* 0x100fe20008010807 */
[----:B-1----:R-:W-:-:S04]  /*a270*/  FFMA.FTZ R8, R207, UR8, -R7 ;  /* 0x00000008cf087c23 */ /* 0x002fc80008010807 */
[----:B------:R1:W-:Y:S01]  /*a280*/  MUFU.EX2 R126, R8 ;  /* 0x00000008007e7308 */ /* 0x0003e20000000800 */
[----:B------:R-:W-:Y:S01]  /*a290*/  MOV R207, R128 ;  /* 0x0000008000cf7202 */ /* 0x000fe20000000f00 */
[--C-:B------:R-:W-:Y:S01]  /*a2a0*/  FFMA.FTZ R21, R159, UR8, -R7.reuse ;  /* 0x000000089f157c23 */ /* 0x100fe20008010807 */
[--C-:B------:R-:W-:Y:S01]  /*a2b0*/  FFMA.FTZ R20, R154, UR8, -R7.reuse ;  /* 0x000000089a147c23 */ /* 0x100fe20008010807 */
[--C-:B------:R-:W-:Y:S01]  /*a2c0*/  FFMA.FTZ R15, R153, UR8, -R7.reuse ;  /* 0x00000008990f7c23 */ /* 0x100fe20008010807 */
[--C-:B------:R-:W-:Y:S01]  /*a2d0*/  FFMA.FTZ R14, R152, UR8, -R7.reuse ;  /* 0x00000008980e7c23 */ /* 0x100fe20008010807 */
[--C-:B------:R-:W-:Y:S01]  /*a2e0*/  FFMA.FTZ R13, R151, UR8, -R7.reuse ;  /* 0x00000008970d7c23 */ /* 0x100fe20008010807 */
[--C-:B------:R-:W-:Y:S01]  /*a2f0*/  FFMA.FTZ R12, R149, UR8, -R7.reuse ;  /* 0x00000008950c7c23 */ /* 0x100fe20008010807 */
[----:B-1----:R-:W-:-:S04]  /*a300*/  FFMA.FTZ R8, R205, UR8, -R7 ;  /* 0x00000008cd087c23 */ /* 0x002fc80008010807 */
[----:B------:R1:W-:Y:S02]  /*a310*/  MUFU.EX2 R127, R8 ;  /* 0x00000008007f7308 */ /* 0x0003e40000000800 */
[--C-:B-1----:R-:W-:Y:S01]  /*a320*/  FFMA.FTZ R8, R193, UR8, -R7.reuse ;  /* 0x00000008c1087c23 */ /* 0x102fe20008010807 */
[----:B------:R-:W-:-:S05]  /*a330*/  FFMA.FTZ R7, R148, UR8, -R7 ;  /* 0x0000000894077c23 */ /* 0x000fca0008010807 */
[----:B------:R1:W-:Y:S08]  /*a340*/  MUFU.EX2 R128, R8 ;  /* 0x0000000800807308 */ /* 0x0003f00000000800 */
[----:B------:R2:W-:Y:S01]  /*a350*/  MUFU.EX2 R117, R7 ;  /* 0x0000000700757308 */ /* 0x0005e20000000800 */
[----:B-1----:R-:W-:-:S07]  /*a360*/  FFMA.FTZ R8, R210, UR8, -R0 ;  /* 0x00000008d2087c23 */ /* 0x002fce0008010800 */
[----:B------:R1:W-:Y:S01]  /*a370*/  MUFU.EX2 R121, R8 ;  /* 0x0000000800797308 */ /* 0x0003e20000000800 */
[----:B--2---:R-:W-:-:S07]  /*a380*/  FFMA.FTZ R7, R211, UR8, -R0 ;  /* 0x00000008d3077c23 */ /* 0x004fce0008010800 */
[----:B------:R2:W-:Y:S01]  /*a390*/  MUFU.EX2 R110, R7 ;  /* 0x00000007006e7308 */ /* 0x0005e20000000800 */
[----:B-1----:R-:W-:-:S07]  /*a3a0*/  FFMA.FTZ R8, R208, UR8, -R0 ;  /* 0x00000008d0087c23 */ /* 0x002fce0008010800 */
[----:B------:R1:W3:Y:S01]  /*a3b0*/  MUFU.EX2 R122, R8 ;  /* 0x00000008007a7308 */ /* 0x0002e20000000800 */
[----:B--2---:R-:W-:-:S07]  /*a3c0*/  FFMA.FTZ R7, R172, UR8, -R0 ;  /* 0x00000008ac077c23 */ /* 0x004fce0008010800 */
[----:B------:R2:W-:Y:S01]  /*a3d0*/  MUFU.EX2 R111, R7 ;  /* 0x00000007006f7308 */ /* 0x0005e20000000800 */
[----:B------:R-:W-:Y:S02]  /*a3e0*/  IMAD.MOV.U32 R209, RZ, RZ, R124 ;  /* 0x000000ffffd17224 */ /* 0x000fe400078e007c */
[----:B-1----:R-:W-:-:S05]  /*a3f0*/  FFMA.FTZ R8, R206, UR8, -R0 ;  /* 0x00000008ce087c23 */ /* 0x002fca0008010800 */
[----:B------:R1:W-:Y:S01]  /*a400*/  MUFU.EX2 R123, R8 ;  /* 0x00000008007b7308 */ /* 0x0003e20000000800 */
[----:B--2---:R-:W-:-:S07]  /*a410*/  FFMA.FTZ R7, R169, UR8, -R0 ;  /* 0x00000008a9077c23 */ /* 0x004fce0008010800 */
[----:B------:R2:W-:Y:S01]  /*a420*/  MUFU.EX2 R112, R7 ;  /* 0x0000000700707308 */ /* 0x0005e20000000800 */
[----:B------:R-:W-:Y:S01]  /*a430*/  MOV R187, R103 ;  /* 0x0000006700bb7202 */ /* 0x000fe20000000f00 */
[----:B-1----:R-:W-:-:S06]  /*a440*/  FFMA.FTZ R8, R195, UR8, -R0 ;  /* 0x00000008c3087c23 */ /* 0x002fcc0008010800 */
[----:B------:R-:W1:Y:S01]  /*a450*/  MUFU.EX2 R124, R8 ;  /* 0x00000008007c7308 */ /* 0x000e620000000800 */
[----:B--2---:R-:W-:-:S07]  /*a460*/  FFMA.FTZ R7, R212, UR8, -R6 ;  /* 0x00000008d4077c23 */ /* 0x004fce0008010806 */
[----:B------:R2:W-:Y:S01]  /*a470*/  MUFU.EX2 R103, R7 ;  /* 0x0000000700677308 */ /* 0x0005e20000000800 */
[----:B---3--:R-:W-:Y:S02]  /*a480*/  F2FP.BF16.F32.PACK_AB R9, R122, R121 ;  /* 0x000000797a09723e */ /* 0x008fe400000010ff */
[----:B------:R-:W-:Y:S01]  /*a490*/  F2FP.BF16.F32.PACK_AB R10, R128, R127 ;  /* 0x0000007f800a723e */ /* 0x000fe200000010ff */
[----:B------:R-:W-:Y:S02]  /*a4a0*/  IMAD.MOV.U32 R205, RZ, RZ, R102 ;  /* 0x000000ffffcd7224 */ /* 0x000fe400078e0066 */
[----:B--2---:R-:W-:-:S04]  /*a4b0*/  FFMA.FTZ R7, R177, UR8, -R6 ;  /* 0x00000008b1077c23 */ /* 0x004fc80008010806 */
[----:B------:R2:W-:Y:S01]  /*a4c0*/  MUFU.EX2 R108, R7 ;  /* 0x00000007006c7308 */ /* 0x0005e20000000800 */
[----:B------:R-:W-:Y:S02]  /*a4d0*/  F2FP.BF16.F32.PACK_AB R8, R126, R125 ;  /* 0x0000007d7e08723e */ /* 0x000fe400000010ff */
[----:B-1----:R-:W-:Y:S01]  /*a4e0*/  F2FP.BF16.F32.PACK_AB R11, R124, R123 ;  /* 0x0000007b7c0b723e */ /* 0x002fe200000010ff */
[----:B--2---:R-:W-:-:S04]  /*a4f0*/  FFMA.FTZ R7, R170, UR8, -R6 ;  /* 0x00000008aa077c23 */ /* 0x004fc80008010806 */
[----:B------:R1:W-:Y:S02]  /*a500*/  MUFU.EX2 R109, R7 ;  /* 0x00000007006d7308 */ /* 0x0003e40000000800 */
[C---:B------:R-:W-:Y:S06]  /*a510*/  HMMA.16816.F32.BF16 R192, R8.reuse, R24, R84 ;  /* 0x0000001808c0723c */ /* 0x040fec0000041854 */
[----:B------:R-:W-:Y:S01]  /*a520*/  HMMA.16816.F32.BF16 R80, R8, R26, R80 ;  /* 0x0000001a0850723c */ /* 0x000fe20000041850 */
[----:B------:R-:W-:Y:S01]  /*a530*/  FFMA.FTZ R84, R179, UR8, -R0 ;  /* 0x00000008b3547c23 */ /* 0x000fe20008010800 */
[----:B------:R-:W-:Y:S01]  /*a540*/  MUFU.EX2 R114, R14 ;  /* 0x0000000e00727308 */ /* 0x000fe20000000800 */
[----:B------:R-:W-:Y:S01]  /*a550*/  LDSM.16.MT88.4 R24, [R219+0xb000] ;  /* 0x00b00000db18783b */ /* 0x000fe20000004200 */
[----:B-1----:R-:W-:-:S06]  /*a560*/  FFMA.FTZ R7, R171, UR8, -R6 ;  /* 0x00000008ab077c23 */ /* 0x002fcc0008010806 */
[----:B------:R1:W-:Y:S01]  /*a570*/  MUFU.EX2 R102, R7 ;  /* 0x0000000700667308 */ /* 0x0003e20000000800 */
[C---:B------:R-:W-:Y:S06]  /*a580*/  HMMA.16816.F32.BF16 R76, R8.reuse, R16, R76 ;  /* 0x00000010084c723c */ /* 0x040fec000004184c */
[C---:B------:R-:W-:Y:S06]  /*a590*/  HMMA.16816.F32.BF16 R72, R8.reuse, R18, R72 ;  /* 0x000000120848723c */ /* 0x040fec0000041848 */
[C---:B------:R-:W-:Y:S06]  /*a5a0*/  HMMA.16816.F32.BF16 R68, R8.reuse, R32, R68 ;  /* 0x000000200844723c */ /* 0x040fec0000041844 */
[----:B------:R-:W-:Y:S01]  /*a5b0*/  HMMA.16816.F32.BF16 R64, R8, R34, R64 ;  /* 0x000000220840723c */ /* 0x000fe20000041840 */
[----:B-1----:R-:W-:-:S05]  /*a5c0*/  FFMA.FTZ R7, R214, UR8, -R5 ;  /* 0x00000008d6077c23 */ /* 0x002fca0008010805 */
[C---:B------:R-:W-:Y:S01]  /*a5d0*/  HMMA.16816.F32.BF16 R60, R8.reuse, R36, R60 ;  /* 0x00000024083c723c */ /* 0x040fe2000004183c */
[----:B------:R1:W-:Y:S05]  /*a5e0*/  MUFU.EX2 R99, R7 ;  /* 0x0000000700637308 */ /* 0x0003ea0000000800 */
[----:B------:R-:W-:Y:S01]  /*a5f0*/  HMMA.16816.F32.BF16 R40, R8, R38, R28 ;  /* 0x000000260828723c */ /* 0x000fe2000004181c */
[--C-:B------:R-:W-:Y:S01]  /*a600*/  FFMA.FTZ R37, R186, UR8, -R0.reuse ;  /* 0x00000008ba257c23 */ /* 0x100fe20008010800 */
[--C-:B------:R-:W-:Y:S01]  /*a610*/  FFMA.FTZ R35, R202, UR8, -R5.reuse ;  /* 0x00000008ca237c23 */ /* 0x100fe20008010805 */
[--C-:B------:R-:W-:Y:S01]  /*a620*/  FFMA.FTZ R34, R201, UR8, -R5.reuse ;  /* 0x00000008c9227c23 */ /* 0x100fe20008010805 */
[----:B------:R-:W-:Y:S01]  /*a630*/  FFMA.FTZ R33, R198, UR8, -R5 ;  /* 0x00000008c6217c23 */ /* 0x000fe20008010805 */
[----:B------:R-:W-:Y:S01]  /*a640*/  FADD.FTZ R14, R174, R175 ;  /* 0x000000afae0e7221 */ /* 0x000fe20000010000 */
[----:B------:R-:W2:Y:S01]  /*a650*/  LDSM.16.MT88.4 R16, [R221+0xb000] ;  /* 0x00b00000dd10783b */ /* 0x000ea20000004200 */
[--C-:B------:R-:W-:Y:S01]  /*a660*/  FFMA.FTZ R8, R197, UR8, -R0.reuse ;  /* 0x00000008c5087c23 */ /* 0x100fe20008010800 */
[--C-:B------:R-:W-:Y:S01]  /*a670*/  FFMA.FTZ R38, R184, UR8, -R0.reuse ;  /* 0x00000008b8267c23 */ /* 0x100fe20008010800 */
[----:B------:R-:W-:Y:S01]  /*a680*/  FFMA.FTZ R39, R181, UR8, -R0 ;  /* 0x00000008b5277c23 */ /* 0x000fe20008010800 */
[--C-:B------:R-:W-:Y:S01]  /*a690*/  FFMA.FTZ R0, R203, UR8, -R5.reuse ;  /* 0x00000008cb007c23 */ /* 0x100fe20008010805 */
[----:B------:R-:W-:Y:S01]  /*a6a0*/  MUFU.EX2 R116, R22 ;  /* 0x0000001600747308 */ /* 0x000fe20000000800 */
[--C-:B-1----:R-:W-:Y:S01]  /*a6b0*/  FFMA.FTZ R7, R178, UR8, -R5.reuse ;  /* 0x00000008b2077c23 */ /* 0x102fe20008010805 */
[----:B------:R-:W-:Y:S06]  /*a6c0*/  LDSM.16.MT88.4 R28, [R220+0xb000] ;  /* 0x00b00000dc1c783b */ /* 0x000fec0000004200 */
[----:B------:R1:W3:Y:S08]  /*a6d0*/  MUFU.EX2 R85, R7 ;  /* 0x0000000700557308 */ /* 0x0002f00000000800 */
[----:B------:R4:W-:Y:S01]  /*a6e0*/  MUFU.EX2 R98, R0 ;  /* 0x0000000000627308 */ /* 0x0009e20000000800 */
[--C-:B-1----:R-:W-:Y:S01]  /*a6f0*/  FFMA.FTZ R7, R199, UR8, -R5.reuse ;  /* 0x00000008c7077c23 */ /* 0x102fe20008010805 */
[----:B----4-:R-:W-:Y:S01]  /*a700*/  FFMA.FTZ R0, R204, UR8, -R5 ;  /* 0x00000008cc007c23 */ /* 0x010fe20008010805 */
[----:B------:R-:W-:Y:S01]  /*a710*/  FADD.FTZ R5, R207, R205 ;  /* 0x000000cdcf057221 */ /* 0x000fe20000010000 */
[----:B------:R-:W-:Y:S01]  /*a720*/  MOV R207, R209 ;  /* 0x000000d100cf7202 */ /* 0x000fe20000000f00 */
[----:B------:R-:W-:Y:S01]  /*a730*/  IMAD.MOV.U32 R209, RZ, RZ, R180 ;  /* 0x000000ffffd17224 */ /* 0x000fe200078e00b4 */
[----:B------:R-:W-:-:S02]  /*a740*/  MOV R180, R165 ;  /* 0x000000a500b47202 */ /* 0x000fc40000000f00 */
[----:B------:R-:W-:Y:S02]  /*a750*/  MOV R205, R97 ;  /* 0x0000006100cd7202 */ /* 0x000fe40000000f00 */
[----:B------:R-:W-:Y:S01]  /*a760*/  MOV R97, R185 ;  /* 0x000000b900617202 */ /* 0x000fe20000000f00 */
[----:B------:R-:W-:Y:S01]  /*a770*/  IMAD.MOV.U32 R185, RZ, RZ, R166 ;  /* 0x000000ffffb97224 */ /* 0x000fe200078e00a6 */
[----:B------:R-:W-:Y:S01]  /*a780*/  MOV R165, R158 ;  /* 0x0000009e00a57202 */ /* 0x000fe20000000f00 */
[----:B------:R1:W4:Y:S01]  /*a790*/  MUFU.EX2 R96, R7 ;  /* 0x0000000700607308 */ /* 0x0003220000000800 */
        /* <DEDUP_REMOVED lines=8> */
[----:B------:R2:W5:Y:S01]  /*a820*/  LDL.LU R176, [R1+0xc4] ;  /* 0x0000c40001b07983 */ /* 0x0005620000300800 */
[----:B------:R-:W-:-:S03]  /*a830*/  MOV R141, R3 ;  /* 0x00000003008d7202 */ /* 0x000fc60000000f00 */
[----:B------:R-:W2:Y:S01]  /*a840*/  LDL.LU R3, [R1+0xc0] ;  /* 0x0000c00001037983 */ /* 0x000ea20000300800 */
[----:B-1----:R-:W-:-:S03]  /*a850*/  FFMA.FTZ R7, R200, UR8, -R6 ;  /* 0x00000008c8077c23 */ /* 0x002fc60008010806 */
[----:B------:R-:W2:Y:S01]  /*a860*/  LDL.LU R175, [R1+0xbc] ;  /* 0x0000bc0001af7983 */ /* 0x000ea20000300800 */
[----:B------:R1:W-:Y:S03]  /*a870*/  MUFU.EX2 R97, R7 ;  /* 0x0000000700617308 */ /* 0x0003e60000000800 */
[----:B------:R-:W2:Y:S01]  /*a880*/  LDL.LU R174, [R1+0xb8] ;  /* 0x0000b80001ae7983 */ /* 0x000ea20000300800 */
[----:B-1----:R-:W-:-:S03]  /*a890*/  FADD.FTZ R7, R151, R14 ;  /* 0x0000000e97077221 */ /* 0x002fc60000010000 */
[----:B------:R-:W2:Y:S01]  /*a8a0*/  LDL.LU R151, [R1+0x64] ;  /* 0x0000640001977983 */ /* 0x000ea20000300800 */
[----:B------:R-:W-:Y:S01]  /*a8b0*/  MUFU.EX2 R113, R21 ;  /* 0x0000001500717308 */ /* 0x000fe20000000800 */
[----:B---3--:R-:W-:Y:S02]  /*a8c0*/  F2FP.BF16.F32.PACK_AB R9, R85, R99 ;  /* 0x000000635509723e */ /* 0x008fe400000010ff */
[----:B------:R-:W-:Y:S02]  /*a8d0*/  F2FP.BF16.F32.PACK_AB R10, R102, R109 ;  /* 0x0000006d660a723e */ /* 0x000fe400000010ff */
[----:B----4-:R-:W-:-:S03]  /*a8e0*/  F2FP.BF16.F32.PACK_AB R11, R98, R96 ;  /* 0x00000060620b723e */ /* 0x010fc600000010ff */
[----:B------:R1:W-:Y:S01]  /*a8f0*/  MUFU.EX2 R115, R20 ;  /* 0x0000001400737308 */ /* 0x0003e20000000800 */
[----:B------:R-:W-:Y:S01]  /*a900*/  FADD.FTZ R32, R187, R209 ;  /* 0x000000d1bb207221 */ /* 0x000fe20000010000 */
[----:B------:R-:W-:-:S06]  /*a910*/  MOV R159, R185 ;  /* 0x000000b9009f7202 */ /* 0x000fcc0000000f00 */
[----:B------:R3:W-:Y:S01]  /*a920*/  MUFU.EX2 R86, R8 ;  /* 0x0000000800567308 */ /* 0x0007e20000000800 */
[----:B------:R-:W-:Y:S01]  /*a930*/  MOV R206, R166 ;  /* 0x000000a600ce7202 */ /* 0x000fe20000000f00 */
[----:B------:R-:W-:Y:S01]  /*a940*/  IMAD.MOV.U32 R208, RZ, RZ, R158 ;  /* 0x000000ffffd07224 */ /* 0x000fe200078e009e */
[----:B-1----:R-:W1:Y:S05]  /*a950*/  LDSM.16.MT88.4 R20, [R218+0xb000] ;  /* 0x00b00000da14783b */ /* 0x002e6a0000004200 */
[----:B------:R4:W-:Y:S01]  /*a960*/  MUFU.EX2 R120, R12 ;  /* 0x0000000c00787308 */ /* 0x0009e20000000800 */
[----:B------:R-:W-:Y:S02]  /*a970*/  MOV R187, R141 ;  /* 0x0000008d00bb7202 */ /* 0x000fe40000000f00 */
[----:B---3--:R-:W-:-:S05]  /*a980*/  F2FP.BF16.F32.PACK_AB R8, R108, R103 ;  /* 0x000000676c08723e */ /* 0x008fca00000010ff */
[----:B------:R3:W1:Y:S01]  /*a990*/  MUFU.EX2 R119, R15 ;  /* 0x0000000f00777308 */ /* 0x0006620000000800 */
[----:B------:R-:W-:Y:S01]  /*a9a0*/  IMAD.MOV.U32 R180, RZ, RZ, R140 ;  /* 0x000000ffffb47224 */ /* 0x000fe200078e008c */
[----:B------:R-:W-:Y:S02]  /*a9b0*/  MOV R185, R142 ;  /* 0x0000008e00b97202 */ /* 0x000fe40000000f00 */
[----:B------:R-:W-:Y:S02]  /*a9c0*/  MOV R166, R143 ;  /* 0x0000008f00a67202 */ /* 0x000fe40000000f00 */
[----:B------:R-:W-:Y:S01]  /*a9d0*/  MOV R209, R139 ;  /* 0x0000008b00d17202 */ /* 0x000fe20000000f00 */
[----:B----4-:R-:W-:Y:S01]  /*a9e0*/  FFMA.FTZ R12, R183, UR8, -R6 ;  /* 0x00000008b70c7c23 */ /* 0x010fe20008010806 */
[----:B--2---:R-:W-:Y:S01]  /*a9f0*/  HMMA.16816.F32.BF16 R140, R8, R18, R56 ;  /* 0x00000012088c723c */ /* 0x004fe20000041838 */
[----:B------:R-:W-:Y:S02]  /*aa00*/  IMAD.MOV.U32 R149, RZ, RZ, R208 ;  /* 0x000000ffff957224 */ /* 0x000fe400078e00d0 */
[----:B------:R-:W-:Y:S01]  /*aa10*/  MUFU.EX2 R56, R12 ;  /* 0x0000000c00387308 */ /* 0x000fe20000000800 */
[----:B---3--:R-:W-:Y:S01]  /*aa20*/  FADD.FTZ R15, R207, R205 ;  /* 0x000000cdcf0f7221 */ /* 0x008fe20000010000 */
[----:B------:R-:W-:Y:S01]  /*aa30*/  IMAD.MOV.U32 R207, RZ, RZ, R168 ;  /* 0x000000ffffcf7224 */ /* 0x000fe200078e00a8 */
        /* <DEDUP_REMOVED lines=11> */
[----:B------:R-:W-:Y:S01]  /*aaf0*/  FADD.FTZ R7, R172, R7 ;  /* 0x00000007ac077221 */ /* 0x000fe20000010000 */
        /* <DEDUP_REMOVED lines=8> */
[----:B------:R2:W-:Y:S01]  /*ab80*/  MUFU.EX2 R118, R13 ;  /* 0x0000000d00767308 */ /* 0x0005e20000000800 */
[----:B------:R-:W-:Y:S01]  /*ab90*/  MOV R210, R187 ;  /* 0x000000bb00d27202 */ /* 0x000fe20000000f00 */
[----:B------:R-:W-:Y:S01]  /*aba0*/  IMAD.MOV.U32 R187, RZ, RZ, R158 ;  /* 0x000000ffffbb7224 */ /* 0x000fe200078e009e */
[----:B------:R-:W-:-:S02]  /*abb0*/  MOV R180, R157 ;  /* 0x0000009d00b47202 */ /* 0x000fc40000000f00 */
[----:B------:R-:W-:Y:S01]  /*abc0*/  MOV R177, R133 ;  /* 0x0000008500b17202 */ /* 0x000fe20000000f00 */
[----:B------:R-:W-:Y:S01]  /*abd0*/  IMAD.MOV.U32 R172, RZ, RZ, R187 ;  /* 0x000000ffffac7224 */ /* 0x000fe200078e00bb */
[----:B------:R-:W-:Y:S01]  /*abe0*/  MOV R169, R180 ;  /* 0x000000b400a97202 */ /* 0x000fe20000000f00 */
[----:B------:R-:W-:Y:S01]  /*abf0*/  HMMA.16816.F32.BF16 R152, R8, R24, R52 ;  /* 0x000000180898723c */ /* 0x000fe20000041834 */
[----:B------:R-:W-:Y:S01]  /*ac00*/  FADD.FTZ R5, R4, R5 ;  /* 0x0000000504057221 */ /* 0x000fe20000010000 */
[--C-:B--2---:R-:W-:Y:S01]  /*ac10*/  FFMA.FTZ R13, R196, UR8, -R6.reuse ;  /* 0x00000008c40d7c23 */ /* 0x104fe20008010806 */
[----:B------:R-:W-:-:S03]  /*ac20*/  FFMA.FTZ R6, R182, UR8, -R6 ;  /* 0x00000008b6067c23 */ /* 0x000fc60008010806 */
[----:B------:R2:W-:Y:S01]  /*ac30*/  MUFU.EX2 R87, R13 ;  /* 0x0000000d00577308 */ /* 0x0005e20000000800 */
[C---:B------:R-:W-:Y:S07]  /*ac40*/  HMMA.16816.F32.BF16 R156, R8.reuse, R26, R48 ;  /* 0x0000001a089c723c */ /* 0x040fee0000041830 */
[----:B------:R3:W-:Y:S01]  /*ac50*/  MUFU.EX2 R52, R6 ;  /* 0x0000000600347308 */ /* 0x0007e20000000800 */
[----:B-1----:R-:W-:Y:S01]  /*ac60*/  HMMA.16816.F32.BF16 R196, R8, R20, R104 ;  /* 0x0000001408c4723c */ /* 0x002fe20000041868 */
[----:B------:R-:W-:-:S05]  /*ac70*/  IMAD.MOV.U32 R180, RZ, RZ, R166 ;  /* 0x000000ffffb47224 */ /* 0x000fca00078e00a6 */
[C---:B------:R-:W-:Y:S01]  /*ac80*/  HMMA.16816.F32.BF16 R200, R8.reuse, R22, R92 ;  /* 0x0000001608c8723c */ /* 0x040fe2000004185c */
[----:B------:R1:W4:Y:S05]  /*ac90*/  MUFU.EX2 R48, R0 ;  /* 0x0000000000307308 */ /* 0x00032a0000000800 */
[C---:B------:R-:W-:Y:S06]  /*aca0*/  HMMA.16816.F32.BF16 R136, R8.reuse, R16, R88 ;  /* 0x000000100888723c */ /* 0x040fec0000041858 */
[C---:B------:R-:W-:Y:S06]  /*acb0*/  HMMA.16816.F32.BF16 R188, R8.reuse, R28, R188 ;  /* 0x0000001c08bc723c */ /* 0x040fec00000418bc */
[----:B------:R-:W-:Y:S01]  /*acc0*/  HMMA.16816.F32.BF16 R44, R8, R30, R44 ;  /* 0x0000001e082c723c */ /* 0x000fe2000004182c */
[----:B------:R-:W-:Y:S01]  /*acd0*/  MOV R133, R146 ;  /* 0x0000009200857202 */ /* 0x000fe20000000f00 */
[----:B------:R-:W4:Y:S01]  /*ace0*/  MUFU.EX2 R35, R35 ;  /* 0x0000002300237308 */ /* 0x000f220000000800 */
[----:B------:R-:W-:-:S07]  /*acf0*/  F2FP.BF16.F32.PACK_AB R14, R119, R115 ;  /* 0x00000073770e723e */ /* 0x000fce00000010ff */
[----:B------:R-:W4:Y:S08]  /*ad00*/  MUFU.EX2 R34, R34 ;  /* 0x0000002200227308 */ /* 0x000f300000000800 */
[----:B------:R-:W4:Y:S01]  /*ad10*/  MUFU.EX2 R33, R33 ;  /* 0x0000002100217308 */ /* 0x000f220000000800 */
[----:B--2---:R-:W-:Y:S01]  /*ad20*/  FADD.FTZ R13, R3, R32 ;  /* 0x00000020030d7221 */ /* 0x004fe20000010000 */
[----:B------:R-:W-:Y:S01]  /*ad30*/  FADD.FTZ R12, R151, R15 ;  /* 0x0000000f970c7221 */ /* 0x000fe20000010000 */
[----:B------:R-:W-:Y:S01]  /*ad40*/  MOV R151, R206 ;  /* 0x000000ce00977202 */ /* 0x000fe20000000f00 */
[----:B------:R-:W-:Y:S01]  /*ad50*/  IMAD.MOV.U32 R206, RZ, RZ, R207 ;  /* 0x000000ffffce7224 */ /* 0x000fe200078e00cf */
[----:B------:R-:W-:Y:S01]  /*ad60*/  MOV R207, R185 ;  /* 0x000000b900cf7202 */ /* 0x000fe20000000f00 */
[----:B------:R2:W5:Y:S01]  /*ad70*/  LDL.LU R3, [R1+0xb4] ;  /* 0x0000b40001037983 */ /* 0x0005620000300800 */
[----:B------:R-:W-:-:S02]  /*ad80*/  MOV R185, R167 ;  /* 0x000000a700b97202 */ /* 0x000fc40000000f00 */
[----:B------:R-:W-:Y:S01]  /*ad90*/  MOV R167, R144 ;  /* 0x0000009000a77202 */ /* 0x000fe20000000f00 */
[----:B---3--:R-:W-:Y:S01]  /*ada0*/  FADD.FTZ R6, R174, R12 ;  /* 0x0000000cae067221 */ /* 0x008fe20000010000 */
        /* <DEDUP_REMOVED lines=15> */
[----:B------:R2:W5:Y:S01]  /*aea0*/  LDL.LU R4, [R1+0xb0] ;  /* 0x0000b00001047983 */ /* 0x0005620000300800 */
        /* <DEDUP_REMOVED lines=17> */
[----:B-1----:R-:W-:Y:S01]  /*afc0*/  FADD.FTZ R0, R217, R32 ;  /* 0x00000020d9007221 */ /* 0x002fe20000010000 */
[----:B------:R-:W-:Y:S01]  /*afd0*/  MOV R172, R211 ;  /* 0x000000d300ac7202 */ /* 0x000fe20000000f00 */
[----:B------:R-:W-:Y:S01]  /*afe0*/  IMAD.MOV.U32 R211, RZ, RZ, R148 ;  /* 0x000000ffffd37224 */ /* 0x000fe200078e0094 */
        /* <DEDUP_REMOVED lines=20> */
[----:B------:R-:W1:Y:S01]  /*b130*/  LDSM.16.MT88.4 R184, [R218+0xb800] ;  /* 0x00b80000dab8783b */ /* 0x000e620000004200 */
        /* <DEDUP_REMOVED lines=36> */
[----:B------:R-:W-:Y:S01]  /*b380*/  FADD.FTZ R8, R93, R6 ;  /* 0x000000065d087221 */ /* 0x000fe20000010000 */
[----:B------:R-:W-:Y:S01]  /*b390*/  IMAD.MOV.U32 R106, RZ, RZ, R149 ;  /* 0x000000ffff6a7224 */ /* 0x000fe200078e0095 */
[----:B------:R-:W-:Y:S01]  /*b3a0*/  MOV R107, R151 ;  /* 0x00000097006b7202 */ /* 0x000fe20000000f00 */
[----:B------:R-:W-:Y:S01]  /*b3b0*/  FADD.FTZ R6, R94, R9 ;  /* 0x000000095e067221 */ /* 0x000fe20000010000 */
[----:B------:R-:W-:Y:S01]  /*b3c0*/  MOV R204, R180 ;  /* 0x000000b400cc7202 */ /* 0x000fe20000000f00 */
[----:B------:R-:W-:Y:S01]  /*b3d0*/  FADD.FTZ R5, R95, R0 ;  /* 0x000000005f057221 */ /* 0x000fe20000010000 */
[----:B------:R-:W-:Y:S01]  /*b3e0*/  FADD.FTZ R0, R104, R7 ;  /* 0x0000000768007221 */ /* 0x000fe20000010000 */
[----:B------:R-:W-:-:S02]  /*b3f0*/  IMAD.MOV.U32 R179, RZ, RZ, R168 ;  /* 0x000000ffffb37224 */ /* 0x000fc400078e00a8 */
[----:B------:R-:W-:Y:S01]  /*b400*/  FADD.FTZ R7, R105, R8 ;  /* 0x0000000869077221 */ /* 0x000fe20000010000 */
[----:B------:R-:W-:Y:S01]  /*b410*/  FADD.FTZ R8, R106, R6 ;  /* 0x000000066a087221 */ /* 0x000fe20000010000 */
[----:B------:R-:W-:Y:S01]  /*b420*/  MOV R178, R134 ;  /* 0x0000008600b27202 */ /* 0x000fe20000000f00 */
[----:B------:R-:W-:Y:S01]  /*b430*/  FADD.FTZ R6, R107, R5 ;  /* 0x000000056b067221 */ /* 0x000fe20000010000 */
[----:B------:R-:W-:Y:S01]  /*b440*/  MOV R212, R133 ;  /* 0x0000008500d47202 */ /* 0x000fe20000000f00 */
[----:B------:R-:W-:Y:S01]  /*b450*/  FADD.FTZ R5, R204, R0 ;  /* 0x00000000cc057221 */ /* 0x000fe20000010000 */
[----:B------:R-:W-:Y:S01]  /*b460*/  FADD.FTZ R0, R179, R7 ;  /* 0x00000007b3007221 */ /* 0x000fe20000010000 */
[----:B------:R-:W-:Y:S01]  /*b470*/  MOV R214, R135 ;  /* 0x0000008700d67202 */ /* 0x000fe20000000f00 */
[----:B------:R-:W-:Y:S01]  /*b480*/  IMAD.MOV.U32 R177, RZ, RZ, R150 ;  /* 0x000000ffffb17224 */ /* 0x000fe200078e0096 */
        /* <DEDUP_REMOVED lines=24> */
[----:B------:R-:W3:Y:S01]  /*b610*/  LDSM.16.MT88.4 R144, [R221+0xb800] ;  /* 0x00b80000dd90783b */ /* 0x000ee20000004200 */
[----:B------:R-:W-:Y:S01]  /*b620*/  FADD.FTZ R6, R243, R6 ;  /* 0x00000006f3067221 */ /* 0x000fe20000010000 */
[----:B------:R-:W-:Y:S01]  /*b630*/  FADD.FTZ R0, R233, R0 ;  /* 0x00000000e9007221 */ /* 0x000fe20000010000 */
[----:B------:R-:W-:Y:S01]  /*b640*/  FADD.FTZ R5, R237, R5 ;  /* 0x00000005ed057221 */ /* 0x000fe20000010000 */
[----:B------:R-:W2:Y:S01]  /*b650*/  LDSM.16.MT88.4 R160, [R219+0xb800] ;  /* 0x00b80000dba0783b */ /* 0x000ea20000004200 */
[----:B------:R-:W-:Y:S01]  /*b660*/  FADD.FTZ R6, R244, R6 ;  /* 0x00000006f4067221 */ /* 0x000fe20000010000 */
[----:B------:R-:W-:Y:S01]  /*b670*/  FADD.FTZ R0, R231, R0 ;  /* 0x00000000e7007221 */ /* 0x000fe20000010000 */
[----:B------:R-:W-:Y:S01]  /*b680*/  FADD.FTZ R5, R239, R5 ;  /* 0x00000005ef057221 */ /* 0x000fe20000010000 */
[----:B------:R1:W5:Y:S01]  /*b690*/  LDL.LU R173, [R1+0xac] ;  /* 0x0000ac0001ad7983 */ /* 0x0003620000300800 */
        /* <DEDUP_REMOVED lines=35> */
[----:B------:R-:W2:Y:S01]  /*b8d0*/  LDSM.16.MT88.4 R16, [R220+0xb800] ;  /* 0x00b80000dc10783b */ /* 0x000ea20000004200 */
[----:B------:R-:W-:Y:S01]  /*b8e0*/  FADD.FTZ R0, R98, R0 ;  /* 0x0000000062007221 */ /* 0x000fe20000010000 */
[----:B------:R-:W-:Y:S01]  /*b8f0*/  FADD.FTZ R5, R102, R5 ;  /* 0x0000000566057221 */ /* 0x000fe20000010000 */
[----:B------:R-:W-:Y:S01]  /*b900*/  FADD.FTZ R241, R122, R241 ;  /* 0x000000f17af17221 */ /* 0x000fe20000010000 */
[----:B------:R-:W-:Y:S01]  /*b910*/  FADD.FTZ R6, R114, R6 ;  /* 0x0000000672067221 */ /* 0x000fe20000010000 */
[----:B----4-:R-:W-:Y:S01]  /*b920*/  FADD.FTZ R0, R48, R0 ;  /* 0x0000000030007221 */ /* 0x010fe20000010000 */
        /* <DEDUP_REMOVED lines=10> */
[----:B------:R-:W-:Y:S02]  /*b9d0*/  HMMA.16816.F32.BF16 R192, R12, R20, R192 ;  /* 0x000000140cc0723c */ /* 0x000fe400000418c0 */
[----:B------:R4:W5:Y:S01]  /*b9e0*/  LDL.LU R228, [R1+0xa0] ;  /* 0x0000a00001e47983 */ /* 0x0009620000300800 */
[----:B------:R-:W1:Y:S01]  /*b9f0*/  MUFU.EX2 R37, R37 ;  /* 0x0000002500257308 */ /* 0x000e620000000800 */
[----:B------:R-:W-:-:S02]  /*ba00*/  FADD.FTZ R5, R56, R5 ;  /* 0x0000000538057221 */ /* 0x000fc40000010000 */
[----:B------:R4:W5:Y:S01]  /*ba10*/  LDL.LU R225, [R1+0x9c] ;  /* 0x00009c0001e17983 */ /* 0x0009620000300800 */
[C---:B------:R-:W-:Y:S01]  /*ba20*/  HMMA.16816.F32.BF16 R68, R12.reuse, R24, R68 ;  /* 0x000000180c44723c */ /* 0x040fe20000041844 */
[----:B------:R-:W-:Y:S02]  /*ba30*/  FADD.FTZ R241, R110, R241 ;  /* 0x000000f16ef17221 */ /* 0x000fe40000010000 */
[----:B------:R4:W5:Y:S01]  /*ba40*/  LDL.LU R224, [R1+0x98] ;  /* 0x0000980001e07983 */ /* 0x0009620000300800 */
[----:B------:R-:W3:Y:S01]  /*ba50*/  MUFU.EX2 R38, R38 ;  /* 0x0000002600267308 */ /* 0x000ee20000000800 */
[----:B------:R-:W-:Y:S01]  /*ba60*/  FADD.FTZ R6, R117, R6 ;  /* 0x0000000675067221 */ /* 0x000fe20000010000 */
[----:B------:R-:W-:Y:S01]  /*ba70*/  HMMA.16816.F32.BF16 R20, R12, R22, R80 ;  /* 0x000000160c14723c */ /* 0x000fe20000041850 */
[----:B------:R4:W5:Y:S01]  /*ba80*/  LDL.LU R222, [R1+0x94] ;  /* 0x0000940001de7983 */ /* 0x0009620000300800 */
[----:B------:R-:W-:-:S04]  /*ba90*/  FADD.FTZ R0, R33, R0 ;  /* 0x0000000021007221 */ /* 0x000fc80000010000 */
[----:B------:R-:W-:Y:S01]  /*baa0*/  MUFU.EX2 R39, R39 ;  /* 0x0000002700277308 */ /* 0x000fe20000000800 */
[----:B------:R-:W-:Y:S01]  /*bab0*/  HMMA.16816.F32.BF16 R64, R12, R26, R64 ;  /* 0x0000001a0c40723c */ /* 0x000fe20000041840 */
[----:B------:R4:W5:Y:S01]  /*bac0*/  LDL.LU R217, [R1+0x90] ;  /* 0x0000900001d97983 */ /* 0x0009620000300800 */
[----:B------:R-:W-:-:S04]  /*bad0*/  FADD.FTZ R5, R52, R5 ;  /* 0x0000000534057221 */ /* 0x000fc80000010000 */
[----:B------:R-:W-:Y:S01]  /*bae0*/  HMMA.16816.F32.BF16 R60, R12, R28, R60 ;  /* 0x0000001c0c3c723c */ /* 0x000fe2000004183c */
[----:B------:R-:W2:Y:S01]  /*baf0*/  MUFU.EX2 R84, R84 ;  /* 0x0000005400547308 */ /* 0x000ea20000000800 */
[----:B------:R4:W5:Y:S01]  /*bb00*/  LDL.LU R216, [R1+0x8c] ;  /* 0x00008c0001d87983 */ /* 0x0009620000300800 */
[----:B------:R-:W-:-:S03]  /*bb10*/  FADD.FTZ R241, R111, R241 ;  /* 0x000000f16ff17221 */ /* 0x000fc60000010000 */
[----:B------:R-:W-:Y:S01]  /*bb20*/  HMMA.16816.F32.BF16 R40, R12, R30, R40 ;  /* 0x0000001e0c28723c */ /* 0x000fe20000041828 */
[----:B------:R4:W5:Y:S04]  /*bb30*/  LDL.LU R101, [R1+0x88] ;  /* 0x0000880001657983 */ /* 0x0009680000300800 */
[----:B------:R4:W5:Y:S01]  /*bb40*/  LDL.LU R100, [R1+0x84] ;  /* 0x0000840001647983 */ /* 0x0009620000300800 */
[----:B------:R-:W-:-:S03]  /*bb50*/  FADD.FTZ R241, R112, R241 ;  /* 0x000000f170f17221 */ /* 0x000fc60000010000 */
[----:B------:R4:W5:Y:S04]  /*bb60*/  LDL.LU R2, [R1+0x80] ;  /* 0x0000800001027983 */ /* 0x0009680000300800 */
[----:B------:R4:W-:Y:S04]  /*bb70*/  STL [R1+0x14], R6 ;  /* 0x0000140601007387 */ /* 0x0009e80000100800 */
[----:B------:R4:W-:Y:S04]  /*bb80*/  STL [R1+0x10], R0 ;  /* 0x0000100001007387 */ /* 0x0009e80000100800 */
[----:B------:R4:W-:Y:S01]  /*bb90*/  STL [R1+0x18], R5 ;  /* 0x0000180501007387 */ /* 0x0009e20000100800 */
[----:B------:R-:W-:Y:S01]  /*bba0*/  FADD.FTZ R241, R86, R241 ;  /* 0x000000f156f17221 */ /* 0x000fe20000010000 */
[----:B------:R-:W-:-:S02]  /*bbb0*/  F2FP.BF16.F32.PACK_AB R164, R87, R97 ;  /* 0x0000006157a4723e */ /* 0x000fc400000010ff */
[----:B------:R-:W-:Y:S01]  /*bbc0*/  F2FP.BF16.F32.PACK_AB R165, R35, R48 ;  /* 0x0000003023a5723e */ /* 0x000fe200000010ff */
[----:B-1----:R-:W-:Y:S01]  /*bbd0*/  FADD.FTZ R241, R37, R241 ;  /* 0x000000f125f17221 */ /* 0x002fe20000010000 */
[----:B------:R-:W-:Y:S02]  /*bbe0*/  F2FP.BF16.F32.PACK_AB R166, R52, R56 ;  /* 0x0000003834a6723e */ /* 0x000fe400000010ff */
[----:B------:R-:W-:Y:S02]  /*bbf0*/  F2FP.BF16.F32.PACK_AB R167, R33, R34 ;  /* 0x0000002221a7723e */ /* 0x000fe400000010ff */
[----:B------:R-:W-:Y:S02]  /*bc00*/  F2FP.BF16.F32.PACK_AB R168, R118, R114 ;  /* 0x0000007276a8723e */ /* 0x000fe400000010ff */
[----:B---3--:R-:W-:Y:S02]  /*bc10*/  F2FP.BF16.F32.PACK_AB R169, R38, R37 ;  /* 0x0000002526a9723e */ /* 0x008fe400000010ff */
[----:B------:R-:W-:-:S02]  /*bc20*/  F2FP.BF16.F32.PACK_AB R170, R117, R120 ;  /* 0x0000007875aa723e */ /* 0x000fc400000010ff */
[----:B--2---:R-:W-:Y:S01]  /*bc30*/  F2FP.BF16.F32.PACK_AB R171, R84, R39 ;  /* 0x0000002754ab723e */ /* 0x004fe200000010ff */
[----:B------:R-:W-:Y:S01]  /*bc40*/  FADD.FTZ R241, R38, R241 ;  /* 0x000000f126f17221 */ /* 0x000fe20000010000 */
[----:B------:R-:W-:Y:S03]  /*bc50*/  HMMA.16816.F32.BF16 R196, R164, R184, R196 ;  /* 0x000000b8a4c4723c */ /* 0x000fe600000418c4 */
[----:B------:R-:W-:-:S03]  /*bc60*/  FADD.FTZ R241, R39, R241 ;  /* 0x000000f127f17221 */ /* 0x000fc60000010000 */
[----:B------:R-:W-:Y:S01]  /*bc70*/  HMMA.16816.F32.BF16 R200, R164, R186, R200 ;  /* 0x000000baa4c8723c */ /* 0x000fe200000418c8 */
[----:B------:R-:W-:-:S05]  /*bc80*/  FADD.FTZ R241, R84, R241 ;  /* 0x000000f154f17221 */ /* 0x000fca0000010000 */
[C---:B------:R-:W-:Y:S06]  /*bc90*/  HMMA.16816.F32.BF16 R136, R164.reuse, R144, R136 ;  /* 0x00000090a488723c */ /* 0x040fec0000041888 */
[C---:B------:R-:W-:Y:S06]  /*bca0*/  HMMA.16816.F32.BF16 R140, R164.reuse, R146, R140 ;  /* 0x00000092a48c723c */ /* 0x040fec000004188c */
[C---:B------:R-:W-:Y:S06]  /*bcb0*/  HMMA.16816.F32.BF16 R152, R164.reuse, R160, R152 ;  /* 0x000000a0a498723c */ /* 0x040fec0000041898 */
        /* <DEDUP_REMOVED lines=12> */
[----:B----4-:R-:W-:-:S15]  /*bd80*/  @!P0 BRA `(.L_x_408) ;  /* 0x0000006800608947 */ /* 0x010fde0003800000 */
[----:B------:R-:W2:Y:S01]  /*bd90*/  LDL R207, [R1+0x68] ;  /* 0x0000680001cf7983 */ /* 0x000ea20000100800 */
[----:B------:R-:W-:Y:S01]  /*bda0*/  ULDC UR4, c[0x0][0x2d0] ;  /* 0x0000b40000047ab9 */ /* 0x000fe20000000800 */
[----:B------:R-:W1:Y:S01]  /*bdb0*/  LDC.64 R248, c[0x0][0x250] ;  /* 0x00009400fff87b82 */ /* 0x000e620000000a00 */
[----:B-----5:R-:W-:Y:S01]  /*bdc0*/  ISETP.GE.AND P0, PT, R100, UR4, PT ;  /* 0x0000000464007c0c */ /* 0x020fe2000bf06270 */
[----:B------:R-:W3:Y:S01]  /*bdd0*/  S2R R209, SR_TID.X ;  /* 0x0000000000d17919 */ /* 0x000ee20000002100 */
[----:B------:R-:W-:Y:S01]  /*bde0*/  MOV R0, UR26 ;  /* 0x0000001a00007c02 */ /* 0x000fe20008000f00 */
[----:B------:R-:W-:Y:S01]  /*bdf0*/  IMAD R227, R3, 0x2, R224 ;  /* 0x0000000203e37824 */ /* 0x000fe200078e02e0 */
[----:B------:R-:W-:Y:S01]  /*be00*/  IADD3 R223, R217, R2, RZ ;  /* 0x00000002d9df7210 */ /* 0x000fe20007ffe0ff */
[----:B------:R-:W-:Y:S01]  /*be10*/  IMAD.MOV.U32 R172, RZ, RZ, R176 ;  /* 0x000000ffffac7224 */ /* 0x000fe200078e00b0 */
[----:B------:R-:W-:Y:S01]  /*be20*/  MOV R178, R175 ;  /* 0x000000af00b27202 */ /* 0x000fe20000000f00 */
[----:B------:R-:W-:Y:S01]  /*be30*/  IMAD.MOV.U32 R177, RZ, RZ, R173 ;  /* 0x000000ffffb17224 */ /* 0x000fe200078e00ad */
[----:B------:R-:W-:Y:S01]  /*be40*/  MOV R179, R174 ;  /* 0x000000ae00b37202 */ /* 0x000fe20000000f00 */
[----:B------:R-:W-:Y:S01]  /*be50*/  USHF.L.U64.HI UR7, UR6, 0x4, UR7 ;  /* 0x0000000406077899 */ /* 0x000fe20008010207 */
[----:B------:R-:W-:Y:S01]  /*be60*/  LEA R226, R4, R224, 0x1 ;  /* 0x000000e004e27211 */ /* 0x000fe200078e08ff */
[----:B------:R-:W-:-:S02]  /*be70*/  USHF.L.U32 UR6, UR6, 0x4, URZ ;  /* 0x0000000406067899 */ /* 0x000fc4000800063f */
[----:B------:R-:W4:Y:S01]  /*be80*/  @!P0 LDC.64 R8, c[0x0][0x220] ;  /* 0x00008800ff088b82 */ /* 0x000f220000000a00 */
[----:B------:R-:W-:Y:S01]  /*be90*/  ULEA.HI.SX32 UR20, UR20, 0xfffffffe, 0x19 ;  /* 0xfffffffe14147891 */ /* 0x000fe2000f8fca3f */
[----:B------:R-:W-:-:S06]  /*bea0*/  ULDC UR4, c[0x0][0x2ec] ;  /* 0x0000bb0000047ab9 */ /* 0x000fcc0000000800 */
[----:B------:R-:W4:Y:S01]  /*beb0*/  @!P0 LDC.64 R6, c[0x0][0x220] ;  /* 0x00008800ff068b82 */ /* 0x000f220000000a00 */
[C---:B-1----:R-:W-:Y:S02]  /*bec0*/  @!P0 IMAD R3, R249.reuse, 0x50, RZ ;  /* 0x00000050f9038824 */ /* 0x042fe400078e02ff */
[----:B------:R-:W-:-:S05]  /*bed0*/  @!P0 IMAD R2, R249, 0x60, RZ ;  /* 0x00000060f9028824 */ /* 0x000fca00078e02ff */
[----:B------:R-:W1:Y:S01]  /*bee0*/  @!P0 LDC.64 R10, c[0x0][0x220] ;  /* 0x00008800ff0a8b82 */ /* 0x000e620000000a00 */
[----:B---3--:R-:W-:Y:S01]  /*bef0*/  LOP3.LUT R209, R209, 0x3, RZ, 0xc0, !PT ;  /* 0x00000003d1d17812 */ /* 0x008fe200078ec0ff */
[----:B----4-:R3:W-:Y:S04]  /*bf00*/  @!P0 STL.64 [R1+0x68], R8 ;  /* 0x0000680801008387 */ /* 0x0107e80000100a00 */
[----:B------:R4:W-:Y:S04]  /*bf10*/  @!P0 STL.64 [R1+0x60], R6 ;  /* 0x0000600601008387 */ /* 0x0009e80000100a00 */
[----:B-1----:R1:W-:Y:S01]  /*bf20*/  @!P0 STL.64 [R1+0x58], R10 ;  /* 0x0000580a01008387 */ /* 0x0023e20000100a00 */
[----:B---3--:R-:W3:Y:S08]  /*bf30*/  @!P0 LDC.64 R8, c[0x0][0x220] ;  /* 0x00008800ff088b82 */ /* 0x008ef00000000a00 */
[----:B----4-:R-:W4:Y:S08]  /*bf40*/  @!P0 LDC.64 R6, c[0x0][0x220] ;  /* 0x00008800ff068b82 */ /* 0x010f300000000a00 */
[----:B-1----:R-:W1:Y:S01]  /*bf50*/  @!P0 LDC.64 R10, c[0x0][0x220] ;  /* 0x00008800ff0a8b82 */ /* 0x002e620000000a00 */
[----:B---3--:R3:W-:Y:S04]  /*bf60*/  @!P0 STL.64 [R1+0x50], R8 ;  /* 0x0000500801008387 */ /* 0x0087e80000100a00 */
[----:B----4-:R4:W-:Y:S04]  /*bf70*/  @!P0 STL.64 [R1+0x48], R6 ;  /* 0x0000480601008387 */ /* 0x0109e80000100a00 */
[----:B-1----:R-:W-:Y:S01]  /*bf80*/  @!P0 STL.64 [R1+0x40], R10 ;  /* 0x0000400a01008387 */ /* 0x002fe20000100a00 */
[----:B---3--:R-:W1:Y:S08]  /*bf90*/  @!P0 LDC.64 R8, c[0x0][0x220] ;  /* 0x00008800ff088b82 */ /* 0x008e700000000a00 */
[----:B----4-:R-:W3:Y:S01]  /*bfa0*/  @!P0 LDC.64 R6, c[0x0][0x220] ;  /* 0x00008800ff068b82 */ /* 0x010ee20000000a00 */
[----:B-1----:R-:W-:Y:S04]  /*bfb0*/  @!P0 STL.64 [R1+0x38], R8 ;  /* 0x0000380801008387 */ /* 0x002fe80000100a00 */
[----:B---3--:R-:W-:Y:S01]  /*bfc0*/  @!P0 STL.64 [R1+0x30], R6 ;  /* 0x0000300601008387 */ /* 0x008fe20000100a00 */
[----:B--2---:R-:W-:-:S05]  /*bfd0*/  IMAD R5, R209, -0x2, R207 ;  /* 0xfffffffed1057824 */ /* 0x004fca00078e02cf */
[----:B------:R-:W-:-:S05]  /*bfe0*/  IADD3 R0, R0, -UR17, R5 ;  /* 0x8000001100007c10 */ /* 0x000fca000fffe005 */
[----:B------:R1:W-:Y:S02]  /*bff0*/  STL [R1+0x2c], R0 ;  /* 0x00002c0001007387 */ /* 0x0003e40000100800 */
[----:B-1----:R-:W-:-:S05]  /*c000*/  @!P0 IMAD R0, R249, 0x30, RZ ;  /* 0x00000030f9008824 */ /* 0x002fca00078e02ff */
[----:B------:R1:W-:Y:S04]  /*c010*/  @!P0 STL [R1+0x28], R0 ;  /* 0x0000280001008387 */ /* 0x0003e80000100800 */
[----:B------:R2:W-:Y:S04]  /*c020*/  @!P0 STL [R1+0x24], R3 ;  /* 0x0000240301008387 */ /* 0x0005e80000100800 */
[----:B------:R2:W-:Y:S01]  /*c030*/  @!P0 STL [R1+0x20], R2 ;  /* 0x0000200201008387 */ /* 0x0005e20000100800 */
[----:B-1----:R-:W-:-:S05]  /*c040*/  @!P0 IMAD R0, R249, 0x70, RZ ;  /* 0x00000070f9008824 */ /* 0x002fca00078e02ff */
[----:B------:R2:W-:Y:S01]  /*c050*/  @!P0 STL [R1+0x1c], R0 ;  /* 0x00001c0001008387 */ /* 0x0005e20000100800 */
[----:B------:R-:W-:Y:S05]  /*c060*/  BRA `(.L_x_409) ;  /* 0x0000000800987947 */ /* 0x000fea0003800000 */
.L_x_411:
[----:B------:R-:W-:Y:S01]  /*c070*/  IMAD.U32 R0, RZ, RZ, UR20 ;  /* 0x00000014ff007e24 */ /* 0x000fe2000f8e00ff */
[----:B------:R-:W1:Y:S01]  /*c080*/  @!P0 LDC.64 R174, c[0x0][0x248] ;  /* 0x00009200ffae8b82 */ /* 0x000e620000000a00 */
[----:B------:R-:W2:Y:S02]  /*c090*/  LDL.64 R232, [R1+0x8] ;  /* 0x0000080001e87983 */ /* 0x000ea40000100a00 */
[----:B------:R-:W-:Y:S04]  /*c0a0*/  @!P0 VIADD R0, R0, 0xffffffff ;  /* 0xffffffff00008836 */ /* 0x000fe80000000000 */
[----:B------:R-:W3:Y:S01]  /*c0b0*/  LDL.64 R230, [R1] ;  /* 0x0000000001e67983 */ /* 0x000ee20000100a00 */
[----:B------:R-:W-:Y:S01]  /*c0c0*/  @!P0 SHF.R.S32.HI R2, RZ, 0x1f, R0 ;  /* 0x0000001fff028819 */ /* 0x000fe20000011400 */
[----:B------:R-:W4:Y:S04]  /*c0d0*/  @!P0 LDC.64 R208, c[0x0][0x218] ;  /* 0x00008600ffd08b82 */ /* 0x000f280000000a00 */
[----:B------:R1:W-:Y:S04]  /*c0e0*/  @P0 STS.128 [R228+0x4000], RZ ;  /* 0x004000ffe4000388 */ /* 0x0003e80000000c00 */
[----:B------:R-:W5:Y:S01]  /*c0f0*/  @!P0 LDC.64 R204, c[0x0][0x248] ;  /* 0x00009200ffcc8b82 */ /* 0x000f620000000a00 */
[-C--:B-1----:R-:W-:Y:S07]  /*c100*/  @!P0 IMAD R173, R2, R174.reuse, RZ ;  /* 0x000000ae02ad8224 */ /* 0x082fee00078e02ff */
[----:B------:R-:W1:Y:S01]  /*c110*/  @!P0 LDC.64 R210, c[0x0][0x218] ;  /* 0x00008600ffd28b82 */ /* 0x000e620000000a00 */
        /* <DEDUP_REMOVED lines=8> */
[----:B------:R-:W-:Y:S01]  /*c1a0*/  @!P0 SHF.R.S32.HI R173, RZ, 0x1f, R0 ;  /* 0x0000001fffad8819 */ /* 0x000fe20000011400 */
[----:B------:R-:W-:Y:S03]  /*c1b0*/  @!P0 IMAD.WIDE.U32 R2, R174, 0x30, R206 ;  /* 0x00000030ae028825 */ /* 0x000fe600078e00ce */
[----:B------:R-:W2:Y:S01]  /*c1c0*/  @!P0 LDC.64 R206, c[0x0][0x218] ;  /* 0x00008600ffce8b82 */ /* 0x000ea20000000a00 */
[----:B------:R-:W-:Y:S01]  /*c1d0*/  @!P0 IMAD.IADD R3, R175, 0x1, R3 ;  /* 0x00000001af038824 */ /* 0x000fe200078e0203 */
[C---:B----4-:R-:W-:Y:S01]  /*c1e0*/  @!P0 LEA R208, P2, R2.reuse, R208, 0x1 ;  /* 0x000000d002d08211 */ /* 0x050fe200078408ff */
[-C--:B-----5:R-:W-:Y:S03]  /*c1f0*/  @!P0 IMAD R173, R173, R204.reuse, RZ ;  /* 0x000000ccadad8224 */ /* 0x0a0fe600078e02ff */
[----:B------:R-:W-:Y:S01]  /*c200*/  @!P0 LEA.HI.X R209, R2, R209, R3, 0x1, P2 ;  /* 0x000000d102d18211 */ /* 0x000fe200010f0c03 */
[C---:B------:R-:W-:Y:S04]  /*c210*/  @!P0 IMAD.WIDE.U32 R2, R0.reuse, R204, RZ ;  /* 0x000000cc00028225 */ /* 0x040fe800078e00ff */
[----:B------:R-:W-:Y:S01]  /*c220*/  @!P0 IMAD R0, R0, R205, R173 ;  /* 0x000000cd00008224 */ /* 0x000fe200078e02ad */
[C---:B------:R-:W-:Y:S03]  /*c230*/  @!P0 LEA R174, P2, R2.reuse, R232, 0x7 ;  /* 0x000000e802ae8211 */ /* 0x040fe600078438ff */
[----:B------:R-:W-:Y:S05]  /*c240*/  @!P0 IMAD.IADD R0, R3, 0x1, R0 ;  /* 0x0000000103008824 */ /* 0x000fea00078e0200 */
[----:B------:R-:W-:Y:S01]  /*c250*/  @!P0 LEA.HI.X R175, R2, R231, R0, 0x7, P2 ;  /* 0x000000e702af8211 */ /* 0x000fe200010f3c00 */
[----:B------:R-:W-:Y:S02]  /*c260*/  @!P0 IMAD R0, R205, 0x50, RZ ;  /* 0x00000050cd008824 */ /* 0x000fe400078e02ff */
[----:B------:R-:W-:Y:S03]  /*c270*/  @!P0 IMAD.WIDE.U32 R2, R204, 0x50, R174 ;  /* 0x00000050cc028825 */ /* 0x000fe600078e00ae */
[----:B------:R-:W3:Y:S02]  /*c280*/  @!P0 LDC.64 R174, c[0x0][0x248] ;  /* 0x00009200ffae8b82 */ /* 0x000ee40000000a00 */
[----:B------:R-:W-:Y:S02]  /*c290*/  @!P0 IADD3 R0, R0, R3, RZ ;  /* 0x0000000300008210 */ /* 0x000fe40007ffe0ff */
[C---:B-1----:R-:W-:Y:S04]  /*c2a0*/  @!P0 LEA R210, P2, R2.reuse, R210, 0x1 ;  /* 0x000000d202d28211 */ /* 0x042fe800078408ff */
[----:B------:R-:W-:Y:S01]  /*c2b0*/  @!P0 LEA.HI.X R211, R2, R211, R0, 0x1, P2 ;  /* 0x000000d302d38211 */ /* 0x000fe200010f0c00 */
[----:B------:R-:W-:Y:S04]  /*c2c0*/  IMAD.U32 R2, RZ, RZ, UR20 ;  /* 0x00000014ff027e24 */ /* 0x000fe8000f8e00ff */
[----:B------:R-:W-:Y:S05]  /*c2d0*/  @!P0 VIADD R2, R2, 0xffffffff ;  /* 0xffffffff02028836 */ /* 0x000fea0000000000 */
[----:B------:R-:W-:Y:S05]  /*c2e0*/  @!P0 SHF.R.S32.HI R0, RZ, 0x1f, R2 ;  /* 0x0000001fff008819 */ /* 0x000fea0000011402 */
[-C--:B---3--:R-:W-:Y:S04]  /*c2f0*/  @!P0 IMAD R0, R0, R174.reuse, RZ ;  /* 0x000000ae00008224 */ /* 0x088fe800078e02ff */
[C---:B------:R-:W-:Y:S02]  /*c300*/  @!P0 IMAD R0, R2.reuse, R175, R0 ;  /* 0x000000af02008224 */ /* 0x040fe400078e0200 */
[----:B------:R-:W-:Y:S04]  /*c310*/  @!P0 IMAD.WIDE.U32 R2, R2, R174, RZ ;  /* 0x000000ae02028225 */ /* 0x000fe800078e00ff */
[----:B------:R-:W-:Y:S01]  /*c320*/  @!P0 IMAD.IADD R0, R3, 0x1, R0 ;  /* 0x0000000103008824 */ /* 0x000fe200078e0200 */
[C---:B------:R-:W-:Y:S01]  /*c330*/  @!P0 LEA R204, P2, R2.reuse, R232, 0x7 ;  /* 0x000000e802cc8211 */ /* 0x040fe200078438ff */
[----:B------:R-:W-:Y:S03]  /*c340*/  @!P0 IMAD R175, R175, 0x60, RZ ;  /* 0x00000060afaf8824 */ /* 0x000fe600078e02ff */
[----:B------:R-:W-:Y:S03]  /*c350*/  @!P0 LEA.HI.X R205, R2, R231, R0, 0x7, P2 ;  /* 0x000000e702cd8211 */ /* 0x000fe600010f3c00 */
[----:B------:R-:W-:Y:S03]  /*c360*/  @!P0 IMAD.WIDE.U32 R2, R174, 0x60, R204 ;  /* 0x00000060ae028825 */ /* 0x000fe600078e00cc */
[----:B------:R-:W1:Y:S02]  /*c370*/  @!P0 LDC.64 R204, c[0x0][0x218] ;  /* 0x00008600ffcc8b82 */ /* 0x000e640000000a00 */
[----:B------:R-:W-:Y:S02]  /*c380*/  @!P0 IADD3 R175, R175, R3, RZ ;  /* 0x00000003afaf8210 */ /* 0x000fe40007ffe0ff */
[C---:B--2---:R-:W-:Y:S04]  /*c390*/  @!P0 LEA R206, P2, R2.reuse, R206, 0x1 ;  /* 0x000000ce02ce8211 */ /* 0x044fe800078408ff */
[----:B------:R-:W-:Y:S01]  /*c3a0*/  @!P0 LEA.HI.X R207, R2, R207, R175, 0x1, P2 ;  /* 0x000000cf02cf8211 */ /* 0x000fe200010f0caf */
[----:B------:R-:W-:Y:S01]  /*c3b0*/  IMAD.U32 R2, RZ, RZ, UR20 ;  /* 0x00000014ff027e24 */ /* 0x000fe2000f8e00ff */
[----:B------:R-:W2:Y:S03]  /*c3c0*/  @!P0 LDC.64 R174, c[0x0][0x248] ;  /* 0x00009200ffae8b82 */ /* 0x000ea60000000a00 */
[----:B------:R-:W-:Y:S05]  /*c3d0*/  @!P0 VIADD R2, R2, 0xffffffff ;  /* 0xffffffff02028836 */ /* 0x000fea0000000000 */
[----:B------:R-:W-:Y:S05]  /*c3e0*/  @!P0 SHF.R.S32.HI R0, RZ, 0x1f, R2 ;  /* 0x0000001fff008819 */ /* 0x000fea0000011402 */
[-C--:B--2---:R-:W-:Y:S04]  /*c3f0*/  @!P0 IMAD R0, R0, R174.reuse, RZ ;  /* 0x000000ae00008224 */ /* 0x084fe800078e02ff */
[C---:B------:R-:W-:Y:S02]  /*c400*/  @!P0 IMAD R175, R2.reuse, R175, R0 ;  /* 0x000000af02af8224 */ /* 0x040fe400078e0200 */
[----:B------:R-:W-:Y:S05]  /*c410*/  @!P0 IMAD.WIDE.U32 R2, R2, R174, RZ ;  /* 0x000000ae02028225 */ /* 0x000fea00078e00ff */
[----:B------:R-:W-:Y:S02]  /*c420*/  @!P0 IADD3 R3, R3, R175, RZ ;  /* 0x000000af03038210 */ /* 0x000fe40007ffe0ff */
[C---:B------:R-:W-:Y:S01]  /*c430*/  @!P0 LEA R0, P2, R2.reuse, R232, 0x7 ;  /* 0x000000e802008211 */ /* 0x040fe200078438ff */
[----:B------:R-:W2:Y:S03]  /*c440*/  @!P0 LDC.64 R174, c[0x0][0x248] ;  /* 0x00009200ffae8b82 */ /* 0x000ea60000000a00 */
[----:B------:R-:W-:Y:S01]  /*c450*/  @!P0 LEA.HI.X R176, R2, R231, R3, 0x7, P2 ;  /* 0x000000e702b08211 */ /* 0x000fe200010f3c03 */
[----:B------:R-:W-:Y:S04]  /*c460*/  IMAD.U32 R2, RZ, RZ, UR20 ;  /* 0x00000014ff027e24 */ /* 0x000fe8000f8e00ff */
[----:B------:R-:W-:Y:S05]  /*c470*/  @!P0 VIADD R2, R2, 0xffffffff ;  /* 0xffffffff02028836 */ /* 0x000fea0000000000 */
[----:B------:R-:W-:Y:S05]  /*c480*/  @!P0 SHF.R.S32.HI R3, RZ, 0x1f, R2 ;  /* 0x0000001fff038819 */ /* 0x000fea0000011402 */
[-C--:B--2---:R-:W-:Y:S04]  /*c490*/  @!P0 IMAD R3, R3, R174.reuse, RZ ;  /* 0x000000ae03038224 */ /* 0x084fe800078e02ff */
[C---:B------:R-:W-:Y:S02]  /*c4a0*/  @!P0 IMAD R175, R2.reuse, R175, R3 ;  /* 0x000000af02af8224 */ /* 0x040fe400078e0203 */
[----:B------:R-:W-:Y:S03]  /*c4b0*/  @!P0 IMAD.WIDE.U32 R2, R2, R174, RZ ;  /* 0x000000ae02028225 */ /* 0x000fe600078e00ff */
[C---:B------:R-:W-:Y:S02]  /*c4c0*/  @!P0 LEA R174, P2, R2.reuse, R232, 0x7 ;  /* 0x000000e802ae8211 */ /* 0x040fe400078438ff */
[----:B------:R-:W-:Y:S04]  /*c4d0*/  @!P0 IADD3 R3, R3, R175, RZ ;  /* 0x000000af03038210 */ /* 0x000fe80007ffe0ff */
[----:B------:R-:W-:Y:S02]  /*c4e0*/  @!P0 LEA.HI.X R173, R2, R231, R3, 0x7, P2 ;  /* 0x000000e702ad8211 */ /* 0x000fe400010f3c03 */
[----:B------:R-:W2:Y:S02]  /*c4f0*/  @!P0 LDC.64 R2, c[0x0][0x218] ;  /* 0x00008600ff028b82 */ /* 0x000ea40000000a00 */
[C---:B--2---:R-:W-:Y:S04]  /*c500*/  @!P0 LEA R2, P2, R0.reuse, R2, 0x1 ;  /* 0x0000000200028211 */ /* 0x044fe800078408ff */
[----:B------:R-:W-:Y:S02]  /*c510*/  @!P0 LEA.HI.X R3, R0, R3, R176, 0x1, P2 ;  /* 0x0000000300038211 */ /* 0x000fe400010f0cb0 */
[----:B------:R-:W-:Y:S02]  /*c520*/  @!P0 IADD3 R0, P3, R174, UR31, RZ ;  /* 0x0000001fae008c10 */ /* 0x000fe4000ff7e0ff */
[----:B------:R-:W2:Y:S01]  /*c530*/  @!P0 LDC.64 R174, c[0x0][0x248] ;  /* 0x00009200ffae8b82 */ /* 0x000ea20000000a00 */
[----:B------:R-:W-:Y:S01]  /*c540*/  @!PT LDS RZ, [RZ] ;  /* 0x00000000fffff984 */ /* 0x000fe20000000800 */
[----:B------:R-:W-:Y:S01]  /*c550*/  @!PT LDS RZ, [RZ] ;  /* 0x00000000fffff984 */ /* 0x000fe20000000800 */
[----:B------:R-:W-:Y:S01]  /*c560*/  @!PT LDS RZ, [RZ] ;  /* 0x00000000fffff984 */ /* 0x000fe20000000800 */
[----:B------:R3:W-:Y:S01]  /*c570*/  @!P0 LDGSTS.E.BYPASS.LTC128B.128 [R228+0x4000], desc[UR24][R2.64] ;  /* 0x0400000002e48fae */ /* 0x0007e2000b901d58 */
[----:B------:R-:W-:Y:S05]  /*c580*/  @!P0 IADD3.X R173, R173, UR29, RZ, P3, !PT ;  /* 0x0000001dadad8c10 */ /* 0x000fea0009ffe4ff */
[----:B------:R4:W-:Y:S01]  /*c590*/  @P0 STS.128 [R228+0x4800], RZ ;  /* 0x004800ffe4000388 */ /* 0x0009e20000000c00 */
[----:B---3--:R-:W3:Y:S02]  /*c5a0*/  @!P0 LDC.64 R2, c[0x0][0x218] ;  /* 0x00008600ff028b82 */ /* 0x008ee40000000a00 */
[C---:B---3--:R-:W-:Y:S04]  /*c5b0*/  @!P0 LEA R2, P2, R0.reuse, R2, 0x1 ;  /* 0x0000000200028211 */ /* 0x048fe800078408ff */
[----:B------:R-:W-:Y:S05]  /*c5c0*/  @!P0 LEA.HI.X R3, R0, R3, R173, 0x1, P2 ;  /* 0x0000000300038211 */ /* 0x000fea00010f0cad */
        /* <DEDUP_REMOVED lines=8> */
[-C--:B--2---:R-:W-:Y:S04]  /*c650*/  @!P0 IMAD R0, R0, R174.reuse, RZ ;  /* 0x000000ae00008224 */ /* 0x084fe800078e02ff */
[C---:B------:R-:W-:Y:S02]  /*c660*/  @!P0 IMAD R0, R2.reuse, R175, R0 ;  /* 0x000000af02008224 */ /* 0x040fe400078e0200 */
[----:B------:R-:W-:Y:S05]  /*c670*/  @!P0 IMAD.WIDE.U32 R2, R2, R174, RZ ;  /* 0x000000ae02028225 */ /* 0x000fea00078e00ff */
[----:B------:R-:W-:Y:S02]  /*c680*/  @!P0 IADD3 R0, R3, R0, RZ ;  /* 0x0000000003008210 */ /* 0x000fe40007ffe0ff */
[C---:B------:R-:W-:Y:S04]  /*c690*/  @!P0 LEA R173, P2, R2.reuse, R232, 0x7 ;  /* 0x000000e802ad8211 */ /* 0x040fe800078438ff */
[----:B------:R-:W-:Y:S02]  /*c6a0*/  @!P0 LEA.HI.X R2, R2, R231, R0, 0x7, P2 ;  /* 0x000000e702028211 */ /* 0x000fe400010f3c00 */
[C---:B------:R-:W-:Y:S04]  /*c6b0*/  @!P0 LEA R0, P2, R174.reuse, R173, 0x5 ;  /* 0x000000adae008211 */ /* 0x040fe800078428ff */
[----:B------:R-:W-:Y:S02]  /*c6c0*/  @!P0 LEA.HI.X R174, R174, R2, R175, 0x5, P2 ;  /* 0x00000002aeae8211 */ /* 0x000fe400010f2caf */
[----:B------:R-:W2:Y:S02]  /*c6d0*/  @!P0 LDC.64 R2, c[0x0][0x218] ;  /* 0x00008600ff028b82 */ /* 0x000ea40000000a00 */
[C---:B--2---:R-:W-:Y:S04]  /*c6e0*/  @!P0 LEA R2, P2, R0.reuse, R2, 0x1 ;  /* 0x0000000200028211 */ /* 0x044fe800078408ff */
[----:B------:R-:W-:Y:S02]  /*c6f0*/  @!P0 LEA.HI.X R3, R0, R3, R174, 0x1, P2 ;  /* 0x0000000300038211 */ /* 0x000fe400010f0cae */
[----:B------:R-:W2:Y:S03]  /*c700*/  @!P0 LDC.64 R174, c[0x0][0x248] ;  /* 0x00009200ffae8b82 */ /* 0x000ea60000000a00 */
        /* <DEDUP_REMOVED lines=12> */
[----:B-----5:R-:W3:Y:S04]  /*c7d0*/  @!P0 LDC.64 R208, c[0x0][0x218] ;  /* 0x00008600ffd08b82 */ /* 0x020ee80000000a00 */
[----:B------:R-:W-:Y:S05]  /*c7e0*/  @!P0 SHF.R.S32.HI R0, RZ, 0x1f, R2 ;  /* 0x0000001fff008819 */ /* 0x000fea0000011402 */
[-C--:B--2---:R-:W-:Y:S04]  /*c7f0*/  @!P0 IMAD R0, R0, R174.reuse, RZ ;  /* 0x000000ae00008224 */ /* 0x084fe800078e02ff */
[C---:B------:R-:W-:Y:S02]  /*c800*/  @!P0 IMAD R0, R2.reuse, R175, R0 ;  /* 0x000000af02008224 */ /* 0x040fe400078e0200 */
[----:B------:R-:W-:Y:S03]  /*c810*/  @!P0 IMAD.WIDE.U32 R2, R2, R174, RZ ;  /* 0x000000ae02028225 */ /* 0x000fe600078e00ff */
[C---:B------:R-:W-:Y:S02]  /*c820*/  @!P0 LEA R173, P2, R2.reuse, R232, 0x7 ;  /* 0x000000e802ad8211 */ /* 0x040fe400078438ff */
[----:B------:R-:W-:Y:S04]  /*c830*/  @!P0 IADD3 R0, R3, R0, RZ ;  /* 0x0000000003008210 */ /* 0x000fe80007ffe0ff */
[----:B------:R-:W-:Y:S02]  /*c840*/  @!P0 LEA.HI.X R2, R2, R231, R0, 0x7, P2 ;  /* 0x000000e702028211 */ /* 0x000fe400010f3c00 */
[C---:B------:R-:W-:Y:S04]  /*c850*/  @!P0 LEA R0, P2, R174.reuse, R173, 0x6 ;  /* 0x000000adae008211 */ /* 0x040fe800078430ff */
[----:B------:R-:W-:Y:S02]  /*c860*/  @!P0 LEA.HI.X R2, R174, R2, R175, 0x6, P2 ;  /* 0x00000002ae028211 */ /* 0x000fe400010f34af */
[C---:B-1----:R-:W-:Y:S01]  /*c870*/  @!P0 LEA R204, P2, R0.reuse, R204, 0x1 ;  /* 0x000000cc00cc8211 */ /* 0x042fe200078408ff */
[----:B------:R-:W1:Y:S03]  /*c880*/  @!P0 LDC.64 R174, c[0x0][0x248] ;  /* 0x00009200ffae8b82 */ /* 0x000e660000000a00 */
        /* <DEDUP_REMOVED lines=17> */
[----:B------:R4:W-:Y:S01]  /*c9a0*/  @!P0 LDGSTS.E.BYPASS.LTC128B.128 [R228+0x7000], desc[UR24][R206.64] ;  /* 0x07000000cee48fae */ /* 0x0009e2000b901d58 */
[-C--:B-1----:R-:W-:Y:S05]  /*c9b0*/  @!P0 IMAD R0, R0, R174.reuse, RZ ;  /* 0x000000ae00008224 */ /* 0x082fea00078e02ff */
[----:B------:R4:W-:Y:S01]  /*c9c0*/  @P0 STS.128 [R228+0x7800], RZ ;  /* 0x007800ffe4000388 */ /* 0x0009e20000000c00 */
[C---:B------:R-:W-:Y:S02]  /*c9d0*/  @!P0 IMAD R0, R2.reuse, R175, R0 ;  /* 0x000000af02008224 */ /* 0x040fe400078e0200 */
[----:B------:R-:W-:Y:S03]  /*c9e0*/  @!P0 IMAD.WIDE.U32 R2, R2, R174, RZ ;  /* 0x000000ae02028225 */ /* 0x000fe600078e00ff */
[C---:B--2---:R-:W-:Y:S02]  /*c9f0*/  @!P0 LEA R204, P2, R2.reuse, R232, 0x7 ;  /* 0x000000e802cc8211 */ /* 0x044fe400078438ff */
[----:B------:R-:W-:Y:S04]  /*ca00*/  @!P0 IADD3 R0, R3, R0, RZ ;  /* 0x0000000003008210 */ /* 0x000fe80007ffe0ff */
        /* <DEDUP_REMOVED lines=12> */
.L_x_409:
[----:B-12---:R-:W2:Y:S01]  /*cad0*/  LDL.64 R2, [R1+0x70] ;  /* 0x0000700001027983 */ /* 0x006ea20000100a00 */
[----:B------:R-:W-:Y:S01]  /*cae0*/  USHF.R.S32.HI UR8, URZ, 0x1f, UR20 ;  /* 0x0000001f3f087899 */ /* 0x000fe20008011414 */
[C---:B------:R-:W-:Y:S01]  /*caf0*/  IMAD.WIDE.U32 R4, R248.reuse, UR20, RZ ;  /* 0x00000014f8047c25 */ /* 0x040fe2000f8e00ff */
[----:B------:R-:W-:Y:S04]  /*cb00*/  DEPBAR.LE SB0, 0x0 ;  /* 0x000080000000791a */ /* 0x000fe80000000000 */
[----:B------:R-:W3:Y:S01]  /*cb10*/  LDL R10, [R1+0x78] ;  /* 0x00007800010a7983 */ /* 0x000ee20000100800 */
[----:B------:R-:W-:Y:S03]  /*cb20*/  IMAD R0, R248, UR8, RZ ;  /* 0x00000008f8007c24 */ /* 0x000fe6000f8e02ff */
[----:B------:R-:W4:Y:S01]  /*cb30*/  LDL R9, [R1+0x60] ;  /* 0x0000600001097983 */ /* 0x000f220000100800 */
[----:B------:R-:W-:Y:S03]  /*cb40*/  IMAD R0, R249, UR20, R0 ;  /* 0x00000014f9007c24 */ /* 0x000fe6000f8e0200 */
        /* <DEDUP_REMOVED lines=20> */
[----:B--2---:R-:W-:Y:S01]  /*cc90*/  IMAD.IADD R3, R5, 0x1, R0 ;  /* 0x0000000105037824 */ /* 0x004fe200078e0200 */
[----:B------:R-:W-:Y:S04]  /*cca0*/  LEA R2, P1, R4, R2, 0x7 ;  /* 0x0000000204027211 */ /* 0x000fe800078238ff */
[----:B------:R-:W-:Y:S02]  /*ccb0*/  @!P0 IADD3 R0, P6, R2, UR6, RZ ;  /* 0x0000000602008c10 */ /* 0x000fe4000ffde0ff */
[----:B---3--:R-:W-:Y:S02]  /*ccc0*/  LEA.HI.X R3, R4, R10, R3, 0x7, P1 ;  /* 0x0000000a04037211 */ /* 0x008fe400008f3c03 */
[----:B------:R-:W2:Y:S01]  /*ccd0*/  LDL R10, [R1+0x38] ;  /* 0x00003800010a7983 */ /* 0x000ea20000100800 */
[CC--:B------:R-:W-:Y:S02]  /*cce0*/  @!P0 LEA R5, P4, R248.reuse, R2.reuse, 0x5 ;  /* 0x00000002f8058211 */ /* 0x0c0fe400078828ff */
[----:B------:R-:W-:Y:S02]  /*ccf0*/  @!P0 LEA R6, P2, R248, R2, 0x6 ;  /* 0x00000002f8068211 */ /* 0x000fe400078430ff */
[----:B----4-:R-:W-:Y:S02]  /*cd00*/  @!P0 LEA R22, P5, R0, R9, 0x1 ;  /* 0x0000000900168211 */ /* 0x010fe400078a08ff */
[C---:B-----5:R-:W-:Y:S02]  /*cd10*/  @!P0 LEA R20, P3, R5.reuse, R8, 0x1 ;  /* 0x0000000805148211 */ /* 0x060fe400078608ff */
[CCC-:B------:R-:W-:Y:S02]  /*cd20*/  @!P0 LEA.HI.X R8, R248.reuse, R3.reuse, R249.reuse, 0x5, P4 ;  /* 0x00000003f8088211 */ /* 0x1c0fe400020f2cf9 */
[----:B------:R-:W-:Y:S02]  /*cd30*/  @!P0 LEA.HI.X R9, R248, R3, R249, 0x6, P2 ;  /* 0x00000003f8098211 */ /* 0x000fe400010f34f9 */
[C---:B------:R-:W-:Y:S02]  /*cd40*/  @!P0 LEA R4, P2, R2.reuse, R32, 0x1 ;  /* 0x0000002002048211 */ /* 0x040fe400078408ff */
[----:B------:R-:W-:Y:S01]  /*cd50*/  @!P0 LEA.HI.X R21, R5, R30, R8, 0x1, P3 ;  /* 0x0000001e05158211 */ /* 0x000fe200018f0c08 */
[--C-:B------:R-:W-:Y:S01]  /*cd60*/  @!P0 IMAD.MOV.U32 R8, RZ, RZ, R2.reuse ;  /* 0x000000ffff088224 */ /* 0x100fe200078e0002 */
[----:B------:R-:W-:Y:S01]  /*cd70*/  @!P0 LEA.HI.X R5, R2, R12, R3, 0x1, P2 ;  /* 0x0000000c02058211 */ /* 0x000fe200010f0c03 */
[----:B------:R-:W-:Y:S01]  /*cd80*/  @!P0 IMAD.MOV.U32 R12, RZ, RZ, R2 ;  /* 0x000000ffff0c8224 */ /* 0x000fe200078e0002 */
[----:B------:R-:W-:Y:S03]  /*cd90*/  @!P0 LEA R18, P1, R6, R7, 0x1 ;  /* 0x0000000706128211 */ /* 0x000fe600078208ff */
[----:B------:R-:W-:Y:S01]  /*cda0*/  @!PT LDS RZ, [RZ] ;  /* 0x00000000fffff984 */ /* 0x000fe20000000800 */
[----:B------:R-:W-:Y:S01]  /*cdb0*/  @!PT LDS RZ, [RZ] ;  /* 0x00000000fffff984 */ /* 0x000fe20000000800 */
[----:B------:R-:W-:Y:S01]  /*cdc0*/  @!PT LDS RZ, [RZ] ;  /* 0x00000000fffff984 */ /* 0x000fe20000000800 */
[----:B------:R1:W-:Y:S01]  /*cdd0*/  @!P0 LDGSTS.E.BYPASS.LTC128B.128 [R228+0x8000], desc[UR24][R4.64] ;  /* 0x0800000004e48fae */ /* 0x0003e2000b901d58 */
[----:B------:R-:W-:Y:S03]  /*cde0*/  @!P0 IADD3.X R7, R3, UR7, RZ, P6, !PT ;  /* 0x0000000703078c10 */ /* 0x000fe6000b7fe4ff */
[----:B------:R-:W-:Y:S01]  /*cdf0*/  @P0 STS.128 [R228+0x8800], RZ ;  /* 0x008800ffe4000388 */ /* 0x000fe20000000c00 */
        /* <DEDUP_REMOVED lines=9> */
[----:B------:R-:W-:Y:S01]  /*ce90*/  @!P0 LDGSTS.E.BYPASS.LTC128B.128 [R228+0x9000], desc[UR24][R20.64] ;  /* 0x0900000014e48fae */ /* 0x000fe2000b901d58 */
[----:B------:R-:W-:Y:S01]  /*cea0*/  @!P0 LEA.HI.X R19, R6, R13, R9, 0x1, P1 ;  /* 0x0000000d06138211 */ /* 0x000fe200008f0c09 */
[--C-:B------:R-:W-:Y:S02]  /*ceb0*/  @!P0 IMAD.MOV.U32 R13, RZ, RZ, R3.reuse ;  /* 0x000000ffff0d8224 */ /* 0x100fe400078e0003 */
[----:B------:R-:W-:Y:S01]  /*cec0*/  @P0 STS.128 [R228+0x9800], RZ ;  /* 0x009800ffe4000388 */ /* 0x000fe20000000c00 */
[----:B------:R-:W-:Y:S02]  /*ced0*/  @!P0 IMAD.MOV.U32 R9, RZ, RZ, R3 ;  /* 0x000000ffff098224 */ /* 0x000fe400078e0003 */
[C---:B------:R-:W-:Y:S04]  /*cee0*/  @!P0 IMAD.WIDE.U32 R12, R248.reuse, 0x60, R12 ;  /* 0x00000060f80c8825 */ /* 0x040fe800078e000c */
[----:B-1----:R-:W-:Y:S04]  /*cef0*/  @!P0 IMAD.WIDE.U32 R4, R248, 0x30, R2 ;  /* 0x00000030f8048825 */ /* 0x002fe800078e0002 */
[----:B------:R-:W-:Y:S01]  /*cf00*/  @!P0 IMAD.IADD R0, R17, 0x1, R5 ;  /* 0x0000000111008824 */ /* 0x000fe200078e0205 */
[----:B------:R-:W-:Y:S01]  /*cf10*/  @!P0 LEA R16, P4, R4, R16, 0x1 ;  /* 0x0000001004108211 */ /* 0x000fe200078808ff */
[----:B------:R-:W-:Y:S03]  /*cf20*/  @!P0 IMAD.WIDE.U32 R2, R248, 0x50, R2 ;  /* 0x00000050f8028825 */ /* 0x000fe600078e0002 */
[----:B------:R-:W-:Y:S01]  /*cf30*/  @!P0 LEA.HI.X R17, R4, R27, R0, 0x1, P4 ;  /* 0x0000001b04118211 */ /* 0x000fe200020f0c00 */
[----:B------:R-:W-:Y:S01]  /*cf40*/  @!P0 IMAD.IADD R3, R15, 0x1, R3 ;  /* 0x000000010f038824 */ /* 0x000fe200078e0203 */
[C---:B------:R-:W-:Y:S01]  /*cf50*/  @!P0 LEA R14, P3, R2.reuse, R14, 0x1 ;  /* 0x0000000e020e8211 */ /* 0x040fe200078608ff */
[----:B------:R-:W-:Y:S02]  /*cf60*/  @!P0 IMAD.IADD R5, R11, 0x1, R13 ;  /* 0x000000010b058824 */ /* 0x000fe400078e020d */
[----:B------:R-:W-:Y:S01]  /*cf70*/  @!PT LDS RZ, [RZ] ;  /* 0x00000000fffff984 */ /* 0x000fe20000000800 */
[----:B------:R-:W-:Y:S01]  /*cf80*/  @!PT LDS RZ, [RZ] ;  /* 0x00000000fffff984 */ /* 0x000fe20000000800 */
[----:B------:R-:W-:Y:S01]  /*cf90*/  @!PT LDS RZ, [RZ] ;  /* 0x00000000fffff984 */ /* 0x000fe20000000800 */
[----:B------:R-:W-:Y:S01]  /*cfa0*/  @!P0 LDGSTS.E.BYPASS.LTC128B.128 [R228+0x9800], desc[UR24][R16.64] ;  /* 0x0980000010e48fae */ /* 0x000fe2000b901d58 */
[----:B------:R-:W-:Y:S01]  /*cfb0*/  @!P0 LEA.HI.X R15, R2, R26, R3, 0x1, P3 ;  /* 0x0000001a020f8211 */ /* 0x000fe200018f0c03 */
[----:B------:R-:W-:Y:S02]  /*cfc0*/  @!P0 IMAD.WIDE.U32 R8, R248, 0x70, R8 ;  /* 0x00000070f8088825 */ /* 0x000fe400078e0008 */
[----:B------:R-:W-:Y:S02]  /*cfd0*/  @P0 STS.128 [R228+0xa000], RZ ;  /* 0x00a000ffe4000388 */ /* 0x000fe40000000c00 */
[----:B------:R-:W-:Y:S01]  /*cfe0*/  @!P0 IMAD.IADD R7, R29, 0x1, R9 ;  /* 0x000000011d078824 */ /* 0x000fe200078e0209 */
[C---:B------:R-:W-:Y:S01]  /*cff0*/  @!P0 LEA R6, P1, R8.reuse, R28, 0x1 ;  /* 0x0000001c08068211 */ /* 0x040fe200078208ff */
[----:B------:R-:W-:Y:S01]  /*d000*/  @!PT LDS RZ, [RZ] ;  /* 0x00000000fffff984 */ /* 0x000fe20000000800 */
[----:B------:R-:W-:Y:S01]  /*d010*/  @!PT LDS RZ, [RZ] ;  /* 0x00000000fffff984 */ /* 0x000fe20000000800 */
[----:B------:R-:W-:Y:S01]  /*d020*/  @!PT LDS RZ, [RZ] ;  /* 0x00000000fffff984 */ /* 0x000fe20000000800 */
[----:B------:R1:W-:Y:S03]  /*d030*/  @!P0 LDGSTS.E.BYPASS.LTC128B.128 [R228+0xa000], desc[UR24][R18.64] ;  /* 0x0a00000012e48fae */ /* 0x0003e6000b901d58 */
[----:B------:R-:W-:Y:S01]  /*d040*/  @!P0 LEA.HI.X R7, R8, R24, R7, 0x1, P1 ;  /* 0x0000001808078211 */ /* 0x000fe200008f0c07 */
[----:B------:R-:W-:Y:S01]  /*d050*/  @P0 STS.128 [R228+0xa800], RZ ;  /* 0x00a800ffe4000388 */ /* 0x000fe20000000c00 */
[----:B------:R-:W-:Y:S03]  /*d060*/  ISETP.LT.AND P1, PT, RZ, UR20, PT ;  /* 0x00000014ff007c0c */ /* 0x000fe6000bf21270 */
[----:B------:R-:W-:Y:S01]  /*d070*/  @!PT LDS RZ, [RZ] ;  /* 0x00000000fffff984 */ /* 0x000fe20000000800 */
[----:B------:R-:W-:Y:S01]  /*d080*/  @!PT LDS RZ, [RZ] ;  /* 0x00000000fffff984 */ /* 0x000fe20000000800 */
[----:B------:R-:W-:Y:S01]  /*d090*/  @!PT LDS RZ, [RZ] ;  /* 0x00000000fffff984 */ /* 0x000fe20000000800 */
[----:B------:R-:W-:Y:S04]  /*d0a0*/  @!P0 LDGSTS.E.BYPASS.LTC128B.128 [R228+0xa800], desc[UR24][R14.64] ;  /* 0x0a8000000ee48fae */ /* 0x000fe8000b901d58 */
        /* <DEDUP_REMOVED lines=193> */
.L_x_410:
[----:B------:R-:W2:Y:S01]  /*dcc0*/  LDL R2, [R1+0x2c] ;  /* 0x00002c0001027983 */ /* 0x000ea20000100800 */
[----:B------:R-:W-:Y:S01]  /*dcd0*/  MOV R0, UR20 ;  /* 0x0000001400007c02 */ /* 0x000fe20008000f00 */
[----:B------:R-:W-:Y:S02]  /*dce0*/  UIADD3 UR20, UR20, -0x1, URZ ;  /* 0xffffffff14147890 */ /* 0x000fe4000fffe03f */
[----:B------:R-:W3:Y:S02]  /*dcf0*/  LDL.LU R208, [R1+0x10] ;  /* 0x0000100001d07983 */ /* 0x000ee40000300800 */
[----:B--2---:R-:W-:Y:S05]  /*dd00*/  IMAD R0, R0, -0x80, R2 ;  /* 0xffffff8000007824 */ /* 0x004fea00078e0202 */
[C---:B------:R-:W-:Y:S02]  /*dd10*/  IADD3 R2, R0.reuse, 0x47, RZ ;  /* 0x0000004700027810 */ /* 0x040fe40007ffe0ff */
[----:B----4-:R-:W-:Y:S02]  /*dd20*/  IADD3 R175, R0, 0x40, RZ ;  /* 0x0000004000af7810 */ /* 0x010fe40007ffe0ff */
[----:B------:R-:W-:Y:S02]  /*dd30*/  ISETP.GE.AND P2, PT, R2, RZ, PT ;  /* 0x000000ff0200720c */ /* 0x000fe40003f46270 */
[C---:B------:R-:W-:Y:S02]  /*dd40*/  IADD3 R174, R0.reuse, 0x3f, RZ ;  /* 0x0000003f00ae7810 */ /* 0x040fe40007ffe0ff */
[----:B------:R-:W-:Y:S02]  /*dd50*/  IADD3 R3, R0, 0x37, RZ ;  /* 0x0000003700037810 */ /* 0x000fe40007ffe0ff */
[----:B------:R-:W-:Y:S02]  /*dd60*/  ISETP.GE.AND P6, PT, R175, RZ, PT ;  /* 0x000000ffaf00720c */ /* 0x000fe40003fc6270 */
[----:B------:R-:W-:Y:S02]  /*dd70*/  ISETP.GE.AND P5, PT, R174, RZ, PT ;  /* 0x000000ffae00720c */ /* 0x000fe40003fa6270 */
[----:B------:R-:W-:Y:S02]  /*dd80*/  ISETP.GE.AND P3, PT, R3, RZ, PT ;  /* 0x000000ff0300720c */ /* 0x000fe40003f66270 */
[C---:B------:R-:W-:Y:S02]  /*dd90*/  IADD3 R173, R0.reuse, 0x38, RZ ;  /* 0x0000003800ad7810 */ /* 0x040fe40007ffe0ff */
[C---:B------:R-:W-:Y:S02]  /*dda0*/  @!P2 IADD3 R2, -R0.reuse, -0x47, RZ ;  /* 0xffffffb90002a810 */ /* 0x040fe40007ffe1ff */
[----:B------:R-:W-:Y:S02]  /*ddb0*/  ISETP.GE.AND P4, PT, R173, RZ, PT ;  /* 0x000000ffad00720c */ /* 0x000fe40003f86270 */
[----:B------:R-:W-:Y:S02]  /*ddc0*/  I2FP.F32.S32 R2, R2 ;  /* 0x0000000200027245 */ /* 0x000fe40000201400 */
[C---:B------:R-:W-:Y:S02]  /*ddd0*/  @!P6 IADD3 R175, -R0.reuse, -0x40, RZ ;  /* 0xffffffc000afe810 */ /* 0x040fe40007ffe1ff */
[----:B------:R-:W-:Y:S01]  /*dde0*/  @!P5 IADD3 R174, -R0, -0x3f, RZ ;  /* 0xffffffc100aed810 */ /* 0x000fe20007ffe1ff */
[----:B------:R-:W-:Y:S01]  /*ddf0*/  FFMA.FTZ R11, R2, -UR5, R11 ;  /* 0x80000005020b7c23 */ /* 0x000fe2000801000b */
[C---:B------:R-:W-:Y:S02]  /*de00*/  IADD3 R2, R0.reuse, 0x2f, RZ ;  /* 0x0000002f00027810 */ /* 0x040fe40007ffe0ff */
[----:B------:R-:W-:Y:S02]  /*de10*/  @!P3 IADD3 R3, -R0, -0x37, RZ ;  /* 0xffffffc90003b810 */ /* 0x000fe40007ffe1ff */
[----:B------:R-:W-:Y:S02]  /*de20*/  ISETP.GE.AND P3, PT, R2, RZ, PT ;  /* 0x000000ff0200720c */ /* 0x000fe40003f66270 */
[----:B------:R-:W-:Y:S02]  /*de30*/  I2FP.F32.S32 R175, R175 ;  /* 0x000000af00af7245 */ /* 0x000fe40000201400 */
[----:B------:R-:W-:Y:S02]  /*de40*/  I2FP.F32.S32 R174, R174 ;  /* 0x000000ae00ae7245 */ /* 0x000fe40000201400 */
[----:B------:R-:W-:Y:S01]  /*de50*/  IADD3 R204, R0, 0x30, RZ ;  /* 0x0000003000cc7810 */ /* 0x000fe20007ffe0ff */
[C---:B------:R-:W-:Y:S01]  /*de60*/  FFMA.FTZ R8, R175.reuse, -UR5, R8 ;  /* 0x80000005af087c23 */ /* 0x040fe20008010008 */
[----:B------:R-:W-:Y:S01]  /*de70*/  FFMA.FTZ R14, R175, -UR5, R14 ;  /* 0x80000005af0e7c23 */ /* 0x000fe2000801000e */
[C---:B------:R-:W-:Y:S01]  /*de80*/  FFMA.FTZ R9, R174.reuse, -UR5, R9 ;  /* 0x80000005ae097c23 */ /* 0x040fe20008010009 */
[----:B------:R-:W-:Y:S01]  /*de90*/  FFMA.FTZ R15, R174, -UR5, R15 ;  /* 0x80000005ae0f7c23 */ /* 0x000fe2000801000f */
[C---:B------:R-:W-:Y:S02]  /*dea0*/  IADD3 R175, R0.reuse, 0x27, RZ ;  /* 0x0000002700af7810 */ /* 0x040fe40007ffe0ff */
[----:B------:R-:W-:Y:S02]  /*deb0*/  IADD3 R174, R0, 0x20, RZ ;  /* 0x0000002000ae7810 */ /* 0x000fe40007ffe0ff */
[----:B------:R-:W-:Y:S02]  /*dec0*/  ISETP.GE.AND P2, PT, R204, RZ, PT ;  /* 0x000000ffcc00720c */ /* 0x000fe40003f46270 */
[C---:B------:R-:W-:Y:S02]  /*ded0*/  @!P4 IADD3 R173, -R0.reuse, -0x38, RZ ;  /* 0xffffffc800adc810 */ /* 0x040fe40007ffe1ff */
[----:B------:R-:W-:Y:S02]  /*dee0*/  @!P3 IADD3 R2, -R0, -0x2f, RZ ;  /* 0xffffffd10002b810 */ /* 0x000fe40007ffe1ff */
[----:B------:R-:W-:Y:S02]  /*def0*/  ISETP.GE.AND P5, PT, R175, RZ, PT ;  /* 0x000000ffaf00720c */ /* 0x000fe40003fa6270 */
[----:B------:R-:W-:Y:S02]  /*df00*/  ISETP.GE.AND P4, PT, R174, RZ, PT ;  /* 0x000000ffae00720c */ /* 0x000fe40003f86270 */
[----:B------:R-:W-:Y:S02]  /*df10*/  I2FP.F32.S32 R3, R3 ;  /* 0x0000000300037245 */ /* 0x000fe40000201400 */
[----:B------:R-:W-:Y:S02]  /*df20*/  I2FP.F32.S32 R2, R2 ;  /* 0x0000000200027245 */ /* 0x000fe40000201400 */
[----:B------:R-:W-:Y:S01]  /*df30*/  IADD3 R176, R0, 0x28, RZ ;  /* 0x0000002800b07810 */ /* 0x000fe20007ffe0ff */
[C---:B------:R-:W-:Y:S01]  /*df40*/  FFMA.FTZ R13, R3.reuse, -UR5, R13 ;  /* 0x80000005030d7c23 */ /* 0x040fe2000801000d */
[----:B------:R-:W-:Y:S01]  /*df50*/  FFMA.FTZ R27, R3, -UR5, R27 ;  /* 0x80000005031b7c23 */ /* 0x000fe2000801001b */
[----:B------:R-:W-:Y:S01]  /*df60*/  I2FP.F32.S32 R205, R173 ;  /* 0x000000ad00cd7245 */ /* 0x000fe20000201400 */
[----:B------:R-:W-:Y:S01]  /*df70*/  FFMA.FTZ R25, R2, -UR5, R25 ;  /* 0x8000000502197c23 */ /* 0x000fe20008010019 */
[----:B------:R-:W-:Y:S01]  /*df80*/  IADD3 R3, R0, 0x18, RZ ;  /* 0x0000001800037810 */ /* 0x000fe20007ffe0ff */
[----:B------:R-:W-:Y:S01]  /*df90*/  FFMA.FTZ R31, R2, -UR5, R31 ;  /* 0x80000005021f7c23 */ /* 0x000fe2000801001f */
[----:B------:R-:W-:Y:S01]  /*dfa0*/  ISETP.GE.AND P6, PT, R176, RZ, PT ;  /* 0x000000ffb000720c */ /* 0x000fe20003fc6270 */
[C---:B------:R-:W-:Y:S01]  /*dfb0*/  FFMA.FTZ R12, R205.reuse, -UR5, R12 ;  /* 0x80000005cd0c7c23 */ /* 0x040fe2000801000c */
[C---:B------:R-:W-:Y:S01]  /*dfc0*/  IADD3 R173, R0.reuse, 0x1f, RZ ;  /* 0x0000001f00ad7810 */ /* 0x040fe20007ffe0ff */
[----:B------:R-:W-:Y:S01]  /*dfd0*/  FFMA.FTZ R26, R205, -UR5, R26 ;  /* 0x80000005cd1a7c23 */ /* 0x000fe2000801001a */
[C---:B------:R-:W-:Y:S02]  /*dfe0*/  IADD3 R2, R0.reuse, 0x17, RZ ;  /* 0x0000001700027810 */ /* 0x040fe40007ffe0ff */
[C---:B------:R-:W-:Y:S02]  /*dff0*/  @!P2 IADD3 R204, -R0.reuse, -0x30, RZ ;  /* 0xffffffd000cca810 */ /* 0x040fe40007ffe1ff */
[----:B------:R-:W-:Y:S02]  /*e000*/  ISETP.GE.AND P2, PT, R3, RZ, PT ;  /* 0x000000ff0300720c */ /* 0x000fe40003f46270 */
[C---:B------:R-:W-:Y:S02]  /*e010*/  @!P5 IADD3 R175, -R0.reuse, -0x27, RZ ;  /* 0xffffffd900afd810 */ /* 0x040fe40007ffe1ff */
[----:B------:R-:W-:Y:S02]  /*e020*/  @!P4 IADD3 R174, -R0, -0x20, RZ ;  /* 0xffffffe000aec810 */ /* 0x000fe40007ffe1ff */
[----:B------:R-:W-:Y:S02]  /*e030*/  ISETP.GE.AND P3, PT, R173, RZ, PT ;  /* 0x000000ffad00720c */ /* 0x000fe40003f66270 */
[----:B------:R-:W-:Y:S02]  /*e040*/  ISETP.GE.AND P5, PT, R2, RZ, PT ;  /* 0x000000ff0200720c */ /* 0x000fe40003fa6270 */
[----:B------:R-:W-:Y:S02]  /*e050*/  I2FP.F32.S32 R207, R174 ;  /* 0x000000ae00cf7245 */ /* 0x000fe40000201400 */
[C---:B------:R-:W-:Y:S02]  /*e060*/  IADD3 R174, R0.reuse, 0x10, RZ ;  /* 0x0000001000ae7810 */ /* 0x040fe40007ffe0ff */
[----:B------:R-:W-:Y:S01]  /*e070*/  @!P6 IADD3 R176, -R0, -0x28, RZ ;  /* 0xffffffd800b0e810 */ /* 0x000fe20007ffe1ff */
[C---:B------:R-:W-:Y:S01]  /*e080*/  FFMA.FTZ R40, R207.reuse, -UR5, R40 ;  /* 0x80000005cf287c23 */ /* 0x040fe20008010028 */
[----:B------:R-:W-:Y:S01]  /*e090*/  ISETP.GE.AND P4, PT, R174, RZ, PT ;  /* 0x000000ffae00720c */ /* 0x000fe20003f86270 */
[----:B------:R-:W-:Y:S01]  /*e0a0*/  FFMA.FTZ R46, R207, -UR5, R46 ;  /* 0x80000005cf2e7c23 */ /* 0x000fe2000801002e */
[----:B------:R-:W-:Y:S02]  /*e0b0*/  I2FP.F32.S32 R204, R204 ;  /* 0x000000cc00cc7245 */ /* 0x000fe40000201400 */
[----:B------:R-:W-:Y:S02]  /*e0c0*/  I2FP.F32.S32 R175, R175 ;  /* 0x000000af00af7245 */ /* 0x000fe40000201400 */
[----:B------:R-:W-:Y:S01]  /*e0d0*/  I2FP.F32.S32 R176, R176 ;  /* 0x000000b000b07245 */ /* 0x000fe20000201400 */
[----:B------:R-:W-:Y:S01]  /*e0e0*/  FFMA.FTZ R24, R204, -UR5, R24 ;  /* 0x80000005cc187c23 */ /* 0x000fe20008010018 */
[C---:B------:R-:W-:Y:S01]  /*e0f0*/  @!P2 IADD3 R3, -R0.reuse, -0x18, RZ ;  /* 0xffffffe80003a810 */ /* 0x040fe20007ffe1ff */
[C---:B------:R-:W-:Y:S01]  /*e100*/  FFMA.FTZ R29, R175.reuse, -UR5, R29 ;  /* 0x80000005af1d7c23 */ /* 0x040fe2000801001d */
[C---:B------:R-:W-:Y:S01]  /*e110*/  @!P3 IADD3 R173, -R0.reuse, -0x1f, RZ ;  /* 0xffffffe100adb810 */ /* 0x040fe20007ffe1ff */
[----:B------:R-:W-:Y:S01]  /*e120*/  FFMA.FTZ R43, R175, -UR5, R43 ;  /* 0x80000005af2b7c23 */ /* 0x000fe2000801002b */
[----:B------:R-:W-:Y:S01]  /*e130*/  @!P5 IADD3 R2, -R0, -0x17, RZ ;  /* 0xffffffe90002d810 */ /* 0x000fe20007ffe1ff */
[----:B------:R-:W-:Y:S01]  /*e140*/  FFMA.FTZ R30, R204, -UR5, R30 ;  /* 0x80000005cc1e7c23 */ /* 0x000fe2000801001e */
[----:B------:R-:W-:Y:S01]  /*e150*/  I2FP.F32.S32 R204, R3 ;  /* 0x0000000300cc7245 */ /* 0x000fe20000201400 */
[----:B------:R-:W-:Y:S01]  /*e160*/  FFMA.FTZ R28, R176, -UR5, R28 ;  /* 0x80000005b01c7c23 */ /* 0x000fe2000801001c */
[----:B------:R-:W-:Y:S01]  /*e170*/  IADD3 R175, R0, 0x7, RZ ;  /* 0x0000000700af7810 */ /* 0x000fe20007ffe0ff */
[----:B------:R-:W-:Y:S01]  /*e180*/  FFMA.FTZ R42, R176, -UR5, R42 ;  /* 0x80000005b02a7c23 */ /* 0x000fe2000801002a */
[----:B------:R-:W-:Y:S01]  /*e190*/  I2FP.F32.S32 R206, R173 ;  /* 0x000000ad00ce7245 */ /* 0x000fe20000201400 */
[----:B------:R-:W-:Y:S01]  /*e1a0*/  FFMA.FTZ R44, R204, -UR5, R44 ;  /* 0x80000005cc2c7c23 */ /* 0x000fe2000801002c */
[----:B------:R-:W-:Y:S01]  /*e1b0*/  IADD3 R3, R0, -0x1, RZ ;  /* 0xffffffff00037810 */ /* 0x000fe20007ffe0ff */
[----:B------:R-:W-:Y:S01]  /*e1c0*/  FFMA.FTZ R58, R204, -UR5, R58 ;  /* 0x80000005cc3a7c23 */ /* 0x000fe2000801003a */
[----:B------:R-:W-:Y:S01]  /*e1d0*/  I2FP.F32.S32 R205, R2 ;  /* 0x0000000200cd7245 */ /* 0x000fe20000201400 */
[----:B------:R-:W-:Y:S01]  /*e1e0*/  FFMA.FTZ R41, R206, -UR5, R41 ;  /* 0x80000005ce297c23 */ /* 0x000fe20008010029 */
[----:B------:R-:W-:Y:S01]  /*e1f0*/  IADD3 R173, R0, 0xf, RZ ;  /* 0x0000000f00ad7810 */ /* 0x000fe20007ffe0ff */
[----:B------:R-:W-:Y:S01]  /*e200*/  FFMA.FTZ R47, R206, -UR5, R47 ;  /* 0x80000005ce2f7c23 */ /* 0x000fe2000801002f */
[C---:B------:R-:W-:Y:S01]  /*e210*/  IADD3 R176, R0.reuse, 0x8, RZ ;  /* 0x0000000800b07810 */ /* 0x040fe20007ffe0ff */
[C---:B------:R-:W-:Y:S01]  /*e220*/  FFMA.FTZ R45, R205.reuse, -UR5, R45 ;  /* 0x80000005cd2d7c23 */ /* 0x040fe2000801002d */
[C---:B------:R-:W-:Y:S01]  /*e230*/  IADD3 R2, R0.reuse, -0x40, RZ ;  /* 0xffffffc000027810 */ /* 0x040fe20007ffe0ff */
[----:B------:R-:W-:Y:S01]  /*e240*/  FFMA.FTZ R59, R205, -UR5, R59 ;  /* 0x80000005cd3b7c23 */ /* 0x000fe2000801003b */
[----:B------:R-:W-:Y:S02]  /*e250*/  ISETP.GE.AND P2, PT, R175, RZ, PT ;  /* 0x000000ffaf00720c */ /* 0x000fe40003f46270 */
[----:B------:R-:W-:Y:S02]  /*e260*/  ISETP.GE.AND P6, PT, R3, RZ, PT ;  /* 0x000000ff0300720c */ /* 0x000fe40003fc6270 */
[----:B------:R-:W-:Y:S02]  /*e270*/  @!P4 IADD3 R174, -R0, -0x10, RZ ;  /* 0xfffffff000aec810 */ /* 0x000fe40007ffe1ff */
[----:B------:R-:W-:Y:S02]  /*e280*/  ISETP.GE.AND P3, PT, R173, RZ, PT ;  /* 0x000000ffad00720c */ /* 0x000fe40003f66270 */
[----:B------:R-:W-:Y:S02]  /*e290*/  ISETP.GE.AND P5, PT, R176, RZ, PT ;  /* 0x000000ffb000720c */ /* 0x000fe40003fa6270 */
[----:B------:R-:W-:Y:S02]  /*e2a0*/  ISETP.GE.AND P4, PT, R2, RZ, PT ;  /* 0x000000ff0200720c */ /* 0x000fe40003f86270 */
[C---:B------:R-:W-:Y:S02]  /*e2b0*/  IADD3 R206, R0.reuse, 0x48, RZ ;  /* 0x0000004800ce7810 */ /* 0x040fe40007ffe0ff */
[C---:B------:R-:W-:Y:S02]  /*e2c0*/  IADD3 R205, R0.reuse, -0x8, RZ ;  /* 0xfffffff800cd7810 */ /* 0x040fe40007ffe0ff */
[C---:B------:R-:W-:Y:S02]  /*e2d0*/  IADD3 R204, R0.reuse, -0x9, RZ ;  /* 0xfffffff700cc7810 */ /* 0x040fe40007ffe0ff */
[C---:B------:R-:W-:Y:S02]  /*e2e0*/  @!P2 IADD3 R175, -R0.reuse, -0x7, RZ ;  /* 0xfffffff900afa810 */ /* 0x040fe40007ffe1ff */
[----:B------:R-:W-:Y:S02]  /*e2f0*/  @!P6 IADD3 R3, -R0, 0x1, RZ ;  /* 0x000000010003e810 */ /* 0x000fe40007ffe1ff */
[----:B------:R-:W-:Y:S02]  /*e300*/  ISETP.GE.AND P2, PT, R206, RZ, PT ;  /* 0x000000ffce00720c */ /* 0x000fe40003f46270 */
[C---:B------:R-:W-:Y:S02]  /*e310*/  @!P3 IADD3 R173, -R0.reuse, -0xf, RZ ;  /* 0xfffffff100adb810 */ /* 0x040fe40007ffe1ff */
[C---:B------:R-:W-:Y:S02]  /*e320*/  @!P5 IADD3 R176, -R0.reuse, -0x8, RZ ;  /* 0xfffffff800b0d810 */ /* 0x040fe40007ffe1ff */
[----:B------:R-:W-:Y:S02]  /*e330*/  ISETP.GE.AND P6, PT, R205, RZ, PT ;  /* 0x000000ffcd00720c */ /* 0x000fe40003fc6270 */
[----:B------:R-:W-:Y:S02]  /*e340*/  @!P4 IADD3 R2, -R0, 0x40, RZ ;  /* 0x000000400002c810 */ /* 0x000fe40007ffe1ff */
[----:B------:R-:W-:Y:S02]  /*e350*/  ISETP.GE.AND P5, PT, R204, RZ, PT ;  /* 0x000000ffcc00720c */ /* 0x000fe40003fa6270 */
[----:B------:R-:W-:Y:S02]  /*e360*/  I2FP.F32.S32 R175, R175 ;  /* 0x000000af00af7245 */ /* 0x000fe40000201400 */
[----:B------:R-:W-:Y:S02]  /*e370*/  I2FP.F32.S32 R174, R174 ;  /* 0x000000ae00ae7245 */ /* 0x000fe40000201400 */
[----:B------:R-:W-:Y:S01]  /*e380*/  I2FP.F32.S32 R173, R173 ;  /* 0x000000ad00ad7245 */ /* 0x000fe20000201400 */
[C---:B------:R-:W-:Y:S01]  /*e390*/  FFMA.FTZ R61, R175.reuse, -UR5, R61 ;  /* 0x80000005af3d7c23 */ /* 0x040fe2000801003d */
[----:B------:R-:W-:Y:S01]  /*e3a0*/  I2FP.F32.S32 R2, R2 ;  /* 0x0000000200027245 */ /* 0x000fe20000201400 */
[C---:B------:R-:W-:Y:S01]  /*e3b0*/  FFMA.FTZ R7, R175.reuse, -UR5, R7 ;  /* 0x80000005af077c23 */ /* 0x040fe20008010007 */
[----:B------:R-:W-:Y:S01]  /*e3c0*/  FFMA.FTZ R75, R175, -UR5, R75 ;  /* 0x80000005af4b7c23 */ /* 0x000fe2000801004b */
[----:B------:R-:W-:Y:S01]  /*e3d0*/  FFMA.FTZ R56, R174, -UR5, R56 ;  /* 0x80000005ae387c23 */ /* 0x000fe20008010038 */
[----:B------:R-:W-:Y:S01]  /*e3e0*/  IADD3 R175, R0, -0x11, RZ ;  /* 0xffffffef00af7810 */ /* 0x000fe20007ffe0ff */
[----:B------:R-:W-:Y:S01]  /*e3f0*/  FFMA.FTZ R62, R174, -UR5, R62 ;  /* 0x80000005ae3e7c23 */ /* 0x000fe2000801003e */
[C---:B------:R-:W-:Y:S01]  /*e400*/  FFMA.FTZ R57, R173.reuse, -UR5, R57 ;  /* 0x80000005ad397c23 */ /* 0x040fe20008010039 */
[----:B------:R-:W-:Y:S01]  /*e410*/  IADD3 R174, R0, -0x41, RZ ;  /* 0xffffffbf00ae7810 */ /* 0x000fe20007ffe0ff */
[----:B------:R-:W-:Y:S01]  /*e420*/  FFMA.FTZ R63, R173, -UR5, R63 ;  /* 0x80000005ad3f7c23 */ /* 0x000fe2000801003f */
[C---:B------:R-:W-:Y:S01]  /*e430*/  FFMA.FTZ R68, R2.reuse, -UR5, R68 ;  /* 0x8000000502447c23 */ /* 0x040fe20008010044 */
[----:B------:R-:W-:Y:S01]  /*e440*/  FFMA.FTZ R82, R2, -UR5, R82 ;  /* 0x8000000502527c23 */ /* 0x000fe20008010052 */
[C---:B------:R-:W-:Y:S02]  /*e450*/  IADD3 R173, R0.reuse, -0x48, RZ ;  /* 0xffffffb800ad7810 */ /* 0x040fe40007ffe0ff */
[C---:B------:R-:W-:Y:S02]  /*e460*/  IADD3 R2, R0.reuse, -0x49, RZ ;  /* 0xffffffb700027810 */ /* 0x040fe40007ffe0ff */
[C---:B------:R-:W-:Y:S02]  /*e470*/  @!P2 IADD3 R206, -R0.reuse, -0x48, RZ ;  /* 0xffffffb800cea810 */ /* 0x040fe40007ffe1ff */
[----:B------:R-:W-:Y:S02]  /*e480*/  ISETP.GE.AND P3, PT, R175, RZ, PT ;  /* 0x000000ffaf00720c */ /* 0x000fe40003f66270 */
[----:B------:R-:W-:Y:S02]  /*e490*/  @!P6 IADD3 R205, -R0, 0x8, RZ ;  /* 0x0000000800cde810 */ /* 0x000fe40007ffe1ff */
[----:B------:R-:W-:Y:S02]  /*e4a0*/  ISETP.GE.AND P2, PT, R174, RZ, PT ;  /* 0x000000ffae00720c */ /* 0x000fe40003f46270 */
[----:B------:R-:W-:Y:S02]  /*e4b0*/  @!P5 IADD3 R204, -R0, 0x9, RZ ;  /* 0x0000000900ccd810 */ /* 0x000fe40007ffe1ff */
[----:B------:R-:W-:Y:S02]  /*e4c0*/  ISETP.GE.AND P6, PT, R173, RZ, PT ;  /* 0x000000ffad00720c */ /* 0x000fe40003fc6270 */
[----:B------:R-:W-:Y:S02]  /*e4d0*/  ISETP.GE.AND P5, PT, R2, RZ, PT ;  /* 0x000000ff0200720c */ /* 0x000fe40003fa6270 */
[----:B------:R-:W-:Y:S02]  /*e4e0*/  I2FP.F32.S32 R206, R206 ;  /* 0x000000ce00ce7245 */ /* 0x000fe40000201400 */
[----:B------:R-:W-:Y:S02]  /*e4f0*/  I2FP.F32.S32 R176, R176 ;  /* 0x000000b000b07245 */ /* 0x000fe40000201400 */
[----:B------:R-:W-:Y:S01]  /*e500*/  @!P3 IADD3 R175, -R0, 0x11, RZ ;  /* 0x0000001100afb810 */ /* 0x000fe20007ffe1ff */
[----:B------:R-:W-:Y:S01]  /*e510*/  FFMA.FTZ R10, R206, -UR5, R10 ;  /* 0x80000005ce0a7c23 */ /* 0x000fe2000801000a */
[----:B------:R-:W-:Y:S01]  /*e520*/  @!P2 IADD3 R174, -R0, 0x41, RZ ;  /* 0x0000004100aea810 */ /* 0x000fe20007ffe1ff */
[C---:B------:R-:W-:Y:S01]  /*e530*/  FFMA.FTZ R60, R176.reuse, -UR5, R60 ;  /* 0x80000005b03c7c23 */ /* 0x040fe2000801003c */
[----:B------:R-:W-:Y:S01]  /*e540*/  I2FP.F32.S32 R206, R175 ;  /* 0x000000af00ce7245 */ /* 0x000fe20000201400 */
[----:B------:R-:W-:Y:S01]  /*e550*/  FFMA.FTZ R6, R176, -UR5, R6 ;  /* 0x80000005b0067c23 */ /* 0x000fe20008010006 */
[----:B------:R-:W-:Y:S01]  /*e560*/  @!P6 IADD3 R173, -R0, 0x48, RZ ;  /* 0x0000004800ade810 */ /* 0x000fe20007ffe1ff */
[----:B------:R-:W-:Y:S01]  /*e570*/  FFMA.FTZ R74, R176, -UR5, R74 ;  /* 0x80000005b04a7c23 */ /* 0x000fe2000801004a */
[----:B------:R-:W-:Y:S01]  /*e580*/  @!P5 IADD3 R2, -R0, 0x49, RZ ;  /* 0x000000490002d810 */ /* 0x000fe20007ffe1ff */
[C---:B------:R-:W-:Y:S01]  /*e590*/  FFMA.FTZ R89, R206.reuse, -UR5, R89 ;  /* 0x80000005ce597c23 */ /* 0x040fe20008010059 */
[----:B------:R-:W-:Y:S01]  /*e5a0*/  I2FP.F32.S32 R175, R174 ;  /* 0x000000ae00af7245 */ /* 0x000fe20000201400 */
[----:B------:R-:W-:Y:S01]  /*e5b0*/  FFMA.FTZ R21, R206, -UR5, R21 ;  /* 0x80000005ce157c23 */ /* 0x000fe20008010015 */
[----:B------:R-:W-:Y:S01]  /*e5c0*/  IADD3 R176, R0, -0x10, RZ ;  /* 0xfffffff000b07810 */ /* 0x000fe20007ffe0ff */
[----:B------:R-:W-:Y:S01]  /*e5d0*/  FFMA.FTZ R35, R206, -UR5, R35 ;  /* 0x80000005ce237c23 */ /* 0x000fe20008010023 */
[----:B------:R-:W-:Y:S01]  /*e5e0*/  I2FP.F32.S32 R174, R173 ;  /* 0x000000ad00ae7245 */ /* 0x000fe20000201400 */
[C---:B------:R-:W-:Y:S01]  /*e5f0*/  FFMA.FTZ R83, R175.reuse, -UR5, R83 ;  /* 0x80000005af537c23 */ /* 0x040fe20008010053 */
[----:B------:R-:W-:Y:S01]  /*e600*/  I2FP.F32.S32 R173, R2 ;  /* 0x0000000200ad7245 */ /* 0x000fe20000201400 */
[----:B------:R-:W-:Y:S01]  /*e610*/  FFMA.FTZ R69, R175, -UR5, R69 ;  /* 0x80000005af457c23 */ /* 0x000fe20008010045 */
[----:B------:R-:W-:Y:S01]  /*e620*/  IADD3 R2, R0, -0x50, RZ ;  /* 0xffffffb000027810 */ /* 0x000fe20007ffe0ff */
[----:B------:R-:W-:Y:S01]  /*e630*/  FFMA.FTZ R86, R174, -UR5, R86 ;  /* 0x80000005ae567c23 */ /* 0x000fe20008010056 */
[----:B------:R-:W-:Y:S01]  /*e640*/  ISETP.GE.AND P4, PT, R176, RZ, PT ;  /* 0x000000ffb000720c */ /* 0x000fe20003f86270 */
[----:B------:R-:W-:Y:S01]  /*e650*/  FFMA.FTZ R80, R174, -UR5, R80 ;  /* 0x80000005ae507c23 */ /* 0x000fe20008010050 */
[----:B------:R-:W-:Y:S01]  /*e660*/  ISETP.GE.AND P2, PT, R2, RZ, PT ;  /* 0x000000ff0200720c */ /* 0x000fe20003f46270 */
[C---:B------:R-:W-:Y:S01]  /*e670*/  FFMA.FTZ R87, R173.reuse, -UR5, R87 ;  /* 0x80000005ad577c23 */ /* 0x040fe20008010057 */
[----:B------:R-:W-:Y:S01]  /*e680*/  I2FP.F32.S32 R205, R205 ;  /* 0x000000cd00cd7245 */ /* 0x000fe20000201400 */
[----:B------:R-:W-:Y:S01]  /*e690*/  FFMA.FTZ R81, R173, -UR5, R81 ;  /* 0x80000005ad517c23 */ /* 0x000fe20008010051 */
[----:B------:R-:W-:Y:S01]  /*e6a0*/  IADD3 R174, R0, -0x58, RZ ;  /* 0xffffffa800ae7810 */ /* 0x000fe20007ffe0ff */
[----:B------:R-:W-:Y:S01]  /*e6b0*/  FFMA.FTZ R95, R206, -UR5, R95 ;  /* 0x80000005ce5f7c23 */ /* 0x000fe2000801005f */
[----:B------:R-:W-:Y:S01]  /*e6c0*/  I2FP.F32.S32 R204, R204 ;  /* 0x000000cc00cc7245 */ /* 0x000fe20000201400 */
[C---:B------:R-:W-:Y:S01]  /*e6d0*/  FFMA.FTZ R22, R205.reuse, -UR5, R22 ;  /* 0x80000005cd167c23 */ /* 0x040fe20008010016 */
[C---:B------:R-:W-:Y:S01]  /*e6e0*/  FFMA.FTZ R76, R205.reuse, -UR5, R76 ;  /* 0x80000005cd4c7c23 */ /* 0x040fe2000801004c */
[C---:B------:R-:W-:Y:S01]  /*e6f0*/  FFMA.FTZ R16, R205.reuse, -UR5, R16 ;  /* 0x80000005cd107c23 */ /* 0x040fe20008010010 */
[----:B------:R-:W-:Y:S01]  /*e700*/  FFMA.FTZ R90, R205, -UR5, R90 ;  /* 0x80000005cd5a7c23 */ /* 0x000fe2000801005a */
[----:B------:R-:W-:Y:S01]  /*e710*/  IADD3 R205, R0, -0x18, RZ ;  /* 0xffffffe800cd7810 */ /* 0x000fe20007ffe0ff */
[----:B------:R-:W-:Y:S01]  /*e720*/  FFMA.FTZ R23, R204, -UR5, R23 ;  /* 0x80000005cc177c23 */ /* 0x000fe20008010017 */
[----:B------:R-:W-:Y:S01]  /*e730*/  @!P4 IADD3 R176, -R0, 0x10, RZ ;  /* 0x0000001000b0c810 */ /* 0x000fe20007ffe1ff */
[C---:B------:R-:W-:Y:S01]  /*e740*/  FFMA.FTZ R77, R204.reuse, -UR5, R77 ;  /* 0x80000005cc4d7c23 */ /* 0x040fe2000801004d */
[----:B------:R-:W-:Y:S01]  /*e750*/  ISETP.GE.AND P4, PT, R205, RZ, PT ;  /* 0x000000ffcd00720c */ /* 0x000fe20003f86270 */
[----:B------:R-:W-:Y:S01]  /*e760*/  FFMA.FTZ R17, R204, -UR5, R17 ;  /* 0x80000005cc117c23 */ /* 0x000fe20008010011 */
[----:B------:R-:W-:Y:S01]  /*e770*/  @!P2 IADD3 R2, -R0, 0x50, RZ ;  /* 0x000000500002a810 */ /* 0x000fe20007ffe1ff */
[----:B------:R-:W-:Y:S01]  /*e780*/  FFMA.FTZ R91, R204, -UR5, R91 ;  /* 0x80000005cc5b7c23 */ /* 0x000fe2000801005b */
[----:B------:R-:W-:Y:S02]  /*e790*/  ISETP.GE.AND P2, PT, R174, RZ, PT ;  /* 0x000000ffae00720c */ /* 0x000fe40003f46270 */
[C---:B------:R-:W-:Y:S02]  /*e7a0*/  IADD3 R175, R0.reuse, -0x51, RZ ;  /* 0xffffffaf00af7810 */ /* 0x040fe40007ffe0ff */
[C---:B------:R-:W-:Y:S02]  /*e7b0*/  IADD3 R204, R0.reuse, -0x19, RZ ;  /* 0xffffffe700cc7810 */ /* 0x040fe40007ffe0ff */
[----:B------:R-:W-:Y:S02]  /*e7c0*/  ISETP.GE.AND P3, PT, R175, RZ, PT ;  /* 0x000000ffaf00720c */ /* 0x000fe40003f66270 */
[C---:B------:R-:W-:Y:S02]  /*e7d0*/  IADD3 R173, R0.reuse, -0x21, RZ ;  /* 0xffffffdf00ad7810 */ /* 0x040fe40007ffe0ff */
[----:B------:R-:W-:Y:S02]  /*e7e0*/  I2FP.F32.S32 R2, R2 ;  /* 0x0000000200027245 */ /* 0x000fe40000201400 */
[----:B------:R-:W-:Y:S02]  /*e7f0*/  @!P4 IADD3 R205, -R0, 0x18, RZ ;  /* 0x0000001800cdc810 */ /* 0x000fe40007ffe1ff */
[----:B------:R-:W-:Y:S01]  /*e800*/  ISETP.GE.AND P6, PT, R204, RZ, PT ;  /* 0x000000ffcc00720c */ /* 0x000fe20003fc6270 */
[C---:B------:R-:W-:Y:S01]  /*e810*/  FFMA.FTZ R98, R2.reuse, -UR5, R98 ;  /* 0x8000000502627c23 */ /* 0x040fe20008010062 */
[----:B------:R-:W-:Y:S01]  /*e820*/  ISETP.GE.AND P4, PT, R173, RZ, PT ;  /* 0x000000ffad00720c */ /* 0x000fe20003f86270 */
[----:B------:R-:W-:Y:S01]  /*e830*/  FFMA.FTZ R84, R2, -UR5, R84 ;  /* 0x8000000502547c23 */ /* 0x000fe20008010054 */
[C---:B------:R-:W-:Y:S02]  /*e840*/  @!P2 IADD3 R174, -R0.reuse, 0x58, RZ ;  /* 0x0000005800aea810 */ /* 0x040fe40007ffe1ff */
[C---:B------:R-:W-:Y:S02]  /*e850*/  IADD3 R2, R0.reuse, -0x59, RZ ;  /* 0xffffffa700027810 */ /* 0x040fe40007ffe0ff */
[----:B------:R-:W-:Y:S02]  /*e860*/  I2FP.F32.S32 R174, R174 ;  /* 0x000000ae00ae7245 */ /* 0x000fe40000201400 */
[----:B------:R-:W-:Y:S02]  /*e870*/  @!P3 IADD3 R175, -R0, 0x51, RZ ;  /* 0x0000005100afb810 */ /* 0x000fe40007ffe1ff */
[----:B------:R-:W-:Y:S01]  /*e880*/  ISETP.GE.AND P3, PT, R2, RZ, PT ;  /* 0x000000ff0200720c */ /* 0x000fe20003f66270 */
[C---:B------:R-:W-:Y:S01]  /*e890*/  FFMA.FTZ R96, R174.reuse, -UR5, R96 ;  /* 0x80000005ae607c23 */ /* 0x040fe20008010060 */
[----:B------:R-:W-:Y:S01]  /*e8a0*/  I2FP.F32.S32 R3, R3 ;  /* 0x0000000300037245 */ /* 0x000fe20000201400 */
[----:B------:R-:W-:Y:S01]  /*e8b0*/  FFMA.FTZ R102, R174, -UR5, R102 ;  /* 0x80000005ae667c23 */ /* 0x000fe20008010066 */
[C---:B------:R-:W-:Y:S02]  /*e8c0*/  IADD3 R174, R0.reuse, -0x61, RZ ;  /* 0xffffff9f00ae7810 */ /* 0x040fe40007ffe0ff */
[C---:B------:R-:W-:Y:S01]  /*e8d0*/  @!P6 IADD3 R204, -R0.reuse, 0x19, RZ ;  /* 0x0000001900cce810 */ /* 0x040fe20007ffe1ff */
[C---:B------:R-:W-:Y:S01]  /*e8e0*/  FFMA.FTZ R73, R3.reuse, -UR5, R73 ;  /* 0x8000000503497c23 */ /* 0x040fe20008010049 */
[----:B------:R-:W-:Y:S01]  /*e8f0*/  @!P4 IADD3 R173, -R0, 0x21, RZ ;  /* 0x0000002100adc810 */ /* 0x000fe20007ffe1ff */
[C---:B------:R-:W-:Y:S01]  /*e900*/  FFMA.FTZ R19, R3.reuse, -UR5, R19 ;  /* 0x8000000503137c23 */ /* 0x040fe20008010013 */
[C---:B------:R-:W-:Y:S01]  /*e910*/  FFMA.FTZ R5, R3.reuse, -UR5, R5 ;  /* 0x8000000503057c23 */ /* 0x040fe20008010005 */
[----:B------:R-:W-:Y:S01]  /*e920*/  FFMA.FTZ R79, R3, -UR5, R79 ;  /* 0x80000005034f7c23 */ /* 0x000fe2000801004f */
[----:B------:R-:W-:Y:S02]  /*e930*/  IABS R3, R0 ;  /* 0x0000000000037213 */ /* 0x000fe40000000000 */
[----:B------:R-:W-:Y:S02]  /*e940*/  ISETP.GE.AND P4, PT, R174, RZ, PT ;  /* 0x000000ffae00720c */ /* 0x000fe40003f86270 */
[----:B------:R-:W-:Y:S02]  /*e950*/  I2FP.F32.S32 R206, R204 ;  /* 0x000000cc00ce7245 */ /* 0x000fe40000201400 */
[----:B------:R-:W-:Y:S02]  /*e960*/  I2FP.F32.S32 R204, R173 ;  /* 0x000000ad00cc7245 */ /* 0x000fe40000201400 */
        /* <DEDUP_REMOVED lines=8> */
[----:B------:R-:W-:Y:S01]  /*e9f0*/  @!P3 IADD3 R2, -R0, 0x59, RZ ;  /* 0x000000590002b810 */ /* 0x000fe20007ffe1ff */
[C---:B------:R-:W-:Y:S01]  /*ea00*/  FFMA.FTZ R34, R176.reuse, -UR5, R34 ;  /* 0x80000005b0227c23 */ /* 0x040fe20008010022 */
[----:B------:R-:W-:Y:S01]  /*ea10*/  ISETP.GE.AND P3, PT, R173, RZ, PT ;  /* 0x000000ffad00720c */ /* 0x000fe20003f66270 */
[----:B------:R-:W-:Y:S01]  /*ea20*/  FFMA.FTZ R94, R176, -UR5, R94 ;  /* 0x80000005b05e7c23 */ /* 0x000fe2000801005e */
[C---:B------:R-:W-:Y:S01]  /*ea30*/  FFMA.FTZ R18, R3.reuse, -UR5, R18 ;  /* 0x8000000503127c23 */ /* 0x040fe20008010012 */
[C---:B------:R-:W-:Y:S01]  /*ea40*/  FFMA.FTZ R72, R3.reuse, -UR5, R72 ;  /* 0x8000000503487c23 */ /* 0x040fe20008010048 */
[C---:B------:R-:W-:Y:S01]  /*ea50*/  FFMA.FTZ R4, R3.reuse, -UR5, R4 ;  /* 0x8000000503047c23 */ /* 0x040fe20008010004 */
[C---:B------:R-:W-:Y:S01]  /*ea60*/  IADD3 R176, R0.reuse, -0x20, RZ ;  /* 0xffffffe000b07810 */ /* 0x040fe20007ffe0ff */
[----:B------:R-:W-:Y:S01]  /*ea70*/  FFMA.FTZ R78, R3, -UR5, R78 ;  /* 0x80000005034e7c23 */ /* 0x000fe2000801004e */
[C---:B------:R-:W-:Y:S01]  /*ea80*/  IADD3 R3, R0.reuse, -0x28, RZ ;  /* 0xffffffd800037810 */ /* 0x040fe20007ffe0ff */
[C---:B------:R-:W-:Y:S01]  /*ea90*/  FFMA.FTZ R99, R175.reuse, -UR5, R99 ;  /* 0x80000005af637c23 */ /* 0x040fe20008010063 */
[----:B------:R-:W-:Y:S01]  /*eaa0*/  FFMA.FTZ R85, R175, -UR5, R85 ;  /* 0x80000005af557c23 */ /* 0x000fe20008010055 */
[----:B------:R-:W-:Y:S01]  /*eab0*/  IADD3 R175, R0, -0x60, RZ ;  /* 0xffffffa000af7810 */ /* 0x000fe20007ffe0ff */
[----:B------:R-:W-:Y:S01]  /*eac0*/  FFMA.FTZ R51, R204, -UR5, R51 ;  /* 0x80000005cc337c23 */ /* 0x000fe20008010033 */
[----:B------:R-:W-:Y:S01]  /*ead0*/  @!P4 IADD3 R174, -R0, 0x61, RZ ;  /* 0x0000006100aec810 */ /* 0x000fe20007ffe1ff */
[----:B------:R-:W-:Y:S01]  /*eae0*/  FFMA.FTZ R37, R204, -UR5, R37 ;  /* 0x80000005cc257c23 */ /* 0x000fe20008010025 */
[----:B------:R-:W-:Y:S01]  /*eaf0*/  ISETP.GE.AND P5, PT, R176, RZ, PT ;  /* 0x000000ffb000720c */ /* 0x000fe20003fa6270 */
[----:B------:R-:W-:Y:S01]  /*eb00*/  FFMA.FTZ R111, R204, -UR5, R111 ;  /* 0x80000005cc6f7c23 */ /* 0x000fe2000801006f */
[----:B------:R-:W-:Y:S01]  /*eb10*/  ISETP.GE.AND P4, PT, R3, RZ, PT ;  /* 0x000000ff0300720c */ /* 0x000fe20003f86270 */
[C---:B------:R-:W-:Y:S01]  /*eb20*/  FFMA.FTZ R39, R206.reuse, -UR5, R39 ;  /* 0x80000005ce277c23 */ /* 0x040fe20008010027 */
[----:B------:R-:W-:Y:S01]  /*eb30*/  ISETP.GE.AND P2, PT, R175, RZ, PT ;  /* 0x000000ffaf00720c */ /* 0x000fe20003f46270 */
[C---:B------:R-:W-:Y:S01]  /*eb40*/  FFMA.FTZ R33, R206.reuse, -UR5, R33 ;  /* 0x80000005ce217c23 */ /* 0x040fe20008010021 */
[----:B------:R-:W-:Y:S01]  /*eb50*/  I2FP.F32.S32 R2, R2 ;  /* 0x0000000200027245 */ /* 0x000fe20000201400 */
[----:B------:R-:W-:Y:S01]  /*eb60*/  FFMA.FTZ R107, R206, -UR5, R107 ;  /* 0x80000005ce6b7c23 */ /* 0x000fe2000801006b */
[C---:B------:R-:W-:Y:S02]  /*eb70*/  @!P3 IADD3 R173, -R0.reuse, 0x68, RZ ;  /* 0x0000006800adb810 */ /* 0x040fe40007ffe1ff */
[----:B------:R-:W-:Y:S01]  /*eb80*/  IADD3 R204, R0, -0x29, RZ ;  /* 0xffffffd700cc7810 */ /* 0x000fe20007ffe0ff */
[C---:B------:R-:W-:Y:S01]  /*eb90*/  FFMA.FTZ R103, R2.reuse, -UR5, R103 ;  /* 0x8000000502677c23 */ /* 0x040fe20008010067 */
[----:B------:R-:W-:Y:S01]  /*eba0*/  I2FP.F32.S32 R173, R173 ;  /* 0x000000ad00ad7245 */ /* 0x000fe20000201400 */
[----:B------:R-:W-:Y:S01]  /*ebb0*/  FFMA.FTZ R97, R2, -UR5, R97 ;  /* 0x8000000502617c23 */ /* 0x000fe20008010061 */
[C---:B------:R-:W-:Y:S02]  /*ebc0*/  @!P5 IADD3 R176, -R0.reuse, 0x20, RZ ;  /* 0x0000002000b0d810 */ /* 0x040fe40007ffe1ff */
[C---:B------:R-:W-:Y:S01]  /*ebd0*/  IADD3 R2, R0.reuse, -0x69, RZ ;  /* 0xffffff9700027810 */ /* 0x040fe20007ffe0ff */
[C---:B------:R-:W-:Y:S01]  /*ebe0*/  FFMA.FTZ R118, R173.reuse, -UR5, R118 ;  /* 0x80000005ad767c23 */ /* 0x040fe20008010076 */
[----:B------:R-:W-:Y:S01]  /*ebf0*/  @!P4 IADD3 R3, -R0, 0x28, RZ ;  /* 0x000000280003c810 */ /* 0x000fe20007ffe1ff */
[----:B------:R-:W-:Y:S01]  /*ec00*/  FFMA.FTZ R112, R173, -UR5, R112 ;  /* 0x80000005ad707c23 */ /* 0x000fe20008010070 */
[----:B------:R-:W-:Y:S02]  /*ec10*/  ISETP.GE.AND P5, PT, R204, RZ, PT ;  /* 0x000000ffcc00720c */ /* 0x000fe40003fa6270 */
[C---:B------:R-:W-:Y:S02]  /*ec20*/  @!P2 IADD3 R175, -R0.reuse, 0x60, RZ ;  /* 0x0000006000afa810 */ /* 0x040fe40007ffe1ff */
[----:B------:R-:W-:Y:S02]  /*ec30*/  IADD3 R173, R0, -0x39, RZ ;  /* 0xffffffc700ad7810 */ /* 0x000fe40007ffe0ff */
[----:B------:R-:W-:Y:S02]  /*ec40*/  ISETP.GE.AND P2, PT, R2, RZ, PT ;  /* 0x000000ff0200720c */ /* 0x000fe40003f46270 */
[----:B------:R-:W-:Y:S02]  /*ec50*/  I2FP.F32.S32 R3, R3 ;  /* 0x0000000300037245 */ /* 0x000fe40000201400 */
[----:B------:R-:W-:Y:S02]  /*ec60*/  I2FP.F32.S32 R176, R176 ;  /* 0x000000b000b07245 */ /* 0x000fe40000201400 */
[----:B------:R-:W-:Y:S01]  /*ec70*/  I2FP.F32.S32 R205, R205 ;  /* 0x000000cd00cd7245 */ /* 0x000fe20000201400 */
[C---:B------:R-:W-:Y:S01]  /*ec80*/  FFMA.FTZ R54, R3.reuse, -UR5, R54 ;  /* 0x8000000503367c23 */ /* 0x040fe20008010036 */
[----:B------:R-:W-:Y:S01]  /*ec90*/  I2FP.F32.S32 R175, R175 ;  /* 0x000000af00af7245 */ /* 0x000fe20000201400 */
[----:B------:R-:W-:Y:S01]  /*eca0*/  FFMA.FTZ R108, R3, -UR5, R108 ;  /* 0x80000005036c7c23 */ /* 0x000fe2000801006c */
[----:B------:R-:W-:Y:S01]  /*ecb0*/  ISETP.GE.AND P6, PT, R173, RZ, PT ;  /* 0x000000ffad00720c */ /* 0x000fe20003fc6270 */
[C---:B------:R-:W-:Y:S01]  /*ecc0*/  FFMA.FTZ R48, R3.reuse, -UR5, R48 ;  /* 0x8000000503307c23 */ /* 0x040fe20008010030 */
[----:B------:R-:W-:Y:S01]  /*ecd0*/  FFMA.FTZ R122, R3, -UR5, R122 ;  /* 0x80000005037a7c23 */ /* 0x000fe2000801007a */
[----:B------:R-:W-:Y:S01]  /*ece0*/  IADD3 R3, R0, -0x70, RZ ;  /* 0xffffff9000037810 */ /* 0x000fe20007ffe0ff */
[C---:B------:R-:W-:Y:S01]  /*ecf0*/  FFMA.FTZ R104, R176.reuse, -UR5, R104 ;  /* 0x80000005b0687c23 */ /* 0x040fe20008010068 */
[C---:B------:R-:W-:Y:S01]  /*ed00*/  FFMA.FTZ R36, R176.reuse, -UR5, R36 ;  /* 0x80000005b0247c23 */ /* 0x040fe20008010024 */
[C---:B------:R-:W-:Y:S01]  /*ed10*/  FFMA.FTZ R50, R176.reuse, -UR5, R50 ;  /* 0x80000005b0327c23 */ /* 0x040fe20008010032 */
[----:B------:R-:W-:Y:S01]  /*ed20*/  FFMA.FTZ R110, R176, -UR5, R110 ;  /* 0x80000005b06e7c23 */ /* 0x000fe2000801006e */
[C---:B------:R-:W-:Y:S01]  /*ed30*/  FFMA.FTZ R92, R205.reuse, -UR5, R92 ;  /* 0x80000005cd5c7c23 */ /* 0x040fe2000801005c */
[C---:B------:R-:W-:Y:S01]  /*ed40*/  FFMA.FTZ R38, R205.reuse, -UR5, R38 ;  /* 0x80000005cd267c23 */ /* 0x040fe20008010026 */
[C---:B------:R-:W-:Y:S01]  /*ed50*/  IADD3 R176, R0.reuse, -0x30, RZ ;  /* 0xffffffd000b07810 */ /* 0x040fe20007ffe0ff */
[C---:B------:R-:W-:Y:S01]  /*ed60*/  FFMA.FTZ R32, R205.reuse, -UR5, R32 ;  /* 0x80000005cd207c23 */ /* 0x040fe20008010020 */
[----:B------:R-:W-:Y:S01]  /*ed70*/  FFMA.FTZ R106, R205, -UR5, R106 ;  /* 0x80000005cd6a7c23 */ /* 0x000fe2000801006a */
[C---:B------:R-:W-:Y:S01]  /*ed80*/  FFMA.FTZ R100, R175.reuse, -UR5, R100 ;  /* 0x80000005af647c23 */ /* 0x040fe20008010064 */
[----:B------:R-:W-:Y:S01]  /*ed90*/  FFMA.FTZ R114, R175, -UR5, R114 ;  /* 0x80000005af727c23 */ /* 0x000fe20008010072 */
[C---:B------:R-:W-:Y:S02]  /*eda0*/  IADD3 R175, R0.reuse, -0x31, RZ ;  /* 0xffffffcf00af7810 */ /* 0x040fe40007ffe0ff */
[C---:B------:R-:W-:Y:S02]  /*edb0*/  IADD3 R205, R0.reuse, -0x38, RZ ;  /* 0xffffffc800cd7810 */ /* 0x040fe40007ffe0ff */
[C---:B------:R-:W-:Y:S02]  /*edc0*/  @!P5 IADD3 R204, -R0.reuse, 0x29, RZ ;  /* 0x0000002900ccd810 */ /* 0x040fe40007ffe1ff */
[----:B------:R-:W-:Y:S02]  /*edd0*/  ISETP.GE.AND P5, PT, R3, RZ, PT ;  /* 0x000000ff0300720c */ /* 0x000fe40003fa6270 */
[----:B------:R-:W-:Y:S02]  /*ede0*/  @!P2 IADD3 R2, -R0, 0x69, RZ ;  /* 0x000000690002a810 */ /* 0x000fe40007ffe1ff */
[----:B------:R-:W-:Y:S02]  /*edf0*/  ISETP.GE.AND P4, PT, R176, RZ, PT ;  /* 0x000000ffb000720c */ /* 0x000fe40003f86270 */
[----:B------:R-:W-:Y:S02]  /*ee00*/  ISETP.GE.AND P3, PT, R175, RZ, PT ;  /* 0x000000ffaf00720c */ /* 0x000fe40003f66270 */
[----:B------:R-:W-:Y:S02]  /*ee10*/  ISETP.GE.AND P2, PT, R205, RZ, PT ;  /* 0x000000ffcd00720c */ /* 0x000fe40003f46270 */
[----:B------:R-:W-:Y:S02]  /*ee20*/  I2FP.F32.S32 R2, R2 ;  /* 0x0000000200027245 */ /* 0x000fe40000201400 */
[----:B------:R-:W-:Y:S02]  /*ee30*/  @!P6 IADD3 R173, -R0, 0x39, RZ ;  /* 0x0000003900ade810 */ /* 0x000fe40007ffe1ff */
[----:B------:R-:W-:Y:S01]  /*ee40*/  I2FP.F32.S32 R174, R174 ;  /* 0x000000ae00ae7245 */ /* 0x000fe20000201400 */
[C---:B------:R-:W-:Y:S01]  /*ee50*/  FFMA.FTZ R119, R2.reuse, -UR5, R119 ;  /* 0x8000000502777c23 */ /* 0x040fe20008010077 */
[----:B------:R-:W-:Y:S01]  /*ee60*/  I2FP.F32.S32 R207, R173 ;  /* 0x000000ad00cf7245 */ /* 0x000fe20000201400 */
[----:B------:R-:W-:Y:S01]  /*ee70*/  FFMA.FTZ R113, R2, -UR5, R113 ;  /* 0x8000000502717c23 */ /* 0x000fe20008010071 */
[----:B------:R-:W-:Y:S01]  /*ee80*/  FMNMX.FTZ R173, R6, R172, !PT ;  /* 0x000000ac06ad7209 */ /* 0x000fe20007810000 */
[----:B------:R-:W-:Y:S01]  /*ee90*/  FFMA.FTZ R101, R174, -UR5, R101 ;  /* 0x80000005ae657c23 */ /* 0x000fe20008010065 */
[----:B------:R-:W-:Y:S01]  /*eea0*/  IADD3 R2, R0, -0x71, RZ ;  /* 0xffffff8f00027810 */ /* 0x000fe20007ffe0ff */
[----:B------:R-:W-:Y:S01]  /*eeb0*/  FFMA.FTZ R115, R174, -UR5, R115 ;  /* 0x80000005ae737c23 */ /* 0x000fe20008010073 */
[C---:B------:R-:W-:Y:S01]  /*eec0*/  IADD3 R174, R0.reuse, -0x78, RZ ;  /* 0xffffff8800ae7810 */ /* 0x040fe20007ffe0ff */
[C---:B------:R-:W-:Y:S01]  /*eed0*/  FFMA.FTZ R71, R207.reuse, -UR5, R71 ;  /* 0x80000005cf477c23 */ /* 0x040fe20008010047 */
[C---:B------:R-:W-:Y:S01]  /*eee0*/  IADD3 R206, R0.reuse, -0x79, RZ ;  /* 0xffffff8700ce7810 */ /* 0x040fe20007ffe0ff */
[C---:B------:R-:W-:Y:S01]  /*eef0*/  FFMA.FTZ R65, R207.reuse, -UR5, R65 ;  /* 0x80000005cf417c23 */ /* 0x040fe20008010041 */
[C---:B------:R-:W-:Y:S01]  /*ef00*/  @!P5 IADD3 R3, -R0.reuse, 0x70, RZ ;  /* 0x000000700003d810 */ /* 0x040fe20007ffe1ff */
[----:B------:R-:W-:Y:S01]  /*ef10*/  FFMA.FTZ R125, R207, -UR5, R125 ;  /* 0x80000005cf7d7c23 */ /* 0x000fe2000801007d */
[----:B------:R-:W-:Y:S02]  /*ef20*/  FMNMX.FTZ R173, R7, R173, !PT ;  /* 0x000000ad07ad7209 */ /* 0x000fe40007810000 */
[C---:B------:R-:W-:Y:S02]  /*ef30*/  @!P4 IADD3 R176, -R0.reuse, 0x30, RZ ;  /* 0x0000003000b0c810 */ /* 0x040fe40007ffe1ff */
[C---:B------:R-:W-:Y:S02]  /*ef40*/  @!P3 IADD3 R175, -R0.reuse, 0x31, RZ ;  /* 0x0000003100afb810 */ /* 0x040fe40007ffe1ff */
[----:B------:R-:W-:Y:S02]  /*ef50*/  @!P2 IADD3 R205, -R0, 0x38, RZ ;  /* 0x0000003800cda810 */ /* 0x000fe40007ffe1ff */
[----:B------:R-:W-:Y:S02]  /*ef60*/  ISETP.GE.AND P4, PT, R2, RZ, PT ;  /* 0x000000ff0200720c */ /* 0x000fe40003f86270 */
[----:B------:R-:W-:Y:S02]  /*ef70*/  ISETP.GE.AND P2, PT, R206, RZ, PT ;  /* 0x000000ffce00720c */ /* 0x000fe40003f46270 */
[----:B------:R-:W-:Y:S02]  /*ef80*/  I2FP.F32.S32 R3, R3 ;  /* 0x0000000300037245 */ /* 0x000fe40000201400 */
[----:B------:R-:W-:Y:S02]  /*ef90*/  ISETP.GE.AND P3, PT, R174, RZ, PT ;  /* 0x000000ffae00720c */ /* 0x000fe40003f66270 */
[----:B------:R-:W-:Y:S01]  /*efa0*/  FMNMX.FTZ R173, R18, R173, !PT ;  /* 0x000000ad12ad7209 */ /* 0x000fe20007810000 */
[C---:B------:R-:W-:Y:S01]  /*efb0*/  FFMA.FTZ R116, R3.reuse, -UR5, R116 ;  /* 0x8000000503747c23 */ /* 0x040fe20008010074 */
[----:B------:R-:W-:Y:S01]  /*efc0*/  FFMA.FTZ R130, R3, -UR5, R130 ;  /* 0x8000000503827c23 */ /* 0x000fe20008010082 */
[----:B------:R-:W-:Y:S02]  /*efd0*/  I2FP.F32.S32 R176, R176 ;  /* 0x000000b000b07245 */ /* 0x000fe40000201400 */
[----:B------:R-:W-:Y:S02]  /*efe0*/  FMNMX.FTZ R3, R19, R173, !PT ;  /* 0x000000ad13037209 */ /* 0x000fe40007810000 */
[----:B------:R-:W-:Y:S01]  /*eff0*/  @!P4 IADD3 R2, -R0, 0x71, RZ ;  /* 0x000000710002c810 */ /* 0x000fe20007ffe1ff */
[----:B------:R-:W-:Y:S01]  /*f000*/  FFMA.FTZ R52, R176, -UR5, R52 ;  /* 0x80000005b0347c23 */ /* 0x000fe20008010034 */
[----:B------:R-:W-:Y:S01]  /*f010*/  FMNMX.FTZ R3, R22, R3, !PT ;  /* 0x0000000316037209 */ /* 0x000fe20007810000 */
[----:B------:R-:W-:Y:S01]  /*f020*/  FFMA.FTZ R120, R176, -UR5, R120 ;  /* 0x80000005b0787c23 */ /* 0x000fe20008010078 */
[----:B------:R-:W-:Y:S01]  /*f030*/  @!P3 IADD3 R174, -R0, 0x78, RZ ;  /* 0x0000007800aeb810 */ /* 0x000fe20007ffe1ff */
[----:B------:R-:W-:Y:S01]  /*f040*/  FFMA.FTZ R66, R176, -UR5, R66 ;  /* 0x80000005b0427c23 */ /* 0x000fe20008010042 */
[----:B------:R-:W-:Y:S01]  /*f050*/  @!P2 IADD3 R206, -R0, 0x79, RZ ;  /* 0x0000007900cea810 */ /* 0x000fe20007ffe1ff */
[----:B------:R-:W-:Y:S01]  /*f060*/  FFMA.FTZ R126, R176, -UR5, R126 ;  /* 0x80000005b07e7c23 */ /* 0x000fe2000801007e */
[----:B------:R-:W-:Y:S02]  /*f070*/  FMNMX.FTZ R3, R23, R3, !PT ;  /* 0x0000000317037209 */ /* 0x000fe40007810000 */
[----:B------:R-:W-:Y:S02]  /*f080*/  I2FP.F32.S32 R0, R175 ;  /* 0x000000af00007245 */ /* 0x000fe40000201400 */
[----:B------:R-:W-:Y:S02]  /*f090*/  I2FP.F32.S32 R2, R2 ;  /* 0x0000000200027245 */ /* 0x000fe40000201400 */
[----:B------:R-:W-:Y:S01]  /*f0a0*/  FMNMX.FTZ R176, R34, R3, !PT ;  /* 0x0000000322b07209 */ /* 0x000fe20007810000 */
[C---:B------:R-:W-:Y:S01]  /*f0b0*/  FFMA.FTZ R121, R0.reuse, -UR5, R121 ;  /* 0x8000000500797c23 */ /* 0x040fe20008010079 */
[C---:B------:R-:W-:Y:S01]  /*f0c0*/  FFMA.FTZ R53, R0.reuse, -UR5, R53 ;  /* 0x8000000500357c23 */ /* 0x040fe20008010035 */
[C---:B------:R-:W-:Y:S01]  /*f0d0*/  FFMA.FTZ R67, R0.reuse, -UR5, R67 ;  /* 0x8000000500437c23 */ /* 0x040fe20008010043 */
[----:B------:R-:W-:Y:S01]  /*f0e0*/  FFMA.FTZ R127, R0, -UR5, R127 ;  /* 0x80000005007f7c23 */ /* 0x000fe2000801007f */
[----:B------:R-:W-:Y:S01]  /*f0f0*/  FMNMX.FTZ R173, R4, R178, !PT ;  /* 0x000000b204ad7209 */ /* 0x000fe20007810000 */
[----:B------:R-:W-:Y:S01]  /*f100*/  FFMA.FTZ R117, R2, -UR5, R117 ;  /* 0x8000000502757c23 */ /* 0x000fe20008010075 */
[----:B------:R-:W-:Y:S01]  /*f110*/  FMNMX.FTZ R0, R10, R177, !PT ;  /* 0x000000b10a007209 */ /* 0x000fe20007810000 */
[----:B------:R-:W-:Y:S01]  /*f120*/  FFMA.FTZ R131, R2, -UR5, R131 ;  /* 0x8000000502837c23 */ /* 0x000fe20008010083 */
        /* <DEDUP_REMOVED lines=15> */
[----:B------:R-:W-:Y:S02]  /*f220*/  I2FP.F32.S32 R204, R204 ;  /* 0x000000cc00cc7245 */ /* 0x000fe40000201400 */
[----:B------:R-:W-:Y:S02]  /*f230*/  FMNMX.FTZ R0, R26, R0, !PT ;  /* 0x000000001a007209 */ /* 0x000fe40007810000 */
[----:B------:R-:W-:Y:S01]  /*f240*/  FMNMX.FTZ R2, R24, R2, !PT ;  /* 0x0000000218027209 */ /* 0x000fe20007810000 */
[C---:B------:R-:W-:Y:S01]  /*f250*/  FFMA.FTZ R55, R204.reuse, -UR5, R55 ;  /* 0x80000005cc377c23 */ /* 0x040fe20008010037 */
[----:B------:R-:W-:Y:S01]  /*f260*/  FMNMX.FTZ R176, R51, R176, !PT ;  /* 0x000000b033b07209 */ /* 0x000fe20007810000 */
[C---:B------:R-:W-:Y:S01]  /*f270*/  FFMA.FTZ R49, R204.reuse, -UR5, R49 ;  /* 0x80000005cc317c23 */ /* 0x040fe20008010031 */
[----:B------:R-:W-:Y:S01]  /*f280*/  FMNMX.FTZ R3, R21, R3, !PT ;  /* 0x0000000315037209 */ /* 0x000fe20007810000 */
[C---:B------:R-:W-:Y:S01]  /*f290*/  FFMA.FTZ R123, R204.reuse, -UR5, R123 ;  /* 0x80000005cc7b7c23 */ /* 0x040fe2000801007b */
        /* <DEDUP_REMOVED lines=96> */
[----:B------:R-:W-:Y:S01]  /*f8a0*/  FFMA.FTZ R128, R174, -UR5, R128 ;  /* 0x80000005ae807c23 */ /* 0x000fe20008010080 */
[----:B------:R-:W-:Y:S02]  /*f8b0*/  I2FP.F32.S32 R3, R206 ;  /* 0x000000ce00037245 */ /* 0x000fe40000201400 */
[----:B------:R-:W-:Y:S02]  /*f8c0*/  FMNMX.FTZ R2, R117, R2, !PT ;  /* 0x0000000275027209 */ /* 0x000fe40007810000 */
[----:B------:R-:W-:Y:S01]  /*f8d0*/  FMNMX.FTZ R0, R123, R0, !PT ;  /* 0x000000007b007209 */ /* 0x000fe20007810000 */
[----:B------:R-:W-:Y:S01]  /*f8e0*/  FFMA.FTZ R129, R3, -UR5, R129 ;  /* 0x8000000503817c23 */ /* 0x000fe20008010081 */
[----:B------:R-:W-:Y:S02]  /*f8f0*/  FMNMX.FTZ R174, R128, R2, !PT ;  /* 0x0000000280ae7209 */ /* 0x000fe40007810000 */
[----:B------:R-:W-:Y:S02]  /*f900*/  FMNMX.FTZ R0, R126, R0, !PT ;  /* 0x000000007e007209 */ /* 0x000fe40007810000 */
[----:B------:R-:W-:Y:S02]  /*f910*/  FMNMX.FTZ R174, R129, R174, !PT ;  /* 0x000000ae81ae7209 */ /* 0x000fe40007810000 */
[----:B------:R-:W-:Y:S02]  /*f920*/  FMNMX.FTZ R0, R127, R0, !PT ;  /* 0x000000007f007209 */ /* 0x000fe40007810000 */
[----:B-1----:R-:W-:Y:S01]  /*f930*/  FMNMX.FTZ R176, R176, R175, !PT ;  /* 0x000000afb0b07209 */ /* 0x002fe20007810000 */
[----:B------:R-:W1:Y:S01]  /*f940*/  SHFL.BFLY PT, R205, R174, 0x2, 0x1f ;  /* 0x0c401f00aecd7f89 */ /* 0x000e6200000e0000 */
[----:B------:R-:W-:Y:S07]  /*f950*/  FMNMX.FTZ R173, R109, R173, !PT ;  /* 0x000000ad6dad7209 */ /* 0x000fee0007810000 */
[----:B------:R-:W2:Y:S01]  /*f960*/  SHFL.BFLY PT, R2, R0, 0x2, 0x1f ;  /* 0x0c401f0000027f89 */ /* 0x000ea200000e0000 */
[----:B------:R-:W-:Y:S07]  /*f970*/  FMNMX.FTZ R173, R120, R173, !PT ;  /* 0x000000ad78ad7209 */ /* 0x000fee0007810000 */
[----:B------:R-:W4:Y:S01]  /*f980*/  SHFL.BFLY PT, R175, R176, 0x1, 0x1f ;  /* 0x0c201f00b0af7f89 */ /* 0x000f2200000e0000 */
[----:B------:R-:W-:Y:S04]  /*f990*/  FMNMX.FTZ R173, R121, R173, !PT ;  /* 0x000000ad79ad7209 */ /* 0x000fe80007810000 */
[----:B------:R-:W-:Y:S04]  /*f9a0*/  FMNMX.FTZ R173, R124, R173, !PT ;  /* 0x000000ad7cad7209 */ /* 0x000fe80007810000 */
[----:B------:R-:W-:Y:S05]  /*f9b0*/  FMNMX.FTZ R173, R125, R173, !PT ;  /* 0x000000ad7dad7209 */ /* 0x000fea0007810000 */
[----:B------:R-:W5:Y:S01]  /*f9c0*/  SHFL.BFLY PT, R204, R173, 0x2, 0x1f ;  /* 0x0c401f00adcc7f89 */ /* 0x000f6200000e0000 */
[----:B-1----:R-:W-:Y:S02]  /*f9d0*/  FMNMX.FTZ R174, R174, R205, !PT ;  /* 0x000000cdaeae7209 */ /* 0x002fe40007810000 */
[----:B--2---:R-:W-:Y:S05]  /*f9e0*/  FMNMX.FTZ R0, R0, R2, !PT ;  /* 0x0000000200007209 */ /* 0x004fea0007810000 */
[----:B------:R-:W1:Y:S01]  /*f9f0*/  SHFL.BFLY PT, R205, R174, 0x1, 0x1f ;  /* 0x0c201f00aecd7f89 */ /* 0x000e6200000e0000 */
[----:B----4-:R-:W-:Y:S07]  /*fa00*/  FMNMX.FTZ R176, R176, R175, !PT ;  /* 0x000000afb0b07209 */ /* 0x010fee0007810000 */
[----:B------:R-:W2:Y:S01]  /*fa10*/  SHFL.BFLY PT, R3, R0, 0x1, 0x1f ;  /* 0x0c201f0000037f89 */ /* 0x000ea200000e0000 */
[C---:B------:R-:W-:Y:S01]  /*fa20*/  FSETP.NEU.FTZ.AND P3, PT, R176.reuse, -INF , PT ;  /* 0xff800000b000780b */ /* 0x040fe20003f7d000 */
[----:B------:R-:W-:Y:S04]  /*fa30*/  FADD.FTZ R2, -R176, R172 ;  /* 0x000000acb0027221 */ /* 0x000fe80000010100 */
[----:B------:R-:W-:Y:S04]  /*fa40*/  FMUL.FTZ R2, R2, UR4 ;  /* 0x0000000402027c20 */ /* 0x000fe80008410000 */
[----:B------:R4:W3:Y:S01]  /*fa50*/  MUFU.EX2 R172, R2 ;  /* 0x0000000200ac7308 */ /* 0x0008e20000000800 */
[----:B-----5:R-:W-:Y:S05]  /*fa60*/  FMNMX.FTZ R204, R173, R204, !PT ;  /* 0x000000ccadcc7209 */ /* 0x020fea0007810000 */
[----:B------:R-:W5:Y:S01]  /*fa70*/  SHFL.BFLY PT, R206, R204, 0x1, 0x1f ;  /* 0x0c201f00ccce7f89 */ /* 0x000f6200000e0000 */
[----:B-1----:R-:W-:Y:S02]  /*fa80*/  FMNMX.FTZ R175, R174, R205, !PT ;  /* 0x000000cdaeaf7209 */ /* 0x002fe40007810000 */
[----:B--2---:R-:W-:Y:S04]  /*fa90*/  FMNMX.FTZ R173, R0, R3, !PT ;  /* 0x0000000300ad7209 */ /* 0x004fe80007810000 */
[----:B------:R-:W-:Y:S01]  /*faa0*/  FSETP.NEU.FTZ.AND P2, PT, R173, -INF , PT ;  /* 0xff800000ad00780b */ /* 0x000fe20003f5d000 */
[----:B----4-:R-:W-:Y:S01]  /*fab0*/  FADD.FTZ R2, -R175, R178 ;  /* 0x000000b2af027221 */ /* 0x010fe20000010100 */
[C---:B------:R-:W-:Y:S01]  /*fac0*/  FMUL.FTZ R178, R173.reuse, UR4 ;  /* 0x00000004adb27c20 */ /* 0x040fe20008410000 */
[----:B------:R-:W-:Y:S01]  /*fad0*/  FADD.FTZ R0, -R173, R177 ;  /* 0x000000b1ad007221 */ /* 0x000fe20000010100 */
[----:B------:R-:W-:Y:S01]  /*fae0*/  FMUL.FTZ R177, R176, UR4 ;  /* 0x00000004b0b17c20 */ /* 0x000fe20008410000 */
[----:B------:R-:W-:Y:S01]  /*faf0*/  FMUL.FTZ R2, R2, UR4 ;  /* 0x0000000402027c20 */ /* 0x000fe20008410000 */
[----:B---3--:R-:W-:Y:S01]  /*fb00*/  FMUL.FTZ R134, R172, R134 ;  /* 0x00000086ac867220 */ /* 0x008fe20000410000 */
[----:B------:R-:W-:Y:S01]  /*fb10*/  FMUL.FTZ R0, R0, UR4 ;  /* 0x0000000400007c20 */ /* 0x000fe20008410000 */
[----:B------:R-:W-:Y:S01]  /*fb20*/  FSEL R178, R178, RZ, P2 ;  /* 0x000000ffb2b27208 */ /* 0x000fe20001000000 */
[C---:B------:R-:W-:Y:S01]  /*fb30*/  FMUL.FTZ R135, R172.reuse, R135 ;  /* 0x00000087ac877220 */ /* 0x040fe20000410000 */
[----:B------:R-:W-:Y:S01]  /*fb40*/  FMUL.FTZ R146, R172, R146 ;  /* 0x00000092ac927220 */ /* 0x000fe20000410000 */
[----:B------:R-:W1:Y:S01]  /*fb50*/  MUFU.EX2 R3, R0 ;  /* 0x0000000000037308 */ /* 0x000e620000000800 */
[----:B------:R-:W-:Y:S01]  /*fb60*/  FSEL R177, R177, RZ, P3 ;  /* 0x000000ffb1b17208 */ /* 0x000fe20001800000 */
[--C-:B------:R-:W-:Y:S01]  /*fb70*/  FFMA.FTZ R213, R10, UR4, -R178.reuse ;  /* 0x000000040ad57c23 */ /* 0x100fe200080108b2 */
[--C-:B------:R-:W-:Y:S01]  /*fb80*/  FFMA.FTZ R15, R15, UR4, -R178.reuse ;  /* 0x000000040f0f7c23 */ /* 0x100fe200080108b2 */
[--C-:B------:R-:W-:Y:S01]  /*fb90*/  FFMA.FTZ R42, R42, UR4, -R178.reuse ;  /* 0x000000042a2a7c23 */ /* 0x100fe200080108b2 */
[--C-:B------:R-:W-:Y:S01]  /*fba0*/  FFMA.FTZ R43, R43, UR4, -R178.reuse ;  /* 0x000000042b2b7c23 */ /* 0x100fe200080108b2 */
[--C-:B------:R-:W-:Y:S01]  /*fbb0*/  FFMA.FTZ R46, R46, UR4, -R178.reuse ;  /* 0x000000042e2e7c23 */ /* 0x100fe200080108b2 */
[--C-:B------:R-:W-:Y:S03]  /*fbc0*/  FFMA.FTZ R47, R47, UR4, -R178.reuse ;  /* 0x000000042f2f7c23 */ /* 0x100fe600080108b2 */
[----:B------:R2:W-:Y:S01]  /*fbd0*/  MUFU.EX2 R233, R15 ;  /* 0x0000000f00e97308 */ /* 0x0005e20000000800 */
[--C-:B------:R-:W-:Y:S01]  /*fbe0*/  FFMA.FTZ R205, R6, UR4, -R177.reuse ;  /* 0x0000000406cd7c23 */ /* 0x100fe200080108b1 */
[--C-:B------:R-:W-:Y:S01]  /*fbf0*/  FFMA.FTZ R19, R19, UR4, -R177.reuse ;  /* 0x0000000413137c23 */ /* 0x100fe200080108b1 */
[--C-:B------:R-:W-:Y:S01]  /*fc00*/  FFMA.FTZ R240, R54, UR4, -R177.reuse ;  /* 0x0000000436f07c23 */ /* 0x100fe200080108b1 */
[--C-:B------:R-:W-:Y:S01]  /*fc10*/  FFMA.FTZ R207, R18, UR4, -R177.reuse ;  /* 0x0000000412cf7c23 */ /* 0x100fe200080108b1 */
[----:B------:R-:W-:Y:S01]  /*fc20*/  FMUL.FTZ R18, R172, R186 ;  /* 0x000000baac127220 */ /* 0x000fe20000410000 */
[----:B------:R-:W-:Y:S01]  /*fc30*/  FFMA.FTZ R229, R22, UR4, -R177 ;  /* 0x0000000416e57c23 */ /* 0x000fe200080108b1 */
[----:B------:R-:W-:Y:S03]  /*fc40*/  FMUL.FTZ R22, R172, R182 ;  /* 0x000000b6ac167220 */ /* 0x000fe60000410000 */
[----:B------:R-:W3:Y:S01]  /*fc50*/  MUFU.EX2 R213, R213 ;  /* 0x000000d500d57308 */ /* 0x000ee20000000800 */
[C---:B-1----:R-:W-:Y:S01]  /*fc60*/  FMUL.FTZ R10, R3.reuse, R198 ;  /* 0x000000c6030a7220 */ /* 0x042fe20000410000 */
[C---:B------:R-:W-:Y:S01]  /*fc70*/  FMUL.FTZ R138, R3.reuse, R138 ;  /* 0x0000008a038a7220 */ /* 0x040fe20000410000 */
[C---:B------:R-:W-:Y:S01]  /*fc80*/  FMUL.FTZ R139, R3.reuse, R139 ;  /* 0x0000008b038b7220 */ /* 0x040fe20000410000 */
[C---:B------:R-:W-:Y:S01]  /*fc90*/  FMUL.FTZ R142, R3.reuse, R142 ;  /* 0x0000008e038e7220 */ /* 0x040fe20000410000 */
[C---:B------:R-:W-:Y:S01]  /*fca0*/  FMUL.FTZ R143, R3.reuse, R143 ;  /* 0x0000008f038f7220 */ /* 0x040fe20000410000 */
[C---:B------:R-:W-:Y:S01]  /*fcb0*/  FMUL.FTZ R154, R3.reuse, R154 ;  /* 0x0000009a039a7220 */ /* 0x040fe20000410000 */
[C---:B------:R-:W-:Y:S03]  /*fcc0*/  FMUL.FTZ R155, R3.reuse, R155 ;  /* 0x0000009b039b7220 */ /* 0x040fe60000410000 */
[----:B------:R1:W-:Y:S01]  /*fcd0*/  MUFU.EX2 R234, R19 ;  /* 0x0000001300ea7308 */ /* 0x0003e20000000800 */
[----:B-----5:R-:W-:Y:S01]  /*fce0*/  FMNMX.FTZ R174, R204, R206, !PT ;  /* 0x000000ceccae7209 */ /* 0x020fe20007810000 */
[C---:B--2---:R-:W-:Y:S01]  /*fcf0*/  FMUL.FTZ R15, R3.reuse, R203 ;  /* 0x000000cb030f7220 */ /* 0x044fe20000410000 */
[C---:B------:R-:W-:Y:S01]  /*fd00*/  FMUL.FTZ R158, R3.reuse, R158 ;  /* 0x0000009e039e7220 */ /* 0x040fe20000410000 */
[C---:B------:R-:W-:Y:S01]  /*fd10*/  FMUL.FTZ R159, R3.reuse, R159 ;  /* 0x0000009f039f7220 */ /* 0x040fe20000410000 */
[C---:B------:R-:W-:Y:S01]  /*fd20*/  FSETP.NEU.FTZ.AND P2, PT, R174.reuse, -INF , PT ;  /* 0xff800000ae00780b */ /* 0x040fe20003f5d000 */
[C---:B------:R-:W-:Y:S01]  /*fd30*/  FMUL.FTZ R6, R174.reuse, UR4 ;  /* 0x00000004ae067c20 */ /* 0x040fe20008410000 */
[----:B------:R-:W-:Y:S03]  /*fd40*/  FMUL.FTZ R166, R3, R166 ;  /* 0x000000a603a67220 */ /* 0x000fe60000410000 */
[----:B------:R-:W2:Y:S01]  /*fd50*/  MUFU.EX2 R205, R205 ;  /* 0x000000cd00cd7308 */ /* 0x000ea20000000800 */
[----:B------:R-:W-:Y:S01]  /*fd60*/  FADD.FTZ R0, -R174, R179 ;  /* 0x000000b3ae007221 */ /* 0x000fe20000010100 */
[C---:B------:R-:W-:Y:S01]  /*fd70*/  FMUL.FTZ R179, R175.reuse, UR4 ;  /* 0x00000004afb37c20 */ /* 0x040fe20008410000 */
[----:B------:R-:W-:Y:S01]  /*fd80*/  FSETP.NEU.FTZ.AND P3, PT, R175, -INF , PT ;  /* 0xff800000af00780b */ /* 0x000fe20003f7d000 */
[--C-:B------:R-:W-:Y:S01]  /*fd90*/  FFMA.FTZ R206, R11, UR4, -R178.reuse ;  /* 0x000000040bce7c23 */ /* 0x100fe200080108b2 */
[----:B------:R-:W-:Y:S01]  /*fda0*/  FFMA.FTZ R215, R14, UR4, -R178 ;  /* 0x000000040ed77c23 */ /* 0x000fe200080108b2 */
[--C-:B------:R-:W-:Y:S01]  /*fdb0*/  FFMA.FTZ R231, R34, UR4, -R177.reuse ;  /* 0x0000000422e77c23 */ /* 0x100fe200080108b1 */
[----:B------:R-:W-:Y:S03]  /*fdc0*/  FSEL R179, R179, RZ, P3 ;  /* 0x000000ffb3b37208 */ /* 0x000fe60001800000 */
[----:B------:R-:W4:Y:S01]  /*fdd0*/  MUFU.EX2 R2, R2 ;  /* 0x0000000200027308 */ /* 0x000f220000000800 */
[----:B------:R-:W-:Y:S01]  /*fde0*/  FFMA.FTZ R232, R35, UR4, -R177 ;  /* 0x0000000423e87c23 */ /* 0x000fe200080108b1 */
[C---:B------:R-:W-:Y:S01]  /*fdf0*/  FMUL.FTZ R11, R3.reuse, R199 ;  /* 0x000000c7030b7220 */ /* 0x040fe20000410000 */
[C---:B------:R-:W-:Y:S01]  /*fe00*/  FMUL.FTZ R14, R3.reuse, R202 ;  /* 0x000000ca030e7220 */ /* 0x040fe20000410000 */
[C---:B------:R-:W-:Y:S01]  /*fe10*/  FMUL.FTZ R34, R3.reuse, R190 ;  /* 0x000000be03227220 */ /* 0x040fe20000410000 */
[C---:B------:R-:W-:Y:S01]  /*fe20*/  FMUL.FTZ R35, R3.reuse, R191 ;  /* 0x000000bf03237220 */ /* 0x040fe20000410000 */
[C---:B------:R-:W-:Y:S01]  /*fe30*/  FMUL.FTZ R167, R3.reuse, R167 ;  /* 0x000000a703a77220 */ /* 0x040fe20000410000 */
[----:B---3--:R-:W-:Y:S03]  /*fe40*/  FFMA.FTZ R3, R3, R208, R213 ;  /* 0x000000d003037223 */ /* 0x008fe600000100d5 */
[----:B------:R-:W-:Y:S01]  /*fe50*/  MUFU.EX2 R206, R206 ;  /* 0x000000ce00ce7308 */ /* 0x000fe20000000800 */
[----:B------:R-:W3:Y:S01]  /*fe60*/  LDSM.16.MT88.4 R208, [R218+0x8000] ;  /* 0x00800000dad0783b */ /* 0x000ee20000004200 */
[----:B------:R-:W-:Y:S01]  /*fe70*/  FSEL R54, R6, RZ, P2 ;  /* 0x000000ff06367208 */ /* 0x000fe20001000000 */
[----:B------:R-:W-:Y:S01]  /*fe80*/  FFMA.FTZ R16, R16, UR4, -R179 ;  /* 0x0000000410107c23 */ /* 0x000fe200080108b3 */
[----:B------:R-:W-:Y:S01]  /*fe90*/  FFMA.FTZ R230, R23, UR4, -R177 ;  /* 0x0000000417e67c23 */ /* 0x000fe200080108b1 */
[----:B------:R-:W-:Y:S01]  /*fea0*/  FFMA.FTZ R17, R17, UR4, -R179 ;  /* 0x0000000411117c23 */ /* 0x000fe200080108b3 */
[----:B------:R-:W-:Y:S01]  /*feb0*/  FFMA.FTZ R204, R7, UR4, -R177 ;  /* 0x0000000407cc7c23 */ /* 0x000fe200080108b1 */
[C---:B-1----:R-:W-:Y:S03]  /*fec0*/  FMUL.FTZ R19, R172.reuse, R187 ;  /* 0x000000bbac137220 */ /* 0x042fe60000410000 */
[----:B------:R4:W-:Y:S01]  /*fed0*/  MUFU.EX2 R243, R16 ;  /* 0x0000001000f37308 */ /* 0x0009e20000000800 */
[C---:B------:R-:W-:Y:S01]  /*fee0*/  FMUL.FTZ R23, R172.reuse, R183 ;  /* 0x000000b7ac177220 */ /* 0x040fe20000410000 */
[C---:B------:R-:W-:Y:S01]  /*fef0*/  FMUL.FTZ R7, R172.reuse, R195 ;  /* 0x000000c3ac077220 */ /* 0x040fe20000410000 */
[C---:B------:R-:W-:Y:S01]  /*ff00*/  FMUL.FTZ R147, R172.reuse, R147 ;  /* 0x00000093ac937220 */ /* 0x040fe20000410000 */
[C---:B------:R-:W-:Y:S01]  /*ff10*/  FMUL.FTZ R150, R172.reuse, R150 ;  /* 0x00000096ac967220 */ /* 0x040fe20000410000 */
[C---:B------:R-:W-:Y:S01]  /*ff20*/  FMUL.FTZ R151, R172.reuse, R151 ;  /* 0x00000097ac977220 */ /* 0x040fe20000410000 */
[C---:B------:R-:W-:Y:S01]  /*ff30*/  FMUL.FTZ R162, R172.reuse, R162 ;  /* 0x000000a2aca27220 */ /* 0x040fe20000410000 */
[C---:B------:R-:W-:Y:S03]  /*ff40*/  FMUL.FTZ R163, R172.reuse, R163 ;  /* 0x000000a3aca37220 */ /* 0x040fe60000410000 */
[----:B------:R-:W1:Y:S01]  /*ff50*/  MUFU.EX2 R204, R204 ;  /* 0x000000cc00cc7308 */ /* 0x000e620000000800 */
[C---:B------:R-:W-:Y:S01]  /*ff60*/  FMUL.FTZ R170, R172.reuse, R170 ;  /* 0x000000aaacaa7220 */ /* 0x040fe20000410000 */
[C---:B------:R-:W-:Y:S01]  /*ff70*/  FMUL.FTZ R171, R172.reuse, R171 ;  /* 0x000000abacab7220 */ /* 0x040fe20000410000 */
[C---:B------:R-:W-:Y:S01]  /*ff80*/  FMUL.FTZ R6, R172.reuse, R194 ;  /* 0x000000c2ac067220 */ /* 0x040fe20000410000 */
[----:B--2---:R-:W-:Y:S01]  /*ff90*/  FFMA.FTZ R172, R172, R241, R205 ;  /* 0x000000f1acac7223 */ /* 0x004fe200000100cd */
[--C-:B------:R-:W-:Y:S01]  /*ffa0*/  FFMA.FTZ R8, R8, UR4, -R54.reuse ;  /* 0x0000000408087c23 */ /* 0x100fe20008010836 */
[--C-:B------:R-:W-:Y:S01]  /*ffb0*/  FFMA.FTZ R9, R9, UR4, -R54.reuse ;  /* 0x0000000409097c23 */ /* 0x100fe20008010836 */
[--C-:B------:R-:W-:Y:S03]  /*ffc0*/  FFMA.FTZ R12, R12, UR4, -R54.reuse ;  /* 0x000000040c0c7c23 */ /* 0x100fe60008010836 */
[----:B------:R2:W-:Y:S01]  /*ffd0*/  MUFU.EX2 R241, R17 ;  /* 0x0000001100f17308 */ /* 0x0005e20000000800 */
[--C-:B------:R-:W-:Y:S01]  /*ffe0*/  FFMA.FTZ R4, R4, UR4, -R179.reuse ;  /* 0x0000000404047c23 */ /* 0x100fe200080108b3 */
[--C-:B------:R-:W-:Y:S01]  /*fff0*/  FFMA.FTZ R5, R5, UR4, -R179.reuse ;  /* 0x0000000405057c23 */ /* 0x100fe200080108b3 */
[--C-:B------:R-:W-:Y:S01]  /*10000*/  FFMA.FTZ R13, R13, UR4, -R54.reuse ;  /* 0x000000040d0d7c23 */ /* 0x100fe20008010836 */
[----:B----4-:R-:W-:Y:S01]  /*10010*/  FMUL.FTZ R16, R2, R184 ;  /* 0x000000b802107220 */ /* 0x010fe20000410000 */
        /* <DEDUP_REMOVED lines=9> */
[----:B------:R-:W-:Y:S01]  /*100b0*/  FFMA.FTZ R52, R52, UR4, -R179 ;  /* 0x0000000434347c23 */ /* 0x000fe200080108b3 */
[--C-:B------:R-:W-:Y:S03]  /*100c0*/  FFMA.FTZ R56, R56, UR4, -R54.reuse ;  /* 0x0000000438387c23 */ /* 0x100fe60008010836 */
[----:B------:R-:W-:Y:S01]  /*100d0*/  MUFU.EX2 R215, R215 ;  /* 0x000000d700d77308 */ /* 0x000fe20000000800 */
[----:B--2---:R-:W-:Y:S01]  /*100e0*/  FMUL.FTZ R17, R2, R185 ;  /* 0x000000b902117220 */ /* 0x004fe20000410000 */
[--C-:B------:R-:W-:Y:S01]  /*100f0*/  FFMA.FTZ R57, R57, UR4, -R54.reuse ;  /* 0x0000000439397c23 */ /* 0x100fe20008010836 */
[----:B------:R-:W2:Y:S01]  /*10100*/  LDSM.16.MT88.4 R184, [R221+0x8000] ;  /* 0x00800000ddb8783b */ /* 0x000ea20000004200 */
        /* <DEDUP_REMOVED lines=13> */
[----:B------:R-:W-:Y:S01]  /*101e0*/  FMUL.FTZ R0, R0, UR4 ;  /* 0x0000000400007c20 */ /* 0x000fe20008410000 */
[----:B------:R-:W-:Y:S01]  /*101f0*/  FFMA.FTZ R242, R66, UR4, -R177 ;  /* 0x0000000442f27c23 */ /* 0x000fe200080108b1 */
[--C-:B------:R-:W-:Y:S01]  /*10200*/  FFMA.FTZ R105, R105, UR4, -R54.reuse ;  /* 0x0000000469697c23 */ /* 0x100fe20008010836 */
[--C-:B------:R-:W-:Y:S01]  /*10210*/  FFMA.FTZ R108, R108, UR4, -R54.reuse ;  /* 0x000000046c6c7c23 */ /* 0x100fe20008010836 */
[--C-:B------:R-:W-:Y:S01]  /*10220*/  FFMA.FTZ R109, R109, UR4, -R54.reuse ;  /* 0x000000046d6d7c23 */ /* 0x100fe20008010836 */
[--C-:B------:R-:W-:Y:S01]  /*10230*/  FFMA.FTZ R120, R120, UR4, -R54.reuse ;  /* 0x0000000478787c23 */ /* 0x100fe20008010836 */
[--C-:B------:R-:W-:Y:S03]  /*10240*/  FFMA.FTZ R121, R121, UR4, -R54.reuse ;  /* 0x0000000479797c23 */ /* 0x100fe60008010836 */
[----:B------:R-:W4:Y:S01]  /*10250*/  MUFU.EX2 R0, R0 ;  /* 0x0000000000007308 */ /* 0x000f220000000800 */
[--C-:B------:R-:W-:Y:S01]  /*10260*/  FFMA.FTZ R124, R124, UR4, -R54.reuse ;  /* 0x000000047c7c7c23 */ /* 0x100fe20008010836 */
[----:B------:R-:W-:Y:S01]  /*10270*/  FFMA.FTZ R125, R125, UR4, -R54 ;  /* 0x000000047d7d7c23 */ /* 0x000fe20008010836 */
[C---:B-1----:R-:W-:Y:S01]  /*10280*/  F2FP.BF16.F32.PACK_AB R205, R204.reuse, R205 ;  /* 0x000000cdcccd723e */ /* 0x042fe200000010ff */
[----:B------:R-:W-:Y:S01]  /*10290*/  FADD.FTZ R204, R204, R172 ;  /* 0x000000accccc7221 */ /* 0x000fe20000010000 */
[----:B------:R-:W-:Y:S01]  /*102a0*/  F2FP.BF16.F32.PACK_AB R213, R206, R213 ;  /* 0x000000d5ced5723e */ /* 0x000fe200000010ff */
        /* <DEDUP_REMOVED lines=8> */
[----:B------:R-:W-:Y:S01]  /*10330*/  FMUL.FTZ R161, R2, R161 ;  /* 0x000000a102a17220 */ /* 0x000fe20000410000 */
[--C-:B------:R-:W-:Y:S03]  /*10340*/  FFMA.FTZ R20, R20, UR4, -R179.reuse ;  /* 0x0000000414147c23 */ /* 0x100fe600080108b3 */
[----:B------:R1:W5:Y:S01]  /*10350*/  MUFU.EX2 R198, R9 ;  /* 0x0000000900c67308 */ /* 0x0003620000000800 */
[C---:B----4-:R-:W-:Y:S01]  /*10360*/  FMUL.FTZ R136, R0.reuse, R136 ;  /* 0x0000008800887220 */ /* 0x050fe20000410000 */
[C---:B------:R-:W-:Y:S01]  /*10370*/  FMUL.FTZ R137, R0.reuse, R137 ;  /* 0x0000008900897220 */ /* 0x040fe20000410000 */
[C---:B------:R-:W-:Y:S01]  /*10380*/  FMUL.FTZ R140, R0.reuse, R140 ;  /* 0x0000008c008c7220 */ /* 0x040fe20000410000 */
[C---:B------:R-:W-:Y:S01]  /*10390*/  FMUL.FTZ R141, R0.reuse, R141 ;  /* 0x0000008d008d7220 */ /* 0x040fe20000410000 */
[C---:B------:R-:W-:Y:S01]  /*103a0*/  FMUL.FTZ R152, R0.reuse, R152 ;  /* 0x0000009800987220 */ /* 0x040fe20000410000 */
[C---:B------:R-:W-:Y:S01]  /*103b0*/  FMUL.FTZ R153, R0.reuse, R153 ;  /* 0x0000009900997220 */ /* 0x040fe20000410000 */
[C---:B------:R-:W-:Y:S03]  /*103c0*/  FMUL.FTZ R156, R0.reuse, R156 ;  /* 0x0000009c009c7220 */ /* 0x040fe60000410000 */
[----:B------:R4:W-:Y:S01]  /*103d0*/  MUFU.EX2 R199, R12 ;  /* 0x0000000c00c77308 */ /* 0x0009e20000000800 */
[C---:B------:R-:W-:Y:S01]  /*103e0*/  FMUL.FTZ R157, R0.reuse, R157 ;  /* 0x0000009d009d7220 */ /* 0x040fe20000410000 */
[----:B------:R-:W-:Y:S01]  /*103f0*/  FFMA.FTZ R21, R21, UR4, -R179 ;  /* 0x0000000415157c23 */ /* 0x000fe200080108b3 */
[C---:B------:R-:W-:Y:S01]  /*10400*/  FMUL.FTZ R164, R0.reuse, R164 ;  /* 0x000000a400a47220 */ /* 0x040fe20000410000 */
[----:B------:R-:W-:Y:S01]  /*10410*/  FMUL.FTZ R165, R0, R165 ;  /* 0x000000a500a57220 */ /* 0x000fe20000410000 */
[--C-:B------:R-:W-:Y:S01]  /*10420*/  FFMA.FTZ R27, R27, UR4, -R178.reuse ;  /* 0x000000041b1b7c23 */ /* 0x100fe200080108b2 */
[----:B------:R-:W-:Y:S01]  /*10430*/  FFMA.FTZ R236, R51, UR4, -R177 ;  /* 0x0000000433ec7c23 */ /* 0x000fe200080108b1 */
[----:B------:R-:W-:Y:S03]  /*10440*/  FFMA.FTZ R30, R30, UR4, -R178 ;  /* 0x000000041e1e7c23 */ /* 0x000fe600080108b2 */
[----:B------:R-:W3:Y:S01]  /*10450*/  MUFU.EX2 R202, R13 ;  /* 0x0000000d00ca7308 */ /* 0x000ee20000000800 */
[----:B------:R-:W-:Y:S01]  /*10460*/  FADD.FTZ R206, R206, R3 ;  /* 0x00000003cece7221 */ /* 0x000fe20000010000 */
[--C-:B------:R-:W-:Y:S01]  /*10470*/  FFMA.FTZ R246, R71, UR4, -R177.reuse ;  /* 0x0000000447f67c23 */ /* 0x100fe200080108b1 */
[----:B------:R-:W-:Y:S01]  /*10480*/  FADD.FTZ R3, R207, R204 ;  /* 0x000000cccf037221 */ /* 0x000fe20000010000 */
[----:B------:R-:W-:Y:S01]  /*10490*/  F2FP.BF16.F32.PACK_AB R207, R234, R207 ;  /* 0x000000cfeacf723e */ /* 0x000fe200000010ff */
[----:B------:R-:W-:Y:S01]  /*104a0*/  FADD.FTZ R71, R215, R206 ;  /* 0x000000ced7477221 */ /* 0x000fe20000010000 */
[----:B------:R-:W-:Y:S01]  /*104b0*/  F2FP.BF16.F32.PACK_AB R204, R238, R237 ;  /* 0x000000edeecc723e */ /* 0x000fe200000010ff */
[C---:B------:R-:W-:Y:S03]  /*104c0*/  FMUL.FTZ R4, R2.reuse, R192 ;  /* 0x000000c002047220 */ /* 0x040fe60000410000 */
[----:B------:R-:W-:Y:S01]  /*104d0*/  MUFU.EX2 R229, R229 ;  /* 0x000000e500e57308 */ /* 0x000fe20000000800 */
[----:B------:R-:W-:Y:S01]  /*104e0*/  F2FP.BF16.F32.PACK_AB R206, R241, R243 ;  /* 0x000000f3f1ce723e */ /* 0x000fe200000010ff */
[----:B------:R-:W-:Y:S01]  /*104f0*/  FMUL.FTZ R5, R2, R193 ;  /* 0x000000c102057220 */ /* 0x000fe20000410000 */
[C---:B-1----:R-:W-:Y:S01]  /*10500*/  FMUL.FTZ R9, R0.reuse, R197 ;  /* 0x000000c500097220 */ /* 0x042fe20000410000 */
[----:B------:R-:W-:Y:S01]  /*10510*/  F2FP.BF16.F32.PACK_AB R215, R233, R215 ;  /* 0x000000d7e9d7723e */ /* 0x000fe200000010ff */
[----:B------:R-:W-:Y:S01]  /*10520*/  FMUL.FTZ R8, R0, R196 ;  /* 0x000000c400087220 */ /* 0x000fe20000410000 */
[----:B-----5:R-:W-:Y:S01]  /*10530*/  F2FP.BF16.F32.PACK_AB R212, R198, R66 ;  /* 0x00000042c6d4723e */ /* 0x020fe200000010ff */
[----:B----4-:R-:W-:Y:S03]  /*10540*/  FMUL.FTZ R12, R0, R200 ;  /* 0x000000c8000c7220 */ /* 0x010fe60000410000 */
[----:B------:R-:W-:Y:S01]  /*10550*/  MUFU.EX2 R230, R230 ;  /* 0x000000e600e67308 */ /* 0x000fe20000000800 */
[----:B---3--:R-:W-:Y:S01]  /*10560*/  F2FP.BF16.F32.PACK_AB R214, R202, R199 ;  /* 0x000000c7cad6723e */ /* 0x008fe200000010ff */
[-C--:B------:R-:W-:Y:S05]  /*10570*/  HMMA.16816.F32.BF16 R4, R204, R208.reuse, R4 ;  /* 0x000000d0cc04723c */ /* 0x080fea0000041804 */
[----:B------:R-:W-:Y:S03]  /*10580*/  FMUL.FTZ R13, R0, R201 ;  /* 0x000000c9000d7220 */ /* 0x000fe60000410000 */
[----:B------:R-:W-:Y:S01]  /*10590*/  MUFU.EX2 R231, R231 ;  /* 0x000000e700e77308 */ /* 0x000fe20000000800 */
[C---:B------:R-:W-:Y:S04]  /*105a0*/  HMMA.16816.F32.BF16 R8, R212.reuse, R208, R8 ;  /* 0x000000d0d408723c */ /* 0x040fe80000041808 */
[--C-:B------:R-:W-:Y:S01]  /*105b0*/  FFMA.FTZ R239, R55, UR4, -R177.reuse ;  /* 0x0000000437ef7c23 */ /* 0x100fe200080108b1 */
[--C-:B------:R-:W-:Y:S01]  /*105c0*/  FFMA.FTZ R245, R82, UR4, -R177.reuse ;  /* 0x0000000452f57c23 */ /* 0x100fe200080108b1 */
[-C--:B------:R-:W-:Y:S03]  /*105d0*/  HMMA.16816.F32.BF16 R12, R212, R210.reuse, R12 ;  /* 0x000000d2d40c723c */ /* 0x080fe6000004180c */
[----:B------:R-:W1:Y:S02]  /*105e0*/  MUFU.EX2 R232, R232 ;  /* 0x000000e800e87308 */ /* 0x000e640000000800 */
[--C-:B------:R-:W-:Y:S01]  /*105f0*/  FFMA.FTZ R82, R83, UR4, -R177.reuse ;  /* 0x0000000453527c23 */ /* 0x100fe200080108b1 */
[C---:B------:R-:W-:Y:S07]  /*10600*/  HMMA.16816.F32.BF16 R16, R204.reuse, R210, R16 ;  /* 0x000000d2cc10723c */ /* 0x040fee0000041810 */
[----:B------:R3:W-:Y:S01]  /*10610*/  MUFU.EX2 R83, R20 ;  /* 0x0000001400537308 */ /* 0x0007e20000000800 */
[----:B------:R-:W-:Y:S01]  /*10620*/  FFMA.FTZ R55, R103, UR4, -R177 ;  /* 0x0000000467377c23 */ /* 0x000fe200080108b1 */
[-C--:B--2---:R-:W-:Y:S08]  /*10630*/  HMMA.16816.F32.BF16 R132, R204, R184.reuse, R132 ;  /* 0x000000b8cc84723c */ /* 0x084ff00000041884 */
[----:B------:R2:W-:Y:S01]  /*10640*/  MUFU.EX2 R103, R21 ;  /* 0x0000001500677308 */ /* 0x0005e20000000800 */
[C---:B------:R-:W-:Y:S04]  /*10650*/  HMMA.16816.F32.BF16 R136, R212.reuse, R184, R136 ;  /* 0x000000b8d488723c */ /* 0x040fe80000041888 */
[--C-:B------:R-:W-:Y:S02]  /*10660*/  FFMA.FTZ R32, R32, UR4, -R179.reuse ;  /* 0x0000000420207c23 */ /* 0x100fe400080108b3 */
[-C--:B------:R-:W-:Y:S03]  /*10670*/  HMMA.16816.F32.BF16 R140, R212, R186.reuse, R140 ;  /* 0x000000bad48c723c */ /* 0x080fe6000004188c */
[----:B------:R1:W-:Y:S02]  /*10680*/  MUFU.EX2 R51, R27 ;  /* 0x0000001b00337308 */ /* 0x0003e40000000800 */
[----:B------:R-:W-:Y:S01]  /*10690*/  FFMA.FTZ R33, R33, UR4, -R179 ;  /* 0x0000000421217c23 */ /* 0x000fe200080108b3 */
[C---:B------:R-:W-:Y:S01]  /*106a0*/  HMMA.16816.F32.BF16 R144, R204.reuse, R186, R144 ;  /* 0x000000bacc90723c */ /* 0x040fe20000041890 */
[----:B------:R-:W4:Y:S06]  /*106b0*/  LDSM.16.MT88.4 R184, [R219+0x8000] ;  /* 0x00800000dbb8783b */ /* 0x000f2c0000004200 */
[----:B------:R5:W-:Y:S01]  /*106c0*/  MUFU.EX2 R201, R32 ;  /* 0x0000002000c97308 */ /* 0x000be20000000800 */
[C---:B---3--:R-:W-:Y:S03]  /*106d0*/  FMUL.FTZ R20, R2.reuse, R180 ;  /* 0x000000b402147220 */ /* 0x048fe60000410000 */
[C---:B--2---:R-:W-:Y:S01]  /*106e0*/  FMUL.FTZ R21, R2.reuse, R181 ;  /* 0x000000b502157220 */ /* 0x044fe20000410000 */
[--C-:B------:R-:W-:Y:S01]  /*106f0*/  FFMA.FTZ R31, R31, UR4, -R178.reuse ;  /* 0x000000041f1f7c23 */ /* 0x100fe200080108b2 */
[----:B------:R-:W-:Y:S01]  /*10700*/  FMUL.FTZ R168, R2, R168 ;  /* 0x000000a802a87220 */ /* 0x000fe20000410000 */
[----:B------:R-:W-:Y:S03]  /*10710*/  LDSM.16.MT88.4 R180, [R218+0x8800] ;  /* 0x00880000dab4783b */ /* 0x000fe60000004200 */
[----:B------:R2:W3:Y:S01]  /*10720*/  MUFU.EX2 R208, R33 ;  /* 0x0000002100d07308 */ /* 0x0004e20000000800 */
[--C-:B------:R-:W-:Y:S01]  /*10730*/  FFMA.FTZ R26, R26, UR4, -R178.reuse ;  /* 0x000000041a1a7c23 */ /* 0x100fe200080108b2 */
[--C-:B------:R-:W-:Y:S01]  /*10740*/  FFMA.FTZ R235, R50, UR4, -R177.reuse ;  /* 0x0000000432eb7c23 */ /* 0x100fe200080108b1 */
[----:B------:R-:W-:Y:S01]  /*10750*/  FFMA.FTZ R244, R67, UR4, -R177 ;  /* 0x0000000443f47c23 */ /* 0x000fe200080108b1 */
[----:B------:R-:W-:Y:S01]  /*10760*/  FMUL.FTZ R169, R2, R169 ;  /* 0x000000a902a97220 */ /* 0x000fe20000410000 */
[----:B-1----:R-:W-:Y:S01]  /*10770*/  F2FP.BF16.F32.PACK_AB R27, R232, R231 ;  /* 0x000000e7e81b723e */ /* 0x002fe200000010ff */
[----:B------:R-:W-:Y:S01]  /*10780*/  FFMA.FTZ R48, R48, UR4, -R179 ;  /* 0x0000000430307c23 */ /* 0x000fe200080108b3 */
[--C-:B------:R-:W-:Y:S03]  /*10790*/  FFMA.FTZ R38, R38, UR4, -R177.reuse ;  /* 0x0000000426267c23 */ /* 0x100fe600080108b1 */
[----:B------:R3:W-:Y:S01]  /*107a0*/  MUFU.EX2 R50, R26 ;  /* 0x0000001a00327308 */ /* 0x0007e20000000800 */
[----:B-----5:R-:W-:Y:S01]  /*107b0*/  FMUL.FTZ R32, R0, R188 ;  /* 0x000000bc00207220 */ /* 0x020fe20000410000 */
[----:B------:R-:W-:Y:S01]  /*107c0*/  FFMA.FTZ R39, R39, UR4, -R177 ;  /* 0x0000000427277c23 */ /* 0x000fe200080108b1 */
[--C-:B------:R-:W-:Y:S01]  /*107d0*/  FFMA.FTZ R36, R36, UR4, -R179.reuse ;  /* 0x0000000424247c23 */ /* 0x100fe200080108b3 */
[----:B------:R-:W-:Y:S01]  /*107e0*/  FFMA.FTZ R37, R37, UR4, -R179 ;  /* 0x0000000425257c23 */ /* 0x000fe200080108b3 */
[--C-:B------:R-:W-:Y:S01]  /*107f0*/  FFMA.FTZ R247, R70, UR4, -R177.reuse ;  /* 0x0000000446f77c23 */ /* 0x100fe200080108b1 */
[--C-:B------:R-:W-:Y:S01]  /*10800*/  FFMA.FTZ R86, R86, UR4, -R177.reuse ;  /* 0x0000000456567c23 */ /* 0x100fe200080108b1 */
[--C-:B------:R-:W-:Y:S03]  /*10810*/  FFMA.FTZ R251, R98, UR4, -R177.reuse ;  /* 0x0000000462fb7c23 */ /* 0x100fe600080108b1 */
[----:B------:R1:W-:Y:S01]  /*10820*/  MUFU.EX2 R67, R25 ;  /* 0x0000001900437308 */ /* 0x0003e20000000800 */
[----:B--2---:R-:W-:Y:S01]  /*10830*/  FMUL.FTZ R33, R0, R189 ;  /* 0x000000bd00217220 */ /* 0x004fe20000410000 */
[--C-:B------:R-:W-:Y:S01]  /*10840*/  FFMA.FTZ R252, R87, UR4, -R177.reuse ;  /* 0x0000000457fc7c23 */ /* 0x100fe200080108b1 */
[--C-:B------:R-:W-:Y:S01]  /*10850*/  FFMA.FTZ R250, R99, UR4, -R177.reuse ;  /* 0x0000000463fa7c23 */ /* 0x100fe200080108b1 */
[----:B------:R-:W-:Y:S01]  /*10860*/  FFMA.FTZ R119, R119, UR4, -R177 ;  /* 0x0000000477777c23 */ /* 0x000fe200080108b1 */
[----:B------:R-:W-:Y:S01]  /*10870*/  FFMA.FTZ R53, R53, UR4, -R179 ;  /* 0x0000000435357c23 */ /* 0x000fe200080108b3 */
[----:B------:R-:W-:Y:S01]  /*10880*/  FFMA.FTZ R118, R118, UR4, -R177 ;  /* 0x0000000476767c23 */ /* 0x000fe200080108b1 */
[--C-:B------:R-:W-:Y:S03]  /*10890*/  FFMA.FTZ R49, R49, UR4, -R179.reuse ;  /* 0x0000000431317c23 */ /* 0x100fe600080108b3 */
[----:B------:R-:W-:Y:S01]  /*108a0*/  MUFU.EX2 R87, R30 ;  /* 0x0000001e00577308 */ /* 0x000fe20000000800 */
[----:B---3--:R-:W-:Y:S01]  /*108b0*/  F2FP.BF16.F32.PACK_AB R26, R208, R201 ;  /* 0x000000c9d01a723e */ /* 0x008fe200000010ff */
[--C-:B------:R-:W-:Y:S01]  /*108c0*/  FFMA.FTZ R65, R65, UR4, -R179.reuse ;  /* 0x0000000441417c23 */ /* 0x100fe200080108b3 */
[----:B------:R-:W-:Y:S01]  /*108d0*/  MOV R211, R119 ;  /* 0x0000007700d37202 */ /* 0x000fe20000000f00 */
[--C-:B------:R-:W-:Y:S01]  /*108e0*/  FFMA.FTZ R68, R68, UR4, -R179.reuse ;  /* 0x0000000444447c23 */ /* 0x100fe200080108b3 */
[----:B------:R-:W-:Y:S01]  /*108f0*/  MOV R210, R118 ;  /* 0x0000007600d27202 */ /* 0x000fe20000000f00 */
[-C--:B----4-:R-:W-:Y:S04]  /*10900*/  HMMA.16816.F32.BF16 R148, R204, R184.reuse, R148 ;  /* 0x000000b8cc94723c */ /* 0x090fe80000041894 */
[----:B------:R-:W2:Y:S01]  /*10910*/  MUFU.EX2 R99, R31 ;  /* 0x0000001f00637308 */ /* 0x000ea20000000800 */
[----:B-1----:R-:W-:Y:S01]  /*10920*/  F2FP.BF16.F32.PACK_AB R25, R230, R229 ;  /* 0x000000e5e619723e */ /* 0x002fe200000010ff */
[----:B------:R-:W-:Y:S01]  /*10930*/  FFMA.FTZ R69, R69, UR4, -R179 ;  /* 0x0000000445457c23 */ /* 0x000fe200080108b3 */
[----:B------:R-:W-:Y:S01]  /*10940*/  FADD.FTZ R3, R234, R3 ;  /* 0x00000003ea037221 */ /* 0x000fe20000010000 */
[C---:B------:R-:W-:Y:S06]  /*10950*/  HMMA.16816.F32.BF16 R152, R212.reuse, R184, R152 ;  /* 0x000000b8d498723c */ /* 0x040fec0000041898 */
[----:B------:R-:W-:Y:S01]  /*10960*/  MUFU.EX2 R194, R28 ;  /* 0x0000001c00c27308 */ /* 0x000fe20000000800 */
[----:B------:R-:W-:Y:S01]  /*10970*/  FADD.FTZ R3, R229, R3 ;  /* 0x00000003e5037221 */ /* 0x000fe20000010000 */
[-C--:B------:R-:W-:Y:S03]  /*10980*/  HMMA.16816.F32.BF16 R156, R212, R186.reuse, R156 ;  /* 0x000000bad49c723c */ /* 0x080fe6000004189c */
[--C-:B------:R-:W-:Y:S05]  /*10990*/  FFMA.FTZ R102, R102, UR4, -R177.reuse ;  /* 0x0000000466667c23 */ /* 0x100fea00080108b1 */
[----:B------:R1:W3:Y:S01]  /*109a0*/  MUFU.EX2 R196, R29 ;  /* 0x0000001d00c47308 */ /* 0x0002e20000000800 */
[C---:B------:R-:W-:Y:S01]  /*109b0*/  HMMA.16816.F32.BF16 R160, R204.reuse, R186, R160 ;  /* 0x000000bacca0723c */ /* 0x040fe200000418a0 */
[----:B------:R-:W4:Y:S03]  /*109c0*/  LDSM.16.MT88.4 R184, [R220+0x8000] ;  /* 0x00800000dcb8783b */ /* 0x000f260000004200 */
[----:B--2---:R-:W-:Y:S01]  /*109d0*/  F2FP.BF16.F32.PACK_AB R31, R99, R87 ;  /* 0x00000057631f723e */ /* 0x004fe200000010ff */
[--C-:B------:R-:W-:Y:S01]  /*109e0*/  FFMA.FTZ R114, R114, UR4, -R177.reuse ;  /* 0x0000000472727c23 */ /* 0x100fe200080108b1 */
[--C-:B------:R-:W-:Y:S03]  /*109f0*/  FFMA.FTZ R115, R115, UR4, -R177.reuse ;  /* 0x0000000473737c23 */ /* 0x100fe600080108b1 */
[----:B------:R-:W-:Y:S02]  /*10a00*/  MUFU.EX2 R235, R235 ;  /* 0x000000eb00eb7308 */ /* 0x000fe40000000800 */
[--C-:B------:R-:W-:Y:S01]  /*10a10*/  FFMA.FTZ R130, R130, UR4, -R177.reuse ;  /* 0x0000000482827c23 */ /* 0x100fe200080108b1 */
[----:B------:R-:W-:Y:S01]  /*10a20*/  FFMA.FTZ R177, R131, UR4, -R177 ;  /* 0x0000000483b17c23 */ /* 0x000fe200080108b1 */
[--C-:B------:R-:W-:Y:S01]  /*10a30*/  FFMA.FTZ R64, R64, UR4, -R179.reuse ;  /* 0x0000000440407c23 */ /* 0x100fe200080108b3 */
[--C-:B------:R-:W-:Y:S01]  /*10a40*/  FFMA.FTZ R58, R58, UR4, -R178.reuse ;  /* 0x000000043a3a7c23 */ /* 0x100fe200080108b2 */
[--C-:B------:R-:W-:Y:S04]  /*10a50*/  FFMA.FTZ R59, R59, UR4, -R178.reuse ;  /* 0x000000043b3b7c23 */ /* 0x100fe800080108b2 */
[----:B------:R-:W-:Y:S01]  /*10a60*/  MUFU.EX2 R236, R236 ;  /* 0x000000ec00ec7308 */ /* 0x000fe20000000800 */
[----:B-1----:R-:W-:Y:S01]  /*10a70*/  F2FP.BF16.F32.PACK_AB R29, R51, R50 ;  /* 0x00000032331d723e */ /* 0x002fe200000010ff */
[--C-:B------:R-:W-:Y:S01]  /*10a80*/  FFMA.FTZ R62, R62, UR4, -R178.reuse ;  /* 0x000000043e3e7c23 */ /* 0x100fe200080108b2 */
[----:B---3--:R-:W-:Y:S01]  /*10a90*/  F2FP.BF16.F32.PACK_AB R30, R196, R194 ;  /* 0x000000c2c41e723e */ /* 0x008fe200000010ff */
[--C-:B------:R-:W-:Y:S01]  /*10aa0*/  FFMA.FTZ R63, R63, UR4, -R178.reuse ;  /* 0x000000043f3f7c23 */ /* 0x100fe200080108b2 */
[----:B------:R-:W-:Y:S01]  /*10ab0*/  MOV R209, R130 ;  /* 0x0000008200d17202 */ /* 0x000fe20000000f00 */
        /* <DEDUP_REMOVED lines=20> */
[-C--:B----4-:R-:W-:Y:S03]  /*10c00*/  HMMA.16816.F32.BF16 R20, R204, R184.reuse, R20 ;  /* 0x000000b8cc14723c */ /* 0x090fe60000041814 */
[--C-:B------:R-:W-:Y:S01]  /*10c10*/  FFMA.FTZ R100, R100, UR4, -R179.reuse ;  /* 0x0000000464647c23 */ /* 0x100fe200080108b3 */
[--C-:B------:R-:W-:Y:S01]  /*10c20*/  FFMA.FTZ R101, R101, UR4, -R179.reuse ;  /* 0x0000000465657c23 */ /* 0x100fe200080108b3 */
[--C-:B------:R-:W-:Y:S03]  /*10c30*/  FFMA.FTZ R112, R112, UR4, -R179.reuse ;  /* 0x0000000470707c23 */ /* 0x100fe600080108b3 */
[----:B------:R-:W-:Y:S01]  /*10c40*/  MUFU.EX2 R98, R42 ;  /* 0x0000002a00627308 */ /* 0x000fe20000000800 */
[C---:B------:R-:W-:Y:S04]  /*10c50*/  HMMA.16816.F32.BF16 R32, R212.reuse, R184, R32 ;  /* 0x000000b8d420723c */ /* 0x040fe80000041820 */
[--C-:B------:R-:W-:Y:S01]  /*10c60*/  FFMA.FTZ R113, R113, UR4, -R179.reuse ;  /* 0x0000000471717c23 */ /* 0x100fe200080108b3 */
[----:B------:R-:W-:Y:S01]  /*10c70*/  FFMA.FTZ R116, R116, UR4, -R179 ;  /* 0x0000000474747c23 */ /* 0x000fe200080108b3 */
[-C--:B------:R-:W-:Y:S03]  /*10c80*/  HMMA.16816.F32.BF16 R164, R212, R186.reuse, R164 ;  /* 0x000000bad4a4723c */ /* 0x080fe600000418a4 */
[----:B------:R2:W-:Y:S02]  /*10c90*/  MUFU.EX2 R185, R48 ;  /* 0x0000003000b97308 */ /* 0x0005e40000000800 */
[----:B-1----:R-:W-:Y:S01]  /*10ca0*/  FADD.FTZ R49, R233, R71 ;  /* 0x00000047e9317221 */ /* 0x002fe20000010000 */
[----:B------:R-:W-:Y:S01]  /*10cb0*/  HMMA.16816.F32.BF16 R168, R204, R186, R168 ;  /* 0x000000bacca8723c */ /* 0x000fe200000418a8 */
[----:B------:R-:W3:Y:S06]  /*10cc0*/  LDL.LU R187, [R1+0x14] ;  /* 0x0000140001bb7983 */ /* 0x000eec0000300800 */
[----:B------:R-:W-:Y:S01]  /*10cd0*/  MUFU.EX2 R184, R38 ;  /* 0x0000002600b87308 */ /* 0x000fe20000000800 */
[----:B------:R-:W-:Y:S03]  /*10ce0*/  MOV R213, R55 ;  /* 0x0000003700d57202 */ /* 0x000fe60000000f00 */
[--C-:B------:R-:W-:Y:S01]  /*10cf0*/  FFMA.FTZ R117, R117, UR4, -R179.reuse ;  /* 0x0000000475757c23 */ /* 0x100fe200080108b3 */
[----:B------:R-:W-:Y:S01]  /*10d00*/  MOV R214, R114 ;  /* 0x0000007200d67202 */ /* 0x000fe20000000f00 */
[--C-:B------:R-:W-:Y:S04]  /*10d10*/  FFMA.FTZ R128, R128, UR4, -R179.reuse ;  /* 0x0000000480807c23 */ /* 0x100fe800080108b3 */
[----:B------:R1:W4:Y:S01]  /*10d20*/  MUFU.EX2 R55, R24 ;  /* 0x0000001800377308 */ /* 0x0003220000000800 */
[----:B--2---:R-:W-:Y:S01]  /*10d30*/  MOV R48, R86 ;  /* 0x0000005600307202 */ /* 0x004fe20000000f00 */
[----:B------:R-:W-:Y:S01]  /*10d40*/  FFMA.FTZ R179, R129, UR4, -R179 ;  /* 0x0000000481b37c23 */ /* 0x000fe200080108b3 */
[----:B------:R-:W-:Y:S02]  /*10d50*/  MOV R215, R115 ;  /* 0x0000007300d77202 */ /* 0x000fe40000000f00 */
[----:B------:R-:W-:Y:S05]  /*10d60*/  MOV R212, R102 ;  /* 0x0000006600d47202 */ /* 0x000fea0000000f00 */
[----:B------:R-:W-:Y:S10]  /*10d70*/  MUFU.EX2 R186, R39 ;  /* 0x0000002700ba7308 */ /* 0x000ff40000000800 */
[----:B------:R-:W2:Y:S01]  /*10d80*/  MUFU.EX2 R119, R43 ;  /* 0x0000002b00777308 */ /* 0x000ea20000000800 */
[----:B-1----:R-:W-:Y:S02]  /*10d90*/  F2FP.BF16.F32.PACK_AB R24, R103, R83 ;  /* 0x000000536718723e */ /* 0x002fe400000010ff */
[----:B----4-:R-:W-:Y:S07]  /*10da0*/  F2FP.BF16.F32.PACK_AB R28, R67, R55 ;  /* 0x00000037431c723e */ /* 0x010fee00000010ff */
[----:B------:R-:W-:Y:S01]  /*10db0*/  MUFU.EX2 R172, R46 ;  /* 0x0000002e00ac7308 */ /* 0x000fe20000000800 */
[-C--:B------:R-:W-:Y:S06]  /*10dc0*/  HMMA.16816.F32.BF16 R4, R24, R180.reuse, R4 ;  /* 0x000000b41804723c */ /* 0x080fec0000041804 */
[C---:B------:R-:W-:Y:S03]  /*10dd0*/  HMMA.16816.F32.BF16 R8, R28.reuse, R180, R8 ;  /* 0x000000b41c08723c */ /* 0x040fe60000041808 */
[----:B------:R-:W1:Y:S02]  /*10de0*/  MUFU.EX2 R200, R47 ;  /* 0x0000002f00c87308 */ /* 0x000e640000000800 */
[----:B--2---:R-:W-:Y:S01]  /*10df0*/  F2FP.BF16.F32.PACK_AB R37, R119, R98 ;  /* 0x000000627725723e */ /* 0x004fe200000010ff */
[-C--:B------:R-:W-:Y:S07]  /*10e00*/  HMMA.16816.F32.BF16 R12, R28, R182.reuse, R12 ;  /* 0x000000b61c0c723c */ /* 0x080fee000004180c */
[----:B------:R-:W-:Y:S01]  /*10e10*/  MUFU.EX2 R70, R40 ;  /* 0x0000002800467308 */ /* 0x000fe20000000800 */
[C---:B------:R-:W-:Y:S01]  /*10e20*/  HMMA.16816.F32.BF16 R16, R24.reuse, R182, R16 ;  /* 0x000000b61810723c */ /* 0x040fe20000041810 */
[----:B------:R-:W2:Y:S08]  /*10e30*/  LDSM.16.MT88.4 R180, [R221+0x8800] ;  /* 0x00880000ddb4783b */ /* 0x000eb00000004200 */
[----:B------:R4:W5:Y:S02]  /*10e40*/  MUFU.EX2 R86, R41 ;  /* 0x0000002900567308 */ /* 0x0009640000000800 */
[----:B-1----:R-:W-:Y:S08]  /*10e50*/  F2FP.BF16.F32.PACK_AB R39, R200, R172 ;  /* 0x000000acc827723e */ /* 0x002ff000000010ff */
[----:B------:R-:W-:Y:S10]  /*10e60*/  MUFU.EX2 R195, R44 ;  /* 0x0000002c00c37308 */ /* 0x000ff40000000800 */
[----:B------:R1:W2:Y:S01]  /*10e70*/  MUFU.EX2 R197, R45 ;  /* 0x0000002d00c57308 */ /* 0x0002a20000000800 */
[----:B----4-:R-:W-:Y:S01]  /*10e80*/  LDSM.16.MT88.4 R40, [R218+0xa000] ;  /* 0x00a00000da28783b */ /* 0x010fe20000004200 */
[----:B-----5:R-:W-:Y:S08]  /*10e90*/  F2FP.BF16.F32.PACK_AB R36, R86, R70 ;  /* 0x000000465624723e */ /* 0x020ff000000010ff */
[----:B------:R-:W-:Y:S10]  /*10ea0*/  MUFU.EX2 R190, R240 ;  /* 0x000000f000be7308 */ /* 0x000ff40000000800 */
[----:B------:R-:W-:Y:S01]  /*10eb0*/  MUFU.EX2 R193, R239 ;  /* 0x000000ef00c17308 */ /* 0x000fe20000000800 */
[----:B-1----:R-:W-:Y:S01]  /*10ec0*/  LDSM.16.MT88.4 R44, [R221+0xa000] ;  /* 0x00a00000dd2c783b */ /* 0x002fe20000004200 */
[----:B--2---:R-:W-:Y:S01]  /*10ed0*/  F2FP.BF16.F32.PACK_AB R38, R197, R195 ;  /* 0x000000c3c526723e */ /* 0x004fe200000010ff */
[-C--:B------:R-:W-:Y:S07]  /*10ee0*/  HMMA.16816.F32.BF16 R132, R24, R180.reuse, R132 ;  /* 0x000000b41884723c */ /* 0x080fee0000041884 */
[----:B------:R-:W-:Y:S01]  /*10ef0*/  MUFU.EX2 R192, R242 ;  /* 0x000000f200c07308 */ /* 0x000fe20000000800 */
[C---:B------:R-:W-:Y:S06]  /*10f00*/  HMMA.16816.F32.BF16 R136, R28.reuse, R180, R136 ;  /* 0x000000b41c88723c */ /* 0x040fec0000041888 */
[-C--:B------:R-:W-:Y:S03]  /*10f10*/  HMMA.16816.F32.BF16 R140, R28, R182.reuse, R140 ;  /* 0x000000b61c8c723c */ /* 0x080fe6000004188c */
[----:B------:R-:W-:Y:S03]  /*10f20*/  MUFU.EX2 R188, R53 ;  /* 0x0000003500bc7308 */ /* 0x000fe60000000800 */
[C---:B------:R-:W-:Y:S01]  /*10f30*/  HMMA.16816.F32.BF16 R144, R24.reuse, R182, R144 ;  /* 0x000000b61890723c */ /* 0x040fe20000041890 */
[----:B------:R-:W1:Y:S06]  /*10f40*/  LDSM.16.MT88.4 R180, [R219+0x8800] ;  /* 0x00880000dbb4783b */ /* 0x000e6c0000004200 */
[----:B------:R-:W-:Y:S10]  /*10f50*/  MUFU.EX2 R206, R65 ;  /* 0x0000004100ce7308 */ /* 0x000ff40000000800 */
[----:B------:R-:W-:Y:S10]  /*10f60*/  MUFU.EX2 R179, R179 ;  /* 0x000000b300b37308 */ /* 0x000ff40000000800 */
[----:B------:R-:W-:Y:S10]  /*10f70*/  MUFU.EX2 R207, R244 ;  /* 0x000000f400cf7308 */ /* 0x000ff40000000800 */
[----:B------:R-:W-:Y:S10]  /*10f80*/  MUFU.EX2 R189, R64 ;  /* 0x0000004000bd7308 */ /* 0x000ff40000000800 */
[----:B------:R2:W-:Y:S01]  /*10f90*/  MUFU.EX2 R130, R58 ;  /* 0x0000003a00827308 */ /* 0x0005e20000000800 */
[-C--:B-1----:R-:W-:Y:S09]  /*10fa0*/  HMMA.16816.F32.BF16 R148, R24, R180.reuse, R148 ;  /* 0x000000b41894723c */ /* 0x082ff20000041894 */
[----:B------:R1:W-:Y:S01]  /*10fb0*/  MUFU.EX2 R205, R63 ;  /* 0x0000003f00cd7308 */ /* 0x0003e20000000800 */
[C---:B------:R-:W-:Y:S09]  /*10fc0*/  HMMA.16816.F32.BF16 R152, R28.reuse, R180, R152 ;  /* 0x000000b41c98723c */ /* 0x040ff20000041898 */
[----:B------:R-:W-:Y:S02]  /*10fd0*/  MUFU.EX2 R115, R56 ;  /* 0x0000003800737308 */ /* 0x000fe40000000800 */
[--C-:B--2---:R-:W-:Y:S01]  /*10fe0*/  FFMA.FTZ R58, R123, UR4, -R178.reuse ;  /* 0x000000047b3a7c23 */ /* 0x104fe200080108b2 */
[-C--:B------:R-:W-:Y:S06]  /*10ff0*/  HMMA.16816.F32.BF16 R156, R28, R182.reuse, R156 ;  /* 0x000000b61c9c723c */ /* 0x080fec000004189c */
[C---:B------:R-:W-:Y:S01]  /*11000*/  HMMA.16816.F32.BF16 R160, R24.reuse, R182, R160 ;  /* 0x000000b618a0723c */ /* 0x040fe200000418a0 */
[----:B------:R-:W2:Y:S01]  /*11010*/  LDSM.16.MT88.4 R180, [R220+0x8800] ;  /* 0x00880000dcb4783b */ /* 0x000ea20000004200 */
[----:B------:R4:W-:Y:S03]  /*11020*/  MUFU.EX2 R114, R57 ;  /* 0x0000003900727308 */ /* 0x0009e60000000800 */
[--C-:B-1----:R-:W-:Y:S07]  /*11030*/  FFMA.FTZ R63, R111, UR4, -R178.reuse ;  /* 0x000000046f3f7c23 */ /* 0x102fee00080108b2 */
[----:B------:R-:W-:Y:S10]  /*11040*/  MUFU.EX2 R191, R60 ;  /* 0x0000003c00bf7308 */ /* 0x000ff40000000800 */
[----:B------:R-:W-:Y:S01]  /*11050*/  MUFU.EX2 R204, R61 ;  /* 0x0000003d00cc7308 */ /* 0x000fe20000000800 */
[--C-:B----4-:R-:W-:Y:S09]  /*11060*/  FFMA.FTZ R57, R126, UR4, -R178.reuse ;  /* 0x000000047e397c23 */ /* 0x110ff200080108b2 */
[----:B------:R-:W-:Y:S10]  /*11070*/  MUFU.EX2 R71, R247 ;  /* 0x000000f700477308 */ /* 0x000ff40000000800 */
[----:B------:R-:W-:Y:S01]  /*11080*/  MUFU.EX2 R102, R246 ;  /* 0x000000f600667308 */ /* 0x000fe20000000800 */
[-C--:B--2---:R-:W-:Y:S09]  /*11090*/  HMMA.16816.F32.BF16 R20, R24, R180.reuse, R20 ;  /* 0x000000b41814723c */ /* 0x084ff20000041814 */
[----:B------:R-:W-:Y:S01]  /*110a0*/  MUFU.EX2 R123, R245 ;  /* 0x000000f5007b7308 */ /* 0x000fe20000000800 */
[C---:B------:R-:W-:Y:S09]  /*110b0*/  HMMA.16816.F32.BF16 R32, R28.reuse, R180, R32 ;  /* 0x000000b41c20723c */ /* 0x040ff20000041820 */
[----:B------:R1:W2:Y:S01]  /*110c0*/  MUFU.EX2 R181, R59 ;  /* 0x0000003b00b57308 */ /* 0x0002a20000000800 */
[-C--:B------:R-:W-:Y:S01]  /*110d0*/  HMMA.16816.F32.BF16 R164, R28, R182.reuse, R164 ;  /* 0x000000b61ca4723c */ /* 0x080fe200000418a4 */
[----:B------:R-:W4:Y:S08]  /*110e0*/  LDSM.16.MT88.4 R28, [R218+0x9000] ;  /* 0x00900000da1c783b */ /* 0x000f300000004200 */
[----:B------:R-:W-:Y:S01]  /*110f0*/  MUFU.EX2 R111, R69 ;  /* 0x00000045006f7308 */ /* 0x000fe20000000800 */
[----:B------:R-:W-:Y:S07]  /*11100*/  HMMA.16816.F32.BF16 R168, R24, R182, R168 ;  /* 0x000000b618a8723c */ /* 0x000fee00000418a8 */
[----:B------:R-:W-:Y:S02]  /*11110*/  F2FP.BF16.F32.PACK_AB R25, R186, R184 ;  /* 0x000000b8ba19723e */ /* 0x000fe400000010ff */
[----:B------:R5:W2:Y:S02]  /*11120*/  MUFU.EX2 R182, R52 ;  /* 0x0000003400b67308 */ /* 0x000aa40000000800 */
[----:B------:R-:W-:Y:S01]  /*11130*/  F2FP.BF16.F32.PACK_AB R26, R203, R185 ;  /* 0x000000b9cb1a723e */ /* 0x000fe200000010ff */
[--C-:B-1----:R-:W-:Y:S01]  /*11140*/  FFMA.FTZ R59, R122, UR4, -R178.reuse ;  /* 0x000000047a3b7c23 */ /* 0x102fe200080108b2 */
[----:B------:R-:W-:Y:S01]  /*11150*/  F2FP.BF16.F32.PACK_AB R27, R236, R235 ;  /* 0x000000ebec1b723e */ /* 0x000fe200000010ff */
[----:B------:R-:W-:Y:S01]  /*11160*/  FFMA.FTZ R178, R127, UR4, -R178 ;  /* 0x000000047fb27c23 */ /* 0x000fe200080108b2 */
[----:B------:R-:W-:Y:S04]  /*11170*/  F2FP.BF16.F32.PACK_AB R24, R131, R118 ;  /* 0x000000768318723e */ /* 0x000fe800000010ff */
[----:B------:R3:W-:Y:S10]  /*11180*/  MUFU.EX2 R69, R48 ;  /* 0x0000003000457308 */ /* 0x0007f40000000800 */
[----:B------:R-:W-:Y:S01]  /*11190*/  MUFU.EX2 R178, R178 ;  /* 0x000000b200b27308 */ /* 0x000fe20000000800 */
[----:B-----5:R-:W5:Y:S09]  /*111a0*/  LDL.LU R52, [R1+0x18] ;  /* 0x0000180001347983 */ /* 0x020f720000300800 */
[----:B------:R-:W1:Y:S01]  /*111b0*/  MUFU.EX2 R183, R62 ;  /* 0x0000003e00b77308 */ /* 0x000e620000000800 */
[-C--:B----4-:R-:W-:Y:S09]  /*111c0*/  HMMA.16816.F32.BF16 R4, R24, R28.reuse, R4 ;  /* 0x0000001c1804723c */ /* 0x090ff20000041804 */
[----:B------:R-:W-:Y:S01]  /*111d0*/  MUFU.EX2 R127, R82 ;  /* 0x00000052007f7308 */ /* 0x000fe20000000800 */
[C---:B------:R-:W-:Y:S06]  /*111e0*/  HMMA.16816.F32.BF16 R8, R36.reuse, R28, R8 ;  /* 0x0000001c2408723c */ /* 0x040fec0000041808 */
[-C--:B------:R-:W-:Y:S03]  /*111f0*/  HMMA.16816.F32.BF16 R12, R36, R30.reuse, R12 ;  /* 0x0000001e240c723c */ /* 0x080fe6000004180c */
[----:B------:R-:W-:Y:S03]  /*11200*/  MUFU.EX2 R82, R68 ;  /* 0x0000004400527308 */ /* 0x000fe60000000800 */
[C---:B------:R-:W-:Y:S01]  /*11210*/  HMMA.16816.F32.BF16 R16, R24.reuse, R30, R16 ;  /* 0x0000001e1810723c */ /* 0x040fe20000041810 */
[----:B------:R-:W4:Y:S06]  /*11220*/  LDSM.16.MT88.4 R28, [R221+0x9000] ;  /* 0x00900000dd1c783b */ /* 0x000f2c0000004200 */
[----:B------:R-:W-:Y:S10]  /*11230*/  MUFU.EX2 R122, R80 ;  /* 0x00000050007a7308 */ /* 0x000ff40000000800 */
[----:B------:R-:W-:Y:S01]  /*11240*/  MUFU.EX2 R180, R81 ;  /* 0x0000005100b47308 */ /* 0x000fe20000000800 */
[----:B---3--:R-:W-:Y:S01]  /*11250*/  FFMA.FTZ R48, R2, R187, R237 ;  /* 0x000000bb02307223 */ /* 0x008fe200000100ed */
[----:B------:R-:W-:Y:S01]  /*11260*/  FADD.FTZ R2, R50, R49 ;  /* 0x0000003132027221 */ /* 0x000fe20000010000 */
[----:B------:R-:W-:Y:S07]  /*11270*/  FADD.FTZ R50, R230, R3 ;  /* 0x00000003e6327221 */ /* 0x000fee0000010000 */
[----:B------:R-:W-:Y:S01]  /*11280*/  MUFU.EX2 R74, R74 ;  /* 0x0000004a004a7308 */ /* 0x000fe20000000800 */
[----:B------:R-:W-:Y:S01]  /*11290*/  FADD.FTZ R48, R238, R48 ;  /* 0x00000030ee307221 */ /* 0x000fe20000010000 */
[----:B------:R-:W-:Y:S03]  /*112a0*/  FADD.FTZ R49, R51, R2 ;  /* 0x0000000233317221 */ /* 0x000fe60000010000 */
[----:B------:R-:W-:Y:S05]  /*112b0*/  FADD.FTZ R2, R243, R48 ;  /* 0x00000030f3027221 */ /* 0x000fea0000010000 */
[----:B------:R-:W3:Y:S01]  /*112c0*/  MUFU.EX2 R75, R75 ;  /* 0x0000004b004b7308 */ /* 0x000ee20000000800 */
[----:B------:R-:W-:Y:S04]  /*112d0*/  FADD.FTZ R2, R241, R2 ;  /* 0x00000002f1027221 */ /* 0x000fe80000010000 */
[----:B------:R-:W-:Y:S05]  /*112e0*/  FADD.FTZ R2, R83, R2 ;  /* 0x0000000253027221 */ /* 0x000fea0000010000 */
[----:B------:R-:W-:Y:S01]  /*112f0*/  MUFU.EX2 R80, R78 ;  /* 0x0000004e00507308 */ /* 0x000fe20000000800 */
[-C--:B----4-:R-:W-:Y:S09]  /*11300*/  HMMA.16816.F32.BF16 R132, R24, R28.reuse, R132 ;  /* 0x0000001c1884723c */ /* 0x090ff20000041884 */
[----:B------:R-:W4:Y:S01]  /*11310*/  MUFU.EX2 R81, R79 ;  /* 0x0000004f00517308 */ /* 0x000f220000000800 */
[C---:B------:R-:W-:Y:S09]  /*11320*/  HMMA.16816.F32.BF16 R136, R36.reuse, R28, R136 ;  /* 0x0000001c2488723c */ /* 0x040ff20000041888 */
[----:B------:R-:W-:Y:S01]  /*11330*/  MUFU.EX2 R72, R72 ;  /* 0x0000004800487308 */ /* 0x000fe20000000800 */
[-C--:B------:R-:W-:Y:S06]  /*11340*/  HMMA.16816.F32.BF16 R140, R36, R30.reuse, R140 ;  /* 0x0000001e248c723c */ /* 0x080fec000004188c */
[C---:B------:R-:W-:Y:S01]  /*11350*/  HMMA.16816.F32.BF16 R144, R24.reuse, R30, R144 ;  /* 0x0000001e1890723c */ /* 0x040fe20000041890 */
[----:B------:R-:W2:Y:S02]  /*11360*/  LDSM.16.MT88.4 R28, [R219+0x9000] ;  /* 0x00900000db1c783b */ /* 0x000ea40000004200 */
[----:B------:R-:W4:Y:S10]  /*11370*/  MUFU.EX2 R73, R73 ;  /* 0x0000004900497308 */ /* 0x000f340000000800 */
[----:B------:R-:W-:Y:S10]  /*11380*/  MUFU.EX2 R76, R76 ;  /* 0x0000004c004c7308 */ /* 0x000ff40000000800 */
[----:B------:R-:W4:Y:S10]  /*11390*/  MUFU.EX2 R77, R77 ;  /* 0x0000004d004d7308 */ /* 0x000f340000000800 */
[----:B------:R-:W-:Y:S10]  /*113a0*/  MUFU.EX2 R78, R252 ;  /* 0x000000fc004e7308 */ /* 0x000ff40000000800 */
[----:B------:R-:W-:Y:S01]  /*113b0*/  MUFU.EX2 R79, R251 ;  /* 0x000000fb004f7308 */ /* 0x000fe20000000800 */
[-C--:B--2---:R-:W-:Y:S09]  /*113c0*/  HMMA.16816.F32.BF16 R148, R24, R28.reuse, R148 ;  /* 0x0000001c1894723c */ /* 0x084ff20000041894 */
[----:B------:R-:W-:Y:S01]  /*113d0*/  MUFU.EX2 R126, R250 ;  /* 0x000000fa007e7308 */ /* 0x000fe20000000800 */
[C---:B------:R-:W-:Y:S09]  /*113e0*/  HMMA.16816.F32.BF16 R152, R36.reuse, R28, R152 ;  /* 0x0000001c2498723c */ /* 0x040ff20000041898 */
[----:B------:R-:W-:Y:S01]  /*113f0*/  MUFU.EX2 R84, R84 ;  /* 0x0000005400547308 */ /* 0x000fe20000000800 */
[-C--:B------:R-:W-:Y:S09]  /*11400*/  HMMA.16816.F32.BF16 R156, R36, R30.reuse, R156 ;  /* 0x0000001e249c723c */ /* 0x080ff2000004189c */
[----:B------:R-:W-:Y:S01]  /*11410*/  MUFU.EX2 R85, R85 ;  /* 0x0000005500557308 */ /* 0x000fe20000000800 */
[C---:B------:R-:W-:Y:S01]  /*11420*/  HMMA.16816.F32.BF16 R160, R24.reuse, R30, R160 ;  /* 0x0000001e18a0723c */ /* 0x040fe200000418a0 */
[----:B------:R-:W2:Y:S08]  /*11430*/  LDSM.16.MT88.4 R28, [R220+0x9000] ;  /* 0x00900000dc1c783b */ /* 0x000eb00000004200 */
[----:B------:R-:W-:Y:S10]  /*11440*/  MUFU.EX2 R96, R96 ;  /* 0x0000006000607308 */ /* 0x000ff40000000800 */
[----:B------:R-:W-:Y:S10]  /*11450*/  MUFU.EX2 R97, R97 ;  /* 0x0000006100617308 */ /* 0x000ff40000000800 */
[----:B------:R-:W-:Y:S10]  /*11460*/  MUFU.EX2 R90, R90 ;  /* 0x0000005a005a7308 */ /* 0x000ff40000000800 */
[----:B------:R-:W4:Y:S10]  /*11470*/  MUFU.EX2 R91, R91 ;  /* 0x0000005b005b7308 */ /* 0x000f340000000800 */
[----:B------:R-:W-:Y:S01]  /*11480*/  MUFU.EX2 R94, R94 ;  /* 0x0000005e005e7308 */ /* 0x000fe20000000800 */
[-C--:B--2---:R-:W-:Y:S06]  /*11490*/  HMMA.16816.F32.BF16 R20, R24, R28.reuse, R20 ;  /* 0x0000001c1814723c */ /* 0x084fec0000041814 */
[C---:B------:R-:W-:Y:S03]  /*114a0*/  HMMA.16816.F32.BF16 R32, R36.reuse, R28, R32 ;  /* 0x0000001c2420723c */ /* 0x040fe60000041820 */
[----:B------:R-:W2:Y:S03]  /*114b0*/  MUFU.EX2 R95, R95 ;  /* 0x0000005f005f7308 */ /* 0x000ea60000000800 */
[-C--:B------:R-:W-:Y:S01]  /*114c0*/  HMMA.16816.F32.BF16 R164, R36, R30.reuse, R164 ;  /* 0x0000001e24a4723c */ /* 0x080fe200000418a4 */
[----:B------:R-:W3:Y:S06]  /*114d0*/  LDSM.16.MT88.4 R36, [R218+0x9800] ;  /* 0x00980000da24783b */ /* 0x000eec0000004200 */
[----:B------:R-:W-:Y:S01]  /*114e0*/  MUFU.EX2 R88, R88 ;  /* 0x0000005800587308 */ /* 0x000fe20000000800 */
[----:B------:R-:W-:Y:S01]  /*114f0*/  F2FP.BF16.F32.PACK_AB R29, R181, R130 ;  /* 0x00000082b51d723e */ /* 0x000fe200000010ff */
[----:B------:R-:W-:Y:S04]  /*11500*/  HMMA.16816.F32.BF16 R168, R24, R30, R168 ;  /* 0x0000001e18a8723c */ /* 0x000fe800000418a8 */
[----:B------:R-:W-:Y:S04]  /*11510*/  F2FP.BF16.F32.PACK_AB R28, R114, R115 ;  /* 0x00000073721c723e */ /* 0x000fe800000010ff */
[----:B------:R-:W2:Y:S03]  /*11520*/  MUFU.EX2 R89, R89 ;  /* 0x0000005900597308 */ /* 0x000ea60000000800 */
[----:B------:R-:W-:Y:S02]  /*11530*/  F2FP.BF16.F32.PACK_AB R25, R193, R190 ;  /* 0x000000bec119723e */ /* 0x000fe400000010ff */
[----:B------:R-:W-:Y:S02]  /*11540*/  F2FP.BF16.F32.PACK_AB R27, R207, R192 ;  /* 0x000000c0cf1b723e */ /* 0x000fe400000010ff */
[----:B------:R-:W-:Y:S03]  /*11550*/  F2FP.BF16.F32.PACK_AB R24, R188, R182 ;  /* 0x000000b6bc18723e */ /* 0x000fe600000010ff */
[----:B------:R-:W-:Y:S01]  /*11560*/  MUFU.EX2 R92, R92 ;  /* 0x0000005c005c7308 */ /* 0x000fe20000000800 */
[----:B------:R-:W-:Y:S02]  /*11570*/  F2FP.BF16.F32.PACK_AB R26, R206, R189 ;  /* 0x000000bdce1a723e */ /* 0x000fe400000010ff */
[----:B-1----:R-:W-:Y:S02]  /*11580*/  F2FP.BF16.F32.PACK_AB R31, R205, R183 ;  /* 0x000000b7cd1f723e */ /* 0x002fe400000010ff */
[----:B------:R-:W-:Y:S05]  /*11590*/  F2FP.BF16.F32.PACK_AB R30, R204, R191 ;  /* 0x000000bfcc1e723e */ /* 0x000fea00000010ff */
[----:B------:R-:W1:Y:S10]  /*115a0*/  MUFU.EX2 R93, R93 ;  /* 0x0000005d005d7308 */ /* 0x000e740000000800 */
[----:B------:R-:W-:Y:S01]  /*115b0*/  MUFU.EX2 R68, R212 ;  /* 0x000000d400447308 */ /* 0x000fe20000000800 */
[-C--:B---3--:R-:W-:Y:S09]  /*115c0*/  HMMA.16816.F32.BF16 R4, R24, R36.reuse, R4 ;  /* 0x000000241804723c */ /* 0x088ff20000041804 */
[----:B------:R-:W-:Y:S01]  /*115d0*/  MUFU.EX2 R65, R214 ;  /* 0x000000d600417308 */ /* 0x000fe20000000800 */
[C---:B------:R-:W-:Y:S09]  /*115e0*/  HMMA.16816.F32.BF16 R8, R28.reuse, R36, R8 ;  /* 0x000000241c08723c */ /* 0x040ff20000041808 */
[----:B------:R-:W-:Y:S01]  /*115f0*/  MUFU.EX2 R64, R215 ;  /* 0x000000d700407308 */ /* 0x000fe20000000800 */
[-C--:B------:R-:W-:Y:S06]  /*11600*/  HMMA.16816.F32.BF16 R12, R28, R38.reuse, R12 ;  /* 0x000000261c0c723c */ /* 0x080fec000004180c */
[C---:B------:R-:W-:Y:S01]  /*11610*/  HMMA.16816.F32.BF16 R16, R24.reuse, R38, R16 ;  /* 0x000000261810723c */ /* 0x040fe20000041810 */
[----:B------:R-:W3:Y:S02]  /*11620*/  LDSM.16.MT88.4 R36, [R221+0x9800] ;  /* 0x00980000dd24783b */ /* 0x000ee40000004200 */
[----:B------:R-:W-:Y:S10]  /*11630*/  MUFU.EX2 R100, R100 ;  /* 0x0000006400647308 */ /* 0x000ff40000000800 */
[----:B------:R-:W-:Y:S10]  /*11640*/  MUFU.EX2 R101, R101 ;  /* 0x0000006500657308 */ /* 0x000ff40000000800 */
[----:B------:R-:W-:Y:S10]  /*11650*/  MUFU.EX2 R112, R112 ;  /* 0x0000007000707308 */ /* 0x000ff40000000800 */
[----:B------:R-:W-:Y:S10]  /*11660*/  MUFU.EX2 R113, R113 ;  /* 0x0000007100717308 */ /* 0x000ff40000000800 */
[----:B------:R-:W-:Y:S01]  /*11670*/  MUFU.EX2 R106, R106 ;  /* 0x0000006a006a7308 */ /* 0x000fe20000000800 */
[-C--:B---3--:R-:W-:Y:S09]  /*11680*/  HMMA.16816.F32.BF16 R132, R24, R36.reuse, R132 ;  /* 0x000000241884723c */ /* 0x088ff20000041884 */
[----:B------:R-:W3:Y:S02]  /*11690*/  MUFU.EX2 R107, R107 ;  /* 0x0000006b006b7308 */ /* 0x000ee40000000800 */
[----:B-----5:R-:W-:Y:S01]  /*116a0*/  FFMA.FTZ R0, R0, R52, R66 ;  /* 0x0000003400007223 */ /* 0x020fe20000010042 */
[----:B------:R-:W-:Y:S01]  /*116b0*/  FADD.FTZ R52, R103, R2 ;  /* 0x0000000267347221 */ /* 0x000fe20000010000 */
[----:B------:R-:W-:Y:S01]  /*116c0*/  FADD.FTZ R2, R231, R50 ;  /* 0x00000032e7027221 */ /* 0x000fe20000010000 */
[C---:B------:R-:W-:Y:S05]  /*116d0*/  HMMA.16816.F32.BF16 R136, R28.reuse, R36, R136 ;  /* 0x000000241c88723c */ /* 0x040fea0000041888 */
[----:B------:R-:W5:Y:S01]  /*116e0*/  MUFU.EX2 R66, R213 ;  /* 0x000000d500427308 */ /* 0x000f620000000800 */
[----:B------:R-:W-:Y:S01]  /*116f0*/  FADD.FTZ R56, R232, R2 ;  /* 0x00000002e8387221 */ /* 0x000fe20000010000 */
[-C--:B------:R-:W-:Y:S04]  /*11700*/  HMMA.16816.F32.BF16 R140, R28, R38.reuse, R140 ;  /* 0x000000261c8c723c */ /* 0x080fe8000004188c */
[----:B------:R-:W-:Y:S02]  /*11710*/  FADD.FTZ R2, R201, R52 ;  /* 0x00000034c9027221 */ /* 0x000fe40000010000 */
[C---:B------:R-:W-:Y:S01]  /*11720*/  HMMA.16816.F32.BF16 R144, R24.reuse, R38, R144 ;  /* 0x000000261890723c */ /* 0x040fe20000041890 */
[----:B------:R-:W4:Y:S01]  /*11730*/  LDSM.16.MT88.4 R36, [R219+0x9800] ;  /* 0x00980000db24783b */ /* 0x000f220000004200 */
[----:B------:R-:W-:Y:S03]  /*11740*/  MUFU.EX2 R110, R110 ;  /* 0x0000006e006e7308 */ /* 0x000fe60000000800 */
[----:B------:R-:W-:Y:S01]  /*11750*/  FADD.FTZ R2, R208, R2 ;  /* 0x00000002d0027221 */ /* 0x000fe20000010000 */
[----:B------:R-:W-:Y:S06]  /*11760*/  FADD.FTZ R0, R198, R0 ;  /* 0x00000000c6007221 */ /* 0x000fec0000010000 */
[----:B------:R-:W5:Y:S01]  /*11770*/  MUFU.EX2 R63, R63 ;  /* 0x0000003f003f7308 */ /* 0x000f620000000800 */
[----:B------:R-:W-:Y:S01]  /*11780*/  FADD.FTZ R52, R118, R2 ;  /* 0x0000000276347221 */ /* 0x000fe20000010000 */
[----:B------:R-:W-:Y:S04]  /*11790*/  FADD.FTZ R0, R199, R0 ;  /* 0x00000000c7007221 */ /* 0x000fe80000010000 */
[----:B------:R-:W-:Y:S04]  /*117a0*/  FADD.FTZ R0, R202, R0 ;  /* 0x00000000ca007221 */ /* 0x000fe80000010000 */
[----:B------:R-:W-:Y:S01]  /*117b0*/  MUFU.EX2 R104, R104 ;  /* 0x0000006800687308 */ /* 0x000fe20000000800 */
[----:B------:R-:W-:Y:S01]  /*117c0*/  FADD.FTZ R3, R55, R0 ;  /* 0x0000000037037221 */ /* 0x000fe20000010000 */
[----:B------:R-:W-:Y:S02]  /*117d0*/  FADD.FTZ R0, R87, R49 ;  /* 0x0000003157007221 */ /* 0x000fe40000010000 */
[----:B------:R-:W-:Y:S01]  /*117e0*/  LDSM.16.MT88.4 R48, [R219+0xa800] ;  /* 0x00a80000db30783b */ /* 0x000fe20000004200 */
[----:B------:R-:W-:Y:S01]  /*117f0*/  FADD.FTZ R3, R67, R3 ;  /* 0x0000000343037221 */ /* 0x000fe20000010000 */
[----:B------:R-:W-:Y:S04]  /*11800*/  FADD.FTZ R55, R99, R0 ;  /* 0x0000000063377221 */ /* 0x000fe80000010000 */
[----:B------:R-:W5:Y:S01]  /*11810*/  MUFU.EX2 R105, R105 ;  /* 0x0000006900697308 */ /* 0x000f620000000800 */
[----:B------:R-:W-:Y:S01]  /*11820*/  FADD.FTZ R0, R194, R3 ;  /* 0x00000003c2007221 */ /* 0x000fe20000010000 */
[----:B------:R-:W-:Y:S03]  /*11830*/  FADD.FTZ R3, R184, R56 ;  /* 0x00000038b8037221 */ /* 0x000fe60000010000 */
[----:B------:R-:W-:Y:S01]  /*11840*/  FADD.FTZ R53, R196, R0 ;  /* 0x00000000c4357221 */ /* 0x000fe20000010000 */
[----:B------:R-:W-:Y:S01]  /*11850*/  FADD.FTZ R0, R98, R55 ;  /* 0x0000003762007221 */ /* 0x000fe20000010000 */
[----:B------:R-:W-:Y:S03]  /*11860*/  FADD.FTZ R3, R186, R3 ;  /* 0x00000003ba037221 */ /* 0x000fe60000010000 */
[----:B------:R-:W-:Y:S01]  /*11870*/  MUFU.EX2 R108, R108 ;  /* 0x0000006c006c7308 */ /* 0x000fe20000000800 */
[----:B------:R-:W-:Y:S01]  /*11880*/  FADD.FTZ R2, R70, R53 ;  /* 0x0000003546027221 */ /* 0x000fe20000010000 */
[----:B------:R-:W-:Y:S01]  /*11890*/  FADD.FTZ R0, R119, R0 ;  /* 0x0000000077007221 */ /* 0x000fe20000010000 */
[----:B------:R-:W-:Y:S02]  /*118a0*/  FADD.FTZ R3, R235, R3 ;  /* 0x00000003eb037221 */ /* 0x000fe40000010000 */
[----:B------:R-:W-:Y:S01]  /*118b0*/  FADD.FTZ R2, R86, R2 ;  /* 0x0000000256027221 */ /* 0x000fe20000010000 */
[-C--:B----4-:R-:W-:Y:S04]  /*118c0*/  HMMA.16816.F32.BF16 R148, R24, R36.reuse, R148 ;  /* 0x000000241894723c */ /* 0x090fe80000041894 */
[----:B------:R-:W4:Y:S01]  /*118d0*/  MUFU.EX2 R109, R109 ;  /* 0x0000006d006d7308 */ /* 0x000f220000000800 */
[----:B------:R-:W-:Y:S01]  /*118e0*/  FADD.FTZ R2, R195, R2 ;  /* 0x00000002c3027221 */ /* 0x000fe20000010000 */
[----:B------:R-:W-:Y:S01]  /*118f0*/  FADD.FTZ R3, R236, R3 ;  /* 0x00000003ec037221 */ /* 0x000fe20000010000 */
[----:B------:R-:W-:Y:S01]  /*11900*/  FADD.FTZ R0, R172, R0 ;  /* 0x00000000ac007221 */ /* 0x000fe20000010000 */
[C---:B------:R-:W-:Y:S06]  /*11910*/  HMMA.16816.F32.BF16 R152, R28.reuse, R36, R152 ;  /* 0x000000241c98723c */ /* 0x040fec0000041898 */
[----:B------:R-:W-:Y:S01]  /*11920*/  MUFU.EX2 R62, R210 ;  /* 0x000000d2003e7308 */ /* 0x000fe20000000800 */
[----:B------:R-:W-:Y:S01]  /*11930*/  FADD.FTZ R0, R200, R0 ;  /* 0x00000000c8007221 */ /* 0x000fe20000010000 */
[-C--:B------:R-:W-:Y:S03]  /*11940*/  HMMA.16816.F32.BF16 R156, R28, R38.reuse, R156 ;  /* 0x000000261c9c723c */ /* 0x080fe6000004189c */
[----:B------:R-:W-:Y:S03]  /*11950*/  MOV R172, R176 ;  /* 0x000000b000ac7202 */ /* 0x000fe60000000f00 */
[C---:B------:R-:W-:Y:S01]  /*11960*/  HMMA.16816.F32.BF16 R160, R24.reuse, R38, R160 ;  /* 0x0000002618a0723c */ /* 0x040fe200000418a0 */
[----:B------:R-:W2:Y:S01]  /*11970*/  LDSM.16.MT88.4 R36, [R220+0x9800] ;  /* 0x00980000dc24783b */ /* 0x000ea20000004200 */
[----:B------:R-:W-:Y:S10]  /*11980*/  MUFU.EX2 R61, R211 ;  /* 0x000000d3003d7308 */ /* 0x000ff40000000800 */
[----:B------:R-:W-:Y:S10]  /*11990*/  MUFU.EX2 R60, R209 ;  /* 0x000000d1003c7308 */ /* 0x000ff40000000800 */
[----:B------:R-:W-:Y:S10]  /*119a0*/  MUFU.EX2 R177, R177 ;  /* 0x000000b100b17308 */ /* 0x000ff40000000800 */
        /* <DEDUP_REMOVED lines=8> */
[----:B------:R-:W-:Y:S01]  /*11a30*/  HMMA.16816.F32.BF16 R168, R24, R38, R168 ;  /* 0x0000002618a8723c */ /* 0x000fe200000418a8 */
[----:B------:R-:W2:Y:S03]  /*11a40*/  LDSM.16.MT88.4 R36, [R219+0xa000] ;  /* 0x00a00000db24783b */ /* 0x000ea60000004200 */
[----:B------:R-:W-:Y:S03]  /*11a50*/  F2FP.BF16.F32.PACK_AB R29, R75, R74 ;  /* 0x0000004a4b1d723e */ /* 0x000fe600000010ff */
[----:B------:R-:W-:Y:S02]  /*11a60*/  F2FP.BF16.F32.PACK_AB R25, R102, R71 ;  /* 0x000000476619723e */ /* 0x000fe400000010ff */
[----:B------:R-:W4:Y:S02]  /*11a70*/  MUFU.EX2 R58, R58 ;  /* 0x0000003a003a7308 */ /* 0x000f240000000800 */
[----:B------:R-:W-:Y:S02]  /*11a80*/  F2FP.BF16.F32.PACK_AB R27, R127, R123 ;  /* 0x0000007b7f1b723e */ /* 0x000fe400000010ff */
[----:B------:R-:W-:Y:S02]  /*11a90*/  F2FP.BF16.F32.PACK_AB R24, R111, R82 ;  /* 0x000000526f18723e */ /* 0x000fe400000010ff */
[----:B------:R-:W-:Y:S04]  /*11aa0*/  F2FP.BF16.F32.PACK_AB R26, R180, R122 ;  /* 0x0000007ab41a723e */ /* 0x000fe800000010ff */
[----:B------:R-:W-:Y:S01]  /*11ab0*/  MUFU.EX2 R56, R120 ;  /* 0x0000007800387308 */ /* 0x000fe20000000800 */
[----:B------:R-:W-:Y:S02]  /*11ac0*/  F2FP.BF16.F32.PACK_AB R31, R81, R80 ;  /* 0x00000050511f723e */ /* 0x000fe400000010ff */
[----:B------:R-:W-:Y:S02]  /*11ad0*/  F2FP.BF16.F32.PACK_AB R28, R73, R72 ;  /* 0x00000048491c723e */ /* 0x000fe400000010ff */
[----:B------:R-:W-:Y:S01]  /*11ae0*/  F2FP.BF16.F32.PACK_AB R30, R77, R76 ;  /* 0x0000004c4d1e723e */ /* 0x000fe200000010ff */
[-C--:B------:R-:W-:Y:S06]  /*11af0*/  HMMA.16816.F32.BF16 R4, R24, R40.reuse, R4 ;  /* 0x000000281804723c */ /* 0x080fec0000041804 */
        /* <DEDUP_REMOVED lines=8> */
[----:B------:R-:W3:Y:S05]  /*11b80*/  LDSM.16.MT88.4 R44, [R218+0xa800] ;  /* 0x00a80000da2c783b */ /* 0x000eea0000004200 */
[-C--:B--2---:R-:W-:Y:S06]  /*11b90*/  HMMA.16816.F32.BF16 R148, R24, R36.reuse, R148 ;  /* 0x000000241894723c */ /* 0x084fec0000041894 */
[C---:B------:R-:W-:Y:S06]  /*11ba0*/  HMMA.16816.F32.BF16 R152, R28.reuse, R36, R152 ;  /* 0x000000241c98723c */ /* 0x040fec0000041898 */
[-C--:B------:R-:W-:Y:S06]  /*11bb0*/  HMMA.16816.F32.BF16 R156, R28, R38.reuse, R156 ;  /* 0x000000261c9c723c */ /* 0x080fec000004189c */
[C---:B------:R-:W-:Y:S01]  /*11bc0*/  HMMA.16816.F32.BF16 R160, R24.reuse, R38, R160 ;  /* 0x0000002618a0723c */ /* 0x040fe200000418a0 */
[----:B------:R-:W2:Y:S05]  /*11bd0*/  LDSM.16.MT88.4 R36, [R221+0xa800] ;  /* 0x00a80000dd24783b */ /* 0x000eaa0000004200 */
[-C--:B-1----:R-:W-:Y:S06]  /*11be0*/  HMMA.16816.F32.BF16 R20, R24, R40.reuse, R20 ;  /* 0x000000281814723c */ /* 0x082fec0000041814 */
[C---:B------:R-:W-:Y:S06]  /*11bf0*/  HMMA.16816.F32.BF16 R32, R28.reuse, R40, R32 ;  /* 0x000000281c20723c */ /* 0x040fec0000041820 */
[-C--:B------:R-:W-:Y:S06]  /*11c00*/  HMMA.16816.F32.BF16 R164, R28, R42.reuse, R164 ;  /* 0x0000002a1ca4723c */ /* 0x080fec00000418a4 */
[----:B------:R-:W-:Y:S01]  /*11c10*/  HMMA.16816.F32.BF16 R168, R24, R42, R168 ;  /* 0x0000002a18a8723c */ /* 0x000fe200000418a8 */
[----:B------:R-:W1:Y:S04]  /*11c20*/  LDSM.16.MT88.4 R40, [R220+0xa800] ;  /* 0x00a80000dc28783b */ /* 0x000e680000004200 */
        /* <DEDUP_REMOVED lines=12> */
[----:B------:R-:W-:Y:S05]  /*11cf0*/  LDSM.16.MT88.4 R44, [R221+0xb000] ;  /* 0x00b00000dd2c783b */ /* 0x000fea0000004200 */
        /* <DEDUP_REMOVED lines=8> */
[C---:B------:R-:W-:Y:S01]  /*11d80*/  HMMA.16816.F32.BF16 R160, R24.reuse, R50, R160 ;  /* 0x0000003218a0723c */ /* 0x040fe200000418a0 */
[----:B------:R-:W3:Y:S05]  /*11d90*/  LDSM.16.MT88.4 R48, [R219+0xb000] ;  /* 0x00b00000db30783b */ /* 0x000eea0000004200 */
[-C--:B-1----:R-:W-:Y:S06]  /*11da0*/  HMMA.16816.F32.BF16 R20, R24, R40.reuse, R20 ;  /* 0x000000281814723c */ /* 0x082fec0000041814 */
[C---:B------:R-:W-:Y:S06]  /*11db0*/  HMMA.16816.F32.BF16 R32, R28.reuse, R40, R32 ;  /* 0x000000281c20723c */ /* 0x040fec0000041820 */
[-C--:B------:R-:W-:Y:S05]  /*11dc0*/  HMMA.16816.F32.BF16 R164, R28, R42.reuse, R164 ;  /* 0x0000002a1ca4723c */ /* 0x080fea00000418a4 */
[----:B------:R-:W-:Y:S01]  /*11dd0*/  FADD.FTZ R40, R131, R52 ;  /* 0x0000003483287221 */ /* 0x000fe20000010000 */
[----:B------:R-:W-:Y:S01]  /*11de0*/  HMMA.16816.F32.BF16 R168, R24, R42, R168 ;  /* 0x0000002a18a8723c */ /* 0x000fe200000418a8 */
[----:B------:R-:W1:Y:S04]  /*11df0*/  LDSM.16.MT88.4 R52, [R220+0xb000] ;  /* 0x00b00000dc34783b */ /* 0x000e680000004200 */
[----:B------:R-:W-:Y:S01]  /*11e00*/  F2FP.BF16.F32.PACK_AB R29, R107, R106 ;  /* 0x0000006a6b1d723e */ /* 0x000fe200000010ff */
[----:B------:R-:W-:Y:S01]  /*11e10*/  FADD.FTZ R40, R185, R40 ;  /* 0x00000028b9287221 */ /* 0x000fe20000010000 */
[----:B-----5:R-:W-:Y:S01]  /*11e20*/  F2FP.BF16.F32.PACK_AB R25, R66, R68 ;  /* 0x000000444219723e */ /* 0x020fe200000010ff */
[----:B------:R-:W-:Y:S01]  /*11e30*/  FADD.FTZ R41, R190, R3 ;  /* 0x00000003be297221 */ /* 0x000fe20000010000 */
[----:B------:R-:W5:Y:S02]  /*11e40*/  LDSM.16.MT88.4 R184, [R218+0xb800] ;  /* 0x00b80000dab8783b */ /* 0x000f640000004200 */
        /* <DEDUP_REMOVED lines=10> */
[----:B----4-:R-:W-:Y:S01]  /*11ef0*/  F2FP.BF16.F32.PACK_AB R30, R109, R108 ;  /* 0x0000006c6d1e723e */ /* 0x010fe200000010ff */
[-C--:B--2---:R-:W-:Y:S03]  /*11f00*/  HMMA.16816.F32.BF16 R4, R24, R36.reuse, R4 ;  /* 0x000000241804723c */ /* 0x084fe60000041804 */
[----:B------:R-:W-:Y:S01]  /*11f10*/  FADD.FTZ R40, R193, R41 ;  /* 0x00000029c1287221 */ /* 0x000fe20000010000 */
[----:B------:R-:W-:Y:S01]  /*11f20*/  FADD.FTZ R0, R188, R0 ;  /* 0x00000000bc007221 */ /* 0x000fe20000010000 */
[----:B------:R-:W-:Y:S01]  /*11f30*/  FADD.FTZ R2, R181, R2 ;  /* 0x00000002b5027221 */ /* 0x000fe20000010000 */
        /* <DEDUP_REMOVED lines=8> */
[C---:B------:R-:W-:Y:S01]  /*11fc0*/  HMMA.16816.F32.BF16 R144, R24.reuse, R46, R144 ;  /* 0x0000002e1890723c */ /* 0x040fe20000041890 */
[----:B------:R-:W4:Y:S01]  /*11fd0*/  LDSM.16.MT88.4 R40, [R219+0xb800] ;  /* 0x00b80000db28783b */ /* 0x000f220000004200 */
[----:B------:R-:W-:Y:S03]  /*11fe0*/  MUFU.EX2 R47, R125 ;  /* 0x0000007d002f7308 */ /* 0x000fe60000000800 */
[----:B------:R-:W-:Y:S01]  /*11ff0*/  FADD.FTZ R44, R114, R3 ;  /* 0x00000003722c7221 */ /* 0x000fe20000010000 */
[-C--:B---3--:R-:W-:Y:S05]  /*12000*/  HMMA.16816.F32.BF16 R148, R24, R48.reuse, R148 ;  /* 0x000000301894723c */ /* 0x088fea0000041894 */
[----:B------:R-:W-:Y:S01]  /*12010*/  FADD.FTZ R46, R189, R0 ;  /* 0x00000000bd2e7221 */ /* 0x000fe20000010000 */
[C---:B------:R-:W-:Y:S01]  /*12020*/  HMMA.16816.F32.BF16 R152, R28.reuse, R48, R152 ;  /* 0x000000301c98723c */ /* 0x040fe20000041898 */
[----:B------:R-:W-:Y:S04]  /*12030*/  MUFU.EX2 R48, R124 ;  /* 0x0000007c00307308 */ /* 0x000fe80000000800 */
[----:B------:R-:W-:Y:S01]  /*12040*/  FADD.FTZ R3, R183, R2 ;  /* 0x00000002b7037221 */ /* 0x000fe20000010000 */
[-C--:B------:R-:W-:Y:S05]  /*12050*/  HMMA.16816.F32.BF16 R156, R28, R50.reuse, R156 ;  /* 0x000000321c9c723c */ /* 0x080fea000004189c */
[----:B------:R-:W3:Y:S01]  /*12060*/  MUFU.EX2 R49, R121 ;  /* 0x0000007900317308 */ /* 0x000ee20000000800 */
[----:B------:R-:W-:Y:S01]  /*12070*/  FADD.FTZ R0, R191, R44 ;  /* 0x0000002cbf007221 */ /* 0x000fe20000010000 */
[C---:B------:R-:W-:Y:S04]  /*12080*/  HMMA.16816.F32.BF16 R160, R24.reuse, R50, R160 ;  /* 0x0000003218a0723c */ /* 0x040fe800000418a0 */
[----:B------:R-:W-:Y:S02]  /*12090*/  FADD.FTZ R2, R207, R45 ;  /* 0x0000002dcf027221 */ /* 0x000fe40000010000 */
[-C--:B-1----:R-:W-:Y:S05]  /*120a0*/  HMMA.16816.F32.BF16 R20, R24, R52.reuse, R20 ;  /* 0x000000341814723c */ /* 0x082fea0000041814 */
        /* <DEDUP_REMOVED lines=8> */
[----:B------:R-:W-:Y:S04]  /*12130*/  F2FP.BF16.F32.PACK_AB R25, R61, R62 ;  /* 0x0000003e3d19723e */ /* 0x000fe800000010ff */
[----:B------:R-:W-:Y:S02]  /*12140*/  F2FP.BF16.F32.PACK_AB R27, R177, R60 ;  /* 0x0000003cb11b723e */ /* 0x000fe400000010ff */
[----:B------:R-:W-:Y:S02]  /*12150*/  F2FP.BF16.F32.PACK_AB R24, R117, R116 ;  /* 0x000000747518723e */ /* 0x000fe400000010ff */
[----:B------:R-:W-:Y:S02]  /*12160*/  F2FP.BF16.F32.PACK_AB R26, R179, R128 ;  /* 0x00000080b31a723e */ /* 0x000fe400000010ff */
[----:B------:R-:W-:Y:S02]  /*12170*/  F2FP.BF16.F32.PACK_AB R31, R178, R57 ;  /* 0x00000039b21f723e */ /* 0x000fe400000010ff */
[----:B---3--:R-:W-:Y:S02]  /*12180*/  F2FP.BF16.F32.PACK_AB R28, R49, R56 ;  /* 0x00000038311c723e */ /* 0x008fe400000010ff */
[----:B------:R-:W-:Y:S01]  /*12190*/  F2FP.BF16.F32.PACK_AB R30, R47, R48 ;  /* 0x000000302f1e723e */ /* 0x000fe200000010ff */
[-C--:B-----5:R-:W-:Y:S06]  /*121a0*/  HMMA.16816.F32.BF16 R192, R24, R184.reuse, R4 ;  /* 0x000000b818c0723c */ /* 0x0a0fec0000041804 */
[C---:B------:R-:W-:Y:S05]  /*121b0*/  HMMA.16816.F32.BF16 R196, R28.reuse, R184, R8 ;  /* 0x000000b81cc4723c */ /* 0x040fea0000041808 */
[----:B------:R-:W-:Y:S01]  /*121c0*/  FADD.FTZ R4, R206, R46 ;  /* 0x0000002ece047221 */ /* 0x000fe20000010000 */
[-C--:B------:R-:W-:Y:S05]  /*121d0*/  HMMA.16816.F32.BF16 R200, R28, R186.reuse, R12 ;  /* 0x000000ba1cc8723c */ /* 0x080fea000004180c */
[----:B------:R-:W-:Y:S01]  /*121e0*/  FADD.FTZ R9, R82, R4 ;  /* 0x0000000452097221 */ /* 0x000fe20000010000 */
[C---:B------:R-:W-:Y:S01]  /*121f0*/  HMMA.16816.F32.BF16 R184, R24.reuse, R186, R16 ;  /* 0x000000ba18b8723c */ /* 0x040fe20000041810 */
[----:B------:R-:W1:Y:S04]  /*12200*/  LDSM.16.MT88.4 R4, [R220+0xb800] ;  /* 0x00b80000dc04783b */ /* 0x000e680000004200 */
        /* <DEDUP_REMOVED lines=10> */
[-C--:B----4-:R-:W-:Y:S04]  /*122b0*/  HMMA.16816.F32.BF16 R148, R24, R40.reuse, R148 ;  /* 0x000000281894723c */ /* 0x090fe80000041894 */
        /* <DEDUP_REMOVED lines=15> */
[-C--:B------:R-:W-:Y:S04]  /*123b0*/  HMMA.16816.F32.BF16 R164, R28, R6.reuse, R164 ;  /* 0x000000061ca4723c */ /* 0x080fe800000418a4 */
[----:B------:R-:W-:Y:S02]  /*123c0*/  FADD.FTZ R8, R76, R8 ;  /* 0x000000084c087221 */ /* 0x000fe40000010000 */
[----:B------:R-:W-:Y:S05]  /*123d0*/  HMMA.16816.F32.BF16 R168, R24, R6, R168 ;  /* 0x0000000618a8723c */ /* 0x000fea00000418a8 */
[----:B------:R-:W-:Y:S06]  /*123e0*/  FADD.FTZ R8, R77, R8 ;  /* 0x000000084d087221 */ /* 0x000fec0000010000 */
        /* <DEDUP_REMOVED lines=43> */
[----:B------:R-:W-:Y:S02]  /*126a0*/  MOV R177, R173 ;  /* 0x000000ad00b17202 */ /* 0x000fe40000000f00 */
[----:B------:R1:W-:Y:S01]  /*126b0*/  STL [R1+0x10], R3 ;  /* 0x0000100301007387 */ /* 0x0003e20000100800 */
[----:B------:R-:W-:Y:S02]  /*126c0*/  MOV R178, R175 ;  /* 0x000000af00b27202 */ /* 0x000fe40000000f00 */
[----:B------:R-:W-:Y:S01]  /*126d0*/  MOV R179, R174 ;  /* 0x000000ae00b37202 */ /* 0x000fe20000000f00 */
[----:B------:R1:W-:Y:S04]  /*126e0*/  STL [R1+0x14], R2 ;  /* 0x0000140201007387 */ /* 0x0003e80000100800 */
[----:B------:R1:W-:Y:S01]  /*126f0*/  STL [R1+0x18], R0 ;  /* 0x0000180001007387 */ /* 0x0003e20000100800 */
[----:B------:R-:W-:Y:S05]  /*12700*/  @P1 BRA `(.L_x_409) ;  /* 0xffffffa000f01947 */ /* 0x000fea000383ffff */
.L_x_408:
[----:B-1---5:R-:W2:Y:S04]  /*12710*/  LDL.LU R2, [R1+0x14] ;  /* 0x0000140001027983 */ /* 0x022ea80000300800 */
[----:B------:R-:W3:Y:S04]  /*12720*/  LDL.LU R13, [R1+0x18] ;  /* 0x00001800010d7983 */ /* 0x000ee80000300800 */
[----:B------:R-:W4:Y:S01]  /*12730*/  LDL.LU R12, [R1+0x10] ;  /* 0x00001000010c7983 */ /* 0x000f220000300800 */
[----:B------:R-:W1:Y:S01]  /*12740*/  S2UR UR6, SR_CgaCtaId ;  /* 0x00000000000679c3 */ /* 0x000e620000008800 */
[----:B------:R-:W-:Y:S01]  /*12750*/  UISETP.NE.AND UP0, UPT, UR15, -0x1, UPT ;  /* 0xffffffff0f00788c */ /* 0x000fe2000bf05270 */
[----:B------:R-:W-:Y:S01]  /*12760*/  IMAD.MOV.U32 R36, RZ, RZ, 0x20 ;  /* 0x00000020ff247424 */ /* 0x000fe200078e00ff */
[----:B------:R-:W1:Y:S01]  /*12770*/  S2R R11, SR_TID.X ;  /* 0x00000000000b7919 */ /* 0x000e620000002100 */
[----:B------:R-:W-:Y:S01]  /*12780*/  UMOV UR7, 0x400 ;  /* 0x0000040000077882 */ /* 0x000fe20000000000 */
[----:B------:R-:W1:Y:S01]  /*12790*/  SHFL.BFLY PT, R5, R241, 0x2, 0x1f ;  /* 0x0c401f00f1057f89 */ /* 0x000e6200000e0000 */
[----:B------:R-:W2:Y:S06]  /*127a0*/  S2R R46, SR_TID.X ;  /* 0x00000000002e7919 */ /* 0x000eac0000002100 */
[----:B------:R-:W-:-:S02]  /*127b0*/  @UP0 ULDC.64 UR4, c[0x0][0x298] ;  /* 0x0000a60000040ab9 */ /* 0x000fc40000000a00 */
[----:B------:R-:W-:-:S07]  /*127c0*/  @UP0 UIMAD.WIDE.U32 UR8, UR15, UR4, URZ ;  /* 0x000000040f0802a5 */ /* 0x000fce000f8e003f */
[----:B------:R-:W-:Y:S01]  /*127d0*/  @UP0 UMOV UR4, UR8 ;  /* 0x0000000800040c82 */ /* 0x000fe20008000000 */
[----:B-1----:R-:W-:Y:S02]  /*127e0*/  ULEA UR7, UR6, UR7, 0x18 ;  /* 0x0000000706077291 */ /* 0x002fe4000f8ec03f */
[----:B------:R-:W-:Y:S01]  /*127f0*/  @UP0 UIMAD UR6, UR15, UR5, UR9 ;  /* 0x000000050f0602a4 */ /* 0x000fe2000f8e0209 */
[----:B------:R-:W-:Y:S01]  /*12800*/  FADD.FTZ R5, R5, R241 ;  /* 0x000000f105057221 */ /* 0x000fe20000010000 */
[----:B------:R-:W-:-:S04]  /*12810*/  SHF.R.S32.HI R45, RZ, 0x1f, R11 ;  /* 0x0000001fff2d7819 */ /* 0x000fc8000001140b */
[----:B------:R-:W-:Y:S01]  /*12820*/  SHFL.BFLY PT, R41, R5, 0x1, 0x1f ;  /* 0x0c201f0005297f89 */ /* 0x000fe200000e0000 */
[CC--:B------:R-:W-:Y:S02]  /*12830*/  LEA.HI R3, R45.reuse, R11.reuse, RZ, 0x2 ;  /* 0x0000000b2d037211 */ /* 0x0c0fe400078f10ff */
[----:B------:R-:W-:Y:S02]  /*12840*/  LEA.HI R10, R45, R11, RZ, 0x5 ;  /* 0x0000000b2d0a7211 */ /* 0x000fe400078f28ff */
[--C-:B------:R-:W-:Y:S02]  /*12850*/  SHF.R.S32.HI R6, RZ, 0x2, R3.reuse ;  /* 0x00000002ff067819 */ /* 0x100fe40000011403 */
[----:B------:R-:W-:Y:S01]  /*12860*/  SHF.R.S32.HI R8, RZ, 0x5, R10 ;  /* 0x00000005ff087819 */ /* 0x000fe2000001140a */
[----:B--2---:R-:W1:Y:S04]  /*12870*/  SHFL.BFLY PT, R0, R2, 0x2, 0x1f ;  /* 0x0c401f0002007f89 */ /* 0x004e6800000e0000 */
[----:B---3--:R-:W2:Y:S04]  /*12880*/  SHFL.BFLY PT, R4, R13, 0x2, 0x1f ;  /* 0x0c401f000d047f89 */ /* 0x008ea800000e0000 */
[----:B----4-:R-:W3:Y:S01]  /*12890*/  SHFL.BFLY PT, R9, R12, 0x2, 0x1f ;  /* 0x0c401f000c097f89 */ /* 0x010ee200000e0000 */
[----:B-1----:R-:W-:Y:S01]  /*128a0*/  FADD.FTZ R0, R0, R2 ;  /* 0x0000000200007221 */ /* 0x002fe20000010000 */
[----:B------:R-:W-:-:S02]  /*128b0*/  SHF.R.S32.HI R2, RZ, 0x1f, R3 ;  /* 0x0000001fff027819 */ /* 0x000fc40000011403 */
[----:B------:R-:W-:Y:S01]  /*128c0*/  LOP3.LUT R3, R3, 0x3ffffffc, RZ, 0xc0, !PT ;  /* 0x3ffffffc03037812 */ /* 0x000fe200078ec0ff */
[----:B--2---:R-:W-:Y:S01]  /*128d0*/  FADD.FTZ R4, R4, R13 ;  /* 0x0000000d04047221 */ /* 0x004fe20000010000 */
[----:B------:R-:W-:Y:S01]  /*128e0*/  LEA.HI R2, R2, R6, RZ, 0x3 ;  /* 0x0000000602027211 */ /* 0x000fe200078f18ff */
[----:B------:R-:W1:Y:S02]  /*128f0*/  SHFL.BFLY PT, R40, R0, 0x1, 0x1f ;  /* 0x0c201f0000287f89 */ /* 0x000e6400000e0000 */
[----:B------:R-:W-:Y:S01]  /*12900*/  IMAD.IADD R7, R11, 0x1, -R3 ;  /* 0x000000010b077824 */ /* 0x000fe200078e0a03 */
[----:B------:R-:W-:Y:S01]  /*12910*/  LOP3.LUT R2, R2, 0xfffffff8, RZ, 0xc0, !PT ;  /* 0xfffffff802027812 */ /* 0x000fe200078ec0ff */
[----:B---3--:R-:W-:Y:S01]  /*12920*/  FADD.FTZ R3, R9, R12 ;  /* 0x0000000c09037221 */ /* 0x008fe20000010000 */
[----:B------:R2:W3:Y:S01]  /*12930*/  SHFL.BFLY PT, R42, R4, 0x1, 0x1f ;  /* 0x0c201f00042a7f89 */ /* 0x0004e200000e0000 */
[----:B------:R-:W-:Y:S02]  /*12940*/  IMAD R7, R8, 0x200, R7 ;  /* 0x0000020008077824 */ /* 0x000fe400078e0207 */
[----:B------:R-:W-:Y:S01]  /*12950*/  IMAD.IADD R2, R6, 0x1, -R2 ;  /* 0x0000000106027824 */ /* 0x000fe200078e0a02 */
[----:B------:R2:W4:Y:S03]  /*12960*/  SHFL.BFLY PT, R43, R3, 0x1, 0x1f ;  /* 0x0c201f00032b7f89 */ /* 0x00052600000e0000 */
[C---:B------:R-:W-:Y:S01]  /*12970*/  IMAD.SHL.U32 R6, R2.reuse, 0x40, RZ ;  /* 0x0000004002067824 */ /* 0x040fe200078e00ff */
[----:B------:R-:W-:-:S02]  /*12980*/  R2P PR, R2, 0x6 ;  /* 0x0000000602007804 */ /* 0x000fc40000000000 */
[----:B------:R-:W-:Y:S02]  /*12990*/  PLOP3.LUT P3, PT, PT, PT, UP0, 0x80, 0x0 ;  /* 0x000000000000781c */ /* 0x000fe40003f6f008 */
[----:B------:R-:W-:Y:S02]  /*129a0*/  LOP3.LUT R6, R6, 0x1c0, RZ, 0xc0, !PT ;  /* 0x000001c006067812 */ /* 0x000fe400078ec0ff */
[----:B------:R-:W-:Y:S02]  /*129b0*/  SEL R36, R36, 0xffffffe0, !P1 ;  /* 0xffffffe024247807 */ /* 0x000fe40004800000 */
[----:B------:R-:W-:Y:S01]  /*129c0*/  LEA.HI R21, R6, R6, RZ, 0x1d ;  /* 0x0000000606157211 */ /* 0x000fe200078fe8ff */
[----:B-1----:R-:W-:Y:S01]  /*129d0*/  FADD.FTZ R40, R0, R40 ;  /* 0x0000002800287221 */ /* 0x002fe20000010000 */
[----:B------:R-:W-:-:S03]  /*129e0*/  IMAD.MOV.U32 R0, RZ, RZ, 0x3f800000 ;  /* 0x3f800000ff007424 */ /* 0x000fc600078e00ff */
[----:B------:R-:W-:Y:S01]  /*129f0*/  IMAD.U32 R21, R7, 0x2, R21 ;  /* 0x0000000207157824 */ /* 0x000fe200078e0015 */
[----:B------:R-:W-:-:S04]  /*12a00*/  FSETP.NE.FTZ.AND P0, PT, R40, RZ, PT ;  /* 0x000000ff2800720b */ /* 0x000fc80003f15000 */
[----:B------:R-:W-:-:S05]  /*12a10*/  LEA R21, R21, UR7, 0x1 ;  /* 0x0000000715157c11 */ /* 0x000fca000f8e08ff */
[C---:B------:R-:W-:Y:S02]  /*12a20*/  VIADD R23, R21.reuse, 0x40 ;  /* 0x0000004015177836 */ /* 0x040fe40000000000 */
[----:B------:R-:W-:Y:S01]  /*12a30*/  @P2 VIADD R23, R21, 0xffffffc0 ;  /* 0xffffffc015172836 */ /* 0x000fe20000000000 */
[----:B--234-:R-:W-:Y:S06]  /*12a40*/  @P3 BRA `(.L_x_412) ;  /* 0x0000000000203947 */ /* 0x01cfec0003800000 */
        /* <DEDUP_REMOVED lines=8> */
.L_x_412:
[----:B------:R-:W-:Y:S01]  /*12ad0*/  ULDC.U8 UR5, c[0x0][0x3d8] ;  /* 0x0000f60000057ab9 */ /* 0x000fe20000000000 */
[----:B------:R-:W-:Y:S01]  /*12ae0*/  ULDC.U8 UR8, c[0x0][0x3d9] ;  /* 0x0000f64000087ab9 */ /* 0x000fe20000000000 */
[----:B------:R-:W-:Y:S01]  /*12af0*/  ISETP.NE.AND P3, PT, RZ, UR5, PT ;  /* 0x00000005ff007c0c */ /* 0x000fe2000bf65270 */
[----:B------:R1:W2:Y:S01]  /*12b00*/  @P0 MUFU.RCP R0, R40 ;  /* 0x0000002800000308 */ /* 0x0002a20000001000 */
[----:B------:R-:W-:Y:S01]  /*12b10*/  SHF.R.S32.HI R47, RZ, 0x1f, R46 ;  /* 0x0000001fff2f7819 */ /* 0x000fe2000001142e */
[----:B------:R-:W-:Y:S01]  /*12b20*/  FADD.FTZ R42, R4, R42 ;  /* 0x0000002a042a7221 */ /* 0x000fe20000010000 */
[----:B------:R-:W-:Y:S01]  /*12b30*/  ISETP.NE.OR P1, PT, RZ, UR8, !P3 ;  /* 0x00000008ff007c0c */ /* 0x000fe2000df25670 */
[----:B------:R-:W-:Y:S01]  /*12b40*/  FADD.FTZ R41, R5, R41 ;  /* 0x0000002905297221 */ /* 0x000fe20000010000 */
[----:B------:R-:W-:Y:S02]  /*12b50*/  PLOP3.LUT P6, PT, PT, PT, PT, 0x8, 0x0 ;  /* 0x000000000000781c */ /* 0x000fe40003fce170 */
[----:B------:R-:W-:-:S02]  /*12b60*/  CS2R R38, SRZ ;  /* 0x0000000000267805 */ /* 0x000fc4000001ff00 */
[----:B------:R-:W-:Y:S02]  /*12b70*/  LEA.HI R45, R45, R11, RZ, 0x3 ;  /* 0x0000000b2d2d7211 */ /* 0x000fe400078f18ff */
[----:B------:R-:W-:Y:S02]  /*12b80*/  LEA.HI R47, R47, R46, RZ, 0x3 ;  /* 0x0000002e2f2f7211 */ /* 0x000fe400078f18ff */
[----:B------:R-:W-:-:S03]  /*12b90*/  LOP3.LUT R4, R10, 0xffffffe0, RZ, 0xc0, !PT ;  /* 0xffffffe00a047812 */ /* 0x000fc600078ec0ff */
        /* <DEDUP_REMOVED lines=9> */
.L_x_413:
[----:B------:R-:W-:Y:S01]  /*12c30*/  ISETP.NE.AND P2, PT, RZ, UR8, PT ;  /* 0x00000008ff007c0c */ /* 0x000fe2000bf45270 */
[----:B------:R-:W-:Y:S01]  /*12c40*/  FADD.FTZ R43, R3, R43 ;  /* 0x0000002b032b7221 */ /* 0x000fe20000010000 */
[----:B------:R-:W-:Y:S01]  /*12c50*/  LOP3.LUT R2, R2, 0x1, RZ, 0xc0, !PT ;  /* 0x0000000102027812 */ /* 0x000fe200078ec0ff */
[C---:B--2---:R-:W-:Y:S01]  /*12c60*/  FMUL.FTZ R192, R0.reuse, R192 ;  /* 0x000000c000c07220 */ /* 0x044fe20000410000 */
[----:B------:R-:W-:Y:S01]  /*12c70*/  MOV R37, 0x10 ;  /* 0x0000001000257802 */ /* 0x000fe20000000f00 */
[----:B------:R-:W-:Y:S01]  /*12c80*/  FMUL.FTZ R6, R0, R193 ;  /* 0x000000c100067220 */ /* 0x000fe20000410000 */
[----:B------:R-:W-:Y:S01]  /*12c90*/  ISETP.NE.U32.AND P1, PT, R2, 0x1, PT ;  /* 0x000000010200780c */ /* 0x000fe20003f25070 */
[C---:B------:R-:W-:Y:S01]  /*12ca0*/  FMUL.FTZ R184, R0.reuse, R184 ;  /* 0x000000b800b87220 */ /* 0x040fe20000410000 */
[----:B------:R-:W-:Y:S01]  /*12cb0*/  FSETP.NE.FTZ.AND P4, PT, R41, RZ, PT ;  /* 0x000000ff2900720b */ /* 0x000fe20003f95000 */
[C---:B------:R-:W-:Y:S01]  /*12cc0*/  FMUL.FTZ R185, R0.reuse, R185 ;  /* 0x000000b900b97220 */ /* 0x040fe20000410000 */
[----:B------:R-:W-:Y:S01]  /*12cd0*/  SEL R37, R37, 0xfffffff0, P1 ;  /* 0xfffffff025257807 */ /* 0x000fe20000800000 */
[C---:B------:R-:W-:Y:S01]  /*12ce0*/  FMUL.FTZ R132, R0.reuse, R132 ;  /* 0x0000008400847220 */ /* 0x040fe20000410000 */
[----:B------:R-:W-:Y:S01]  /*12cf0*/  PLOP3.LUT P1, PT, PT, PT, PT, 0x8, 0x0 ;  /* 0x000000000000781c */ /* 0x000fe20003f2e170 */
[----:B------:R-:W2:Y:S01]  /*12d00*/  @!P2 LDC R44, c[0x0][0x2c4] ;  /* 0x0000b100ff2cab82 */ /* 0x000ea20000000800 */
[----:B------:R-:W-:Y:S01]  /*12d10*/  @!P2 PLOP3.LUT P1, PT, P3, PT, PT, 0x80, 0x0 ;  /* 0x000000000000a81c */ /* 0x000fe20001f2f070 */
[----:B------:R-:W-:Y:S01]  /*12d20*/  FMUL.FTZ R12, R0, R133 ;  /* 0x00000085000c7220 */ /* 0x000fe20000410000 */
[----:B------:R-:W-:Y:S01]  /*12d30*/  FSETP.NE.FTZ.AND P3, PT, R42, RZ, PT ;  /* 0x000000ff2a00720b */ /* 0x000fe20003f75000 */
[C---:B------:R-:W-:Y:S01]  /*12d40*/  FMUL.FTZ R144, R0.reuse, R144 ;  /* 0x0000009000907220 */ /* 0x040fe20000410000 */
        /* <DEDUP_REMOVED lines=11> */
[----:B------:R-:W3:Y:S01]  /*12e00*/  @P4 MUFU.RCP R3, R41 ;  /* 0x0000002900034308 */ /* 0x000ee20000001000 */
[----:B------:R-:W-:Y:S01]  /*12e10*/  MOV R0, 0x3f800000 ;  /* 0x3f80000000007802 */ /* 0x000fe20000000f00 */
[----:B------:R-:W4:Y:S01]  /*12e20*/  S2UR UR5, SR_CTAID.X ;  /* 0x00000000000579c3 */ /* 0x000f220000002500 */
[----:B------:R-:W-:Y:S01]  /*12e30*/  IADD3 R5, -R4, R11, RZ ;  /* 0x0000000b04057210 */ /* 0x000fe20007ffe1ff */
[----:B------:R-:W-:Y:S01]  /*12e40*/  BSSY B0, `(.L_x_414) ;  /* 0x00000da000007945 */ /* 0x000fe20003800000 */
[----:B------:R-:W-:-:S02]  /*12e50*/  LOP3.LUT R4, R47, 0xfffffff8, RZ, 0xc0, !PT ;  /* 0xfffffff82f047812 */ /* 0x000fc400078ec0ff */
[----:B------:R-:W-:Y:S01]  /*12e60*/  LOP3.LUT P5, RZ, R5, 0x3, RZ, 0xc0, !PT ;  /* 0x0000000305ff7812 */ /* 0x000fe200078ac0ff */
[----:B------:R-:W5:Y:S01]  /*12e70*/  @P3 MUFU.RCP R2, R42 ;  /* 0x0000002a00023308 */ /* 0x000f620000001000 */
[----:B------:R-:W-:Y:S01]  /*12e80*/  IADD3 R46, -R4, R46, RZ ;  /* 0x0000002e042e7210 */ /* 0x000fe20007ffe1ff */
[----:B--2---:R-:W2:Y:S01]  /*12e90*/  @P1 LDC R44, c[0x0][0x2e4] ;  /* 0x0000b900ff2c1b82 */ /* 0x004ea20000000800 */
[----:B------:R-:W-:Y:S02]  /*12ea0*/  FSETP.NE.FTZ.AND P1, PT, R43, RZ, PT ;  /* 0x000000ff2b00720b */ /* 0x000fe40003f35000 */
[----:B------:R-:W-:Y:S02]  /*12eb0*/  F2FP.BF16.F32.PACK_AB R6, R6, R192 ;  /* 0x000000c00606723e */ /* 0x000fe400000010ff */
[----:B------:R-:W-:Y:S01]  /*12ec0*/  F2FP.BF16.F32.PACK_AB R12, R12, R132 ;  /* 0x000000840c0c723e */ /* 0x000fe200000010ff */
[C---:B---3--:R-:W-:Y:S01]  /*12ed0*/  FMUL.FTZ R194, R3.reuse, R194 ;  /* 0x000000c203c27220 */ /* 0x048fe20000410000 */
[C---:B------:R-:W-:Y:S01]  /*12ee0*/  FMUL.FTZ R5, R3.reuse, R195 ;  /* 0x000000c303057220 */ /* 0x040fe20000410000 */
[C---:B------:R-:W-:Y:S01]  /*12ef0*/  FMUL.FTZ R186, R3.reuse, R186 ;  /* 0x000000ba03ba7220 */ /* 0x040fe20000410000 */
[C---:B------:R-:W-:Y:S01]  /*12f00*/  FMUL.FTZ R187, R3.reuse, R187 ;  /* 0x000000bb03bb7220 */ /* 0x040fe20000410000 */
[C---:B------:R-:W-:Y:S01]  /*12f10*/  FMUL.FTZ R134, R3.reuse, R134 ;  /* 0x0000008603867220 */ /* 0x040fe20000410000 */
[C---:B------:R-:W-:Y:S01]  /*12f20*/  FMUL.FTZ R11, R3.reuse, R135 ;  /* 0x00000087030b7220 */ /* 0x040fe20000410000 */
[----:B------:R-:W-:-:S02]  /*12f30*/  FMUL.FTZ R146, R3, R146 ;  /* 0x0000009203927220 */ /* 0x000fc40000410000 */
[----:B------:R-:W3:Y:S01]  /*12f40*/  @P1 MUFU.RCP R0, R43 ;  /* 0x0000002b00001308 */ /* 0x000ee20000001000 */
[C---:B-----5:R-:W-:Y:S01]  /*12f50*/  FMUL.FTZ R196, R2.reuse, R196 ;  /* 0x000000c402c47220 */ /* 0x060fe20000410000 */
        /* <DEDUP_REMOVED lines=42> */
[----:B------:R-:W-:-:S02]  /*13200*/  F2FP.BF16.F32.PACK_AB R3, R185, R184 ;  /* 0x000000b8b903723e */ /* 0x000fc400000010ff */
[----:B------:R-:W-:Y:S01]  /*13210*/  F2FP.BF16.F32.PACK_AB R2, R187, R186 ;  /* 0x000000babb02723e */ /* 0x000fe200000010ff */
[----:B------:R-:W-:Y:S01]  /*13220*/  STS [R21+0x400], R5 ;  /* 0x0004000515007388 */ /* 0x000fe20000000800 */
[----:B------:R-:W-:Y:S02]  /*13230*/  IADD3 R0, R21, R37, RZ ;  /* 0x0000002515007210 */ /* 0x000fe40007ffe0ff */
        /* <DEDUP_REMOVED lines=21> */
[----:B-----5:R-:W-:Y:S01]  /*13390*/  IADD3 R3, R0, R36, RZ ;  /* 0x0000002400037210 */ /* 0x020fe20007ffe0ff */
[----:B------:R-:W5:Y:S01]  /*133a0*/  @!P2 LDC R5, c[0x0][0x270] ;  /* 0x00009c00ff05ab82 */ /* 0x000f620000000800 */
[----:B------:R-:W-:Y:S02]  /*133b0*/  F2FP.BF16.F32.PACK_AB R22, R22, R162 ;  /* 0x000000a21616723e */ /* 0x000fe400000010ff */
[----:B-1----:R-:W-:Y:S02]  /*133c0*/  IADD3 R2, R21, R36, RZ ;  /* 0x0000002415027210 */ /* 0x002fe40007ffe0ff */
[----:B------:R-:W-:Y:S02]  /*133d0*/  F2FP.BF16.F32.PACK_AB R24, R24, R152 ;  /* 0x000000981818723e */ /* 0x000fe400000010ff */
[----:B------:R-:W-:Y:S01]  /*133e0*/  F2FP.BF16.F32.PACK_AB R26, R155, R26 ;  /* 0x0000001a9b1a723e */ /* 0x000fe200000010ff */
[----:B------:R1:W-:Y:S01]  /*133f0*/  STS [R2], R12 ;  /* 0x0000000c02007388 */ /* 0x0003e20000000800 */
[----:B------:R-:W-:-:S02]  /*13400*/  F2FP.BF16.F32.PACK_AB R25, R25, R156 ;  /* 0x0000009c1919723e */ /* 0x000fc400000010ff */
[----:B------:R-:W-:Y:S01]  /*13410*/  F2FP.BF16.F32.PACK_AB R27, R159, R27 ;  /* 0x0000001b9f1b723e */ /* 0x000fe200000010ff */
[----:B------:R3:W-:Y:S01]  /*13420*/  STS [R2+0x400], R11 ;  /* 0x0004000b02007388 */ /* 0x0007e20000000800 */
[----:B------:R-:W-:Y:S01]  /*13430*/  F2FP.BF16.F32.PACK_AB R31, R31, R180 ;  /* 0x000000b41f1f723e */ /* 0x000fe200000010ff */
[----:B----4-:R-:W4:Y:S01]  /*13440*/  @P0 MUFU.LG2 R7, R40 ;  /* 0x0000002800070308 */ /* 0x010f220000000c00 */
[----:B------:R-:W-:Y:S01]  /*13450*/  F2FP.BF16.F32.PACK_AB R30, R30, R182 ;  /* 0x000000b61e1e723e */ /* 0x000fe200000010ff */
[----:B--2---:R-:W2:Y:S01]  /*13460*/  S2R R13, SR_CTAID.Y ;  /* 0x00000000000d7919 */ /* 0x004ea20000002600 */
[----:B------:R-:W-:Y:S02]  /*13470*/  F2FP.BF16.F32.PACK_AB R29, R29, R168 ;  /* 0x000000a81d1d723e */ /* 0x000fe400000010ff */
[----:B------:R-:W-:Y:S01]  /*13480*/  IADD3 R0, R36, 0x400, R23 ;  /* 0x0000040024007810 */ /* 0x000fe20007ffe017 */
[----:B------:R-:W-:Y:S01]  /*13490*/  STS [R3], R9 ;  /* 0x0000000903007388 */ /* 0x000fe20000000800 */
[----:B------:R-:W-:Y:S01]  /*134a0*/  F2FP.BF16.F32.PACK_AB R28, R28, R170 ;  /* 0x000000aa1c1c723e */ /* 0x000fe200000010ff */
[----:B------:R-:W2:Y:S01]  /*134b0*/  @P3 LDC R14, c[0x0][0x2e8] ;  /* 0x0000ba00ff0e3b82 */ /* 0x000ea20000000800 */
[C---:B------:R-:W-:Y:S01]  /*134c0*/  IADD3 R4, R37.reuse, R0, RZ ;  /* 0x0000000025047210 */ /* 0x040fe20007ffe0ff */
[----:B------:R5:W-:Y:S01]  /*134d0*/  STS [R3+0x400], R8 ;  /* 0x0004000803007388 */ /* 0x000be20000000800 */
[----:B------:R-:W-:-:S02]  /*134e0*/  IADD3 R0, R37, R23, RZ ;  /* 0x0000001725007210 */ /* 0x000fc40007ffe0ff */
[----:B------:R-:W-:Y:S01]  /*134f0*/  F2FP.BF16.F32.PACK_AB R33, R33, R188 ;  /* 0x000000bc2121723e */ /* 0x000fe200000010ff */
[----:B------:R-:W-:Y:S01]  /*13500*/  STS [R2+0x2000], R10 ;  /* 0x0020000a02007388 */ /* 0x000fe20000000800 */
[----:B------:R-:W-:Y:S02]  /*13510*/  F2FP.BF16.F32.PACK_AB R32, R191, R32 ;  /* 0x00000020bf20723e */ /* 0x000fe400000010ff */
[----:B------:R-:W-:Y:S01]  /*13520*/  @!P2 MOV R6, 0x1 ;  /* 0x000000010006a802 */ /* 0x000fe20000000f00 */
[----:B------:R2:W-:Y:S01]  /*13530*/  STS [R2+0x2400], R16 ;  /* 0x0024001002007388 */ /* 0x0005e20000000800 */
[----:B-1----:R-:W-:Y:S01]  /*13540*/  @P3 MUFU.LG2 R12, R42 ;  /* 0x0000002a000c3308 */ /* 0x002fe20000000c00 */
[----:B------:R-:W-:Y:S01]  /*13550*/  F2FP.BF16.F32.PACK_AB R35, R35, R164 ;  /* 0x000000a42323723e */ /* 0x000fe200000010ff */
[----:B----4-:R-:W-:Y:S01]  /*13560*/  @P0 FMUL.FTZ R7, R7, 0.69314718246459960938 ;  /* 0x3f31721807070820 */ /* 0x010fe20000410000 */
[----:B------:R-:W-:Y:S01]  /*13570*/  STS [R3+0x2000], R15 ;  /* 0x0020000f03007388 */ /* 0x000fe20000000800 */
[----:B------:R-:W-:-:S02]  /*13580*/  F2FP.BF16.F32.PACK_AB R34, R167, R34 ;  /* 0x00000022a722723e */ /* 0x000fc400000010ff */
[----:B------:R-:W-:Y:S01]  /*13590*/  MOV R21, 0x7f800000 ;  /* 0x7f80000000157802 */ /* 0x000fe20000000f00 */
[----:B------:R1:W-:Y:S01]  /*135a0*/  STS [R3+0x2400], R20 ;  /* 0x0024001403007388 */ /* 0x0003e20000000800 */
[----:B---3--:R-:W3:Y:S03]  /*135b0*/  @P4 MUFU.LG2 R11, R41 ;  /* 0x00000029000b4308 */ /* 0x008ee60000000c00 */
[----:B------:R-:W-:Y:S04]  /*135c0*/  STS [R23], R19 ;  /* 0x0000001317007388 */ /* 0x000fe80000000800 */
[----:B------:R-:W-:Y:S01]  /*135d0*/  STS [R23+0x400], R18 ;  /* 0x0004001217007388 */ /* 0x000fe20000000800 */
[----:B-----5:R-:W4:Y:S03]  /*135e0*/  @P2 LDC.64 R8, c[0x0][0x2c0] ;  /* 0x0000b000ff082b82 */ /* 0x020f260000000a00 */
[----:B------:R-:W-:Y:S04]  /*135f0*/  STS [R0], R17 ;  /* 0x0000001100007388 */ /* 0x000fe80000000800 */
[----:B------:R5:W-:Y:S01]  /*13600*/  STS [R0+0x400], R22 ;  /* 0x0004001600007388 */ /* 0x000be20000000800 */
[C---:B--2---:R-:W-:Y:S01]  /*13610*/  IADD3 R2, R36.reuse, R23, RZ ;  /* 0x0000001724027210 */ /* 0x044fe20007ffe0ff */
[----:B------:R-:W2:Y:S02]  /*13620*/  @P0 LDC R10, c[0x0][0x2e8] ;  /* 0x0000ba00ff0a0b82 */ /* 0x000ea40000000800 */
[----:B------:R3:W-:Y:S04]  /*13630*/  STS [R23+0x2000], R24 ;  /* 0x0020001817007388 */ /* 0x0007e80000000800 */
[----:B------:R3:W-:Y:S01]  /*13640*/  STS [R23+0x2400], R26 ;  /* 0x0024001a17007388 */ /* 0x0007e20000000800 */
[----:B-1----:R-:W-:Y:S01]  /*13650*/  IADD3 R3, R36, R0, RZ ;  /* 0x0000000024037210 */ /* 0x002fe20007ffe0ff */
[----:B------:R-:W1:Y:S01]  /*13660*/  @P4 LDC R15, c[0x0][0x2e8] ;  /* 0x0000ba00ff0f4b82 */ /* 0x000e620000000800 */
[----:B------:R-:W-:Y:S01]  /*13670*/  MOV R20, 0x7f800000 ;  /* 0x7f80000000147802 */ /* 0x000fe20000000f00 */
[----:B------:R-:W-:Y:S04]  /*13680*/  STS [R0+0x2000], R25 ;  /* 0x0020001900007388 */ /* 0x000fe80000000800 */
[----:B------:R4:W-:Y:S04]  /*13690*/  STS [R0+0x2400], R27 ;  /* 0x0024001b00007388 */ /* 0x0009e80000000800 */
[----:B------:R-:W-:Y:S04]  /*136a0*/  STS [R2], R31 ;  /* 0x0000001f02007388 */ /* 0x000fe80000000800 */
[----:B------:R-:W-:Y:S01]  /*136b0*/  STS [R2+0x400], R30 ;  /* 0x0004001e02007388 */ /* 0x000fe20000000800 */
[----:B-----5:R-:W-:-:S03]  /*136c0*/  MOV R22, 0x7f800000 ;  /* 0x7f80000000167802 */ /* 0x020fc60000000f00 */
[----:B------:R-:W-:Y:S01]  /*136d0*/  STS [R3], R29 ;  /* 0x0000001d03007388 */ /* 0x000fe20000000800 */
[----:B---3--:R-:W3:Y:S01]  /*136e0*/  S2R R24, SR_CTAID.Z ;  /* 0x0000000000187919 */ /* 0x008ee20000002700 */
[----:B------:R-:W-:Y:S01]  /*136f0*/  MOV R23, 0x7f800000 ;  /* 0x7f80000000177802 */ /* 0x000fe20000000f00 */
[----:B--2---:R-:W-:Y:S01]  /*13700*/  @P0 FFMA.FTZ R23, R175, R10, R7 ;  /* 0x0000000aaf170223 */ /* 0x004fe20000010007 */
[----:B------:R-:W-:Y:S01]  /*13710*/  @P4 FMUL.FTZ R7, R11, 0.69314718246459960938 ;  /* 0x3f3172180b074820 */ /* 0x000fe20000410000 */
[----:B------:R-:W-:Y:S03]  /*13720*/  STS [R4], R28 ;  /* 0x0000001c04007388 */ /* 0x000fe60000000800 */
[----:B-1----:R-:W-:Y:S01]  /*13730*/  @P4 FFMA.FTZ R22, R176, R15, R7 ;  /* 0x0000000fb0164223 */ /* 0x002fe20000010007 */
[----:B------:R-:W-:Y:S01]  /*13740*/  STS [R2+0x2000], R33 ;  /* 0x0020002102007388 */ /* 0x000fe20000000800 */
[----:B----4-:R-:W-:Y:S01]  /*13750*/  @P2 MOV R0, 0x1 ;  /* 0x0000000100002802 */ /* 0x010fe20000000f00 */
[----:B------:R-:W-:-:S02]  /*13760*/  @!P2 IMAD R0, R44, R5, RZ ;  /* 0x000000052c00a224 */ /* 0x000fc400078e02ff */
[----:B------:R1:W-:Y:S02]  /*13770*/  STS [R2+0x2400], R32 ;  /* 0x0024002002007388 */ /* 0x0003e40000000800 */
[----:B------:R-:W-:Y:S02]  /*13780*/  IMAD R0, R13, R0, RZ ;  /* 0x000000000d007224 */ /* 0x000fe400078e02ff */
[----:B------:R-:W2:Y:S01]  /*13790*/  @P1 LDC R13, c[0x0][0x2e8] ;  /* 0x0000ba00ff0d1b82 */ /* 0x000ea20000000800 */
[----:B------:R4:W-:Y:S02]  /*137a0*/  STS [R3+0x2000], R35 ;  /* 0x0020002303007388 */ /* 0x0009e40000000800 */
[----:B------:R-:W-:Y:S01]  /*137b0*/  SEL R5, R0, RZ, !P6 ;  /* 0x000000ff00057207 */ /* 0x000fe20007000000 */
[----:B------:R-:W-:Y:S01]  /*137c0*/  IMAD R0, R6, UR5, RZ ;  /* 0x0000000506007c24 */ /* 0x000fe2000f8e02ff */
[----:B------:R5:W-:Y:S04]  /*137d0*/  STS [R4+0x2000], R34 ;  /* 0x0020002204007388 */ /* 0x000be80000000800 */
[----:B------:R-:W-:Y:S01]  /*137e0*/  SHF.L.U32 R0, R0, 0x7, RZ ;  /* 0x0000000700007819 */ /* 0x000fe200000006ff */
[----:B-1----:R-:W-:Y:S01]  /*137f0*/  @P2 IMAD R2, R9, R8, RZ ;  /* 0x0000000809022224 */ /* 0x002fe200078e02ff */
[----:B------:R-:W-:Y:S01]  /*13800*/  @!P2 MOV R2, R44 ;  /* 0x0000002c0002a202 */ /* 0x000fe20000000f00 */
[----:B------:R-:W5:Y:S01]  /*13810*/  @P1 MUFU.LG2 R8, R43 ;  /* 0x0000002b00081308 */ /* 0x000f620000000c00 */
[----:B----4-:R-:W-:-:S03]  /*13820*/  SHF.R.S32.HI R3, RZ, 0x1f, R0 ;  /* 0x0000001fff037819 */ /* 0x010fc60000011400 */
[----:B---3--:R-:W-:Y:S02]  /*13830*/  IMAD R2, R24, R2, R5 ;  /* 0x0000000218027224 */ /* 0x008fe400078e0205 */
[----:B------:R-:W-:Y:S01]  /*13840*/  @P3 FMUL.FTZ R5, R12, 0.69314718246459960938 ;  /* 0x3f3172180c053820 */ /* 0x000fe20000410000 */
[----:B------:R-:W-:Y:S02]  /*13850*/  BAR.SYNC.DEFER_BLOCKING 0x0 ;  /* 0x0000000000007b1d */ /* 0x000fe40000010000 */
[--C-:B------:R-:W-:Y:S01]  /*13860*/  IADD3 R10, P2, P0, R0, R38, R2.reuse ;  /* 0x00000026000a7210 */ /* 0x100fe2000785e002 */
[----:B------:R-:W-:Y:S01]  /*13870*/  @P3 FFMA.FTZ R20, R174, R14, R5 ;  /* 0x0000000eae143223 */ /* 0x000fe20000010005 */
[----:B------:R-:W-:-:S04]  /*13880*/  SHF.R.S32.HI R9, RZ, 0x1f, R2 ;  /* 0x0000001fff097819 */ /* 0x000fc80000011402 */
[----:B------:R-:W-:Y:S01]  /*13890*/  IADD3.X R9, R3, R39, R9, P2, P0 ;  /* 0x0000002703097210 */ /* 0x000fe200017e0409 */
[----:B-----5:R-:W-:-:S04]  /*138a0*/  @P1 FMUL.FTZ R4, R8, 0.69314718246459960938 ;  /* 0x3f31721808041820 */ /* 0x020fc80000410000 */
[----:B--2---:R-:W-:Y:S01]  /*138b0*/  @P1 FFMA.FTZ R21, R173, R13, R4 ;  /* 0x0000000dad151223 */ /* 0x004fe20000010004 */
[----:B------:R-:W-:Y:S06]  /*138c0*/  @P5 BRA `(.L_x_415) ;  /* 0x0000000000c45947 */ /* 0x000fec0003800000 */
[----:B------:R-:W1:Y:S02]  /*138d0*/  S2R R4, SR_TID.X ;  /* 0x0000000000047919 */ /* 0x000e640000002100 */
[----:B-1----:R-:W-:-:S04]  /*138e0*/  SHF.R.S32.HI R2, RZ, 0x1f, R4 ;  /* 0x0000001fff027819 */ /* 0x002fc80000011404 */
[----:B------:R-:W-:-:S04]  /*138f0*/  LEA.HI R2, R2, R4, RZ, 0x5 ;  /* 0x0000000402027211 */ /* 0x000fc800078f28ff */
[----:B------:R-:W-:Y:S02]  /*13900*/  SHF.R.S32.HI R0, RZ, 0x5, R2 ;  /* 0x00000005ff007819 */ /* 0x000fe40000011402 */
[----:B------:R-:W-:Y:S02]  /*13910*/  LOP3.LUT R2, R2, 0xffffffe0, RZ, 0xc0, !PT ;  /* 0xffffffe002027812 */ /* 0x000fe400078ec0ff */
[----:B------:R-:W-:-:S03]  /*13920*/  SHF.R.S32.HI R3, RZ, 0x1f, R0 ;  /* 0x0000001fff037819 */ /* 0x000fc60000011400 */
[----:B------:R-:W-:Y:S01]  /*13930*/  IMAD.IADD R2, R4, 0x1, -R2 ;  /* 0x0000000104027824 */ /* 0x000fe200078e0a02 */
[----:B------:R-:W-:-:S04]  /*13940*/  LEA.HI R3, R3, R0, RZ, 0x2 ;  /* 0x0000000003037211 */ /* 0x000fc800078f10ff */
[----:B------:R-:W-:Y:S02]  /*13950*/  SHF.R.S32.HI R4, RZ, 0x1f, R2 ;  /* 0x0000001fff047819 */ /* 0x000fe40000011402 */
[----:B------:R-:W-:Y:S02]  /*13960*/  LOP3.LUT R3, R3, 0xfffffffc, RZ, 0xc0, !PT ;  /* 0xfffffffc03037812 */ /* 0x000fe400078ec0ff */
[----:B------:R-:W-:-:S03]  /*13970*/  LEA.HI R2, R4, R2, RZ, 0x2 ;  /* 0x0000000204027211 */ /* 0x000fc600078f10ff */
[----:B------:R-:W-:Y:S01]  /*13980*/  IMAD.IADD R3, R0, 0x1, -R3 ;  /* 0x0000000100037824 */ /* 0x000fe200078e0a03 */
[----:B------:R-:W-:-:S05]  /*13990*/  SHF.R.S32.HI R0, RZ, 0x2, R2 ;  /* 0x00000002ff007819 */ /* 0x000fca0000011402 */
        /* <DEDUP_REMOVED lines=19> */
[----:B------:R-:W-:Y:S02]  /*13ad0*/  @!P5 LEA.HI.X.SX32 R2, R2, R9, 0x1, P2 ;  /* 0x000000090202d211 */ /* 0x000fe400010f0eff */
[----:B------:R-:W-:-:S05]  /*13ae0*/  @!P3 IADD3 R10, P0, R5, R10, RZ ;  /* 0x0000000a050ab210 */ /* 0x000fca0007f1e0ff */
        /* <DEDUP_REMOVED lines=15> */
.L_x_415:
[----:B------:R-:W-:Y:S05]  /*13be0*/  BSYNC B0 ;  /* 0x0000000000007941 */ /* 0x000fea0003800000 */
.L_x_414:
        /* <DEDUP_REMOVED lines=45> */
.L_x_417:
[----:B------:R-:W-:Y:S05]  /*13ec0*/  BSYNC B0 ;  /* 0x0000000000007941 */ /* 0x000fea0003800000 */
.L_x_416:
        /* <DEDUP_REMOVED lines=18> */
.L_x_419:
[----:B------:R-:W-:Y:S05]  /*13ff0*/  BSYNC B0 ;  /* 0x0000000000007941 */ /* 0x000fea0003800000 */
.L_x_418:
        /* <DEDUP_REMOVED lines=16> */
.L_x_421:
[----:B------:R-:W-:Y:S05]  /*14100*/  BSYNC B0 ;  /* 0x0000000000007941 */ /* 0x000fea0003800000 */
.L_x_420:
        /* <DEDUP_REMOVED lines=16> */
.L_x_423:
[----:B------:R-:W-:Y:S05]  /*14210*/  BSYNC B0 ;  /* 0x0000000000007941 */ /* 0x000fea0003800000 */
.L_x_422:
        /* <DEDUP_REMOVED lines=16> */
.L_x_425:
[----:B------:R-:W-:Y:S05]  /*14320*/  BSYNC B0 ;  /* 0x0000000000007941 */ /* 0x000fea0003800000 */
.L_x_424:
        /* <DEDUP_REMOVED lines=16> */
.L_x_427:
[----:B------:R-:W-:Y:S05]  /*14430*/  BSYNC B0 ;  /* 0x0000000000007941 */ /* 0x000fea0003800000 */
.L_x_426:
        /* <DEDUP_REMOVED lines=16> */
.L_x_429:
[----:B------:R-:W-:Y:S05]  /*14540*/  BSYNC B0 ;  /* 0x0000000000007941 */ /* 0x000fea0003800000 */
.L_x_428:
        /* <DEDUP_REMOVED lines=15> */
.L_x_354:
        /* <DEDUP_REMOVED lines=10> */
[----:B------:R-:W-:Y:S01]  /*146e0*/  @UP4 ULDC.64 UR6, c[0x0][0x298] ;  /* 0x0000a60000064ab9 */ /* 0x000fe20000000a00 */
[----:B------:R-:W-:Y:S02]  /*146f0*/  @!UP4 USHF.R.S32.HI UR9, URZ, 0x1f, UR28 ;  /* 0x0000001f3f09c899 */ /* 0x000fe4000801141c */
[----:B------:R-:W-:Y:S01]  /*14700*/  @UP4 UIMAD.WIDE.U32 UR10, UR15, UR6, URZ ;  /* 0x000000060f0a42a5 */ /* 0x000fe2000f8e003f */
[----:B------:R-:W-:Y:S01]  /*14710*/  @!UP4 ULDC.64 UR4, c[0x0][0x290] ;  /* 0x0000a4000004cab9 */ /* 0x000fe20000000a00 */
[----:B------:R-:W-:Y:S02]  /*14720*/  @UP2 UMOV UR19, 0x1 ;  /* 0x0000000100132882 */ /* 0x000fe40000000000 */
[----:B------:R-:W-:Y:S02]  /*14730*/  @UP4 UIMAD UR7, UR15, UR7, UR11 ;  /* 0x000000070f0742a4 */ /* 0x000fe4000f8e020b */
[----:B------:R-:W-:Y:S01]  /*14740*/  @!UP4 UIMAD UR6, UR9, UR4, URZ ;  /* 0x000000040906c2a4 */ /* 0x000fe2000f8e023f */
[----:B------:R-:W-:Y:S01]  /*14750*/  ULDC.U8 UR11, c[0x0][0x3d8] ;  /* 0x0000f600000b7ab9 */ /* 0x000fe20000000000 */
[----:B------:R-:W-:-:S02]  /*14760*/  @!UP4 UIMAD.WIDE.U32 UR12, UR28, UR4, URZ ;  /* 0x000000041c0cc2a5 */ /* 0x000fc4000f8e003f */
[----:B------:R-:W-:Y:S02]  /*14770*/  UISETP.NE.AND UP0, UPT, UR11, URZ, !UP2 ;  /* 0x0000003f0b00728c */ /* 0x000fe4000d705270 */
[----:B------:R-:W-:Y:S02]  /*14780*/  UISETP.NE.AND UP3, UPT, UR11, URZ, UPT ;  /* 0x0000003f0b00728c */ /* 0x000fe4000bf65270 */
[----:B------:R-:W-:Y:S01]  /*14790*/  @!UP4 UIMAD UR6, UR28, UR5, UR6 ;  /* 0x000000051c06c2a4 */ /* 0x000fe2000f8e0206 */
[----:B-1----:R-:W-:Y:S01]  /*147a0*/  SHF.R.S32.HI R4, RZ, 0x1f, R14 ;  /* 0x0000001fff047819 */ /* 0x002fe2000001140e */
[----:B------:R-:W-:Y:S02]  /*147b0*/  UISETP.NE.OR UP3, UPT, UR8, URZ, !UP3 ;  /* 0x0000003f0800728c */ /* 0x000fe4000df65670 */
[----:B------:R-:W-:Y:S01]  /*147c0*/  @!UP4 UIADD3 UR7, UR13, UR6, URZ ;  /* 0x000000060d07c290 */ /* 0x000fe2000fffe03f */
[----:B------:R-:W-:Y:S01]  /*147d0*/  LEA.HI R4, R4, R14, RZ, 0x3 ;  /* 0x0000000e04047211 */ /* 0x000fe200078f18ff */
[----:B------:R-:W-:Y:S01]  /*147e0*/  UISETP.NE.OR UP1, UPT, UR15, -0x1, UP3 ;  /* 0xffffffff0f00788c */ /* 0x000fe20009f25670 */
[----:B------:R-:W-:-:S02]  /*147f0*/  @!UP2 ULDC UR8, c[0x0][0x2c4] ;  /* 0x0000b1000008aab9 */ /* 0x000fc40000000800 */
[----:B------:R-:W-:Y:S01]  /*14800*/  LOP3.LUT R0, R4, 0xfffffff8, RZ, 0xc0, !PT ;  /* 0xfffffff804007812 */ /* 0x000fe200078ec0ff */
[----:B------:R-:W-:Y:S01]  /*14810*/  @!UP4 UMOV UR10, UR12 ;  /* 0x0000000c000acc82 */ /* 0x000fe20008000000 */
[----:B------:R-:W-:Y:S01]  /*14820*/  @!UP2 ULDC UR11, c[0x0][0x270] ;  /* 0x00009c00000baab9 */ /* 0x000fe20000000800 */
[----:B------:R-:W-:Y:S01]  /*14830*/  @UP0 ULDC UR8, c[0x0][0x2e4] ;  /* 0x0000b90000080ab9 */ /* 0x000fe20000000800 */
[----:B------:R-:W-:Y:S01]  /*14840*/  @UP2 ULDC.64 UR4, c[0x0][0x2c0] ;  /* 0x0000b00000042ab9 */ /* 0x000fe20000000a00 */
[----:B------:R-:W-:Y:S01]  /*14850*/  IMAD.IADD R14, R14, 0x1, -R0 ;  /* 0x000000010e0e7824 */ /* 0x000fe200078e0a00 */
[----:B------:R-:W-:Y:S01]  /*14860*/  @!UP2 UIMAD UR19, UR8, UR11, URZ ;  /* 0x0000000b0813a2a4 */ /* 0x000fe2000f8e023f */
[----:B------:R-:W-:Y:S01]  /*14870*/  SHF.R.S32.HI R4, RZ, 0x3, R4 ;  /* 0x00000003ff047819 */ /* 0x000fe20000011404 */
[----:B------:R-:W-:Y:S01]  /*14880*/  @UP2 UIMAD UR14, UR5, UR4, URZ ;  /* 0x00000004050e22a4 */ /* 0x000fe2000f8e023f */
[----:B------:R-:W-:Y:S01]  /*14890*/  IMAD.SHL.U32 R0, R14, 0x8, RZ ;  /* 0x000000080e007824 */ /* 0x000fe200078e00ff */
[----:B------:R-:W-:Y:S01]  /*148a0*/  ULDC UR9, c[0x0][0x2d0] ;  /* 0x0000b40000097ab9 */ /* 0x000fe20000000800 */
[----:B------:R-:W-:Y:S01]  /*148b0*/  ULDC.64 UR4, c[0x0][0x2a0] ;  /* 0x0000a80000047ab9 */ /* 0x000fe20000000a00 */
[----:B------:R-:W-:Y:S01]  /*148c0*/  @UP2 ULDC UR20, c[0x0][0x2c0] ;  /* 0x0000b00000142ab9 */ /* 0x000fe20000000800 */
[----:B------:R-:W-:Y:S01]  /*148d0*/  UIMAD UR18, UR18, UR4, URZ ;  /* 0x00000004121272a4 */ /* 0x000fe2000f8e023f */
[C---:B------:R-:W-:Y:S01]  /*148e0*/  IADD3 R8, P1, R0.reuse, UR10, RZ ;  /* 0x0000000a00087c10 */ /* 0x040fe2000ff3e0ff */
[----:B------:R-:W-:Y:S01]  /*148f0*/  IMAD.U32 R6, RZ, RZ, UR4 ;  /* 0x00000004ff067e24 */ /* 0x000fe2000f8e00ff */
[C---:B------:R-:W-:Y:S01]  /*14900*/  ISETP.GE.AND P0, PT, R0.reuse, UR9, PT ;  /* 0x0000000900007c0c */ /* 0x040fe2000bf06270 */
[----:B------:R-:W-:Y:S01]  /*14910*/  @!UP3 ULDC UR4, c[0x0][0x2c4] ;  /* 0x0000b1000004bab9 */ /* 0x000fe20000000800 */
[----:B------:R-:W-:Y:S01]  /*14920*/  LEA.HI.X.SX32 R9, R0, UR7, 0x1, P1 ;  /* 0x0000000700097c11 */ /* 0x000fe200088f0eff */
[----:B------:R-:W-:Y:S01]  /*14930*/  UIMAD UR7, UR28, UR19, URZ ;  /* 0x000000131c0772a4 */ /* 0x000fe2000f8e023f */
[----:B------:R-:W-:Y:S01]  /*14940*/  ISETP.GE.OR P2, PT, R4, UR17, P0 ;  /* 0x0000001104007c0c */ /* 0x000fe20008746670 */
[----:B------:R-:W-:Y:S01]  /*14950*/  @!UP1 UIMAD UR15, UR28, UR4, URZ ;  /* 0x000000041c0f92a4 */ /* 0x000fe2000f8e023f */
[----:B------:R-:W-:Y:S01]  /*14960*/  SHF.R.S32.HI R5, RZ, 0x1f, R4 ;  /* 0x0000001fff057819 */ /* 0x000fe20000011404 */
[----:B------:R-:W-:Y:S01]  /*14970*/  USEL UR7, UR7, URZ, UP3 ;  /* 0x0000003f07077287 */ /* 0x000fe20009800000 */
[----:B------:R-:W-:Y:S01]  /*14980*/  IMAD.WIDE.U32 R8, R6, UR30, R8 ;  /* 0x0000001e06087c25 */ /* 0x000fe2000f8e0008 */
[----:B------:R-:W-:Y:S01]  /*14990*/  @!UP2 UMOV UR20, 0x1 ;  /* 0x000000010014a882 */ /* 0x000fe20000000000 */
[----:B------:R-:W-:Y:S01]  /*149a0*/  @!UP2 UMOV UR14, UR8 ;  /* 0x00000008000eac82 */ /* 0x000fe20008000000 */
[----:B------:R-:W-:Y:S01]  /*149b0*/  UIMAD UR6, UR23, UR20, URZ ;  /* 0x00000014170672a4 */ /* 0x000fe2000f8e023f */
[C---:B------:R-:W-:Y:S01]  /*149c0*/  VIADD R17, R4.reuse, 0x10 ;  /* 0x0000001004117836 */ /* 0x040fe20000000000 */
[----:B------:R-:W-:Y:S01]  /*149d0*/  UIMAD UR14, UR30, UR14, UR7 ;  /* 0x0000000e1e0e72a4 */ /* 0x000fe2000f8e0207 */
[C---:B------:R-:W-:Y:S01]  /*149e0*/  VIADD R18, R4.reuse, 0x20 ;  /* 0x0000002004127836 */ /* 0x040fe20000000000 */
[----:B------:R-:W-:Y:S01]  /*149f0*/  UIMAD UR5, UR30, UR5, UR18 ;  /* 0x000000051e0572a4 */ /* 0x000fe2000f8e0212 */
[C---:B------:R-:W-:Y:S01]  /*14a00*/  VIADD R20, R4.reuse, 0x40 ;  /* 0x0000004004147836 */ /* 0x040fe20000000000 */
[----:B------:R-:W-:Y:S01]  /*14a10*/  @!UP3 UMOV UR26, UR15 ;  /* 0x0000000f001abc82 */ /* 0x000fe20008000000 */
[----:B------:R-:W-:Y:S01]  /*14a20*/  USHF.R.S32.HI UR4, URZ, 0x1f, UR6 ;  /* 0x0000001f3f047899 */ /* 0x000fe20008011406 */
[----:B------:R-:W-:Y:S01]  /*14a30*/  VIADD R19, R4, 0x30 ;  /* 0x0000003004137836 */ /* 0x000fe20000000000 */
[----:B------:R-:W-:Y:S01]  /*14a40*/  @!UP3 USHF.R.S32.HI UR27, URZ, 0x1f, UR15 ;  /* 0x0000001f3f1bb899 */ /* 0x000fe2000801140f */
[----:B------:R-:W-:Y:S01]  /*14a50*/  VIADD R7, R9, UR5 ;  /* 0x0000000509077c36 */ /* 0x000fe20008000000 */
[----:B------:R-:W-:Y:S01]  /*14a60*/  USHF.R.S32.HI UR7, URZ, 0x1f, UR14 ;  /* 0x0000001f3f077899 */ /* 0x000fe2000801140e */
[----:B------:R-:W-:Y:S01]  /*14a70*/  IMAD.WIDE R2, R2, 0x80, R4 ;  /* 0x0000008002027825 */ /* 0x000fe200078e0204 */
[----:B------:R-:W-:Y:S01]  /*14a80*/  UIADD3 UR6, UP1, UP0, UR6, UR26, UR14 ;  /* 0x0000001a06067290 */ /* 0x000fe2000f83e00e */
[----:B------:R-:W-:-:S02]  /*14a90*/  ISETP.GE.AND P4, PT, R20, UR17, PT ;  /* 0x0000001114007c0c */ /* 0x000fc4000bf86270 */
[----:B------:R-:W-:Y:S01]  /*14aa0*/  ISETP.GE.OR P1, PT, R17, UR17, P0 ;  /* 0x0000001111007c0c */ /* 0x000fe20008726670 */
[----:B------:R-:W-:Y:S01]  /*14ab0*/  UIADD3.X UR26, UR4, UR27, UR7, UP1, UP0 ;  /* 0x0000001b041a7290 */ /* 0x000fe20008fe0407 */
        /* <DEDUP_REMOVED lines=17> */
.L_x_431:
[----:B------:R-:W-:Y:S05]  /*14bd0*/  BSYNC B0 ;  /* 0x0000000000007941 */ /* 0x000fea0003800000 */
.L_x_430:
        /* <DEDUP_REMOVED lines=16> */
.L_x_433:
[----:B------:R-:W-:Y:S05]  /*14ce0*/  BSYNC B0 ;  /* 0x0000000000007941 */ /* 0x000fea0003800000 */
.L_x_432:
        /* <DEDUP_REMOVED lines=16> */
.L_x_435:
[----:B------:R-:W-:Y:S05]  /*14df0*/  BSYNC B0 ;  /* 0x0000000000007941 */ /* 0x000fea0003800000 */
.L_x_434:
        /* <DEDUP_REMOVED lines=16> */
.L_x_437:
[----:B------:R-:W-:Y:S05]  /*14f00*/  BSYNC B0 ;  /* 0x0000000000007941 */ /* 0x000fea0003800000 */
.L_x_436:
        /* <DEDUP_REMOVED lines=16> */
.L_x_439:
[----:B------:R-:W-:Y:S05]  /*15010*/  BSYNC B0 ;  /* 0x0000000000007941 */ /* 0x000fea0003800000 */
.L_x_438:
        /* <DEDUP_REMOVED lines=25> */
.L_x_441:
[----:B------:R-:W-:Y:S05]  /*151b0*/  BSYNC B0 ;  /* 0x0000000000007941 */ /* 0x000fea0003800000 */
.L_x_440:
        /* <DEDUP_REMOVED lines=19> */
.L_x_443:
[----:B------:R-:W-:Y:S05]  /*152f0*/  BSYNC B0 ;  /* 0x0000000000007941 */ /* 0x000fea0003800000 */
.L_x_442:
        /* <DEDUP_REMOVED lines=16> */
.L_x_445:
[----:B------:R-:W-:Y:S05]  /*15400*/  BSYNC B0 ;  /* 0x0000000000007941 */ /* 0x000fea0003800000 */
.L_x_444:
        /* <DEDUP_REMOVED lines=11> */
.L_x_447:
[----:B------:R-:W-:Y:S05]  /*154c0*/  BSYNC B0 ;  /* 0x0000000000007941 */ /* 0x000fea0003800000 */
.L_x_446:
        /* <DEDUP_REMOVED lines=11> */
.L_x_449:
[----:B------:R-:W-:Y:S05]  /*15580*/  BSYNC B0 ;  /* 0x0000000000007941 */ /* 0x000fea0003800000 */
.L_x_448:
        /* <DEDUP_REMOVED lines=10> */
.L_x_451:
[----:B------:R-:W-:Y:S05]  /*15630*/  BSYNC B0 ;  /* 0x0000000000007941 */ /* 0x000fea0003800000 */
.L_x_450:
        /* <DEDUP_REMOVED lines=10> */
.L_x_453:
[----:B------:R-:W-:Y:S05]  /*156e0*/  BSYNC B0 ;  /* 0x0000000000007941 */ /* 0x000fea0003800000 */
.L_x_452:
        /* <DEDUP_REMOVED lines=10> */
.L_x_455:
[----:B------:R-:W-:Y:S05]  /*15790*/  BSYNC B0 ;  /* 0x0000000000007941 */ /* 0x000fea0003800000 */
.L_x_454:
        /* <DEDUP_REMOVED lines=10> */
.L_x_457:
[----:B------:R-:W-:Y:S05]  /*15840*/  BSYNC B0 ;  /* 0x0000000000007941 */ /* 0x000fea0003800000 */
.L_x_456:
        /* <DEDUP_REMOVED lines=10> */
.L_x_459:
[----:B------:R-:W-:Y:S05]  /*158f0*/  BSYNC B0 ;  /* 0x0000000000007941 */ /* 0x000fea0003800000 */
.L_x_458:
        /* <DEDUP_REMOVED lines=10> */
.L_x_460:
        /* <DEDUP_REMOVED lines=14> */
.L_x_2576:


//--------------------- .text._ZN5flash16flash_fwd_kernelI23Flash_fwd_kernel_traitsILi64ELi128ELi128ELi4ELb0ELb0EN7cutlass10bfloat16_tE19Flash_kernel_traitsILi64ELi128ELi128ELi4ES3_EELb0ELb0ELb0ELb1ELb0ELb0ELb1ELb0EEEvNS_16Flash_fwd_paramsE --------------------------
	.section	.text._ZN5flash16flash_fwd_kernelI23Flash_fwd_kernel_traitsILi64ELi128ELi128ELi4ELb0ELb0EN7cutlass10bfloat16_tE19Flash_kernel_traitsILi64ELi128ELi128ELi4ES3_EELb0ELb0ELb0ELb1ELb0ELb0ELb1ELb0EEEvNS_16Flash_fwd_paramsE,"ax",@progbits
	.align	128
        .global         _ZN5flash16flash_fwd_kernelI23Flash_fwd_kernel_traitsILi64ELi128ELi128ELi4ELb0ELb0EN7cutlass10bfloat16_tE19Flash_kernel_traitsILi64ELi128ELi128ELi4ES3_EELb0ELb0ELb0ELb1ELb0ELb0ELb1ELb0EEEvNS_16Flash_fwd_paramsE
        .type           _ZN5flash16flash_fwd_kernelI23Flash_fwd_kernel_traitsILi64ELi128ELi128ELi4ELb0ELb0EN7cutlass10bfloat16_tE19Flash_kernel_traitsILi64ELi128ELi128ELi4ES3_EELb0ELb0ELb0ELb1ELb0ELb0ELb1ELb0EEEvNS_16Flash_fwd_paramsE,@function
        .size           _ZN5flash16flash_fwd_kernelI23Flash_fwd_kernel_traitsILi64ELi128ELi128ELi4ELb0ELb0EN7cutlass10bfloat16_tE19Flash_kernel_traitsILi64ELi128ELi128ELi4ES3_EELb0ELb0ELb0ELb1ELb0ELb0ELb1ELb0EEEvNS_16Flash_fwd_paramsE,(.L_x_2577 - _ZN5flash16flash_fwd_kernelI23Flash_fwd_kernel_traitsILi64ELi128ELi128ELi4ELb0ELb0EN7cutlass10bfloat16_tE19Flash_kernel_traitsILi64ELi128ELi128ELi4ES3_EELb0ELb0ELb0ELb1ELb0ELb0ELb1ELb0EEEvNS_16Flash_fwd_paramsE)
        .other          _ZN5flash16flash_fwd_kernelI23Flash_fwd_kernel_traitsILi64ELi128ELi128ELi4ELb0ELb0EN7cutlass10bfloat16_tE19Flash_kernel_traitsILi64ELi128ELi128ELi4ES3_EELb0ELb0ELb0ELb1ELb0ELb0ELb1ELb0EEEvNS_16Flash_fwd_paramsE,@"STO_CUDA_ENTRY STV_DEFAULT"
_ZN5flash16flash_fwd_kernelI23Flash_fwd_kernel_traitsILi64ELi128ELi128ELi4ELb0ELb0EN7cutlass10bfloat16_tE19Flash_kernel_traitsILi64ELi128ELi128ELi4ES3_EELb0ELb0ELb0ELb1ELb0ELb0ELb1ELb0EEEvNS_16Flash_fwd_paramsE:
.text._ZN5flash16flash_fwd_kernelI23Flash_fwd_kernel_traitsILi64ELi128ELi128ELi4ELb0ELb0EN7cutlass10bfloat16_tE19Flash_kernel_traitsILi64ELi128ELi128ELi4ES3_EELb0ELb0ELb0ELb1ELb0ELb0ELb1ELb0EEEvNS_16Flash_fwd_paramsE:
        /* <DEDUP_REMOVED lines=56> */
.L_x_461:
[----:B------:R-:W-:-:S05]  /*0380*/  ULDC UR7, c[0x0][0x2c8] ;  /* 0x0000b20000077ab9 */ /* 0x000fca0000000800 */
.L_x_462:
        /* <DEDUP_REMOVED lines=26> */
[----:B------:R-:W-:Y:S01]  /*0530*/  IMAD.MOV.U32 R8, RZ, RZ, RZ ;  /* 0x000000ffff087224 */ /* 0x000fe200078e00ff */
        /* <DEDUP_REMOVED lines=13> */
[----:B------:R-:W-:Y:S01]  /*0610*/  @UP0 UIMAD.WIDE.U32 UR32, UR12, UR8, URZ ;  /* 0x000000080c2002a5 */ /* 0x000fe2000f8e003f */
[----:B------:R-:W1:Y:S01]  /*0620*/  I2F.RP R5, R6 ;  /* 0x0000000600057306 */ /* 0x000e620000209400 */
[----:B------:R-:W-:Y:S02]  /*0630*/  @!UP1 UIMAD UR5, UR28, UR5, UR7 ;  /* 0x000000051c0592a4 */ /* 0x000fe4000f8e0207 */
[----:B------:R-:W-:Y:S01]  /*0640*/  @UP0 UIMAD UR12, UR12, UR9, URZ ;  /* 0x000000090c0c02a4 */ /* 0x000fe2000f8e023f */
        /* <DEDUP_REMOVED lines=9> */
[----:B-1----:R-:W-:-:S04]  /*06e0*/  IMAD.MOV R3, RZ, RZ, -R9 ;  /* 0x000000ffff037224 */ /* 0x002fc800078e0a09 */
[----:B------:R-:W-:-:S04]  /*06f0*/  IMAD R3, R3, R6, RZ ;  /* 0x0000000603037224 */ /* 0x000fc800078e02ff */
[----:B------:R-:W-:-:S04]  /*0700*/  IMAD.HI.U32 R8, R9, R3, R8 ;  /* 0x0000000309087227 */ /* 0x000fc800078e0008 */
[----:B------:R-:W-:-:S04]  /*0710*/  IMAD.MOV.U32 R3, RZ, RZ, R2 ;  /* 0x000000ffff037224 */ /* 0x000fc800078e0002 */
[----:B------:R-:W-:Y:S01]  /*0720*/  IMAD.HI.U32 R2, R8, R3, RZ ;  /* 0x0000000308027227 */ /* 0x000fe200078e00ff */
[----:B------:R-:W-:-:S04]  /*0730*/  LEA.HI R8, R15, R0, RZ, 0x6 ;  /* 0x000000000f087211 */ /* 0x000fc800078f30ff */
[----:B------:R-:W-:-:S05]  /*0740*/  IADD3 R7, -R2, RZ, RZ ;  /* 0x000000ff02077210 */ /* 0x000fca0007ffe1ff */
[----:B------:R-:W-:Y:S01]  /*0750*/  IMAD R7, R6, R7, R3 ;  /* 0x0000000706077224 */ /* 0x000fe200078e0203 */
[----:B------:R-:W-:-:S04]  /*0760*/  LEA.HI R3, R15, R0, RZ, 0x3 ;  /* 0x000000000f037211 */ /* 0x000fc800078f18ff */
[----:B------:R-:W-:Y:S02]  /*0770*/  SHF.R.S32.HI R20, RZ, 0x3, R3 ;  /* 0x00000003ff147819 */ /* 0x000fe40000011403 */
[----:B------:R-:W-:-:S03]  /*0780*/  LOP3.LUT R3, R3, 0xfffffff8, RZ, 0xc0, !PT ;  /* 0xfffffff803037812 */ /* 0x000fc600078ec0ff */
[----:B------:R-:W-:Y:S02]  /*0790*/  IMAD.SHL.U32 R9, R20, 0x40, RZ ;  /* 0x0000004014097824 */ /* 0x000fe400078e00ff */
[----:B------:R-:W-:-:S03]  /*07a0*/  IMAD.IADD R3, R0, 0x1, -R3 ;  /* 0x0000000100037824 */ /* 0x000fc600078e0a03 */
[----:B------:R-:W-:Y:S02]  /*07b0*/  LOP3.LUT R9, R9, 0x1c0, RZ, 0xc0, !PT ;  /* 0x000001c009097812 */ /* 0x000fe400078ec0ff */
[----:B------:R-:W-:Y:S02]  /*07c0*/  SHF.L.U32 R200, R3, 0x3, RZ ;  /* 0x0000000303c87819 */ /* 0x000fe400000006ff */
        /* <DEDUP_REMOVED lines=16> */
.L_x_464:
[----:B------:R-:W-:Y:S01]  /*08d0*/  @UP0 UIADD3 UR5, UR10, UR6, URZ ;  /* 0x000000060a050290 */ /* 0x000fe2000fffe03f */
[----:B------:R-:W-:Y:S01]  /*08e0*/  IMAD.SHL.U32 R8, R8, 0x8, RZ ;  /* 0x0000000808087824 */ /* 0x000fe200078e00ff */
[----:B------:R-:W-:Y:S01]  /*08f0*/  LOP3.LUT R5, R10, R5, RZ, 0x3c, !PT ;  /* 0x000000050a057212 */ /* 0x000fe200078e3cff */
        /* <DEDUP_REMOVED lines=21> */
.L_x_465:
[----:B------:R-:W1:Y:S01]  /*0a50*/  S2UR UR19, SR_CgaCtaId ;  /* 0x00000000001379c3 */ /* 0x000e620000008800 */
[----:B------:R-:W-:Y:S01]  /*0a60*/  ULDC.64 UR10, c[0x0][0x258] ;  /* 0x00009600000a7ab9 */ /* 0x000fe20000000a00 */
[----:B------:R-:W-:Y:S01]  /*0a70*/  @!P1 IMAD.IADD R7, R7, 0x1, -R6 ;  /* 0x0000000107079824 */ /* 0x000fe200078e0a06 */
[----:B------:R-:W-:Y:S01]  /*0a80*/  UIMAD UR4, UR27, UR10, URZ ;  /* 0x0000000a1b0472a4 */ /* 0x000fe2000f8e023f */
[----:B------:R-:W-:Y:S01]  /*0a90*/  SHF.R.S32.HI R201, RZ, 0x1f, R200 ;  /* 0x0000001fffc97819 */ /* 0x000fe200000114c8 */
[----:B------:R-:W-:Y:S01]  /*0aa0*/  UIADD3 UR14, -UR23, UR17, URZ ;  /* 0x00000011170e7290 */ /* 0x000fe2000fffe13f */
[----:B------:R-:W-:Y:S01]  /*0ab0*/  IMAD.U32 R16, RZ, RZ, UR10 ;  /* 0x0000000aff107e24 */ /* 0x000fe2000f8e00ff */
[----:B------:R-:W-:Y:S01]  /*0ac0*/  UIMAD UR11, UR30, UR11, UR4 ;  /* 0x0000000b1e0b72a4 */ /* 0x000fe2000f8e0204 */
[----:B------:R-:W-:Y:S01]  /*0ad0*/  ISETP.GE.U32.AND P4, PT, R7, R6, PT ;  /* 0x000000060700720c */ /* 0x000fe20003f86070 */
[----:B------:R-:W-:Y:S01]  /*0ae0*/  VIADD R14, R20, 0x10 ;  /* 0x00000010140e7836 */ /* 0x000fe20000000000 */
[----:B------:R-:W-:Y:S01]  /*0af0*/  UMOV UR4, 0x400 ;  /* 0x0000040000047882 */ /* 0x000fe20000000000 */
[----:B------:R-:W-:Y:S01]  /*0b00*/  IADD3 R6, P0, R200, UR20, RZ ;  /* 0x00000014c8067c10 */ /* 0x000fe2000ff1e0ff */
[C---:B------:R-:W-:Y:S01]  /*0b10*/  VIADD R13, R20.reuse, 0x20 ;  /* 0x00000020140d7836 */ /* 0x040fe20000000000 */
[C---:B------:R-:W-:Y:S01]  /*0b20*/  ISETP.GE.AND P3, PT, R20.reuse, UR14, PT ;  /* 0x0000000e14007c0c */ /* 0x040fe2000bf66270 */
[C---:B------:R-:W-:Y:S01]  /*0b30*/  VIADD R12, R20.reuse, 0x30 ;  /* 0x00000030140c7836 */ /* 0x040fe20000000000 */
[----:B------:R-:W-:Y:S01]  /*0b40*/  IADD3.X R7, R201, UR13, RZ, P0, !PT ;  /* 0x0000000dc9077c10 */ /* 0x000fe200087fe4ff */
[----:B------:R-:W-:Y:S01]  /*0b50*/  VIADD R11, R20, 0x40 ;  /* 0x00000040140b7836 */ /* 0x000fe20000000000 */
[----:B------:R-:W-:Y:S01]  /*0b60*/  SHF.R.S32.HI R21, RZ, 0x1f, R20 ;  /* 0x0000001fff157819 */ /* 0x000fe20000011414 */
[----:B------:R-:W-:Y:S01]  /*0b70*/  @!P1 VIADD R2, R2, 0x1 ;  /* 0x0000000102029836 */ /* 0x000fe20000000000 */
[----:B------:R-:W-:Y:S01]  /*0b80*/  BSSY B0, `(.L_x_466) ;  /* 0x0000022000007945 */ /* 0x000fe20003800000 */
[----:B------:R-:W-:Y:S01]  /*0b90*/  IMAD.WIDE.U32 R16, R16, UR30, R6 ;  /* 0x0000001e10107c25 */ /* 0x000fe2000f8e0006 */
[----:B------:R-:W-:-:S02]  /*0ba0*/  ISETP.GE.AND P5, PT, R8, RZ, PT ;  /* 0x000000ff0800720c */ /* 0x000fc40003fa6270 */
[----:B------:R-:W-:Y:S01]  /*0bb0*/  ISETP.NE.AND P6, PT, R4, RZ, PT ;  /* 0x000000ff0400720c */ /* 0x000fe20003fc5270 */
[----:B-1----:R-:W-:Y:S01]  /*0bc0*/  ULEA UR4, UR19, UR4, 0x18 ;  /* 0x0000000413047291 */ /* 0x002fe2000f8ec03f */
[----:B------:R-:W-:Y:S01]  /*0bd0*/  IMAD.U32 R25, RZ, RZ, UR16 ;  /* 0x00000010ff197e24 */ /* 0x000fe2000f8e00ff */
[----:B------:R-:W-:Y:S01]  /*0be0*/  ISETP.GE.AND P2, PT, R14, UR14, PT ;  /* 0x0000000e0e007c0c */ /* 0x000fe2000bf46270 */
[----:B------:R-:W-:Y:S01]  /*0bf0*/  VIADD R23, R17, UR11 ;  /* 0x0000000b11177c36 */ /* 0x000fe20008000000 */
[----:B------:R-:W-:Y:S01]  /*0c00*/  ISETP.GE.AND P1, PT, R13, UR14, PT ;  /* 0x0000000e0d007c0c */ /* 0x000fe2000bf26270 */
[----:B------:R-:W-:Y:S01]  /*0c10*/  @P4 VIADD R2, R2, 0x1 ;  /* 0x0000000102024836 */ /* 0x000fe20000000000 */
[----:B------:R-:W-:Y:S01]  /*0c20*/  LEA R30, R5, UR4, 0x1 ;  /* 0x00000004051e7c11 */ /* 0x000fe2000f8e08ff */
[----:B------:R-:W-:Y:S01]  /*0c30*/  IMAD.WIDE R24, R25, 0x80, R20 ;  /* 0x0000008019187825 */ /* 0x000fe200078e0214 */
[----:B------:R-:W-:Y:S02]  /*0c40*/  ISETP.GE.AND P0, PT, R12, UR14, PT ;  /* 0x0000000e0c007c0c */ /* 0x000fe4000bf06270 */
[----:B------:R-:W-:Y:S01]  /*0c50*/  ISETP.GE.AND P4, PT, R11, UR14, PT ;  /* 0x0000000e0b007c0c */ /* 0x000fe2000bf86270 */
[----:B------:R1:W-:Y:S01]  /*0c60*/  STL [R1+0x48], R30 ;  /* 0x0000481e01007387 */ /* 0x0003e20000100800 */
[----:B------:R-:W-:Y:S01]  /*0c70*/  VIADD R10, R20, 0x50 ;  /* 0x00000050140a7836 */ /* 0x000fe20000000000 */
[----:B------:R-:W-:Y:S10]  /*0c80*/  @P3 BRA `(.L_x_467) ;  /* 0x0000000000443947 */ /* 0x000ff40003800000 */
        /* <DEDUP_REMOVED lines=17> */
.L_x_467:
[----:B------:R-:W-:Y:S05]  /*0da0*/  BSYNC B0 ;  /* 0x0000000000007941 */ /* 0x000fea0003800000 */
.L_x_466:
[----:B------:R-:W-:Y:S01]  /*0db0*/  BSSY B0, `(.L_x_468) ;  /* 0x0000019000007945 */ /* 0x000fe20003800000 */
[----:B------:R-:W-:Y:S01]  /*0dc0*/  ISETP.GE.AND P3, PT, R10, UR14, PT ;  /* 0x0000000e0a007c0c */ /* 0x000fe2000bf66270 */
[----:B---3--:R-:W-:Y:S01]  /*0dd0*/  VIADD R9, R20, 0x60 ;  /* 0x0000006014097836 */ /* 0x008fe20000000000 */
        /* <DEDUP_REMOVED lines=22> */
.L_x_469:
[----:B------:R-:W-:Y:S05]  /*0f40*/  BSYNC B0 ;  /* 0x0000000000007941 */ /* 0x000fea0003800000 */
.L_x_468:
        /* <DEDUP_REMOVED lines=10> */
[----:B----4-:R-:W-:Y:S01]  /*0ff0*/  IADD3 R6, P1, R24, 0x20, RZ ;  /* 0x0000002018067810 */ /* 0x010fe20007f3e0ff */
        /* <DEDUP_REMOVED lines=15> */
.L_x_471:
[----:B------:R-:W-:Y:S05]  /*10f0*/  BSYNC B0 ;  /* 0x0000000000007941 */ /* 0x000fea0003800000 */
.L_x_470:
[----:B----4-:R-:W-:Y:S01]  /*1100*/  SHF.R.S32.HI R7, RZ, 0x1f, R18 ;  /* 0x0000001fff077819 */ /* 0x010fe20000011412 */
        /* <DEDUP_REMOVED lines=24> */
.L_x_473:
[----:B------:R-:W-:Y:S05]  /*1290*/  BSYNC B0 ;  /* 0x0000000000007941 */ /* 0x000fea0003800000 */
.L_x_472:
        /* <DEDUP_REMOVED lines=18> */
[----:B------:R-:W-:Y:S01]  /*13c0*/  @!PT LDS RZ, [RZ] ;  /* 0x00000000fffff984 */ /* 0x000fe20000000800 */
[----:B------:R-:W-:Y:S01]  /*13d0*/  @!PT LDS RZ, [RZ] ;  /* 0x00000000fffff984 */ /* 0x000fe20000000800 */
[----:B------:R-:W-:Y:S01]  /*13e0*/  @!PT LDS RZ, [RZ] ;  /* 0x00000000fffff984 */ /* 0x000fe20000000800 */
[----:B------:R1:W-:Y:S02]  /*13f0*/  LDGSTS.E.BYPASS.LTC128B.128 [R30+0x2000], desc[UR24][R28.64] ;  /* 0x020000001c1e7fae */ /* 0x0003e4000b901d58 */
.L_x_475:
[----:B------:R-:W-:Y:S05]  /*1400*/  BSYNC B0 ;  /* 0x0000000000007941 */ /* 0x000fea0003800000 */
.L_x_474:
        /* <DEDUP_REMOVED lines=22> */
.L_x_477:
[----:B------:R-:W-:Y:S05]  /*1570*/  BSYNC B0 ;  /* 0x0000000000007941 */ /* 0x000fea0003800000 */
.L_x_476:
        /* <DEDUP_REMOVED lines=22> */
.L_x_479:
[----:B------:R-:W-:Y:S05]  /*16e0*/  BSYNC B0 ;  /* 0x0000000000007941 */ /* 0x000fea0003800000 */
.L_x_478:
        /* <DEDUP_REMOVED lines=15> */
[----:B------:R-:W-:Y:S02]  /*17e0*/  MOV R17, R23 ;  /* 0x0000001700117202 */ /* 0x000fe40000000f00 */
[----:B------:R-:W-:Y:S01]  /*17f0*/  IADD3.X R5, RZ, R25, RZ, P0, !PT ;  /* 0x00000019ff057210 */ /* 0x000fe200007fe4ff */
        /* <DEDUP_REMOVED lines=11> */
.L_x_481:
[----:B------:R-:W-:Y:S05]  /*18b0*/  BSYNC B0 ;  /* 0x0000000000007941 */ /* 0x000fea0003800000 */
.L_x_480:
[C---:B-1----:R-:W-:Y:S01]  /*18c0*/  IMAD R5, R21.reuse, UR8, RZ ;  /* 0x0000000815057c24 */ /* 0x042fe2000f8e02ff */
[----:B------:R-:W-:Y:S01]  /*18d0*/  SHF.R.S32.HI R17, RZ, 0x1f, R2 ;  /* 0x0000001fff117819 */ /* 0x000fe20000011402 */
[----:B------:R-:W-:Y:S01]  /*18e0*/  IMAD.WIDE.U32 R26, R20, UR8, R200 ;  /* 0x00000008141a7c25 */ /* 0x000fe2000f8e00c8 */
[----:B------:R-:W-:Y:S01]  /*18f0*/  ULDC.64 UR10, c[0x0][0x260] ;  /* 0x00009800000a7ab9 */ /* 0x000fe20000000a00 */
[----:B------:R-:W-:Y:S01]  /*1900*/  ULEA.HI.SX32 UR19, UR20, 0xffffffff, 0x19 ;  /* 0xffffffff14137891 */ /* 0x000fe2000f8fca3f */
[----:B------:R-:W-:Y:S01]  /*1910*/  BSSY B0, `(.L_x_482) ;  /* 0x0000036000007945 */ /* 0x000fe20003800000 */
[----:B------:R-:W-:Y:S01]  /*1920*/  IMAD R23, R21, UR6, RZ ;  /* 0x0000000615177c24 */ /* 0x000fe2000f8e02ff */
[----:B------:R-:W-:Y:S01]  /*1930*/  IADD3 R22, P1, R26, UR22, RZ ;  /* 0x000000161a167c10 */ /* 0x000fe2000ff3e0ff */
[C---:B------:R-:W-:Y:S01]  /*1940*/  IMAD R5, R20.reuse, UR9, R5 ;  /* 0x0000000914057c24 */ /* 0x040fe2000f8e0205 */
[----:B------:R-:W-:Y:S01]  /*1950*/  USHF.L.U32 UR22, UR8, 0x7, URZ ;  /* 0x0000000708167899 */ /* 0x000fe2000800063f */
[C---:B------:R-:W-:Y:S01]  /*1960*/  IMAD R4, R20.reuse, UR7, R23 ;  /* 0x0000000714047c24 */ /* 0x040fe2000f8e0217 */
[----:B------:R-:W-:Y:S01]  /*1970*/  USHF.L.U64.HI UR21, UR8, 0x7, UR9 ;  /* 0x0000000708157899 */ /* 0x000fe20008010209 */
[----:B------:R-:W-:Y:S01]  /*1980*/  IMAD.WIDE.U32 R24, R20, UR6, R200 ;  /* 0x0000000614187c25 */ /* 0x000fe2000f8e00c8 */
[----:B------:R-:W-:-:S02]  /*1990*/  IADD3.X R23, R27, UR12, R5, P1, !PT ;  /* 0x0000000c1b177c10 */ /* 0x000fc40008ffe405 */
[----:B------:R-:W-:Y:S01]  /*19a0*/  UIMAD UR12, UR21, UR19, URZ ;  /* 0x00000013150c72a4 */ /* 0x000fe2000f8e023f */
[----:B------:R-:W-:Y:S01]  /*19b0*/  IMAD R5, R17, UR10, RZ ;  /* 0x0000000a11057c24 */ /* 0x000fe2000f8e02ff */
[----:B------:R-:W-:Y:S01]  /*19c0*/  IADD3 R24, P0, R24, UR18, RZ ;  /* 0x0000001218187c10 */ /* 0x000fe2000ff1e0ff */
[C---:B------:R-:W-:Y:S01]  /*19d0*/  IMAD.WIDE.U32 R32, R2.reuse, UR10, R22 ;  /* 0x0000000a02207c25 */ /* 0x040fe2000f8e0016 */
[----:B------:R-:W-:Y:S01]  /*19e0*/  MOV R22, UR19 ;  /* 0x0000001300167c02 */ /* 0x000fe20008000f00 */
[----:B------:R-:W-:Y:S01]  /*19f0*/  UIMAD UR18, UR19, -0x80, UR26 ;  /* 0xffffff80131278a4 */ /* 0x000fe2000f8e021a */
[----:B------:R-:W-:Y:S01]  /*1a00*/  IADD3.X R25, R25, UR5, R4, P0, !PT ;  /* 0x0000000519197c10 */ /* 0x000fe200087fe404 */
[----:B------:R-:W-:Y:S01]  /*1a10*/  IMAD R16, R2, UR11, R5 ;  /* 0x0000000b02107c24 */ /* 0x000fe2000f8e0205 */
[----:B------:R-:W-:Y:S01]  /*1a20*/  MOV R28, R32 ;  /* 0x00000020001c7202 */ /* 0x000fe20000000f00 */
[----:B------:R-:W-:Y:S01]  /*1a30*/  ULDC.64 UR10, c[0x0][0x268] ;  /* 0x00009a00000a7ab9 */ /* 0x000fe20000000a00 */
[----:B------:R-:W-:Y:S01]  /*1a40*/  STL.64 [R1+0x58], R32 ;  /* 0x0000582001007387 */ /* 0x000fe20000100a00 */
[----:B------:R-:W-:Y:S01]  /*1a50*/  IMAD.IADD R29, R33, 0x1, R16 ;  /* 0x00000001211d7824 */ /* 0x000fe200078e0210 */
[----:B------:R-:W-:Y:S01]  /*1a60*/  R2P PR, R18, 0x6 ;  /* 0x0000000612007804 */ /* 0x000fe20000000000 */
[----:B------:R-:W-:Y:S01]  /*1a70*/  IMAD.MOV.U32 R6, RZ, RZ, 0x10 ;  /* 0x00000010ff067424 */ /* 0x000fe200078e00ff */
[----:B------:R-:W-:Y:S01]  /*1a80*/  USHF.R.S32.HI UR5, URZ, 0x1f, UR19 ;  /* 0x0000001f3f057899 */ /* 0x000fe20008011413 */
[----:B------:R-:W-:Y:S01]  /*1a90*/  IMAD.WIDE.U32 R22, R22, UR22, R28 ;  /* 0x0000001616167c25 */ /* 0x000fe2000f8e001c */
[----:B------:R1:W-:Y:S01]  /*1aa0*/  STL.64 [R1+0x60], R28 ;  /* 0x0000601c01007387 */ /* 0x0003e20000100a00 */
[----:B------:R-:W-:Y:S01]  /*1ab0*/  ISETP.GE.AND P0, PT, R14, UR18, PT ;  /* 0x000000120e007c0c */ /* 0x000fe2000bf06270 */
[----:B------:R-:W-:Y:S01]  /*1ac0*/  UIMAD UR12, UR5, UR22, UR12 ;  /* 0x00000016050c72a4 */ /* 0x000fe2000f8e020c */
[----:B------:R-:W-:Y:S01]  /*1ad0*/  SEL R6, R6, 0xfffffff0, !P1 ;  /* 0xfffffff006067807 */ /* 0x000fe20004800000 */
[----:B------:R-:W-:Y:S01]  /*1ae0*/  IMAD R17, R17, UR10, RZ ;  /* 0x0000000a11117c24 */ /* 0x000fe2000f8e02ff */
[----:B------:R-:W-:Y:S01]  /*1af0*/  ISETP.GE.AND P1, PT, R20, UR18, PT ;  /* 0x0000001214007c0c */ /* 0x000fe2000bf26270 */
[----:B------:R-:W-:Y:S01]  /*1b00*/  IMAD.MOV.U32 R5, RZ, RZ, 0x20 ;  /* 0x00000020ff057424 */ /* 0x000fe200078e00ff */
[----:B------:R-:W-:Y:S01]  /*1b10*/  ISETP.GE.AND P6, PT, R13, UR18, PT ;  /* 0x000000120d007c0c */ /* 0x000fe2000bfc6270 */
[----:B------:R-:W-:Y:S01]  /*1b20*/  IMAD R252, R2, UR11, R17 ;  /* 0x0000000b02fc7c24 */ /* 0x000fe2000f8e0211 */
[----:B------:R-:W-:-:S02]  /*1b30*/  ISETP.GE.AND P5, PT, R12, UR18, PT ;  /* 0x000000120c007c0c */ /* 0x000fc4000bfa6270 */
[----:B------:R-:W-:Y:S02]  /*1b40*/  SEL R4, R5, 0xffffffe0, !P2 ;  /* 0xffffffe005047807 */ /* 0x000fe40005000000 */
[----:B------:R-:W-:Y:S02]  /*1b50*/  ISETP.GE.AND P4, PT, R11, UR18, PT ;  /* 0x000000120b007c0c */ /* 0x000fe4000bf86270 */
[----:B------:R-:W-:Y:S02]  /*1b60*/  ISETP.GE.AND P3, PT, R10, UR18, PT ;  /* 0x000000120a007c0c */ /* 0x000fe4000bf66270 */
[----:B------:R-:W-:Y:S01]  /*1b70*/  ISETP.GE.AND P2, PT, R9, UR18, PT ;  /* 0x0000001209007c0c */ /* 0x000fe2000bf46270 */
[----:B-1----:R-:W-:-:S04]  /*1b80*/  IMAD.WIDE.U32 R28, R2, UR10, R24 ;  /* 0x0000000a021c7c25 */ /* 0x002fc8000f8e0018 */
[----:B------:R-:W-:Y:S01]  /*1b90*/  VIADD R25, R23, UR12 ;  /* 0x0000000c17197c36 */ /* 0x000fe20008000000 */
[----:B------:R1:W-:Y:S01]  /*1ba0*/  STL.64 [R1+0x50], R28 ;  /* 0x0000501c01007387 */ /* 0x0003e20000100a00 */
        /* <DEDUP_REMOVED lines=12> */
.L_x_483:
[----:B------:R-:W-:Y:S05]  /*1c70*/  BSYNC B0 ;  /* 0x0000000000007941 */ /* 0x000fea0003800000 */
.L_x_482:
        /* <DEDUP_REMOVED lines=9> */
[----:B-1----:R-:W-:Y:S01]  /*1d10*/  IADD3 R17, P0, R22, UR31, RZ ;  /* 0x0000001f16117c10 */ /* 0x002fe2000ff1e0ff */
[----:B------:R-:W-:-:S03]  /*1d20*/  ULDC.64 UR10, c[0x0][0x218] ;  /* 0x00008600000a7ab9 */ /* 0x000fc60000000a00 */
[----:B------:R-:W-:Y:S02]  /*1d30*/  IADD3.X R2, R25, UR29, RZ, P0, !PT ;  /* 0x0000001d19027c10 */ /* 0x000fe400087fe4ff */
[----:B------:R-:W-:-:S04]  /*1d40*/  LEA R16, P0, R17, UR10, 0x1 ;  /* 0x0000000a11107c11 */ /* 0x000fc8000f8008ff */
[----:B------:R-:W-:-:S05]  /*1d50*/  LEA.HI.X R17, R17, UR11, R2, 0x1, P0 ;  /* 0x0000000b11117c11 */ /* 0x000fca00080f0c02 */
[----:B------:R-:W-:Y:S01]  /*1d60*/  @!PT LDS RZ, [RZ] ;  /* 0x00000000fffff984 */ /* 0x000fe20000000800 */
[----:B------:R-:W-:Y:S01]  /*1d70*/  @!PT LDS RZ, [RZ] ;  /* 0x00000000fffff984 */ /* 0x000fe20000000800 */
[----:B------:R-:W-:Y:S01]  /*1d80*/  @!PT LDS RZ, [RZ] ;  /* 0x00000000fffff984 */ /* 0x000fe20000000800 */
[----:B------:R1:W-:Y:S04]  /*1d90*/  LDGSTS.E.BYPASS.LTC128B.128 [R30+0x4800], desc[UR24][R16.64] ;  /* 0x04800000101e7fae */ /* 0x0003e8000b901d58 */
.L_x_485:
[----:B------:R-:W-:Y:S05]  /*1da0*/  BSYNC B0 ;  /* 0x0000000000007941 */ /* 0x000fea0003800000 */
.L_x_484:
        /* <DEDUP_REMOVED lines=18> */
.L_x_487:
[----:B------:R-:W-:Y:S05]  /*1ed0*/  BSYNC B0 ;  /* 0x0000000000007941 */ /* 0x000fea0003800000 */
.L_x_486:
[----:B------:R-:W-:Y:S04]  /*1ee0*/  BSSY B0, `(.L_x_488) ;  /* 0x0000012000007945 */ /* 0x000fe80003800000 */
[----:B------:R-:W-:Y:S05]  /*1ef0*/  @P5 BRA `(.L_x_489) ;  /* 0x0000000000405947 */ /* 0x000fea0003800000 */
[----:B------:R-:W-:Y:S02]  /*1f00*/  ULDC UR10, c[0x0][0x2d0] ;  /* 0x0000b400000a7ab9 */ /* 0x000fe40000000800 */
[----:B------:R-:W-:-:S13]  /*1f10*/  ISETP.GE.AND P0, PT, R200, UR10, PT ;  /* 0x0000000ac8007c0c */ /* 0x000fda000bf06270 */
[----:B------:R1:W-:Y:S01]  /*1f20*/  @P0 STS.128 [R30+0x5800], RZ ;  /* 0x005800ff1e000388 */ /* 0x0003e20000000c00 */
[----:B------:R-:W-:Y:S05]  /*1f30*/  @P0 BRA `(.L_x_489) ;  /* 0x0000000000300947 */ /* 0x000fea0003800000 */
[----:B------:R-:W-:Y:S01]  /*1f40*/  MOV R24, R22 ;  /* 0x0000001600187202 */ /* 0x000fe20000000f00 */
[----:B-1----:R-:W-:Y:S01]  /*1f50*/  IMAD.U32 R17, RZ, RZ, UR8 ;  /* 0x00000008ff117e24 */ /* 0x002fe2000f8e00ff */
        /* <DEDUP_REMOVED lines=10> */
.L_x_489:
[----:B------:R-:W-:Y:S05]  /*2000*/  BSYNC B0 ;  /* 0x0000000000007941 */ /* 0x000fea0003800000 */
.L_x_488:
        /* <DEDUP_REMOVED lines=18> */
.L_x_491:
[----:B------:R-:W-:Y:S05]  /*2130*/  BSYNC B0 ;  /* 0x0000000000007941 */ /* 0x000fea0003800000 */
.L_x_490:
        /* <DEDUP_REMOVED lines=19> */
.L_x_493:
[----:B------:R-:W-:Y:S05]  /*2270*/  BSYNC B0 ;  /* 0x0000000000007941 */ /* 0x000fea0003800000 */
.L_x_492:
        /* <DEDUP_REMOVED lines=19> */
.L_x_495:
[----:B------:R-:W-:Y:S05]  /*23b0*/  BSYNC B0 ;  /* 0x0000000000007941 */ /* 0x000fea0003800000 */
.L_x_494:
        /* <DEDUP_REMOVED lines=18> */
.L_x_497:
[----:B------:R-:W-:Y:S05]  /*24e0*/  BSYNC B0 ;  /* 0x0000000000007941 */ /* 0x000fea0003800000 */
.L_x_496:
        /* <DEDUP_REMOVED lines=11> */
[----:B------:R-:W-:-:S04]  /*25a0*/  DEPBAR.LE SB0, 0x0 ;  /* 0x000080000000791a */ /* 0x000fc80000000000 */
[----:B------:R-:W-:Y:S02]  /*25b0*/  @UP1 UIMAD UR11, UR28, UR11, UR32 ;  /* 0x0000000b1c0b12a4 */ /* 0x000fe4000f8e0220 */
[----:B------:R-:W-:Y:S02]  /*25c0*/  @UP1 ULEA UR12, UP0, UR34, UR12, 0x2 ;  /* 0x0000000c220c1291 */ /* 0x000fe4000f80103f */
[----:B------:R-:W-:Y:S01]  /*25d0*/  @UP1 UIADD3 UR11, UR35, UR11, URZ ;  /* 0x0000000b230b1290 */ /* 0x000fe2000fffe03f */
[----:B------:R-:W-:Y:S01]  /*25e0*/  SHF.R.S32.HI R250, RZ, 0x4, R19 ;  /* 0x00000004fffa7819 */ /* 0x000fe20000011413 */
[----:B------:R-:W-:Y:S02]  /*25f0*/  @UP1 ULDC UR10, c[0x0][0x2e8] ;  /* 0x0000ba00000a1ab9 */ /* 0x000fe40000000800 */
[----:B------:R-:W-:Y:S01]  /*2600*/  @UP1 ULEA.HI.X UR13, UR34, UR13, UR11, 0x2, UP0 ;  /* 0x0000000d220d1291 */ /* 0x000fe200080f140b */
[----:B------:R-:W-:-:S05]  /*2610*/  IMAD.U32 R22, RZ, RZ, UR12 ;  /* 0x0000000cff167e24 */ /* 0x000fca000f8e00ff */
[----:B------:R-:W-:-:S05]  /*2620*/  IMAD.U32 R23, RZ, RZ, UR13 ;  /* 0x0000000dff177e24 */ /* 0x000fca000f8e00ff */
[----:B-1----:R-:W5:Y:S01]  /*2630*/  @P2 LDG.E R16, desc[UR24][R22.64] ;  /* 0x0000001816102981 */ /* 0x002f62000c1e1900 */
[----:B------:R-:W-:Y:S01]  /*2640*/  LEA.HI R17, R19, R250, RZ, 0x1 ;  /* 0x000000fa13117211 */ /* 0x000fe200078f08ff */
[----:B------:R-:W-:Y:S01]  /*2650*/  IMAD.SHL.U32 R2, R3, 0x40, RZ ;  /* 0x0000004003027824 */ /* 0x000fe200078e00ff */
[----:B------:R-:W5:Y:S01]  /*2660*/  @P2 MUFU.RCP R19, UR10 ;  /* 0x0000000a00132d08 */ /* 0x000f620008001000 */
[----:B------:R-:W-:Y:S01]  /*2670*/  ISETP.GE.AND P1, PT, R20, UR18, PT ;  /* 0x0000001214007c0c */ /* 0x000fe2000bf26270 */
[----:B------:R-:W-:Y:S01]  /*2680*/  BAR.SYNC.DEFER_BLOCKING 0x0 ;  /* 0x0000000000007b1d */ /* 0x000fe20000010000 */
[----:B------:R-:W-:Y:S01]  /*2690*/  LOP3.LUT R17, R17, 0xfffffffe, RZ, 0xc0, !PT ;  /* 0xfffffffe11117812 */ /* 0x000fe200078ec0ff */
[----:B------:R-:W-:Y:S01]  /*26a0*/  IMAD.SHL.U32 R21, R18, 0x40, RZ ;  /* 0x0000004012157824 */ /* 0x000fe200078e00ff */
[----:B------:R-:W-:Y:S01]  /*26b0*/  LOP3.LUT R18, R2, 0x1c0, RZ, 0xc0, !PT ;  /* 0x000001c002127812 */ /* 0x000fe200078ec0ff */
[----:B------:R-:W-:Y:S01]  /*26c0*/  UIMAD UR5, UR5, UR6, URZ ;  /* 0x00000006050572a4 */ /* 0x000fe2000f8e023f */
[----:B------:R-:W-:Y:S01]  /*26d0*/  IMAD.SHL.U32 R7, R7, 0x40, RZ ;  /* 0x0000004007077824 */ /* 0x000fe200078e00ff */
[----:B------:R-:W-:Y:S01]  /*26e0*/  UIMAD.WIDE.U32 UR12, UR19, UR6, URZ ;  /* 0x00000006130c72a5 */ /* 0x000fe2000f8e003f */
[----:B------:R-:W-:Y:S01]  /*26f0*/  IMAD.IADD R250, R250, 0x1, -R17 ;  /* 0x00000001fafa7824 */ /* 0x000fe200078e0a11 */
[----:B------:R-:W-:Y:S01]  /*2700*/  UIMAD UR5, UR19, UR7, UR5 ;  /* 0x00000007130572a4 */ /* 0x000fe2000f8e0205 */
[----:B------:R-:W-:Y:S01]  /*2710*/  IMAD.SHL.U32 R17, R20, 0x8, RZ ;  /* 0x0000000814117824 */ /* 0x000fe200078e00ff */
[----:B------:R-:W-:Y:S01]  /*2720*/  LOP3.LUT R21, R21, 0x1c0, RZ, 0xc0, !PT ;  /* 0x000001c015157812 */ /* 0x000fe200078ec0ff */
[----:B------:R-:W-:Y:S01]  /*2730*/  IMAD.SHL.U32 R2, R250, 0x8, RZ ;  /* 0x00000008fa027824 */ /* 0x000fe200078e00ff */
[----:B------:R-:W-:Y:S01]  /*2740*/  UIADD3 UR5, UR13, UR5, URZ ;  /* 0x000000050d057290 */ /* 0x000fe2000fffe03f */
[----:B------:R-:W-:Y:S01]  /*2750*/  LEA.HI R220, R15, R0, RZ, 0x5 ;  /* 0x000000000fdc7211 */ /* 0x000fe200078f28ff */
[----:B------:R-:W-:Y:S01]  /*2760*/  IMAD.IADD R252, R29, 0x1, R252 ;  /* 0x000000011dfc7824 */ /* 0x000fe200078e02fc */
[----:B------:R-:W-:Y:S01]  /*2770*/  LOP3.LUT R17, R18, 0x8, R17, 0xf8, !PT ;  /* 0x0000000812117812 */ /* 0x000fe200078ef811 */
[----:B------:R-:W-:Y:S01]  /*2780*/  BSSY B0, `(.L_x_498) ;  /* 0x0000025000007945 */ /* 0x000fe20003800000 */
[----:B------:R-:W-:-:S02]  /*2790*/  SHF.R.U32.HI R18, RZ, 0x3, R18 ;  /* 0x00000003ff127819 */ /* 0x000fc40000011612 */
[----:B------:R-:W-:Y:S01]  /*27a0*/  ISETP.GE.AND P4, PT, R11, UR18, PT ;  /* 0x000000120b007c0c */ /* 0x000fe2000bf86270 */
[----:B------:R-:W-:Y:S01]  /*27b0*/  IMAD.U32 R11, RZ, RZ, UR5 ;  /* 0x00000005ff0b7e24 */ /* 0x000fe2000f8e00ff */
[----:B------:R-:W-:Y:S01]  /*27c0*/  LOP3.LUT R17, R17, R18, RZ, 0x3c, !PT ;  /* 0x0000001211117212 */ /* 0x000fe200078e3cff */
[----:B------:R-:W-:Y:S01]  /*27d0*/  IMAD.U32 R18, RZ, RZ, UR12 ;  /* 0x0000000cff127e24 */ /* 0x000fe2000f8e00ff */
[----:B------:R-:W-:Y:S01]  /*27e0*/  ISETP.GE.AND P5, PT, R12, UR18, PT ;  /* 0x000000120c007c0c */ /* 0x000fe2000bfa6270 */
[----:B------:R1:W-:Y:S01]  /*27f0*/  @P1 STS.128 [R30+0x8000], RZ ;  /* 0x008000ff1e001388 */ /* 0x0003e20000000c00 */
[----:B------:R-:W-:Y:S01]  /*2800*/  LOP3.LUT R2, R21, 0x8, R2, 0xf8, !PT ;  /* 0x0000000815027812 */ /* 0x000fe200078ef802 */
[----:B------:R-:W-:Y:S01]  /*2810*/  UMOV UR5, URZ ;  /* 0x0000003f00057c82 */ /* 0x000fe20008000000 */
[----:B------:R-:W-:Y:S02]  /*2820*/  SHF.R.S32.HI R202, RZ, 0x5, R220 ;  /* 0x00000005ffca7819 */ /* 0x000fe400000114dc */
[----:B------:R-:W-:-:S02]  /*2830*/  LOP3.LUT R7, R7, 0xfffffe00, RZ, 0xc0, !PT ;  /* 0xfffffe0007077812 */ /* 0x000fc400078ec0ff */
[----:B------:R-:W-:Y:S02]  /*2840*/  SHF.R.U32.HI R21, RZ, 0x3, R21 ;  /* 0x00000003ff157819 */ /* 0x000fe40000011615 */
[----:B------:R-:W-:Y:S01]  /*2850*/  ISETP.GE.AND P6, PT, R13, UR18, PT ;  /* 0x000000120d007c0c */ /* 0x000fe2000bfc6270 */
[----:B------:R-:W-:Y:S01]  /*2860*/  IMAD R251, R202, 0x400, R7 ;  /* 0x00000400cafb7824 */ /* 0x000fe200078e0207 */
[----:B------:R-:W-:Y:S02]  /*2870*/  LOP3.LUT R2, R2, R21, RZ, 0x3c, !PT ;  /* 0x0000001502027212 */ /* 0x000fe400078e3cff */
[----:B------:R-:W-:Y:S02]  /*2880*/  ISETP.GE.AND P0, PT, R14, UR18, PT ;  /* 0x000000120e007c0c */ /* 0x000fe4000bf06270 */
[----:B------:R-:W-:Y:S01]  /*2890*/  ISETP.GE.AND P3, PT, R10, UR18, PT ;  /* 0x000000120a007c0c */ /* 0x000fe2000bf66270 */
[----:B-----5:R-:W-:Y:S01]  /*28a0*/  @P2 FMUL.FTZ R16, R16, R19 ;  /* 0x0000001310102220 */ /* 0x020fe20000410000 */
[----:B------:R-:W-:-:S04]  /*28b0*/  IMAD.U32 R19, RZ, RZ, UR13 ;  /* 0x0000000dff137e24 */ /* 0x000fc8000f8e00ff */
[----:B------:R-:W-:Y:S02]  /*28c0*/  @P2 R2UR UR10, R16 ;  /* 0x00000000100a22ca */ /* 0x000fe400000e0000 */
[----:B------:R-:W-:-:S04]  /*28d0*/  LEA R12, P2, R18, R28, 0x7 ;  /* 0x0000001c120c7211 */ /* 0x000fc800078438ff */
[----:B------:R-:W-:Y:S02]  /*28e0*/  LEA.HI.X R13, R18, R252, R11, 0x7, P2 ;  /* 0x000000fc120d7211 */ /* 0x000fe400010f3c0b */
[----:B------:R-:W-:-:S05]  /*28f0*/  ISETP.GE.AND P2, PT, R9, UR18, PT ;  /* 0x0000001209007c0c */ /* 0x000fca000bf46270 */
[----:B------:R-:W-:Y:S01]  /*2900*/  @UP1 UMOV UR5, UR10 ;  /* 0x0000000a00051c82 */ /* 0x000fe20008000000 */
[----:B-1----:R-:W-:Y:S07]  /*2910*/  @P1 BRA `(.L_x_499) ;  /* 0x00000000002c1947 */ /* 0x002fee0003800000 */
        /* <DEDUP_REMOVED lines=11> */
.L_x_499:
[----:B------:R-:W-:Y:S05]  /*29d0*/  BSYNC B0 ;  /* 0x0000000000007941 */ /* 0x000fea0003800000 */
.L_x_498:
        /* <DEDUP_REMOVED lines=24> */
.L_x_501:
[----:B------:R-:W-:Y:S05]  /*2b60*/  BSYNC B0 ;  /* 0x0000000000007941 */ /* 0x000fea0003800000 */
.L_x_500:
        /* <DEDUP_REMOVED lines=19> */
.L_x_503:
[----:B------:R-:W-:Y:S05]  /*2ca0*/  BSYNC B0 ;  /* 0x0000000000007941 */ /* 0x000fea0003800000 */
.L_x_502:
        /* <DEDUP_REMOVED lines=18> */
.L_x_505:
[----:B------:R-:W-:Y:S05]  /*2dd0*/  BSYNC B0 ;  /* 0x0000000000007941 */ /* 0x000fea0003800000 */
.L_x_504:
        /* <DEDUP_REMOVED lines=19> */
.L_x_507:
[----:B------:R-:W-:Y:S05]  /*2f10*/  BSYNC B0 ;  /* 0x0000000000007941 */ /* 0x000fea0003800000 */
.L_x_506:
        /* <DEDUP_REMOVED lines=20> */
.L_x_509:
[----:B------:R-:W-:Y:S05]  /*3060*/  BSYNC B0 ;  /* 0x0000000000007941 */ /* 0x000fea0003800000 */
.L_x_508:
        /* <DEDUP_REMOVED lines=20> */
.L_x_511:
[----:B------:R-:W-:Y:S05]  /*31b0*/  BSYNC B0 ;  /* 0x0000000000007941 */ /* 0x000fea0003800000 */
.L_x_510:
        /* <DEDUP_REMOVED lines=18> */
.L_x_513:
[----:B------:R-:W-:Y:S05]  /*32e0*/  BSYNC B0 ;  /* 0x0000000000007941 */ /* 0x000fea0003800000 */
.L_x_512:
[----:B------:R-:W-:Y:S01]  /*32f0*/  LDSM.16.M88.4 R48, [R251] ;  /* 0x00000000fb30783b */ /* 0x000fe20000000200 */
[----:B------:R-:W-:Y:S01]  /*3300*/  R2P PR, R3, 0x6 ;  /* 0x0000000603007804 */ /* 0x000fe20000000000 */
[----:B------:R-:W-:Y:S01]  /*3310*/  IMAD R44, R6, 0x2, R251 ;  /* 0x00000002062c7824 */ /* 0x000fe200078e02fb */
[----:B------:R-:W-:Y:S01]  /*3320*/  ULDC UR10, c[0x0][0x39c] ;  /* 0x0000e700000a7ab9 */ /* 0x000fe20000000800 */
[----:B------:R-:W5:Y:S01]  /*3330*/  LDSM.16.M88.4 R116, [R250+0x4000] ;  /* 0x00400000fa74783b */ /* 0x000f620000000200 */
[C---:B------:R-:W-:Y:S01]  /*3340*/  VIADD R249, R250.reuse, 0x4040 ;  /* 0x00004040faf97836 */ /* 0x040fe20000000000 */
[----:B------:R-:W-:Y:S01]  /*3350*/  SEL R5, R5, 0xffffffe0, !P1 ;  /* 0xffffffe005057807 */ /* 0x000fe20004800000 */
[----:B------:R-:W-:Y:S01]  /*3360*/  UISETP.GE.AND UP0, UPT, UR26, 0x81, UPT ;  /* 0x000000811a00788c */ /* 0x000fe2000bf06270 */
[----:B------:R-:W2:Y:S03]  /*3370*/  LDSM.16.M88.4 R52, [R251+0x2000] ;  /* 0x00200000fb34783b */ /* 0x000ea60000000200 */
[----:B------:R-:W-:Y:S01]  /*3380*/  IMAD.IADD R3, R250, 0x1, R5 ;  /* 0x00000001fa037824 */ /* 0x000fe200078e0205 */
[----:B------:R-:W3:Y:S04]  /*3390*/  LDSM.16.M88.4 R108, [R250+0x4800] ;  /* 0x00480000fa6c783b */ /* 0x000ee80000000200 */
[----:B------:R-:W1:Y:S04]  /*33a0*/  LDSM.16.M88.4 R100, [R250+0x5000] ;  /* 0x00500000fa64783b */ /* 0x000e680000000200 */
[----:B------:R-:W1:Y:S04]  /*33b0*/  LDSM.16.M88.4 R92, [R250+0x5800] ;  /* 0x00580000fa5c783b */ /* 0x000e680000000200 */
[----:B------:R-:W1:Y:S04]  /*33c0*/  LDSM.16.M88.4 R84, [R250+0x6000] ;  /* 0x00600000fa54783b */ /* 0x000e680000000200 */
[----:B------:R-:W1:Y:S04]  /*33d0*/  LDSM.16.M88.4 R76, [R250+0x6800] ;  /* 0x00680000fa4c783b */ /* 0x000e680000000200 */
[----:B------:R-:W1:Y:S04]  /*33e0*/  LDSM.16.M88.4 R64, [R250+0x7000] ;  /* 0x00700000fa40783b */ /* 0x000e680000000200 */
[----:B------:R-:W1:Y:S04]  /*33f0*/  LDSM.16.M88.4 R156, [R250+0x7800] ;  /* 0x00780000fa9c783b */ /* 0x000e680000000200 */
[----:B------:R-:W-:Y:S04]  /*3400*/  LDSM.16.M88.4 R152, [R44+0x2000] ;  /* 0x002000002c98783b */ /* 0x000fe80000000200 */
[----:B------:R-:W1:Y:S01]  /*3410*/  LDSM.16.M88.4 R148, [R3+0x4000] ;  /* 0x004000000394783b */ /* 0x000e620000000200 */
[-C--:B-----5:R-:W-:Y:S03]  /*3420*/  HMMA.16816.F32.BF16 R120, R48, R116.reuse, RZ ;  /* 0x000000743078723c */ /* 0x0a0fe600000418ff */
[----:B------:R-:W5:Y:S03]  /*3430*/  LDSM.16.M88.4 R44, [R44] ;  /* 0x000000002c2c783b */ /* 0x000f660000000200 */
[C---:B--2---:R-:W-:Y:S01]  /*3440*/  HMMA.16816.F32.BF16 R40, R52.reuse, R116, RZ ;  /* 0x000000743428723c */ /* 0x044fe200000418ff */
[----:B------:R-:W2:Y:S04]  /*3450*/  LDSM.16.M88.4 R144, [R3+0x4800] ;  /* 0x004800000390783b */ /* 0x000ea80000000200 */
[----:B------:R-:W2:Y:S01]  /*3460*/  LDSM.16.M88.4 R140, [R3+0x5000] ;  /* 0x00500000038c783b */ /* 0x000ea20000000200 */
[C---:B------:R-:W-:Y:S03]  /*3470*/  HMMA.16816.F32.BF16 R36, R52.reuse, R118, RZ ;  /* 0x000000763424723c */ /* 0x040fe600000418ff */
[----:B------:R-:W2:Y:S03]  /*3480*/  LDSM.16.M88.4 R136, [R3+0x5800] ;  /* 0x005800000388783b */ /* 0x000ea60000000200 */
[C---:B---3--:R-:W-:Y:S01]  /*3490*/  HMMA.16816.F32.BF16 R32, R52.reuse, R108, RZ ;  /* 0x0000006c3420723c */ /* 0x048fe200000418ff */
[----:B------:R-:W3:Y:S04]  /*34a0*/  LDSM.16.M88.4 R160, [R3+0x6000] ;  /* 0x0060000003a0783b */ /* 0x000ee80000000200 */
[----:B------:R-:W3:Y:S01]  /*34b0*/  LDSM.16.M88.4 R132, [R3+0x6800] ;  /* 0x006800000384783b */ /* 0x000ee20000000200 */
[C---:B-1--4-:R-:W-:Y:S03]  /*34c0*/  HMMA.16816.F32.BF16 R28, R52.reuse, R110, RZ ;  /* 0x0000006e341c723c */ /* 0x052fe600000418ff */
[----:B------:R-:W1:Y:S03]  /*34d0*/  LDSM.16.M88.4 R128, [R3+0x7000] ;  /* 0x007000000380783b */ /* 0x000e660000000200 */
[C---:B------:R-:W-:Y:S01]  /*34e0*/  HMMA.16816.F32.BF16 R24, R52.reuse, R100, RZ ;  /* 0x000000643418723c */ /* 0x040fe200000418ff */
[----:B------:R4:W1:Y:S04]  /*34f0*/  LDSM.16.M88.4 R124, [R3+0x7800] ;  /* 0x00780000037c783b */ /* 0x0008680000000200 */
[----:B------:R-:W0:Y:S01]  /*3500*/  LDGDEPBAR ;  /* 0x00000000000079af */ /* 0x000e220000000000 */
[C---:B------:R-:W-:Y:S06]  /*3510*/  HMMA.16816.F32.BF16 R20, R52.reuse, R102, RZ ;  /* 0x000000663414723c */ /* 0x040fec00000418ff */
[C---:B------:R-:W-:Y:S06]  /*3520*/  HMMA.16816.F32.BF16 R16, R52.reuse, R92, RZ ;  /* 0x0000005c3410723c */ /* 0x040fec00000418ff */
[C---:B------:R-:W-:Y:S06]  /*3530*/  HMMA.16816.F32.BF16 R12, R52.reuse, R94, RZ ;  /* 0x0000005e340c723c */ /* 0x040fec00000418ff */
[----:B------:R-:W-:Y:S01]  /*3540*/  HMMA.16816.F32.BF16 R8, R52, R84, RZ ;  /* 0x000000543408723c */ /* 0x000fe200000418ff */
[----:B----4-:R-:W-:-:S04]  /*3550*/  IMAD R3, R4, 0x2, R251 ;  /* 0x0000000204037824 */ /* 0x010fc800078e02fb */
[----:B------:R-:W-:Y:S01]  /*3560*/  IMAD R248, R6, 0x2, R3 ;  /* 0x0000000206f87824 */ /* 0x000fe200078e0203 */
[C---:B------:R-:W-:Y:S04]  /*3570*/  HMMA.16816.F32.BF16 R180, R52.reuse, R86, RZ ;  /* 0x0000005634b4723c */ /* 0x040fe800000418ff */
[----:B------:R-:W-:Y:S02]  /*3580*/  LDSM.16.M88.4 R216, [R248+0x2000] ;  /* 0x00200000f8d8783b */ /* 0x000fe40000000200 */
        /* <DEDUP_REMOVED lines=16> */
[-C--:B------:R-:W-:Y:S06]  /*3690*/  HMMA.16816.F32.BF16 R40, R152, R148.reuse, R40 ;  /* 0x000000949828723c */ /* 0x080fec0000041828 */
[----:B-----5:R-:W-:Y:S06]  /*36a0*/  HMMA.16816.F32.BF16 R120, R44, R148, R120 ;  /* 0x000000942c78723c */ /* 0x020fec0000041878 */
[----:B------:R-:W-:Y:S01]  /*36b0*/  HMMA.16816.F32.BF16 R72, R48, R64, RZ ;  /* 0x000000403048723c */ /* 0x000fe200000418ff */
[----:B------:R-:W-:-:S04]  /*36c0*/  VIADD R148, R250, 0x4000 ;  /* 0x00004000fa947836 */ /* 0x000fc80000000000 */
[----:B------:R-:W-:Y:S01]  /*36d0*/  @P2 VIADD R249, R148, 0xffffffc0 ;  /* 0xffffffc094f92836 */ /* 0x000fe20000000000 */
[----:B------:R-:W-:Y:S03]  /*36e0*/  HMMA.16816.F32.BF16 R64, R48, R66, RZ ;  /* 0x000000423040723c */ /* 0x000fe600000418ff */
[----:B------:R-:W-:-:S03]  /*36f0*/  IMAD.IADD R203, R5, 0x1, R249 ;  /* 0x0000000105cb7824 */ /* 0x000fc600078e02f9 */
[C---:B------:R-:W-:Y:S02]  /*3700*/  HMMA.16816.F32.BF16 R116, R48.reuse, R118, RZ ;  /* 0x000000763074723c */ /* 0x040fe400000418ff */
[----:B------:R-:W-:Y:S04]  /*3710*/  LDSM.16.M88.4 R212, [R203] ;  /* 0x00000000cbd4783b */ /* 0x000fe80000000200 */
[C---:B------:R-:W-:Y:S01]  /*3720*/  HMMA.16816.F32.BF16 R60, R48.reuse, R156, RZ ;  /* 0x0000009c303c723c */ /* 0x040fe200000418ff */
[----:B------:R-:W-:Y:S04]  /*3730*/  LDSM.16.M88.4 R192, [R203+0x2000] ;  /* 0x00200000cbc0783b */ /* 0x000fe80000000200 */
[----:B------:R-:W-:Y:S01]  /*3740*/  LDSM.16.M88.4 R204, [R203+0x1000] ;  /* 0x00100000cbcc783b */ /* 0x000fe20000000200 */
[----:B------:R-:W-:Y:S03]  /*3750*/  HMMA.16816.F32.BF16 R48, R48, R158, RZ ;  /* 0x0000009e3030723c */ /* 0x000fe600000418ff */
[----:B------:R-:W-:Y:S03]  /*3760*/  LDSM.16.M88.4 R156, [R3+0x2000] ;  /* 0x00200000039c783b */ /* 0x000fe60000000200 */
[C---:B------:R-:W-:Y:S01]  /*3770*/  HMMA.16816.F32.BF16 R36, R152.reuse, R150, R36 ;  /* 0x000000969824723c */ /* 0x040fe20000041824 */
[----:B------:R-:W-:Y:S04]  /*3780*/  LDSM.16.M88.4 R188, [R203+0x2800] ;  /* 0x00280000cbbc783b */ /* 0x000fe80000000200 */
[----:B------:R-:W-:Y:S01]  /*3790*/  LDSM.16.M88.4 R196, [R203+0x1800] ;  /* 0x00180000cbc4783b */ /* 0x000fe20000000200 */
[C---:B--2---:R-:W-:Y:S03]  /*37a0*/  HMMA.16816.F32.BF16 R32, R152.reuse, R144, R32 ;  /* 0x000000909820723c */ /* 0x044fe60000041820 */
[----:B------:R-:W-:Y:S03]  /*37b0*/  LDSM.16.M88.4 R184, [R203+0x3000] ;  /* 0x00300000cbb8783b */ /* 0x000fe60000000200 */
[C---:B------:R-:W-:Y:S01]  /*37c0*/  HMMA.16816.F32.BF16 R28, R152.reuse, R146, R28 ;  /* 0x00000092981c723c */ /* 0x040fe2000004181c */
[----:B------:R-:W-:Y:S04]  /*37d0*/  LDSM.16.M88.4 R208, [R203+0x800] ;  /* 0x00080000cbd0783b */ /* 0x000fe80000000200 */
[----:B------:R-:W-:Y:S01]  /*37e0*/  LDSM.16.M88.4 R164, [R203+0x3800] ;  /* 0x00380000cba4783b */ /* 0x000fe20000000200 */
[C---:B------:R-:W-:Y:S06]  /*37f0*/  HMMA.16816.F32.BF16 R24, R152.reuse, R140, R24 ;  /* 0x0000008c9818723c */ /* 0x040fec0000041818 */
[C---:B------:R-:W-:Y:S06]  /*3800*/  HMMA.16816.F32.BF16 R20, R152.reuse, R142, R20 ;  /* 0x0000008e9814723c */ /* 0x040fec0000041814 */
[C---:B------:R-:W-:Y:S06]  /*3810*/  HMMA.16816.F32.BF16 R16, R152.reuse, R136, R16 ;  /* 0x000000889810723c */ /* 0x040fec0000041810 */
[C---:B------:R-:W-:Y:S06]  /*3820*/  HMMA.16816.F32.BF16 R12, R152.reuse, R138, R12 ;  /* 0x0000008a980c723c */ /* 0x040fec000004180c */
[C---:B---3--:R-:W-:Y:S06]  /*3830*/  HMMA.16816.F32.BF16 R8, R152.reuse, R160, R8 ;  /* 0x000000a09808723c */ /* 0x048fec0000041808 */
[C---:B------:R-:W-:Y:S06]  /*3840*/  HMMA.16816.F32.BF16 R180, R152.reuse, R162, R180 ;  /* 0x000000a298b4723c */ /* 0x040fec00000418b4 */
[C---:B------:R-:W-:Y:S06]  /*3850*/  HMMA.16816.F32.BF16 R176, R152.reuse, R132, R176 ;  /* 0x0000008498b0723c */ /* 0x040fec00000418b0 */
[C---:B------:R-:W-:Y:S06]  /*3860*/  HMMA.16816.F32.BF16 R172, R152.reuse, R134, R172 ;  /* 0x0000008698ac723c */ /* 0x040fec00000418ac */
[C---:B-1----:R-:W-:Y:S06]  /*3870*/  HMMA.16816.F32.BF16 R168, R152.reuse, R128, R168 ;  /* 0x0000008098a8723c */ /* 0x042fec00000418a8 */
[C---:B------:R-:W-:Y:S06]  /*3880*/  HMMA.16816.F32.BF16 R56, R152.reuse, R124, R56 ;  /* 0x0000007c9838723c */ /* 0x040fec0000041838 */
[C---:B------:R-:W-:Y:S06]  /*3890*/  HMMA.16816.F32.BF16 R68, R152.reuse, R130, R68 ;  /* 0x000000829844723c */ /* 0x040fec0000041844 */
[----:B------:R-:W-:Y:S01]  /*38a0*/  HMMA.16816.F32.BF16 R52, R152, R126, R52 ;  /* 0x0000007e9834723c */ /* 0x000fe20000041834 */
[----:B------:R-:W1:Y:S05]  /*38b0*/  LDSM.16.M88.4 R152, [R249] ;  /* 0x00000000f998783b */ /* 0x000e6a0000000200 */
[C---:B------:R-:W-:Y:S06]  /*38c0*/  HMMA.16816.F32.BF16 R88, R44.reuse, R160, R88 ;  /* 0x000000a02c58723c */ /* 0x040fec0000041858 */
[C---:B------:R-:W-:Y:S01]  /*38d0*/  HMMA.16816.F32.BF16 R84, R44.reuse, R162, R84 ;  /* 0x000000a22c54723c */ /* 0x040fe20000041854 */
[----:B------:R2:W3:Y:S05]  /*38e0*/  LDSM.16.M88.4 R160, [R3] ;  /* 0x0000000003a0783b */ /* 0x0004ea0000000200 */
[C---:B------:R-:W-:Y:S06]  /*38f0*/  HMMA.16816.F32.BF16 R96, R44.reuse, R136, R96 ;  /* 0x000000882c60723c */ /* 0x040fec0000041860 */
[C---:B------:R-:W-:Y:S01]  /*3900*/  HMMA.16816.F32.BF16 R92, R44.reuse, R138, R92 ;  /* 0x0000008a2c5c723c */ /* 0x040fe2000004185c */
[----:B------:R-:W4:Y:S05]  /*3910*/  LDSM.16.M88.4 R136, [R249+0x2000] ;  /* 0x00200000f988783b */ /* 0x000f2a0000000200 */
[C---:B------:R-:W-:Y:S06]  /*3920*/  HMMA.16816.F32.BF16 R112, R44.reuse, R144, R112 ;  /* 0x000000902c70723c */ /* 0x040fec0000041870 */
[----:B------:R-:W-:Y:S01]  /*3930*/  HMMA.16816.F32.BF16 R108, R44, R146, R108 ;  /* 0x000000922c6c723c */ /* 0x000fe2000004186c */
[----:B------:R-:W5:Y:S01]  /*3940*/  LDSM.16.M88.4 R144, [R249+0x1000] ;  /* 0x00100000f990783b */ /* 0x000f620000000200 */
[----:B--2---:R-:W-:-:S04]  /*3950*/  LOP3.LUT R3, R220, 0xffffffe0, RZ, 0xc0, !PT ;  /* 0xffffffe0dc037812 */ /* 0x004fc800078ec0ff */
[----:B------:R-:W-:Y:S01]  /*3960*/  HMMA.16816.F32.BF16 R80, R44, R132, R80 ;  /* 0x000000842c50723c */ /* 0x000fe20000041850 */
[----:B------:R-:W-:-:S05]  /*3970*/  IMAD.IADD R3, R0, 0x1, -R3 ;  /* 0x0000000100037824 */ /* 0x000fca00078e0a03 */
[C---:B------:R-:W-:Y:S01]  /*3980*/  HMMA.16816.F32.BF16 R76, R44.reuse, R134, R76 ;  /* 0x000000862c4c723c */ /* 0x040fe2000004184c */
[----:B------:R-:W2:Y:S05]  /*3990*/  LDSM.16.M88.4 R132, [R249+0x2800] ;  /* 0x00280000f984783b */ /* 0x000eaa0000000200 */
[C---:B------:R-:W-:Y:S06]  /*39a0*/  HMMA.16816.F32.BF16 R104, R44.reuse, R140, R104 ;  /* 0x0000008c2c68723c */ /* 0x040fec0000041868 */
[C---:B------:R-:W-:Y:S01]  /*39b0*/  HMMA.16816.F32.BF16 R100, R44.reuse, R142, R100 ;  /* 0x0000008e2c64723c */ /* 0x040fe20000041864 */
[----:B------:R-:W2:Y:S05]  /*39c0*/  LDSM.16.M88.4 R140, [R249+0x1800] ;  /* 0x00180000f98c783b */ /* 0x000eaa0000000200 */
[C---:B------:R-:W-:Y:S06]  /*39d0*/  HMMA.16816.F32.BF16 R72, R44.reuse, R128, R72 ;  /* 0x000000802c48723c */ /* 0x040fec0000041848 */
[C---:B------:R-:W-:Y:S01]  /*39e0*/  HMMA.16816.F32.BF16 R64, R44.reuse, R130, R64 ;  /* 0x000000822c40723c */ /* 0x040fe20000041840 */
[----:B------:R-:W2:Y:S05]  /*39f0*/  LDSM.16.M88.4 R128, [R249+0x3000] ;  /* 0x00300000f980783b */ /* 0x000eaa0000000200 */
[C---:B------:R-:W-:Y:S01]  /*3a00*/  HMMA.16816.F32.BF16 R116, R44.reuse, R150, R116 ;  /* 0x000000962c74723c */ /* 0x040fe20000041874 */
[----:B------:R-:W2:Y:S05]  /*3a10*/  LDSM.16.M88.4 R148, [R249+0x800] ;  /* 0x00080000f994783b */ /* 0x000eaa0000000200 */
[C---:B------:R-:W-:Y:S06]  /*3a20*/  HMMA.16816.F32.BF16 R60, R44.reuse, R124, R60 ;  /* 0x0000007c2c3c723c */ /* 0x040fec000004183c */
[----:B------:R-:W-:Y:S01]  /*3a30*/  HMMA.16816.F32.BF16 R48, R44, R126, R48 ;  /* 0x0000007e2c30723c */ /* 0x000fe20000041830 */
[----:B------:R-:W2:Y:S04]  /*3a40*/  LDSM.16.M88.4 R124, [R249+0x3800] ;  /* 0x00380000f97c783b */ /* 0x000ea80000000200 */
[----:B------:R-:W2:Y:S01]  /*3a50*/  LDSM.16.M88.4 R44, [R248] ;  /* 0x00000000f82c783b */ /* 0x000ea20000000200 */
[----:B-1----:R-:W-:Y:S01]  /*3a60*/  HMMA.16816.F32.BF16 R40, R156, R152, R40 ;  /* 0x000000989c28723c */ /* 0x002fe20000041828 */
[----:B------:R-:W-:-:S05]  /*3a70*/  DEPBAR.LE SB0, 0x0 ;  /* 0x000080000000791a */ /* 0x000fca0000000000 */
[C---:B---3--:R-:W-:Y:S06]  /*3a80*/  HMMA.16816.F32.BF16 R116, R160.reuse, R154, R116 ;  /* 0x0000009aa074723c */ /* 0x048fec0000041874 */
[C---:B------:R-:W-:Y:S06]  /*3a90*/  HMMA.16816.F32.BF16 R120, R160.reuse, R152, R120 ;  /* 0x00000098a078723c */ /* 0x040fec0000041878 */
[-C--:B----4-:R-:W-:Y:S06]  /*3aa0*/  HMMA.16816.F32.BF16 R88, R160, R136.reuse, R88 ;  /* 0x00000088a058723c */ /* 0x090fec0000041858 */
[----:B------:R-:W-:Y:S06]  /*3ab0*/  HMMA.16816.F32.BF16 R8, R156, R136, R8 ;  /* 0x000000889c08723c */ /* 0x000fec0000041808 */
[C---:B-----5:R-:W-:Y:S06]  /*3ac0*/  HMMA.16816.F32.BF16 R100, R160.reuse, R146, R100 ;  /* 0x00000092a064723c */ /* 0x060fec0000041864 */
[C---:B--2---:R-:W-:Y:S06]  /*3ad0*/  HMMA.16816.F32.BF16 R80, R160.reuse, R132, R80 ;  /* 0x00000084a050723c */ /* 0x044fec0000041850 */
[-C--:B------:R-:W-:Y:S06]  /*3ae0*/  HMMA.16816.F32.BF16 R104, R160, R144.reuse, R104 ;  /* 0x00000090a068723c */ /* 0x080fec0000041868 */
[----:B------:R-:W-:Y:S06]  /*3af0*/  HMMA.16816.F32.BF16 R24, R156, R144, R24 ;  /* 0x000000909c18723c */ /* 0x000fec0000041818 */
[C---:B------:R-:W-:Y:S06]  /*3b00*/  HMMA.16816.F32.BF16 R96, R160.reuse, R140, R96 ;  /* 0x0000008ca060723c */ /* 0x040fec0000041860 */
[----:B------:R-:W-:Y:S06]  /*3b10*/  HMMA.16816.F32.BF16 R84, R160, R138, R84 ;  /* 0x0000008aa054723c */ /* 0x000fec0000041854 */
[----:B------:R-:W-:Y:S06]  /*3b20*/  HMMA.16816.F32.BF16 R20, R156, R146, R20 ;  /* 0x000000929c14723c */ /* 0x000fec0000041814 */
[----:B------:R-:W-:Y:S06]  /*3b30*/  HMMA.16816.F32.BF16 R92, R160, R142, R92 ;  /* 0x0000008ea05c723c */ /* 0x000fec000004185c */
        /* <DEDUP_REMOVED lines=9> */
[----:B------:R-:W-:Y:S06]  /*3bd0*/  HMMA.16816.F32.BF16 R48, R160, R126, R48 ;  /* 0x0000007ea030723c */ /* 0x000fec0000041830 */
[----:B------:R-:W-:Y:S06]  /*3be0*/  HMMA.16816.F32.BF16 R40, R216, R212, R40 ;  /* 0x000000d4d828723c */ /* 0x000fec0000041828 */
[----:B------:R-:W-:Y:S06]  /*3bf0*/  HMMA.16816.F32.BF16 R116, R44, R214, R116 ;  /* 0x000000d62c74723c */ /* 0x000fec0000041874 */
[----:B------:R-:W-:Y:S06]  /*3c00*/  HMMA.16816.F32.BF16 R68, R156, R130, R68 ;  /* 0x000000829c44723c */ /* 0x000fec0000041844 */
[C---:B------:R-:W-:Y:S06]  /*3c10*/  HMMA.16816.F32.BF16 R120, R44.reuse, R212, R120 ;  /* 0x000000d42c78723c */ /* 0x040fec0000041878 */
[-C--:B------:R-:W-:Y:S06]  /*3c20*/  HMMA.16816.F32.BF16 R88, R44, R192.reuse, R88 ;  /* 0x000000c02c58723c */ /* 0x080fec0000041858 */
[----:B------:R-:W-:Y:S06]  /*3c30*/  HMMA.16816.F32.BF16 R8, R216, R192, R8 ;  /* 0x000000c0d808723c */ /* 0x000fec0000041808 */
[C---:B------:R-:W-:Y:S06]  /*3c40*/  HMMA.16816.F32.BF16 R100, R44.reuse, R206, R100 ;  /* 0x000000ce2c64723c */ /* 0x040fec0000041864 */
[C---:B------:R-:W-:Y:S06]  /*3c50*/  HMMA.16816.F32.BF16 R80, R44.reuse, R188, R80 ;  /* 0x000000bc2c50723c */ /* 0x040fec0000041850 */
[----:B------:R-:W-:Y:S01]  /*3c60*/  HMMA.16816.F32.BF16 R104, R44, R204, R104 ;  /* 0x000000cc2c68723c */ /* 0x000fe20000041868 */
[----:B------:R-:W-:-:S05]  /*3c70*/  FMUL.FTZ R136, R89, UR10 ;  /* 0x0000000a59887c20 */ /* 0x000fca0008410000 */
[----:B------:R-:W-:Y:S01]  /*3c80*/  HMMA.16816.F32.BF16 R24, R216, R204, R24 ;  /* 0x000000ccd818723c */ /* 0x000fe20000041818 */
[----:B------:R-:W-:Y:S01]  /*3c90*/  FMUL.FTZ R89, R9, UR10 ;  /* 0x0000000a09597c20 */ /* 0x000fe20008410000 */
[----:B------:R-:W-:Y:S04]  /*3ca0*/  MUFU.TANH R136, R136 ;  /* 0x0000008800887308 */ /* 0x000fe80000002400 */
[C---:B------:R-:W-:Y:S01]  /*3cb0*/  HMMA.16816.F32.BF16 R96, R44.reuse, R196, R96 ;  /* 0x000000c42c60723c */ /* 0x040fe20000041860 */
[----:B------:R-:W-:Y:S01]  /*3cc0*/  FMUL.FTZ R130, R100, UR10 ;  /* 0x0000000a64827c20 */ /* 0x000fe20008410000 */
[----:B------:R-:W-:Y:S01]  /*3cd0*/  FMUL.FTZ R100, R91, UR10 ;  /* 0x0000000a5b647c20 */ /* 0x000fe20008410000 */
[----:B------:R-:W-:Y:S01]  /*3ce0*/  FMUL.FTZ R131, R101, UR10 ;  /* 0x0000000a65837c20 */ /* 0x000fe20008410000 */
[----:B------:R-:W-:Y:S02]  /*3cf0*/  MUFU.TANH R89, R89 ;  /* 0x0000005900597308 */ /* 0x000fe40000002400 */
[----:B------:R-:W-:Y:S01]  /*3d00*/  HMMA.16816.F32.BF16 R84, R44, R194, R84 ;  /* 0x000000c22c54723c */ /* 0x000fe20000041854 */
[----:B------:R-:W-:Y:S01]  /*3d10*/  FMUL.FTZ R9, R80, UR10 ;  /* 0x0000000a50097c20 */ /* 0x000fe20008410000 */
[----:B------:R-:W-:-:S04]  /*3d20*/  FMUL.FTZ R81, R81, UR10 ;  /* 0x0000000a51517c20 */ /* 0x000fc80008410000 */
[----:B------:R-:W-:Y:S01]  /*3d30*/  HMMA.16816.F32.BF16 R56, R156, R124, R56 ;  /* 0x0000007c9c38723c */ /* 0x000fe20000041838 */
[----:B------:R-:W-:Y:S01]  /*3d40*/  MUFU.TANH R9, R9 ;  /* 0x0000000900097308 */ /* 0x000fe20000002400 */
[----:B------:R-:W-:Y:S01]  /*3d50*/  FMUL.FTZ R106, R106, UR10 ;  /* 0x0000000a6a6a7c20 */ /* 0x000fe20008410000 */
[----:B------:R-:W-:-:S03]  /*3d60*/  FMUL.FTZ R107, R107, UR10 ;  /* 0x0000000a6b6b7c20 */ /* 0x000fc60008410000 */
[----:B------:R-:W-:Y:S01]  /*3d70*/  HMMA.16816.F32.BF16 R20, R216, R206, R20 ;  /* 0x000000ced814723c */ /* 0x000fe20000041814 */
[----:B------:R-:W-:Y:S01]  /*3d80*/  SHF.R.S32.HI R124, RZ, 0x1f, R3 ;  /* 0x0000001fff7c7819 */ /* 0x000fe20000011403 */
[----:B------:R-:W-:Y:S01]  /*3d90*/  FMUL.FTZ R26, R26, UR10 ;  /* 0x0000000a1a1a7c20 */ /* 0x000fe20008410000 */
[----:B------:R-:W-:Y:S02]  /*3da0*/  MUFU.TANH R81, R81 ;  /* 0x0000005100517308 */ /* 0x000fe40000002400 */
[----:B------:R-:W-:Y:S01]  /*3db0*/  LEA.HI R124, R124, R3, RZ, 0x2 ;  /* 0x000000037c7c7211 */ /* 0x000fe200078f10ff */
[----:B------:R-:W-:Y:S01]  /*3dc0*/  HMMA.16816.F32.BF16 R92, R44, R198, R92 ;  /* 0x000000c62c5c723c */ /* 0x000fe2000004185c */
[----:B------:R-:W-:Y:S02]  /*3dd0*/  IMAD.SHL.U32 R3, R0, 0x2, RZ ;  /* 0x0000000200037824 */ /* 0x000fe400078e00ff */
[----:B------:R-:W-:Y:S02]  /*3de0*/  FMUL.FTZ R98, R98, UR10 ;  /* 0x0000000a62627c20 */ /* 0x000fe40008410000 */
[----:B------:R-:W-:Y:S01]  /*3df0*/  MUFU.TANH R26, R26 ;  /* 0x0000001a001a7308 */ /* 0x000fe20000002400 */
[----:B------:R-:W-:Y:S01]  /*3e00*/  HMMA.16816.F32.BF16 R36, R216, R214, R36 ;  /* 0x000000d6d824723c */ /* 0x000fe20000041824 */
[----:B------:R-:W-:Y:S01]  /*3e10*/  LOP3.LUT R125, R3, 0x6, RZ, 0xc0, !PT ;  /* 0x00000006037d7812 */ /* 0x000fe200078ec0ff */
[----:B------:R-:W-:-:S02]  /*3e20*/  IMAD.IADD R3, R7, 0x1, R2 ;  /* 0x0000000107037824 */ /* 0x000fc400078e0202 */
[----:B------:R-:W-:Y:S01]  /*3e30*/  FMUL.FTZ R7, R118, UR10 ;  /* 0x0000000a76077c20 */ /* 0x000fe20008410000 */
[----:B------:R-:W-:Y:S01]  /*3e40*/  FMUL.FTZ R84, R84, UR10 ;  /* 0x0000000a54547c20 */ /* 0x000fe20008410000 */
[C---:B------:R-:W-:Y:S02]  /*3e50*/  HMMA.16816.F32.BF16 R16, R216.reuse, R196, R16 ;  /* 0x000000c4d810723c */ /* 0x040fe40000041810 */
[----:B------:R1:W-:Y:S04]  /*3e60*/  MUFU.TANH R80, R7 ;  /* 0x0000000700507308 */ /* 0x0003e80000002400 */
[----:B------:R-:W-:Y:S01]  /*3e70*/  HMMA.16816.F32.BF16 R12, R216, R198, R12 ;  /* 0x000000c6d80c723c */ /* 0x000fe2000004180c */
[----:B------:R-:W-:Y:S01]  /*3e80*/  FMUL.FTZ R20, R20, UR10 ;  /* 0x0000000a14147c20 */ /* 0x000fe20008410000 */
[----:B------:R-:W-:-:S02]  /*3e90*/  FMUL.FTZ R22, R22, UR10 ;  /* 0x0000000a16167c20 */ /* 0x000fc40008410000 */
[----:B------:R-:W-:Y:S02]  /*3ea0*/  MUFU.TANH R84, R84 ;  /* 0x0000005400547308 */ /* 0x000fe40000002400 */
[----:B------:R-:W-:Y:S01]  /*3eb0*/  HMMA.16816.F32.BF16 R76, R44, R190, R76 ;  /* 0x000000be2c4c723c */ /* 0x000fe2000004184c */
[----:B------:R-:W-:-:S05]  /*3ec0*/  FMUL.FTZ R92, R92, UR10 ;  /* 0x0000000a5c5c7c20 */ /* 0x000fca0008410000 */
[----:B------:R-:W-:Y:S01]  /*3ed0*/  MUFU.TANH R22, R22 ;  /* 0x0000001600167308 */ /* 0x000fe20000002400 */
[----:B------:R-:W-:Y:S01]  /*3ee0*/  HMMA.16816.F32.BF16 R72, R44, R184, R72 ;  /* 0x000000b82c48723c */ /* 0x000fe20000041848 */
[----:B------:R-:W-:Y:S01]  /*3ef0*/  FMUL.FTZ R36, R36, UR10 ;  /* 0x0000000a24247c20 */ /* 0x000fe20008410000 */
[----:B------:R-:W-:Y:S01]  /*3f00*/  FMUL.FTZ R38, R38, UR10 ;  /* 0x0000000a26267c20 */ /* 0x000fe20008410000 */
[----:B------:R-:W-:Y:S01]  /*3f10*/  FMUL.FTZ R39, R39, UR10 ;  /* 0x0000000a27277c20 */ /* 0x000fe20008410000 */
[----:B------:R-:W-:Y:S02]  /*3f20*/  FMUL.FTZ R37, R37, UR10 ;  /* 0x0000000a25257c20 */ /* 0x000fe40008410000 */
[----:B------:R-:W-:Y:S01]  /*3f30*/  HMMA.16816.F32.BF16 R52, R156, R126, R52 ;  /* 0x0000007e9c34723c */ /* 0x000fe20000041834 */
[----:B------:R-:W-:Y:S01]  /*3f40*/  FMUL.FTZ R101, R16, UR10 ;  /* 0x0000000a10657c20 */ /* 0x000fe20008410000 */
[----:B------:R-:W-:Y:S04]  /*3f50*/  MUFU.TANH R92, R92 ;  /* 0x0000005c005c7308 */ /* 0x000fe80000002400 */
[----:B------:R-:W-:Y:S01]  /*3f60*/  HMMA.16816.F32.BF16 R112, R44, R208, R112 ;  /* 0x000000d02c70723c */ /* 0x000fe20000041870 */
[----:B------:R-:W-:Y:S01]  /*3f70*/  SHF.R.S32.HI R127, RZ, 0x2, R124 ;  /* 0x00000002ff7f7819 */ /* 0x000fe2000001147c */
[----:B------:R-:W-:-:S02]  /*3f80*/  IMAD.U32 R124, RZ, RZ, UR19 ;  /* 0x00000013ff7c7e24 */ /* 0x000fc4000f8e00ff */
[----:B------:R-:W-:Y:S01]  /*3f90*/  FMUL.FTZ R126, R119, UR10 ;  /* 0x0000000a777e7c20 */ /* 0x000fe20008410000 */
[----:B------:R-:W-:Y:S01]  /*3fa0*/  MUFU.TANH R37, R37 ;  /* 0x0000002500257308 */ /* 0x000fe20000002400 */
[C---:B------:R-:W-:Y:S01]  /*3fb0*/  HMMA.16816.F32.BF16 R108, R44.reuse, R210, R108 ;  /* 0x000000d22c6c723c */ /* 0x040fe2000004186c */
[----:B------:R-:W-:Y:S02]  /*3fc0*/  IMAD R202, R202, 0x10, R127 ;  /* 0x00000010caca7824 */ /* 0x000fe400078e027f */
[----:B------:R-:W-:Y:S01]  /*3fd0*/  FMUL.FTZ R119, R79, UR10 ;  /* 0x0000000a4f777c20 */ /* 0x000fe20008410000 */
[----:B------:R-:W-:Y:S02]  /*3fe0*/  IMAD R2, R124, 0x80, R125 ;  /* 0x000000807c027824 */ /* 0x000fe400078e027d */
[----:B------:R-:W-:Y:S01]  /*3ff0*/  FMUL.FTZ R125, R105, UR10 ;  /* 0x0000000a697d7c20 */ /* 0x000fe20008410000 */
[----:B-1----:R-:W-:Y:S01]  /*4000*/  VIADD R7, R202, UR23 ;  /* 0x00000017ca077c36 */ /* 0x002fe20008000000 */
[C---:B------:R-:W-:Y:S01]  /*4010*/  HMMA.16816.F32.BF16 R60, R44.reuse, R164, R60 ;  /* 0x000000a42c3c723c */ /* 0x040fe2000004183c */
[----:B------:R-:W-:Y:S01]  /*4020*/  FMUL.FTZ R105, R27, UR10 ;  /* 0x0000000a1b697c20 */ /* 0x000fe20008410000 */
[----:B------:R-:W-:Y:S01]  /*4030*/  FMUL.FTZ R27, R99, UR10 ;  /* 0x0000000a631b7c20 */ /* 0x000fe20008410000 */
[----:B------:R-:W-:Y:S01]  /*4040*/  FMUL.FTZ R99, R11, UR10 ;  /* 0x0000000a0b637c20 */ /* 0x000fe20008410000 */
[----:B------:R-:W-:Y:S01]  /*4050*/  FMUL.FTZ R11, R85, UR10 ;  /* 0x0000000a550b7c20 */ /* 0x000fe20008410000 */
[----:B------:R-:W-:Y:S01]  /*4060*/  FMUL.FTZ R127, R102, UR10 ;  /* 0x0000000a667f7c20 */ /* 0x000fe20008410000 */
[----:B------:R-:W-:Y:S01]  /*4070*/  HMMA.16816.F32.BF16 R64, R44, R186, R64 ;  /* 0x000000ba2c40723c */ /* 0x000fe20000041840 */
[----:B------:R-:W-:Y:S01]  /*4080*/  FMUL.FTZ R102, R17, UR10 ;  /* 0x0000000a11667c20 */ /* 0x000fe20008410000 */
[----:B------:R-:W-:-:S02]  /*4090*/  VIADD R152, R2, 0x1 ;  /* 0x0000000102987836 */ /* 0x000fc40000000000 */
[----:B------:R-:W-:Y:S01]  /*40a0*/  FMUL.FTZ R17, R14, UR10 ;  /* 0x0000000a0e117c20 */ /* 0x000fe20008410000 */
[C---:B------:R-:W-:Y:S02]  /*40b0*/  VIADD R162, R2.reuse, 0x11 ;  /* 0x0000001102a27836 */ /* 0x040fe40000000000 */
[----:B------:R-:W-:Y:S01]  /*40c0*/  FMUL.FTZ R14, R73, UR10 ;  /* 0x0000000a490e7c20 */ /* 0x000fe20008410000 */
[----:B------:R-:W-:Y:S01]  /*40d0*/  HMMA.16816.F32.BF16 R48, R44, R166, R48 ;  /* 0x000000a62c30723c */ /* 0x000fe20000041830 */
[----:B------:R-:W-:Y:S01]  /*40e0*/  FMUL.FTZ R113, R113, UR10 ;  /* 0x0000000a71717c20 */ /* 0x000fe20008410000 */
[C---:B------:R-:W-:Y:S01]  /*40f0*/  VIADD R160, R2.reuse, 0x18 ;  /* 0x0000001802a07836 */ /* 0x040fe20000000000 */
[----:B------:R-:W-:Y:S01]  /*4100*/  MUFU.TANH R214, R11 ;  /* 0x0000000b00d67308 */ /* 0x000fe20000002400 */
[----:B------:R-:W-:Y:S02]  /*4110*/  VIADD R154, R2, 0x21 ;  /* 0x00000021029a7836 */ /* 0x000fe40000000000 */
[----:B------:R-:W-:Y:S01]  /*4120*/  FMUL.FTZ R72, R72, UR10 ;  /* 0x0000000a48487c20 */ /* 0x000fe20008410000 */
[----:B------:R-:W-:Y:S01]  /*4130*/  HMMA.16816.F32.BF16 R176, R156, R132, R176 ;  /* 0x000000849cb0723c */ /* 0x000fe200000418b0 */
[----:B------:R-:W-:Y:S01]  /*4140*/  FMUL.FTZ R46, R41, UR10 ;  /* 0x0000000a292e7c20 */ /* 0x000fe20008410000 */
[----:B------:R-:W-:Y:S01]  /*4150*/  FMUL.FTZ R44, R43, UR10 ;  /* 0x0000000a2b2c7c20 */ /* 0x000fe20008410000 */
[----:B------:R-:W-:Y:S01]  /*4160*/  FMUL.FTZ R43, R122, UR10 ;  /* 0x0000000a7a2b7c20 */ /* 0x000fe20008410000 */
[----:B------:R-:W-:Y:S01]  /*4170*/  FMUL.FTZ R122, R104, UR10 ;  /* 0x0000000a687a7c20 */ /* 0x000fe20008410000 */
[----:B------:R-:W-:Y:S01]  /*4180*/  FMUL.FTZ R45, R116, UR10 ;  /* 0x0000000a742d7c20 */ /* 0x000fe20008410000 */
[----:B------:R-:W-:Y:S01]  /*4190*/  HMMA.16816.F32.BF16 R68, R216, R186, R68 ;  /* 0x000000bad844723c */ /* 0x000fe20000041844 */
[----:B------:R-:W-:Y:S01]  /*41a0*/  FMUL.FTZ R132, R42, UR10 ;  /* 0x0000000a2a847c20 */ /* 0x000fe20008410000 */
[----:B------:R-:W-:Y:S01]  /*41b0*/  FMUL.FTZ R42, R121, UR10 ;  /* 0x0000000a792a7c20 */ /* 0x000fe20008410000 */
[----:B------:R-:W-:Y:S01]  /*41c0*/  FMUL.FTZ R121, R103, UR10 ;  /* 0x0000000a67797c20 */ /* 0x000fe20008410000 */
[----:B------:R-:W-:Y:S01]  /*41d0*/  FMUL.FTZ R104, R25, UR10 ;  /* 0x0000000a19687c20 */ /* 0x000fe20008410000 */
[----:B------:R1:W-:Y:S01]  /*41e0*/  MUFU.TANH R103, R46 ;  /* 0x0000002e00677308 */ /* 0x0003e20000002400 */
[C---:B------:R-:W-:Y:S01]  /*41f0*/  HMMA.16816.F32.BF16 R168, R156.reuse, R128, R168 ;  /* 0x000000809ca8723c */ /* 0x040fe200000418a8 */
        /* <DEDUP_REMOVED lines=10> */
[----:B------:R-:W-:Y:S01]  /*42a0*/  VIADD R90, R2, 0x8 ;  /* 0x00000008025a7836 */ /* 0x000fe20000000000 */
[----:B------:R-:W-:Y:S01]  /*42b0*/  MUFU.TANH R91, R45 ;  /* 0x0000002d005b7308 */ /* 0x000fe20000002400 */
[----:B------:R-:W-:Y:S01]  /*42c0*/  FMUL.FTZ R128, R117, UR10 ;  /* 0x0000000a75807c20 */ /* 0x000fe20008410000 */
[----:B------:R-:W-:Y:S01]  /*42d0*/  FMUL.FTZ R123, R109, UR10 ;  /* 0x0000000a6d7b7c20 */ /* 0x000fe20008410000 */
[----:B------:R-:W-:Y:S01]  /*42e0*/  HMMA.16816.F32.BF16 R172, R156, R134, R172 ;  /* 0x000000869cac723c */ /* 0x000fe200000418ac */
[----:B-1----:R-:W-:Y:S01]  /*42f0*/  FMUL.FTZ R46, R8, UR10 ;  /* 0x0000000a082e7c20 */ /* 0x002fe20008410000 */
[----:B------:R-:W-:-:S02]  /*4300*/  IMAD.U32 R8, RZ, RZ, UR26 ;  /* 0x0000001aff087e24 */ /* 0x000fc4000f8e00ff */
[----:B------:R-:W-:Y:S01]  /*4310*/  FMUL.FTZ R109, R78, UR10 ;  /* 0x0000000a4e6d7c20 */ /* 0x000fe20008410000 */
[----:B------:R-:W-:Y:S01]  /*4320*/  FMUL.FTZ R116, R86, UR10 ;  /* 0x0000000a56747c20 */ /* 0x000fe20008410000 */
[----:B------:R-:W1:Y:S01]  /*4330*/  MUFU.TANH R40, R40 ;  /* 0x0000002800287308 */ /* 0x000e620000002400 */
[----:B------:R-:W-:Y:S01]  /*4340*/  VIADD R78, R2, 0x9 ;  /* 0x00000009024e7836 */ /* 0x000fe20000000000 */
[----:B------:R-:W-:Y:S01]  /*4350*/  IADD3 R85, R8, -UR17, R7 ;  /* 0x8000001108557c10 */ /* 0x000fe2000fffe007 */
[----:B------:R-:W-:Y:S01]  /*4360*/  FMUL.FTZ R134, R97, UR10 ;  /* 0x0000000a61867c20 */ /* 0x000fe20008410000 */
[----:B------:R-:W-:Y:S01]  /*4370*/  FMUL.FTZ R97, R87, UR10 ;  /* 0x0000000a57617c20 */ /* 0x000fe20008410000 */
[----:B------:R-:W-:Y:S01]  /*4380*/  FMUL.FTZ R124, R108, UR10 ;  /* 0x0000000a6c7c7c20 */ /* 0x000fe20008410000 */
[----:B------:R-:W-:Y:S01]  /*4390*/  FMUL.FTZ R87, R68, UR10 ;  /* 0x0000000a44577c20 */ /* 0x000fe20008410000 */
[----:B------:R-:W-:Y:S01]  /*43a0*/  IMAD.IADD R79, R85, 0x1, -R2 ;  /* 0x00000001554f7824 */ /* 0x000fe200078e0a02 */
[----:B------:R2:W-:Y:S01]  /*43b0*/  MUFU.TANH R74, R36 ;  /* 0x00000024004a7308 */ /* 0x0005e20000002400 */
[----:B------:R-:W-:Y:S01]  /*43c0*/  FMUL.FTZ R68, R69, UR10 ;  /* 0x0000000a45447c20 */ /* 0x000fe20008410000 */
[----:B------:R-:W-:Y:S01]  /*43d0*/  FMUL.FTZ R133, R96, UR10 ;  /* 0x0000000a60857c20 */ /* 0x000fe20008410000 */
[----:B------:R-:W-:Y:S01]  /*43e0*/  IMAD.IADD R69, R85, 0x1, -R78 ;  /* 0x0000000155457824 */ /* 0x000fe200078e0a4e */
[----:B------:R-:W-:Y:S01]  /*43f0*/  IABS R79, R79 ;  /* 0x0000004f004f7213 */ /* 0x000fe20000000000 */
[----:B------:R-:W-:Y:S01]  /*4400*/  FMUL.FTZ R108, R24, UR10 ;  /* 0x0000000a186c7c20 */ /* 0x000fe20008410000 */
[----:B------:R-:W-:Y:S01]  /*4410*/  FMUL.FTZ R96, R18, UR10 ;  /* 0x0000000a12607c20 */ /* 0x000fe20008410000 */
[C---:B------:R-:W-:Y:S01]  /*4420*/  HMMA.16816.F32.BF16 R32, R156.reuse, R148, R32 ;  /* 0x000000949c20723c */ /* 0x040fe20000041820 */
[----:B------:R-:W3:Y:S01]  /*4430*/  MUFU.TANH R86, R128 ;  /* 0x0000008000567308 */ /* 0x000ee20000002400 */
[----:B------:R-:W-:Y:S01]  /*4440*/  I2FP.F32.S32 R79, R79 ;  /* 0x0000004f004f7245 */ /* 0x000fe20000201400 */
[----:B------:R-:W-:Y:S01]  /*4450*/  FMUL.FTZ R24, R21, UR10 ;  /* 0x0000000a15187c20 */ /* 0x000fe20008410000 */
[----:B------:R-:W-:Y:S01]  /*4460*/  FMUL.FTZ R18, R75, UR10 ;  /* 0x0000000a4b127c20 */ /* 0x000fe20008410000 */
[----:B------:R-:W-:Y:S01]  /*4470*/  FMUL.FTZ R21, R70, UR10 ;  /* 0x0000000a46157c20 */ /* 0x000fe20008410000 */
[----:B------:R-:W-:Y:S01]  /*4480*/  HMMA.16816.F32.BF16 R28, R156, R150, R28 ;  /* 0x000000969c1c723c */ /* 0x000fe2000004181c */
[----:B-1----:R-:W-:Y:S01]  /*4490*/  FFMA.FTZ R79, R79, -UR5, R40 ;  /* 0x800000054f4f7c23 */ /* 0x002fe20008010028 */
[C---:B------:R-:W-:Y:S01]  /*44a0*/  IMAD.IADD R75, R85.reuse, 0x1, -R152 ;  /* 0x00000001554b7824 */ /* 0x040fe200078e0a98 */
[----:B------:R-:W1:Y:S01]  /*44b0*/  MUFU.TANH R42, R42 ;  /* 0x0000002a002a7308 */ /* 0x000e620000002400 */
[----:B--2---:R-:W-:-:S02]  /*44c0*/  IMAD.IADD R36, R85, 0x1, -R90 ;  /* 0x0000000155247824 */ /* 0x004fc400078e0a5a */
[----:B------:R-:W-:Y:S01]  /*44d0*/  FMUL.FTZ R16, R71, UR10 ;  /* 0x0000000a47107c20 */ /* 0x000fe20008410000 */
[----:B------:R-:W-:Y:S01]  /*44e0*/  HMMA.16816.F32.BF16 R180, R156, R138, R180 ;  /* 0x0000008a9cb4723c */ /* 0x000fe200000418b4 */
[----:B------:R-:W-:Y:S01]  /*44f0*/  IMAD.IADD R40, R85, 0x1, -R162 ;  /* 0x0000000155287824 */ /* 0x000fe200078e0aa2 */
[----:B------:R-:W-:Y:S01]  /*4500*/  IABS R69, R69 ;  /* 0x0000004500457213 */ /* 0x000fe20000000000 */
[----:B------:R-:W-:Y:S01]  /*4510*/  FMUL.FTZ R47, R12, UR10 ;  /* 0x0000000a0c2f7c20 */ /* 0x000fe20008410000 */
[----:B------:R-:W-:Y:S01]  /*4520*/  IABS R36, R36 ;  /* 0x0000002400247213 */ /* 0x000fe20000000000 */
[----:B------:R-:W2:Y:S01]  /*4530*/  MUFU.TANH R113, R113 ;  /* 0x0000007100717308 */ /* 0x000ea20000002400 */
[----:B------:R-:W-:Y:S01]  /*4540*/  IABS R75, R75 ;  /* 0x0000004b004b7213 */ /* 0x000fe20000000000 */
[C---:B------:R-:W-:Y:S01]  /*4550*/  VIADD R158, R2.reuse, 0x19 ;  /* 0x00000019029e7836 */ /* 0x040fe20000000000 */
[----:B------:R-:W-:Y:S01]  /*4560*/  I2FP.F32.S32 R36, R36 ;  /* 0x0000002400247245 */ /* 0x000fe20000201400 */
[----:B------:R-:W-:Y:S01]  /*4570*/  FMUL.FTZ R12, R61, UR10 ;  /* 0x0000000a3d0c7c20 */ /* 0x000fe20008410000 */
[----:B------:R-:W-:Y:S01]  /*4580*/  IABS R40, R40 ;  /* 0x0000002800287213 */ /* 0x000fe20000000000 */
[----:B------:R-:W-:Y:S01]  /*4590*/  VIADD R156, R2, 0x20 ;  /* 0x00000020029c7836 */ /* 0x000fe20000000000 */
[----:B------:R-:W-:Y:S01]  /*45a0*/  I2FP.F32.S32 R61, R69 ;  /* 0x00000045003d7245 */ /* 0x000fe20000201400 */
[----:B------:R-:W4:Y:S01]  /*45b0*/  MUFU.TANH R73, R124 ;  /* 0x0000007c00497308 */ /* 0x000f220000002400 */
[----:B------:R-:W-:Y:S01]  /*45c0*/  FFMA.FTZ R71, R36, -UR5, R91 ;  /* 0x8000000524477c23 */ /* 0x000fe2000801005b */
[C---:B------:R-:W-:Y:S01]  /*45d0*/  IADD3 R36, R85.reuse, -R160, RZ ;  /* 0x800000a055247210 */ /* 0x040fe20007ffe0ff */
[----:B------:R-:W-:Y:S01]  /*45e0*/  IMAD.IADD R91, R85, 0x1, -R158 ;  /* 0x00000001555b7824 */ /* 0x000fe200078e0a9e */
[----:B------:R-:W-:Y:S01]  /*45f0*/  I2FP.F32.S32 R75, R75 ;  /* 0x0000004b004b7245 */ /* 0x000fe20000201400 */
[----:B---3--:R-:W-:Y:S01]  /*4600*/  FFMA.FTZ R86, R61, -UR5, R86 ;  /* 0x800000053d567c23 */ /* 0x008fe20008010056 */
[----:B------:R-:W-:Y:S01]  /*4610*/  IABS R36, R36 ;  /* 0x0000002400247213 */ /* 0x000fe20000000000 */
[----:B------:R-:W-:Y:S01]  /*4620*/  FMUL.FTZ R117, R94, UR10 ;  /* 0x0000000a5e757c20 */ /* 0x000fe20008410000 */
[----:B------:R-:W3:Y:S01]  /*4630*/  MUFU.TANH R70, R123 ;  /* 0x0000007b00467308 */ /* 0x000ee20000002400 */
[----:B------:R-:W-:Y:S01]  /*4640*/  IABS R91, R91 ;  /* 0x0000005b005b7213 */ /* 0x000fe20000000000 */
[----:B------:R-:W-:Y:S01]  /*4650*/  FMUL.FTZ R8, R63, UR10 ;  /* 0x0000000a3f087c20 */ /* 0x000fe20008410000 */
[----:B------:R-:W-:Y:S01]  /*4660*/  I2FP.F32.S32 R40, R40 ;  /* 0x0000002800287245 */ /* 0x000fe20000201400 */
[----:B------:R-:W-:Y:S01]  /*4670*/  VIADD R150, R2, 0x28 ;  /* 0x0000002802967836 */ /* 0x000fe20000000000 */
[----:B------:R-:W-:Y:S01]  /*4680*/  I2FP.F32.S32 R36, R36 ;  /* 0x0000002400247245 */ /* 0x000fe20000201400 */
[----:B------:R-:W-:Y:S01]  /*4690*/  FMUL.FTZ R94, R10, UR10 ;  /* 0x0000000a0a5e7c20 */ /* 0x000fe20008410000 */
[----:B------:R-:W-:Y:S01]  /*46a0*/  I2FP.F32.S32 R91, R91 ;  /* 0x0000005b005b7245 */ /* 0x000fe20000201400 */
[----:B------:R-:W5:Y:S01]  /*46b0*/  MUFU.TANH R69, R122 ;  /* 0x0000007a00457308 */ /* 0x000f620000002400 */
[----:B-1----:R-:W-:Y:S01]  /*46c0*/  FFMA.FTZ R75, R75, -UR5, R42 ;  /* 0x800000054b4b7c23 */ /* 0x002fe2000801002a */
[----:B--2---:R-:W-:Y:S01]  /*46d0*/  FFMA.FTZ R137, R40, -UR5, R113 ;  /* 0x8000000528897c23 */ /* 0x004fe20008010071 */
[----:B------:R-:W-:Y:S01]  /*46e0*/  FMUL.FTZ R10, R62, UR10 ;  /* 0x0000000a3e0a7c20 */ /* 0x000fe20008410000 */
[----:B------:R-:W-:-:S02]  /*46f0*/  VIADD R148, R2, 0x29 ;  /* 0x0000002902947836 */ /* 0x000fc40000000000 */
[----:B----4-:R-:W-:Y:S01]  /*4700*/  FFMA.FTZ R73, R36, -UR5, R73 ;  /* 0x8000000524497c23 */ /* 0x010fe20008010049 */
[C---:B------:R-:W-:Y:S01]  /*4710*/  IMAD.IADD R42, R85.reuse, 0x1, -R156 ;  /* 0x00000001552a7824 */ /* 0x040fe200078e0a9c */
[C---:B------:R-:W-:Y:S01]  /*4720*/  HMMA.16816.F32.BF16 R32, R216.reuse, R208, R32 ;  /* 0x000000d0d820723c */ /* 0x040fe20000041820 */
[----:B------:R-:W1:Y:S01]  /*4730*/  MUFU.TANH R61, R125 ;  /* 0x0000007d003d7308 */ /* 0x000e620000002400 */
[----:B------:R-:W-:Y:S02]  /*4740*/  IMAD.IADD R40, R85, 0x1, -R154 ;  /* 0x0000000155287824 */ /* 0x000fe400078e0a9a */
[----:B---3--:R-:W-:Y:S01]  /*4750*/  FFMA.FTZ R70, R91, -UR5, R70 ;  /* 0x800000055b467c23 */ /* 0x008fe20008010046 */
[C---:B------:R-:W-:Y:S01]  /*4760*/  IMAD.IADD R36, R85.reuse, 0x1, -R150 ;  /* 0x0000000155247824 */ /* 0x040fe200078e0a96 */
[----:B------:R-:W-:Y:S01]  /*4770*/  IABS R42, R42 ;  /* 0x0000002a002a7213 */ /* 0x000fe20000000000 */
[C---:B------:R-:W-:Y:S01]  /*4780*/  IMAD.IADD R91, R85.reuse, 0x1, -R148 ;  /* 0x00000001555b7824 */ /* 0x040fe200078e0a94 */
[----:B------:R-:W-:Y:S01]  /*4790*/  IABS R40, R40 ;  /* 0x0000002800287213 */ /* 0x000fe20000000000 */
[C---:B------:R-:W-:Y:S01]  /*47a0*/  VIADD R144, R2.reuse, 0x31 ;  /* 0x0000003102907836 */ /* 0x040fe20000000000 */
[----:B------:R-:W2:Y:S01]  /*47b0*/  MUFU.TANH R63, R130 ;  /* 0x00000082003f7308 */ /* 0x000ea20000002400 */
[----:B------:R-:W-:Y:S01]  /*47c0*/  IABS R36, R36 ;  /* 0x0000002400247213 */ /* 0x000fe20000000000 */
[----:B------:R-:W-:Y:S01]  /*47d0*/  VIADD R140, R2, 0x39 ;  /* 0x00000039028c7836 */ /* 0x000fe20000000000 */
[----:B------:R-:W-:Y:S01]  /*47e0*/  IABS R91, R91 ;  /* 0x0000005b005b7213 */ /* 0x000fe20000000000 */
[C---:B------:R-:W-:Y:S01]  /*47f0*/  HMMA.16816.F32.BF16 R28, R216.reuse, R210, R28 ;  /* 0x000000d2d81c723c */ /* 0x040fe2000004181c */
[----:B------:R-:W-:Y:S01]  /*4800*/  I2FP.F32.S32 R42, R42 ;  /* 0x0000002a002a7245 */ /* 0x000fe20000201400 */
[----:B------:R-:W-:Y:S01]  /*4810*/  FMUL.FTZ R135, R88, UR10 ;  /* 0x0000000a58877c20 */ /* 0x000fe20008410000 */
[----:B------:R-:W-:Y:S01]  /*4820*/  I2FP.F32.S32 R40, R40 ;  /* 0x0000002800287245 */ /* 0x000fe20000201400 */
[----:B------:R-:W3:Y:S01]  /*4830*/  MUFU.TANH R62, R131 ;  /* 0x00000083003e7308 */ /* 0x000ee20000002400 */
[----:B------:R-:W-:Y:S01]  /*4840*/  I2FP.F32.S32 R36, R36 ;  /* 0x0000002400247245 */ /* 0x000fe20000201400 */
[----:B-----5:R-:W-:Y:S01]  /*4850*/  FFMA.FTZ R69, R42, -UR5, R69 ;  /* 0x800000052a457c23 */ /* 0x020fe20008010045 */
[----:B------:R-:W-:Y:S01]  /*4860*/  I2FP.F32.S32 R91, R91 ;  /* 0x0000005b005b7245 */ /* 0x000fe20000201400 */
[----:B-1----:R-:W-:Y:S01]  /*4870*/  FFMA.FTZ R61, R40, -UR5, R61 ;  /* 0x80000005283d7c23 */ /* 0x002fe2000801003d */
[----:B------:R-:W-:Y:S01]  /*4880*/  VIADD R42, R2, 0x41 ;  /* 0x00000041022a7836 */ /* 0x000fe20000000000 */
[C---:B------:R-:W-:Y:S01]  /*4890*/  HMMA.16816.F32.BF16 R180, R216.reuse, R194, R180 ;  /* 0x000000c2d8b4723c */ /* 0x040fe200000418b4 */
[C---:B------:R-:W-:Y:S01]  /*48a0*/  IMAD.IADD R40, R85.reuse, 0x1, -R144 ;  /* 0x0000000155287824 */ /* 0x040fe200078e0a90 */
[----:B------:R-:W1:Y:S01]  /*48b0*/  MUFU.TANH R125, R134 ;  /* 0x00000086007d7308 */ /* 0x000e620000002400 */
[----:B--2---:R-:W-:Y:S01]  /*48c0*/  FFMA.FTZ R63, R36, -UR5, R63 ;  /* 0x80000005243f7c23 */ /* 0x004fe2000801003f */
[----:B------:R-:W-:Y:S01]  /*48d0*/  IMAD.IADD R36, R85, 0x1, -R140 ;  /* 0x0000000155247824 */ /* 0x000fe200078e0a8c */
[C---:B------:R-:W-:Y:S01]  /*48e0*/  IADD3 R122, R2.reuse, 0x58, RZ ;  /* 0x00000058027a7810 */ /* 0x040fe20007ffe0ff */
[C---:B------:R-:W-:Y:S01]  /*48f0*/  HMMA.16816.F32.BF16 R176, R216.reuse, R188, R176 ;  /* 0x000000bcd8b0723c */ /* 0x040fe200000418b0 */
[----:B------:R-:W-:Y:S01]  /*4900*/  IABS R40, R40 ;  /* 0x0000002800287213 */ /* 0x000fe20000000000 */
[----:B------:R-:W-:Y:S01]  /*4910*/  VIADD R124, R2, 0x51 ;  /* 0x00000051027c7836 */ /* 0x000fe20000000000 */
[----:B------:R-:W-:Y:S01]  /*4920*/  IABS R36, R36 ;  /* 0x0000002400247213 */ /* 0x000fe20000000000 */
[----:B------:R-:W2:Y:S01]  /*4930*/  MUFU.TANH R15, R15 ;  /* 0x0000000f000f7308 */ /* 0x000ea20000002400 */
[----:B---3--:R-:W-:Y:S01]  /*4940*/  FFMA.FTZ R62, R91, -UR5, R62 ;  /* 0x800000055b3e7c23 */ /* 0x008fe2000801003e */
[C---:B------:R-:W-:Y:S01]  /*4950*/  IMAD.IADD R91, R85.reuse, 0x1, -R42 ;  /* 0x00000001555b7824 */ /* 0x040fe200078e0a2a */
[----:B------:R-:W-:Y:S01]  /*4960*/  I2FP.F32.S32 R40, R40 ;  /* 0x0000002800287245 */ /* 0x000fe20000201400 */
[C---:B------:R-:W-:Y:S01]  /*4970*/  HMMA.16816.F32.BF16 R172, R216.reuse, R190, R172 ;  /* 0x000000bed8ac723c */ /* 0x040fe200000418ac */
[----:B------:R-:W-:Y:S01]  /*4980*/  I2FP.F32.S32 R36, R36 ;  /* 0x0000002400247245 */ /* 0x000fe20000201400 */
[C---:B------:R-:W-:Y:S01]  /*4990*/  IMAD.IADD R11, R85.reuse, 0x1, -R122 ;  /* 0x00000001550b7824 */ /* 0x040fe200078e0a7a */
[----:B------:R-:W-:Y:S01]  /*49a0*/  IABS R91, R91 ;  /* 0x0000005b005b7213 */ /* 0x000fe20000000000 */
[----:B------:R3:W-:Y:S01]  /*49b0*/  MUFU.TANH R118, R41 ;  /* 0x0000002900767308 */ /* 0x0007e20000002400 */
[----:B-1----:R-:W-:Y:S01]  /*49c0*/  FFMA.FTZ R125, R40, -UR5, R125 ;  /* 0x80000005287d7c23 */ /* 0x002fe2000801007d */
[C---:B------:R-:W-:Y:S01]  /*49d0*/  VIADD R134, R2.reuse, 0x50 ;  /* 0x0000005002867836 */ /* 0x040fe20000000000 */
[----:B------:R-:W-:Y:S01]  /*49e0*/  I2FP.F32.S32 R91, R91 ;  /* 0x0000005b005b7245 */ /* 0x000fe20000201400 */
[----:B------:R-:W-:Y:S01]  /*49f0*/  VIADD R40, R2, 0x48 ;  /* 0x0000004802287836 */ /* 0x000fe20000000000 */
[C---:B------:R-:W-:Y:S01]  /*4a00*/  HMMA.16816.F32.BF16 R168, R216.reuse, R184, R168 ;  /* 0x000000b8d8a8723c */ /* 0x040fe200000418a8 */
[----:B------:R-:W-:Y:S01]  /*4a10*/  IMAD.IADD R198, R85, 0x1, -R134 ;  /* 0x0000000155c67824 */ /* 0x000fe200078e0a86 */
[----:B------:R-:W-:Y:S01]  /*4a20*/  IABS R11, R11 ;  /* 0x0000000b000b7213 */ /* 0x000fe20000000000 */
[----:B------:R1:W-:Y:S01]  /*4a30*/  MUFU.TANH R88, R44 ;  /* 0x0000002c00587308 */ /* 0x0003e20000002400 */
[----:B--2---:R-:W-:Y:S01]  /*4a40*/  FFMA.FTZ R113, R36, -UR5, R15 ;  /* 0x8000000524717c23 */ /* 0x004fe2000801000f */
[C---:B------:R-:W-:Y:S01]  /*4a50*/  VIADD R36, R2.reuse, 0x60 ;  /* 0x0000006002247836 */ /* 0x040fe20000000000 */
[----:B------:R-:W-:Y:S01]  /*4a60*/  HMMA.16816.F32.BF16 R56, R216, R164, R56 ;  /* 0x000000a4d838723c */ /* 0x000fe20000041838 */
[----:B------:R-:W-:Y:S01]  /*4a70*/  IABS R198, R198 ;  /* 0x000000c600c67213 */ /* 0x000fe20000000000 */
[----:B------:R-:W-:-:S02]  /*4a80*/  VIADD R142, R2, 0x38 ;  /* 0x00000038028e7836 */ /* 0x000fc40000000000 */
[----:B------:R-:W-:Y:S01]  /*4a90*/  FMUL.FTZ R77, R77, UR10 ;  /* 0x0000000a4d4d7c20 */ /* 0x000fe20008410000 */
[----:B------:R-:W-:Y:S01]  /*4aa0*/  IMAD.IADD R196, R85, 0x1, -R124 ;  /* 0x0000000155c47824 */ /* 0x000fe200078e0a7c */
[----:B------:R-:W-:Y:S01]  /*4ab0*/  I2FP.F32.S32 R198, R198 ;  /* 0x000000c600c67245 */ /* 0x000fe20000201400 */
[----:B---3--:R-:W-:Y:S01]  /*4ac0*/  FMUL.FTZ R41, R13, UR10 ;  /* 0x0000000a0d297c20 */ /* 0x008fe20008410000 */
[----:B------:R-:W-:Y:S01]  /*4ad0*/  FMUL.FTZ R13, R60, UR10 ;  /* 0x0000000a3c0d7c20 */ /* 0x000fe20008410000 */
[----:B------:R-:W-:Y:S01]  /*4ae0*/  VIADD R60, R2, 0x49 ;  /* 0x00000049023c7836 */ /* 0x000fe20000000000 */
[----:B------:R-:W-:Y:S01]  /*4af0*/  HMMA.16816.F32.BF16 R52, R216, R166, R52 ;  /* 0x000000a6d834723c */ /* 0x000fe20000041834 */
[----:B------:R-:W-:Y:S01]  /*4b00*/  FFMA.FTZ R198, R198, -UR5, R9 ;  /* 0x80000005c6c67c23 */ /* 0x000fe20008010009 */
[----:B------:R-:W-:Y:S01]  /*4b10*/  MUFU.TANH R43, R43 ;  /* 0x0000002b002b7308 */ /* 0x000fe20000002400 */
[----:B------:R-:W-:Y:S01]  /*4b20*/  IMAD.IADD R15, R85, 0x1, -R60 ;  /* 0x00000001550f7824 */ /* 0x000fe200078e0a3c */
[----:B------:R-:W-:Y:S01]  /*4b30*/  I2FP.F32.S32 R11, R11 ;  /* 0x0000000b000b7245 */ /* 0x000fe20000201400 */
[----:B-1----:R-:W-:Y:S01]  /*4b40*/  FMUL.FTZ R44, R82, UR10 ;  /* 0x0000000a522c7c20 */ /* 0x002fe20008410000 */
[----:B------:R-:W-:Y:S01]  /*4b50*/  FMUL.FTZ R82, R76, UR10 ;  /* 0x0000000a4c527c20 */ /* 0x000fe20008410000 */
[----:B------:R-:W-:Y:S01]  /*4b60*/  FFMA.FTZ R218, R91, -UR5, R136 ;  /* 0x800000055bda7c23 */ /* 0x000fe20008010088 */
[C---:B------:R-:W-:Y:S01]  /*4b70*/  IMAD.IADD R91, R85.reuse, 0x1, -R40 ;  /* 0x00000001555b7824 */ /* 0x040fe200078e0a28 */
[----:B------:R-:W-:Y:S01]  /*4b80*/  IABS R15, R15 ;  /* 0x0000000f000f7213 */ /* 0x000fe20000000000 */
[----:B------:R-:W1:Y:S01]  /*4b90*/  MUFU.TANH R130, R82 ;  /* 0x0000005200827308 */ /* 0x000e620000002400 */
[C---:B------:R-:W-:Y:S01]  /*4ba0*/  VIADD R9, R85.reuse, 0x48 ;  /* 0x0000004855097836 */ /* 0x040fe20000000000 */
[----:B------:R-:W-:Y:S01]  /*4bb0*/  IABS R196, R196 ;  /* 0x000000c400c47213 */ /* 0x000fe20000000000 */
[----:B------:R-:W-:Y:S01]  /*4bc0*/  IMAD.IADD R123, R85, 0x1, -R142 ;  /* 0x00000001557b7824 */ /* 0x000fe200078e0a8e */
[----:B------:R-:W-:Y:S01]  /*4bd0*/  IABS R91, R91 ;  /* 0x0000005b005b7213 */ /* 0x000fe20000000000 */
[----:B------:R-:W-:Y:S01]  /*4be0*/  FMUL.FTZ R33, R33, UR10 ;  /* 0x0000000a21217c20 */ /* 0x000fe20008410000 */
[----:B------:R-:W-:Y:S01]  /*4bf0*/  I2FP.F32.S32 R15, R15 ;  /* 0x0000000f000f7245 */ /* 0x000fe20000201400 */
[----:B------:R-:W-:Y:S01]  /*4c00*/  FMUL.FTZ R112, R112, UR10 ;  /* 0x0000000a70707c20 */ /* 0x000fe20008410000 */
[----:B------:R-:W-:Y:S01]  /*4c10*/  I2FP.F32.S32 R91, R91 ;  /* 0x0000005b005b7245 */ /* 0x000fe20000201400 */
[----:B------:R-:W-:Y:S01]  /*4c20*/  MUFU.TANH R76, R126 ;  /* 0x0000007e004c7308 */ /* 0x000fe20000002400 */
[----:B------:R-:W-:Y:S01]  /*4c30*/  IABS R123, R123 ;  /* 0x0000007b007b7213 */ /* 0x000fe20000000000 */
[----:B------:R-:W-:Y:S01]  /*4c40*/  FFMA.FTZ R214, R15, -UR5, R214 ;  /* 0x800000050fd67c23 */ /* 0x000fe200080100d6 */
[----:B------:R-:W-:-:S02]  /*4c50*/  VIADD R15, R85, 0x8 ;  /* 0x00000008550f7836 */ /* 0x000fc40000000000 */
[----:B------:R-:W-:Y:S01]  /*4c60*/  FFMA.FTZ R216, R91, -UR5, R84 ;  /* 0x800000055bd87c23 */ /* 0x000fe20008010054 */
[----:B------:R-:W-:Y:S01]  /*4c70*/  IMAD.IADD R91, R85, 0x1, -R36 ;  /* 0x00000001555b7824 */ /* 0x000fe200078e0a24 */
[----:B------:R-:W-:Y:S01]  /*4c80*/  I2FP.F32.S32 R196, R196 ;  /* 0x000000c400c47245 */ /* 0x000fe20000201400 */
[----:B------:R-:W-:Y:S01]  /*4c90*/  IMAD.IADD R84, R15, 0x1, -R2 ;  /* 0x000000010f547824 */ /* 0x000fe200078e0a02 */
[----:B------:R-:W2:Y:S01]  /*4ca0*/  MUFU.TANH R126, R72 ;  /* 0x00000048007e7308 */ /* 0x000ea20000002400 */
[----:B-1----:R-:W-:Y:S01]  /*4cb0*/  FFMA.FTZ R130, R11, -UR5, R130 ;  /* 0x800000050b827c23 */ /* 0x002fe20008010082 */
[----:B------:R-:W-:Y:S01]  /*4cc0*/  IABS R91, R91 ;  /* 0x0000005b005b7213 */ /* 0x000fe20000000000 */
[----:B------:R-:W-:Y:S01]  /*4cd0*/  VIADD R11, R85, 0x40 ;  /* 0x00000040550b7836 */ /* 0x000fe20000000000 */
[----:B------:R-:W-:Y:S01]  /*4ce0*/  IABS R84, R84 ;  /* 0x0000005400547213 */ /* 0x000fe20000000000 */
[----:B------:R-:W-:Y:S01]  /*4cf0*/  FFMA.FTZ R196, R196, -UR5, R81 ;  /* 0x80000005c4c47c23 */ /* 0x000fe20008010051 */
[----:B------:R-:W-:Y:S01]  /*4d00*/  I2FP.F32.S32 R91, R91 ;  /* 0x0000005b005b7245 */ /* 0x000fe20000201400 */
[----:B------:R-:W-:Y:S01]  /*4d10*/  IMAD.IADD R81, R11, 0x1, -R2 ;  /* 0x000000010b517824 */ /* 0x000fe200078e0a02 */
[----:B------:R-:W-:Y:S01]  /*4d20*/  MUFU.TANH R132, R132 ;  /* 0x0000008400847308 */ /* 0x000fe20000002400 */
[----:B------:R-:W-:Y:S01]  /*4d30*/  I2FP.F32.S32 R84, R84 ;  /* 0x0000005400547245 */ /* 0x000fe20000201400 */
[----:B------:R-:W-:Y:S01]  /*4d40*/  FMUL.FTZ R34, R34, UR10 ;  /* 0x0000000a22227c20 */ /* 0x000fe20008410000 */
[----:B------:R-:W-:Y:S01]  /*4d50*/  I2FP.F32.S32 R123, R123 ;  /* 0x0000007b007b7245 */ /* 0x000fe20000201400 */
[----:B------:R-:W-:Y:S01]  /*4d60*/  VIADD R164, R2, 0x10 ;  /* 0x0000001002a47836 */ /* 0x000fe20000000000 */
[----:B------:R-:W-:Y:S01]  /*4d70*/  IABS R81, R81 ;  /* 0x0000005100517213 */ /* 0x000fe20000000000 */
[----:B------:R-:W-:Y:S01]  /*4d80*/  FFMA.FTZ R43, R84, -UR5, R43 ;  /* 0x80000005542b7c23 */ /* 0x000fe2000801002b */
[----:B------:R-:W-:Y:S01]  /*4d90*/  FMUL.FTZ R115, R115, UR10 ;  /* 0x0000000a73737c20 */ /* 0x000fe20008410000 */
[----:B------:R1:W-:Y:S01]  /*4da0*/  MUFU.TANH R82, R38 ;  /* 0x0000002600527308 */ /* 0x0003e20000002400 */
[----:B--2---:R-:W-:Y:S01]  /*4db0*/  FFMA.FTZ R126, R91, -UR5, R126 ;  /* 0x800000055b7e7c23 */ /* 0x004fe2000801007e */
[----:B------:R-:W-:-:S02]  /*4dc0*/  IMAD.IADD R91, R15, 0x1, -R90 ;  /* 0x000000010f5b7824 */ /* 0x000fc400078e0a5a */
[----:B------:R-:W-:Y:S01]  /*4dd0*/  FFMA.FTZ R123, R123, -UR5, R92 ;  /* 0x800000057b7b7c23 */ /* 0x000fe2000801005c */
[----:B------:R-:W-:Y:S01]  /*4de0*/  IMAD.IADD R92, R11, 0x1, -R152 ;  /* 0x000000010b5c7824 */ /* 0x000fe200078e0a98 */
[----:B------:R-:W-:Y:S01]  /*4df0*/  I2FP.F32.S32 R72, R81 ;  /* 0x0000005100487245 */ /* 0x000fe20000201400 */
[----:B------:R-:W-:Y:S01]  /*4e00*/  FMUL.FTZ R32, R32, UR10 ;  /* 0x0000000a20207c20 */ /* 0x000fe20008410000 */
[----:B------:R-:W-:Y:S01]  /*4e10*/  IABS R91, R91 ;  /* 0x0000005b005b7213 */ /* 0x000fe20000000000 */
[----:B------:R2:W-:Y:S01]  /*4e20*/  MUFU.TANH R128, R77 ;  /* 0x0000004d00807308 */ /* 0x0005e20000002400 */
[----:B------:R-:W-:Y:S01]  /*4e30*/  IABS R92, R92 ;  /* 0x0000005c005c7213 */ /* 0x000fe20000000000 */
[----:B------:R-:W-:Y:S01]  /*4e40*/  FMUL.FTZ R114, R114, UR10 ;  /* 0x0000000a72727c20 */ /* 0x000fe20008410000 */
[----:B------:R-:W-:Y:S01]  /*4e50*/  I2FP.F32.S32 R91, R91 ;  /* 0x0000005b005b7245 */ /* 0x000fe20000201400 */
[----:B------:R-:W-:Y:S01]  /*4e60*/  IMAD.IADD R139, R85, 0x1, -R164 ;  /* 0x00000001558b7824 */ /* 0x000fe200078e0aa4 */
[----:B------:R-:W-:Y:S01]  /*4e70*/  I2FP.F32.S32 R92, R92 ;  /* 0x0000005c005c7245 */ /* 0x000fe20000201400 */
[----:B------:R-:W-:Y:S01]  /*4e80*/  FMUL.FTZ R28, R28, UR10 ;  /* 0x0000000a1c1c7c20 */ /* 0x000fe20008410000 */
[----:B------:R-:W-:Y:S01]  /*4e90*/  ISETP.GE.AND P1, PT, R78, UR26, PT ;  /* 0x0000001a4e007c0c */ /* 0x000fe2000bf26270 */
[----:B------:R-:W3:Y:S01]  /*4ea0*/  MUFU.TANH R129, R129 ;  /* 0x0000008100817308 */ /* 0x000ee20000002400 */
[----:B-1----:R-:W-:-:S02]  /*4eb0*/  IMAD.IADD R38, R9, 0x1, -R2 ;  /* 0x0000000109267824 */ /* 0x002fc400078e0a02 */
[----:B------:R-:W-:Y:S01]  /*4ec0*/  FFMA.FTZ R91, R91, -UR5, R80 ;  /* 0x800000055b5b7c23 */ /* 0x000fe20008010050 */
[----:B------:R-:W-:Y:S01]  /*4ed0*/  IMAD.IADD R80, R11, 0x1, -R78 ;  /* 0x000000010b507824 */ /* 0x000fe200078e0a4e */
[----:B------:R-:W-:Y:S01]  /*4ee0*/  IABS R139, R139 ;  /* 0x0000008b008b7213 */ /* 0x000fe20000000000 */
[----:B------:R-:W-:Y:S01]  /*4ef0*/  FMUL.FTZ R35, R35, UR10 ;  /* 0x0000000a23237c20 */ /* 0x000fe20008410000 */
[----:B------:R-:W-:Y:S01]  /*4f00*/  FMUL.FTZ R29, R29, UR10 ;  /* 0x0000000a1d1d7c20 */ /* 0x000fe20008410000 */
[----:B------:R-:W-:Y:S01]  /*4f10*/  FMUL.FTZ R31, R31, UR10 ;  /* 0x0000000a1f1f7c20 */ /* 0x000fe20008410000 */
[----:B------:R-:W1:Y:S01]  /*4f20*/  MUFU.TANH R112, R112 ;  /* 0x0000007000707308 */ /* 0x000e620000002400 */
[----:B--2---:R-:W-:Y:S01]  /*4f30*/  IABS R77, R38 ;  /* 0x00000026004d7213 */ /* 0x004fe20000000000 */
[----:B------:R-:W-:Y:S01]  /*4f40*/  FMUL.FTZ R30, R30, UR10 ;  /* 0x0000000a1e1e7c20 */ /* 0x000fe20008410000 */
[----:B------:R-:W-:Y:S01]  /*4f50*/  I2FP.F32.S32 R139, R139 ;  /* 0x0000008b008b7245 */ /* 0x000fe20000201400 */
[----:B------:R-:W-:Y:S01]  /*4f60*/  FMUL.FTZ R45, R83, UR10 ;  /* 0x0000000a532d7c20 */ /* 0x000fe20008410000 */
[----:B------:R-:W-:Y:S01]  /*4f70*/  I2FP.F32.S32 R77, R77 ;  /* 0x0000004d004d7245 */ /* 0x000fe20000201400 */
[----:B------:R-:W-:Y:S01]  /*4f80*/  FMUL.FTZ R83, R169, UR10 ;  /* 0x0000000aa9537c20 */ /* 0x000fe20008410000 */
[----:B------:R-:W-:Y:S01]  /*4f90*/  ISETP.GE.AND P4, PT, R2, UR26, PT ;  /* 0x0000001a02007c0c */ /* 0x000fe2000bf86270 */
[----:B------:R2:W4:Y:S01]  /*4fa0*/  MUFU.TANH R38, R39 ;  /* 0x0000002700267308 */ /* 0x0005220000002400 */
[----:B---3--:R-:W-:Y:S01]  /*4fb0*/  FFMA.FTZ R129, R72, -UR5, R129 ;  /* 0x8000000548817c23 */ /* 0x008fe20008010081 */
[----:B------:R-:W-:Y:S01]  /*4fc0*/  FFMA.FTZ R84, R77, -UR5, R132 ;  /* 0x800000054d547c23 */ /* 0x000fe20008010084 */
[C---:B------:R-:W-:Y:S01]  /*4fd0*/  IMAD.IADD R77, R15.reuse, 0x1, -R152 ;  /* 0x000000010f4d7824 */ /* 0x040fe200078e0a98 */
[----:B------:R-:W-:Y:S01]  /*4fe0*/  ISETP.GE.AND P2, PT, R90, UR26, PT ;  /* 0x0000001a5a007c0c */ /* 0x000fe2000bf46270 */
[----:B------:R-:W-:Y:S01]  /*4ff0*/  IMAD.IADD R169, R15, 0x1, -R160 ;  /* 0x000000010fa97824 */ /* 0x000fe200078e0aa0 */
[----:B------:R-:W-:Y:S01]  /*5000*/  FSEL R159, R43, -INF , !P4 ;  /* 0xff8000002b9f7808 */ /* 0x000fe20006000000 */
[----:B------:R-:W-:Y:S01]  /*5010*/  IMAD.IADD R43, R9, 0x1, -R158 ;  /* 0x00000001092b7824 */ /* 0x000fe200078e0a9e */
[----:B------:R-:W-:Y:S01]  /*5020*/  IABS R77, R77 ;  /* 0x0000004d004d7213 */ /* 0x000fe20000000000 */
[----:B------:R3:W-:Y:S01]  /*5030*/  MUFU.TANH R72, R33 ;  /* 0x0000002100487308 */ /* 0x0007e20000002400 */
[----:B-1----:R-:W-:Y:S01]  /*5040*/  FFMA.FTZ R139, R139, -UR5, R112 ;  /* 0x800000058b8b7c23 */ /* 0x002fe20008010070 */
[----:B------:R-:W-:Y:S01]  /*5050*/  VIADD R112, R2, 0x59 ;  /* 0x0000005902707836 */ /* 0x000fe20000000000 */
[----:B------:R-:W-:Y:S01]  /*5060*/  I2FP.F32.S32 R77, R77 ;  /* 0x0000004d004d7245 */ /* 0x000fe20000201400 */
[----:B------:R-:W-:Y:S01]  /*5070*/  FMUL.FTZ R110, R110, UR10 ;  /* 0x0000000a6e6e7c20 */ /* 0x000fe20008410000 */
[----:B------:R-:W-:Y:S01]  /*5080*/  ISETP.GE.AND P5, PT, R160, UR26, PT ;  /* 0x0000001aa0007c0c */ /* 0x000fe2000bfa6270 */
[----:B------:R-:W-:Y:S01]  /*5090*/  IMAD.IADD R131, R85, 0x1, -R112 ;  /* 0x0000000155837824 */ /* 0x000fe200078e0a70 */
[----:B------:R-:W-:Y:S01]  /*50a0*/  IABS R43, R43 ;  /* 0x0000002b002b7213 */ /* 0x000fe20000000000 */
[----:B--2---:R-:W-:-:S02]  /*50b0*/  IMAD.IADD R39, R11, 0x1, -R90 ;  /* 0x000000010b277824 */ /* 0x004fc400078e0a5a */
[----:B------:R-:W-:Y:S01]  /*50c0*/  FFMA.FTZ R118, R77, -UR5, R118 ;  /* 0x800000054d767c23 */ /* 0x000fe20008010076 */
[----:B------:R-:W-:Y:S01]  /*50d0*/  FFMA.FTZ R77, R92, -UR5, R103 ;  /* 0x800000055c4d7c23 */ /* 0x000fe20008010067 */
[C---:B------:R-:W-:Y:S01]  /*50e0*/  IMAD.IADD R103, R9.reuse, 0x1, -R90 ;  /* 0x0000000109677824 */ /* 0x040fe200078e0a5a */
[----:B------:R1:W-:Y:S01]  /*50f0*/  MUFU.TANH R92, R34 ;  /* 0x00000022005c7308 */ /* 0x0003e20000002400 */
[----:B------:R-:W-:Y:S01]  /*5100*/  IABS R39, R39 ;  /* 0x0000002700277213 */ /* 0x000fe20000000000 */
[C---:B------:R-:W-:Y:S01]  /*5110*/  VIADD R146, R2.reuse, 0x30 ;  /* 0x0000003002927836 */ /* 0x040fe20000000000 */
[----:B------:R-:W-:Y:S01]  /*5120*/  IABS R131, R131 ;  /* 0x0000008300837213 */ /* 0x000fe20000000000 */
[----:B------:R-:W-:Y:S01]  /*5130*/  VIADD R138, R2, 0x40 ;  /* 0x00000040028a7836 */ /* 0x000fe20000000000 */
[----:B------:R-:W-:Y:S01]  /*5140*/  I2FP.F32.S32 R39, R39 ;  /* 0x0000002700277245 */ /* 0x000fe20000201400 */
[----:B---3--:R-:W-:Y:S01]  /*5150*/  IMAD.IADD R33, R9, 0x1, -R78 ;  /* 0x0000000109217824 */ /* 0x008fe200078e0a4e */
[----:B------:R-:W-:Y:S01]  /*5160*/  IABS R103, R103 ;  /* 0x0000006700677213 */ /* 0x000fe20000000000 */
[----:B------:R-:W2:Y:S01]  /*5170*/  MUFU.TANH R81, R114 ;  /* 0x0000007200517308 */ /* 0x000ea20000002400 */
[----:B------:R-:W-:Y:S01]  /*5180*/  I2FP.F32.S32 R131, R131 ;  /* 0x0000008300837245 */ /* 0x000fe20000201400 */
[----:B------:R-:W-:Y:S01]  /*5190*/  FFMA.FTZ R74, R39, -UR5, R74 ;  /* 0x80000005274a7c23 */ /* 0x000fe2000801004a */
[----:B------:R-:W-:Y:S01]  /*51a0*/  IMAD.IADD R39, R15, 0x1, -R78 ;  /* 0x000000010f277824 */ /* 0x000fe200078e0a4e */
[----:B------:R-:W-:Y:S01]  /*51b0*/  IABS R33, R33 ;  /* 0x0000002100217213 */ /* 0x000fe20000000000 */
[----:B------:R-:W-:Y:S01]  /*51c0*/  IMAD.IADD R236, R85, 0x1, -R146 ;  /* 0x0000000155ec7824 */ /* 0x000fe200078e0a92 */
[----:B------:R-:W-:Y:S01]  /*51d0*/  I2FP.F32.S32 R103, R103 ;  /* 0x0000006700677245 */ /* 0x000fe20000201400 */
[----:B------:R-:W-:Y:S01]  /*51e0*/  FFMA.FTZ R128, R131, -UR5, R128 ;  /* 0x8000000583807c23 */ /* 0x000fe20008010080 */
[----:B------:R-:W-:Y:S01]  /*51f0*/  IABS R39, R39 ;  /* 0x0000002700277213 */ /* 0x000fe20000000000 */
[----:B------:R-:W-:Y:S01]  /*5200*/  MUFU.TANH R115, R115 ;  /* 0x0000007300737308 */ /* 0x000fe20000002400 */
[----:B-1----:R-:W-:Y:S01]  /*5210*/  IABS R34, R80 ;  /* 0x0000005000227213 */ /* 0x002fe20000000000 */
[----:B------:R-:W-:Y:S01]  /*5220*/  IMAD.IADD R80, R15, 0x1, -R162 ;  /* 0x000000010f507824 */ /* 0x000fe200078e0aa2 */
[----:B------:R-:W-:Y:S01]  /*5230*/  I2FP.F32.S32 R39, R39 ;  /* 0x0000002700277245 */ /* 0x000fe20000201400 */
[----:B------:R-:W-:Y:S01]  /*5240*/  FFMA.FTZ R78, R103, -UR5, R82 ;  /* 0x80000005674e7c23 */ /* 0x000fe20008010052 */
[----:B------:R-:W-:Y:S01]  /*5250*/  I2FP.F32.S32 R34, R34 ;  /* 0x0000002200227245 */ /* 0x000fe20000201400 */
[----:B------:R-:W-:Y:S01]  /*5260*/  IMAD.IADD R131, R9, 0x1, -R152 ;  /* 0x0000000109837824 */ /* 0x000fe200078e0a98 */
[----:B------:R-:W-:Y:S01]  /*5270*/  I2FP.F32.S32 R33, R33 ;  /* 0x0000002100217245 */ /* 0x000fe20000201400 */
[----:B------:R-:W1:Y:S01]  /*5280*/  MUFU.TANH R32, R32 ;  /* 0x0000002000207308 */ /* 0x000e620000002400 */
[----:B------:R-:W-:Y:S01]  /*5290*/  FFMA.FTZ R76, R39, -UR5, R76 ;  /* 0x80000005274c7c23 */ /* 0x000fe2000801004c */
[----:B------:R-:W-:Y:S01]  /*52a0*/  FFMA.FTZ R39, R34, -UR5, R37 ;  /* 0x8000000522277c23 */ /* 0x000fe20008010025 */
[----:B------:R-:W-:-:S02]  /*52b0*/  IMAD.IADD R37, R11, 0x1, -R164 ;  /* 0x000000010b257824 */ /* 0x000fc400078e0aa4 */
[----:B----4-:R-:W-:Y:S01]  /*52c0*/  FFMA.FTZ R34, R33, -UR5, R38 ;  /* 0x8000000521227c23 */ /* 0x010fe20008010026 */
[----:B------:R-:W-:Y:S01]  /*52d0*/  IADD3 R38, -R164, R15, RZ ;  /* 0x0000000fa4267210 */ /* 0x000fe20007ffe1ff */
[----:B------:R-:W-:Y:S01]  /*52e0*/  IMAD.IADD R33, R9, 0x1, -R164 ;  /* 0x0000000109217824 */ /* 0x000fe200078e0aa4 */
[----:B------:R-:W-:Y:S01]  /*52f0*/  IABS R131, R131 ;  /* 0x0000008300837213 */ /* 0x000fe20000000000 */
[----:B------:R3:W4:Y:S01]  /*5300*/  MUFU.TANH R103, R28 ;  /* 0x0000001c00677308 */ /* 0x0007220000002400 */
[----:B------:R-:W-:Y:S01]  /*5310*/  IABS R38, R38 ;  /* 0x0000002600267213 */ /* 0x000fe20000000000 */
[--C-:B------:R-:W-:Y:S01]  /*5320*/  IMAD.IADD R220, R85, 0x1, -R138.reuse ;  /* 0x0000000155dc7824 */ /* 0x100fe200078e0a8a */
[----:B------:R-:W-:Y:S01]  /*5330*/  IABS R37, R37 ;  /* 0x0000002500257213 */ /* 0x000fe20000000000 */
[----:B------:R-:W-:Y:S01]  /*5340*/  IMAD.IADD R231, R11, 0x1, -R138 ;  /* 0x000000010be77824 */ /* 0x000fe200078e0a8a */
[----:B------:R-:W-:Y:S01]  /*5350*/  I2FP.F32.S32 R38, R38 ;  /* 0x0000002600267245 */ /* 0x000fe20000201400 */
[----:B------:R-:W-:Y:S01]  /*5360*/  FMUL.FTZ R111, R111, UR10 ;  /* 0x0000000a6f6f7c20 */ /* 0x000fe20008410000 */
[----:B------:R-:W-:Y:S01]  /*5370*/  I2FP.F32.S32 R37, R37 ;  /* 0x0000002500257245 */ /* 0x000fe20000201400 */
[----:B------:R-:W-:Y:S01]  /*5380*/  MUFU.TANH R35, R35 ;  /* 0x0000002300237308 */ /* 0x000fe20000002400 */
[----:B------:R-:W-:Y:S01]  /*5390*/  I2FP.F32.S32 R131, R131 ;  /* 0x0000008300837245 */ /* 0x000fe20000201400 */
[----:B--2---:R-:W-:Y:S01]  /*53a0*/  FFMA.FTZ R81, R38, -UR5, R81 ;  /* 0x8000000526517c23 */ /* 0x004fe20008010051 */
[----:B------:R-:W-:Y:S01]  /*53b0*/  I2FP.F32.S32 R43, R43 ;  /* 0x0000002b002b7245 */ /* 0x000fe20000201400 */
[----:B-1----:R-:W-:Y:S01]  /*53c0*/  FFMA.FTZ R38, R37, -UR5, R32 ;  /* 0x8000000525267c23 */ /* 0x002fe20008010020 */
[----:B------:R-:W-:-:S02]  /*53d0*/  IMAD.IADD R32, R11, 0x1, -R160 ;  /* 0x000000010b207824 */ /* 0x000fc400078e0aa0 */
[----:B------:R-:W-:Y:S01]  /*53e0*/  FFMA.FTZ R88, R131, -UR5, R88 ;  /* 0x8000000583587c23 */ /* 0x000fe20008010058 */
[----:B------:R-:W-:Y:S01]  /*53f0*/  IMAD.IADD R37, R11, 0x1, -R162 ;  /* 0x000000010b257824 */ /* 0x000fe200078e0aa2 */
[----:B------:R-:W1:Y:S01]  /*5400*/  MUFU.TANH R90, R31 ;  /* 0x0000001f005a7308 */ /* 0x000e620000002400 */
[----:B---3--:R-:W-:Y:S01]  /*5410*/  IABS R28, R80 ;  /* 0x00000050001c7213 */ /* 0x008fe20000000000 */
        /* <DEDUP_REMOVED lines=9> */
[----:B------:R-:W-:-:S02]  /*54b0*/  IMAD.IADD R28, R9, 0x1, -R162 ;  /* 0x00000001091c7824 */ /* 0x000fc400078e0aa2 */
[----:B----4-:R-:W-:Y:S01]  /*54c0*/  FFMA.FTZ R32, R32, -UR5, R103 ;  /* 0x8000000520207c23 */ /* 0x010fe20008010067 */
[----:B------:R-:W-:Y:S01]  /*54d0*/  IMAD.IADD R103, R11, 0x1, -R158 ;  /* 0x000000010b677824 */ /* 0x000fe200078e0a9e */
[----:B------:R-:W-:Y:S01]  /*54e0*/  ISETP.GE.AND P3, PT, R152, UR26, PT ;  /* 0x0000001a98007c0c */ /* 0x000fe2000bf66270 */
[----:B------:R-:W-:Y:S01]  /*54f0*/  FMUL.FTZ R181, R181, UR10 ;  /* 0x0000000ab5b57c20 */ /* 0x000fe20008410000 */
[----:B------:R-:W-:Y:S01]  /*5500*/  IABS R28, R28 ;  /* 0x0000001c001c7213 */ /* 0x000fe20000000000 */
[----:B------:R2:W3:Y:S01]  /*5510*/  MUFU.TANH R82, R106 ;  /* 0x0000006a00527308 */ /* 0x0004e20000002400 */
[----:B------:R-:W-:Y:S01]  /*5520*/  IABS R103, R103 ;  /* 0x0000006700677213 */ /* 0x000fe20000000000 */
[----:B-1----:R-:W-:Y:S01]  /*5530*/  FFMA.FTZ R43, R43, -UR5, R90 ;  /* 0x800000052b2b7c23 */ /* 0x002fe2000801005a */
[----:B------:R-:W-:Y:S01]  /*5540*/  I2FP.F32.S32 R28, R28 ;  /* 0x0000001c001c7245 */ /* 0x000fe20000201400 */
[----:B------:R-:W-:Y:S01]  /*5550*/  FMUL.FTZ R183, R183, UR10 ;  /* 0x0000000ab7b77c20 */ /* 0x000fe20008410000 */
[----:B------:R-:W-:Y:S01]  /*5560*/  I2FP.F32.S32 R103, R103 ;  /* 0x0000006700677245 */ /* 0x000fe20000201400 */
[C---:B------:R-:W-:Y:S01]  /*5570*/  IMAD.IADD R217, R15.reuse, 0x1, -R42 ;  /* 0x000000010fd97824 */ /* 0x040fe200078e0a2a */
[----:B------:R-:W-:Y:S01]  /*5580*/  I2FP.F32.S32 R37, R37 ;  /* 0x0000002500257245 */ /* 0x000fe20000201400 */
[----:B------:R-:W-:Y:S01]  /*5590*/  FFMA.FTZ R28, R28, -UR5, R35 ;  /* 0x800000051c1c7c23 */ /* 0x000fe20008010023 */
[--C-:B------:R-:W-:Y:S01]  /*55a0*/  IMAD.IADD R35, R15, 0x1, -R156.reuse ;  /* 0x000000010f237824 */ /* 0x100fe200078e0a9c */
[----:B------:R-:W1:Y:S01]  /*55b0*/  MUFU.TANH R30, R30 ;  /* 0x0000001e001e7308 */ /* 0x000e620000002400 */
[----:B------:R-:W-:Y:S01]  /*55c0*/  FSEL R90, R75, -INF , !P3 ;  /* 0xff8000004b5a7808 */ /* 0x000fe20005800000 */
[----:B------:R-:W-:Y:S01]  /*55d0*/  IMAD.IADD R75, R11, 0x1, -R156 ;  /* 0x000000010b4b7824 */ /* 0x000fe200078e0a9c */
[----:B------:R-:W-:Y:S01]  /*55e0*/  FSEL R77, R77, -INF , !P3 ;  /* 0xff8000004d4d7808 */ /* 0x000fe20005800000 */
[----:B------:R-:W-:Y:S01]  /*55f0*/  FFMA.FTZ R37, R37, -UR5, R72 ;  /* 0x8000000525257c23 */ /* 0x000fe20008010048 */
[----:B------:R-:W-:Y:S01]  /*5600*/  IABS R35, R35 ;  /* 0x0000002300237213 */ /* 0x000fe20000000000 */
[----:B------:R-:W-:Y:S01]  /*5610*/  IMAD.IADD R232, R9, 0x1, -R42 ;  /* 0x0000000109e87824 */ /* 0x000fe200078e0a2a */
[----:B------:R-:W-:Y:S01]  /*5620*/  FSEL R91, R91, -INF , !P2 ;  /* 0xff8000005b5b7808 */ /* 0x000fe20005000000 */
[----:B------:R4:W5:Y:S01]  /*5630*/  MUFU.TANH R29, R107 ;  /* 0x0000006b001d7308 */ /* 0x0009620000002400 */
[----:B------:R-:W-:Y:S01]  /*5640*/  I2FP.F32.S32 R35, R35 ;  /* 0x0000002300237245 */ /* 0x000fe20000201400 */
[C---:B--2---:R-:W-:Y:S01]  /*5650*/  IMAD.IADD R106, R15.reuse, 0x1, -R158 ;  /* 0x000000010f6a7824 */ /* 0x044fe200078e0a9e */
[----:B------:R-:W-:Y:S01]  /*5660*/  FSEL R78, R78, -INF , !P2 ;  /* 0xff8000004e4e7808 */ /* 0x000fe20005000000 */
[----:B------:R-:W-:Y:S01]  /*5670*/  IMAD.IADD R237, R15, 0x1, -R40 ;  /* 0x000000010fed7824 */ /* 0x000fe200078e0a28 */
[----:B------:R-:W-:Y:S01]  /*5680*/  IABS R33, R33 ;  /* 0x0000002100217213 */ /* 0x000fe20000000000 */
[----:B---3--:R-:W-:Y:S01]  /*5690*/  FFMA.FTZ R35, R35, -UR5, R82 ;  /* 0x8000000523237c23 */ /* 0x008fe20008010052 */
[----:B------:R-:W-:Y:S01]  /*56a0*/  IMAD.IADD R82, R11, 0x1, -R154 ;  /* 0x000000010b527824 */ /* 0x000fe200078e0a9a */
[----:B------:R2:W-:Y:S01]  /*56b0*/  MUFU.TANH R31, R104 ;  /* 0x00000068001f7308 */ /* 0x0005e20000002400 */
[----:B------:R-:W-:Y:S01]  /*56c0*/  I2FP.F32.S32 R33, R33 ;  /* 0x0000002100217245 */ /* 0x000fe20000201400 */
[----:B------:R-:W-:Y:S01]  /*56d0*/  FMUL.FTZ R178, R178, UR10 ;  /* 0x0000000ab2b27c20 */ /* 0x000fe20008410000 */
[----:B------:R-:W-:Y:S01]  /*56e0*/  ISETP.GE.AND P0, PT, R164, UR26, PT ;  /* 0x0000001aa4007c0c */ /* 0x000fe2000bf06270 */
[----:B------:R-:W-:Y:S01]  /*56f0*/  FMUL.FTZ R174, R174, UR10 ;  /* 0x0000000aaeae7c20 */ /* 0x000fe20008410000 */
[----:B------:R-:W-:Y:S01]  /*5700*/  ISETP.GE.AND P6, PT, R162, UR26, PT ;  /* 0x0000001aa2007c0c */ /* 0x000fe2000bfc6270 */
[----:B------:R-:W-:Y:S01]  /*5710*/  FFMA.FTZ R33, R33, -UR5, R92 ;  /* 0x8000000521217c23 */ /* 0x000fe2000801005c */
[----:B------:R-:W-:Y:S01]  /*5720*/  FSEL R81, R81, -INF , !P0 ;  /* 0xff80000051517808 */ /* 0x000fe20004000000 */
[----:B------:R3:W5:Y:S01]  /*5730*/  MUFU.TANH R240, R105 ;  /* 0x0000006900f07308 */ /* 0x0007620000002400 */
[----:B----4-:R-:W-:Y:S01]  /*5740*/  IABS R107, R160 ;  /* 0x000000a0006b7213 */ /* 0x010fe20000000000 */
[C---:B------:R-:W-:Y:S01]  /*5750*/  IMAD.IADD R219, R15.reuse, 0x1, -R140 ;  /* 0x000000010fdb7824 */ /* 0x040fe200078e0a8c */
[----:B------:R-:W-:Y:S01]  /*5760*/  IABS R169, R169 ;  /* 0x000000a900a97213 */ /* 0x000fe20000000000 */
[----:B------:R-:W-:Y:S01]  /*5770*/  IMAD.IADD R207, R15, 0x1, -R134 ;  /* 0x000000010fcf7824 */ /* 0x000fe200078e0a86 */
[----:B------:R-:W-:Y:S01]  /*5780*/  I2FP.F32.S32 R107, R107 ;  /* 0x0000006b006b7245 */ /* 0x000fe20000201400 */
[----:B------:R-:W-:Y:S01]  /*5790*/  FMUL.FTZ R180, R180, UR10 ;  /* 0x0000000ab4b47c20 */ /* 0x000fe20008410000 */
[----:B------:R-:W-:Y:S01]  /*57a0*/  I2FP.F32.S32 R169, R169 ;  /* 0x000000a900a97245 */ /* 0x000fe20000201400 */
[----:B------:R-:W-:Y:S01]  /*57b0*/  MUFU.TANH R121, R121 ;  /* 0x0000007900797308 */ /* 0x000fe20000002400 */
[----:B--2---:R-:W-:Y:S01]  /*57c0*/  FFMA.FTZ R104, R103, -UR5, R80 ;  /* 0x8000000567687c23 */ /* 0x004fe20008010050 */
[----:B------:R-:W-:Y:S01]  /*57d0*/  FSEL R103, R118, -INF , !P3 ;  /* 0xff80000076677808 */ /* 0x000fe20005800000 */
[----:B-1----:R-:W-:Y:S01]  /*57e0*/  FFMA.FTZ R72, R107, -UR5, R30 ;  /* 0x800000056b487c23 */ /* 0x002fe2000801001e */
[----:B------:R-:W-:Y:S01]  /*57f0*/  FSEL R80, R88, -INF , !P3 ;  /* 0xff80000058507808 */ /* 0x000fe20005800000 */
[----:B------:R-:W-:Y:S01]  /*5800*/  FMUL.FTZ R168, R168, UR10 ;  /* 0x0000000aa8a87c20 */ /* 0x000fe20008410000 */
[----:B------:R-:W-:Y:S01]  /*5810*/  ISETP.GE.AND P3, PT, R156, UR26, PT ;  /* 0x0000001a9c007c0c */ /* 0x000fe2000bf66270 */
[----:B------:R-:W-:Y:S01]  /*5820*/  IMAD.IADD R156, R9, 0x1, -R156 ;  /* 0x00000001099c7824 */ /* 0x000fe200078e0a9c */
[----:B------:R-:W-:Y:S01]  /*5830*/  FSEL R88, R71, -INF , !P2 ;  /* 0xff80000047587808 */ /* 0x000fe20005000000 */
[----:B------:R1:W-:Y:S01]  /*5840*/  MUFU.TANH R30, R20 ;  /* 0x00000014001e7308 */ /* 0x0003e20000002400 */
[----:B------:R-:W-:Y:S01]  /*5850*/  FSEL R71, R74, -INF , !P2 ;  /* 0xff8000004a477808 */ /* 0x000fe20005000000 */
[--C-:B------:R-:W-:Y:S01]  /*5860*/  IMAD.IADD R74, R15, 0x1, -R154.reuse ;  /* 0x000000010f4a7824 */ /* 0x100fe200078e0a9a */
[----:B------:R-:W-:Y:S01]  /*5870*/  ISETP.GE.AND P2, PT, R154, UR26, PT ;  /* 0x0000001a9a007c0c */ /* 0x000fe2000bf46270 */
[----:B------:R-:W-:Y:S01]  /*5880*/  IMAD.IADD R154, R9, 0x1, -R154 ;  /* 0x00000001099a7824 */ /* 0x000fe200078e0a9a */
[----:B---3--:R-:W-:Y:S01]  /*5890*/  IABS R105, R156 ;  /* 0x0000009c00697213 */ /* 0x008fe20000000000 */
[----:B------:R-:W-:Y:S01]  /*58a0*/  FMUL.FTZ R176, R176, UR10 ;  /* 0x0000000ab0b07c20 */ /* 0x000fe20008410000 */
[----:B------:R-:W-:Y:S01]  /*58b0*/  IABS R74, R74 ;  /* 0x0000004a004a7213 */ /* 0x000fe20000000000 */
[----:B------:R-:W2:Y:S01]  /*58c0*/  MUFU.TANH R24, R24 ;  /* 0x0000001800187308 */ /* 0x000ea20000002400 */
[----:B------:R-:W-:Y:S01]  /*58d0*/  I2FP.F32.S32 R105, R105 ;  /* 0x0000006900697245 */ /* 0x000fe20000201400 */
[----:B------:R-:W-:Y:S01]  /*58e0*/  FMUL.FTZ R179, R179, UR10 ;  /* 0x0000000ab3b37c20 */ /* 0x000fe20008410000 */
[----:B------:R-:W-:Y:S01]  /*58f0*/  IABS R107, R75 ;  /* 0x0000004b006b7213 */ /* 0x000fe20000000000 */
[----:B------:R-:W-:Y:S01]  /*5900*/  FMUL.FTZ R172, R172, UR10 ;  /* 0x0000000aacac7c20 */ /* 0x000fe20008410000 */
[----:B------:R-:W-:Y:S01]  /*5910*/  I2FP.F32.S32 R74, R74 ;  /* 0x0000004a004a7245 */ /* 0x000fe20000201400 */
[----:B------:R-:W-:Y:S01]  /*5920*/  FFMA.FTZ R242, R105, -UR5, R26 ;  /* 0x8000000569f27c23 */ /* 0x000fe2000801001a */
[----:B------:R-:W-:Y:S01]  /*5930*/  IABS R75, R154 ;  /* 0x0000009a004b7213 */ /* 0x000fe20000000000 */
[----:B------:R-:W-:Y:S01]  /*5940*/  IMAD.IADD R26, R15, 0x1, -R148 ;  /* 0x000000010f1a7824 */ /* 0x000fe200078e0a94 */
[----:B-1----:R-:W-:Y:S01]  /*5950*/  IABS R20, R82 ;  /* 0x0000005200147213 */ /* 0x002fe20000000000 */
[----:B-----5:R-:W-:Y:S01]  /*5960*/  FFMA.FTZ R105, R74, -UR5, R29 ;  /* 0x800000054a697c23 */ /* 0x020fe2000801001d */
[----:B------:R-:W-:Y:S01]  /*5970*/  I2FP.F32.S32 R75, R75 ;  /* 0x0000004b004b7245 */ /* 0x000fe20000201400 */
[----:B------:R-:W-:Y:S01]  /*5980*/  IMAD.IADD R29, R9, 0x1, -R150 ;  /* 0x00000001091d7824 */ /* 0x000fe200078e0a96 */
[----:B------:R-:W-:Y:S01]  /*5990*/  I2FP.F32.S32 R20, R20 ;  /* 0x0000001400147245 */ /* 0x000fe20000201400 */
[----:B------:R-:W1:Y:S01]  /*59a0*/  MUFU.TANH R127, R127 ;  /* 0x0000007f007f7308 */ /* 0x000e620000002400 */
[----:B------:R-:W-:Y:S01]  /*59b0*/  FSEL R74, R34, -INF , !P1 ;  /* 0xff800000224a7808 */ /* 0x000fe20004800000 */
[----:B------:R-:W-:-:S02]  /*59c0*/  IMAD.IADD R34, R11, 0x1, -R148 ;  /* 0x000000010b227824 */ /* 0x000fc400078e0a94 */
[----:B------:R-:W-:Y:S01]  /*59d0*/  FFMA.FTZ R240, R75, -UR5, R240 ;  /* 0x800000054bf07c23 */ /* 0x000fe200080100f0 */
[----:B------:R-:W-:Y:S01]  /*59e0*/  FFMA.FTZ R20, R20, -UR5, R31 ;  /* 0x8000000514147c23 */ /* 0x000fe2000801001f */
[----:B------:R-:W-:Y:S01]  /*59f0*/  FSEL R31, R39, -INF , !P1 ;  /* 0xff800000271f7808 */ /* 0x000fe20004800000 */
[--C-:B------:R-:W-:Y:S01]  /*5a00*/  IMAD.IADD R39, R11, 0x1, -R150.reuse ;  /* 0x000000010b277824 */ /* 0x100fe200078e0a96 */
[----:B------:R-:W-:Y:S01]  /*5a10*/  IABS R26, R26 ;  /* 0x0000001a001a7213 */ /* 0x000fe20000000000 */
[----:B------:R3:W-:Y:S01]  /*5a20*/  MUFU.TANH R235, R27 ;  /* 0x0000001b00eb7308 */ /* 0x0007e20000002400 */
[----:B------:R-:W-:Y:S01]  /*5a30*/  FSEL R75, R76, -INF , !P1 ;  /* 0xff8000004c4b7808 */ /* 0x000fe20004800000 */
[----:B------:R-:W-:Y:S01]  /*5a40*/  IMAD.IADD R76, R15, 0x1, -R150 ;  /* 0x000000010f4c7824 */ /* 0x000fe200078e0a96 */
[----:B------:R-:W-:Y:S01]  /*5a50*/  IABS R39, R39 ;  /* 0x0000002700277213 */ /* 0x000fe20000000000 */
[----:B------:R-:W-:Y:S01]  /*5a60*/  FMUL.FTZ R173, R173, UR10 ;  /* 0x0000000aadad7c20 */ /* 0x000fe20008410000 */
[----:B------:R-:W-:Y:S01]  /*5a70*/  IABS R29, R29 ;  /* 0x0000001d001d7213 */ /* 0x000fe20000000000 */
[----:B------:R-:W-:Y:S01]  /*5a80*/  FMUL.FTZ R175, R175, UR10 ;  /* 0x0000000aafaf7c20 */ /* 0x000fe20008410000 */
[----:B------:R-:W-:Y:S01]  /*5a90*/  IABS R34, R34 ;  /* 0x0000002200227213 */ /* 0x000fe20000000000 */
[----:B------:R-:W4:Y:S01]  /*5aa0*/  MUFU.TANH R110, R110 ;  /* 0x0000006e006e7308 */ /* 0x000f220000002400 */
[----:B------:R-:W-:Y:S01]  /*5ab0*/  I2FP.F32.S32 R39, R39 ;  /* 0x0000002700277245 */ /* 0x000fe20000201400 */
[----:B------:R-:W-:Y:S01]  /*5ac0*/  FMUL.FTZ R170, R170, UR10 ;  /* 0x0000000aaaaa7c20 */ /* 0x000fe20008410000 */
[----:B------:R-:W-:Y:S01]  /*5ad0*/  I2FP.F32.S32 R26, R26 ;  /* 0x0000001a001a7245 */ /* 0x000fe20000201400 */
[C---:B------:R-:W-:Y:S01]  /*5ae0*/  IMAD.IADD R225, R11.reuse, 0x1, -R122 ;  /* 0x000000010be17824 */ /* 0x040fe200078e0a7a */
[----:B------:R-:W-:Y:S01]  /*5af0*/  I2FP.F32.S32 R29, R29 ;  /* 0x0000001d001d7245 */ /* 0x000fe20000201400 */
[----:B------:R-:W-:Y:S01]  /*5b00*/  IMAD.IADD R229, R11, 0x1, -R134 ;  /* 0x000000010be57824 */ /* 0x000fe200078e0a86 */
[----:B------:R-:W-:Y:S01]  /*5b10*/  IABS R76, R76 ;  /* 0x0000004c004c7213 */ /* 0x000fe20000000000 */
[----:B------:R5:W-:Y:S01]  /*5b20*/  MUFU.TANH R241, R98 ;  /* 0x0000006200f17308 */ /* 0x000be20000002400 */
[----:B---3--:R-:W-:Y:S01]  /*5b30*/  I2FP.F32.S32 R27, R34 ;  /* 0x00000022001b7245 */ /* 0x008fe20000201400 */
[----:B------:R-:W-:Y:S01]  /*5b40*/  FFMA.FTZ R238, R29, -UR5, R22 ;  /* 0x800000051dee7c23 */ /* 0x000fe20008010016 */
[----:B------:R-:W-:Y:S01]  /*5b50*/  I2FP.F32.S32 R76, R76 ;  /* 0x0000004c004c7245 */ /* 0x000fe20000201400 */
[----:B------:R-:W-:Y:S01]  /*5b60*/  IMAD.IADD R22, R15, 0x1, -R144 ;  /* 0x000000010f167824 */ /* 0x000fe200078e0a90 */
[----:B------:R-:W-:Y:S01]  /*5b70*/  FSEL R82, R139, -INF , !P0 ;  /* 0xff8000008b527808 */ /* 0x000fe20004000000 */
[----:B--2---:R-:W-:Y:S01]  /*5b80*/  FFMA.FTZ R34, R27, -UR5, R24 ;  /* 0x800000051b227c23 */ /* 0x004fe20008010018 */
[----:B------:R-:W-:Y:S01]  /*5b90*/  FSEL R29, R38, -INF , !P0 ;  /* 0xff800000261d7808 */ /* 0x000fe20004000000 */
[----:B------:R-:W2:Y:S01]  /*5ba0*/  MUFU.TANH R25, R25 ;  /* 0x0000001900197308 */ /* 0x000ea20000002400 */
[----:B------:R-:W-:Y:S01]  /*5bb0*/  FSEL R27, R37, -INF , !P6 ;  /* 0xff800000251b7808 */ /* 0x000fe20007000000 */
[--C-:B------:R-:W-:Y:S01]  /*5bc0*/  IMAD.IADD R37, R15, 0x1, -R146.reuse ;  /* 0x000000010f257824 */ /* 0x100fe200078e0a92 */
[----:B------:R-:W-:Y:S01]  /*5bd0*/  FSEL R24, R28, -INF , !P6 ;  /* 0xff8000001c187808 */ /* 0x000fe20007000000 */
[----:B------:R-:W-:-:S02]  /*5be0*/  IMAD.IADD R28, R9, 0x1, -R146 ;  /* 0x00000001091c7824 */ /* 0x000fc400078e0a92 */
[----:B-1----:R-:W-:Y:S01]  /*5bf0*/  FFMA.FTZ R243, R76, -UR5, R127 ;  /* 0x800000054cf37c23 */ /* 0x002fe2000801007f */
[----:B------:R-:W-:Y:S01]  /*5c00*/  IADD3 R76, -R146, R11, RZ ;  /* 0x0000000b924c7210 */ /* 0x000fe20007ffe1ff */
[----:B----4-:R-:W-:Y:S01]  /*5c10*/  FFMA.FTZ R169, R169, -UR5, R110 ;  /* 0x80000005a9a97c23 */ /* 0x010fe2000801006e */
[----:B------:R-:W-:Y:S01]  /*5c20*/  MUFU.TANH R101, R101 ;  /* 0x0000006500657308 */ /* 0x000fe20000002400 */
[----:B-----5:R-:W-:Y:S01]  /*5c30*/  FFMA.FTZ R98, R39, -UR5, R30 ;  /* 0x8000000527627c23 */ /* 0x020fe2000801001e */
[----:B------:R-:W-:Y:S01]  /*5c40*/  FFMA.FTZ R39, R26, -UR5, R121 ;  /* 0x800000051a277c23 */ /* 0x000fe20008010079 */
[----:B------:R-:W-:Y:S01]  /*5c50*/  FSEL R26, R33, -INF , !P0 ;  /* 0xff800000211a7808 */ /* 0x000fe20004000000 */
[----:B------:R-:W-:Y:S01]  /*5c60*/  FMUL.FTZ R171, R171, UR10 ;  /* 0x0000000aabab7c20 */ /* 0x000fe20008410000 */
[----:B------:R-:W-:Y:S01]  /*5c70*/  ISETP.GE.AND P0, PT, R148, UR26, PT ;  /* 0x0000001a94007c0c */ /* 0x000fe2000bf06270 */
[----:B------:R-:W-:Y:S01]  /*5c80*/  IMAD.IADD R148, R9, 0x1, -R148 ;  /* 0x0000000109947824 */ /* 0x000fe200078e0a94 */
[----:B------:R-:W-:Y:S01]  /*5c90*/  IABS R28, R28 ;  /* 0x0000001c001c7213 */ /* 0x000fe20000000000 */
[----:B------:R1:W3:Y:S01]  /*5ca0*/  MUFU.TANH R33, R96 ;  /* 0x0000006000217308 */ /* 0x0002e20000002400 */
[----:B------:R-:W-:Y:S01]  /*5cb0*/  IABS R76, R76 ;  /* 0x0000004c004c7213 */ /* 0x000fe20000000000 */
[----:B------:R-:W-:Y:S01]  /*5cc0*/  FMUL.FTZ R48, R48, UR10 ;  /* 0x0000000a30307c20 */ /* 0x000fe20008410000 */
[----:B------:R-:W-:Y:S01]  /*5cd0*/  IABS R38, R148 ;  /* 0x0000009400267213 */ /* 0x000fe20000000000 */
[----:B------:R-:W-:Y:S01]  /*5ce0*/  FMUL.FTZ R57, R57, UR10 ;  /* 0x0000000a39397c20 */ /* 0x000fe20008410000 */
[----:B------:R-:W-:Y:S01]  /*5cf0*/  I2FP.F32.S32 R28, R28 ;  /* 0x0000001c001c7245 */ /* 0x000fe20000201400 */
[----:B------:R-:W-:Y:S01]  /*5d00*/  FMUL.FTZ R56, R56, UR10 ;  /* 0x0000000a38387c20 */ /* 0x000fe20008410000 */
[----:B------:R-:W-:Y:S01]  /*5d10*/  I2FP.F32.S32 R38, R38 ;  /* 0x0000002600267245 */ /* 0x000fe20000201400 */
[----:B------:R-:W4:Y:S01]  /*5d20*/  MUFU.TANH R117, R117 ;  /* 0x0000007500757308 */ /* 0x000f220000002400 */
[----:B------:R-:W-:Y:S01]  /*5d30*/  FSEL R92, R79, -INF , !P4 ;  /* 0xff8000004f5c7808 */ /* 0x000fe20006000000 */
[----:B------:R-:W-:Y:S01]  /*5d40*/  FMUL.FTZ R49, R49, UR10 ;  /* 0x0000000a31317c20 */ /* 0x000fe20008410000 */
[----:B------:R-:W-:Y:S01]  /*5d50*/  I2FP.F32.S32 R76, R76 ;  /* 0x0000004c004c7245 */ /* 0x000fe20000201400 */
[----:B--2---:R-:W-:Y:S01]  /*5d60*/  FFMA.FTZ R38, R38, -UR5, R25 ;  /* 0x8000000526267c23 */ /* 0x004fe20008010019 */
[----:B------:R-:W-:Y:S01]  /*5d70*/  FSEL R79, R129, -INF , !P4 ;  /* 0xff800000814f7808 */ /* 0x000fe20006000000 */
[----:B------:R-:W-:Y:S01]  /*5d80*/  FMUL.FTZ R65, R65, UR10 ;  /* 0x0000000a41417c20 */ /* 0x000fe20008410000 */
[----:B------:R-:W-:Y:S01]  /*5d90*/  FSEL R84, R84, -INF , !P4 ;  /* 0xff80000054547808 */ /* 0x000fe20006000000 */
[----:B------:R2:W-:Y:S01]  /*5da0*/  MUFU.TANH R234, R23 ;  /* 0x0000001700ea7308 */ /* 0x0005e20000002400 */
[----:B-1----:R-:W-:Y:S01]  /*5db0*/  IABS R96, R37 ;  /* 0x0000002500607213 */ /* 0x002fe20000000000 */
[----:B---3--:R-:W-:Y:S01]  /*5dc0*/  FFMA.FTZ R33, R28, -UR5, R33 ;  /* 0x800000051c217c23 */ /* 0x008fe20008010021 */
[----:B------:R-:W-:Y:S01]  /*5dd0*/  ISETP.GE.AND P4, PT, R158, UR26, PT ;  /* 0x0000001a9e007c0c */ /* 0x000fe2000bf86270 */
[----:B------:R-:W-:Y:S01]  /*5de0*/  FFMA.FTZ R37, R76, -UR5, R101 ;  /* 0x800000054c257c23 */ /* 0x000fe20008010065 */
[----:B------:R-:W-:Y:S01]  /*5df0*/  I2FP.F32.S32 R96, R96 ;  /* 0x0000006000607245 */ /* 0x000fe20000201400 */
[----:B------:R-:W-:Y:S01]  /*5e00*/  FMUL.FTZ R67, R67, UR10 ;  /* 0x0000000a43437c20 */ /* 0x000fe20008410000 */
[----:B------:R-:W-:Y:S01]  /*5e10*/  FSEL R28, R73, -INF , !P5 ;  /* 0xff800000491c7808 */ /* 0x000fe20006800000 */
[----:B------:R-:W-:Y:S01]  /*5e20*/  MUFU.TANH R47, R47 ;  /* 0x0000002f002f7308 */ /* 0x000fe20000002400 */
[----:B------:R-:W-:Y:S01]  /*5e30*/  FSEL R169, R169, -INF , !P5 ;  /* 0xff800000a9a97808 */ /* 0x000fe20006800000 */
[----:B------:R-:W-:Y:S01]  /*5e40*/  FFMA.FTZ R241, R96, -UR5, R241 ;  /* 0x8000000560f17c23 */ /* 0x000fe200080100f1 */
[----:B------:R-:W-:Y:S01]  /*5e50*/  IMAD.IADD R96, R15, 0x1, -R142 ;  /* 0x000000010f607824 */ /* 0x000fe200078e0a8e */
[----:B------:R-:W-:Y:S01]  /*5e60*/  FSEL R25, R32, -INF , !P5 ;  /* 0xff80000020197808 */ /* 0x000fe20006800000 */
[--C-:B------:R-:W-:Y:S01]  /*5e70*/  IMAD.IADD R32, R11, 0x1, -R144.reuse ;  /* 0x000000010b207824 */ /* 0x100fe200078e0a90 */
[----:B------:R-:W-:Y:S01]  /*5e80*/  FSEL R72, R72, -INF , !P5 ;  /* 0xff80000048487808 */ /* 0x000fe20006800000 */
[----:B------:R-:W-:Y:S01]  /*5e90*/  FMUL.FTZ R58, R58, UR10 ;  /* 0x0000000a3a3a7c20 */ /* 0x000fe20008410000 */
[----:B------:R-:W-:Y:S01]  /*5ea0*/  ISETP.GE.AND P5, PT, R144, UR26, PT ;  /* 0x0000001a90007c0c */ /* 0x000fe2000bfa6270 */
[----:B------:R-:W-:Y:S01]  /*5eb0*/  IMAD.IADD R144, R9, 0x1, -R144 ;  /* 0x0000000109907824 */ /* 0x000fe200078e0a90 */
[----:B------:R-:W-:Y:S01]  /*5ec0*/  IABS R22, R22 ;  /* 0x0000001600167213 */ /* 0x000fe20000000000 */
[----:B------:R-:W-:Y:S01]  /*5ed0*/  MUFU.TANH R41, R41 ;  /* 0x0000002900297308 */ /* 0x000fe20000002400 */
[----:B------:R-:W-:Y:S01]  /*5ee0*/  FSEL R76, R70, -INF , !P4 ;  /* 0xff800000464c7808 */ /* 0x000fe20006000000 */
[C---:B------:R-:W-:Y:S01]  /*5ef0*/  IMAD.IADD R70, R11.reuse, 0x1, -R142 ;  /* 0x000000010b467824 */ /* 0x040fe200078e0a8e */
[----:B--2---:R-:W-:Y:S01]  /*5f00*/  FSEL R23, R104, -INF , !P4 ;  /* 0xff80000068177808 */ /* 0x004fe20006000000 */
[----:B------:R-:W-:Y:S01]  /*5f10*/  IMAD.IADD R104, R11, 0x1, -R140 ;  /* 0x000000010b687824 */ /* 0x000fe200078e0a8c */
[----:B------:R-:W-:Y:S01]  /*5f20*/  IABS R96, R96 ;  /* 0x0000006000607213 */ /* 0x000fe20000000000 */
[----:B------:R-:W-:Y:S01]  /*5f30*/  FMUL.FTZ R59, R59, UR10 ;  /* 0x0000000a3b3b7c20 */ /* 0x000fe20008410000 */
[----:B------:R-:W-:Y:S01]  /*5f40*/  I2FP.F32.S32 R22, R22 ;  /* 0x0000001600167245 */ /* 0x000fe20000201400 */
[----:B------:R-:W1:Y:S01]  /*5f50*/  MUFU.TANH R102, R102 ;  /* 0x0000006600667308 */ /* 0x000e620000002400 */
[----:B------:R-:W-:Y:S01]  /*5f60*/  IABS R101, R32 ;  /* 0x0000002000657213 */ /* 0x000fe20000000000 */
[----:B------:R-:W-:Y:S01]  /*5f70*/  FMUL.FTZ R52, R52, UR10 ;  /* 0x0000000a34347c20 */ /* 0x000fe20008410000 */
[----:B------:R-:W-:Y:S01]  /*5f80*/  IABS R32, R144 ;  /* 0x0000009000207213 */ /* 0x000fe20000000000 */
[----:B------:R-:W-:Y:S01]  /*5f90*/  FFMA.FTZ R235, R22, -UR5, R235 ;  /* 0x8000000516eb7c23 */ /* 0x000fe200080100eb */
[----:B------:R-:W-:Y:S01]  /*5fa0*/  IABS R70, R70 ;  /* 0x0000004600467213 */ /* 0x000fe20000000000 */
[----:B------:R-:W-:Y:S01]  /*5fb0*/  FMUL.FTZ R53, R53, UR10 ;  /* 0x0000000a35357c20 */ /* 0x000fe20008410000 */
[----:B------:R-:W-:Y:S01]  /*5fc0*/  I2FP.F32.S32 R96, R96 ;  /* 0x0000006000607245 */ /* 0x000fe20000201400 */
[----:B------:R-:W2:Y:S01]  /*5fd0*/  MUFU.TANH R133, R133 ;  /* 0x0000008500857308 */ /* 0x000ea20000002400 */
[----:B------:R-:W-:Y:S01]  /*5fe0*/  IABS R104, R104 ;  /* 0x0000006800687213 */ /* 0x000fe20000000000 */
[----:B------:R-:W-:Y:S01]  /*5ff0*/  FMUL.FTZ R54, R54, UR10 ;  /* 0x0000000a36367c20 */ /* 0x000fe20008410000 */
[----:B------:R-:W-:Y:S01]  /*6000*/  FSEL R22, R43, -INF , !P4 ;  /* 0xff8000002b167808 */ /* 0x000fe20006000000 */
[----:B------:R-:W-:Y:S01]  /*6010*/  IMAD.IADD R43, R9, 0x1, -R142 ;  /* 0x00000001092b7824 */ /* 0x000fe200078e0a8e */
[----:B------:R-:W-:Y:S01]  /*6020*/  I2FP.F32.S32 R70, R70 ;  /* 0x0000004600467245 */ /* 0x000fe20000201400 */
[----:B----4-:R-:W-:Y:S01]  /*6030*/  FFMA.FTZ R221, R96, -UR5, R117 ;  /* 0x8000000560dd7c23 */ /* 0x010fe20008010075 */
[----:B------:R-:W-:Y:S01]  /*6040*/  FSEL R247, R61, -INF , !P2 ;  /* 0xff8000003df77808 */ /* 0x000fe20005000000 */
[----:B------:R3:W4:Y:S01]  /*6050*/  MUFU.TANH R222, R17 ;  /* 0x0000001100de7308 */ /* 0x0007220000002400 */
[----:B------:R-:W-:Y:S01]  /*6060*/  FSEL R244, R105, -INF , !P2 ;  /* 0xff80000069f47808 */ /* 0x000fe20005000000 */
[----:B------:R-:W-:Y:S01]  /*6070*/  IMAD.IADD R96, R15, 0x1, -R138 ;  /* 0x000000010f607824 */ /* 0x000fe200078e0a8a */
[----:B------:R-:W-:Y:S01]  /*6080*/  FSEL R245, R20, -INF , !P2 ;  /* 0xff80000014f57808 */ /* 0x000fe20005000000 */
[----:B------:R-:W-:Y:S01]  /*6090*/  IMAD.IADD R20, R11, 0x1, -R42 ;  /* 0x000000010b147824 */ /* 0x000fe200078e0a2a */
[----:B------:R-:W-:Y:S01]  /*60a0*/  FSEL R240, R240, -INF , !P2 ;  /* 0xff800000f0f07808 */ /* 0x000fe20005000000 */
[----:B------:R-:W-:Y:S01]  /*60b0*/  FMUL.FTZ R55, R55, UR10 ;  /* 0x0000000a37377c20 */ /* 0x000fe20008410000 */
[----:B------:R-:W-:Y:S01]  /*60c0*/  I2FP.F32.S32 R104, R104 ;  /* 0x0000006800687245 */ /* 0x000fe20000201400 */
[----:B------:R-:W5:Y:S01]  /*60d0*/  MUFU.TANH R94, R94 ;  /* 0x0000005e005e7308 */ /* 0x000f620000002400 */
[----:B------:R-:W-:Y:S01]  /*60e0*/  ISETP.GE.AND P2, PT, R138, UR26, PT ;  /* 0x0000001a8a007c0c */ /* 0x000fe2000bf46270 */
[----:B------:R-:W-:Y:S01]  /*60f0*/  IMAD.IADD R138, R9, 0x1, -R138 ;  /* 0x00000001098a7824 */ /* 0x000fe200078e0a8a */
[----:B------:R-:W-:Y:S01]  /*6100*/  IABS R236, R236 ;  /* 0x000000ec00ec7213 */ /* 0x000fe20000000000 */
[----:B------:R-:W-:Y:S01]  /*6110*/  FMUL.FTZ R66, R66, UR10 ;  /* 0x0000000a42427c20 */ /* 0x000fe20008410000 */
[----:B------:R-:W-:Y:S01]  /*6120*/  IABS R43, R43 ;  /* 0x0000002b002b7213 */ /* 0x000fe20000000000 */
[----:B------:R-:W-:Y:S01]  /*6130*/  FMUL.FTZ R50, R50, UR10 ;  /* 0x0000000a32327c20 */ /* 0x000fe20008410000 */
[----:B------:R-:W-:Y:S01]  /*6140*/  I2FP.F32.S32 R101, R101 ;  /* 0x0000006500657245 */ /* 0x000fe20000201400 */
[----:B------:R-:W5:Y:S01]  /*6150*/  MUFU.TANH R46, R46 ;  /* 0x0000002e002e7308 */ /* 0x000f620000002400 */
[----:B---3--:R-:W-:Y:S01]  /*6160*/  I2FP.F32.S32 R17, R32 ;  /* 0x0000002000117245 */ /* 0x008fe20000201400 */
[----:B------:R-:W-:Y:S01]  /*6170*/  FMUL.FTZ R51, R51, UR10 ;  /* 0x0000000a33337c20 */ /* 0x000fe20008410000 */
[----:B------:R-:W-:Y:S01]  /*6180*/  IABS R20, R20 ;  /* 0x0000001400147213 */ /* 0x000fe20000000000 */
[----:B-1----:R-:W-:Y:S01]  /*6190*/  FFMA.FTZ R32, R101, -UR5, R102 ;  /* 0x8000000565207c23 */ /* 0x002fe20008010066 */
[----:B------:R-:W-:Y:S01]  /*61a0*/  I2FP.F32.S32 R236, R236 ;  /* 0x000000ec00ec7245 */ /* 0x000fe20000201400 */
[----:B------:R-:W-:Y:S01]  /*61b0*/  FFMA.FTZ R234, R17, -UR5, R234 ;  /* 0x8000000511ea7c23 */ /* 0x000fe200080100ea */
[----:B------:R-:W-:Y:S01]  /*61c0*/  FFMA.FTZ R17, R70, -UR5, R47 ;  /* 0x8000000546117c23 */ /* 0x000fe2000801002f */
[----:B------:R-:W-:Y:S01]  /*61d0*/  FSEL R70, R35, -INF , !P3 ;  /* 0xff80000023467808 */ /* 0x000fe20005800000 */
[----:B------:R-:W-:Y:S01]  /*61e0*/  FFMA.FTZ R35, R104, -UR5, R41 ;  /* 0x8000000568237c23 */ /* 0x000fe20008010029 */
[----:B------:R-:W-:Y:S01]  /*61f0*/  IABS R41, R138 ;  /* 0x0000008a00297213 */ /* 0x000fe20000000000 */
[----:B------:R-:W1:Y:S01]  /*6200*/  MUFU.TANH R111, R111 ;  /* 0x0000006f006f7308 */ /* 0x000e620000002400 */
[----:B------:R-:W-:Y:S01]  /*6210*/  I2FP.F32.S32 R43, R43 ;  /* 0x0000002b002b7245 */ /* 0x000fe20000201400 */
[----:B--2---:R-:W-:Y:S01]  /*6220*/  FFMA.FTZ R236, R236, -UR5, R133 ;  /* 0x80000005ecec7c23 */ /* 0x004fe20008010085 */
[----:B------:R-:W-:Y:S01]  /*6230*/  FSEL R86, R86, -INF , !P1 ;  /* 0xff80000056567808 */ /* 0x000fe20004800000 */
[----:B------:R-:W-:Y:S01]  /*6240*/  IMAD.IADD R102, R9, 0x1, -R140 ;  /* 0x0000000109667824 */ /* 0x000fe200078e0a8c */
[----:B------:R-:W-:Y:S01]  /*6250*/  IABS R231, R231 ;  /* 0x000000e700e77213 */ /* 0x000fe20000000000 */
[----:B----4-:R-:W-:Y:S01]  /*6260*/  FFMA.FTZ R222, R43, -UR5, R222 ;  /* 0x800000052bde7c23 */ /* 0x010fe200080100de */
[----:B------:R-:W-:Y:S01]  /*6270*/  ISETP.GE.AND P1, PT, R150, UR26, PT ;  /* 0x0000001a96007c0c */ /* 0x000fe2000bf26270 */
[----:B------:R-:W2:Y:S01]  /*6280*/  MUFU.TANH R177, R177 ;  /* 0x000000b100b17308 */ /* 0x000ea20000002400 */
[----:B------:R-:W-:Y:S01]  /*6290*/  I2FP.F32.S32 R41, R41 ;  /* 0x0000002900297245 */ /* 0x000fe20000201400 */
[----:B------:R-:W-:Y:S01]  /*62a0*/  VIADD R104, R2, 0x69 ;  /* 0x0000006902687836 */ /* 0x000fe20000000000 */
[----:B------:R-:W-:-:S02]  /*62b0*/  I2FP.F32.S32 R20, R20 ;  /* 0x0000001400147245 */ /* 0x000fc40000201400 */
[----:B------:R-:W-:Y:S01]  /*62c0*/  FSEL R30, R137, -INF , !P6 ;  /* 0xff800000891e7808 */ /* 0x000fe20007000000 */
[----:B-----5:R-:W-:Y:S01]  /*62d0*/  FFMA.FTZ R230, R41, -UR5, R94 ;  /* 0x8000000529e67c23 */ /* 0x020fe2000801005e */
[----:B------:R-:W-:Y:S01]  /*62e0*/  FSEL R157, R157, -INF , !P6 ;  /* 0xff8000009d9d7808 */ /* 0x000fe20007000000 */
[----:B------:R-:W3:Y:S01]  /*62f0*/  MUFU.TANH R182, R182 ;  /* 0x000000b600b67308 */ /* 0x000ee20000002400 */
[----:B------:R-:W-:Y:S01]  /*6300*/  I2FP.F32.S32 R231, R231 ;  /* 0x000000e700e77245 */ /* 0x000fe20000201400 */
[----:B------:R-:W-:Y:S01]  /*6310*/  FFMA.FTZ R215, R20, -UR5, R89 ;  /* 0x8000000514d77c23 */ /* 0x000fe20008010059 */
[----:B------:R-:W-:Y:S01]  /*6320*/  ISETP.GE.AND P6, PT, R146, UR26, PT ;  /* 0x0000001a92007c0c */ /* 0x000fe2000bfc6270 */
[----:B------:R-:W-:Y:S01]  /*6330*/  IMAD.IADD R94, R15, 0x1, -R122 ;  /* 0x000000010f5e7824 */ /* 0x000fe200078e0a7a */
[----:B------:R-:W-:Y:S01]  /*6340*/  FSEL R63, R63, -INF , !P1 ;  /* 0xff8000003f3f7808 */ /* 0x000fe20004800000 */
[----:B------:R-:W-:Y:S01]  /*6350*/  FFMA.FTZ R231, R231, -UR5, R46 ;  /* 0x80000005e7e77c23 */ /* 0x000fe2000801002e */
[----:B------:R-:W-:Y:S01]  /*6360*/  FSEL R243, R243, -INF , !P1 ;  /* 0xff800000f3f37808 */ /* 0x000fe20004800000 */
[----:B------:R4:W-:Y:S01]  /*6370*/  MUFU.TANH R205, R45 ;  /* 0x0000002d00cd7308 */ /* 0x0009e20000002400 */
[----:B------:R-:W-:Y:S01]  /*6380*/  FSEL R43, R98, -INF , !P1 ;  /* 0xff800000622b7808 */ /* 0x000fe20004800000 */
[----:B------:R-:W-:Y:S01]  /*6390*/  IMAD.IADD R46, R15, 0x1, -R60 ;  /* 0x000000010f2e7824 */ /* 0x000fe200078e0a3c */
[----:B------:R-:W-:Y:S01]  /*63a0*/  FSEL R238, R238, -INF , !P1 ;  /* 0xff800000eeee7808 */ /* 0x000fe20004800000 */
[----:B------:R-:W-:Y:S01]  /*63b0*/  IMAD.IADD R105, R11, 0x1, -R104 ;  /* 0x000000010b697824 */ /* 0x000fe200078e0a68 */
[----:B------:R-:W-:-:S02]  /*63c0*/  ISETP.GE.AND P1, PT, R42, UR26, PT ;  /* 0x0000001a2a007c0c */ /* 0x000fc4000bf26270 */
[----:B------:R-:W-:Y:S01]  /*63d0*/  FSEL R62, R62, -INF , !P0 ;  /* 0xff8000003e3e7808 */ /* 0x000fe20004000000 */
[----:B------:R-:W5:Y:S01]  /*63e0*/  MUFU.TANH R181, R181 ;  /* 0x000000b500b57308 */ /* 0x000f620000002400 */
[----:B------:R-:W-:Y:S02]  /*63f0*/  FSEL R61, R39, -INF , !P0 ;  /* 0xff800000273d7808 */ /* 0x000fe40004000000 */
[----:B------:R-:W-:Y:S01]  /*6400*/  FSEL R41, R34, -INF , !P0 ;  /* 0xff80000022297808 */ /* 0x000fe20004000000 */
[--C-:B------:R-:W-:Y:S01]  /*6410*/  IMAD.IADD R34, R11, 0x1, -R40.reuse ;  /* 0x000000010b227824 */ /* 0x100fe200078e0a28 */
[----:B------:R-:W-:Y:S01]  /*6420*/  FSEL R42, R38, -INF , !P0 ;  /* 0xff800000262a7808 */ /* 0x000fe20004000000 */
[----:B------:R-:W-:Y:S01]  /*6430*/  IMAD.IADD R38, R9, 0x1, -R40 ;  /* 0x0000000109267824 */ /* 0x000fe200078e0a28 */
[----:B------:R-:W-:Y:S01]  /*6440*/  ISETP.GE.AND P0, PT, R40, UR26, PT ;  /* 0x0000001a28007c0c */ /* 0x000fe2000bf06270 */
[----:B------:R-:W5:Y:S01]  /*6450*/  MUFU.TANH R20, R183 ;  /* 0x000000b700147308 */ /* 0x000f620000002400 */
[----:B----4-:R-:W-:Y:S01]  /*6460*/  FSEL R45, R32, -INF , !P5 ;  /* 0xff800000202d7808 */ /* 0x010fe20006800000 */
[----:B------:R-:W-:Y:S01]  /*6470*/  IMAD.IADD R32, R11, 0x1, -R124 ;  /* 0x000000010b207824 */ /* 0x000fe200078e0a7c */
[----:B------:R-:W-:-:S02]  /*6480*/  IABS R106, R106 ;  /* 0x0000006a006a7213 */ /* 0x000fc40000000000 */
[----:B------:R-:W-:Y:S02]  /*6490*/  FSEL R236, R236, -INF , !P6 ;  /* 0xff800000ecec7808 */ /* 0x000fe40007000000 */
[----:B------:R-:W-:Y:S01]  /*64a0*/  FSEL R241, R241, -INF , !P6 ;  /* 0xff800000f1f17808 */ /* 0x000fe20007000000 */
[----:B------:R-:W4:Y:S01]  /*64b0*/  MUFU.TANH R108, R108 ;  /* 0x0000006c006c7308 */ /* 0x000f220000002400 */
[----:B------:R-:W-:Y:S01]  /*64c0*/  FSEL R47, R37, -INF , !P6 ;  /* 0xff800000252f7808 */ /* 0x000fe20007000000 */
[--C-:B------:R-:W-:Y:S01]  /*64d0*/  IMAD.IADD R37, R11, 0x1, -R60.reuse ;  /* 0x000000010b257824 */ /* 0x100fe200078e0a3c */
[----:B------:R-:W-:Y:S02]  /*64e0*/  FSEL R40, R33, -INF , !P6 ;  /* 0xff80000021287808 */ /* 0x000fe40007000000 */
[----:B------:R-:W-:Y:S01]  /*64f0*/  ISETP.GE.AND P6, PT, R60, UR26, PT ;  /* 0x0000001a3c007c0c */ /* 0x000fe2000bfc6270 */
[----:B------:R-:W-:Y:S01]  /*6500*/  IMAD.IADD R60, R9, 0x1, -R60 ;  /* 0x00000001093c7824 */ /* 0x000fe200078e0a3c */
[----:B------:R-:W-:Y:S01]  /*6510*/  I2FP.F32.S32 R106, R106 ;  /* 0x0000006a006a7245 */ /* 0x000fe20000201400 */
[----:B------:R-:W4:Y:S01]  /*6520*/  MUFU.TANH R120, R120 ;  /* 0x0000007800787308 */ /* 0x000f220000002400 */
[----:B------:R-:W-:-:S02]  /*6530*/  IABS R32, R32 ;  /* 0x0000002000207213 */ /* 0x000fc40000000000 */
[----:B------:R-:W-:Y:S01]  /*6540*/  IABS R33, R38 ;  /* 0x0000002600217213 */ /* 0x000fe20000000000 */
[----:B-1----:R-:W-:Y:S01]  /*6550*/  FFMA.FTZ R106, R106, -UR5, R111 ;  /* 0x800000056a6a7c23 */ /* 0x002fe2000801006f */
[----:B------:R-:W-:Y:S02]  /*6560*/  IABS R38, R37 ;  /* 0x0000002500267213 */ /* 0x000fe40000000000 */
[----:B------:R-:W-:Y:S01]  /*6570*/  IABS R37, R60 ;  /* 0x0000003c00257213 */ /* 0x000fe20000000000 */
[----:B------:R-:W1:Y:S01]  /*6580*/  MUFU.TANH R19, R19 ;  /* 0x0000001300137308 */ /* 0x000e620000002400 */
[----:B------:R-:W-:Y:S02]  /*6590*/  I2FP.F32.S32 R32, R32 ;  /* 0x0000002000207245 */ /* 0x000fe40000201400 */
[----:B------:R-:W-:Y:S02]  /*65a0*/  I2FP.F32.S32 R33, R33 ;  /* 0x0000002100217245 */ /* 0x000fe40000201400 */
[----:B------:R-:W-:Y:S01]  /*65b0*/  I2FP.F32.S32 R38, R38 ;  /* 0x0000002600267245 */ /* 0x000fe20000201400 */
[----:B--2---:R-:W-:Y:S01]  /*65c0*/  FFMA.FTZ R227, R32, -UR5, R177 ;  /* 0x8000000520e37c23 */ /* 0x004fe200080100b1 */
[----:B------:R-:W-:Y:S01]  /*65d0*/  I2FP.F32.S32 R37, R37 ;  /* 0x0000002500257245 */ /* 0x000fe20000201400 */
[----:B------:R-:W2:Y:S01]  /*65e0*/  MUFU.TANH R119, R119 ;  /* 0x0000007700777308 */ /* 0x000ea20000002400 */
[----:B------:R-:W-:Y:S01]  /*65f0*/  IABS R89, R34 ;  /* 0x0000002200597213 */ /* 0x000fe20000000000 */
[----:B---3--:R-:W-:Y:S01]  /*6600*/  FFMA.FTZ R34, R33, -UR5, R182 ;  /* 0x8000000521227c23 */ /* 0x008fe200080100b6 */
[----:B------:R-:W-:Y:S01]  /*6610*/  FSEL R73, R106, -INF , !P4 ;  /* 0xff8000006a497808 */ /* 0x000fe20006000000 */
[----:B------:R-:W-:Y:S01]  /*6620*/  IMAD.IADD R32, R15, 0x1, -R112 ;  /* 0x000000010f207824 */ /* 0x000fe200078e0a70 */
[----:B------:R-:W-:Y:S01]  /*6630*/  ISETP.GE.AND P4, PT, R142, UR26, PT ;  /* 0x0000001a8e007c0c */ /* 0x000fe2000bf86270 */
[----:B-----5:R-:W-:Y:S01]  /*6640*/  FFMA.FTZ R33, R38, -UR5, R181 ;  /* 0x8000000526217c23 */ /* 0x020fe200080100b5 */
[----:B------:R-:W-:Y:S01]  /*6650*/  I2FP.F32.S32 R107, R107 ;  /* 0x0000006b006b7245 */ /* 0x000fe20000201400 */
[----:B------:R-:W3:Y:S01]  /*6660*/  MUFU.TANH R135, R135 ;  /* 0x0000008700877308 */ /* 0x000ee20000002400 */
[----:B------:R-:W-:Y:S01]  /*6670*/  FFMA.FTZ R20, R37, -UR5, R20 ;  /* 0x8000000525147c23 */ /* 0x000fe20008010014 */
[----:B------:R-:W-:Y:S01]  /*6680*/  IMAD.IADD R38, R15, 0x1, -R124 ;  /* 0x000000010f267824 */ /* 0x000fe200078e0a7c */
[----:B------:R-:W-:Y:S01]  /*6690*/  IABS R219, R219 ;  /* 0x000000db00db7213 */ /* 0x000fe20000000000 */
[----:B----4-:R-:W-:Y:S01]  /*66a0*/  FFMA.FTZ R107, R107, -UR5, R108 ;  /* 0x800000056b6b7c23 */ /* 0x010fe2000801006c */
[----:B------:R-:W-:Y:S01]  /*66b0*/  IABS R102, R102 ;  /* 0x0000006600667213 */ /* 0x000fe20000000000 */
[----:B------:R-:W-:Y:S01]  /*66c0*/  VIADD R106, R2, 0x68 ;  /* 0x00000068026a7836 */ /* 0x000fe20000000000 */
[----:B------:R-:W-:Y:S01]  /*66d0*/  IADD3 R37, -R134, R9, RZ ;  /* 0x0000000986257210 */ /* 0x000fe20007ffe1ff */
[----:B------:R-:W4:Y:S01]  /*66e0*/  MUFU.TANH R95, R95 ;  /* 0x0000005f005f7308 */ /* 0x000f220000002400 */
[----:B------:R-:W-:Y:S01]  /*66f0*/  FSEL R39, R17, -INF , !P4 ;  /* 0xff80000011277808 */ /* 0x000fe20006000000 */
[----:B------:R-:W-:Y:S01]  /*6700*/  IMAD.IADD R17, R9, 0x1, -R122 ;  /* 0x0000000109117824 */ /* 0x000fe200078e0a7a */
[----:B------:R-:W-:Y:S01]  /*6710*/  IABS R32, R32 ;  /* 0x0000002000207213 */ /* 0x000fe20000000000 */
[----:B------:R-:W-:Y:S01]  /*6720*/  IMAD.IADD R101, R15, 0x1, -R106 ;  /* 0x000000010f657824 */ /* 0x000fe200078e0a6a */
[----:B------:R-:W-:-:S02]  /*6730*/  IABS R220, R220 ;  /* 0x000000dc00dc7213 */ /* 0x000fc40000000000 */
[----:B------:R-:W-:Y:S01]  /*6740*/  IABS R96, R96 ;  /* 0x0000006000607213 */ /* 0x000fe20000000000 */
[----:B------:R-:W5:Y:S01]  /*6750*/  MUFU.TANH R44, R44 ;  /* 0x0000002c002c7308 */ /* 0x000f620000002400 */
[----:B------:R-:W-:Y:S02]  /*6760*/  I2FP.F32.S32 R219, R219 ;  /* 0x000000db00db7245 */ /* 0x000fe40000201400 */
[----:B------:R-:W-:Y:S02]  /*6770*/  I2FP.F32.S32 R102, R102 ;  /* 0x0000006600667245 */ /* 0x000fe40000201400 */
[----:B------:R-:W-:Y:S01]  /*6780*/  IABS R207, R207 ;  /* 0x000000cf00cf7213 */ /* 0x000fe20000000000 */
[----:B------:R-:W-:Y:S01]  /*6790*/  FFMA.FTZ R219, R219, -UR5, R120 ;  /* 0x80000005dbdb7c23 */ /* 0x000fe20008010078 */
[----:B------:R-:W-:Y:S01]  /*67a0*/  IABS R37, R37 ;  /* 0x0000002500257213 */ /* 0x000fe20000000000 */
[----:B------:R-:W5:Y:S01]  /*67b0*/  MUFU.TANH R178, R178 ;  /* 0x000000b200b27308 */ /* 0x000f620000002400 */
[----:B------:R-:W-:Y:S01]  /*67c0*/  IABS R38, R38 ;  /* 0x0000002600267213 */ /* 0x000fe20000000000 */
[----:B-1----:R-:W-:Y:S01]  /*67d0*/  FFMA.FTZ R19, R102, -UR5, R19 ;  /* 0x8000000566137c23 */ /* 0x002fe20008010013 */
[----:B------:R-:W-:Y:S01]  /*67e0*/  IABS R217, R217 ;  /* 0x000000d900d97213 */ /* 0x000fe20000000000 */
[----:B------:R-:W-:Y:S01]  /*67f0*/  VIADD R102, R2, 0x70 ;  /* 0x0000007002667836 */ /* 0x000fe20000000000 */
[----:B------:R-:W-:-:S02]  /*6800*/  IABS R232, R232 ;  /* 0x000000e800e87213 */ /* 0x000fc40000000000 */
[----:B------:R-:W-:Y:S01]  /*6810*/  I2FP.F32.S32 R32, R32 ;  /* 0x0000002000207245 */ /* 0x000fe20000201400 */
[----:B------:R-:W1:Y:S01]  /*6820*/  MUFU.TANH R100, R100 ;  /* 0x0000006400647308 */ /* 0x000e620000002400 */
[----:B------:R-:W-:Y:S01]  /*6830*/  I2FP.F32.S32 R220, R220 ;  /* 0x000000dc00dc7245 */ /* 0x000fe20000201400 */
[----:B------:R-:W-:Y:S01]  /*6840*/  IMAD.IADD R108, R15, 0x1, -R102 ;  /* 0x000000010f6c7824 */ /* 0x000fe200078e0a66 */
[----:B------:R-:W-:Y:S01]  /*6850*/  I2FP.F32.S32 R96, R96 ;  /* 0x0000006000607245 */ /* 0x000fe20000201400 */
[----:B--2---:R-:W-:Y:S01]  /*6860*/  FFMA.FTZ R197, R32, -UR5, R119 ;  /* 0x8000000520c57c23 */ /* 0x004fe20008010077 */
[----:B------:R-:W-:Y:S01]  /*6870*/  IABS R46, R46 ;  /* 0x0000002e002e7213 */ /* 0x000fe20000000000 */
[----:B---3--:R-:W-:Y:S01]  /*6880*/  FFMA.FTZ R220, R220, -UR5, R135 ;  /* 0x80000005dcdc7c23 */ /* 0x008fe20008010087 */
[----:B------:R-:W-:Y:S01]  /*6890*/  I2FP.F32.S32 R207, R207 ;  /* 0x000000cf00cf7245 */ /* 0x000fe20000201400 */
[----:B------:R-:W2:Y:S01]  /*68a0*/  MUFU.TANH R99, R99 ;  /* 0x0000006300637308 */ /* 0x000ea20000002400 */
[----:B------:R-:W-:Y:S01]  /*68b0*/  I2FP.F32.S32 R37, R37 ;  /* 0x0000002500257245 */ /* 0x000fe20000201400 */
[----:B----4-:R-:W-:Y:S01]  /*68c0*/  FFMA.FTZ R233, R96, -UR5, R95 ;  /* 0x8000000560e97c23 */ /* 0x010fe2000801005f */
[----:B------:R-:W-:Y:S01]  /*68d0*/  I2FP.F32.S32 R38, R38 ;  /* 0x0000002600267245 */ /* 0x000fe20000201400 */
[----:B-----5:R-:W-:Y:S01]  /*68e0*/  FFMA.FTZ R207, R207, -UR5, R44 ;  /* 0x80000005cfcf7c23 */ /* 0x020fe2000801002c */
[----:B------:R-:W-:Y:S01]  /*68f0*/  IABS R17, R17 ;  /* 0x0000001100117213 */ /* 0x000fe20000000000 */
[----:B------:R-:W-:Y:S01]  /*6900*/  FFMA.FTZ R228, R37, -UR5, R178 ;  /* 0x8000000525e47c23 */ /* 0x000fe200080100b2 */
[----:B------:R-:W-:Y:S01]  /*6910*/  FSEL R69, R69, -INF , !P3 ;  /* 0xff80000045457808 */ /* 0x000fe20005800000 */
[----:B------:R-:W3:Y:S01]  /*6920*/  MUFU.TANH R97, R97 ;  /* 0x0000006100617308 */ /* 0x000ee20000002400 */
[----:B------:R-:W-:Y:S01]  /*6930*/  FSEL R246, R107, -INF , !P3 ;  /* 0xff8000006bf67808 */ /* 0x000fe20005800000 */
[----:B------:R-:W-:Y:S01]  /*6940*/  FFMA.FTZ R205, R38, -UR5, R205 ;  /* 0x8000000526cd7c23 */ /* 0x000fe200080100cd */
[----:B------:R-:W-:Y:S01]  /*6950*/  FSEL R242, R242, -INF , !P3 ;  /* 0xff800000f2f27808 */ /* 0x000fe20005800000 */
[----:B------:R-:W-:Y:S01]  /*6960*/  IMAD.IADD R32, R11, 0x1, -R36 ;  /* 0x000000010b207824 */ /* 0x000fe200078e0a24 */
[----:B------:R-:W-:Y:S01]  /*6970*/  ISETP.GE.AND P3, PT, R140, UR26, PT ;  /* 0x0000001a8c007c0c */ /* 0x000fe2000bf66270 */
[----:B------:R-:W-:Y:S01]  /*6980*/  IMAD.IADD R95, R85, 0x1, -R106 ;  /* 0x00000001555f7824 */ /* 0x000fe200078e0a6a */
[----:B------:R-:W-:Y:S01]  /*6990*/  I2FP.F32.S32 R217, R217 ;  /* 0x000000d900d97245 */ /* 0x000fe20000201400 */
[----:B------:R-:W4:Y:S01]  /*69a0*/  MUFU.TANH R174, R174 ;  /* 0x000000ae00ae7308 */ /* 0x000f220000002400 */
[----:B------:R-:W-:Y:S01]  /*69b0*/  I2FP.F32.S32 R232, R232 ;  /* 0x000000e800e87245 */ /* 0x000fe20000201400 */
[----:B------:R-:W-:Y:S01]  /*69c0*/  IMAD.IADD R107, R11, 0x1, -R102 ;  /* 0x000000010b6b7824 */ /* 0x000fe200078e0a66 */
[----:B------:R-:W-:Y:S01]  /*69d0*/  I2FP.F32.S32 R46, R46 ;  /* 0x0000002e002e7245 */ /* 0x000fe20000201400 */
[----:B-1----:R-:W-:Y:S01]  /*69e0*/  FFMA.FTZ R217, R217, -UR5, R100 ;  /* 0x80000005d9d97c23 */ /* 0x002fe20008010064 */
[----:B------:R-:W-:Y:S01]  /*69f0*/  I2FP.F32.S32 R17, R17 ;  /* 0x0000001100117245 */ /* 0x000fe20000201400 */
[----:B--2---:R-:W-:Y:S01]  /*6a00*/  FFMA.FTZ R232, R232, -UR5, R99 ;  /* 0x80000005e8e87c23 */ /* 0x004fe20008010063 */
[----:B------:R-:W-:Y:S01]  /*6a10*/  IABS R94, R94 ;  /* 0x0000005e005e7213 */ /* 0x000fe20000000000 */
[----:B------:R-:W1:Y:S01]  /*6a20*/  MUFU.TANH R109, R109 ;  /* 0x0000006d006d7308 */ /* 0x000e620000002400 */
[----:B------:R-:W-:Y:S01]  /*6a30*/  FSEL R44, R113, -INF , !P3 ;  /* 0xff800000712c7808 */ /* 0x000fe20005800000 */
[----:B---3--:R-:W-:Y:S01]  /*6a40*/  FFMA.FTZ R239, R46, -UR5, R97 ;  /* 0x800000052eef7c23 */ /* 0x008fe20008010061 */
[----:B------:R-:W-:Y:S01]  /*6a50*/  FSEL R219, R219, -INF , !P3 ;  /* 0xff800000dbdb7808 */ /* 0x000fe20005800000 */
[----:B------:R-:W-:Y:S01]  /*6a60*/  VIADD R100, R2, 0x71 ;  /* 0x0000007102647836 */ /* 0x000fe20000000000 */
[----:B------:R-:W-:Y:S01]  /*6a70*/  FSEL R37, R35, -INF , !P3 ;  /* 0xff80000023257808 */ /* 0x000fe20005800000 */
[----:B------:R-:W-:Y:S01]  /*6a80*/  IMAD.IADD R35, R15, 0x1, -R36 ;  /* 0x000000010f237824 */ /* 0x000fe200078e0a24 */
[----:B------:R-:W-:Y:S01]  /*6a90*/  FSEL R38, R19, -INF , !P3 ;  /* 0xff80000013267808 */ /* 0x000fe20005800000 */
[----:B------:R-:W2:Y:S01]  /*6aa0*/  MUFU.TANH R116, R116 ;  /* 0x0000007400747308 */ /* 0x000ea20000002400 */
[----:B------:R-:W-:Y:S01]  /*6ab0*/  ISETP.GE.AND P3, PT, R122, UR26, PT ;  /* 0x0000001a7a007c0c */ /* 0x000fe2000bf66270 */
[----:B----4-:R-:W-:Y:S01]  /*6ac0*/  FFMA.FTZ R224, R17, -UR5, R174 ;  /* 0x8000000511e07c23 */ /* 0x010fe200080100ae */
[----:B------:R-:W-:Y:S01]  /*6ad0*/  FSEL R46, R123, -INF , !P4 ;  /* 0xff8000007b2e7808 */ /* 0x000fe20006000000 */
[----:B------:R-:W-:Y:S01]  /*6ae0*/  IMAD.IADD R17, R11, 0x1, -R112 ;  /* 0x000000010b117824 */ /* 0x000fe200078e0a70 */
[----:B------:R-:W-:Y:S01]  /*6af0*/  FSEL R221, R221, -INF , !P4 ;  /* 0xff800000dddd7808 */ /* 0x000fe20006000000 */
[----:B------:R-:W-:Y:S01]  /*6b00*/  IMAD.IADD R19, R9, 0x1, -R36 ;  /* 0x0000000109137824 */ /* 0x000fe200078e0a24 */
[----:B------:R-:W-:Y:S01]  /*6b10*/  FSEL R222, R222, -INF , !P4 ;  /* 0xff800000dede7808 */ /* 0x000fe20006000000 */
[----:B------:R-:W3:Y:S01]  /*6b20*/  MUFU.TANH R180, R180 ;  /* 0x000000b400b47308 */ /* 0x000ee20000002400 */
[----:B------:R-:W-:Y:S01]  /*6b30*/  I2FP.F32.S32 R94, R94 ;  /* 0x0000005e005e7245 */ /* 0x000fe20000201400 */
[----:B------:R-:W-:Y:S01]  /*6b40*/  IMAD.IADD R99, R11, 0x1, -R106 ;  /* 0x000000010b637824 */ /* 0x000fe200078e0a6a */
[----:B------:R-:W-:Y:S01]  /*6b50*/  FSEL R220, R220, -INF , !P2 ;  /* 0xff800000dcdc7808 */ /* 0x000fe20005000000 */
[--C-:B------:R-:W-:Y:S01]  /*6b60*/  IMAD.IADD R110, R15, 0x1, -R100.reuse ;  /* 0x000000010f6e7824 */ /* 0x100fe200078e0a64 */
[----:B------:R-:W-:Y:S01]  /*6b70*/  FSEL R233, R233, -INF , !P2 ;  /* 0xff800000e9e97808 */ /* 0x000fe20005000000 */
[----:B-1----:R-:W-:Y:S01]  /*6b80*/  FFMA.FTZ R199, R94, -UR5, R109 ;  /* 0x800000055ec77c23 */ /* 0x002fe2000801006d */
[----:B------:R-:W-:Y:S01]  /*6b90*/  FSEL R231, R231, -INF , !P2 ;  /* 0xff800000e7e77808 */ /* 0x000fe20005000000 */
[----:B------:R-:W1:Y:S01]  /*6ba0*/  MUFU.TANH R119, R168 ;  /* 0x000000a800777308 */ /* 0x000e620000002400 */
[----:B------:R-:W-:Y:S01]  /*6bb0*/  FSEL R230, R230, -INF , !P2 ;  /* 0xff800000e6e67808 */ /* 0x000fe20005000000 */
[----:B------:R-:W-:Y:S01]  /*6bc0*/  IMAD.IADD R109, R11, 0x1, -R100 ;  /* 0x000000010b6d7824 */ /* 0x000fe200078e0a64 */
[----:B------:R-:W-:Y:S01]  /*6bd0*/  ISETP.GE.AND P4, PT, R124, UR26, PT ;  /* 0x0000001a7c007c0c */ /* 0x000fe2000bf86270 */
[C---:B------:R-:W-:Y:S01]  /*6be0*/  IMAD.IADD R124, R9.reuse, 0x1, -R124 ;  /* 0x00000001097c7824 */ /* 0x040fe200078e0a7c */
[----:B------:R-:W-:Y:S01]  /*6bf0*/  ISETP.GE.AND P2, PT, R112, UR26, PT ;  /* 0x0000001a70007c0c */ /* 0x000fe2000bf46270 */
[----:B------:R-:W-:Y:S01]  /*6c00*/  IMAD.IADD R112, R9, 0x1, -R112 ;  /* 0x0000000109707824 */ /* 0x000fe200078e0a70 */
[----:B------:R-:W-:Y:S01]  /*6c10*/  IABS R237, R237 ;  /* 0x000000ed00ed7213 */ /* 0x000fe20000000000 */
[----:B------:R-:W4:Y:S01]  /*6c20*/  MUFU.TANH R93, R93 ;  /* 0x0000005d005d7308 */ /* 0x000f220000002400 */
[----:B------:R-:W-:-:S02]  /*6c30*/  FSEL R218, R218, -INF , !P1 ;  /* 0xff800000dada7808 */ /* 0x000fc40004800000 */
[----:B------:R-:W-:Y:S02]  /*6c40*/  FSEL R217, R217, -INF , !P1 ;  /* 0xff800000d9d97808 */ /* 0x000fe40004800000 */
[----:B------:R-:W-:Y:S02]  /*6c50*/  FSEL R215, R215, -INF , !P1 ;  /* 0xff800000d7d77808 */ /* 0x000fe40004800000 */
[----:B------:R-:W-:Y:S01]  /*6c60*/  FSEL R232, R232, -INF , !P1 ;  /* 0xff800000e8e87808 */ /* 0x000fe20004800000 */
[----:B------:R-:W5:Y:S01]  /*6c70*/  MUFU.TANH R176, R176 ;  /* 0x000000b000b07308 */ /* 0x000f620000002400 */
[----:B------:R-:W-:Y:S02]  /*6c80*/  IABS R32, R32 ;  /* 0x0000002000207213 */ /* 0x000fe40000000000 */
[----:B------:R-:W-:Y:S02]  /*6c90*/  ISETP.GE.AND P1, PT, R36, UR26, PT ;  /* 0x0000001a24007c0c */ /* 0x000fe4000bf26270 */
[----:B------:R-:W-:-:S02]  /*6ca0*/  IABS R36, R35 ;  /* 0x0000002300247213 */ /* 0x000fc40000000000 */
[----:B------:R-:W-:Y:S01]  /*6cb0*/  IABS R94, R17 ;  /* 0x00000011005e7213 */ /* 0x000fe20000000000 */
[----:B------:R-:W5:Y:S01]  /*6cc0*/  MUFU.TANH R179, R179 ;  /* 0x000000b300b37308 */ /* 0x000f620000002400 */
[----:B------:R-:W-:Y:S02]  /*6cd0*/  I2FP.F32.S32 R237, R237 ;  /* 0x000000ed00ed7245 */ /* 0x000fe40000201400 */
[----:B------:R-:W-:Y:S02]  /*6ce0*/  I2FP.F32.S32 R89, R89 ;  /* 0x0000005900597245 */ /* 0x000fe40000201400 */
[----:B------:R-:W-:Y:S01]  /*6cf0*/  IABS R229, R229 ;  /* 0x000000e500e57213 */ /* 0x000fe20000000000 */
[----:B--2---:R-:W-:Y:S01]  /*6d00*/  FFMA.FTZ R237, R237, -UR5, R116 ;  /* 0x80000005eded7c23 */ /* 0x004fe20008010074 */
[----:B------:R-:W-:Y:S01]  /*6d10*/  IABS R226, R124 ;  /* 0x0000007c00e27213 */ /* 0x000fe20000000000 */
[----:B------:R-:W2:Y:S01]  /*6d20*/  MUFU.TANH R172, R172 ;  /* 0x000000ac00ac7308 */ /* 0x000ea20000002400 */
[----:B------:R-:W-:Y:S01]  /*6d30*/  IABS R225, R225 ;  /* 0x000000e100e17213 */ /* 0x000fe20000000000 */
[----:B---3--:R-:W-:Y:S01]  /*6d40*/  FFMA.FTZ R89, R89, -UR5, R180 ;  /* 0x8000000559597c23 */ /* 0x008fe200080100b4 */
[----:B------:R-:W-:-:S02]  /*6d50*/  IABS R212, R112 ;  /* 0x0000007000d47213 */ /* 0x000fc40000000000 */
[----:B------:R-:W-:Y:S01]  /*6d60*/  IABS R17, R19 ;  /* 0x0000001300117213 */ /* 0x000fe20000000000 */
[C---:B------:R-:W-:Y:S01]  /*6d70*/  IMAD.IADD R19, R85.reuse, 0x1, -R100 ;  /* 0x0000000155137824 */ /* 0x040fe200078e0a64 */
[----:B------:R-:W-:Y:S01]  /*6d80*/  I2FP.F32.S32 R32, R32 ;  /* 0x0000002000207245 */ /* 0x000fe20000201400 */
[----:B------:R-:W3:Y:S01]  /*6d90*/  MUFU.TANH R173, R173 ;  /* 0x000000ad00ad7308 */ /* 0x000ee20000002400 */
[----:B------:R-:W-:Y:S02]  /*6da0*/  I2FP.F32.S32 R36, R36 ;  /* 0x0000002400247245 */ /* 0x000fe40000201400 */
[----:B------:R-:W-:Y:S01]  /*6db0*/  I2FP.F32.S32 R229, R229 ;  /* 0x000000e500e57245 */ /* 0x000fe20000201400 */
[----:B-1----:R-:W-:Y:S01]  /*6dc0*/  FFMA.FTZ R119, R32, -UR5, R119 ;  /* 0x8000000520777c23 */ /* 0x002fe20008010077 */
[----:B------:R-:W-:Y:S01]  /*6dd0*/  I2FP.F32.S32 R226, R226 ;  /* 0x000000e200e27245 */ /* 0x000fe20000201400 */
[----:B------:R-:W-:Y:S01]  /*6de0*/  VIADD R32, R2, 0x61 ;  /* 0x0000006102207836 */ /* 0x000fe20000000000 */
[----:B------:R-:W-:Y:S01]  /*6df0*/  I2FP.F32.S32 R225, R225 ;  /* 0x000000e100e17245 */ /* 0x000fe20000201400 */
[----:B------:R-:W1:Y:S01]  /*6e00*/  MUFU.TANH R175, R175 ;  /* 0x000000af00af7308 */ /* 0x000e620000002400 */
[----:B------:R-:W-:Y:S01]  /*6e10*/  I2FP.F32.S32 R94, R94 ;  /* 0x0000005e005e7245 */ /* 0x000fe20000201400 */
[----:B----4-:R-:W-:Y:S01]  /*6e20*/  FFMA.FTZ R121, R36, -UR5, R93 ;  /* 0x8000000524797c23 */ /* 0x010fe2000801005d */
[----:B------:R-:W-:Y:S01]  /*6e30*/  I2FP.F32.S32 R212, R212 ;  /* 0x000000d400d47245 */ /* 0x000fe20000201400 */
[----:B------:R-:W-:Y:S01]  /*6e40*/  IMAD.IADD R93, R85, 0x1, -R102 ;  /* 0x00000001555d7824 */ /* 0x000fe200078e0a66 */
[----:B------:R-:W-:Y:S01]  /*6e50*/  I2FP.F32.S32 R17, R17 ;  /* 0x0000001100117245 */ /* 0x000fe20000201400 */
[----:B-----5:R-:W-:Y:S01]  /*6e60*/  FFMA.FTZ R229, R229, -UR5, R176 ;  /* 0x80000005e5e57c23 */ /* 0x020fe200080100b0 */
[----:B------:R-:W-:Y:S01]  /*6e70*/  FSEL R60, R125, -INF , !P5 ;  /* 0xff8000007d3c7808 */ /* 0x000fe20006800000 */
[----:B------:R-:W4:Y:S01]  /*6e80*/  MUFU.TANH R122, R170 ;  /* 0x000000aa007a7308 */ /* 0x000f220000002400 */
[----:B------:R-:W-:Y:S01]  /*6e90*/  FSEL R235, R235, -INF , !P5 ;  /* 0xff800000ebeb7808 */ /* 0x000fe20006800000 */
[----:B------:R-:W-:Y:S01]  /*6ea0*/  FFMA.FTZ R226, R226, -UR5, R179 ;  /* 0x80000005e2e27c23 */ /* 0x000fe200080100b3 */
[----:B------:R-:W-:Y:S01]  /*6eb0*/  FSEL R234, R234, -INF , !P5 ;  /* 0xff800000eaea7808 */ /* 0x000fe20006800000 */
[----:B--2---:R-:W-:Y:S01]  /*6ec0*/  FFMA.FTZ R225, R225, -UR5, R172 ;  /* 0x80000005e1e17c23 */ /* 0x004fe200080100ac */
[----:B---3--:R-:W-:Y:S01]  /*6ed0*/  FFMA.FTZ R223, R94, -UR5, R173 ;  /* 0x800000055edf7c23 */ /* 0x008fe200080100ad */
[----:B------:R-:W-:Y:S01]  /*6ee0*/  VIADD R36, R2, 0x78 ;  /* 0x0000007802247836 */ /* 0x000fe20000000000 */
[----:B------:R-:W-:Y:S01]  /*6ef0*/  ISETP.GE.AND P5, PT, R134, UR26, PT ;  /* 0x0000001a86007c0c */ /* 0x000fe2000bfa6270 */
[----:B------:R-:W-:-:S02]  /*6f00*/  VIADD R2, R2, 0x79 ;  /* 0x0000007902027836 */ /* 0x000fc40000000000 */
[----:B-1----:R-:W-:Y:S01]  /*6f10*/  FFMA.FTZ R212, R212, -UR5, R175 ;  /* 0x80000005d4d47c23 */ /* 0x002fe200080100af */
[----:B------:R-:W-:Y:S01]  /*6f20*/  FSEL R216, R216, -INF , !P0 ;  /* 0xff800000d8d87808 */ /* 0x000fe20004000000 */
[--C-:B------:R-:W-:Y:S01]  /*6f30*/  IMAD.IADD R96, R85, 0x1, -R32.reuse ;  /* 0x0000000155607824 */ /* 0x100fe200078e0a20 */
[----:B------:R-:W-:Y:S01]  /*6f40*/  FSEL R237, R237, -INF , !P0 ;  /* 0xff800000eded7808 */ /* 0x000fe20004000000 */
[--C-:B------:R-:W-:Y:S01]  /*6f50*/  IMAD.IADD R98, R15, 0x1, -R32.reuse ;  /* 0x000000010f627824 */ /* 0x100fe200078e0a20 */
[----:B------:R-:W-:Y:S01]  /*6f60*/  FSEL R35, R89, -INF , !P0 ;  /* 0xff80000059237808 */ /* 0x000fe20004000000 */
[----:B------:R-:W-:Y:S01]  /*6f70*/  IMAD.IADD R97, R11, 0x1, -R32 ;  /* 0x000000010b617824 */ /* 0x000fe200078e0a20 */
[----:B------:R-:W-:Y:S01]  /*6f80*/  FSEL R34, R34, -INF , !P0 ;  /* 0xff80000022227808 */ /* 0x000fe20004000000 */
[----:B----4-:R-:W-:Y:S01]  /*6f90*/  FFMA.FTZ R122, R17, -UR5, R122 ;  /* 0x80000005117a7c23 */ /* 0x010fe2000801007a */
[----:B------:R-:W-:Y:S01]  /*6fa0*/  ISETP.GE.AND P0, PT, R32, UR26, PT ;  /* 0x0000001a20007c0c */ /* 0x000fe2000bf06270 */
[----:B------:R-:W-:Y:S01]  /*6fb0*/  IMAD.IADD R89, R9, 0x1, -R32 ;  /* 0x0000000109597824 */ /* 0x000fe200078e0a20 */
[----:B------:R-:W1:Y:S01]  /*6fc0*/  MUFU.TANH R13, R13 ;  /* 0x0000000d000d7308 */ /* 0x000e620000002400 */
[----:B------:R-:W-:Y:S01]  /*6fd0*/  FSEL R214, R214, -INF , !P6 ;  /* 0xff800000d6d67808 */ /* 0x000fe20007000000 */
[----:B------:R-:W-:Y:S01]  /*6fe0*/  IMAD.IADD R94, R85, 0x1, -R104 ;  /* 0x00000001555e7824 */ /* 0x000fe200078e0a68 */
[----:B------:R-:W-:Y:S01]  /*6ff0*/  FSEL R239, R239, -INF , !P6 ;  /* 0xff800000efef7808 */ /* 0x000fe20007000000 */
[--C-:B------:R-:W-:Y:S01]  /*7000*/  IMAD.IADD R111, R15, 0x1, -R36.reuse ;  /* 0x000000010f6f7824 */ /* 0x100fe200078e0a24 */
[----:B------:R-:W-:Y:S01]  /*7010*/  FSEL R33, R33, -INF , !P6 ;  /* 0xff80000021217808 */ /* 0x000fe20007000000 */
[----:B------:R-:W-:Y:S01]  /*7020*/  IMAD.IADD R112, R11, 0x1, -R36 ;  /* 0x000000010b707824 */ /* 0x000fe200078e0a24 */
[----:B------:R-:W-:Y:S01]  /*7030*/  FSEL R32, R20, -INF , !P6 ;  /* 0xff80000014207808 */ /* 0x000fe20007000000 */
[----:B------:R-:W2:Y:S01]  /*7040*/  MUFU.TANH R12, R12 ;  /* 0x0000000c000c7308 */ /* 0x000ea20000002400 */
[----:B------:R-:W-:Y:S01]  /*7050*/  ISETP.GE.AND P6, PT, R106, UR26, PT ;  /* 0x0000001a6a007c0c */ /* 0x000fe2000bfc6270 */
[----:B------:R-:W-:Y:S01]  /*7060*/  IMAD.IADD R20, R9, 0x1, -R106 ;  /* 0x0000000109147824 */ /* 0x000fe200078e0a6a */
[----:B------:R-:W-:Y:S01]  /*7070*/  IABS R93, R93 ;  /* 0x0000005d005d7213 */ /* 0x000fe20000000000 */
[----:B------:R-:W-:Y:S01]  /*7080*/  IMAD.IADD R106, R15, 0x1, -R104 ;  /* 0x000000010f6a7824 */ /* 0x000fe200078e0a68 */
[C---:B------:R-:W-:Y:S01]  /*7090*/  IADD3 R17, R85.reuse, -R36, RZ ;  /* 0x8000002455117210 */ /* 0x040fe20007ffe0ff */
[--C-:B------:R-:W-:Y:S01]  /*70a0*/  IMAD.IADD R85, R85, 0x1, -R2.reuse ;  /* 0x0000000155557824 */ /* 0x100fe200078e0a02 */
[----:B------:R-:W-:Y:S01]  /*70b0*/  FSEL R198, R198, -INF , !P5 ;  /* 0xff800000c6c67808 */ /* 0x000fe20006800000 */
[--C-:B------:R-:W-:Y:S01]  /*70c0*/  IMAD.IADD R15, R15, 0x1, -R2.reuse ;  /* 0x000000010f0f7824 */ /* 0x100fe200078e0a02 */
[----:B------:R-:W-:Y:S01]  /*70d0*/  FSEL R207, R207, -INF , !P5 ;  /* 0xff800000cfcf7808 */ /* 0x000fe20006800000 */
[----:B------:R-:W-:Y:S01]  /*70e0*/  IMAD.IADD R11, R11, 0x1, -R2 ;  /* 0x000000010b0b7824 */ /* 0x000fe200078e0a02 */
[----:B------:R-:W-:Y:S01]  /*70f0*/  FSEL R229, R229, -INF , !P5 ;  /* 0xff800000e5e57808 */ /* 0x000fe20006800000 */
[----:B------:R-:W3:Y:S01]  /*7100*/  MUFU.TANH R14, R14 ;  /* 0x0000000e000e7308 */ /* 0x000ee20000002400 */
[----:B------:R-:W-:-:S02]  /*7110*/  FSEL R228, R228, -INF , !P5 ;  /* 0xff800000e4e47808 */ /* 0x000fc40006800000 */
[----:B------:R-:W-:Y:S02]  /*7120*/  FSEL R196, R196, -INF , !P4 ;  /* 0xff800000c4c47808 */ /* 0x000fe40006000000 */
[----:B------:R-:W-:Y:S02]  /*7130*/  FSEL R205, R205, -INF , !P4 ;  /* 0xff800000cdcd7808 */ /* 0x000fe40006000000 */
[----:B------:R-:W-:Y:S01]  /*7140*/  FSEL R227, R227, -INF , !P4 ;  /* 0xff800000e3e37808 */ /* 0x000fe20006000000 */
[----:B------:R-:W4:Y:S01]  /*7150*/  MUFU.TANH R18, R18 ;  /* 0x0000001200127308 */ /* 0x000f220000002400 */
[----:B------:R-:W-:Y:S02]  /*7160*/  FSEL R226, R226, -INF , !P4 ;  /* 0xff800000e2e27808 */ /* 0x000fe40006000000 */
[----:B------:R-:W-:Y:S02]  /*7170*/  FSEL R130, R130, -INF , !P3 ;  /* 0xff80000082827808 */ /* 0x000fe40005800000 */
[----:B------:R-:W-:-:S02]  /*7180*/  FSEL R199, R199, -INF , !P3 ;  /* 0xff800000c7c77808 */ /* 0x000fc40005800000 */
[----:B------:R-:W-:Y:S01]  /*7190*/  FSEL R225, R225, -INF , !P3 ;  /* 0xff800000e1e17808 */ /* 0x000fe20005800000 */
[----:B------:R-:W5:Y:S01]  /*71a0*/  MUFU.TANH R83, R83 ;  /* 0x0000005300537308 */ /* 0x000f620000002400 */
[----:B------:R-:W-:Y:S02]  /*71b0*/  FSEL R224, R224, -INF , !P3 ;  /* 0xff800000e0e07808 */ /* 0x000fe40005800000 */
[----:B------:R-:W-:Y:S02]  /*71c0*/  FSEL R128, R128, -INF , !P2 ;  /* 0xff80000080807808 */ /* 0x000fe40005000000 */
[----:B------:R-:W-:Y:S02]  /*71d0*/  FSEL R197, R197, -INF , !P2 ;  /* 0xff800000c5c57808 */ /* 0x000fe40005000000 */
[----:B------:R-:W-:Y:S01]  /*71e0*/  FSEL R223, R223, -INF , !P2 ;  /* 0xff800000dfdf7808 */ /* 0x000fe20005000000 */
[----:B------:R-:W5:Y:S01]  /*71f0*/  MUFU.TANH R171, R171 ;  /* 0x000000ab00ab7308 */ /* 0x000f620000002400 */
[----:B------:R-:W-:-:S02]  /*7200*/  FSEL R212, R212, -INF , !P2 ;  /* 0xff800000d4d47808 */ /* 0x000fc40005000000 */
[----:B------:R-:W-:Y:S02]  /*7210*/  FSEL R126, R126, -INF , !P1 ;  /* 0xff8000007e7e7808 */ /* 0x000fe40004800000 */
[----:B------:R-:W-:Y:S02]  /*7220*/  FSEL R121, R121, -INF , !P1 ;  /* 0xff80000079797808 */ /* 0x000fe40004800000 */
[----:B------:R-:W-:Y:S01]  /*7230*/  FSEL R119, R119, -INF , !P1 ;  /* 0xff80000077777808 */ /* 0x000fe20004800000 */
[----:B------:R-:W5:Y:S01]  /*7240*/  MUFU.TANH R21, R21 ;  /* 0x0000001500157308 */ /* 0x000f620000002400 */
[----:B------:R-:W-:Y:S02]  /*7250*/  FSEL R122, R122, -INF , !P1 ;  /* 0xff8000007a7a7808 */ /* 0x000fe40004800000 */
[----:B------:R-:W-:Y:S01]  /*7260*/  ISETP.GE.AND P5, PT, R104, UR26, PT ;  /* 0x0000001a68007c0c */ /* 0x000fe2000bfa6270 */
[C---:B------:R-:W-:Y:S01]  /*7270*/  IMAD.IADD R104, R9.reuse, 0x1, -R104 ;  /* 0x0000000109687824 */ /* 0x040fe200078e0a68 */
[----:B------:R-:W-:Y:S01]  /*7280*/  ISETP.GE.AND P4, PT, R102, UR26, PT ;  /* 0x0000001a66007c0c */ /* 0x000fe2000bf86270 */
[C---:B------:R-:W-:Y:S01]  /*7290*/  IMAD.IADD R102, R9.reuse, 0x1, -R102 ;  /* 0x0000000109667824 */ /* 0x040fe200078e0a66 */
[----:B------:R-:W-:Y:S01]  /*72a0*/  ISETP.GE.AND P3, PT, R100, UR26, PT ;  /* 0x0000001a64007c0c */ /* 0x000fe2000bf66270 */
[C---:B------:R-:W-:Y:S01]  /*72b0*/  IMAD.IADD R100, R9.reuse, 0x1, -R100 ;  /* 0x0000000109647824 */ /* 0x040fe200078e0a64 */
[----:B------:R-:W-:Y:S01]  /*72c0*/  ISETP.GE.AND P2, PT, R36, UR26, PT ;  /* 0x0000001a24007c0c */ /* 0x000fe2000bf46270 */
[C---:B------:R-:W-:Y:S01]  /*72d0*/  IMAD.IADD R36, R9.reuse, 0x1, -R36 ;  /* 0x0000000109247824 */ /* 0x040fe200078e0a24 */
[----:B------:R-:W-:Y:S01]  /*72e0*/  ISETP.GE.AND P1, PT, R2, UR26, PT ;  /* 0x0000001a02007c0c */ /* 0x000fe2000bf26270 */
[----:B------:R-:W-:-:S02]  /*72f0*/  IMAD.IADD R2, R9, 0x1, -R2 ;  /* 0x0000000109027824 */ /* 0x000fc400078e0a02 */
[----:B------:R-:W-:Y:S01]  /*7300*/  FMUL.FTZ R9, R64, UR10 ;  /* 0x0000000a40097c20 */ /* 0x000fe20008410000 */
[----:B------:R-:W-:Y:S01]  /*7310*/  IMAD.MOV.U32 R64, RZ, RZ, R93 ;  /* 0x000000ffff407224 */ /* 0x000fe200078e005d */
[----:B------:R-:W-:Y:S01]  /*7320*/  IABS R19, R19 ;  /* 0x0000001300137213 */ /* 0x000fe20000000000 */
[----:B------:R-:W5:Y:S01]  /*7330*/  MUFU.TANH R48, R48 ;  /* 0x0000003000307308 */ /* 0x000f620000002400 */
[----:B------:R-:W-:Y:S02]  /*7340*/  IABS R96, R96 ;  /* 0x0000006000607213 */ /* 0x000fe40000000000 */
[----:B------:R-:W-:Y:S02]  /*7350*/  I2FP.F32.S32 R64, R64 ;  /* 0x0000004000407245 */ /* 0x000fe40000201400 */
[----:B------:R-:W-:Y:S02]  /*7360*/  I2FP.F32.S32 R19, R19 ;  /* 0x0000001300137245 */ /* 0x000fe40000201400 */
[----:B------:R-:W-:Y:S01]  /*7370*/  IABS R98, R98 ;  /* 0x0000006200627213 */ /* 0x000fe20000000000 */
[----:B------:R-:W5:Y:S01]  /*7380*/  MUFU.TANH R57, R57 ;  /* 0x0000003900397308 */ /* 0x000f620000002400 */
[----:B------:R-:W-:Y:S01]  /*7390*/  IABS R97, R97 ;  /* 0x0000006100617213 */ /* 0x000fe20000000000 */
[----:B-1----:R-:W-:Y:S01]  /*73a0*/  FFMA.FTZ R13, R64, -UR5, R13 ;  /* 0x80000005400d7c23 */ /* 0x002fe2000801000d */
[----:B------:R-:W-:Y:S01]  /*73b0*/  IABS R89, R89 ;  /* 0x0000005900597213 */ /* 0x000fe20000000000 */
[----:B--2---:R-:W-:Y:S01]  /*73c0*/  FFMA.FTZ R12, R19, -UR5, R12 ;  /* 0x80000005130c7c23 */ /* 0x004fe2000801000c */
[----:B------:R-:W-:-:S02]  /*73d0*/  IABS R20, R20 ;  /* 0x0000001400147213 */ /* 0x000fc40000000000 */
[----:B------:R-:W-:Y:S01]  /*73e0*/  I2FP.F32.S32 R93, R96 ;  /* 0x00000060005d7245 */ /* 0x000fe20000201400 */
[----:B------:R-:W1:Y:S01]  /*73f0*/  MUFU.TANH R87, R87 ;  /* 0x0000005700577308 */ /* 0x000e620000002400 */
[----:B------:R-:W-:Y:S02]  /*7400*/  IABS R17, R17 ;  /* 0x0000001100117213 */ /* 0x000fe40000000000 */
[----:B------:R-:W-:Y:S01]  /*7410*/  I2FP.F32.S32 R19, R98 ;  /* 0x0000006200137245 */ /* 0x000fe20000201400 */
[----:B---3--:R-:W-:Y:S01]  /*7420*/  FFMA.FTZ R14, R93, -UR5, R14 ;  /* 0x800000055d0e7c23 */ /* 0x008fe2000801000e */
[----:B------:R-:W-:Y:S02]  /*7430*/  I2FP.F32.S32 R64, R97 ;  /* 0x0000006100407245 */ /* 0x000fe40000201400 */
[----:B------:R-:W-:Y:S01]  /*7440*/  I2FP.F32.S32 R124, R89 ;  /* 0x00000059007c7245 */ /* 0x000fe20000201400 */
[----:B------:R-:W2:Y:S01]  /*7450*/  MUFU.TANH R10, R10 ;  /* 0x0000000a000a7308 */ /* 0x000ea20000002400 */
[----:B------:R-:W-:Y:S01]  /*7460*/  I2FP.F32.S32 R20, R20 ;  /* 0x0000001400147245 */ /* 0x000fe20000201400 */
[----:B----4-:R-:W-:Y:S01]  /*7470*/  FFMA.FTZ R18, R19, -UR5, R18 ;  /* 0x8000000513127c23 */ /* 0x010fe20008010012 */
[----:B------:R-:W-:Y:S01]  /*7480*/  I2FP.F32.S32 R17, R17 ;  /* 0x0000001100117245 */ /* 0x000fe20000201400 */
[----:B-----5:R-:W-:Y:S01]  /*7490*/  FFMA.FTZ R64, R64, -UR5, R83 ;  /* 0x8000000540407c23 */ /* 0x020fe20008010053 */
[----:B------:R-:W-:Y:S01]  /*74a0*/  FFMA.FTZ R124, R124, -UR5, R171 ;  /* 0x800000057c7c7c23 */ /* 0x000fe200080100ab */
[----:B------:R-:W-:Y:S01]  /*74b0*/  IABS R109, R109 ;  /* 0x0000006d006d7213 */ /* 0x000fe20000000000 */
[----:B------:R-:W-:Y:S01]  /*74c0*/  FFMA.FTZ R21, R20, -UR5, R21 ;  /* 0x8000000514157c23 */ /* 0x000fe20008010015 */
[----:B------:R-:W3:Y:S01]  /*74d0*/  MUFU.TANH R56, R56 ;  /* 0x0000003800387308 */ /* 0x000ee20000002400 */
[----:B------:R-:W-:Y:S01]  /*74e0*/  IABS R85, R85 ;  /* 0x0000005500557213 */ /* 0x000fe20000000000 */
[----:B------:R-:W-:Y:S01]  /*74f0*/  FFMA.FTZ R204, R17, -UR5, R48 ;  /* 0x8000000511cc7c23 */ /* 0x000fe20008010030 */
[----:B------:R-:W-:-:S02]  /*7500*/  IABS R99, R99 ;  /* 0x0000006300637213 */ /* 0x000fc40000000000 */
[----:B------:R-:W-:Y:S02]  /*7510*/  IABS R108, R108 ;  /* 0x0000006c006c7213 */ /* 0x000fe40000000000 */
[----:B------:R-:W-:Y:S01]  /*7520*/  IABS R107, R107 ;  /* 0x0000006b006b7213 */ /* 0x000fe20000000000 */
[----:B------:R-:W4:Y:S01]  /*7530*/  MUFU.TANH R49, R49 ;  /* 0x0000003100317308 */ /* 0x000f220000002400 */
[----:B------:R-:W-:Y:S02]  /*7540*/  I2FP.F32.S32 R20, R109 ;  /* 0x0000006d00147245 */ /* 0x000fe40000201400 */
[----:B------:R-:W-:Y:S02]  /*7550*/  I2FP.F32.S32 R202, R85 ;  /* 0x0000005500ca7245 */ /* 0x000fe40000201400 */
[----:B------:R-:W-:Y:S01]  /*7560*/  I2FP.F32.S32 R48, R99 ;  /* 0x0000006300307245 */ /* 0x000fe20000201400 */
[----:B------:R-:W-:Y:S01]  /*7570*/  FFMA.FTZ R57, R20, -UR5, R57 ;  /* 0x8000000514397c23 */ /* 0x000fe20008010039 */
[----:B------:R-:W-:Y:S01]  /*7580*/  I2FP.F32.S32 R19, R108 ;  /* 0x0000006c00137245 */ /* 0x000fe20000201400 */
[----:B------:R-:W-:Y:S01]  /*7590*/  MUFU.TANH R68, R68 ;  /* 0x0000004400447308 */ /* 0x000fe20000002400 */
[----:B------:R-:W-:Y:S01]  /*75a0*/  I2FP.F32.S32 R17, R107 ;  /* 0x0000006b00117245 */ /* 0x000fe20000201400 */
[----:B-1----:R-:W-:Y:S01]  /*75b0*/  FFMA.FTZ R87, R48, -UR5, R87 ;  /* 0x8000000530577c23 */ /* 0x002fe20008010057 */
[----:B------:R-:W-:Y:S01]  /*75c0*/  FSEL R211, R14, -INF , !P0 ;  /* 0xff8000000ed37808 */ /* 0x000fe20004000000 */
[----:B--2---:R-:W-:Y:S01]  /*75d0*/  FFMA.FTZ R10, R19, -UR5, R10 ;  /* 0x80000005130a7c23 */ /* 0x004fe2000801000a */
[----:B------:R-:W-:Y:S01]  /*75e0*/  FSEL R131, R18, -INF , !P0 ;  /* 0xff80000012837808 */ /* 0x000fe20004000000 */
[----:B---3--:R-:W-:Y:S01]  /*75f0*/  FFMA.FTZ R56, R17, -UR5, R56 ;  /* 0x8000000511387c23 */ /* 0x008fe20008010038 */
[----:B------:R-:W-:Y:S01]  /*7600*/  FSEL R127, R64, -INF , !P0 ;  /* 0xff800000407f7808 */ /* 0x000fe20004000000 */
[----:B------:R-:W1:Y:S01]  /*7610*/  MUFU.TANH R65, R65 ;  /* 0x0000004100417308 */ /* 0x000e620000002400 */
[----:B------:R-:W-:Y:S01]  /*7620*/  FSEL R124, R124, -INF , !P0 ;  /* 0xff8000007c7c7808 */ /* 0x000fe20004000000 */
[----:B----4-:R-:W-:Y:S01]  /*7630*/  FFMA.FTZ R202, R202, -UR5, R49 ;  /* 0x80000005caca7c23 */ /* 0x010fe20008010031 */
[----:B------:R-:W-:-:S02]  /*7640*/  IABS R94, R94 ;  /* 0x0000005e005e7213 */ /* 0x000fc40000000000 */
[----:B------:R-:W-:Y:S02]  /*7650*/  IABS R106, R106 ;  /* 0x0000006a006a7213 */ /* 0x000fe40000000000 */
[----:B------:R-:W-:Y:S01]  /*7660*/  IABS R105, R105 ;  /* 0x0000006900697213 */ /* 0x000fe20000000000 */
[----:B------:R-:W2:Y:S01]  /*7670*/  MUFU.TANH R67, R67 ;  /* 0x0000004300437308 */ /* 0x000ea20000002400 */
[----:B------:R-:W-:Y:S02]  /*7680*/  IABS R11, R11 ;  /* 0x0000000b000b7213 */ /* 0x000fe40000000000 */
[----:B------:R-:W-:Y:S02]  /*7690*/  PLOP3.LUT P0, PT, PT, PT, UP0, 0x80, 0x0 ;  /* 0x000000000000781c */ /* 0x000fe40003f0f008 */
[----:B------:R-:W-:Y:S02]  /*76a0*/  IABS R95, R95 ;  /* 0x0000005f005f7213 */ /* 0x000fe40000000000 */
[----:B------:R-:W-:Y:S01]  /*76b0*/  IABS R101, R101 ;  /* 0x0000006500657213 */ /* 0x000fe20000000000 */
[----:B------:R-:W-:Y:S01]  /*76c0*/  MUFU.TANH R16, R16 ;  /* 0x0000001000107308 */ /* 0x000fe20000002400 */
[----:B------:R-:W-:-:S02]  /*76d0*/  IABS R104, R104 ;  /* 0x0000006800687213 */ /* 0x000fc40000000000 */
[----:B------:R-:W-:Y:S02]  /*76e0*/  IABS R102, R102 ;  /* 0x0000006600667213 */ /* 0x000fe40000000000 */
[----:B------:R-:W-:Y:S02]  /*76f0*/  IABS R110, R110 ;  /* 0x0000006e006e7213 */ /* 0x000fe40000000000 */
[----:B------:R-:W-:Y:S01]  /*7700*/  IABS R100, R100 ;  /* 0x0000006400647213 */ /* 0x000fe20000000000 */
[----:B------:R-:W-:Y:S01]  /*7710*/  MUFU.TANH R8, R8 ;  /* 0x0000000800087308 */ /* 0x000fe20000002400 */
[----:B------:R-:W-:Y:S02]  /*7720*/  IABS R111, R111 ;  /* 0x0000006f006f7213 */ /* 0x000fe40000000000 */
[----:B------:R-:W-:Y:S02]  /*7730*/  IABS R15, R15 ;  /* 0x0000000f000f7213 */ /* 0x000fe40000000000 */
[----:B------:R-:W-:-:S02]  /*7740*/  IABS R112, R112 ;  /* 0x0000007000707213 */ /* 0x000fc40000000000 */
[----:B------:R-:W-:Y:S01]  /*7750*/  IABS R36, R36 ;  /* 0x0000002400247213 */ /* 0x000fe20000000000 */
[----:B------:R-:W3:Y:S01]  /*7760*/  MUFU.TANH R9, R9 ;  /* 0x0000000900097308 */ /* 0x000ee20000002400 */
[----:B------:R-:W-:Y:S02]  /*7770*/  IABS R2, R2 ;  /* 0x0000000200027213 */ /* 0x000fe40000000000 */
[----:B------:R-:W-:Y:S02]  /*7780*/  I2FP.F32.S32 R94, R94 ;  /* 0x0000005e005e7245 */ /* 0x000fe40000201400 */
[----:B------:R-:W-:Y:S02]  /*7790*/  I2FP.F32.S32 R106, R106 ;  /* 0x0000006a006a7245 */ /* 0x000fe40000201400 */
[----:B------:R-:W-:Y:S01]  /*77a0*/  I2FP.F32.S32 R105, R105 ;  /* 0x0000006900697245 */ /* 0x000fe20000201400 */
[----:B------:R-:W4:Y:S01]  /*77b0*/  MUFU.TANH R66, R66 ;  /* 0x0000004200427308 */ /* 0x000f220000002400 */
[----:B------:R-:W-:Y:S01]  /*77c0*/  I2FP.F32.S32 R20, R11 ;  /* 0x0000000b00147245 */ /* 0x000fe20000201400 */
[----:B-1----:R-:W-:Y:S01]  /*77d0*/  FFMA.FTZ R209, R94, -UR5, R65 ;  /* 0x800000055ed17c23 */ /* 0x002fe20008010041 */
[----:B------:R-:W-:Y:S01]  /*77e0*/  I2FP.F32.S32 R96, R95 ;  /* 0x0000005f00607245 */ /* 0x000fe20000201400 */
[----:B--2---:R-:W-:Y:S01]  /*77f0*/  FFMA.FTZ R117, R106, -UR5, R67 ;  /* 0x800000056a757c23 */ /* 0x004fe20008010043 */
[----:B------:R-:W-:Y:S01]  /*7800*/  I2FP.F32.S32 R101, R101 ;  /* 0x0000006500657245 */ /* 0x000fe20000201400 */
[----:B------:R-:W-:Y:S01]  /*7810*/  FFMA.FTZ R68, R105, -UR5, R68 ;  /* 0x8000000569447c23 */ /* 0x000fe20008010044 */
[----:B------:R-:W-:Y:S01]  /*7820*/  I2FP.F32.S32 R49, R104 ;  /* 0x0000006800317245 */ /* 0x000fe20000201400 */
[----:B------:R-:W1:Y:S01]  /*7830*/  MUFU.TANH R58, R58 ;  /* 0x0000003a003a7308 */ /* 0x000e620000002400 */
[----:B------:R-:W-:Y:S01]  /*7840*/  I2FP.F32.S32 R17, R102 ;  /* 0x0000006600117245 */ /* 0x000fe20000201400 */
[----:B---3--:R-:W-:Y:S01]  /*7850*/  FFMA.FTZ R9, R96, -UR5, R9 ;  /* 0x8000000560097c23 */ /* 0x008fe20008010009 */
[----:B------:R-:W-:Y:S01]  /*7860*/  I2FP.F32.S32 R19, R110 ;  /* 0x0000006e00137245 */ /* 0x000fe20000201400 */
[----:B------:R-:W-:Y:S01]  /*7870*/  FFMA.FTZ R16, R49, -UR5, R16 ;  /* 0x8000000531107c23 */ /* 0x000fe20008010010 */
[----:B------:R-:W-:-:S02]  /*7880*/  I2FP.F32.S32 R100, R100 ;  /* 0x0000006400647245 */ /* 0x000fc40000201400 */
[----:B------:R-:W-:Y:S01]  /*7890*/  I2FP.F32.S32 R111, R111 ;  /* 0x0000006f006f7245 */ /* 0x000fe20000201400 */
[----:B------:R-:W2:Y:S01]  /*78a0*/  MUFU.TANH R59, R59 ;  /* 0x0000003b003b7308 */ /* 0x000ea20000002400 */
[----:B------:R-:W-:Y:S01]  /*78b0*/  I2FP.F32.S32 R48, R15 ;  /* 0x0000000f00307245 */ /* 0x000fe20000201400 */
[----:B----4-:R-:W-:Y:S01]  /*78c0*/  FFMA.FTZ R66, R101, -UR5, R66 ;  /* 0x8000000565427c23 */ /* 0x010fe20008010042 */
[----:B------:R-:W-:Y:S01]  /*78d0*/  I2FP.F32.S32 R107, R112 ;  /* 0x00000070006b7245 */ /* 0x000fe20000201400 */
[----:B------:R-:W-:Y:S01]  /*78e0*/  FFMA.FTZ R8, R19, -UR5, R8 ;  /* 0x8000000513087c23 */ /* 0x000fe20008010008 */
[----:B------:R-:W-:Y:S02]  /*78f0*/  I2FP.F32.S32 R11, R36 ;  /* 0x00000024000b7245 */ /* 0x000fe40000201400 */
[----:B------:R-:W-:Y:S01]  /*7900*/  I2FP.F32.S32 R2, R2 ;  /* 0x0000000200027245 */ /* 0x000fe20000201400 */
[----:B------:R-:W3:Y:S01]  /*7910*/  MUFU.TANH R52, R52 ;  /* 0x0000003400347308 */ /* 0x000ee20000002400 */
[----:B-1----:R-:W-:Y:S01]  /*7920*/  FFMA.FTZ R108, R17, -UR5, R58 ;  /* 0x80000005116c7c23 */ /* 0x002fe2000801003a */
[----:B------:R-:W-:-:S02]  /*7930*/  LOP3.LUT R36, R0, 0x3, RZ, 0xc0, !PT ;  /* 0x0000000300247812 */ /* 0x000fc400078ec0ff */
[----:B------:R-:W-:Y:S02]  /*7940*/  FSEL R210, R9, -INF , !P6 ;  /* 0xff80000009d27808 */ /* 0x000fe40007000000 */
[----:B------:R-:W-:Y:S02]  /*7950*/  FSEL R129, R66, -INF , !P6 ;  /* 0xff80000042817808 */ /* 0x000fe40007000000 */
[----:B------:R-:W1:Y:S01]  /*7960*/  MUFU.TANH R53, R53 ;  /* 0x0000003500357308 */ /* 0x000e620000002400 */
[----:B--2---:R-:W-:Y:S01]  /*7970*/  FFMA.FTZ R106, R100, -UR5, R59 ;  /* 0x80000005646a7c23 */ /* 0x004fe2000801003b */
[----:B------:R-:W-:Y:S02]  /*7980*/  FSEL R125, R87, -INF , !P6 ;  /* 0xff800000577d7808 */ /* 0x000fe40007000000 */
[----:B------:R-:W-:Y:S02]  /*7990*/  FSEL R112, R21, -INF , !P6 ;  /* 0xff80000015707808 */ /* 0x000fe40007000000 */
[----:B------:R-:W-:-:S02]  /*79a0*/  FSEL R209, R209, -INF , !P5 ;  /* 0xff800000d1d17808 */ /* 0x000fc40006800000 */
[----:B------:R-:W2:Y:S01]  /*79b0*/  MUFU.TANH R50, R50 ;  /* 0x0000003200327308 */ /* 0x000ea20000002400 */
[----:B---3--:R-:W-:Y:S01]  /*79c0*/  FFMA.FTZ R107, R107, -UR5, R52 ;  /* 0x800000056b6b7c23 */ /* 0x008fe20008010034 */
[----:B------:R-:W-:Y:S02]  /*79d0*/  FSEL R117, R117, -INF , !P5 ;  /* 0xff80000075757808 */ /* 0x000fe40006800000 */
[----:B------:R-:W-:Y:S02]  /*79e0*/  FSEL R123, R68, -INF , !P5 ;  /* 0xff800000447b7808 */ /* 0x000fe40006800000 */
[----:B------:R-:W-:Y:S02]  /*79f0*/  FSEL R110, R16, -INF , !P5 ;  /* 0xff800000106e7808 */ /* 0x000fe40006800000 */
[----:B------:R-:W3:Y:S01]  /*7a00*/  MUFU.TANH R54, R54 ;  /* 0x0000003600367308 */ /* 0x000ee20000002400 */
[----:B-1----:R-:W-:Y:S01]  /*7a10*/  FFMA.FTZ R105, R20, -UR5, R53 ;  /* 0x8000000514697c23 */ /* 0x002fe20008010035 */
[----:B------:R-:W-:-:S02]  /*7a20*/  FSEL R208, R13, -INF , !P4 ;  /* 0xff8000000dd07808 */ /* 0x000fc40006000000 */
        /* <DEDUP_REMOVED lines=12> */
[----:B------:R-:W-:Y:S01]  /*7af0*/  FSEL R114, R114, -INF , !P2 ;  /* 0xff80000072727808 */ /* 0x000fe20005000000 */
[----:B-1----:R-:W-:Y:S01]  /*7b00*/  FFMA.FTZ R113, R48, -UR5, R51 ;  /* 0x8000000530717c23 */ /* 0x002fe20008010033 */
[----:B------:R-:W-:-:S02]  /*7b10*/  FSEL R202, R202, -INF , !P1 ;  /* 0xff800000caca7808 */ /* 0x000fc40004800000 */
[----:B------:R-:W-:Y:S02]  /*7b20*/  FSEL R107, R107, -INF , !P2 ;  /* 0xff8000006b6b7808 */ /* 0x000fe40005000000 */
[----:B------:R-:W-:Y:S02]  /*7b30*/  FSEL R113, R113, -INF , !P1 ;  /* 0xff80000071717808 */ /* 0x000fe40004800000 */
[----:B------:R-:W-:Y:S01]  /*7b40*/  FSEL R94, R94, -INF , !P2 ;  /* 0xff8000005e5e7808 */ /* 0x000fe20005000000 */
[----:B--2---:R-:W-:Y:S01]  /*7b50*/  FFMA.FTZ R93, R2, -UR5, R55 ;  /* 0x80000005025d7c23 */ /* 0x004fe20008010037 */
[----:B------:R-:W-:-:S04]  /*7b60*/  FSEL R105, R105, -INF , !P1 ;  /* 0xff80000069697808 */ /* 0x000fc80004800000 */
[----:B------:R-:W-:Y:S01]  /*7b70*/  FSEL R93, R93, -INF , !P1 ;  /* 0xff8000005d5d7808 */ /* 0x000fe20004800000 */
[----:B------:R-:W-:Y:S06]  /*7b80*/  BAR.SYNC.DEFER_BLOCKING 0x0 ;  /* 0x0000000000007b1d */ /* 0x000fec0000010000 */
[----:B------:R-:W-:Y:S05]  /*7b90*/  @!P0 BRA `(.L_x_514) ;  /* 0x0000000400cc8947 */ /* 0x000fea0003800000 */
[----:B------:R-:W2:Y:S01]  /*7ba0*/  LDL.64 R192, [R1+0x60] ;  /* 0x0000600001c07983 */ /* 0x000ea20000100a00 */
[----:B------:R-:W-:-:S03]  /*7bb0*/  ULDC UR10, c[0x0][0x2d0] ;  /* 0x0000b400000a7ab9 */ /* 0x000fc60000000800 */
[----:B------:R-:W3:Y:S01]  /*7bc0*/  LDL R153, [R1+0x48] ;  /* 0x0000480001997983 */ /* 0x000ee20000100800 */
        /* <DEDUP_REMOVED lines=10> */
[----:B------:R-:W-:Y:S01]  /*7c70*/  IMAD.U32 R9, RZ, RZ, UR9 ;  /* 0x00000009ff097e24 */ /* 0x000fe2000f8e00ff */
[----:B------:R-:W-:Y:S01]  /*7c80*/  UIMAD UR10, UR10, UR22, UR11 ;  /* 0x000000160a0a72a4 */ /* 0x000fe2000f8e020b */
[----:B------:R-:W-:Y:S01]  /*7c90*/  IMAD.U32 R48, RZ, RZ, UR8 ;  /* 0x00000008ff307e24 */ /* 0x000fe2000f8e00ff */
[----:B------:R-:W1:Y:S01]  /*7ca0*/  @!P1 LDC.64 R20, c[0x0][0x218] ;  /* 0x00008600ff149b82 */ /* 0x000e620000000a00 */
[----:B------:R-:W-:Y:S01]  /*7cb0*/  IMAD.U32 R11, RZ, RZ, UR9 ;  /* 0x00000009ff0b7e24 */ /* 0x000fe2000f8e00ff */
[----:B------:R-:W-:Y:S01]  /*7cc0*/  VOTEU.ALL UP0, P1 ;  /* 0x00000000003f7886 */ /* 0x000fe20000800000 */
[----:B------:R-:W-:Y:S02]  /*7cd0*/  IMAD.U32 R59, RZ, RZ, UR8 ;  /* 0x00000008ff3b7e24 */ /* 0x000fe4000f8e00ff */
[----:B------:R-:W-:Y:S02]  /*7ce0*/  IMAD.U32 R0, RZ, RZ, UR8 ;  /* 0x00000008ff007e24 */ /* 0x000fe4000f8e00ff */
[----:B------:R-:W-:Y:S01]  /*7cf0*/  @!UP0 UIMAD UR12, UR9, 0x30, URZ ;  /* 0x00000030090c88a4 */ /* 0x000fe2000f8e023f */
[----:B------:R-:W4:Y:S01]  /*7d00*/  @!P1 LDC.64 R18, c[0x0][0x218] ;  /* 0x00008600ff129b82 */ /* 0x000f220000000a00 */
[----:B------:R-:W-:-:S07]  /*7d10*/  @!UP0 UIMAD UR11, UR9, 0x50, URZ ;  /* 0x00000050090b88a4 */ /* 0x000fce000f8e023f */
[----:B------:R-:W5:Y:S08]  /*7d20*/  @!P1 LDC.64 R16, c[0x0][0x218] ;  /* 0x00008600ff109b82 */ /* 0x000f700000000a00 */
[----:B------:R-:W5:Y:S08]  /*7d30*/  @!P1 LDC.64 R14, c[0x0][0x218] ;  /* 0x00008600ff0e9b82 */ /* 0x000f700000000a00 */
[----:B------:R-:W5:Y:S01]  /*7d40*/  @!P1 LDC.64 R12, c[0x0][0x218] ;  /* 0x00008600ff0c9b82 */ /* 0x000f620000000a00 */
[----:B--2---:R-:W-:-:S04]  /*7d50*/  IMAD.WIDE.U32 R52, R52, UR22, R192 ;  /* 0x0000001634347c25 */ /* 0x004fc8000f8e00c0 */
[----:B------:R-:W-:Y:S01]  /*7d60*/  VIADD R57, R53, UR10 ;  /* 0x0000000a35397c36 */ /* 0x000fe20008000000 */
[-C--:B------:R-:W-:Y:S01]  /*7d70*/  @!P1 LEA R51, P2, R51, R52.reuse, 0x6 ;  /* 0x0000003433339211 */ /* 0x080fe200078430ff */
[--C-:B------:R-:W-:Y:S01]  /*7d80*/  @!P1 IMAD.MOV.U32 R8, RZ, RZ, R52.reuse ;  /* 0x000000ffff089224 */ /* 0x100fe200078e0034 */
[----:B------:R-:W-:Y:S01]  /*7d90*/  @!P1 LEA R49, P3, R49, R52, 0x5 ;  /* 0x0000003431319211 */ /* 0x000fe200078628ff */
[--C-:B------:R-:W-:Y:S01]  /*7da0*/  @!P1 IMAD.MOV.U32 R66, RZ, RZ, R52.reuse ;  /* 0x000000ffff429224 */ /* 0x100fe200078e0034 */
[-C--:B------:R-:W-:Y:S01]  /*7db0*/  @!P1 LEA.HI.X R50, R56, R57.reuse, R9, 0x6, P2 ;  /* 0x0000003938329211 */ /* 0x080fe200010f3409 */
[----:B------:R-:W-:Y:S01]  /*7dc0*/  @!P1 IMAD.MOV.U32 R9, RZ, RZ, R57 ;  /* 0x000000ffff099224 */ /* 0x000fe200078e0039 */
[-C--:B------:R-:W-:Y:S01]  /*7dd0*/  @!P1 LEA.HI.X R48, R48, R57.reuse, R11, 0x5, P3 ;  /* 0x0000003930309211 */ /* 0x080fe200018f2c0b */
[----:B------:R-:W-:Y:S01]  /*7de0*/  @!P1 IMAD.MOV.U32 R56, RZ, RZ, R52 ;  /* 0x000000ffff389224 */ /* 0x000fe200078e0034 */
[----:B------:R-:W2:Y:S01]  /*7df0*/  @!P1 LDC.64 R10, c[0x0][0x218] ;  /* 0x00008600ff0a9b82 */ /* 0x000ea20000000a00 */
[----:B------:R-:W-:Y:S01]  /*7e00*/  @!P1 IMAD.WIDE.U32 R54, R54, 0x50, R8 ;  /* 0x0000005036369825 */ /* 0x000fe200078e0008 */
[C---:B------:R-:W-:Y:S01]  /*7e10*/  @!P1 IADD3 R2, P2, R52.reuse, UR31, RZ ;  /* 0x0000001f34029c10 */ /* 0x040fe2000ff5e0ff */
[----:B------:R-:W-:Y:S01]  /*7e20*/  @!UP0 UIMAD UR10, UR9, 0x60, URZ ;  /* 0x00000060090a88a4 */ /* 0x000fe2000f8e023f */
[----:B-1----:R-:W-:Y:S01]  /*7e30*/  @!P1 LEA R64, P3, R52, R20, 0x1 ;  /* 0x0000001434409211 */ /* 0x002fe200078608ff */
[----:B------:R-:W-:Y:S01]  /*7e40*/  @!P1 IMAD.WIDE.U32 R58, R59, 0x30, R56 ;  /* 0x000000303b3a9825 */ /* 0x000fe200078e0038 */
[----:B------:R-:W-:Y:S01]  /*7e50*/  @!P1 MOV R67, R57 ;  /* 0x0000003900439202 */ /* 0x000fe20000000f00 */
[----:B---3--:R1:W-:Y:S01]  /*7e60*/  @P1 STS.128 [R153+0x4000], RZ ;  /* 0x004000ff99001388 */ /* 0x0083e20000000c00 */
[----:B------:R-:W3:Y:S01]  /*7e70*/  @!P1 LDC.64 R8, c[0x0][0x218] ;  /* 0x00008600ff089b82 */ /* 0x000ee20000000a00 */
[----:B------:R-:W-:-:S02]  /*7e80*/  @!P1 IADD3.X R20, R57, UR29, RZ, P2, !PT ;  /* 0x0000001d39149c10 */ /* 0x000fc400097fe4ff */
[----:B----4-:R-:W-:Y:S01]  /*7e90*/  @!P1 LEA R18, P2, R2, R18, 0x1 ;  /* 0x0000001202129211 */ /* 0x010fe200078408ff */
[----:B------:R-:W-:Y:S01]  /*7ea0*/  @!P1 IMAD.WIDE.U32 R66, R0, 0x60, R66 ;  /* 0x0000006000429825 */ /* 0x000fe200078e0042 */
[----:B------:R-:W-:Y:S02]  /*7eb0*/  @!P1 LEA.HI.X R65, R52, R21, R57, 0x1, P3 ;  /* 0x0000001534419211 */ /* 0x000fe400018f0c39 */
[----:B------:R-:W-:Y:S01]  /*7ec0*/  @!P1 LEA.HI.X R19, R2, R19, R20, 0x1, P2 ;  /* 0x0000001302139211 */ /* 0x000fe200010f0c14 */
[----:B------:R-:W-:Y:S01]  /*7ed0*/  @!P1 VIADD R0, R59, UR12 ;  /* 0x0000000c3b009c36 */ /* 0x000fe20008000000 */
[----:B-----5:R-:W-:Y:S01]  /*7ee0*/  @!P1 LEA R16, P3, R49, R16, 0x1 ;  /* 0x0000001031109211 */ /* 0x020fe200078608ff */
[----:B------:R-:W-:Y:S01]  /*7ef0*/  @!PT LDS RZ, [RZ] ;  /* 0x00000000fffff984 */ /* 0x000fe20000000800 */
[----:B------:R-:W-:Y:S01]  /*7f00*/  @!PT LDS RZ, [RZ] ;  /* 0x00000000fffff984 */ /* 0x000fe20000000800 */
[----:B------:R-:W-:Y:S01]  /*7f10*/  @!PT LDS RZ, [RZ] ;  /* 0x00000000fffff984 */ /* 0x000fe20000000800 */
[----:B------:R1:W-:Y:S01]  /*7f20*/  @!P1 LDGSTS.E.BYPASS.LTC128B.128 [R153+0x4000], desc[UR24][R64.64] ;  /* 0x0400000040999fae */ /* 0x0003e2000b901d58 */
[C---:B------:R-:W-:Y:S01]  /*7f30*/  @!P1 LEA R14, P2, R58.reuse, R14, 0x1 ;  /* 0x0000000e3a0e9211 */ /* 0x040fe200078408ff */
[----:B------:R-:W-:Y:S01]  /*7f40*/  @!P1 VIADD R2, R67, UR10 ;  /* 0x0000000a43029c36 */ /* 0x000fe20008000000 */
[----:B------:R-:W-:Y:S01]  /*7f50*/  @!P1 LEA.HI.X R17, R49, R17, R48, 0x1, P3 ;  /* 0x0000001131119211 */ /* 0x000fe200018f0c30 */
[----:B------:R1:W-:Y:S01]  /*7f60*/  @P1 STS.128 [R153+0x4800], RZ ;  /* 0x004800ff99001388 */ /* 0x0003e20000000c00 */
[----:B------:R-:W-:Y:S01]  /*7f70*/  @!P1 LEA.HI.X R15, R58, R15, R0, 0x1, P2 ;  /* 0x0000000f3a0f9211 */ /* 0x000fe200010f0c00 */
[----:B------:R-:W-:Y:S01]  /*7f80*/  @!P1 VIADD R0, R55, UR11 ;  /* 0x0000000b37009c36 */ /* 0x000fe20008000000 */
[----:B------:R-:W-:Y:S01]  /*7f90*/  @!P1 LEA R12, P4, R51, R12, 0x1 ;  /* 0x0000000c330c9211 */ /* 0x000fe200078808ff */
[----:B------:R-:W-:Y:S01]  /*7fa0*/  @!PT LDS RZ, [RZ] ;  /* 0x00000000fffff984 */ /* 0x000fe20000000800 */
[----:B------:R-:W-:Y:S01]  /*7fb0*/  @!PT LDS RZ, [RZ] ;  /* 0x00000000fffff984 */ /* 0x000fe20000000800 */
[----:B------:R-:W-:Y:S01]  /*7fc0*/  @!PT LDS RZ, [RZ] ;  /* 0x00000000fffff984 */ /* 0x000fe20000000800 */
[----:B------:R1:W-:Y:S01]  /*7fd0*/  @!P1 LDGSTS.E.BYPASS.LTC128B.128 [R153+0x4800], desc[UR24][R18.64] ;  /* 0x0480000012999fae */ /* 0x0003e2000b901d58 */
[----:B--2---:R-:W-:-:S02]  /*7fe0*/  @!P1 LEA R10, P3, R54, R10, 0x1 ;  /* 0x0000000a360a9211 */ /* 0x004fc400078608ff */
[----:B------:R-:W-:Y:S01]  /*7ff0*/  @!P1 LEA.HI.X R13, R51, R13, R50, 0x1, P4 ;  /* 0x0000000d330d9211 */ /* 0x000fe200020f0c32 */
[----:B------:R1:W-:Y:S01]  /*8000*/  @P1 STS.128 [R153+0x5000], RZ ;  /* 0x005000ff99001388 */ /* 0x0003e20000000c00 */
[----:B------:R-:W-:Y:S02]  /*8010*/  @!P1 LEA.HI.X R11, R54, R11, R0, 0x1, P3 ;  /* 0x0000000b360b9211 */ /* 0x000fe400018f0c00 */
[C---:B---3--:R-:W-:Y:S01]  /*8020*/  @!P1 LEA R8, P2, R66.reuse, R8, 0x1 ;  /* 0x0000000842089211 */ /* 0x048fe200078408ff */
[----:B------:R-:W-:Y:S01]  /*8030*/  @!PT LDS RZ, [RZ] ;  /* 0x00000000fffff984 */ /* 0x000fe20000000800 */
[----:B------:R-:W-:Y:S01]  /*8040*/  @!PT LDS RZ, [RZ] ;  /* 0x00000000fffff984 */ /* 0x000fe20000000800 */
[----:B------:R-:W-:Y:S01]  /*8050*/  @!PT LDS RZ, [RZ] ;  /* 0x00000000fffff984 */ /* 0x000fe20000000800 */
[----:B------:R1:W-:Y:S03]  /*8060*/  @!P1 LDGSTS.E.BYPASS.LTC128B.128 [R153+0x5000], desc[UR24][R16.64] ;  /* 0x0500000010999fae */ /* 0x0003e6000b901d58 */
[----:B------:R-:W-:Y:S01]  /*8070*/  @!P1 LEA.HI.X R9, R66, R9, R2, 0x1, P2 ;  /* 0x0000000942099211 */ /* 0x000fe200010f0c02 */
[----:B------:R1:W-:Y:S04]  /*8080*/  @P1 STS.128 [R153+0x5800], RZ ;  /* 0x005800ff99001388 */ /* 0x0003e80000000c00 */
        /* <DEDUP_REMOVED lines=34> */
.L_x_516:
[----:B------:R-:W-:Y:S05]  /*82b0*/  BSYNC B0 ;  /* 0x0000000000007941 */ /* 0x000fea0003800000 */
.L_x_515:
[----:B------:R-:W0:Y:S02]  /*82c0*/  LDGDEPBAR ;  /* 0x00000000000079af */ /* 0x000e240000000000 */
.L_x_514:
[----:B-12---:R-:W-:Y:S01]  /*82d0*/  FMNMX.FTZ R9, R92, R90, !PT ;  /* 0x0000005a5c097209 */ /* 0x006fe20007810000 */
[----:B------:R-:W-:Y:S01]  /*82e0*/  ULDC UR8, c[0x0][0x2ec] ;  /* 0x0000bb0000087ab9 */ /* 0x000fe20000000800 */
[----:B------:R-:W-:Y:S02]  /*82f0*/  MOV R51, R247 ;  /* 0x000000f700337202 */ /* 0x000fe40000000f00 */
[----:B------:R-:W-:Y:S02]  /*8300*/  FMNMX.FTZ R9, R88, R9, !PT ;  /* 0x0000000958097209 */ /* 0x000fe40007810000 */
[----:B------:R-:W-:Y:S02]  /*8310*/  MOV R49, R246 ;  /* 0x000000f600317202 */ /* 0x000fe40000000f00 */
[----:B------:R-:W-:Y:S02]  /*8320*/  FMNMX.FTZ R9, R86, R9, !PT ;  /* 0x0000000956097209 */ /* 0x000fe40007810000 */
[----:B------:R-:W-:-:S02]  /*8330*/  MOV R48, R245 ;  /* 0x000000f500307202 */ /* 0x000fc40000000f00 */
[----:B------:R-:W-:Y:S02]  /*8340*/  FMNMX.FTZ R9, R82, R9, !PT ;  /* 0x0000000952097209 */ /* 0x000fe40007810000 */
[----:B------:R-:W-:Y:S02]  /*8350*/  MOV R50, R244 ;  /* 0x000000f400327202 */ /* 0x000fe40000000f00 */
[----:B------:R-:W-:Y:S02]  /*8360*/  FMNMX.FTZ R9, R30, R9, !PT ;  /* 0x000000091e097209 */ /* 0x000fe40007810000 */
[----:B------:R-:W-:Y:S02]  /*8370*/  LEA R247, R3, UR4, 0x1 ;  /* 0x0000000403f77c11 */ /* 0x000fe4000f8e08ff */
[----:B------:R-:W-:Y:S02]  /*8380*/  FMNMX.FTZ R9, R28, R9, !PT ;  /* 0x000000091c097209 */ /* 0x000fe40007810000 */
[----:B------:R-:W-:Y:S01]  /*8390*/  LEA R245, R4, R247, 0x1 ;  /* 0x000000f704f57211 */ /* 0x000fe200078e08ff */
[----:B------:R-:W-:Y:S01]  /*83a0*/  LDSM.16.MT88.4 R176, [R247+0x8000] ;  /* 0x00800000f7b0783b */ /* 0x000fe20000004200 */
[----:B------:R-:W-:-:S02]  /*83b0*/  FMNMX.FTZ R0, R76, R9, !PT ;  /* 0x000000094c007209 */ /* 0x000fc40007810000 */
[----:B------:R-:W-:Y:S01]  /*83c0*/  FMNMX.FTZ R9, R84, R80, !PT ;  /* 0x0000005054097209 */ /* 0x000fe20007810000 */
[----:B------:R-:W-:Y:S01]  /*83d0*/  LDSM.16.MT88.4 R192, [R245+0x8000] ;  /* 0x00800000f5c0783b */ /* 0x000fe20000004200 */
[----:B------:R-:W-:Y:S02]  /*83e0*/  FMNMX.FTZ R0, R69, R0, !PT ;  /* 0x0000000045007209 */ /* 0x000fe40007810000 */
[----:B------:R-:W-:Y:S01]  /*83f0*/  FMNMX.FTZ R9, R78, R9, !PT ;  /* 0x000000094e097209 */ /* 0x000fe20007810000 */
[----:B------:R-:W-:Y:S01]  /*8400*/  LDSM.16.MT88.4 R16, [R245+0x8800] ;  /* 0x00880000f510783b */ /* 0x000fe20000004200 */
        /* <DEDUP_REMOVED lines=65> */
[----:B-1----:R-:W-:Y:S02]  /*8820*/  FMNMX.FTZ R15, R2, R15, !PT ;  /* 0x0000000f020f7209 */ /* 0x002fe40007810000 */
[----:B------:R-:W-:Y:S02]  /*8830*/  FMNMX.FTZ R2, R159, R103, !PT ;  /* 0x000000679f027209 */ /* 0x000fe40007810000 */
[----:B------:R-:W-:Y:S01]  /*8840*/  FMNMX.FTZ R9, R34, R9, !PT ;  /* 0x0000000922097209 */ /* 0x000fe20007810000 */
[----:B------:R-:W-:Y:S01]  /*8850*/  SHFL.BFLY PT, R68, R15, 0x1, 0x1f ;  /* 0x0c201f000f447f89 */ /* 0x000fe200000e0000 */
        /* <DEDUP_REMOVED lines=31> */
[----:B------:R-:W1:Y:S01]  /*8a50*/  SHFL.BFLY PT, R2, R11, 0x1, 0x1f ;  /* 0x0c201f000b027f89 */ /* 0x000e6200000e0000 */
[----:B------:R-:W-:Y:S02]  /*8a60*/  FMNMX.FTZ R8, R221, R8, !PT ;  /* 0x00000008dd087209 */ /* 0x000fe40007810000 */
[----:B------:R-:W-:Y:S02]  /*8a70*/  FMNMX.FTZ R9, R93, R0, !PT ;  /* 0x000000005d097209 */ /* 0x000fe40007810000 */
[----:B------:R-:W-:Y:S02]  /*8a80*/  FMNMX.FTZ R8, R219, R8, !PT ;  /* 0x00000008db087209 */ /* 0x000fe40007810000 */
[----:B------:R-:W-:Y:S01]  /*8a90*/  FMNMX.FTZ R68, R15, R68, !PT ;  /* 0x000000440f447209 */ /* 0x000fe20007810000 */
[----:B------:R-:W2:Y:S01]  /*8aa0*/  SHFL.BFLY PT, R0, R9, 0x2, 0x1f ;  /* 0x0c401f0009007f89 */ /* 0x000ea200000e0000 */
[----:B------:R-:W-:-:S02]  /*8ab0*/  FMNMX.FTZ R8, R233, R8, !PT ;  /* 0x00000008e9087209 */ /* 0x000fc40007810000 */
[C---:B------:R-:W-:Y:S01]  /*8ac0*/  FSETP.NEU.FTZ.AND P1, PT, R68.reuse, -INF , PT ;  /* 0xff8000004400780b */ /* 0x040fe20003f3d000 */
[----:B------:R-:W-:Y:S01]  /*8ad0*/  FMUL.FTZ R213, R68, UR8 ;  /* 0x0000000844d57c20 */ /* 0x000fe20008410000 */
[----:B------:R-:W-:Y:S02]  /*8ae0*/  FMNMX.FTZ R8, R217, R8, !PT ;  /* 0x00000008d9087209 */ /* 0x000fe40007810000 */
[----:B------:R-:W-:Y:S02]  /*8af0*/  LEA R246, R6, R247, 0x1 ;  /* 0x000000f706f67211 */ /* 0x000fe400078e08ff */
[----:B------:R-:W-:Y:S02]  /*8b00*/  FMNMX.FTZ R8, R237, R8, !PT ;  /* 0x00000008ed087209 */ /* 0x000fe40007810000 */
[----:B------:R-:W-:Y:S01]  /*8b10*/  FSEL R213, R213, RZ, P1 ;  /* 0x000000ffd5d57208 */ /* 0x000fe20000800000 */
[----:B------:R-:W-:Y:S01]  /*8b20*/  LDSM.16.MT88.4 R184, [R246+0x8000] ;  /* 0x00800000f6b8783b */ /* 0x000fe20000004200 */
[----:B------:R-:W-:-:S02]  /*8b30*/  FMNMX.FTZ R8, R239, R8, !PT ;  /* 0x00000008ef087209 */ /* 0x000fc40007810000 */
[----:B------:R-:W-:Y:S01]  /*8b40*/  LEA R244, R6, R245, 0x1 ;  /* 0x000000f506f47211 */ /* 0x000fe200078e08ff */
[--C-:B------:R-:W-:Y:S01]  /*8b50*/  FFMA.FTZ R100, R92, UR8, -R213.reuse ;  /* 0x000000085c647c23 */ /* 0x100fe200080108d5 */
[----:B------:R-:W-:Y:S01]  /*8b60*/  FMNMX.FTZ R8, R207, R8, !PT ;  /* 0x00000008cf087209 */ /* 0x000fe20007810000 */
[--C-:B------:R-:W-:Y:S01]  /*8b70*/  FFMA.FTZ R99, R90, UR8, -R213.reuse ;  /* 0x000000085a637c23 */ /* 0x100fe200080108d5 */
[----:B-1----:R-:W-:Y:S01]  /*8b80*/  FMNMX.FTZ R2, R11, R2, !PT ;  /* 0x000000020b027209 */ /* 0x002fe20007810000 */
[--C-:B------:R-:W-:Y:S01]  /*8b90*/  FFMA.FTZ R98, R88, UR8, -R213.reuse ;  /* 0x0000000858627c23 */ /* 0x100fe200080108d5 */
[----:B------:R-:W-:Y:S01]  /*8ba0*/  FMNMX.FTZ R8, R205, R8, !PT ;  /* 0x00000008cd087209 */ /* 0x000fe20007810000 */
[--C-:B------:R-:W-:Y:S01]  /*8bb0*/  FFMA.FTZ R89, R86, UR8, -R213.reuse ;  /* 0x0000000856597c23 */ /* 0x100fe200080108d5 */
[C---:B------:R-:W-:Y:S01]  /*8bc0*/  FSETP.NEU.FTZ.AND P1, PT, R2.reuse, -INF , PT ;  /* 0xff8000000200780b */ /* 0x040fe20003f3d000 */
[----:B------:R-:W-:Y:S01]  /*8bd0*/  FMUL.FTZ R118, R2, UR8 ;  /* 0x0000000802767c20 */ /* 0x000fe20008410000 */
[----:B--2---:R-:W-:Y:S01]  /*8be0*/  FMNMX.FTZ R0, R9, R0, !PT ;  /* 0x0000000009007209 */ /* 0x004fe20007810000 */
[----:B------:R-:W-:Y:S01]  /*8bf0*/  MUFU.EX2 R100, R100 ;  /* 0x0000006400647308 */ /* 0x000fe20000000800 */
[----:B------:R-:W-:Y:S01]  /*8c00*/  FMNMX.FTZ R8, R199, R8, !PT ;  /* 0x00000008c7087209 */ /* 0x000fe20007810000 */
[--C-:B------:R-:W-:Y:S01]  /*8c10*/  FFMA.FTZ R86, R82, UR8, -R213.reuse ;  /* 0x0000000852567c23 */ /* 0x100fe200080108d5 */
[----:B------:R-:W-:Y:S01]  /*8c20*/  FSEL R118, R118, RZ, P1 ;  /* 0x000000ff76767208 */ /* 0x000fe20000800000 */
[----:B------:R-:W1:Y:S01]  /*8c30*/  SHFL.BFLY PT, R9, R0, 0x1, 0x1f ;  /* 0x0c201f0000097f89 */ /* 0x000e6200000e0000 */
[----:B------:R-:W-:Y:S01]  /*8c40*/  FMNMX.FTZ R8, R197, R8, !PT ;  /* 0x00000008c5087209 */ /* 0x000fe20007810000 */
[--C-:B------:R-:W-:Y:S01]  /*8c50*/  FFMA.FTZ R83, R30, UR8, -R213.reuse ;  /* 0x000000081e537c23 */ /* 0x100fe200080108d5 */
[--C-:B------:R-:W-:Y:S01]  /*8c60*/  FFMA.FTZ R69, R69, UR8, -R213.reuse ;  /* 0x0000000845457c23 */ /* 0x100fe200080108d5 */
[--C-:B------:R-:W-:Y:S01]  /*8c70*/  FFMA.FTZ R97, R79, UR8, -R118.reuse ;  /* 0x000000084f617c23 */ /* 0x100fe20008010876 */
[----:B------:R-:W-:Y:S01]  /*8c80*/  FMNMX.FTZ R8, R121, R8, !PT ;  /* 0x0000000879087209 */ /* 0x000fe20007810000 */
[--C-:B------:R-:W-:Y:S01]  /*8c90*/  FFMA.FTZ R96, R77, UR8, -R118.reuse ;  /* 0x000000084d607c23 */ /* 0x100fe20008010876 */
[--C-:B------:R-:W-:Y:S01]  /*8ca0*/  FFMA.FTZ R90, R71, UR8, -R118.reuse ;  /* 0x00000008475a7c23 */ /* 0x100fe20008010876 */
[--C-:B------:R-:W-:Y:S01]  /*8cb0*/  FFMA.FTZ R85, R31, UR8, -R118.reuse ;  /* 0x000000081f557c23 */ /* 0x100fe20008010876 */
[----:B------:R-:W-:Y:S01]  /*8cc0*/  FMNMX.FTZ R8, R131, R8, !PT ;  /* 0x0000000883087209 */ /* 0x000fe20007810000 */
[----:B------:R-:W2:Y:S01]  /*8cd0*/  MUFU.EX2 R99, R99 ;  /* 0x0000006300637308 */ /* 0x000ea20000000800 */
[--C-:B------:R-:W-:Y:S01]  /*8ce0*/  FFMA.FTZ R79, R27, UR8, -R118.reuse ;  /* 0x000000081b4f7c23 */ /* 0x100fe20008010876 */
        /* <DEDUP_REMOVED lines=8> */
[--C-:B------:R-:W-:Y:S01]  /*8d70*/  FFMA.FTZ R63, R63, UR8, -R213.reuse ;  /* 0x000000083f3f7c23 */ /* 0x100fe200080108d5 */
[----:B------:R-:W-:Y:S01]  /*8d80*/  FMNMX.FTZ R8, R116, R11, !PT ;  /* 0x0000000b74087209 */ /* 0x000fe20007810000 */
[--C-:B------:R-:W-:Y:S01]  /*8d90*/  FFMA.FTZ R62, R62, UR8, -R213.reuse ;  /* 0x000000083e3e7c23 */ /* 0x100fe200080108d5 */
[--C-:B------:R-:W-:Y:S01]  /*8da0*/  FFMA.FTZ R59, R46, UR8, -R213.reuse ;  /* 0x000000082e3b7c23 */ /* 0x100fe200080108d5 */
[----:B-1----:R-:W-:Y:S01]  /*8db0*/  FMNMX.FTZ R0, R0, R9, !PT ;  /* 0x0000000900007209 */ /* 0x002fe20007810000 */
[--C-:B------:R-:W-:Y:S01]  /*8dc0*/  FFMA.FTZ R58, R44, UR8, -R213.reuse ;  /* 0x000000082c3a7c23 */ /* 0x100fe200080108d5 */
[----:B------:R-:W-:Y:S01]  /*8dd0*/  FMNMX.FTZ R9, R115, R8, !PT ;  /* 0x0000000873097209 */ /* 0x000fe20007810000 */
[----:B------:R-:W1:Y:S01]  /*8de0*/  MUFU.EX2 R89, R89 ;  /* 0x0000005900597308 */ /* 0x000e620000000800 */
[C---:B------:R-:W-:Y:S01]  /*8df0*/  FSETP.NEU.FTZ.AND P1, PT, R0.reuse, -INF , PT ;  /* 0xff8000000000780b */ /* 0x040fe20003f3d000 */
[----:B------:R-:W-:Y:S01]  /*8e00*/  FMUL.FTZ R95, R0, UR8 ;  /* 0x00000008005f7c20 */ /* 0x000fe20008410000 */
[----:B------:R-:W-:Y:S01]  /*8e10*/  FMNMX.FTZ R12, R114, R9, !PT ;  /* 0x00000009720c7209 */ /* 0x000fe20007810000 */
[--C-:B------:R-:W-:Y:S01]  /*8e20*/  FFMA.FTZ R46, R45, UR8, -R118.reuse ;  /* 0x000000082d2e7c23 */ /* 0x100fe20008010876 */
[----:B------:R-:W-:Y:S01]  /*8e30*/  LDSM.16.MT88.4 R8, [R244+0x8000] ;  /* 0x00800000f408783b */ /* 0x000fe20000004200 */
[----:B--2---:R-:W-:Y:S01]  /*8e40*/  F2FP.BF16.F32.PACK_AB R188, R99, R100 ;  /* 0x0000006463bc723e */ /* 0x004fe200000010ff */
[--C-:B------:R-:W-:Y:S01]  /*8e50*/  FFMA.FTZ R45, R39, UR8, -R118.reuse ;  /* 0x00000008272d7c23 */ /* 0x100fe20008010876 */
[----:B------:R-:W-:Y:S01]  /*8e60*/  FMNMX.FTZ R12, R113, R12, !PT ;  /* 0x0000000c710c7209 */ /* 0x000fe20007810000 */
[----:B------:R-:W-:Y:S01]  /*8e70*/  MUFU.EX2 R97, R97 ;  /* 0x0000006100617308 */ /* 0x000fe20000000800 */
[----:B------:R-:W-:Y:S01]  /*8e80*/  FSEL R95, R95, RZ, P1 ;  /* 0x000000ff5f5f7208 */ /* 0x000fe20000800000 */
[--C-:B------:R-:W-:Y:S01]  /*8e90*/  FFMA.FTZ R44, R37, UR8, -R118.reuse ;  /* 0x00000008252c7c23 */ /* 0x100fe20008010876 */
[--C-:B------:R-:W-:Y:S01]  /*8ea0*/  FFMA.FTZ R47, R47, UR8, -R118.reuse ;  /* 0x000000082f2f7c23 */ /* 0x100fe20008010876 */
[----:B------:R-:W2:Y:S01]  /*8eb0*/  SHFL.BFLY PT, R3, R12, 0x2, 0x1f ;  /* 0x0c401f000c037f89 */ /* 0x000ea200000e0000 */
[----:B------:R-:W-:Y:S01]  /*8ec0*/  FFMA.FTZ R60, R60, UR8, -R213 ;  /* 0x000000083c3c7c23 */ /* 0x000fe200080108d5 */
[--C-:B------:R-:W-:Y:S01]  /*8ed0*/  FFMA.FTZ R102, R84, UR8, -R95.reuse ;  /* 0x0000000854667c23 */ /* 0x100fe2000801085f */
[--C-:B------:R-:W-:Y:S01]  /*8ee0*/  FFMA.FTZ R101, R80, UR8, -R95.reuse ;  /* 0x0000000850657c23 */ /* 0x100fe2000801085f */
[--C-:B------:R-:W-:Y:S01]  /*8ef0*/  FFMA.FTZ R92, R78, UR8, -R95.reuse ;  /* 0x000000084e5c7c23 */ /* 0x100fe2000801085f */
[--C-:B------:R-:W-:Y:S01]  /*8f00*/  FFMA.FTZ R87, R74, UR8, -R95.reuse ;  /* 0x000000084a577c23 */ /* 0x100fe2000801085f */
[----:B------:R-:W3:Y:S01]  /*8f10*/  MUFU.EX2 R96, R96 ;  /* 0x0000006000607308 */ /* 0x000ee20000000800 */
[--C-:B------:R-:W-:Y:S01]  /*8f20*/  FFMA.FTZ R74, R25, UR8, -R118.reuse ;  /* 0x00000008194a7c23 */ /* 0x100fe20008010876 */
[--C-:B------:R-:W-:Y:S01]  /*8f30*/  FFMA.FTZ R84, R26, UR8, -R95.reuse ;  /* 0x000000081a547c23 */ /* 0x100fe2000801085f */
[--C-:B------:R-:W-:Y:S01]  /*8f40*/  FFMA.FTZ R77, R24, UR8, -R95.reuse ;  /* 0x00000008184d7c23 */ /* 0x100fe2000801085f */
[--C-:B------:R-:W-:Y:S01]  /*8f50*/  FFMA.FTZ R67, R22, UR8, -R95.reuse ;  /* 0x0000000816437c23 */ /* 0x100fe2000801085f */
[----:B------:R-:W-:Y:S01]  /*8f60*/  LDSM.16.MT88.4 R24, [R247+0x8800] ;  /* 0x00880000f718783b */ /* 0x000fe20000004200 */
[----:B-1----:R-:W-:Y:S01]  /*8f70*/  F2FP.BF16.F32.PACK_AB R190, R89, R98 ;  /* 0x0000006259be723e */ /* 0x002fe200000010ff */
[----:B------:R-:W-:Y:S01]  /*8f80*/  FFMA.FTZ R72, R72, UR8, -R95 ;  /* 0x0000000848487c23 */ /* 0x000fe2000801085f */
[----:B------:R-:W-:Y:S01]  /*8f90*/  MUFU.EX2 R90, R90 ;  /* 0x0000005a005a7308 */ /* 0x000fe20000000800 */
[----:B------:R-:W-:Y:S01]  /*8fa0*/  LDSM.16.MT88.4 R20, [R246+0x8800] ;  /* 0x00880000f614783b */ /* 0x000fe20000004200 */
[----:B------:R-:W-:Y:S01]  /*8fb0*/  FFMA.FTZ R78, R28, UR8, -R213 ;  /* 0x000000081c4e7c23 */ /* 0x000fe200080108d5 */
[--C-:B------:R-:W-:Y:S01]  /*8fc0*/  FFMA.FTZ R66, R242, UR8, -R95.reuse ;  /* 0x00000008f2427c23 */ /* 0x100fe2000801085f */
[--C-:B------:R-:W-:Y:S01]  /*8fd0*/  FFMA.FTZ R43, R240, UR8, -R95.reuse ;  /* 0x00000008f02b7c23 */ /* 0x100fe2000801085f */
[--C-:B------:R-:W-:Y:S01]  /*8fe0*/  FFMA.FTZ R238, R238, UR8, -R95.reuse ;  /* 0x00000008eeee7c23 */ /* 0x100fe2000801085f */
[--C-:B------:R-:W-:Y:S01]  /*8ff0*/  FFMA.FTZ R40, R40, UR8, -R95.reuse ;  /* 0x0000000828287c23 */ /* 0x100fe2000801085f */
[--C-:B------:R-:W-:Y:S01]  /*9000*/  FFMA.FTZ R39, R234, UR8, -R95.reuse ;  /* 0x00000008ea277c23 */ /* 0x100fe2000801085f */
[----:B------:R-:W1:Y:S01]  /*9010*/  MUFU.EX2 R85, R85 ;  /* 0x0000005500557308 */ /* 0x000e620000000800 */
[----:B---3--:R-:W-:Y:S01]  /*9020*/  F2FP.BF16.F32.PACK_AB R160, R96, R97 ;  /* 0x0000006160a0723e */ /* 0x008fe200000010ff */
[--C-:B------:R-:W-:Y:S01]  /*9030*/  FFMA.FTZ R37, R38, UR8, -R95.reuse ;  /* 0x0000000826257c23 */ /* 0x100fe2000801085f */
[----:B--2---:R-:W-:Y:S01]  /*9040*/  FMNMX.FTZ R12, R12, R3, !PT ;  /* 0x000000030c0c7209 */ /* 0x004fe20007810000 */
[--C-:B------:R-:W-:Y:S01]  /*9050*/  FFMA.FTZ R222, R222, UR8, -R95.reuse ;  /* 0x00000008dede7c23 */ /* 0x100fe2000801085f */
[--C-:B------:R-:W-:Y:S01]  /*9060*/  FFMA.FTZ R215, R215, UR8, -R118.reuse ;  /* 0x00000008d7d77c23 */ /* 0x100fe20008010876 */
[--C-:B------:R-:W-:Y:S01]  /*9070*/  FFMA.FTZ R230, R230, UR8, -R95.reuse ;  /* 0x00000008e6e67c23 */ /* 0x100fe2000801085f */
[--C-:B------:R-:W-:Y:S01]  /*9080*/  FFMA.FTZ R229, R229, UR8, -R118.reuse ;  /* 0x00000008e5e57c23 */ /* 0x100fe20008010876 */
[----:B------:R-:W2:Y:S01]  /*9090*/  SHFL.BFLY PT, R3, R12, 0x1, 0x1f ;  /* 0x0c201f000c037f89 */ /* 0x000ea200000e0000 */
[----:B------:R-:W-:Y:S01]  /*90a0*/  MUFU.EX2 R102, R102 ;  /* 0x0000006600667308 */ /* 0x000fe20000000800 */
[--C-:B------:R-:W-:Y:S01]  /*90b0*/  FFMA.FTZ R225, R225, UR8, -R118.reuse ;  /* 0x00000008e1e17c23 */ /* 0x100fe20008010876 */
[--C-:B------:R-:W-:Y:S01]  /*90c0*/  FFMA.FTZ R226, R226, UR8, -R95.reuse ;  /* 0x00000008e2e27c23 */ /* 0x100fe2000801085f */
[----:B------:R-:W-:Y:S01]  /*90d0*/  FFMA.FTZ R212, R212, UR8, -R95 ;  /* 0x00000008d4d47c23 */ /* 0x000fe2000801085f */
[--C-:B------:R-:W-:Y:S01]  /*90e0*/  FFMA.FTZ R198, R198, UR8, -R213.reuse ;  /* 0x00000008c6c67c23 */ /* 0x100fe200080108d5 */
[--C-:B------:R-:W-:Y:S01]  /*90f0*/  FFMA.FTZ R130, R130, UR8, -R213.reuse ;  /* 0x0000000882827c23 */ /* 0x100fe200080108d5 */
[--C-:B------:R-:W-:Y:S01]  /*9100*/  FFMA.FTZ R210, R210, UR8, -R213.reuse ;  /* 0x00000008d2d27c23 */ /* 0x100fe200080108d5 */
[----:B------:R-:W-:Y:S01]  /*9110*/  FFMA.FTZ R126, R126, UR8, -R213 ;  /* 0x000000087e7e7c23 */ /* 0x000fe200080108d5 */
[----:B------:R-:W3:Y:S01]  /*9120*/  MUFU.EX2 R101, R101 ;  /* 0x0000006500657308 */ /* 0x000ee20000000800 */
[----:B-1----:R-:W-:Y:S01]  /*9130*/  F2FP.BF16.F32.PACK_AB R162, R85, R90 ;  /* 0x0000005a55a2723e */ /* 0x002fe200000010ff */
[--C-:B------:R-:W-:Y:S01]  /*9140*/  FFMA.FTZ R119, R119, UR8, -R118.reuse ;  /* 0x0000000877777c23 */ /* 0x100fe20008010876 */
[--C-:B------:R-:W-:Y:S01]  /*9150*/  FFMA.FTZ R125, R125, UR8, -R118.reuse ;  /* 0x000000087d7d7c23 */ /* 0x100fe20008010876 */
[--C-:B------:R-:W-:Y:S01]  /*9160*/  FFMA.FTZ R122, R122, UR8, -R95.reuse ;  /* 0x000000087a7a7c23 */ /* 0x100fe2000801085f */
[--C-:B------:R-:W-:Y:S01]  /*9170*/  FFMA.FTZ R112, R112, UR8, -R95.reuse ;  /* 0x0000000870707c23 */ /* 0x100fe2000801085f */
[----:B------:R-:W-:Y:S01]  /*9180*/  FFMA.FTZ R110, R110, UR8, -R95 ;  /* 0x000000086e6e7c23 */ /* 0x000fe2000801085f */
[----:B------:R-:W-:Y:S01]  /*9190*/  FFMA.FTZ R111, R111, UR8, -R118 ;  /* 0x000000086f6f7c23 */ /* 0x000fe20008010876 */
[----:B------:R-:W-:Y:S01]  /*91a0*/  MUFU.EX2 R92, R92 ;  /* 0x0000005c005c7308 */ /* 0x000fe20000000800 */
[----:B------:R-:W-:Y:S01]  /*91b0*/  FADD.FTZ R99, R100, R99 ;  /* 0x0000006364637221 */ /* 0x000fe20000010000 */
[----:B------:R-:W-:Y:S01]  /*91c0*/  FADD.FTZ R97, R97, R96 ;  /* 0x0000006061617221 */ /* 0x000fe20000010000 */
[--C-:B------:R-:W-:Y:S01]  /*91d0*/  FFMA.FTZ R206, R206, UR8, -R213.reuse ;  /* 0x00000008cece7c23 */ /* 0x100fe200080108d5 */
[----:B------:R-:W-:Y:S01]  /*91e0*/  FFMA.FTZ R204, R204, UR8, -R213 ;  /* 0x00000008cccc7c23 */ /* 0x000fe200080108d5 */
[----:B------:R-:W-:Y:S01]  /*91f0*/  FADD.FTZ R98, R98, R99 ;  /* 0x0000006362627221 */ /* 0x000fe20000010000 */
[----:B--2---:R-:W-:-:S02]  /*9200*/  FMNMX.FTZ R3, R12, R3, !PT ;  /* 0x000000030c037209 */ /* 0x004fc40007810000 */
[----:B------:R-:W1:Y:S01]  /*9210*/  MUFU.EX2 R87, R87 ;  /* 0x0000005700577308 */ /* 0x000e620000000800 */
[----:B------:R-:W2:Y:S01]  /*9220*/  LDSM.16.MT88.4 R12, [R244+0x8800] ;  /* 0x00880000f40c783b */ /* 0x000ea20000004200 */
[----:B---3--:R-:W-:Y:S01]  /*9230*/  F2FP.BF16.F32.PACK_AB R161, R101, R102 ;  /* 0x0000006665a1723e */ /* 0x008fe200000010ff */
[----:B------:R-:W-:Y:S01]  /*9240*/  FADD.FTZ R101, R102, R101 ;  /* 0x0000006566657221 */ /* 0x000fe20000010000 */
[C---:B------:R-:W-:Y:S01]  /*9250*/  FMUL.FTZ R120, R3.reuse, UR8 ;  /* 0x0000000803787c20 */ /* 0x040fe20008410000 */
[----:B------:R-:W-:-:S03]  /*9260*/  FSETP.NEU.FTZ.AND P1, PT, R3, -INF , PT ;  /* 0xff8000000300780b */ /* 0x000fc60003f3d000 */
[----:B------:R-:W-:Y:S01]  /*9270*/  MUFU.EX2 R86, R86 ;  /* 0x0000005600567308 */ /* 0x000fe20000000800 */
[----:B------:R-:W-:-:S05]  /*9280*/  FSEL R120, R120, RZ, P1 ;  /* 0x000000ff78787208 */ /* 0x000fca0000800000 */
[--C-:B------:R-:W-:Y:S01]  /*9290*/  FFMA.FTZ R104, R159, UR8, -R120.reuse ;  /* 0x000000089f687c23 */ /* 0x100fe20008010878 */
[--C-:B------:R-:W-:Y:S01]  /*92a0*/  FFMA.FTZ R103, R103, UR8, -R120.reuse ;  /* 0x0000000867677c23 */ /* 0x100fe20008010878 */
[--C-:B------:R-:W-:Y:S01]  /*92b0*/  FFMA.FTZ R91, R91, UR8, -R120.reuse ;  /* 0x000000085b5b7c23 */ /* 0x100fe20008010878 */
[--C-:B------:R-:W-:Y:S01]  /*92c0*/  FFMA.FTZ R88, R75, UR8, -R120.reuse ;  /* 0x000000084b587c23 */ /* 0x100fe20008010878 */
[----:B-1----:R-:W-:Y:S01]  /*92d0*/  F2FP.BF16.F32.PACK_AB R163, R87, R92 ;  /* 0x0000005c57a3723e */ /* 0x002fe200000010ff */
[----:B------:R-:W-:Y:S01]  /*92e0*/  FFMA.FTZ R75, R76, UR8, -R213 ;  /* 0x000000084c4b7c23 */ /* 0x000fe200080108d5 */
[----:B------:R-:W-:Y:S01]  /*92f0*/  MUFU.EX2 R104, R104 ;  /* 0x0000006800687308 */ /* 0x000fe20000000800 */
[--C-:B------:R-:W-:Y:S01]  /*9300*/  FFMA.FTZ R81, R81, UR8, -R120.reuse ;  /* 0x0000000851517c23 */ /* 0x100fe20008010878 */
[--C-:B------:R-:W-:Y:S01]  /*9310*/  FFMA.FTZ R80, R157, UR8, -R120.reuse ;  /* 0x000000089d507c23 */ /* 0x100fe20008010878 */
[--C-:B------:R-:W-:Y:S01]  /*9320*/  FFMA.FTZ R76, R169, UR8, -R120.reuse ;  /* 0x00000008a94c7c23 */ /* 0x100fe20008010878 */
[--C-:B------:R-:W-:Y:S01]  /*9330*/  FFMA.FTZ R73, R73, UR8, -R120.reuse ;  /* 0x0000000849497c23 */ /* 0x100fe20008010878 */
[C---:B------:R-:W-:Y:S01]  /*9340*/  HMMA.16816.F32.BF16 R140, R160.reuse, R176, RZ ;  /* 0x000000b0a08c723c */ /* 0x040fe200000418ff */
[----:B------:R-:W-:Y:S01]  /*9350*/  FFMA.FTZ R57, R50, UR8, -R120 ;  /* 0x0000000832397c23 */ /* 0x000fe20008010878 */
[--C-:B------:R-:W-:Y:S01]  /*9360*/  FFMA.FTZ R50, R48, UR8, -R118.reuse ;  /* 0x0000000830327c23 */ /* 0x100fe20008010876 */
[----:B------:R-:W1:Y:S01]  /*9370*/  MUFU.EX2 R103, R103 ;  /* 0x0000006700677308 */ /* 0x000e620000000800 */
[----:B------:R-:W-:Y:S01]  /*9380*/  FFMA.FTZ R48, R41, UR8, -R118 ;  /* 0x0000000829307c23 */ /* 0x000fe20008010876 */
[----:B------:R-:W-:Y:S01]  /*9390*/  FFMA.FTZ R41, R42, UR8, -R95 ;  /* 0x000000082a297c23 */ /* 0x000fe2000801085f */
[C---:B------:R-:W-:Y:S01]  /*93a0*/  HMMA.16816.F32.BF16 R132, R160.reuse, R178, RZ ;  /* 0x000000b2a084723c */ /* 0x040fe200000418ff */
[--C-:B------:R-:W-:Y:S01]  /*93b0*/  FFMA.FTZ R70, R70, UR8, -R120.reuse ;  /* 0x0000000846467c23 */ /* 0x100fe20008010878 */
[--C-:B------:R-:W-:Y:S01]  /*93c0*/  FFMA.FTZ R56, R243, UR8, -R120.reuse ;  /* 0x00000008f3387c23 */ /* 0x100fe20008010878 */
[--C-:B------:R-:W-:Y:S01]  /*93d0*/  FFMA.FTZ R55, R61, UR8, -R120.reuse ;  /* 0x000000083d377c23 */ /* 0x100fe20008010878 */
[--C-:B------:R-:W-:Y:S01]  /*93e0*/  FFMA.FTZ R61, R236, UR8, -R213.reuse ;  /* 0x00000008ec3d7c23 */ /* 0x100fe200080108d5 */
[----:B------:R-:W-:Y:S01]  /*93f0*/  MUFU.EX2 R91, R91 ;  /* 0x0000005b005b7308 */ /* 0x000fe20000000800 */
[C---:B------:R-:W-:Y:S01]  /*9400*/  HMMA.16816.F32.BF16 R148, R160.reuse, R184, RZ ;  /* 0x000000b8a094723c */ /* 0x040fe200000418ff */
[--C-:B------:R-:W-:Y:S01]  /*9410*/  FFMA.FTZ R54, R241, UR8, -R120.reuse ;  /* 0x00000008f1367c23 */ /* 0x100fe20008010878 */
[--C-:B------:R-:W-:Y:S01]  /*9420*/  FFMA.FTZ R53, R235, UR8, -R120.reuse ;  /* 0x00000008eb357c23 */ /* 0x100fe20008010878 */
[--C-:B------:R-:W-:Y:S01]  /*9430*/  FFMA.FTZ R52, R221, UR8, -R120.reuse ;  /* 0x00000008dd347c23 */ /* 0x100fe20008010878 */
[--C-:B------:R-:W-:Y:S01]  /*9440*/  FFMA.FTZ R51, R219, UR8, -R120.reuse ;  /* 0x00000008db337c23 */ /* 0x100fe20008010878 */
[--C-:B------:R-:W-:Y:S01]  /*9450*/  FFMA.FTZ R221, R218, UR8, -R213.reuse ;  /* 0x00000008dadd7c23 */ /* 0x100fe200080108d5 */
[C---:B------:R-:W-:Y:S01]  /*9460*/  HMMA.16816.F32.BF16 R136, R160.reuse, R186, RZ ;  /* 0x000000baa088723c */ /* 0x040fe200000418ff */
[----:B------:R-:W3:Y:S01]  /*9470*/  MUFU.EX2 R88, R88 ;  /* 0x0000005800587308 */ /* 0x000ee20000000800 */
[----:B-1----:R-:W-:Y:S01]  /*9480*/  F2FP.BF16.F32.PACK_AB R189, R103, R104 ;  /* 0x0000006867bd723e */ /* 0x002fe200000010ff */
[----:B------:R-:W-:Y:S01]  /*9490*/  FFMA.FTZ R218, R233, UR8, -R120 ;  /* 0x00000008e9da7c23 */ /* 0x000fe20008010878 */
[----:B------:R-:W-:Y:S01]  /*94a0*/  FFMA.FTZ R219, R214, UR8, -R213 ;  /* 0x00000008d6db7c23 */ /* 0x000fe200080108d5 */
[--C-:B------:R-:W-:Y:S01]  /*94b0*/  FFMA.FTZ R233, R232, UR8, -R95.reuse ;  /* 0x00000008e8e97c23 */ /* 0x100fe2000801085f */
[C---:B------:R-:W-:Y:S01]  /*94c0*/  HMMA.16816.F32.BF16 R152, R160.reuse, R192, RZ ;  /* 0x000000c0a098723c */ /* 0x040fe200000418ff */
[----:B------:R-:W-:Y:S01]  /*94d0*/  FFMA.FTZ R214, R35, UR8, -R118 ;  /* 0x0000000823d67c23 */ /* 0x000fe20008010876 */
[--C-:B------:R-:W-:Y:S01]  /*94e0*/  FFMA.FTZ R235, R34, UR8, -R95.reuse ;  /* 0x0000000822eb7c23 */ /* 0x100fe2000801085f */
[----:B------:R-:W-:Y:S01]  /*94f0*/  MUFU.EX2 R82, R82 ;  /* 0x0000005200527308 */ /* 0x000fe20000000800 */
[--C-:B------:R-:W-:Y:S01]  /*9500*/  FFMA.FTZ R232, R32, UR8, -R95.reuse ;  /* 0x0000000820e87c23 */ /* 0x100fe2000801085f */
[--C-:B------:R-:W-:Y:S01]  /*9510*/  FFMA.FTZ R217, R217, UR8, -R120.reuse ;  /* 0x00000008d9d97c23 */ /* 0x100fe20008010878 */
[C---:B------:R-:W-:Y:S01]  /*9520*/  HMMA.16816.F32.BF16 R144, R160.reuse, R194, RZ ;  /* 0x000000c2a090723c */ /* 0x040fe200000418ff */
[--C-:B------:R-:W-:Y:S01]  /*9530*/  FFMA.FTZ R237, R237, UR8, -R120.reuse ;  /* 0x00000008eded7c23 */ /* 0x100fe20008010878 */
[----:B------:R-:W-:Y:S01]  /*9540*/  FFMA.FTZ R234, R239, UR8, -R120 ;  /* 0x00000008efea7c23 */ /* 0x000fe20008010878 */
[----:B------:R-:W-:Y:S01]  /*9550*/  FFMA.FTZ R236, R227, UR8, -R118 ;  /* 0x00000008e3ec7c23 */ /* 0x000fe20008010876 */
[----:B------:R-:W-:Y:S01]  /*9560*/  FFMA.FTZ R227, R224, UR8, -R95 ;  /* 0x00000008e0e37c23 */ /* 0x000fe2000801085f */
[----:B------:R-:W1:Y:S01]  /*9570*/  MUFU.EX2 R79, R79 ;  /* 0x0000004f004f7308 */ /* 0x000e620000000800 */
[----:B---3--:R-:W-:Y:S01]  /*9580*/  F2FP.BF16.F32.PACK_AB R191, R88, R91 ;  /* 0x0000005b58bf723e */ /* 0x008fe200000010ff */
[----:B------:R-:W-:Y:S01]  /*9590*/  HMMA.16816.F32.BF16 R164, R160, R8, RZ ;  /* 0x00000008a0a4723c */ /* 0x000fe200000418ff */
[--C-:B------:R-:W-:Y:S01]  /*95a0*/  FFMA.FTZ R239, R196, UR8, -R213.reuse ;  /* 0x00000008c4ef7c23 */ /* 0x100fe200080108d5 */
[--C-:B------:R-:W-:Y:S01]  /*95b0*/  FFMA.FTZ R241, R128, UR8, -R213.reuse ;  /* 0x0000000880f17c23 */ /* 0x100fe200080108d5 */
[--C-:B------:R-:W-:Y:S01]  /*95c0*/  FFMA.FTZ R128, R207, UR8, -R120.reuse ;  /* 0x00000008cf807c23 */ /* 0x100fe20008010878 */
[--C-:B------:R-:W-:Y:S01]  /*95d0*/  FFMA.FTZ R205, R205, UR8, -R120.reuse ;  /* 0x00000008cdcd7c23 */ /* 0x100fe20008010878 */
[--C-:B------:R-:W-:Y:S01]  /*95e0*/  FFMA.FTZ R196, R199, UR8, -R120.reuse ;  /* 0x00000008c7c47c23 */ /* 0x100fe20008010878 */
[C---:B------:R-:W-:Y:S01]  /*95f0*/  HMMA.16816.F32.BF16 R156, R188.reuse, R176, RZ ;  /* 0x000000b0bc9c723c */ /* 0x040fe200000418ff */
[----:B------:R-:W-:Y:S01]  /*9600*/  MUFU.EX2 R74, R74 ;  /* 0x0000004a004a7308 */ /* 0x000fe20000000800 */
[----:B------:R-:W-:Y:S01]  /*9610*/  FFMA.FTZ R197, R197, UR8, -R120 ;  /* 0x00000008c5c57c23 */ /* 0x000fe20008010878 */
[--C-:B------:R-:W-:Y:S01]  /*9620*/  FFMA.FTZ R207, R211, UR8, -R213.reuse ;  /* 0x00000008d3cf7c23 */ /* 0x100fe200080108d5 */
[--C-:B------:R-:W-:Y:S01]  /*9630*/  FFMA.FTZ R199, R209, UR8, -R213.reuse ;  /* 0x00000008d1c77c23 */ /* 0x100fe200080108d5 */
[--C-:B------:R-:W-:Y:S01]  /*9640*/  FFMA.FTZ R211, R202, UR8, -R213.reuse ;  /* 0x00000008cad37c23 */ /* 0x100fe200080108d5 */
[C---:B------:R-:W-:Y:S01]  /*9650*/  HMMA.16816.F32.BF16 R168, R188.reuse, R184, RZ ;  /* 0x000000b8bca8723c */ /* 0x040fe200000418ff */
[----:B------:R-:W-:Y:S01]  /*9660*/  FFMA.FTZ R209, R208, UR8, -R213 ;  /* 0x00000008d0d17c23 */ /* 0x000fe200080108d5 */
[----:B------:R-:W-:Y:S01]  /*9670*/  FFMA.FTZ R224, R123, UR8, -R118 ;  /* 0x000000087be07c23 */ /* 0x000fe20008010876 */
[----:B------:R-:W3:Y:S01]  /*9680*/  MUFU.EX2 R71, R71 ;  /* 0x0000004700477308 */ /* 0x000ee20000000800 */
[----:B-1----:R-:W-:Y:S01]  /*9690*/  F2FP.BF16.F32.PACK_AB R28, R79, R82 ;  /* 0x000000524f1c723e */ /* 0x002fe200000010ff */
[--C-:B------:R-:W-:Y:S01]  /*96a0*/  FFMA.FTZ R121, R121, UR8, -R120.reuse ;  /* 0x0000000879797c23 */ /* 0x100fe20008010878 */
[C---:B------:R-:W-:Y:S01]  /*96b0*/  HMMA.16816.F32.BF16 R172, R188.reuse, R192, RZ ;  /* 0x000000c0bcac723c */ /* 0x040fe200000418ff */
[--C-:B------:R-:W-:Y:S01]  /*96c0*/  FFMA.FTZ R208, R131, UR8, -R120.reuse ;  /* 0x0000000883d07c23 */ /* 0x100fe20008010878 */
[--C-:B------:R-:W-:Y:S01]  /*96d0*/  FFMA.FTZ R129, R129, UR8, -R120.reuse ;  /* 0x0000000881817c23 */ /* 0x100fe20008010878 */
[----:B------:R-:W-:Y:S01]  /*96e0*/  FFMA.FTZ R123, R124, UR8, -R95 ;  /* 0x000000087c7b7c23 */ /* 0x000fe2000801085f */
[--C-:B------:R-:W-:Y:S01]  /*96f0*/  FFMA.FTZ R117, R117, UR8, -R120.reuse ;  /* 0x0000000875757c23 */ /* 0x100fe20008010878 */
[----:B------:R-:W-:Y:S01]  /*9700*/  MUFU.EX2 R84, R84 ;  /* 0x0000005400547308 */ /* 0x000fe20000000800 */
[C---:B------:R-:W-:Y:S01]  /*9710*/  HMMA.16816.F32.BF16 R176, R188.reuse, R178, RZ ;  /* 0x000000b2bcb0723c */ /* 0x040fe200000418ff */
[----:B------:R-:W-:Y:S01]  /*9720*/  FADD.FTZ R104, R104, R103 ;  /* 0x0000006768687221 */ /* 0x000fe20000010000 */
[--C-:B------:R-:W-:Y:S01]  /*9730*/  FFMA.FTZ R116, R116, UR8, -R120.reuse ;  /* 0x0000000874747c23 */ /* 0x100fe20008010878 */
[--C-:B------:R-:W-:Y:S01]  /*9740*/  FFMA.FTZ R115, R115, UR8, -R120.reuse ;  /* 0x0000000873737c23 */ /* 0x100fe20008010878 */
[----:B------:R-:W-:Y:S01]  /*9750*/  FFMA.FTZ R114, R114, UR8, -R120 ;  /* 0x0000000872727c23 */ /* 0x000fe20008010878 */
[----:B------:R-:W-:Y:S01]  /*9760*/  FADD.FTZ R91, R91, R104 ;  /* 0x000000685b5b7221 */ /* 0x000fe20000010000 */
[----:B------:R-:W-:Y:S01]  /*9770*/  HMMA.16816.F32.BF16 R184, R188, R186, RZ ;  /* 0x000000babcb8723c */ /* 0x000fe200000418ff */
[----:B------:R-:W1:Y:S01]  /*9780*/  MUFU.EX2 R77, R77 ;  /* 0x0000004d004d7308 */ /* 0x000e620000000800 */
[----:B---3--:R-:W-:Y:S01]  /*9790*/  F2FP.BF16.F32.PACK_AB R30, R71, R74 ;  /* 0x0000004a471e723e */ /* 0x008fe200000010ff */
[----:B------:R-:W-:-:S03]  /*97a0*/  FFMA.FTZ R113, R113, UR8, -R120 ;  /* 0x0000000871717c23 */ /* 0x000fc60008010878 */
[C---:B------:R-:W-:Y:S03]  /*97b0*/  HMMA.16816.F32.BF16 R192, R188.reuse, R194, RZ ;  /* 0x000000c2bcc0723c */ /* 0x040fe600000418ff */
[----:B------:R-:W-:Y:S03]  /*97c0*/  MUFU.EX2 R72, R72 ;  /* 0x0000004800487308 */ /* 0x000fe60000000800 */
[----:B------:R-:W-:Y:S05]  /*97d0*/  HMMA.16816.F32.BF16 R180, R188, R8, RZ ;  /* 0x00000008bcb4723c */ /* 0x000fea00000418ff */
[----:B------:R-:W3:Y:S01]  /*97e0*/  MUFU.EX2 R67, R67 ;  /* 0x0000004300437308 */ /* 0x000ee20000000800 */
[----:B------:R-:W-:Y:S01]  /*97f0*/  HMMA.16816.F32.BF16 R160, R160, R10, RZ ;  /* 0x0000000aa0a0723c */ /* 0x000fe200000418ff */
[----:B-1----:R-:W-:-:S05]  /*9800*/  F2FP.BF16.F32.PACK_AB R29, R77, R84 ;  /* 0x000000544d1d723e */ /* 0x002fca00000010ff */
[----:B------:R-:W-:Y:S01]  /*9810*/  HMMA.16816.F32.BF16 R188, R188, R10, RZ ;  /* 0x0000000abcbc723c */ /* 0x000fe200000418ff */
[----:B------:R-:W1:Y:S08]  /*9820*/  MUFU.EX2 R83, R83 ;  /* 0x0000005300537308 */ /* 0x000e700000000800 */
[----:B------:R-:W-:Y:S01]  /*9830*/  MUFU.EX2 R78, R78 ;  /* 0x0000004e004e7308 */ /* 0x000fe20000000800 */
[----:B---3--:R-:W-:-:S07]  /*9840*/  F2FP.BF16.F32.PACK_AB R31, R67, R72 ;  /* 0x00000048431f723e */ /* 0x008fce00000010ff */
[----:B------:R-:W3:Y:S01]  /*9850*/  MUFU.EX2 R75, R75 ;  /* 0x0000004b004b7308 */ /* 0x000ee20000000800 */
[----:B-1----:R-:W-:Y:S01]  /*9860*/  F2FP.BF16.F32.PACK_AB R8, R83, R86 ;  /* 0x000000565308723e */ /* 0x002fe200000010ff */
[C---:B------:R-:W-:Y:S06]  /*9870*/  HMMA.16816.F32.BF16 R140, R28.reuse, R24, R140 ;  /* 0x000000181c8c723c */ /* 0x040fec000004188c */
[----:B------:R-:W-:Y:S01]  /*9880*/  MUFU.EX2 R81, R81 ;  /* 0x0000005100517308 */ /* 0x000fe20000000800 */
[C---:B------:R-:W-:Y:S06]  /*9890*/  HMMA.16816.F32.BF16 R132, R28.reuse, R26, R132 ;  /* 0x0000001a1c84723c */ /* 0x040fec0000041884 */
[----:B------:R-:W-:Y:S01]  /*98a0*/  HMMA.16816.F32.BF16 R148, R28, R20, R148 ;  /* 0x000000141c94723c */ /* 0x000fe20000041894 */
[----:B------:R-:W1:Y:S01]  /*98b0*/  MUFU.EX2 R80, R80 ;  /* 0x0000005000507308 */ /* 0x000e620000000800 */
[----:B---3--:R-:W-:-:S04]  /*98c0*/  F2FP.BF16.F32.PACK_AB R10, R75, R78 ;  /* 0x0000004e4b0a723e */ /* 0x008fc800000010ff */
[C---:B------:R-:W-:Y:S03]  /*98d0*/  HMMA.16816.F32.BF16 R136, R28.reuse, R22, R136 ;  /* 0x000000161c88723c */ /* 0x040fe60000041888 */
[----:B------:R-:W-:Y:S03]  /*98e0*/  MUFU.EX2 R76, R76 ;  /* 0x0000004c004c7308 */ /* 0x000fe60000000800 */
[C---:B------:R-:W-:Y:S05]  /*98f0*/  HMMA.16816.F32.BF16 R152, R28.reuse, R16, R152 ;  /* 0x000000101c98723c */ /* 0x040fea0000041898 */
[----:B------:R-:W3:Y:S01]  /*9900*/  MUFU.EX2 R73, R73 ;  /* 0x0000004900497308 */ /* 0x000ee20000000800 */
[----:B-1----:R-:W-:Y:S01]  /*9910*/  F2FP.BF16.F32.PACK_AB R9, R80, R81 ;  /* 0x000000515009723e */ /* 0x002fe200000010ff */
[C---:B------:R-:W-:Y:S06]  /*9920*/  HMMA.16816.F32.BF16 R144, R28.reuse, R18, R144 ;  /* 0x000000121c90723c */ /* 0x040fec0000041890 */
[C---:B--2---:R-:W-:Y:S01]  /*9930*/  HMMA.16816.F32.BF16 R164, R28.reuse, R12, R164 ;  /* 0x0000000c1ca4723c */ /* 0x044fe200000418a4 */
[----:B------:R-:W-:Y:S05]  /*9940*/  MUFU.EX2 R65, R65 ;  /* 0x0000004100417308 */ /* 0x000fea0000000800 */
[----:B------:R-:W-:Y:S01]  /*9950*/  HMMA.16816.F32.BF16 R160, R28, R14, R160 ;  /* 0x0000000e1ca0723c */ /* 0x000fe200000418a0 */
[----:B------:R-:W-:Y:S01]  /*9960*/  LDSM.16.MT88.4 R28, [R244+0xa000] ;  /* 0x00a00000f41c783b */ /* 0x000fe20000004200 */
[----:B---3--:R-:W-:Y:S01]  /*9970*/  F2FP.BF16.F32.PACK_AB R11, R73, R76 ;  /* 0x0000004c490b723e */ /* 0x008fe200000010ff */
[----:B------:R-:W1:Y:S06]  /*9980*/  MUFU.EX2 R50, R50 ;  /* 0x0000003200327308 */ /* 0x000e6c0000000800 */
[C---:B------:R-:W-:Y:S02]  /*9990*/  HMMA.16816.F32.BF16 R156, R8.reuse, R24, R156 ;  /* 0x00000018089c723c */ /* 0x040fe4000004189c */
[----:B------:R-:W-:Y:S04]  /*99a0*/  MUFU.EX2 R49, R49 ;  /* 0x0000003100317308 */ /* 0x000fe80000000800 */
[C---:B------:R-:W-:Y:S01]  /*99b0*/  HMMA.16816.F32.BF16 R176, R8.reuse, R26, R176 ;  /* 0x0000001a08b0723c */ /* 0x040fe200000418b0 */
[----:B------:R-:W2:Y:S03]  /*99c0*/  LDSM.16.MT88.4 R24, [R247+0x9000] ;  /* 0x00900000f718783b */ /* 0x000ea60000004200 */
[----:B------:R-:W-:Y:S02]  /*99d0*/  MUFU.EX2 R48, R48 ;  /* 0x0000003000307308 */ /* 0x000fe40000000800 */
[C---:B------:R-:W-:Y:S06]  /*99e0*/  HMMA.16816.F32.BF16 R168, R8.reuse, R20, R168 ;  /* 0x0000001408a8723c */ /* 0x040fec00000418a8 */
[C---:B------:R-:W-:Y:S01]  /*99f0*/  HMMA.16816.F32.BF16 R184, R8.reuse, R22, R184 ;  /* 0x0000001608b8723c */ /* 0x040fe200000418b8 */
[----:B------:R-:W3:Y:S01]  /*9a00*/  LDSM.16.MT88.4 R20, [R246+0x9000] ;  /* 0x00900000f614783b */ /* 0x000ee20000004200 */
[----:B------:R-:W-:Y:S04]  /*9a10*/  MUFU.EX2 R66, R66 ;  /* 0x0000004200427308 */ /* 0x000fe80000000800 */
[C---:B------:R-:W-:Y:S04]  /*9a20*/  HMMA.16816.F32.BF16 R172, R8.reuse, R16, R172 ;  /* 0x0000001008ac723c */ /* 0x040fe800000418ac */
[----:B------:R-:W4:Y:S02]  /*9a30*/  MUFU.EX2 R43, R43 ;  /* 0x0000002b002b7308 */ /* 0x000f240000000800 */
[C---:B------:R-:W-:Y:S01]  /*9a40*/  HMMA.16816.F32.BF16 R192, R8.reuse, R18, R192 ;  /* 0x0000001208c0723c */ /* 0x040fe200000418c0 */
[----:B------:R-:W5:Y:S05]  /*9a50*/  LDSM.16.MT88.4 R16, [R245+0x9000] ;  /* 0x00900000f510783b */ /* 0x000f6a0000004200 */
[C---:B------:R-:W-:Y:S01]  /*9a60*/  HMMA.16816.F32.BF16 R180, R8.reuse, R12, R180 ;  /* 0x0000000c08b4723c */ /* 0x040fe200000418b4 */
[----:B------:R2:W-:Y:S05]  /*9a70*/  MUFU.EX2 R42, R238 ;  /* 0x000000ee002a7308 */ /* 0x0005ea0000000800 */
[----:B------:R-:W-:Y:S01]  /*9a80*/  HMMA.16816.F32.BF16 R188, R8, R14, R188 ;  /* 0x0000000e08bc723c */ /* 0x000fe200000418bc */
[----:B------:R-:W5:Y:S02]  /*9a90*/  LDSM.16.MT88.4 R12, [R244+0x9000] ;  /* 0x00900000f40c783b */ /* 0x000f640000004200 */
[----:B------:R-:W3:Y:S04]  /*9aa0*/  MUFU.EX2 R41, R41 ;  /* 0x0000002900297308 */ /* 0x000ee80000000800 */
[----:B-1----:R-:W-:-:S02]  /*9ab0*/  F2FP.BF16.F32.PACK_AB R8, R50, R65 ;  /* 0x000000413208723e */ /* 0x002fc400000010ff */
[----:B----4-:R-:W-:Y:S02]  /*9ac0*/  F2FP.BF16.F32.PACK_AB R9, R43, R66 ;  /* 0x000000422b09723e */ /* 0x010fe400000010ff */
[----:B------:R-:W-:Y:S01]  /*9ad0*/  MUFU.EX2 R69, R69 ;  /* 0x0000004500457308 */ /* 0x000fe20000000800 */
[----:B------:R-:W-:Y:S01]  /*9ae0*/  F2FP.BF16.F32.PACK_AB R10, R48, R49 ;  /* 0x00000031300a723e */ /* 0x000fe200000010ff */
[----:B--2---:R-:W-:Y:S01]  /*9af0*/  FFMA.FTZ R238, R223, UR8, -R118 ;  /* 0x00000008dfee7c23 */ /* 0x004fe20008010876 */
[----:B------:R-:W-:-:S05]  /*9b00*/  FFMA.FTZ R223, R228, UR8, -R95 ;  /* 0x00000008e4df7c23 */ /* 0x000fca000801085f */
[----:B------:R-:W1:Y:S01]  /*9b10*/  MUFU.EX2 R64, R64 ;  /* 0x0000004000407308 */ /* 0x000e620000000800 */
[----:B---3--:R-:W-:-:S07]  /*9b20*/  F2FP.BF16.F32.PACK_AB R11, R41, R42 ;  /* 0x0000002a290b723e */ /* 0x008fce00000010ff */
[----:B------:R-:W-:Y:S01]  /*9b30*/  MUFU.EX2 R63, R63 ;  /* 0x0000003f003f7308 */ /* 0x000fe20000000800 */
[C---:B------:R-:W-:Y:S06]  /*9b40*/  HMMA.16816.F32.BF16 R140, R8.reuse, R24, R140 ;  /* 0x00000018088c723c */ /* 0x040fec000004188c */
[C---:B------:R-:W-:Y:S01]  /*9b50*/  HMMA.16816.F32.BF16 R132, R8.reuse, R26, R132 ;  /* 0x0000001a0884723c */ /* 0x040fe20000041884 */
[----:B------:R-:W-:Y:S05]  /*9b60*/  MUFU.EX2 R62, R62 ;  /* 0x0000003e003e7308 */ /* 0x000fea0000000800 */
[C---:B------:R-:W-:Y:S03]  /*9b70*/  HMMA.16816.F32.BF16 R148, R8.reuse, R20, R148 ;  /* 0x000000140894723c */ /* 0x040fe60000041894 */
        /* <DEDUP_REMOVED lines=13> */
[----:B------:R-:W1:Y:S01]  /*9c50*/  MUFU.EX2 R46, R46 ;  /* 0x0000002e002e7308 */ /* 0x000e620000000800 */
[----:B---3--:R-:W-:-:S07]  /*9c60*/  F2FP.BF16.F32.PACK_AB R11, R55, R56 ;  /* 0x00000038370b723e */ /* 0x008fce00000010ff */
        /* <DEDUP_REMOVED lines=13> */
[----:B------:R4:W-:Y:S03]  /*9d40*/  MUFU.EX2 R38, R222 ;  /* 0x000000de00267308 */ /* 0x0009e60000000800 */
[C---:B------:R-:W-:Y:S05]  /*9d50*/  HMMA.16816.F32.BF16 R180, R8.reuse, R12, R180 ;  /* 0x0000000c08b4723c */ /* 0x040fea00000418b4 */
[----:B------:R-:W2:Y:S01]  /*9d60*/  MUFU.EX2 R37, R37 ;  /* 0x0000002500257308 */ /* 0x000ea20000000800 */
[----:B------:R-:W-:Y:S01]  /*9d70*/  HMMA.16816.F32.BF16 R188, R8, R14, R188 ;  /* 0x0000000e08bc723c */ /* 0x000fe200000418bc */
[----:B------:R-:W5:Y:S06]  /*9d80*/  LDSM.16.MT88.4 R12, [R244+0x9800] ;  /* 0x00980000f40c783b */ /* 0x000f6c0000004200 */
[----:B------:R-:W-:Y:S01]  /*9d90*/  MUFU.EX2 R61, R61 ;  /* 0x0000003d003d7308 */ /* 0x000fe20000000800 */
[----:B-1----:R-:W-:Y:S01]  /*9da0*/  F2FP.BF16.F32.PACK_AB R8, R46, R47 ;  /* 0x0000002f2e08723e */ /* 0x002fe200000010ff */
[--C-:B----4-:R-:W-:Y:S01]  /*9db0*/  FFMA.FTZ R222, R220, UR8, -R213.reuse ;  /* 0x00000008dcde7c23 */ /* 0x110fe200080108d5 */
[----:B------:R-:W-:Y:S01]  /*9dc0*/  F2FP.BF16.F32.PACK_AB R9, R39, R40 ;  /* 0x000000282709723e */ /* 0x000fe200000010ff */
[----:B------:R-:W-:Y:S01]  /*9dd0*/  FFMA.FTZ R220, R216, UR8, -R213 ;  /* 0x00000008d8dc7c23 */ /* 0x000fe200080108d5 */
[----:B------:R-:W-:Y:S01]  /*9de0*/  F2FP.BF16.F32.PACK_AB R10, R44, R45 ;  /* 0x0000002d2c0a723e */ /* 0x000fe200000010ff */
[--C-:B------:R-:W-:Y:S01]  /*9df0*/  FFMA.FTZ R216, R231, UR8, -R118.reuse ;  /* 0x00000008e7d87c23 */ /* 0x100fe20008010876 */
[----:B------:R-:W-:Y:S01]  /*9e00*/  FFMA.FTZ R231, R33, UR8, -R118 ;  /* 0x0000000821e77c23 */ /* 0x000fe20008010876 */
[----:B------:R-:W1:Y:S01]  /*9e10*/  MUFU.EX2 R60, R60 ;  /* 0x0000003c003c7308 */ /* 0x000e620000000800 */
[----:B--2---:R-:W-:Y:S01]  /*9e20*/  F2FP.BF16.F32.PACK_AB R11, R37, R38 ;  /* 0x00000026250b723e */ /* 0x004fe200000010ff */
[----:B------:R-:W-:Y:S06]  /*9e30*/  LDSM.16.MT88.4 R32, [R245+0xa000] ;  /* 0x00a00000f520783b */ /* 0x000fec0000004200 */
[----:B------:R-:W-:Y:S01]  /*9e40*/  MUFU.EX2 R59, R59 ;  /* 0x0000003b003b7308 */ /* 0x000fe20000000800 */
[C---:B------:R-:W-:Y:S06]  /*9e50*/  HMMA.16816.F32.BF16 R140, R8.reuse, R24, R140 ;  /* 0x00000018088c723c */ /* 0x040fec000004188c */
        /* <DEDUP_REMOVED lines=38> */
[----:B----4-:R-:W-:Y:S02]  /*a0c0*/  F2FP.BF16.F32.PACK_AB R9, R233, R230 ;  /* 0x000000e6e909723e */ /* 0x010fe400000010ff */
[----:B------:R-:W-:-:S03]  /*a0d0*/  F2FP.BF16.F32.PACK_AB R10, R231, R214 ;  /* 0x000000d6e70a723e */ /* 0x000fc600000010ff */
[----:B------:R-:W1:Y:S01]  /*a0e0*/  MUFU.EX2 R221, R221 ;  /* 0x000000dd00dd7308 */ /* 0x000e620000000800 */
[----:B--2---:R-:W-:-:S07]  /*a0f0*/  F2FP.BF16.F32.PACK_AB R11, R232, R235 ;  /* 0x000000ebe80b723e */ /* 0x004fce00000010ff */
        /* <DEDUP_REMOVED lines=8> */
[C---:B------:R-:W-:Y:S06]  /*a180*/  HMMA.16816.F32.BF16 R152, R8.reuse, R32, R152 ;  /* 0x000000200898723c */ /* 0x040fec0000041898 */
        /* <DEDUP_REMOVED lines=23> */
[----:B------:R-:W3:Y:S02]  /*a300*/  LDSM.16.MT88.4 R32, [R244+0xb000] ;  /* 0x00b00000f420783b */ /* 0x000ee40000004200 */
[----:B------:R-:W-:Y:S03]  /*a310*/  MUFU.EX2 R227, R227 ;  /* 0x000000e300e37308 */ /* 0x000fe60000000800 */
[C---:B------:R-:W-:Y:S05]  /*a320*/  HMMA.16816.F32.BF16 R180, R8.reuse, R28, R180 ;  /* 0x0000001c08b4723c */ /* 0x040fea00000418b4 */
[----:B------:R-:W5:Y:S01]  /*a330*/  MUFU.EX2 R212, R212 ;  /* 0x000000d400d47308 */ /* 0x000f620000000800 */
[----:B------:R-:W-:Y:S01]  /*a340*/  HMMA.16816.F32.BF16 R188, R8, R30, R188 ;  /* 0x0000001e08bc723c */ /* 0x000fe200000418bc */
[----:B------:R-:W3:Y:S06]  /*a350*/  LDSM.16.MT88.4 R28, [R247+0xb000] ;  /* 0x00b00000f71c783b */ /* 0x000eec0000004200 */
[----:B------:R-:W-:Y:S01]  /*a360*/  MUFU.EX2 R198, R198 ;  /* 0x000000c600c67308 */ /* 0x000fe20000000800 */
[----:B-1----:R-:W-:-:S02]  /*a370*/  F2FP.BF16.F32.PACK_AB R8, R236, R229 ;  /* 0x000000e5ec08723e */ /* 0x002fc400000010ff */
[----:B----4-:R-:W-:Y:S02]  /*a380*/  F2FP.BF16.F32.PACK_AB R9, R226, R223 ;  /* 0x000000dfe209723e */ /* 0x010fe400000010ff */
[----:B------:R-:W-:-:S03]  /*a390*/  F2FP.BF16.F32.PACK_AB R10, R238, R225 ;  /* 0x000000e1ee0a723e */ /* 0x000fc600000010ff */
[----:B------:R-:W1:Y:S01]  /*a3a0*/  MUFU.EX2 R239, R239 ;  /* 0x000000ef00ef7308 */ /* 0x000e620000000800 */
[----:B-----5:R-:W-:-:S07]  /*a3b0*/  F2FP.BF16.F32.PACK_AB R11, R212, R227 ;  /* 0x000000e3d40b723e */ /* 0x020fce00000010ff */
[----:B------:R-:W-:Y:S01]  /*a3c0*/  MUFU.EX2 R130, R130 ;  /* 0x0000008200827308 */ /* 0x000fe20000000800 */
[C---:B------:R-:W-:Y:S06]  /*a3d0*/  HMMA.16816.F32.BF16 R140, R8.reuse, R24, R140 ;  /* 0x00000018088c723c */ /* 0x040fec000004188c */
[C---:B------:R-:W-:Y:S01]  /*a3e0*/  HMMA.16816.F32.BF16 R132, R8.reuse, R26, R132 ;  /* 0x0000001a0884723c */ /* 0x040fe20000041884 */
[----:B------:R-:W-:Y:S05]  /*a3f0*/  MUFU.EX2 R241, R241 ;  /* 0x000000f100f17308 */ /* 0x000fea0000000800 */
[C---:B------:R-:W-:Y:S03]  /*a400*/  HMMA.16816.F32.BF16 R148, R8.reuse, R20, R148 ;  /* 0x000000140894723c */ /* 0x040fe60000041894 */
[----:B------:R-:W-:Y:S03]  /*a410*/  MUFU.EX2 R128, R128 ;  /* 0x0000008000807308 */ /* 0x000fe60000000800 */
[C---:B------:R-:W-:Y:S05]  /*a420*/  HMMA.16816.F32.BF16 R136, R8.reuse, R22, R136 ;  /* 0x000000160888723c */ /* 0x040fea0000041888 */
[----:B------:R-:W4:Y:S01]  /*a430*/  MUFU.EX2 R205, R205 ;  /* 0x000000cd00cd7308 */ /* 0x000f220000000800 */
[C---:B--2---:R-:W-:Y:S06]  /*a440*/  HMMA.16816.F32.BF16 R152, R8.reuse, R16, R152 ;  /* 0x000000100898723c */ /* 0x044fec0000041898 */
[C---:B------:R-:W-:Y:S01]  /*a450*/  HMMA.16816.F32.BF16 R144, R8.reuse, R18, R144 ;  /* 0x000000120890723c */ /* 0x040fe20000041890 */
[----:B------:R-:W-:Y:S05]  /*a460*/  MUFU.EX2 R196, R196 ;  /* 0x000000c400c47308 */ /* 0x000fea0000000800 */
[C---:B---3--:R-:W-:Y:S03]  /*a470*/  HMMA.16816.F32.BF16 R164, R8.reuse, R12, R164 ;  /* 0x0000000c08a4723c */ /* 0x048fe600000418a4 */
[----:B------:R-:W2:Y:S03]  /*a480*/  MUFU.EX2 R197, R197 ;  /* 0x000000c500c57308 */ /* 0x000ea60000000800 */
[----:B------:R-:W-:Y:S05]  /*a490*/  HMMA.16816.F32.BF16 R160, R8, R14, R160 ;  /* 0x0000000e08a0723c */ /* 0x000fea00000418a0 */
[----:B------:R3:W-:Y:S02]  /*a4a0*/  MUFU.EX2 R202, R210 ;  /* 0x000000d200ca7308 */ /* 0x0007e40000000800 */
[----:B-1----:R-:W-:-:S02]  /*a4b0*/  F2FP.BF16.F32.PACK_AB R8, R239, R198 ;  /* 0x000000c6ef08723e */ /* 0x002fc400000010ff */
[----:B----4-:R-:W-:Y:S02]  /*a4c0*/  F2FP.BF16.F32.PACK_AB R9, R205, R128 ;  /* 0x00000080cd09723e */ /* 0x010fe400000010ff */
[----:B------:R-:W-:Y:S02]  /*a4d0*/  F2FP.BF16.F32.PACK_AB R10, R241, R130 ;  /* 0x00000082f10a723e */ /* 0x000fe400000010ff */
[----:B------:R-:W-:Y:S01]  /*a4e0*/  MUFU.EX2 R126, R126 ;  /* 0x0000007e007e7308 */ /* 0x000fe20000000800 */
[----:B--2---:R-:W-:-:S07]  /*a4f0*/  F2FP.BF16.F32.PACK_AB R11, R197, R196 ;  /* 0x000000c4c50b723e */ /* 0x004fce00000010ff */
[C---:B------:R-:W-:Y:S01]  /*a500*/  HMMA.16816.F32.BF16 R156, R8.reuse, R24, R156 ;  /* 0x00000018089c723c */ /* 0x040fe2000004189c */
[----:B---3--:R-:W-:Y:S01]  /*a510*/  FFMA.FTZ R210, R127, UR8, -R118 ;  /* 0x000000087fd27c23 */ /* 0x008fe20008010876 */
[----:B------:R-:W-:Y:S04]  /*a520*/  MUFU.EX2 R207, R207 ;  /* 0x000000cf00cf7308 */ /* 0x000fe80000000800 */
[C---:B------:R-:W-:Y:S01]  /*a530*/  HMMA.16816.F32.BF16 R176, R8.reuse, R26, R176 ;  /* 0x0000001a08b0723c */ /* 0x040fe200000418b0 */
[----:B------:R-:W-:Y:S01]  /*a540*/  FADD.FTZ R24, R92, R101 ;  /* 0x000000655c187221 */ /* 0x000fe20000010000 */
[----:B------:R-:W-:Y:S02]  /*a550*/  FADD.FTZ R92, R88, R91 ;  /* 0x0000005b585c7221 */ /* 0x000fe40000010000 */
[----:B------:R-:W1:Y:S01]  /*a560*/  MUFU.EX2 R199, R199 ;  /* 0x000000c700c77308 */ /* 0x000e620000000800 */
[----:B------:R-:W-:Y:S01]  /*a570*/  FADD.FTZ R91, R87, R24 ;  /* 0x00000018575b7221 */ /* 0x000fe20000010000 */
[----:B------:R-:W-:Y:S01]  /*a580*/  HMMA.16816.F32.BF16 R168, R8, R20, R168 ;  /* 0x0000001408a8723c */ /* 0x000fe200000418a8 */
[----:B------:R-:W-:Y:S01]  /*a590*/  FADD.FTZ R81, R81, R92 ;  /* 0x0000005c51517221 */ /* 0x000fe20000010000 */
[----:B------:R-:W-:Y:S01]  /*a5a0*/  LDSM.16.MT88.4 R24, [R247+0xb800] ;  /* 0x00b80000f718783b */ /* 0x000fe20000004200 */
[----:B------:R-:W-:-:S02]  /*a5b0*/  FADD.FTZ R84, R84, R91 ;  /* 0x0000005b54547221 */ /* 0x000fc40000010000 */
[----:B------:R-:W-:Y:S01]  /*a5c0*/  FADD.FTZ R81, R80, R81 ;  /* 0x0000005150517221 */ /* 0x000fe20000010000 */
[----:B------:R-:W-:Y:S01]  /*a5d0*/  HMMA.16816.F32.BF16 R184, R8, R22, R184 ;  /* 0x0000001608b8723c */ /* 0x000fe200000418b8 */
[----:B------:R-:W-:Y:S01]  /*a5e0*/  MUFU.EX2 R121, R121 ;  /* 0x0000007900797308 */ /* 0x000fe20000000800 */
[----:B------:R-:W-:Y:S01]  /*a5f0*/  FADD.FTZ R77, R77, R84 ;  /* 0x000000544d4d7221 */ /* 0x000fe20000010000 */
[----:B------:R-:W-:-:S03]  /*a600*/  FADD.FTZ R76, R76, R81 ;  /* 0x000000514c4c7221 */ /* 0x000fc60000010000 */
[C---:B------:R-:W-:Y:S01]  /*a610*/  HMMA.16816.F32.BF16 R172, R8.reuse, R16, R172 ;  /* 0x0000001008ac723c */ /* 0x040fe200000418ac */
[----:B------:R-:W-:Y:S01]  /*a620*/  FADD.FTZ R72, R72, R77 ;  /* 0x0000004d48487221 */ /* 0x000fe20000010000 */
[----:B------:R-:W-:Y:S01]  /*a630*/  FADD.FTZ R73, R73, R76 ;  /* 0x0000004c49497221 */ /* 0x000fe20000010000 */
[----:B------:R-:W-:Y:S02]  /*a640*/  MUFU.EX2 R208, R208 ;  /* 0x000000d000d07308 */ /* 0x000fe40000000800 */
[----:B------:R-:W-:Y:S01]  /*a650*/  FADD.FTZ R67, R67, R72 ;  /* 0x0000004843437221 */ /* 0x000fe20000010000 */
[C---:B------:R-:W-:Y:S01]  /*a660*/  HMMA.16816.F32.BF16 R192, R8.reuse, R18, R192 ;  /* 0x0000001208c0723c */ /* 0x040fe200000418c0 */
[----:B------:R-:W-:Y:S01]  /*a670*/  FADD.FTZ R70, R70, R73 ;  /* 0x0000004946467221 */ /* 0x000fe20000010000 */
[----:B------:R-:W2:Y:S01]  /*a680*/  LDSM.16.MT88.4 R16, [R246+0xb000] ;  /* 0x00b00000f610783b */ /* 0x000ea20000004200 */
[----:B------:R-:W-:Y:S02]  /*a690*/  FADD.FTZ R66, R66, R67 ;  /* 0x0000004342427221 */ /* 0x000fe40000010000 */
[----:B------:R-:W-:Y:S01]  /*a6a0*/  MUFU.EX2 R129, R129 ;  /* 0x0000008100817308 */ /* 0x000fe20000000800 */
[----:B------:R-:W-:Y:S01]  /*a6b0*/  HMMA.16816.F32.BF16 R180, R8, R12, R180 ;  /* 0x0000000c08b4723c */ /* 0x000fe200000418b4 */
[----:B------:R-:W-:Y:S01]  /*a6c0*/  FADD.FTZ R57, R57, R70 ;  /* 0x0000004639397221 */ /* 0x000fe20000010000 */
[----:B------:R-:W-:-:S03]  /*a6d0*/  FADD.FTZ R43, R43, R66 ;  /* 0x000000422b2b7221 */ /* 0x000fc60000010000 */
[----:B------:R-:W-:Y:S01]  /*a6e0*/  FADD.FTZ R56, R56, R57 ;  /* 0x0000003938387221 */ /* 0x000fe20000010000 */
[----:B------:R-:W-:Y:S01]  /*a6f0*/  HMMA.16816.F32.BF16 R188, R8, R14, R188 ;  /* 0x0000000e08bc723c */ /* 0x000fe200000418bc */
[----:B------:R-:W-:Y:S01]  /*a700*/  MUFU.EX2 R119, R119 ;  /* 0x0000007700777308 */ /* 0x000fe20000000800 */
[----:B------:R-:W3:Y:S01]  /*a710*/  LDSM.16.MT88.4 R12, [R245+0xb000] ;  /* 0x00b00000f50c783b */ /* 0x000ee20000004200 */
[----:B------:R-:W-:Y:S01]  /*a720*/  FADD.FTZ R42, R42, R43 ;  /* 0x0000002b2a2a7221 */ /* 0x000fe20000010000 */
[----:B------:R-:W-:-:S03]  /*a730*/  FADD.FTZ R55, R55, R56 ;  /* 0x0000003837377221 */ /* 0x000fc60000010000 */
[--C-:B------:R-:W-:Y:S01]  /*a740*/  FFMA.FTZ R9, R109, UR8, -R118.reuse ;  /* 0x000000086d097c23 */ /* 0x100fe20008010876 */
[--C-:B------:R-:W-:Y:S01]  /*a750*/  FFMA.FTZ R8, R107, UR8, -R118.reuse ;  /* 0x000000086b087c23 */ /* 0x100fe20008010876 */
[----:B------:R-:W-:Y:S01]  /*a760*/  FFMA.FTZ R118, R105, UR8, -R118 ;  /* 0x0000000869767c23 */ /* 0x000fe20008010876 */
[----:B------:R-:W-:Y:S01]  /*a770*/  FFMA.FTZ R107, R94, UR8, -R95 ;  /* 0x000000085e6b7c23 */ /* 0x000fe2000801085f */
[----:B------:R-:W4:Y:S01]  /*a780*/  MUFU.EX2 R210, R210 ;  /* 0x000000d200d27308 */ /* 0x000f220000000800 */
[----:B------:R-:W-:Y:S01]  /*a790*/  FADD.FTZ R11, R89, R98 ;  /* 0x00000062590b7221 */ /* 0x000fe20000010000 */
[----:B------:R-:W-:Y:S01]  /*a7a0*/  FADD.FTZ R10, R90, R97 ;  /* 0x000000615a0a7221 */ /* 0x000fe20000010000 */
[--C-:B------:R-:W-:Y:S01]  /*a7b0*/  FFMA.FTZ R109, R108, UR8, -R95.reuse ;  /* 0x000000086c6d7c23 */ /* 0x100fe2000801085f */
[----:B------:R-:W-:Y:S01]  /*a7c0*/  FFMA.FTZ R108, R106, UR8, -R95 ;  /* 0x000000086a6c7c23 */ /* 0x000fe2000801085f */
[----:B------:R-:W-:Y:S01]  /*a7d0*/  FADD.FTZ R98, R86, R11 ;  /* 0x0000000b56627221 */ /* 0x000fe20000010000 */
[----:B------:R-:W-:Y:S01]  /*a7e0*/  FADD.FTZ R89, R85, R10 ;  /* 0x0000000a55597221 */ /* 0x000fe20000010000 */
[----:B------:R-:W-:Y:S01]  /*a7f0*/  FFMA.FTZ R106, R93, UR8, -R95 ;  /* 0x000000085d6a7c23 */ /* 0x000fe2000801085f */
[----:B------:R-:W-:Y:S01]  /*a800*/  MUFU.EX2 R125, R125 ;  /* 0x0000007d007d7308 */ /* 0x000fe20000000800 */
[----:B------:R-:W-:Y:S01]  /*a810*/  FADD.FTZ R83, R83, R98 ;  /* 0x0000006253537221 */ /* 0x000fe20000010000 */
[----:B-1----:R-:W-:Y:S01]  /*a820*/  F2FP.BF16.F32.PACK_AB R10, R199, R202 ;  /* 0x000000cac70a723e */ /* 0x002fe200000010ff */
[----:B------:R-:W-:Y:S01]  /*a830*/  FADD.FTZ R82, R82, R89 ;  /* 0x0000005952527221 */ /* 0x000fe20000010000 */
[----:B------:R-:W-:Y:S01]  /*a840*/  FADD.FTZ R41, R41, R42 ;  /* 0x0000002a29297221 */ /* 0x000fe20000010000 */
[----:B------:R-:W-:Y:S01]  /*a850*/  FADD.FTZ R78, R78, R83 ;  /* 0x000000534e4e7221 */ /* 0x000fe20000010000 */
[----:B------:R-:W-:Y:S01]  /*a860*/  FADD.FTZ R54, R54, R55 ;  /* 0x0000003736367221 */ /* 0x000fe20000010000 */
[----:B------:R-:W-:Y:S01]  /*a870*/  FADD.FTZ R79, R79, R82 ;  /* 0x000000524f4f7221 */ /* 0x000fe20000010000 */
[----:B------:R-:W1:Y:S01]  /*a880*/  MUFU.EX2 R224, R224 ;  /* 0x000000e000e07308 */ /* 0x000e620000000800 */
[----:B----4-:R-:W-:Y:S01]  /*a890*/  F2FP.BF16.F32.PACK_AB R20, R210, R119 ;  /* 0x00000077d214723e */ /* 0x010fe200000010ff */
[----:B------:R-:W-:Y:S01]  /*a8a0*/  FADD.FTZ R78, R75, R78 ;  /* 0x0000004e4b4e7221 */ /* 0x000fe20000010000 */
[----:B------:R-:W-:Y:S01]  /*a8b0*/  FADD.FTZ R40, R40, R41 ;  /* 0x0000002928287221 */ /* 0x000fe20000010000 */
[----:B------:R-:W-:-:S02]  /*a8c0*/  FADD.FTZ R53, R53, R54 ;  /* 0x0000003635357221 */ /* 0x000fc40000010000 */
[----:B------:R-:W-:Y:S01]  /*a8d0*/  FADD.FTZ R69, R69, R78 ;  /* 0x0000004e45457221 */ /* 0x000fe20000010000 */
[----:B------:R-:W-:Y:S01]  /*a8e0*/  FADD.FTZ R39, R39, R40 ;  /* 0x0000002827277221 */ /* 0x000fe20000010000 */
[----:B------:R-:W-:Y:S01]  /*a8f0*/  MUFU.EX2 R122, R122 ;  /* 0x0000007a007a7308 */ /* 0x000fe20000000800 */
[----:B------:R-:W-:Y:S01]  /*a900*/  FADD.FTZ R52, R52, R53 ;  /* 0x0000003534347221 */ /* 0x000fe20000010000 */
[----:B------:R-:W-:Y:S01]  /*a910*/  FADD.FTZ R64, R64, R69 ;  /* 0x0000004540407221 */ /* 0x000fe20000010000 */
[----:B------:R-:W-:Y:S02]  /*a920*/  FADD.FTZ R38, R38, R39 ;  /* 0x0000002726267221 */ /* 0x000fe40000010000 */
[----:B------:R-:W-:Y:S01]  /*a930*/  FADD.FTZ R51, R51, R52 ;  /* 0x0000003433337221 */ /* 0x000fe20000010000 */
[----:B------:R-:W-:Y:S01]  /*a940*/  FADD.FTZ R63, R63, R64 ;  /* 0x000000403f3f7221 */ /* 0x000fe20000010000 */
[----:B------:R-:W-:Y:S01]  /*a950*/  FADD.FTZ R37, R37, R38 ;  /* 0x0000002625257221 */ /* 0x000fe20000010000 */
[----:B------:R-:W4:Y:S01]  /*a960*/  MUFU.EX2 R123, R123 ;  /* 0x0000007b007b7308 */ /* 0x000f220000000800 */
[----:B-1----:R-:W-:Y:S01]  /*a970*/  F2FP.BF16.F32.PACK_AB R22, R224, R125 ;  /* 0x0000007de016723e */ /* 0x002fe200000010ff */
        /* <DEDUP_REMOVED lines=19> */
[----:B------:R-:W4:Y:S01]  /*aab0*/  MUFU.EX2 R94, R117 ;  /* 0x00000075005e7308 */ /* 0x000f220000000800 */
[----:B------:R-:W-:Y:S01]  /*aac0*/  FADD.FTZ R205, R205, R128 ;  /* 0x00000080cdcd7221 */ /* 0x000fe20000010000 */
[----:B------:R-:W-:Y:S01]  /*aad0*/  FADD.FTZ R221, R221, R222 ;  /* 0x000000dedddd7221 */ /* 0x000fe20000010000 */
[----:B------:R-:W-:Y:S02]  /*aae0*/  FADD.FTZ R226, R226, R223 ;  /* 0x000000dfe2e27221 */ /* 0x000fe40000010000 */
[----:B------:R-:W-:Y:S01]  /*aaf0*/  FADD.FTZ R196, R196, R205 ;  /* 0x000000cdc4c47221 */ /* 0x000fe20000010000 */
[----:B------:R-:W-:Y:S01]  /*ab00*/  FADD.FTZ R220, R220, R221 ;  /* 0x000000dddcdc7221 */ /* 0x000fe20000010000 */
[----:B------:R-:W-:Y:S01]  /*ab10*/  FADD.FTZ R227, R227, R226 ;  /* 0x000000e2e3e37221 */ /* 0x000fe20000010000 */
[----:B------:R5:W-:Y:S01]  /*ab20*/  MUFU.EX2 R96, R9 ;  /* 0x0000000900607308 */ /* 0x000be20000000800 */
[----:B-1----:R-:W-:Y:S01]  /*ab30*/  F2FP.BF16.F32.PACK_AB R23, R105, R112 ;  /* 0x000000706917723e */ /* 0x002fe200000010ff */
[----:B------:R-:W-:Y:S01]  /*ab40*/  FADD.FTZ R219, R219, R220 ;  /* 0x000000dcdbdb7221 */ /* 0x000fe20000010000 */
[----:B------:R-:W-:Y:S01]  /*ab50*/  FADD.FTZ R196, R197, R196 ;  /* 0x000000c4c5c47221 */ /* 0x000fe20000010000 */
[----:B------:R-:W-:-:S02]  /*ab60*/  FADD.FTZ R227, R212, R227 ;  /* 0x000000e3d4e37221 */ /* 0x000fc40000010000 */
[----:B------:R-:W-:Y:S02]  /*ab70*/  FADD.FTZ R198, R198, R219 ;  /* 0x000000dbc6c67221 */ /* 0x000fe40000010000 */
[----:B------:R1:W-:Y:S01]  /*ab80*/  MUFU.EX2 R95, R8 ;  /* 0x00000008005f7308 */ /* 0x0003e20000000800 */
[----:B----4-:R-:W-:Y:S01]  /*ab90*/  F2FP.BF16.F32.PACK_AB R11, R94, R129 ;  /* 0x000000815e0b723e */ /* 0x010fe200000010ff */
[----:B------:R-:W-:Y:S01]  /*aba0*/  HMMA.16816.F32.BF16 R164, R20, R32, R164 ;  /* 0x0000002014a4723c */ /* 0x000fe200000418a4 */
[----:B------:R-:W-:Y:S01]  /*abb0*/  FADD.FTZ R239, R239, R198 ;  /* 0x000000c6efef7221 */ /* 0x000fe20000010000 */
[----:B------:R-:W-:-:S03]  /*abc0*/  FADD.FTZ R122, R122, R227 ;  /* 0x000000e37a7a7221 */ /* 0x000fc60000010000 */
[----:B------:R-:W-:Y:S01]  /*abd0*/  FADD.FTZ R130, R130, R239 ;  /* 0x000000ef82827221 */ /* 0x000fe20000010000 */
[C---:B------:R-:W-:Y:S01]  /*abe0*/  HMMA.16816.F32.BF16 R140, R20.reuse, R28, R140 ;  /* 0x0000001c148c723c */ /* 0x040fe2000004188c */
[C---:B-----5:R-:W-:Y:S01]  /*abf0*/  F2FP.BF16.F32.PACK_AB R9, R208.reuse, R121 ;  /* 0x00000079d009723e */ /* 0x060fe200000010ff */
[----:B------:R-:W-:Y:S01]  /*ac00*/  MUFU.EX2 R209, R209 ;  /* 0x000000d100d17308 */ /* 0x000fe20000000800 */
[----:B------:R-:W-:Y:S01]  /*ac10*/  FADD.FTZ R241, R241, R130 ;  /* 0x00000082f1f17221 */ /* 0x000fe20000010000 */
[----:B------:R-:W-:Y:S01]  /*ac20*/  FADD.FTZ R121, R121, R196 ;  /* 0x000000c479797221 */ /* 0x000fe20000010000 */
[----:B------:R-:W-:Y:S01]  /*ac30*/  FADD.FTZ R123, R123, R122 ;  /* 0x0000007a7b7b7221 */ /* 0x000fe20000010000 */
[C---:B------:R-:W-:Y:S02]  /*ac40*/  HMMA.16816.F32.BF16 R132, R20.reuse, R30, R132 ;  /* 0x0000001e1484723c */ /* 0x040fe40000041884 */
[----:B------:R-:W-:Y:S01]  /*ac50*/  FADD.FTZ R208, R208, R121 ;  /* 0x00000079d0d07221 */ /* 0x000fe20000010000 */
[----:B-1----:R-:W-:Y:S01]  /*ac60*/  F2FP.BF16.F32.PACK_AB R8, R207, R126 ;  /* 0x0000007ecf08723e */ /* 0x002fe200000010ff */
[----:B------:R-:W1:Y:S01]  /*ac70*/  MUFU.EX2 R206, R206 ;  /* 0x000000ce00ce7308 */ /* 0x000e620000000800 */
[----:B------:R-:W-:Y:S01]  /*ac80*/  FADD.FTZ R126, R126, R241 ;  /* 0x000000f17e7e7221 */ /* 0x000fe20000010000 */
[----:B--2---:R-:W-:Y:S01]  /*ac90*/  HMMA.16816.F32.BF16 R148, R20, R16, R148 ;  /* 0x000000101494723c */ /* 0x004fe20000041894 */
[----:B------:R-:W-:Y:S01]  /*aca0*/  FADD.FTZ R129, R129, R208 ;  /* 0x000000d081817221 */ /* 0x000fe20000010000 */
[----:B------:R-:W-:Y:S01]  /*acb0*/  FADD.FTZ R112, R112, R123 ;  /* 0x0000007b70707221 */ /* 0x000fe20000010000 */
        /* <DEDUP_REMOVED lines=11> */
[C---:B---3--:R-:W-:Y:S03]  /*ad70*/  HMMA.16816.F32.BF16 R152, R20.reuse, R12, R152 ;  /* 0x0000000c1498723c */ /* 0x048fe60000041898 */
[----:B------:R-:W-:Y:S02]  /*ad80*/  FADD.FTZ R65, R65, R32 ;  /* 0x0000002041417221 */ /* 0x000fe40000010000 */
[----:B------:R-:W-:Y:S01]  /*ad90*/  MUFU.EX2 R116, R116 ;  /* 0x0000007400747308 */ /* 0x000fe20000000800 */
[----:B------:R-:W-:Y:S01]  /*ada0*/  HMMA.16816.F32.BF16 R144, R20, R14, R144 ;  /* 0x0000000e1490723c */ /* 0x000fe20000041890 */
[----:B------:R-:W-:-:S04]  /*adb0*/  FADD.FTZ R50, R50, R65 ;  /* 0x0000004132327221 */ /* 0x000fc80000010000 */
[----:B------:R-:W-:Y:S01]  /*adc0*/  FADD.FTZ R49, R49, R50 ;  /* 0x0000003231317221 */ /* 0x000fe20000010000 */
[----:B------:R-:W-:Y:S01]  /*add0*/  HMMA.16816.F32.BF16 R160, R20, R34, R160 ;  /* 0x0000002214a0723c */ /* 0x000fe200000418a0 */
[----:B------:R-:W2:Y:S01]  /*ade0*/  LDSM.16.MT88.4 R20, [R246+0xb800] ;  /* 0x00b80000f614783b */ /* 0x000ea20000004200 */
[----:B------:R-:W3:Y:S01]  /*adf0*/  MUFU.EX2 R115, R115 ;  /* 0x0000007300737308 */ /* 0x000ee20000000800 */
[----:B------:R-:W-:-:S03]  /*ae00*/  FADD.FTZ R48, R48, R49 ;  /* 0x0000003130307221 */ /* 0x000fc60000010000 */
[----:B------:R-:W-:Y:S01]  /*ae10*/  HMMA.16816.F32.BF16 R168, R8, R16, R168 ;  /* 0x0000001008a8723c */ /* 0x000fe200000418a8 */
[----:B------:R-:W-:-:S03]  /*ae20*/  FADD.FTZ R47, R47, R48 ;  /* 0x000000302f2f7221 */ /* 0x000fc60000010000 */
[----:B------:R-:W-:Y:S01]  /*ae30*/  MUFU.EX2 R114, R114 ;  /* 0x0000007200727308 */ /* 0x000fe20000000800 */
[----:B------:R-:W-:Y:S01]  /*ae40*/  FADD.FTZ R46, R46, R47 ;  /* 0x0000002f2e2e7221 */ /* 0x000fe20000010000 */
[----:B------:R-:W-:Y:S01]  /*ae50*/  HMMA.16816.F32.BF16 R184, R8, R18, R184 ;  /* 0x0000001208b8723c */ /* 0x000fe200000418b8 */
[----:B------:R-:W4:Y:S02]  /*ae60*/  LDSM.16.MT88.4 R16, [R245+0xb800] ;  /* 0x00b80000f510783b */ /* 0x000f240000004200 */
[----:B------:R-:W-:-:S03]  /*ae70*/  FADD.FTZ R45, R45, R46 ;  /* 0x0000002e2d2d7221 */ /* 0x000fc60000010000 */
[C---:B------:R-:W-:Y:S01]  /*ae80*/  HMMA.16816.F32.BF16 R172, R8.reuse, R12, R172 ;  /* 0x0000000c08ac723c */ /* 0x040fe200000418ac */
[----:B------:R-:W-:Y:S01]  /*ae90*/  FADD.FTZ R45, R44, R45 ;  /* 0x0000002d2c2d7221 */ /* 0x000fe20000010000 */
[----:B------:R-:W5:Y:S03]  /*aea0*/  MUFU.EX2 R113, R113 ;  /* 0x0000007100717308 */ /* 0x000f660000000800 */
[----:B------:R-:W-:Y:S01]  /*aeb0*/  FADD.FTZ R216, R216, R45 ;  /* 0x0000002dd8d87221 */ /* 0x000fe20000010000 */
[C---:B------:R-:W-:Y:S01]  /*aec0*/  HMMA.16816.F32.BF16 R192, R8.reuse, R14, R192 ;  /* 0x0000000e08c0723c */ /* 0x040fe200000418c0 */
[----:B------:R-:W4:Y:S02]  /*aed0*/  LDSM.16.MT88.4 R12, [R244+0xb800] ;  /* 0x00b80000f40c783b */ /* 0x000f240000004200 */
[----:B------:R-:W-:Y:S01]  /*aee0*/  FADD.FTZ R215, R215, R216 ;  /* 0x000000d8d7d77221 */ /* 0x000fe20000010000 */
[----:B------:R-:W-:Y:S02]  /*aef0*/  MUFU.EX2 R85, R109 ;  /* 0x0000006d00557308 */ /* 0x000fe40000000800 */
[----:B------:R-:W-:Y:S01]  /*af00*/  HMMA.16816.F32.BF16 R156, R8, R28, R156 ;  /* 0x0000001c089c723c */ /* 0x000fe2000004189c */
[----:B------:R-:W-:-:S04]  /*af10*/  FADD.FTZ R214, R214, R215 ;  /* 0x000000d7d6d67221 */ /* 0x000fc80000010000 */
[----:B------:R-:W-:Y:S01]  /*af20*/  FADD.FTZ R214, R231, R214 ;  /* 0x000000d6e7d67221 */ /* 0x000fe20000010000 */
[----:B------:R-:W-:Y:S01]  /*af30*/  HMMA.16816.F32.BF16 R176, R8, R30, R176 ;  /* 0x0000001e08b0723c */ /* 0x000fe200000418b0 */
[----:B------:R-:W2:Y:S02]  /*af40*/  MUFU.EX2 R86, R108 ;  /* 0x0000006c00567308 */ /* 0x000ea40000000800 */
[----:B------:R-:W-:-:S03]  /*af50*/  FADD.FTZ R229, R229, R214 ;  /* 0x000000d6e5e57221 */ /* 0x000fc60000010000 */
[----:B------:R-:W-:Y:S01]  /*af60*/  HMMA.16816.F32.BF16 R188, R8, R34, R188 ;  /* 0x0000002208bc723c */ /* 0x000fe200000418bc */
[----:B------:R-:W-:Y:S02]  /*af70*/  FADD.FTZ R236, R236, R229 ;  /* 0x000000e5ecec7221 */ /* 0x000fe40000010000 */
[----:B------:R-:W4:Y:S02]  /*af80*/  MUFU.EX2 R93, R111 ;  /* 0x0000006f005d7308 */ /* 0x000f240000000800 */
[----:B------:R-:W-:Y:S02]  /*af90*/  FADD.FTZ R225, R225, R236 ;  /* 0x000000ece1e17221 */ /* 0x000fe40000010000 */
[----:B-1----:R-:W-:Y:S01]  /*afa0*/  F2FP.BF16.F32.PACK_AB R8, R206, R209 ;  /* 0x000000d1ce08723e */ /* 0x002fe200000010ff */
[----:B------:R-:W-:Y:S01]  /*afb0*/  FADD.FTZ R209, R209, R202 ;  /* 0x000000cad1d17221 */ /* 0x000fe20000010000 */
[----:B------:R-:W-:Y:S01]  /*afc0*/  FADD.FTZ R238, R238, R225 ;  /* 0x000000e1eeee7221 */ /* 0x000fe20000010000 */
[----:B---3--:R-:W-:Y:S01]  /*afd0*/  F2FP.BF16.F32.PACK_AB R9, R115, R116 ;  /* 0x000000747309723e */ /* 0x008fe200000010ff */
[----:B------:R-:W-:Y:S01]  /*afe0*/  MUFU.EX2 R87, R107 ;  /* 0x0000006b00577308 */ /* 0x000fe20000000800 */
[----:B------:R-:W-:Y:S01]  /*aff0*/  F2FP.BF16.F32.PACK_AB R10, R211, R204 ;  /* 0x000000ccd30a723e */ /* 0x000fe200000010ff */
[----:B------:R-:W-:Y:S01]  /*b000*/  FADD.FTZ R119, R119, R238 ;  /* 0x000000ee77777221 */ /* 0x000fe20000010000 */
[----:B-----5:R-:W-:Y:S01]  /*b010*/  F2FP.BF16.F32.PACK_AB R11, R113, R114 ;  /* 0x00000072710b723e */ /* 0x020fe200000010ff */
[----:B------:R-:W-:Y:S01]  /*b020*/  FADD.FTZ R209, R206, R209 ;  /* 0x000000d1ced17221 */ /* 0x000fe20000010000 */
[----:B--2---:R-:W-:Y:S01]  /*b030*/  F2FP.BF16.F32.PACK_AB R29, R86, R85 ;  /* 0x00000055561d723e */ /* 0x004fe200000010ff */
[----:B------:R-:W-:Y:S01]  /*b040*/  FADD.FTZ R210, R210, R119 ;  /* 0x00000077d2d27221 */ /* 0x000fe20000010000 */
[----:B------:R-:W-:Y:S01]  /*b050*/  FADD.FTZ R116, R116, R129 ;  /* 0x0000008174747221 */ /* 0x000fe20000010000 */
[----:B------:R-:W1:Y:S01]  /*b060*/  MUFU.EX2 R88, R106 ;  /* 0x0000006a00587308 */ /* 0x000e620000000800 */
[----:B----4-:R-:W-:Y:S01]  /*b070*/  F2FP.BF16.F32.PACK_AB R28, R96, R93 ;  /* 0x0000005d601c723e */ /* 0x010fe200000010ff */
[----:B------:R-:W-:Y:S01]  /*b080*/  FADD.FTZ R125, R125, R210 ;  /* 0x000000d27d7d7221 */ /* 0x000fe20000010000 */
[----:B------:R-:W-:Y:S01]  /*b090*/  FADD.FTZ R85, R85, R112 ;  /* 0x0000007055557221 */ /* 0x000fe20000010000 */
[----:B------:R-:W-:Y:S01]  /*b0a0*/  FADD.FTZ R204, R204, R209 ;  /* 0x000000d1cccc7221 */ /* 0x000fe20000010000 */
[----:B------:R-:W-:Y:S01]  /*b0b0*/  FADD.FTZ R115, R115, R116 ;  /* 0x0000007473737221 */ /* 0x000fe20000010000 */
[----:B------:R-:W-:Y:S01]  /*b0c0*/  FADD.FTZ R224, R224, R125 ;  /* 0x0000007de0e07221 */ /* 0x000fe20000010000 */
[----:B------:R-:W-:Y:S01]  /*b0d0*/  FADD.FTZ R86, R86, R85 ;  /* 0x0000005556567221 */ /* 0x000fe20000010000 */
[----:B------:R-:W2:Y:S01]  /*b0e0*/  MUFU.EX2 R90, R118 ;  /* 0x00000076005a7308 */ /* 0x000ea20000000800 */
[----:B------:R-:W-:Y:S01]  /*b0f0*/  HMMA.16816.F32.BF16 R156, R8, R24, R156 ;  /* 0x00000018089c723c */ /* 0x000fe2000004189c */
[----:B------:R-:W-:Y:S01]  /*b100*/  FADD.FTZ R93, R93, R224 ;  /* 0x000000e05d5d7221 */ /* 0x000fe20000010000 */
[----:B------:R-:W-:-:S03]  /*b110*/  FADD.FTZ R114, R114, R115 ;  /* 0x0000007372727221 */ /* 0x000fc60000010000 */
[----:B------:R-:W-:Y:S01]  /*b120*/  FADD.FTZ R96, R96, R93 ;  /* 0x0000005d60607221 */ /* 0x000fe20000010000 */
[----:B------:R-:W-:Y:S01]  /*b130*/  HMMA.16816.F32.BF16 R176, R8, R26, R176 ;  /* 0x0000001a08b0723c */ /* 0x000fe200000418b0 */
[----:B-1----:R-:W-:Y:S01]  /*b140*/  F2FP.BF16.F32.PACK_AB R31, R88, R87 ;  /* 0x00000057581f723e */ /* 0x002fe200000010ff */
[----:B------:R-:W-:-:S04]  /*b150*/  FADD.FTZ R87, R87, R86 ;  /* 0x0000005657577221 */ /* 0x000fc80000010000 */
[----:B------:R-:W-:Y:S01]  /*b160*/  HMMA.16816.F32.BF16 R168, R8, R20, R168 ;  /* 0x0000001408a8723c */ /* 0x000fe200000418a8 */
[----:B--2---:R-:W-:Y:S01]  /*b170*/  F2FP.BF16.F32.PACK_AB R30, R90, R95 ;  /* 0x0000005f5a1e723e */ /* 0x004fe200000010ff */
[----:B------:R-:W-:-:S04]  /*b180*/  FADD.FTZ R95, R95, R96 ;  /* 0x000000605f5f7221 */ /* 0x000fc80000010000 */
[C---:B------:R-:W-:Y:S06]  /*b190*/  HMMA.16816.F32.BF16 R184, R8.reuse, R22, R184 ;  /* 0x0000001608b8723c */ /* 0x040fec00000418b8 */
[C---:B------:R-:W-:Y:S06]  /*b1a0*/  HMMA.16816.F32.BF16 R172, R8.reuse, R16, R172 ;  /* 0x0000001008ac723c */ /* 0x040fec00000418ac */
[C---:B------:R-:W-:Y:S06]  /*b1b0*/  HMMA.16816.F32.BF16 R192, R8.reuse, R18, R192 ;  /* 0x0000001208c0723c */ /* 0x040fec00000418c0 */
[C---:B------:R-:W-:Y:S06]  /*b1c0*/  HMMA.16816.F32.BF16 R180, R8.reuse, R12, R180 ;  /* 0x0000000c08b4723c */ /* 0x040fec00000418b4 */
        /* <DEDUP_REMOVED lines=8> */
[C---:B------:R-:W-:Y:S06]  /*b250*/  HMMA.16816.F32.BF16 R148, R28.reuse, R20, R148 ;  /* 0x000000141c94723c */ /* 0x040fec0000041894 */
[C---:B------:R-:W-:Y:S06]  /*b260*/  HMMA.16816.F32.BF16 R136, R28.reuse, R22, R136 ;  /* 0x000000161c88723c */ /* 0x040fec0000041888 */
[----:B------:R-:W-:Y:S01]  /*b270*/  HMMA.16816.F32.BF16 R152, R28, R16, R152 ;  /* 0x000000101c98723c */ /* 0x000fe20000041898 */
[----:B-1----:R-:W-:-:S05]  /*b280*/  FADD.FTZ R8, R88, R87 ;  /* 0x0000005758087221 */ /* 0x002fca0000010000 */
[C---:B------:R-:W-:Y:S01]  /*b290*/  HMMA.16816.F32.BF16 R144, R28.reuse, R18, R144 ;  /* 0x000000121c90723c */ /* 0x040fe20000041890 */
[----:B------:R2:W-:Y:S05]  /*b2a0*/  STL [R1+0x80], R8 ;  /* 0x0000800801007387 */ /* 0x0005ea0000100800 */
[C---:B------:R-:W-:Y:S01]  /*b2b0*/  HMMA.16816.F32.BF16 R164, R28.reuse, R12, R164 ;  /* 0x0000000c1ca4723c */ /* 0x040fe200000418a4 */
[----:B------:R2:W-:Y:S05]  /*b2c0*/  STL [R1+0x78], R9 ;  /* 0x0000780901007387 */ /* 0x0005ea0000100800 */
[----:B------:R-:W-:Y:S01]  /*b2d0*/  HMMA.16816.F32.BF16 R160, R28, R14, R160 ;  /* 0x0000000e1ca0723c */ /* 0x000fe200000418a0 */
[----:B------:R-:W-:-:S08]  /*b2e0*/  NOP ;  /* 0x0000000000007918 */ /* 0x000fd00000000000 */
[----:B------:R-:W-:-:S15]  /*b2f0*/  @!P0 BRA `(.L_x_517) ;  /* 0x0000007c00008947 */ /* 0x000fde0003800000 */
[----:B------:R-:W-:Y:S01]  /*b300*/  ULDC UR4, c[0x0][0x2d0] ;  /* 0x0000b40000047ab9 */ /* 0x000fe20000000800 */
[----:B--2---:R-:W1:Y:S01]  /*b310*/  LDC.64 R8, c[0x0][0x250] ;  /* 0x00009400ff087b82 */ /* 0x004e620000000a00 */
[----:B------:R-:W-:Y:S01]  /*b320*/  ISETP.GE.AND P0, PT, R200, UR4, PT ;  /* 0x00000004c8007c0c */ /* 0x000fe2000bf06270 */
[----:B------:R-:W-:Y:S01]  /*b330*/  IMAD R36, R36, -0x2, R7 ;  /* 0xfffffffe24247824 */ /* 0x000fe200078e0207 */
[----:B------:R-:W-:Y:S01]  /*b340*/  MOV R7, UR26 ;  /* 0x0000001a00077c02 */ /* 0x000fe20008000f00 */
[----:B------:R-:W-:Y:S01]  /*b350*/  IMAD.MOV.U32 R199, RZ, RZ, R0 ;  /* 0x000000ffffc77224 */ /* 0x000fe200078e0000 */
[----:B------:R-:W-:Y:S01]  /*b360*/  MOV R197, R2 ;  /* 0x0000000200c57202 */ /* 0x000fe20000000f00 */
[----:B------:R-:W-:Y:S01]  /*b370*/  IMAD.MOV.U32 R196, RZ, RZ, R3 ;  /* 0x000000ffffc47224 */ /* 0x000fe200078e0003 */
[----:B------:R-:W-:Y:S01]  /*b380*/  IADD3 R7, R7, -UR17, R36 ;  /* 0x8000001107077c10 */ /* 0x000fe2000fffe024 */
[----:B------:R-:W-:Y:S01]  /*b390*/  IMAD R202, R6, 0x2, R251 ;  /* 0x0000000206ca7824 */ /* 0x000fe200078e02fb */
[----:B------:R-:W-:Y:S01]  /*b3a0*/  MOV R201, R68 ;  /* 0x0000004400c97202 */ /* 0x000fe20000000f00 */
[----:B------:R-:W-:Y:S01]  /*b3b0*/  USHF.L.U64.HI UR7, UR6, 0x4, UR7 ;  /* 0x0000000406077899 */ /* 0x000fe20008010207 */
[----:B------:R-:W-:Y:S01]  /*b3c0*/  IADD3 R200, R250, R5, RZ ;  /* 0x00000005fac87210 */ /* 0x000fe20007ffe0ff */
[----:B------:R-:W-:Y:S01]  /*b3d0*/  USHF.L.U32 UR6, UR6, 0x4, URZ ;  /* 0x0000000406067899 */ /* 0x000fe2000800063f */
[----:B------:R-:W-:Y:S01]  /*b3e0*/  LEA R198, R4, R251, 0x1 ;  /* 0x000000fb04c67211 */ /* 0x000fe200078e08ff */
[----:B------:R-:W2:Y:S01]  /*b3f0*/  @!P0 LDC.64 R12, c[0x0][0x220] ;  /* 0x00008800ff0c8b82 */ /* 0x000ea20000000a00 */
[----:B------:R-:W-:Y:S01]  /*b400*/  ULEA.HI.SX32 UR20, UR20, 0xfffffffe, 0x19 ;  /* 0xfffffffe14147891 */ /* 0x000fe2000f8fca3f */
[----:B------:R-:W-:Y:S01]  /*b410*/  ULDC UR8, c[0x0][0x39c] ;  /* 0x0000e70000087ab9 */ /* 0x000fe20000000800 */
[----:B------:R-:W-:-:S05]  /*b420*/  ULDC UR4, c[0x0][0x2ec] ;  /* 0x0000bb0000047ab9 */ /* 0x000fca0000000800 */
[----:B------:R-:W3:Y:S01]  /*b430*/  @!P0 LDC.64 R10, c[0x0][0x220] ;  /* 0x00008800ff0a8b82 */ /* 0x000ee20000000a00 */
[----:B-1----:R1:W-:Y:S07]  /*b440*/  STL.64 [R1+0x40], R8 ;  /* 0x0000400801007387 */ /* 0x0023ee0000100a00 */
[----:B------:R-:W4:Y:S01]  /*b450*/  @!P0 LDC.64 R14, c[0x0][0x220] ;  /* 0x00008800ff0e8b82 */ /* 0x000f220000000a00 */
[----:B--2---:R2:W-:Y:S04]  /*b460*/  @!P0 STL.64 [R1+0x38], R12 ;  /* 0x0000380c01008387 */ /* 0x0045e80000100a00 */
[----:B---3--:R3:W-:Y:S01]  /*b470*/  @!P0 STL.64 [R1+0x30], R10 ;  /* 0x0000300a01008387 */ /* 0x0087e20000100a00 */
[----:B-1----:R-:W-:-:S03]  /*b480*/  MOV R8, R9 ;  /* 0x0000000900087202 */ /* 0x002fc60000000f00 */
[----:B----4-:R1:W-:Y:S02]  /*b490*/  @!P0 STL.64 [R1+0x28], R14 ;  /* 0x0000280e01008387 */ /* 0x0103e40000100a00 */
[C---:B------:R-:W-:Y:S02]  /*b4a0*/  @!P0 IMAD R0, R8.reuse, 0x30, RZ ;  /* 0x0000003008008824 */ /* 0x040fe400078e02ff */
[C---:B------:R-:W-:Y:S02]  /*b4b0*/  @!P0 IMAD R3, R8.reuse, 0x50, RZ ;  /* 0x0000005008038824 */ /* 0x040fe400078e02ff */
[C---:B------:R-:W-:Y:S01]  /*b4c0*/  @!P0 IMAD R2, R8.reuse, 0x60, RZ ;  /* 0x0000006008028824 */ /* 0x040fe200078e02ff */
[----:B--2---:R-:W2:Y:S08]  /*b4d0*/  @!P0 LDC.64 R12, c[0x0][0x220] ;  /* 0x00008800ff0c8b82 */ /* 0x004eb00000000a00 */
[----:B---3--:R-:W3:Y:S08]  /*b4e0*/  @!P0 LDC.64 R10, c[0x0][0x220] ;  /* 0x00008800ff0a8b82 */ /* 0x008ef00000000a00 */
[----:B-1----:R-:W1:Y:S01]  /*b4f0*/  @!P0 LDC.64 R14, c[0x0][0x220] ;  /* 0x00008800ff0e8b82 */ /* 0x002e620000000a00 */
[----:B--2---:R2:W-:Y:S04]  /*b500*/  @!P0 STL.64 [R1+0x20], R12 ;  /* 0x0000200c01008387 */ /* 0x0045e80000100a00 */
[----:B---3--:R3:W-:Y:S04]  /*b510*/  @!P0 STL.64 [R1+0x18], R10 ;  /* 0x0000180a01008387 */ /* 0x0087e80000100a00 */
[----:B-1----:R-:W-:Y:S01]  /*b520*/  @!P0 STL.64 [R1+0x10], R14 ;  /* 0x0000100e01008387 */ /* 0x002fe20000100a00 */
[----:B--2---:R-:W1:Y:S08]  /*b530*/  @!P0 LDC.64 R12, c[0x0][0x220] ;  /* 0x00008800ff0c8b82 */ /* 0x004e700000000a00 */
[----:B---3--:R-:W2:Y:S01]  /*b540*/  @!P0 LDC.64 R10, c[0x0][0x220] ;  /* 0x00008800ff0a8b82 */ /* 0x008ea20000000a00 */
[----:B-1----:R-:W-:Y:S04]  /*b550*/  @!P0 STL.64 [R1+0x8], R12 ;  /* 0x0000080c01008387 */ /* 0x002fe80000100a00 */
[----:B--2---:R-:W-:Y:S04]  /*b560*/  @!P0 STL.64 [R1], R10 ;  /* 0x0000000a01008387 */ /* 0x004fe80000100a00 */
[----:B------:R-:W-:Y:S04]  /*b570*/  STL [R1+0x4c], R7 ;  /* 0x00004c0701007387 */ /* 0x000fe80000100800 */
[----:B------:R1:W-:Y:S04]  /*b580*/  @!P0 STL [R1+0x74], R0 ;  /* 0x0000740001008387 */ /* 0x0003e80000100800 */
[----:B------:R2:W-:Y:S04]  /*b590*/  @!P0 STL [R1+0x70], R3 ;  /* 0x0000700301008387 */ /* 0x0005e80000100800 */
[----:B------:R2:W-:Y:S01]  /*b5a0*/  @!P0 STL [R1+0x6c], R2 ;  /* 0x00006c0201008387 */ /* 0x0005e20000100800 */
[----:B-1----:R-:W-:-:S05]  /*b5b0*/  @!P0 IMAD R0, R8, 0x70, RZ ;  /* 0x0000007008008824 */ /* 0x002fca00078e02ff */
[----:B------:R2:W-:Y:S01]  /*b5c0*/  @!P0 STL [R1+0x68], R0 ;  /* 0x0000680001008387 */ /* 0x0005e20000100800 */
[----:B------:R-:W-:Y:S05]  /*b5d0*/  BRA `(.L_x_518) ;  /* 0x00000008009c7947 */ /* 0x000fea0003800000 */
.L_x_520:
[----:B-1----:R-:W-:Y:S01]  /*b5e0*/  IMAD.U32 R15, RZ, RZ, UR20 ;  /* 0x00000014ff0f7e24 */ /* 0x002fe2000f8e00ff */
[----:B------:R-:W1:Y:S01]  /*b5f0*/  @!P0 LDC.64 R18, c[0x0][0x248] ;  /* 0x00009200ff128b82 */ /* 0x000e620000000a00 */
[----:B------:R-:W2:Y:S01]  /*b600*/  LDL.64 R66, [R1+0x58] ;  /* 0x0000580001427983 */ /* 0x000ea20000100a00 */
[----:B------:R-:W-:Y:S01]  /*b610*/  MOV R41, UR20 ;  /* 0x0000001400297c02 */ /* 0x000fe20008000f00 */
[----:B------:R-:W-:Y:S04]  /*b620*/  @!P0 VIADD R15, R15, 0xffffffff ;  /* 0xffffffff0f0f8836 */ /* 0x000fe80000000000 */
[----:B------:R-:W3:Y:S01]  /*b630*/  LDL.64 R62, [R1+0x60] ;  /* 0x00006000013e7983 */ /* 0x000ee20000100a00 */
[----:B------:R-:W-:Y:S01]  /*b640*/  @!P0 VIADD R41, R41, 0xffffffff ;  /* 0xffffffff29298836 */ /* 0x000fe20000000000 */
[----:B------:R-:W-:Y:S04]  /*b650*/  @!P0 SHF.R.S32.HI R17, RZ, 0x1f, R15 ;  /* 0x0000001fff118819 */ /* 0x000fe8000001140f */
[----:B------:R-:W4:Y:S01]  /*b660*/  LDL R216, [R1+0x48] ;  /* 0x0000480001d87983 */ /* 0x000f220000100800 */
[-C--:B-1----:R-:W-:Y:S02]  /*b670*/  @!P0 IMAD R14, R17, R18.reuse, RZ ;  /* 0x00000012110e8224 */ /* 0x082fe400078e02ff */
[----:B------:R-:W1:Y:S01]  /*b680*/  @!P0 LDC.64 R16, c[0x0][0x218] ;  /* 0x00008600ff108b82 */ /* 0x000e620000000a00 */
[C---:B------:R-:W-:Y:S04]  /*b690*/  @!P0 IMAD.WIDE.U32 R44, R15.reuse, R18, RZ ;  /* 0x000000120f2c8225 */ /* 0x040fe800078e00ff */
[----:B------:R-:W-:Y:S04]  /*b6a0*/  @!P0 IMAD R14, R15, R19, R14 ;  /* 0x000000130f0e8224 */ /* 0x000fe800078e020e */
[----:B------:R-:W-:Y:S01]  /*b6b0*/  @!P0 IMAD.IADD R14, R45, 0x1, R14 ;  /* 0x000000012d0e8824 */ /* 0x000fe200078e020e */
[C---:B--2---:R-:W-:Y:S04]  /*b6c0*/  @!P0 LEA R48, P2, R44.reuse, R66, 0x7 ;  /* 0x000000422c308211 */ /* 0x044fe800078438ff */
[----:B---3--:R-:W-:Y:S01]  /*b6d0*/  @!P0 LEA.HI.X R49, R44, R63, R14, 0x7, P2 ;  /* 0x0000003f2c318211 */ /* 0x008fe200010f3c0e */
[----:B------:R-:W-:Y:S01]  /*b6e0*/  @!P0 IMAD R44, R19, 0x30, RZ ;  /* 0x00000030132c8824 */ /* 0x000fe200078e02ff */
[----:B------:R-:W2:Y:S01]  /*b6f0*/  @!P0 LDC.64 R14, c[0x0][0x248] ;  /* 0x00009200ff0e8b82 */ /* 0x000ea20000000a00 */
[----:B------:R-:W-:Y:S01]  /*b700*/  @!P0 SHF.R.S32.HI R19, RZ, 0x1f, R41 ;  /* 0x0000001fff138819 */ /* 0x000fe20000011429 */
[----:B----4-:R3:W-:Y:S01]  /*b710*/  @P0 STS.128 [R216+0x4000], RZ ;  /* 0x004000ffd8000388 */ /* 0x0107e20000000c00 */
[----:B------:R-:W-:Y:S04]  /*b720*/  @!P0 IMAD.WIDE.U32 R48, R18, 0x30, R48 ;  /* 0x0000003012308825 */ /* 0x000fe800078e0030 */
[----:B------:R-:W-:Y:S01]  /*b730*/  @!P0 IMAD.IADD R18, R44, 0x1, R49 ;  /* 0x000000012c128824 */ /* 0x000fe200078e0231 */
[C---:B-1----:R-:W-:Y:S04]  /*b740*/  @!P0 LEA R44, P2, R48.reuse, R16, 0x1 ;  /* 0x00000010302c8211 */ /* 0x042fe800078408ff */
[----:B------:R-:W-:Y:S01]  /*b750*/  @!P0 LEA.HI.X R45, R48, R17, R18, 0x1, P2 ;  /* 0x00000011302d8211 */ /* 0x000fe200010f0c12 */
[-C--:B--2---:R-:W-:Y:S02]  /*b760*/  @!P0 IMAD R16, R19, R14.reuse, RZ ;  /* 0x0000000e13108224 */ /* 0x084fe400078e02ff */
[C---:B------:R-:W-:Y:S04]  /*b770*/  @!P0 IMAD.WIDE.U32 R48, R41.reuse, R14, RZ ;  /* 0x0000000e29308225 */ /* 0x040fe800078e00ff */
[----:B------:R-:W-:Y:S01]  /*b780*/  @!P0 IMAD R16, R41, R15, R16 ;  /* 0x0000000f29108224 */ /* 0x000fe200078e0210 */
[C---:B------:R-:W-:Y:S03]  /*b790*/  @!P0 LEA R18, P2, R48.reuse, R66, 0x7 ;  /* 0x0000004230128211 */ /* 0x040fe600078438ff */
[----:B------:R-:W-:Y:S05]  /*b7a0*/  @!P0 IMAD.IADD R16, R49, 0x1, R16 ;  /* 0x0000000131108824 */ /* 0x000fea00078e0210 */
[----:B------:R-:W-:Y:S01]  /*b7b0*/  @!P0 LEA.HI.X R19, R48, R63, R16, 0x7, P2 ;  /* 0x0000003f30138211 */ /* 0x000fe200010f3c10 */
[----:B------:R-:W-:Y:S01]  /*b7c0*/  @!P0 IMAD R48, R15, 0x50, RZ ;  /* 0x000000500f308824 */ /* 0x000fe200078e02ff */
[----:B------:R-:W1:Y:S01]  /*b7d0*/  @!P0 LDC.64 R16, c[0x0][0x218] ;  /* 0x00008600ff108b82 */ /* 0x000e620000000a00 */
[----:B------:R-:W-:Y:S07]  /*b7e0*/  @!P0 IMAD.WIDE.U32 R50, R14, 0x50, R18 ;  /* 0x000000500e328825 */ /* 0x000fee00078e0012 */
[----:B------:R-:W2:Y:S01]  /*b7f0*/  @!P0 LDC.64 R14, c[0x0][0x248] ;  /* 0x00009200ff0e8b82 */ /* 0x000ea20000000a00 */
[----:B------:R-:W-:Y:S02]  /*b800*/  @!P0 IADD3 R48, R48, R51, RZ ;  /* 0x0000003330308210 */ /* 0x000fe40007ffe0ff */
[C---:B-1----:R-:W-:Y:S04]  /*b810*/  @!P0 LEA R18, P2, R50.reuse, R16, 0x1 ;  /* 0x0000001032128211 */ /* 0x042fe800078408ff */
[----:B------:R-:W-:Y:S01]  /*b820*/  @!P0 LEA.HI.X R19, R50, R17, R48, 0x1, P2 ;  /* 0x0000001132138211 */ /* 0x000fe200010f0c30 */
[----:B------:R-:W-:Y:S04]  /*b830*/  IMAD.U32 R17, RZ, RZ, UR20 ;  /* 0x00000014ff117e24 */ /* 0x000fe8000f8e00ff */
[----:B------:R-:W-:Y:S04]  /*b840*/  @!P0 VIADD R17, R17, 0xffffffff ;  /* 0xffffffff11118836 */ /* 0x000fe80000000000 */
[----:B--2---:R-:W-:Y:S01]  /*b850*/  @!P0 IMAD.WIDE.U32 R48, R17, R14, RZ ;  /* 0x0000000e11308225 */ /* 0x004fe200078e00ff */
[----:B------:R-:W-:Y:S02]  /*b860*/  @!P0 SHF.R.S32.HI R41, RZ, 0x1f, R17 ;  /* 0x0000001fff298819 */ /* 0x000fe40000011411 */
[C---:B------:R-:W-:Y:S03]  /*b870*/  @!P0 LEA R50, P2, R48.reuse, R66, 0x7 ;  /* 0x0000004230328211 */ /* 0x040fe600078438ff */
        /* <DEDUP_REMOVED lines=39> */
[----:B------:R-:W-:Y:S06]  /*baf0*/  @!P0 LDGSTS.E.BYPASS.LTC128B.128 [R216+0x4000], desc[UR24][R54.64] ;  /* 0x0400000036d88fae */ /* 0x000fec000b901d58 */
        /* <DEDUP_REMOVED lines=85> */
.L_x_518:
        /* <DEDUP_REMOVED lines=252> */
[----:B------:R-:W-:Y:S03]  /*d010*/  FMUL.FTZ R3, R5, UR8 ;  /* 0x0000000805037c20 */ /* 0x000fe60008410000 */
[----:B------:R-:W-:Y:S01]  /*d020*/  FMUL.FTZ R2, R7, UR8 ;  /* 0x0000000807027c20 */ /* 0x000fe20008410000 */
[----:B------:R-:W2:Y:S01]  /*d030*/  MUFU.TANH R0, R0 ;  /* 0x0000000000007308 */ /* 0x000ea20000002400 */
[----:B------:R-:W-:Y:S01]  /*d040*/  FMUL.FTZ R229, R8, UR8 ;  /* 0x0000000808e57c20 */ /* 0x000fe20008410000 */
[----:B------:R-:W-:Y:S01]  /*d050*/  FMUL.FTZ R10, R10, UR8 ;  /* 0x000000080a0a7c20 */ /* 0x000fe20008410000 */
[----:B------:R-:W-:Y:S01]  /*d060*/  FMUL.FTZ R11, R11, UR8 ;  /* 0x000000080b0b7c20 */ /* 0x000fe20008410000 */
[----:B------:R-:W-:Y:S02]  /*d070*/  FMUL.FTZ R9, R9, UR8 ;  /* 0x0000000809097c20 */ /* 0x000fe40008410000 */
[----:B------:R-:W-:Y:S01]  /*d080*/  FMUL.FTZ R13, R13, UR8 ;  /* 0x000000080d0d7c20 */ /* 0x000fe20008410000 */
[----:B------:R-:W-:Y:S03]  /*d090*/  FMUL.FTZ R238, R12, UR8 ;  /* 0x000000080cee7c20 */ /* 0x000fe60008410000 */
[----:B------:R3:W4:Y:S01]  /*d0a0*/  MUFU.TANH R225, R10 ;  /* 0x0000000a00e17308 */ /* 0x0007220000002400 */
[----:B------:R-:W-:Y:S01]  /*d0b0*/  FMUL.FTZ R14, R14, UR8 ;  /* 0x000000080e0e7c20 */ /* 0x000fe20008410000 */
[----:B------:R-:W-:Y:S01]  /*d0c0*/  FMUL.FTZ R15, R15, UR8 ;  /* 0x000000080f0f7c20 */ /* 0x000fe20008410000 */
[----:B------:R-:W-:Y:S01]  /*d0d0*/  FMUL.FTZ R7, R17, UR8 ;  /* 0x0000000811077c20 */ /* 0x000fe20008410000 */
[----:B------:R-:W-:Y:S06]  /*d0e0*/  FMUL.FTZ R19, R19, UR8 ;  /* 0x0000000813137c20 */ /* 0x000fec0008410000 */
[----:B------:R-:W2:Y:S10]  /*d0f0*/  MUFU.TANH R239, R13 ;  /* 0x0000000d00ef7308 */ /* 0x000eb40000002400 */
[----:B------:R-:W2:Y:S01]  /*d100*/  MUFU.TANH R234, R14 ;  /* 0x0000000e00ea7308 */ /* 0x000ea20000002400 */
[----:B---3--:R-:W-:Y:S01]  /*d110*/  FMUL.FTZ R10, R18, UR8 ;  /* 0x00000008120a7c20 */ /* 0x008fe20008410000 */
[-C--:B-1----:R-:W-:Y:S08]  /*d120*/  HMMA.16816.F32.BF16 R20, R204, R208.reuse, R20 ;  /* 0x000000d0cc14723c */ /* 0x082ff00000041814 */
[----:B------:R1:W3:Y:S01]  /*d130*/  MUFU.TANH R227, R11 ;  /* 0x0000000b00e37308 */ /* 0x0002e20000002400 */
[C---:B------:R-:W-:Y:S09]  /*d140*/  HMMA.16816.F32.BF16 R24, R212.reuse, R208, R24 ;  /* 0x000000d0d418723c */ /* 0x040ff20000041818 */
[----:B------:R5:W2:Y:S01]  /*d150*/  MUFU.TANH R230, R9 ;  /* 0x0000000900e67308 */ /* 0x000aa20000002400 */
[-C--:B------:R-:W-:Y:S06]  /*d160*/  HMMA.16816.F32.BF16 R28, R212, R210.reuse, R28 ;  /* 0x000000d2d41c723c */ /* 0x080fec000004181c */
[C---:B------:R-:W-:Y:S03]  /*d170*/  HMMA.16816.F32.BF16 R32, R204.reuse, R210, R32 ;  /* 0x000000d2cc20723c */ /* 0x040fe60000041820 */
[----:B------:R-:W2:Y:S01]  /*d180*/  MUFU.TANH R237, R15 ;  /* 0x0000000f00ed7308 */ /* 0x000ea20000002400 */
[----:B------:R-:W4:Y:S01]  /*d190*/  LDSM.16.M88.4 R208, [R203+0x1000] ;  /* 0x00100000cbd0783b */ /* 0x000f220000000200 */
[----:B-1----:R-:W-:Y:S01]  /*d1a0*/  FMUL.FTZ R11, R16, UR8 ;  /* 0x00000008100b7c20 */ /* 0x002fe20008410000 */
[----:B------:R-:W-:Y:S01]  /*d1b0*/  FMUL.FTZ R13, R23, UR8 ;  /* 0x00000008170d7c20 */ /* 0x000fe20008410000 */
[----:B------:R-:W-:Y:S01]  /*d1c0*/  FMUL.FTZ R5, R21, UR8 ;  /* 0x0000000815057c20 */ /* 0x000fe20008410000 */
[----:B------:R-:W-:Y:S05]  /*d1d0*/  FMUL.FTZ R22, R22, UR8 ;  /* 0x0000000816167c20 */ /* 0x000fea0008410000 */
[----:B------:R-:W1:Y:S01]  /*d1e0*/  MUFU.TANH R2, R2 ;  /* 0x0000000200027308 */ /* 0x000e620000002400 */
[----:B-----5:R-:W-:Y:S01]  /*d1f0*/  FMUL.FTZ R9, R20, UR8 ;  /* 0x0000000814097c20 */ /* 0x020fe20008410000 */
[----:B------:R-:W-:Y:S01]  /*d200*/  FMUL.FTZ R26, R26, UR8 ;  /* 0x000000081a1a7c20 */ /* 0x000fe20008410000 */
[----:B------:R-:W-:Y:S01]  /*d210*/  FMUL.FTZ R27, R27, UR8 ;  /* 0x000000081b1b7c20 */ /* 0x000fe20008410000 */
[----:B------:R-:W-:Y:S01]  /*d220*/  FMUL.FTZ R25, R25, UR8 ;  /* 0x0000000819197c20 */ /* 0x000fe20008410000 */
[----:B------:R-:W-:Y:S05]  /*d230*/  FMUL.FTZ R243, R24, UR8 ;  /* 0x0000000818f37c20 */ /* 0x000fea0008410000 */
[----:B------:R5:W1:Y:S01]  /*d240*/  MUFU.TANH R241, R26 ;  /* 0x0000001a00f17308 */ /* 0x000a620000002400 */
[----:B------:R-:W-:Y:S01]  /*d250*/  FMUL.FTZ R30, R30, UR8 ;  /* 0x000000081e1e7c20 */ /* 0x000fe20008410000 */
[----:B------:R-:W-:Y:S01]  /*d260*/  FMUL.FTZ R29, R29, UR8 ;  /* 0x000000081d1d7c20 */ /* 0x000fe20008410000 */
[----:B------:R-:W-:Y:S01]  /*d270*/  FMUL.FTZ R14, R28, UR8 ;  /* 0x000000081c0e7c20 */ /* 0x000fe20008410000 */
[----:B------:R-:W-:Y:S01]  /*d280*/  FMUL.FTZ R31, R31, UR8 ;  /* 0x000000081f1f7c20 */ /* 0x000fe20008410000 */
[----:B------:R-:W-:Y:S05]  /*d290*/  FMUL.FTZ R23, R33, UR8 ;  /* 0x0000000821177c20 */ /* 0x000fea0008410000 */
[----:B------:R-:W1:Y:S01]  /*d2a0*/  MUFU.TANH R12, R30 ;  /* 0x0000001e000c7308 */ /* 0x000e620000002400 */
[----:B------:R-:W-:Y:S09]  /*d2b0*/  FMUL.FTZ R21, R32, UR8 ;  /* 0x0000000820157c20 */ /* 0x000ff20008410000 */
[----:B------:R3:W1:Y:S01]  /*d2c0*/  MUFU.TANH R217, R29 ;  /* 0x0000001d00d97308 */ /* 0x0006620000002400 */
[----:B-----5:R-:W-:Y:S09]  /*d2d0*/  FMUL.FTZ R26, R34, UR8 ;  /* 0x00000008221a7c20 */ /* 0x020ff20008410000 */
[----:B------:R-:W1:Y:S01]  /*d2e0*/  MUFU.TANH R8, R14 ;  /* 0x0000000e00087308 */ /* 0x000e620000002400 */
[-C--:B----4-:R-:W-:Y:S06]  /*d2f0*/  HMMA.16816.F32.BF16 R36, R204, R208.reuse, R36 ;  /* 0x000000d0cc24723c */ /* 0x090fec0000041824 */
[C---:B------:R-:W-:Y:S03]  /*d300*/  HMMA.16816.F32.BF16 R40, R212.reuse, R208, R40 ;  /* 0x000000d0d428723c */ /* 0x040fe60000041828 */
[----:B------:R4:W1:Y:S03]  /*d310*/  MUFU.TANH R4, R31 ;  /* 0x0000001f00047308 */ /* 0x0008660000002400 */
[-C--:B------:R-:W-:Y:S07]  /*d320*/  HMMA.16816.F32.BF16 R44, R212, R210.reuse, R44 ;  /* 0x000000d2d42c723c */ /* 0x080fee000004182c */
[----:B------:R5:W1:Y:S01]  /*d330*/  MUFU.TANH R242, R27 ;  /* 0x0000001b00f27308 */ /* 0x000a620000002400 */
[C---:B------:R-:W-:Y:S01]  /*d340*/  HMMA.16816.F32.BF16 R48, R204.reuse, R210, R48 ;  /* 0x000000d2cc30723c */ /* 0x040fe20000041830 */
[----:B------:R-:W2:Y:S08]  /*d350*/  LDSM.16.M88.4 R208, [R203+0x1800] ;  /* 0x00180000cbd0783b */ /* 0x000eb00000000200 */
[----:B------:R1:W1:Y:S02]  /*d360*/  MUFU.TANH R222, R25 ;  /* 0x0000001900de7308 */ /* 0x0002640000002400 */
[----:B---3--:R-:W-:Y:S01]  /*d370*/  FMUL.FTZ R29, R39, UR8 ;  /* 0x00000008271d7c20 */ /* 0x008fe20008410000 */
[----:B------:R-:W-:Y:S01]  /*d380*/  FMUL.FTZ R30, R37, UR8 ;  /* 0x00000008251e7c20 */ /* 0x000fe20008410000 */
[----:B----4-:R-:W-:Y:S01]  /*d390*/  FMUL.FTZ R31, R36, UR8 ;  /* 0x00000008241f7c20 */ /* 0x010fe20008410000 */
[----:B------:R-:W-:Y:S05]  /*d3a0*/  FMUL.FTZ R42, R42, UR8 ;  /* 0x000000082a2a7c20 */ /* 0x000fea0008410000 */
[----:B------:R-:W3:Y:S01]  /*d3b0*/  MUFU.TANH R6, R6 ;  /* 0x0000000600067308 */ /* 0x000ee20000002400 */
[----:B------:R-:W-:Y:S01]  /*d3c0*/  FMUL.FTZ R43, R43, UR8 ;  /* 0x000000082b2b7c20 */ /* 0x000fe20008410000 */
[----:B-----5:R-:W-:Y:S01]  /*d3d0*/  FMUL.FTZ R27, R38, UR8 ;  /* 0x00000008261b7c20 */ /* 0x020fe20008410000 */
[----:B------:R-:W-:Y:S01]  /*d3e0*/  FMUL.FTZ R15, R40, UR8 ;  /* 0x00000008280f7c20 */ /* 0x000fe20008410000 */
[----:B------:R-:W-:Y:S01]  /*d3f0*/  FMUL.FTZ R41, R41, UR8 ;  /* 0x0000000829297c20 */ /* 0x000fe20008410000 */
[----:B------:R-:W-:Y:S01]  /*d400*/  FMUL.FTZ R14, R46, UR8 ;  /* 0x000000082e0e7c20 */ /* 0x000fe20008410000 */
[----:B------:R-:W-:Y:S01]  /*d410*/  FMUL.FTZ R46, R47, UR8 ;  /* 0x000000082f2e7c20 */ /* 0x000fe20008410000 */
[----:B------:R-:W-:Y:S03]  /*d420*/  FMUL.FTZ R47, R44, UR8 ;  /* 0x000000082c2f7c20 */ /* 0x000fe60008410000 */
[----:B------:R4:W2:Y:S01]  /*d430*/  MUFU.TANH R36, R42 ;  /* 0x0000002a00247308 */ /* 0x0008a20000002400 */
[----:B-1----:R-:W-:Y:S01]  /*d440*/  FMUL.FTZ R25, R35, UR8 ;  /* 0x0000000823197c20 */ /* 0x002fe20008410000 */
[----:B------:R-:W-:Y:S01]  /*d450*/  FMUL.FTZ R45, R45, UR8 ;  /* 0x000000082d2d7c20 */ /* 0x000fe20008410000 */
[----:B------:R-:W-:Y:S01]  /*d460*/  FMUL.FTZ R38, R48, UR8 ;  /* 0x0000000830267c20 */ /* 0x000fe20008410000 */
[----:B------:R-:W-:Y:S06]  /*d470*/  FMUL.FTZ R35, R49, UR8 ;  /* 0x0000000831237c20 */ /* 0x000fec0008410000 */
[----:B------:R-:W1:Y:S10]  /*d480*/  MUFU.TANH R32, R14 ;  /* 0x0000000e00207308 */ /* 0x000e740000002400 */
[----:B------:R5:W1:Y:S01]  /*d490*/  MUFU.TANH R24, R43 ;  /* 0x0000002b00187308 */ /* 0x000a620000002400 */
[----:B----4-:R-:W-:Y:S01]  /*d4a0*/  FMUL.FTZ R42, R50, UR8 ;  /* 0x00000008322a7c20 */ /* 0x010fe20008410000 */
[-C--:B--2---:R-:W-:Y:S08]  /*d4b0*/  HMMA.16816.F32.BF16 R52, R204, R208.reuse, R52 ;  /* 0x000000d0cc34723c */ /* 0x084ff00000041834 */
[----:B------:R-:W2:Y:S01]  /*d4c0*/  MUFU.TANH R3, R3 ;  /* 0x0000000300037308 */ /* 0x000ea20000002400 */
[C---:B------:R-:W-:Y:S09]  /*d4d0*/  HMMA.16816.F32.BF16 R56, R212.reuse, R208, R56 ;  /* 0x000000d0d438723c */ /* 0x040ff20000041838 */
[----:B------:R-:W4:Y:S01]  /*d4e0*/  MUFU.TANH R229, R229 ;  /* 0x000000e500e57308 */ /* 0x000f220000002400 */
[-C--:B------:R-:W-:Y:S03]  /*d4f0*/  HMMA.16816.F32.BF16 R60, R212, R210.reuse, R60 ;  /* 0x000000d2d43c723c */ /* 0x080fe6000004183c */
[----:B-----5:R-:W-:Y:S03]  /*d500*/  FMUL.FTZ R43, R51, UR8 ;  /* 0x00000008332b7c20 */ /* 0x020fe60008410000 */
[C---:B------:R-:W-:Y:S03]  /*d510*/  HMMA.16816.F32.BF16 R64, R204.reuse, R210, R64 ;  /* 0x000000d2cc40723c */ /* 0x040fe60000041840 */
[----:B------:R-:W1:Y:S01]  /*d520*/  MUFU.TANH R238, R238 ;  /* 0x000000ee00ee7308 */ /* 0x000e620000002400 */
[----:B------:R-:W5:Y:S01]  /*d530*/  LDSM.16.M88.4 R208, [R203+0x2000] ;  /* 0x00200000cbd0783b */ /* 0x000f620000000200 */
[----:B------:R-:W-:Y:S01]  /*d540*/  FMUL.FTZ R54, R54, UR8 ;  /* 0x0000000836367c20 */ /* 0x000fe20008410000 */
[----:B------:R-:W-:Y:S01]  /*d550*/  FMUL.FTZ R55, R55, UR8 ;  /* 0x0000000837377c20 */ /* 0x000fe20008410000 */
[----:B------:R-:W-:Y:S01]  /*d560*/  FMUL.FTZ R52, R52, UR8 ;  /* 0x0000000834347c20 */ /* 0x000fe20008410000 */
[----:B------:R-:W-:Y:S05]  /*d570*/  FMUL.FTZ R53, R53, UR8 ;  /* 0x0000000835357c20 */ /* 0x000fea0008410000 */
[----:B------:R-:W1:Y:S01]  /*d580*/  MUFU.TANH R39, R54 ;  /* 0x0000003600277308 */ /* 0x000e620000002400 */
[----:B------:R-:W-:Y:S01]  /*d590*/  FMUL.FTZ R58, R58, UR8 ;  /* 0x000000083a3a7c20 */ /* 0x000fe20008410000 */
[----:B------:R-:W-:Y:S01]  /*d5a0*/  FMUL.FTZ R59, R59, UR8 ;  /* 0x000000083b3b7c20 */ /* 0x000fe20008410000 */
[----:B------:R-:W-:Y:S01]  /*d5b0*/  FMUL.FTZ R14, R56, UR8 ;  /* 0x00000008380e7c20 */ /* 0x000fe20008410000 */
[----:B------:R-:W-:Y:S06]  /*d5c0*/  FMUL.FTZ R56, R57, UR8 ;  /* 0x0000000839387c20 */ /* 0x000fec0008410000 */
[----:B------:R-:W1:Y:S01]  /*d5d0*/  MUFU.TANH R37, R55 ;  /* 0x0000003700257308 */ /* 0x000e620000002400 */
[----:B------:R-:W-:Y:S01]  /*d5e0*/  FMUL.FTZ R57, R61, UR8 ;  /* 0x000000083d397c20 */ /* 0x000fe20008410000 */
[----:B------:R-:W-:Y:S01]  /*d5f0*/  FMUL.FTZ R62, R62, UR8 ;  /* 0x000000083e3e7c20 */ /* 0x000fe20008410000 */
[----:B------:R-:W-:Y:S01]  /*d600*/  FMUL.FTZ R63, R63, UR8 ;  /* 0x000000083f3f7c20 */ /* 0x000fe20008410000 */
[----:B------:R-:W-:Y:S06]  /*d610*/  FMUL.FTZ R60, R60, UR8 ;  /* 0x000000083c3c7c20 */ /* 0x000fec0008410000 */
[----:B------:R-:W1:Y:S10]  /*d620*/  MUFU.TANH R33, R52 ;  /* 0x0000003400217308 */ /* 0x000e740000002400 */
[----:B------:R3:W1:Y:S10]  /*d630*/  MUFU.TANH R34, R53 ;  /* 0x0000003500227308 */ /* 0x0006740000002400 */
[----:B------:R2:W1:Y:S01]  /*d640*/  MUFU.TANH R235, R58 ;  /* 0x0000003a00eb7308 */ /* 0x0004620000002400 */
[-C--:B-----5:R-:W-:Y:S06]  /*d650*/  HMMA.16816.F32.BF16 R68, R204, R208.reuse, R68 ;  /* 0x000000d0cc44723c */ /* 0x0a0fec0000041844 */
[C---:B------:R-:W-:Y:S03]  /*d660*/  HMMA.16816.F32.BF16 R72, R212.reuse, R208, R72 ;  /* 0x000000d0d448723c */ /* 0x040fe60000041848 */
[----:B------:R5:W1:Y:S01]  /*d670*/  MUFU.TANH R233, R59 ;  /* 0x0000003b00e97308 */ /* 0x000a620000002400 */
[----:B---3--:R-:W-:Y:S02]  /*d680*/  LDSM.16.M88.4 R52, [R203+0x3800] ;  /* 0x00380000cb34783b */ /* 0x008fe40000000200 */
[-C--:B------:R-:W-:Y:S07]  /*d690*/  HMMA.16816.F32.BF16 R76, R212, R210.reuse, R76 ;  /* 0x000000d2d44c723c */ /* 0x080fee000004184c */
[----:B------:R-:W3:Y:S01]  /*d6a0*/  MUFU.TANH R10, R10 ;  /* 0x0000000a000a7308 */ /* 0x000ee20000002400 */
[----:B--2---:R-:W-:Y:S01]  /*d6b0*/  FMUL.FTZ R58, R67, UR8 ;  /* 0x00000008433a7c20 */ /* 0x004fe20008410000 */
[C---:B------:R-:W-:Y:S01]  /*d6c0*/  HMMA.16816.F32.BF16 R80, R204.reuse, R210, R80 ;  /* 0x000000d2cc50723c */ /* 0x040fe20000041850 */
[----:B------:R-:W2:Y:S07]  /*d6d0*/  LDSM.16.M88.4 R208, [R203+0x2800] ;  /* 0x00280000cbd0783b */ /* 0x000eae0000000200 */
[----:B------:R1:W1:Y:S03]  /*d6e0*/  MUFU.TANH R226, R19 ;  /* 0x0000001300e27308 */ /* 0x0002660000002400 */
[----:B-----5:R-:W-:Y:S01]  /*d6f0*/  FMUL.FTZ R59, R66, UR8 ;  /* 0x00000008423b7c20 */ /* 0x020fe20008410000 */
[----:B------:R-:W-:Y:S01]  /*d700*/  FMUL.FTZ R68, R68, UR8 ;  /* 0x0000000844447c20 */ /* 0x000fe20008410000 */
[----:B------:R-:W-:Y:S01]  /*d710*/  FMUL.FTZ R69, R69, UR8 ;  /* 0x0000000845457c20 */ /* 0x000fe20008410000 */
[----:B------:R-:W-:Y:S04]  /*d720*/  FMUL.FTZ R74, R74, UR8 ;  /* 0x000000084a4a7c20 */ /* 0x000fe80008410000 */
[----:B------:R-:W1:Y:S01]  /*d730*/  MUFU.TANH R11, R11 ;  /* 0x0000000b000b7308 */ /* 0x000e620000002400 */
[----:B------:R-:W-:Y:S01]  /*d740*/  FMUL.FTZ R61, R75, UR8 ;  /* 0x000000084b3d7c20 */ /* 0x000fe20008410000 */
[----:B------:R-:W-:Y:S08]  /*d750*/  FMUL.FTZ R72, R72, UR8 ;  /* 0x0000000848487c20 */ /* 0x000ff00008410000 */
[----:B------:R-:W1:Y:S10]  /*d760*/  MUFU.TANH R7, R7 ;  /* 0x0000000700077308 */ /* 0x000e740000002400 */
[----:B------:R-:W1:Y:S10]  /*d770*/  MUFU.TANH R22, R22 ;  /* 0x0000001600167308 */ /* 0x000e740000002400 */
[----:B------:R-:W1:Y:S01]  /*d780*/  MUFU.TANH R13, R13 ;  /* 0x0000000d000d7308 */ /* 0x000e620000002400 */
[-C--:B--2---:R-:W-:Y:S09]  /*d790*/  HMMA.16816.F32.BF16 R84, R204, R208.reuse, R84 ;  /* 0x000000d0cc54723c */ /* 0x084ff20000041854 */
[----:B------:R-:W2:Y:S01]  /*d7a0*/  MUFU.TANH R9, R9 ;  /* 0x0000000900097308 */ /* 0x000ea20000002400 */
[C---:B------:R-:W-:Y:S09]  /*d7b0*/  HMMA.16816.F32.BF16 R88, R212.reuse, R208, R88 ;  /* 0x000000d0d458723c */ /* 0x040ff20000041858 */
[----:B------:R-:W1:Y:S01]  /*d7c0*/  MUFU.TANH R5, R5 ;  /* 0x0000000500057308 */ /* 0x000e620000002400 */
[-C--:B------:R-:W-:Y:S06]  /*d7d0*/  HMMA.16816.F32.BF16 R92, R212, R210.reuse, R92 ;  /* 0x000000d2d45c723c */ /* 0x080fec000004185c */
[C---:B------:R-:W-:Y:S03]  /*d7e0*/  HMMA.16816.F32.BF16 R96, R204.reuse, R210, R96 ;  /* 0x000000d2cc60723c */ /* 0x040fe60000041860 */
[----:B------:R-:W1:Y:S01]  /*d7f0*/  MUFU.TANH R243, R243 ;  /* 0x000000f300f37308 */ /* 0x000e620000002400 */
[----:B------:R-:W5:Y:S02]  /*d800*/  LDSM.16.M88.4 R208, [R203+0x3000] ;  /* 0x00300000cbd0783b */ /* 0x000f640000000200 */
[----:B------:R-:W-:Y:S07]  /*d810*/  DEPBAR.LE SB0, 0x0 ;  /* 0x000080000000791a */ /* 0x000fee0000000000 */
[----:B------:R-:W1:Y:S01]  /*d820*/  MUFU.TANH R26, R26 ;  /* 0x0000001a001a7308 */ /* 0x000e620000002400 */
[----:B------:R-:W-:Y:S09]  /*d830*/  BAR.SYNC.DEFER_BLOCKING 0x0 ;  /* 0x0000000000007b1d */ /* 0x000ff20000010000 */
[----:B------:R-:W1:Y:S10]  /*d840*/  MUFU.TANH R25, R25 ;  /* 0x0000001900197308 */ /* 0x000e740000002400 */
[----:B------:R-:W1:Y:S10]  /*d850*/  MUFU.TANH R21, R21 ;  /* 0x0000001500157308 */ /* 0x000e740000002400 */
[----:B------:R-:W1:Y:S10]  /*d860*/  MUFU.TANH R23, R23 ;  /* 0x0000001700177308 */ /* 0x000e740000002400 */
[----:B------:R-:W1:Y:S01]  /*d870*/  MUFU.TANH R27, R27 ;  /* 0x0000001b001b7308 */ /* 0x000e620000002400 */
[-C--:B-----5:R-:W-:Y:S06]  /*d880*/  HMMA.16816.F32.BF16 R100, R204, R208.reuse, R100 ;  /* 0x000000d0cc64723c */ /* 0x0a0fec0000041864 */
[C---:B------:R-:W-:Y:S03]  /*d890*/  HMMA.16816.F32.BF16 R104, R212.reuse, R208, R104 ;  /* 0x000000d0d468723c */ /* 0x040fe60000041868 */
[----:B------:R-:W1:Y:S03]  /*d8a0*/  MUFU.TANH R29, R29 ;  /* 0x0000001d001d7308 */ /* 0x000e660000002400 */
[-C--:B------:R-:W-:Y:S07]  /*d8b0*/  HMMA.16816.F32.BF16 R108, R212, R210.reuse, R108 ;  /* 0x000000d2d46c723c */ /* 0x080fee000004186c */
[----:B------:R-:W1:Y:S01]  /*d8c0*/  MUFU.TANH R31, R31 ;  /* 0x0000001f001f7308 */ /* 0x000e620000002400 */
[C---:B------:R-:W-:Y:S09]  /*d8d0*/  HMMA.16816.F32.BF16 R112, R204.reuse, R210, R112 ;  /* 0x000000d2cc70723c */ /* 0x040ff20000041870 */
[----:B------:R-:W1:Y:S01]  /*d8e0*/  MUFU.TANH R30, R30 ;  /* 0x0000001e001e7308 */ /* 0x000e620000002400 */
[-C--:B------:R-:W-:Y:S06]  /*d8f0*/  HMMA.16816.F32.BF16 R116, R204, R52.reuse, R116 ;  /* 0x00000034cc74723c */ /* 0x080fec0000041874 */
[C---:B------:R-:W-:Y:S03]  /*d900*/  HMMA.16816.F32.BF16 R120, R212.reuse, R52, R120 ;  /* 0x00000034d478723c */ /* 0x040fe60000041878 */
[----:B------:R1:W1:Y:S03]  /*d910*/  MUFU.TANH R28, R15 ;  /* 0x0000000f001c7308 */ /* 0x0002660000002400 */
[-C--:B------:R-:W-:Y:S07]  /*d920*/  HMMA.16816.F32.BF16 R124, R212, R54.reuse, R124 ;  /* 0x00000036d47c723c */ /* 0x080fee000004187c */
[----:B------:R1:W1:Y:S01]  /*d930*/  MUFU.TANH R20, R41 ;  /* 0x0000002900147308 */ /* 0x0002620000002400 */
[----:B------:R-:W-:Y:S09]  /*d940*/  HMMA.16816.F32.BF16 R128, R204, R54, R128 ;  /* 0x00000036cc80723c */ /* 0x000ff20000041880 */
[----:B------:R-:W1:Y:S10]  /*d950*/  MUFU.TANH R46, R46 ;  /* 0x0000002e002e7308 */ /* 0x000e740000002400 */
[----:B------:R-:W1:Y:S10]  /*d960*/  MUFU.TANH R47, R47 ;  /* 0x0000002f002f7308 */ /* 0x000e740000002400 */
[----:B------:R1:W1:Y:S10]  /*d970*/  MUFU.TANH R40, R45 ;  /* 0x0000002d00287308 */ /* 0x0002740000002400 */
[----:B------:R-:W1:Y:S10]  /*d980*/  MUFU.TANH R42, R42 ;  /* 0x0000002a002a7308 */ /* 0x000e740000002400 */
[----:B------:R-:W1:Y:S10]  /*d990*/  MUFU.TANH R43, R43 ;  /* 0x0000002b002b7308 */ /* 0x000e740000002400 */
[----:B------:R-:W1:Y:S10]  /*d9a0*/  MUFU.TANH R38, R38 ;  /* 0x0000002600267308 */ /* 0x000e740000002400 */
[----:B------:R-:W1:Y:S10]  /*d9b0*/  MUFU.TANH R35, R35 ;  /* 0x0000002300237308 */ /* 0x000e740000002400 */
[----:B------:R1:W1:Y:S10]  /*d9c0*/  MUFU.TANH R223, R14 ;  /* 0x0000000e00df7308 */ /* 0x0002740000002400 */
[----:B------:R1:W1:Y:S10]  /*d9d0*/  MUFU.TANH R221, R56 ;  /* 0x0000003800dd7308 */ /* 0x0002740000002400 */
[----:B------:R1:W1:Y:S10]  /*d9e0*/  MUFU.TANH R232, R62 ;  /* 0x0000003e00e87308 */ /* 0x0002740000002400 */
[----:B------:R1:W1:Y:S10]  /*d9f0*/  MUFU.TANH R231, R63 ;  /* 0x0000003f00e77308 */ /* 0x0002740000002400 */
[----:B------:R1:W1:Y:S10]  /*da00*/  MUFU.TANH R219, R60 ;  /* 0x0000003c00db7308 */ /* 0x0002740000002400 */
[----:B------:R-:W1:Y:S10]  /*da10*/  MUFU.TANH R57, R57 ;  /* 0x0000003900397308 */ /* 0x000e740000002400 */
[----:B------:R-:W1:Y:S10]  /*da20*/  MUFU.TANH R59, R59 ;  /* 0x0000003b003b7308 */ /* 0x000e740000002400 */
[----:B------:R-:W1:Y:S10]  /*da30*/  MUFU.TANH R58, R58 ;  /* 0x0000003a003a7308 */ /* 0x000e740000002400 */
[----:B------:R1:W1:Y:S10]  /*da40*/  MUFU.TANH R210, R68 ;  /* 0x0000004400d27308 */ /* 0x0002740000002400 */
[----:B------:R1:W1:Y:S10]  /*da50*/  MUFU.TANH R208, R69 ;  /* 0x0000004500d07308 */ /* 0x0002740000002400 */
[----:B------:R-:W1:Y:S10]  /*da60*/  MUFU.TANH R74, R74 ;  /* 0x0000004a004a7308 */ /* 0x000e740000002400 */
[----:B------:R-:W1:Y:S01]  /*da70*/  MUFU.TANH R61, R61 ;  /* 0x0000003d003d7308 */ /* 0x000e620000002400 */
[----:B--234-:R-:W-:Y:S05]  /*da80*/  @P1 BRA `(.L_x_520) ;  /* 0xffffffd800d41947 */ /* 0x01cfea000383ffff */
.L_x_519:
[----:B------:R2:W4:Y:S01]  /*da90*/  MUFU.TANH R215, R72 ;  /* 0x0000004800d77308 */ /* 0x0005220000002400 */
[----:B-1----:R-:W5:Y:S01]  /*daa0*/  LDL R14, [R1+0x4c] ;  /* 0x00004c00010e7983 */ /* 0x002f620000100800 */
[----:B---3--:R-:W-:Y:S01]  /*dab0*/  MOV R19, UR20 ;  /* 0x0000001400137c02 */ /* 0x008fe20008000f00 */
        /* <DEDUP_REMOVED lines=27> */
[----:B--2---:R-:W-:Y:S01]  /*dc70*/  FMUL.FTZ R72, R126, UR8 ;  /* 0x000000087e487c20 */ /* 0x004fe20008410000 */
        /* <DEDUP_REMOVED lines=11> */
[----:B------:R-:W-:Y:S08]  /*dd30*/  UIADD3 UR20, UR20, -0x1, URZ ;  /* 0xffffffff14147890 */ /* 0x000ff0000fffe03f */
[----:B------:R-:W1:Y:S10]  /*dd40*/  MUFU.TANH R220, R78 ;  /* 0x0000004e00dc7308 */ /* 0x000e740000002400 */
[----:B------:R-:W2:Y:S10]  /*dd50*/  MUFU.TANH R49, R49 ;  /* 0x0000003100317308 */ /* 0x000eb40000002400 */
[----:B------:R-:W3:Y:S10]  /*dd60*/  MUFU.TANH R216, R87 ;  /* 0x0000005700d87308 */ /* 0x000ef40000002400 */
[----:B------:R-:W-:Y:S10]  /*dd70*/  MUFU.TANH R213, R76 ;  /* 0x0000004c00d57308 */ /* 0x000ff40000002400 */
[----:B------:R-:W-:Y:S10]  /*dd80*/  MUFU.TANH R209, R88 ;  /* 0x0000005800d17308 */ /* 0x000ff40000002400 */
[----:B------:R-:W-:Y:S10]  /*dd90*/  MUFU.TANH R89, R89 ;  /* 0x0000005900597308 */ /* 0x000ff40000002400 */
[----:B------:R-:W-:Y:S10]  /*dda0*/  MUFU.TANH R228, R91 ;  /* 0x0000005b00e47308 */ /* 0x000ff40000002400 */
[----:B------:R4:W-:Y:S10]  /*ddb0*/  MUFU.TANH R204, R96 ;  /* 0x0000006000cc7308 */ /* 0x0009f40000002400 */
[----:B------:R-:W-:Y:S10]  /*ddc0*/  MUFU.TANH R236, R107 ;  /* 0x0000006b00ec7308 */ /* 0x000ff40000002400 */
[----:B------:R1:W-:Y:S01]  /*ddd0*/  MUFU.TANH R107, R105 ;  /* 0x00000069006b7308 */ /* 0x0003e20000002400 */
[----:B----4-:R-:W-:Y:S09]  /*dde0*/  FMUL.FTZ R96, R121, UR8 ;  /* 0x0000000879607c20 */ /* 0x010ff20008410000 */
[----:B------:R4:W-:Y:S10]  /*ddf0*/  MUFU.TANH R207, R93 ;  /* 0x0000005d00cf7308 */ /* 0x0009f40000002400 */
[----:B------:R2:W-:Y:S01]  /*de00*/  MUFU.TANH R205, R92 ;  /* 0x0000005c00cd7308 */ /* 0x0005e20000002400 */
[----:B-1----:R-:W-:Y:S09]  /*de10*/  FMUL.FTZ R105, R109, UR8 ;  /* 0x000000086d697c20 */ /* 0x002ff20008410000 */
[----:B------:R-:W-:Y:S01]  /*de20*/  MUFU.TANH R72, R72 ;  /* 0x0000004800487308 */ /* 0x000fe20000002400 */
[----:B----4-:R-:W-:Y:S09]  /*de30*/  FMUL.FTZ R93, R128, UR8 ;  /* 0x00000008805d7c20 */ /* 0x010ff20008410000 */
[----:B------:R-:W-:Y:S01]  /*de40*/  MUFU.TANH R206, R85 ;  /* 0x0000005500ce7308 */ /* 0x000fe20000002400 */
[----:B--2---:R-:W-:Y:S09]  /*de50*/  FMUL.FTZ R92, R129, UR8 ;  /* 0x00000008815c7c20 */ /* 0x004ff20008410000 */
[----:B------:R-:W-:Y:S10]  /*de60*/  MUFU.TANH R96, R96 ;  /* 0x0000006000607308 */ /* 0x000ff40000002400 */
[----:B------:R-:W-:Y:S10]  /*de70*/  MUFU.TANH R105, R105 ;  /* 0x0000006900697308 */ /* 0x000ff40000002400 */
[----:B------:R-:W-:Y:S10]  /*de80*/  MUFU.TANH R240, R123 ;  /* 0x0000007b00f07308 */ /* 0x000ff40000002400 */
[----:B------:R-:W-:Y:S10]  /*de90*/  MUFU.TANH R93, R93 ;  /* 0x0000005d005d7308 */ /* 0x000ff40000002400 */
[----:B------:R-:W-:Y:S01]  /*dea0*/  MUFU.TANH R92, R92 ;  /* 0x0000005c005c7308 */ /* 0x000fe20000002400 */
[----:B-----5:R-:W-:Y:S05]  /*deb0*/  IMAD R19, R19, -0x80, R14 ;  /* 0xffffff8013137824 */ /* 0x020fea00078e020e */
[C---:B------:R-:W-:Y:S02]  /*dec0*/  IADD3 R14, R19.reuse, 0x47, RZ ;  /* 0x00000047130e7810 */ /* 0x040fe40007ffe0ff */
[C---:B------:R-:W-:Y:S02]  /*ded0*/  IADD3 R16, R19.reuse, 0x40, RZ ;  /* 0x0000004013107810 */ /* 0x040fe40007ffe0ff */
[----:B------:R-:W-:Y:S02]  /*dee0*/  ISETP.GE.AND P2, PT, R14, RZ, PT ;  /* 0x000000ff0e00720c */ /* 0x000fe40003f46270 */
[----:B------:R-:W-:Y:S02]  /*def0*/  ISETP.GE.AND P6, PT, R16, RZ, PT ;  /* 0x000000ff1000720c */ /* 0x000fe40003fc6270 */
[C---:B------:R-:W-:Y:S02]  /*df00*/  IADD3 R45, R19.reuse, 0x37, RZ ;  /* 0x00000037132d7810 */ /* 0x040fe40007ffe0ff */
[C---:B------:R-:W-:Y:S02]  /*df10*/  IADD3 R15, R19.reuse, 0x48, RZ ;  /* 0x00000048130f7810 */ /* 0x040fe40007ffe0ff */
[C---:B------:R-:W-:Y:S02]  /*df20*/  IADD3 R18, R19.reuse, 0x3f, RZ ;  /* 0x0000003f13127810 */ /* 0x040fe40007ffe0ff */
[----:B------:R-:W-:Y:S02]  /*df30*/  IADD3 R17, R19, 0x38, RZ ;  /* 0x0000003813117810 */ /* 0x000fe40007ffe0ff */
[----:B------:R-:W-:Y:S02]  /*df40*/  ISETP.GE.AND P3, PT, R15, RZ, PT ;  /* 0x000000ff0f00720c */ /* 0x000fe40003f66270 */
[----:B------:R-:W-:Y:S02]  /*df50*/  @!P2 IADD3 R14, -R19, -0x47, RZ ;  /* 0xffffffb9130ea810 */ /* 0x000fe40007ffe1ff */
[----:B------:R-:W-:Y:S02]  /*df60*/  ISETP.GE.AND P2, PT, R45, RZ, PT ;  /* 0x000000ff2d00720c */ /* 0x000fe40003f46270 */
[----:B------:R-:W-:Y:S02]  /*df70*/  ISETP.GE.AND P5, PT, R18, RZ, PT ;  /* 0x000000ff1200720c */ /* 0x000fe40003fa6270 */
[----:B------:R-:W-:Y:S02]  /*df80*/  ISETP.GE.AND P4, PT, R17, RZ, PT ;  /* 0x000000ff1100720c */ /* 0x000fe40003f86270 */
[C---:B------:R-:W-:Y:S02]  /*df90*/  @!P6 IADD3 R16, -R19.reuse, -0x40, RZ ;  /* 0xffffffc01310e810 */ /* 0x040fe40007ffe1ff */
[----:B------:R-:W-:Y:S02]  /*dfa0*/  I2FP.F32.S32 R44, R14 ;  /* 0x0000000e002c7245 */ /* 0x000fe40000201400 */
[----:B------:R-:W-:Y:S02]  /*dfb0*/  I2FP.F32.S32 R14, R16 ;  /* 0x00000010000e7245 */ /* 0x000fe40000201400 */
[C---:B------:R-:W-:Y:S01]  /*dfc0*/  IADD3 R60, R19.reuse, 0x2f, RZ ;  /* 0x0000002f133c7810 */ /* 0x040fe20007ffe0ff */
[----:B------:R-:W-:Y:S01]  /*dfd0*/  FFMA.FTZ R16, R44, -UR5, R227 ;  /* 0x800000052c107c23 */ /* 0x000fe200080100e3 */
[C---:B------:R-:W-:Y:S01]  /*dfe0*/  IADD3 R44, R19.reuse, 0x30, RZ ;  /* 0x00000030132c7810 */ /* 0x040fe20007ffe0ff */
[----:B------:R1:W-:Y:S01]  /*dff0*/  MUFU.TANH R227, R90 ;  /* 0x0000005a00e37308 */ /* 0x0003e20000002400 */
[C---:B------:R-:W-:Y:S02]  /*e000*/  @!P2 IADD3 R45, -R19.reuse, -0x37, RZ ;  /* 0xffffffc9132da810 */ /* 0x040fe40007ffe1ff */
[C---:B------:R-:W-:Y:S02]  /*e010*/  @!P3 IADD3 R15, -R19.reuse, -0x48, RZ ;  /* 0xffffffb8130fb810 */ /* 0x040fe40007ffe1ff */
[C---:B------:R-:W-:Y:S02]  /*e020*/  @!P5 IADD3 R18, -R19.reuse, -0x3f, RZ ;  /* 0xffffffc11312d810 */ /* 0x040fe40007ffe1ff */
[----:B------:R-:W-:Y:S02]  /*e030*/  ISETP.GE.AND P2, PT, R60, RZ, PT ;  /* 0x000000ff3c00720c */ /* 0x000fe40003f46270 */
[C---:B------:R-:W-:Y:S02]  /*e040*/  @!P4 IADD3 R17, -R19.reuse, -0x38, RZ ;  /* 0xffffffc81311c810 */ /* 0x040fe40007ffe1ff */
[----:B------:R-:W-:Y:S02]  /*e050*/  ISETP.GE.AND P3, PT, R44, RZ, PT ;  /* 0x000000ff2c00720c */ /* 0x000fe40003f66270 */
[----:B------:R-:W-:Y:S02]  /*e060*/  I2FP.F32.S32 R41, R18 ;  /* 0x0000001200297245 */ /* 0x000fe40000201400 */
[----:B------:R-:W-:Y:S02]  /*e070*/  I2FP.F32.S32 R51, R17 ;  /* 0x0000001100337245 */ /* 0x000fe40000201400 */
[----:B------:R-:W-:Y:S01]  /*e080*/  IADD3 R54, R19, 0x27, RZ ;  /* 0x0000002713367810 */ /* 0x000fe20007ffe0ff */
[C---:B------:R-:W-:Y:S01]  /*e090*/  FFMA.FTZ R17, R41.reuse, -UR5, R230 ;  /* 0x8000000529117c23 */ /* 0x040fe200080100e6 */
[----:B------:R-:W-:Y:S01]  /*e0a0*/  FFMA.FTZ R18, R41, -UR5, R237 ;  /* 0x8000000529127c23 */ /* 0x000fe200080100ed */
[----:B------:R2:W-:Y:S01]  /*e0b0*/  MUFU.TANH R230, R95 ;  /* 0x0000005f00e67308 */ /* 0x0005e20000002400 */
[C---:B------:R-:W-:Y:S01]  /*e0c0*/  FFMA.FTZ R41, R51.reuse, -UR5, R238 ;  /* 0x8000000533297c23 */ /* 0x040fe200080100ee */
[----:B------:R-:W-:Y:S01]  /*e0d0*/  FFMA.FTZ R52, R51, -UR5, R241 ;  /* 0x8000000533347c23 */ /* 0x000fe200080100f1 */
[----:B------:R-:W-:Y:S01]  /*e0e0*/  IADD3 R51, R19, 0x20, RZ ;  /* 0x0000002013337810 */ /* 0x000fe20007ffe0ff */
[----:B-1----:R-:W-:Y:S01]  /*e0f0*/  FMUL.FTZ R90, R97, UR8 ;  /* 0x00000008615a7c20 */ /* 0x002fe20008410000 */
[C---:B------:R-:W-:Y:S01]  /*e100*/  @!P2 IADD3 R60, -R19.reuse, -0x2f, RZ ;  /* 0xffffffd1133ca810 */ /* 0x040fe20007ffe1ff */
[----:B------:R-:W-:Y:S01]  /*e110*/  FMUL.FTZ R97, R120, UR8 ;  /* 0x0000000878617c20 */ /* 0x000fe20008410000 */
[----:B------:R-:W-:Y:S03]  /*e120*/  @!P3 IADD3 R44, -R19, -0x30, RZ ;  /* 0xffffffd0132cb810 */ /* 0x000fe60007ffe1ff */
[----:B------:R-:W-:Y:S01]  /*e130*/  MUFU.TANH R238, R111 ;  /* 0x0000006f00ee7308 */ /* 0x000fe20000002400 */
[----:B------:R-:W-:Y:S02]  /*e140*/  ISETP.GE.AND P3, PT, R51, RZ, PT ;  /* 0x000000ff3300720c */ /* 0x000fe40003f66270 */
[----:B------:R-:W-:Y:S02]  /*e150*/  I2FP.F32.S32 R63, R60 ;  /* 0x0000003c003f7245 */ /* 0x000fe40000201400 */
[----:B------:R-:W-:Y:S02]  /*e160*/  ISETP.GE.AND P4, PT, R54, RZ, PT ;  /* 0x000000ff3600720c */ /* 0x000fe40003f86270 */
[----:B------:R-:W-:Y:S03]  /*e170*/  I2FP.F32.S32 R56, R44 ;  /* 0x0000002c00387245 */ /* 0x000fe60000201400 */
[----:B------:R-:W-:Y:S01]  /*e180*/  MUFU.TANH R90, R90 ;  /* 0x0000005a005a7308 */ /* 0x000fe20000002400 */
[----:B------:R-:W-:Y:S01]  /*e190*/  FFMA.FTZ R60, R63, -UR5, R4 ;  /* 0x800000053f3c7c23 */ /* 0x000fe20008010004 */
[----:B--2---:R-:W-:Y:S01]  /*e1a0*/  FMUL.FTZ R95, R116, UR8 ;  /* 0x00000008745f7c20 */ /* 0x004fe20008410000 */
[C---:B------:R-:W-:Y:S01]  /*e1b0*/  IADD3 R44, R19.reuse, 0x1f, RZ ;  /* 0x0000001f132c7810 */ /* 0x040fe20007ffe0ff */
[C---:B------:R-:W-:Y:S01]  /*e1c0*/  FFMA.FTZ R243, R56.reuse, -UR5, R243 ;  /* 0x8000000538f37c23 */ /* 0x040fe200080100f3 */
[C---:B------:R-:W-:Y:S01]  /*e1d0*/  IADD3 R55, R19.reuse, 0x28, RZ ;  /* 0x0000002813377810 */ /* 0x040fe20007ffe0ff */
[----:B------:R-:W-:Y:S01]  /*e1e0*/  FFMA.FTZ R56, R56, -UR5, R12 ;  /* 0x8000000538387c23 */ /* 0x000fe2000801000c */
[----:B------:R-:W-:Y:S03]  /*e1f0*/  @!P3 IADD3 R51, -R19, -0x20, RZ ;  /* 0xffffffe01333b810 */ /* 0x000fe60007ffe1ff */
[----:B------:R1:W-:Y:S01]  /*e200*/  MUFU.TANH R4, R84 ;  /* 0x0000005400047308 */ /* 0x0003e20000002400 */
[----:B------:R-:W-:Y:S01]  /*e210*/  ISETP.GE.AND P2, PT, R44, RZ, PT ;  /* 0x000000ff2c00720c */ /* 0x000fe20003f46270 */
[----:B------:R-:W-:Y:S01]  /*e220*/  FFMA.FTZ R69, R63, -UR5, R222 ;  /* 0x800000053f457c23 */ /* 0x000fe200080100de */
[----:B------:R-:W-:Y:S02]  /*e230*/  ISETP.GE.AND P5, PT, R55, RZ, PT ;  /* 0x000000ff3700720c */ /* 0x000fe40003fa6270 */
[----:B------:R-:W-:Y:S02]  /*e240*/  I2FP.F32.S32 R51, R51 ;  /* 0x0000003300337245 */ /* 0x000fe40000201400 */
[C---:B------:R-:W-:Y:S03]  /*e250*/  @!P4 IADD3 R54, -R19.reuse, -0x27, RZ ;  /* 0xffffffd91336c810 */ /* 0x040fe60007ffe1ff */
[----:B------:R2:W-:Y:S01]  /*e260*/  MUFU.TANH R237, R110 ;  /* 0x0000006e00ed7308 */ /* 0x0005e20000002400 */
[----:B------:R-:W-:Y:S01]  /*e270*/  IADD3 R12, R19, 0x7, RZ ;  /* 0x00000007130c7810 */ /* 0x000fe20007ffe0ff */
[----:B------:R-:W-:Y:S01]  /*e280*/  FFMA.FTZ R83, R51, -UR5, R32 ;  /* 0x8000000533537c23 */ /* 0x000fe20008010020 */
[C---:B------:R-:W-:Y:S02]  /*e290*/  IADD3 R32, R19.reuse, 0x18, RZ ;  /* 0x0000001813207810 */ /* 0x040fe40007ffe0ff */
[----:B------:R-:W-:Y:S02]  /*e2a0*/  I2FP.F32.S32 R54, R54 ;  /* 0x0000003600367245 */ /* 0x000fe40000201400 */
[----:B------:R-:W-:Y:S03]  /*e2b0*/  @!P2 IADD3 R44, -R19, -0x1f, RZ ;  /* 0xffffffe1132ca810 */ /* 0x000fe60007ffe1ff */
[----:B------:R-:W-:Y:S01]  /*e2c0*/  MUFU.TANH R97, R97 ;  /* 0x0000006100617308 */ /* 0x000fe20000002400 */
[----:B-1----:R-:W-:Y:S01]  /*e2d0*/  FFMA.FTZ R84, R51, -UR5, R28 ;  /* 0x8000000533547c23 */ /* 0x002fe2000801001c */
[C---:B------:R-:W-:Y:S01]  /*e2e0*/  @!P5 IADD3 R55, -R19.reuse, -0x28, RZ ;  /* 0xffffffd81337d810 */ /* 0x040fe20007ffe1ff */
[C---:B------:R-:W-:Y:S01]  /*e2f0*/  FFMA.FTZ R80, R54.reuse, -UR5, R24 ;  /* 0x8000000536507c23 */ /* 0x040fe20008010018 */
[C---:B------:R-:W-:Y:S01]  /*e300*/  IADD3 R28, R19.reuse, 0x17, RZ ;  /* 0x00000017131c7810 */ /* 0x040fe20007ffe0ff */
[----:B------:R-:W-:Y:S01]  /*e310*/  FFMA.FTZ R62, R54, -UR5, R217 ;  /* 0x80000005363e7c23 */ /* 0x000fe200080100d9 */
[----:B------:R-:W-:Y:S04]  /*e320*/  ISETP.GE.AND P2, PT, R32, RZ, PT ;  /* 0x000000ff2000720c */ /* 0x000fe80003f46270 */
[----:B------:R-:W-:Y:S01]  /*e330*/  MUFU.TANH R95, R95 ;  /* 0x0000005f005f7308 */ /* 0x000fe20000002400 */
[----:B------:R-:W-:Y:S01]  /*e340*/  I2FP.F32.S32 R55, R55 ;  /* 0x0000003700377245 */ /* 0x000fe20000201400 */
[----:B--2---:R-:W-:Y:S01]  /*e350*/  FMUL.FTZ R110, R112, UR8 ;  /* 0x00000008706e7c20 */ /* 0x004fe20008410000 */
[----:B------:R-:W-:Y:S02]  /*e360*/  IADD3 R24, R19, 0x10, RZ ;  /* 0x0000001013187810 */ /* 0x000fe40007ffe0ff */
[----:B------:R-:W-:Y:S01]  /*e370*/  ISETP.GE.AND P4, PT, R28, RZ, PT ;  /* 0x000000ff1c00720c */ /* 0x000fe20003f86270 */
[----:B------:R-:W-:Y:S01]  /*e380*/  FFMA.FTZ R79, R55, -UR5, R8 ;  /* 0x80000005374f7c23 */ /* 0x000fe20008010008 */
[----:B------:R-:W-:Y:S03]  /*e390*/  I2FP.F32.S32 R51, R44 ;  /* 0x0000002c00337245 */ /* 0x000fe60000201400 */
[----:B------:R-:W-:Y:S01]  /*e3a0*/  MUFU.TANH R110, R110 ;  /* 0x0000006e006e7308 */ /* 0x000fe20000002400 */
[----:B------:R-:W-:Y:S01]  /*e3b0*/  ISETP.GE.AND P3, PT, R24, RZ, PT ;  /* 0x000000ff1800720c */ /* 0x000fe20003f66270 */
[----:B------:R-:W-:Y:S01]  /*e3c0*/  FMUL.FTZ R44, R98, UR8 ;  /* 0x00000008622c7c20 */ /* 0x000fe20008410000 */
[----:B------:R-:W-:Y:S01]  /*e3d0*/  IADD3 R8, R19, 0xf, RZ ;  /* 0x0000000f13087810 */ /* 0x000fe20007ffe0ff */
[----:B------:R-:W-:Y:S01]  /*e3e0*/  FFMA.FTZ R82, R51, -UR5, R20 ;  /* 0x8000000533527c23 */ /* 0x000fe20008010014 */
[----:B------:R-:W-:Y:S01]  /*e3f0*/  @!P2 IADD3 R32, -R19, -0x18, RZ ;  /* 0xffffffe81320a810 */ /* 0x000fe20007ffe1ff */
[----:B------:R-:W-:Y:S01]  /*e400*/  FFMA.FTZ R81, R51, -UR5, R46 ;  /* 0x8000000533517c23 */ /* 0x000fe2000801002e */
[----:B------:R-:W-:Y:S03]  /*e410*/  IADD3 R20, R19, 0x8, RZ ;  /* 0x0000000813147810 */ /* 0x000fe60007ffe0ff */
[----:B------:R-:W-:Y:S01]  /*e420*/  MUFU.TANH R44, R44 ;  /* 0x0000002c002c7308 */ /* 0x000fe20000002400 */
[----:B------:R-:W-:Y:S01]  /*e430*/  ISETP.GE.AND P2, PT, R8, RZ, PT ;  /* 0x000000ff0800720c */ /* 0x000fe20003f46270 */
[----:B------:R-:W-:Y:S01]  /*e440*/  FMUL.FTZ R46, R99, UR8 ;  /* 0x00000008632e7c20 */ /* 0x000fe20008410000 */
[----:B------:R-:W-:Y:S01]  /*e450*/  @!P4 IADD3 R28, -R19, -0x17, RZ ;  /* 0xffffffe9131cc810 */ /* 0x000fe20007ffe1ff */
[----:B------:R-:W-:Y:S01]  /*e460*/  FMUL.FTZ R99, R124, UR8 ;  /* 0x000000087c637c20 */ /* 0x000fe20008410000 */
[----:B------:R-:W-:Y:S01]  /*e470*/  ISETP.GE.AND P4, PT, R20, RZ, PT ;  /* 0x000000ff1400720c */ /* 0x000fe20003f86270 */
[----:B------:R-:W-:Y:S01]  /*e480*/  FMUL.FTZ R98, R125, UR8 ;  /* 0x000000087d627c20 */ /* 0x000fe20008410000 */
[C---:B------:R-:W-:Y:S03]  /*e490*/  @!P3 IADD3 R24, -R19.reuse, -0x10, RZ ;  /* 0xfffffff01318b810 */ /* 0x040fe60007ffe1ff */
[----:B------:R-:W-:Y:S01]  /*e4a0*/  MUFU.TANH R46, R46 ;  /* 0x0000002e002e7308 */ /* 0x000fe20000002400 */
[----:B------:R-:W-:Y:S02]  /*e4b0*/  ISETP.GE.AND P3, PT, R12, RZ, PT ;  /* 0x000000ff0c00720c */ /* 0x000fe40003f66270 */
[----:B------:R-:W-:Y:S02]  /*e4c0*/  I2FP.F32.S32 R24, R24 ;  /* 0x0000001800187245 */ /* 0x000fe40000201400 */
[----:B------:R-:W-:Y:S02]  /*e4d0*/  I2FP.F32.S32 R32, R32 ;  /* 0x0000002000207245 */ /* 0x000fe40000201400 */
[C---:B------:R-:W-:Y:S03]  /*e4e0*/  @!P2 IADD3 R8, -R19.reuse, -0xf, RZ ;  /* 0xfffffff11308a810 */ /* 0x040fe60007ffe1ff */
[----:B------:R-:W-:Y:S01]  /*e4f0*/  MUFU.TANH R99, R99 ;  /* 0x0000006300637308 */ /* 0x000fe20000002400 */
[C---:B------:R-:W-:Y:S01]  /*e500*/  FFMA.FTZ R223, R24.reuse, -UR5, R223 ;  /* 0x8000000518df7c23 */ /* 0x040fe200080100df */
[----:B------:R-:W-:Y:S01]  /*e510*/  FFMA.FTZ R232, R24, -UR5, R232 ;  /* 0x8000000518e87c23 */ /* 0x000fe200080100e8 */
[C---:B------:R-:W-:Y:S01]  /*e520*/  @!P4 IADD3 R20, -R19.reuse, -0x8, RZ ;  /* 0xfffffff81314c810 */ /* 0x040fe20007ffe1ff */
[C---:B------:R-:W-:Y:S01]  /*e530*/  FFMA.FTZ R67, R32.reuse, -UR5, R47 ;  /* 0x8000000520437c23 */ /* 0x040fe2000801002f */
[----:B------:R-:W-:Y:S01]  /*e540*/  I2FP.F32.S32 R24, R8 ;  /* 0x0000000800187245 */ /* 0x000fe20000201400 */
[----:B------:R-:W-:Y:S01]  /*e550*/  FFMA.FTZ R235, R32, -UR5, R235 ;  /* 0x8000000520eb7c23 */ /* 0x000fe200080100eb */
[C---:B------:R-:W-:Y:S03]  /*e560*/  IADD3 R8, R19.reuse, -0x1, RZ ;  /* 0xffffffff13087810 */ /* 0x040fe60007ffe0ff */
[----:B------:R-:W-:Y:S01]  /*e570*/  MUFU.TANH R98, R98 ;  /* 0x0000006200627308 */ /* 0x000fe20000002400 */
[----:B------:R-:W-:Y:S01]  /*e580*/  I2FP.F32.S32 R47, R20 ;  /* 0x00000014002f7245 */ /* 0x000fe20000201400 */
[----:B------:R-:W-:Y:S01]  /*e590*/  FFMA.FTZ R221, R24, -UR5, R221 ;  /* 0x8000000518dd7c23 */ /* 0x000fe200080100dd */
[----:B------:R-:W-:Y:S01]  /*e5a0*/  ISETP.GE.AND P2, PT, R8, RZ, PT ;  /* 0x000000ff0800720c */ /* 0x000fe20003f46270 */
[----:B------:R-:W-:Y:S01]  /*e5b0*/  FFMA.FTZ R231, R24, -UR5, R231 ;  /* 0x8000000518e77c23 */ /* 0x000fe200080100e7 */
[----:B------:R-:W-:Y:S01]  /*e5c0*/  @!P3 IADD3 R12, -R19, -0x7, RZ ;  /* 0xfffffff9130cb810 */ /* 0x000fe20007ffe1ff */
[C---:B------:R-:W-:Y:S01]  /*e5d0*/  FFMA.FTZ R20, R47.reuse, -UR5, R0 ;  /* 0x800000052f147c23 */ /* 0x040fe20008010000 */
[----:B------:R-:W-:Y:S01]  /*e5e0*/  IABS R0, R19 ;  /* 0x0000001300007213 */ /* 0x000fe20000000000 */
[C---:B------:R-:W-:Y:S01]  /*e5f0*/  FFMA.FTZ R219, R47.reuse, -UR5, R219 ;  /* 0x800000052fdb7c23 */ /* 0x040fe200080100db */
[----:B------:R-:W-:Y:S01]  /*e600*/  I2FP.F32.S32 R73, R12 ;  /* 0x0000000c00497245 */ /* 0x000fe20000201400 */
[----:B------:R-:W-:Y:S01]  /*e610*/  FFMA.FTZ R74, R47, -UR5, R74 ;  /* 0x800000052f4a7c23 */ /* 0x000fe2000801004a */
[----:B------:R-:W-:Y:S02]  /*e620*/  I2FP.F32.S32 R47, R0 ;  /* 0x00000000002f7245 */ /* 0x000fe40000201400 */
[----:B------:R-:W-:Y:S01]  /*e630*/  IADD3 R0, R19, -0x41, RZ ;  /* 0xffffffbf13007810 */ /* 0x000fe20007ffe0ff */
[----:B------:R-:W-:Y:S01]  /*e640*/  FFMA.FTZ R24, R73, -UR5, R2 ;  /* 0x8000000549187c23 */ /* 0x000fe20008010002 */
[----:B------:R-:W-:Y:S01]  /*e650*/  IADD3 R2, R19, -0x40, RZ ;  /* 0xffffffc013027810 */ /* 0x000fe20007ffe0ff */
[C---:B------:R-:W-:Y:S01]  /*e660*/  FFMA.FTZ R10, R47.reuse, -UR5, R10 ;  /* 0x800000052f0a7c23 */ /* 0x040fe2000801000a */
[----:B------:R-:W-:Y:S01]  /*e670*/  I2FP.F32.S32 R50, R45 ;  /* 0x0000002d00327245 */ /* 0x000fe20000201400 */
[----:B------:R-:W-:Y:S01]  /*e680*/  FFMA.FTZ R215, R47, -UR5, R215 ;  /* 0x800000052fd77c23 */ /* 0x000fe200080100d7 */
[----:B------:R-:W-:Y:S01]  /*e690*/  @!P2 IADD3 R8, -R19, 0x1, RZ ;  /* 0x000000011308a810 */ /* 0x000fe20007ffe1ff */
[----:B------:R-:W-:Y:S01]  /*e6a0*/  FFMA.FTZ R220, R47, -UR5, R220 ;  /* 0x800000052fdc7c23 */ /* 0x000fe200080100dc */
[----:B------:R-:W-:Y:S01]  /*e6b0*/  ISETP.GE.AND P2, PT, R0, RZ, PT ;  /* 0x000000ff0000720c */ /* 0x000fe20003f46270 */
[----:B------:R-:W-:Y:S01]  /*e6c0*/  FFMA.FTZ R45, R50, -UR5, R239 ;  /* 0x80000005322d7c23 */ /* 0x000fe200080100ef */
[----:B------:R-:W-:Y:S01]  /*e6d0*/  ISETP.GE.AND P3, PT, R2, RZ, PT ;  /* 0x000000ff0200720c */ /* 0x000fe20003f66270 */
[----:B------:R-:W-:Y:S01]  /*e6e0*/  MUFU.TANH R239, R122 ;  /* 0x0000007a00ef7308 */ /* 0x000fe20000002400 */
[----:B------:R-:W-:Y:S01]  /*e6f0*/  FFMA.FTZ R53, R50, -UR5, R242 ;  /* 0x8000000532357c23 */ /* 0x000fe200080100f2 */
[----:B------:R-:W-:Y:S01]  /*e700*/  MOV R128, R79 ;  /* 0x0000004f00807202 */ /* 0x000fe20000000f00 */
[C---:B------:R-:W-:Y:S01]  /*e710*/  FFMA.FTZ R75, R73.reuse, -UR5, R57 ;  /* 0x80000005494b7c23 */ /* 0x040fe20008010039 */
[----:B------:R-:W-:Y:S01]  /*e720*/  MOV R87, R243 ;  /* 0x000000f300577202 */ /* 0x000fe20000000f00 */
[----:B------:R-:W-:Y:S01]  /*e730*/  FFMA.FTZ R73, R73, -UR5, R61 ;  /* 0x8000000549497c23 */ /* 0x000fe2000801003d */
[C---:B------:R-:W-:Y:S04]  /*e740*/  IADD3 R12, R19.reuse, -0x49, RZ ;  /* 0xffffffb7130c7810 */ /* 0x040fe80007ffe0ff */
[----:B------:R1:W2:Y:S01]  /*e750*/  MUFU.TANH R50, R86 ;  /* 0x0000005600327308 */ /* 0x0002a20000002400 */
[----:B------:R-:W-:Y:S02]  /*e760*/  I2FP.F32.S32 R8, R8 ;  /* 0x0000000800087245 */ /* 0x000fe40000201400 */
[C---:B------:R-:W-:Y:S02]  /*e770*/  @!P2 IADD3 R0, -R19.reuse, 0x41, RZ ;  /* 0x000000411300a810 */ /* 0x040fe40007ffe1ff */
[----:B------:R-:W-:Y:S01]  /*e780*/  ISETP.GE.AND P2, PT, R12, RZ, PT ;  /* 0x000000ff0c00720c */ /* 0x000fe20003f46270 */
[C---:B------:R-:W-:Y:S01]  /*e790*/  FFMA.FTZ R32, R8.reuse, -UR5, R3 ;  /* 0x8000000508207c23 */ /* 0x040fe20008010003 */
[----:B------:R-:W-:Y:S01]  /*e7a0*/  @!P3 IADD3 R2, -R19, 0x40, RZ ;  /* 0x000000401302b810 */ /* 0x000fe20007ffe1ff */
[C---:B------:R-:W-:Y:S01]  /*e7b0*/  FFMA.FTZ R218, R8.reuse, -UR5, R218 ;  /* 0x8000000508da7c23 */ /* 0x040fe200080100da */
[C---:B------:R-:W-:Y:S01]  /*e7c0*/  FFMA.FTZ R226, R8.reuse, -UR5, R226 ;  /* 0x8000000508e27c23 */ /* 0x040fe200080100e2 */
[----:B------:R-:W-:Y:S01]  /*e7d0*/  FFMA.FTZ R211, R8, -UR5, R211 ;  /* 0x8000000508d37c23 */ /* 0x000fe200080100d3 */
[----:B------:R-:W-:Y:S01]  /*e7e0*/  I2FP.F32.S32 R3, R2 ;  /* 0x0000000200037245 */ /* 0x000fe20000201400 */
[----:B------:R-:W-:Y:S01]  /*e7f0*/  FMUL.FTZ R2, R101, UR8 ;  /* 0x0000000865027c20 */ /* 0x000fe20008410000 */
[----:B------:R-:W-:Y:S01]  /*e800*/  I2FP.F32.S32 R51, R28 ;  /* 0x0000001c00337245 */ /* 0x000fe20000201400 */
[----:B------:R-:W-:Y:S01]  /*e810*/  FFMA.FTZ R28, R47, -UR5, R6 ;  /* 0x800000052f1c7c23 */ /* 0x000fe20008010006 */
[----:B------:R-:W-:Y:S01]  /*e820*/  IADD3 R8, R19, -0x10, RZ ;  /* 0xfffffff013087810 */ /* 0x000fe20007ffe0ff */
[----:B------:R-:W-:Y:S01]  /*e830*/  FFMA.FTZ R210, R3, -UR5, R210 ;  /* 0x8000000503d27c23 */ /* 0x000fe200080100d2 */
[----:B-1----:R-:W-:Y:S01]  /*e840*/  FFMA.FTZ R86, R55, -UR5, R36 ;  /* 0x8000000537567c23 */ /* 0x002fe20008010024 */
[----:B------:R-:W-:Y:S01]  /*e850*/  MUFU.TANH R2, R2 ;  /* 0x0000000200027308 */ /* 0x000fe20000002400 */
[----:B------:R-:W-:Y:S01]  /*e860*/  IADD3 R36, R19, -0x48, RZ ;  /* 0xffffffb813247810 */ /* 0x000fe20007ffe0ff */
[----:B------:R-:W-:Y:S01]  /*e870*/  FFMA.FTZ R224, R3, -UR5, R224 ;  /* 0x8000000503e07c23 */ /* 0x000fe200080100e0 */
[----:B------:R-:W-:Y:S01]  /*e880*/  IADD3 R3, R19, -0x9, RZ ;  /* 0xfffffff713037810 */ /* 0x000fe20007ffe0ff */
[----:B------:R-:W-:Y:S01]  /*e890*/  FFMA.FTZ R66, R51, -UR5, R40 ;  /* 0x8000000533427c23 */ /* 0x000fe20008010028 */
[----:B------:R-:W-:Y:S01]  /*e8a0*/  IADD3 R6, R19, -0x8, RZ ;  /* 0xfffffff813067810 */ /* 0x000fe20007ffe0ff */
[----:B------:R-:W-:Y:S01]  /*e8b0*/  FMUL.FTZ R40, R102, UR8 ;  /* 0x0000000866287c20 */ /* 0x000fe20008410000 */
[----:B------:R-:W-:Y:S01]  /*e8c0*/  I2FP.F32.S32 R47, R0 ;  /* 0x00000000002f7245 */ /* 0x000fe20000201400 */
[----:B------:R-:W-:Y:S01]  /*e8d0*/  FFMA.FTZ R233, R51, -UR5, R233 ;  /* 0x8000000533e97c23 */ /* 0x000fe200080100e9 */
[----:B------:R-:W-:Y:S01]  /*e8e0*/  @!P2 IADD3 R12, -R19, 0x49, RZ ;  /* 0x00000049130ca810 */ /* 0x000fe20007ffe1ff */
[----:B------:R-:W-:Y:S01]  /*e8f0*/  FMUL.FTZ R0, R100, UR8 ;  /* 0x0000000864007c20 */ /* 0x000fe20008410000 */
[----:B------:R-:W-:Y:S01]  /*e900*/  ISETP.GE.AND P3, PT, R36, RZ, PT ;  /* 0x000000ff2400720c */ /* 0x000fe20003f66270 */
[----:B------:R-:W-:Y:S01]  /*e910*/  MUFU.TANH R40, R40 ;  /* 0x0000002800287308 */ /* 0x000fe20000002400 */
[----:B------:R-:W-:Y:S01]  /*e920*/  ISETP.GE.AND P2, PT, R8, RZ, PT ;  /* 0x000000ff0800720c */ /* 0x000fe20003f46270 */
[----:B------:R-:W-:Y:S01]  /*e930*/  FFMA.FTZ R208, R47, -UR5, R208 ;  /* 0x800000052fd07c23 */ /* 0x000fe200080100d0 */
[----:B------:R-:W-:Y:S01]  /*e940*/  ISETP.GE.AND P4, PT, R3, RZ, PT ;  /* 0x000000ff0300720c */ /* 0x000fe20003f86270 */
[----:B------:R-:W-:Y:S01]  /*e950*/  FFMA.FTZ R222, R47, -UR5, R49 ;  /* 0x800000052fde7c23 */ /* 0x000fe20008010031 */
[----:B------:R-:W-:Y:S01]  /*e960*/  ISETP.GE.AND P5, PT, R6, RZ, PT ;  /* 0x000000ff0600720c */ /* 0x000fe20003fa6270 */
[----:B------:R-:W-:Y:S01]  /*e970*/  FMUL.FTZ R102, R130, UR8 ;  /* 0x0000000882667c20 */ /* 0x000fe20008410000 */
[----:B------:R-:W-:Y:S03]  /*e980*/  I2FP.F32.S32 R47, R12 ;  /* 0x0000000c002f7245 */ /* 0x000fe60000201400 */
[----:B------:R-:W-:Y:S01]  /*e990*/  MUFU.TANH R0, R0 ;  /* 0x0000000000007308 */ /* 0x000fe20000002400 */
[----:B------:R-:W-:Y:S01]  /*e9a0*/  I2FP.F32.S32 R48, R15 ;  /* 0x0000000f00307245 */ /* 0x000fe20000201400 */
[C---:B------:R-:W-:Y:S01]  /*e9b0*/  FFMA.FTZ R15, R14.reuse, -UR5, R229 ;  /* 0x800000050e0f7c23 */ /* 0x040fe200080100e5 */
[----:B------:R-:W-:Y:S01]  /*e9c0*/  FFMA.FTZ R14, R14, -UR5, R234 ;  /* 0x800000050e0e7c23 */ /* 0x000fe200080100ea */
[C---:B------:R-:W-:Y:S01]  /*e9d0*/  FFMA.FTZ R214, R47.reuse, -UR5, R214 ;  /* 0x800000052fd67c23 */ /* 0x040fe200080100d6 */
[----:B---3--:R-:W-:Y:S01]  /*e9e0*/  FFMA.FTZ R216, R47, -UR5, R216 ;  /* 0x800000052fd87c23 */ /* 0x008fe200080100d8 */
[C---:B------:R-:W-:Y:S01]  /*e9f0*/  IADD3 R47, R19.reuse, -0x50, RZ ;  /* 0xffffffb0132f7810 */ /* 0x040fe20007ffe0ff */
[----:B------:R-:W-:Y:S03]  /*ea00*/  FFMA.FTZ R225, R48, -UR5, R225 ;  /* 0x8000000530e17c23 */ /* 0x000fe600080100e1 */
[----:B------:R-:W-:Y:S01]  /*ea10*/  MUFU.TANH R229, R94 ;  /* 0x0000005e00e57308 */ /* 0x000fe20000002400 */
[C---:B------:R-:W-:Y:S02]  /*ea20*/  @!P3 IADD3 R36, -R19.reuse, 0x48, RZ ;  /* 0x000000481324b810 */ /* 0x040fe40007ffe1ff */
[C---:B------:R-:W-:Y:S02]  /*ea30*/  @!P2 IADD3 R8, -R19.reuse, 0x10, RZ ;  /* 0x000000101308a810 */ /* 0x040fe40007ffe1ff */
[----:B------:R-:W-:Y:S02]  /*ea40*/  @!P4 IADD3 R3, -R19, 0x9, RZ ;  /* 0x000000091303c810 */ /* 0x000fe40007ffe1ff */
[----:B------:R-:W-:Y:S03]  /*ea50*/  ISETP.GE.AND P2, PT, R47, RZ, PT ;  /* 0x000000ff2f00720c */ /* 0x000fe60003f46270 */
[----:B------:R-:W1:Y:S01]  /*ea60*/  MUFU.TANH R48, R77 ;  /* 0x0000004d00307308 */ /* 0x000e620000002400 */
[----:B------:R-:W-:Y:S02]  /*ea70*/  @!P5 IADD3 R6, -R19, 0x8, RZ ;  /* 0x000000081306d810 */ /* 0x000fe40007ffe1ff */
[----:B------:R-:W-:Y:S02]  /*ea80*/  I2FP.F32.S32 R49, R36 ;  /* 0x0000002400317245 */ /* 0x000fe40000201400 */
[----:B------:R-:W-:Y:S01]  /*ea90*/  I2FP.F32.S32 R54, R3 ;  /* 0x0000000300367245 */ /* 0x000fe20000201400 */
[----:B------:R-:W-:Y:S01]  /*eaa0*/  FMUL.FTZ R3, R104, UR8 ;  /* 0x0000000868037c20 */ /* 0x000fe20008410000 */
[----:B------:R-:W-:Y:S03]  /*eab0*/  I2FP.F32.S32 R6, R6 ;  /* 0x0000000600067245 */ /* 0x000fe60000201400 */
[----:B------:R-:W3:Y:S01]  /*eac0*/  MUFU.TANH R36, R103 ;  /* 0x0000006700247308 */ /* 0x000ee20000002400 */
[----:B--2---:R-:W-:Y:S01]  /*ead0*/  FFMA.FTZ R12, R49, -UR5, R50 ;  /* 0x80000005310c7c23 */ /* 0x004fe20008010032 */
[----:B------:R-:W-:Y:S01]  /*eae0*/  I2FP.F32.S32 R50, R8 ;  /* 0x0000000800327245 */ /* 0x000fe20000201400 */
[----:B------:R-:W-:Y:S01]  /*eaf0*/  FFMA.FTZ R8, R54, -UR5, R7 ;  /* 0x8000000536087c23 */ /* 0x000fe20008010007 */
[C---:B------:R-:W-:Y:S01]  /*eb00*/  FFMA.FTZ R213, R6.reuse, -UR5, R213 ;  /* 0x8000000506d57c23 */ /* 0x040fe200080100d5 */
[C---:B------:R-:W-:Y:S01]  /*eb10*/  FFMA.FTZ R11, R6.reuse, -UR5, R11 ;  /* 0x80000005060b7c23 */ /* 0x040fe2000801000b */
[C---:B------:R-:W-:Y:S01]  /*eb20*/  FFMA.FTZ R22, R6.reuse, -UR5, R22 ;  /* 0x8000000506167c23 */ /* 0x040fe20008010016 */
[C---:B------:R-:W-:Y:S03]  /*eb30*/  IADD3 R7, R19.reuse, -0x59, RZ ;  /* 0xffffffa713077810 */ /* 0x040fe60007ffe0ff */
[----:B------:R2:W-:Y:S01]  /*eb40*/  MUFU.TANH R234, R106 ;  /* 0x0000006a00ea7308 */ /* 0x0005e20000002400 */
[----:B------:R-:W-:Y:S01]  /*eb50*/  FFMA.FTZ R227, R6, -UR5, R227 ;  /* 0x8000000506e37c23 */ /* 0x000fe200080100e3 */
[C---:B------:R-:W-:Y:S01]  /*eb60*/  IADD3 R6, R19.reuse, -0x11, RZ ;  /* 0xffffffef13067810 */ /* 0x040fe20007ffe0ff */
[----:B------:R-:W-:Y:S01]  /*eb70*/  FFMA.FTZ R57, R50, -UR5, R9 ;  /* 0x8000000532397c23 */ /* 0x000fe20008010009 */
[----:B------:R-:W-:Y:S01]  /*eb80*/  @!P2 IADD3 R47, -R19, 0x50, RZ ;  /* 0x00000050132fa810 */ /* 0x000fe20007ffe1ff */
[----:B-1----:R-:W-:Y:S01]  /*eb90*/  FFMA.FTZ R91, R54, -UR5, R48 ;  /* 0x80000005365b7c23 */ /* 0x002fe20008010030 */
[----:B------:R-:W-:Y:S01]  /*eba0*/  ISETP.GE.AND P2, PT, R7, RZ, PT ;  /* 0x000000ff0700720c */ /* 0x000fe20003f46270 */
[----:B------:R-:W-:Y:S03]  /*ebb0*/  FFMA.FTZ R26, R50, -UR5, R26 ;  /* 0x80000005321a7c23 */ /* 0x000fe6000801001a */
[----:B------:R-:W1:Y:S01]  /*ebc0*/  MUFU.TANH R3, R3 ;  /* 0x0000000300037308 */ /* 0x000e620000002400 */
[----:B------:R-:W-:Y:S01]  /*ebd0*/  ISETP.GE.AND P3, PT, R6, RZ, PT ;  /* 0x000000ff0600720c */ /* 0x000fe20003f66270 */
[C---:B------:R-:W-:Y:S01]  /*ebe0*/  FFMA.FTZ R209, R50.reuse, -UR5, R209 ;  /* 0x8000000532d17c23 */ /* 0x040fe200080100d1 */
[----:B------:R-:W-:Y:S01]  /*ebf0*/  I2FP.F32.S32 R47, R47 ;  /* 0x0000002f002f7245 */ /* 0x000fe20000201400 */
[----:B------:R-:W-:Y:S01]  /*ec00*/  FFMA.FTZ R229, R50, -UR5, R229 ;  /* 0x8000000532e57c23 */ /* 0x000fe200080100e5 */
[C---:B------:R-:W-:Y:S01]  /*ec10*/  IADD3 R9, R19.reuse, -0x58, RZ ;  /* 0xffffffa813097810 */ /* 0x040fe20007ffe0ff */
[----:B------:R-:W-:Y:S01]  /*ec20*/  FFMA.FTZ R13, R54, -UR5, R13 ;  /* 0x80000005360d7c23 */ /* 0x000fe2000801000d */
[----:B------:R-:W-:Y:S03]  /*ec30*/  IADD3 R48, R19, -0x51, RZ ;  /* 0xffffffaf13307810 */ /* 0x000fe60007ffe0ff */
[----:B------:R-:W-:Y:S01]  /*ec40*/  MUFU.TANH R102, R102 ;  /* 0x0000006600667308 */ /* 0x000fe20000002400 */
[----:B------:R-:W-:Y:S01]  /*ec50*/  FFMA.FTZ R88, R47, -UR5, R4 ;  /* 0x800000052f587c23 */ /* 0x000fe20008010004 */
[C---:B------:R-:W-:Y:S01]  /*ec60*/  IADD3 R4, R19.reuse, -0x19, RZ ;  /* 0xffffffe713047810 */ /* 0x040fe20007ffe0ff */
[----:B--2---:R-:W-:Y:S01]  /*ec70*/  FMUL.FTZ R106, R118, UR8 ;  /* 0x00000008766a7c20 */ /* 0x004fe20008410000 */
[C---:B------:R-:W-:Y:S01]  /*ec80*/  @!P2 IADD3 R7, -R19.reuse, 0x59, RZ ;  /* 0x000000591307a810 */ /* 0x040fe20007ffe1ff */
[----:B------:R-:W-:Y:S01]  /*ec90*/  FFMA.FTZ R228, R54, -UR5, R228 ;  /* 0x8000000536e47c23 */ /* 0x000fe200080100e4 */
[----:B------:R-:W-:Y:S01]  /*eca0*/  @!P3 IADD3 R6, -R19, 0x11, RZ ;  /* 0x000000111306b810 */ /* 0x000fe20007ffe1ff */
[----:B------:R-:W-:Y:S01]  /*ecb0*/  FMUL.FTZ R94, R117, UR8 ;  /* 0x00000008755e7c20 */ /* 0x000fe20008410000 */
[----:B------:R-:W-:Y:S02]  /*ecc0*/  ISETP.GE.AND P2, PT, R4, RZ, PT ;  /* 0x000000ff0400720c */ /* 0x000fe40003f46270 */
[----:B------:R-:W2:Y:S01]  /*ecd0*/  MUFU.TANH R106, R106 ;  /* 0x0000006a006a7308 */ /* 0x000ea20000002400 */
[----:B------:R-:W-:Y:S01]  /*ece0*/  I2FP.F32.S32 R6, R6 ;  /* 0x0000000600067245 */ /* 0x000fe20000201400 */
[----:B------:R-:W-:Y:S01]  /*ecf0*/  FFMA.FTZ R44, R47, -UR5, R44 ;  /* 0x800000052f2c7c23 */ /* 0x000fe2000801002c */
[----:B------:R-:W-:Y:S01]  /*ed00*/  ISETP.GE.AND P3, PT, R9, RZ, PT ;  /* 0x000000ff0900720c */ /* 0x000fe20003f66270 */
[----:B------:R-:W-:Y:S01]  /*ed10*/  FMUL.FTZ R103, R108, UR8 ;  /* 0x000000086c677c20 */ /* 0x000fe20008410000 */
[----:B------:R-:W-:Y:S01]  /*ed20*/  I2FP.F32.S32 R7, R7 ;  /* 0x0000000700077245 */ /* 0x000fe20000201400 */
[C---:B------:R-:W-:Y:S01]  /*ed30*/  FFMA.FTZ R89, R6.reuse, -UR5, R89 ;  /* 0x8000000506597c23 */ /* 0x040fe20008010059 */
[C---:B------:R-:W-:Y:S03]  /*ed40*/  FFMA.FTZ R61, R6.reuse, -UR5, R5 ;  /* 0x80000005063d7c23 */ /* 0x040fe60008010005 */
[----:B------:R-:W-:Y:S01]  /*ed50*/  MUFU.TANH R94, R94 ;  /* 0x0000005e005e7308 */ /* 0x000fe20000002400 */
[C---:B------:R-:W-:Y:S01]  /*ed60*/  FFMA.FTZ R25, R6.reuse, -UR5, R25 ;  /* 0x8000000506197c23 */ /* 0x040fe20008010019 */
[----:B------:R-:W-:Y:S01]  /*ed70*/  FFMA.FTZ R230, R6, -UR5, R230 ;  /* 0x8000000506e67c23 */ /* 0x000fe200080100e6 */
[----:B------:R-:W-:Y:S01]  /*ed80*/  IADD3 R6, R19, -0x21, RZ ;  /* 0xffffffdf13067810 */ /* 0x000fe20007ffe0ff */
[----:B------:R-:W-:Y:S01]  /*ed90*/  FFMA.FTZ R90, R7, -UR5, R90 ;  /* 0x80000005075a7c23 */ /* 0x000fe2000801005a */
[----:B------:R-:W-:Y:S01]  /*eda0*/  @!P2 IADD3 R4, -R19, 0x19, RZ ;  /* 0x000000191304a810 */ /* 0x000fe20007ffe1ff */
[----:B---3--:R-:W-:Y:S01]  /*edb0*/  FFMA.FTZ R36, R7, -UR5, R36 ;  /* 0x8000000507247c23 */ /* 0x008fe20008010024 */
[----:B------:R-:W-:Y:S03]  /*edc0*/  ISETP.GE.AND P2, PT, R6, RZ, PT ;  /* 0x000000ff0600720c */ /* 0x000fe60003f46270 */
[----:B------:R-:W-:Y:S01]  /*edd0*/  MUFU.TANH R103, R103 ;  /* 0x0000006700677308 */ /* 0x000fe20000002400 */
[----:B------:R-:W-:Y:S01]  /*ede0*/  IADD3 R7, R19, -0x20, RZ ;  /* 0xffffffe013077810 */ /* 0x000fe20007ffe0ff */
[----:B------:R-:W-:Y:S01]  /*edf0*/  FMUL.FTZ R108, R113, UR8 ;  /* 0x00000008716c7c20 */ /* 0x000fe20008410000 */
[----:B------:R-:W-:Y:S01]  /*ee00*/  @!P3 IADD3 R9, -R19, 0x58, RZ ;  /* 0x000000581309b810 */ /* 0x000fe20007ffe1ff */
[----:B------:R-:W-:Y:S01]  /*ee10*/  FMUL.FTZ R104, R119, UR8 ;  /* 0x0000000877687c20 */ /* 0x000fe20008410000 */
[----:B------:R-:W-:Y:S01]  /*ee20*/  IADD3 R5, R19, -0x18, RZ ;  /* 0xffffffe813057810 */ /* 0x000fe20007ffe0ff */
[----:B------:R-:W-:Y:S01]  /*ee30*/  FFMA.FTZ R212, R49, -UR5, R212 ;  /* 0x8000000531d47c23 */ /* 0x000fe200080100d4 */
[----:B------:R-:W-:Y:S03]  /*ee40*/  ISETP.GE.AND P3, PT, R7, RZ, PT ;  /* 0x000000ff0700720c */ /* 0x000fe60003f66270 */
[----:B------:R-:W-:Y:S01]  /*ee50*/  MUFU.TANH R108, R108 ;  /* 0x0000006c006c7308 */ /* 0x000fe20000002400 */
[----:B------:R-:W-:Y:S02]  /*ee60*/  I2FP.F32.S32 R9, R9 ;  /* 0x0000000900097245 */ /* 0x000fe40000201400 */
[----:B------:R-:W-:Y:S02]  /*ee70*/  ISETP.GE.AND P5, PT, R5, RZ, PT ;  /* 0x000000ff0500720c */ /* 0x000fe40003fa6270 */
[----:B------:R-:W-:Y:S01]  /*ee80*/  @!P2 IADD3 R6, -R19, 0x21, RZ ;  /* 0x000000211306a810 */ /* 0x000fe20007ffe1ff */
[C---:B------:R-:W-:Y:S01]  /*ee90*/  FFMA.FTZ R204, R9.reuse, -UR5, R204 ;  /* 0x8000000509cc7c23 */ /* 0x040fe200080100cc */
[----:B------:R-:W-:Y:S03]  /*eea0*/  FFMA.FTZ R40, R9, -UR5, R40 ;  /* 0x8000000509287c23 */ /* 0x000fe60008010028 */
[----:B------:R-:W-:Y:S01]  /*eeb0*/  MUFU.TANH R104, R104 ;  /* 0x0000006800687308 */ /* 0x000fe20000002400 */
[----:B------:R-:W-:Y:S02]  /*eec0*/  I2FP.F32.S32 R9, R6 ;  /* 0x0000000600097245 */ /* 0x000fe40000201400 */
[----:B------:R-:W-:Y:S02]  /*eed0*/  ISETP.GE.AND P4, PT, R48, RZ, PT ;  /* 0x000000ff3000720c */ /* 0x000fe40003f86270 */
[----:B------:R-:W-:Y:S01]  /*eee0*/  I2FP.F32.S32 R50, R4 ;  /* 0x0000000400327245 */ /* 0x000fe20000201400 */
[C---:B------:R-:W-:Y:S01]  /*eef0*/  FFMA.FTZ R68, R9.reuse, -UR5, R30 ;  /* 0x8000000509447c23 */ /* 0x040fe2000801001e */
[C---:B------:R-:W-:Y:S01]  /*ef00*/  FFMA.FTZ R43, R9.reuse, -UR5, R43 ;  /* 0x80000005092b7c23 */ /* 0x040fe2000801002b */
[C---:B------:R-:W-:Y:S01]  /*ef10*/  FFMA.FTZ R107, R9.reuse, -UR5, R107 ;  /* 0x80000005096b7c23 */ /* 0x040fe2000801006b */
[----:B------:R-:W-:Y:S01]  /*ef20*/  FFMA.FTZ R238, R9, -UR5, R238 ;  /* 0x8000000509ee7c23 */ /* 0x000fe200080100ee */
[C---:B------:R-:W-:Y:S01]  /*ef30*/  @!P3 IADD3 R7, -R19.reuse, 0x20, RZ ;  /* 0x000000201307b810 */ /* 0x040fe20007ffe1ff */
[C---:B------:R-:W-:Y:S01]  /*ef40*/  FFMA.FTZ R76, R50.reuse, -UR5, R23 ;  /* 0x80000005324c7c23 */ /* 0x040fe20008010017 */
[C---:B------:R-:W-:Y:S01]  /*ef50*/  IADD3 R9, R19.reuse, -0x68, RZ ;  /* 0xffffff9813097810 */ /* 0x040fe20007ffe0ff */
[C---:B------:R-:W-:Y:S01]  /*ef60*/  FFMA.FTZ R207, R50.reuse, -UR5, R207 ;  /* 0x8000000532cf7c23 */ /* 0x040fe200080100cf */
[----:B------:R-:W-:Y:S01]  /*ef70*/  @!P5 IADD3 R5, -R19, 0x18, RZ ;  /* 0x000000181305d810 */ /* 0x000fe20007ffe1ff */
[C---:B------:R-:W-:Y:S01]  /*ef80*/  FFMA.FTZ R29, R50.reuse, -UR5, R29 ;  /* 0x80000005321d7c23 */ /* 0x040fe2000801001d */
[----:B------:R-:W-:Y:S01]  /*ef90*/  FFMA.FTZ R236, R50, -UR5, R236 ;  /* 0x8000000532ec7c23 */ /* 0x000fe200080100ec */
[----:B------:R-:W-:Y:S01]  /*efa0*/  I2FP.F32.S32 R50, R7 ;  /* 0x0000000700327245 */ /* 0x000fe20000201400 */
[----:B------:R-:W-:Y:S01]  /*efb0*/  FMUL.FTZ R4, R115, UR8 ;  /* 0x0000000873047c20 */ /* 0x000fe20008410000 */
[----:B------:R-:W-:Y:S02]  /*efc0*/  ISETP.GE.AND P3, PT, R9, RZ, PT ;  /* 0x000000ff0900720c */ /* 0x000fe40003f66270 */
[C---:B------:R-:W-:Y:S01]  /*efd0*/  IADD3 R7, R19.reuse, -0x60, RZ ;  /* 0xffffffa013077810 */ /* 0x040fe20007ffe0ff */
[C---:B-1----:R-:W-:Y:S01]  /*efe0*/  FFMA.FTZ R109, R50.reuse, -UR5, R3 ;  /* 0x80000005326d7c23 */ /* 0x042fe20008010003 */
[----:B------:R-:W-:Y:S01]  /*eff0*/  I2FP.F32.S32 R54, R5 ;  /* 0x0000000500367245 */ /* 0x000fe20000201400 */
[----:B------:R-:W-:Y:S01]  /*f000*/  MUFU.TANH R4, R4 ;  /* 0x0000000400047308 */ /* 0x000fe20000002400 */
[----:B------:R-:W-:Y:S01]  /*f010*/  IADD3 R5, R19, -0x61, RZ ;  /* 0xffffff9f13057810 */ /* 0x000fe20007ffe0ff */
[----:B------:R-:W-:Y:S01]  /*f020*/  FFMA.FTZ R77, R50, -UR5, R31 ;  /* 0x80000005324d7c23 */ /* 0x000fe2000801001f */
[----:B------:R-:W-:Y:S01]  /*f030*/  ISETP.GE.AND P2, PT, R7, RZ, PT ;  /* 0x000000ff0700720c */ /* 0x000fe20003f46270 */
[C---:B------:R-:W-:Y:S01]  /*f040*/  FFMA.FTZ R78, R54.reuse, -UR5, R21 ;  /* 0x80000005364e7c23 */ /* 0x040fe20008010015 */
[----:B------:R-:W-:Y:S01]  /*f050*/  @!P4 IADD3 R48, -R19, 0x51, RZ ;  /* 0x000000511330c810 */ /* 0x000fe20007ffe1ff */
[C---:B------:R-:W-:Y:S01]  /*f060*/  FFMA.FTZ R27, R54.reuse, -UR5, R27 ;  /* 0x80000005361b7c23 */ /* 0x040fe2000801001b */
[----:B------:R-:W-:Y:S01]  /*f070*/  ISETP.GE.AND P4, PT, R5, RZ, PT ;  /* 0x000000ff0500720c */ /* 0x000fe20003f86270 */
[----:B------:R-:W-:Y:S01]  /*f080*/  FFMA.FTZ R205, R54, -UR5, R205 ;  /* 0x8000000536cd7c23 */ /* 0x000fe200080100cd */
[----:B------:R-:W-:Y:S01]  /*f090*/  I2FP.F32.S32 R47, R48 ;  /* 0x00000030002f7245 */ /* 0x000fe20000201400 */
[----:B------:R-:W-:Y:S01]  /*f0a0*/  FMUL.FTZ R48, R114, UR8 ;  /* 0x0000000872307c20 */ /* 0x000fe20008410000 */
[C---:B------:R-:W-:Y:S01]  /*f0b0*/  @!P3 IADD3 R9, -R19.reuse, 0x68, RZ ;  /* 0x000000681309b810 */ /* 0x040fe20007ffe1ff */
[----:B------:R-:W-:Y:S01]  /*f0c0*/  FFMA.FTZ R234, R54, -UR5, R234 ;  /* 0x8000000536ea7c23 */ /* 0x000fe200080100ea */
[----:B------:R-:W-:Y:S01]  /*f0d0*/  IADD3 R6, R19, -0x69, RZ ;  /* 0xffffff9713067810 */ /* 0x000fe20007ffe0ff */
[----:B------:R-:W-:Y:S01]  /*f0e0*/  FFMA.FTZ R206, R47, -UR5, R206 ;  /* 0x800000052fce7c23 */ /* 0x000fe200080100ce */
[----:B------:R-:W-:Y:S01]  /*f0f0*/  I2FP.F32.S32 R9, R9 ;  /* 0x0000000900097245 */ /* 0x000fe20000201400 */
[----:B------:R-:W1:Y:S01]  /*f100*/  MUFU.TANH R48, R48 ;  /* 0x0000003000307308 */ /* 0x000e620000002400 */
[----:B------:R-:W-:Y:S01]  /*f110*/  IADD3 R3, R19, -0x28, RZ ;  /* 0xffffffd813037810 */ /* 0x000fe20007ffe0ff */
[----:B------:R-:W-:Y:S01]  /*f120*/  FFMA.FTZ R46, R47, -UR5, R46 ;  /* 0x800000052f2e7c23 */ /* 0x000fe2000801002e */
[----:B------:R-:W-:Y:S01]  /*f130*/  @!P2 IADD3 R7, -R19, 0x60, RZ ;  /* 0x000000601307a810 */ /* 0x000fe20007ffe1ff */
[C---:B------:R-:W-:Y:S01]  /*f140*/  FFMA.FTZ R110, R9.reuse, -UR5, R110 ;  /* 0x80000005096e7c23 */ /* 0x040fe2000801006e */
[----:B------:R-:W-:Y:S01]  /*f150*/  ISETP.GE.AND P2, PT, R6, RZ, PT ;  /* 0x000000ff0600720c */ /* 0x000fe20003f46270 */
[----:B--2---:R-:W-:Y:S01]  /*f160*/  FFMA.FTZ R106, R9, -UR5, R106 ;  /* 0x80000005096a7c23 */ /* 0x004fe2000801006a */
[----:B------:R-:W-:Y:S01]  /*f170*/  @!P4 IADD3 R5, -R19, 0x61, RZ ;  /* 0x000000611305c810 */ /* 0x000fe20007ffe1ff */
[C---:B------:R-:W-:Y:S01]  /*f180*/  FFMA.FTZ R42, R50.reuse, -UR5, R42 ;  /* 0x80000005322a7c23 */ /* 0x040fe2000801002a */
[----:B------:R-:W-:Y:S01]  /*f190*/  ISETP.GE.AND P4, PT, R3, RZ, PT ;  /* 0x000000ff0300720c */ /* 0x000fe20003f86270 */
[----:B------:R-:W-:Y:S01]  /*f1a0*/  FFMA.FTZ R237, R50, -UR5, R237 ;  /* 0x8000000532ed7c23 */ /* 0x000fe200080100ed */
[----:B------:R-:W-:Y:S01]  /*f1b0*/  IADD3 R9, R19, -0x29, RZ ;  /* 0xffffffd713097810 */ /* 0x000fe20007ffe0ff */
[----:B------:R-:W-:Y:S01]  /*f1c0*/  FMUL.FTZ R50, R70, UR8 ;  /* 0x0000000846327c20 */ /* 0x000fe20008410000 */
[----:B------:R-:W-:Y:S02]  /*f1d0*/  I2FP.F32.S32 R7, R7 ;  /* 0x0000000700077245 */ /* 0x000fe40000201400 */
[----:B------:R-:W-:Y:S02]  /*f1e0*/  ISETP.GE.AND P3, PT, R9, RZ, PT ;  /* 0x000000ff0900720c */ /* 0x000fe40003f66270 */
[----:B------:R-:W-:Y:S01]  /*f1f0*/  IADD3 R23, R19, -0x30, RZ ;  /* 0xffffffd013177810 */ /* 0x000fe20007ffe0ff */
[----:B------:R-:W-:Y:S01]  /*f200*/  MUFU.TANH R50, R50 ;  /* 0x0000003200327308 */ /* 0x000fe20000002400 */
[----:B------:R-:W-:Y:S01]  /*f210*/  I2FP.F32.S32 R5, R5 ;  /* 0x0000000500057245 */ /* 0x000fe20000201400 */
[----:B-1----:R-:W-:Y:S01]  /*f220*/  FFMA.FTZ R48, R7, -UR5, R48 ;  /* 0x8000000507307c23 */ /* 0x002fe20008010030 */
[----:B------:R-:W-:Y:S01]  /*f230*/  IADD3 R21, R19, -0x31, RZ ;  /* 0xffffffcf13157810 */ /* 0x000fe20007ffe0ff */
[----:B------:R-:W-:Y:S01]  /*f240*/  FFMA.FTZ R112, R7, -UR5, R0 ;  /* 0x8000000507707c23 */ /* 0x000fe20008010000 */
[----:B------:R-:W-:Y:S01]  /*f250*/  @!P2 IADD3 R6, -R19, 0x69, RZ ;  /* 0x000000691306a810 */ /* 0x000fe20007ffe1ff */
[----:B------:R-:W-:Y:S01]  /*f260*/  FFMA.FTZ R111, R5, -UR5, R2 ;  /* 0x80000005056f7c23 */ /* 0x000fe20008010002 */
[----:B------:R-:W-:Y:S01]  /*f270*/  ISETP.GE.AND P6, PT, R23, RZ, PT ;  /* 0x000000ff1700720c */ /* 0x000fe20003fc6270 */
[----:B------:R-:W-:Y:S01]  /*f280*/  FFMA.FTZ R30, R5, -UR5, R4 ;  /* 0x80000005051e7c23 */ /* 0x000fe20008010004 */
[----:B------:R-:W-:Y:S01]  /*f290*/  @!P4 IADD3 R3, -R19, 0x28, RZ ;  /* 0x000000281303c810 */ /* 0x000fe20007ffe1ff */
[----:B------:R-:W-:Y:S01]  /*f2a0*/  FMUL.FTZ R0, R127, UR8 ;  /* 0x000000087f007c20 */ /* 0x000fe20008410000 */
[----:B------:R-:W-:Y:S02]  /*f2b0*/  ISETP.GE.AND P5, PT, R21, RZ, PT ;  /* 0x000000ff1500720c */ /* 0x000fe40003fa6270 */
[C---:B------:R-:W-:Y:S02]  /*f2c0*/  IADD3 R7, R19.reuse, -0x70, RZ ;  /* 0xffffff9013077810 */ /* 0x040fe40007ffe0ff */
[----:B------:R-:W-:Y:S01]  /*f2d0*/  I2FP.F32.S32 R5, R6 ;  /* 0x0000000600057245 */ /* 0x000fe20000201400 */
[----:B------:R-:W-:Y:S01]  /*f2e0*/  MUFU.TANH R0, R0 ;  /* 0x0000000000007308 */ /* 0x000fe20000002400 */
[----:B------:R-:W-:Y:S02]  /*f2f0*/  IADD3 R6, R19, -0x71, RZ ;  /* 0xffffff8f13067810 */ /* 0x000fe40007ffe0ff */
[----:B------:R-:W-:Y:S01]  /*f300*/  I2FP.F32.S32 R3, R3 ;  /* 0x0000000300037245 */ /* 0x000fe20000201400 */
[----:B------:R-:W-:Y:S01]  /*f310*/  FFMA.FTZ R108, R5, -UR5, R108 ;  /* 0x80000005056c7c23 */ /* 0x000fe2000801006c */
[----:B------:R-:W-:Y:S01]  /*f320*/  @!P3 IADD3 R9, -R19, 0x29, RZ ;  /* 0x000000291309b810 */ /* 0x000fe20007ffe1ff */
[----:B------:R-:W-:Y:S01]  /*f330*/  FFMA.FTZ R104, R5, -UR5, R104 ;  /* 0x8000000505687c23 */ /* 0x000fe20008010068 */
[----:B------:R-:W-:Y:S01]  /*f340*/  ISETP.GE.AND P2, PT, R7, RZ, PT ;  /* 0x000000ff0700720c */ /* 0x000fe20003f46270 */
[C---:B------:R-:W-:Y:S01]  /*f350*/  FFMA.FTZ R122, R3.reuse, -UR5, R38 ;  /* 0x80000005037a7c23 */ /* 0x040fe20008010026 */
[----:B------:R-:W-:Y:S01]  /*f360*/  ISETP.GE.AND P4, PT, R6, RZ, PT ;  /* 0x000000ff0600720c */ /* 0x000fe20003f86270 */
[C---:B------:R-:W-:Y:S01]  /*f370*/  FFMA.FTZ R39, R3.reuse, -UR5, R39 ;  /* 0x8000000503277c23 */ /* 0x040fe20008010027 */
[----:B------:R-:W-:Y:S01]  /*f380*/  MOV R127, R62 ;  /* 0x0000003e007f7202 */ /* 0x000fe20000000f00 */
[----:B------:R-:W-:Y:S01]  /*f390*/  FFMA.FTZ R103, R3, -UR5, R103 ;  /* 0x8000000503677c23 */ /* 0x000fe20008010067 */
[----:B------:R-:W-:Y:S01]  /*f3a0*/  IADD3 R5, R19, -0x78, RZ ;  /* 0xffffff8813057810 */ /* 0x000fe20007ffe0ff */
[----:B------:R-:W-:Y:S01]  /*f3b0*/  FFMA.FTZ R239, R3, -UR5, R239 ;  /* 0x8000000503ef7c23 */ /* 0x000fe200080100ef */
[----:B------:R-:W-:Y:S01]  /*f3c0*/  I2FP.F32.S32 R62, R9 ;  /* 0x00000009003e7245 */ /* 0x000fe20000201400 */
[----:B------:R-:W-:Y:S01]  /*f3d0*/  FMUL.FTZ R38, R71, UR8 ;  /* 0x0000000847267c20 */ /* 0x000fe20008410000 */
[----:B------:R-:W1:Y:S01]  /*f3e0*/  MUFU.TANH R9, R131 ;  /* 0x0000008300097308 */ /* 0x000e620000002400 */
[C---:B------:R-:W-:Y:S02]  /*f3f0*/  IADD3 R3, R19.reuse, -0x39, RZ ;  /* 0xffffffc713037810 */ /* 0x040fe40007ffe0ff */
[C---:B------:R-:W-:Y:S01]  /*f400*/  @!P6 IADD3 R23, -R19.reuse, 0x30, RZ ;  /* 0x000000301317e810 */ /* 0x040fe20007ffe1ff */
[C---:B------:R-:W-:Y:S01]  /*f410*/  FFMA.FTZ R126, R62.reuse, -UR5, R35 ;  /* 0x800000053e7e7c23 */ /* 0x040fe20008010023 */
[----:B------:R-:W-:Y:S01]  /*f420*/  @!P5 IADD3 R21, -R19, 0x31, RZ ;  /* 0x000000311315d810 */ /* 0x000fe20007ffe1ff */
[C---:B------:R-:W-:Y:S01]  /*f430*/  FFMA.FTZ R37, R62.reuse, -UR5, R37 ;  /* 0x800000053e257c23 */ /* 0x040fe20008010025 */
[----:B------:R-:W-:Y:S03]  /*f440*/  ISETP.GE.AND P3, PT, R5, RZ, PT ;  /* 0x000000ff0500720c */ /* 0x000fe60003f66270 */
[----:B------:R-:W2:Y:S01]  /*f450*/  MUFU.TANH R38, R38 ;  /* 0x0000002600267308 */ /* 0x000ea20000002400 */
[----:B------:R-:W-:Y:S01]  /*f460*/  ISETP.GE.AND P5, PT, R3, RZ, PT ;  /* 0x000000ff0300720c */ /* 0x000fe20003fa6270 */
[C---:B------:R-:W-:Y:S01]  /*f470*/  FFMA.FTZ R105, R62.reuse, -UR5, R105 ;  /* 0x800000053e697c23 */ /* 0x040fe20008010069 */
[----:B------:R-:W-:Y:S01]  /*f480*/  I2FP.F32.S32 R54, R23 ;  /* 0x0000001700367245 */ /* 0x000fe20000201400 */
[----:B------:R-:W-:Y:S01]  /*f490*/  FFMA.FTZ R240, R62, -UR5, R240 ;  /* 0x800000053ef07c23 */ /* 0x000fe200080100f0 */
[C---:B------:R-:W-:Y:S02]  /*f4a0*/  @!P2 IADD3 R7, -R19.reuse, 0x70, RZ ;  /* 0x000000701307a810 */ /* 0x040fe40007ffe1ff */
[----:B------:R-:W-:Y:S01]  /*f4b0*/  @!P4 IADD3 R6, -R19, 0x71, RZ ;  /* 0x000000711306c810 */ /* 0x000fe20007ffe1ff */
[C---:B------:R-:W-:Y:S01]  /*f4c0*/  FFMA.FTZ R97, R54.reuse, -UR5, R97 ;  /* 0x8000000536617c23 */ /* 0x040fe20008010061 */
[C---:B------:R-:W-:Y:S01]  /*f4d0*/  FFMA.FTZ R72, R54.reuse, -UR5, R72 ;  /* 0x8000000536487c23 */ /* 0x040fe20008010048 */
[C---:B------:R-:W-:Y:S01]  /*f4e0*/  FFMA.FTZ R35, R54.reuse, -UR5, R33 ;  /* 0x8000000536237c23 */ /* 0x040fe20008010021 */
[----:B------:R-:W-:Y:S01]  /*f4f0*/  FFMA.FTZ R59, R54, -UR5, R59 ;  /* 0x80000005363b7c23 */ /* 0x000fe2000801003b */
[----:B------:R-:W-:Y:S02]  /*f500*/  I2FP.F32.S32 R71, R21 ;  /* 0x0000001500477245 */ /* 0x000fe40000201400 */
[----:B------:R-:W-:Y:S02]  /*f510*/  I2FP.F32.S32 R54, R7 ;  /* 0x0000000700367245 */ /* 0x000fe40000201400 */
[----:B------:R-:W-:Y:S01]  /*f520*/  I2FP.F32.S32 R7, R6 ;  /* 0x0000000600077245 */ /* 0x000fe20000201400 */
[----:B------:R-:W-:Y:S01]  /*f530*/  FFMA.FTZ R47, R71, -UR5, R34 ;  /* 0x80000005472f7c23 */ /* 0x000fe20008010022 */
[----:B------:R-:W-:Y:S01]  /*f540*/  @!P3 IADD3 R5, -R19, 0x78, RZ ;  /* 0x000000781305b810 */ /* 0x000fe20007ffe1ff */
[----:B------:R-:W-:Y:S01]  /*f550*/  FFMA.FTZ R96, R71, -UR5, R96 ;  /* 0x8000000547607c23 */ /* 0x000fe20008010060 */
[----:B------:R-:W-:Y:S01]  /*f560*/  @!P5 IADD3 R3, -R19, 0x39, RZ ;  /* 0x000000391303d810 */ /* 0x000fe20007ffe1ff */
[----:B------:R-:W-:Y:S01]  /*f570*/  FFMA.FTZ R94, R7, -UR5, R94 ;  /* 0x80000005075e7c23 */ /* 0x000fe2000801005e */
[----:B------:R-:W-:Y:S01]  /*f580*/  FFMA.FTZ R58, R71, -UR5, R58 ;  /* 0x80000005473a7c23 */ /* 0x000fe2000801003a */
[----:B-1----:R-:W-:Y:S01]  /*f590*/  FFMA.FTZ R34, R7, -UR5, R9 ;  /* 0x8000000507227c23 */ /* 0x002fe20008010009 */
[----:B------:R-:W-:Y:S01]  /*f5a0*/  FFMA.FTZ R71, R71, -UR5, R0 ;  /* 0x8000000547477c23 */ /* 0x000fe20008010000 */
[----:B------:R-:W-:Y:S01]  /*f5b0*/  FMNMX.FTZ R7, R20, R196, !PT ;  /* 0x000000c414077209 */ /* 0x000fe20007810000 */
[C---:B------:R-:W-:Y:S01]  /*f5c0*/  FFMA.FTZ R102, R54.reuse, -UR5, R102 ;  /* 0x8000000536667c23 */ /* 0x040fe20008010066 */
[----:B------:R-:W-:Y:S01]  /*f5d0*/  I2FP.F32.S32 R0, R5 ;  /* 0x0000000500007245 */ /* 0x000fe20000201400 */
[----:B------:R-:W-:Y:S01]  /*f5e0*/  FFMA.FTZ R95, R54, -UR5, R95 ;  /* 0x80000005365f7c23 */ /* 0x000fe2000801005f */
[----:B------:R-:W-:Y:S02]  /*f5f0*/  I2FP.F32.S32 R5, R3 ;  /* 0x0000000300057245 */ /* 0x000fe40000201400 */
[----:B------:R-:W-:Y:S01]  /*f600*/  FMNMX.FTZ R3, R225, R199, !PT ;  /* 0x000000c7e1037209 */ /* 0x000fe20007810000 */
[----:B------:R-:W-:Y:S01]  /*f610*/  FFMA.FTZ R93, R0, -UR5, R93 ;  /* 0x80000005005d7c23 */ /* 0x000fe2000801005d */
[----:B------:R-:W-:Y:S01]  /*f620*/  FMNMX.FTZ R7, R24, R7, !PT ;  /* 0x0000000718077209 */ /* 0x000fe20007810000 */
[C---:B--2---:R-:W-:Y:S01]  /*f630*/  FFMA.FTZ R38, R5.reuse, -UR5, R38 ;  /* 0x8000000505267c23 */ /* 0x044fe20008010026 */
        /* <DEDUP_REMOVED lines=12> */
[----:B------:R-:W1:Y:S01]  /*f700*/  MUFU.TANH R7, R64 ;  /* 0x0000004000077308 */ /* 0x000e620000002400 */
[----:B------:R-:W-:Y:S02]  /*f710*/  FMNMX.FTZ R0, R32, R9, !PT ;  /* 0x0000000920007209 */ /* 0x000fe40007810000 */
[----:B------:R-:W-:Y:S02]  /*f720*/  FMNMX.FTZ R6, R25, R6, !PT ;  /* 0x0000000619067209 */ /* 0x000fe40007810000 */
[----:B------:R-:W-:Y:S02]  /*f730*/  IADD3 R4, R19, -0x38, RZ ;  /* 0xffffffc813047810 */ /* 0x000fe40007ffe0ff */
[----:B------:R-:W-:Y:S02]  /*f740*/  FMNMX.FTZ R9, R11, R0, !PT ;  /* 0x000000000b097209 */ /* 0x000fe40007810000 */
[----:B------:R-:W-:Y:S02]  /*f750*/  FMNMX.FTZ R3, R56, R3, !PT ;  /* 0x0000000338037209 */ /* 0x000fe40007810000 */
[----:B------:R-:W-:Y:S02]  /*f760*/  FMNMX.FTZ R6, R27, R6, !PT ;  /* 0x000000061b067209 */ /* 0x000fe40007810000 */
[----:B------:R-:W-:Y:S02]  /*f770*/  ISETP.GE.AND P6, PT, R4, RZ, PT ;  /* 0x000000ff0400720c */ /* 0x000fe40003fc6270 */
        /* <DEDUP_REMOVED lines=8> */
[----:B------:R-:W2:Y:S01]  /*f800*/  MUFU.TANH R0, R65 ;  /* 0x0000004100007308 */ /* 0x000ea20000002400 */
[----:B------:R-:W-:Y:S02]  /*f810*/  FMNMX.FTZ R6, R43, R6, !PT ;  /* 0x000000062b067209 */ /* 0x000fe40007810000 */
[----:B------:R-:W-:Y:S02]  /*f820*/  @!P6 IADD3 R4, -R19, 0x38, RZ ;  /* 0x000000381304e810 */ /* 0x000fe40007ffe1ff */
[----:B------:R-:W-:Y:S02]  /*f830*/  FMNMX.FTZ R62, R83, R62, !PT ;  /* 0x0000003e533e7209 */ /* 0x000fe40007810000 */
[----:B------:R-:W-:Y:S02]  /*f840*/  FMNMX.FTZ R9, R78, R9, !PT ;  /* 0x000000094e097209 */ /* 0x000fe40007810000 */
[----:B------:R-:W-:Y:S02]  /*f850*/  FMNMX.FTZ R6, R39, R6, !PT ;  /* 0x0000000627067209 */ /* 0x000fe40007810000 */
[----:B------:R-:W-:Y:S02]  /*f860*/  I2FP.F32.S32 R4, R4 ;  /* 0x0000000400047245 */ /* 0x000fe40000201400 */
[----:B------:R-:W-:Y:S02]  /*f870*/  FMNMX.FTZ R62, R81, R62, !PT ;  /* 0x0000003e513e7209 */ /* 0x000fe40007810000 */
[----:B------:R-:W-:Y:S01]  /*f880*/  FMNMX.FTZ R9, R76, R9, !PT ;  /* 0x000000094c097209 */ /* 0x000fe20007810000 */
[C---:B-1----:R-:W-:Y:S01]  /*f890*/  FFMA.FTZ R31, R4.reuse, -UR5, R7 ;  /* 0x80000005041f7c23 */ /* 0x042fe20008010007 */
[----:B------:R-:W-:Y:S01]  /*f8a0*/  FMNMX.FTZ R6, R37, R6, !PT ;  /* 0x0000000625067209 */ /* 0x000fe20007810000 */
[C---:B------:R-:W-:Y:S01]  /*f8b0*/  FFMA.FTZ R50, R4.reuse, -UR5, R50 ;  /* 0x8000000504327c23 */ /* 0x040fe20008010032 */
[----:B------:R-:W-:Y:S01]  /*f8c0*/  MOV R33, R68 ;  /* 0x0000004400217202 */ /* 0x000fe20000000f00 */
[----:B--2---:R-:W-:Y:S01]  /*f8d0*/  FFMA.FTZ R23, R5, -UR5, R0 ;  /* 0x8000000505177c23 */ /* 0x004fe20008010000 */
        /* <DEDUP_REMOVED lines=54> */
[----:B------:R-:W-:Y:S02]  /*fc40*/  @!P2 IADD3 R2, -R19, 0x79, RZ ;  /* 0x000000791302a810 */ /* 0x000fe40007ffe1ff */
[----:B------:R-:W-:Y:S02]  /*fc50*/  FMNMX.FTZ R9, R111, R6, !PT ;  /* 0x000000066f097209 */ /* 0x000fe40007810000 */
[----:B------:R-:W-:Y:S02]  /*fc60*/  FMNMX.FTZ R3, R240, R3, !PT ;  /* 0x00000003f0037209 */ /* 0x000fe40007810000 */
[----:B------:R-:W-:Y:S02]  /*fc70*/  FMNMX.FTZ R6, R34, R7, !PT ;  /* 0x0000000722067209 */ /* 0x000fe40007810000 */
[----:B------:R-:W-:Y:S02]  /*fc80*/  I2FP.F32.S32 R7, R2 ;  /* 0x0000000200077245 */ /* 0x000fe40000201400 */
[----:B------:R-:W-:Y:S02]  /*fc90*/  FMNMX.FTZ R2, R72, R3, !PT ;  /* 0x0000000348027209 */ /* 0x000fe40007810000 */
[----:B------:R-:W1:Y:S01]  /*fca0*/  SHFL.BFLY PT, R3, R6, 0x2, 0x1f ;  /* 0x0c401f0006037f89 */ /* 0x000e6200000e0000 */
[----:B------:R-:W-:Y:S01]  /*fcb0*/  FMNMX.FTZ R54, R15, R197, !PT ;  /* 0x000000c50f367209 */ /* 0x000fe20007810000 */
[----:B------:R-:W-:Y:S01]  /*fcc0*/  FFMA.FTZ R92, R7, -UR5, R92 ;  /* 0x80000005075c7c23 */ /* 0x000fe2000801005c */
[----:B------:R-:W-:Y:S02]  /*fcd0*/  MOV R124, R69 ;  /* 0x00000045007c7202 */ /* 0x000fe40000000f00 */
        /* <DEDUP_REMOVED lines=11> */
[----:B-1----:R-:W-:Y:S02]  /*fd90*/  FMNMX.FTZ R4, R6, R3, !PT ;  /* 0x0000000306047209 */ /* 0x002fe40007810000 */
[----:B------:R-:W-:Y:S02]  /*fda0*/  FMNMX.FTZ R54, R128, R54, !PT ;  /* 0x0000003680367209 */ /* 0x000fe40007810000 */
[----:B------:R-:W-:Y:S03]  /*fdb0*/  FMNMX.FTZ R19, R93, R62, !PT ;  /* 0x0000003e5d137209 */ /* 0x000fe60007810000 */
[----:B------:R-:W1:Y:S01]  /*fdc0*/  SHFL.BFLY PT, R3, R4, 0x1, 0x1f ;  /* 0x0c201f0004037f89 */ /* 0x000e6200000e0000 */
[----:B------:R-:W-:Y:S02]  /*fdd0*/  FMNMX.FTZ R54, R127, R54, !PT ;  /* 0x000000367f367209 */ /* 0x000fe40007810000 */
[----:B------:R-:W-:Y:S02]  /*fde0*/  FMNMX.FTZ R21, R92, R19, !PT ;  /* 0x000000135c157209 */ /* 0x000fe40007810000 */
[----:B------:R-:W-:Y:S03]  /*fdf0*/  FMNMX.FTZ R54, R84, R54, !PT ;  /* 0x0000003654367209 */ /* 0x000fe60007810000 */
[----:B------:R-:W3:Y:S01]  /*fe00*/  SHFL.BFLY PT, R62, R21, 0x2, 0x1f ;  /* 0x0c401f00153e7f89 */ /* 0x000ee200000e0000 */
[----:B------:R-:W-:Y:S04]  /*fe10*/  FMNMX.FTZ R54, R82, R54, !PT ;  /* 0x0000003652367209 */ /* 0x000fe80007810000 */
[----:B------:R-:W-:Y:S04]  /*fe20*/  FMNMX.FTZ R54, R67, R54, !PT ;  /* 0x0000003643367209 */ /* 0x000fe80007810000 */
[----:B------:R-:W-:Y:S02]  /*fe30*/  FMNMX.FTZ R54, R66, R54, !PT ;  /* 0x0000003642367209 */ /* 0x000fe40007810000 */
[----:B--2---:R-:W-:Y:S02]  /*fe40*/  FMNMX.FTZ R7, R0, R7, !PT ;  /* 0x0000000700077209 */ /* 0x004fe40007810000 */
[----:B------:R-:W-:Y:S02]  /*fe50*/  FMNMX.FTZ R54, R223, R54, !PT ;  /* 0x00000036df367209 */ /* 0x000fe40007810000 */
[----:B-1----:R-:W-:Y:S01]  /*fe60*/  FMNMX.FTZ R3, R4, R3, !PT ;  /* 0x0000000304037209 */ /* 0x002fe20007810000 */
[----:B------:R-:W1:Y:S01]  /*fe70*/  SHFL.BFLY PT, R0, R7, 0x1, 0x1f ;  /* 0x0c201f0007007f89 */ /* 0x000e6200000e0000 */
[----:B------:R-:W-:Y:S02]  /*fe80*/  FMNMX.FTZ R54, R221, R54, !PT ;  /* 0x00000036dd367209 */ /* 0x000fe40007810000 */
[C---:B------:R-:W-:Y:S01]  /*fe90*/  FSETP.NEU.FTZ.AND P3, PT, R3.reuse, -INF , PT ;  /* 0xff8000000300780b */ /* 0x040fe20003f7d000 */
[----:B------:R-:W-:Y:S01]  /*fea0*/  FMUL.FTZ R101, R3, UR4 ;  /* 0x0000000403657c20 */ /* 0x000fe20008410000 */
[----:B------:R-:W-:Y:S02]  /*feb0*/  FMNMX.FTZ R54, R219, R54, !PT ;  /* 0x00000036db367209 */ /* 0x000fe40007810000 */
[----:B---3--:R-:W-:Y:S02]  /*fec0*/  FMNMX.FTZ R19, R21, R62, !PT ;  /* 0x0000003e15137209 */ /* 0x008fe40007810000 */
[----:B------:R-:W-:Y:S02]  /*fed0*/  FSEL R101, R101, RZ, P3 ;  /* 0x000000ff65657208 */ /* 0x000fe40001800000 */
[----:B------:R-:W-:Y:S01]  /*fee0*/  FMNMX.FTZ R54, R75, R54, !PT ;  /* 0x000000364b367209 */ /* 0x000fe20007810000 */
[----:B------:R-:W2:Y:S01]  /*fef0*/  SHFL.BFLY PT, R68, R19, 0x1, 0x1f ;  /* 0x0c201f0013447f89 */ /* 0x000ea200000e0000 */
[----:B------:R-:W-:Y:S01]  /*ff00*/  MOV R21, R67 ;  /* 0x0000004300157202 */ /* 0x000fe20000000f00 */
[--C-:B------:R-:W-:Y:S01]  /*ff10*/  FFMA.FTZ R79, R10, UR4, -R101.reuse ;  /* 0x000000040a4f7c23 */ /* 0x100fe20008010865 */
[--C-:B------:R-:W-:Y:S05]  /*ff20*/  FFMA.FTZ R116, R13, UR4, -R101.reuse ;  /* 0x000000040d747c23 */ /* 0x100fea0008010865 */
[----:B------:R-:W3:Y:S01]  /*ff30*/  LDL.LU R10, [R1+0x84] ;  /* 0x00008400010a7983 */ /* 0x000ee20000300800 */
[----:B------:R-:W-:Y:S01]  /*ff40*/  FMNMX.FTZ R54, R215, R54, !PT ;  /* 0x00000036d7367209 */ /* 0x000fe20007810000 */
[--C-:B------:R-:W-:Y:S01]  /*ff50*/  FFMA.FTZ R20, R20, UR4, -R101.reuse ;  /* 0x0000000414147c23 */ /* 0x100fe20008010865 */
[--C-:B------:R-:W-:Y:S01]  /*ff60*/  FFMA.FTZ R49, R39, UR4, -R101.reuse ;  /* 0x0000000427317c23 */ /* 0x100fe20008010865 */
[----:B------:R-:W-:Y:S01]  /*ff70*/  MUFU.EX2 R79, R79 ;  /* 0x0000004f004f7308 */ /* 0x000fe20000000800 */
[----:B------:R-:W4:Y:S01]  /*ff80*/  LDL.LU R13, [R1+0x80] ;  /* 0x00008000010d7983 */ /* 0x000f220000300800 */
[----:B------:R-:W-:Y:S01]  /*ff90*/  FMNMX.FTZ R54, R211, R54, !PT ;  /* 0x00000036d3367209 */ /* 0x000fe20007810000 */
[--C-:B------:R-:W-:Y:S01]  /*ffa0*/  FFMA.FTZ R118, R37, UR4, -R101.reuse ;  /* 0x0000000425767c23 */ /* 0x100fe20008010865 */
[----:B-1----:R-:W-:Y:S01]  /*ffb0*/  FMNMX.FTZ R0, R7, R0, !PT ;  /* 0x0000000007007209 */ /* 0x002fe20007810000 */
[--C-:B------:R-:W-:Y:S01]  /*ffc0*/  FFMA.FTZ R125, R48, UR4, -R101.reuse ;  /* 0x00000004307d7c23 */ /* 0x100fe20008010865 */
[----:B------:R-:W-:Y:S01]  /*ffd0*/  FMNMX.FTZ R54, R213, R54, !PT ;  /* 0x00000036d5367209 */ /* 0x000fe20007810000 */
[--C-:B------:R-:W-:Y:S03]  /*ffe0*/  FFMA.FTZ R242, R226, UR4, -R101.reuse ;  /* 0x00000004e2f27c23 */ /* 0x100fe60008010865 */
[----:B------:R-:W-:Y:S01]  /*fff0*/  MUFU.EX2 R20, R20 ;  /* 0x0000001400147308 */ /* 0x000fe20000000800 */
[C---:B------:R-:W-:Y:S01]  /*10000*/  FMUL.FTZ R243, R0.reuse, UR4 ;  /* 0x0000000400f37c20 */ /* 0x040fe20008410000 */
[----:B------:R-:W-:Y:S01]  /*10010*/  FMNMX.FTZ R54, R91, R54, !PT ;  /* 0x000000365b367209 */ /* 0x000fe20007810000 */
[--C-:B------:R-:W-:Y:S01]  /*10020*/  FFMA.FTZ R129, R29, UR4, -R101.reuse ;  /* 0x000000041d817c23 */ /* 0x100fe20008010865 */
[----:B------:R-:W-:Y:S01]  /*10030*/  FSETP.NEU.FTZ.AND P2, PT, R0, -INF , PT ;  /* 0xff8000000000780b */ /* 0x000fe20003f5d000 */
[--C-:B------:R-:W-:Y:S01]  /*10040*/  FFMA.FTZ R123, R22, UR4, -R101.reuse ;  /* 0x00000004167b7c23 */ /* 0x100fe20008010865 */
[----:B------:R-:W-:Y:S01]  /*10050*/  FMNMX.FTZ R54, R209, R54, !PT ;  /* 0x00000036d1367209 */ /* 0x000fe20007810000 */
[--C-:B------:R-:W-:Y:S03]  /*10060*/  FFMA.FTZ R65, R26, UR4, -R101.reuse ;  /* 0x000000041a417c23 */ /* 0x100fe60008010865 */
[----:B------:R-:W-:Y:S01]  /*10070*/  MUFU.EX2 R242, R242 ;  /* 0x000000f200f27308 */ /* 0x000fe20000000800 */
[----:B--2---:R-:W-:Y:S01]  /*10080*/  FMNMX.FTZ R68, R19, R68, !PT ;  /* 0x0000004413447209 */ /* 0x004fe20007810000 */
[--C-:B------:R-:W-:Y:S01]  /*10090*/  FFMA.FTZ R64, R25, UR4, -R101.reuse ;  /* 0x0000000419407c23 */ /* 0x100fe20008010865 */
[----:B------:R-:W-:Y:S01]  /*100a0*/  FMNMX.FTZ R54, R89, R54, !PT ;  /* 0x0000003659367209 */ /* 0x000fe20007810000 */
[----:B------:R-:W-:Y:S01]  /*100b0*/  FFMA.FTZ R117, R27, UR4, -R101 ;  /* 0x000000041b757c23 */ /* 0x000fe20008010865 */
[C---:B------:R-:W-:Y:S01]  /*100c0*/  FSETP.NEU.FTZ.AND P3, PT, R68.reuse, -INF , PT ;  /* 0xff8000004400780b */ /* 0x040fe20003f7d000 */
[C---:B------:R-:W-:Y:S01]  /*100d0*/  FMUL.FTZ R113, R68.reuse, UR4 ;  /* 0x0000000444717c20 */ /* 0x040fe20008410000 */
[----:B------:R-:W-:Y:S03]  /*100e0*/  FMNMX.FTZ R54, R205, R54, !PT ;  /* 0x00000036cd367209 */ /* 0x000fe60007810000 */
[----:B------:R-:W-:Y:S01]  /*100f0*/  MUFU.EX2 R125, R125 ;  /* 0x0000007d007d7308 */ /* 0x000fe20000000800 */
[----:B------:R-:W-:Y:S01]  /*10100*/  FSEL R243, R243, RZ, P2 ;  /* 0x000000fff3f37208 */ /* 0x000fe20001000000 */
[----:B------:R-:W-:Y:S01]  /*10110*/  FADD.FTZ R6, -R68, R201 ;  /* 0x000000c944067221 */ /* 0x000fe20000010100 */
[----:B------:R-:W-:Y:S01]  /*10120*/  FMNMX.FTZ R54, R207, R54, !PT ;  /* 0x00000036cf367209 */ /* 0x000fe20007810000 */
[----:B------:R-:W-:Y:S01]  /*10130*/  FFMA.FTZ R121, R42, UR4, -R101 ;  /* 0x000000042a797c23 */ /* 0x000fe20008010865 */
[----:B------:R-:W-:Y:S01]  /*10140*/  FSEL R113, R113, RZ, P3 ;  /* 0x000000ff71717208 */ /* 0x000fe20001800000 */
[----:B------:R-:W-:Y:S01]  /*10150*/  FMUL.FTZ R70, R6, UR4 ;  /* 0x0000000406467c20 */ /* 0x000fe20008410000 */
[----:B------:R-:W-:Y:S01]  /*10160*/  FMNMX.FTZ R54, R109, R54, !PT ;  /* 0x000000366d367209 */ /* 0x000fe20007810000 */
[----:B------:R-:W-:Y:S01]  /*10170*/  FFMA.FTZ R85, R225, UR4, -R243 ;  /* 0x00000004e1557c23 */ /* 0x000fe200080108f3 */
[----:B------:R-:W-:Y:S01]  /*10180*/  FFMA.FTZ R120, R43, UR4, -R101 ;  /* 0x000000042b787c23 */ /* 0x000fe20008010865 */
[----:B------:R-:W-:Y:S01]  /*10190*/  FFMA.FTZ R114, R11, UR4, -R113 ;  /* 0x000000040b727c23 */ /* 0x000fe20008010871 */
[----:B------:R-:W-:Y:S01]  /*101a0*/  FMNMX.FTZ R54, R107, R54, !PT ;  /* 0x000000366b367209 */ /* 0x000fe20007810000 */
[----:B------:R-:W1:Y:S01]  /*101b0*/  MUFU.EX2 R70, R70 ;  /* 0x0000004600467308 */ /* 0x000e620000000800 */
[--C-:B------:R-:W-:Y:S01]  /*101c0*/  FFMA.FTZ R29, R58, UR4, -R101.reuse ;  /* 0x000000043a1d7c23 */ /* 0x100fe20008010865 */
[--C-:B------:R-:W-:Y:S01]  /*101d0*/  FFMA.FTZ R226, R50, UR4, -R101.reuse ;  /* 0x0000000432e27c23 */ /* 0x100fe20008010865 */
[----:B------:R-:W-:Y:S01]  /*101e0*/  FMNMX.FTZ R54, R103, R54, !PT ;  /* 0x0000003667367209 */ /* 0x000fe20007810000 */
[--C-:B------:R-:W-:Y:S01]  /*101f0*/  FFMA.FTZ R225, R38, UR4, -R101.reuse ;  /* 0x0000000426e17c23 */ /* 0x100fe20008010865 */
[--C-:B------:R-:W-:Y:S01]  /*10200*/  FFMA.FTZ R131, R40, UR4, -R101.reuse ;  /* 0x0000000428837c23 */ /* 0x100fe20008010865 */
[--C-:B------:R-:W-:Y:S01]  /*10210*/  FFMA.FTZ R130, R36, UR4, -R101.reuse ;  /* 0x0000000424827c23 */ /* 0x100fe20008010865 */
[----:B------:R-:W-:Y:S03]  /*10220*/  FMNMX.FTZ R54, R105, R54, !PT ;  /* 0x0000003669367209 */ /* 0x000fe60007810000 */
[----:B------:R-:W-:Y:S01]  /*10230*/  MUFU.EX2 R85, R85 ;  /* 0x0000005500557308 */ /* 0x000fe20000000800 */
        /* <DEDUP_REMOVED lines=12> */
[----:B------:R-:W-:Y:S01]  /*10300*/  FFMA.FTZ R102, R102, UR4, -R101 ;  /* 0x0000000466667c23 */ /* 0x000fe20008010865 */
[----:B------:R-:W-:Y:S01]  /*10310*/  FFMA.FTZ R115, R8, UR4, -R113 ;  /* 0x0000000408737c23 */ /* 0x000fe20008010871 */
[----:B------:R-:W-:Y:S03]  /*10320*/  FMNMX.FTZ R5, R98, R9, !PT ;  /* 0x0000000962057209 */ /* 0x000fe60007810000 */
[----:B------:R-:W-:Y:S01]  /*10330*/  MUFU.EX2 R120, R120 ;  /* 0x0000007800787308 */ /* 0x000fe20000000800 */
[----:B------:R-:W-:Y:S01]  /*10340*/  FFMA.FTZ R241, R18, UR4, -R243 ;  /* 0x0000000412f17c23 */ /* 0x000fe200080108f3 */
[----:B------:R-:W-:Y:S01]  /*10350*/  MOV R25, R35 ;  /* 0x0000002300197202 */ /* 0x000fe20000000f00 */
[C---:B-1----:R-:W-:Y:S01]  /*10360*/  FMUL.FTZ R48, R70.reuse, R192 ;  /* 0x000000c046307220 */ /* 0x042fe20000410000 */
[----:B------:R-:W1:Y:S01]  /*10370*/  SHFL.BFLY PT, R2, R5, 0x2, 0x1f ;  /* 0x0c401f0005027f89 */ /* 0x000e6200000e0000 */
[----:B------:R-:W-:Y:S01]  /*10380*/  MOV R12, R23 ;  /* 0x00000017000c7202 */ /* 0x000fe20000000f00 */
[----:B------:R-:W-:Y:S01]  /*10390*/  FMUL.FTZ R36, R70, R172 ;  /* 0x000000ac46247220 */ /* 0x000fe20000410000 */
[----:B------:R-:W-:Y:S03]  /*103a0*/  FFMA.FTZ R126, R126, UR4, -R113 ;  /* 0x000000047e7e7c23 */ /* 0x000fe60008010871 */
[----:B------:R-:W-:Y:S01]  /*103b0*/  MUFU.EX2 R115, R115 ;  /* 0x0000007300737308 */ /* 0x000fe20000000800 */
[----:B------:R-:W-:Y:S01]  /*103c0*/  FFMA.FTZ R16, R16, UR4, -R243 ;  /* 0x0000000410107c23 */ /* 0x000fe200080108f3 */
[--C-:B------:R-:W-:Y:S01]  /*103d0*/  FFMA.FTZ R172, R214, UR4, -R113.reuse ;  /* 0x00000004d6ac7c23 */ /* 0x100fe20008010871 */
[--C-:B------:R-:W-:Y:S01]  /*103e0*/  FFMA.FTZ R214, R206, UR4, -R113.reuse ;  /* 0x00000004ced67c23 */ /* 0x100fe20008010871 */
[----:B------:R-:W-:Y:S01]  /*103f0*/  FFMA.FTZ R110, R110, UR4, -R113 ;  /* 0x000000046e6e7c23 */ /* 0x000fe20008010871 */
        /* <DEDUP_REMOVED lines=12> */
[----:B-1----:R-:W-:Y:S01]  /*104c0*/  FMNMX.FTZ R54, R5, R2, !PT ;  /* 0x0000000205367209 */ /* 0x002fe20007810000 */
[----:B------:R-:W-:Y:S01]  /*104d0*/  FADD.FTZ R2, -R3, R196 ;  /* 0x000000c403027221 */ /* 0x000fe20000010100 */
[----:B------:R-:W-:Y:S01]  /*104e0*/  FFMA.FTZ R196, R32, UR4, -R113 ;  /* 0x0000000420c47c23 */ /* 0x000fe20008010871 */
[----:B------:R-:W-:Y:S06]  /*104f0*/  MOV R32, R66 ;  /* 0x0000004200207202 */ /* 0x000fec0000000f00 */
[----:B------:R-:W-:Y:S01]  /*10500*/  MUFU.EX2 R226, R226 ;  /* 0x000000e200e27308 */ /* 0x000fe20000000800 */
[----:B------:R-:W-:Y:S01]  /*10510*/  FMUL.FTZ R5, R2, UR4 ;  /* 0x0000000402057c20 */ /* 0x000fe20008410000 */
[----:B------:R-:W1:Y:S01]  /*10520*/  SHFL.BFLY PT, R9, R54, 0x1, 0x1f ;  /* 0x0c201f0036097f89 */ /* 0x000e6200000e0000 */
[----:B------:R-:W-:Y:S01]  /*10530*/  FADD.FTZ R2, -R0, R199 ;  /* 0x000000c700027221 */ /* 0x000fe20000010100 */
[--C-:B------:R-:W-:Y:S03]  /*10540*/  FFMA.FTZ R199, R46, UR4, -R101.reuse ;  /* 0x000000042ec77c23 */ /* 0x100fe60008010865 */
[----:B------:R-:W-:Y:S03]  /*10550*/  FMUL.FTZ R4, R2, UR4 ;  /* 0x0000000402047c20 */ /* 0x000fe60008410000 */
[----:B------:R-:W2:Y:S10]  /*10560*/  MUFU.EX2 R5, R5 ;  /* 0x0000000500057308 */ /* 0x000eb40000000800 */
[----:B------:R-:W5:Y:S10]  /*10570*/  MUFU.EX2 R4, R4 ;  /* 0x0000000400047308 */ /* 0x000f740000000800 */
[----:B------:R-:W-:Y:S01]  /*10580*/  MUFU.EX2 R196, R196 ;  /* 0x000000c400c47308 */ /* 0x000fe20000000800 */
[C---:B--2---:R-:W-:Y:S01]  /*10590*/  FMUL.FTZ R55, R5.reuse, R183 ;  /* 0x000000b705377220 */ /* 0x044fe20000410000 */
[----:B-1----:R-:W-:Y:S01]  /*105a0*/  FMNMX.FTZ R2, R54, R9, !PT ;  /* 0x0000000936027209 */ /* 0x002fe20007810000 */
[----:B------:R-:W-:Y:S01]  /*105b0*/  FFMA.FTZ R9, R24, UR4, -R101 ;  /* 0x0000000418097c23 */ /* 0x000fe20008010865 */
[----:B------:R-:W-:Y:S01]  /*105c0*/  FFMA.FTZ R24, R14, UR4, -R243 ;  /* 0x000000040e187c23 */ /* 0x000fe200080108f3 */
[----:B------:R-:W-:Y:S01]  /*105d0*/  FMUL.FTZ R67, R5, R191 ;  /* 0x000000bf05437220 */ /* 0x000fe20000410000 */
[----:B------:R-:W-:Y:S01]  /*105e0*/  MOV R191, R81 ;  /* 0x0000005100bf7202 */ /* 0x000fe20000000f00 */
[----:B------:R-:W-:Y:S03]  /*105f0*/  FADD.FTZ R6, -R2, R197 ;  /* 0x000000c502067221 */ /* 0x000fe60000010100 */
[----:B------:R-:W-:Y:S01]  /*10600*/  MUFU.EX2 R225, R225 ;  /* 0x000000e100e17308 */ /* 0x000fe20000000800 */
[C---:B-----5:R-:W-:Y:S01]  /*10610*/  FMUL.FTZ R11, R4.reuse, R143 ;  /* 0x0000008f040b7220 */ /* 0x060fe20000410000 */
[----:B------:R-:W-:Y:S01]  /*10620*/  FMUL.FTZ R14, R4, R134 ;  /* 0x00000086040e7220 */ /* 0x000fe20000410000 */
[----:B------:R-:W-:Y:S01]  /*10630*/  MOV R134, R80 ;  /* 0x0000005000867202 */ /* 0x000fe20000000f00 */
[----:B------:R-:W-:Y:S01]  /*10640*/  FMUL.FTZ R100, R2, UR4 ;  /* 0x0000000402647c20 */ /* 0x000fe20008410000 */
[----:B------:R-:W-:Y:S01]  /*10650*/  MOV R143, R83 ;  /* 0x00000053008f7202 */ /* 0x000fe20000000f00 */
[----:B------:R-:W-:Y:S01]  /*10660*/  FMUL.FTZ R69, R6, UR4 ;  /* 0x0000000406457c20 */ /* 0x000fe20008410000 */
[----:B------:R-:W-:Y:S03]  /*10670*/  MOV R183, R82 ;  /* 0x0000005200b77202 */ /* 0x000fe60000000f00 */
[----:B------:R-:W-:Y:S01]  /*10680*/  MUFU.EX2 R9, R9 ;  /* 0x0000000900097308 */ /* 0x000fe20000000800 */
[----:B------:R-:W1:Y:S01]  /*10690*/  LDSM.16.MT88.4 R80, [R247+0x8000] ;  /* 0x00800000f750783b */ /* 0x000e620000004200 */
[----:B------:R-:W-:Y:S01]  /*106a0*/  FSETP.NEU.FTZ.AND P2, PT, R2, -INF , PT ;  /* 0xff8000000200780b */ /* 0x000fe20003f5d000 */
[----:B------:R-:W-:Y:S01]  /*106b0*/  FFMA.FTZ R6, R59, UR4, -R101 ;  /* 0x000000043b067c23 */ /* 0x000fe20008010865 */
[----:B------:R-:W-:Y:S01]  /*106c0*/  FFMA.FTZ R197, R28, UR4, -R113 ;  /* 0x000000041cc57c23 */ /* 0x000fe20008010871 */
[----:B------:R-:W-:Y:S01]  /*106d0*/  FFMA.FTZ R101, R34, UR4, -R101 ;  /* 0x0000000422657c23 */ /* 0x000fe20008010865 */
[----:B------:R-:W-:Y:S01]  /*106e0*/  FSEL R100, R100, RZ, P2 ;  /* 0x000000ff64647208 */ /* 0x000fe20001000000 */
[C---:B------:R-:W-:Y:S03]  /*106f0*/  FMUL.FTZ R7, R5.reuse, R159 ;  /* 0x0000009f05077220 */ /* 0x040fe60000410000 */
[----:B------:R-:W2:Y:S01]  /*10700*/  MUFU.EX2 R69, R69 ;  /* 0x0000004500457308 */ /* 0x000ea20000000800 */
[----:B------:R-:W-:Y:S01]  /*10710*/  MOV R44, R6 ;  /* 0x00000006002c7202 */ /* 0x000fe20000000f00 */
[C---:B------:R-:W-:Y:S01]  /*10720*/  FMUL.FTZ R6, R5.reuse, R158 ;  /* 0x0000009e05067220 */ /* 0x040fe20000410000 */
[C---:B------:R-:W-:Y:S01]  /*10730*/  FMUL.FTZ R18, R5.reuse, R178 ;  /* 0x000000b205127220 */ /* 0x040fe20000410000 */
[C---:B------:R-:W-:Y:S01]  /*10740*/  FMUL.FTZ R19, R5.reuse, R179 ;  /* 0x000000b305137220 */ /* 0x040fe20000410000 */
[C---:B------:R-:W-:Y:S01]  /*10750*/  FMUL.FTZ R22, R5.reuse, R170 ;  /* 0x000000aa05167220 */ /* 0x040fe20000410000 */
[C---:B------:R-:W-:Y:S01]  /*10760*/  FMUL.FTZ R23, R5.reuse, R171 ;  /* 0x000000ab05177220 */ /* 0x040fe20000410000 */
[C---:B------:R-:W-:Y:S03]  /*10770*/  FMUL.FTZ R34, R5.reuse, R186 ;  /* 0x000000ba05227220 */ /* 0x040fe60000410000 */
[----:B------:R-:W5:Y:S01]  /*10780*/  MUFU.EX2 R197, R197 ;  /* 0x000000c500c57308 */ /* 0x000f620000000800 */
[C---:B------:R-:W-:Y:S01]  /*10790*/  FMUL.FTZ R35, R5.reuse, R187 ;  /* 0x000000bb05237220 */ /* 0x040fe20000410000 */
[C---:B------:R-:W-:Y:S01]  /*107a0*/  FMUL.FTZ R38, R5.reuse, R174 ;  /* 0x000000ae05267220 */ /* 0x040fe20000410000 */
[C---:B------:R-:W-:Y:S01]  /*107b0*/  FMUL.FTZ R39, R5.reuse, R175 ;  /* 0x000000af05277220 */ /* 0x040fe20000410000 */
[C---:B------:R-:W-:Y:S01]  /*107c0*/  FMUL.FTZ R50, R5.reuse, R194 ;  /* 0x000000c205327220 */ /* 0x040fe20000410000 */
[C---:B------:R-:W-:Y:S01]  /*107d0*/  FMUL.FTZ R51, R5.reuse, R195 ;  /* 0x000000c305337220 */ /* 0x040fe20000410000 */
[C---:B------:R-:W-:Y:S01]  /*107e0*/  FMUL.FTZ R54, R5.reuse, R182 ;  /* 0x000000b605367220 */ /* 0x040fe20000410000 */
[----:B------:R-:W-:Y:S03]  /*107f0*/  FMUL.FTZ R66, R5, R190 ;  /* 0x000000be05427220 */ /* 0x000fe60000410000 */
[----:B------:R-:W1:Y:S01]  /*10800*/  MUFU.EX2 R24, R24 ;  /* 0x0000001800187308 */ /* 0x000e620000000800 */
[C---:B------:R-:W-:Y:S01]  /*10810*/  FMUL.FTZ R26, R4.reuse, R150 ;  /* 0x00000096041a7220 */ /* 0x040fe20000410000 */
[----:B------:R-:W-:Y:S01]  /*10820*/  FMUL.FTZ R46, R4, R146 ;  /* 0x00000092042e7220 */ /* 0x000fe20000410000 */
[----:B------:R-:W-:Y:S01]  /*10830*/  MOV R187, R118 ;  /* 0x0000007600bb7202 */ /* 0x000fe20000000f00 */
[--C-:B------:R-:W-:Y:S01]  /*10840*/  FFMA.FTZ R118, R41, UR4, -R100.reuse ;  /* 0x0000000429767c23 */ /* 0x100fe20008010864 */
[----:B------:R-:W-:Y:S01]  /*10850*/  MOV R150, R117 ;  /* 0x0000007500967202 */ /* 0x000fe20000000f00 */
[--C-:B------:R-:W-:Y:S01]  /*10860*/  FFMA.FTZ R117, R45, UR4, -R100.reuse ;  /* 0x000000042d757c23 */ /* 0x100fe20008010864 */
[----:B------:R-:W-:Y:S03]  /*10870*/  MOV R194, R49 ;  /* 0x0000003100c27202 */ /* 0x000fe60000000f00 */
[----:B------:R-:W-:Y:S01]  /*10880*/  MUFU.EX2 R224, R224 ;  /* 0x000000e000e07308 */ /* 0x000fe20000000800 */
[----:B------:R-:W-:Y:S01]  /*10890*/  FMUL.FTZ R49, R70, R193 ;  /* 0x000000c146317220 */ /* 0x000fe20000410000 */
[----:B------:R-:W-:Y:S01]  /*108a0*/  MOV R28, R47 ;  /* 0x0000002f001c7202 */ /* 0x000fe20000000f00 */
[C---:B------:R-:W-:Y:S01]  /*108b0*/  FMUL.FTZ R30, R4.reuse, R138 ;  /* 0x0000008a041e7220 */ /* 0x040fe20000410000 */
[C---:B------:R-:W-:Y:S01]  /*108c0*/  FMUL.FTZ R31, R4.reuse, R139 ;  /* 0x0000008b041f7220 */ /* 0x040fe20000410000 */
[C---:B------:R-:W-:Y:S01]  /*108d0*/  FMUL.FTZ R42, R4.reuse, R154 ;  /* 0x0000009a042a7220 */ /* 0x040fe20000410000 */
[----:B------:R-:W-:Y:S01]  /*108e0*/  MOV R179, R28 ;  /* 0x0000001c00b37202 */ /* 0x000fe20000000f00 */
        /* <DEDUP_REMOVED lines=8> */
[----:B------:R-:W-:Y:S03]  /*10970*/  MOV R190, R84 ;  /* 0x0000005400be7202 */ /* 0x000fe60000000f00 */
[----:B------:R-:W-:Y:S01]  /*10980*/  MUFU.EX2 R117, R117 ;  /* 0x0000007500757308 */ /* 0x000fe20000000800 */
[----:B------:R-:W-:Y:S01]  /*10990*/  MOV R159, R12 ;  /* 0x0000000c009f7202 */ /* 0x000fe20000000f00 */
[C---:B--2---:R-:W-:Y:S01]  /*109a0*/  FMUL.FTZ R28, R69.reuse, R136 ;  /* 0x00000088451c7220 */ /* 0x044fe20000410000 */
[----:B------:R-:W-:Y:S01]  /*109b0*/  MOV R138, R77 ;  /* 0x0000004d008a7202 */ /* 0x000fe20000000f00 */
[C---:B------:R-:W-:Y:S01]  /*109c0*/  FMUL.FTZ R40, R69.reuse, R152 ;  /* 0x0000009845287220 */ /* 0x040fe20000410000 */
[----:B------:R-:W-:Y:S01]  /*109d0*/  MOV R139, R76 ;  /* 0x0000004c008b7202 */ /* 0x000fe20000000f00 */
[----:B------:R-:W-:Y:S01]  /*109e0*/  FMUL.FTZ R41, R69, R153 ;  /* 0x0000009945297220 */ /* 0x000fe20000410000 */
[----:B------:R-:W-:Y:S03]  /*109f0*/  MOV R154, R78 ;  /* 0x0000004e009a7202 */ /* 0x000fe60000000f00 */
[----:B------:R-:W-:Y:S01]  /*10a00*/  MUFU.EX2 R172, R172 ;  /* 0x000000ac00ac7308 */ /* 0x000fe20000000800 */
[----:B------:R-:W-:Y:S01]  /*10a10*/  F2FP.BF16.F32.PACK_AB R77, R9, R20 ;  /* 0x00000014094d723e */ /* 0x000fe200000010ff */
[----:B------:R-:W-:Y:S01]  /*10a20*/  FMUL.FTZ R45, R69, R145 ;  /* 0x00000091452d7220 */ /* 0x000fe20000410000 */
[----:B-----5:R-:W-:Y:S01]  /*10a30*/  F2FP.BF16.F32.PACK_AB R76, R196, R197 ;  /* 0x000000c5c44c723e */ /* 0x020fe200000010ff */
[--C-:B------:R-:W-:Y:S01]  /*10a40*/  FFMA.FTZ R128, R128, UR4, -R100.reuse ;  /* 0x0000000480807c23 */ /* 0x100fe20008010864 */
[----:B------:R-:W-:Y:S01]  /*10a50*/  F2FP.BF16.F32.PACK_AB R78, R115, R114 ;  /* 0x00000072734e723e */ /* 0x000fe200000010ff */
[--C-:B------:R-:W-:Y:S01]  /*10a60*/  FFMA.FTZ R127, R127, UR4, -R100.reuse ;  /* 0x000000047f7f7c23 */ /* 0x100fe20008010864 */
[----:B------:R-:W-:Y:S03]  /*10a70*/  MOV R151, R87 ;  /* 0x0000005700977202 */ /* 0x000fe60000000f00 */
[----:B------:R-:W-:Y:S01]  /*10a80*/  MUFU.EX2 R217, R217 ;  /* 0x000000d900d97308 */ /* 0x000fe20000000800 */
[----:B-1----:R-:W-:Y:S01]  /*10a90*/  F2FP.BF16.F32.PACK_AB R87, R241, R24 ;  /* 0x00000018f157723e */ /* 0x002fe200000010ff */
[----:B------:R-:W-:Y:S01]  /*10aa0*/  FFMA.FTZ R153, R179, UR4, -R113 ;  /* 0x00000004b3997c23 */ /* 0x000fe20008010871 */
[----:B------:R-:W-:Y:S01]  /*10ab0*/  MOV R195, R21 ;  /* 0x0000001500c37202 */ /* 0x000fe20000000f00 */
[C---:B------:R-:W-:Y:S01]  /*10ac0*/  FMUL.FTZ R21, R70.reuse, R169 ;  /* 0x000000a946157220 */ /* 0x040fe20000410000 */
[----:B------:R-:W-:Y:S01]  /*10ad0*/  MOV R158, R25 ;  /* 0x00000019009e7202 */ /* 0x000fe20000000f00 */
[C---:B------:R-:W-:Y:S01]  /*10ae0*/  FMUL.FTZ R25, R69.reuse, R149 ;  /* 0x0000009545197220 */ /* 0x040fe20000410000 */
[----:B------:R-:W-:Y:S03]  /*10af0*/  MOV R170, R29 ;  /* 0x0000001d00aa7202 */ /* 0x000fe60000000f00 */
[----:B------:R1:W-:Y:S01]  /*10b00*/  MUFU.EX2 R169, R116 ;  /* 0x0000007400a97308 */ /* 0x0003e20000000800 */
[C---:B------:R-:W-:Y:S01]  /*10b10*/  FMUL.FTZ R29, R69.reuse, R137 ;  /* 0x00000089451d7220 */ /* 0x040fe20000410000 */
[----:B------:R-:W-:Y:S01]  /*10b20*/  MOV R186, R32 ;  /* 0x0000002000ba7202 */ /* 0x000fe20000000f00 */
[C---:B------:R-:W-:Y:S01]  /*10b30*/  FMUL.FTZ R32, R70.reuse, R184 ;  /* 0x000000b846207220 */ /* 0x040fe20000410000 */
[----:B------:R-:W-:Y:S01]  /*10b40*/  MOV R182, R33 ;  /* 0x0000002100b67202 */ /* 0x000fe20000000f00 */
[C---:B------:R-:W-:Y:S01]  /*10b50*/  FMUL.FTZ R33, R70.reuse, R185 ;  /* 0x000000b946217220 */ /* 0x040fe20000410000 */
[----:B------:R-:W-:Y:S01]  /*10b60*/  MOV R178, R37 ;  /* 0x0000002500b27202 */ /* 0x000fe20000000f00 */
[----:B------:R-:W-:Y:S03]  /*10b70*/  FMUL.FTZ R37, R70, R173 ;  /* 0x000000ad46257220 */ /* 0x000fe60000410000 */
[----:B------:R-:W-:Y:S01]  /*10b80*/  MUFU.EX2 R128, R128 ;  /* 0x0000008000807308 */ /* 0x000fe20000000800 */
[----:B------:R-:W-:Y:S01]  /*10b90*/  MOV R171, R44 ;  /* 0x0000002c00ab7202 */ /* 0x000fe20000000f00 */
[C---:B------:R-:W-:Y:S01]  /*10ba0*/  FMUL.FTZ R44, R69.reuse, R144 ;  /* 0x00000090452c7220 */ /* 0x040fe20000410000 */
[--C-:B------:R-:W-:Y:S01]  /*10bb0*/  FFMA.FTZ R149, R60, UR4, -R243.reuse ;  /* 0x000000043c957c23 */ /* 0x100fe200080108f3 */
[----:B------:R-:W-:Y:S01]  /*10bc0*/  FMUL.FTZ R60, R69, R160 ;  /* 0x000000a0453c7220 */ /* 0x000fe20000410000 */
[----:B------:R-:W2:Y:S01]  /*10bd0*/  LDL.LU R185, [R1+0x7c] ;  /* 0x00007c0001b97983 */ /* 0x000ea20000300800 */
[----:B------:R-:W-:Y:S01]  /*10be0*/  FFMA.FTZ R184, R72, UR4, -R243 ;  /* 0x0000000448b87c23 */ /* 0x000fe200080108f3 */
[--C-:B------:R-:W-:Y:S03]  /*10bf0*/  FFMA.FTZ R160, R138, UR4, -R113.reuse ;  /* 0x000000048aa07c23 */ /* 0x100fe60008010871 */
[----:B------:R-:W-:Y:S01]  /*10c00*/  MUFU.EX2 R127, R127 ;  /* 0x0000007f007f7308 */ /* 0x000fe20000000800 */
[--C-:B-1----:R-:W-:Y:S01]  /*10c10*/  FFMA.FTZ R116, R139, UR4, -R113.reuse ;  /* 0x000000048b747c23 */ /* 0x102fe20008010871 */
[----:B------:R-:W5:Y:S01]  /*10c20*/  LDL.LU R179, [R1+0x78] ;  /* 0x0000780001b37983 */ /* 0x000f620000300800 */
        /* <DEDUP_REMOVED lines=17> */
[--C-:B------:R-:W-:Y:S01]  /*10d40*/  FFMA.FTZ R109, R109, UR4, -R100.reuse ;  /* 0x000000046d6d7c23 */ /* 0x100fe20008010864 */
[----:B------:R-:W-:Y:S01]  /*10d50*/  FFMA.FTZ R103, R103, UR4, -R100 ;  /* 0x0000000467677c23 */ /* 0x000fe20008010864 */
[--C-:B------:R-:W-:Y:S01]  /*10d60*/  FFMA.FTZ R159, R235, UR4, -R243.reuse ;  /* 0x00000004eb9f7c23 */ /* 0x100fe200080108f3 */
[--C-:B------:R-:W-:Y:S03]  /*10d70*/  FFMA.FTZ R138, R231, UR4, -R243.reuse ;  /* 0x00000004e78a7c23 */ /* 0x100fe600080108f3 */
[----:B------:R-:W-:Y:S01]  /*10d80*/  MUFU.EX2 R160, R160 ;  /* 0x000000a000a07308 */ /* 0x000fe20000000800 */
[--C-:B------:R-:W-:Y:S09]  /*10d90*/  FFMA.FTZ R221, R227, UR4, -R243.reuse ;  /* 0x00000004e3dd7c23 */ /* 0x100ff200080108f3 */
[----:B------:R-:W-:Y:S10]  /*10da0*/  MUFU.EX2 R163, R163 ;  /* 0x000000a300a37308 */ /* 0x000ff40000000800 */
[----:B------:R1:W-:Y:S10]  /*10db0*/  MUFU.EX2 R136, R170 ;  /* 0x000000aa00887308 */ /* 0x0003f40000000800 */
[----:B------:R-:W-:Y:S10]  /*10dc0*/  MUFU.EX2 R158, R158 ;  /* 0x0000009e009e7308 */ /* 0x000ff40000000800 */
[----:B------:R-:W3:Y:S01]  /*10dd0*/  MUFU.EX2 R153, R153 ;  /* 0x0000009900997308 */ /* 0x000ee20000000800 */
[----:B-1----:R-:W-:Y:S09]  /*10de0*/  FFMA.FTZ R170, R71, UR4, -R243 ;  /* 0x0000000447aa7c23 */ /* 0x002ff200080108f3 */
[----:B------:R-:W-:Y:S10]  /*10df0*/  MUFU.EX2 R137, R137 ;  /* 0x0000008900897308 */ /* 0x000ff40000000800 */
[----:B------:R-:W-:Y:S01]  /*10e00*/  MUFU.EX2 R159, R159 ;  /* 0x0000009f009f7308 */ /* 0x000fe20000000800 */
[----:B---3--:R-:W-:Y:S01]  /*10e10*/  F2FP.BF16.F32.PACK_AB R72, R153, R158 ;  /* 0x0000009e9948723e */ /* 0x008fe200000010ff */
[----:B------:R-:W-:Y:S01]  /*10e20*/  FFMA.FTZ R8, R5, R10, R20 ;  /* 0x0000000a05087223 */ /* 0x000fe20000010014 */
[--C-:B------:R-:W-:Y:S01]  /*10e30*/  FFMA.FTZ R5, R15, UR4, -R100.reuse ;  /* 0x000000040f057c23 */ /* 0x100fe20008010864 */
[C---:B------:R-:W-:Y:S01]  /*10e40*/  FMUL.FTZ R10, R4.reuse, R142 ;  /* 0x0000008e040a7220 */ /* 0x040fe20000410000 */
[----:B------:R-:W-:Y:S01]  /*10e50*/  MOV R142, R124 ;  /* 0x0000007c008e7202 */ /* 0x000fe20000000f00 */
[----:B------:R-:W-:Y:S04]  /*10e60*/  FFMA.FTZ R124, R17, UR4, -R100 ;  /* 0x00000004117c7c23 */ /* 0x000fe80008010864 */
[----:B------:R1:W-:Y:S01]  /*10e70*/  MUFU.EX2 R146, R5 ;  /* 0x0000000500927308 */ /* 0x0003e20000000800 */
[----:B------:R-:W-:Y:S01]  /*10e80*/  FADD.FTZ R12, R9, R8 ;  /* 0x00000008090c7221 */ /* 0x000fe20000010000 */
[C---:B------:R-:W-:Y:S01]  /*10e90*/  FMUL.FTZ R15, R4.reuse, R135 ;  /* 0x00000087040f7220 */ /* 0x040fe20000410000 */
[----:B----4-:R-:W-:Y:S01]  /*10ea0*/  FFMA.FTZ R13, R4, R13, R85 ;  /* 0x0000000d040d7223 */ /* 0x010fe20000010055 */
[----:B------:R-:W-:Y:S01]  /*10eb0*/  FMUL.FTZ R4, R70, R156 ;  /* 0x0000009c46047220 */ /* 0x000fe20000410000 */
[----:B------:R-:W-:Y:S01]  /*10ec0*/  FADD.FTZ R175, R79, R12 ;  /* 0x0000000c4faf7221 */ /* 0x000fe20000010000 */
[----:B------:R-:W-:Y:S01]  /*10ed0*/  F2FP.BF16.F32.PACK_AB R79, R242, R79 ;  /* 0x0000004ff24f723e */ /* 0x000fe200000010ff */
[C---:B------:R-:W-:Y:S03]  /*10ee0*/  FMUL.FTZ R8, R69.reuse, R140 ;  /* 0x0000008c45087220 */ /* 0x040fe60000410000 */
[----:B------:R-:W3:Y:S01]  /*10ef0*/  MUFU.EX2 R124, R124 ;  /* 0x0000007c007c7308 */ /* 0x000ee20000000800 */
[----:B------:R-:W-:Y:S01]  /*10f00*/  MOV R135, R86 ;  /* 0x0000005600877202 */ /* 0x000fe20000000f00 */
[----:B------:R-:W-:Y:S01]  /*10f10*/  FMUL.FTZ R9, R69, R141 ;  /* 0x0000008d45097220 */ /* 0x000fe20000410000 */
[C---:B------:R-:W-:Y:S01]  /*10f20*/  F2FP.BF16.F32.PACK_AB R85, R16.reuse, R85 ;  /* 0x000000551055723e */ /* 0x040fe200000010ff */
[----:B------:R-:W-:Y:S01]  /*10f30*/  FADD.FTZ R13, R16, R13 ;  /* 0x0000000d100d7221 */ /* 0x000fe20000010000 */
[----:B------:R-:W-:Y:S01]  /*10f40*/  F2FP.BF16.F32.PACK_AB R86, R117, R118 ;  /* 0x000000767556723e */ /* 0x000fe200000010ff */
[C---:B------:R-:W-:Y:S01]  /*10f50*/  FMUL.FTZ R12, R69.reuse, R132 ;  /* 0x00000084450c7220 */ /* 0x040fe20000410000 */
[----:B------:R-:W-:Y:S01]  /*10f60*/  FMUL.FTZ R16, R70, R176 ;  /* 0x000000b046107220 */ /* 0x000fe20000410000 */
[----:B------:R-:W-:Y:S01]  /*10f70*/  FADD.FTZ R174, R24, R13 ;  /* 0x0000000d18ae7221 */ /* 0x000fe20000010000 */
[C---:B-1----:R-:W-:Y:S01]  /*10f80*/  FMUL.FTZ R5, R70.reuse, R157 ;  /* 0x0000009d46057220 */ /* 0x042fe20000410000 */
[C---:B------:R-:W-:Y:S01]  /*10f90*/  FMUL.FTZ R13, R69.reuse, R133 ;  /* 0x00000085450d7220 */ /* 0x040fe20000410000 */
[----:B------:R-:W-:Y:S01]  /*10fa0*/  FMUL.FTZ R17, R70, R177 ;  /* 0x000000b146117220 */ /* 0x000fe20000410000 */
[----:B------:R-:W-:Y:S01]  /*10fb0*/  FADD.FTZ R177, R242, R175 ;  /* 0x000000aff2b17221 */ /* 0x000fe20000010000 */
[----:B------:R-:W-:Y:S01]  /*10fc0*/  FMUL.FTZ R20, R70, R168 ;  /* 0x000000a846147220 */ /* 0x000fe20000410000 */
[----:B------:R-:W-:Y:S01]  /*10fd0*/  FMUL.FTZ R24, R69, R148 ;  /* 0x0000009445187220 */ /* 0x000fe20000410000 */
[----:B------:R1:W-:Y:S01]  /*10fe0*/  MUFU.EX2 R168, R123 ;  /* 0x0000007b00a87308 */ /* 0x0003e20000000800 */
[-C--:B------:R-:W-:Y:S05]  /*10ff0*/  HMMA.16816.F32.BF16 R4, R76, R80.reuse, R4 ;  /* 0x000000504c04723c */ /* 0x080fea0000041804 */
[----:B---3--:R-:W-:Y:S01]  /*11000*/  F2FP.BF16.F32.PACK_AB R84, R124, R146 ;  /* 0x000000927c54723e */ /* 0x008fe200000010ff */
[--C-:B------:R-:W-:Y:S01]  /*11010*/  FFMA.FTZ R157, R57, UR4, -R113.reuse ;  /* 0x00000004399d7c23 */ /* 0x100fe20008010871 */
[----:B------:R-:W-:Y:S01]  /*11020*/  FMUL.FTZ R57, R69, R165 ;  /* 0x000000a545397220 */ /* 0x000fe20000410000 */
[--C-:B------:R-:W-:Y:S01]  /*11030*/  FFMA.FTZ R148, R61, UR4, -R113.reuse ;  /* 0x000000043d947c23 */ /* 0x100fe20008010871 */
[----:B------:R3:W-:Y:S02]  /*11040*/  MUFU.EX2 R133, R64 ;  /* 0x0000004000857308 */ /* 0x0007e40000000800 */
[----:B------:R-:W-:Y:S01]  /*11050*/  FMUL.FTZ R61, R69, R161 ;  /* 0x000000a1453d7220 */ /* 0x000fe20000410000 */
[C---:B------:R-:W-:Y:S04]  /*11060*/  HMMA.16816.F32.BF16 R8, R84.reuse, R80, R8 ;  /* 0x000000505408723c */ /* 0x040fe80000041808 */
[----:B-1----:R-:W-:Y:S03]  /*11070*/  FFMA.FTZ R123, R154, UR4, -R113 ;  /* 0x000000049a7b7c23 */ /* 0x002fe60008010871 */
[----:B------:R-:W-:Y:S01]  /*11080*/  MUFU.EX2 R157, R157 ;  /* 0x0000009d009d7308 */ /* 0x000fe20000000800 */
[-C--:B------:R-:W-:Y:S03]  /*11090*/  HMMA.16816.F32.BF16 R12, R84, R82.reuse, R12 ;  /* 0x00000052540c723c */ /* 0x080fe6000004180c */
[----:B------:R-:W-:Y:S03]  /*110a0*/  FFMA.FTZ R165, R223, UR4, -R100 ;  /* 0x00000004dfa57c23 */ /* 0x000fe60008010864 */
[C---:B------:R-:W-:Y:S01]  /*110b0*/  HMMA.16816.F32.BF16 R16, R76.reuse, R82, R16 ;  /* 0x000000524c10723c */ /* 0x040fe20000041810 */
[----:B------:R-:W1:Y:S02]  /*110c0*/  LDSM.16.MT88.4 R80, [R246+0x8000] ;  /* 0x00800000f650783b */ /* 0x000e640000004200 */
[----:B------:R-:W-:Y:S02]  /*110d0*/  MUFU.EX2 R148, R148 ;  /* 0x0000009400947308 */ /* 0x000fe40000000800 */
[----:B---3--:R-:W-:Y:S01]  /*110e0*/  FMUL.FTZ R64, R70, R188 ;  /* 0x000000bc46407220 */ /* 0x008fe20000410000 */
[----:B------:R-:W-:Y:S01]  /*110f0*/  FADD.FTZ R241, R241, R174 ;  /* 0x000000aef1f17221 */ /* 0x000fe20000010000 */
[----:B------:R-:W-:Y:S01]  /*11100*/  MOV R139, R142 ;  /* 0x0000008e008b7202 */ /* 0x000fe20000000f00 */
[----:B------:R-:W-:Y:S05]  /*11110*/  FFMA.FTZ R176, R52, UR4, -R243 ;  /* 0x0000000434b07c23 */ /* 0x000fea00080108f3 */
[----:B------:R-:W-:Y:S01]  /*11120*/  MUFU.EX2 R123, R123 ;  /* 0x0000007b007b7308 */ /* 0x000fe20000000800 */
[----:B------:R-:W-:Y:S01]  /*11130*/  FMUL.FTZ R52, R70, R180 ;  /* 0x000000b446347220 */ /* 0x000fe20000410000 */
[--C-:B------:R-:W-:Y:S01]  /*11140*/  FFMA.FTZ R162, R139, UR4, -R100.reuse ;  /* 0x000000048ba27c23 */ /* 0x100fe20008010864 */
[--C-:B------:R-:W-:Y:S01]  /*11150*/  FFMA.FTZ R139, R75, UR4, -R100.reuse ;  /* 0x000000044b8b7c23 */ /* 0x100fe20008010864 */
[----:B------:R-:W-:Y:S01]  /*11160*/  FFMA.FTZ R180, R208, UR4, -R113 ;  /* 0x00000004d0b47c23 */ /* 0x000fe20008010871 */
[----:B------:R-:W-:Y:S01]  /*11170*/  MOV R142, R182 ;  /* 0x000000b6008e7202 */ /* 0x000fe20000000f00 */
[----:B------:R-:W-:Y:S01]  /*11180*/  FFMA.FTZ R156, R233, UR4, -R243 ;  /* 0x00000004e99c7c23 */ /* 0x000fe200080108f3 */
[----:B------:R-:W-:Y:S03]  /*11190*/  MOV R182, R195 ;  /* 0x000000c300b67202 */ /* 0x000fe60000000f00 */
[----:B------:R-:W-:Y:S01]  /*111a0*/  MUFU.EX2 R176, R176 ;  /* 0x000000b000b07308 */ /* 0x000fe20000000800 */
[----:B------:R-:W-:Y:S01]  /*111b0*/  MOV R195, R186 ;  /* 0x000000ba00c37202 */ /* 0x000fe20000000f00 */
[--C-:B------:R-:W-:Y:S01]  /*111c0*/  FFMA.FTZ R155, R142, UR4, -R113.reuse ;  /* 0x000000048e9b7c23 */ /* 0x100fe20008010871 */
[----:B------:R-:W-:Y:S01]  /*111d0*/  MOV R186, R171 ;  /* 0x000000ab00ba7202 */ /* 0x000fe20000000f00 */
[----:B------:R-:W-:Y:S01]  /*111e0*/  FFMA.FTZ R142, R122, UR4, -R113 ;  /* 0x000000047a8e7c23 */ /* 0x000fe20008010871 */
[--C-:B------:R-:W-:Y:S01]  /*111f0*/  FFMA.FTZ R171, R53, UR4, -R243.reuse ;  /* 0x0000000435ab7c23 */ /* 0x100fe200080108f3 */
[----:B------:R-:W-:Y:S01]  /*11200*/  FMUL.FTZ R53, R70, R181 ;  /* 0x000000b546357220 */ /* 0x000fe20000410000 */
[----:B------:R-:W-:Y:S03]  /*11210*/  MOV R154, R151 ;  /* 0x00000097009a7202 */ /* 0x000fe60000000f00 */
[----:B------:R-:W3:Y:S01]  /*11220*/  MUFU.EX2 R145, R186 ;  /* 0x000000ba00917308 */ /* 0x000ee20000000800 */
[--C-:B------:R-:W-:Y:S01]  /*11230*/  FFMA.FTZ R122, R191, UR4, -R243.reuse ;  /* 0x00000004bf7a7c23 */ /* 0x100fe200080108f3 */
[----:B------:R-:W-:Y:S01]  /*11240*/  FFMA.FTZ R181, R73, UR4, -R243 ;  /* 0x0000000449b57c23 */ /* 0x000fe200080108f3 */
[----:B------:R-:W-:Y:S01]  /*11250*/  MOV R151, R150 ;  /* 0x0000009600977202 */ /* 0x000fe20000000f00 */
[--C-:B------:R-:W-:Y:S01]  /*11260*/  FFMA.FTZ R167, R154, UR4, -R100.reuse ;  /* 0x000000049aa77c23 */ /* 0x100fe20008010864 */
[----:B------:R-:W-:Y:S01]  /*11270*/  FFMA.FTZ R154, R178, UR4, -R113 ;  /* 0x00000004b29a7c23 */ /* 0x000fe20008010871 */
[--C-:B------:R-:W-:Y:S01]  /*11280*/  FFMA.FTZ R178, R218, UR4, -R243.reuse ;  /* 0x00000004dab27c23 */ /* 0x100fe200080108f3 */
[--C-:B------:R-:W-:Y:S01]  /*11290*/  FFMA.FTZ R150, R56, UR4, -R243.reuse ;  /* 0x0000000438967c23 */ /* 0x100fe200080108f3 */
[----:B------:R-:W-:Y:S02]  /*112a0*/  FMUL.FTZ R56, R69, R164 ;  /* 0x000000a445387220 */ /* 0x000fe40000410000 */
[----:B------:R-:W4:Y:S01]  /*112b0*/  MUFU.EX2 R171, R171 ;  /* 0x000000ab00ab7308 */ /* 0x000f220000000800 */
[--C-:B------:R-:W-:Y:S01]  /*112c0*/  FFMA.FTZ R164, R190, UR4, -R100.reuse ;  /* 0x00000004bea47c23 */ /* 0x100fe20008010864 */
[--C-:B------:R-:W-:Y:S01]  /*112d0*/  FFMA.FTZ R218, R228, UR4, -R243.reuse ;  /* 0x00000004e4da7c23 */ /* 0x100fe200080108f3 */
[-C--:B-1----:R-:W-:Y:S07]  /*112e0*/  HMMA.16816.F32.BF16 R20, R76, R80.reuse, R20 ;  /* 0x000000504c14723c */ /* 0x082fee0000041814 */
[----:B------:R-:W-:Y:S01]  /*112f0*/  MUFU.EX2 R174, R178 ;  /* 0x000000b200ae7308 */ /* 0x000fe20000000800 */
[----:B---3--:R-:W-:Y:S01]  /*11300*/  F2FP.BF16.F32.PACK_AB R75, R136, R145 ;  /* 0x00000091884b723e */ /* 0x008fe200000010ff */
[C---:B------:R-:W-:Y:S08]  /*11310*/  HMMA.16816.F32.BF16 R24, R84.reuse, R80, R24 ;  /* 0x000000505418723c */ /* 0x040ff00000041818 */
[----:B------:R-:W-:Y:S01]  /*11320*/  MUFU.EX2 R150, R150 ;  /* 0x0000009600967308 */ /* 0x000fe20000000800 */
[-C--:B------:R-:W-:Y:S06]  /*11330*/  HMMA.16816.F32.BF16 R28, R84, R82.reuse, R28 ;  /* 0x00000052541c723c */ /* 0x080fec000004181c */
[C---:B------:R-:W-:Y:S01]  /*11340*/  HMMA.16816.F32.BF16 R32, R76.reuse, R82, R32 ;  /* 0x000000524c20723c */ /* 0x040fe20000041820 */
[----:B------:R-:W1:Y:S02]  /*11350*/  LDSM.16.MT88.4 R80, [R245+0x8000] ;  /* 0x00800000f550783b */ /* 0x000e640000004200 */
[----:B------:R-:W-:Y:S10]  /*11360*/  MUFU.EX2 R167, R167 ;  /* 0x000000a700a77308 */ /* 0x000ff40000000800 */
[----:B------:R-:W3:Y:S10]  /*11370*/  MUFU.EX2 R162, R162 ;  /* 0x000000a200a27308 */ /* 0x000ef40000000800 */
[----:B------:R-:W-:Y:S10]  /*11380*/  MUFU.EX2 R122, R122 ;  /* 0x0000007a007a7308 */ /* 0x000ff40000000800 */
[----:B------:R-:W-:Y:S10]  /*11390*/  MUFU.EX2 R164, R164 ;  /* 0x000000a400a47308 */ /* 0x000ff40000000800 */
[----:B------:R-:W-:Y:S01]  /*113a0*/  MUFU.EX2 R101, R101 ;  /* 0x0000006500657308 */ /* 0x000fe20000000800 */
[-C--:B-1----:R-:W-:Y:S09]  /*113b0*/  HMMA.16816.F32.BF16 R36, R76, R80.reuse, R36 ;  /* 0x000000504c24723c */ /* 0x082ff20000041824 */
[----:B------:R1:W3:Y:S01]  /*113c0*/  MUFU.EX2 R140, R65 ;  /* 0x00000041008c7308 */ /* 0x0002e20000000800 */
[C---:B------:R-:W-:Y:S09]  /*113d0*/  HMMA.16816.F32.BF16 R40, R84.reuse, R80, R40 ;  /* 0x000000505428723c */ /* 0x040ff20000041828 */
[----:B------:R4:W-:Y:S01]  /*113e0*/  MUFU.EX2 R141, R151 ;  /* 0x00000097008d7308 */ /* 0x0009e20000000800 */
[-C--:B------:R-:W-:Y:S09]  /*113f0*/  HMMA.16816.F32.BF16 R44, R84, R82.reuse, R44 ;  /* 0x00000052542c723c */ /* 0x080ff2000004182c */
[----:B------:R2:W-:Y:S01]  /*11400*/  MUFU.EX2 R132, R129 ;  /* 0x0000008100847308 */ /* 0x0005e20000000800 */
[C---:B------:R-:W-:Y:S01]  /*11410*/  HMMA.16816.F32.BF16 R48, R76.reuse, R82, R48 ;  /* 0x000000524c30723c */ /* 0x040fe20000041830 */
[----:B------:R-:W3:Y:S03]  /*11420*/  LDSM.16.MT88.4 R80, [R244+0x8000] ;  /* 0x00800000f450783b */ /* 0x000ee60000004200 */
[----:B-1----:R-:W-:Y:S05]  /*11430*/  FMUL.FTZ R65, R70, R189 ;  /* 0x000000bd46417220 */ /* 0x002fea0000410000 */
[----:B------:R-:W-:Y:S02]  /*11440*/  MUFU.EX2 R155, R155 ;  /* 0x0000009b009b7308 */ /* 0x000fe40000000800 */
[----:B----4-:R-:W-:Y:S02]  /*11450*/  MOV R151, R135 ;  /* 0x0000008700977202 */ /* 0x010fe40000000f00 */
[----:B------:R-:W-:Y:S02]  /*11460*/  MOV R135, R134 ;  /* 0x0000008600877202 */ /* 0x000fe40000000f00 */
[----:B------:R-:W-:Y:S01]  /*11470*/  MOV R134, R143 ;  /* 0x0000008f00867202 */ /* 0x000fe20000000f00 */
[--C-:B------:R-:W-:Y:S03]  /*11480*/  FFMA.FTZ R161, R151, UR4, -R243.reuse ;  /* 0x0000000497a17c23 */ /* 0x100fe600080108f3 */
[----:B------:R-:W-:Y:S01]  /*11490*/  MUFU.EX2 R143, R121 ;  /* 0x00000079008f7308 */ /* 0x000fe20000000800 */
[--C-:B------:R-:W-:Y:S01]  /*114a0*/  FFMA.FTZ R152, R135, UR4, -R243.reuse ;  /* 0x0000000487987c23 */ /* 0x100fe200080108f3 */
[--C-:B--2---:R-:W-:Y:S01]  /*114b0*/  FFMA.FTZ R129, R182, UR4, -R100.reuse ;  /* 0x00000004b6817c23 */ /* 0x104fe20008010864 */
[--C-:B------:R-:W-:Y:S01]  /*114c0*/  FFMA.FTZ R147, R134, UR4, -R243.reuse ;  /* 0x0000000486937c23 */ /* 0x100fe200080108f3 */
[--C-:B------:R-:W-:Y:S01]  /*114d0*/  FFMA.FTZ R182, R74, UR4, -R243.reuse ;  /* 0x000000044ab67c23 */ /* 0x100fe200080108f3 */
[----:B------:R-:W-:Y:S05]  /*114e0*/  FFMA.FTZ R151, R232, UR4, -R243 ;  /* 0x00000004e8977c23 */ /* 0x000fea00080108f3 */
[----:B------:R-:W-:Y:S10]  /*114f0*/  MUFU.EX2 R135, R194 ;  /* 0x000000c200877308 */ /* 0x000ff40000000800 */
[----:B------:R-:W1:Y:S10]  /*11500*/  MUFU.EX2 R134, R187 ;  /* 0x000000bb00867308 */ /* 0x000e740000000800 */
[----:B------:R2:W-:Y:S01]  /*11510*/  MUFU.EX2 R121, R126 ;  /* 0x0000007e00797308 */ /* 0x0005e20000000800 */
[-C--:B---3--:R-:W-:Y:S06]  /*11520*/  HMMA.16816.F32.BF16 R52, R76, R80.reuse, R52 ;  /* 0x000000504c34723c */ /* 0x088fec0000041834 */
[C---:B------:R-:W-:Y:S03]  /*11530*/  HMMA.16816.F32.BF16 R56, R84.reuse, R80, R56 ;  /* 0x000000505438723c */ /* 0x040fe60000041838 */
[----:B------:R-:W-:Y:S02]  /*11540*/  MUFU.EX2 R161, R161 ;  /* 0x000000a100a17308 */ /* 0x000fe40000000800 */
[----:B------:R-:W-:Y:S01]  /*11550*/  FFMA.FTZ R197, R70, R185, R197 ;  /* 0x000000b946c57223 */ /* 0x000fe200000100c5 */
[-C--:B------:R-:W-:Y:S01]  /*11560*/  HMMA.16816.F32.BF16 R60, R84, R82.reuse, R60 ;  /* 0x00000052543c723c */ /* 0x080fe2000004183c */
[----:B------:R-:W3:Y:S06]  /*11570*/  LDSM.16.MT88.4 R84, [R247+0x8800] ;  /* 0x00880000f754783b */ /* 0x000eec0000004200 */
[----:B------:R-:W-:Y:S01]  /*11580*/  MUFU.EX2 R152, R152 ;  /* 0x0000009800987308 */ /* 0x000fe20000000800 */
[----:B------:R-:W-:Y:S01]  /*11590*/  F2FP.BF16.F32.PACK_AB R81, R171, R176 ;  /* 0x000000b0ab51723e */ /* 0x000fe200000010ff */
[----:B------:R-:W-:Y:S04]  /*115a0*/  HMMA.16816.F32.BF16 R64, R76, R82, R64 ;  /* 0x000000524c40723c */ /* 0x000fe80000041840 */
[----:B------:R-:W-:Y:S01]  /*115b0*/  F2FP.BF16.F32.PACK_AB R80, R162, R167 ;  /* 0x000000a7a250723e */ /* 0x000fe200000010ff */
[--C-:B--2---:R-:W-:Y:S02]  /*115c0*/  FFMA.FTZ R126, R195, UR4, -R100.reuse ;  /* 0x00000004c37e7c23 */ /* 0x104fe40008010864 */
[----:B------:R-:W-:Y:S01]  /*115d0*/  F2FP.BF16.F32.PACK_AB R77, R169, R168 ;  /* 0x000000a8a94d723e */ /* 0x000fe200000010ff */
[----:B------:R-:W-:Y:S01]  /*115e0*/  MUFU.EX2 R142, R142 ;  /* 0x0000008e008e7308 */ /* 0x000fe20000000800 */
[----:B------:R-:W-:Y:S02]  /*115f0*/  LDSM.16.MT88.4 R192, [R245+0xb800] ;  /* 0x00b80000f5c0783b */ /* 0x000fe40000004200 */
[----:B------:R-:W-:Y:S01]  /*11600*/  F2FP.BF16.F32.PACK_AB R79, R133, R140 ;  /* 0x0000008c854f723e */ /* 0x000fe200000010ff */
[----:B------:R-:W-:Y:S01]  /*11610*/  FFMA.FTZ R70, R89, UR4, -R100 ;  /* 0x0000000459467c23 */ /* 0x000fe20008010864 */
[----:B------:R-:W-:Y:S01]  /*11620*/  F2FP.BF16.F32.PACK_AB R76, R148, R157 ;  /* 0x0000009d944c723e */ /* 0x000fe200000010ff */
[----:B-----5:R-:W-:Y:S01]  /*11630*/  FFMA.FTZ R146, R69, R179, R146 ;  /* 0x000000b345927223 */ /* 0x020fe20000010092 */
[----:B------:R-:W-:Y:S01]  /*11640*/  F2FP.BF16.F32.PACK_AB R78, R116, R123 ;  /* 0x0000007b744e723e */ /* 0x000fe200000010ff */
[----:B------:R-:W-:Y:S01]  /*11650*/  FADD.FTZ R168, R168, R177 ;  /* 0x000000b1a8a87221 */ /* 0x000fe20000010000 */
[----:B------:R-:W-:Y:S01]  /*11660*/  F2FP.BF16.F32.PACK_AB R83, R149, R150 ;  /* 0x000000969553723e */ /* 0x000fe200000010ff */
[----:B------:R-:W-:Y:S01]  /*11670*/  LDSM.16.MT88.4 R88, [R246+0xa000] ;  /* 0x00a00000f658783b */ /* 0x000fe20000004200 */
[----:B------:R-:W-:Y:S01]  /*11680*/  F2FP.BF16.F32.PACK_AB R82, R127, R128 ;  /* 0x000000807f52723e */ /* 0x000fe200000010ff */
[----:B------:R-:W-:Y:S01]  /*11690*/  MUFU.EX2 R147, R147 ;  /* 0x0000009300937308 */ /* 0x000fe20000000800 */
[----:B-1----:R-:W-:Y:S01]  /*116a0*/  F2FP.BF16.F32.PACK_AB R73, R134, R135 ;  /* 0x000000878649723e */ /* 0x002fe200000010ff */
[----:B------:R-:W-:Y:S01]  /*116b0*/  FADD.FTZ R176, R176, R241 ;  /* 0x000000f1b0b07221 */ /* 0x000fe20000010000 */
[--C-:B------:R-:W-:Y:S01]  /*116c0*/  FFMA.FTZ R69, R112, UR4, -R113.reuse ;  /* 0x0000000470457c23 */ /* 0x100fe20008010871 */
[----:B------:R-:W-:Y:S01]  /*116d0*/  FADD.FTZ R169, R169, R168 ;  /* 0x000000a8a9a97221 */ /* 0x000fe20000010000 */
[--C-:B------:R-:W-:Y:S01]  /*116e0*/  FFMA.FTZ R168, R95, UR4, -R113.reuse ;  /* 0x000000045fa87c23 */ /* 0x100fe20008010871 */
[--C-:B------:R-:W-:Y:S01]  /*116f0*/  FFMA.FTZ R112, R111, UR4, -R113.reuse ;  /* 0x000000046f707c23 */ /* 0x100fe20008010871 */
[----:B------:R-:W-:Y:S03]  /*11700*/  FADD.FTZ R171, R171, R176 ;  /* 0x000000b0abab7221 */ /* 0x000fe60000010000 */
[----:B------:R-:W-:Y:S01]  /*11710*/  MUFU.EX2 R129, R129 ;  /* 0x0000008100817308 */ /* 0x000fe20000000800 */
[----:B------:R-:W-:Y:S01]  /*11720*/  FFMA.FTZ R111, R108, UR4, -R113 ;  /* 0x000000046c6f7c23 */ /* 0x000fe20008010871 */
[----:B------:R-:W-:Y:S01]  /*11730*/  FADD.FTZ R197, R196, R197 ;  /* 0x000000c5c4c57221 */ /* 0x000fe20000010000 */
[----:B------:R-:W-:Y:S03]  /*11740*/  FADD.FTZ R140, R140, R169 ;  /* 0x000000a98c8c7221 */ /* 0x000fe60000010000 */
[----:B------:R-:W-:Y:S01]  /*11750*/  FADD.FTZ R114, R114, R197 ;  /* 0x000000c572727221 */ /* 0x000fe20000010000 */
[-C--:B---3--:R-:W-:Y:S03]  /*11760*/  HMMA.16816.F32.BF16 R4, R76, R84.reuse, R4 ;  /* 0x000000544c04723c */ /* 0x088fe60000041804 */
[----:B------:R-:W-:Y:S01]  /*11770*/  MUFU.EX2 R126, R126 ;  /* 0x0000007e007e7308 */ /* 0x000fe20000000800 */
[----:B------:R-:W-:Y:S01]  /*11780*/  FADD.FTZ R140, R133, R140 ;  /* 0x0000008c858c7221 */ /* 0x000fe20000010000 */
[--C-:B------:R-:W-:Y:S01]  /*11790*/  FFMA.FTZ R133, R97, UR4, -R100.reuse ;  /* 0x0000000461857c23 */ /* 0x100fe20008010864 */
[----:B------:R-:W-:Y:S01]  /*117a0*/  MOV R197, R2 ;  /* 0x0000000200c57202 */ /* 0x000fe20000000f00 */
[C---:B------:R-:W-:Y:S06]  /*117b0*/  HMMA.16816.F32.BF16 R8, R80.reuse, R84, R8 ;  /* 0x000000545008723c */ /* 0x040fec0000041808 */
[----:B------:R-:W1:Y:S01]  /*117c0*/  MUFU.EX2 R154, R154 ;  /* 0x0000009a009a7308 */ /* 0x000e620000000800 */
[-C--:B------:R-:W-:Y:S09]  /*117d0*/  HMMA.16816.F32.BF16 R12, R80, R86.reuse, R12 ;  /* 0x00000056500c723c */ /* 0x080ff2000004180c */
[----:B------:R-:W-:Y:S01]  /*117e0*/  MUFU.EX2 R156, R156 ;  /* 0x0000009c009c7308 */ /* 0x000fe20000000800 */
[C---:B------:R-:W-:Y:S01]  /*117f0*/  HMMA.16816.F32.BF16 R16, R76.reuse, R86, R16 ;  /* 0x000000564c10723c */ /* 0x040fe20000041810 */
[----:B------:R-:W2:Y:S08]  /*11800*/  LDSM.16.MT88.4 R84, [R246+0x8800] ;  /* 0x00880000f654783b */ /* 0x000eb00000004200 */
[----:B------:R-:W-:Y:S02]  /*11810*/  MUFU.EX2 R151, R151 ;  /* 0x0000009700977308 */ /* 0x000fe40000000800 */
[----:B-1----:R-:W-:Y:S08]  /*11820*/  F2FP.BF16.F32.PACK_AB R74, R137, R154 ;  /* 0x0000009a894a723e */ /* 0x002ff000000010ff */
[----:B------:R-:W-:Y:S10]  /*11830*/  MUFU.EX2 R138, R138 ;  /* 0x0000008a008a7308 */ /* 0x000ff40000000800 */
[----:B------:R-:W-:Y:S10]  /*11840*/  MUFU.EX2 R165, R165 ;  /* 0x000000a500a57308 */ /* 0x000ff40000000800 */
[----:B------:R-:W-:Y:S10]  /*11850*/  MUFU.EX2 R166, R166 ;  /* 0x000000a600a67308 */ /* 0x000ff40000000800 */
[----:B------:R-:W-:Y:S01]  /*11860*/  MUFU.EX2 R144, R144 ;  /* 0x0000009000907308 */ /* 0x000fe20000000800 */
[-C--:B--2---:R-:W-:Y:S06]  /*11870*/  HMMA.16816.F32.BF16 R20, R76, R84.reuse, R20 ;  /* 0x000000544c14723c */ /* 0x084fec0000041814 */
[C---:B------:R-:W-:Y:S03]  /*11880*/  HMMA.16816.F32.BF16 R24, R80.reuse, R84, R24 ;  /* 0x000000545018723c */ /* 0x040fe60000041818 */
[----:B------:R-:W-:Y:S03]  /*11890*/  MUFU.EX2 R139, R139 ;  /* 0x0000008b008b7308 */ /* 0x000fe60000000800 */
[-C--:B------:R-:W-:Y:S07]  /*118a0*/  HMMA.16816.F32.BF16 R28, R80, R86.reuse, R28 ;  /* 0x00000056501c723c */ /* 0x080fee000004181c */
[----:B------:R-:W-:Y:S01]  /*118b0*/  MUFU.EX2 R71, R222 ;  /* 0x000000de00477308 */ /* 0x000fe20000000800 */
[C---:B------:R-:W-:Y:S01]  /*118c0*/  HMMA.16816.F32.BF16 R32, R76.reuse, R86, R32 ;  /* 0x000000564c20723c */ /* 0x040fe20000041820 */
[----:B------:R-:W1:Y:S08]  /*118d0*/  LDSM.16.MT88.4 R84, [R245+0x8800] ;  /* 0x00880000f554783b */ /* 0x000e700000004200 */
[----:B------:R-:W-:Y:S10]  /*118e0*/  MUFU.EX2 R183, R183 ;  /* 0x000000b700b77308 */ /* 0x000ff40000000800 */
[----:B------:R-:W-:Y:S10]  /*118f0*/  MUFU.EX2 R180, R180 ;  /* 0x000000b400b47308 */ /* 0x000ff40000000800 */
[----:B------:R-:W-:Y:S10]  /*11900*/  MUFU.EX2 R173, R173 ;  /* 0x000000ad00ad7308 */ /* 0x000ff40000000800 */
[----:B------:R-:W-:Y:S10]  /*11910*/  MUFU.EX2 R182, R182 ;  /* 0x000000b600b67308 */ /* 0x000ff40000000800 */
[----:B------:R-:W-:Y:S01]  /*11920*/  MUFU.EX2 R181, R181 ;  /* 0x000000b500b57308 */ /* 0x000fe20000000800 */
[-C--:B-1----:R-:W-:Y:S09]  /*11930*/  HMMA.16816.F32.BF16 R36, R76, R84.reuse, R36 ;  /* 0x000000544c24723c */ /* 0x082ff20000041824 */
[----:B------:R1:W-:Y:S01]  /*11940*/  MUFU.EX2 R175, R220 ;  /* 0x000000dc00af7308 */ /* 0x0003e20000000800 */
[C---:B------:R-:W-:Y:S06]  /*11950*/  HMMA.16816.F32.BF16 R40, R80.reuse, R84, R40 ;  /* 0x000000545028723c */ /* 0x040fec0000041828 */
[-C--:B------:R-:W-:Y:S03]  /*11960*/  HMMA.16816.F32.BF16 R44, R80, R86.reuse, R44 ;  /* 0x00000056502c723c */ /* 0x080fe6000004182c */
[----:B------:R-:W-:Y:S03]  /*11970*/  MUFU.EX2 R219, R219 ;  /* 0x000000db00db7308 */ /* 0x000fe60000000800 */
[C---:B------:R-:W-:Y:S01]  /*11980*/  HMMA.16816.F32.BF16 R48, R76.reuse, R86, R48 ;  /* 0x000000564c30723c */ /* 0x040fe20000041830 */
[----:B------:R-:W2:Y:S06]  /*11990*/  LDSM.16.MT88.4 R84, [R244+0x8800] ;  /* 0x00880000f454783b */ /* 0x000eac0000004200 */
[----:B------:R-:W-:Y:S01]  /*119a0*/  MUFU.EX2 R212, R212 ;  /* 0x000000d400d47308 */ /* 0x000fe20000000800 */
[--C-:B-1----:R-:W-:Y:S03]  /*119b0*/  FFMA.FTZ R220, R205, UR4, -R100.reuse ;  /* 0x00000004cddc7c23 */ /* 0x102fe60008010864 */
[----:B------:R-:W-:Y:S06]  /*119c0*/  FFMA.FTZ R205, R207, UR4, -R100 ;  /* 0x00000004cfcd7c23 */ /* 0x000fec0008010864 */
        /* <DEDUP_REMOVED lines=8> */
[-C--:B------:R-:W-:Y:S01]  /*11a50*/  HMMA.16816.F32.BF16 R60, R80, R86.reuse, R60 ;  /* 0x00000056503c723c */ /* 0x080fe2000004183c */
[----:B------:R-:W1:Y:S02]  /*11a60*/  LDSM.16.MT88.4 R80, [R247+0x9000] ;  /* 0x00900000f750783b */ /* 0x000e640000004200 */
[----:B------:R-:W-:Y:S03]  /*11a70*/  F2FP.BF16.F32.PACK_AB R85, R152, R161 ;  /* 0x000000a19855723e */ /* 0x000fe600000010ff */
[----:B------:R-:W-:Y:S03]  /*11a80*/  HMMA.16816.F32.BF16 R64, R76, R86, R64 ;  /* 0x000000564c40723c */ /* 0x000fe60000041840 */
[----:B------:R-:W-:Y:S02]  /*11a90*/  MUFU.EX2 R214, R214 ;  /* 0x000000d600d67308 */ /* 0x000fe40000000800 */
[----:B------:R-:W-:Y:S02]  /*11aa0*/  F2FP.BF16.F32.PACK_AB R84, R163, R164 ;  /* 0x000000a4a354723e */ /* 0x000fe400000010ff */
[----:B------:R-:W-:Y:S01]  /*11ab0*/  F2FP.BF16.F32.PACK_AB R77, R132, R141 ;  /* 0x0000008d844d723e */ /* 0x000fe200000010ff */
[----:B------:R-:W-:Y:S05]  /*11ac0*/  FADD.FTZ R141, R141, R140 ;  /* 0x0000008c8d8d7221 */ /* 0x000fea0000010000 */
[----:B------:R-:W-:Y:S01]  /*11ad0*/  MUFU.EX2 R211, R211 ;  /* 0x000000d300d37308 */ /* 0x000fe20000000800 */
[----:B------:R-:W-:Y:S01]  /*11ae0*/  F2FP.BF16.F32.PACK_AB R79, R120, R143 ;  /* 0x0000008f784f723e */ /* 0x000fe200000010ff */
[----:B------:R-:W-:Y:S01]  /*11af0*/  FADD.FTZ R132, R132, R141 ;  /* 0x0000008d84847221 */ /* 0x000fe20000010000 */
[----:B------:R-:W-:Y:S02]  /*11b00*/  F2FP.BF16.F32.PACK_AB R76, R155, R160 ;  /* 0x000000a09b4c723e */ /* 0x000fe400000010ff */
[----:B------:R-:W-:Y:S01]  /*11b10*/  F2FP.BF16.F32.PACK_AB R78, R121, R142 ;  /* 0x0000008e794e723e */ /* 0x000fe200000010ff */
[----:B------:R-:W-:Y:S01]  /*11b20*/  FADD.FTZ R143, R143, R132 ;  /* 0x000000848f8f7221 */ /* 0x000fe20000010000 */
[----:B------:R-:W-:Y:S03]  /*11b30*/  F2FP.BF16.F32.PACK_AB R87, R122, R147 ;  /* 0x000000937a57723e */ /* 0x000fe600000010ff */
[----:B------:R-:W-:Y:S01]  /*11b40*/  MUFU.EX2 R204, R204 ;  /* 0x000000cc00cc7308 */ /* 0x000fe20000000800 */
[----:B------:R-:W-:Y:S01]  /*11b50*/  F2FP.BF16.F32.PACK_AB R86, R126, R129 ;  /* 0x000000817e56723e */ /* 0x000fe200000010ff */
[----:B------:R-:W-:Y:S04]  /*11b60*/  FADD.FTZ R120, R120, R143 ;  /* 0x0000008f78787221 */ /* 0x000fe80000010000 */
[----:B------:R-:W-:Y:S04]  /*11b70*/  FADD.FTZ R135, R135, R120 ;  /* 0x0000007887877221 */ /* 0x000fe80000010000 */
[----:B------:R-:W-:Y:S01]  /*11b80*/  MUFU.EX2 R221, R221 ;  /* 0x000000dd00dd7308 */ /* 0x000fe20000000800 */
[----:B------:R-:W-:Y:S04]  /*11b90*/  FADD.FTZ R134, R134, R135 ;  /* 0x0000008786867221 */ /* 0x000fe80000010000 */
[----:B------:R-:W-:Y:S05]  /*11ba0*/  FADD.FTZ R145, R145, R134 ;  /* 0x0000008691917221 */ /* 0x000fea0000010000 */
[----:B------:R-:W-:Y:S01]  /*11bb0*/  MUFU.EX2 R218, R218 ;  /* 0x000000da00da7308 */ /* 0x000fe20000000800 */
[-C--:B-1----:R-:W-:Y:S03]  /*11bc0*/  HMMA.16816.F32.BF16 R4, R76, R80.reuse, R4 ;  /* 0x000000504c04723c */ /* 0x082fe60000041804 */
[----:B------:R-:W-:Y:S03]  /*11bd0*/  FADD.FTZ R145, R136, R145 ;  /* 0x0000009188917221 */ /* 0x000fe60000010000 */
        /* <DEDUP_REMOVED lines=22> */
[----:B------:R-:W-:Y:S01]  /*11d40*/  MUFU.EX2 R106, R106 ;  /* 0x0000006a006a7308 */ /* 0x000fe20000000800 */
[-C--:B-1----:R-:W-:Y:S09]  /*11d50*/  HMMA.16816.F32.BF16 R36, R76, R80.reuse, R36 ;  /* 0x000000504c24723c */ /* 0x082ff20000041824 */
[----:B------:R-:W1:Y:S01]  /*11d60*/  MUFU.EX2 R102, R102 ;  /* 0x0000006600667308 */ /* 0x000e620000000800 */
[C---:B------:R-:W-:Y:S09]  /*11d70*/  HMMA.16816.F32.BF16 R40, R84.reuse, R80, R40 ;  /* 0x000000505428723c */ /* 0x040ff20000041828 */
[----:B------:R-:W-:Y:S01]  /*11d80*/  MUFU.EX2 R108, R234 ;  /* 0x000000ea006c7308 */ /* 0x000fe20000000800 */
[-C--:B------:R-:W-:Y:S06]  /*11d90*/  HMMA.16816.F32.BF16 R44, R84, R82.reuse, R44 ;  /* 0x00000052542c723c */ /* 0x080fec000004182c */
[C---:B------:R-:W-:Y:S01]  /*11da0*/  HMMA.16816.F32.BF16 R48, R76.reuse, R82, R48 ;  /* 0x000000524c30723c */ /* 0x040fe20000041830 */
[----:B------:R-:W2:Y:S02]  /*11db0*/  LDSM.16.MT88.4 R80, [R244+0x9000] ;  /* 0x00900000f450783b */ /* 0x000ea40000004200 */
[----:B------:R-:W-:Y:S02]  /*11dc0*/  MUFU.EX2 R119, R236 ;  /* 0x000000ec00777308 */ /* 0x000fe40000000800 */
[----:B-1----:R-:W-:Y:S08]  /*11dd0*/  F2FP.BF16.F32.PACK_AB R191, R101, R102 ;  /* 0x0000006665bf723e */ /* 0x002ff000000010ff */
[----:B------:R-:W-:Y:S10]  /*11de0*/  MUFU.EX2 R109, R109 ;  /* 0x0000006d006d7308 */ /* 0x000ff40000000800 */
[----:B------:R-:W-:Y:S10]  /*11df0*/  MUFU.EX2 R103, R103 ;  /* 0x0000006700677308 */ /* 0x000ff40000000800 */
[----:B------:R-:W-:Y:S10]  /*11e00*/  MUFU.EX2 R239, R239 ;  /* 0x000000ef00ef7308 */ /* 0x000ff40000000800 */
[----:B------:R-:W-:Y:S01]  /*11e10*/  MUFU.EX2 R240, R240 ;  /* 0x000000f000f07308 */ /* 0x000fe20000000800 */
[-C--:B--2---:R-:W-:Y:S06]  /*11e20*/  HMMA.16816.F32.BF16 R52, R76, R80.reuse, R52 ;  /* 0x000000504c34723c */ /* 0x084fec0000041834 */
[C---:B------:R-:W-:Y:S06]  /*11e30*/  HMMA.16816.F32.BF16 R56, R84.reuse, R80, R56 ;  /* 0x000000505438723c */ /* 0x040fec0000041838 */
[-C--:B------:R-:W-:Y:S01]  /*11e40*/  HMMA.16816.F32.BF16 R60, R84, R82.reuse, R60 ;  /* 0x00000052543c723c */ /* 0x080fe2000004183c */
[----:B------:R-:W1:Y:S05]  /*11e50*/  LDSM.16.MT88.4 R84, [R247+0x9800] ;  /* 0x00980000f754783b */ /* 0x000e6a0000004200 */
[----:B------:R-:W-:Y:S03]  /*11e60*/  HMMA.16816.F32.BF16 R64, R76, R82, R64 ;  /* 0x000000524c40723c */ /* 0x000fe60000041840 */
[----:B------:R-:W2:Y:S04]  /*11e70*/  LDSM.16.MT88.4 R80, [R246+0x9800] ;  /* 0x00980000f650783b */ /* 0x000ea80000004200 */
[----:B------:R-:W-:Y:S04]  /*11e80*/  F2FP.BF16.F32.PACK_AB R77, R156, R159 ;  /* 0x0000009f9c4d723e */ /* 0x000fe800000010ff */
[----:B------:R-:W-:Y:S02]  /*11e90*/  F2FP.BF16.F32.PACK_AB R79, R138, R151 ;  /* 0x000000978a4f723e */ /* 0x000fe400000010ff */
[----:B------:R-:W-:Y:S02]  /*11ea0*/  F2FP.BF16.F32.PACK_AB R76, R166, R165 ;  /* 0x000000a5a64c723e */ /* 0x000fe400000010ff */
[----:B------:R-:W-:Y:S01]  /*11eb0*/  F2FP.BF16.F32.PACK_AB R78, R139, R144 ;  /* 0x000000908b4e723e */ /* 0x000fe200000010ff */
[-C--:B-1----:R-:W-:Y:S06]  /*11ec0*/  HMMA.16816.F32.BF16 R4, R72, R84.reuse, R4 ;  /* 0x000000544804723c */ /* 0x082fec0000041804 */
        /* <DEDUP_REMOVED lines=8> */
[----:B------:R-:W1:Y:S05]  /*11f50*/  LDSM.16.MT88.4 R80, [R245+0x9800] ;  /* 0x00980000f550783b */ /* 0x000e6a0000004200 */
[-C--:B-1----:R-:W-:Y:S06]  /*11f60*/  HMMA.16816.F32.BF16 R36, R72, R80.reuse, R36 ;  /* 0x000000504824723c */ /* 0x082fec0000041824 */
[C---:B------:R-:W-:Y:S06]  /*11f70*/  HMMA.16816.F32.BF16 R40, R76.reuse, R80, R40 ;  /* 0x000000504c28723c */ /* 0x040fec0000041828 */
[-C--:B------:R-:W-:Y:S06]  /*11f80*/  HMMA.16816.F32.BF16 R44, R76, R82.reuse, R44 ;  /* 0x000000524c2c723c */ /* 0x080fec000004182c */
[C---:B------:R-:W-:Y:S01]  /*11f90*/  HMMA.16816.F32.BF16 R48, R72.reuse, R82, R48 ;  /* 0x000000524830723c */ /* 0x040fe20000041830 */
[----:B------:R-:W1:Y:S05]  /*11fa0*/  LDSM.16.MT88.4 R80, [R244+0x9800] ;  /* 0x00980000f450783b */ /* 0x000e6a0000004200 */
[-C--:B-1----:R-:W-:Y:S06]  /*11fb0*/  HMMA.16816.F32.BF16 R52, R72, R80.reuse, R52 ;  /* 0x000000504834723c */ /* 0x082fec0000041834 */
[C---:B------:R-:W-:Y:S06]  /*11fc0*/  HMMA.16816.F32.BF16 R56, R76.reuse, R80, R56 ;  /* 0x000000504c38723c */ /* 0x040fec0000041838 */
[-C--:B------:R-:W-:Y:S06]  /*11fd0*/  HMMA.16816.F32.BF16 R60, R76, R82.reuse, R60 ;  /* 0x000000524c3c723c */ /* 0x080fec000004183c */
[----:B------:R-:W-:Y:S01]  /*11fe0*/  HMMA.16816.F32.BF16 R64, R72, R82, R64 ;  /* 0x000000524840723c */ /* 0x000fe20000041840 */
[----:B------:R-:W1:Y:S04]  /*11ff0*/  LDSM.16.MT88.4 R80, [R245+0xa000] ;  /* 0x00a00000f550783b */ /* 0x000e680000004200 */
[----:B------:R-:W-:Y:S02]  /*12000*/  F2FP.BF16.F32.PACK_AB R77, R181, R182 ;  /* 0x000000b6b54d723e */ /* 0x000fe400000010ff */
        /* <DEDUP_REMOVED lines=25> */
[C---:B------:R-:W-:Y:S05]  /*121a0*/  HMMA.16816.F32.BF16 R48, R72.reuse, R82, R48 ;  /* 0x000000524830723c */ /* 0x040fea0000041830 */
[----:B------:R-:W-:Y:S01]  /*121b0*/  FADD.FTZ R118, R118, R81 ;  /* 0x0000005176767221 */ /* 0x000fe20000010000 */
[-C--:B--2---:R-:W-:Y:S05]  /*121c0*/  HMMA.16816.F32.BF16 R52, R72, R84.reuse, R52 ;  /* 0x000000544834723c */ /* 0x084fea0000041834 */
[----:B------:R-:W-:Y:S01]  /*121d0*/  FADD.FTZ R80, R115, R114 ;  /* 0x0000007273507221 */ /* 0x000fe20000010000 */
[C---:B------:R-:W-:Y:S01]  /*121e0*/  HMMA.16816.F32.BF16 R56, R76.reuse, R84, R56 ;  /* 0x000000544c38723c */ /* 0x040fe20000041838 */
[----:B------:R-:W-:Y:S04]  /*121f0*/  MUFU.EX2 R114, R237 ;  /* 0x000000ed00727308 */ /* 0x000fe80000000800 */
[--C-:B------:R-:W-:Y:S01]  /*12200*/  FFMA.FTZ R146, R94, UR4, -R113.reuse ;  /* 0x000000045e927c23 */ /* 0x100fe20008010871 */
[-C--:B------:R-:W-:Y:S05]  /*12210*/  HMMA.16816.F32.BF16 R60, R76, R86.reuse, R60 ;  /* 0x000000564c3c723c */ /* 0x080fea000004183c */
[----:B------:R-:W-:Y:S01]  /*12220*/  MUFU.EX2 R115, R238 ;  /* 0x000000ee00737308 */ /* 0x000fe20000000800 */
[----:B------:R-:W-:Y:S01]  /*12230*/  FADD.FTZ R118, R117, R118 ;  /* 0x0000007675767221 */ /* 0x000fe20000010000 */
[----:B------:R-:W-:Y:S01]  /*12240*/  HMMA.16816.F32.BF16 R64, R72, R86, R64 ;  /* 0x000000564840723c */ /* 0x000fe20000041840 */
[----:B------:R-:W-:Y:S03]  /*12250*/  LDSM.16.MT88.4 R84, [R244+0xa800] ;  /* 0x00a80000f454783b */ /* 0x000fe60000004200 */
[--C-:B------:R-:W-:Y:S01]  /*12260*/  FFMA.FTZ R117, R93, UR4, -R113.reuse ;  /* 0x000000045d757c23 */ /* 0x100fe20008010871 */
[----:B------:R-:W-:Y:S02]  /*12270*/  FADD.FTZ R93, R157, R80 ;  /* 0x000000509d5d7221 */ /* 0x000fe40000010000 */
[----:B------:R-:W-:Y:S01]  /*12280*/  F2FP.BF16.F32.PACK_AB R73, R216, R217 ;  /* 0x000000d9d849723e */ /* 0x000fe200000010ff */
[----:B------:R-:W-:Y:S01]  /*12290*/  FFMA.FTZ R113, R92, UR4, -R113 ;  /* 0x000000045c717c23 */ /* 0x000fe20008010871 */
[----:B------:R-:W1:Y:S02]  /*122a0*/  LDSM.16.MT88.4 R80, [R246+0xa800] ;  /* 0x00a80000f650783b */ /* 0x000e640000004200 */
[----:B------:R-:W-:Y:S01]  /*122b0*/  F2FP.BF16.F32.PACK_AB R75, R199, R208 ;  /* 0x000000d0c74b723e */ /* 0x000fe200000010ff */
[----:B------:R-:W-:Y:S01]  /*122c0*/  FADD.FTZ R176, R148, R93 ;  /* 0x0000005d94b07221 */ /* 0x000fe20000010000 */
[----:B------:R-:W-:Y:S01]  /*122d0*/  F2FP.BF16.F32.PACK_AB R72, R214, R213 ;  /* 0x000000d5d648723e */ /* 0x000fe200000010ff */
[----:B------:R-:W-:Y:S01]  /*122e0*/  FFMA.FTZ R124, R105, UR4, -R100 ;  /* 0x00000004697c7c23 */ /* 0x000fe20008010864 */
[----:B------:R-:W-:Y:S01]  /*122f0*/  F2FP.BF16.F32.PACK_AB R74, R204, R211 ;  /* 0x000000d3cc4a723e */ /* 0x000fe200000010ff */
[----:B------:R-:W-:Y:S01]  /*12300*/  MUFU.EX2 R113, R113 ;  /* 0x0000007100717308 */ /* 0x000fe20000000800 */
[----:B------:R-:W-:Y:S01]  /*12310*/  F2FP.BF16.F32.PACK_AB R77, R218, R221 ;  /* 0x000000ddda4d723e */ /* 0x000fe200000010ff */
[----:B------:R-:W2:Y:S01]  /*12320*/  LDSM.16.MT88.4 R92, [R245+0xa800] ;  /* 0x00a80000f55c783b */ /* 0x000ea20000004200 */
[----:B------:R-:W-:Y:S01]  /*12330*/  F2FP.BF16.F32.PACK_AB R79, R201, R206 ;  /* 0x000000cec94f723e */ /* 0x000fe200000010ff */
[----:B------:R-:W-:Y:S01]  /*12340*/  FADD.FTZ R157, R167, R118 ;  /* 0x00000076a79d7221 */ /* 0x000fe20000010000 */
[----:B------:R-:W-:Y:S01]  /*12350*/  F2FP.BF16.F32.PACK_AB R76, R70, R209 ;  /* 0x000000d1464c723e */ /* 0x000fe200000010ff */
[-C--:B---3--:R-:W-:Y:S04]  /*12360*/  HMMA.16816.F32.BF16 R4, R72, R88.reuse, R4 ;  /* 0x000000584804723c */ /* 0x088fe80000041804 */
[----:B------:R-:W3:Y:S01]  /*12370*/  MUFU.EX2 R105, R104 ;  /* 0x0000006800697308 */ /* 0x000ee20000000800 */
[----:B------:R-:W-:Y:S01]  /*12380*/  F2FP.BF16.F32.PACK_AB R78, R205, R220 ;  /* 0x000000dccd4e723e */ /* 0x000fe200000010ff */
[----:B------:R-:W-:Y:S01]  /*12390*/  FADD.FTZ R157, R162, R157 ;  /* 0x0000009da29d7221 */ /* 0x000fe20000010000 */
[----:B------:R-:W-:Y:S01]  /*123a0*/  FFMA.FTZ R118, R107, UR4, -R100 ;  /* 0x000000046b767c23 */ /* 0x000fe20008010864 */
[----:B------:R-:W-:Y:S03]  /*123b0*/  FADD.FTZ R148, R150, R171 ;  /* 0x000000ab96947221 */ /* 0x000fe60000010000 */
[----:B------:R-:W-:Y:S01]  /*123c0*/  FADD.FTZ R217, R217, R224 ;  /* 0x000000e0d9d97221 */ /* 0x000fe20000010000 */
[C---:B------:R-:W-:Y:S02]  /*123d0*/  HMMA.16816.F32.BF16 R8, R76.reuse, R88, R8 ;  /* 0x000000584c08723c */ /* 0x040fe40000041808 */
[----:B------:R-:W-:Y:S02]  /*123e0*/  MUFU.EX2 R104, R168 ;  /* 0x000000a800687308 */ /* 0x000fe40000000800 */
[----:B------:R-:W-:Y:S01]  /*123f0*/  FADD.FTZ R148, R149, R148 ;  /* 0x0000009495947221 */ /* 0x000fe20000010000 */
[----:B------:R-:W-:Y:S01]  /*12400*/  FADD.FTZ R217, R216, R217 ;  /* 0x000000d9d8d97221 */ /* 0x000fe20000010000 */
[-C--:B------:R-:W-:Y:S06]  /*12410*/  HMMA.16816.F32.BF16 R12, R76, R90.reuse, R12 ;  /* 0x0000005a4c0c723c */ /* 0x080fec000004180c */
[----:B------:R-:W4:Y:S01]  /*12420*/  MUFU.EX2 R107, R146 ;  /* 0x00000092006b7308 */ /* 0x000f220000000800 */
[----:B------:R-:W-:Y:S01]  /*12430*/  FADD.FTZ R89, R123, R176 ;  /* 0x000000b07b597221 */ /* 0x000fe20000010000 */
[C---:B------:R-:W-:Y:S01]  /*12440*/  HMMA.16816.F32.BF16 R16, R72.reuse, R90, R16 ;  /* 0x0000005a4810723c */ /* 0x040fe20000041810 */
[----:B------:R-:W-:Y:S03]  /*12450*/  LDSM.16.MT88.4 R176, [R247+0xb800] ;  /* 0x00b80000f7b0783b */ /* 0x000fe60000004200 */
[----:B------:R-:W-:Y:S02]  /*12460*/  FADD.FTZ R88, R128, R157 ;  /* 0x0000009d80587221 */ /* 0x000fe40000010000 */
[-C--:B-1----:R-:W-:Y:S02]  /*12470*/  HMMA.16816.F32.BF16 R20, R72, R80.reuse, R20 ;  /* 0x000000504814723c */ /* 0x082fe40000041814 */
[----:B------:R-:W-:Y:S03]  /*12480*/  MUFU.EX2 R118, R118 ;  /* 0x0000007600767308 */ /* 0x000fe60000000800 */
[----:B------:R-:W-:Y:S01]  /*12490*/  FADD.FTZ R127, R127, R88 ;  /* 0x000000587f7f7221 */ /* 0x000fe20000010000 */
[C---:B------:R-:W-:Y:S06]  /*124a0*/  HMMA.16816.F32.BF16 R24, R76.reuse, R80, R24 ;  /* 0x000000504c18723c */ /* 0x040fec0000041818 */
[----:B------:R-:W-:Y:S01]  /*124b0*/  MUFU.EX2 R124, R124 ;  /* 0x0000007c007c7308 */ /* 0x000fe20000000800 */
[--C-:B------:R-:W-:Y:S01]  /*124c0*/  FFMA.FTZ R128, R96, UR4, -R100.reuse ;  /* 0x0000000460807c23 */ /* 0x100fe20008010864 */
[-C--:B------:R-:W-:Y:S03]  /*124d0*/  HMMA.16816.F32.BF16 R28, R76, R82.reuse, R28 ;  /* 0x000000524c1c723c */ /* 0x080fe6000004181c */
[--C-:B------:R-:W-:Y:S03]  /*124e0*/  FFMA.FTZ R123, R99, UR4, -R100.reuse ;  /* 0x00000004637b7c23 */ /* 0x100fe60008010864 */
[C---:B------:R-:W-:Y:S01]  /*124f0*/  HMMA.16816.F32.BF16 R32, R72.reuse, R82, R32 ;  /* 0x000000524820723c */ /* 0x040fe20000041820 */
[----:B------:R-:W1:Y:S04]  /*12500*/  LDSM.16.MT88.4 R80, [R247+0xb000] ;  /* 0x00b00000f750783b */ /* 0x000e680000004200 */
[----:B------:R-:W-:Y:S01]  /*12510*/  FFMA.FTZ R100, R98, UR4, -R100 ;  /* 0x0000000462647c23 */ /* 0x000fe20008010864 */
[-C--:B--2---:R-:W-:Y:S01]  /*12520*/  HMMA.16816.F32.BF16 R36, R72, R92.reuse, R36 ;  /* 0x0000005c4824723c */ /* 0x084fe20000041824 */
[----:B------:R-:W-:Y:S02]  /*12530*/  MUFU.EX2 R123, R123 ;  /* 0x0000007b007b7308 */ /* 0x000fe40000000800 */
[----:B------:R-:W-:Y:S02]  /*12540*/  LDSM.16.MT88.4 R96, [R244+0xb000] ;  /* 0x00b00000f460783b */ /* 0x000fe40000004200 */
[----:B---3--:R-:W-:Y:S01]  /*12550*/  F2FP.BF16.F32.PACK_AB R189, R105, R106 ;  /* 0x0000006a69bd723e */ /* 0x008fe200000010ff */
[C---:B------:R-:W-:Y:S05]  /*12560*/  HMMA.16816.F32.BF16 R40, R76.reuse, R92, R40 ;  /* 0x0000005c4c28723c */ /* 0x040fea0000041828 */
[----:B------:R-:W2:Y:S01]  /*12570*/  MUFU.EX2 R100, R100 ;  /* 0x0000006400647308 */ /* 0x000ea20000000800 */
[----:B----4-:R-:W-:Y:S01]  /*12580*/  F2FP.BF16.F32.PACK_AB R188, R107, R104 ;  /* 0x000000686bbc723e */ /* 0x010fe200000010ff */
[-C--:B------:R-:W-:Y:S04]  /*12590*/  HMMA.16816.F32.BF16 R44, R76, R94.reuse, R44 ;  /* 0x0000005e4c2c723c */ /* 0x080fe8000004182c */
[----:B------:R-:W-:Y:S02]  /*125a0*/  FADD.FTZ R93, R116, R89 ;  /* 0x00000059745d7221 */ /* 0x000fe40000010000 */
[C---:B------:R-:W-:Y:S01]  /*125b0*/  HMMA.16816.F32.BF16 R48, R72.reuse, R94, R48 ;  /* 0x0000005e4830723c */ /* 0x040fe20000041830 */
[----:B------:R-:W3:Y:S04]  /*125c0*/  LDSM.16.MT88.4 R88, [R246+0xb000] ;  /* 0x00b00000f658783b */ /* 0x000ee80000004200 */
[----:B------:R-:W-:Y:S01]  /*125d0*/  FADD.FTZ R160, R160, R93 ;  /* 0x0000005da0a07221 */ /* 0x000fe20000010000 */
[-C--:B------:R-:W-:Y:S03]  /*125e0*/  HMMA.16816.F32.BF16 R52, R72, R84.reuse, R52 ;  /* 0x000000544834723c */ /* 0x080fe60000041834 */
[----:B------:R-:W4:Y:S02]  /*125f0*/  LDSM.16.MT88.4 R92, [R245+0xb000] ;  /* 0x00b00000f55c783b */ /* 0x000f240000004200 */
[----:B------:R-:W-:Y:S01]  /*12600*/  FADD.FTZ R116, R164, R127 ;  /* 0x0000007fa4747221 */ /* 0x000fe20000010000 */
[C---:B------:R-:W-:Y:S01]  /*12610*/  HMMA.16816.F32.BF16 R56, R76.reuse, R84, R56 ;  /* 0x000000544c38723c */ /* 0x040fe20000041838 */
[----:B------:R-:W5:Y:S04]  /*12620*/  MUFU.EX2 R84, R117 ;  /* 0x0000007500547308 */ /* 0x000f680000000800 */
[----:B--2---:R-:W-:Y:S01]  /*12630*/  F2FP.BF16.F32.PACK_AB R162, R100, R123 ;  /* 0x0000007b64a2723e */ /* 0x004fe200000010ff */
        /* <DEDUP_REMOVED lines=19> */
[----:B-----5:R-:W-:Y:S01]  /*12770*/  F2FP.BF16.F32.PACK_AB R190, R113, R84 ;  /* 0x0000005471be723e */ /* 0x020fe200000010ff */
[----:B------:R-:W-:Y:S01]  /*12780*/  FADD.FTZ R158, R158, R121 ;  /* 0x000000799e9e7221 */ /* 0x000fe20000010000 */
[----:B------:R-:W-:Y:S01]  /*12790*/  FADD.FTZ R156, R156, R159 ;  /* 0x0000009f9c9c7221 */ /* 0x000fe20000010000 */
[C---:B------:R-:W-:Y:S01]  /*127a0*/  HMMA.16816.F32.BF16 R8, R76.reuse, R80, R8 ;  /* 0x000000504c08723c */ /* 0x040fe20000041808 */
[----:B------:R1:W-:Y:S04]  /*127b0*/  MUFU.EX2 R80, R184 ;  /* 0x000000b800507308 */ /* 0x0003e80000000800 */
[----:B------:R-:W-:Y:S01]  /*127c0*/  FADD.FTZ R153, R153, R158 ;  /* 0x0000009e99997221 */ /* 0x000fe20000010000 */
[-C--:B------:R-:W-:Y:S05]  /*127d0*/  HMMA.16816.F32.BF16 R12, R76, R82.reuse, R12 ;  /* 0x000000524c0c723c */ /* 0x080fea000004180c */
[----:B------:R-:W2:Y:S01]  /*127e0*/  MUFU.EX2 R81, R170 ;  /* 0x000000aa00517308 */ /* 0x000ea20000000800 */
[----:B------:R-:W-:Y:S01]  /*127f0*/  FADD.FTZ R151, R151, R156 ;  /* 0x0000009c97977221 */ /* 0x000fe20000010000 */
[C---:B------:R-:W-:Y:S04]  /*12800*/  HMMA.16816.F32.BF16 R16, R72.reuse, R82, R16 ;  /* 0x000000524810723c */ /* 0x040fe80000041810 */
[----:B------:R-:W-:Y:S02]  /*12810*/  F2FP.BF16.F32.PACK_AB R161, R240, R239 ;  /* 0x000000eff0a1723e */ /* 0x000fe400000010ff */
[-C--:B---3--:R-:W-:Y:S01]  /*12820*/  HMMA.16816.F32.BF16 R20, R72, R88.reuse, R20 ;  /* 0x000000584814723c */ /* 0x088fe20000041814 */
[----:B-1----:R-:W1:Y:S01]  /*12830*/  LDSM.16.MT88.4 R184, [R246+0xb800] ;  /* 0x00b80000f6b8783b */ /* 0x002e620000004200 */
[----:B------:R-:W-:Y:S03]  /*12840*/  MUFU.EX2 R82, R133 ;  /* 0x0000008500527308 */ /* 0x000fe60000000800 */
[----:B------:R-:W-:Y:S01]  /*12850*/  FADD.FTZ R116, R163, R116 ;  /* 0x00000074a3747221 */ /* 0x000fe20000010000 */
[C---:B------:R-:W-:Y:S06]  /*12860*/  HMMA.16816.F32.BF16 R24, R76.reuse, R88, R24 ;  /* 0x000000584c18723c */ /* 0x040fec0000041818 */
[----:B------:R-:W3:Y:S01]  /*12870*/  MUFU.EX2 R83, R128 ;  /* 0x0000008000537308 */ /* 0x000ee20000000800 */
[----:B--2---:R-:W-:Y:S01]  /*12880*/  F2FP.BF16.F32.PACK_AB R163, R81, R80 ;  /* 0x0000005051a3723e */ /* 0x004fe200000010ff */
[-C--:B------:R-:W-:Y:S03]  /*12890*/  HMMA.16816.F32.BF16 R28, R76, R90.reuse, R28 ;  /* 0x0000005a4c1c723c */ /* 0x080fe6000004181c */
[----:B------:R-:W-:Y:S03]  /*128a0*/  FADD.FTZ R151, R138, R151 ;  /* 0x000000978a977221 */ /* 0x000fe60000010000 */
[C---:B------:R-:W-:Y:S05]  /*128b0*/  HMMA.16816.F32.BF16 R32, R72.reuse, R90, R32 ;  /* 0x0000005a4820723c */ /* 0x040fea0000041820 */
[----:B------:R-:W-:Y:S01]  /*128c0*/  FADD.FTZ R154, R154, R153 ;  /* 0x000000999a9a7221 */ /* 0x000fe20000010000 */
[-C--:B----4-:R-:W-:Y:S05]  /*128d0*/  HMMA.16816.F32.BF16 R36, R72, R92.reuse, R36 ;  /* 0x0000005c4824723c */ /* 0x090fea0000041824 */
[----:B---3--:R-:W-:Y:S01]  /*128e0*/  F2FP.BF16.F32.PACK_AB R160, R83, R82 ;  /* 0x0000005253a0723e */ /* 0x008fe200000010ff */
[C---:B------:R-:W-:Y:S05]  /*128f0*/  HMMA.16816.F32.BF16 R40, R76.reuse, R92, R40 ;  /* 0x0000005c4c28723c */ /* 0x040fea0000041828 */
[----:B------:R-:W-:Y:S01]  /*12900*/  FADD.FTZ R182, R182, R151 ;  /* 0x00000097b6b67221 */ /* 0x000fe20000010000 */
[-C--:B------:R-:W-:Y:S05]  /*12910*/  HMMA.16816.F32.BF16 R44, R76, R94.reuse, R44 ;  /* 0x0000005e4c2c723c */ /* 0x080fea000004182c */
[----:B------:R-:W-:Y:S01]  /*12920*/  FADD.FTZ R182, R181, R182 ;  /* 0x000000b6b5b67221 */ /* 0x000fe20000010000 */
        /* <DEDUP_REMOVED lines=10> */
[-C--:B------:R-:W-:Y:S01]  /*129d0*/  HMMA.16816.F32.BF16 R156, R188, R176.reuse, R4 ;  /* 0x000000b0bc9c723c */ /* 0x080fe20000041804 */
[----:B------:R-:W2:Y:S04]  /*129e0*/  LDSM.16.MT88.4 R4, [R244+0xb800] ;  /* 0x00b80000f404783b */ /* 0x000ea80000004200 */
[----:B------:R-:W-:Y:S01]  /*129f0*/  FADD.FTZ R174, R174, R175 ;  /* 0x000000afaeae7221 */ /* 0x000fe20000010000 */
[C---:B------:R-:W-:Y:S05]  /*12a00*/  HMMA.16816.F32.BF16 R140, R160.reuse, R176, R8 ;  /* 0x000000b0a08c723c */ /* 0x040fea0000041808 */
        /* <DEDUP_REMOVED lines=38> */
[----:B------:R-:W-:Y:S04]  /*12c70*/  HMMA.16816.F32.BF16 R188, R188, R6, R64 ;  /* 0x00000006bcbc723c */ /* 0x000fe80000041840 */
[----:B------:R1:W-:Y:S01]  /*12c80*/  STL [R1+0x84], R4 ;  /* 0x0000840401007387 */ /* 0x0003e20000100800 */
[----:B------:R-:W-:Y:S01]  /*12c90*/  FADD.FTZ R114, R114, R119 ;  /* 0x0000007772727221 */ /* 0x000fe20000010000 */
[----:B------:R-:W-:Y:S01]  /*12ca0*/  FADD.FTZ R214, R214, R213 ;  /* 0x000000d5d6d67221 */ /* 0x000fe20000010000 */
[----:B------:R-:W-:Y:S01]  /*12cb0*/  FADD.FTZ R212, R212, R219 ;  /* 0x000000dbd4d47221 */ /* 0x000fe20000010000 */
[----:B------:R-:W-:Y:S03]  /*12cc0*/  MOV R199, R0 ;  /* 0x0000000000c77202 */ /* 0x000fe60000000f00 */
        /* <DEDUP_REMOVED lines=17> */
[----:B------:R3:W-:Y:S01]  /*12de0*/  STL [R1+0x80], R6 ;  /* 0x0000800601007387 */ /* 0x0007e20000100800 */
[----:B------:R-:W-:Y:S01]  /*12df0*/  FADD.FTZ R111, R111, R110 ;  /* 0x0000006e6f6f7221 */ /* 0x000fe20000010000 */
[----:B------:R-:W-:Y:S03]  /*12e00*/  FADD.FTZ R220, R205, R220 ;  /* 0x000000dccddc7221 */ /* 0x000fe60000010000 */
[----:B------:R-:W-:Y:S01]  /*12e10*/  FADD.FTZ R104, R104, R111 ;  /* 0x0000006f68687221 */ /* 0x000fe20000010000 */
[----:B------:R-:W-:Y:S03]  /*12e20*/  FADD.FTZ R109, R109, R220 ;  /* 0x000000dc6d6d7221 */ /* 0x000fe60000010000 */
[----:B------:R-:W-:Y:S01]  /*12e30*/  FADD.FTZ R107, R107, R104 ;  /* 0x000000686b6b7221 */ /* 0x000fe20000010000 */
[----:B------:R-:W-:Y:S03]  /*12e40*/  FADD.FTZ R118, R118, R109 ;  /* 0x0000006d76767221 */ /* 0x000fe60000010000 */
[----:B------:R-:W-:Y:S01]  /*12e50*/  FADD.FTZ R84, R84, R107 ;  /* 0x0000006b54547221 */ /* 0x000fe20000010000 */
[----:B------:R-:W-:Y:S03]  /*12e60*/  FADD.FTZ R103, R103, R118 ;  /* 0x0000007667677221 */ /* 0x000fe60000010000 */
[----:B------:R-:W-:Y:S01]  /*12e70*/  FADD.FTZ R5, R113, R84 ;  /* 0x0000005471057221 */ /* 0x000fe20000010000 */
[----:B------:R-:W-:Y:S04]  /*12e80*/  FADD.FTZ R103, R124, R103 ;  /* 0x000000677c677221 */ /* 0x000fe80000010000 */
[----:B------:R3:W-:Y:S01]  /*12e90*/  STL [R1+0x7c], R5 ;  /* 0x00007c0501007387 */ /* 0x0007e20000100800 */
[----:B------:R-:W-:Y:S04]  /*12ea0*/  FADD.FTZ R82, R82, R103 ;  /* 0x0000006752527221 */ /* 0x000fe80000010000 */
[----:B------:R-:W-:Y:S04]  /*12eb0*/  FADD.FTZ R82, R83, R82 ;  /* 0x0000005253527221 */ /* 0x000fe80000010000 */
[----:B------:R-:W-:Y:S04]  /*12ec0*/  FADD.FTZ R123, R123, R82 ;  /* 0x000000527b7b7221 */ /* 0x000fe80000010000 */
[----:B-1----:R-:W-:Y:S05]  /*12ed0*/  FADD.FTZ R4, R100, R123 ;  /* 0x0000007b64047221 */ /* 0x002fea0000010000 */
[----:B------:R3:W-:Y:S01]  /*12ee0*/  STL [R1+0x78], R4 ;  /* 0x0000780401007387 */ /* 0x0007e20000100800 */
[----:B------:R-:W-:Y:S05]  /*12ef0*/  @P1 BRA `(.L_x_518) ;  /* 0xffffff9000541947 */ /* 0x000fea000383ffff */
.L_x_517:
[----:B------:R-:W4:Y:S04]  /*12f00*/  LDL.LU R7, [R1+0x7c] ;  /* 0x00007c0001077983 */ /* 0x000f280000300800 */
[----:B---3--:R-:W3:Y:S04]  /*12f10*/  LDL.LU R6, [R1+0x84] ;  /* 0x0000840001067983 */ /* 0x008ee80000300800 */
[----:B------:R-:W5:Y:S04]  /*12f20*/  LDL.LU R18, [R1+0x78] ;  /* 0x0000780001127983 */ /* 0x000f680000300800 */
[----:B------:R-:W5:Y:S01]  /*12f30*/  LDL.LU R16, [R1+0x80] ;  /* 0x0000800001107983 */ /* 0x000f620000300800 */
[----:B------:R-:W1:Y:S01]  /*12f40*/  S2UR UR6, SR_CgaCtaId ;  /* 0x00000000000679c3 */ /* 0x000e620000008800 */
[----:B------:R-:W-:Y:S01]  /*12f50*/  UISETP.NE.AND UP0, UPT, UR15, -0x1, UPT ;  /* 0xffffffff0f00788c */ /* 0x000fe2000bf05270 */
[----:B------:R-:W2:Y:S01]  /*12f60*/  S2R R5, SR_TID.X ;  /* 0x0000000000057919 */ /* 0x000ea20000002100 */
[----:B------:R-:W-:-:S09]  /*12f70*/  UMOV UR7, 0x400 ;  /* 0x0000040000077882 */ /* 0x000fd20000000000 */
[----:B------:R-:W-:Y:S02]  /*12f80*/  @UP0 ULDC.64 UR4, c[0x0][0x298] ;  /* 0x0000a60000040ab9 */ /* 0x000fe40000000a00 */
[----:B------:R-:W-:-:S07]  /*12f90*/  @UP0 UIMAD.WIDE.U32 UR8, UR15, UR4, URZ ;  /* 0x000000040f0802a5 */ /* 0x000fce000f8e003f */
[----:B------:R-:W-:Y:S01]  /*12fa0*/  @UP0 UMOV UR4, UR8 ;  /* 0x0000000800040c82 */ /* 0x000fe20008000000 */
[----:B-1----:R-:W-:Y:S02]  /*12fb0*/  ULEA UR7, UR6, UR7, 0x18 ;  /* 0x0000000706077291 */ /* 0x002fe4000f8ec03f */
[----:B------:R-:W-:Y:S01]  /*12fc0*/  @UP0 UIMAD UR6, UR15, UR5, UR9 ;  /* 0x000000050f0602a4 */ /* 0x000fe2000f8e0209 */
[----:B--2---:R-:W-:-:S04]  /*12fd0*/  SHF.R.S32.HI R4, RZ, 0x1f, R5 ;  /* 0x0000001fff047819 */ /* 0x004fc80000011405 */
[----:B------:R-:W-:-:S04]  /*12fe0*/  LEA.HI R14, R4, R5, RZ, 0x2 ;  /* 0x00000005040e7211 */ /* 0x000fc800078f10ff */
[--C-:B------:R-:W-:Y:S01]  /*12ff0*/  SHF.R.S32.HI R8, RZ, 0x1f, R14.reuse ;  /* 0x0000001fff087819 */ /* 0x100fe2000001140e */
[----:B----4-:R-:W1:Y:S04]  /*13000*/  SHFL.BFLY PT, R12, R7, 0x2, 0x1f ;  /* 0x0c401f00070c7f89 */ /* 0x010e6800000e0000 */
[----:B---3--:R-:W2:Y:S04]  /*13010*/  SHFL.BFLY PT, R10, R6, 0x2, 0x1f ;  /* 0x0c401f00060a7f89 */ /* 0x008ea800000e0000 */
[----:B-----5:R-:W3:Y:S04]  /*13020*/  SHFL.BFLY PT, R9, R18, 0x2, 0x1f ;  /* 0x0c401f0012097f89 */ /* 0x020ee800000e0000 */
[----:B------:R-:W4:Y:S01]  /*13030*/  SHFL.BFLY PT, R17, R16, 0x2, 0x1f ;  /* 0x0c401f0010117f89 */ /* 0x000f2200000e0000 */
        /* <DEDUP_REMOVED lines=8> */
[----:B------:R-:W2:Y:S01]  /*130c0*/  S2R R6, SR_TID.X ;  /* 0x0000000000067919 */ /* 0x000ea20000002100 */
[----:B---3--:R-:W-:Y:S01]  /*130d0*/  FADD.FTZ R9, R9, R18 ;  /* 0x0000001209097221 */ /* 0x008fe20000010000 */
[----:B----4-:R-:W-:Y:S02]  /*130e0*/  FADD.FTZ R17, R17, R16 ;  /* 0x0000001011117221 */ /* 0x010fe40000010000 */
[----:B------:R-:W-:Y:S01]  /*130f0*/  IMAD.IADD R8, R7, 0x1, -R8 ;  /* 0x0000000107087824 */ /* 0x000fe200078e0a08 */
[----:B------:R-:W-:Y:S01]  /*13100*/  LEA.HI R7, R4, R5, RZ, 0x5 ;  /* 0x0000000504077211 */ /* 0x000fe200078f28ff */
[----:B------:R3:W4:Y:S02]  /*13110*/  SHFL.BFLY PT, R19, R10, 0x1, 0x1f ;  /* 0x0c201f000a137f89 */ /* 0x00072400000e0000 */
[C---:B------:R-:W-:Y:S01]  /*13120*/  IMAD.SHL.U32 R15, R8.reuse, 0x40, RZ ;  /* 0x00000040080f7824 */ /* 0x040fe200078e00ff */
[----:B------:R-:W-:Y:S01]  /*13130*/  SHF.R.S32.HI R13, RZ, 0x5, R7 ;  /* 0x00000005ff0d7819 */ /* 0x000fe20000011407 */
[----:B------:R3:W2:Y:S01]  /*13140*/  SHFL.BFLY PT, R18, R9, 0x1, 0x1f ;  /* 0x0c201f0009127f89 */ /* 0x0006a200000e0000 */
[----:B------:R-:W-:-:S02]  /*13150*/  R2P PR, R8, 0x6 ;  /* 0x0000000608007804 */ /* 0x000fc40000000000 */
[----:B------:R-:W-:Y:S01]  /*13160*/  LOP3.LUT R15, R15, 0x1c0, RZ, 0xc0, !PT ;  /* 0x000001c00f0f7812 */ /* 0x000fe200078ec0ff */
[----:B------:R-:W-:Y:S01]  /*13170*/  IMAD R13, R13, 0x200, R14 ;  /* 0x000002000d0d7824 */ /* 0x000fe200078e020e */
[----:B------:R-:W-:Y:S01]  /*13180*/  PLOP3.LUT P3, PT, PT, PT, UP0, 0x80, 0x0 ;  /* 0x000000000000781c */ /* 0x000fe20003f6f008 */
[----:B------:R3:W2:Y:S01]  /*13190*/  SHFL.BFLY PT, R16, R17, 0x1, 0x1f ;  /* 0x0c201f0011107f89 */ /* 0x0006a200000e0000 */
[----:B------:R-:W-:Y:S01]  /*131a0*/  LEA.HI R14, R15, R15, RZ, 0x1d ;  /* 0x0000000f0f0e7211 */ /* 0x000fe200078fe8ff */
[----:B------:R-:W-:Y:S02]  /*131b0*/  IMAD.MOV.U32 R15, RZ, RZ, 0x3f800000 ;  /* 0x3f800000ff0f7424 */ /* 0x000fe400078e00ff */
[----:B-1----:R-:W-:Y:S02]  /*131c0*/  FADD.FTZ R11, R12, R11 ;  /* 0x0000000b0c0b7221 */ /* 0x002fe40000010000 */
[----:B------:R-:W-:Y:S02]  /*131d0*/  IMAD.U32 R14, R13, 0x2, R14 ;  /* 0x000000020d0e7824 */ /* 0x000fe400078e000e */
[----:B------:R-:W-:Y:S01]  /*131e0*/  IMAD.MOV.U32 R13, RZ, RZ, 0x20 ;  /* 0x00000020ff0d7424 */ /* 0x000fe200078e00ff */
[----:B------:R-:W-:-:S02]  /*131f0*/  FSETP.NE.FTZ.AND P0, PT, R11, RZ, PT ;  /* 0x000000ff0b00720b */ /* 0x000fc40003f15000 */
[----:B------:R-:W-:Y:S02]  /*13200*/  LEA R14, R14, UR7, 0x1 ;  /* 0x000000070e0e7c11 */ /* 0x000fe4000f8e08ff */
[----:B------:R-:W-:-:S03]  /*13210*/  SEL R13, R13, 0xffffffe0, !P1 ;  /* 0xffffffe00d0d7807 */ /* 0x000fc60004800000 */
[C---:B------:R-:W-:Y:S02]  /*13220*/  VIADD R12, R14.reuse, 0x40 ;  /* 0x000000400e0c7836 */ /* 0x040fe40000000000 */
[----:B------:R-:W-:Y:S01]  /*13230*/  @P2 VIADD R12, R14, 0xffffffc0 ;  /* 0xffffffc00e0c2836 */ /* 0x000fe20000000000 */
[----:B----4-:R-:W-:Y:S06]  /*13240*/  @P3 BRA `(.L_x_521) ;  /* 0x0000000000203947 */ /* 0x010fec0003800000 */
        /* <DEDUP_REMOVED lines=8> */
.L_x_521:
[----:B------:R-:W-:Y:S01]  /*132d0*/  ULDC.U8 UR5, c[0x0][0x3d8] ;  /* 0x0000f60000057ab9 */ /* 0x000fe20000000000 */
[----:B------:R-:W-:Y:S01]  /*132e0*/  ULDC.U8 UR8, c[0x0][0x3d9] ;  /* 0x0000f64000087ab9 */ /* 0x000fe20000000000 */
[----:B------:R-:W-:Y:S01]  /*132f0*/  ISETP.NE.AND P3, PT, RZ, UR5, PT ;  /* 0x00000005ff007c0c */ /* 0x000fe2000bf65270 */
[----:B------:R1:W4:Y:S01]  /*13300*/  @P0 MUFU.RCP R15, R11 ;  /* 0x0000000b000f0308 */ /* 0x0003220000001000 */
[----:B---3--:R-:W-:Y:S01]  /*13310*/  FADD.FTZ R10, R10, R19 ;  /* 0x000000130a0a7221 */ /* 0x008fe20000010000 */
[----:B--2---:R-:W-:Y:S01]  /*13320*/  SHF.R.S32.HI R19, RZ, 0x1f, R6 ;  /* 0x0000001fff137819 */ /* 0x004fe20000011406 */
[----:B------:R-:W-:Y:S01]  /*13330*/  FADD.FTZ R9, R9, R18 ;  /* 0x0000001209097221 */ /* 0x000fe20000010000 */
[----:B------:R-:W-:Y:S02]  /*13340*/  ISETP.NE.OR P1, PT, RZ, UR8, !P3 ;  /* 0x00000008ff007c0c */ /* 0x000fe4000df25670 */
[----:B------:R-:W-:Y:S02]  /*13350*/  CS2R R22, SRZ ;  /* 0x0000000000167805 */ /* 0x000fe4000001ff00 */
[----:B------:R-:W-:-:S02]  /*13360*/  LEA.HI R18, R4, R5, RZ, 0x3 ;  /* 0x0000000504127211 */ /* 0x000fc400078f18ff */
[----:B------:R-:W-:Y:S02]  /*13370*/  PLOP3.LUT P6, PT, PT, PT, PT, 0x8, 0x0 ;  /* 0x000000000000781c */ /* 0x000fe40003fce170 */
[----:B------:R-:W-:Y:S02]  /*13380*/  LEA.HI R4, R19, R6, RZ, 0x3 ;  /* 0x0000000613047211 */ /* 0x000fe400078f18ff */
[----:B------:R-:W-:-:S03]  /*13390*/  LOP3.LUT R20, R7, 0xffffffe0, RZ, 0xc0, !PT ;  /* 0xffffffe007147812 */ /* 0x000fc600078ec0ff */
[----:B-1--4-:R-:W-:Y:S06]  /*133a0*/  @P1 BRA `(.L_x_522) ;  /* 0x0000000000201947 */ /* 0x012fec0003800000 */
        /* <DEDUP_REMOVED lines=8> */
.L_x_522:
[----:B------:R-:W-:Y:S01]  /*13430*/  ISETP.NE.AND P2, PT, RZ, UR8, PT ;  /* 0x00000008ff007c0c */ /* 0x000fe2000bf45270 */
[----:B------:R-:W-:Y:S01]  /*13440*/  FADD.FTZ R16, R17, R16 ;  /* 0x0000001011107221 */ /* 0x000fe20000010000 */
[----:B------:R-:W-:Y:S01]  /*13450*/  IADD3 R20, -R20, R5, RZ ;  /* 0x0000000514147210 */ /* 0x000fe20007ffe1ff */
[C---:B------:R-:W-:Y:S01]  /*13460*/  FMUL.FTZ R156, R15.reuse, R156 ;  /* 0x0000009c0f9c7220 */ /* 0x040fe20000410000 */
[----:B------:R-:W-:Y:S01]  /*13470*/  LOP3.LUT R5, R4, 0xfffffff8, RZ, 0xc0, !PT ;  /* 0xfffffff804057812 */ /* 0x000fe200078ec0ff */
[C---:B------:R-:W-:Y:S01]  /*13480*/  FMUL.FTZ R157, R15.reuse, R157 ;  /* 0x0000009d0f9d7220 */ /* 0x040fe20000410000 */
[----:B------:R-:W-:Y:S01]  /*13490*/  LOP3.LUT R8, R8, 0x1, RZ, 0xc0, !PT ;  /* 0x0000000108087812 */ /* 0x000fe200078ec0ff */
[----:B------:R-:W-:Y:S01]  /*134a0*/  FMUL.FTZ R176, R15, R176 ;  /* 0x000000b00fb07220 */ /* 0x000fe20000410000 */
[----:B------:R-:W-:Y:S01]  /*134b0*/  IADD3 R5, -R5, R6, RZ ;  /* 0x0000000605057210 */ /* 0x000fe20007ffe1ff */
[C---:B------:R-:W-:Y:S01]  /*134c0*/  FMUL.FTZ R177, R15.reuse, R177 ;  /* 0x000000b10fb17220 */ /* 0x040fe20000410000 */
[----:B------:R-:W-:Y:S01]  /*134d0*/  ISETP.NE.U32.AND P1, PT, R8, 0x1, PT ;  /* 0x000000010800780c */ /* 0x000fe20003f25070 */
[C---:B------:R-:W-:Y:S01]  /*134e0*/  FMUL.FTZ R168, R15.reuse, R168 ;  /* 0x000000a80fa87220 */ /* 0x040fe20000410000 */
[----:B------:R-:W-:Y:S01]  /*134f0*/  MOV R7, 0x10 ;  /* 0x0000001000077802 */ /* 0x000fe20000000f00 */
[----:B------:R-:W1:Y:S01]  /*13500*/  @!P2 LDC R6, c[0x0][0x2c4] ;  /* 0x0000b100ff06ab82 */ /* 0x000e620000000800 */
[----:B------:R-:W-:Y:S01]  /*13510*/  FSETP.NE.FTZ.AND P4, PT, R10, RZ, PT ;  /* 0x000000ff0a00720b */ /* 0x000fe20003f95000 */
[----:B------:R-:W-:Y:S01]  /*13520*/  FMUL.FTZ R169, R15, R169 ;  /* 0x000000a90fa97220 */ /* 0x000fe20000410000 */
        /* <DEDUP_REMOVED lines=8> */
[----:B------:R-:W-:Y:S01]  /*135b0*/  MOV R8, 0x3f800000 ;  /* 0x3f80000000087802 */ /* 0x000fe20000000f00 */
[C---:B------:R-:W-:Y:S01]  /*135c0*/  FMUL.FTZ R192, R15.reuse, R192 ;  /* 0x000000c00fc07220 */ /* 0x040fe20000410000 */
[----:B------:R-:W-:Y:S01]  /*135d0*/  MOV R17, 0x3f800000 ;  /* 0x3f80000000117802 */ /* 0x000fe20000000f00 */
[C---:B------:R-:W-:Y:S01]  /*135e0*/  FMUL.FTZ R193, R15.reuse, R193 ;  /* 0x000000c10fc17220 */ /* 0x040fe20000410000 */
[----:B------:R-:W-:Y:S01]  /*135f0*/  MOV R19, 0x3f800000 ;  /* 0x3f80000000137802 */ /* 0x000fe20000000f00 */
[C---:B------:R-:W-:Y:S01]  /*13600*/  FMUL.FTZ R180, R15.reuse, R180 ;  /* 0x000000b40fb47220 */ /* 0x040fe20000410000 */
[----:B------:R-:W2:Y:S01]  /*13610*/  @P4 MUFU.RCP R8, R10 ;  /* 0x0000000a00084308 */ /* 0x000ea20000001000 */
[C---:B------:R-:W-:Y:S01]  /*13620*/  FMUL.FTZ R181, R15.reuse, R181 ;  /* 0x000000b50fb57220 */ /* 0x040fe20000410000 */
[C---:B------:R-:W-:Y:S01]  /*13630*/  FMUL.FTZ R188, R15.reuse, R188 ;  /* 0x000000bc0fbc7220 */ /* 0x040fe20000410000 */
[----:B------:R-:W-:Y:S01]  /*13640*/  FMUL.FTZ R15, R15, R189 ;  /* 0x000000bd0f0f7220 */ /* 0x000fe20000410000 */
[----:B------:R-:W-:Y:S01]  /*13650*/  F2FP.BF16.F32.PACK_AB R157, R157, R156 ;  /* 0x0000009c9d9d723e */ /* 0x000fe200000010ff */
[----:B------:R-:W3:Y:S01]  /*13660*/  S2UR UR5, SR_CTAID.X ;  /* 0x00000000000579c3 */ /* 0x000ee20000002500 */
[----:B------:R-:W-:Y:S01]  /*13670*/  F2FP.BF16.F32.PACK_AB R176, R177, R176 ;  /* 0x000000b0b1b0723e */ /* 0x000fe200000010ff */
[----:B------:R-:W-:Y:S01]  /*13680*/  BSSY B0, `(.L_x_523) ;  /* 0x00000d6000007945 */ /* 0x000fe20003800000 */
[----:B------:R-:W4:Y:S01]  /*13690*/  @P3 MUFU.RCP R17, R9 ;  /* 0x0000000900113308 */ /* 0x000f220000001000 */
[----:B------:R-:W-:Y:S01]  /*136a0*/  F2FP.BF16.F32.PACK_AB R188, R15, R188 ;  /* 0x000000bc0fbc723e */ /* 0x000fe200000010ff */
[----:B------:R-:W-:Y:S01]  /*136b0*/  STS [R14], R157 ;  /* 0x0000009d0e007388 */ /* 0x000fe20000000800 */
[----:B------:R-:W-:-:S02]  /*136c0*/  IADD3 R15, R14, R7, RZ ;  /* 0x000000070e0f7210 */ /* 0x000fc40007ffe0ff */
[----:B-1----:R-:W1:Y:S01]  /*136d0*/  @P1 LDC R6, c[0x0][0x2e4] ;  /* 0x0000b900ff061b82 */ /* 0x002e620000000800 */
[----:B------:R-:W-:Y:S02]  /*136e0*/  FSETP.NE.FTZ.AND P1, PT, R16, RZ, PT ;  /* 0x000000ff1000720b */ /* 0x000fe40003f35000 */
[----:B------:R-:W-:Y:S01]  /*136f0*/  LOP3.LUT P5, RZ, R20, 0x3, RZ, 0xc0, !PT ;  /* 0x0000000314ff7812 */ /* 0x000fe200078ac0ff */
[C---:B--2---:R-:W-:Y:S01]  /*13700*/  FMUL.FTZ R158, R8.reuse, R158 ;  /* 0x0000009e089e7220 */ /* 0x044fe20000410000 */
[C---:B------:R-:W-:Y:S01]  /*13710*/  FMUL.FTZ R159, R8.reuse, R159 ;  /* 0x0000009f089f7220 */ /* 0x040fe20000410000 */
[C---:B------:R-:W-:Y:S01]  /*13720*/  FMUL.FTZ R178, R8.reuse, R178 ;  /* 0x000000b208b27220 */ /* 0x040fe20000410000 */
[C---:B------:R-:W-:Y:S01]  /*13730*/  FMUL.FTZ R179, R8.reuse, R179 ;  /* 0x000000b308b37220 */ /* 0x040fe20000410000 */
[C---:B------:R-:W-:Y:S01]  /*13740*/  FMUL.FTZ R170, R8.reuse, R170 ;  /* 0x000000aa08aa7220 */ /* 0x040fe20000410000 */
[C---:B------:R-:W-:Y:S01]  /*13750*/  FMUL.FTZ R171, R8.reuse, R171 ;  /* 0x000000ab08ab7220 */ /* 0x040fe20000410000 */
[----:B------:R-:W-:Y:S01]  /*13760*/  F2FP.BF16.F32.PACK_AB R159, R159, R158 ;  /* 0x0000009e9f9f723e */ /* 0x000fe200000010ff */
[C---:B------:R-:W-:Y:S01]  /*13770*/  FMUL.FTZ R186, R8.reuse, R186 ;  /* 0x000000ba08ba7220 */ /* 0x040fe20000410000 */
[C---:B----4-:R-:W-:Y:S01]  /*13780*/  FMUL.FTZ R140, R17.reuse, R140 ;  /* 0x0000008c118c7220 */ /* 0x050fe20000410000 */
[C---:B------:R-:W-:Y:S01]  /*13790*/  FMUL.FTZ R141, R17.reuse, R141 ;  /* 0x0000008d118d7220 */ /* 0x040fe20000410000 */
[----:B------:R-:W2:Y:S01]  /*137a0*/  @P1 MUFU.RCP R19, R16 ;  /* 0x0000001000131308 */ /* 0x000ea20000001000 */
[C---:B------:R-:W-:Y:S01]  /*137b0*/  FMUL.FTZ R132, R17.reuse, R132 ;  /* 0x0000008411847220 */ /* 0x040fe20000410000 */
[----:B------:R-:W-:Y:S01]  /*137c0*/  FMUL.FTZ R133, R17, R133 ;  /* 0x0000008511857220 */ /* 0x000fe20000410000 */
[----:B------:R-:W-:Y:S01]  /*137d0*/  F2FP.BF16.F32.PACK_AB R178, R179, R178 ;  /* 0x000000b2b3b2723e */ /* 0x000fe200000010ff */
[C---:B------:R-:W-:Y:S01]  /*137e0*/  FMUL.FTZ R187, R8.reuse, R187 ;  /* 0x000000bb08bb7220 */ /* 0x040fe20000410000 */
[----:B------:R-:W-:Y:S01]  /*137f0*/  F2FP.BF16.F32.PACK_AB R141, R141, R140 ;  /* 0x0000008c8d8d723e */ /* 0x000fe200000010ff */
[C---:B------:R-:W-:Y:S01]  /*13800*/  FMUL.FTZ R174, R8.reuse, R174 ;  /* 0x000000ae08ae7220 */ /* 0x040fe20000410000 */
[----:B------:R-:W-:Y:S01]  /*13810*/  F2FP.BF16.F32.PACK_AB R132, R133, R132 ;  /* 0x000000848584723e */ /* 0x000fe200000010ff */
[C---:B------:R-:W-:Y:S01]  /*13820*/  FMUL.FTZ R175, R8.reuse, R175 ;  /* 0x000000af08af7220 */ /* 0x040fe20000410000 */
[----:B------:R-:W-:Y:S01]  /*13830*/  IADD3 R20, R13, 0x400, R12 ;  /* 0x000004000d147810 */ /* 0x000fe20007ffe00c */
[C---:B------:R-:W-:Y:S01]  /*13840*/  FMUL.FTZ R194, R8.reuse, R194 ;  /* 0x000000c208c27220 */ /* 0x040fe20000410000 */
[C---:B------:R-:W-:Y:S01]  /*13850*/  FMUL.FTZ R195, R8.reuse, R195 ;  /* 0x000000c308c37220 */ /* 0x040fe20000410000 */
[C---:B------:R-:W-:Y:S01]  /*13860*/  FMUL.FTZ R182, R8.reuse, R182 ;  /* 0x000000b608b67220 */ /* 0x040fe20000410000 */
[C---:B------:R-:W-:Y:S01]  /*13870*/  FMUL.FTZ R183, R8.reuse, R183 ;  /* 0x000000b708b77220 */ /* 0x040fe20000410000 */
[C---:B------:R-:W-:Y:S01]  /*13880*/  FMUL.FTZ R190, R8.reuse, R190 ;  /* 0x000000be08be7220 */ /* 0x040fe20000410000 */
[----:B------:R-:W-:Y:S01]  /*13890*/  FMUL.FTZ R191, R8, R191 ;  /* 0x000000bf08bf7220 */ /* 0x000fe20000410000 */
[----:B------:R-:W-:Y:S01]  /*138a0*/  FMUL.FTZ R148, R17, R148 ;  /* 0x0000009411947220 */ /* 0x000fe20000410000 */
[C---:B--2---:R-:W-:Y:S01]  /*138b0*/  FMUL.FTZ R143, R19.reuse, R143 ;  /* 0x0000008f138f7220 */ /* 0x044fe20000410000 */
[C---:B------:R-:W-:Y:S01]  /*138c0*/  FMUL.FTZ R142, R19.reuse, R142 ;  /* 0x0000008e138e7220 */ /* 0x040fe20000410000 */
[C---:B------:R-:W-:Y:S01]  /*138d0*/  FMUL.FTZ R135, R19.reuse, R135 ;  /* 0x0000008713877220 */ /* 0x040fe20000410000 */
[----:B------:R-:W-:Y:S01]  /*138e0*/  FMUL.FTZ R134, R19, R134 ;  /* 0x0000008613867220 */ /* 0x000fe20000410000 */
[----:B------:R-:W-:Y:S01]  /*138f0*/  FMUL.FTZ R149, R17, R149 ;  /* 0x0000009511957220 */ /* 0x000fe20000410000 */
[----:B------:R-:W-:Y:S01]  /*13900*/  FMUL.FTZ R151, R19, R151 ;  /* 0x0000009713977220 */ /* 0x000fe20000410000 */
[----:B------:R-:W-:Y:S01]  /*13910*/  F2FP.BF16.F32.PACK_AB R143, R143, R142 ;  /* 0x0000008e8f8f723e */ /* 0x000fe200000010ff */
[----:B------:R-:W-:Y:S01]  /*13920*/  FMUL.FTZ R150, R19, R150 ;  /* 0x0000009613967220 */ /* 0x000fe20000410000 */
[----:B------:R-:W-:Y:S01]  /*13930*/  F2FP.BF16.F32.PACK_AB R134, R135, R134 ;  /* 0x000000868786723e */ /* 0x000fe200000010ff */
[----:B------:R-:W-:Y:S01]  /*13940*/  STS [R14+0x400], R159 ;  /* 0x0004009f0e007388 */ /* 0x000fe20000000800 */
[C---:B------:R-:W-:Y:S01]  /*13950*/  FMUL.FTZ R139, R19.reuse, R139 ;  /* 0x0000008b138b7220 */ /* 0x040fe20000410000 */
[C---:B------:R-:W-:Y:S01]  /*13960*/  FMUL.FTZ R138, R19.reuse, R138 ;  /* 0x0000008a138a7220 */ /* 0x040fe20000410000 */
[C---:B------:R-:W-:Y:S01]  /*13970*/  FMUL.FTZ R155, R19.reuse, R155 ;  /* 0x0000009b139b7220 */ /* 0x040fe20000410000 */
[----:B------:R-:W-:Y:S01]  /*13980*/  STS [R15], R176 ;  /* 0x000000b00f007388 */ /* 0x000fe20000000800 */
[C---:B------:R-:W-:Y:S01]  /*13990*/  FMUL.FTZ R154, R19.reuse, R154 ;  /* 0x0000009a139a7220 */ /* 0x040fe20000410000 */
[C---:B------:R-:W-:Y:S01]  /*139a0*/  FMUL.FTZ R147, R19.reuse, R147 ;  /* 0x0000009313937220 */ /* 0x040fe20000410000 */
[C---:B------:R-:W-:Y:S01]  /*139b0*/  FMUL.FTZ R146, R19.reuse, R146 ;  /* 0x0000009213927220 */ /* 0x040fe20000410000 */
[----:B------:R-:W-:Y:S01]  /*139c0*/  STS [R15+0x400], R178 ;  /* 0x000400b20f007388 */ /* 0x000fe20000000800 */
[C---:B------:R-:W-:Y:S01]  /*139d0*/  FMUL.FTZ R167, R19.reuse, R167 ;  /* 0x000000a713a77220 */ /* 0x040fe20000410000 */
[C---:B------:R-:W-:Y:S01]  /*139e0*/  FMUL.FTZ R166, R19.reuse, R166 ;  /* 0x000000a613a67220 */ /* 0x040fe20000410000 */
[C---:B------:R-:W-:Y:S01]  /*139f0*/  FMUL.FTZ R163, R19.reuse, R163 ;  /* 0x000000a313a37220 */ /* 0x040fe20000410000 */
[----:B------:R-:W2:Y:S01]  /*13a00*/  S2R R8, SR_CTAID.Y ;  /* 0x0000000000087919 */ /* 0x000ea20000002600 */
[----:B------:R-:W-:Y:S01]  /*13a10*/  FMUL.FTZ R162, R19, R162 ;  /* 0x000000a213a27220 */ /* 0x000fe20000410000 */
[----:B------:R-:W-:Y:S01]  /*13a20*/  F2FP.BF16.F32.PACK_AB R168, R169, R168 ;  /* 0x000000a8a9a8723e */ /* 0x000fe200000010ff */
[----:B------:R-:W4:Y:S01]  /*13a30*/  @P0 LDC R29, c[0x0][0x2e8] ;  /* 0x0000ba00ff1d0b82 */ /* 0x000f220000000800 */
[----:B------:R-:W-:Y:S01]  /*13a40*/  STS [R14+0x2000], R141 ;  /* 0x0020008d0e007388 */ /* 0x000fe20000000800 */
[----:B------:R-:W-:Y:S01]  /*13a50*/  F2FP.BF16.F32.PACK_AB R170, R171, R170 ;  /* 0x000000aaabaa723e */ /* 0x000fe200000010ff */
[----:B------:R-:W5:Y:S01]  /*13a60*/  @P0 MUFU.LG2 R11, R11 ;  /* 0x0000000b000b0308 */ /* 0x000f620000000c00 */
[-C--:B------:R-:W-:Y:S01]  /*13a70*/  IADD3 R19, R14, R13.reuse, RZ ;  /* 0x0000000d0e137210 */ /* 0x080fe20007ffe0ff */
[----:B------:R-:W-:Y:S01]  /*13a80*/  STS [R14+0x2400], R143 ;  /* 0x0024008f0e007388 */ /* 0x000fe20000000800 */
[----:B------:R-:W-:Y:S01]  /*13a90*/  IADD3 R21, R15, R13, RZ ;  /* 0x0000000d0f157210 */ /* 0x000fe20007ffe0ff */
[----:B------:R-:W-:Y:S01]  /*13aa0*/  FMUL.FTZ R136, R17, R136 ;  /* 0x0000008811887220 */ /* 0x000fe20000410000 */
[C---:B------:R-:W-:Y:S01]  /*13ab0*/  IADD3 R25, R7.reuse, R20, RZ ;  /* 0x0000001407197210 */ /* 0x040fe20007ffe0ff */
[----:B------:R-:W-:Y:S01]  /*13ac0*/  STS [R15+0x2000], R132 ;  /* 0x002000840f007388 */ /* 0x000fe20000000800 */
[----:B------:R-:W-:Y:S01]  /*13ad0*/  IADD3 R27, R7, R12, RZ ;  /* 0x0000000c071b7210 */ /* 0x000fe20007ffe0ff */
[----:B------:R-:W3:Y:S01]  /*13ae0*/  @P2 LDC R20, c[0x0][0x2c0] ;  /* 0x0000b000ff142b82 */ /* 0x000ee20000000800 */
[----:B------:R-:W-:Y:S01]  /*13af0*/  F2FP.BF16.F32.PACK_AB R184, R185, R184 ;  /* 0x000000b8b9b8723e */ /* 0x000fe200000010ff */
[----:B------:R1:W-:Y:S01]  /*13b00*/  STS [R15+0x2400], R134 ;  /* 0x002400860f007388 */ /* 0x0003e20000000800 */
[----:B------:R-:W-:Y:S01]  /*13b10*/  F2FP.BF16.F32.PACK_AB R186, R187, R186 ;  /* 0x000000babbba723e */ /* 0x000fe200000010ff */
[----:B------:R-:W-:Y:S01]  /*13b20*/  FMUL.FTZ R137, R17, R137 ;  /* 0x0000008911897220 */ /* 0x000fe20000410000 */
[----:B------:R-:W-:Y:S01]  /*13b30*/  F2FP.BF16.F32.PACK_AB R148, R149, R148 ;  /* 0x000000949594723e */ /* 0x000fe200000010ff */
[----:B------:R-:W-:Y:S01]  /*13b40*/  STS [R19], R168 ;  /* 0x000000a813007388 */ /* 0x000fe20000000800 */
[----:B------:R-:W-:Y:S01]  /*13b50*/  F2FP.BF16.F32.PACK_AB R150, R151, R150 ;  /* 0x000000969796723e */ /* 0x000fe200000010ff */
[----:B------:R-:W5:Y:S01]  /*13b60*/  @!P2 LDC R7, c[0x0][0x270] ;  /* 0x00009c00ff07ab82 */ /* 0x000f620000000800 */
[----:B------:R-:W-:Y:S01]  /*13b70*/  @P2 MOV R31, 0x1 ;  /* 0x00000001001f2802 */ /* 0x000fe20000000f00 */
[----:B------:R-:W-:Y:S01]  /*13b80*/  STS [R19+0x400], R170 ;  /* 0x000400aa13007388 */ /* 0x000fe20000000800 */
[C---:B------:R-:W-:Y:S01]  /*13b90*/  FMUL.FTZ R152, R17.reuse, R152 ;  /* 0x0000009811987220 */ /* 0x040fe20000410000 */
[C---:B------:R-:W-:Y:S01]  /*13ba0*/  FMUL.FTZ R153, R17.reuse, R153 ;  /* 0x0000009911997220 */ /* 0x040fe20000410000 */
[C---:B------:R-:W-:Y:S01]  /*13bb0*/  FMUL.FTZ R144, R17.reuse, R144 ;  /* 0x0000009011907220 */ /* 0x040fe20000410000 */
[----:B------:R-:W-:Y:S01]  /*13bc0*/  STS [R21], R184 ;  /* 0x000000b815007388 */ /* 0x000fe20000000800 */
[----:B------:R-:W-:Y:S01]  /*13bd0*/  FMUL.FTZ R145, R17, R145 ;  /* 0x0000009111917220 */ /* 0x000fe20000410000 */
[----:B------:R-:W-:Y:S01]  /*13be0*/  F2FP.BF16.F32.PACK_AB R136, R137, R136 ;  /* 0x000000888988723e */ /* 0x000fe200000010ff */
[----:B------:R-:W4:Y:S01]  /*13bf0*/  @P4 MUFU.LG2 R10, R10 ;  /* 0x0000000a000a4308 */ /* 0x000f220000000c00 */
[----:B------:R-:W-:Y:S01]  /*13c00*/  STS [R21+0x400], R186 ;  /* 0x000400ba15007388 */ /* 0x000fe20000000800 */
[----:B------:R-:W-:Y:S01]  /*13c10*/  F2FP.BF16.F32.PACK_AB R138, R139, R138 ;  /* 0x0000008a8b8a723e */ /* 0x000fe200000010ff */
[----:B------:R-:W-:Y:S01]  /*13c20*/  FMUL.FTZ R164, R17, R164 ;  /* 0x000000a411a47220 */ /* 0x000fe20000410000 */
[----:B------:R-:W-:Y:S01]  /*13c30*/  F2FP.BF16.F32.PACK_AB R173, R173, R172 ;  /* 0x000000acadad723e */ /* 0x000fe200000010ff */
[----:B------:R-:W-:Y:S01]  /*13c40*/  STS [R19+0x2000], R148 ;  /* 0x0020009413007388 */ /* 0x000fe20000000800 */
[----:B------:R-:W-:Y:S01]  /*13c50*/  F2FP.BF16.F32.PACK_AB R175, R175, R174 ;  /* 0x000000aeafaf723e */ /* 0x000fe200000010ff */
[----:B------:R-:W-:Y:S01]  /*13c60*/  FMUL.FTZ R165, R17, R165 ;  /* 0x000000a511a57220 */ /* 0x000fe20000410000 */
[----:B------:R-:W4:Y:S01]  /*13c70*/  @P3 MUFU.LG2 R9, R9 ;  /* 0x0000000900093308 */ /* 0x000f220000000c00 */
[----:B------:R3:W-:Y:S01]  /*13c80*/  STS [R19+0x2400], R150 ;  /* 0x0024009613007388 */ /* 0x0007e20000000800 */
[----:B-1----:R-:W1:Y:S01]  /*13c90*/  @P2 LDC.64 R14, c[0x0][0x2c0] ;  /* 0x0000b000ff0e2b82 */ /* 0x002e620000000a00 */
[----:B------:R-:W-:Y:S01]  /*13ca0*/  F2FP.BF16.F32.PACK_AB R192, R193, R192 ;  /* 0x000000c0c1c0723e */ /* 0x000fe200000010ff */
[----:B------:R-:W-:Y:S01]  /*13cb0*/  FMUL.FTZ R160, R17, R160 ;  /* 0x000000a011a07220 */ /* 0x000fe20000410000 */
[----:B------:R-:W-:Y:S01]  /*13cc0*/  F2FP.BF16.F32.PACK_AB R194, R195, R194 ;  /* 0x000000c2c3c2723e */ /* 0x000fe200000010ff */
[----:B------:R-:W-:Y:S01]  /*13cd0*/  FMUL.FTZ R17, R17, R161 ;  /* 0x000000a111117220 */ /* 0x000fe20000410000 */
[----:B-----5:R-:W-:Y:S01]  /*13ce0*/  @!P2 IMAD R31, R6, R7, RZ ;  /* 0x00000007061fa224 */ /* 0x020fe200078e02ff */
[----:B------:R-:W5:Y:S01]  /*13cf0*/  @P1 MUFU.LG2 R16, R16 ;  /* 0x0000001000101308 */ /* 0x000f620000000c00 */
[----:B------:R-:W-:Y:S01]  /*13d00*/  @!P2 MOV R20, 0x1 ;  /* 0x000000010014a802 */ /* 0x000fe20000000f00 */
[----:B------:R-:W5:Y:S01]  /*13d10*/  @P1 LDC R7, c[0x0][0x2e8] ;  /* 0x0000ba00ff071b82 */ /* 0x000f620000000800 */
[----:B--2---:R-:W-:Y:S01]  /*13d20*/  IMAD R8, R8, R31, RZ ;  /* 0x0000001f08087224 */ /* 0x004fe200078e02ff */
[----:B------:R-:W-:Y:S01]  /*13d30*/  F2FP.BF16.F32.PACK_AB R153, R153, R152 ;  /* 0x000000989999723e */ /* 0x000fe200000010ff */
[----:B------:R-:W-:Y:S01]  /*13d40*/  STS [R21+0x2000], R136 ;  /* 0x0020008815007388 */ /* 0x000fe20000000800 */
[----:B------:R-:W-:Y:S01]  /*13d50*/  F2FP.BF16.F32.PACK_AB R155, R155, R154 ;  /* 0x0000009a9b9b723e */ /* 0x000fe200000010ff */
[----:B------:R-:W-:Y:S01]  /*13d60*/  @P0 FMUL.FTZ R11, R11, 0.69314718246459960938 ;  /* 0x3f3172180b0b0820 */ /* 0x000fe20000410000 */
[----:B------:R-:W-:Y:S01]  /*13d70*/  F2FP.BF16.F32.PACK_AB R144, R145, R144 ;  /* 0x000000909190723e */ /* 0x000fe200000010ff */
[----:B------:R2:W-:Y:S01]  /*13d80*/  STS [R21+0x2400], R138 ;  /* 0x0024008a15007388 */ /* 0x0005e20000000800 */
[----:B------:R-:W-:Y:S01]  /*13d90*/  F2FP.BF16.F32.PACK_AB R146, R147, R146 ;  /* 0x000000929392723e */ /* 0x000fe200000010ff */
[----:B----4-:R-:W-:Y:S01]  /*13da0*/  @P4 FMUL.FTZ R10, R10, 0.69314718246459960938 ;  /* 0x3f3172180a0a4820 */ /* 0x010fe20000410000 */
[----:B------:R-:W-:Y:S01]  /*13db0*/  F2FP.BF16.F32.PACK_AB R180, R181, R180 ;  /* 0x000000b4b5b4723e */ /* 0x000fe200000010ff */
[----:B------:R-:W-:Y:S01]  /*13dc0*/  STS [R12], R173 ;  /* 0x000000ad0c007388 */ /* 0x000fe20000000800 */
[----:B------:R-:W-:Y:S01]  /*13dd0*/  F2FP.BF16.F32.PACK_AB R182, R183, R182 ;  /* 0x000000b6b7b6723e */ /* 0x000fe200000010ff */
[----:B------:R-:W-:Y:S01]  /*13de0*/  @P3 FMUL.FTZ R9, R9, 0.69314718246459960938 ;  /* 0x3f31721809093820 */ /* 0x000fe20000410000 */
[----:B------:R-:W-:Y:S01]  /*13df0*/  SEL R8, R8, RZ, !P6 ;  /* 0x000000ff08087207 */ /* 0x000fe20007000000 */
[----:B------:R-:W-:Y:S01]  /*13e00*/  STS [R12+0x400], R175 ;  /* 0x000400af0c007388 */ /* 0x000fe20000000800 */
[----:B-1----:R-:W-:Y:S01]  /*13e10*/  @P2 IMAD R24, R15, R14, RZ ;  /* 0x0000000e0f182224 */ /* 0x002fe200078e02ff */
[----:B------:R-:W-:Y:S01]  /*13e20*/  @!P2 MOV R24, R6 ;  /* 0x000000060018a202 */ /* 0x000fe20000000f00 */
[----:B------:R-:W1:Y:S01]  /*13e30*/  @P4 LDC R14, c[0x0][0x2e8] ;  /* 0x0000ba00ff0e4b82 */ /* 0x000e620000000800 */
[----:B---3--:R-:W3:Y:S01]  /*13e40*/  S2R R19, SR_CTAID.Z ;  /* 0x0000000000137919 */ /* 0x008ee20000002700 */
[----:B------:R-:W-:Y:S01]  /*13e50*/  IMAD R6, R20, UR5, RZ ;  /* 0x0000000514067c24 */ /* 0x000fe2000f8e02ff */
[----:B------:R-:W-:Y:S01]  /*13e60*/  F2FP.BF16.F32.PACK_AB R190, R191, R190 ;  /* 0x000000bebfbe723e */ /* 0x000fe200000010ff */
[----:B------:R-:W-:Y:S01]  /*13e70*/  STS [R27], R192 ;  /* 0x000000c01b007388 */ /* 0x000fe20000000800 */
[----:B------:R-:W-:-:S03]  /*13e80*/  F2FP.BF16.F32.PACK_AB R164, R165, R164 ;  /* 0x000000a4a5a4723e */ /* 0x000fc600000010ff */
[----:B------:R-:W4:Y:S01]  /*13e90*/  @P3 LDC R15, c[0x0][0x2e8] ;  /* 0x0000ba00ff0f3b82 */ /* 0x000f220000000800 */
[----:B------:R-:W-:Y:S01]  /*13ea0*/  STS [R27+0x400], R194 ;  /* 0x000400c21b007388 */ /* 0x000fe20000000800 */
[----:B------:R-:W-:Y:S02]  /*13eb0*/  F2FP.BF16.F32.PACK_AB R166, R167, R166 ;  /* 0x000000a6a7a6723e */ /* 0x000fe400000010ff */
[----:B------:R-:W-:Y:S01]  /*13ec0*/  F2FP.BF16.F32.PACK_AB R17, R17, R160 ;  /* 0x000000a01111723e */ /* 0x000fe200000010ff */
[----:B------:R-:W-:Y:S01]  /*13ed0*/  STS [R12+0x2000], R153 ;  /* 0x002000990c007388 */ /* 0x000fe20000000800 */
[C---:B--2---:R-:W-:Y:S02]  /*13ee0*/  IADD3 R21, R13.reuse, R12, RZ ;  /* 0x0000000c0d157210 */ /* 0x044fe40007ffe0ff */
[----:B------:R-:W-:Y:S01]  /*13ef0*/  IADD3 R13, R13, R27, RZ ;  /* 0x0000001b0d0d7210 */ /* 0x000fe20007ffe0ff */
[----:B------:R2:W-:Y:S01]  /*13f00*/  STS [R12+0x2400], R155 ;  /* 0x0024009b0c007388 */ /* 0x0005e20000000800 */
[----:B------:R-:W-:-:S02]  /*13f10*/  F2FP.BF16.F32.PACK_AB R162, R163, R162 ;  /* 0x000000a2a3a2723e */ /* 0x000fc400000010ff */
[----:B------:R-:W-:Y:S01]  /*13f20*/  SHF.L.U32 R6, R6, 0x7, RZ ;  /* 0x0000000706067819 */ /* 0x000fe200000006ff */
[----:B------:R-:W-:Y:S01]  /*13f30*/  STS [R27+0x2000], R144 ;  /* 0x002000901b007388 */ /* 0x000fe20000000800 */
[----:B------:R-:W-:Y:S01]  /*13f40*/  MOV R26, 0x7f800000 ;  /* 0x7f800000001a7802 */ /* 0x000fe20000000f00 */
[----:B-1----:R-:W-:Y:S02]  /*13f50*/  @P4 FFMA.FTZ R26, R3, R14, R10 ;  /* 0x0000000e031a4223 */ /* 0x002fe4000001000a */
[----:B------:R5:W-:Y:S04]  /*13f60*/  STS [R27+0x2400], R146 ;  /* 0x002400921b007388 */ /* 0x000be80000000800 */
[----:B------:R-:W-:Y:S04]  /*13f70*/  STS [R21], R180 ;  /* 0x000000b415007388 */ /* 0x000fe80000000800 */
[----:B------:R-:W-:Y:S04]  /*13f80*/  STS [R21+0x400], R182 ;  /* 0x000400b615007388 */ /* 0x000fe80000000800 */
[----:B------:R-:W-:Y:S04]  /*13f90*/  STS [R13], R188 ;  /* 0x000000bc0d007388 */ /* 0x000fe80000000800 */
[----:B------:R-:W-:Y:S01]  /*13fa0*/  STS [R25], R190 ;  /* 0x000000be19007388 */ /* 0x000fe20000000800 */
[----:B--2---:R-:W-:Y:S01]  /*13fb0*/  MOV R12, 0x7f800000 ;  /* 0x7f800000000c7802 */ /* 0x004fe20000000f00 */
[----:B------:R-:W-:Y:S01]  /*13fc0*/  @P0 FFMA.FTZ R12, R68, R29, R11 ;  /* 0x0000001d440c0223 */ /* 0x000fe2000001000b */
[----:B---3--:R-:W-:Y:S01]  /*13fd0*/  IMAD R11, R19, R24, R8 ;  /* 0x00000018130b7224 */ /* 0x008fe200078e0208 */
[----:B------:R-:W-:Y:S01]  /*13fe0*/  STS [R21+0x2000], R164 ;  /* 0x002000a415007388 */ /* 0x000fe20000000800 */
[----:B------:R-:W-:-:S03]  /*13ff0*/  MOV R24, 0x7f800000 ;  /* 0x7f80000000187802 */ /* 0x000fc60000000f00 */
[----:B------:R1:W-:Y:S01]  /*14000*/  STS [R21+0x2400], R166 ;  /* 0x002400a615007388 */ /* 0x0003e20000000800 */
[----:B-----5:R-:W-:-:S03]  /*14010*/  @P1 FMUL.FTZ R27, R16, 0.69314718246459960938 ;  /* 0x3f317218101b1820 */ /* 0x020fc60000410000 */
[----:B------:R2:W-:Y:S01]  /*14020*/  STS [R13+0x2000], R17 ;  /* 0x002000110d007388 */ /* 0x0005e20000000800 */
[----:B------:R-:W-:-:S03]  /*14030*/  @P1 FFMA.FTZ R24, R0, R7, R27 ;  /* 0x0000000700181223 */ /* 0x000fc6000001001b */
[----:B------:R3:W-:Y:S01]  /*14040*/  STS [R25+0x2000], R162 ;  /* 0x002000a219007388 */ /* 0x0007e20000000800 */
[----:B-1----:R-:W-:Y:S01]  /*14050*/  MOV R21, 0x7f800000 ;  /* 0x7f80000000157802 */ /* 0x002fe20000000f00 */
[----:B----4-:R-:W-:Y:S01]  /*14060*/  @P3 FFMA.FTZ R21, R2, R15, R9 ;  /* 0x0000000f02153223 */ /* 0x010fe20000010009 */
[----:B------:R-:W-:Y:S01]  /*14070*/  BAR.SYNC.DEFER_BLOCKING 0x0 ;  /* 0x0000000000007b1d */ /* 0x000fe20000010000 */
[--C-:B--2---:R-:W-:Y:S02]  /*14080*/  IADD3 R13, P2, P0, R6, R22, R11.reuse ;  /* 0x00000016060d7210 */ /* 0x104fe4000785e00b */
[----:B------:R-:W-:Y:S02]  /*14090*/  SHF.R.S32.HI R17, RZ, 0x1f, R6 ;  /* 0x0000001fff117819 */ /* 0x000fe40000011406 */
[----:B------:R-:W-:-:S04]  /*140a0*/  SHF.R.S32.HI R22, RZ, 0x1f, R11 ;  /* 0x0000001fff167819 */ /* 0x000fc8000001140b */
[----:B------:R-:W-:Y:S01]  /*140b0*/  IADD3.X R22, R17, R23, R22, P2, P0 ;  /* 0x0000001711167210 */ /* 0x000fe200017e0416 */
[----:B---3--:R-:W-:Y:S06]  /*140c0*/  @P5 BRA `(.L_x_524) ;  /* 0x0000000000c45947 */ /* 0x008fec0003800000 */
        /* <DEDUP_REMOVED lines=25> */
[-C--:B------:R-:W-:Y:S01]  /*14260*/  @!P6 IADD3 R0, P0, R16, R13.reuse, RZ ;  /* 0x0000000d1000e210 */ /* 0x080fe20007f1e0ff */
[----:B------:R-:W2:Y:S01]  /*14270*/  @!P5 LDC.64 R8, c[0x0][0x2b0] ;  /* 0x0000ac00ff08db82 */ /* 0x000ea20000000a00 */
[----:B------:R-:W-:Y:S01]  /*14280*/  @!P3 IMAD R23, R23, R20, RZ ;  /* 0x000000141717b224 */ /* 0x000fe200078e02ff */
[-C--:B------:R-:W-:Y:S02]  /*14290*/  @!P5 IADD3 R17, P2, R15, R13.reuse, RZ ;  /* 0x0000000d0f11d210 */ /* 0x080fe40007f5e0ff */
[----:B------:R-:W-:Y:S02]  /*142a0*/  @!P4 IADD3 R20, P1, R14, R13, RZ ;  /* 0x0000000d0e14c210 */ /* 0x000fe40007f3e0ff */
[----:B------:R-:W-:-:S02]  /*142b0*/  @!P6 LEA.HI.X.SX32 R16, R16, R22, 0x1, P0 ;  /* 0x000000161010e211 */ /* 0x000fc400000f0eff */
[----:B------:R-:W3:Y:S01]  /*142c0*/  @!P4 LDC.64 R6, c[0x0][0x2b0] ;  /* 0x0000ac00ff06cb82 */ /* 0x000ee20000000a00 */
[-C--:B------:R-:W-:Y:S02]  /*142d0*/  @!P4 LEA.HI.X.SX32 R14, R14, R22.reuse, 0x1, P1 ;  /* 0x000000160e0ec211 */ /* 0x080fe400008f0eff */
[----:B------:R-:W-:Y:S02]  /*142e0*/  @!P5 LEA.HI.X.SX32 R28, R15, R22, 0x1, P2 ;  /* 0x000000160f1cd211 */ /* 0x000fe400010f0eff */
[----:B------:R-:W-:-:S03]  /*142f0*/  @!P3 IADD3 R13, P0, R23, R13, RZ ;  /* 0x0000000d170db210 */ /* 0x000fc60007f1e0ff */
[----:B------:R-:W4:Y:S01]  /*14300*/  @!P3 LDC.64 R2, c[0x0][0x2b0] ;  /* 0x0000ac00ff02bb82 */ /* 0x000f220000000a00 */
[C---:B-1----:R-:W-:Y:S02]  /*14310*/  @!P6 LEA R10, P2, R0.reuse, R10, 0x2 ;  /* 0x0000000a000ae211 */ /* 0x042fe400078410ff */
        /* <DEDUP_REMOVED lines=12> */
.L_x_524:
[----:B------:R-:W-:Y:S05]  /*143e0*/  BSYNC B0 ;  /* 0x0000000000007941 */ /* 0x000fea0003800000 */
.L_x_523:
[----:B------:R-:W2:Y:S01]  /*143f0*/  LDL R22, [R1+0x48] ;  /* 0x0000480001167983 */ /* 0x000ea20000100800 */
[----:B------:R-:W-:Y:S01]  /*14400*/  SHF.R.S32.HI R4, RZ, 0x3, R4 ;  /* 0x00000003ff047819 */ /* 0x000fe20000011404 */
[----:B------:R-:W-:Y:S01]  /*14410*/  IMAD.SHL.U32 R5, R5, 0x8, RZ ;  /* 0x0000000805057824 */ /* 0x000fe200078e00ff */
[----:B------:R-:W-:Y:S01]  /*14420*/  UIMAD UR17, UR5, -0x80, UR17 ;  /* 0xffffff80051178a4 */ /* 0x000fe2000f8e0211 */
[----:B------:R-:W-:Y:S01]  /*14430*/  SHF.R.S32.HI R0, RZ, 0x3, R18 ;  /* 0x00000003ff007819 */ /* 0x000fe20000011412 */
[----:B------:R-:W-:Y:S01]  /*14440*/  IMAD.U32 R13, RZ, RZ, UR16 ;  /* 0x00000010ff0d7e24 */ /* 0x000fe2000f8e00ff */
[----:B------:R-:W-:Y:S01]  /*14450*/  ULDC UR5, c[0x0][0x2d0] ;  /* 0x0000b40000057ab9 */ /* 0x000fe20000000800 */
[C---:B-1----:R-:W-:Y:S01]  /*14460*/  VIADD R2, R4.reuse, 0x30 ;  /* 0x0000003004027836 */ /* 0x042fe20000000000 */
[C---:B------:R-:W-:Y:S01]  /*14470*/  ISETP.GE.AND P1, PT, R5.reuse, UR5, PT ;  /* 0x0000000505007c0c */ /* 0x040fe2000bf26270 */
[----:B------:R-:W-:Y:S01]  /*14480*/  VIADD R3, R4, 0x20 ;  /* 0x0000002004037836 */ /* 0x000fe20000000000 */
[----:B------:R-:W-:Y:S01]  /*14490*/  IADD3 R14, P3, R5, UR4, RZ ;  /* 0x00000004050e7c10 */ /* 0x000fe2000ff7e0ff */
[----:B------:R-:W-:Y:S01]  /*144a0*/  ULDC.64 UR4, c[0x0][0x2a0] ;  /* 0x0000a80000047ab9 */ /* 0x000fe20000000a00 */
[----:B------:R-:W-:Y:S01]  /*144b0*/  ISETP.GE.OR P5, PT, R2, UR14, P1 ;  /* 0x0000000e02007c0c */ /* 0x000fe20008fa6670 */
[----:B------:R-:W-:Y:S01]  /*144c0*/  BSSY B0, `(.L_x_525) ;  /* 0x0000021000007945 */ /* 0x000fe20003800000 */
[----:B------:R-:W-:Y:S01]  /*144d0*/  ISETP.GE.OR P2, PT, R0, UR17, P1 ;  /* 0x0000001100007c0c */ /* 0x000fe20008f46670 */
[C---:B------:R-:W-:Y:S01]  /*144e0*/  VIADD R0, R4.reuse, 0x40 ;  /* 0x0000004004007836 */ /* 0x040fe20000000000 */
[----:B------:R-:W-:Y:S01]  /*144f0*/  SHF.R.S32.HI R2, RZ, 0x1f, R5 ;  /* 0x0000001fff027819 */ /* 0x000fe20000011405 */
[----:B------:R-:W-:Y:S01]  /*14500*/  VIADD R5, R4, 0x50 ;  /* 0x0000005004057836 */ /* 0x000fe20000000000 */
[----:B------:R-:W-:-:S02]  /*14510*/  ISETP.GE.OR P6, PT, R3, UR14, P1 ;  /* 0x0000000e03007c0c */ /* 0x000fc40008fc6670 */
[----:B------:R-:W-:Y:S02]  /*14520*/  SHF.R.S32.HI R3, RZ, 0x1f, R19 ;  /* 0x0000001fff037819 */ /* 0x000fe40000011413 */
[----:B------:R-:W-:Y:S01]  /*14530*/  IADD3.X R15, R2, UR6, RZ, P3, !PT ;  /* 0x00000006020f7c10 */ /* 0x000fe20009ffe4ff */
[----:B------:R-:W-:Y:S01]  /*14540*/  VIADD R2, R4, 0x60 ;  /* 0x0000006004027836 */ /* 0x000fe20000000000 */
[----:B------:R-:W-:Y:S01]  /*14550*/  ISETP.GE.OR P4, PT, R0, UR14, P1 ;  /* 0x0000000e00007c0c */ /* 0x000fe20008f86670 */
[----:B------:R-:W-:Y:S01]  /*14560*/  IMAD R0, R3, UR4, RZ ;  /* 0x0000000403007c24 */ /* 0x000fe2000f8e02ff */
[----:B------:R-:W-:Y:S01]  /*14570*/  ISETP.GE.OR P3, PT, R5, UR14, P1 ;  /* 0x0000000e05007c0c */ /* 0x000fe20008f66670 */
[C---:B------:R-:W-:Y:S01]  /*14580*/  IMAD.WIDE.U32 R14, R19.reuse, UR4, R14 ;  /* 0x00000004130e7c25 */ /* 0x040fe2000f8e000e */
[----:B------:R-:W-:Y:S02]  /*14590*/  SHF.R.S32.HI R5, RZ, 0x1f, R4 ;  /* 0x0000001fff057819 */ /* 0x000fe40000011404 */
[----:B------:R-:W-:Y:S01]  /*145a0*/  LEA.HI.SX32 R18, R18, 0x10, 0x1d ;  /* 0x0000001012127811 */ /* 0x000fe200078feaff */
[----:B------:R-:W-:-:S02]  /*145b0*/  IMAD R17, R19, UR5, R0 ;  /* 0x0000000513117c24 */ /* 0x000fc4000f8e0200 */
[----:B------:R-:W-:Y:S01]  /*145c0*/  IMAD.WIDE R12, R13, 0x80, R4 ;  /* 0x000000800d0c7825 */ /* 0x000fe200078e0204 */
[----:B------:R-:W-:-:S03]  /*145d0*/  ISETP.GE.OR P0, PT, R18, UR17, P1 ;  /* 0x0000001112007c0c */ /* 0x000fc60008f06670 */
[----:B------:R-:W-:Y:S02]  /*145e0*/  VIADD R0, R4, 0x70 ;  /* 0x0000007004007836 */ /* 0x000fe40000000000 */
        /* <DEDUP_REMOVED lines=14> */
.L_x_526:
[----:B------:R-:W-:Y:S05]  /*146d0*/  BSYNC B0 ;  /* 0x0000000000007941 */ /* 0x000fea0003800000 */
.L_x_525:
        /* <DEDUP_REMOVED lines=18> */
.L_x_528:
[----:B------:R-:W-:Y:S05]  /*14800*/  BSYNC B0 ;  /* 0x0000000000007941 */ /* 0x000fea0003800000 */
.L_x_527:
        /* <DEDUP_REMOVED lines=16> */
.L_x_530:
[----:B------:R-:W-:Y:S05]  /*14910*/  BSYNC B0 ;  /* 0x0000000000007941 */ /* 0x000fea0003800000 */
.L_x_529:
        /* <DEDUP_REMOVED lines=16> */
.L_x_532:
[----:B------:R-:W-:Y:S05]  /*14a20*/  BSYNC B0 ;  /* 0x0000000000007941 */ /* 0x000fea0003800000 */
.L_x_531:
        /* <DEDUP_REMOVED lines=16> */
.L_x_534:
[----:B------:R-:W-:Y:S05]  /*14b30*/  BSYNC B0 ;  /* 0x0000000000007941 */ /* 0x000fea0003800000 */
.L_x_533:
        /* <DEDUP_REMOVED lines=16> */
.L_x_536:
[----:B------:R-:W-:Y:S05]  /*14c40*/  BSYNC B0 ;  /* 0x0000000000007941 */ /* 0x000fea0003800000 */
.L_x_535:
        /* <DEDUP_REMOVED lines=16> */
.L_x_538:
[----:B------:R-:W-:Y:S05]  /*14d50*/  BSYNC B0 ;  /* 0x0000000000007941 */ /* 0x000fea0003800000 */
.L_x_537:
        /* <DEDUP_REMOVED lines=15> */
.L_x_463:
        /* <DEDUP_REMOVED lines=89> */
.L_x_540:
[----:B------:R-:W-:Y:S05]  /*153e0*/  BSYNC B0 ;  /* 0x0000000000007941 */ /* 0x000fea0003800000 */
.L_x_539:
        /* <DEDUP_REMOVED lines=16> */
.L_x_542:
[----:B------:R-:W-:Y:S05]  /*154f0*/  BSYNC B0 ;  /* 0x0000000000007941 */ /* 0x000fea0003800000 */
.L_x_541:
        /* <DEDUP_REMOVED lines=16> */
.L_x_544:
[----:B------:R-:W-:Y:S05]  /*15600*/  BSYNC B0 ;  /* 0x0000000000007941 */ /* 0x000fea0003800000 */
.L_x_543:
        /* <DEDUP_REMOVED lines=16> */
.L_x_546:
[----:B------:R-:W-:Y:S05]  /*15710*/  BSYNC B0 ;  /* 0x0000000000007941 */ /* 0x000fea0003800000 */
.L_x_545:
        /* <DEDUP_REMOVED lines=16> */
.L_x_548:
[----:B------:R-:W-:Y:S05]  /*15820*/  BSYNC B0 ;  /* 0x0000000000007941 */ /* 0x000fea0003800000 */
.L_x_547:
        /* <DEDUP_REMOVED lines=25> */
.L_x_550:
[----:B------:R-:W-:Y:S05]  /*159c0*/  BSYNC B0 ;  /* 0x0000000000007941 */ /* 0x000fea0003800000 */
.L_x_549:
        /* <DEDUP_REMOVED lines=19> */
.L_x_552:
[----:B------:R-:W-:Y:S05]  /*15b00*/  BSYNC B0 ;  /* 0x0000000000007941 */ /* 0x000fea0003800000 */
.L_x_551:
        /* <DEDUP_REMOVED lines=17> */
.L_x_554:
[----:B------:R-:W-:Y:S05]  /*15c20*/  BSYNC B0 ;  /* 0x0000000000007941 */ /* 0x000fea0003800000 */
.L_x_553:
        /* <DEDUP_REMOVED lines=11> */
.L_x_556:
[----:B------:R-:W-:Y:S05]  /*15ce0*/  BSYNC B0 ;  /* 0x0000000000007941 */ /* 0x000fea0003800000 */
.L_x_555:
        /* <DEDUP_REMOVED lines=11> */
.L_x_558:
[----:B------:R-:W-:Y:S05]  /*15da0*/  BSYNC B0 ;  /* 0x0000000000007941 */ /* 0x000fea0003800000 */
.L_x_557:
        /* <DEDUP_REMOVED lines=10> */
.L_x_560:
[----:B------:R-:W-:Y:S05]  /*15e50*/  BSYNC B0 ;  /* 0x0000000000007941 */ /* 0x000fea0003800000 */
.L_x_559:
        /* <DEDUP_REMOVED lines=10> */
.L_x_562:
[----:B------:R-:W-:Y:S05]  /*15f00*/  BSYNC B0 ;  /* 0x0000000000007941 */ /* 0x000fea0003800000 */
.L_x_561:
        /* <DEDUP_REMOVED lines=10> */
.L_x_564:
[----:B------:R-:W-:Y:S05]  /*15fb0*/  BSYNC B0 ;  /* 0x0000000000007941 */ /* 0x000fea0003800000 */
.L_x_563:
        /* <DEDUP_REMOVED lines=10> */
.L_x_566:
[----:B------:R-:W-:Y:S05]  /*16060*/  BSYNC B0 ;  /* 0x0000000000007941 */ /* 0x000fea0003800000 */
.L_x_565:
        /* <DEDUP_REMOVED lines=10> */
.L_x_568:
[----:B------:R-:W-:Y:S05]  /*16110*/  BSYNC B0 ;  /* 0x0000000000007941 */ /* 0x000fea0003800000 */
.L_x_567:
        /* <DEDUP_REMOVED lines=10> */
.L_x_569:
        /* <DEDUP_REMOVED lines=12> */
.L_x_2577:


//--------------------- .text._ZN5flash16flash_fwd_kernelI23Flash_fwd_kernel_traitsILi64ELi128ELi128ELi4ELb0ELb0EN7cutlass10bfloat16_tE19Flash_kernel_traitsILi64ELi128ELi128ELi4ES3_EELb0ELb0ELb1ELb0ELb0ELb1ELb0ELb0EEEvNS_16Flash_fwd_paramsE --------------------------
	.section	.text._ZN5flash16flash_fwd_kernelI23Flash_fwd_kernel_traitsILi64ELi128ELi128ELi4ELb0ELb0EN7cutlass10bfloat16_tE19Flash_kernel_traitsILi64ELi128ELi128ELi4ES3_EELb0ELb0ELb1ELb0ELb0ELb1ELb0ELb0EEEvNS_16Flash_fwd_paramsE,"ax",@progbits
	.align	128
        .global         _ZN5flash16flash_fwd_kernelI23Flash_fwd_kernel_traitsILi64ELi128ELi128ELi4ELb0ELb0EN7cutlass10bfloat16_tE19Flash_kernel_traitsILi64ELi128ELi128ELi4ES3_EELb0ELb0ELb1ELb0ELb0ELb1ELb0ELb0EEEvNS_16Flash_fwd_paramsE
        .type           _ZN5flash16flash_fwd_kernelI23Flash_fwd_kernel_traitsILi64ELi128ELi128ELi4ELb0ELb0EN7cutlass10bfloat16_tE19Flash_kernel_traitsILi64ELi128ELi128ELi4ES3_EELb0ELb0ELb1ELb0ELb0ELb1ELb0ELb0EEEvNS_16Flash_fwd_paramsE,@function
        .size           _ZN5flash16flash_fwd_kernelI23Flash_fwd_kernel_traitsILi64ELi128ELi128ELi4ELb0ELb0EN7cutlass10bfloat16_tE19Flash_kernel_traitsILi64ELi128ELi128ELi4ES3_EELb0ELb0ELb1ELb0ELb0ELb1ELb0ELb0EEEvNS_16Flash_fwd_paramsE,(.L_x_2578 - _ZN5flash16flash_fwd_kernelI23Flash_fwd_kernel_traitsILi64ELi128ELi128ELi4ELb0ELb0EN7cutlass10bfloat16_tE19Flash_kernel_traitsILi64ELi128ELi128ELi4ES3_EELb0ELb0ELb1ELb0ELb0ELb1ELb0ELb0EEEvNS_16Flash_fwd_paramsE)
        .other          _ZN5flash16flash_fwd_kernelI23Flash_fwd_kernel_traitsILi64ELi128ELi128ELi4ELb0ELb0EN7cutlass10bfloat16_tE19Flash_kernel_traitsILi64ELi128ELi128ELi4ES3_EELb0ELb0ELb1ELb0ELb0ELb1ELb0ELb0EEEvNS_16Flash_fwd_paramsE,@"STO_CUDA_ENTRY STV_DEFAULT"
_ZN5flash16flash_fwd_kernelI23Flash_fwd_kernel_traitsILi64ELi128ELi128ELi4ELb0ELb0EN7cutlass10bfloat16_tE19Flash_kernel_traitsILi64ELi128ELi128ELi4ES3_EELb0ELb0ELb1ELb0ELb0ELb1ELb0ELb0EEEvNS_16Flash_fwd_paramsE:
.text._ZN5flash16flash_fwd_kernelI23Flash_fwd_kernel_traitsILi64ELi128ELi128ELi4ELb0ELb0EN7cutlass10bfloat16_tE19Flash_kernel_traitsILi64ELi128ELi128ELi4ES3_EELb0ELb0ELb1ELb0ELb0ELb1ELb0ELb0EEEvNS_16Flash_fwd_paramsE:
        /* <DEDUP_REMOVED lines=55> */
.L_x_570:
[----:B------:R-:W-:-:S05]  /*0370*/  ULDC UR5, c[0x0][0x2c8] ;  /* 0x0000b20000057ab9 */ /* 0x000fca0000000800 */
.L_x_571:
        /* <DEDUP_REMOVED lines=19> */
[----:B------:R-:W-:Y:S10]  /*04b0*/  @!P0 EXIT ;  /* 0x000000000000894d */ /* 0x000ff40003800000 */
[----:B------:R-:W-:Y:S01]  /*04c0*/  @!UP2 UIADD3 UR25, UR6, UR5, -UR19 ;  /* 0x000000050619a290 */ /* 0x000fe2000fffe813 */
[----:B------:R-:W1:Y:S01]  /*04d0*/  S2R R134, SR_TID.X ;  /* 0x0000000000867919 */ /* 0x000e620000002100 */
[----:B------:R-:W-:Y:S02]  /*04e0*/  UIADD3 UR6, -UR26, 0xff, UR24 ;  /* 0x000000ff1a067890 */ /* 0x000fe4000fffe118 */
[----:B------:R-:W-:Y:S01]  /*04f0*/  UIADD3 UR11, UR25, UR24, -UR26 ;  /* 0x00000018190b7290 */ /* 0x000fe2000fffe81a */
[----:B------:R-:W-:Y:S01]  /*0500*/  ULDC UR23, c[0x0][0x394] ;  /* 0x0000e50000177ab9 */ /* 0x000fe20000000800 */
[----:B------:R-:W-:Y:S01]  /*0510*/  ULDC UR22, c[0x0][0x398] ;  /* 0x0000e60000167ab9 */ /* 0x000fe20000000800 */
[----:B------:R-:W-:Y:S02]  /*0520*/  UIADD3 UR9, UR25, 0x7f, URZ ;  /* 0x0000007f19097890 */ /* 0x000fe4000fffe03f */
[----:B------:R-:W-:Y:S02]  /*0530*/  UIADD3 UR6, UR6, UR22, UR25 ;  /* 0x0000001606067290 */ /* 0x000fe4000fffe019 */
[----:B------:R-:W-:-:S02]  /*0540*/  UIADD3 UR11, UR11, -UR23, URZ ;  /* 0x800000170b0b7290 */ /* 0x000fc4000fffe03f */
[----:B------:R-:W-:Y:S02]  /*0550*/  USHF.R.S32.HI UR7, URZ, 0x1f, UR9 ;  /* 0x0000001f3f077899 */ /* 0x000fe40008011409 */
[----:B------:R-:W-:Y:S02]  /*0560*/  USHF.R.S32.HI UR5, URZ, 0x1f, UR6 ;  /* 0x0000001f3f057899 */ /* 0x000fe40008011406 */
[----:B------:R-:W-:Y:S02]  /*0570*/  USHF.R.S32.HI UR10, URZ, 0x1f, UR11 ;  /* 0x0000001f3f0a7899 */ /* 0x000fe4000801140b */
[----:B------:R-:W-:Y:S02]  /*0580*/  ULEA.HI UR7, UR7, UR9, URZ, 0x7 ;  /* 0x0000000907077291 */ /* 0x000fe4000f8f383f */
[----:B------:R-:W-:Y:S02]  /*0590*/  ULEA.HI UR5, UR5, UR6, URZ, 0x7 ;  /* 0x0000000605057291 */ /* 0x000fe4000f8f383f */
[----:B------:R-:W-:-:S02]  /*05a0*/  ULEA.HI UR10, UR10, UR11, URZ, 0x7 ;  /* 0x0000000b0a0a7291 */ /* 0x000fc4000f8f383f */
[----:B------:R-:W-:Y:S02]  /*05b0*/  USHF.R.S32.HI UR7, URZ, 0x7, UR7 ;  /* 0x000000073f077899 */ /* 0x000fe40008011407 */
[----:B------:R-:W-:Y:S02]  /*05c0*/  USHF.R.S32.HI UR5, URZ, 0x7, UR5 ;  /* 0x000000073f057899 */ /* 0x000fe40008011405 */
[----:B------:R-:W-:Y:S02]  /*05d0*/  USHF.R.S32.HI UR10, URZ, 0x7, UR10 ;  /* 0x000000073f0a7899 */ /* 0x000fe4000801140a */
[----:B------:R-:W-:Y:S02]  /*05e0*/  UISETP.LT.AND UP0, UPT, UR7, UR5, UPT ;  /* 0x000000050700728c */ /* 0x000fe4000bf01270 */
[----:B------:R-:W-:Y:S02]  /*05f0*/  UISETP.LT.AND UP1, UPT, URZ, UR10, UPT ;  /* 0x0000000a3f00728c */ /* 0x000fe4000bf21270 */
[----:B------:R-:W-:-:S02]  /*0600*/  USEL UR15, UR7, UR5, UP0 ;  /* 0x00000005070f7287 */ /* 0x000fc40008000000 */
[----:B------:R-:W-:-:S04]  /*0610*/  USEL UR12, URZ, UR10, !UP1 ;  /* 0x0000000a3f0c7287 */ /* 0x000fc8000c800000 */
[----:B------:R-:W-:-:S06]  /*0620*/  UISETP.GT.AND UP0, UPT, UR15, UR12, UPT ;  /* 0x0000000c0f00728c */ /* 0x000fcc000bf04270 */
[----:B------:R-:W-:-:S13]  /*0630*/  PLOP3.LUT P0, PT, PT, PT, UP0, 0x80, 0x0 ;  /* 0x000000000000781c */ /* 0x000fda0003f0f008 */
[----:B-1----:R-:W-:Y:S05]  /*0640*/  @P0 BRA `(.L_x_572) ;  /* 0x0000001000a00947 */ /* 0x002fea0003800000 */
[----:B------:R-:W-:Y:S01]  /*0650*/  UISETP.NE.AND UP1, UPT, UR13, -0x1, UPT ;  /* 0xffffffff0d00788c */ /* 0x000fe2000bf25270 */
[----:B------:R-:W-:Y:S01]  /*0660*/  SHF.R.S32.HI R4, RZ, 0x1f, R134 ;  /* 0x0000001fff047819 */ /* 0x000fe20000011486 */
[----:B------:R-:W-:Y:S01]  /*0670*/  ULDC.U8 UR5, c[0x0][0x3d9] ;  /* 0x0000f64000057ab9 */ /* 0x000fe20000000000 */
[----:B------:R-:W-:Y:S01]  /*0680*/  UIADD3 UR26, -UR24, UR26, URZ ;  /* 0x0000001a181a7290 */ /* 0x000fe2000fffe13f */
[----:B------:R-:W-:Y:S01]  /*0690*/  LOP3.LUT P1, RZ, R134, 0x7, RZ, 0xc0, !PT ;  /* 0x0000000786ff7812 */ /* 0x000fe2000782c0ff */
[----:B------:R-:W-:Y:S01]  /*06a0*/  UISETP.NE.AND UP2, UPT, UR5, URZ, UPT ;  /* 0x0000003f0500728c */ /* 0x000fe2000bf45270 */
[----:B------:R-:W-:Y:S01]  /*06b0*/  LEA.HI R4, R4, R134, RZ, 0x3 ;  /* 0x0000008604047211 */ /* 0x000fe200078f18ff */
[----:B------:R-:W-:Y:S01]  /*06c0*/  UMOV UR22, URZ ;  /* 0x0000003f00167c82 */ /* 0x000fe20008000000 */
[----:B------:R-:W-:Y:S01]  /*06d0*/  UMOV UR23, URZ ;  /* 0x0000003f00177c82 */ /* 0x000fe20008000000 */
[----:B------:R-:W-:Y:S01]  /*06e0*/  BSSY B0, `(.L_x_573) ;  /* 0x000004c000007945 */ /* 0x000fe20003800000 */
[----:B------:R-:W-:Y:S01]  /*06f0*/  LOP3.LUT R0, R4, 0x1ffffff8, RZ, 0xc0, !PT ;  /* 0x1ffffff804007812 */ /* 0x000fe200078ec0ff */
[----:B------:R-:W-:Y:S01]  /*0700*/  @UP1 ULDC.64 UR8, c[0x0][0x298] ;  /* 0x0000a60000081ab9 */ /* 0x000fe20000000a00 */
[----:B------:R-:W-:Y:S01]  /*0710*/  @!UP1 USHF.R.S32.HI UR12, URZ, 0x1f, UR18 ;  /* 0x0000001f3f0c9899 */ /* 0x000fe20008011412 */
[----:B------:R-:W-:Y:S01]  /*0720*/  SHF.R.S32.HI R4, RZ, 0x3, R4 ;  /* 0x00000003ff047819 */ /* 0x000fe20000011404 */
[----:B------:R-:W-:Y:S01]  /*0730*/  @UP1 UIMAD.WIDE.U32 UR10, UR13, UR8, URZ ;  /* 0x000000080d0a12a5 */ /* 0x000fe2000f8e003f */
[----:B------:R-:W-:Y:S01]  /*0740*/  IMAD.IADD R0, R134, 0x1, -R0 ;  /* 0x0000000186007824 */ /* 0x000fe200078e0a00 */
[----:B------:R-:W-:Y:S01]  /*0750*/  @!UP1 ULDC.64 UR6, c[0x0][0x290] ;  /* 0x0000a40000069ab9 */ /* 0x000fe20000000a00 */
[----:B------:R-:W-:Y:S01]  /*0760*/  ISETP.GE.AND P2, PT, R4, UR26, PT ;  /* 0x0000001a04007c0c */ /* 0x000fe2000bf46270 */
[----:B------:R-:W-:Y:S01]  /*0770*/  @UP1 UIMAD UR9, UR13, UR9, UR11 ;  /* 0x000000090d0912a4 */ /* 0x000fe2000f8e020b */
[----:B------:R-:W-:Y:S01]  /*0780*/  IMAD.SHL.U32 R0, R0, 0x8, RZ ;  /* 0x0000000800007824 */ /* 0x000fe200078e00ff */
[----:B------:R-:W-:Y:S01]  /*0790*/  @!UP1 UIMAD UR8, UR12, UR6, URZ ;  /* 0x000000060c0892a4 */ /* 0x000fe2000f8e023f */
[----:B------:R-:W-:Y:S01]  /*07a0*/  SHF.R.S32.HI R5, RZ, 0x1f, R4 ;  /* 0x0000001fff057819 */ /* 0x000fe20000011404 */
[----:B------:R-:W-:Y:S01]  /*07b0*/  ULDC.U8 UR11, c[0x0][0x3d8] ;  /* 0x0000f600000b7ab9 */ /* 0x000fe20000000000 */
[----:B------:R-:W-:Y:S01]  /*07c0*/  @!UP1 UIMAD.WIDE.U32 UR20, UR18, UR6, URZ ;  /* 0x00000006121492a5 */ /* 0x000fe2000f8e003f */
[C---:B------:R-:W-:Y:S01]  /*07d0*/  VIADD R14, R4.reuse, 0x10 ;  /* 0x00000010040e7836 */ /* 0x040fe20000000000 */
[----:B------:R-:W-:Y:S01]  /*07e0*/  UISETP.NE.AND UP3, UPT, UR11, URZ, UPT ;  /* 0x0000003f0b00728c */ /* 0x000fe2000bf65270 */
[C---:B------:R-:W-:Y:S01]  /*07f0*/  VIADD R15, R4.reuse, 0x20 ;  /* 0x00000020040f7836 */ /* 0x040fe20000000000 */
[----:B------:R-:W-:Y:S01]  /*0800*/  UISETP.NE.AND UP0, UPT, UR11, URZ, !UP2 ;  /* 0x0000003f0b00728c */ /* 0x000fe2000d705270 */
[C---:B------:R-:W-:Y:S01]  /*0810*/  VIADD R16, R4.reuse, 0x30 ;  /* 0x0000003004107836 */ /* 0x040fe20000000000 */
[----:B------:R-:W-:Y:S01]  /*0820*/  @!UP1 UIMAD UR8, UR18, UR7, UR8 ;  /* 0x00000007120892a4 */ /* 0x000fe2000f8e0208 */
[C---:B------:R-:W-:Y:S01]  /*0830*/  VIADD R18, R4.reuse, 0x40 ;  /* 0x0000004004127836 */ /* 0x040fe20000000000 */
[----:B------:R-:W-:Y:S01]  /*0840*/  UISETP.NE.OR UP3, UPT, UR5, URZ, !UP3 ;  /* 0x0000003f0500728c */ /* 0x000fe2000df65670 */
[----:B------:R-:W-:Y:S01]  /*0850*/  ISETP.GE.OR P5, PT, R4, UR26, P1 ;  /* 0x0000001a04007c0c */ /* 0x000fe20008fa6670 */
[----:B------:R-:W-:Y:S01]  /*0860*/  @!UP1 UIADD3 UR9, UR21, UR8, URZ ;  /* 0x0000000815099290 */ /* 0x000fe2000fffe03f */
[----:B------:R-:W-:Y:S01]  /*0870*/  ISETP.GE.AND P4, PT, R14, UR26, PT ;  /* 0x0000001a0e007c0c */ /* 0x000fe2000bf86270 */
[----:B------:R-:W-:Y:S01]  /*0880*/  @!UP1 UMOV UR10, UR20 ;  /* 0x00000014000a9c82 */ /* 0x000fe20008000000 */
[----:B------:R-:W-:Y:S01]  /*0890*/  @UP2 ULDC.64 UR6, c[0x0][0x2c0] ;  /* 0x0000b00000062ab9 */ /* 0x000fe20000000a00 */
[C---:B------:R-:W-:Y:S01]  /*08a0*/  IADD3 R2, P0, R0.reuse, UR10, RZ ;  /* 0x0000000a00027c10 */ /* 0x040fe2000ff1e0ff */
[----:B------:R-:W-:Y:S01]  /*08b0*/  USHF.R.S32.HI UR12, URZ, 0x1f, UR4 ;  /* 0x0000001f3f0c7899 */ /* 0x000fe20008011404 */
[----:B------:R-:W-:Y:S01]  /*08c0*/  ISETP.GE.AND P3, PT, R15, UR26, PT ;  /* 0x0000001a0f007c0c */ /* 0x000fe2000bf66270 */
[----:B------:R-:W-:Y:S01]  /*08d0*/  @UP2 UIMAD UR15, UR7, UR6, URZ ;  /* 0x00000006070f22a4 */ /* 0x000fe2000f8e023f */
[----:B------:R-:W-:Y:S01]  /*08e0*/  LEA.HI.X.SX32 R3, R0, UR9, 0x1, P0 ;  /* 0x0000000900037c11 */ /* 0x000fe200080f0eff */
[----:B------:R-:W-:Y:S01]  /*08f0*/  @!UP2 ULDC UR8, c[0x0][0x2c4] ;  /* 0x0000b1000008aab9 */ /* 0x000fe20000000800 */
[----:B------:R-:W-:Y:S01]  /*0900*/  ULDC.64 UR6, c[0x0][0x2a0] ;  /* 0x0000a80000067ab9 */ /* 0x000fe20000000a00 */
[----:B------:R-:W-:Y:S01]  /*0910*/  @!UP2 ULDC UR5, c[0x0][0x270] ;  /* 0x00009c000005aab9 */ /* 0x000fe20000000800 */
[----:B------:R-:W-:Y:S01]  /*0920*/  @UP0 ULDC UR8, c[0x0][0x2e4] ;  /* 0x0000b90000080ab9 */ /* 0x000fe20000000800 */
[----:B------:R-:W-:Y:S01]  /*0930*/  @UP2 UMOV UR9, 0x1 ;  /* 0x0000000100092882 */ /* 0x000fe20000000000 */
[----:B------:R-:W-:Y:S01]  /*0940*/  UIMAD UR12, UR12, UR6, URZ ;  /* 0x000000060c0c72a4 */ /* 0x000fe2000f8e023f */
[----:B------:R-:W-:Y:S01]  /*0950*/  IMAD.U32 R8, RZ, RZ, UR6 ;  /* 0x00000006ff087e24 */ /* 0x000fe2000f8e00ff */
[----:B------:R-:W-:Y:S01]  /*0960*/  @!UP2 UIMAD UR9, UR8, UR5, URZ ;  /* 0x000000050809a2a4 */ /* 0x000fe2000f8e023f */
[----:B------:R-:W-:Y:S01]  /*0970*/  ISETP.GE.AND P0, PT, R16, UR26, PT ;  /* 0x0000001a10007c0c */ /* 0x000fe2000bf06270 */
[----:B------:R-:W-:Y:S01]  /*0980*/  @!UP3 ULDC UR6, c[0x0][0x2c4] ;  /* 0x0000b1000006bab9 */ /* 0x000fe20000000800 */
[----:B------:R-:W-:Y:S01]  /*0990*/  @UP2 ULDC UR10, c[0x0][0x2c0] ;  /* 0x0000b000000a2ab9 */ /* 0x000fe20000000800 */
[----:B------:R-:W-:Y:S01]  /*09a0*/  @!UP3 UIMAD UR6, UR18, UR6, URZ ;  /* 0x000000061206b2a4 */ /* 0x000fe2000f8e023f */
[----:B------:R-:W-:Y:S01]  /*09b0*/  IMAD.WIDE.U32 R8, R8, UR4, R2 ;  /* 0x0000000408087c25 */ /* 0x000fe2000f8e0002 */
[----:B------:R-:W-:Y:S01]  /*09c0*/  UIMAD UR9, UR18, UR9, URZ ;  /* 0x00000009120972a4 */ /* 0x000fe2000f8e023f */
[----:B------:R-:W-:Y:S01]  /*09d0*/  ISETP.GE.AND P6, PT, R18, UR26, PT ;  /* 0x0000001a12007c0c */ /* 0x000fe2000bfc6270 */
[----:B------:R-:W-:Y:S01]  /*09e0*/  @!UP3 USEL UR6, UR6, UR13, !UP1 ;  /* 0x0000000d0606b287 */ /* 0x000fe2000c800000 */
[----:B------:R-:W-:Y:S01]  /*09f0*/  IMAD.U32 R2, RZ, RZ, UR14 ;  /* 0x0000000eff027e24 */ /* 0x000fe2000f8e00ff */
[----:B------:R-:W-:Y:S01]  /*0a00*/  USEL UR9, UR9, URZ, UP3 ;  /* 0x0000003f09097287 */ /* 0x000fe20009800000 */
[----:B------:R-:W-:Y:S01]  /*0a10*/  VIADD R20, R4, 0x50 ;  /* 0x0000005004147836 */ /* 0x000fe20000000000 */
[----:B------:R-:W-:Y:S01]  /*0a20*/  @!UP2 UMOV UR10, 0x1 ;  /* 0x00000001000aa882 */ /* 0x000fe20000000000 */
[----:B------:R-:W-:Y:S01]  /*0a30*/  @!UP2 UMOV UR15, UR8 ;  /* 0x00000008000fac82 */ /* 0x000fe20008000000 */
[----:B------:R-:W-:Y:S01]  /*0a40*/  UIMAD UR24, UR24, UR10, URZ ;  /* 0x0000000a181872a4 */ /* 0x000fe2000f8e023f */
[----:B------:R-:W-:Y:S01]  /*0a50*/  IMAD.WIDE R2, R2, 0x80, R4 ;  /* 0x0000008002027825 */ /* 0x000fe200078e0204 */
[----:B------:R-:W-:-:S02]  /*0a60*/  UIMAD UR15, UR4, UR15, UR9 ;  /* 0x0000000f040f72a4 */ /* 0x000fc4000f8e0209 */
[----:B------:R-:W-:Y:S01]  /*0a70*/  UIMAD UR7, UR4, UR7, UR12 ;  /* 0x00000007040772a4 */ /* 0x000fe2000f8e020c */
[----:B------:R-:W-:Y:S01]  /*0a80*/  @!UP3 UMOV UR22, UR6 ;  /* 0x000000060016bc82 */ /* 0x000fe20008000000 */
[----:B------:R-:W-:Y:S02]  /*0a90*/  @!UP3 USHF.R.S32.HI UR23, URZ, 0x1f, UR6 ;  /* 0x0000001f3f17b899 */ /* 0x000fe40008011406 */
[----:B------:R-:W-:Y:S02]  /*0aa0*/  USHF.R.S32.HI UR4, URZ, 0x1f, UR24 ;  /* 0x0000001f3f047899 */ /* 0x000fe40008011418 */
[----:B------:R-:W-:Y:S01]  /*0ab0*/  VIADD R7, R9, UR7 ;  /* 0x0000000709077c36 */ /* 0x000fe20008000000 */
[----:B------:R-:W-:Y:S02]  /*0ac0*/  USHF.R.S32.HI UR5, URZ, 0x1f, UR15 ;  /* 0x0000001f3f057899 */ /* 0x000fe4000801140f */
[----:B------:R-:W-:-:S04]  /*0ad0*/  UIADD3 UR6, UP1, UP0, UR24, UR22, UR15 ;  /* 0x0000001618067290 */ /* 0x000fc8000f83e00f */
[----:B------:R-:W-:Y:S01]  /*0ae0*/  UIADD3.X UR22, UR4, UR23, UR5, UP1, UP0 ;  /* 0x0000001704167290 */ /* 0x000fe20008fe0405 */
        /* <DEDUP_REMOVED lines=11> */
.L_x_574:
[----:B------:R-:W-:Y:S05]  /*0ba0*/  BSYNC B0 ;  /* 0x0000000000007941 */ /* 0x000fea0003800000 */
.L_x_573:
[----:B------:R-:W-:Y:S01]  /*0bb0*/  BSSY B0, `(.L_x_575) ;  /* 0x0000011000007945 */ /* 0x000fe20003800000 */
[----:B------:R-:W-:Y:S02]  /*0bc0*/  ISETP.GE.AND P2, PT, R20, UR26, PT ;  /* 0x0000001a14007c0c */ /* 0x000fe4000bf46270 */
        /* <DEDUP_REMOVED lines=15> */
.L_x_576:
[----:B------:R-:W-:Y:S05]  /*0cc0*/  BSYNC B0 ;  /* 0x0000000000007941 */ /* 0x000fea0003800000 */
.L_x_575:
        /* <DEDUP_REMOVED lines=17> */
.L_x_578:
[----:B------:R-:W-:Y:S05]  /*0de0*/  BSYNC B0 ;  /* 0x0000000000007941 */ /* 0x000fea0003800000 */
.L_x_577:
        /* <DEDUP_REMOVED lines=16> */
.L_x_580:
[----:B------:R-:W-:Y:S05]  /*0ef0*/  BSYNC B0 ;  /* 0x0000000000007941 */ /* 0x000fea0003800000 */
.L_x_579:
[----:B------:R-:W-:Y:S01]  /*0f00*/  BSSY B0, `(.L_x_581) ;  /* 0x0000010000007945 */ /* 0x000fe20003800000 */
[----:B------:R-:W-:-:S03]  /*0f10*/  ISETP.GE.OR P0, PT, R14, UR26, P1 ;  /* 0x0000001a0e007c0c */ /* 0x000fc60008f06670 */
        /* <DEDUP_REMOVED lines=14> */
.L_x_582:
[----:B------:R-:W-:Y:S05]  /*1000*/  BSYNC B0 ;  /* 0x0000000000007941 */ /* 0x000fea0003800000 */
.L_x_581:
        /* <DEDUP_REMOVED lines=16> */
.L_x_584:
[----:B------:R-:W-:Y:S05]  /*1110*/  BSYNC B0 ;  /* 0x0000000000007941 */ /* 0x000fea0003800000 */
.L_x_583:
        /* <DEDUP_REMOVED lines=15> */
.L_x_586:
[----:B------:R-:W-:Y:S05]  /*1210*/  BSYNC B0 ;  /* 0x0000000000007941 */ /* 0x000fea0003800000 */
.L_x_585:
[----:B------:R-:W-:Y:S04]  /*1220*/  BSSY B0, `(.L_x_587) ;  /* 0x000000e000007945 */ /* 0x000fe80003800000 */
        /* <DEDUP_REMOVED lines=13> */
.L_x_588:
[----:B------:R-:W-:Y:S05]  /*1300*/  BSYNC B0 ;  /* 0x0000000000007941 */ /* 0x000fea0003800000 */
.L_x_587:
[----:B------:R-:W-:Y:S04]  /*1310*/  BSSY B0, `(.L_x_589) ;  /* 0x000000a000007945 */ /* 0x000fe80003800000 */
        /* <DEDUP_REMOVED lines=9> */
.L_x_590:
[----:B------:R-:W-:Y:S05]  /*13b0*/  BSYNC B0 ;  /* 0x0000000000007941 */ /* 0x000fea0003800000 */
.L_x_589:
[----:B------:R-:W-:Y:S01]  /*13c0*/  BSSY B0, `(.L_x_591) ;  /* 0x000000f000007945 */ /* 0x000fe20003800000 */
[----:B------:R-:W-:Y:S02]  /*13d0*/  ISETP.GE.OR P5, PT, R16, UR26, P1 ;  /* 0x0000001a10007c0c */ /* 0x000fe40008fa6670 */
[----:B------:R-:W-:Y:S02]  /*13e0*/  ISETP.GE.OR P4, PT, R18, UR26, P1 ;  /* 0x0000001a12007c0c */ /* 0x000fe40008f86670 */
[----:B------:R-:W-:Y:S02]  /*13f0*/  ISETP.GE.OR P3, PT, R20, UR26, P1 ;  /* 0x0000001a14007c0c */ /* 0x000fe40008f66670 */
[----:B------:R-:W-:Y:S02]  /*1400*/  ISETP.GE.OR P2, PT, R19, UR26, P1 ;  /* 0x0000001a13007c0c */ /* 0x000fe40008f46670 */
[----:B------:R-:W-:Y:S01]  /*1410*/  ISETP.GE.OR P1, PT, R17, UR26, P1 ;  /* 0x0000001a11007c0c */ /* 0x000fe20008f26670 */
[----:B------:R-:W-:-:S12]  /*1420*/  @P0 BRA `(.L_x_592) ;  /* 0x0000000000200947 */ /* 0x000fd80003800000 */
        /* <DEDUP_REMOVED lines=8> */
.L_x_592:
[----:B------:R-:W-:Y:S05]  /*14b0*/  BSYNC B0 ;  /* 0x0000000000007941 */ /* 0x000fea0003800000 */
.L_x_591:
        /* <DEDUP_REMOVED lines=10> */
.L_x_594:
[----:B------:R-:W-:Y:S05]  /*1560*/  BSYNC B0 ;  /* 0x0000000000007941 */ /* 0x000fea0003800000 */
.L_x_593:
        /* <DEDUP_REMOVED lines=10> */
.L_x_596:
[----:B------:R-:W-:Y:S05]  /*1610*/  BSYNC B0 ;  /* 0x0000000000007941 */ /* 0x000fea0003800000 */
.L_x_595:
        /* <DEDUP_REMOVED lines=10> */
.L_x_598:
[----:B------:R-:W-:Y:S05]  /*16c0*/  BSYNC B0 ;  /* 0x0000000000007941 */ /* 0x000fea0003800000 */
.L_x_597:
        /* <DEDUP_REMOVED lines=10> */
.L_x_600:
[----:B------:R-:W-:Y:S05]  /*1770*/  BSYNC B0 ;  /* 0x0000000000007941 */ /* 0x000fea0003800000 */
.L_x_599:
        /* <DEDUP_REMOVED lines=10> */
.L_x_602:
[----:B------:R-:W-:Y:S05]  /*1820*/  BSYNC B0 ;  /* 0x0000000000007941 */ /* 0x000fea0003800000 */
.L_x_601:
        /* <DEDUP_REMOVED lines=10> */
.L_x_572:
[----:B------:R-:W1:Y:S01]  /*18d0*/  LDC R17, c[0x0][0x278] ;  /* 0x00009e00ff117b82 */ /* 0x000e620000000800 */
[----:B------:R-:W2:Y:S01]  /*18e0*/  S2R R11, SR_CTAID.Z ;  /* 0x00000000000b7919 */ /* 0x000ea20000002700 */
[----:B------:R-:W-:Y:S01]  /*18f0*/  SHF.R.S32.HI R50, RZ, 0x1f, R134 ;  /* 0x0000001fff327819 */ /* 0x000fe20000011486 */
[----:B------:R-:W-:Y:S02]  /*1900*/  UIADD3 UR5, -UR24, UR26, URZ ;  /* 0x0000001a18057290 */ /* 0x000fe4000fffe13f */
[----:B------:R-:W-:Y:S01]  /*1910*/  UISETP.NE.AND UP0, UPT, UR13, -0x1, UPT ;  /* 0xffffffff0d00788c */ /* 0x000fe2000bf05270 */
[CC--:B------:R-:W-:Y:S02]  /*1920*/  LEA.HI R4, R50.reuse, R134.reuse, RZ, 0x3 ;  /* 0x0000008632047211 */ /* 0x0c0fe400078f18ff */
[----:B------:R-:W-:Y:S02]  /*1930*/  LEA.HI R16, R50, R134, RZ, 0x6 ;  /* 0x0000008632107211 */ /* 0x000fe400078f30ff */
[----:B------:R-:W-:-:S03]  /*1940*/  SHF.R.S32.HI R12, RZ, 0x3, R4 ;  /* 0x00000003ff0c7819 */ /* 0x000fc60000011404 */
[----:B------:R-:W-:Y:S01]  /*1950*/  IMAD.SHL.U32 R16, R16, 0x8, RZ ;  /* 0x0000000810107824 */ /* 0x000fe200078e00ff */
[C---:B------:R-:W-:Y:S01]  /*1960*/  ISETP.GE.AND P3, PT, R12.reuse, UR5, PT ;  /* 0x000000050c007c0c */ /* 0x040fe2000bf66270 */
[C---:B------:R-:W-:Y:S01]  /*1970*/  VIADD R42, R12.reuse, 0x10 ;  /* 0x000000100c2a7836 */ /* 0x040fe20000000000 */
[----:B------:R-:W-:Y:S01]  /*1980*/  @UP0 ULDC.64 UR6, c[0x0][0x240] ;  /* 0x0000900000060ab9 */ /* 0x000fe20000000a00 */
[C---:B------:R-:W-:Y:S01]  /*1990*/  VIADD R41, R12.reuse, 0x20 ;  /* 0x000000200c297836 */ /* 0x040fe20000000000 */
[----:B------:R-:W-:Y:S01]  /*19a0*/  @UP0 UIMAD.WIDE.U32 UR20, UR13, UR6, URZ ;  /* 0x000000060d1402a5 */ /* 0x000fe2000f8e003f */
[----:B------:R-:W-:Y:S01]  /*19b0*/  VIADD R47, R12, 0x30 ;  /* 0x000000300c2f7836 */ /* 0x000fe20000000000 */
[----:B------:R-:W-:Y:S01]  /*19c0*/  ISETP.GE.AND P2, PT, R42, UR5, PT ;  /* 0x000000052a007c0c */ /* 0x000fe2000bf46270 */
[----:B------:R-:W-:Y:S01]  /*19d0*/  @!UP0 USHF.R.S32.HI UR10, URZ, 0x1f, UR18 ;  /* 0x0000001f3f0a8899 */ /* 0x000fe20008011412 */
[----:B------:R-:W-:Y:S01]  /*19e0*/  ISETP.GE.AND P1, PT, R41, UR5, PT ;  /* 0x0000000529007c0c */ /* 0x000fe2000bf26270 */
[----:B------:R-:W-:Y:S01]  /*19f0*/  @UP0 UIMAD UR9, UR13, UR7, UR21 ;  /* 0x000000070d0902a4 */ /* 0x000fe2000f8e0215 */
[----:B-1----:R-:W-:Y:S01]  /*1a00*/  IABS R0, R17 ;  /* 0x0000001100007213 */ /* 0x002fe20000000000 */
[C---:B------:R-:W-:Y:S01]  /*1a10*/  VIADD R48, R12.reuse, 0x40 ;  /* 0x000000400c307836 */ /* 0x040fe20000000000 */
[----:B------:R-:W-:Y:S01]  /*1a20*/  ISETP.GE.AND P0, PT, R47, UR5, PT ;  /* 0x000000052f007c0c */ /* 0x000fe2000bf06270 */
[----:B------:R-:W-:Y:S01]  /*1a30*/  @!UP0 ULDC.64 UR6, c[0x0][0x228] ;  /* 0x00008a0000068ab9 */ /* 0x000fe20000000a00 */
[----:B------:R-:W-:Y:S01]  /*1a40*/  SHF.R.S32.HI R13, RZ, 0x1f, R12 ;  /* 0x0000001fff0d7819 */ /* 0x000fe2000001140c */
[----:B------:R-:W-:Y:S01]  /*1a50*/  IMAD.MOV.U32 R14, RZ, RZ, R0 ;  /* 0x000000ffff0e7224 */ /* 0x000fe200078e0000 */
[----:B------:R-:W-:Y:S01]  /*1a60*/  @!UP0 UIMAD UR10, UR10, UR6, URZ ;  /* 0x000000060a0a82a4 */ /* 0x000fe2000f8e023f */
[----:B------:R-:W1:Y:S01]  /*1a70*/  @!P3 LDC.64 R20, c[0x0][0x210] ;  /* 0x00008400ff14bb82 */ /* 0x000e620000000a00 */
[----:B------:R-:W-:Y:S01]  /*1a80*/  @!UP0 UIMAD.WIDE.U32 UR28, UR18, UR6, URZ ;  /* 0x00000006121c82a5 */ /* 0x000fe2000f8e003f */
[----:B------:R-:W3:Y:S01]  /*1a90*/  I2F.RP R2, R14 ;  /* 0x0000000e00027306 */ /* 0x000ee20000209400 */
[----:B--2---:R-:W-:Y:S01]  /*1aa0*/  IABS R11, R11 ;  /* 0x0000000b000b7213 */ /* 0x004fe20000000000 */
[----:B------:R-:W2:Y:S01]  /*1ab0*/  @!P2 S2R R10, SR_CgaCtaId ;  /* 0x00000000000aa919 */ /* 0x000ea20000008800 */
[----:B------:R-:W-:Y:S01]  /*1ac0*/  @!UP0 UIMAD UR7, UR18, UR7, UR10 ;  /* 0x00000007120782a4 */ /* 0x000fe2000f8e020a */
[C---:B------:R-:W-:Y:S01]  /*1ad0*/  VIADD R44, R12.reuse, 0x50 ;  /* 0x000000500c2c7836 */ /* 0x040fe20000000000 */
[----:B------:R-:W-:Y:S01]  /*1ae0*/  UIADD3 UR21, UR15, -0x1, URZ ;  /* 0xffffffff0f157890 */ /* 0x000fe2000fffe03f */
[----:B------:R-:W4:Y:S01]  /*1af0*/  @!P1 S2R R8, SR_CgaCtaId ;  /* 0x0000000000089919 */ /* 0x000f220000008800 */
[----:B------:R-:W5:Y:S01]  /*1b00*/  @!P2 LDC.64 R18, c[0x0][0x240] ;  /* 0x00009000ff12ab82 */ /* 0x000f620000000a00 */
[----:B------:R-:W-:Y:S01]  /*1b10*/  @!UP0 UIADD3 UR9, UR29, UR7, URZ ;  /* 0x000000071d098290 */ /* 0x000fe2000fffe03f */
[C---:B------:R-:W-:Y:S01]  /*1b20*/  IADD3 R46, R12.reuse, 0x60, RZ ;  /* 0x000000600c2e7810 */ /* 0x040fe20007ffe0ff */
[----:B------:R-:W1:Y:S01]  /*1b30*/  @!P0 S2R R7, SR_CgaCtaId ;  /* 0x0000000000078919 */ /* 0x000e620000008800 */
[----:B------:R-:W-:Y:S01]  /*1b40*/  @!UP0 UMOV UR20, UR28 ;  /* 0x0000001c00148c82 */ /* 0x000fe20008000000 */
[----:B------:R-:W-:Y:S01]  /*1b50*/  ULDC.64 UR6, c[0x0][0x258] ;  /* 0x0000960000067ab9 */ /* 0x000fe20000000a00 */
[----:B------:R-:W-:Y:S01]  /*1b60*/  VIADD R43, R12, 0x70 ;  /* 0x000000700c2b7836 */ /* 0x000fe20000000000 */
[----:B------:R-:W-:Y:S01]  /*1b70*/  UISETP.NE.AND UP0, UPT, UR8, -0x1, UPT ;  /* 0xffffffff0800788c */ /* 0x000fe2000bf05270 */
[----:B---3--:R-:W3:Y:S01]  /*1b80*/  MUFU.RCP R2, R2 ;  /* 0x0000000200027308 */ /* 0x008ee20000001000 */
[----:B------:R-:W5:Y:S08]  /*1b90*/  S2UR UR10, SR_CgaCtaId ;  /* 0x00000000000a79c3 */ /* 0x000f700000008800 */
[----:B------:R-:W5:Y:S01]  /*1ba0*/  @!P2 LDC.64 R26, c[0x0][0x210] ;  /* 0x00008400ff1aab82 */ /* 0x000f620000000a00 */
[----:B---3--:R-:W-:-:S07]  /*1bb0*/  VIADD R2, R2, 0xffffffe ;  /* 0x0ffffffe02027836 */ /* 0x008fce0000000000 */
[----:B------:R-:W3:Y:S01]  /*1bc0*/  @!P1 LDC.64 R22, c[0x0][0x240] ;  /* 0x00009000ff169b82 */ /* 0x000ee20000000a00 */
[----:B------:R-:W2:Y:S07]  /*1bd0*/  F2I.FTZ.U32.TRUNC.NTZ R3, R2 ;  /* 0x0000000200037305 */ /* 0x000eae000021f000 */
[----:B------:R-:W3:Y:S08]  /*1be0*/  @!P1 LDC.64 R32, c[0x0][0x210] ;  /* 0x00008400ff209b82 */ /* 0x000ef00000000a00 */
[----:B------:R-:W3:Y:S01]  /*1bf0*/  @!P0 LDC.64 R24, c[0x0][0x240] ;  /* 0x00009000ff188b82 */ /* 0x000ee20000000a00 */
[----:B--2---:R-:W-:-:S02]  /*1c00*/  IMAD.MOV R0, RZ, RZ, -R3 ;  /* 0x000000ffff007224 */ /* 0x004fc400078e0a03 */
[----:B------:R-:W-:Y:S02]  /*1c10*/  IMAD.MOV.U32 R2, RZ, RZ, RZ ;  /* 0x000000ffff027224 */ /* 0x000fe400078e00ff */
[----:B------:R-:W-:-:S03]  /*1c20*/  IMAD R0, R0, R14, RZ ;  /* 0x0000000e00007224 */ /* 0x000fc600078e02ff */
[----:B------:R-:W2:Y:S01]  /*1c30*/  @!P0 LDC.64 R28, c[0x0][0x210] ;  /* 0x00008400ff1c8b82 */ /* 0x000ea20000000a00 */
[----:B------:R-:W-:Y:S01]  /*1c40*/  IMAD.HI.U32 R3, R3, R0, R2 ;  /* 0x0000000003037227 */ /* 0x000fe200078e0002 */
[----:B------:R-:W-:-:S03]  /*1c50*/  LOP3.LUT R2, R4, 0xfffffff8, RZ, 0xc0, !PT ;  /* 0xfffffff804027812 */ /* 0x000fc600078ec0ff */
[----:B------:R-:W-:Y:S02]  /*1c60*/  IMAD.SHL.U32 R0, R12, 0x40, RZ ;  /* 0x000000400c007824 */ /* 0x000fe400078e00ff */
[----:B------:R-:W-:Y:S02]  /*1c70*/  IMAD.IADD R49, R134, 0x1, -R2 ;  /* 0x0000000186317824 */ /* 0x000fe400078e0a02 */
[----:B------:R-:W-:Y:S01]  /*1c80*/  IMAD.HI.U32 R4, R3, R11, RZ ;  /* 0x0000000b03047227 */ /* 0x000fe200078e00ff */
[----:B------:R-:W-:-:S03]  /*1c90*/  LOP3.LUT R0, R0, 0x1c0, RZ, 0xc0, !PT ;  /* 0x000001c000007812 */ /* 0x000fc600078ec0ff */
[----:B------:R-:W-:Y:S01]  /*1ca0*/  IMAD.SHL.U32 R30, R49, 0x8, RZ ;  /* 0x00000008311e7824 */ /* 0x000fe200078e00ff */
[----:B------:R-:W-:Y:S01]  /*1cb0*/  SHF.R.U32.HI R5, RZ, 0x3, R0 ;  /* 0x00000003ff057819 */ /* 0x000fe20000011600 */
[----:B------:R-:W-:-:S03]  /*1cc0*/  IMAD.U32 R2, RZ, RZ, UR14 ;  /* 0x0000000eff027e24 */ /* 0x000fc6000f8e00ff */
[----:B------:R-:W-:Y:S01]  /*1cd0*/  LOP3.LUT R6, R0, 0x38, R30, 0xf8, !PT ;  /* 0x0000003800067812 */ /* 0x000fe200078ef81e */
[----:B------:R-:W-:Y:S01]  /*1ce0*/  IMAD.MOV R0, RZ, RZ, -R4 ;  /* 0x000000ffff007224 */ /* 0x000fe200078e0a04 */
[----:B------:R-:W-:Y:S01]  /*1cf0*/  SHF.R.S32.HI R31, RZ, 0x1f, R30 ;  /* 0x0000001fff1f7819 */ /* 0x000fe2000001141e */
[----:B------:R-:W-:Y:S01]  /*1d00*/  IMAD.WIDE R2, R2, 0x80, R12 ;  /* 0x0000008002027825 */ /* 0x000fe200078e020c */
[----:B------:R-:W-:Y:S02]  /*1d10*/  LOP3.LUT R9, R6, R5, RZ, 0x3c, !PT ;  /* 0x0000000506097212 */ /* 0x000fe400078e3cff */
[----:B------:R-:W-:Y:S01]  /*1d20*/  @!P2 MOV R5, 0x400 ;  /* 0x000004000005a802 */ /* 0x000fe20000000f00 */
[----:B------:R-:W-:Y:S01]  /*1d30*/  IMAD R0, R14, R0, R11 ;  /* 0x000000000e007224 */ /* 0x000fe200078e020b */
[----:B------:R-:W-:Y:S02]  /*1d40*/  @!P1 MOV R6, 0x400 ;  /* 0x0000040000069802 */ /* 0x000fe40000000f00 */
[----:B------:R-:W-:-:S02]  /*1d50*/  @!P2 LEA R35, R10, R5, 0x18 ;  /* 0x000000050a23a211 */ /* 0x000fc400078ec0ff */
[----:B------:R-:W-:Y:S01]  /*1d60*/  ISETP.GT.U32.AND P6, PT, R14, R0, PT ;  /* 0x000000000e00720c */ /* 0x000fe20003fc4070 */
[----:B------:R-:W3:Y:S01]  /*1d70*/  @!P3 LDC.64 R10, c[0x0][0x240] ;  /* 0x00009000ff0abb82 */ /* 0x000ee20000000a00 */
[----:B------:R-:W-:Y:S02]  /*1d80*/  @!P0 MOV R5, 0x400 ;  /* 0x0000040000058802 */ /* 0x000fe40000000f00 */
[----:B----4-:R-:W-:Y:S02]  /*1d90*/  @!P1 LEA R36, R8, R6, 0x18 ;  /* 0x0000000608249211 */ /* 0x010fe400078ec0ff */
[----:B------:R-:W-:Y:S01]  /*1da0*/  IADD3 R6, P5, R30, UR20, RZ ;  /* 0x000000141e067c10 */ /* 0x000fe2000ffbe0ff */
[----:B------:R-:W-:Y:S01]  /*1db0*/  UIMAD UR20, UR21, -0x80, UR25 ;  /* 0xffffff80151478a4 */ /* 0x000fe2000f8e0219 */
[----:B-1----:R-:W-:Y:S02]  /*1dc0*/  @!P0 LEA R37, R7, R5, 0x18 ;  /* 0x0000000507258211 */ /* 0x002fe400078ec0ff */
[----:B------:R-:W-:Y:S01]  /*1dd0*/  IADD3.X R7, R31, UR9, RZ, P5, !PT ;  /* 0x000000091f077c10 */ /* 0x000fe2000affe4ff */
[----:B------:R-:W-:Y:S01]  /*1de0*/  USHF.R.S32.HI UR9, URZ, 0x1f, UR4 ;  /* 0x0000001f3f097899 */ /* 0x000fe20008011404 */
[----:B------:R-:W-:Y:S01]  /*1df0*/  LOP3.LUT R5, R17, UR4, RZ, 0x3c, !PT ;  /* 0x0000000411057c12 */ /* 0x000fe2000f8e3cff */
[----:B------:R-:W-:Y:S01]  /*1e00*/  @!P6 IMAD.IADD R0, R0, 0x1, -R14 ;  /* 0x000000010000e824 */ /* 0x000fe200078e0a0e */
[----:B------:R-:W-:Y:S01]  /*1e10*/  LOP3.LUT R16, R9, 0xfffffe00, R16, 0xf8, !PT ;  /* 0xfffffe0009107812 */ /* 0x000fe200078ef810 */
[----:B------:R-:W-:Y:S01]  /*1e20*/  @!P6 VIADD R4, R4, 0x1 ;  /* 0x000000010404e836 */ /* 0x000fe20000000000 */
[----:B------:R-:W-:Y:S01]  /*1e30*/  UIMAD UR9, UR9, UR6, URZ ;  /* 0x00000006090972a4 */ /* 0x000fe2000f8e023f */
[----:B------:R-:W-:-:S02]  /*1e40*/  ISETP.GE.AND P5, PT, R5, RZ, PT ;  /* 0x000000ff0500720c */ /* 0x000fc40003fa6270 */
[----:B------:R-:W-:Y:S01]  /*1e50*/  ISETP.GE.U32.AND P4, PT, R0, R14, PT ;  /* 0x0000000e0000720c */ /* 0x000fe20003f86070 */
[----:B------:R-:W-:Y:S01]  /*1e60*/  IMAD.U32 R0, RZ, RZ, UR6 ;  /* 0x00000006ff007e24 */ /* 0x000fe2000f8e00ff */
[----:B------:R-:W-:Y:S01]  /*1e70*/  UIMAD UR7, UR4, UR7, UR9 ;  /* 0x00000007040772a4 */ /* 0x000fe2000f8e0209 */
[----:B------:R-:W-:Y:S01]  /*1e80*/  ISETP.NE.AND P6, PT, R17, RZ, PT ;  /* 0x000000ff1100720c */ /* 0x000fe20003fc5270 */
[----:B------:R-:W-:Y:S01]  /*1e90*/  @UP0 UIADD3 UR6, UR19, UR8, URZ ;  /* 0x0000000813060290 */ /* 0x000fe2000fffe03f */
[----:B------:R-:W-:Y:S01]  /*1ea0*/  IMAD.WIDE.U32 R6, R0, UR4, R6 ;  /* 0x0000000400067c25 */ /* 0x000fe2000f8e0006 */
[----:B------:R-:W-:Y:S02]  /*1eb0*/  UMOV UR4, 0x400 ;  /* 0x0000040000047882 */ /* 0x000fe40000000000 */
[----:B-----5:R-:W-:Y:S01]  /*1ec0*/  ULEA UR4, UR10, UR4, 0x18 ;  /* 0x000000040a047291 */ /* 0x020fe2000f8ec03f */
[----:B---3--:R-:W-:Y:S02]  /*1ed0*/  @!P3 IMAD R0, R3, R10, RZ ;  /* 0x0000000a0300b224 */ /* 0x008fe400078e02ff */
[----:B------:R-:W-:Y:S01]  /*1ee0*/  VIADD R5, R7, UR7 ;  /* 0x0000000707057c36 */ /* 0x000fe20008000000 */
[----:B------:R-:W-:Y:S01]  /*1ef0*/  @UP0 UIADD3 UR7, UR19, UR8, URZ ;  /* 0x0000000813070290 */ /* 0x000fe2000fffe03f */
[----:B------:R-:W-:Y:S01]  /*1f00*/  @P4 VIADD R4, R4, 0x1 ;  /* 0x0000000104044836 */ /* 0x000fe20000000000 */
[C---:B------:R-:W-:Y:S01]  /*1f10*/  @!P2 IADD3 R15, P4, R2.reuse, 0x10, RZ ;  /* 0x00000010020fa810 */ /* 0x040fe20007f9e0ff */
[----:B------:R-:W-:Y:S01]  /*1f20*/  @!P3 IMAD R0, R2, R11, R0 ;  /* 0x0000000b0200b224 */ /* 0x000fe200078e0200 */
[----:B------:R-:W-:Y:S01]  /*1f30*/  LEA R234, R16, UR4, 0x1 ;  /* 0x0000000410ea7c11 */ /* 0x000fe2000f8e08ff */
[----:B------:R-:W-:Y:S01]  /*1f40*/  IMAD.MOV.U32 R34, RZ, RZ, R4 ;  /* 0x000000ffff227224 */ /* 0x000fe200078e0004 */
[----:B------:R-:W-:Y:S01]  /*1f50*/  @UP0 ULDC.64 UR8, c[0x0][0x250] ;  /* 0x0000940000080ab9 */ /* 0x000fe20000000a00 */
[----:B------:R-:W-:Y:S01]  /*1f60*/  @!P2 IMAD.X R4, RZ, RZ, R3, P4 ;  /* 0x000000ffff04a224 */ /* 0x000fe200020e0603 */
[----:B------:R-:W-:Y:S01]  /*1f70*/  @UP0 ULDC.64 UR10, c[0x0][0x248] ;  /* 0x00009200000a0ab9 */ /* 0x000fe20000000a00 */
[----:B------:R-:W-:Y:S01]  /*1f80*/  @!P5 IMAD.MOV R34, RZ, RZ, -R34 ;  /* 0x000000ffff22d224 */ /* 0x000fe200078e0a22 */
[----:B------:R-:W-:Y:S01]  /*1f90*/  @!P6 LOP3.LUT R34, RZ, R17, RZ, 0x33, !PT ;  /* 0x00000011ff22e212 */ /* 0x000fe200078e33ff */
[----:B------:R-:W-:Y:S01]  /*1fa0*/  @!P2 IMAD R8, R4, R18, RZ ;  /* 0x000000120408a224 */ /* 0x000fe200078e02ff */
[----:B------:R-:W-:Y:S01]  /*1fb0*/  @!P1 IADD3 R17, P4, R2, 0x20, RZ ;  /* 0x0000002002119810 */ /* 0x000fe20007f9e0ff */
[----:B------:R-:W-:Y:S01]  /*1fc0*/  @!P3 IMAD.MOV.U32 R4, RZ, RZ, R6 ;  /* 0x000000ffff04b224 */ /* 0x000fe200078e0006 */
[----:B------:R-:W-:Y:S01]  /*1fd0*/  ISETP.GE.AND P6, PT, R42, UR20, PT ;  /* 0x000000142a007c0c */ /* 0x000fe2000bfc6270 */
[----:B------:R-:W-:Y:S01]  /*1fe0*/  @!P2 IMAD R19, R15, R19, R8 ;  /* 0x000000130f13a224 */ /* 0x000fe200078e0208 */
[----:B------:R-:W-:Y:S01]  /*1ff0*/  @UP0 UIMAD.WIDE.U32 UR28, UR7, UR8, URZ ;  /* 0x00000008071c02a5 */ /* 0x000fe2000f8e003f */
[----:B------:R-:W-:Y:S01]  /*2000*/  @!P3 IMAD.WIDE.U32 R10, R2, R10, R4 ;  /* 0x0000000a020ab225 */ /* 0x000fe200078e0004 */
[----:B------:R-:W-:-:S02]  /*2010*/  @UP0 UIMAD.WIDE.U32 UR30, UR6, UR10, URZ ;  /* 0x0000000a061e02a5 */ /* 0x000fc4000f8e003f */
[----:B------:R-:W-:Y:S01]  /*2020*/  @UP0 UIMAD UR7, UR7, UR9, URZ ;  /* 0x00000009070702a4 */ /* 0x000fe2000f8e023f */
[----:B------:R-:W-:Y:S01]  /*2030*/  @!P2 IMAD.MOV.U32 R8, RZ, RZ, R6 ;  /* 0x000000ffff08a224 */ /* 0x000fe200078e0006 */
[----:B------:R-:W-:Y:S01]  /*2040*/  @!P3 IADD3 R0, R11, R0, RZ ;  /* 0x000000000b00b210 */ /* 0x000fe20007ffe0ff */
[----:B------:R-:W-:Y:S01]  /*2050*/  @!P2 IMAD.MOV.U32 R9, RZ, RZ, R5 ;  /* 0x000000ffff09a224 */ /* 0x000fe200078e0005 */
[C---:B------:R-:W-:Y:S01]  /*2060*/  @!P3 LEA R14, P5, R10.reuse, R20, 0x1 ;  /* 0x000000140a0eb211 */ /* 0x040fe200078a08ff */
[----:B------:R-:W-:Y:S01]  /*2070*/  @UP0 UIMAD UR6, UR6, UR11, URZ ;  /* 0x0000000b060602a4 */ /* 0x000fe2000f8e023f */
[----:B------:R-:W-:Y:S02]  /*2080*/  @!P2 IMAD.WIDE.U32 R8, R15, R18, R8 ;  /* 0x000000120f08a225 */ /* 0x000fe400078e0008 */
[----:B------:R-:W-:Y:S01]  /*2090*/  @!P3 LEA.HI.X R15, R10, R21, R0, 0x1, P5 ;  /* 0x000000150a0fb211 */ /* 0x000fe200028f0c00 */
[----:B------:R-:W-:Y:S01]  /*20a0*/  @UP0 UIADD3 UR27, UR29, UR7, URZ ;  /* 0x000000071d1b0290 */ /* 0x000fe2000fffe03f */
[----:B------:R-:W-:Y:S01]  /*20b0*/  ISETP.GE.AND P5, PT, R48, UR5, PT ;  /* 0x0000000530007c0c */ /* 0x000fe2000bfa6270 */
[----:B------:R-:W-:Y:S01]  /*20c0*/  @!P1 IMAD.X R0, RZ, RZ, R3, P4 ;  /* 0x000000ffff009224 */ /* 0x000fe200020e0603 */
[----:B------:R-:W-:Y:S01]  /*20d0*/  @!P2 LEA R10, P4, R8, R26, 0x1 ;  /* 0x0000001a080aa211 */ /* 0x000fe200078808ff */
[----:B------:R-:W-:Y:S01]  /*20e0*/  @!P2 IMAD.IADD R9, R9, 0x1, R19 ;  /* 0x000000010909a824 */ /* 0x000fe200078e0213 */
[----:B------:R-:W-:Y:S01]  /*20f0*/  @!PT LDS RZ, [RZ] ;  /* 0x00000000fffff984 */ /* 0x000fe20000000800 */
[----:B------:R-:W-:Y:S01]  /*2100*/  @!PT LDS RZ, [RZ] ;  /* 0x00000000fffff984 */ /* 0x000fe20000000800 */
[----:B------:R-:W-:Y:S01]  /*2110*/  @!PT LDS RZ, [RZ] ;  /* 0x00000000fffff984 */ /* 0x000fe20000000800 */
[----:B------:R1:W-:Y:S01]  /*2120*/  @!P3 LDGSTS.E.BYPASS.LTC128B.128 [R234], desc[UR16][R14.64] ;  /* 0x000000000eeabfae */ /* 0x0003e2000b901d50 */
[----:B------:R-:W-:Y:S01]  /*2130*/  @!P1 IMAD R0, R0, R22, RZ ;  /* 0x0000001600009224 */ /* 0x000fe200078e02ff */
[----:B------:R-:W-:-:S02]  /*2140*/  @UP0 UIADD3 UR29, UR31, UR6, URZ ;  /* 0x000000061f1d0290 */ /* 0x000fc4000fffe03f */
[----:B------:R-:W-:Y:S01]  /*2150*/  @!P2 LEA.HI.X R11, R8, R27, R9, 0x1, P4 ;  /* 0x0000001b080ba211 */ /* 0x000fe200020f0c09 */
[----:B------:R-:W-:Y:S01]  /*2160*/  @!P1 IMAD.MOV.U32 R8, RZ, RZ, R6 ;  /* 0x000000ffff089224 */ /* 0x000fe200078e0006 */
[----:B------:R-:W-:Y:S01]  /*2170*/  ISETP.GE.AND P4, PT, R44, UR5, PT ;  /* 0x000000052c007c0c */ /* 0x000fe2000bf86270 */
[----:B------:R-:W-:Y:S02]  /*2180*/  @!P1 IMAD.MOV.U32 R9, RZ, RZ, R5 ;  /* 0x000000ffff099224 */ /* 0x000fe400078e0005 */
[----:B------:R-:W3:Y:S01]  /*2190*/  @!P5 LDC.64 R18, c[0x0][0x240] ;  /* 0x00009000ff12db82 */ /* 0x000ee20000000a00 */
[C---:B------:R-:W-:Y:S02]  /*21a0*/  @!P1 IMAD.WIDE.U32 R8, R17.reuse, R22, R8 ;  /* 0x0000001611089225 */ /* 0x040fe400078e0008 */
[----:B------:R-:W4:Y:S05]  /*21b0*/  @!P5 S2R R22, SR_CgaCtaId ;  /* 0x000000000016d919 */ /* 0x000f2a0000008800 */
[----:B------:R-:W5:Y:S02]  /*21c0*/  @!P5 LDC.64 R26, c[0x0][0x210] ;  /* 0x00008400ff1adb82 */ /* 0x000f640000000a00 */
[----:B------:R-:W4:Y:S01]  /*21d0*/  @!P4 S2R R21, SR_CgaCtaId ;  /* 0x000000000015c919 */ /* 0x000f220000008800 */
[----:B-1----:R-:W-:Y:S01]  /*21e0*/  @!P1 IMAD R14, R17, R23, R0 ;  /* 0x00000017110e9224 */ /* 0x002fe200078e0200 */
[----:B------:R-:W-:Y:S01]  /*21f0*/  @!P0 IADD3 R0, P3, R2, 0x30, RZ ;  /* 0x0000003002008810 */ /* 0x000fe20007f7e0ff */
[----:B------:R-:W-:-:S02]  /*2200*/  @!P2 IMAD R17, R16, 0x2, R35 ;  /* 0x000000021011a824 */ /* 0x000fc400078e0223 */
[----:B------:R-:W-:Y:S02]  /*2210*/  @!P1 IMAD.IADD R9, R9, 0x1, R14 ;  /* 0x0000000109099824 */ /* 0x000fe400078e020e */
[----:B------:R-:W-:Y:S01]  /*2220*/  @!P0 IMAD.X R15, RZ, RZ, R3, P3 ;  /* 0x000000ffff0f8224 */ /* 0x000fe200018e0603 */
[----:B------:R-:W-:Y:S01]  /*2230*/  @!P1 LEA R14, P3, R8, R32, 0x1 ;  /* 0x00000020080e9211 */ /* 0x000fe200078608ff */
[----:B------:R1:W-:Y:S01]  /*2240*/  @!P2 LDGSTS.E.BYPASS.LTC128B.128 [R17+0x800], desc[UR16][R10.64] ;  /* 0x008000000a11afae */ /* 0x0003e2000b901d50 */
[----:B------:R-:W-:Y:S01]  /*2250*/  ISETP.GE.AND P2, PT, R12, UR20, PT ;  /* 0x000000140c007c0c */ /* 0x000fe2000bf46270 */
[----:B------:R-:W-:Y:S01]  /*2260*/  @!P0 IMAD R20, R15, R24, RZ ;  /* 0x000000180f148224 */ /* 0x000fe200078e02ff */
[----:B------:R-:W-:Y:S01]  /*2270*/  @!P1 LEA.HI.X R15, R8, R33, R9, 0x1, P3 ;  /* 0x00000021080f9211 */ /* 0x000fe200018f0c09 */
[----:B------:R-:W-:Y:S01]  /*2280*/  @!P0 IMAD.MOV.U32 R8, RZ, RZ, R6 ;  /* 0x000000ffff088224 */ /* 0x000fe200078e0006 */
[----:B------:R-:W-:Y:S01]  /*2290*/  P2R R32, PR, RZ, 0x4 ;  /* 0x00000004ff207803 */ /* 0x000fe20000000000 */
[----:B------:R-:W-:-:S02]  /*22a0*/  @!P0 IMAD.MOV.U32 R9, RZ, RZ, R5 ;  /* 0x000000ffff098224 */ /* 0x000fc400078e0005 */
[----:B------:R-:W-:-:S04]  /*22b0*/  @!P0 IMAD.WIDE.U32 R8, R0, R24, R8 ;  /* 0x0000001800088225 */ /* 0x000fc800078e0008 */
[----:B-1----:R-:W-:Y:S01]  /*22c0*/  @!P0 IMAD R17, R0, R25, R20 ;  /* 0x0000001900118224 */ /* 0x002fe200078e0214 */
[----:B------:R-:W-:Y:S01]  /*22d0*/  @!P5 IADD3 R0, P2, R2, 0x40, RZ ;  /* 0x000000400200d810 */ /* 0x000fe20007f5e0ff */
[----:B------:R-:W-:Y:S01]  /*22e0*/  @!P1 IMAD R11, R16, 0x2, R36 ;  /* 0x00000002100b9824 */ /* 0x000fe200078e0224 */
[----:B--2---:R-:W-:Y:S01]  /*22f0*/  @!P0 LEA R10, P3, R8, R28, 0x1 ;  /* 0x0000001c080a8211 */ /* 0x004fe200078608ff */
[----:B------:R-:W-:Y:S01]  /*2300*/  @!P0 IMAD.IADD R17, R9, 0x1, R17 ;  /* 0x0000000109118824 */ /* 0x000fe200078e0211 */
[----:B------:R-:W1:Y:S01]  /*2310*/  @!P6 S2R R25, SR_CgaCtaId ;  /* 0x000000000019e919 */ /* 0x000e620000008800 */
[----:B------:R-:W-:Y:S01]  /*2320*/  @!P5 IMAD.X R9, RZ, RZ, R3, P2 ;  /* 0x000000ffff09d224 */ /* 0x000fe200010e0603 */
[----:B------:R-:W-:Y:S01]  /*2330*/  ISETP.GE.AND P2, PT, R43, UR5, PT ;  /* 0x000000052b007c0c */ /* 0x000fe2000bf46270 */
[----:B------:R2:W-:Y:S01]  /*2340*/  @!P1 LDGSTS.E.BYPASS.LTC128B.128 [R11+0x1000], desc[UR16][R14.64] ;  /* 0x010000000e0b9fae */ /* 0x0005e2000b901d50 */
[----:B------:R-:W-:-:S13]  /*2350*/  ISETP.NE.AND P1, PT, R32, RZ, PT ;  /* 0x000000ff2000720c */ /* 0x000fda0003f25270 */
[----:B------:R-:W4:Y:S01]  /*2360*/  @!P1 S2R R24, SR_CgaCtaId ;  /* 0x0000000000189919 */ /* 0x000f220000008800 */
[----:B--2---:R-:W-:Y:S01]  /*2370*/  @!P0 LEA.HI.X R11, R8, R29, R17, 0x1, P3 ;  /* 0x0000001d080b8211 */ /* 0x004fe200018f0c11 */
[----:B---3--:R-:W-:Y:S01]  /*2380*/  @!P5 IMAD R8, R9, R18, RZ ;  /* 0x000000120908d224 */ /* 0x008fe200078e02ff */
[----:B------:R-:W-:Y:S01]  /*2390*/  ISETP.GE.AND P3, PT, R46, UR5, PT ;  /* 0x000000052e007c0c */ /* 0x000fe2000bf66270 */
[----:B------:R-:W-:Y:S02]  /*23a0*/  @!P5 IMAD.MOV.U32 R9, RZ, RZ, R5 ;  /* 0x000000ffff09d224 */ /* 0x000fe400078e0005 */
[----:B------:R-:W-:Y:S02]  /*23b0*/  @!P5 IMAD R14, R0, R19, R8 ;  /* 0x00000013000ed224 */ /* 0x000fe400078e0208 */
[----:B------:R-:W-:-:S04]  /*23c0*/  @!P5 IMAD.MOV.U32 R8, RZ, RZ, R6 ;  /* 0x000000ffff08d224 */ /* 0x000fc800078e0006 */
[----:B------:R-:W-:Y:S02]  /*23d0*/  @!P5 IMAD.WIDE.U32 R8, R0, R18, R8 ;  /* 0x000000120008d225 */ /* 0x000fe400078e0008 */
[----:B------:R-:W2:Y:S02]  /*23e0*/  @!P4 LDC.64 R18, c[0x0][0x240] ;  /* 0x00009000ff12cb82 */ /* 0x000ea40000000a00 */
[----:B------:R-:W-:Y:S01]  /*23f0*/  @!P0 IMAD R0, R16, 0x2, R37 ;  /* 0x0000000210008824 */ /* 0x000fe200078e0225 */
[----:B------:R-:W3:Y:S04]  /*2400*/  @!P3 S2R R20, SR_CgaCtaId ;  /* 0x000000000014b919 */ /* 0x000ee80000008800 */
[----:B------:R5:W-:Y:S01]  /*2410*/  @!P0 LDGSTS.E.BYPASS.LTC128B.128 [R0+0x1800], desc[UR16][R10.64] ;  /* 0x018000000a008fae */ /* 0x000be2000b901d50 */
[----:B------:R-:W1:Y:S08]  /*2420*/  @!P4 LDC.64 R36, c[0x0][0x210] ;  /* 0x00008400ff24cb82 */ /* 0x000e700000000a00 */
[----:B------:R-:W1:Y:S01]  /*2430*/  @!P3 LDC.64 R28, c[0x0][0x240] ;  /* 0x00009000ff1cbb82 */ /* 0x000e620000000a00 */
[----:B-----5:R-:W-:Y:S01]  /*2440*/  @!P5 IMAD.IADD R0, R9, 0x1, R14 ;  /* 0x000000010900d824 */ /* 0x020fe200078e020e */
[----:B------:R-:W-:-:S02]  /*2450*/  @!P5 LEA R14, P0, R8, R26, 0x1 ;  /* 0x0000001a080ed211 */ /* 0x000fc400078008ff */
[----:B------:R-:W1:Y:S01]  /*2460*/  @!P2 S2R R26, SR_CgaCtaId ;  /* 0x00000000001aa919 */ /* 0x000e620000008800 */
[----:B------:R-:W-:Y:S02]  /*2470*/  @!P5 MOV R9, 0x400 ;  /* 0x000004000009d802 */ /* 0x000fe40000000f00 */
[----:B------:R-:W-:Y:S02]  /*2480*/  @!P5 LEA.HI.X R15, R8, R27, R0, 0x1, P0 ;  /* 0x0000001b080fd211 */ /* 0x000fe400000f0c00 */
[C---:B------:R-:W-:Y:S02]  /*2490*/  @!P4 IADD3 R17, P0, R2.reuse, 0x50, RZ ;  /* 0x000000500211c810 */ /* 0x040fe40007f1e0ff */
[----:B------:R-:W-:Y:S02]  /*24a0*/  @!P1 MOV R0, 0x400 ;  /* 0x0000040000009802 */ /* 0x000fe40000000f00 */
[----:B------:R-:W-:Y:S01]  /*24b0*/  @!P4 MOV R8, 0x400 ;  /* 0x000004000008c802 */ /* 0x000fe20000000f00 */
[----:B------:R-:W-:Y:S01]  /*24c0*/  @!P4 IMAD.X R11, RZ, RZ, R3, P0 ;  /* 0x000000ffff0bc224 */ /* 0x000fe200000e0603 */
[----:B------:R-:W-:-:S02]  /*24d0*/  @!P3 IADD3 R23, P0, R2, 0x60, RZ ;  /* 0x000000600217b810 */ /* 0x000fc40007f1e0ff */
[----:B----4-:R-:W-:Y:S02]  /*24e0*/  @!P1 LEA R45, R24, R0, 0x18 ;  /* 0x00000000182d9211 */ /* 0x010fe400078ec0ff */
[----:B------:R-:W-:Y:S01]  /*24f0*/  @!P3 MOV R0, 0x400 ;  /* 0x000004000000b802 */ /* 0x000fe20000000f00 */
[----:B------:R-:W-:Y:S01]  /*2500*/  @!P3 IMAD.X R27, RZ, RZ, R3, P0 ;  /* 0x000000ffff1bb224 */ /* 0x000fe200000e0603 */
[----:B------:R-:W-:Y:S02]  /*2510*/  PLOP3.LUT P0, PT, PT, PT, UP0, 0x80, 0x0 ;  /* 0x000000000000781c */ /* 0x000fe40003f0f008 */
[----:B------:R-:W-:Y:S02]  /*2520*/  @!P5 LEA R22, R22, R9, 0x18 ;  /* 0x000000091616d211 */ /* 0x000fe400078ec0ff */
[----:B------:R-:W-:Y:S02]  /*2530*/  @!P4 LEA R35, R21, R8, 0x18 ;  /* 0x000000081523c211 */ /* 0x000fe400078ec0ff */
[----:B---3--:R-:W-:-:S07]  /*2540*/  @!P3 LEA R39, R20, R0, 0x18 ;  /* 0x000000001427b211 */ /* 0x008fce00078ec0ff */
[----:B--2---:R-:W-:Y:S05]  /*2550*/  @P0 BRA `(.L_x_603) ;  /* 0x0000000000340947 */ /* 0x004fea0003800000 */
        /* <DEDUP_REMOVED lines=9> */
[----:B------:R-:W-:-:S03]  /*25f0*/  UMOV UR30, UR32 ;  /* 0x00000020001e7c82 */ /* 0x000fc60008000000 */
[----:B------:R-:W-:Y:S02]  /*2600*/  UIMAD UR7, UR18, UR7, UR29 ;  /* 0x00000007120772a4 */ /* 0x000fe4000f8e021d */
[----:B------:R-:W-:-:S04]  /*2610*/  UIMAD.WIDE.U32 UR30, UR18, UR6, UR30 ;  /* 0x00000006121e72a5 */ /* 0x000fc8000f8e001e */
[----:B------:R-:W-:Y:S02]  /*2620*/  UIADD3 UR29, UR31, UR7, URZ ;  /* 0x000000071f1d7290 */ /* 0x000fe4000fffe03f */
.L_x_603:
[----:B------:R-:W-:Y:S01]  /*2630*/  @!P2 IADD3 R33, P1, R2, 0x70, RZ ;  /* 0x000000700221a810 */ /* 0x000fe20007f3e0ff */
[----:B------:R-:W-:-:S12]  /*2640*/  @P0 BRA `(.L_x_604) ;  /* 0x0000000000340947 */ /* 0x000fd80003800000 */
        /* <DEDUP_REMOVED lines=8> */
[----:B------:R-:W-:-:S04]  /*26d0*/  UIMAD UR19, UR19, UR6, URZ ;  /* 0x00000006131372a4 */ /* 0x000fc8000f8e023f */
[----:B------:R-:W-:Y:S02]  /*26e0*/  UIMAD UR7, UR18, UR7, UR19 ;  /* 0x00000007120772a4 */ /* 0x000fe4000f8e0213 */
[----:B------:R-:W-:-:S04]  /*26f0*/  UIMAD.WIDE.U32 UR18, UR18, UR6, UR32 ;  /* 0x00000006121272a5 */ /* 0x000fc8000f8e0020 */
[----:B------:R-:W-:-:S03]  /*2700*/  UIADD3 UR27, UR19, UR7, URZ ;  /* 0x00000007131b7290 */ /* 0x000fc6000fffe03f */
[----:B------:R-:W-:-:S09]  /*2710*/  UMOV UR28, UR18 ;  /* 0x00000012001c7c82 */ /* 0x000fd20008000000 */
.L_x_604:
[----:B------:R-:W-:Y:S01]  /*2720*/  IMAD R0, R13, UR10, RZ ;  /* 0x0000000a0d007c24 */ /* 0x000fe2000f8e02ff */
[----:B------:R-:W2:Y:S01]  /*2730*/  @!P3 LDC.64 R20, c[0x0][0x210] ;  /* 0x00008400ff14bb82 */ /* 0x000ea20000000a00 */
[C---:B------:R-:W-:Y:S01]  /*2740*/  IMAD.WIDE.U32 R8, R12.reuse, UR10, R30 ;  /* 0x0000000a0c087c25 */ /* 0x040fe2000f8e001e */
[----:B------:R-:W-:Y:S01]  /*2750*/  @!P2 MOV R4, 0x400 ;  /* 0x000004000004a802 */ /* 0x000fe20000000f00 */
[----:B------:R-:W-:Y:S01]  /*2760*/  ULDC.64 UR6, c[0x0][0x260] ;  /* 0x0000980000067ab9 */ /* 0x000fe20000000a00 */
[----:B------:R-:W-:Y:S01]  /*2770*/  USHF.L.U32 UR31, UR10, 0x7, URZ ;  /* 0x000000070a1f7899 */ /* 0x000fe2000800063f */
[----:B------:R-:W-:Y:S01]  /*2780*/  IMAD R0, R12, UR11, R0 ;  /* 0x0000000b0c007c24 */ /* 0x000fe2000f8e0200 */
[----:B------:R-:W-:Y:S01]  /*2790*/  IADD3 R10, P0, R8, UR30, RZ ;  /* 0x0000001e080a7c10 */ /* 0x000fe2000ff1e0ff */
[----:B------:R-:W-:Y:S01]  /*27a0*/  @!P4 IMAD R2, R11, R18, RZ ;  /* 0x000000120b02c224 */ /* 0x000fe200078e02ff */
[----:B-1----:R-:W-:Y:S01]  /*27b0*/  @!P2 LEA R38, R26, R4, 0x18 ;  /* 0x000000041a26a211 */ /* 0x002fe200078ec0ff */
[----:B------:R-:W-:Y:S01]  /*27c0*/  @!P2 IMAD.X R7, RZ, RZ, R3, P1 ;  /* 0x000000ffff07a224 */ /* 0x000fe200008e0603 */
[----:B------:R-:W-:Y:S01]  /*27d0*/  IADD3.X R11, R9, UR29, R0, P0, !PT ;  /* 0x0000001d090b7c10 */ /* 0x000fe200087fe400 */
[----:B------:R-:W-:Y:S01]  /*27e0*/  @!P5 IMAD R0, R16, 0x2, R22 ;  /* 0x000000021000d824 */ /* 0x000fe200078e0216 */
[----:B------:R-:W-:Y:S01]  /*27f0*/  @!P6 MOV R3, 0x400 ;  /* 0x000004000003e802 */ /* 0x000fe20000000f00 */
[----:B------:R-:W-:Y:S01]  /*2800*/  @!P4 IMAD R4, R17, R19, R2 ;  /* 0x000000131104c224 */ /* 0x000fe200078e0202 */
[----:B------:R-:W-:Y:S01]  /*2810*/  USHF.L.U64.HI UR30, UR10, 0x7, UR11 ;  /* 0x000000070a1e7899 */ /* 0x000fe2000801020b */
[----:B------:R-:W-:Y:S01]  /*2820*/  @!P4 IMAD.MOV.U32 R2, RZ, RZ, R6 ;  /* 0x000000ffff02c224 */ /* 0x000fe200078e0006 */
[----:B------:R-:W-:Y:S01]  /*2830*/  @!P6 LEA R40, R25, R3, 0x18 ;  /* 0x000000031928e211 */ /* 0x000fe200078ec0ff */
[----:B------:R-:W-:Y:S01]  /*2840*/  @!PT LDS RZ, [RZ] ;  /* 0x00000000fffff984 */ /* 0x000fe20000000800 */
[----:B------:R-:W-:Y:S01]  /*2850*/  @!PT LDS RZ, [RZ] ;  /* 0x00000000fffff984 */ /* 0x000fe20000000800 */
[----:B------:R-:W-:Y:S01]  /*2860*/  @!PT LDS RZ, [RZ] ;  /* 0x00000000fffff984 */ /* 0x000fe20000000800 */
[----:B------:R1:W-:Y:S01]  /*2870*/  @!P5 LDGSTS.E.BYPASS.LTC128B.128 [R0+0x2000], desc[UR16][R14.64] ;  /* 0x020000000e00dfae */ /* 0x0003e2000b901d50 */
[----:B------:R-:W3:Y:S01]  /*2880*/  @!P2 LDC.64 R24, c[0x0][0x240] ;  /* 0x00009000ff18ab82 */ /* 0x000ee20000000a00 */
[----:B------:R-:W-:Y:S01]  /*2890*/  ISETP.NE.AND P5, PT, R32, RZ, PT ;  /* 0x000000ff2000720c */ /* 0x000fe20003fa5270 */
[--C-:B------:R-:W-:Y:S01]  /*28a0*/  @!P4 IMAD.MOV.U32 R3, RZ, RZ, R5.reuse ;  /* 0x000000ffff03c224 */ /* 0x100fe200078e0005 */
[----:B------:R-:W-:Y:S01]  /*28b0*/  SHF.R.S32.HI R32, RZ, 0x1f, R34 ;  /* 0x0000001fff207819 */ /* 0x000fe20000011422 */
[----:B------:R-:W-:Y:S01]  /*28c0*/  @!P2 IMAD.MOV.U32 R19, RZ, RZ, R5 ;  /* 0x000000ffff13a224 */ /* 0x000fe200078e0005 */
[----:B------:R-:W-:Y:S01]  /*28d0*/  USHF.R.S32.HI UR29, URZ, 0x1f, UR21 ;  /* 0x0000001f3f1d7899 */ /* 0x000fe20008011415 */
[----:B------:R-:W-:Y:S01]  /*28e0*/  @!P4 IMAD.WIDE.U32 R8, R17, R18, R2 ;  /* 0x000000121108c225 */ /* 0x000fe200078e0002 */
[----:B------:R-:W-:Y:S01]  /*28f0*/  UIMAD.WIDE.U32 UR18, UR10, 0x20, URZ ;  /* 0x000000200a1278a5 */ /* 0x000fe2000f8e003f */
[----:B------:R-:W-:Y:S01]  /*2900*/  LEA.HI R133, R50, R134, RZ, 0x5 ;  /* 0x0000008632857211 */ /* 0x000fe200078f28ff */
[----:B------:R-:W-:Y:S01]  /*2910*/  UIADD3 UR23, UR25, -UR23, -UR26 ;  /* 0x8000001719177290 */ /* 0x000fe2000fffe81a */
[----:B------:R-:W-:-:S02]  /*2920*/  @!P3 IMAD.MOV.U32 R2, RZ, RZ, R6 ;  /* 0x000000ffff02b224 */ /* 0x000fc400078e0006 */
[----:B------:R-:W-:Y:S01]  /*2930*/  @!P3 IMAD.MOV.U32 R3, RZ, RZ, R5 ;  /* 0x000000ffff03b224 */ /* 0x000fe200078e0005 */
[----:B------:R-:W-:Y:S01]  /*2940*/  SHF.R.S32.HI R132, RZ, 0x5, R133 ;  /* 0x00000005ff847819 */ /* 0x000fe20000011485 */
[----:B------:R-:W-:Y:S02]  /*2950*/  @!P4 IMAD.IADD R4, R9, 0x1, R4 ;  /* 0x000000010904c824 */ /* 0x000fe400078e0204 */
[----:B------:R-:W-:-:S04]  /*2960*/  @!P3 IMAD.WIDE.U32 R2, R23, R28, R2 ;  /* 0x0000001c1702b225 */ /* 0x000fc800078e0002 */
[----:B------:R-:W-:-:S04]  /*2970*/  IMAD.WIDE.U32 R54, R34, UR6, R10 ;  /* 0x0000000622367c25 */ /* 0x000fc8000f8e000a */
[----:B------:R-:W-:Y:S01]  /*2980*/  IMAD.MOV.U32 R52, RZ, RZ, R54 ;  /* 0x000000ffff347224 */ /* 0x000fe200078e0036 */
[----:B------:R-:W-:Y:S01]  /*2990*/  STL.64 [R1+0x118], R54 ;  /* 0x0001183601007387 */ /* 0x000fe20000100a00 */
[----:B-1----:R-:W-:Y:S01]  /*29a0*/  @!P3 IMAD R0, R27, R28, RZ ;  /* 0x0000001c1b00b224 */ /* 0x002fe200078e02ff */
[C---:B------:R-:W-:Y:S01]  /*29b0*/  @!P4 LEA R14, P0, R8.reuse, R36, 0x1 ;  /* 0x00000024080ec211 */ /* 0x040fe200078008ff */
[----:B------:R-:W1:Y:S01]  /*29c0*/  @!P5 LDC.64 R26, c[0x0][0x218] ;  /* 0x00008600ff1adb82 */ /* 0x000e620000000a00 */
[----:B------:R-:W-:Y:S02]  /*29d0*/  @!P2 IMAD.MOV.U32 R18, RZ, RZ, R6 ;  /* 0x000000ffff12a224 */ /* 0x000fe400078e0006 */
[----:B------:R-:W-:Y:S01]  /*29e0*/  @!P3 IMAD R5, R23, R29, R0 ;  /* 0x0000001d1705b224 */ /* 0x000fe200078e0200 */
[----:B------:R-:W-:Y:S01]  /*29f0*/  @!P4 LEA.HI.X R15, R8, R37, R4, 0x1, P0 ;  /* 0x00000025080fc211 */ /* 0x000fe200000f0c04 */
[----:B------:R-:W-:Y:S01]  /*2a00*/  IMAD R0, R32, UR6, RZ ;  /* 0x0000000620007c24 */ /* 0x000fe2000f8e02ff */
[----:B------:R-:W-:Y:S01]  /*2a10*/  UIMAD UR6, UR30, UR21, URZ ;  /* 0x000000151e0672a4 */ /* 0x000fe2000f8e023f */
[----:B------:R-:W-:Y:S01]  /*2a20*/  @!P3 IMAD.IADD R5, R3, 0x1, R5 ;  /* 0x000000010305b824 */ /* 0x000fe200078e0205 */
[----:B------:R-:W4:Y:S01]  /*2a30*/  @!P2 LDC.64 R22, c[0x0][0x210] ;  /* 0x00008400ff16ab82 */ /* 0x000f220000000a00 */
[----:B------:R-:W-:Y:S01]  /*2a40*/  IMAD R0, R34, UR7, R0 ;  /* 0x0000000722007c24 */ /* 0x000fe2000f8e0200 */
[C---:B--2---:R-:W-:Y:S01]  /*2a50*/  @!P3 LEA R8, P0, R2.reuse, R20, 0x1 ;  /* 0x000000140208b211 */ /* 0x044fe200078008ff */
[----:B------:R-:W-:Y:S01]  /*2a60*/  IMAD.U32 R3, RZ, RZ, UR21 ;  /* 0x00000015ff037e24 */ /* 0x000fe2000f8e00ff */
[----:B------:R-:W-:Y:S01]  /*2a70*/  UIMAD UR6, UR29, UR31, UR6 ;  /* 0x0000001f1d0672a4 */ /* 0x000fe2000f8e0206 */
[----:B------:R-:W-:Y:S01]  /*2a80*/  IMAD.IADD R53, R55, 0x1, R0 ;  /* 0x0000000137357824 */ /* 0x000fe200078e0200 */
[----:B------:R-:W-:Y:S01]  /*2a90*/  @!P3 LEA.HI.X R9, R2, R21, R5, 0x1, P0 ;  /* 0x000000150209b211 */ /* 0x000fe200000f0c05 */
[----:B------:R-:W-:Y:S01]  /*2aa0*/  IMAD.U32 R0, RZ, RZ, UR10 ;  /* 0x0000000aff007e24 */ /* 0x000fe2000f8e00ff */
[----:B------:R-:W-:Y:S01]  /*2ab0*/  ISETP.GE.AND P0, PT, R41, UR20, PT ;  /* 0x0000001429007c0c */ /* 0x000fe2000bf06270 */
[----:B------:R-:W-:Y:S01]  /*2ac0*/  IMAD.WIDE.U32 R2, R3, UR31, R52 ;  /* 0x0000001f03027c25 */ /* 0x000fe2000f8e0034 */
[----:B------:R-:W2:Y:S01]  /*2ad0*/  @!P6 LDC.64 R20, c[0x0][0x218] ;  /* 0x00008600ff14eb82 */ /* 0x000ea20000000a00 */
[----:B------:R-:W-:Y:S02]  /*2ae0*/  STL.64 [R1+0x110], R52 ;  /* 0x0001103401007387 */ /* 0x000fe40000100a00 */
[----:B---3--:R-:W-:Y:S01]  /*2af0*/  @!P2 IMAD R4, R7, R24, RZ ;  /* 0x000000180704a224 */ /* 0x008fe200078e02ff */
[----:B------:R-:W-:Y:S01]  /*2b00*/  @!P6 LEA R10, P1, R0, R2, 0x4 ;  /* 0x00000002000ae211 */ /* 0x000fe200078220ff */
[----:B------:R-:W-:-:S02]  /*2b10*/  IMAD.U32 R7, RZ, RZ, UR10 ;  /* 0x0000000aff077e24 */ /* 0x000fc4000f8e00ff */
[----:B------:R-:W-:Y:S02]  /*2b20*/  IMAD.U32 R6, RZ, RZ, UR11 ;  /* 0x0000000bff067e24 */ /* 0x000fe4000f8e00ff */
[----:B------:R-:W-:Y:S01]  /*2b30*/  VIADD R3, R3, UR6 ;  /* 0x0000000603037c36 */ /* 0x000fe20008000000 */
[----:B------:R-:W-:Y:S01]  /*2b40*/  USHF.L.U32 UR6, UR11, 0x5, URZ ;  /* 0x000000050b067899 */ /* 0x000fe2000800063f */
[----:B------:R-:W-:Y:S02]  /*2b50*/  @!P4 IMAD R0, R16, 0x2, R35 ;  /* 0x000000021000c824 */ /* 0x000fe400078e0223 */
[----:B------:R-:W-:Y:S01]  /*2b60*/  @!P2 IMAD R11, R33, R25, R4 ;  /* 0x00000019210ba224 */ /* 0x000fe200078e0204 */
[----:B------:R-:W-:Y:S01]  /*2b70*/  @!P6 LEA.HI.X R17, R7, R3, R6, 0x4, P1 ;  /* 0x000000030711e211 */ /* 0x000fe200008f2406 */
[----:B------:R-:W-:Y:S01]  /*2b80*/  @!P2 IMAD.WIDE.U32 R4, R33, R24, R18 ;  /* 0x000000182104a225 */ /* 0x000fe200078e0012 */
[----:B------:R3:W-:Y:S01]  /*2b90*/  @!P4 LDGSTS.E.BYPASS.LTC128B.128 [R0+0x2800], desc[UR16][R14.64] ;  /* 0x028000000e00cfae */ /* 0x0007e2000b901d50 */
[----:B------:R-:W-:-:S02]  /*2ba0*/  ISETP.GE.AND P4, PT, R44, UR20, PT ;  /* 0x000000142c007c0c */ /* 0x000fc4000bf86270 */
[----:B------:R-:W-:Y:S01]  /*2bb0*/  @!P3 IMAD R7, R16, 0x2, R39 ;  /* 0x000000021007b824 */ /* 0x000fe200078e0227 */
[----:B----4-:R-:W-:-:S04]  /*2bc0*/  @!P2 LEA R6, P1, R4, R22, 0x1 ;  /* 0x000000160406a211 */ /* 0x010fc800078208ff */
[----:B------:R1:W-:Y:S06]  /*2bd0*/  @!P3 LDGSTS.E.BYPASS.LTC128B.128 [R7+0x3000], desc[UR16][R8.64] ;  /* 0x030000000807bfae */ /* 0x0003ec000b901d50 */
[----:B------:R-:W4:Y:S01]  /*2be0*/  @!P4 S2R R19, SR_CgaCtaId ;  /* 0x000000000013c919 */ /* 0x000f220000008800 */
[----:B---3--:R-:W-:Y:S01]  /*2bf0*/  @!P2 IMAD.IADD R0, R5, 0x1, R11 ;  /* 0x000000010500a824 */ /* 0x008fe200078e020b */
[----:B------:R-:W3:Y:S01]  /*2c00*/  @!P0 S2R R14, SR_CgaCtaId ;  /* 0x00000000000e8919 */ /* 0x000ee20000008800 */
[----:B------:R-:W-:Y:S01]  /*2c10*/  @!P5 IMAD R5, R16, 0x2, R45 ;  /* 0x000000021005d824 */ /* 0x000fe200078e022d */
[----:B-1----:R-:W-:-:S02]  /*2c20*/  @!P5 LEA R8, P3, R2, R26, 0x1 ;  /* 0x0000001a0208d211 */ /* 0x002fc400078608ff */
[----:B------:R-:W-:Y:S01]  /*2c30*/  @!P2 LEA.HI.X R7, R4, R23, R0, 0x1, P1 ;  /* 0x000000170407a211 */ /* 0x000fe200008f0c00 */
[----:B------:R-:W-:Y:S01]  /*2c40*/  @!P2 IMAD R0, R16, 0x2, R38 ;  /* 0x000000021000a824 */ /* 0x000fe200078e0226 */
[----:B------:R-:W-:Y:S02]  /*2c50*/  @!P5 LEA.HI.X R9, R2, R27, R3, 0x1, P3 ;  /* 0x0000001b0209d211 */ /* 0x000fe400018f0c03 */
[----:B------:R-:W-:Y:S02]  /*2c60*/  ISETP.GE.AND P1, PT, R47, UR20, PT ;  /* 0x000000142f007c0c */ /* 0x000fe4000bf26270 */
[----:B------:R1:W-:Y:S01]  /*2c70*/  @!P2 LDGSTS.E.BYPASS.LTC128B.128 [R0+0x3800], desc[UR16][R6.64] ;  /* 0x038000000600afae */ /* 0x0003e2000b901d50 */
[----:B--2---:R-:W-:Y:S02]  /*2c80*/  @!P6 LEA R4, P2, R10, R20, 0x1 ;  /* 0x000000140a04e211 */ /* 0x004fe400078408ff */
[----:B------:R-:W-:Y:S01]  /*2c90*/  ISETP.GE.AND P3, PT, R46, UR20, PT ;  /* 0x000000142e007c0c */ /* 0x000fe2000bf66270 */
[----:B------:R2:W-:Y:S01]  /*2ca0*/  @!P5 LDGSTS.E.BYPASS.LTC128B.128 [R5+0x4000], desc[UR16][R8.64] ;  /* 0x040000000805dfae */ /* 0x0005e2000b901d50 */
[----:B------:R-:W-:-:S06]  /*2cb0*/  ISETP.GE.AND P5, PT, R48, UR20, PT ;  /* 0x0000001430007c0c */ /* 0x000fcc000bfa6270 */
[----:B------:R-:W-:-:S05]  /*2cc0*/  VOTEU.ALL UP0, P1 ;  /* 0x00000000003f7886 */ /* 0x000fca0000800000 */
[----:B------:R-:W5:Y:S02]  /*2cd0*/  @!P3 S2R R20, SR_CgaCtaId ;  /* 0x000000000014b919 */ /* 0x000f640000008800 */
[----:B------:R-:W4:Y:S01]  /*2ce0*/  @!P5 S2R R18, SR_CgaCtaId ;  /* 0x000000000012d919 */ /* 0x000f220000008800 */
[----:B-1----:R-:W-:Y:S01]  /*2cf0*/  @!P6 IMAD R0, R16, 0x2, R40 ;  /* 0x000000021000e824 */ /* 0x002fe200078e0228 */
[----:B--2---:R-:W1:Y:S01]  /*2d00*/  @!P0 LDC.64 R8, c[0x0][0x218] ;  /* 0x00008600ff088b82 */ /* 0x004e620000000a00 */
[----:B------:R-:W-:Y:S02]  /*2d10*/  @!P6 LEA.HI.X R5, R10, R21, R17, 0x1, P2 ;  /* 0x000000150a05e211 */ /* 0x000fe400010f0c11 */
[----:B------:R-:W2:Y:S01]  /*2d20*/  @!P1 S2R R17, SR_CgaCtaId ;  /* 0x0000000000119919 */ /* 0x000ea20000008800 */
[----:B------:R-:W-:Y:S02]  /*2d30*/  ISETP.GE.AND P2, PT, R43, UR20, PT ;  /* 0x000000142b007c0c */ /* 0x000fe4000bf46270 */
[----:B------:R3:W-:Y:S02]  /*2d40*/  @!P6 LDGSTS.E.BYPASS.LTC128B.128 [R0+0x4800], desc[UR16][R4.64] ;  /* 0x048000000400efae */ /* 0x0007e4000b901d50 */
[----:B------:R-:W5:Y:S09]  /*2d50*/  @!P1 LDC.64 R10, c[0x0][0x218] ;  /* 0x00008600ff0a9b82 */ /* 0x000f720000000a00 */
[----:B------:R-:W2:Y:S01]  /*2d60*/  @!P2 S2R R21, SR_CgaCtaId ;  /* 0x000000000015a919 */ /* 0x000ea20000008800 */
[----:B---3--:R-:W-:Y:S01]  /*2d70*/  @!P0 MOV R5, 0x400 ;  /* 0x0000040000058802 */ /* 0x008fe20000000f00 */
[----:B------:R-:W-:Y:S01]  /*2d80*/  IMAD.U32 R4, RZ, RZ, UR6 ;  /* 0x00000006ff047e24 */ /* 0x000fe2000f8e00ff */
[----:B------:R-:W-:Y:S01]  /*2d90*/  @!P0 IADD3 R0, P6, R2, UR18, RZ ;  /* 0x0000001202008c10 */ /* 0x000fe2000ffde0ff */
[----:B------:R-:W-:Y:S01]  /*2da0*/  @!UP0 UIMAD UR6, UR11, 0x30, URZ ;  /* 0x000000300b0688a4 */ /* 0x000fe2000f8e023f */
[----:B------:R-:W-:Y:S01]  /*2db0*/  @!P0 LEA R7, R14, R5, 0x18 ;  /* 0x000000050e078211 */ /* 0x000fe200078ec0ff */
[----:B------:R-:W-:Y:S01]  /*2dc0*/  IMAD.U32 R5, RZ, RZ, UR10 ;  /* 0x0000000aff057e24 */ /* 0x000fe2000f8e00ff */
[----:B------:R-:W-:Y:S01]  /*2dd0*/  @!P0 IADD3.X R6, R3, UR19, R4, P6, !PT ;  /* 0x0000001303068c10 */ /* 0x000fe2000b7fe404 */
[----:B------:R-:W3:Y:S01]  /*2de0*/  @!P5 LDC.64 R14, c[0x0][0x218] ;  /* 0x00008600ff0edb82 */ /* 0x000ee20000000a00 */
[C---:B-1----:R-:W-:Y:S01]  /*2df0*/  @!P0 LEA R8, P6, R0.reuse, R8, 0x1 ;  /* 0x0000000800088211 */ /* 0x042fe200078c08ff */
[----:B------:R-:W-:Y:S01]  /*2e00*/  @!P1 IMAD.WIDE.U32 R4, R5, 0x30, R2 ;  /* 0x0000003005049825 */ /* 0x000fe200078e0002 */
[----:B------:R-:W-:Y:S01]  /*2e10*/  VOTEU.ALL UP0, P4 ;  /* 0x00000000003f7886 */ /* 0x000fe20002000000 */
[----:B------:R-:W-:Y:S01]  /*2e20*/  USHF.L.U32 UR19, UR8, 0x7, URZ ;  /* 0x0000000708137899 */ /* 0x000fe2000800063f */
[----:B------:R-:W-:Y:S01]  /*2e30*/  @!P0 LEA.HI.X R9, R0, R9, R6, 0x1, P6 ;  /* 0x0000000900098211 */ /* 0x000fe200030f0c06 */
[----:B------:R-:W-:Y:S01]  /*2e40*/  @!P0 IMAD R0, R16, 0x2, R7 ;  /* 0x0000000210008824 */ /* 0x000fe200078e0207 */
[----:B-----5:R-:W-:Y:S01]  /*2e50*/  @!P1 LEA R6, P6, R4, R10, 0x1 ;  /* 0x0000000a04069211 */ /* 0x020fe200078c08ff */
[----:B------:R-:W-:Y:S01]  /*2e60*/  @!P1 VIADD R5, R5, UR6 ;  /* 0x0000000605059c36 */ /* 0x000fe20008000000 */
[----:B------:R-:W-:-:S02]  /*2e70*/  @!UP0 UIMAD UR6, UR11, 0x50, URZ ;  /* 0x000000500b0688a4 */ /* 0x000fc4000f8e023f */
[----:B------:R1:W-:Y:S01]  /*2e80*/  @!P0 LDGSTS.E.BYPASS.LTC128B.128 [R0+0x5000], desc[UR16][R8.64] ;  /* 0x0500000008008fae */ /* 0x0003e2000b901d50 */
[----:B------:R-:W-:Y:S01]  /*2e90*/  VOTEU.ALL UP0, P3 ;  /* 0x00000000003f7886 */ /* 0x000fe20001800000 */
[----:B------:R-:W-:Y:S02]  /*2ea0*/  @!P1 LEA.HI.X R7, R4, R11, R5, 0x1, P6 ;  /* 0x0000000b04079211 */ /* 0x000fe400030f0c05 */
[----:B------:R-:W-:Y:S02]  /*2eb0*/  @!P5 MOV R4, 0x400 ;  /* 0x000004000004d802 */ /* 0x000fe40000000f00 */
[----:B------:R-:W-:Y:S02]  /*2ec0*/  @!P4 MOV R5, 0x400 ;  /* 0x000004000005c802 */ /* 0x000fe40000000f00 */
[----:B----4-:R-:W-:Y:S02]  /*2ed0*/  @!P5 LEA R4, R18, R4, 0x18 ;  /* 0x000000041204d211 */ /* 0x010fe400078ec0ff */
[----:B------:R-:W-:-:S02]  /*2ee0*/  @!P4 LEA R5, R19, R5, 0x18 ;  /* 0x000000051305c211 */ /* 0x000fc400078ec0ff */
[----:B------:R-:W4:Y:S01]  /*2ef0*/  @!P4 LDC.64 R18, c[0x0][0x218] ;  /* 0x00008600ff12cb82 */ /* 0x000f220000000a00 */
[----:B------:R-:W-:Y:S01]  /*2f00*/  @!P5 IMAD R10, R16, 0x2, R4 ;  /* 0x00000002100ad824 */ /* 0x000fe200078e0204 */
[----:B------:R-:W-:Y:S01]  /*2f10*/  ISETP.GE.AND P0, PT, R42, UR20, PT ;  /* 0x000000142a007c0c */ /* 0x000fe2000bf06270 */
[----:B------:R-:W-:Y:S01]  /*2f20*/  IMAD.U32 R4, RZ, RZ, UR10 ;  /* 0x0000000aff047e24 */ /* 0x000fe2000f8e00ff */
[----:B------:R-:W-:Y:S01]  /*2f30*/  ISETP.GE.AND P6, PT, R41, UR20, PT ;  /* 0x0000001429007c0c */ /* 0x000fe2000bfc6270 */
[----:B------:R-:W-:Y:S02]  /*2f40*/  @!P4 IMAD R11, R16, 0x2, R5 ;  /* 0x00000002100bc824 */ /* 0x000fe400078e0205 */
[----:B------:R-:W-:Y:S01]  /*2f50*/  IMAD.U32 R5, RZ, RZ, UR10 ;  /* 0x0000000aff057e24 */ /* 0x000fe2000f8e00ff */
[----:B-1----:R-:W-:Y:S02]  /*2f60*/  @!P1 MOV R0, 0x400 ;  /* 0x0000040000009802 */ /* 0x002fe40000000f00 */
[----:B------:R-:W-:-:S02]  /*2f70*/  @!P3 MOV R8, 0x400 ;  /* 0x000004000008b802 */ /* 0x000fc40000000f00 */
[----:B--2---:R-:W-:Y:S02]  /*2f80*/  @!P1 LEA R0, R17, R0, 0x18 ;  /* 0x0000000011009211 */ /* 0x004fe400078ec0ff */
[----:B------:R-:W-:Y:S02]  /*2f90*/  @!P2 MOV R9, 0x400 ;  /* 0x000004000009a802 */ /* 0x000fe40000000f00 */
[----:B------:R-:W-:Y:S01]  /*2fa0*/  @!P3 LEA R8, R20, R8, 0x18 ;  /* 0x000000081408b211 */ /* 0x000fe200078ec0ff */
[----:B------:R-:W-:Y:S01]  /*2fb0*/  @!P1 IMAD R0, R16, 0x2, R0 ;  /* 0x0000000210009824 */ /* 0x000fe200078e0200 */
[----:B------:R-:W-:-:S03]  /*2fc0*/  @!P2 LEA R9, R21, R9, 0x18 ;  /* 0x000000091509a211 */ /* 0x000fc600078ec0ff */
[C---:B------:R-:W-:Y:S01]  /*2fd0*/  @!P3 IMAD R21, R16.reuse, 0x2, R8 ;  /* 0x000000021015b824 */ /* 0x040fe200078e0208 */
[----:B------:R1:W-:Y:S01]  /*2fe0*/  @!P1 LDGSTS.E.BYPASS.LTC128B.128 [R0+0x5800], desc[UR16][R6.64] ;  /* 0x0580000006009fae */ /* 0x0003e2000b901d50 */
[----:B------:R-:W-:Y:S02]  /*2ff0*/  @!P2 IMAD R20, R16, 0x2, R9 ;  /* 0x000000021014a824 */ /* 0x000fe400078e0209 */
[----:B------:R-:W2:Y:S01]  /*3000*/  @!P2 LDC.64 R16, c[0x0][0x218] ;  /* 0x00008600ff10ab82 */ /* 0x000ea20000000a00 */
[----:B-1----:R-:W-:Y:S01]  /*3010*/  IMAD.U32 R0, RZ, RZ, UR11 ;  /* 0x0000000bff007e24 */ /* 0x002fe2000f8e00ff */
[----:B------:R-:W-:-:S04]  /*3020*/  @!P5 LEA R6, P1, R4, R2, 0x6 ;  /* 0x000000020406d211 */ /* 0x000fc800078230ff */
[----:B------:R-:W-:Y:S01]  /*3030*/  @!P5 LEA.HI.X R0, R5, R3, R0, 0x6, P1 ;  /* 0x000000030500d211 */ /* 0x000fe200008f3400 */
[----:B------:R-:W-:Y:S01]  /*3040*/  @!P4 IMAD.WIDE.U32 R4, R4, 0x50, R2 ;  /* 0x000000500404c825 */ /* 0x000fe200078e0002 */
[----:B---3--:R-:W-:-:S04]  /*3050*/  @!P5 LEA R8, P1, R6, R14, 0x1 ;  /* 0x0000000e0608d211 */ /* 0x008fc800078208ff */
[----:B------:R-:W-:Y:S01]  /*3060*/  @!P5 LEA.HI.X R9, R6, R15, R0, 0x1, P1 ;  /* 0x0000000f0609d211 */ /* 0x000fe200008f0c00 */
[C---:B------:R-:W-:Y:S01]  /*3070*/  IMAD.WIDE.U32 R6, R12.reuse, UR8, R30 ;  /* 0x000000080c067c25 */ /* 0x040fe2000f8e001e */
[----:B------:R-:W1:Y:S03]  /*3080*/  @!P3 LDC.64 R14, c[0x0][0x218] ;  /* 0x00008600ff0ebb82 */ /* 0x000e660000000a00 */
[----:B------:R-:W-:Y:S01]  /*3090*/  IMAD R0, R13, UR8, RZ ;  /* 0x000000080d007c24 */ /* 0x000fe2000f8e02ff */
[----:B------:R3:W-:Y:S03]  /*30a0*/  @!P5 LDGSTS.E.BYPASS.LTC128B.128 [R10+0x6000], desc[UR16][R8.64] ;  /* 0x06000000080adfae */ /* 0x0007e6000b901d50 */
[----:B------:R-:W-:Y:S01]  /*30b0*/  IMAD R0, R12, UR9, R0 ;  /* 0x000000090c007c24 */ /* 0x000fe2000f8e0200 */
[----:B---3--:R-:W-:Y:S01]  /*30c0*/  IADD3 R8, P5, R6, UR28, RZ ;  /* 0x0000001c06087c10 */ /* 0x008fe2000ffbe0ff */
[----:B------:R-:W-:Y:S01]  /*30d0*/  @!P4 VIADD R10, R5, UR6 ;  /* 0x00000006050acc36 */ /* 0x000fe20008000000 */
[C---:B----4-:R-:W-:Y:S01]  /*30e0*/  @!P4 LEA R6, P1, R4.reuse, R18, 0x1 ;  /* 0x000000120406c211 */ /* 0x050fe200078208ff */
[----:B------:R-:W-:Y:S01]  /*30f0*/  IMAD.U32 R5, RZ, RZ, UR10 ;  /* 0x0000000aff057e24 */ /* 0x000fe2000f8e00ff */
[----:B------:R-:W-:Y:S01]  /*3100*/  @!UP0 UIMAD UR6, UR11, 0x60, URZ ;  /* 0x000000600b0688a4 */ /* 0x000fe2000f8e023f */
[----:B------:R-:W-:Y:S01]  /*3110*/  IADD3.X R9, R7, UR27, R0, P5, !PT ;  /* 0x0000001b07097c10 */ /* 0x000fe2000affe400 */
[----:B------:R-:W-:Y:S01]  /*3120*/  VOTEU.ALL UP0, P2 ;  /* 0x00000000003f7886 */ /* 0x000fe20001000000 */
[----:B------:R-:W-:Y:S01]  /*3130*/  @!P4 LEA.HI.X R7, R4, R19, R10, 0x1, P1 ;  /* 0x000000130407c211 */ /* 0x000fe200008f0c0a */
[----:B------:R-:W-:Y:S01]  /*3140*/  @!P3 IMAD.WIDE.U32 R4, R5, 0x60, R2 ;  /* 0x000000600504b825 */ /* 0x000fe200078e0002 */
[----:B------:R-:W-:-:S02]  /*3150*/  ISETP.GE.AND P1, PT, R12, UR20, PT ;  /* 0x000000140c007c0c */ /* 0x000fc4000bf26270 */
[----:B------:R-:W-:Y:S01]  /*3160*/  @!UP0 UIMAD UR18, UR11, 0x70, URZ ;  /* 0x000000700b1288a4 */ /* 0x000fe2000f8e023f */
[----:B------:R-:W-:Y:S01]  /*3170*/  IMAD.U32 R0, RZ, RZ, UR10 ;  /* 0x0000000aff007e24 */ /* 0x000fe2000f8e00ff */
[----:B------:R1:W-:Y:S01]  /*3180*/  @!P4 LDGSTS.E.BYPASS.LTC128B.128 [R11+0x6800], desc[UR16][R6.64] ;  /* 0x06800000060bcfae */ /* 0x0003e2000b901d50 */
[----:B------:R-:W-:Y:S01]  /*3190*/  @!P3 VIADD R5, R5, UR6 ;  /* 0x000000060505bc36 */ /* 0x000fe20008000000 */
[----:B------:R-:W-:Y:S01]  /*31a0*/  ULDC.64 UR6, c[0x0][0x268] ;  /* 0x00009a0000067ab9 */ /* 0x000fe20000000a00 */
[----:B------:R-:W-:-:S04]  /*31b0*/  @!P2 IMAD.WIDE.U32 R2, R0, 0x70, R2 ;  /* 0x000000700002a825 */ /* 0x000fc800078e0002 */
[----:B------:R-:W-:Y:S01]  /*31c0*/  @!P2 VIADD R3, R3, UR18 ;  /* 0x000000120303ac36 */ /* 0x000fe20008000000 */
[----:B------:R-:W-:Y:S01]  /*31d0*/  USHF.L.U64.HI UR18, UR8, 0x7, UR9 ;  /* 0x0000000708127899 */ /* 0x000fe20008010209 */
[----:B------:R-:W-:Y:S02]  /*31e0*/  IMAD R0, R32, UR6, RZ ;  /* 0x0000000620007c24 */ /* 0x000fe4000f8e02ff */
[----:B------:R-:W-:Y:S01]  /*31f0*/  IMAD.WIDE.U32 R36, R34, UR6, R8 ;  /* 0x0000000622247c25 */ /* 0x000fe2000f8e0008 */
[----:B------:R-:W-:Y:S01]  /*3200*/  UIMAD UR6, UR18, UR21, URZ ;  /* 0x00000015120672a4 */ /* 0x000fe2000f8e023f */
[----:B------:R-:W-:Y:S02]  /*3210*/  LEA.HI R8, R50, R134, RZ, 0x4 ;  /* 0x0000008632087211 */ /* 0x000fe400078f20ff */
[----:B------:R-:W-:Y:S01]  /*3220*/  IMAD R0, R34, UR7, R0 ;  /* 0x0000000722007c24 */ /* 0x000fe2000f8e0200 */
[----:B------:R-:W-:Y:S01]  /*3230*/  UIMAD UR6, UR29, UR19, UR6 ;  /* 0x000000131d0672a4 */ /* 0x000fe2000f8e0206 */
[----:B------:R-:W-:Y:S01]  /*3240*/  IMAD.MOV.U32 R28, RZ, RZ, R36 ;  /* 0x000000ffff1c7224 */ /* 0x000fe200078e0024 */
[----:B------:R-:W-:Y:S01]  /*3250*/  LOP3.LUT R13, R8, 0xfffffff0, RZ, 0xc0, !PT ;  /* 0xfffffff0080d7812 */ /* 0x000fe200078ec0ff */
[----:B------:R-:W-:Y:S01]  /*3260*/  IMAD.IADD R29, R37, 0x1, R0 ;  /* 0x00000001251d7824 */ /* 0x000fe200078e0200 */
[----:B------:R-:W-:Y:S01]  /*3270*/  UIMAD.WIDE.U32 UR28, UR8, 0x20, URZ ;  /* 0x00000020081c78a5 */ /* 0x000fe2000f8e003f */
[----:B------:R-:W-:Y:S01]  /*3280*/  IMAD.U32 R0, RZ, RZ, UR9 ;  /* 0x00000009ff007e24 */ /* 0x000fe2000f8e00ff */
[----:B------:R-:W-:Y:S01]  /*3290*/  STL.64 [R1+0xd0], R36 ;  /* 0x0000d02401007387 */ /* 0x000fe20000100a00 */
[----:B------:R-:W-:-:S03]  /*32a0*/  IMAD.SHL.U32 R12, R12, 0x8, RZ ;  /* 0x000000080c0c7824 */ /* 0x000fc600078e00ff */
[----:B------:R-:W-:Y:S01]  /*32b0*/  STL.64 [R1+0xb8], R28 ;  /* 0x0000b81c01007387 */ /* 0x000fe20000100a00 */
[C---:B-1----:R-:W-:Y:S01]  /*32c0*/  @!P3 LEA R6, P4, R4.reuse, R14, 0x1 ;  /* 0x0000000e0406b211 */ /* 0x042fe200078808ff */
[----:B------:R-:W1:Y:S03]  /*32d0*/  @!P0 LDC.64 R10, c[0x0][0x220] ;  /* 0x00008800ff0a8b82 */ /* 0x000e660000000a00 */
[----:B------:R-:W-:Y:S02]  /*32e0*/  @!P3 LEA.HI.X R7, R4, R15, R5, 0x1, P4 ;  /* 0x0000000f0407b211 */ /* 0x000fe400020f0c05 */
[----:B--2---:R-:W-:-:S03]  /*32f0*/  @!P2 LEA R4, P4, R2, R16, 0x1 ;  /* 0x000000100204a211 */ /* 0x004fc600078808ff */
[----:B------:R2:W-:Y:S01]  /*3300*/  @!P3 LDGSTS.E.BYPASS.LTC128B.128 [R21+0x7000], desc[UR16][R6.64] ;  /* 0x070000000615bfae */ /* 0x0005e2000b901d50 */
[----:B------:R-:W-:Y:S01]  /*3310*/  @!P2 LEA.HI.X R5, R2, R17, R3, 0x1, P4 ;  /* 0x000000110205a211 */ /* 0x000fe200020f0c03 */
[----:B------:R-:W3:Y:S01]  /*3320*/  @!P1 LDC.64 R14, c[0x0][0x220] ;  /* 0x00008800ff0e9b82 */ /* 0x000ee20000000a00 */
[----:B------:R-:W-:Y:S01]  /*3330*/  IMAD.U32 R2, RZ, RZ, UR21 ;  /* 0x00000015ff027e24 */ /* 0x000fe2000f8e00ff */
[----:B------:R-:W-:Y:S02]  /*3340*/  ISETP.GE.AND P4, PT, R47, UR20, PT ;  /* 0x000000142f007c0c */ /* 0x000fe4000bf86270 */
[----:B------:R4:W-:Y:S01]  /*3350*/  @!P2 LDGSTS.E.BYPASS.LTC128B.128 [R20+0x7800], desc[UR16][R4.64] ;  /* 0x078000000414afae */ /* 0x0009e2000b901d50 */
[----:B------:R-:W-:Y:S01]  /*3360*/  IMAD.WIDE.U32 R2, R2, UR19, R28 ;  /* 0x0000001302027c25 */ /* 0x000fe2000f8e001c */
[----:B------:R-:W-:Y:S02]  /*3370*/  ISETP.GE.AND P3, PT, R48, UR20, PT ;  /* 0x0000001430007c0c */ /* 0x000fe4000bf66270 */
[----:B------:R-:W0:Y:S01]  /*3380*/  LDGDEPBAR ;  /* 0x00000000000079af */ /* 0x000e220000000000 */
[----:B------:R-:W-:Y:S01]  /*3390*/  VIADD R3, R3, UR6 ;  /* 0x0000000603037c36 */ /* 0x000fe20008000000 */
[----:B------:R-:W-:-:S05]  /*33a0*/  USHF.L.U32 UR6, UR9, 0x5, URZ ;  /* 0x0000000509067899 */ /* 0x000fca000800063f */
[----:B------:R-:W-:Y:S01]  /*33b0*/  VOTEU.ALL UP0, P4 ;  /* 0x00000000003f7886 */ /* 0x000fe20002000000 */
[----:B--2---:R-:W-:Y:S02]  /*33c0*/  IMAD.U32 R6, RZ, RZ, UR8 ;  /* 0x00000008ff067e24 */ /* 0x004fe4000f8e00ff */
[----:B------:R-:W-:-:S03]  /*33d0*/  IMAD.U32 R7, RZ, RZ, UR8 ;  /* 0x00000008ff077e24 */ /* 0x000fc6000f8e00ff */
[----:B------:R-:W-:Y:S01]  /*33e0*/  @!P0 LEA R6, P5, R6, R2, 0x4 ;  /* 0x0000000206068211 */ /* 0x000fe200078a20ff */
[----:B----4-:R-:W2:Y:S01]  /*33f0*/  @!P3 LDC.64 R20, c[0x0][0x220] ;  /* 0x00008800ff14bb82 */ /* 0x010ea20000000a00 */
[----:B------:R-:W-:-:S07]  /*3400*/  DEPBAR.LE SB0, 0x0 ;  /* 0x000080000000791a */ /* 0x000fce0000000000 */
[----:B------:R-:W-:Y:S01]  /*3410*/  BAR.SYNC.DEFER_BLOCKING 0x0 ;  /* 0x0000000000007b1d */ /* 0x000fe20000010000 */
[----:B---3--:R-:W-:Y:S02]  /*3420*/  @!P1 LEA R4, P2, R2, R14, 0x1 ;  /* 0x0000000e02049211 */ /* 0x008fe400078408ff */
[----:B------:R-:W-:Y:S01]  /*3430*/  @!P0 LEA.HI.X R9, R7, R3, R0, 0x4, P5 ;  /* 0x0000000307098211 */ /* 0x000fe200028f2400 */
[----:B------:R-:W-:Y:S01]  /*3440*/  IMAD.IADD R0, R134, 0x1, -R13 ;  /* 0x0000000186007824 */ /* 0x000fe200078e0a0d */
[----:B------:R-:W-:Y:S01]  /*3450*/  @!P1 LEA.HI.X R5, R2, R15, R3, 0x1, P2 ;  /* 0x0000000f02059211 */ /* 0x000fe200010f0c03 */
[----:B------:R-:W-:Y:S01]  /*3460*/  IMAD.U32 R13, RZ, RZ, UR8 ;  /* 0x00000008ff0d7e24 */ /* 0x000fe2000f8e00ff */
[----:B------:R-:W-:Y:S01]  /*3470*/  SHF.R.S32.HI R7, RZ, 0x4, R8 ;  /* 0x00000004ff077819 */ /* 0x000fe20000011408 */
[----:B------:R-:W3:Y:S01]  /*3480*/  @!P6 LDC.64 R14, c[0x0][0x220] ;  /* 0x00008800ff0eeb82 */ /* 0x000ee20000000a00 */
[----:B------:R-:W-:Y:S02]  /*3490*/  ISETP.GE.AND P5, PT, R46, UR20, PT ;  /* 0x000000142e007c0c */ /* 0x000fe4000bfa6270 */
[----:B------:R-:W-:-:S11]  /*34a0*/  ISETP.GE.AND P2, PT, R44, UR20, PT ;  /* 0x000000142c007c0c */ /* 0x000fd6000bf46270 */
[----:B------:R-:W4:Y:S01]  /*34b0*/  @!P5 LDC.64 R16, c[0x0][0x220] ;  /* 0x00008800ff10db82 */ /* 0x000f220000000a00 */
[----:B------:R-:W-:Y:S01]  /*34c0*/  VOTEU.ALL UP1, P5 ;  /* 0x00000000003f7886 */ /* 0x000fe20002820000 */
[----:B------:R-:W-:Y:S01]  /*34d0*/  @P1 STS.128 [R234+0x8000], RZ ;  /* 0x008000ffea001388 */ /* 0x000fe20000000c00 */
[----:B------:R-:W-:-:S03]  /*34e0*/  VOTEU.ALL UP2, P2 ;  /* 0x00000000003f7886 */ /* 0x000fc60001040000 */
[----:B------:R-:W-:Y:S01]  /*34f0*/  @!PT LDS RZ, [RZ] ;  /* 0x00000000fffff984 */ /* 0x000fe20000000800 */
[----:B------:R-:W-:Y:S01]  /*3500*/  @!PT LDS RZ, [RZ] ;  /* 0x00000000fffff984 */ /* 0x000fe20000000800 */
[----:B------:R-:W-:Y:S01]  /*3510*/  @!PT LDS RZ, [RZ] ;  /* 0x00000000fffff984 */ /* 0x000fe20000000800 */
[----:B------:R5:W-:Y:S01]  /*3520*/  @!P1 LDGSTS.E.BYPASS.LTC128B.128 [R234+0x8000], desc[UR16][R4.64] ;  /* 0x0800000004ea9fae */ /* 0x000be2000b901d50 */
[----:B------:R-:W-:-:S03]  /*3530*/  @!UP1 UIMAD UR7, UR9, 0x60, URZ ;  /* 0x00000060090798a4 */ /* 0x000fc6000f8e023f */
[----:B------:R-:W-:Y:S01]  /*3540*/  @P0 STS.128 [R234+0x8800], RZ ;  /* 0x008800ffea000388 */ /* 0x000fe20000000c00 */
[----:B-----5:R-:W-:Y:S02]  /*3550*/  LEA.HI R5, R8, R7, RZ, 0x1 ;  /* 0x0000000708057211 */ /* 0x020fe400078f08ff */
[----:B------:R-:W-:Y:S02]  /*3560*/  SHF.R.S32.HI R8, RZ, 0x1f, R0 ;  /* 0x0000001fff087819 */ /* 0x000fe40000011400 */
[----:B-1----:R-:W-:Y:S02]  /*3570*/  @!P0 LEA R4, P1, R6, R10, 0x1 ;  /* 0x0000000a06048211 */ /* 0x002fe400078208ff */
[----:B------:R-:W-:Y:S02]  /*3580*/  LEA.HI R22, R8, R0, RZ, 0x3 ;  /* 0x0000000008167211 */ /* 0x000fe400078f18ff */
[----:B------:R-:W-:Y:S02]  /*3590*/  LOP3.LUT R8, R5, 0xfffffffe, RZ, 0xc0, !PT ;  /* 0xfffffffe05087812 */ /* 0x000fe400078ec0ff */
[----:B------:R-:W-:-:S02]  /*35a0*/  @!P0 LEA.HI.X R5, R6, R11, R9, 0x1, P1 ;  /* 0x0000000b06058211 */ /* 0x000fc400008f0c09 */
[----:B------:R-:W1:Y:S01]  /*35b0*/  @!P4 LDC.64 R10, c[0x0][0x220] ;  /* 0x00008800ff0acb82 */ /* 0x000e620000000a00 */
[----:B------:R-:W-:Y:S01]  /*35c0*/  LOP3.LUT R6, R22, 0xfffffff8, RZ, 0xc0, !PT ;  /* 0xfffffff816067812 */ /* 0x000fe200078ec0ff */
[----:B------:R-:W-:Y:S01]  /*35d0*/  IMAD.IADD R9, R7, 0x1, -R8 ;  /* 0x0000000107097824 */ /* 0x000fe200078e0a08 */
[----:B------:R-:W-:Y:S01]  /*35e0*/  @!PT LDS RZ, [RZ] ;  /* 0x00000000fffff984 */ /* 0x000fe20000000800 */
[----:B------:R-:W-:Y:S01]  /*35f0*/  @!PT LDS RZ, [RZ] ;  /* 0x00000000fffff984 */ /* 0x000fe20000000800 */
[----:B------:R-:W-:Y:S01]  /*3600*/  @!PT LDS RZ, [RZ] ;  /* 0x00000000fffff984 */ /* 0x000fe20000000800 */
[----:B------:R5:W-:Y:S01]  /*3610*/  @!P0 LDGSTS.E.BYPASS.LTC128B.128 [R234+0x8800], desc[UR16][R4.64] ;  /* 0x0880000004ea8fae */ /* 0x000be2000b901d50 */
[----:B------:R-:W-:Y:S01]  /*3620*/  ISETP.GE.AND P1, PT, R43, UR20, PT ;  /* 0x000000142b007c0c */ /* 0x000fe2000bf26270 */
[----:B------:R-:W-:Y:S01]  /*3630*/  @!UP2 UIMAD UR20, UR9, 0x50, URZ ;  /* 0x000000500914a8a4 */ /* 0x000fe2000f8e023f */
[----:B------:R-:W-:Y:S01]  /*3640*/  IMAD.IADD R23, R0, 0x1, -R6 ;  /* 0x0000000100177824 */ /* 0x000fe200078e0a06 */
[----:B------:R-:W-:Y:S01]  /*3650*/  @!P6 IADD3 R0, P0, R2, UR28, RZ ;  /* 0x0000001c0200ec10 */ /* 0x000fe2000ff1e0ff */
[----:B------:R-:W-:Y:S01]  /*3660*/  IMAD.SHL.U32 R6, R49, 0x40, RZ ;  /* 0x0000004031067824 */ /* 0x000fe200078e00ff */
[----:B------:R-:W-:Y:S01]  /*3670*/  @P6 STS.128 [R234+0x9000], RZ ;  /* 0x009000ffea006388 */ /* 0x000fe20000000c00 */
[----:B------:R-:W-:-:S03]  /*3680*/  IMAD.SHL.U32 R8, R9, 0x8, RZ ;  /* 0x0000000809087824 */ /* 0x000fc600078e00ff */
[----:B------:R-:W-:-:S04]  /*3690*/  LOP3.LUT R6, R6, 0x1c0, RZ, 0xc0, !PT ;  /* 0x000001c006067812 */ /* 0x000fc800078ec0ff */
[----:B------:R-:W-:Y:S02]  /*36a0*/  LOP3.LUT R12, R6, 0x8, R12, 0xf8, !PT ;  /* 0x00000008060c7812 */ /* 0x000fe400078ef80c */
[----:B------:R-:W-:-:S04]  /*36b0*/  SHF.R.U32.HI R6, RZ, 0x3, R6 ;  /* 0x00000003ff067819 */ /* 0x000fc80000011606 */
[----:B------:R-:W-:Y:S01]  /*36c0*/  LOP3.LUT R12, R12, R6, RZ, 0x3c, !PT ;  /* 0x000000060c0c7212 */ /* 0x000fe200078e3cff */
[----:B-----5:R-:W-:Y:S01]  /*36d0*/  IMAD.U32 R5, RZ, RZ, UR6 ;  /* 0x00000006ff057e24 */ /* 0x020fe2000f8e00ff */
[----:B------:R-:W-:Y:S01]  /*36e0*/  @!UP0 UIMAD UR6, UR9, 0x30, URZ ;  /* 0x00000030090688a4 */ /* 0x000fe2000f8e023f */
[----:B------:R-:W-:Y:S01]  /*36f0*/  IMAD.U32 R4, RZ, RZ, UR8 ;  /* 0x00000008ff047e24 */ /* 0x000fe2000f8e00ff */
[----:B------:R-:W-:Y:S02]  /*3700*/  VOTEU.ALL UP0, P1 ;  /* 0x00000000003f7886 */ /* 0x000fe40000800000 */
[----:B------:R-:W-:Y:S01]  /*3710*/  @!P6 IADD3.X R7, R3, UR29, R5, P0, !PT ;  /* 0x0000001d0307ec10 */ /* 0x000fe200087fe405 */
[----:B------:R-:W-:Y:S01]  /*3720*/  @!P4 IMAD.WIDE.U32 R4, R4, 0x30, R2 ;  /* 0x000000300404c825 */ /* 0x000fe200078e0002 */
[----:B---3--:R-:W-:-:S03]  /*3730*/  @!P6 LEA R14, P0, R0, R14, 0x1 ;  /* 0x0000000e000ee211 */ /* 0x008fc600078008ff */
[----:B------:R-:W-:Y:S01]  /*3740*/  @!P4 VIADD R5, R5, UR6 ;  /* 0x000000060505cc36 */ /* 0x000fe20008000000 */
[----:B------:R-:W-:Y:S01]  /*3750*/  @!P6 LEA.HI.X R15, R0, R15, R7, 0x1, P0 ;  /* 0x0000000f000fe211 */ /* 0x000fe200000f0c07 */
[----:B------:R-:W-:Y:S01]  /*3760*/  IMAD.SHL.U32 R0, R23, 0x40, RZ ;  /* 0x0000004017007824 */ /* 0x000fe200078e00ff */
[C---:B-1----:R-:W-:Y:S01]  /*3770*/  @!P4 LEA R10, P0, R4.reuse, R10, 0x1 ;  /* 0x0000000a040ac211 */ /* 0x042fe200078008ff */
[----:B------:R-:W-:Y:S01]  /*3780*/  IMAD.U32 R7, RZ, RZ, UR8 ;  /* 0x00000008ff077e24 */ /* 0x000fe2000f8e00ff */
[----:B------:R-:W-:Y:S01]  /*3790*/  @!UP0 UIMAD UR6, UR9, 0x70, URZ ;  /* 0x00000070090688a4 */ /* 0x000fe2000f8e023f */
[----:B------:R-:W-:Y:S01]  /*37a0*/  @!PT LDS RZ, [RZ] ;  /* 0x00000000fffff984 */ /* 0x000fe20000000800 */
[----:B------:R-:W-:Y:S01]  /*37b0*/  @!PT LDS RZ, [RZ] ;  /* 0x00000000fffff984 */ /* 0x000fe20000000800 */
[----:B------:R-:W-:Y:S01]  /*37c0*/  @!PT LDS RZ, [RZ] ;  /* 0x00000000fffff984 */ /* 0x000fe20000000800 */
[----:B------:R1:W-:Y:S01]  /*37d0*/  @!P6 LDGSTS.E.BYPASS.LTC128B.128 [R234+0x9000], desc[UR16][R14.64] ;  /* 0x090000000eeaefae */ /* 0x0003e2000b901d50 */
[----:B------:R-:W-:Y:S01]  /*37e0*/  @!P4 LEA.HI.X R11, R4, R11, R5, 0x1, P0 ;  /* 0x0000000b040bc211 */ /* 0x000fe200000f0c05 */
[----:B------:R-:W-:Y:S01]  /*37f0*/  IMAD.U32 R5, RZ, RZ, UR8 ;  /* 0x00000008ff057e24 */ /* 0x000fe2000f8e00ff */
[----:B------:R-:W-:Y:S01]  /*3800*/  LOP3.LUT R0, R0, 0x1c0, RZ, 0xc0, !PT ;  /* 0x000001c000007812 */ /* 0x000fe200078ec0ff */
[----:B------:R-:W-:Y:S01]  /*3810*/  IMAD.U32 R4, RZ, RZ, UR9 ;  /* 0x00000009ff047e24 */ /* 0x000fe2000f8e00ff */
[----:B------:R-:W-:Y:S01]  /*3820*/  @P4 STS.128 [R234+0x9800], RZ ;  /* 0x009800ffea004388 */ /* 0x000fe20000000c00 */
[----:B------:R-:W-:Y:S01]  /*3830*/  UISETP.GT.AND UP0, UPT, UR21, UR12, UPT ;  /* 0x0000000c1500728c */ /* 0x000fe2000bf04270 */
[----:B------:R-:W-:-:S02]  /*3840*/  LOP3.LUT R8, R0, 0x8, R8, 0xf8, !PT ;  /* 0x0000000800087812 */ /* 0x000fc400078ef808 */
[----:B------:R-:W-:Y:S01]  /*3850*/  SHF.R.U32.HI R6, RZ, 0x3, R0 ;  /* 0x00000003ff067819 */ /* 0x000fe20000011600 */
[----:B------:R-:W-:Y:S01]  /*3860*/  IMAD R0, R9, 0x200, R12 ;  /* 0x0000020009007824 */ /* 0x000fe200078e020c */
[----:B------:R-:W-:Y:S01]  /*3870*/  @!P3 LEA R18, P0, R5, R2, 0x6 ;  /* 0x000000020512b211 */ /* 0x000fe200078030ff */
[----:B------:R-:W-:Y:S01]  /*3880*/  IMAD.U32 R12, RZ, RZ, UR8 ;  /* 0x00000008ff0c7e24 */ /* 0x000fe2000f8e00ff */
[----:B------:R-:W-:Y:S01]  /*3890*/  LOP3.LUT R232, R8, R6, RZ, 0x3c, !PT ;  /* 0x0000000608e87212 */ /* 0x000fe200078e3cff */
[----:B------:R-:W-:Y:S01]  /*38a0*/  IMAD.U32 R6, RZ, RZ, UR8 ;  /* 0x00000008ff067e24 */ /* 0x000fe2000f8e00ff */
[----:B------:R-:W-:Y:S01]  /*38b0*/  @!P3 LEA.HI.X R19, R7, R3, R4, 0x6, P0 ;  /* 0x000000030713b211 */ /* 0x000fe200000f3404 */
[--C-:B------:R-:W-:Y:S01]  /*38c0*/  @!P5 IMAD.MOV.U32 R4, RZ, RZ, R2.reuse ;  /* 0x000000ffff04d224 */ /* 0x100fe200078e0002 */
[----:B------:R-:W-:Y:S01]  /*38d0*/  @!PT LDS RZ, [RZ] ;  /* 0x00000000fffff984 */ /* 0x000fe20000000800 */
[----:B------:R-:W-:Y:S01]  /*38e0*/  @!PT LDS RZ, [RZ] ;  /* 0x00000000fffff984 */ /* 0x000fe20000000800 */
[----:B------:R-:W-:Y:S01]  /*38f0*/  @!PT LDS RZ, [RZ] ;  /* 0x00000000fffff984 */ /* 0x000fe20000000800 */
[----:B------:R3:W-:Y:S01]  /*3900*/  @!P4 LDGSTS.E.BYPASS.LTC128B.128 [R234+0x9800], desc[UR16][R10.64] ;  /* 0x098000000aeacfae */ /* 0x0007e2000b901d50 */
[--C-:B------:R-:W-:Y:S01]  /*3910*/  @!P5 IMAD.MOV.U32 R5, RZ, RZ, R3.reuse ;  /* 0x000000ffff05d224 */ /* 0x100fe200078e0003 */
[----:B------:R-:W-:Y:S01]  /*3920*/  LEA R135, R0, UR4, 0x1 ;  /* 0x0000000400877c11 */ /* 0x000fe2000f8e08ff */
[----:B------:R-:W-:Y:S01]  /*3930*/  @!P1 IMAD.MOV.U32 R8, RZ, RZ, R2 ;  /* 0x000000ffff089224 */ /* 0x000fe200078e0002 */
[----:B------:R-:W-:Y:S01]  /*3940*/  @P3 STS.128 [R234+0xa000], RZ ;  /* 0x00a000ffea003388 */ /* 0x000fe20000000c00 */
[----:B------:R-:W-:-:S02]  /*3950*/  @!P1 IMAD.MOV.U32 R9, RZ, RZ, R3 ;  /* 0x000000ffff099224 */ /* 0x000fc400078e0003 */
[----:B------:R-:W-:Y:S01]  /*3960*/  @!P2 IMAD.WIDE.U32 R6, R6, 0x50, R2 ;  /* 0x000000500606a825 */ /* 0x000fe200078e0002 */
[----:B-1----:R-:W1:Y:S03]  /*3970*/  @!P1 LDC.64 R14, c[0x0][0x220] ;  /* 0x00008800ff0e9b82 */ /* 0x002e660000000a00 */
[----:B------:R-:W-:-:S04]  /*3980*/  @!P5 IMAD.WIDE.U32 R4, R12, 0x60, R4 ;  /* 0x000000600c04d825 */ /* 0x000fc800078e0004 */
[----:B------:R-:W-:Y:S01]  /*3990*/  @!P1 IMAD.WIDE.U32 R2, R13, 0x70, R8 ;  /* 0x000000700d029825 */ /* 0x000fe200078e0008 */
[C---:B--2---:R-:W-:Y:S01]  /*39a0*/  @!P3 LEA R8, P0, R18.reuse, R20, 0x1 ;  /* 0x000000141208b211 */ /* 0x044fe200078008ff */
[----:B------:R-:W2:Y:S02]  /*39b0*/  @!P2 LDC.64 R12, c[0x0][0x220] ;  /* 0x00008800ff0cab82 */ /* 0x000ea40000000a00 */
[----:B------:R-:W-:Y:S01]  /*39c0*/  @!P2 VIADD R7, R7, UR20 ;  /* 0x000000140707ac36 */ /* 0x000fe20008000000 */
[----:B------:R-:W-:Y:S01]  /*39d0*/  @!P3 LEA.HI.X R9, R18, R21, R19, 0x1, P0 ;  /* 0x000000151209b211 */ /* 0x000fe200000f0c13 */
[----:B------:R-:W-:Y:S02]  /*39e0*/  @!P5 VIADD R5, R5, UR7 ;  /* 0x000000070505dc36 */ /* 0x000fe40008000000 */
[----:B------:R-:W-:Y:S01]  /*39f0*/  @!P1 VIADD R3, R3, UR6 ;  /* 0x0000000603039c36 */ /* 0x000fe20008000000 */
[----:B------:R-:W-:Y:S01]  /*3a00*/  UIADD3 UR6, UR25, 0x1, -UR26 ;  /* 0x0000000119067890 */ /* 0x000fe2000fffe81a */
[----:B------:R-:W-:Y:S01]  /*3a10*/  @!PT LDS RZ, [RZ] ;  /* 0x00000000fffff984 */ /* 0x000fe20000000800 */
[----:B------:R-:W-:Y:S01]  /*3a20*/  @!PT LDS RZ, [RZ] ;  /* 0x00000000fffff984 */ /* 0x000fe20000000800 */
[----:B------:R-:W-:Y:S01]  /*3a30*/  @!PT LDS RZ, [RZ] ;  /* 0x00000000fffff984 */ /* 0x000fe20000000800 */
[----:B------:R-:W-:Y:S01]  /*3a40*/  @!P3 LDGSTS.E.BYPASS.LTC128B.128 [R234+0xa000], desc[UR16][R8.64] ;  /* 0x0a00000008eabfae */ /* 0x000fe2000b901d50 */
[----:B------:R-:W-:-:S02]  /*3a50*/  IMAD.MOV.U32 R0, RZ, RZ, 0x20 ;  /* 0x00000020ff007424 */ /* 0x000fc400078e00ff */
[----:B---3--:R-:W-:Y:S01]  /*3a60*/  IMAD.SHL.U32 R10, R22, 0x40, RZ ;  /* 0x00000040160a7824 */ /* 0x008fe200078e00ff */
[----:B------:R-:W-:Y:S01]  /*3a70*/  @P2 STS.128 [R234+0xa800], RZ ;  /* 0x00a800ffea002388 */ /* 0x000fe20000000c00 */
[----:B------:R-:W-:Y:S01]  /*3a80*/  VIADD R226, R135, 0x4040 ;  /* 0x0000404087e27836 */ /* 0x000fe20000000000 */
[----:B------:R-:W-:Y:S02]  /*3a90*/  UIADD3 UR6, UR6, UR22, URZ ;  /* 0x0000001606067290 */ /* 0x000fe4000fffe03f */
[----:B------:R-:W-:Y:S02]  /*3aa0*/  LOP3.LUT R227, R10, 0xfffffe00, RZ, 0xc0, !PT ;  /* 0xfffffe000ae37812 */ /* 0x000fe400078ec0ff */
[----:B--2---:R-:W-:Y:S02]  /*3ab0*/  @!P2 LEA R10, P4, R6, R12, 0x1 ;  /* 0x0000000c060aa211 */ /* 0x004fe400078808ff */
[----:B----4-:R-:W-:Y:S02]  /*3ac0*/  @!P5 LEA R12, P0, R4, R16, 0x1 ;  /* 0x00000010040cd211 */ /* 0x010fe400078008ff */
[----:B------:R-:W-:Y:S01]  /*3ad0*/  @!P2 LEA.HI.X R11, R6, R13, R7, 0x1, P4 ;  /* 0x0000000d060ba211 */ /* 0x000fe200020f0c07 */
[----:B------:R-:W-:Y:S01]  /*3ae0*/  IMAD R6, R132, 0x400, R227 ;  /* 0x0000040084067824 */ /* 0x000fe200078e02e3 */
[----:B------:R-:W-:-:S02]  /*3af0*/  @!P5 LEA.HI.X R13, R4, R17, R5, 0x1, P0 ;  /* 0x00000011040dd211 */ /* 0x000fc400000f0c05 */
[C---:B-1----:R-:W-:Y:S01]  /*3b00*/  @!P1 LEA R4, P0, R2.reuse, R14, 0x1 ;  /* 0x0000000e02049211 */ /* 0x042fe200078008ff */
[----:B------:R-:W-:Y:S01]  /*3b10*/  @!PT LDS RZ, [RZ] ;  /* 0x00000000fffff984 */ /* 0x000fe20000000800 */
[----:B------:R-:W-:Y:S01]  /*3b20*/  @!PT LDS RZ, [RZ] ;  /* 0x00000000fffff984 */ /* 0x000fe20000000800 */
[----:B------:R-:W-:Y:S01]  /*3b30*/  @!PT LDS RZ, [RZ] ;  /* 0x00000000fffff984 */ /* 0x000fe20000000800 */
[----:B------:R1:W-:Y:S03]  /*3b40*/  @!P2 LDGSTS.E.BYPASS.LTC128B.128 [R234+0xa800], desc[UR16][R10.64] ;  /* 0x0a8000000aeaafae */ /* 0x0003e6000b901d50 */
[----:B------:R-:W-:Y:S01]  /*3b50*/  @!P1 LEA.HI.X R5, R2, R15, R3, 0x1, P0 ;  /* 0x0000000f02059211 */ /* 0x000fe200000f0c03 */
[----:B------:R-:W-:Y:S01]  /*3b60*/  IMAD.IADD R2, R232, 0x1, R6 ;  /* 0x00000001e8027824 */ /* 0x000fe200078e0206 */
[----:B------:R-:W-:Y:S04]  /*3b70*/  @P5 STS.128 [R234+0xb000], RZ ;  /* 0x00b000ffea005388 */ /* 0x000fe80000000c00 */
[----:B------:R-:W-:Y:S01]  /*3b80*/  LEA R222, R2, UR4, 0x1 ;  /* 0x0000000402de7c11 */ /* 0x000fe2000f8e08ff */
[----:B------:R-:W-:Y:S01]  /*3b90*/  @!PT LDS RZ, [RZ] ;  /* 0x00000000fffff984 */ /* 0x000fe20000000800 */
[----:B------:R-:W-:Y:S01]  /*3ba0*/  @!PT LDS RZ, [RZ] ;  /* 0x00000000fffff984 */ /* 0x000fe20000000800 */
[----:B------:R-:W-:Y:S01]  /*3bb0*/  @!PT LDS RZ, [RZ] ;  /* 0x00000000fffff984 */ /* 0x000fe20000000800 */
[----:B------:R2:W-:Y:S01]  /*3bc0*/  @!P5 LDGSTS.E.BYPASS.LTC128B.128 [R234+0xb000], desc[UR16][R12.64] ;  /* 0x0b0000000ceadfae */ /* 0x0005e2000b901d50 */
[----:B------:R-:W-:-:S03]  /*3bd0*/  IMAD.MOV.U32 R2, RZ, RZ, 0x10 ;  /* 0x00000010ff027424 */ /* 0x000fc600078e00ff */
[----:B------:R-:W-:Y:S04]  /*3be0*/  @P1 STS.128 [R234+0xb800], RZ ;  /* 0x00b800ffea001388 */ /* 0x000fe80000000c00 */
[----:B------:R-:W-:Y:S01]  /*3bf0*/  @!PT LDS RZ, [RZ] ;  /* 0x00000000fffff984 */ /* 0x000fe20000000800 */
[----:B------:R-:W-:Y:S01]  /*3c00*/  @!PT LDS RZ, [RZ] ;  /* 0x00000000fffff984 */ /* 0x000fe20000000800 */
[----:B------:R-:W-:Y:S01]  /*3c10*/  @!PT LDS RZ, [RZ] ;  /* 0x00000000fffff984 */ /* 0x000fe20000000800 */
[----:B------:R3:W-:Y:S01]  /*3c20*/  @!P1 LDGSTS.E.BYPASS.LTC128B.128 [R234+0xb800], desc[UR16][R4.64] ;  /* 0x0b80000004ea9fae */ /* 0x0007e2000b901d50 */
[----:B------:R-:W-:-:S03]  /*3c30*/  R2P PR, R23, 0x6 ;  /* 0x0000000617007804 */ /* 0x000fc60000000000 */
[----:B------:R-:W-:Y:S02]  /*3c40*/  LDSM.16.M88.4 R64, [R135+0x4800] ;  /* 0x004800008740783b */ /* 0x000fe40000000200 */
[----:B------:R-:W-:Y:S02]  /*3c50*/  SEL R2, R2, 0xfffffff0, !P1 ;  /* 0xfffffff002027807 */ /* 0x000fe40004800000 */
[----:B------:R-:W-:Y:S01]  /*3c60*/  LDSM.16.M88.4 R40, [R135+0x7000] ;  /* 0x007000008728783b */ /* 0x000fe20000000200 */
[----:B------:R-:W-:Y:S02]  /*3c70*/  SEL R3, R0, 0xffffffe0, !P2 ;  /* 0xffffffe000037807 */ /* 0x000fe40005000000 */
[----:B------:R-:W-:Y:S01]  /*3c80*/  R2P PR, R49, 0x6 ;  /* 0x0000000631007804 */ /* 0x000fe20000000000 */
[----:B-1----:R-:W1:Y:S01]  /*3c90*/  LDSM.16.M88.4 R8, [R222+0x2000] ;  /* 0x00200000de08783b */ /* 0x002e620000000200 */
[--C-:B------:R-:W-:Y:S02]  /*3ca0*/  IMAD R225, R2, 0x2, R222.reuse ;  /* 0x0000000202e17824 */ /* 0x100fe400078e02de */
[----:B------:R-:W-:Y:S01]  /*3cb0*/  IMAD R223, R3, 0x2, R222 ;  /* 0x0000000203df7824 */ /* 0x000fe200078e02de */
[----:B------:R-:W-:Y:S01]  /*3cc0*/  LDSM.16.M88.4 R60, [R135+0x5000] ;  /* 0x00500000873c783b */ /* 0x000fe20000000200 */
[----:B------:R-:W-:-:S02]  /*3cd0*/  SEL R0, R0, 0xffffffe0, !P1 ;  /* 0xffffffe000007807 */ /* 0x000fc40004800000 */
[----:B------:R-:W-:Y:S01]  /*3ce0*/  IMAD R224, R2, 0x2, R223 ;  /* 0x0000000202e07824 */ /* 0x000fe200078e02df */
[----:B--2---:R-:W2:Y:S02]  /*3cf0*/  LDSM.16.M88.4 R12, [R222] ;  /* 0x00000000de0c783b */ /* 0x004ea40000000200 */
[----:B------:R-:W-:Y:S02]  /*3d00*/  IMAD.IADD R221, R135, 0x1, R0 ;  /* 0x0000000187dd7824 */ /* 0x000fe400078e0200 */
[----:B------:R-:W-:Y:S04]  /*3d10*/  LDSM.16.M88.4 R56, [R135+0x5800] ;  /* 0x005800008738783b */ /* 0x000fe80000000200 */
[----:B---3--:R-:W3:Y:S04]  /*3d20*/  LDSM.16.M88.4 R4, [R135+0x4000] ;  /* 0x004000008704783b */ /* 0x008ee80000000200 */
[----:B------:R-:W4:Y:S04]  /*3d30*/  LDSM.16.M88.4 R52, [R135+0x6000] ;  /* 0x006000008734783b */ /* 0x000f280000000200 */
[----:B------:R-:W5:Y:S04]  /*3d40*/  LDSM.16.M88.4 R44, [R135+0x6800] ;  /* 0x00680000872c783b */ /* 0x000f680000000200 */
[----:B------:R-:W5:Y:S04]  /*3d50*/  LDSM.16.M88.4 R36, [R135+0x7800] ;  /* 0x007800008724783b */ /* 0x000f680000000200 */
[----:B------:R-:W-:Y:S04]  /*3d60*/  LDSM.16.M88.4 R32, [R221+0x4000] ;  /* 0x00400000dd20783b */ /* 0x000fe80000000200 */
[----:B------:R-:W-:Y:S04]  /*3d70*/  LDSM.16.M88.4 R28, [R221+0x4800] ;  /* 0x00480000dd1c783b */ /* 0x000fe80000000200 */
[----:B------:R-:W-:Y:S01]  /*3d80*/  LDSM.16.M88.4 R48, [R221+0x6000] ;  /* 0x00600000dd30783b */ /* 0x000fe20000000200 */
[C---:B-1----:R-:W-:Y:S03]  /*3d90*/  HMMA.16816.F32.BF16 R112, R8.reuse, R64, RZ ;  /* 0x000000400870723c */ /* 0x042fe600000418ff */
[----:B------:R-:W-:Y:S03]  /*3da0*/  LDSM.16.M88.4 R68, [R221+0x6800] ;  /* 0x00680000dd44783b */ /* 0x000fe60000000200 */
[----:B------:R-:W-:Y:S01]  /*3db0*/  HMMA.16816.F32.BF16 R108, R8, R66, RZ ;  /* 0x00000042086c723c */ /* 0x000fe200000418ff */
[----:B------:R-:W-:Y:S04]  /*3dc0*/  LDSM.16.M88.4 R24, [R221+0x5000] ;  /* 0x00500000dd18783b */ /* 0x000fe80000000200 */
[----:B------:R-:W-:Y:S01]  /*3dd0*/  LDSM.16.M88.4 R20, [R221+0x5800] ;  /* 0x00580000dd14783b */ /* 0x000fe20000000200 */
[C---:B--2---:R-:W-:Y:S03]  /*3de0*/  HMMA.16816.F32.BF16 R188, R12.reuse, R42, RZ ;  /* 0x0000002a0cbc723c */ /* 0x044fe600000418ff */
[----:B------:R-:W-:Y:S03]  /*3df0*/  LDSM.16.M88.4 R116, [R221+0x7000] ;  /* 0x00700000dd74783b */ /* 0x000fe60000000200 */
[-C--:B---3--:R-:W-:Y:S01]  /*3e00*/  HMMA.16816.F32.BF16 R168, R12, R4.reuse, RZ ;  /* 0x000000040ca8723c */ /* 0x088fe200000418ff */
[----:B------:R-:W-:Y:S04]  /*3e10*/  LDSM.16.M88.4 R124, [R221+0x7800] ;  /* 0x00780000dd7c783b */ /* 0x000fe80000000200 */
[----:B------:R-:W-:Y:S01]  /*3e20*/  LDSM.16.M88.4 R16, [R225] ;  /* 0x00000000e110783b */ /* 0x000fe20000000200 */
[C---:B------:R-:W-:Y:S03]  /*3e30*/  HMMA.16816.F32.BF16 R128, R8.reuse, R4, RZ ;  /* 0x000000040880723c */ /* 0x040fe600000418ff */
[----:B------:R-:W0:Y:S03]  /*3e40*/  LDGDEPBAR ;  /* 0x00000000000079af */ /* 0x000e260000000000 */
[-C--:B------:R-:W-:Y:S06]  /*3e50*/  HMMA.16816.F32.BF16 R120, R8, R6.reuse, RZ ;  /* 0x000000060878723c */ /* 0x080fec00000418ff */
[----:B------:R-:W-:Y:S01]  /*3e60*/  HMMA.16816.F32.BF16 R164, R12, R6, RZ ;  /* 0x000000060ca4723c */ /* 0x000fe200000418ff */
[----:B------:R-:W1:Y:S05]  /*3e70*/  LDSM.16.M88.4 R4, [R225+0x2000] ;  /* 0x00200000e104783b */ /* 0x000e6a0000000200 */
[C---:B------:R-:W-:Y:S06]  /*3e80*/  HMMA.16816.F32.BF16 R104, R8.reuse, R60, RZ ;  /* 0x0000003c0868723c */ /* 0x040fec00000418ff */
[C---:B------:R-:W-:Y:S06]  /*3e90*/  HMMA.16816.F32.BF16 R100, R8.reuse, R62, RZ ;  /* 0x0000003e0864723c */ /* 0x040fec00000418ff */
[C---:B------:R-:W-:Y:S06]  /*3ea0*/  HMMA.16816.F32.BF16 R96, R8.reuse, R56, RZ ;  /* 0x000000380860723c */ /* 0x040fec00000418ff */
[C---:B------:R-:W-:Y:S06]  /*3eb0*/  HMMA.16816.F32.BF16 R92, R8.reuse, R58, RZ ;  /* 0x0000003a085c723c */ /* 0x040fec00000418ff */
[C---:B----4-:R-:W-:Y:S06]  /*3ec0*/  HMMA.16816.F32.BF16 R88, R8.reuse, R52, RZ ;  /* 0x000000340858723c */ /* 0x050fec00000418ff */
[C---:B------:R-:W-:Y:S06]  /*3ed0*/  HMMA.16816.F32.BF16 R84, R8.reuse, R54, RZ ;  /* 0x000000360854723c */ /* 0x040fec00000418ff */
[C---:B-----5:R-:W-:Y:S06]  /*3ee0*/  HMMA.16816.F32.BF16 R80, R8.reuse, R44, RZ ;  /* 0x0000002c0850723c */ /* 0x060fec00000418ff */
        /* <DEDUP_REMOVED lines=13> */
[----:B------:R-:W-:Y:S01]  /*3fc0*/  HMMA.16816.F32.BF16 R208, R12, R40, RZ ;  /* 0x000000280cd0723c */ /* 0x000fe200000418ff */
[----:B------:R-:W-:Y:S02]  /*3fd0*/  IMAD.MOV.U32 R47, RZ, RZ, R188 ;  /* 0x000000ffff2f7224 */ /* 0x000fe400078e00bc */
[----:B------:R-:W-:-:S03]  /*3fe0*/  IMAD.MOV.U32 R46, RZ, RZ, R189 ;  /* 0x000000ffff2e7224 */ /* 0x000fc600078e00bd */
[C---:B------:R-:W-:Y:S06]  /*3ff0*/  HMMA.16816.F32.BF16 R172, R12.reuse, R56, RZ ;  /* 0x000000380cac723c */ /* 0x040fec00000418ff */
[C---:B------:R-:W-:Y:S06]  /*4000*/  HMMA.16816.F32.BF16 R156, R12.reuse, R58, RZ ;  /* 0x0000003a0c9c723c */ /* 0x040fec00000418ff */
[C---:B------:R-:W-:Y:S06]  /*4010*/  HMMA.16816.F32.BF16 R152, R12.reuse, R52, RZ ;  /* 0x000000340c98723c */ /* 0x040fec00000418ff */
[C---:B------:R-:W-:Y:S06]  /*4020*/  HMMA.16816.F32.BF16 R148, R12.reuse, R54, RZ ;  /* 0x000000360c94723c */ /* 0x040fec00000418ff */
[----:B------:R-:W-:Y:S06]  /*4030*/  HMMA.16816.F32.BF16 R40, R12, R36, RZ ;  /* 0x000000240c28723c */ /* 0x000fec00000418ff */
[C---:B-1----:R-:W-:Y:S06]  /*4040*/  HMMA.16816.F32.BF16 R244, R4.reuse, R34, R120 ;  /* 0x0000002204f4723c */ /* 0x042fec0000041878 */
[----:B------:R-:W-:Y:S06]  /*4050*/  HMMA.16816.F32.BF16 R240, R4, R28, R112 ;  /* 0x0000001c04f0723c */ /* 0x000fec0000041870 */
[----:B------:R-:W-:Y:S01]  /*4060*/  HMMA.16816.F32.BF16 R248, R12, R38, RZ ;  /* 0x000000260cf8723c */ /* 0x000fe200000418ff */
[----:B------:R-:W-:Y:S05]  /*4070*/  LDSM.16.M88.4 R12, [R224+0x2000] ;  /* 0x00200000e00c783b */ /* 0x000fea0000000200 */
        /* <DEDUP_REMOVED lines=18> */
[----:B------:R-:W-:Y:S05]  /*41a0*/  LDSM.16.M88.4 R8, [R223] ;  /* 0x00000000df08783b */ /* 0x000fea0000000200 */
[----:B------:R-:W-:Y:S01]  /*41b0*/  HMMA.16816.F32.BF16 R56, R16, R28, R144 ;  /* 0x0000001c1038723c */ /* 0x000fe20000041890 */
[----:B------:R-:W-:-:S04]  /*41c0*/  VIADD R4, R135, 0x4000 ;  /* 0x0000400087047836 */ /* 0x000fc80000000000 */
[----:B------:R-:W-:Y:S01]  /*41d0*/  @P2 VIADD R226, R4, 0xffffffc0 ;  /* 0xffffffc004e22836 */ /* 0x000fe20000000000 */
[C---:B------:R-:W-:Y:S01]  /*41e0*/  HMMA.16816.F32.BF16 R52, R16.reuse, R30, R160 ;  /* 0x0000001e1034723c */ /* 0x040fe200000418a0 */
[----:B------:R-:W-:Y:S02]  /*41f0*/  LDSM.16.M88.4 R4, [R223+0x2000] ;  /* 0x00200000df04783b */ /* 0x000fe40000000200 */
[----:B------:R-:W-:Y:S02]  /*4200*/  IMAD.IADD R220, R0, 0x1, R226 ;  /* 0x0000000100dc7824 */ /* 0x000fe400078e02e2 */
[----:B------:R-:W1:Y:S01]  /*4210*/  LDSM.16.M88.4 R28, [R226] ;  /* 0x00000000e21c783b */ /* 0x000e620000000200 */
[C---:B------:R-:W-:Y:S03]  /*4220*/  HMMA.16816.F32.BF16 R44, R16.reuse, R24, R176 ;  /* 0x00000018102c723c */ /* 0x040fe600000418b0 */
[----:B------:R-:W-:Y:S03]  /*4230*/  LDSM.16.M88.4 R36, [R226+0x1000] ;  /* 0x00100000e224783b */ /* 0x000fe60000000200 */
[C---:B------:R-:W-:Y:S01]  /*4240*/  HMMA.16816.F32.BF16 R180, R16.reuse, R26, R180 ;  /* 0x0000001a10b4723c */ /* 0x040fe200000418b4 */
[----:B------:R-:W2:Y:S04]  /*4250*/  LDSM.16.M88.4 R24, [R226+0x800] ;  /* 0x00080000e218783b */ /* 0x000ea80000000200 */
[----:B------:R-:W3:Y:S01]  /*4260*/  LDSM.16.M88.4 R72, [R226+0x1800] ;  /* 0x00180000e248783b */ /* 0x000ee20000000200 */
[C---:B------:R-:W-:Y:S03]  /*4270*/  HMMA.16816.F32.BF16 R104, R16.reuse, R118, R104 ;  /* 0x000000761068723c */ /* 0x040fe60000041868 */
[----:B------:R-:W4:Y:S03]  /*4280*/  LDSM.16.M88.4 R92, [R226+0x2000] ;  /* 0x00200000e25c783b */ /* 0x000f260000000200 */
[C---:B------:R-:W-:Y:S01]  /*4290*/  HMMA.16816.F32.BF16 R60, R16.reuse, R32, R168 ;  /* 0x00000020103c723c */ /* 0x040fe200000418a8 */
[----:B------:R-:W5:Y:S04]  /*42a0*/  LDSM.16.M88.4 R100, [R226+0x2800] ;  /* 0x00280000e264783b */ /* 0x000f680000000200 */
[----:B------:R-:W5:Y:S01]  /*42b0*/  LDSM.16.M88.4 R108, [R226+0x3000] ;  /* 0x00300000e26c783b */ /* 0x000f620000000200 */
[C---:B------:R-:W-:Y:S03]  /*42c0*/  HMMA.16816.F32.BF16 R64, R16.reuse, R34, R164 ;  /* 0x000000221040723c */ /* 0x040fe600000418a4 */
[----:B------:R-:W5:Y:S03]  /*42d0*/  LDSM.16.M88.4 R128, [R226+0x3800] ;  /* 0x00380000e280783b */ /* 0x000f660000000200 */
[C---:B------:R-:W-:Y:S01]  /*42e0*/  HMMA.16816.F32.BF16 R172, R16.reuse, R20, R172 ;  /* 0x0000001410ac723c */ /* 0x040fe200000418ac */
[----:B------:R-:W-:Y:S05]  /*42f0*/  LDSM.16.M88.4 R32, [R220] ;  /* 0x00000000dc20783b */ /* 0x000fea0000000200 */
[----:B------:R-:W-:Y:S01]  /*4300*/  HMMA.16816.F32.BF16 R156, R16, R22, R156 ;  /* 0x00000016109c723c */ /* 0x000fe2000004189c */
[----:B------:R-:W5:Y:S01]  /*4310*/  LDSM.16.M88.4 R20, [R224] ;  /* 0x00000000e014783b */ /* 0x000f620000000200 */
[----:B------:R-:W-:-:S02]  /*4320*/  IMAD.MOV.U32 R252, RZ, RZ, R105 ;  /* 0x000000fffffc7224 */ /* 0x000fc400078e0069 */
[----:B------:R-:W-:Y:S02]  /*4330*/  IMAD.MOV.U32 R235, RZ, RZ, R106 ;  /* 0x000000ffffeb7224 */ /* 0x000fe400078e006a */
[----:B------:R-:W-:Y:S01]  /*4340*/  HMMA.16816.F32.BF16 R152, R16, R48, R152 ;  /* 0x000000301098723c */ /* 0x000fe20000041898 */
[----:B------:R-:W-:-:S05]  /*4350*/  IMAD.MOV.U32 R233, RZ, RZ, R107 ;  /* 0x000000ffffe97224 */ /* 0x000fca00078e006b */
[C---:B------:R-:W-:Y:S06]  /*4360*/  HMMA.16816.F32.BF16 R148, R16.reuse, R50, R148 ;  /* 0x000000321094723c */ /* 0x040fec0000041894 */
[C---:B------:R-:W-:Y:S06]  /*4370*/  HMMA.16816.F32.BF16 R184, R16.reuse, R68, R184 ;  /* 0x0000004410b8723c */ /* 0x040fec00000418b8 */
[C---:B------:R-:W-:Y:S06]  /*4380*/  HMMA.16816.F32.BF16 R192, R16.reuse, R70, R192 ;  /* 0x0000004610c0723c */ /* 0x040fec00000418c0 */
[C---:B------:R-:W-:Y:S06]  /*4390*/  HMMA.16816.F32.BF16 R208, R16.reuse, R116, R208 ;  /* 0x0000007410d0723c */ /* 0x040fec00000418d0 */
[C---:B------:R-:W-:Y:S06]  /*43a0*/  HMMA.16816.F32.BF16 R176, R16.reuse, R124, R40 ;  /* 0x0000007c10b0723c */ /* 0x040fec0000041828 */
[----:B------:R-:W-:Y:S01]  /*43b0*/  HMMA.16816.F32.BF16 R16, R16, R126, R248 ;  /* 0x0000007e1010723c */ /* 0x000fe200000418f8 */
[----:B------:R-:W-:-:S05]  /*43c0*/  IMAD.MOV.U32 R40, RZ, RZ, R104 ;  /* 0x000000ffff287224 */ /* 0x000fca00078e0068 */
[----:B-1----:R-:W-:Y:S01]  /*43d0*/  HMMA.16816.F32.BF16 R48, R4, R30, R244 ;  /* 0x0000001e0430723c */ /* 0x002fe200000418f4 */
[----:B------:R-:W-:-:S05]  /*43e0*/  IMAD.MOV.U32 R251, RZ, RZ, R40 ;  /* 0x000000fffffb7224 */ /* 0x000fca00078e0028 */
[C---:B------:R-:W-:Y:S06]  /*43f0*/  HMMA.16816.F32.BF16 R40, R4.reuse, R28, R204 ;  /* 0x0000001c0428723c */ /* 0x040fec00000418cc */
[----:B--2---:R-:W-:Y:S01]  /*4400*/  HMMA.16816.F32.BF16 R96, R4, R24, R240 ;  /* 0x000000180460723c */ /* 0x004fe200000418f0 */
[----:B------:R-:W-:-:S05]  /*4410*/  IMAD.MOV.U32 R206, RZ, RZ, R235 ;  /* 0x000000ffffce7224 */ /* 0x000fca00078e00eb */
[----:B------:R-:W-:Y:S01]  /*4420*/  IMAD.MOV.U32 R0, RZ, RZ, R16 ;  /* 0x000000ffff007224 */ /* 0x000fe200078e0010 */
[C---:B------:R-:W-:Y:S01]  /*4430*/  HMMA.16816.F32.BF16 R104, R4.reuse, R26, R236 ;  /* 0x0000001a0468723c */ /* 0x040fe200000418ec */
[----:B------:R-:W-:Y:S02]  /*4440*/  IMAD.MOV.U32 R250, RZ, RZ, R17 ;  /* 0x000000fffffa7224 */ /* 0x000fe400078e0011 */
[----:B------:R-:W-:Y:S02]  /*4450*/  IMAD.MOV.U32 R249, RZ, RZ, R18 ;  /* 0x000000fffff97224 */ /* 0x000fe400078e0012 */
[----:B------:R-:W-:Y:S01]  /*4460*/  IMAD.MOV.U32 R248, RZ, RZ, R19 ;  /* 0x000000fffff87224 */ /* 0x000fe200078e0013 */
[----:B------:R-:W-:Y:S01]  /*4470*/  HMMA.16816.F32.BF16 R116, R4, R36, R228 ;  /* 0x000000240474723c */ /* 0x000fe200000418e4 */
[----:B------:R-:W-:Y:S01]  /*4480*/  IMAD.MOV.U32 R207, RZ, RZ, R0 ;  /* 0x000000ffffcf7224 */ /* 0x000fe200078e0000 */
[----:B------:R-:W-:-:S04]  /*4490*/  LOP3.LUT R0, R133, 0xffffffe0, RZ, 0xc0, !PT ;  /* 0xffffffe085007812 */ /* 0x000fc800078ec0ff */
[----:B------:R-:W-:Y:S01]  /*44a0*/  HMMA.16816.F32.BF16 R16, R8, R28, R60 ;  /* 0x0000001c0810723c */ /* 0x000fe2000004183c */
[C---:B------:R-:W-:Y:S02]  /*44b0*/  IMAD.IADD R0, R134.reuse, 0x1, -R0 ;  /* 0x0000000186007824 */ /* 0x040fe400078e0a00 */
[----:B------:R-:W-:Y:S02]  /*44c0*/  IMAD.MOV.U32 R230, RZ, RZ, R249 ;  /* 0x000000ffffe67224 */ /* 0x000fe400078e00f9 */
[----:B------:R-:W-:Y:S01]  /*44d0*/  IMAD.SHL.U32 R134, R134, 0x2, RZ ;  /* 0x0000000286867824 */ /* 0x000fe200078e00ff */
[C---:B------:R-:W-:Y:S01]  /*44e0*/  HMMA.16816.F32.BF16 R124, R4.reuse, R38, R216 ;  /* 0x00000026047c723c */ /* 0x040fe200000418d8 */
[----:B------:R-:W-:Y:S02]  /*44f0*/  IMAD.MOV.U32 R228, RZ, RZ, R207 ;  /* 0x000000ffffe47224 */ /* 0x000fe400078e00cf */
[----:B------:R-:W-:Y:S01]  /*4500*/  IMAD.MOV.U32 R207, RZ, RZ, R233 ;  /* 0x000000ffffcf7224 */ /* 0x000fe200078e00e9 */
[----:B------:R-:W-:Y:S01]  /*4510*/  LOP3.LUT R205, R134, 0x6, RZ, 0xc0, !PT ;  /* 0x0000000686cd7812 */ /* 0x000fe200078ec0ff */
[----:B------:R-:W-:Y:S01]  /*4520*/  IMAD.MOV.U32 R229, RZ, RZ, R250 ;  /* 0x000000ffffe57224 */ /* 0x000fe200078e00fa */
[----:B---3--:R-:W-:Y:S01]  /*4530*/  HMMA.16816.F32.BF16 R136, R4, R72, R212 ;  /* 0x000000480488723c */ /* 0x008fe200000418d4 */
[----:B------:R-:W-:-:S05]  /*4540*/  IMAD.MOV.U32 R231, RZ, RZ, R248 ;  /* 0x000000ffffe77224 */ /* 0x000fca00078e00f8 */
[C---:B------:R-:W-:Y:S06]  /*4550*/  HMMA.16816.F32.BF16 R200, R4.reuse, R74, R200 ;  /* 0x0000004a04c8723c */ /* 0x040fec00000418c8 */
[C---:B----4-:R-:W-:Y:S06]  /*4560*/  HMMA.16816.F32.BF16 R196, R4.reuse, R92, R196 ;  /* 0x0000005c04c4723c */ /* 0x050fec00000418c4 */
[C---:B------:R-:W-:Y:S06]  /*4570*/  HMMA.16816.F32.BF16 R188, R4.reuse, R94, R188 ;  /* 0x0000005e04bc723c */ /* 0x040fec00000418bc */
[C---:B-----5:R-:W-:Y:S06]  /*4580*/  HMMA.16816.F32.BF16 R120, R4.reuse, R100, R120 ;  /* 0x000000640478723c */ /* 0x060fec0000041878 */
[C---:B------:R-:W-:Y:S06]  /*4590*/  HMMA.16816.F32.BF16 R140, R4.reuse, R102, R112 ;  /* 0x00000066048c723c */ /* 0x040fec0000041870 */
[C---:B------:R-:W-:Y:S06]  /*45a0*/  HMMA.16816.F32.BF16 R144, R4.reuse, R108, R88 ;  /* 0x0000006c0490723c */ /* 0x040fec0000041858 */
[C---:B------:R-:W-:Y:S06]  /*45b0*/  HMMA.16816.F32.BF16 R160, R4.reuse, R128, R80 ;  /* 0x0000008004a0723c */ /* 0x040fec0000041850 */
[C---:B------:R-:W-:Y:S06]  /*45c0*/  HMMA.16816.F32.BF16 R164, R4.reuse, R110, R84 ;  /* 0x0000006e04a4723c */ /* 0x040fec0000041854 */
[----:B------:R-:W-:Y:S06]  /*45d0*/  HMMA.16816.F32.BF16 R168, R4, R130, R76 ;  /* 0x0000008204a8723c */ /* 0x000fec000004184c */
[C---:B------:R-:W-:Y:S01]  /*45e0*/  HMMA.16816.F32.BF16 R56, R8.reuse, R24, R56 ;  /* 0x000000180838723c */ /* 0x040fe20000041838 */
[----:B------:R-:W-:Y:S01]  /*45f0*/  SHF.R.S32.HI R4, RZ, 0x1f, R0 ;  /* 0x0000001fff047819 */ /* 0x000fe20000011400 */
[----:B------:R-:W-:Y:S01]  /*4600*/  IMAD.U32 R6, RZ, RZ, UR6 ;  /* 0x00000006ff067e24 */ /* 0x000fe2000f8e00ff */
[----:B------:R-:W-:Y:S01]  /*4610*/  LEA R5, R132, UR24, 0x4 ;  /* 0x0000001884057c11 */ /* 0x000fe2000f8e20ff */
[----:B------:R-:W-:Y:S01]  /*4620*/  IMAD.U32 R7, RZ, RZ, UR6 ;  /* 0x00000006ff077e24 */ /* 0x000fe2000f8e00ff */
[----:B------:R-:W-:Y:S01]  /*4630*/  LEA.HI R4, R4, R0, RZ, 0x2 ;  /* 0x0000000004047211 */ /* 0x000fe200078f10ff */
[----:B------:R-:W-:Y:S01]  /*4640*/  HMMA.16816.F32.BF16 R60, R8, R26, R52 ;  /* 0x0000001a083c723c */ /* 0x000fe20000041834 */
[----:B------:R-:W-:-:S02]  /*4650*/  IMAD.U32 R0, RZ, RZ, UR21 ;  /* 0x00000015ff007e24 */ /* 0x000fc4000f8e00ff */
[----:B------:R-:W-:Y:S02]  /*4660*/  SHF.R.S32.HI R204, RZ, 0x2, R4 ;  /* 0x00000002ffcc7819 */ /* 0x000fe40000011404 */
[----:B------:R-:W-:Y:S01]  /*4670*/  IMAD R0, R0, 0x80, R205 ;  /* 0x0000008000007824 */ /* 0x000fe200078e02cd */
[----:B------:R-:W-:Y:S01]  /*4680*/  HMMA.16816.F32.BF16 R24, R20, R32, R16 ;  /* 0x000000201418723c */ /* 0x000fe20000041810 */
[----:B------:R-:W-:Y:S01]  /*4690*/  IMAD.MOV.U32 R205, RZ, RZ, R252 ;  /* 0x000000ffffcd7224 */ /* 0x000fe200078e00fc */
[----:B------:R1:W-:Y:S01]  /*46a0*/  STL [R1+0x100], R204 ;  /* 0x000100cc01007387 */ /* 0x0003e20000100800 */
[----:B------:R-:W-:Y:S02]  /*46b0*/  IMAD.IADD R5, R204, 0x1, R5 ;  /* 0x00000001cc057824 */ /* 0x000fe400078e0205 */
[----:B------:R-:W-:Y:S01]  /*46c0*/  VIADD R4, R0, 0x1 ;  /* 0x0000000100047836 */ /* 0x000fe20000000000 */
[----:B------:R-:W-:Y:S01]  /*46d0*/  HMMA.16816.F32.BF16 R64, R8, R30, R64 ;  /* 0x0000001e0840723c */ /* 0x000fe20000041840 */
[----:B------:R-:W-:Y:S01]  /*46e0*/  IMAD.U32 R16, RZ, RZ, UR6 ;  /* 0x00000006ff107e24 */ /* 0x000fe2000f8e00ff */
[--C-:B------:R-:W-:Y:S01]  /*46f0*/  IADD3 R18, R6, 0x48, R5.reuse ;  /* 0x0000004806127810 */ /* 0x100fe20007ffe005 */
[----:B------:R-:W-:Y:S01]  /*4700*/  IMAD.U32 R17, RZ, RZ, UR6 ;  /* 0x00000006ff117e24 */ /* 0x000fe2000f8e00ff */
[C---:B------:R-:W-:Y:S01]  /*4710*/  VIADDMNMX R241, R5.reuse, UR23, RZ, !PT ;  /* 0x0000001705f17c46 */ /* 0x040fe2000f8001ff */
[C---:B------:R-:W-:Y:S01]  /*4720*/  VIADD R6, R5.reuse, 0x8 ;  /* 0x0000000805067836 */ /* 0x040fe20000000000 */
[C---:B------:R-:W-:Y:S01]  /*4730*/  VIADDMNMX R249, R5.reuse, R16, UR25, PT ;  /* 0x0000001905f97e46 */ /* 0x040fe2000b800110 */
[----:B------:R-:W-:Y:S01]  /*4740*/  VIADD R16, R5, 0x40 ;  /* 0x0000004005107836 */ /* 0x000fe20000000000 */
[----:B------:R-:W-:Y:S01]  /*4750*/  IADD3 R17, R17, 0x8, R5 ;  /* 0x0000000811117810 */ /* 0x000fe20007ffe005 */
[----:B------:R-:W-:Y:S01]  /*4760*/  HMMA.16816.F32.BF16 R40, R12, R32, R40 ;  /* 0x000000200c28723c */ /* 0x000fe20000041828 */
[----:B------:R-:W-:-:S02]  /*4770*/  VIMNMX R243, R18, UR25, PT ;  /* 0x0000001912f37c48 */ /* 0x000fc4000bfe0100 */
[----:B------:R-:W-:Y:S02]  /*4780*/  VIMNMX R245, R17, UR25, PT ;  /* 0x0000001911f57c48 */ /* 0x000fe4000bfe0100 */
[----:B------:R-:W-:Y:S01]  /*4790*/  VIADDMNMX R237, R16, UR23, RZ, !PT ;  /* 0x0000001710ed7c46 */ /* 0x000fe2000f8001ff */
[----:B------:R-:W-:Y:S01]  /*47a0*/  HMMA.16816.F32.BF16 R28, R12, R34, R48 ;  /* 0x000000220c1c723c */ /* 0x000fe20000041830 */
[----:B------:R-:W2:Y:S01]  /*47b0*/  LDSM.16.M88.4 R16, [R220+0x800] ;  /* 0x00080000dc10783b */ /* 0x000ea20000000200 */
[-C--:B------:R-:W-:Y:S02]  /*47c0*/  ISETP.GE.AND P0, PT, R0, R249.reuse, PT ;  /* 0x000000f90000720c */ /* 0x080fe40003f06270 */
[----:B------:R-:W-:Y:S01]  /*47d0*/  IADD3 R7, R7, 0x40, R5 ;  /* 0x0000004007077810 */ /* 0x000fe20007ffe005 */
[----:B------:R-:W-:Y:S01]  /*47e0*/  VIADD R5, R5, 0x48 ;  /* 0x0000004805057836 */ /* 0x000fe20000000000 */
[----:B------:R-:W-:Y:S01]  /*47f0*/  VIADDMNMX R239, R6, UR23, RZ, !PT ;  /* 0x0000001706ef7c46 */ /* 0x000fe2000f8001ff */
[----:B------:R-:W-:Y:S01]  /*4800*/  HMMA.16816.F32.BF16 R68, R8, R36, R44 ;  /* 0x000000240844723c */ /* 0x000fe2000004182c */
[C---:B------:R-:W-:Y:S01]  /*4810*/  ISETP.GE.AND P6, PT, R4.reuse, R249, PT ;  /* 0x000000f90400720c */ /* 0x040fe20003fc6270 */
[----:B-1----:R-:W-:Y:S01]  /*4820*/  IMAD.MOV.U32 R204, RZ, RZ, R251 ;  /* 0x000000ffffcc7224 */ /* 0x002fe200078e00fb */
[-C--:B------:R-:W-:Y:S01]  /*4830*/  ISETP.GE.AND P4, PT, R4, R245.reuse, PT ;  /* 0x000000f50400720c */ /* 0x080fe20003f86270 */
[C---:B------:R-:W-:Y:S01]  /*4840*/  VIADD R6, R0.reuse, 0x50 ;  /* 0x0000005000067836 */ /* 0x040fe20000000000 */
[C---:B------:R-:W-:Y:S01]  /*4850*/  ISETP.GE.AND P5, PT, R0.reuse, R245, PT ;  /* 0x000000f50000720c */ /* 0x040fe20003fa6270 */
[----:B------:R-:W-:Y:S01]  /*4860*/  HMMA.16816.F32.BF16 R32, R20, R34, R64 ;  /* 0x000000221420723c */ /* 0x000fe20000041840 */
[----:B------:R-:W-:-:S02]  /*4870*/  ISETP.LT.OR P0, PT, R0, R241, P0 ;  /* 0x000000f10000720c */ /* 0x000fc40000701670 */
[----:B------:R-:W-:Y:S02]  /*4880*/  VIMNMX R247, R7, UR25, PT ;  /* 0x0000001907f77c48 */ /* 0x000fe4000bfe0100 */
[C---:B------:R-:W-:Y:S01]  /*4890*/  ISETP.LT.OR P6, PT, R4.reuse, R241, P6 ;  /* 0x000000f10400720c */ /* 0x040fe200037c1670 */
[C---:B------:R-:W-:Y:S01]  /*48a0*/  HMMA.16816.F32.BF16 R52, R8.reuse, R38, R180 ;  /* 0x000000260834723c */ /* 0x040fe200000418b4 */
[-C--:B------:R-:W-:Y:S02]  /*48b0*/  ISETP.LT.OR P4, PT, R4, R239.reuse, P4 ;  /* 0x000000ef0400720c */ /* 0x080fe40002781670 */
[----:B------:R-:W-:Y:S02]  /*48c0*/  ISETP.LT.OR P5, PT, R0, R239, P5 ;  /* 0x000000ef0000720c */ /* 0x000fe40002fa1670 */
[----:B------:R-:W-:Y:S01]  /*48d0*/  FSEL R80, R24, -INF , !P0 ;  /* 0xff80000018507808 */ /* 0x000fe20004000000 */
[----:B------:R-:W-:Y:S01]  /*48e0*/  HMMA.16816.F32.BF16 R48, R8, R72, R172 ;  /* 0x000000480830723c */ /* 0x000fe200000418ac */
[----:B------:R-:W-:Y:S01]  /*48f0*/  VIADDMNMX R235, R5, UR23, RZ, !PT ;  /* 0x0000001705eb7c46 */ /* 0x000fe2000f8001ff */
[----:B------:R-:W-:Y:S01]  /*4900*/  VIADD R5, R0, 0x9 ;  /* 0x0000000900057836 */ /* 0x000fe20000000000 */
[----:B------:R-:W-:-:S02]  /*4910*/  ISETP.GE.AND P3, PT, R4, R247, PT ;  /* 0x000000f70400720c */ /* 0x000fc40003f66270 */
[----:B------:R-:W-:Y:S01]  /*4920*/  ISETP.GE.AND P2, PT, R4, R243, PT ;  /* 0x000000f30400720c */ /* 0x000fe20003f46270 */
[----:B------:R-:W-:Y:S01]  /*4930*/  HMMA.16816.F32.BF16 R72, R8, R74, R156 ;  /* 0x0000004a0848723c */ /* 0x000fe2000004189c */
[C---:B------:R-:W-:Y:S02]  /*4940*/  ISETP.GE.AND P1, PT, R0.reuse, R247, PT ;  /* 0x000000f70000720c */ /* 0x040fe40003f26270 */
[----:B------:R-:W-:Y:S02]  /*4950*/  ISETP.GE.AND P0, PT, R0, R243, PT ;  /* 0x000000f30000720c */ /* 0x000fe40003f06270 */
[----:B------:R-:W-:Y:S02]  /*4960*/  FSEL R88, R26, -INF , !P5 ;  /* 0xff8000001a587808 */ /* 0x000fe40006800000 */
[----:B------:R-:W-:Y:S02]  /*4970*/  FSEL R77, R25, -INF , !P6 ;  /* 0xff800000194d7808 */ /* 0x000fe40007000000 */
[----:B------:R-:W-:Y:S01]  /*4980*/  FSEL R86, R27, -INF , !P4 ;  /* 0xff8000001b567808 */ /* 0x000fe20006000000 */
[----:B--2---:R-:W-:Y:S01]  /*4990*/  HMMA.16816.F32.BF16 R36, R12, R16, R96 ;  /* 0x000000100c24723c */ /* 0x004fe20000041860 */
[----:B------:R-:W1:Y:S01]  /*49a0*/  LDSM.16.M88.4 R24, [R220+0x1000] ;  /* 0x00100000dc18783b */ /* 0x000e620000000200 */
[----:B------:R-:W-:-:S02]  /*49b0*/  ISETP.LT.OR P3, PT, R4, R237, P3 ;  /* 0x000000ed0400720c */ /* 0x000fc40001f61670 */
[----:B------:R-:W-:Y:S01]  /*49c0*/  ISETP.LT.OR P2, PT, R4, R235, P2 ;  /* 0x000000eb0400720c */ /* 0x000fe20001741670 */
[C---:B------:R-:W-:Y:S01]  /*49d0*/  VIADD R4, R0.reuse, 0x8 ;  /* 0x0000000800047836 */ /* 0x040fe20000000000 */
[C---:B------:R-:W-:Y:S01]  /*49e0*/  ISETP.LT.OR P1, PT, R0.reuse, R237, P1 ;  /* 0x000000ed0000720c */ /* 0x040fe20000f21670 */
[----:B------:R-:W-:Y:S01]  /*49f0*/  HMMA.16816.F32.BF16 R44, R20, R18, R60 ;  /* 0x00000012142c723c */ /* 0x000fe2000004183c */
[----:B------:R-:W-:Y:S02]  /*4a00*/  ISETP.LT.OR P0, PT, R0, R235, P0 ;  /* 0x000000eb0000720c */ /* 0x000fe40000701670 */
[----:B------:R-:W-:Y:S02]  /*4a10*/  FSEL R90, R40, -INF , !P1 ;  /* 0xff800000285a7808 */ /* 0x000fe40004800000 */
[----:B------:R-:W-:Y:S01]  /*4a20*/  FSEL R113, R42, -INF , !P0 ;  /* 0xff8000002a717808 */ /* 0x000fe20004000000 */
[----:B------:R-:W-:Y:S01]  /*4a30*/  HMMA.16816.F32.BF16 R60, R8, R92, R152 ;  /* 0x0000005c083c723c */ /* 0x000fe20000041898 */
[----:B------:R-:W-:-:S02]  /*4a40*/  FSEL R89, R41, -INF , !P3 ;  /* 0xff80000029597808 */ /* 0x000fc40005800000 */
[----:B------:R-:W-:Y:S02]  /*4a50*/  FSEL R112, R43, -INF , !P2 ;  /* 0xff8000002b707808 */ /* 0x000fe40005000000 */
[C---:B------:R-:W-:Y:S01]  /*4a60*/  ISETP.GE.AND P5, PT, R4.reuse, R249, PT ;  /* 0x000000f90400720c */ /* 0x040fe20003fa6270 */
[----:B------:R-:W-:Y:S01]  /*4a70*/  HMMA.16816.F32.BF16 R40, R20, R16, R56 ;  /* 0x000000101428723c */ /* 0x000fe20000041838 */
[C---:B------:R-:W-:Y:S02]  /*4a80*/  ISETP.GE.AND P1, PT, R4.reuse, R245, PT ;  /* 0x000000f50400720c */ /* 0x040fe40003f26270 */
[C---:B------:R-:W-:Y:S02]  /*4a90*/  ISETP.GE.AND P0, PT, R4.reuse, R247, PT ;  /* 0x000000f70400720c */ /* 0x040fe40003f06270 */
[C---:B------:R-:W-:Y:S01]  /*4aa0*/  ISETP.GE.AND P3, PT, R4.reuse, R243, PT ;  /* 0x000000f30400720c */ /* 0x040fe20003f66270 */
[----:B------:R-:W-:Y:S01]  /*4ab0*/  HMMA.16816.F32.BF16 R56, R8, R102, R192 ;  /* 0x000000660838723c */ /* 0x000fe200000418c0 */
[----:B------:R-:W-:-:S02]  /*4ac0*/  ISETP.LT.OR P5, PT, R4, R241, P5 ;  /* 0x000000f10400720c */ /* 0x000fc40002fa1670 */
[C---:B------:R-:W-:Y:S02]  /*4ad0*/  ISETP.LT.OR P1, PT, R4.reuse, R239, P1 ;  /* 0x000000ef0400720c */ /* 0x040fe40000f21670 */
[C---:B------:R-:W-:Y:S02]  /*4ae0*/  ISETP.LT.OR P0, PT, R4.reuse, R237, P0 ;  /* 0x000000ed0400720c */ /* 0x040fe40000701670 */
[----:B------:R-:W-:Y:S01]  /*4af0*/  ISETP.LT.OR P3, PT, R4, R235, P3 ;  /* 0x000000eb0400720c */ /* 0x000fe20001f61670 */
[----:B------:R-:W-:Y:S01]  /*4b00*/  VIADD R4, R0, 0x10 ;  /* 0x0000001000047836 */ /* 0x000fe20000000000 */
[----:B------:R-:W-:Y:S02]  /*4b10*/  FSEL R83, R32, -INF , !P5 ;  /* 0xff80000020537808 */ /* 0x000fe40006800000 */
[----:B------:R-:W-:Y:S02]  /*4b20*/  FSEL R115, R34, -INF , !P1 ;  /* 0xff80000022737808 */ /* 0x000fe40004800000 */
[----:B------:R-:W-:-:S02]  /*4b30*/  ISETP.GE.AND P5, PT, R5, R247, PT ;  /* 0x000000f70500720c */ /* 0x000fc40003fa6270 */
[C---:B------:R-:W-:Y:S02]  /*4b40*/  ISETP.GE.AND P1, PT, R5.reuse, R243, PT ;  /* 0x000000f30500720c */ /* 0x040fe40003f26270 */
[C---:B------:R-:W-:Y:S02]  /*4b50*/  ISETP.GE.AND P6, PT, R5.reuse, R249, PT ;  /* 0x000000f90500720c */ /* 0x040fe40003fc6270 */
[C---:B------:R-:W-:Y:S02]  /*4b60*/  ISETP.GE.AND P4, PT, R5.reuse, R245, PT ;  /* 0x000000f50500720c */ /* 0x040fe40003f86270 */
[----:B------:R-:W-:Y:S02]  /*4b70*/  ISETP.GE.AND P2, PT, R4, R249, PT ;  /* 0x000000f90400720c */ /* 0x000fe40003f46270 */
[C---:B------:R-:W-:Y:S02]  /*4b80*/  ISETP.LT.OR P5, PT, R5.reuse, R237, P5 ;  /* 0x000000ed0500720c */ /* 0x040fe40002fa1670 */
[----:B------:R-:W-:-:S02]  /*4b90*/  ISETP.LT.OR P1, PT, R5, R235, P1 ;  /* 0x000000eb0500720c */ /* 0x000fc40000f21670 */
[C---:B------:R-:W-:Y:S02]  /*4ba0*/  ISETP.LT.OR P6, PT, R5.reuse, R241, P6 ;  /* 0x000000f10500720c */ /* 0x040fe400037c1670 */
[----:B------:R-:W-:Y:S01]  /*4bb0*/  ISETP.LT.OR P4, PT, R5, R239, P4 ;  /* 0x000000ef0500720c */ /* 0x000fe20002781670 */
[----:B------:R-:W-:Y:S01]  /*4bc0*/  VIADD R5, R0, 0x11 ;  /* 0x0000001100057836 */ /* 0x000fe20000000000 */
[----:B------:R-:W-:Y:S02]  /*4bd0*/  ISETP.LT.OR P2, PT, R4, R241, P2 ;  /* 0x000000f10400720c */ /* 0x000fe40001741670 */
[----:B------:R-:W-:Y:S02]  /*4be0*/  FSEL R85, R28, -INF , !P0 ;  /* 0xff8000001c557808 */ /* 0x000fe40004000000 */
[----:B------:R-:W-:Y:S02]  /*4bf0*/  FSEL R98, R30, -INF , !P3 ;  /* 0xff8000001e627808 */ /* 0x000fe40005800000 */
[----:B------:R-:W-:-:S02]  /*4c00*/  FSEL R84, R29, -INF , !P5 ;  /* 0xff8000001d547808 */ /* 0x000fc40006800000 */
[----:B------:R-:W-:Y:S02]  /*4c10*/  FSEL R97, R31, -INF , !P1 ;  /* 0xff8000001f617808 */ /* 0x000fe40004800000 */
[----:B------:R-:W-:Y:S01]  /*4c20*/  HMMA.16816.F32.BF16 R28, R12, R18, R104 ;  /* 0x000000120c1c723c */ /* 0x000fe20000041868 */
[----:B------:R-:W2:Y:S01]  /*4c30*/  LDSM.16.M88.4 R16, [R220+0x1800] ;  /* 0x00180000dc10783b */ /* 0x000ea20000000200 */
[----:B------:R-:W-:Y:S02]  /*4c40*/  FSEL R114, R35, -INF , !P4 ;  /* 0xff80000023727808 */ /* 0x000fe40006000000 */
[----:B------:R-:W-:Y:S02]  /*4c50*/  FSEL R67, R40, -INF , !P2 ;  /* 0xff80000028437808 */ /* 0x000fe40005000000 */
[C---:B------:R-:W-:Y:S02]  /*4c60*/  ISETP.GE.AND P3, PT, R4.reuse, R247, PT ;  /* 0x000000f70400720c */ /* 0x040fe40003f66270 */
[----:B------:R-:W-:-:S02]  /*4c70*/  ISETP.GE.AND P5, PT, R4, R243, PT ;  /* 0x000000f30400720c */ /* 0x000fc40003fa6270 */
[C---:B------:R-:W-:Y:S02]  /*4c80*/  ISETP.GE.AND P4, PT, R5.reuse, R247, PT ;  /* 0x000000f70500720c */ /* 0x040fe40003f86270 */
[C---:B------:R-:W-:Y:S02]  /*4c90*/  ISETP.GE.AND P2, PT, R5.reuse, R243, PT ;  /* 0x000000f30500720c */ /* 0x040fe40003f46270 */
[C---:B------:R-:W-:Y:S02]  /*4ca0*/  ISETP.GE.AND P0, PT, R4.reuse, R245, PT ;  /* 0x000000f50400720c */ /* 0x040fe40003f06270 */
[C---:B------:R-:W-:Y:S02]  /*4cb0*/  ISETP.LT.OR P3, PT, R4.reuse, R237, P3 ;  /* 0x000000ed0400720c */ /* 0x040fe40001f61670 */
[----:B------:R-:W-:Y:S02]  /*4cc0*/  ISETP.LT.OR P5, PT, R4, R235, P5 ;  /* 0x000000eb0400720c */ /* 0x000fe40002fa1670 */
[----:B------:R-:W-:-:S02]  /*4cd0*/  ISETP.LT.OR P4, PT, R5, R237, P4 ;  /* 0x000000ed0500720c */ /* 0x000fc40002781670 */
[----:B------:R-:W-:Y:S02]  /*4ce0*/  ISETP.LT.OR P2, PT, R5, R235, P2 ;  /* 0x000000eb0500720c */ /* 0x000fe40001741670 */
[----:B------:R-:W-:Y:S02]  /*4cf0*/  FSEL R76, R33, -INF , !P6 ;  /* 0xff800000214c7808 */ /* 0x000fe40007000000 */
[C---:B------:R-:W-:Y:S01]  /*4d00*/  ISETP.GE.AND P1, PT, R5.reuse, R249, PT ;  /* 0x000000f90500720c */ /* 0x040fe20003f26270 */
[----:B-1----:R-:W-:Y:S01]  /*4d10*/  HMMA.16816.F32.BF16 R32, R12, R24, R116 ;  /* 0x000000180c20723c */ /* 0x002fe20000041874 */
[----:B------:R-:W-:Y:S02]  /*4d20*/  ISETP.GE.AND P6, PT, R5, R245, PT ;  /* 0x000000f50500720c */ /* 0x000fe40003fc6270 */
[----:B------:R-:W-:Y:S01]  /*4d30*/  ISETP.LT.OR P0, PT, R4, R239, P0 ;  /* 0x000000ef0400720c */ /* 0x000fe20000701670 */
[----:B------:R-:W-:Y:S01]  /*4d40*/  VIADD R4, R0, 0x18 ;  /* 0x0000001800047836 */ /* 0x000fe20000000000 */
[----:B------:R-:W-:-:S02]  /*4d50*/  FSEL R79, R36, -INF , !P3 ;  /* 0xff800000244f7808 */ /* 0x000fc40005800000 */
[----:B------:R-:W-:Y:S02]  /*4d60*/  FSEL R96, R38, -INF , !P5 ;  /* 0xff80000026607808 */ /* 0x000fe40006800000 */
[----:B------:R-:W-:Y:S02]  /*4d70*/  FSEL R78, R37, -INF , !P4 ;  /* 0xff800000254e7808 */ /* 0x000fe40006000000 */
[----:B------:R-:W-:Y:S02]  /*4d80*/  FSEL R91, R39, -INF , !P2 ;  /* 0xff800000275b7808 */ /* 0x000fe40005000000 */
[----:B------:R-:W-:Y:S01]  /*4d90*/  HMMA.16816.F32.BF16 R36, R20, R24, R68 ;  /* 0x000000181424723c */ /* 0x000fe20000041844 */
[C---:B------:R-:W-:Y:S02]  /*4da0*/  ISETP.LT.OR P1, PT, R5.reuse, R241, P1 ;  /* 0x000000f10500720c */ /* 0x040fe40000f21670 */
[----:B------:R-:W-:Y:S01]  /*4db0*/  ISETP.LT.OR P6, PT, R5, R239, P6 ;  /* 0x000000ef0500720c */ /* 0x000fe200037c1670 */
[----:B------:R-:W-:Y:S01]  /*4dc0*/  VIADD R5, R0, 0x19 ;  /* 0x0000001900057836 */ /* 0x000fe20000000000 */
[----:B------:R-:W-:-:S02]  /*4dd0*/  FSEL R106, R42, -INF , !P0 ;  /* 0xff8000002a6a7808 */ /* 0x000fc40004000000 */
[C---:B------:R-:W-:Y:S02]  /*4de0*/  ISETP.GE.AND P0, PT, R4.reuse, R249, PT ;  /* 0x000000f90400720c */ /* 0x040fe40003f06270 */
[----:B------:R-:W-:Y:S02]  /*4df0*/  FSEL R66, R41, -INF , !P1 ;  /* 0xff80000029427808 */ /* 0x000fe40004800000 */
[C---:B------:R-:W-:Y:S02]  /*4e00*/  ISETP.GE.AND P3, PT, R4.reuse, R245, PT ;  /* 0x000000f50400720c */ /* 0x040fe40003f66270 */
[C---:B------:R-:W-:Y:S02]  /*4e10*/  ISETP.GE.AND P5, PT, R4.reuse, R247, PT ;  /* 0x000000f70400720c */ /* 0x040fe40003fa6270 */
[----:B------:R-:W-:Y:S02]  /*4e20*/  ISETP.GE.AND P1, PT, R4, R243, PT ;  /* 0x000000f30400720c */ /* 0x000fe40003f26270 */
[----:B------:R-:W-:-:S02]  /*4e30*/  FSEL R99, R43, -INF , !P6 ;  /* 0xff8000002b637808 */ /* 0x000fc40007000000 */
[C---:B------:R-:W-:Y:S01]  /*4e40*/  ISETP.GE.AND P6, PT, R5.reuse, R249, PT ;  /* 0x000000f90500720c */ /* 0x040fe20003fc6270 */
[----:B--2---:R-:W-:Y:S01]  /*4e50*/  HMMA.16816.F32.BF16 R40, R20, R16, R48 ;  /* 0x000000101428723c */ /* 0x004fe20000041830 */
[C---:B------:R-:W-:Y:S02]  /*4e60*/  ISETP.GE.AND P4, PT, R5.reuse, R245, PT ;  /* 0x000000f50500720c */ /* 0x040fe40003f86270 */
[C---:B------:R-:W-:Y:S02]  /*4e70*/  ISETP.LT.OR P0, PT, R4.reuse, R241, P0 ;  /* 0x000000f10400720c */ /* 0x040fe40000701670 */
[C---:B------:R-:W-:Y:S01]  /*4e80*/  ISETP.LT.OR P3, PT, R4.reuse, R239, P3 ;  /* 0x000000ef0400720c */ /* 0x040fe20001f61670 */
[----:B------:R-:W-:Y:S01]  /*4e90*/  HMMA.16816.F32.BF16 R48, R8, R100, R184 ;  /* 0x000000640830723c */ /* 0x000fe200000418b8 */
[C---:B------:R-:W-:Y:S02]  /*4ea0*/  ISETP.LT.OR P5, PT, R4.reuse, R237, P5 ;  /* 0x000000ed0400720c */ /* 0x040fe40002fa1670 */
[----:B------:R-:W-:Y:S01]  /*4eb0*/  ISETP.LT.OR P1, PT, R4, R235, P1 ;  /* 0x000000eb0400720c */ /* 0x000fe20000f21670 */
[----:B------:R-:W-:Y:S01]  /*4ec0*/  VIADD R4, R0, 0x20 ;  /* 0x0000002000047836 */ /* 0x000fe20000000000 */
[----:B------:R-:W-:-:S02]  /*4ed0*/  ISETP.LT.OR P6, PT, R5, R241, P6 ;  /* 0x000000f10500720c */ /* 0x000fc400037c1670 */
[C---:B------:R-:W-:Y:S02]  /*4ee0*/  ISETP.LT.OR P4, PT, R5.reuse, R239, P4 ;  /* 0x000000ef0500720c */ /* 0x040fe40002781670 */
[----:B------:R-:W-:Y:S02]  /*4ef0*/  FSEL R65, R44, -INF , !P0 ;  /* 0xff8000002c417808 */ /* 0x000fe40004000000 */
[C---:B------:R-:W-:Y:S02]  /*4f00*/  ISETP.GE.AND P2, PT, R5.reuse, R247, PT ;  /* 0x000000f70500720c */ /* 0x040fe40003f46270 */
[----:B------:R-:W-:Y:S02]  /*4f10*/  ISETP.GE.AND P0, PT, R5, R243, PT ;  /* 0x000000f30500720c */ /* 0x000fe40003f06270 */
[----:B------:R-:W-:Y:S02]  /*4f20*/  FSEL R105, R46, -INF , !P3 ;  /* 0xff8000002e697808 */ /* 0x000fe40005800000 */
[----:B------:R-:W-:-:S02]  /*4f30*/  FSEL R64, R45, -INF , !P6 ;  /* 0xff8000002d407808 */ /* 0x000fc40007000000 */
[----:B------:R-:W-:Y:S02]  /*4f40*/  FSEL R104, R47, -INF , !P4 ;  /* 0xff8000002f687808 */ /* 0x000fe40006000000 */
[----:B------:R-:W-:Y:S01]  /*4f50*/  ISETP.GE.AND P3, PT, R4, R249, PT ;  /* 0x000000f90400720c */ /* 0x000fe20003f66270 */
[----:B------:R-:W-:Y:S01]  /*4f60*/  HMMA.16816.F32.BF16 R44, R20, R26, R52 ;  /* 0x0000001a142c723c */ /* 0x000fe20000041834 */
[C---:B------:R-:W-:Y:S02]  /*4f70*/  ISETP.LT.OR P2, PT, R5.reuse, R237, P2 ;  /* 0x000000ed0500720c */ /* 0x040fe40001741670 */
[----:B------:R-:W-:Y:S01]  /*4f80*/  ISETP.LT.OR P0, PT, R5, R235, P0 ;  /* 0x000000eb0500720c */ /* 0x000fe20000701670 */
[----:B------:R-:W-:Y:S01]  /*4f90*/  VIADD R5, R0, 0x21 ;  /* 0x0000002100057836 */ /* 0x000fe20000000000 */
[----:B------:R-:W-:Y:S01]  /*4fa0*/  ISETP.LT.OR P3, PT, R4, R241, P3 ;  /* 0x000000f10400720c */ /* 0x000fe20001f61670 */
[----:B------:R-:W-:Y:S01]  /*4fb0*/  HMMA.16816.F32.BF16 R52, R8, R94, R148 ;  /* 0x0000005e0834723c */ /* 0x000fe20000041894 */
[----:B------:R-:W-:-:S02]  /*4fc0*/  FSEL R82, R28, -INF , !P5 ;  /* 0xff8000001c527808 */ /* 0x000fc40006800000 */
[----:B------:R-:W-:Y:S02]  /*4fd0*/  FSEL R87, R30, -INF , !P1 ;  /* 0xff8000001e577808 */ /* 0x000fe40004800000 */
[----:B------:R-:W-:Y:S02]  /*4fe0*/  FSEL R81, R29, -INF , !P2 ;  /* 0xff8000001d517808 */ /* 0x000fe40005000000 */
[----:B------:R-:W-:Y:S02]  /*4ff0*/  FSEL R92, R31, -INF , !P0 ;  /* 0xff8000001f5c7808 */ /* 0x000fe40004000000 */
[C---:B------:R-:W-:Y:S01]  /*5000*/  ISETP.GE.AND P5, PT, R4.reuse, R245, PT ;  /* 0x000000f50400720c */ /* 0x040fe20003fa6270 */
[----:B------:R-:W-:Y:S01]  /*5010*/  HMMA.16816.F32.BF16 R28, R12, R26, R124 ;  /* 0x0000001a0c1c723c */ /* 0x000fe2000004187c */
[C---:B------:R-:W-:Y:S01]  /*5020*/  ISETP.GE.AND P1, PT, R4.reuse, R247, PT ;  /* 0x000000f70400720c */ /* 0x040fe20003f26270 */
[----:B------:R-:W1:Y:S01]  /*5030*/  LDSM.16.M88.4 R24, [R220+0x2000] ;  /* 0x00200000dc18783b */ /* 0x000e620000000200 */
[----:B------:R-:W-:-:S02]  /*5040*/  ISETP.GE.AND P2, PT, R4, R243, PT ;  /* 0x000000f30400720c */ /* 0x000fc40003f46270 */
[----:B------:R-:W-:Y:S02]  /*5050*/  FSEL R154, R36, -INF , !P3 ;  /* 0xff800000249a7808 */ /* 0x000fe40005800000 */
[C---:B------:R-:W-:Y:S02]  /*5060*/  ISETP.GE.AND P0, PT, R5.reuse, R249, PT ;  /* 0x000000f90500720c */ /* 0x040fe40003f06270 */
[C---:B------:R-:W-:Y:S02]  /*5070*/  ISETP.GE.AND P6, PT, R5.reuse, R245, PT ;  /* 0x000000f50500720c */ /* 0x040fe40003fc6270 */
[C---:B------:R-:W-:Y:S02]  /*5080*/  ISETP.GE.AND P4, PT, R5.reuse, R247, PT ;  /* 0x000000f70500720c */ /* 0x040fe40003f86270 */
[----:B------:R-:W-:Y:S02]  /*5090*/  ISETP.GE.AND P3, PT, R5, R243, PT ;  /* 0x000000f30500720c */ /* 0x000fe40003f66270 */
[----:B------:R-:W-:-:S02]  /*50a0*/  ISETP.LT.OR P5, PT, R4, R239, P5 ;  /* 0x000000ef0400720c */ /* 0x000fc40002fa1670 */
[C---:B------:R-:W-:Y:S02]  /*50b0*/  ISETP.LT.OR P1, PT, R4.reuse, R237, P1 ;  /* 0x000000ed0400720c */ /* 0x040fe40000f21670 */
[----:B------:R-:W-:Y:S01]  /*50c0*/  ISETP.LT.OR P2, PT, R4, R235, P2 ;  /* 0x000000eb0400720c */ /* 0x000fe20001741670 */
[C---:B------:R-:W-:Y:S01]  /*50d0*/  VIADD R4, R0.reuse, 0x28 ;  /* 0x0000002800047836 */ /* 0x040fe20000000000 */
[C---:B------:R-:W-:Y:S02]  /*50e0*/  ISETP.LT.OR P0, PT, R5.reuse, R241, P0 ;  /* 0x000000f10500720c */ /* 0x040fe40000701670 */
[C---:B------:R-:W-:Y:S02]  /*50f0*/  ISETP.LT.OR P6, PT, R5.reuse, R239, P6 ;  /* 0x000000ef0500720c */ /* 0x040fe400037c1670 */
[C---:B------:R-:W-:Y:S02]  /*5100*/  ISETP.LT.OR P4, PT, R5.reuse, R237, P4 ;  /* 0x000000ed0500720c */ /* 0x040fe40002781670 */
[----:B------:R-:W-:Y:S01]  /*5110*/  ISETP.LT.OR P3, PT, R5, R235, P3 ;  /* 0x000000eb0500720c */ /* 0x000fe20001f61670 */
[----:B------:R-:W-:Y:S01]  /*5120*/  VIADD R5, R0, 0x29 ;  /* 0x0000002900057836 */ /* 0x000fe20000000000 */
[----:B------:R-:W-:-:S02]  /*5130*/  FSEL R152, R38, -INF , !P5 ;  /* 0xff80000026987808 */ /* 0x000fc40006800000 */
[----:B------:R-:W-:Y:S02]  /*5140*/  ISETP.GE.AND P5, PT, R4, R249, PT ;  /* 0x000000f90400720c */ /* 0x000fe40003fa6270 */
[----:B------:R-:W-:Y:S02]  /*5150*/  FSEL R153, R32, -INF , !P1 ;  /* 0xff80000020997808 */ /* 0x000fe40004800000 */
[----:B------:R-:W-:Y:S02]  /*5160*/  FSEL R155, R34, -INF , !P2 ;  /* 0xff800000229b7808 */ /* 0x000fe40005000000 */
[----:B------:R-:W-:Y:S02]  /*5170*/  FSEL R134, R37, -INF , !P0 ;  /* 0xff80000025867808 */ /* 0x000fe40004000000 */
[----:B------:R-:W-:Y:S02]  /*5180*/  FSEL R132, R39, -INF , !P6 ;  /* 0xff80000027847808 */ /* 0x000fe40007000000 */
[----:B------:R-:W-:Y:S01]  /*5190*/  FSEL R133, R33, -INF , !P4 ;  /* 0xff80000021857808 */ /* 0x000fe20006000000 */
[----:B------:R-:W-:Y:S01]  /*51a0*/  HMMA.16816.F32.BF16 R36, R12, R18, R200 ;  /* 0x000000120c24723c */ /* 0x000fe200000418c8 */
[----:B------:R-:W-:-:S02]  /*51b0*/  ISETP.GE.AND P1, PT, R4, R245, PT ;  /* 0x000000f50400720c */ /* 0x000fc40003f26270 */
[C---:B------:R-:W-:Y:S02]  /*51c0*/  ISETP.GE.AND P2, PT, R4.reuse, R247, PT ;  /* 0x000000f70400720c */ /* 0x040fe40003f46270 */
[C---:B------:R-:W-:Y:S02]  /*51d0*/  ISETP.GE.AND P0, PT, R4.reuse, R243, PT ;  /* 0x000000f30400720c */ /* 0x040fe40003f06270 */
[C---:B------:R-:W-:Y:S02]  /*51e0*/  ISETP.GE.AND P6, PT, R5.reuse, R249, PT ;  /* 0x000000f90500720c */ /* 0x040fe40003fc6270 */
[----:B------:R-:W-:Y:S02]  /*51f0*/  ISETP.GE.AND P4, PT, R5, R245, PT ;  /* 0x000000f50500720c */ /* 0x000fe40003f86270 */
[----:B------:R-:W-:Y:S02]  /*5200*/  ISETP.LT.OR P5, PT, R4, R241, P5 ;  /* 0x000000f10400720c */ /* 0x000fe40002fa1670 */
[----:B------:R-:W-:-:S02]  /*5210*/  FSEL R148, R35, -INF , !P3 ;  /* 0xff80000023947808 */ /* 0x000fc40005800000 */
[----:B------:R-:W-:Y:S01]  /*5220*/  HMMA.16816.F32.BF16 R32, R12, R16, R136 ;  /* 0x000000100c20723c */ /* 0x000fe20000041888 */
[C---:B------:R-:W-:Y:S02]  /*5230*/  ISETP.LT.OR P1, PT, R4.reuse, R239, P1 ;  /* 0x000000ef0400720c */ /* 0x040fe40000f21670 */
[C---:B------:R-:W-:Y:S02]  /*5240*/  ISETP.LT.OR P2, PT, R4.reuse, R237, P2 ;  /* 0x000000ed0400720c */ /* 0x040fe40001741670 */
[----:B------:R-:W-:Y:S01]  /*5250*/  ISETP.LT.OR P0, PT, R4, R235, P0 ;  /* 0x000000eb0400720c */ /* 0x000fe20000701670 */
[----:B------:R-:W-:Y:S01]  /*5260*/  VIADD R4, R0, 0x30 ;  /* 0x0000003000047836 */ /* 0x000fe20000000000 */
[C---:B------:R-:W-:Y:S02]  /*5270*/  ISETP.LT.OR P6, PT, R5.reuse, R241, P6 ;  /* 0x000000f10500720c */ /* 0x040fe400037c1670 */
[----:B------:R-:W-:Y:S02]  /*5280*/  ISETP.LT.OR P4, PT, R5, R239, P4 ;  /* 0x000000ef0500720c */ /* 0x000fe40002781670 */
[----:B------:R-:W-:-:S02]  /*5290*/  FSEL R126, R44, -INF , !P5 ;  /* 0xff8000002c7e7808 */ /* 0x000fc40006800000 */
[----:B------:R-:W-:Y:S02]  /*52a0*/  ISETP.GE.AND P5, PT, R5, R247, PT ;  /* 0x000000f70500720c */ /* 0x000fe40003fa6270 */
[----:B------:R-:W-:Y:S02]  /*52b0*/  FSEL R125, R46, -INF , !P1 ;  /* 0xff8000002e7d7808 */ /* 0x000fe40004800000 */
[----:B------:R-:W-:Y:S02]  /*52c0*/  FSEL R116, R45, -INF , !P6 ;  /* 0xff8000002d747808 */ /* 0x000fe40007000000 */
[----:B------:R-:W-:Y:S02]  /*52d0*/  FSEL R117, R47, -INF , !P4 ;  /* 0xff8000002f757808 */ /* 0x000fe40006000000 */
[C---:B------:R-:W-:Y:S01]  /*52e0*/  ISETP.GE.AND P1, PT, R5.reuse, R243, PT ;  /* 0x000000f30500720c */ /* 0x040fe20003f26270 */
[----:B------:R-:W-:Y:S01]  /*52f0*/  HMMA.16816.F32.BF16 R44, R20, R18, R72 ;  /* 0x00000012142c723c */ /* 0x000fe20000041848 */
[----:B------:R-:W-:Y:S01]  /*5300*/  ISETP.GE.AND P3, PT, R4, R249, PT ;  /* 0x000000f90400720c */ /* 0x000fe20003f66270 */
[----:B------:R-:W2:Y:S01]  /*5310*/  LDSM.16.M88.4 R16, [R220+0x2800] ;  /* 0x00280000dc10783b */ /* 0x000ea20000000200 */
[----:B------:R-:W-:-:S02]  /*5320*/  ISETP.LT.OR P5, PT, R5, R237, P5 ;  /* 0x000000ed0500720c */ /* 0x000fc40002fa1670 */
[----:B------:R-:W-:Y:S01]  /*5330*/  ISETP.LT.OR P1, PT, R5, R235, P1 ;  /* 0x000000eb0500720c */ /* 0x000fe20000f21670 */
[----:B------:R-:W-:Y:S01]  /*5340*/  VIADD R5, R0, 0x31 ;  /* 0x0000003100057836 */ /* 0x000fe20000000000 */
[----:B------:R-:W-:Y:S02]  /*5350*/  ISETP.LT.OR P3, PT, R4, R241, P3 ;  /* 0x000000f10400720c */ /* 0x000fe40001f61670 */
[----:B------:R-:W-:Y:S02]  /*5360*/  FSEL R118, R28, -INF , !P2 ;  /* 0xff8000001c767808 */ /* 0x000fe40005000000 */
[----:B------:R-:W-:Y:S02]  /*5370*/  FSEL R127, R30, -INF , !P0 ;  /* 0xff8000001e7f7808 */ /* 0x000fe40004000000 */
[----:B------:R-:W-:Y:S02]  /*5380*/  FSEL R124, R29, -INF , !P5 ;  /* 0xff8000001d7c7808 */ /* 0x000fe40006800000 */
[----:B------:R-:W-:-:S02]  /*5390*/  ISETP.GE.AND P2, PT, R4, R245, PT ;  /* 0x000000f50400720c */ /* 0x000fc40003f46270 */
[C---:B------:R-:W-:Y:S02]  /*53a0*/  ISETP.GE.AND P0, PT, R4.reuse, R247, PT ;  /* 0x000000f70400720c */ /* 0x040fe40003f06270 */
[----:B------:R-:W-:Y:S02]  /*53b0*/  ISETP.GE.AND P5, PT, R4, R243, PT ;  /* 0x000000f30400720c */ /* 0x000fe40003fa6270 */
[----:B------:R-:W-:Y:S02]  /*53c0*/  FSEL R180, R40, -INF , !P3 ;  /* 0xff80000028b47808 */ /* 0x000fe40005800000 */
[C---:B------:R-:W-:Y:S02]  /*53d0*/  ISETP.LT.OR P2, PT, R4.reuse, R239, P2 ;  /* 0x000000ef0400720c */ /* 0x040fe40001741670 */
[C---:B------:R-:W-:Y:S02]  /*53e0*/  ISETP.LT.OR P0, PT, R4.reuse, R237, P0 ;  /* 0x000000ed0400720c */ /* 0x040fe40000701670 */
[----:B------:R-:W-:Y:S01]  /*53f0*/  ISETP.LT.OR P5, PT, R4, R235, P5 ;  /* 0x000000eb0400720c */ /* 0x000fe20002fa1670 */
[----:B------:R-:W-:Y:S01]  /*5400*/  VIADD R4, R0, 0x38 ;  /* 0x0000003800047836 */ /* 0x000fe20000000000 */
[----:B------:R-:W-:-:S02]  /*5410*/  ISETP.GE.AND P4, PT, R5, R247, PT ;  /* 0x000000f70500720c */ /* 0x000fc40003f86270 */
[----:B------:R-:W-:Y:S02]  /*5420*/  ISETP.GE.AND P3, PT, R5, R243, PT ;  /* 0x000000f30500720c */ /* 0x000fe40003f66270 */
[----:B------:R-:W-:Y:S02]  /*5430*/  FSEL R119, R31, -INF , !P1 ;  /* 0xff8000001f777808 */ /* 0x000fe40004800000 */
[C---:B------:R-:W-:Y:S01]  /*5440*/  ISETP.LT.OR P4, PT, R5.reuse, R237, P4 ;  /* 0x000000ed0500720c */ /* 0x040fe20002781670 */
[----:B-1----:R-:W-:Y:S01]  /*5450*/  HMMA.16816.F32.BF16 R28, R12, R24, R196 ;  /* 0x000000180c1c723c */ /* 0x002fe200000418c4 */
[C---:B------:R-:W-:Y:S02]  /*5460*/  ISETP.LT.OR P3, PT, R5.reuse, R235, P3 ;  /* 0x000000eb0500720c */ /* 0x040fe40001f61670 */
[C---:B------:R-:W-:Y:S02]  /*5470*/  ISETP.GE.AND P1, PT, R5.reuse, R249, PT ;  /* 0x000000f90500720c */ /* 0x040fe40003f26270 */
[----:B------:R-:W-:-:S02]  /*5480*/  ISETP.GE.AND P6, PT, R5, R245, PT ;  /* 0x000000f50500720c */ /* 0x000fc40003fc6270 */
[----:B------:R-:W-:Y:S02]  /*5490*/  FSEL R174, R42, -INF , !P2 ;  /* 0xff8000002aae7808 */ /* 0x000fe40005000000 */
[----:B------:R-:W-:Y:S02]  /*54a0*/  ISETP.GE.AND P2, PT, R4, R249, PT ;  /* 0x000000f90400720c */ /* 0x000fe40003f46270 */
[----:B------:R-:W-:Y:S02]  /*54b0*/  FSEL R175, R32, -INF , !P0 ;  /* 0xff80000020af7808 */ /* 0x000fe40004000000 */
[----:B------:R-:W-:Y:S02]  /*54c0*/  FSEL R181, R34, -INF , !P5 ;  /* 0xff80000022b57808 */ /* 0x000fe40006800000 */
[----:B------:R-:W-:Y:S02]  /*54d0*/  FSEL R159, R33, -INF , !P4 ;  /* 0xff800000219f7808 */ /* 0x000fe40006000000 */
[----:B------:R-:W-:-:S02]  /*54e0*/  FSEL R173, R35, -INF , !P3 ;  /* 0xff80000023ad7808 */ /* 0x000fc40005800000 */
[C---:B------:R-:W-:Y:S01]  /*54f0*/  ISETP.LT.OR P1, PT, R5.reuse, R241, P1 ;  /* 0x000000f10500720c */ /* 0x040fe20000f21670 */
[----:B------:R-:W-:Y:S01]  /*5500*/  HMMA.16816.F32.BF16 R32, R20, R24, R60 ;  /* 0x000000181420723c */ /* 0x000fe2000004183c */
[----:B------:R-:W-:Y:S01]  /*5510*/  ISETP.LT.OR P6, PT, R5, R239, P6 ;  /* 0x000000ef0500720c */ /* 0x000fe200037c1670 */
[----:B------:R-:W-:Y:S01]  /*5520*/  VIADD R5, R0, 0x39 ;  /* 0x0000003900057836 */ /* 0x000fe20000000000 */
[C---:B------:R-:W-:Y:S02]  /*5530*/  ISETP.LT.OR P2, PT, R4.reuse, R241, P2 ;  /* 0x000000f10400720c */ /* 0x040fe40001741670 */
[----:B------:R-:W-:Y:S01]  /*5540*/  FSEL R172, R41, -INF , !P1 ;  /* 0xff80000029ac7808 */ /* 0x000fe20004800000 */
[----:B------:R-:W-:Y:S01]  /*5550*/  HMMA.16816.F32.BF16 R60, R8, R108, R208 ;  /* 0x0000006c083c723c */ /* 0x000fe200000418d0 */
[C---:B------:R-:W-:Y:S02]  /*5560*/  ISETP.GE.AND P0, PT, R4.reuse, R245, PT ;  /* 0x000000f50400720c */ /* 0x040fe40003f06270 */
[----:B------:R-:W-:-:S02]  /*5570*/  ISETP.GE.AND P5, PT, R4, R247, PT ;  /* 0x000000f70400720c */ /* 0x000fc40003fa6270 */
[----:B------:R-:W-:Y:S02]  /*5580*/  ISETP.GE.AND P1, PT, R4, R243, PT ;  /* 0x000000f30400720c */ /* 0x000fe40003f26270 */
[----:B------:R-:W-:Y:S02]  /*5590*/  FSEL R158, R43, -INF , !P6 ;  /* 0xff8000002b9e7808 */ /* 0x000fe40007000000 */
[----:B------:R-:W-:Y:S01]  /*55a0*/  FSEL R151, R44, -INF , !P2 ;  /* 0xff8000002c977808 */ /* 0x000fe20005000000 */
[----:B------:R-:W-:Y:S01]  /*55b0*/  HMMA.16816.F32.BF16 R40, R20, R26, R52 ;  /* 0x0000001a1428723c */ /* 0x000fe20000041834 */
[C---:B------:R-:W-:Y:S02]  /*55c0*/  ISETP.GE.AND P6, PT, R5.reuse, R249, PT ;  /* 0x000000f90500720c */ /* 0x040fe40003fc6270 */
[C---:B------:R-:W-:Y:S02]  /*55d0*/  ISETP.GE.AND P4, PT, R5.reuse, R245, PT ;  /* 0x000000f50500720c */ /* 0x040fe40003f86270 */
[C---:B------:R-:W-:Y:S01]  /*55e0*/  ISETP.GE.AND P3, PT, R5.reuse, R247, PT ;  /* 0x000000f70500720c */ /* 0x040fe20003f66270 */
[----:B------:R-:W-:Y:S01]  /*55f0*/  HMMA.16816.F32.BF16 R52, R8, R128, R176 ;  /* 0x000000800834723c */ /* 0x000fe200000418b0 */
[----:B------:R-:W-:-:S02]  /*5600*/  ISETP.GE.AND P2, PT, R5, R243, PT ;  /* 0x000000f30500720c */ /* 0x000fc40003f46270 */
[C---:B------:R-:W-:Y:S02]  /*5610*/  ISETP.LT.OR P0, PT, R4.reuse, R239, P0 ;  /* 0x000000ef0400720c */ /* 0x040fe40000701670 */
[C---:B------:R-:W-:Y:S02]  /*5620*/  ISETP.LT.OR P5, PT, R4.reuse, R237, P5 ;  /* 0x000000ed0400720c */ /* 0x040fe40002fa1670 */
[----:B------:R-:W-:Y:S01]  /*5630*/  ISETP.LT.OR P1, PT, R4, R235, P1 ;  /* 0x000000eb0400720c */ /* 0x000fe20000f21670 */
[----:B------:R-:W-:Y:S01]  /*5640*/  VIADD R4, R0, 0x40 ;  /* 0x0000004000047836 */ /* 0x000fe20000000000 */
[C---:B------:R-:W-:Y:S02]  /*5650*/  ISETP.LT.OR P6, PT, R5.reuse, R241, P6 ;  /* 0x000000f10500720c */ /* 0x040fe400037c1670 */
[C---:B------:R-:W-:Y:S02]  /*5660*/  ISETP.LT.OR P4, PT, R5.reuse, R239, P4 ;  /* 0x000000ef0500720c */ /* 0x040fe40002781670 */
[----:B------:R-:W-:-:S02]  /*5670*/  ISETP.LT.OR P3, PT, R5, R237, P3 ;  /* 0x000000ed0500720c */ /* 0x000fc40001f61670 */
[----:B------:R-:W-:Y:S01]  /*5680*/  ISETP.LT.OR P2, PT, R5, R235, P2 ;  /* 0x000000eb0500720c */ /* 0x000fe20001741670 */
[----:B------:R-:W-:Y:S01]  /*5690*/  VIADD R5, R0, 0x41 ;  /* 0x0000004100057836 */ /* 0x000fe20000000000 */
[----:B------:R-:W-:Y:S02]  /*56a0*/  FSEL R139, R46, -INF , !P0 ;  /* 0xff8000002e8b7808 */ /* 0x000fe40004000000 */
[----:B------:R-:W-:Y:S02]  /*56b0*/  FSEL R150, R36, -INF , !P5 ;  /* 0xff80000024967808 */ /* 0x000fe40006800000 */
[----:B------:R-:W-:Y:S02]  /*56c0*/  FSEL R157, R38, -INF , !P1 ;  /* 0xff800000269d7808 */ /* 0x000fe40004800000 */
[----:B------:R-:W-:Y:S02]  /*56d0*/  FSEL R156, R37, -INF , !P3 ;  /* 0xff800000259c7808 */ /* 0x000fe40005800000 */
[----:B------:R-:W-:-:S02]  /*56e0*/  ISETP.GE.AND P0, PT, R4, R249, PT ;  /* 0x000000f90400720c */ /* 0x000fc40003f06270 */
[C---:B------:R-:W-:Y:S02]  /*56f0*/  ISETP.GE.AND P5, PT, R4.reuse, R245, PT ;  /* 0x000000f50400720c */ /* 0x040fe40003fa6270 */
[C---:B------:R-:W-:Y:S02]  /*5700*/  ISETP.GE.AND P1, PT, R4.reuse, R247, PT ;  /* 0x000000f70400720c */ /* 0x040fe40003f26270 */
[----:B------:R-:W-:Y:S02]  /*5710*/  ISETP.GE.AND P3, PT, R4, R243, PT ;  /* 0x000000f30400720c */ /* 0x000fe40003f66270 */
[----:B------:R-:W-:Y:S02]  /*5720*/  FSEL R149, R39, -INF , !P2 ;  /* 0xff80000027957808 */ /* 0x000fe40005000000 */
[----:B------:R-:W-:Y:S01]  /*5730*/  ISETP.GE.AND P2, PT, R5, R249, PT ;  /* 0x000000f90500720c */ /* 0x000fe20003f46270 */
[----:B--2---:R-:W-:Y:S01]  /*5740*/  HMMA.16816.F32.BF16 R36, R20, R16, R48 ;  /* 0x000000101424723c */ /* 0x004fe20000041830 */
[----:B------:R-:W-:-:S02]  /*5750*/  FSEL R108, R45, -INF , !P6 ;  /* 0xff8000002d6c7808 */ /* 0x000fc40007000000 */
[----:B------:R-:W-:Y:S02]  /*5760*/  FSEL R109, R47, -INF , !P4 ;  /* 0xff8000002f6d7808 */ /* 0x000fe40006000000 */
[C---:B------:R-:W-:Y:S01]  /*5770*/  ISETP.LT.OR P0, PT, R4.reuse, R241, P0 ;  /* 0x000000f10400720c */ /* 0x040fe20000701670 */
[----:B------:R-:W-:Y:S01]  /*5780*/  HMMA.16816.F32.BF16 R44, R12, R26, R188 ;  /* 0x0000001a0c2c723c */ /* 0x000fe200000418bc */
[C---:B------:R-:W-:Y:S01]  /*5790*/  ISETP.LT.OR P5, PT, R4.reuse, R239, P5 ;  /* 0x000000ef0400720c */ /* 0x040fe20002fa1670 */
[----:B------:R-:W1:Y:S01]  /*57a0*/  LDSM.16.M88.4 R24, [R220+0x3000] ;  /* 0x00300000dc18783b */ /* 0x000e620000000200 */
        /* <DEDUP_REMOVED lines=9> */
[C---:B------:R-:W-:Y:S02]  /*5840*/  ISETP.GE.AND P5, PT, R4.reuse, R249, PT ;  /* 0x000000f90400720c */ /* 0x040fe40003fa6270 */
[C---:B------:R-:W-:Y:S02]  /*5850*/  ISETP.GE.AND P1, PT, R4.reuse, R245, PT ;  /* 0x000000f50400720c */ /* 0x040fe40003f26270 */
[----:B------:R-:W-:-:S02]  /*5860*/  ISETP.GE.AND P3, PT, R4, R247, PT ;  /* 0x000000f70400720c */ /* 0x000fc40003f66270 */
[C---:B------:R-:W-:Y:S02]  /*5870*/  ISETP.GE.AND P2, PT, R4.reuse, R243, PT ;  /* 0x000000f30400720c */ /* 0x040fe40003f46270 */
[C---:B------:R-:W-:Y:S02]  /*5880*/  ISETP.LT.OR P5, PT, R4.reuse, R241, P5 ;  /* 0x000000f10400720c */ /* 0x040fe40002fa1670 */
[C---:B------:R-:W-:Y:S02]  /*5890*/  ISETP.LT.OR P1, PT, R4.reuse, R239, P1 ;  /* 0x000000ef0400720c */ /* 0x040fe40000f21670 */
[C---:B------:R-:W-:Y:S02]  /*58a0*/  ISETP.LT.OR P3, PT, R4.reuse, R237, P3 ;  /* 0x000000ed0400720c */ /* 0x040fe40001f61670 */
[----:B------:R-:W-:Y:S01]  /*58b0*/  ISETP.LT.OR P2, PT, R4, R235, P2 ;  /* 0x000000eb0400720c */ /* 0x000fe20001741670 */
[----:B------:R-:W-:Y:S01]  /*58c0*/  VIADD R4, R0, 0x49 ;  /* 0x0000004900047836 */ /* 0x000fe20000000000 */
[----:B------:R-:W-:-:S02]  /*58d0*/  ISETP.GE.AND P6, PT, R5, R245, PT ;  /* 0x000000f50500720c */ /* 0x000fc40003fc6270 */
[----:B------:R-:W-:Y:S02]  /*58e0*/  FSEL R192, R32, -INF , !P0 ;  /* 0xff80000020c07808 */ /* 0x000fe40004000000 */
[C---:B------:R-:W-:Y:S02]  /*58f0*/  ISETP.GE.AND P0, PT, R5.reuse, R243, PT ;  /* 0x000000f30500720c */ /* 0x040fe40003f06270 */
[----:B------:R-:W-:Y:S02]  /*5900*/  FSEL R182, R40, -INF , !P5 ;  /* 0xff80000028b67808 */ /* 0x000fe40006800000 */
[----:B------:R-:W-:Y:S02]  /*5910*/  FSEL R179, R42, -INF , !P1 ;  /* 0xff8000002ab37808 */ /* 0x000fe40004800000 */
[----:B------:R-:W-:Y:S02]  /*5920*/  ISETP.LT.OR P6, PT, R5, R239, P6 ;  /* 0x000000ef0500720c */ /* 0x000fe400037c1670 */
[----:B------:R-:W-:-:S02]  /*5930*/  ISETP.GE.AND P5, PT, R4, R247, PT ;  /* 0x000000f70400720c */ /* 0x000fc40003fa6270 */
[C---:B------:R-:W-:Y:S02]  /*5940*/  ISETP.GE.AND P1, PT, R4.reuse, R243, PT ;  /* 0x000000f30400720c */ /* 0x040fe40003f26270 */
[----:B------:R-:W-:Y:S02]  /*5950*/  ISETP.LT.OR P0, PT, R5, R235, P0 ;  /* 0x000000eb0500720c */ /* 0x000fe40000701670 */
[----:B------:R-:W-:Y:S02]  /*5960*/  FSEL R184, R35, -INF , !P6 ;  /* 0xff80000023b87808 */ /* 0x000fe40007000000 */
[C---:B------:R-:W-:Y:S01]  /*5970*/  ISETP.LT.OR P5, PT, R4.reuse, R237, P5 ;  /* 0x000000ed0400720c */ /* 0x040fe20002fa1670 */
[----:B------:R-:W-:Y:S01]  /*5980*/  HMMA.16816.F32.BF16 R32, R12, R16, R120 ;  /* 0x000000100c20723c */ /* 0x000fe20000041878 */
[----:B------:R-:W-:Y:S02]  /*5990*/  ISETP.LT.OR P1, PT, R4, R235, P1 ;  /* 0x000000eb0400720c */ /* 0x000fe40000f21670 */
[----:B------:R-:W-:-:S02]  /*59a0*/  FSEL R187, R31, -INF , !P0 ;  /* 0xff8000001fbb7808 */ /* 0x000fc40004000000 */
[----:B------:R-:W-:Y:S02]  /*59b0*/  ISETP.GE.AND P4, PT, R5, R247, PT ;  /* 0x000000f70500720c */ /* 0x000fe40003f86270 */
[C---:B------:R-:W-:Y:S02]  /*59c0*/  ISETP.GE.AND P0, PT, R4.reuse, R249, PT ;  /* 0x000000f90400720c */ /* 0x040fe40003f06270 */
[----:B------:R-:W-:Y:S02]  /*59d0*/  ISETP.GE.AND P6, PT, R4, R245, PT ;  /* 0x000000f50400720c */ /* 0x000fe40003fc6270 */
[----:B------:R-:W-:Y:S02]  /*59e0*/  FSEL R178, R44, -INF , !P3 ;  /* 0xff8000002cb27808 */ /* 0x000fe40005800000 */
[----:B------:R-:W-:Y:S02]  /*59f0*/  FSEL R183, R46, -INF , !P2 ;  /* 0xff8000002eb77808 */ /* 0x000fe40005000000 */
[----:B------:R-:W-:-:S02]  /*5a00*/  FSEL R111, R45, -INF , !P5 ;  /* 0xff8000002d6f7808 */ /* 0x000fc40006800000 */
[----:B------:R-:W-:Y:S02]  /*5a10*/  FSEL R177, R47, -INF , !P1 ;  /* 0xff8000002fb17808 */ /* 0x000fe40004800000 */
[----:B------:R-:W-:Y:S01]  /*5a20*/  HMMA.16816.F32.BF16 R44, R20, R18, R56 ;  /* 0x00000012142c723c */ /* 0x000fe20000041838 */
[----:B------:R-:W-:Y:S01]  /*5a30*/  ISETP.LT.OR P4, PT, R5, R237, P4 ;  /* 0x000000ed0500720c */ /* 0x000fe20002781670 */
[----:B------:R-:W-:Y:S01]  /*5a40*/  VIADD R5, R0, 0x51 ;  /* 0x0000005100057836 */ /* 0x000fe20000000000 */
[C---:B------:R-:W-:Y:S02]  /*5a50*/  ISETP.LT.OR P0, PT, R4.reuse, R241, P0 ;  /* 0x000000f10400720c */ /* 0x040fe40000701670 */
[----:B------:R-:W-:Y:S01]  /*5a60*/  ISETP.LT.OR P6, PT, R4, R239, P6 ;  /* 0x000000ef0400720c */ /* 0x000fe200037c1670 */
[----:B------:R-:W-:Y:S01]  /*5a70*/  VIADD R4, R0, 0x58 ;  /* 0x0000005800047836 */ /* 0x000fe20000000000 */
[----:B------:R-:W-:Y:S01]  /*5a80*/  FSEL R185, R29, -INF , !P4 ;  /* 0xff8000001db97808 */ /* 0x000fe20006000000 */
[----:B------:R-:W-:Y:S01]  /*5a90*/  HMMA.16816.F32.BF16 R56, R8, R130, R228 ;  /* 0x000000820838723c */ /* 0x000fe200000418e4 */
[----:B------:R-:W-:Y:S01]  /*5aa0*/  FSEL R176, R41, -INF , !P0 ;  /* 0xff80000029b07808 */ /* 0x000fe20004000000 */
[----:B------:R-:W2:Y:S01]  /*5ab0*/  LDSM.16.M88.4 R28, [R220+0x3800] ;  /* 0x00380000dc1c783b */ /* 0x000ea20000000200 */
[----:B------:R-:W-:Y:S01]  /*5ac0*/  FSEL R110, R43, -INF , !P6 ;  /* 0xff8000002b6e7808 */ /* 0x000fe20007000000 */
[----:B------:R-:W-:-:S04]  /*5ad0*/  DEPBAR.LE SB0, 0x0 ;  /* 0x000080000000791a */ /* 0x000fc80000000000 */
[C---:B------:R-:W-:Y:S01]  /*5ae0*/  ISETP.GE.AND P4, PT, R6.reuse, R249, PT ;  /* 0x000000f90600720c */ /* 0x040fe20003f86270 */
[----:B------:R-:W-:Y:S01]  /*5af0*/  HMMA.16816.F32.BF16 R40, R12, R18, R140 ;  /* 0x000000120c28723c */ /* 0x000fe2000004188c */
[C---:B------:R-:W-:Y:S02]  /*5b00*/  ISETP.GE.AND P3, PT, R6.reuse, R245, PT ;  /* 0x000000f50600720c */ /* 0x040fe40003f66270 */
[C---:B------:R-:W-:Y:S02]  /*5b10*/  ISETP.LT.OR P4, PT, R6.reuse, R241, P4 ;  /* 0x000000f10600720c */ /* 0x040fe40002781670 */
[----:B------:R-:W-:Y:S01]  /*5b20*/  ISETP.GE.AND P5, PT, R5, R249, PT ;  /* 0x000000f90500720c */ /* 0x000fe20003fa6270 */
[----:B-1----:R-:W-:Y:S01]  /*5b30*/  HMMA.16816.F32.BF16 R16, R20, R24, R60 ;  /* 0x000000181410723c */ /* 0x002fe2000004183c */
[----:B------:R-:W-:Y:S01]  /*5b40*/  BAR.SYNC.DEFER_BLOCKING 0x0 ;  /* 0x0000000000007b1d */ /* 0x000fe20000010000 */
[C---:B------:R-:W-:Y:S02]  /*5b50*/  ISETP.LT.OR P3, PT, R6.reuse, R239, P3 ;  /* 0x000000ef0600720c */ /* 0x040fe40001f61670 */
[----:B------:R-:W-:-:S02]  /*5b60*/  ISETP.GE.AND P2, PT, R6, R247, PT ;  /* 0x000000f70600720c */ /* 0x000fc40003f46270 */
[----:B------:R-:W-:Y:S01]  /*5b70*/  ISETP.GE.AND P0, PT, R6, R243, PT ;  /* 0x000000f30600720c */ /* 0x000fe20003f06270 */
[----:B------:R-:W-:Y:S01]  /*5b80*/  HMMA.16816.F32.BF16 R8, R20, R26, R48 ;  /* 0x0000001a1408723c */ /* 0x000fe20000041830 */
[C---:B------:R-:W-:Y:S02]  /*5b90*/  ISETP.LT.OR P1, PT, R5.reuse, R241, P5 ;  /* 0x000000f10500720c */ /* 0x040fe40002f21670 */
[----:B------:R-:W-:Y:S02]  /*5ba0*/  FSEL R209, R36, -INF , !P4 ;  /* 0xff80000024d17808 */ /* 0x000fe40006000000 */
[C---:B------:R-:W-:Y:S02]  /*5bb0*/  ISETP.GE.AND P6, PT, R5.reuse, R245, PT ;  /* 0x000000f50500720c */ /* 0x040fe40003fc6270 */
[C---:B------:R-:W-:Y:S02]  /*5bc0*/  ISETP.GE.AND P5, PT, R5.reuse, R247, PT ;  /* 0x000000f70500720c */ /* 0x040fe40003fa6270 */
[----:B------:R-:W-:-:S02]  /*5bd0*/  ISETP.GE.AND P4, PT, R5, R243, PT ;  /* 0x000000f30500720c */ /* 0x000fc40003f86270 */
[----:B------:R-:W-:Y:S02]  /*5be0*/  FSEL R214, R38, -INF , !P3 ;  /* 0xff80000026d67808 */ /* 0x000fe40005800000 */
[C---:B------:R-:W-:Y:S02]  /*5bf0*/  ISETP.LT.OR P2, PT, R6.reuse, R237, P2 ;  /* 0x000000ed0600720c */ /* 0x040fe40001741670 */
[----:B------:R-:W-:Y:S02]  /*5c00*/  ISETP.LT.OR P0, PT, R6, R235, P0 ;  /* 0x000000eb0600720c */ /* 0x000fe40000701670 */
[----:B------:R-:W-:Y:S02]  /*5c10*/  ISETP.GE.AND P3, PT, R4, R249, PT ;  /* 0x000000f90400720c */ /* 0x000fe40003f66270 */
[C---:B------:R-:W-:Y:S02]  /*5c20*/  ISETP.LT.OR P6, PT, R5.reuse, R239, P6 ;  /* 0x000000ef0500720c */ /* 0x040fe400037c1670 */
[----:B------:R-:W-:-:S02]  /*5c30*/  ISETP.LT.OR P5, PT, R5, R237, P5 ;  /* 0x000000ed0500720c */ /* 0x000fc40002fa1670 */
[----:B------:R-:W-:Y:S01]  /*5c40*/  ISETP.LT.OR P4, PT, R5, R235, P4 ;  /* 0x000000eb0500720c */ /* 0x000fe20002781670 */
[----:B------:R-:W-:Y:S01]  /*5c50*/  VIADD R5, R0, 0x59 ;  /* 0x0000005900057836 */ /* 0x000fe20000000000 */
[----:B------:R-:W-:Y:S02]  /*5c60*/  FSEL R204, R32, -INF , !P2 ;  /* 0xff80000020cc7808 */ /* 0x000fe40005000000 */
[----:B------:R-:W-:Y:S02]  /*5c70*/  FSEL R205, R34, -INF , !P0 ;  /* 0xff80000022cd7808 */ /* 0x000fe40004000000 */
[----:B------:R-:W-:Y:S02]  /*5c80*/  FSEL R206, R37, -INF , !P1 ;  /* 0xff80000025ce7808 */ /* 0x000fe40004800000 */
[C---:B------:R-:W-:Y:S02]  /*5c90*/  ISETP.LT.OR P3, PT, R4.reuse, R241, P3 ;  /* 0x000000f10400720c */ /* 0x040fe40001f61670 */
[----:B------:R-:W-:-:S02]  /*5ca0*/  ISETP.GE.AND P2, PT, R4, R245, PT ;  /* 0x000000f50400720c */ /* 0x000fc40003f46270 */
[C---:B------:R-:W-:Y:S02]  /*5cb0*/  ISETP.GE.AND P0, PT, R4.reuse, R247, PT ;  /* 0x000000f70400720c */ /* 0x040fe40003f06270 */
[----:B------:R-:W-:Y:S02]  /*5cc0*/  ISETP.GE.AND P1, PT, R4, R243, PT ;  /* 0x000000f30400720c */ /* 0x000fe40003f26270 */
[----:B------:R-:W-:Y:S02]  /*5cd0*/  FSEL R211, R39, -INF , !P6 ;  /* 0xff80000027d37808 */ /* 0x000fe40007000000 */
[----:B------:R-:W-:Y:S01]  /*5ce0*/  FSEL R199, R33, -INF , !P5 ;  /* 0xff80000021c77808 */ /* 0x000fe20006800000 */
[----:B--2---:R-:W-:Y:S01]  /*5cf0*/  HMMA.16816.F32.BF16 R36, R20, R28, R52 ;  /* 0x0000001c1424723c */ /* 0x004fe20000041834 */
[----:B------:R-:W-:Y:S02]  /*5d00*/  FSEL R203, R35, -INF , !P4 ;  /* 0xff80000023cb7808 */ /* 0x000fe40006000000 */
[----:B------:R-:W-:-:S02]  /*5d10*/  FSEL R200, R44, -INF , !P3 ;  /* 0xff8000002cc87808 */ /* 0x000fc40005800000 */
[C---:B------:R-:W-:Y:S01]  /*5d20*/  ISETP.LT.OR P2, PT, R4.reuse, R239, P2 ;  /* 0x000000ef0400720c */ /* 0x040fe20001741670 */
[C---:B------:R-:W-:Y:S01]  /*5d30*/  HMMA.16816.F32.BF16 R32, R12.reuse, R24, R144 ;  /* 0x000000180c20723c */ /* 0x040fe20000041890 */
[C---:B------:R-:W-:Y:S02]  /*5d40*/  ISETP.LT.OR P0, PT, R4.reuse, R237, P0 ;  /* 0x000000ed0400720c */ /* 0x040fe40000701670 */
[----:B------:R-:W-:Y:S01]  /*5d50*/  ISETP.LT.OR P1, PT, R4, R235, P1 ;  /* 0x000000eb0400720c */ /* 0x000fe20000f21670 */
[----:B------:R-:W-:Y:S01]  /*5d60*/  VIADD R4, R0, 0x60 ;  /* 0x0000006000047836 */ /* 0x000fe20000000000 */
[C---:B------:R-:W-:Y:S01]  /*5d70*/  ISETP.GE.AND P5, PT, R5.reuse, R249, PT ;  /* 0x000000f90500720c */ /* 0x040fe20003fa6270 */
[----:B------:R-:W-:Y:S01]  /*5d80*/  HMMA.16816.F32.BF16 R52, R12, R28, R160 ;  /* 0x0000001c0c34723c */ /* 0x000fe200000418a0 */
[C---:B------:R-:W-:Y:S02]  /*5d90*/  ISETP.GE.AND P4, PT, R5.reuse, R245, PT ;  /* 0x000000f50500720c */ /* 0x040fe40003f86270 */
[----:B------:R-:W-:-:S02]  /*5da0*/  ISETP.GE.AND P6, PT, R5, R247, PT ;  /* 0x000000f70500720c */ /* 0x000fc40003fc6270 */
[C---:B------:R-:W-:Y:S01]  /*5db0*/  ISETP.GE.AND P3, PT, R5.reuse, R243, PT ;  /* 0x000000f30500720c */ /* 0x040fe20003f66270 */
[----:B------:R-:W-:Y:S01]  /*5dc0*/  HMMA.16816.F32.BF16 R24, R12, R26, R164 ;  /* 0x0000001a0c18723c */ /* 0x000fe200000418a4 */
[C---:B------:R-:W-:Y:S02]  /*5dd0*/  ISETP.LT.OR P5, PT, R5.reuse, R241, P5 ;  /* 0x000000f10500720c */ /* 0x040fe40002fa1670 */
[C---:B------:R-:W-:Y:S02]  /*5de0*/  ISETP.LT.OR P4, PT, R5.reuse, R239, P4 ;  /* 0x000000ef0500720c */ /* 0x040fe40002781670 */
[C---:B------:R-:W-:Y:S02]  /*5df0*/  ISETP.LT.OR P6, PT, R5.reuse, R237, P6 ;  /* 0x000000ed0500720c */ /* 0x040fe400037c1670 */
[----:B------:R-:W-:Y:S01]  /*5e00*/  ISETP.LT.OR P3, PT, R5, R235, P3 ;  /* 0x000000eb0500720c */ /* 0x000fe20001f61670 */
[----:B------:R-:W-:Y:S01]  /*5e10*/  VIADD R5, R0, 0x61 ;  /* 0x0000006100057836 */ /* 0x000fe20000000000 */
[----:B------:R-:W-:-:S02]  /*5e20*/  FMNMX.FTZ R6, R80, R77, !PT ;  /* 0x0000004d50067209 */ /* 0x000fc40007810000 */
[----:B------:R-:W-:Y:S02]  /*5e30*/  FSEL R207, R46, -INF , !P2 ;  /* 0xff8000002ecf7808 */ /* 0x000fe40005000000 */
[----:B------:R-:W-:Y:S02]  /*5e40*/  FSEL R196, R40, -INF , !P0 ;  /* 0xff80000028c47808 */ /* 0x000fe40004000000 */
[C---:B------:R-:W-:Y:S02]  /*5e50*/  ISETP.GE.AND P2, PT, R4.reuse, R249, PT ;  /* 0x000000f90400720c */ /* 0x040fe40003f46270 */
[----:B------:R-:W-:Y:S02]  /*5e60*/  ISETP.GE.AND P0, PT, R4, R245, PT ;  /* 0x000000f50400720c */ /* 0x000fe40003f06270 */
[----:B------:R-:W-:Y:S02]  /*5e70*/  FMNMX.FTZ R6, R83, R6, !PT ;  /* 0x0000000653067209 */ /* 0x000fe40007810000 */
[----:B------:R-:W-:-:S02]  /*5e80*/  FSEL R193, R45, -INF , !P5 ;  /* 0xff8000002dc17808 */ /* 0x000fc40006800000 */
[C---:B------:R-:W-:Y:S02]  /*5e90*/  ISETP.LT.OR P2, PT, R4.reuse, R241, P2 ;  /* 0x000000f10400720c */ /* 0x040fe40001741670 */
[----:B------:R-:W-:Y:S02]  /*5ea0*/  ISETP.LT.OR P0, PT, R4, R239, P0 ;  /* 0x000000ef0400720c */ /* 0x000fe40000701670 */
[----:B------:R-:W-:Y:S02]  /*5eb0*/  ISETP.GE.AND P5, PT, R5, R249, PT ;  /* 0x000000f90500720c */ /* 0x000fe40003fa6270 */
[----:B------:R-:W-:Y:S02]  /*5ec0*/  FMNMX.FTZ R6, R76, R6, !PT ;  /* 0x000000064c067209 */ /* 0x000fe40007810000 */
[----:B------:R-:W-:Y:S02]  /*5ed0*/  FSEL R202, R47, -INF , !P4 ;  /* 0xff8000002fca7808 */ /* 0x000fe40006000000 */
[----:B------:R-:W-:-:S02]  /*5ee0*/  ISETP.LT.OR P4, PT, R5, R241, P5 ;  /* 0x000000f10500720c */ /* 0x000fc40002f81670 */
[----:B------:R-:W-:Y:S02]  /*5ef0*/  FSEL R190, R16, -INF , !P2 ;  /* 0xff80000010be7808 */ /* 0x000fe40005000000 */
[----:B------:R-:W-:Y:S01]  /*5f00*/  FSEL R201, R18, -INF , !P0 ;  /* 0xff80000012c97808 */ /* 0x000fe20004000000 */
[----:B------:R-:W-:Y:S01]  /*5f10*/  VIADD R18, R0, 0x78 ;  /* 0x0000007800127836 */ /* 0x000fe20000000000 */
[C---:B------:R-:W-:Y:S02]  /*5f20*/  ISETP.GE.AND P5, PT, R5.reuse, R245, PT ;  /* 0x000000f50500720c */ /* 0x040fe40003fa6270 */
[C---:B------:R-:W-:Y:S02]  /*5f30*/  ISETP.GE.AND P2, PT, R5.reuse, R247, PT ;  /* 0x000000f70500720c */ /* 0x040fe40003f46270 */
[----:B------:R-:W-:Y:S02]  /*5f40*/  ISETP.GE.AND P0, PT, R5, R243, PT ;  /* 0x000000f30500720c */ /* 0x000fe40003f06270 */
[----:B------:R-:W-:-:S02]  /*5f50*/  FMNMX.FTZ R6, R67, R6, !PT ;  /* 0x0000000643067209 */ /* 0x000fc40007810000 */
[C---:B------:R-:W-:Y:S02]  /*5f60*/  ISETP.LT.OR P5, PT, R5.reuse, R239, P5 ;  /* 0x000000ef0500720c */ /* 0x040fe40002fa1670 */
[C---:B------:R-:W-:Y:S02]  /*5f70*/  ISETP.LT.OR P2, PT, R5.reuse, R237, P2 ;  /* 0x000000ed0500720c */ /* 0x040fe40001741670 */
[----:B------:R-:W-:Y:S02]  /*5f80*/  ISETP.LT.OR P0, PT, R5, R235, P0 ;  /* 0x000000eb0500720c */ /* 0x000fe40000701670 */
[----:B------:R-:W-:Y:S02]  /*5f90*/  FMNMX.FTZ R5, R66, R6, !PT ;  /* 0x0000000642057209 */ /* 0x000fe40007810000 */
[----:B------:R-:W-:Y:S02]  /*5fa0*/  FSEL R198, R42, -INF , !P1 ;  /* 0xff8000002ac67808 */ /* 0x000fe40004800000 */
[----:B------:R-:W-:-:S02]  /*5fb0*/  FSEL R194, R41, -INF , !P6 ;  /* 0xff80000029c27808 */ /* 0x000fc40007000000 */
[C---:B------:R-:W-:Y:S02]  /*5fc0*/  ISETP.GE.AND P1, PT, R4.reuse, R247, PT ;  /* 0x000000f70400720c */ /* 0x040fe40003f26270 */
[C---:B------:R-:W-:Y:S02]  /*5fd0*/  ISETP.GE.AND P6, PT, R4.reuse, R243, PT ;  /* 0x000000f30400720c */ /* 0x040fe40003fc6270 */
[----:B------:R-:W-:Y:S02]  /*5fe0*/  FMNMX.FTZ R5, R65, R5, !PT ;  /* 0x0000000541057209 */ /* 0x000fe40007810000 */
[C---:B------:R-:W-:Y:S02]  /*5ff0*/  ISETP.LT.OR P1, PT, R4.reuse, R237, P1 ;  /* 0x000000ed0400720c */ /* 0x040fe40000f21670 */
[----:B------:R-:W-:Y:S01]  /*6000*/  ISETP.LT.OR P6, PT, R4, R235, P6 ;  /* 0x000000eb0400720c */ /* 0x000fe200037c1670 */
[----:B------:R-:W-:Y:S01]  /*6010*/  VIADD R4, R0, 0x68 ;  /* 0x0000006800047836 */ /* 0x000fe20000000000 */
[----:B------:R-:W-:-:S02]  /*6020*/  FMNMX.FTZ R5, R64, R5, !PT ;  /* 0x0000000540057209 */ /* 0x000fc40007810000 */
[----:B------:R-:W-:Y:S02]  /*6030*/  FSEL R197, R43, -INF , !P3 ;  /* 0xff8000002bc57808 */ /* 0x000fe40005800000 */
[----:B------:R-:W-:Y:S02]  /*6040*/  FSEL R212, R32, -INF , !P1 ;  /* 0xff80000020d47808 */ /* 0x000fe40004800000 */
[----:B------:R-:W-:Y:S02]  /*6050*/  FSEL R213, R34, -INF , !P6 ;  /* 0xff80000022d57808 */ /* 0x000fe40007000000 */
[----:B------:R-:W-:Y:S02]  /*6060*/  FSEL R162, R17, -INF , !P4 ;  /* 0xff80000011a27808 */ /* 0x000fe40006000000 */
[C---:B------:R-:W-:Y:S02]  /*6070*/  ISETP.GE.AND P3, PT, R4.reuse, R249, PT ;  /* 0x000000f90400720c */ /* 0x040fe40003f66270 */
[----:B------:R-:W-:-:S02]  /*6080*/  ISETP.GE.AND P1, PT, R4, R245, PT ;  /* 0x000000f50400720c */ /* 0x000fc40003f26270 */
[C---:B------:R-:W-:Y:S02]  /*6090*/  ISETP.GE.AND P6, PT, R4.reuse, R247, PT ;  /* 0x000000f70400720c */ /* 0x040fe40003fc6270 */
[----:B------:R-:W-:Y:S02]  /*60a0*/  ISETP.GE.AND P4, PT, R4, R243, PT ;  /* 0x000000f30400720c */ /* 0x000fe40003f86270 */
[----:B------:R-:W-:Y:S02]  /*60b0*/  FMNMX.FTZ R5, R154, R5, !PT ;  /* 0x000000059a057209 */ /* 0x000fe40007810000 */
[C---:B------:R-:W-:Y:S02]  /*60c0*/  ISETP.LT.OR P3, PT, R4.reuse, R241, P3 ;  /* 0x000000f10400720c */ /* 0x040fe40001f61670 */
[C---:B------:R-:W-:Y:S02]  /*60d0*/  ISETP.LT.OR P1, PT, R4.reuse, R239, P1 ;  /* 0x000000ef0400720c */ /* 0x040fe40000f21670 */
[----:B------:R-:W-:-:S02]  /*60e0*/  ISETP.LT.OR P6, PT, R4, R237, P6 ;  /* 0x000000ed0400720c */ /* 0x000fc400037c1670 */
[----:B------:R-:W-:Y:S01]  /*60f0*/  ISETP.LT.OR P4, PT, R4, R235, P4 ;  /* 0x000000eb0400720c */ /* 0x000fe20002781670 */
[----:B------:R-:W-:Y:S01]  /*6100*/  VIADD R4, R0, 0x69 ;  /* 0x0000006900047836 */ /* 0x000fe20000000000 */
[----:B------:R-:W-:Y:S02]  /*6110*/  FMNMX.FTZ R5, R134, R5, !PT ;  /* 0x0000000586057209 */ /* 0x000fe40007810000 */
[----:B------:R-:W-:Y:S01]  /*6120*/  FSEL R195, R19, -INF , !P5 ;  /* 0xff80000013c37808 */ /* 0x000fe20006800000 */
[----:B------:R-:W-:Y:S01]  /*6130*/  VIADD R19, R0, 0x79 ;  /* 0x0000007900137836 */ /* 0x000fe20000000000 */
[----:B------:R-:W-:Y:S02]  /*6140*/  FMNMX.FTZ R5, R126, R5, !PT ;  /* 0x000000057e057209 */ /* 0x000fe40007810000 */
[----:B------:R-:W-:Y:S02]  /*6150*/  ISETP.GE.AND P5, PT, R4, R249, PT ;  /* 0x000000f90400720c */ /* 0x000fe40003fa6270 */
[----:B------:R-:W-:-:S02]  /*6160*/  FMNMX.FTZ R5, R116, R5, !PT ;  /* 0x0000000574057209 */ /* 0x000fc40007810000 */
[----:B------:R-:W-:Y:S02]  /*6170*/  FSEL R208, R33, -INF , !P2 ;  /* 0xff80000021d07808 */ /* 0x000fe40005000000 */
[----:B------:R-:W-:Y:S02]  /*6180*/  FSEL R210, R35, -INF , !P0 ;  /* 0xff80000023d27808 */ /* 0x000fe40004000000 */
[----:B------:R-:W-:Y:S01]  /*6190*/  ISETP.LT.OR P2, PT, R4, R241, P5 ;  /* 0x000000f10400720c */ /* 0x000fe20002f41670 */
[-C--:B------:R-:W-:Y:S01]  /*61a0*/  HMMA.16816.F32.BF16 R32, R12, R30.reuse, R168 ;  /* 0x0000001e0c20723c */ /* 0x080fe200000418a8 */
[----:B------:R-:W-:Y:S02]  /*61b0*/  FSEL R160, R8, -INF , !P3 ;  /* 0xff80000008a07808 */ /* 0x000fe40005800000 */
[C---:B------:R-:W-:Y:S02]  /*61c0*/  ISETP.GE.AND P0, PT, R4.reuse, R245, PT ;  /* 0x000000f50400720c */ /* 0x040fe40003f06270 */
[C---:B------:R-:W-:Y:S01]  /*61d0*/  ISETP.GE.AND P5, PT, R4.reuse, R247, PT ;  /* 0x000000f70400720c */ /* 0x040fe20003fa6270 */
[----:B------:R-:W-:Y:S01]  /*61e0*/  HMMA.16816.F32.BF16 R28, R20, R30, R56 ;  /* 0x0000001e141c723c */ /* 0x000fe20000041838 */
[----:B------:R-:W-:-:S02]  /*61f0*/  ISETP.GE.AND P3, PT, R4, R243, PT ;  /* 0x000000f30400720c */ /* 0x000fc40003f66270 */
[----:B------:R-:W-:Y:S02]  /*6200*/  FMNMX.FTZ R5, R180, R5, !PT ;  /* 0x00000005b4057209 */ /* 0x000fe40007810000 */
[C---:B------:R-:W-:Y:S02]  /*6210*/  ISETP.LT.OR P0, PT, R4.reuse, R239, P0 ;  /* 0x000000ef0400720c */ /* 0x040fe40000701670 */
[C---:B------:R-:W-:Y:S02]  /*6220*/  ISETP.LT.OR P5, PT, R4.reuse, R237, P5 ;  /* 0x000000ed0400720c */ /* 0x040fe40002fa1670 */
[----:B------:R-:W-:Y:S02]  /*6230*/  ISETP.LT.OR P3, PT, R4, R235, P3 ;  /* 0x000000eb0400720c */ /* 0x000fe40001f61670 */
[----:B------:R-:W-:Y:S01]  /*6240*/  FMNMX.FTZ R4, R172, R5, !PT ;  /* 0x00000005ac047209 */ /* 0x000fe20007810000 */
[----:B------:R-:W-:Y:S01]  /*6250*/  VIADD R5, R0, 0x70 ;  /* 0x0000007000057836 */ /* 0x000fe20000000000 */
[----:B------:R-:W-:-:S02]  /*6260*/  FSEL R146, R9, -INF , !P2 ;  /* 0xff80000009927808 */ /* 0x000fc40005000000 */
[----:B------:R-:W-:Y:S02]  /*6270*/  FMNMX.FTZ R4, R151, R4, !PT ;  /* 0x0000000497047209 */ /* 0x000fe40007810000 */
[----:B------:R-:W-:Y:S02]  /*6280*/  FSEL R163, R11, -INF , !P0 ;  /* 0xff8000000ba37808 */ /* 0x000fe40004000000 */
[----:B------:R-:W-:Y:S01]  /*6290*/  FMNMX.FTZ R6, R108, R4, !PT ;  /* 0x000000046c067209 */ /* 0x000fe20007810000 */
[----:B------:R-:W-:Y:S01]  /*62a0*/  VIADD R4, R0, 0x71 ;  /* 0x0000007100047836 */ /* 0x000fe20000000000 */
[-C--:B------:R-:W-:Y:S02]  /*62b0*/  ISETP.GE.AND P0, PT, R5, R249.reuse, PT ;  /* 0x000000f90500720c */ /* 0x080fe40003f06270 */
[----:B------:R-:W-:Y:S02]  /*62c0*/  FMNMX.FTZ R6, R192, R6, !PT ;  /* 0x00000006c0067209 */ /* 0x000fe40007810000 */
[----:B------:R-:W-:-:S02]  /*62d0*/  ISETP.GE.AND P2, PT, R4, R249, PT ;  /* 0x000000f90400720c */ /* 0x000fc40003f46270 */
[----:B------:R-:W-:Y:S02]  /*62e0*/  FMNMX.FTZ R6, R186, R6, !PT ;  /* 0x00000006ba067209 */ /* 0x000fe40007810000 */
[-C--:B------:R-:W-:Y:S02]  /*62f0*/  ISETP.LT.OR P0, PT, R5, R241.reuse, P0 ;  /* 0x000000f10500720c */ /* 0x080fe40000701670 */
[----:B------:R-:W-:Y:S02]  /*6300*/  FMNMX.FTZ R6, R182, R6, !PT ;  /* 0x00000006b6067209 */ /* 0x000fe40007810000 */
[----:B------:R-:W-:Y:S02]  /*6310*/  ISETP.LT.OR P2, PT, R4, R241, P2 ;  /* 0x000000f10400720c */ /* 0x000fe40001741670 */
[----:B------:R-:W-:Y:S02]  /*6320*/  FMNMX.FTZ R6, R176, R6, !PT ;  /* 0x00000006b0067209 */ /* 0x000fe40007810000 */
[----:B------:R-:W-:-:S02]  /*6330*/  FSEL R168, R10, -INF , !P1 ;  /* 0xff8000000aa87808 */ /* 0x000fc40004800000 */
[----:B------:R-:W-:Y:S02]  /*6340*/  FMNMX.FTZ R6, R209, R6, !PT ;  /* 0x00000006d1067209 */ /* 0x000fe40007810000 */
[----:B------:R-:W-:Y:S02]  /*6350*/  FSEL R145, R36, -INF , !P0 ;  /* 0xff80000024917808 */ /* 0x000fe40004000000 */
[----:B------:R-:W-:Y:S02]  /*6360*/  FSEL R143, R37, -INF , !P2 ;  /* 0xff800000258f7808 */ /* 0x000fe40005000000 */
[C---:B------:R-:W-:Y:S02]  /*6370*/  ISETP.GE.AND P1, PT, R5.reuse, R245, PT ;  /* 0x000000f50500720c */ /* 0x040fe40003f26270 */
[C---:B------:R-:W-:Y:S02]  /*6380*/  ISETP.GE.AND P0, PT, R5.reuse, R247, PT ;  /* 0x000000f70500720c */ /* 0x040fe40003f06270 */
[----:B------:R-:W-:-:S02]  /*6390*/  ISETP.GE.AND P2, PT, R5, R243, PT ;  /* 0x000000f30500720c */ /* 0x000fc40003f46270 */
[----:B------:R-:W-:Y:S02]  /*63a0*/  FMNMX.FTZ R6, R206, R6, !PT ;  /* 0x00000006ce067209 */ /* 0x000fe40007810000 */
[C---:B------:R-:W-:Y:S02]  /*63b0*/  ISETP.LT.OR P1, PT, R5.reuse, R239, P1 ;  /* 0x000000ef0500720c */ /* 0x040fe40000f21670 */
[C---:B------:R-:W-:Y:S02]  /*63c0*/  ISETP.LT.OR P0, PT, R5.reuse, R237, P0 ;  /* 0x000000ed0500720c */ /* 0x040fe40000701670 */
[----:B------:R-:W-:Y:S02]  /*63d0*/  ISETP.LT.OR P2, PT, R5, R235, P2 ;  /* 0x000000eb0500720c */ /* 0x000fe40001741670 */
[----:B------:R-:W-:Y:S02]  /*63e0*/  FMNMX.FTZ R5, R88, R86, !PT ;  /* 0x0000005658057209 */ /* 0x000fe40007810000 */
[----:B------:R-:W-:-:S02]  /*63f0*/  FMNMX.FTZ R6, R200, R6, !PT ;  /* 0x00000006c8067209 */ /* 0x000fc40007810000 */
[----:B------:R-:W-:Y:S02]  /*6400*/  FMNMX.FTZ R0, R115, R5, !PT ;  /* 0x0000000573007209 */ /* 0x000fe40007810000 */
[----:B------:R-:W-:Y:S02]  /*6410*/  FMNMX.FTZ R6, R193, R6, !PT ;  /* 0x00000006c1067209 */ /* 0x000fe40007810000 */
[----:B------:R-:W-:Y:S02]  /*6420*/  FSEL R161, R38, -INF , !P1 ;  /* 0xff80000026a17808 */ /* 0x000fe40004800000 */
[----:B------:R-:W-:Y:S02]  /*6430*/  ISETP.GE.AND P1, PT, R4, R245, PT ;  /* 0x000000f50400720c */ /* 0x000fe40003f26270 */
[----:B------:R-:W-:Y:S02]  /*6440*/  FMNMX.FTZ R5, R114, R0, !PT ;  /* 0x0000000072057209 */ /* 0x000fe40007810000 */
[----:B------:R-:W-:-:S02]  /*6450*/  FMNMX.FTZ R6, R190, R6, !PT ;  /* 0x00000006be067209 */ /* 0x000fc40007810000 */
[----:B------:R-:W-:Y:S02]  /*6460*/  ISETP.LT.OR P1, PT, R4, R239, P1 ;  /* 0x000000ef0400720c */ /* 0x000fe40000f21670 */
[----:B------:R-:W-:Y:S02]  /*6470*/  FMNMX.FTZ R0, R90, R89, !PT ;  /* 0x000000595a007209 */ /* 0x000fe40007810000 */
[----:B------:R-:W-:Y:S02]  /*6480*/  FMNMX.FTZ R5, R106, R5, !PT ;  /* 0x000000056a057209 */ /* 0x000fe40007810000 */
[----:B------:R-:W-:Y:S02]  /*6490*/  FMNMX.FTZ R6, R162, R6, !PT ;  /* 0x00000006a2067209 */ /* 0x000fe40007810000 */
[----:B------:R-:W-:Y:S02]  /*64a0*/  FSEL R147, R39, -INF , !P1 ;  /* 0xff80000027937808 */ /* 0x000fe40004800000 */
[----:B------:R-:W-:-:S02]  /*64b0*/  FMNMX.FTZ R0, R85, R0, !PT ;  /* 0x0000000055007209 */ /* 0x000fc40007810000 */
[----:B------:R-:W-:Y:S02]  /*64c0*/  ISETP.GE.AND P1, PT, R18, R249, PT ;  /* 0x000000f91200720c */ /* 0x000fe40003f26270 */
[----:B------:R-:W-:Y:S02]  /*64d0*/  FMNMX.FTZ R5, R99, R5, !PT ;  /* 0x0000000563057209 */ /* 0x000fe40007810000 */
[----:B------:R-:W-:Y:S02]  /*64e0*/  FMNMX.FTZ R7, R160, R6, !PT ;  /* 0x00000006a0077209 */ /* 0x000fe40007810000 */
[----:B------:R-:W-:Y:S02]  /*64f0*/  FMNMX.FTZ R0, R84, R0, !PT ;  /* 0x0000000054007209 */ /* 0x000fe40007810000 */
[----:B------:R-:W-:Y:S02]  /*6500*/  ISETP.LT.OR P1, PT, R18, R241, P1 ;  /* 0x000000f11200720c */ /* 0x000fe40000f21670 */
[----:B------:R-:W-:-:S02]  /*6510*/  FMNMX.FTZ R5, R105, R5, !PT ;  /* 0x0000000569057209 */ /* 0x000fc40007810000 */
[----:B------:R-:W-:Y:S02]  /*6520*/  FSEL R169, R52, -INF , !P0 ;  /* 0xff80000034a97808 */ /* 0x000fe40004000000 */
[----:B------:R-:W-:Y:S02]  /*6530*/  FMNMX.FTZ R7, R146, R7, !PT ;  /* 0x0000000792077209 */ /* 0x000fe40007810000 */
[----:B------:R-:W-:Y:S02]  /*6540*/  PLOP3.LUT P0, PT, PT, PT, UP0, 0x80, 0x0 ;  /* 0x000000000000781c */ /* 0x000fe40003f0f008 */
        /* <DEDUP_REMOVED lines=9> */
[----:B------:R-:W-:Y:S02]  /*65e0*/  FMNMX.FTZ R6, R82, R0, !PT ;  /* 0x0000000052067209 */ /* 0x000fe40007810000 */
[----:B------:R-:W-:Y:S02]  /*65f0*/  FMNMX.FTZ R0, R132, R5, !PT ;  /* 0x0000000584007209 */ /* 0x000fe40007810000 */
[----:B------:R-:W-:Y:S02]  /*6600*/  FSEL R140, R29, -INF , !P1 ;  /* 0xff8000001d8c7808 */ /* 0x000fe40004800000 */
[----:B------:R-:W-:Y:S02]  /*6610*/  FMNMX.FTZ R5, R141, R7, !PT ;  /* 0x000000078d057209 */ /* 0x000fe40007810000 */
[----:B------:R-:W-:Y:S02]  /*6620*/  FMNMX.FTZ R21, R81, R6, !PT ;  /* 0x0000000651157209 */ /* 0x000fe40007810000 */
[----:B------:R-:W-:-:S02]  /*6630*/  FMNMX.FTZ R22, R125, R0, !PT ;  /* 0x000000007d167209 */ /* 0x000fc40007810000 */
[----:B------:R-:W-:Y:S01]  /*6640*/  FMNMX.FTZ R20, R140, R5, !PT ;  /* 0x000000058c147209 */ /* 0x000fe20007810000 */
[----:B------:R-:W-:Y:S06]  /*6650*/  @!P0 BRA `(.L_x_605) ;  /* 0x00000000009c8947 */ /* 0x000fec0003800000 */
[----:B------:R-:W2:Y:S01]  /*6660*/  LDL.64 R250, [R1+0x110] ;  /* 0x0001100001fa7983 */ /* 0x000ea20000100a00 */
[----:B------:R-:W-:Y:S02]  /*6670*/  UIADD3 UR6, UR15, -0x2, URZ ;  /* 0xfffffffe0f067890 */ /* 0x000fe4000fffe03f */
[----:B------:R-:W-:Y:S02]  /*6680*/  USHF.L.U32 UR22, UR10, 0x5, URZ ;  /* 0x000000050a167899 */ /* 0x000fe4000800063f */
[----:B------:R-:W-:Y:S02]  /*6690*/  USHF.R.S32.HI UR20, URZ, 0x1f, UR6 ;  /* 0x0000001f3f147899 */ /* 0x000fe40008011406 */
[----:B------:R-:W-:Y:S01]  /*66a0*/  UIMAD UR30, UR30, UR6, URZ ;  /* 0x000000061e1e72a4 */ /* 0x000fe2000f8e023f */
[----:B------:R-:W-:Y:S02]  /*66b0*/  IMAD.U32 R0, RZ, RZ, UR6 ;  /* 0x00000006ff007e24 */ /* 0x000fe4000f8e00ff */
[----:B------:R-:W-:Y:S01]  /*66c0*/  ULDC.64 UR6, c[0x0][0x218] ;  /* 0x0000860000067ab9 */ /* 0x000fe20000000a00 */
[----:B------:R-:W-:Y:S01]  /*66d0*/  UIMAD UR20, UR20, UR31, UR30 ;  /* 0x0000001f141472a4 */ /* 0x000fe2000f8e021e */
[----:B--2---:R-:W-:-:S05]  /*66e0*/  IMAD.WIDE.U32 R6, R0, UR31, R250 ;  /* 0x0000001f00067c25 */ /* 0x004fca000f8e00fa */
[----:B------:R-:W-:Y:S01]  /*66f0*/  VIADD R0, R7, UR20 ;  /* 0x0000001407007c36 */ /* 0x000fe20008000000 */
[----:B------:R-:W-:Y:S01]  /*6700*/  LEA R8, P1, R6, UR6, 0x1 ;  /* 0x0000000606087c11 */ /* 0x000fe2000f8208ff */
[----:B------:R-:W-:-:S03]  /*6710*/  USHF.L.U64.HI UR6, UR10, 0x5, UR11 ;  /* 0x000000050a067899 */ /* 0x000fc6000801020b */
[----:B------:R-:W-:Y:S02]  /*6720*/  LEA.HI.X R9, R6, UR7, R0, 0x1, P1 ;  /* 0x0000000706097c11 */ /* 0x000fe400088f0c00 */
[----:B------:R-:W-:-:S03]  /*6730*/  IADD3 R6, P1, R8, UR22, RZ ;  /* 0x0000001608067c10 */ /* 0x000fc6000ff3e0ff */
[----:B------:R-:W-:Y:S01]  /*6740*/  @!PT LDS RZ, [RZ] ;  /* 0x00000000fffff984 */ /* 0x000fe20000000800 */
[----:B------:R-:W-:Y:S01]  /*6750*/  @!PT LDS RZ, [RZ] ;  /* 0x00000000fffff984 */ /* 0x000fe20000000800 */
[----:B------:R-:W-:Y:S01]  /*6760*/  @!PT LDS RZ, [RZ] ;  /* 0x00000000fffff984 */ /* 0x000fe20000000800 */
[----:B------:R-:W-:Y:S01]  /*6770*/  LDGSTS.E.BYPASS.LTC128B.128 [R234+0x4000], desc[UR16][R8.64] ;  /* 0x0400000008ea7fae */ /* 0x000fe2000b901d50 */
[----:B------:R-:W-:Y:S02]  /*6780*/  IADD3.X R7, R9, UR6, RZ, P1, !PT ;  /* 0x0000000609077c10 */ /* 0x000fe40008ffe4ff */
[----:B------:R-:W-:-:S03]  /*6790*/  IADD3 R16, P1, R6, UR22, RZ ;  /* 0x0000001606107c10 */ /* 0x000fc6000ff3e0ff */
[----:B------:R1:W-:Y:S01]  /*67a0*/  LDGSTS.E.BYPASS.LTC128B.128 [R234+0x4800], desc[UR16][R6.64] ;  /* 0x0480000006ea7fae */ /* 0x0003e2000b901d50 */
        /* <DEDUP_REMOVED lines=9> */
[----:B------:R-:W-:-:S05]  /*6840*/  IADD3.X R11, R13, UR6, RZ, P1, !PT ;  /* 0x000000060d0b7c10 */ /* 0x000fca0008ffe4ff */
[----:B------:R2:W-:Y:S01]  /*6850*/  LDGSTS.E.BYPASS.LTC128B.128 [R234+0x6800], desc[UR16][R10.64] ;  /* 0x068000000aea7fae */ /* 0x0005e2000b901d50 */
[----:B-1----:R-:W-:-:S04]  /*6860*/  IADD3 R6, P1, R10, UR22, RZ ;  /* 0x000000160a067c10 */ /* 0x002fc8000ff3e0ff */
[----:B------:R-:W-:Y:S02]  /*6870*/  IADD3.X R7, R11, UR6, RZ, P1, !PT ;  /* 0x000000060b077c10 */ /* 0x000fe40008ffe4ff */
[----:B------:R-:W-:-:S03]  /*6880*/  IADD3 R8, P1, R6, UR22, RZ ;  /* 0x0000001606087c10 */ /* 0x000fc6000ff3e0ff */
[----:B------:R2:W-:Y:S01]  /*6890*/  LDGSTS.E.BYPASS.LTC128B.128 [R234+0x7000], desc[UR16][R6.64] ;  /* 0x0700000006ea7fae */ /* 0x0005e2000b901d50 */
[----:B------:R-:W-:-:S05]  /*68a0*/  IADD3.X R9, R7, UR6, RZ, P1, !PT ;  /* 0x0000000607097c10 */ /* 0x000fca0008ffe4ff */
[----:B------:R2:W-:Y:S04]  /*68b0*/  LDGSTS.E.BYPASS.LTC128B.128 [R234+0x7800], desc[UR16][R8.64] ;  /* 0x0780000008ea7fae */ /* 0x0005e8000b901d50 */
[----:B------:R-:W0:Y:S02]  /*68c0*/  LDGDEPBAR ;  /* 0x00000000000079af */ /* 0x000e240000000000 */
.L_x_605:
[----:B------:R-:W-:Y:S01]  /*68d0*/  FMNMX.FTZ R0, R113, R112, !PT ;  /* 0x0000007071007209 */ /* 0x000fe20007810000 */
[----:B--2---:R-:W1:Y:S01]  /*68e0*/  SHFL.BFLY PT, R7, R20, 0x2, 0x1f ;  /* 0x0c401f0014077f89 */ /* 0x004e6200000e0000 */
[----:B------:R-:W-:Y:S01]  /*68f0*/  FMNMX.FTZ R5, R153, R21, !PT ;  /* 0x0000001599057209 */ /* 0x000fe20007810000 */
[----:B------:R-:W-:Y:S01]  /*6900*/  ULDC UR20, c[0x0][0x2ec] ;  /* 0x0000bb0000147ab9 */ /* 0x000fe20000000800 */
        /* <DEDUP_REMOVED lines=21> */
[----:B------:R-:W-:Y:S01]  /*6a60*/  FSEL R144, R24, -INF , !P6 ;  /* 0xff80000018907808 */ /* 0x000fe20007000000 */
[----:B------:R-:W-:Y:S01]  /*6a70*/  STL [R1+0x12c], R222 ;  /* 0x00012cde01007387 */ /* 0x000fe20000100800 */
[----:B------:R-:W-:-:S02]  /*6a80*/  ISETP.GE.AND P6, PT, R4, R247, PT ;  /* 0x000000f70400720c */ /* 0x000fc40003fc6270 */
[C---:B------:R-:W-:Y:S01]  /*6a90*/  ISETP.GE.AND P1, PT, R4.reuse, R243, PT ;  /* 0x000000f30400720c */ /* 0x040fe20003f26270 */
[----:B------:R-:W-:Y:S01]  /*6aa0*/  STL [R1+0x128], R221 ;  /* 0x000128dd01007387 */ /* 0x000fe20000100800 */
[----:B------:R-:W-:Y:S02]  /*6ab0*/  FMNMX.FTZ R6, R109, R6, !PT ;  /* 0x000000066d067209 */ /* 0x000fe40007810000 */
[----:B------:R-:W-:Y:S01]  /*6ac0*/  FMNMX.FTZ R5, R159, R5, !PT ;  /* 0x000000059f057209 */ /* 0x000fe20007810000 */
[----:B------:R-:W-:Y:S01]  /*6ad0*/  STL [R1+0x124], R220 ;  /* 0x000124dc01007387 */ /* 0x000fe20000100800 */
[----:B------:R-:W-:Y:S02]  /*6ae0*/  FMNMX.FTZ R0, R155, R0, !PT ;  /* 0x000000009b007209 */ /* 0x000fe40007810000 */
[----:B------:R-:W-:Y:S01]  /*6af0*/  ISETP.LT.OR P6, PT, R4, R237, P6 ;  /* 0x000000ed0400720c */ /* 0x000fe200037c1670 */
[----:B------:R-:W-:Y:S01]  /*6b00*/  STL [R1+0x120], R135 ;  /* 0x0001208701007387 */ /* 0x000fe20000100800 */
[----:B------:R-:W-:-:S02]  /*6b10*/  FMNMX.FTZ R6, R188, R6, !PT ;  /* 0x00000006bc067209 */ /* 0x000fc40007810000 */
[----:B------:R-:W-:Y:S01]  /*6b20*/  ISETP.LT.OR P1, PT, R4, R235, P1 ;  /* 0x000000eb0400720c */ /* 0x000fe20000f21670 */
        /* <DEDUP_REMOVED lines=31> */
[----:B------:R-:W-:Y:S02]  /*6d20*/  FSEL R142, R53, -INF , !P6 ;  /* 0xff800000358e7808 */ /* 0x000fe40007000000 */
[----:B------:R-:W-:Y:S02]  /*6d30*/  FMNMX.FTZ R0, R187, R0, !PT ;  /* 0x00000000bb007209 */ /* 0x000fe40007810000 */
[----:B------:R-:W-:Y:S02]  /*6d40*/  ISETP.GE.AND P6, PT, R18, R245, PT ;  /* 0x000000f51200720c */ /* 0x000fe40003fc6270 */
[----:B------:R-:W-:-:S02]  /*6d50*/  FMNMX.FTZ R5, R195, R5, !PT ;  /* 0x00000005c3057209 */ /* 0x000fc40007810000 */
[----:B------:R-:W-:Y:S02]  /*6d60*/  FMNMX.FTZ R4, R194, R4, !PT ;  /* 0x00000004c2047209 */ /* 0x000fe40007810000 */
[----:B------:R-:W-:Y:S02]  /*6d70*/  FMNMX.FTZ R0, R183, R0, !PT ;  /* 0x00000000b7007209 */ /* 0x000fe40007810000 */
[----:B------:R-:W-:Y:S02]  /*6d80*/  ISETP.LT.OR P6, PT, R18, R239, P6 ;  /* 0x000000ef1200720c */ /* 0x000fe400037c1670 */
[----:B------:R-:W-:Y:S02]  /*6d90*/  FMNMX.FTZ R5, R168, R5, !PT ;  /* 0x00000005a8057209 */ /* 0x000fe40007810000 */
[----:B------:R-:W-:Y:S02]  /*6da0*/  FMNMX.FTZ R4, R212, R4, !PT ;  /* 0x00000004d4047209 */ /* 0x000fe40007810000 */
[----:B------:R-:W-:-:S02]  /*6db0*/  FMNMX.FTZ R0, R177, R0, !PT ;  /* 0x00000000b1007209 */ /* 0x000fc40007810000 */
[----:B------:R-:W-:Y:S02]  /*6dc0*/  FSEL R120, R30, -INF , !P6 ;  /* 0xff8000001e787808 */ /* 0x000fe40007000000 */
[----:B------:R-:W-:Y:S02]  /*6dd0*/  ISETP.GE.AND P6, PT, R19, R245, PT ;  /* 0x000000f51300720c */ /* 0x000fe40003fc6270 */
[----:B------:R-:W-:Y:S02]  /*6de0*/  FMNMX.FTZ R5, R163, R5, !PT ;  /* 0x00000005a3057209 */ /* 0x000fe40007810000 */
[----:B------:R-:W-:Y:S02]  /*6df0*/  FMNMX.FTZ R4, R208, R4, !PT ;  /* 0x00000004d0047209 */ /* 0x000fe40007810000 */
[----:B------:R-:W-:Y:S02]  /*6e00*/  FMNMX.FTZ R0, R205, R0, !PT ;  /* 0x00000000cd007209 */ /* 0x000fe40007810000 */
[----:B------:R-:W-:-:S02]  /*6e10*/  ISETP.LT.OR P6, PT, R19, R239, P6 ;  /* 0x000000ef1300720c */ /* 0x000fc400037c1670 */
[----:B-1----:R-:W-:Y:S02]  /*6e20*/  FMNMX.FTZ R71, R6, R7, !PT ;  /* 0x0000000706477209 */ /* 0x002fe40007810000 */
[----:B------:R-:W-:Y:S02]  /*6e30*/  FMNMX.FTZ R5, R161, R5, !PT ;  /* 0x00000005a1057209 */ /* 0x000fe40007810000 */
[----:B------:R-:W-:Y:S01]  /*6e40*/  FSEL R138, R25, -INF , !P5 ;  /* 0xff800000198a7808 */ /* 0x000fe20006800000 */
[----:B------:R-:W-:Y:S01]  /*6e50*/  FMUL.FTZ R7, R71, UR20 ;  /* 0x0000001447077c20 */ /* 0x000fe20008410000 */
[----:B------:R-:W-:Y:S02]  /*6e60*/  FMNMX.FTZ R6, R144, R4, !PT ;  /* 0x0000000490067209 */ /* 0x000fe40007810000 */
[----:B------:R-:W-:Y:S02]  /*6e70*/  FMNMX.FTZ R0, R203, R0, !PT ;  /* 0x00000000cb007209 */ /* 0x000fe40007810000 */
[----:B------:R-:W-:-:S02]  /*6e80*/  FSEL R121, R31, -INF , !P6 ;  /* 0xff8000001f797808 */ /* 0x000fc40007000000 */
[----:B------:R-:W-:Y:S02]  /*6e90*/  FMNMX.FTZ R4, R147, R5, !PT ;  /* 0x0000000593047209 */ /* 0x000fe40007810000 */
[-C--:B------:R-:W-:Y:S02]  /*6ea0*/  ISETP.GE.AND P6, PT, R18, R247.reuse, PT ;  /* 0x000000f71200720c */ /* 0x080fe40003fc6270 */
[----:B------:R-:W-:Y:S02]  /*6eb0*/  FMNMX.FTZ R5, R138, R6, !PT ;  /* 0x000000068a057209 */ /* 0x000fe40007810000 */
[----:B------:R-:W-:Y:S02]  /*6ec0*/  FMNMX.FTZ R0, R198, R0, !PT ;  /* 0x00000000c6007209 */ /* 0x000fe40007810000 */
[----:B------:R-:W-:Y:S02]  /*6ed0*/  FMNMX.FTZ R6, R120, R4, !PT ;  /* 0x0000000478067209 */ /* 0x000fe40007810000 */
[----:B------:R-:W-:-:S02]  /*6ee0*/  ISETP.GE.AND P5, PT, R19, R247, PT ;  /* 0x000000f71300720c */ /* 0x000fc40003fa6270 */
[----:B------:R-:W-:Y:S02]  /*6ef0*/  ISETP.LT.OR P6, PT, R18, R237, P6 ;  /* 0x000000ed1200720c */ /* 0x000fe400037c1670 */
[----:B------:R-:W-:Y:S02]  /*6f00*/  FMNMX.FTZ R4, R169, R5, !PT ;  /* 0x00000005a9047209 */ /* 0x000fe40007810000 */
[----:B------:R-:W-:Y:S02]  /*6f10*/  FMNMX.FTZ R0, R197, R0, !PT ;  /* 0x00000000c5007209 */ /* 0x000fe40007810000 */
[----:B------:R-:W-:Y:S02]  /*6f20*/  FMNMX.FTZ R6, R121, R6, !PT ;  /* 0x0000000679067209 */ /* 0x000fe40007810000 */
[----:B------:R-:W-:Y:S02]  /*6f30*/  ISETP.LT.OR P5, PT, R19, R237, P5 ;  /* 0x000000ed1300720c */ /* 0x000fe40002fa1670 */
[----:B------:R-:W-:Y:S01]  /*6f40*/  FSEL R137, R32, -INF , !P6 ;  /* 0xff80000020897808 */ /* 0x000fe20007000000 */
[----:B------:R-:W1:Y:S01]  /*6f50*/  SHFL.BFLY PT, R70, R6, 0x2, 0x1f ;  /* 0x0c401f0006467f89 */ /* 0x000e6200000e0000 */
[----:B------:R-:W-:-:S02]  /*6f60*/  FMNMX.FTZ R4, R142, R4, !PT ;  /* 0x000000048e047209 */ /* 0x000fc40007810000 */
[----:B------:R-:W-:Y:S02]  /*6f70*/  FMNMX.FTZ R0, R213, R0, !PT ;  /* 0x00000000d5007209 */ /* 0x000fe40007810000 */
[----:B------:R-:W-:Y:S02]  /*6f80*/  FSEL R136, R33, -INF , !P5 ;  /* 0xff80000021887808 */ /* 0x000fe40006800000 */
[----:B------:R-:W-:Y:S02]  /*6f90*/  FMNMX.FTZ R69, R137, R4, !PT ;  /* 0x0000000489457209 */ /* 0x000fe40007810000 */
[----:B------:R-:W-:Y:S02]  /*6fa0*/  FSETP.NEU.FTZ.AND P5, PT, R71, -INF , PT ;  /* 0xff8000004700780b */ /* 0x000fe40003fbd000 */
[----:B------:R-:W-:Y:S02]  /*6fb0*/  FSEL R131, R26, -INF , !P4 ;  /* 0xff8000001a837808 */ /* 0x000fe40006000000 */
[----:B------:R-:W-:-:S02]  /*6fc0*/  FMNMX.FTZ R4, R210, R0, !PT ;  /* 0x00000000d2047209 */ /* 0x000fc40007810000 */
[----:B------:R-:W-:Y:S02]  /*6fd0*/  FSEL R7, R7, RZ, P5 ;  /* 0x000000ff07077208 */ /* 0x000fe40002800000 */
[----:B------:R-:W-:Y:S02]  /*6fe0*/  FSEL R130, R27, -INF , !P3 ;  /* 0xff8000001b827808 */ /* 0x000fe40005800000 */
[----:B------:R-:W-:Y:S01]  /*6ff0*/  FMNMX.FTZ R4, R131, R4, !PT ;  /* 0x0000000483047209 */ /* 0x000fe20007810000 */
[----:B------:R-:W-:Y:S01]  /*7000*/  FFMA.FTZ R0, R80, UR20, -R7 ;  /* 0x0000001450007c23 */ /* 0x000fe20008010807 */
[----:B------:R-:W-:Y:S02]  /*7010*/  FMNMX.FTZ R69, R136, R69, !PT ;  /* 0x0000004588457209 */ /* 0x000fe40007810000 */
[----:B------:R-:W-:Y:S01]  /*7020*/  ISETP.GE.AND P6, PT, R18, R243, PT ;  /* 0x000000f31200720c */ /* 0x000fe20003fc6270 */
[----:B------:R2:W-:Y:S01]  /*7030*/  MUFU.EX2 R248, R0 ;  /* 0x0000000000f87308 */ /* 0x0005e20000000800 */
[----:B------:R-:W-:Y:S01]  /*7040*/  FSEL R129, R54, -INF , !P2 ;  /* 0xff80000036817808 */ /* 0x000fe20005000000 */
[----:B------:R-:W3:Y:S01]  /*7050*/  SHFL.BFLY PT, R5, R69, 0x2, 0x1f ;  /* 0x0c401f0045057f89 */ /* 0x000ee200000e0000 */
[----:B------:R-:W-:-:S02]  /*7060*/  FMNMX.FTZ R4, R130, R4, !PT ;  /* 0x0000000482047209 */ /* 0x000fc40007810000 */
[----:B------:R-:W-:Y:S02]  /*7070*/  FSEL R128, R55, -INF , !P1 ;  /* 0xff80000037807808 */ /* 0x000fe40004800000 */
[----:B------:R-:W-:Y:S02]  /*7080*/  ISETP.LT.OR P6, PT, R18, R235, P6 ;  /* 0x000000eb1200720c */ /* 0x000fe400037c1670 */
[----:B------:R-:W-:Y:S02]  /*7090*/  ISETP.GE.AND P1, PT, R19, R243, PT ;  /* 0x000000f31300720c */ /* 0x000fe40003f26270 */
[----:B------:R-:W-:Y:S02]  /*70a0*/  FMNMX.FTZ R4, R129, R4, !PT ;  /* 0x0000000481047209 */ /* 0x000fe40007810000 */
[----:B------:R-:W-:Y:S02]  /*70b0*/  ISETP.LT.OR P1, PT, R19, R235, P1 ;  /* 0x000000eb1300720c */ /* 0x000fe40000f21670 */
[----:B------:R-:W-:Y:S01]  /*70c0*/  FSEL R123, R34, -INF , !P6 ;  /* 0xff800000227b7808 */ /* 0x000fe20007000000 */
[----:B--2---:R-:W-:Y:S01]  /*70d0*/  FFMA.FTZ R0, R77, UR20, -R7 ;  /* 0x000000144d007c23 */ /* 0x004fe20008010807 */
[----:B------:R-:W-:-:S02]  /*70e0*/  FMNMX.FTZ R4, R128, R4, !PT ;  /* 0x0000000480047209 */ /* 0x000fc40007810000 */
[----:B------:R-:W-:Y:S01]  /*70f0*/  FSEL R122, R35, -INF , !P1 ;  /* 0xff800000237a7808 */ /* 0x000fe20004800000 */
[----:B------:R2:W-:Y:S01]  /*7100*/  MUFU.EX2 R252, R0 ;  /* 0x0000000000fc7308 */ /* 0x0005e20000000800 */
[----:B------:R-:W-:Y:S02]  /*7110*/  FMNMX.FTZ R4, R123, R4, !PT ;  /* 0x000000047b047209 */ /* 0x000fe40007810000 */
[----:B-1----:R-:W-:Y:S02]  /*7120*/  FMNMX.FTZ R70, R6, R70, !PT ;  /* 0x0000004606467209 */ /* 0x002fe40007810000 */
[----:B---3--:R-:W-:-:S03]  /*7130*/  FMNMX.FTZ R69, R69, R5, !PT ;  /* 0x0000000545457209 */ /* 0x008fc60007810000 */
[----:B------:R-:W1:Y:S04]  /*7140*/  SHFL.BFLY PT, R6, R70, 0x1, 0x1f ;  /* 0x0c201f0046067f89 */ /* 0x000e6800000e0000 */
[----:B------:R-:W3:Y:S01]  /*7150*/  SHFL.BFLY PT, R5, R69, 0x1, 0x1f ;  /* 0x0c201f0045057f89 */ /* 0x000ee200000e0000 */
[----:B--2---:R-:W-:-:S04]  /*7160*/  FFMA.FTZ R0, R83, UR20, -R7 ;  /* 0x0000001453007c23 */ /* 0x004fc80008010807 */
[----:B------:R2:W-:Y:S01]  /*7170*/  MUFU.EX2 R233, R0 ;  /* 0x0000000000e97308 */ /* 0x0005e20000000800 */
[----:B-1----:R-:W-:-:S04]  /*7180*/  FMNMX.FTZ R70, R70, R6, !PT ;  /* 0x0000000646467209 */ /* 0x002fc80007810000 */
[C---:B------:R-:W-:Y:S01]  /*7190*/  FSETP.NEU.FTZ.AND P1, PT, R70.reuse, -INF , PT ;  /* 0xff8000004600780b */ /* 0x040fe20003f3d000 */
[----:B------:R-:W-:Y:S01]  /*71a0*/  FMUL.FTZ R6, R70, UR20 ;  /* 0x0000001446067c20 */ /* 0x000fe20008410000 */
[----:B--2---:R-:W-:Y:S01]  /*71b0*/  FMNMX.FTZ R0, R122, R4, !PT ;  /* 0x000000047a007209 */ /* 0x004fe20007810000 */
[----:B------:R-:W-:Y:S01]  /*71c0*/  FFMA.FTZ R4, R76, UR20, -R7 ;  /* 0x000000144c047c23 */ /* 0x000fe20008010807 */
[----:B---3--:R-:W-:Y:S02]  /*71d0*/  FMNMX.FTZ R69, R69, R5, !PT ;  /* 0x0000000545457209 */ /* 0x008fe40007810000 */
[----:B------:R-:W-:Y:S01]  /*71e0*/  FSEL R6, R6, RZ, P1 ;  /* 0x000000ff06067208 */ /* 0x000fe20000800000 */
[----:B------:R-:W1:Y:S01]  /*71f0*/  SHFL.BFLY PT, R8, R0, 0x2, 0x1f ;  /* 0x0c401f0000087f89 */ /* 0x000e6200000e0000 */
[----:B------:R2:W-:Y:S01]  /*7200*/  MUFU.EX2 R240, R4 ;  /* 0x0000000400f07308 */ /* 0x0005e20000000800 */
[C---:B------:R-:W-:Y:S01]  /*7210*/  FMUL.FTZ R5, R69.reuse, UR20 ;  /* 0x0000001445057c20 */ /* 0x040fe20008410000 */
[----:B------:R-:W-:Y:S01]  /*7220*/  FSETP.NEU.FTZ.AND P1, PT, R69, -INF , PT ;  /* 0xff8000004500780b */ /* 0x000fe20003f3d000 */
[--C-:B------:R-:W-:Y:S01]  /*7230*/  FFMA.FTZ R120, R120, UR20, -R6.reuse ;  /* 0x0000001478787c23 */ /* 0x100fe20008010806 */
[----:B------:R-:W-:-:S02]  /*7240*/  FFMA.FTZ R121, R121, UR20, -R6 ;  /* 0x0000001479797c23 */ /* 0x000fc40008010806 */
[----:B------:R-:W-:Y:S01]  /*7250*/  FSEL R5, R5, RZ, P1 ;  /* 0x000000ff05057208 */ /* 0x000fe20000800000 */
[----:B--2---:R-:W-:-:S04]  /*7260*/  FFMA.FTZ R4, R67, UR20, -R7 ;  /* 0x0000001443047c23 */ /* 0x004fc80008010807 */
[----:B------:R2:W-:Y:S01]  /*7270*/  MUFU.EX2 R234, R4 ;  /* 0x0000000400ea7308 */ /* 0x0005e20000000800 */
[----:B-1----:R-:W-:-:S05]  /*7280*/  FMNMX.FTZ R0, R0, R8, !PT ;  /* 0x0000000800007209 */ /* 0x002fca0007810000 */
[----:B------:R-:W1:Y:S01]  /*7290*/  SHFL.BFLY PT, R68, R0, 0x1, 0x1f ;  /* 0x0c201f0000447f89 */ /* 0x000e6200000e0000 */
[----:B--2---:R-:W-:-:S04]  /*72a0*/  FFMA.FTZ R4, R66, UR20, -R7 ;  /* 0x0000001442047c23 */ /* 0x004fc80008010807 */
[----:B------:R2:W-:Y:S01]  /*72b0*/  MUFU.EX2 R238, R4 ;  /* 0x0000000400ee7308 */ /* 0x0005e20000000800 */
[----:B-1----:R-:W-:Y:S01]  /*72c0*/  FMNMX.FTZ R68, R0, R68, !PT ;  /* 0x0000004400447209 */ /* 0x002fe20007810000 */
[----:B------:R-:W-:-:S03]  /*72d0*/  FFMA.FTZ R0, R84, UR20, -R5 ;  /* 0x0000001454007c23 */ /* 0x000fc60008010805 */
[----:B------:R-:W-:-:S03]  /*72e0*/  FSETP.NEU.FTZ.AND P1, PT, R68, -INF , PT ;  /* 0xff8000004400780b */ /* 0x000fc60003f3d000 */
[----:B------:R1:W-:Y:S01]  /*72f0*/  MUFU.EX2 R244, R0 ;  /* 0x0000000000f47308 */ /* 0x0003e20000000800 */
[----:B--2---:R-:W-:-:S07]  /*7300*/  FFMA.FTZ R4, R65, UR20, -R7 ;  /* 0x0000001441047c23 */ /* 0x004fce0008010807 */
[----:B------:R2:W-:Y:S01]  /*7310*/  MUFU.EX2 R221, R4 ;  /* 0x0000000400dd7308 */ /* 0x0005e20000000800 */
[----:B-1----:R-:W-:-:S07]  /*7320*/  FFMA.FTZ R0, R79, UR20, -R5 ;  /* 0x000000144f007c23 */ /* 0x002fce0008010805 */
[----:B------:R1:W-:Y:S01]  /*7330*/  MUFU.EX2 R229, R0 ;  /* 0x0000000000e57308 */ /* 0x0003e20000000800 */
[----:B--2---:R-:W-:-:S07]  /*7340*/  FFMA.FTZ R4, R64, UR20, -R7 ;  /* 0x0000001440047c23 */ /* 0x004fce0008010807 */
[----:B------:R2:W-:Y:S01]  /*7350*/  MUFU.EX2 R167, R4 ;  /* 0x0000000400a77308 */ /* 0x0005e20000000800 */
[----:B-1----:R-:W-:-:S07]  /*7360*/  FFMA.FTZ R0, R78, UR20, -R5 ;  /* 0x000000144e007c23 */ /* 0x002fce0008010805 */
[----:B------:R1:W-:Y:S01]  /*7370*/  MUFU.EX2 R250, R0 ;  /* 0x0000000000fa7308 */ /* 0x0003e20000000800 */
[----:B--2---:R-:W-:-:S07]  /*7380*/  FFMA.FTZ R4, R88, UR20, -R6 ;  /* 0x0000001458047c23 */ /* 0x004fce0008010806 */
[----:B------:R2:W-:Y:S01]  /*7390*/  MUFU.EX2 R236, R4 ;  /* 0x0000000400ec7308 */ /* 0x0005e20000000800 */
[----:B-1----:R-:W-:-:S04]  /*73a0*/  IADD3 R0, R227, R232, RZ ;  /* 0x000000e8e3007210 */ /* 0x002fc80007ffe0ff */
[----:B------:R-:W-:Y:S01]  /*73b0*/  LEA R216, R0, UR4, 0x1 ;  /* 0x0000000400d87c11 */ /* 0x000fe2000f8e08ff */
[----:B--2---:R-:W-:-:S03]  /*73c0*/  FFMA.FTZ R4, R86, UR20, -R6 ;  /* 0x0000001456047c23 */ /* 0x004fc60008010806 */
[----:B------:R-:W-:Y:S01]  /*73d0*/  LEA R217, R3, R216, 0x1 ;  /* 0x000000d803d97211 */ /* 0x000fe200078e08ff */
[C---:B------:R-:W-:Y:S01]  /*73e0*/  IMAD R219, R2.reuse, 0x2, R216 ;  /* 0x0000000202db7824 */ /* 0x040fe200078e02d8 */
[----:B------:R-:W1:Y:S01]  /*73f0*/  LDSM.16.MT88.4 R44, [R216+0x8000] ;  /* 0x00800000d82c783b */ /* 0x000e620000004200 */
[----:B------:R2:W-:Y:S02]  /*7400*/  MUFU.EX2 R231, R4 ;  /* 0x0000000400e77308 */ /* 0x0005e40000000800 */
[----:B------:R-:W-:Y:S01]  /*7410*/  IMAD R218, R2, 0x2, R217 ;  /* 0x0000000202da7824 */ /* 0x000fe200078e02d9 */
[----:B------:R-:W3:Y:S04]  /*7420*/  LDSM.16.MT88.4 R40, [R219+0x8000] ;  /* 0x00800000db28783b */ /* 0x000ee80000004200 */
[----:B------:R-:W-:Y:S04]  /*7430*/  LDSM.16.MT88.4 R32, [R218+0x8000] ;  /* 0x00800000da20783b */ /* 0x000fe80000004200 */
[----:B------:R-:W4:Y:S04]  /*7440*/  LDSM.16.MT88.4 R36, [R217+0x8000] ;  /* 0x00800000d924783b */ /* 0x000f280000004200 */
[----:B------:R-:W-:Y:S01]  /*7450*/  LDSM.16.MT88.4 R16, [R218+0x8800] ;  /* 0x00880000da10783b */ /* 0x000fe20000004200 */
[----:B--2---:R-:W-:-:S03]  /*7460*/  FFMA.FTZ R4, R90, UR20, -R5 ;  /* 0x000000145a047c23 */ /* 0x004fc60008010805 */
[----:B------:R-:W2:Y:S01]  /*7470*/  LDSM.16.MT88.4 R28, [R216+0x8800] ;  /* 0x00880000d81c783b */ /* 0x000ea20000004200 */
[----:B------:R1:W-:Y:S03]  /*7480*/  MUFU.EX2 R215, R4 ;  /* 0x0000000400d77308 */ /* 0x0003e60000000800 */
[----:B------:R-:W-:Y:S04]  /*7490*/  LDSM.16.MT88.4 R24, [R219+0x8800] ;  /* 0x00880000db18783b */ /* 0x000fe80000004200 */
[----:B------:R-:W2:Y:S01]  /*74a0*/  LDSM.16.MT88.4 R20, [R217+0x8800] ;  /* 0x00880000d914783b */ /* 0x000ea20000004200 */
[----:B-1----:R-:W-:-:S04]  /*74b0*/  FFMA.FTZ R4, R89, UR20, -R5 ;  /* 0x0000001459047c23 */ /* 0x002fc80008010805 */
[----:B------:R1:W3:Y:S02]  /*74c0*/  MUFU.EX2 R9, R4 ;  /* 0x0000000400097308 */ /* 0x0002e40000000800 */
[----:B-1----:R-:W-:Y:S01]  /*74d0*/  FFMA.FTZ R4, R85, UR20, -R5 ;  /* 0x0000001455047c23 */ /* 0x002fe20008010805 */
[----:B---3--:R-:W-:-:S05]  /*74e0*/  MOV R2, R9 ;  /* 0x0000000900027202 */ /* 0x008fca0000000f00 */
[----:B------:R1:W3:Y:S01]  /*74f0*/  MUFU.EX2 R226, R4 ;  /* 0x0000000400e27308 */ /* 0x0002e20000000800 */
[----:B------:R-:W-:Y:S01]  /*7500*/  F2FP.BF16.F32.PACK_AB R12, R2, R215 ;  /* 0x000000d7020c723e */ /* 0x000fe200000010ff */
[----:B-1----:R-:W-:Y:S01]  /*7510*/  FMUL.FTZ R4, R68, UR20 ;  /* 0x0000001444047c20 */ /* 0x002fe20008410000 */
[----:B---3--:R-:W-:-:S04]  /*7520*/  F2FP.BF16.F32.PACK_AB R14, R244, R226 ;  /* 0x000000e2f40e723e */ /* 0x008fc800000010ff */
[----:B------:R-:W-:-:S05]  /*7530*/  FSEL R4, R4, RZ, P1 ;  /* 0x000000ff04047208 */ /* 0x000fca0000800000 */
[--C-:B------:R-:W-:Y:S01]  /*7540*/  FFMA.FTZ R0, R112, UR20, -R4.reuse ;  /* 0x0000001470007c23 */ /* 0x100fe20008010804 */
[----:B------:R-:W-:-:S03]  /*7550*/  FFMA.FTZ R8, R113, UR20, -R4 ;  /* 0x0000001471087c23 */ /* 0x000fc60008010804 */
[----:B------:R1:W-:Y:S08]  /*7560*/  MUFU.EX2 R171, R0 ;  /* 0x0000000000ab7308 */ /* 0x0003f00000000800 */
[----:B------:R-:W3:Y:S01]  /*7570*/  MUFU.EX2 R245, R8 ;  /* 0x0000000800f57308 */ /* 0x000ee20000000800 */
[----:B-1----:R-:W-:-:S07]  /*7580*/  FFMA.FTZ R0, R98, UR20, -R4 ;  /* 0x0000001462007c23 */ /* 0x002fce0008010804 */
[----:B------:R1:W-:Y:S01]  /*7590*/  MUFU.EX2 R249, R0 ;  /* 0x0000000000f97308 */ /* 0x0003e20000000800 */
[----:B---3--:R-:W-:Y:S02]  /*75a0*/  F2FP.BF16.F32.PACK_AB R13, R171, R245 ;  /* 0x000000f5ab0d723e */ /* 0x008fe400000010ff */
[----:B------:R-:W-:Y:S01]  /*75b0*/  F2FP.BF16.F32.PACK_AB R8, R250, R229 ;  /* 0x000000e5fa08723e */ /* 0x000fe200000010ff */
[----:B-1----:R-:W-:-:S04]  /*75c0*/  FFMA.FTZ R0, R97, UR20, -R4 ;  /* 0x0000001461007c23 */ /* 0x002fc80008010804 */
[----:B------:R1:W3:Y:S02]  /*75d0*/  MUFU.EX2 R242, R0 ;  /* 0x0000000000f27308 */ /* 0x0002e40000000800 */
[----:B-1----:R-:W-:Y:S01]  /*75e0*/  FFMA.FTZ R0, R82, UR20, -R5 ;  /* 0x0000001452007c23 */ /* 0x002fe20008010805 */
[----:B---3--:R-:W-:-:S05]  /*75f0*/  F2FP.BF16.F32.PACK_AB R15, R242, R249 ;  /* 0x000000f9f20f723e */ /* 0x008fca00000010ff */
[----:B------:R1:W-:Y:S02]  /*7600*/  MUFU.EX2 R228, R0 ;  /* 0x0000000000e47308 */ /* 0x0003e40000000800 */
[C---:B------:R-:W-:Y:S06]  /*7610*/  HMMA.16816.F32.BF16 R56, R12.reuse, R44, RZ ;  /* 0x0000002c0c38723c */ /* 0x040fec00000418ff */
[C---:B------:R-:W-:Y:S06]  /*7620*/  HMMA.16816.F32.BF16 R52, R12.reuse, R40, RZ ;  /* 0x000000280c34723c */ /* 0x040fec00000418ff */
[----:B----4-:R-:W-:Y:S01]  /*7630*/  HMMA.16816.F32.BF16 R48, R12, R36, RZ ;  /* 0x000000240c30723c */ /* 0x010fe200000418ff */
[----:B-1----:R-:W-:-:S04]  /*7640*/  FFMA.FTZ R0, R81, UR20, -R5 ;  /* 0x0000001451007c23 */ /* 0x002fc80008010805 */
[----:B------:R1:W3:Y:S01]  /*7650*/  MUFU.EX2 R247, R0 ;  /* 0x0000000000f77308 */ /* 0x0002e20000000800 */
[C---:B------:R-:W-:Y:S06]  /*7660*/  HMMA.16816.F32.BF16 R80, R12.reuse, R32, RZ ;  /* 0x000000200c50723c */ /* 0x040fec00000418ff */
[C---:B------:R-:W-:Y:S06]  /*7670*/  HMMA.16816.F32.BF16 R76, R12.reuse, R46, RZ ;  /* 0x0000002e0c4c723c */ /* 0x040fec00000418ff */
[----:B------:R-:W-:Y:S01]  /*7680*/  HMMA.16816.F32.BF16 R72, R12, R42, RZ ;  /* 0x0000002a0c48723c */ /* 0x000fe200000418ff */
[----:B-1----:R-:W-:Y:S01]  /*7690*/  FFMA.FTZ R0, R96, UR20, -R4 ;  /* 0x0000001460007c23 */ /* 0x002fe20008010804 */
[----:B---3--:R-:W-:-:S04]  /*76a0*/  F2FP.BF16.F32.PACK_AB R10, R247, R228 ;  /* 0x000000e4f70a723e */ /* 0x008fc800000010ff */
[C---:B------:R-:W-:Y:S01]  /*76b0*/  HMMA.16816.F32.BF16 R64, R12.reuse, R38, RZ ;  /* 0x000000260c40723c */ /* 0x040fe200000418ff */
[----:B------:R1:W-:Y:S05]  /*76c0*/  MUFU.EX2 R223, R0 ;  /* 0x0000000000df7308 */ /* 0x0003ea0000000800 */
[----:B------:R-:W-:Y:S07]  /*76d0*/  HMMA.16816.F32.BF16 R60, R12, R34, RZ ;  /* 0x000000220c3c723c */ /* 0x000fee00000418ff */
[----:B------:R-:W-:-:S02]  /*76e0*/  F2FP.BF16.F32.PACK_AB R12, R252, R248 ;  /* 0x000000f8fc0c723e */ /* 0x000fc400000010ff */
[----:B------:R-:W-:Y:S02]  /*76f0*/  F2FP.BF16.F32.PACK_AB R14, R240, R233 ;  /* 0x000000e9f00e723e */ /* 0x000fe400000010ff */
[----:B------:R-:W-:Y:S01]  /*7700*/  F2FP.BF16.F32.PACK_AB R13, R231, R236 ;  /* 0x000000ece70d723e */ /* 0x000fe200000010ff */
[----:B-1----:R-:W-:-:S04]  /*7710*/  FFMA.FTZ R0, R91, UR20, -R4 ;  /* 0x000000145b007c23 */ /* 0x002fc80008010804 */
[----:B------:R1:W3:Y:S02]  /*7720*/  MUFU.EX2 R222, R0 ;  /* 0x0000000000de7308 */ /* 0x0002e40000000800 */
[----:B-1----:R-:W-:Y:S01]  /*7730*/  FFMA.FTZ R0, R87, UR20, -R4 ;  /* 0x0000001457007c23 */ /* 0x002fe20008010804 */
[----:B---3--:R-:W-:-:S05]  /*7740*/  F2FP.BF16.F32.PACK_AB R9, R222, R223 ;  /* 0x000000dfde09723e */ /* 0x008fca00000010ff */
[----:B------:R1:W-:Y:S02]  /*7750*/  MUFU.EX2 R135, R0 ;  /* 0x0000000000877308 */ /* 0x0003e40000000800 */
[----:B-1----:R-:W-:-:S06]  /*7760*/  FFMA.FTZ R0, R92, UR20, -R4 ;  /* 0x000000145c007c23 */ /* 0x002fcc0008010804 */
[----:B------:R1:W3:Y:S02]  /*7770*/  MUFU.EX2 R239, R0 ;  /* 0x0000000000ef7308 */ /* 0x0002e40000000800 */
[----:B-1----:R-:W-:Y:S01]  /*7780*/  FFMA.FTZ R0, R115, UR20, -R6 ;  /* 0x0000001473007c23 */ /* 0x002fe20008010806 */
[----:B---3--:R-:W-:-:S05]  /*7790*/  F2FP.BF16.F32.PACK_AB R11, R239, R135 ;  /* 0x00000087ef0b723e */ /* 0x008fca00000010ff */
[----:B------:R1:W-:Y:S02]  /*77a0*/  MUFU.EX2 R170, R0 ;  /* 0x0000000000aa7308 */ /* 0x0003e40000000800 */
[C---:B--2---:R-:W-:Y:S06]  /*77b0*/  HMMA.16816.F32.BF16 R88, R8.reuse, R28, R56 ;  /* 0x0000001c0858723c */ /* 0x044fec0000041838 */
[C---:B------:R-:W-:Y:S06]  /*77c0*/  HMMA.16816.F32.BF16 R92, R8.reuse, R20, R48 ;  /* 0x00000014085c723c */ /* 0x040fec0000041830 */
[----:B------:R-:W-:Y:S01]  /*77d0*/  HMMA.16816.F32.BF16 R84, R8, R26, R72 ;  /* 0x0000001a0854723c */ /* 0x000fe20000041848 */
[----:B-1----:R-:W-:-:S04]  /*77e0*/  FFMA.FTZ R0, R114, UR20, -R6 ;  /* 0x0000001472007c23 */ /* 0x002fc80008010806 */
[----:B------:R1:W2:Y:S01]  /*77f0*/  MUFU.EX2 R227, R0 ;  /* 0x0000000000e37308 */ /* 0x0002a20000000800 */
[C---:B------:R-:W-:Y:S06]  /*7800*/  HMMA.16816.F32.BF16 R112, R8.reuse, R16, R80 ;  /* 0x000000100870723c */ /* 0x040fec0000041850 */
[C---:B------:R-:W-:Y:S06]  /*7810*/  HMMA.16816.F32.BF16 R80, R8.reuse, R30, R76 ;  /* 0x0000001e0850723c */ /* 0x040fec000004184c */
[----:B------:R-:W-:Y:S01]  /*7820*/  HMMA.16816.F32.BF16 R100, R8, R22, R64 ;  /* 0x000000160864723c */ /* 0x000fe20000041840 */
[----:B-1----:R-:W-:Y:S01]  /*7830*/  FFMA.FTZ R0, R106, UR20, -R6 ;  /* 0x000000146a007c23 */ /* 0x002fe20008010806 */
[----:B--2---:R-:W-:-:S03]  /*7840*/  F2FP.BF16.F32.PACK_AB R15, R227, R170 ;  /* 0x000000aae30f723e */ /* 0x004fc600000010ff */
[----:B------:R1:W-:Y:S04]  /*7850*/  MUFU.EX2 R225, R0 ;  /* 0x0000000000e17308 */ /* 0x0003e80000000800 */
[C---:B------:R-:W-:Y:S06]  /*7860*/  HMMA.16816.F32.BF16 R48, R12.reuse, R44, RZ ;  /* 0x0000002c0c30723c */ /* 0x040fec00000418ff */
[C---:B------:R-:W-:Y:S06]  /*7870*/  HMMA.16816.F32.BF16 R56, R12.reuse, R46, RZ ;  /* 0x0000002e0c38723c */ /* 0x040fec00000418ff */
[----:B------:R-:W-:Y:S01]  /*7880*/  HMMA.16816.F32.BF16 R44, R12, R36, RZ ;  /* 0x000000240c2c723c */ /* 0x000fe200000418ff */
[----:B-1----:R-:W-:-:S04]  /*7890*/  FFMA.FTZ R0, R99, UR20, -R6 ;  /* 0x0000001463007c23 */ /* 0x002fc80008010806 */
[----:B------:R1:W2:Y:S01]  /*78a0*/  MUFU.EX2 R251, R0 ;  /* 0x0000000000fb7308 */ /* 0x0002a20000000800 */
[----:B------:R-:W-:Y:S06]  /*78b0*/  HMMA.16816.F32.BF16 R96, R8, R24, R52 ;  /* 0x000000180860723c */ /* 0x000fec0000041834 */
[----:B------:R-:W-:Y:S01]  /*78c0*/  HMMA.16816.F32.BF16 R52, R12, R40, RZ ;  /* 0x000000280c34723c */ /* 0x000fe200000418ff */
[----:B-1----:R-:W-:-:S04]  /*78d0*/  FFMA.FTZ R0, R105, UR20, -R6 ;  /* 0x0000001469007c23 */ /* 0x002fc80008010806 */
[----:B------:R1:W-:Y:S02]  /*78e0*/  MUFU.EX2 R220, R0 ;  /* 0x0000000000dc7308 */ /* 0x0003e40000000800 */
[----:B-1----:R-:W-:Y:S02]  /*78f0*/  FFMA.FTZ R0, R104, UR20, -R6 ;  /* 0x0000001468007c23 */ /* 0x002fe40008010806 */
[----:B------:R-:W-:Y:S04]  /*7900*/  HMMA.16816.F32.BF16 R104, R8, R18, R60 ;  /* 0x000000120868723c */ /* 0x000fe8000004183c */
[----:B------:R1:W3:Y:S03]  /*7910*/  MUFU.EX2 R237, R0 ;  /* 0x0000000000ed7308 */ /* 0x0002e60000000800 */
[----:B------:R-:W-:-:S02]  /*7920*/  F2FP.BF16.F32.PACK_AB R10, R167, R221 ;  /* 0x000000dda70a723e */ /* 0x000fc400000010ff */
[----:B------:R-:W-:Y:S02]  /*7930*/  F2FP.BF16.F32.PACK_AB R8, R238, R234 ;  /* 0x000000eaee08723e */ /* 0x000fe400000010ff */
[----:B--2---:R-:W-:Y:S01]  /*7940*/  F2FP.BF16.F32.PACK_AB R9, R251, R225 ;  /* 0x000000e1fb09723e */ /* 0x004fe200000010ff */
[----:B-1----:R-:W-:Y:S01]  /*7950*/  FFMA.FTZ R0, R154, UR20, -R7 ;  /* 0x000000149a007c23 */ /* 0x002fe20008010807 */
[----:B---3--:R-:W-:-:S03]  /*7960*/  F2FP.BF16.F32.PACK_AB R11, R237, R220 ;  /* 0x000000dced0b723e */ /* 0x008fc600000010ff */
[----:B------:R1:W2:Y:S04]  /*7970*/  MUFU.EX2 R3, R0 ;  /* 0x0000000000037308 */ /* 0x0002a80000000800 */
[----:B------:R-:W-:Y:S06]  /*7980*/  HMMA.16816.F32.BF16 R64, R8, R28, R48 ;  /* 0x0000001c0840723c */ /* 0x000fec0000041830 */
[C---:B------:R-:W-:Y:S06]  /*7990*/  HMMA.16816.F32.BF16 R48, R12.reuse, R42, RZ ;  /* 0x0000002a0c30723c */ /* 0x040fec00000418ff */
[----:B------:R-:W-:Y:S01]  /*79a0*/  HMMA.16816.F32.BF16 R40, R12, R38, RZ ;  /* 0x000000260c28723c */ /* 0x000fe200000418ff */
[----:B-1----:R-:W-:Y:S01]  /*79b0*/  FFMA.FTZ R0, R134, UR20, -R7 ;  /* 0x0000001486007c23 */ /* 0x002fe20008010807 */
[----:B------:R-:W-:-:S03]  /*79c0*/  IMAD.MOV.U32 R134, RZ, RZ, R229 ;  /* 0x000000ffff867224 */ /* 0x000fc600078e00e5 */
[----:B------:R1:W3:Y:S01]  /*79d0*/  MUFU.EX2 R166, R0 ;  /* 0x0000000000a67308 */ /* 0x0002e20000000800 */
[C---:B------:R-:W-:Y:S06]  /*79e0*/  HMMA.16816.F32.BF16 R36, R12.reuse, R32, RZ ;  /* 0x000000200c24723c */ /* 0x040fec00000418ff */
[----:B------:R-:W-:Y:S06]  /*79f0*/  HMMA.16816.F32.BF16 R12, R12, R34, RZ ;  /* 0x000000220c0c723c */ /* 0x000fec00000418ff */
[----:B------:R-:W-:Y:S01]  /*7a00*/  HMMA.16816.F32.BF16 R72, R8, R24, R52 ;  /* 0x000000180848723c */ /* 0x000fe20000041834 */
[----:B-1----:R-:W-:-:S05]  /*7a10*/  FFMA.FTZ R0, R126, UR20, -R7 ;  /* 0x000000147e007c23 */ /* 0x002fca0008010807 */
[C---:B------:R-:W-:Y:S01]  /*7a20*/  HMMA.16816.F32.BF16 R56, R8.reuse, R30, R56 ;  /* 0x0000001e0838723c */ /* 0x040fe20000041838 */
[----:B------:R-:W1:Y:S01]  /*7a30*/  LDSM.16.MT88.4 R28, [R216+0x9000] ;  /* 0x00900000d81c783b */ /* 0x000e620000004200 */
[----:B------:R4:W-:Y:S04]  /*7a40*/  MUFU.EX2 R241, R0 ;  /* 0x0000000000f17308 */ /* 0x0009e80000000800 */
[C---:B------:R-:W-:Y:S01]  /*7a50*/  HMMA.16816.F32.BF16 R48, R8.reuse, R26, R48 ;  /* 0x0000001a0830723c */ /* 0x040fe20000041830 */
[----:B------:R-:W-:Y:S05]  /*7a60*/  LDSM.16.MT88.4 R24, [R219+0x9000] ;  /* 0x00900000db18783b */ /* 0x000fea0000004200 */
[C---:B------:R-:W-:Y:S06]  /*7a70*/  HMMA.16816.F32.BF16 R60, R8.reuse, R20, R44 ;  /* 0x00000014083c723c */ /* 0x040fec000004182c */
[C---:B------:R-:W-:Y:S01]  /*7a80*/  HMMA.16816.F32.BF16 R40, R8.reuse, R22, R40 ;  /* 0x000000160828723c */ /* 0x040fe20000041828 */
[----:B----4-:R-:W-:Y:S01]  /*7a90*/  FFMA.FTZ R0, R116, UR20, -R7 ;  /* 0x0000001474007c23 */ /* 0x010fe20008010807 */
[----:B--2---:R-:W-:Y:S01]  /*7aa0*/  IMAD.MOV.U32 R116, RZ, RZ, R3 ;  /* 0x000000ffff747224 */ /* 0x004fe200078e0003 */
[----:B------:R-:W2:Y:S02]  /*7ab0*/  LDSM.16.MT88.4 R20, [R217+0x9000] ;  /* 0x00900000d914783b */ /* 0x000ea40000004200 */
[----:B------:R4:W-:Y:S01]  /*7ac0*/  MUFU.EX2 R3, R0 ;  /* 0x0000000000037308 */ /* 0x0009e20000000800 */
[C---:B------:R-:W-:Y:S06]  /*7ad0*/  HMMA.16816.F32.BF16 R36, R8.reuse, R16, R36 ;  /* 0x000000100824723c */ /* 0x040fec0000041824 */
[----:B------:R-:W-:Y:S01]  /*7ae0*/  HMMA.16816.F32.BF16 R32, R8, R18, R12 ;  /* 0x000000120820723c */ /* 0x000fe2000004180c */
[----:B------:R-:W2:Y:S06]  /*7af0*/  LDSM.16.MT88.4 R16, [R218+0x9000] ;  /* 0x00900000da10783b */ /* 0x000eac0000004200 */
[----:B---3--:R-:W-:Y:S01]  /*7b00*/  F2FP.BF16.F32.PACK_AB R12, R166, R116 ;  /* 0x00000074a60c723e */ /* 0x008fe200000010ff */
[----:B----4-:R-:W-:Y:S01]  /*7b10*/  FFMA.FTZ R0, R152, UR20, -R6 ;  /* 0x0000001498007c23 */ /* 0x010fe20008010806 */
[----:B------:R-:W-:-:S03]  /*7b20*/  MOV R152, R167 ;  /* 0x000000a700987202 */ /* 0x000fc60000000f00 */
[----:B------:R3:W-:Y:S02]  /*7b30*/  MUFU.EX2 R246, R0 ;  /* 0x0000000000f67308 */ /* 0x0007e40000000800 */
[----:B---3--:R-:W-:-:S06]  /*7b40*/  FFMA.FTZ R0, R132, UR20, -R6 ;  /* 0x0000001484007c23 */ /* 0x008fcc0008010806 */
[----:B------:R3:W4:Y:S02]  /*7b50*/  MUFU.EX2 R165, R0 ;  /* 0x0000000000a57308 */ /* 0x0007240000000800 */
[----:B---3--:R-:W-:Y:S01]  /*7b60*/  FFMA.FTZ R0, R125, UR20, -R6 ;  /* 0x000000147d007c23 */ /* 0x008fe20008010806 */
[----:B----4-:R-:W-:-:S05]  /*7b70*/  F2FP.BF16.F32.PACK_AB R13, R165, R246 ;  /* 0x000000f6a50d723e */ /* 0x010fca00000010ff */
[----:B------:R3:W-:Y:S02]  /*7b80*/  MUFU.EX2 R232, R0 ;  /* 0x0000000000e87308 */ /* 0x0007e40000000800 */
[----:B---3--:R-:W-:-:S06]  /*7b90*/  FFMA.FTZ R0, R117, UR20, -R6 ;  /* 0x0000001475007c23 */ /* 0x008fcc0008010806 */
[----:B------:R3:W4:Y:S02]  /*7ba0*/  MUFU.EX2 R154, R0 ;  /* 0x00000000009a7308 */ /* 0x0007240000000800 */
[----:B---3--:R-:W-:Y:S01]  /*7bb0*/  FFMA.FTZ R0, R153, UR20, -R5 ;  /* 0x0000001499007c23 */ /* 0x008fe20008010805 */
[----:B----4-:R-:W-:-:S05]  /*7bc0*/  F2FP.BF16.F32.PACK_AB R15, R154, R232 ;  /* 0x000000e89a0f723e */ /* 0x010fca00000010ff */
[----:B------:R3:W-:Y:S02]  /*7bd0*/  MUFU.EX2 R164, R0 ;  /* 0x0000000000a47308 */ /* 0x0007e40000000800 */
[----:B---3--:R-:W-:Y:S01]  /*7be0*/  FFMA.FTZ R0, R133, UR20, -R5 ;  /* 0x0000001485007c23 */ /* 0x008fe20008010805 */
[----:B------:R-:W-:-:S05]  /*7bf0*/  MOV R133, R3 ;  /* 0x0000000300857202 */ /* 0x000fca0000000f00 */
[----:B------:R3:W4:Y:S01]  /*7c00*/  MUFU.EX2 R224, R0 ;  /* 0x0000000000e07308 */ /* 0x0007220000000800 */
[----:B------:R-:W-:-:S07]  /*7c10*/  F2FP.BF16.F32.PACK_AB R14, R133, R241 ;  /* 0x000000f1850e723e */ /* 0x000fce00000010ff */
[C---:B-1----:R-:W-:Y:S06]  /*7c20*/  HMMA.16816.F32.BF16 R44, R12.reuse, R28, R64 ;  /* 0x0000001c0c2c723c */ /* 0x042fec0000041840 */
[----:B--2---:R-:W-:Y:S01]  /*7c30*/  HMMA.16816.F32.BF16 R40, R12, R22, R40 ;  /* 0x000000160c28723c */ /* 0x004fe20000041828 */
[----:B---3--:R-:W-:Y:S01]  /*7c40*/  FFMA.FTZ R0, R118, UR20, -R5 ;  /* 0x0000001476007c23 */ /* 0x008fe20008010805 */
[----:B----4-:R-:W-:-:S04]  /*7c50*/  F2FP.BF16.F32.PACK_AB R8, R224, R164 ;  /* 0x000000a4e008723e */ /* 0x010fc800000010ff */
[C---:B------:R-:W-:Y:S01]  /*7c60*/  HMMA.16816.F32.BF16 R36, R12.reuse, R16, R36 ;  /* 0x000000100c24723c */ /* 0x040fe20000041824 */
[----:B------:R1:W-:Y:S05]  /*7c70*/  MUFU.EX2 R132, R0 ;  /* 0x0000000000847308 */ /* 0x0003ea0000000800 */
[----:B------:R-:W-:Y:S01]  /*7c80*/  HMMA.16816.F32.BF16 R32, R12, R18, R32 ;  /* 0x000000120c20723c */ /* 0x000fe20000041820 */
[----:B-1----:R-:W-:Y:S01]  /*7c90*/  FFMA.FTZ R0, R124, UR20, -R5 ;  /* 0x000000147c007c23 */ /* 0x002fe20008010805 */
[----:B------:R-:W-:-:S03]  /*7ca0*/  MOV R124, R152 ;  /* 0x00000098007c7202 */ /* 0x000fc60000000f00 */
[----:B------:R1:W2:Y:S02]  /*7cb0*/  MUFU.EX2 R153, R0 ;  /* 0x0000000000997308 */ /* 0x0002a40000000800 */
[----:B-1----:R-:W-:Y:S01]  /*7cc0*/  FFMA.FTZ R0, R155, UR20, -R4 ;  /* 0x000000149b007c23 */ /* 0x002fe20008010804 */
[----:B--2---:R-:W-:-:S05]  /*7cd0*/  F2FP.BF16.F32.PACK_AB R10, R153, R132 ;  /* 0x00000084990a723e */ /* 0x004fca00000010ff */
[----:B------:R1:W-:Y:S02]  /*7ce0*/  MUFU.EX2 R167, R0 ;  /* 0x0000000000a77308 */ /* 0x0003e40000000800 */
[----:B-1----:R-:W-:-:S06]  /*7cf0*/  FFMA.FTZ R0, R148, UR20, -R4 ;  /* 0x0000001494007c23 */ /* 0x002fcc0008010804 */
[----:B------:R1:W2:Y:S02]  /*7d00*/  MUFU.EX2 R148, R0 ;  /* 0x0000000000947308 */ /* 0x0002a40000000800 */
[----:B-1----:R-:W-:Y:S01]  /*7d10*/  FFMA.FTZ R0, R127, UR20, -R4 ;  /* 0x000000147f007c23 */ /* 0x002fe20008010804 */
[----:B--2---:R-:W-:Y:S02]  /*7d20*/  F2FP.BF16.F32.PACK_AB R9, R148, R167 ;  /* 0x000000a79409723e */ /* 0x004fe400000010ff */
[----:B------:R-:W-:-:S03]  /*7d30*/  MOV R127, R227 ;  /* 0x000000e3007f7202 */ /* 0x000fc60000000f00 */
[----:B------:R1:W-:Y:S02]  /*7d40*/  MUFU.EX2 R126, R0 ;  /* 0x00000000007e7308 */ /* 0x0003e40000000800 */
[----:B-1----:R-:W-:Y:S01]  /*7d50*/  FFMA.FTZ R0, R119, UR20, -R4 ;  /* 0x0000001477007c23 */ /* 0x002fe20008010804 */
[----:B------:R-:W-:-:S05]  /*7d60*/  MOV R119, R233 ;  /* 0x000000e900777202 */ /* 0x000fca0000000f00 */
[----:B------:R1:W2:Y:S02]  /*7d70*/  MUFU.EX2 R155, R0 ;  /* 0x00000000009b7308 */ /* 0x0002a40000000800 */
[----:B-1----:R-:W-:Y:S01]  /*7d80*/  FFMA.FTZ R0, R180, UR20, -R7 ;  /* 0x00000014b4007c23 */ /* 0x002fe20008010807 */
[----:B--2---:R-:W-:-:S05]  /*7d90*/  F2FP.BF16.F32.PACK_AB R11, R155, R126 ;  /* 0x0000007e9b0b723e */ /* 0x004fca00000010ff */
[----:B------:R1:W-:Y:S02]  /*7da0*/  MUFU.EX2 R117, R0 ;  /* 0x0000000000757308 */ /* 0x0003e40000000800 */
[C---:B------:R-:W-:Y:S06]  /*7db0*/  HMMA.16816.F32.BF16 R52, R8.reuse, R28, R88 ;  /* 0x0000001c0834723c */ /* 0x040fec0000041858 */
[C---:B------:R-:W-:Y:S06]  /*7dc0*/  HMMA.16816.F32.BF16 R76, R8.reuse, R24, R96 ;  /* 0x00000018084c723c */ /* 0x040fec0000041860 */
[----:B------:R-:W-:Y:S01]  /*7dd0*/  HMMA.16816.F32.BF16 R64, R8, R30, R80 ;  /* 0x0000001e0840723c */ /* 0x000fe20000041850 */
[----:B-1----:R-:W-:-:S04]  /*7de0*/  FFMA.FTZ R0, R172, UR20, -R7 ;  /* 0x00000014ac007c23 */ /* 0x002fc80008010807 */
[----:B------:R1:W-:Y:S01]  /*7df0*/  MUFU.EX2 R118, R0 ;  /* 0x0000000000767308 */ /* 0x0003e20000000800 */
[C---:B------:R-:W-:Y:S01]  /*7e00*/  HMMA.16816.F32.BF16 R96, R12.reuse, R30, R56 ;  /* 0x0000001e0c60723c */ /* 0x040fe20000041838 */
[----:B------:R-:W2:Y:S05]  /*7e10*/  LDSM.16.MT88.4 R28, [R216+0x9800] ;  /* 0x00980000d81c783b */ /* 0x000eaa0000004200 */
[----:B------:R-:W-:Y:S06]  /*7e20*/  HMMA.16816.F32.BF16 R88, R12, R24, R72 ;  /* 0x000000180c58723c */ /* 0x000fec0000041848 */
[----:B------:R-:W-:Y:S01]  /*7e30*/  HMMA.16816.F32.BF16 R92, R8, R20, R92 ;  /* 0x00000014085c723c */ /* 0x000fe2000004185c */
[----:B-1----:R-:W-:-:S05]  /*7e40*/  FFMA.FTZ R0, R151, UR20, -R7 ;  /* 0x0000001497007c23 */ /* 0x002fca0008010807 */
[----:B------:R-:W-:Y:S01]  /*7e50*/  HMMA.16816.F32.BF16 R100, R8, R22, R100 ;  /* 0x000000160864723c */ /* 0x000fe20000041864 */
[----:B------:R1:W-:Y:S05]  /*7e60*/  MUFU.EX2 R180, R0 ;  /* 0x0000000000b47308 */ /* 0x0003ea0000000800 */
[----:B------:R-:W-:Y:S01]  /*7e70*/  HMMA.16816.F32.BF16 R72, R12, R20, R60 ;  /* 0x000000140c48723c */ /* 0x000fe2000004183c */
[----:B------:R-:W-:Y:S05]  /*7e80*/  LDSM.16.MT88.4 R20, [R217+0x9800] ;  /* 0x00980000d914783b */ /* 0x000fea0000004200 */
[C---:B------:R-:W-:Y:S06]  /*7e90*/  HMMA.16816.F32.BF16 R112, R8.reuse, R16, R112 ;  /* 0x000000100870723c */ /* 0x040fec0000041870 */
[C---:B------:R-:W-:Y:S01]  /*7ea0*/  HMMA.16816.F32.BF16 R104, R8.reuse, R18, R104 ;  /* 0x000000120868723c */ /* 0x040fe20000041868 */
[----:B-1----:R-:W-:Y:S01]  /*7eb0*/  FFMA.FTZ R0, R108, UR20, -R7 ;  /* 0x000000146c007c23 */ /* 0x002fe20008010807 */
[----:B------:R-:W1:Y:S03]  /*7ec0*/  LDSM.16.MT88.4 R16, [R218+0x9800] ;  /* 0x00980000da10783b */ /* 0x000e660000004200 */
[----:B------:R3:W4:Y:S01]  /*7ed0*/  MUFU.EX2 R229, R0 ;  /* 0x0000000000e57308 */ /* 0x0007220000000800 */
[-C--:B------:R-:W-:Y:S06]  /*7ee0*/  HMMA.16816.F32.BF16 R84, R8, R26.reuse, R84 ;  /* 0x0000001a0854723c */ /* 0x080fec0000041854 */
[----:B------:R-:W-:Y:S01]  /*7ef0*/  HMMA.16816.F32.BF16 R80, R12, R26, R48 ;  /* 0x0000001a0c50723c */ /* 0x000fe20000041830 */
[----:B------:R-:W1:Y:S01]  /*7f00*/  LDSM.16.MT88.4 R24, [R219+0x9800] ;  /* 0x00980000db18783b */ /* 0x000e620000004200 */
[----:B---3--:R-:W-:-:S05]  /*7f10*/  FFMA.FTZ R0, R174, UR20, -R6 ;  /* 0x00000014ae007c23 */ /* 0x008fca0008010806 */
[----:B----4-:R-:W-:Y:S01]  /*7f20*/  F2FP.BF16.F32.PACK_AB R14, R229, R180 ;  /* 0x000000b4e50e723e */ /* 0x010fe200000010ff */
[----:B------:R-:W-:Y:S01]  /*7f30*/  IMAD.MOV.U32 R174, RZ, RZ, R232 ;  /* 0x000000ffffae7224 */ /* 0x000fe200078e00e8 */
[----:B------:R3:W-:Y:S02]  /*7f40*/  MUFU.EX2 R230, R0 ;  /* 0x0000000000e67308 */ /* 0x0007e40000000800 */
[----:B---3--:R-:W-:-:S06]  /*7f50*/  FFMA.FTZ R0, R158, UR20, -R6 ;  /* 0x000000149e007c23 */ /* 0x008fcc0008010806 */
[----:B------:R3:W4:Y:S02]  /*7f60*/  MUFU.EX2 R3, R0 ;  /* 0x0000000000037308 */ /* 0x0007240000000800 */
[----:B---3--:R-:W-:Y:S01]  /*7f70*/  FFMA.FTZ R0, R139, UR20, -R6 ;  /* 0x000000148b007c23 */ /* 0x008fe20008010806 */
[----:B----4-:R-:W-:-:S05]  /*7f80*/  IMAD.MOV.U32 R139, RZ, RZ, R3 ;  /* 0x000000ffff8b7224 */ /* 0x010fca00078e0003 */
[----:B------:R3:W-:Y:S02]  /*7f90*/  MUFU.EX2 R108, R0 ;  /* 0x00000000006c7308 */ /* 0x0007e40000000800 */
[----:B---3--:R-:W-:-:S06]  /*7fa0*/  FFMA.FTZ R0, R109, UR20, -R6 ;  /* 0x000000146d007c23 */ /* 0x008fcc0008010806 */
[----:B------:R3:W4:Y:S02]  /*7fb0*/  MUFU.EX2 R125, R0 ;  /* 0x00000000007d7308 */ /* 0x0007240000000800 */
[----:B---3--:R-:W-:Y:S01]  /*7fc0*/  FFMA.FTZ R0, R175, UR20, -R5 ;  /* 0x00000014af007c23 */ /* 0x008fe20008010805 */
[----:B------:R-:W-:Y:S02]  /*7fd0*/  MOV R175, R242 ;  /* 0x000000f200af7202 */ /* 0x000fe40000000f00 */
[----:B----4-:R-:W-:-:S03]  /*7fe0*/  F2FP.BF16.F32.PACK_AB R15, R125, R108 ;  /* 0x0000006c7d0f723e */ /* 0x010fc600000010ff */
[----:B------:R3:W4:Y:S02]  /*7ff0*/  MUFU.EX2 R3, R0 ;  /* 0x0000000000037308 */ /* 0x0007240000000800 */
[----:B---3--:R-:W-:Y:S01]  /*8000*/  FFMA.FTZ R0, R159, UR20, -R5 ;  /* 0x000000149f007c23 */ /* 0x008fe20008010805 */
[----:B------:R-:W-:Y:S01]  /*8010*/  MOV R159, R118 ;  /* 0x00000076009f7202 */ /* 0x000fe20000000f00 */
[----:B------:R-:W-:-:S04]  /*8020*/  IMAD.MOV.U32 R118, RZ, RZ, R231 ;  /* 0x000000ffff767224 */ /* 0x000fc800078e00e7 */
[----:B------:R3:W2:Y:S02]  /*8030*/  MUFU.EX2 R158, R0 ;  /* 0x00000000009e7308 */ /* 0x0006a40000000800 */
[----:B---3--:R-:W-:-:S06]  /*8040*/  FFMA.FTZ R0, R150, UR20, -R5 ;  /* 0x0000001496007c23 */ /* 0x008fcc0008010805 */
[----:B------:R3:W-:Y:S02]  /*8050*/  MUFU.EX2 R109, R0 ;  /* 0x00000000006d7308 */ /* 0x0007e40000000800 */
[----:B---3--:R-:W-:Y:S01]  /*8060*/  FFMA.FTZ R0, R156, UR20, -R5 ;  /* 0x000000149c007c23 */ /* 0x008fe20008010805 */
[----:B----4-:R-:W-:-:S05]  /*8070*/  MOV R156, R3 ;  /* 0x00000003009c7202 */ /* 0x010fca0000000f00 */
[----:B------:R3:W4:Y:S01]  /*8080*/  MUFU.EX2 R3, R0 ;  /* 0x0000000000037308 */ /* 0x0007220000000800 */
[----:B--2---:R-:W-:Y:S01]  /*8090*/  F2FP.BF16.F32.PACK_AB R8, R158, R156 ;  /* 0x0000009c9e08723e */ /* 0x004fe200000010ff */
[----:B---3--:R-:W-:Y:S01]  /*80a0*/  FFMA.FTZ R0, R181, UR20, -R4 ;  /* 0x00000014b5007c23 */ /* 0x008fe20008010804 */
[----:B----4-:R-:W-:-:S05]  /*80b0*/  F2FP.BF16.F32.PACK_AB R10, R3, R109 ;  /* 0x0000006d030a723e */ /* 0x010fca00000010ff */
[----:B------:R2:W-:Y:S02]  /*80c0*/  MUFU.EX2 R150, R0 ;  /* 0x0000000000967308 */ /* 0x0005e40000000800 */
[----:B--2---:R-:W-:-:S06]  /*80d0*/  FFMA.FTZ R0, R173, UR20, -R4 ;  /* 0x00000014ad007c23 */ /* 0x004fcc0008010804 */
[----:B------:R2:W3:Y:S02]  /*80e0*/  MUFU.EX2 R151, R0 ;  /* 0x0000000000977308 */ /* 0x0004e40000000800 */
[----:B--2---:R-:W-:Y:S01]  /*80f0*/  FFMA.FTZ R0, R157, UR20, -R4 ;  /* 0x000000149d007c23 */ /* 0x004fe20008010804 */
[----:B------:R-:W-:Y:S01]  /*8100*/  IMAD.MOV.U32 R157, RZ, RZ, R230 ;  /* 0x000000ffff9d7224 */ /* 0x000fe200078e00e6 */
[----:B---3--:R-:W-:-:S04]  /*8110*/  F2FP.BF16.F32.PACK_AB R9, R151, R150 ;  /* 0x000000969709723e */ /* 0x008fc800000010ff */
[----:B------:R2:W-:Y:S01]  /*8120*/  MUFU.EX2 R230, R0 ;  /* 0x0000000000e67308 */ /* 0x0005e20000000800 */
[----:B------:R-:W-:Y:S01]  /*8130*/  F2FP.BF16.F32.PACK_AB R13, R139, R157 ;  /* 0x0000009d8b0d723e */ /* 0x000fe200000010ff */
[----:B--2---:R-:W-:Y:S01]  /*8140*/  FFMA.FTZ R0, R149, UR20, -R4 ;  /* 0x0000001495007c23 */ /* 0x004fe20008010804 */
[----:B------:R-:W-:Y:S01]  /*8150*/  MOV R149, R117 ;  /* 0x0000007500957202 */ /* 0x000fe20000000f00 */
[----:B------:R-:W-:Y:S01]  /*8160*/  IMAD.MOV.U32 R117, RZ, RZ, R134 ;  /* 0x000000ffff757224 */ /* 0x000fe200078e0086 */
[----:B------:R-:W-:-:S03]  /*8170*/  MOV R134, R252 ;  /* 0x000000fc00867202 */ /* 0x000fc60000000f00 */
[----:B------:R2:W3:Y:S01]  /*8180*/  MUFU.EX2 R181, R0 ;  /* 0x0000000000b57308 */ /* 0x0004e20000000800 */
[----:B------:R-:W-:-:S07]  /*8190*/  F2FP.BF16.F32.PACK_AB R12, R159, R149 ;  /* 0x000000959f0c723e */ /* 0x000fce00000010ff */
[C---:B------:R-:W-:Y:S06]  /*81a0*/  HMMA.16816.F32.BF16 R44, R12.reuse, R28, R44 ;  /* 0x0000001c0c2c723c */ /* 0x040fec000004182c */
[C---:B-1----:R-:W-:Y:S01]  /*81b0*/  HMMA.16816.F32.BF16 R36, R12.reuse, R16, R36 ;  /* 0x000000100c24723c */ /* 0x042fe20000041824 */
[--C-:B--2---:R-:W-:Y:S01]  /*81c0*/  FFMA.FTZ R0, R192, UR20, -R7.reuse ;  /* 0x00000014c0007c23 */ /* 0x104fe20008010807 */
[----:B---3--:R-:W-:Y:S02]  /*81d0*/  F2FP.BF16.F32.PACK_AB R11, R181, R230 ;  /* 0x000000e6b50b723e */ /* 0x008fe400000010ff */
[----:B------:R-:W-:Y:S01]  /*81e0*/  MOV R192, R244 ;  /* 0x000000f400c07202 */ /* 0x000fe20000000f00 */
[----:B------:R1:W-:Y:S01]  /*81f0*/  MUFU.EX2 R252, R0 ;  /* 0x0000000000fc7308 */ /* 0x0003e20000000800 */
[----:B------:R-:W-:Y:S06]  /*8200*/  HMMA.16816.F32.BF16 R32, R12, R18, R32 ;  /* 0x000000120c20723c */ /* 0x000fec0000041820 */
[C---:B------:R-:W-:Y:S06]  /*8210*/  HMMA.16816.F32.BF16 R48, R8.reuse, R28, R52 ;  /* 0x0000001c0830723c */ /* 0x040fec0000041834 */
[----:B------:R-:W-:Y:S01]  /*8220*/  HMMA.16816.F32.BF16 R52, R8, R20, R92 ;  /* 0x000000140834723c */ /* 0x000fe2000004185c */
[----:B-1----:R-:W-:Y:S01]  /*8230*/  FFMA.FTZ R0, R186, UR20, -R7 ;  /* 0x00000014ba007c23 */ /* 0x002fe20008010807 */
[----:B------:R-:W-:-:S04]  /*8240*/  MOV R186, R109 ;  /* 0x0000006d00ba7202 */ /* 0x000fc80000000f00 */
[-C--:B------:R-:W-:Y:S01]  /*8250*/  HMMA.16816.F32.BF16 R64, R8, R30.reuse, R64 ;  /* 0x0000001e0840723c */ /* 0x080fe20000041840 */
[----:B------:R1:W2:Y:S05]  /*8260*/  MUFU.EX2 R173, R0 ;  /* 0x0000000000ad7308 */ /* 0x0002aa0000000800 */
[----:B------:R-:W-:Y:S01]  /*8270*/  HMMA.16816.F32.BF16 R92, R12, R30, R96 ;  /* 0x0000001e0c5c723c */ /* 0x000fe20000041860 */
[----:B------:R-:W-:Y:S05]  /*8280*/  LDSM.16.MT88.4 R28, [R216+0xa000] ;  /* 0x00a00000d81c783b */ /* 0x000fea0000004200 */
[C---:B------:R-:W-:Y:S06]  /*8290*/  HMMA.16816.F32.BF16 R112, R8.reuse, R16, R112 ;  /* 0x000000100870723c */ /* 0x040fec0000041870 */
[----:B------:R-:W-:Y:S01]  /*82a0*/  HMMA.16816.F32.BF16 R104, R8, R18, R104 ;  /* 0x000000120868723c */ /* 0x000fe20000041868 */
[----:B-1----:R-:W-:Y:S01]  /*82b0*/  FFMA.FTZ R0, R182, UR20, -R7 ;  /* 0x00000014b6007c23 */ /* 0x002fe20008010807 */
[----:B------:R-:W-:Y:S01]  /*82c0*/  LDSM.16.MT88.4 R16, [R218+0xa000] ;  /* 0x00a00000da10783b */ /* 0x000fe20000004200 */
[----:B------:R-:W-:-:S02]  /*82d0*/  IMAD.MOV.U32 R182, RZ, RZ, R108 ;  /* 0x000000ffffb67224 */ /* 0x000fc400078e006c */
[----:B------:R1:W-:Y:S01]  /*82e0*/  MUFU.EX2 R172, R0 ;  /* 0x0000000000ac7308 */ /* 0x0003e20000000800 */
[C---:B------:R-:W-:Y:S06]  /*82f0*/  HMMA.16816.F32.BF16 R60, R8.reuse, R24, R76 ;  /* 0x00000018083c723c */ /* 0x040fec000004184c */
[----:B------:R-:W-:Y:S06]  /*8300*/  HMMA.16816.F32.BF16 R56, R8, R26, R84 ;  /* 0x0000001a0838723c */ /* 0x000fec0000041854 */
[----:B------:R-:W-:Y:S01]  /*8310*/  HMMA.16816.F32.BF16 R88, R12, R24, R88 ;  /* 0x000000180c58723c */ /* 0x000fe20000041858 */
[----:B-1----:R-:W-:Y:S01]  /*8320*/  FFMA.FTZ R0, R176, UR20, -R7 ;  /* 0x00000014b0007c23 */ /* 0x002fe20008010807 */
[----:B------:R-:W-:-:S04]  /*8330*/  MOV R176, R116 ;  /* 0x0000007400b07202 */ /* 0x000fc80000000f00 */
[----:B------:R-:W-:Y:S01]  /*8340*/  HMMA.16816.F32.BF16 R80, R12, R26, R80 ;  /* 0x0000001a0c50723c */ /* 0x000fe20000041850 */
[----:B------:R-:W-:Y:S01]  /*8350*/  MOV R116, R248 ;  /* 0x000000f800747202 */ /* 0x000fe20000000f00 */
[----:B------:R1:W3:Y:S01]  /*8360*/  MUFU.EX2 R152, R0 ;  /* 0x0000000000987308 */ /* 0x0002e20000000800 */
[----:B------:R-:W4:Y:S03]  /*8370*/  LDSM.16.MT88.4 R24, [R219+0xa000] ;  /* 0x00a00000db18783b */ /* 0x000f260000004200 */
[----:B------:R-:W-:Y:S06]  /*8380*/  HMMA.16816.F32.BF16 R76, R8, R22, R100 ;  /* 0x00000016084c723c */ /* 0x000fec0000041864 */
[C---:B------:R-:W-:Y:S06]  /*8390*/  HMMA.16816.F32.BF16 R72, R12.reuse, R20, R72 ;  /* 0x000000140c48723c */ /* 0x040fec0000041848 */
[----:B------:R-:W-:Y:S01]  /*83a0*/  HMMA.16816.F32.BF16 R40, R12, R22, R40 ;  /* 0x000000160c28723c */ /* 0x000fe20000041828 */
[----:B-1----:R-:W-:Y:S01]  /*83b0*/  FFMA.FTZ R0, R188, UR20, -R6 ;  /* 0x00000014bc007c23 */ /* 0x002fe20008010806 */
[----:B------:R-:W-:Y:S01]  /*83c0*/  MOV R188, R246 ;  /* 0x000000f600bc7202 */ /* 0x000fe20000000f00 */
[----:B------:R-:W1:Y:S02]  /*83d0*/  LDSM.16.MT88.4 R20, [R217+0xa000] ;  /* 0x00a00000d914783b */ /* 0x000e640000004200 */
[----:B------:R4:W-:Y:S02]  /*83e0*/  MUFU.EX2 R246, R0 ;  /* 0x0000000000f67308 */ /* 0x0009e40000000800 */
[----:B--2---:R-:W-:-:S02]  /*83f0*/  F2FP.BF16.F32.PACK_AB R12, R173, R252 ;  /* 0x000000fcad0c723e */ /* 0x004fc400000010ff */
[----:B---3--:R-:W-:Y:S01]  /*8400*/  F2FP.BF16.F32.PACK_AB R14, R152, R172 ;  /* 0x000000ac980e723e */ /* 0x008fe200000010ff */
[----:B----4-:R-:W-:Y:S01]  /*8410*/  FFMA.FTZ R0, R184, UR20, -R6 ;  /* 0x00000014b8007c23 */ /* 0x010fe20008010806 */
[----:B------:R-:W-:-:S03]  /*8420*/  IMAD.MOV.U32 R184, RZ, RZ, R251 ;  /* 0x000000ffffb87224 */ /* 0x000fc600078e00fb */
[----:B------:R2:W3:Y:S02]  /*8430*/  MUFU.EX2 R248, R0 ;  /* 0x0000000000f87308 */ /* 0x0004e40000000800 */
[----:B--2---:R-:W-:Y:S01]  /*8440*/  FFMA.FTZ R0, R179, UR20, -R6 ;  /* 0x00000014b3007c23 */ /* 0x004fe20008010806 */
[----:B------:R-:W-:Y:S02]  /*8450*/  MOV R179, R250 ;  /* 0x000000fa00b37202 */ /* 0x000fe40000000f00 */
[----:B---3--:R-:W-:-:S03]  /*8460*/  F2FP.BF16.F32.PACK_AB R13, R248, R246 ;  /* 0x000000f6f80d723e */ /* 0x008fc600000010ff */
[----:B------:R2:W-:Y:S02]  /*8470*/  MUFU.EX2 R250, R0 ;  /* 0x0000000000fa7308 */ /* 0x0005e40000000800 */
[----:B--2---:R-:W-:-:S06]  /*8480*/  FFMA.FTZ R0, R110, UR20, -R6 ;  /* 0x000000146e007c23 */ /* 0x004fcc0008010806 */
[----:B------:R2:W3:Y:S02]  /*8490*/  MUFU.EX2 R251, R0 ;  /* 0x0000000000fb7308 */ /* 0x0004e40000000800 */
[----:B--2---:R-:W-:Y:S01]  /*84a0*/  FFMA.FTZ R0, R189, UR20, -R5 ;  /* 0x00000014bd007c23 */ /* 0x004fe20008010805 */
[----:B------:R-:W-:Y:S01]  /*84b0*/  IMAD.MOV.U32 R189, RZ, RZ, R238 ;  /* 0x000000ffffbd7224 */ /* 0x000fe200078e00ee */
[----:B---3--:R-:W-:-:S04]  /*84c0*/  F2FP.BF16.F32.PACK_AB R15, R251, R250 ;  /* 0x000000fafb0f723e */ /* 0x008fc800000010ff */
[----:B------:R2:W-:Y:S03]  /*84d0*/  MUFU.EX2 R238, R0 ;  /* 0x0000000000ee7308 */ /* 0x0005e60000000800 */
[C---:B------:R-:W-:Y:S06]  /*84e0*/  HMMA.16816.F32.BF16 R88, R12.reuse, R24, R88 ;  /* 0x000000180c58723c */ /* 0x040fec0000041858 */
[----:B------:R-:W-:Y:S01]  /*84f0*/  HMMA.16816.F32.BF16 R80, R12, R26, R80 ;  /* 0x0000001a0c50723c */ /* 0x000fe20000041850 */
[----:B--2---:R-:W-:Y:S01]  /*8500*/  FFMA.FTZ R0, R185, UR20, -R5 ;  /* 0x00000014b9007c23 */ /* 0x004fe20008010805 */
[----:B------:R-:W-:-:S02]  /*8510*/  MOV R185, R117 ;  /* 0x0000007500b97202 */ /* 0x000fc40000000f00 */
[----:B------:R-:W-:Y:S02]  /*8520*/  MOV R117, R240 ;  /* 0x000000f000757202 */ /* 0x000fe40000000f00 */
[----:B------:R2:W3:Y:S02]  /*8530*/  MUFU.EX2 R240, R0 ;  /* 0x0000000000f07308 */ /* 0x0004e40000000800 */
[----:B--2---:R-:W-:Y:S01]  /*8540*/  FFMA.FTZ R0, R178, UR20, -R5 ;  /* 0x00000014b2007c23 */ /* 0x004fe20008010805 */
[----:B------:R-:W-:Y:S01]  /*8550*/  IMAD.MOV.U32 R178, RZ, RZ, R133 ;  /* 0x000000ffffb27224 */ /* 0x000fe200078e0085 */
[----:B------:R-:W-:-:S04]  /*8560*/  MOV R133, R236 ;  /* 0x000000ec00857202 */ /* 0x000fc80000000f00 */
[----:B------:R2:W-:Y:S01]  /*8570*/  MUFU.EX2 R242, R0 ;  /* 0x0000000000f27308 */ /* 0x0005e20000000800 */
[----:B---3--:R-:W-:Y:S01]  /*8580*/  F2FP.BF16.F32.PACK_AB R8, R240, R238 ;  /* 0x000000eef008723e */ /* 0x008fe200000010ff */
[----:B--2---:R-:W-:-:S06]  /*8590*/  FFMA.FTZ R0, R111, UR20, -R5 ;  /* 0x000000146f007c23 */ /* 0x004fcc0008010805 */
[----:B------:R2:W3:Y:S02]  /*85a0*/  MUFU.EX2 R244, R0 ;  /* 0x0000000000f47308 */ /* 0x0004e40000000800 */
[----:B--2---:R-:W-:Y:S01]  /*85b0*/  FFMA.FTZ R0, R191, UR20, -R4 ;  /* 0x00000014bf007c23 */ /* 0x004fe20008010804 */
[----:B---3--:R-:W-:Y:S02]  /*85c0*/  F2FP.BF16.F32.PACK_AB R10, R244, R242 ;  /* 0x000000f2f40a723e */ /* 0x008fe400000010ff */
[----:B------:R-:W-:-:S03]  /*85d0*/  MOV R191, R167 ;  /* 0x000000a700bf7202 */ /* 0x000fc60000000f00 */
[----:B------:R2:W-:Y:S02]  /*85e0*/  MUFU.EX2 R231, R0 ;  /* 0x0000000000e77308 */ /* 0x0005e40000000800 */
[----:B--2---:R-:W-:Y:S01]  /*85f0*/  FFMA.FTZ R0, R187, UR20, -R4 ;  /* 0x00000014bb007c23 */ /* 0x004fe20008010804 */
[----:B------:R-:W-:-:S05]  /*8600*/  IMAD.MOV.U32 R187, RZ, RZ, R166 ;  /* 0x000000ffffbb7224 */ /* 0x000fca00078e00a6 */
[----:B------:R2:W3:Y:S02]  /*8610*/  MUFU.EX2 R232, R0 ;  /* 0x0000000000e87308 */ /* 0x0004e40000000800 */
[----:B--2---:R-:W-:Y:S01]  /*8620*/  FFMA.FTZ R0, R183, UR20, -R4 ;  /* 0x00000014b7007c23 */ /* 0x004fe20008010804 */
[----:B---3--:R-:W-:Y:S02]  /*8630*/  F2FP.BF16.F32.PACK_AB R9, R232, R231 ;  /* 0x000000e7e809723e */ /* 0x008fe400000010ff */
[----:B------:R-:W-:-:S03]  /*8640*/  MOV R183, R165 ;  /* 0x000000a500b77202 */ /* 0x000fc60000000f00 */
[----:B------:R2:W-:Y:S02]  /*8650*/  MUFU.EX2 R233, R0 ;  /* 0x0000000000e97308 */ /* 0x0005e40000000800 */
[----:B--2---:R-:W-:Y:S01]  /*8660*/  FFMA.FTZ R0, R177, UR20, -R4 ;  /* 0x00000014b1007c23 */ /* 0x004fe20008010804 */
[----:B------:R-:W-:Y:S02]  /*8670*/  MOV R177, R164 ;  /* 0x000000a400b17202 */ /* 0x000fe40000000f00 */
[----:B------:R-:W-:Y:S03]  /*8680*/  HMMA.16816.F32.BF16 R164, R12, R28, R44 ;  /* 0x0000001c0ca4723c */ /* 0x000fe6000004182c */
[----:B------:R2:W3:Y:S02]  /*8690*/  MUFU.EX2 R236, R0 ;  /* 0x0000000000ec7308 */ /* 0x0004e40000000800 */
[----:B--2---:R-:W-:Y:S01]  /*86a0*/  FFMA.FTZ R0, R204, UR20, -R5 ;  /* 0x00000014cc007c23 */ /* 0x004fe20008010805 */
[----:B---3--:R-:W-:-:S05]  /*86b0*/  F2FP.BF16.F32.PACK_AB R11, R236, R233 ;  /* 0x000000e9ec0b723e */ /* 0x008fca00000010ff */
[----:B------:R2:W-:Y:S02]  /*86c0*/  MUFU.EX2 R227, R0 ;  /* 0x0000000000e37308 */ /* 0x0005e40000000800 */
[C---:B------:R-:W-:Y:S06]  /*86d0*/  HMMA.16816.F32.BF16 R108, R8.reuse, R28, R48 ;  /* 0x0000001c086c723c */ /* 0x040fec0000041830 */
[----:B------:R-:W-:Y:S01]  /*86e0*/  HMMA.16816.F32.BF16 R48, R8, R16, R112 ;  /* 0x000000100830723c */ /* 0x000fe20000041870 */
[--C-:B------:R-:W-:Y:S01]  /*86f0*/  FFMA.FTZ R29, R200, UR20, -R7.reuse ;  /* 0x00000014c81d7c23 */ /* 0x100fe20008010807 */
[----:B------:R-:W-:-:S04]  /*8700*/  FFMA.FTZ R28, R193, UR20, -R7 ;  /* 0x00000014c11c7c23 */ /* 0x000fc80008010807 */
[C---:B------:R-:W-:Y:S01]  /*8710*/  HMMA.16816.F32.BF16 R100, R8.reuse, R30, R64 ;  /* 0x0000001e0864723c */ /* 0x040fe20000041840 */
[----:B--2---:R-:W-:Y:S01]  /*8720*/  FFMA.FTZ R0, R199, UR20, -R5 ;  /* 0x00000014c7007c23 */ /* 0x004fe20008010805 */
[----:B------:R-:W-:Y:S01]  /*8730*/  IMAD.MOV.U32 R199, RZ, RZ, R228 ;  /* 0x000000ffffc77224 */ /* 0x000fe200078e00e4 */
[----:B------:R-:W-:Y:S01]  /*8740*/  MOV R114, R191 ;  /* 0x000000bf00727202 */ /* 0x000fe20000000f00 */
[----:B------:R-:W-:Y:S01]  /*8750*/  IMAD.MOV.U32 R115, RZ, RZ, R187 ;  /* 0x000000ffff737224 */ /* 0x000fe200078e00bb */
[----:B------:R2:W3:Y:S01]  /*8760*/  MUFU.EX2 R228, R0 ;  /* 0x0000000000e47308 */ /* 0x0004e20000000800 */
[----:B------:R-:W-:Y:S01]  /*8770*/  MOV R187, R189 ;  /* 0x000000bd00bb7202 */ /* 0x000fe20000000f00 */
[----:B------:R-:W-:Y:S01]  /*8780*/  HMMA.16816.F32.BF16 R84, R8, R26, R56 ;  /* 0x0000001a0854723c */ /* 0x000fe20000041838 */
[----:B------:R-:W-:Y:S01]  /*8790*/  MOV R113, R178 ;  /* 0x000000b200717202 */ /* 0x000fe20000000f00 */
[----:B------:R-:W-:Y:S01]  /*87a0*/  IMAD.MOV.U32 R178, RZ, RZ, R184 ;  /* 0x000000ffffb27224 */ /* 0x000fe200078e00b8 */
[----:B------:R-:W-:Y:S01]  /*87b0*/  MOV R189, R176 ;  /* 0x000000b000bd7202 */ /* 0x000fe20000000f00 */
[----:B------:R-:W-:Y:S01]  /*87c0*/  IMAD.MOV.U32 R176, RZ, RZ, R229 ;  /* 0x000000ffffb07224 */ /* 0x000fe200078e00e5 */
[----:B------:R-:W-:Y:S01]  /*87d0*/  MOV R191, R179 ;  /* 0x000000b300bf7202 */ /* 0x000fe20000000f00 */
[----:B------:R-:W-:Y:S01]  /*87e0*/  HMMA.16816.F32.BF16 R64, R12, R16, R36 ;  /* 0x000000100c40723c */ /* 0x000fe20000041824 */
[----:B------:R-:W-:Y:S01]  /*87f0*/  IMAD.MOV.U32 R179, RZ, RZ, R182 ;  /* 0x000000ffffb37224 */ /* 0x000fe200078e00b6 */
[----:B------:R-:W-:-:S02]  /*8800*/  MOV R184, R186 ;  /* 0x000000ba00b87202 */ /* 0x000fc40000000f00 */
[----:B------:R-:W-:Y:S01]  /*8810*/  MOV R182, R125 ;  /* 0x0000007d00b67202 */ /* 0x000fe20000000f00 */
[----:B------:R-:W-:Y:S01]  /*8820*/  IMAD.MOV.U32 R125, RZ, RZ, R215 ;  /* 0x000000ffff7d7224 */ /* 0x000fe200078e00d7 */
[C---:B-1----:R-:W-:Y:S01]  /*8830*/  HMMA.16816.F32.BF16 R56, R8.reuse, R20, R52 ;  /* 0x000000140838723c */ /* 0x042fe20000041834 */
[----:B------:R-:W-:Y:S01]  /*8840*/  FFMA.FTZ R38, R140, UR20, -R7 ;  /* 0x000000148c267c23 */ /* 0x000fe20008010807 */
[----:B------:R-:W-:Y:S01]  /*8850*/  MOV R186, R3 ;  /* 0x0000000300ba7202 */ /* 0x000fe20000000f00 */
[----:B--2---:R-:W-:Y:S01]  /*8860*/  FFMA.FTZ R0, R196, UR20, -R5 ;  /* 0x00000014c4007c23 */ /* 0x004fe20008010805 */
[----:B------:R-:W-:Y:S01]  /*8870*/  MOV R196, R177 ;  /* 0x000000b100c47202 */ /* 0x000fe20000000f00 */
[----:B------:R-:W-:Y:S01]  /*8880*/  FFMA.FTZ R3, R190, UR20, -R7 ;  /* 0x00000014be037c23 */ /* 0x000fe20008010807 */
[----:B------:R-:W-:Y:S01]  /*8890*/  MOV R177, R183 ;  /* 0x000000b700b17202 */ /* 0x000fe20000000f00 */
[----:B------:R-:W-:Y:S01]  /*88a0*/  IMAD.MOV.U32 R183, RZ, RZ, R185 ;  /* 0x000000ffffb77224 */ /* 0x000fe200078e00b9 */
[----:B------:R-:W-:Y:S01]  /*88b0*/  MOV R185, R188 ;  /* 0x000000bc00b97202 */ /* 0x000fe20000000f00 */
[----:B------:R1:W-:Y:S01]  /*88c0*/  MUFU.EX2 R229, R0 ;  /* 0x0000000000e57308 */ /* 0x0003e20000000800 */
[C---:B------:R-:W-:Y:S01]  /*88d0*/  HMMA.16816.F32.BF16 R52, R8.reuse, R22, R76 ;  /* 0x000000160834723c */ /* 0x040fe2000004184c */
[----:B------:R-:W-:Y:S01]  /*88e0*/  MOV R188, R230 ;  /* 0x000000e600bc7202 */ /* 0x000fe20000000f00 */
[----:B------:R-:W-:Y:S01]  /*88f0*/  FFMA.FTZ R37, R162, UR20, -R7 ;  /* 0x00000014a2257c23 */ /* 0x000fe20008010807 */
[----:B------:R-:W-:Y:S01]  /*8900*/  MOV R140, R183 ;  /* 0x000000b7008c7202 */ /* 0x000fe20000000f00 */
[----:B------:R-:W-:Y:S01]  /*8910*/  IMAD.MOV.U32 R183, RZ, RZ, R187 ;  /* 0x000000ffffb77224 */ /* 0x000fe200078e00bb */
[----:B------:R-:W-:Y:S01]  /*8920*/  MOV R187, R191 ;  /* 0x000000bf00bb7202 */ /* 0x000fe20000000f00 */
[C---:B------:R-:W-:Y:S01]  /*8930*/  HMMA.16816.F32.BF16 R96, R8.reuse, R24, R60 ;  /* 0x000000180860723c */ /* 0x040fe2000004183c */
[----:B------:R-:W-:Y:S01]  /*8940*/  MOV R191, R178 ;  /* 0x000000b200bf7202 */ /* 0x000fe20000000f00 */
[----:B------:R-:W2:Y:S01]  /*8950*/  LDSM.16.MT88.4 R24, [R216+0xa800] ;  /* 0x00a80000d818783b */ /* 0x000ea20000004200 */
[----:B------:R-:W-:Y:S01]  /*8960*/  IMAD.MOV.U32 R178, RZ, RZ, R185 ;  /* 0x000000ffffb27224 */ /* 0x000fe200078e00b9 */
[----:B------:R-:W-:Y:S01]  /*8970*/  MOV R185, R189 ;  /* 0x000000bd00b97202 */ /* 0x000fe20000000f00 */
[----:B------:R-:W-:Y:S01]  /*8980*/  FFMA.FTZ R36, R160, UR20, -R7 ;  /* 0x00000014a0247c23 */ /* 0x000fe20008010807 */
[----:B------:R-:W-:Y:S01]  /*8990*/  HMMA.16816.F32.BF16 R44, R8, R18, R104 ;  /* 0x00000012082c723c */ /* 0x000fe20000041868 */
[----:B------:R-:W-:Y:S01]  /*89a0*/  MOV R189, R179 ;  /* 0x000000b300bd7202 */ /* 0x000fe20000000f00 */
[----:B------:R-:W-:Y:S01]  /*89b0*/  IMAD.MOV.U32 R179, RZ, RZ, R184 ;  /* 0x000000ffffb37224 */ /* 0x000fe200078e00b8 */
[----:B------:R-:W-:Y:S01]  /*89c0*/  MOV R184, R188 ;  /* 0x000000bc00b87202 */ /* 0x000fe20000000f00 */
[----:B-1----:R-:W-:Y:S01]  /*89d0*/  FFMA.FTZ R0, R194, UR20, -R5 ;  /* 0x00000014c2007c23 */ /* 0x002fe20008010805 */
[----:B------:R-:W-:Y:S01]  /*89e0*/  MOV R188, R176 ;  /* 0x000000b000bc7202 */ /* 0x000fe20000000f00 */
[C---:B------:R-:W-:Y:S01]  /*89f0*/  HMMA.16816.F32.BF16 R76, R12.reuse, R20, R72 ;  /* 0x000000140c4c723c */ /* 0x040fe20000041848 */
[----:B------:R-:W-:Y:S01]  /*8a00*/  IMAD.MOV.U32 R176, RZ, RZ, R182 ;  /* 0x000000ffffb07224 */ /* 0x000fe200078e00b6 */
[----:B------:R1:W4:Y:S01]  /*8a10*/  MUFU.EX2 R230, R0 ;  /* 0x0000000000e67308 */ /* 0x0003220000000800 */
[----:B------:R-:W-:Y:S01]  /*8a20*/  MOV R182, R186 ;  /* 0x000000ba00b67202 */ /* 0x000fe20000000f00 */
[----:B------:R-:W-:Y:S01]  /*8a30*/  FFMA.FTZ R39, R141, UR20, -R7 ;  /* 0x000000148d277c23 */ /* 0x000fe20008010807 */
[----:B------:R-:W-:Y:S01]  /*8a40*/  MOV R186, R192 ;  /* 0x000000c000ba7202 */ /* 0x000fe20000000f00 */
[C---:B------:R-:W-:Y:S01]  /*8a50*/  HMMA.16816.F32.BF16 R104, R12.reuse, R30, R92 ;  /* 0x0000001e0c68723c */ /* 0x040fe2000004185c */
[----:B------:R-:W-:Y:S01]  /*8a60*/  IMAD.MOV.U32 R192, RZ, RZ, R119 ;  /* 0x000000ffffc07224 */ /* 0x000fe200078e0077 */
[----:B------:R-:W-:Y:S01]  /*8a70*/  MOV R119, R2 ;  /* 0x0000000200777202 */ /* 0x000fe20000000f00 */
[----:B------:R-:W-:Y:S01]  /*8a80*/  FFMA.FTZ R2, R197, UR20, -R4 ;  /* 0x00000014c5027c23 */ /* 0x000fe20008010804 */
[----:B---3--:R-:W-:Y:S01]  /*8a90*/  F2FP.BF16.F32.PACK_AB R8, R228, R227 ;  /* 0x000000e3e408723e */ /* 0x008fe200000010ff */
[----:B------:R-:W-:Y:S01]  /*8aa0*/  IMAD.MOV.U32 R197, RZ, RZ, R187 ;  /* 0x000000ffffc57224 */ /* 0x000fe200078e00bb */
[C---:B------:R-:W-:Y:S01]  /*8ab0*/  HMMA.16816.F32.BF16 R72, R12.reuse, R22, R40 ;  /* 0x000000160c48723c */ /* 0x040fe20000041828 */
[----:B------:R-:W3:Y:S01]  /*8ac0*/  LDSM.16.MT88.4 R20, [R219+0xa800] ;  /* 0x00a80000db14783b */ /* 0x000ee20000004200 */
[--C-:B------:R-:W-:Y:S01]  /*8ad0*/  FFMA.FTZ R31, R206, UR20, -R7.reuse ;  /* 0x00000014ce1f7c23 */ /* 0x100fe20008010807 */
[----:B------:R-:W-:Y:S01]  /*8ae0*/  FFMA.FTZ R92, R163, UR20, -R6 ;  /* 0x00000014a35c7c23 */ /* 0x000fe20008010806 */
[----:B------:R2:W-:Y:S01]  /*8af0*/  MUFU.EX2 R206, R2 ;  /* 0x0000000200ce7308 */ /* 0x0005e20000000800 */
[----:B------:R-:W-:Y:S01]  /*8b00*/  MOV R163, R118 ;  /* 0x0000007600a37202 */ /* 0x000fe20000000f00 */
[----:B------:R-:W-:Y:S01]  /*8b10*/  HMMA.16816.F32.BF16 R60, R12, R18, R32 ;  /* 0x000000120c3c723c */ /* 0x000fe20000041820 */
[----:B------:R-:W3:Y:S01]  /*8b20*/  LDSM.16.MT88.4 R16, [R217+0xa800] ;  /* 0x00a80000d910783b */ /* 0x000ee20000004200 */
[----:B-1----:R-:W-:Y:S01]  /*8b30*/  FFMA.FTZ R0, R205, UR20, -R4 ;  /* 0x00000014cd007c23 */ /* 0x002fe20008010804 */
[----:B----4-:R-:W-:Y:S01]  /*8b40*/  F2FP.BF16.F32.PACK_AB R10, R230, R229 ;  /* 0x000000e5e60a723e */ /* 0x010fe200000010ff */
[--C-:B------:R-:W-:Y:S01]  /*8b50*/  FFMA.FTZ R42, R146, UR20, -R7.reuse ;  /* 0x00000014922a7c23 */ /* 0x100fe20008010807 */
[----:B------:R-:W1:Y:S01]  /*8b60*/  LDSM.16.MT88.4 R12, [R218+0xa800] ;  /* 0x00a80000da0c783b */ /* 0x000e620000004200 */
[----:B------:R4:W-:Y:S01]  /*8b70*/  MUFU.EX2 R215, R0 ;  /* 0x0000000000d77308 */ /* 0x0009e20000000800 */
[--C-:B------:R-:W-:Y:S01]  /*8b80*/  FFMA.FTZ R32, R209, UR20, -R7.reuse ;  /* 0x00000014d1207c23 */ /* 0x100fe20008010807 */
[--C-:B------:R-:W-:Y:S01]  /*8b90*/  FFMA.FTZ R33, R168, UR20, -R6.reuse ;  /* 0x00000014a8217c23 */ /* 0x100fe20008010806 */
[--C-:B------:R-:W-:Y:S01]  /*8ba0*/  FFMA.FTZ R41, R145, UR20, -R7.reuse ;  /* 0x0000001491297c23 */ /* 0x100fe20008010807 */
[----:B------:R-:W-:Y:S01]  /*8bb0*/  FFMA.FTZ R40, R143, UR20, -R7 ;  /* 0x000000148f287c23 */ /* 0x000fe20008010807 */
[----:B------:R-:W-:Y:S01]  /*8bc0*/  MOV R168, R119 ;  /* 0x0000007700a87202 */ /* 0x000fe20000000f00 */
[--C-:B------:R-:W-:Y:S01]  /*8bd0*/  FFMA.FTZ R7, R207, UR20, -R6.reuse ;  /* 0x00000014cf077c23 */ /* 0x100fe20008010806 */
[--C-:B------:R-:W-:Y:S01]  /*8be0*/  FFMA.FTZ R30, R202, UR20, -R6.reuse ;  /* 0x00000014ca1e7c23 */ /* 0x100fe20008010806 */
[--C-:B------:R-:W-:Y:S01]  /*8bf0*/  FFMA.FTZ R35, R201, UR20, -R6.reuse ;  /* 0x00000014c9237c23 */ /* 0x100fe20008010806 */
[--C-:B--2---:R-:W-:Y:S01]  /*8c00*/  FFMA.FTZ R2, R214, UR20, -R6.reuse ;  /* 0x00000014d6027c23 */ /* 0x104fe20008010806 */
[--C-:B------:R-:W-:Y:S01]  /*8c10*/  FFMA.FTZ R34, R195, UR20, -R6.reuse ;  /* 0x00000014c3227c23 */ /* 0x100fe20008010806 */
[--C-:B------:R-:W-:Y:S01]  /*8c20*/  FFMA.FTZ R118, R161, UR20, -R6.reuse ;  /* 0x00000014a1767c23 */ /* 0x100fe20008010806 */
[----:B------:R-:W-:Y:S01]  /*8c30*/  FFMA.FTZ R119, R147, UR20, -R6 ;  /* 0x0000001493777c23 */ /* 0x000fe20008010806 */
[----:B------:R-:W-:Y:S01]  /*8c40*/  MOV R214, R183 ;  /* 0x000000b700d67202 */ /* 0x000fe20000000f00 */
[----:B------:R-:W-:Y:S01]  /*8c50*/  IMAD.MOV.U32 R147, RZ, RZ, R116 ;  /* 0x000000ffff937224 */ /* 0x000fe200078e0074 */
[----:B------:R-:W-:Y:S01]  /*8c60*/  MOV R141, R177 ;  /* 0x000000b1008d7202 */ /* 0x000fe20000000f00 */
[----:B------:R-:W-:-:S02]  /*8c70*/  IMAD.MOV.U32 R143, RZ, RZ, R115 ;  /* 0x000000ffff8f7224 */ /* 0x000fc400078e0073 */
[----:B----4-:R-:W-:Y:S01]  /*8c80*/  FFMA.FTZ R0, R203, UR20, -R4 ;  /* 0x00000014cb007c23 */ /* 0x010fe20008010804 */
        /* <DEDUP_REMOVED lines=11> */
[----:B------:R3:W-:Y:S01]  /*8d40*/  MUFU.EX2 R201, R31 ;  /* 0x0000001f00c97308 */ /* 0x0007e20000000800 */
[----:B------:R-:W-:Y:S01]  /*8d50*/  MOV R43, R132 ;  /* 0x00000084002b7202 */ /* 0x000fe20000000f00 */
[--C-:B------:R-:W-:Y:S01]  /*8d60*/  FFMA.FTZ R93, R128, UR20, -R4.reuse ;  /* 0x00000014805d7c23 */ /* 0x100fe20008010804 */
[----:B------:R-:W-:Y:S01]  /*8d70*/  MOV R95, R125 ;  /* 0x0000007d005f7202 */ /* 0x000fe20000000f00 */
[--C-:B------:R-:W-:Y:S01]  /*8d80*/  FFMA.FTZ R94, R123, UR20, -R4.reuse ;  /* 0x000000147b5e7c23 */ /* 0x100fe20008010804 */
[----:B------:R-:W-:-:S03]  /*8d90*/  FFMA.FTZ R116, R122, UR20, -R4 ;  /* 0x000000147a747c23 */ /* 0x000fc60008010804 */
[----:B------:R1:W-:Y:S01]  /*8da0*/  MUFU.EX2 R202, R29 ;  /* 0x0000001d00ca7308 */ /* 0x0003e20000000800 */
[----:B--2---:R-:W-:Y:S01]  /*8db0*/  FFMA.FTZ R0, R198, UR20, -R4 ;  /* 0x00000014c6007c23 */ /* 0x004fe20008010804 */
[----:B----4-:R-:W-:Y:S02]  /*8dc0*/  F2FP.BF16.F32.PACK_AB R9, R209, R215 ;  /* 0x000000d7d109723e */ /* 0x010fe400000010ff */
[----:B------:R-:W-:-:S04]  /*8dd0*/  MOV R198, R191 ;  /* 0x000000bf00c67202 */ /* 0x000fc80000000f00 */
[----:B------:R-:W2:Y:S01]  /*8de0*/  MUFU.EX2 R205, R0 ;  /* 0x0000000000cd7308 */ /* 0x000ea20000000800 */
[----:B---3--:R-:W-:-:S07]  /*8df0*/  FFMA.FTZ R31, R142, UR20, -R5 ;  /* 0x000000148e1f7c23 */ /* 0x008fce0008010805 */
[----:B------:R3:W-:Y:S01]  /*8e00*/  MUFU.EX2 R204, R3 ;  /* 0x0000000300cc7308 */ /* 0x0007e20000000800 */
[----:B-1----:R-:W-:-:S07]  /*8e10*/  FFMA.FTZ R29, R169, UR20, -R5 ;  /* 0x00000014a91d7c23 */ /* 0x002fce0008010805 */
[----:B------:R1:W-:Y:S01]  /*8e20*/  MUFU.EX2 R132, R2 ;  /* 0x0000000200847308 */ /* 0x0003e20000000800 */
[----:B--2---:R-:W-:Y:S01]  /*8e30*/  F2FP.BF16.F32.PACK_AB R11, R206, R205 ;  /* 0x000000cdce0b723e */ /* 0x004fe200000010ff */
[----:B------:R-:W-:Y:S01]  /*8e40*/  FFMA.FTZ R0, R211, UR20, -R6 ;  /* 0x00000014d3007c23 */ /* 0x000fe20008010806 */
[----:B------:R-:W-:Y:S02]  /*8e50*/  MOV R6, R134 ;  /* 0x0000008600067202 */ /* 0x000fe40000000f00 */
[----:B------:R-:W-:-:S03]  /*8e60*/  MOV R211, R186 ;  /* 0x000000ba00d37202 */ /* 0x000fc60000000f00 */
[----:B------:R-:W-:Y:S01]  /*8e70*/  HMMA.16816.F32.BF16 R108, R8, R24, R108 ;  /* 0x00000018086c723c */ /* 0x000fe2000004186c */
[----:B------:R2:W-:Y:S01]  /*8e80*/  MUFU.EX2 R134, R0 ;  /* 0x0000000000867308 */ /* 0x0005e20000000800 */
[----:B---3--:R-:W-:-:S04]  /*8e90*/  FFMA.FTZ R3, R208, UR20, -R5 ;  /* 0x00000014d0037c23 */ /* 0x008fc80008010805 */
[C---:B------:R-:W-:Y:S01]  /*8ea0*/  HMMA.16816.F32.BF16 R100, R8.reuse, R26, R100 ;  /* 0x0000001a0864723c */ /* 0x040fe20000041864 */
[--C-:B-1----:R-:W-:Y:S02]  /*8eb0*/  FFMA.FTZ R2, R144, UR20, -R5.reuse ;  /* 0x0000001490027c23 */ /* 0x102fe40008010805 */
[----:B------:R-:W-:Y:S03]  /*8ec0*/  MUFU.EX2 R200, R32 ;  /* 0x0000002000c87308 */ /* 0x000fe60000000800 */
[C---:B------:R-:W-:Y:S06]  /*8ed0*/  HMMA.16816.F32.BF16 R96, R8.reuse, R20, R96 ;  /* 0x000000140860723c */ /* 0x040fec0000041860 */
[C---:B------:R-:W-:Y:S01]  /*8ee0*/  HMMA.16816.F32.BF16 R84, R8.reuse, R22, R84 ;  /* 0x000000160854723c */ /* 0x040fe20000041854 */
[----:B--2---:R-:W-:Y:S01]  /*8ef0*/  FFMA.FTZ R0, R138, UR20, -R5 ;  /* 0x000000148a007c23 */ /* 0x004fe20008010805 */
[----:B------:R1:W-:Y:S04]  /*8f00*/  MUFU.EX2 R203, R28 ;  /* 0x0000001c00cb7308 */ /* 0x0003e80000000800 */
[C---:B------:R-:W-:Y:S04]  /*8f10*/  HMMA.16816.F32.BF16 R184, R8.reuse, R16, R56 ;  /* 0x0000001008b8723c */ /* 0x040fe80000041838 */
[----:B------:R-:W-:Y:S02]  /*8f20*/  MUFU.EX2 R133, R7 ;  /* 0x0000000700857308 */ /* 0x000fe40000000800 */
[C---:B------:R-:W-:Y:S01]  /*8f30*/  HMMA.16816.F32.BF16 R188, R8.reuse, R18, R52 ;  /* 0x0000001208bc723c */ /* 0x040fe20000041834 */
[----:B------:R-:W-:Y:S01]  /*8f40*/  MOV R59, R161 ;  /* 0x000000a1003b7202 */ /* 0x000fe20000000f00 */
[----:B------:R-:W-:Y:S01]  /*8f50*/  IMAD.MOV.U32 R58, RZ, RZ, R163 ;  /* 0x000000ffff3a7224 */ /* 0x000fe200078e00a3 */
[----:B------:R-:W-:Y:S01]  /*8f60*/  MOV R163, R143 ;  /* 0x0000008f00a37202 */ /* 0x000fe20000000f00 */
[----:B------:R-:W-:Y:S01]  /*8f70*/  IMAD.MOV.U32 R161, RZ, RZ, R211 ;  /* 0x000000ffffa17224 */ /* 0x000fe200078e00d3 */
[----:B------:R-:W-:Y:S01]  /*8f80*/  MOV R211, R214 ;  /* 0x000000d600d37202 */ /* 0x000fe20000000f00 */
[C---:B------:R-:W-:Y:S01]  /*8f90*/  HMMA.16816.F32.BF16 R192, R8.reuse, R12, R48 ;  /* 0x0000000c08c0723c */ /* 0x040fe20000041830 */
[--C-:B------:R-:W-:Y:S01]  /*8fa0*/  FFMA.FTZ R52, R137, UR20, -R5.reuse ;  /* 0x0000001489347c23 */ /* 0x100fe20008010805 */
[----:B------:R-:W-:Y:S01]  /*8fb0*/  FFMA.FTZ R53, R136, UR20, -R5 ;  /* 0x0000001488357c23 */ /* 0x000fe20008010805 */
[----:B------:R-:W-:Y:S01]  /*8fc0*/  MOV R214, R145 ;  /* 0x0000009100d67202 */ /* 0x000fe20000000f00 */
[----:B------:R-:W-:Y:S01]  /*8fd0*/  IMAD.MOV.U32 R145, RZ, RZ, R124 ;  /* 0x000000ffff917224 */ /* 0x000fe200078e007c */
[----:B------:R-:W-:Y:S01]  /*8fe0*/  MOV R143, R199 ;  /* 0x000000c7008f7202 */ /* 0x000fe20000000f00 */
[----:B------:R-:W-:Y:S01]  /*8ff0*/  HMMA.16816.F32.BF16 R112, R8, R14, R44 ;  /* 0x0000000e0870723c */ /* 0x000fe2000004182c */
[----:B------:R-:W-:Y:S01]  /*9000*/  IMAD.MOV.U32 R138, RZ, RZ, R226 ;  /* 0x000000ffff8a7224 */ /* 0x000fe200078e00e2 */
[----:B------:R2:W3:Y:S01]  /*9010*/  MUFU.EX2 R125, R30 ;  /* 0x0000001e007d7308 */ /* 0x0004e20000000800 */
[--C-:B-1----:R-:W-:Y:S01]  /*9020*/  FFMA.FTZ R28, R210, UR20, -R4.reuse ;  /* 0x00000014d21c7c23 */ /* 0x102fe20008010804 */
[----:B------:R-:W-:-:S03]  /*9030*/  FFMA.FTZ R55, R129, UR20, -R4 ;  /* 0x0000001481377c23 */ /* 0x000fc60008010804 */
[----:B------:R-:W-:Y:S01]  /*9040*/  FFMA.FTZ R8, R212, UR20, -R5 ;  /* 0x00000014d4087c23 */ /* 0x000fe20008010805 */
[----:B------:R-:W-:Y:S01]  /*9050*/  FADD.FTZ R5, R147, R6 ;  /* 0x0000000693057221 */ /* 0x000fe20000010000 */
[----:B------:R-:W-:Y:S01]  /*9060*/  MOV R6, R168 ;  /* 0x000000a800067202 */ /* 0x000fe20000000f00 */
[----:B------:R-:W-:Y:S01]  /*9070*/  IMAD.MOV.U32 R168, RZ, RZ, R141 ;  /* 0x000000ffffa87224 */ /* 0x000fe200078e008d */
[----:B------:R-:W-:Y:S01]  /*9080*/  MOV R147, R207 ;  /* 0x000000cf00937202 */ /* 0x000fe20000000f00 */
[----:B------:R-:W-:Y:S01]  /*9090*/  IMAD.MOV.U32 R199, RZ, RZ, R239 ;  /* 0x000000ffffc77224 */ /* 0x000fe200078e00ef */
[----:B------:R-:W-:Y:S01]  /*90a0*/  MOV R207, R140 ;  /* 0x0000008c00cf7202 */ /* 0x000fe20000000f00 */
[----:B------:R-:W-:Y:S02]  /*90b0*/  IMAD.MOV.U32 R140, RZ, RZ, R146 ;  /* 0x000000ffff8c7224 */ /* 0x000fe400078e0092 */
[----:B------:R-:W-:Y:S01]  /*90c0*/  FADD.FTZ R95, R95, R6 ;  /* 0x000000065f5f7221 */ /* 0x000fe20000010000 */
        /* <DEDUP_REMOVED lines=9> */
[----:B------:R1:W5:Y:S01]  /*9160*/  LDL.LU R237, [R1+0x158] ;  /* 0x0001580001ed7983 */ /* 0x0003620000300800 */
[----:B------:R-:W-:Y:S01]  /*9170*/  MOV R214, R140 ;  /* 0x0000008c00d67202 */ /* 0x000fe20000000f00 */
[----:B------:R-:W-:Y:S01]  /*9180*/  IMAD.MOV.U32 R140, RZ, RZ, R141 ;  /* 0x000000ffff8c7224 */ /* 0x000fe200078e008d */
[----:B------:R-:W-:-:S02]  /*9190*/  MOV R196, R247 ;  /* 0x000000f700c47202 */ /* 0x000fc40000000f00 */
[----:B------:R-:W-:Y:S01]  /*91a0*/  MOV R141, R143 ;  /* 0x0000008f008d7202 */ /* 0x000fe20000000f00 */
[----:B------:R1:W5:Y:S01]  /*91b0*/  LDL.LU R247, [R1+0x154] ;  /* 0x0001540001f77983 */ /* 0x0003620000300800 */
        /* <DEDUP_REMOVED lines=9> */
[----:B------:R-:W-:-:S02]  /*9250*/  IMAD.MOV.U32 R127, RZ, RZ, R117 ;  /* 0x000000ffff7f7224 */ /* 0x000fc400078e0075 */
[----:B------:R-:W-:Y:S01]  /*9260*/  FADD.FTZ R117, R245, R171 ;  /* 0x000000abf5757221 */ /* 0x000fe20000010000 */
[----:B------:R-:W-:Y:S01]  /*9270*/  MUFU.EX2 R124, R37 ;  /* 0x00000025007c7308 */ /* 0x000fe20000000800 */
[----:B------:R1:W5:Y:S01]  /*9280*/  LDL.LU R245, [R1+0x14c] ;  /* 0x00014c0001f57983 */ /* 0x0003620000300800 */
[----:B------:R-:W-:Y:S01]  /*9290*/  FADD.FTZ R54, R6, R5 ;  /* 0x0000000506367221 */ /* 0x000fe20000010000 */
[----:B--2---:R-:W-:Y:S01]  /*92a0*/  FADD.FTZ R30, R170, R4 ;  /* 0x00000004aa1e7221 */ /* 0x004fe20000010000 */
[----:B---3--:R-:W-:Y:S01]  /*92b0*/  F2FP.BF16.F32.PACK_AB R7, R125, R133 ;  /* 0x000000857d07723e */ /* 0x008fe200000010ff */
[----:B------:R-:W2:Y:S01]  /*92c0*/  LDL.LU R226, [R1+0x148] ;  /* 0x0001480001e27983 */ /* 0x000ea20000300800 */
[----:B------:R-:W-:Y:S01]  /*92d0*/  F2FP.BF16.F32.PACK_AB R4, R201, R200 ;  /* 0x000000c8c904723e */ /* 0x000fe200000010ff */
[----:B------:R-:W-:Y:S01]  /*92e0*/  IMAD.MOV.U32 R208, RZ, RZ, R180 ;  /* 0x000000ffffd07224 */ /* 0x000fe200078e00b4 */
[----:B------:R-:W-:Y:S02]  /*92f0*/  F2FP.BF16.F32.PACK_AB R5, R134, R132 ;  /* 0x000000848605723e */ /* 0x000fe400000010ff */
[----:B------:R-:W-:-:S02]  /*9300*/  F2FP.BF16.F32.PACK_AB R6, R203, R202 ;  /* 0x000000cacb06723e */ /* 0x000fc400000010ff */
[----:B------:R-:W-:Y:S02]  /*9310*/  MOV R212, R147 ;  /* 0x0000009300d47202 */ /* 0x000fe40000000f00 */
[----:B------:R-:W-:Y:S01]  /*9320*/  MOV R147, R161 ;  /* 0x000000a100937202 */ /* 0x000fe20000000f00 */
[----:B------:R-:W-:Y:S01]  /*9330*/  IMAD.MOV.U32 R161, RZ, RZ, R163 ;  /* 0x000000ffffa17224 */ /* 0x000fe200078e00a3 */
[----:B------:R-:W-:Y:S01]  /*9340*/  MOV R163, R214 ;  /* 0x000000d600a37202 */ /* 0x000fe20000000f00 */
[C---:B------:R-:W-:Y:S01]  /*9350*/  HMMA.16816.F32.BF16 R164, R4.reuse, R24, R164 ;  /* 0x0000001804a4723c */ /* 0x040fe200000418a4 */
[----:B------:R-:W-:Y:S01]  /*9360*/  MOV R214, R140 ;  /* 0x0000008c00d67202 */ /* 0x000fe20000000f00 */
[----:B------:R-:W-:Y:S01]  /*9370*/  IMAD.MOV.U32 R140, RZ, RZ, R141 ;  /* 0x000000ffff8c7224 */ /* 0x000fe200078e008d */
[----:B------:R-:W-:Y:S02]  /*9380*/  MOV R141, R143 ;  /* 0x0000008f008d7202 */ /* 0x000fe40000000f00 */
[----:B------:R-:W-:Y:S01]  /*9390*/  MOV R143, R145 ;  /* 0x00000091008f7202 */ /* 0x000fe20000000f00 */
[C---:B------:R-:W-:Y:S01]  /*93a0*/  HMMA.16816.F32.BF16 R104, R4.reuse, R26, R104 ;  /* 0x0000001a0468723c */ /* 0x040fe20000041868 */
[----:B------:R-:W3:Y:S01]  /*93b0*/  LDSM.16.MT88.4 R24, [R216+0xb000] ;  /* 0x00b00000d818783b */ /* 0x000ee20000004200 */
[----:B------:R-:W-:Y:S01]  /*93c0*/  IMAD.MOV.U32 R145, RZ, RZ, R146 ;  /* 0x000000ffff917224 */ /* 0x000fe200078e0092 */
[----:B------:R-:W-:Y:S01]  /*93d0*/  MOV R146, R196 ;  /* 0x000000c400927202 */ /* 0x000fe20000000f00 */
[----:B------:R-:W-:Y:S01]  /*93e0*/  MUFU.EX2 R128, R36 ;  /* 0x0000002400807308 */ /* 0x000fe20000000800 */
[----:B------:R-:W-:Y:S01]  /*93f0*/  MOV R144, R127 ;  /* 0x0000007f00907202 */ /* 0x000fe20000000f00 */
[----:B------:R-:W-:Y:S01]  /*9400*/  HMMA.16816.F32.BF16 R56, R4, R20, R88 ;  /* 0x000000140438723c */ /* 0x000fe20000041858 */
[----:B------:R-:W-:-:S02]  /*9410*/  MOV R180, R126 ;  /* 0x0000007e00b47202 */ /* 0x000fc40000000f00 */
[----:B------:R-:W-:-:S03]  /*9420*/  MOV R196, R43 ;  /* 0x0000002b00c47202 */ /* 0x000fc60000000f00 */
[----:B------:R-:W-:Y:S01]  /*9430*/  MUFU.EX2 R123, R42 ;  /* 0x0000002a007b7308 */ /* 0x000fe20000000800 */
[C---:B------:R-:W-:Y:S06]  /*9440*/  HMMA.16816.F32.BF16 R48, R4.reuse, R12, R64 ;  /* 0x0000000c0430723c */ /* 0x040fec0000041840 */
[C---:B------:R-:W-:Y:S01]  /*9450*/  HMMA.16816.F32.BF16 R44, R4.reuse, R14, R60 ;  /* 0x0000000e042c723c */ /* 0x040fe2000004183c */
[----:B------:R-:W-:Y:S01]  /*9460*/  MUFU.EX2 R127, R41 ;  /* 0x00000029007f7308 */ /* 0x000fe20000000800 */
[----:B------:R-:W-:Y:S07]  /*9470*/  LDSM.16.MT88.4 R12, [R217+0xb000] ;  /* 0x00b00000d90c783b */ /* 0x000fee0000004200 */
[----:B------:R4:W-:Y:S08]  /*9480*/  MUFU.EX2 R122, R40 ;  /* 0x00000028007a7308 */ /* 0x0009f00000000800 */
[----:B------:R-:W-:Y:S08]  /*9490*/  MUFU.EX2 R126, R39 ;  /* 0x00000027007e7308 */ /* 0x000ff00000000800 */
[----:B------:R1:W-:Y:S01]  /*94a0*/  MUFU.EX2 R129, R38 ;  /* 0x0000002600817308 */ /* 0x0003e20000000800 */
[C---:B----4-:R-:W-:Y:S01]  /*94b0*/  HMMA.16816.F32.BF16 R40, R4.reuse, R22, R80 ;  /* 0x000000160428723c */ /* 0x050fe20000041850 */
[----:B------:R-:W-:Y:S06]  /*94c0*/  LDSM.16.MT88.4 R20, [R218+0xb000] ;  /* 0x00b00000da14783b */ /* 0x000fec0000004200 */
[----:B------:R-:W-:Y:S08]  /*94d0*/  MUFU.EX2 R88, R35 ;  /* 0x0000002300587308 */ /* 0x000ff00000000800 */
[----:B------:R-:W-:Y:S01]  /*94e0*/  MUFU.EX2 R89, R34 ;  /* 0x0000002200597308 */ /* 0x000fe20000000800 */
[C---:B-1----:R-:W-:Y:S07]  /*94f0*/  HMMA.16816.F32.BF16 R36, R4.reuse, R16, R76 ;  /* 0x000000100424723c */ /* 0x042fee000004184c */
[----:B------:R1:W-:Y:S02]  /*9500*/  MUFU.EX2 R90, R33 ;  /* 0x00000021005a7308 */ /* 0x0003e40000000800 */
[----:B-1----:R-:W-:Y:S01]  /*9510*/  HMMA.16816.F32.BF16 R32, R4, R18, R72 ;  /* 0x000000120420723c */ /* 0x002fe20000041848 */
[----:B------:R-:W1:Y:S05]  /*9520*/  LDSM.16.MT88.4 R16, [R219+0xb000] ;  /* 0x00b00000db10783b */ /* 0x000e6a0000004200 */
[----:B------:R-:W-:Y:S08]  /*9530*/  MUFU.EX2 R80, R8 ;  /* 0x0000000800507308 */ /* 0x000ff00000000800 */
[----:B------:R4:W-:Y:S08]  /*9540*/  MUFU.EX2 R81, R3 ;  /* 0x0000000300517308 */ /* 0x0009f00000000800 */
[----:B------:R3:W-:Y:S08]  /*9550*/  MUFU.EX2 R76, R2 ;  /* 0x00000002004c7308 */ /* 0x0007f00000000800 */
[----:B------:R1:W-:Y:S08]  /*9560*/  MUFU.EX2 R66, R0 ;  /* 0x0000000000427308 */ /* 0x0003f00000000800 */
[----:B------:R-:W-:Y:S08]  /*9570*/  MUFU.EX2 R67, R9 ;  /* 0x0000000900437308 */ /* 0x000ff00000000800 */
[----:B------:R-:W1:Y:S08]  /*9580*/  MUFU.EX2 R73, R28 ;  /* 0x0000001c00497308 */ /* 0x000e700000000800 */
[----:B------:R-:W-:Y:S08]  /*9590*/  MUFU.EX2 R64, R11 ;  /* 0x0000000b00407308 */ /* 0x000ff00000000800 */
[----:B------:R-:W1:Y:S01]  /*95a0*/  MUFU.EX2 R65, R10 ;  /* 0x0000000a00417308 */ /* 0x000e620000000800 */
[----:B------:R-:W-:Y:S01]  /*95b0*/  FADD.FTZ R4, R138, R95 ;  /* 0x0000005f8a047221 */ /* 0x000fe20000010000 */
[----:B------:R-:W-:-:S02]  /*95c0*/  MOV R138, R144 ;  /* 0x00000090008a7202 */ /* 0x000fc40000000f00 */
[----:B------:R-:W-:Y:S01]  /*95d0*/  MOV R144, R208 ;  /* 0x000000d000907202 */ /* 0x000fe20000000f00 */
[----:B------:R-:W-:Y:S01]  /*95e0*/  IMAD.MOV.U32 R208, RZ, RZ, R212 ;  /* 0x000000ffffd07224 */ /* 0x000fe200078e00d4 */
[----:B------:R-:W-:Y:S01]  /*95f0*/  MOV R212, R175 ;  /* 0x000000af00d47202 */ /* 0x000fe20000000f00 */
[----:B----4-:R-:W-:Y:S01]  /*9600*/  FADD.FTZ R3, R249, R117 ;  /* 0x00000075f9037221 */ /* 0x010fe20000010000 */
[----:B---3--:R-:W-:Y:S01]  /*9610*/  FADD.FTZ R2, R138, R54 ;  /* 0x000000368a027221 */ /* 0x008fe20000010000 */
[----:B------:R-:W-:Y:S01]  /*9620*/  FADD.FTZ R8, R208, R4 ;  /* 0x00000004d0087221 */ /* 0x000fe20000010000 */
[----:B-1----:R-:W-:Y:S01]  /*9630*/  FADD.FTZ R0, R144, R30 ;  /* 0x0000001e90007221 */ /* 0x002fe20000010000 */
[----:B------:R-:W-:Y:S01]  /*9640*/  FADD.FTZ R3, R212, R3 ;  /* 0x00000003d4037221 */ /* 0x000fe20000010000 */
[----:B------:R-:W-:Y:S02]  /*9650*/  MOV R82, R207 ;  /* 0x000000cf00527202 */ /* 0x000fe40000000f00 */
[----:B------:R-:W-:-:S02]  /*9660*/  F2FP.BF16.F32.PACK_AB R5, R73, R67 ;  /* 0x000000434905723e */ /* 0x000fc400000010ff */
[----:B------:R-:W-:Y:S02]  /*9670*/  F2FP.BF16.F32.PACK_AB R6, R66, R76 ;  /* 0x0000004c4206723e */ /* 0x000fe400000010ff */
[----:B------:R-:W-:Y:S01]  /*9680*/  F2FP.BF16.F32.PACK_AB R7, R65, R64 ;  /* 0x000000404107723e */ /* 0x000fe200000010ff */
[----:B------:R-:W-:Y:S01]  /*9690*/  IMAD.MOV.U32 R83, RZ, RZ, R211 ;  /* 0x000000ffff537224 */ /* 0x000fe200078e00d3 */
[----:B------:R-:W-:Y:S01]  /*96a0*/  F2FP.BF16.F32.PACK_AB R4, R81, R80 ;  /* 0x000000505104723e */ /* 0x000fe200000010ff */
[----:B------:R-:W-:Y:S01]  /*96b0*/  FADD.FTZ R2, R234, R2 ;  /* 0x00000002ea027221 */ /* 0x000fe20000010000 */
[----:B------:R-:W-:Y:S01]  /*96c0*/  MOV R175, R174 ;  /* 0x000000ae00af7202 */ /* 0x000fe20000000f00 */
[----:B------:R-:W-:Y:S01]  /*96d0*/  IMAD.MOV.U32 R174, RZ, RZ, R241 ;  /* 0x000000ffffae7224 */ /* 0x000fe200078e00f1 */
        /* <DEDUP_REMOVED lines=9> */
[----:B------:R-:W-:Y:S01]  /*9770*/  MOV R211, R172 ;  /* 0x000000ac00d37202 */ /* 0x000fe20000000f00 */
[----:B------:R1:W-:Y:S01]  /*9780*/  MUFU.EX2 R72, R29 ;  /* 0x0000001d00487308 */ /* 0x0003e20000000800 */
[C---:B------:R-:W-:Y:S01]  /*9790*/  HMMA.16816.F32.BF16 R172, R4.reuse, R24, R108 ;  /* 0x0000001804ac723c */ /* 0x040fe2000004186c */
[----:B------:R-:W-:Y:S01]  /*97a0*/  FADD.FTZ R0, R91, R0 ;  /* 0x000000005b007221 */ /* 0x000fe20000010000 */
        /* <DEDUP_REMOVED lines=12> */
[----:B------:R-:W-:Y:S01]  /*9870*/  MUFU.EX2 R62, R52 ;  /* 0x00000034003e7308 */ /* 0x000fe20000000800 */
[----:B------:R-:W-:Y:S01]  /*9880*/  MOV R213, R176 ;  /* 0x000000b000d57202 */ /* 0x000fe20000000f00 */
[----:B-1----:R-:W-:Y:S01]  /*9890*/  FADD.FTZ R29, R130, R8 ;  /* 0x00000008821d7221 */ /* 0x002fe20000010000 */
[----:B------:R-:W-:Y:S01]  /*98a0*/  MOV R208, R182 ;  /* 0x000000b600d07202 */ /* 0x000fe20000000f00 */
[----:B------:R-:W-:Y:S01]  /*98b0*/  FADD.FTZ R0, R220, R0 ;  /* 0x00000000dc007221 */ /* 0x000fe20000010000 */
[----:B------:R-:W-:Y:S01]  /*98c0*/  MOV R142, R180 ;  /* 0x000000b4008e7202 */ /* 0x000fe20000000f00 */
[----:B------:R-:W-:Y:S01]  /*98d0*/  IMAD.MOV.U32 R95, RZ, RZ, R143 ;  /* 0x000000ffff5f7224 */ /* 0x000fe200078e008f */
[----:B------:R-:W-:Y:S01]  /*98e0*/  MOV R74, R145 ;  /* 0x00000091004a7202 */ /* 0x000fe20000000f00 */
[----:B------:R-:W-:Y:S01]  /*98f0*/  MUFU.EX2 R61, R53 ;  /* 0x00000035003d7308 */ /* 0x000fe20000000800 */
[----:B------:R-:W-:Y:S01]  /*9900*/  FADD.FTZ R2, R135, R28 ;  /* 0x0000001c87027221 */ /* 0x000fe20000010000 */
[----:B------:R-:W-:Y:S01]  /*9910*/  HMMA.16816.F32.BF16 R168, R4, R26, R100 ;  /* 0x0000001a04a8723c */ /* 0x000fe20000041864 */
[----:B------:R-:W-:Y:S01]  /*9920*/  MOV R82, R161 ;  /* 0x000000a100527202 */ /* 0x000fe20000000f00 */
[----:B------:R-:W-:Y:S01]  /*9930*/  FADD.FTZ R3, R111, R29 ;  /* 0x0000001d6f037221 */ /* 0x000fe20000010000 */
[----:B------:R-:W-:-:S03]  /*9940*/  IMAD.MOV.U32 R83, RZ, RZ, R147 ;  /* 0x000000ffff537224 */ /* 0x000fc600078e0093 */
[----:B------:R1:W-:Y:S01]  /*9950*/  MUFU.EX2 R60, R55 ;  /* 0x00000037003c7308 */ /* 0x0003e20000000800 */
[----:B------:R-:W-:Y:S01]  /*9960*/  HMMA.16816.F32.BF16 R180, R4, R16, R96 ;  /* 0x0000001004b4723c */ /* 0x000fe20000041860 */
[----:B------:R-:W-:Y:S01]  /*9970*/  IMAD.MOV.U32 R79, RZ, RZ, R214 ;  /* 0x000000ffff4f7224 */ /* 0x000fe200078e00d6 */
[----:B------:R-:W-:Y:S01]  /*9980*/  MOV R78, R162 ;  /* 0x000000a2004e7202 */ /* 0x000fe20000000f00 */
[----:B------:R-:W-:-:S04]  /*9990*/  IMAD.MOV.U32 R77, RZ, RZ, R160 ;  /* 0x000000ffff4d7224 */ /* 0x000fc800078e00a0 */
[----:B------:R-:W3:Y:S01]  /*99a0*/  MUFU.EX2 R92, R92 ;  /* 0x0000005c005c7308 */ /* 0x000ee20000000800 */
[C---:B------:R-:W-:Y:S01]  /*99b0*/  HMMA.16816.F32.BF16 R176, R4.reuse, R18, R84 ;  /* 0x0000001204b0723c */ /* 0x040fe20000041854 */
[----:B------:R-:W-:Y:S01]  /*99c0*/  MOV R91, R144 ;  /* 0x00000090005b7202 */ /* 0x000fe20000000f00 */
[----:B------:R-:W-:Y:S01]  /*99d0*/  FADD.FTZ R0, R95, R0 ;  /* 0x000000005f007221 */ /* 0x000fe20000010000 */
[----:B------:R-:W-:Y:S01]  /*99e0*/  F2FP.BF16.F32.PACK_AB R9, R89, R88 ;  /* 0x000000585909723e */ /* 0x000fe200000010ff */
[----:B------:R4:W5:Y:S02]  /*99f0*/  LDL.LU R249, [R1+0x144] ;  /* 0x0001440001f97983 */ /* 0x0009640000300800 */
[----:B------:R-:W-:Y:S01]  /*9a00*/  HMMA.16816.F32.BF16 R184, R4, R12, R184 ;  /* 0x0000000c04b8723c */ /* 0x000fe200000418b8 */
[----:B------:R-:W-:Y:S01]  /*9a10*/  MOV R130, R138 ;  /* 0x0000008a00827202 */ /* 0x000fe20000000f00 */
[----:B------:R-:W-:-:S04]  /*9a20*/  FADD.FTZ R3, R74, R3 ;  /* 0x000000034a037221 */ /* 0x000fc80000010000 */
[----:B------:R-:W-:Y:S01]  /*9a30*/  HMMA.16816.F32.BF16 R188, R4, R14, R188 ;  /* 0x0000000e04bc723c */ /* 0x000fe200000418bc */
[----:B------:R-:W-:-:S05]  /*9a40*/  IMAD.MOV.U32 R74, RZ, RZ, R79 ;  /* 0x000000ffff4a7224 */ /* 0x000fca00078e004f */
[C---:B------:R-:W-:Y:S06]  /*9a50*/  HMMA.16816.F32.BF16 R192, R4.reuse, R20, R192 ;  /* 0x0000001404c0723c */ /* 0x040fec00000418c0 */
[----:B-1----:R-:W-:Y:S01]  /*9a60*/  HMMA.16816.F32.BF16 R52, R4, R22, R112 ;  /* 0x000000160434723c */ /* 0x002fe20000041870 */
[----:B------:R-:W-:Y:S01]  /*9a70*/  IMAD.MOV.U32 R141, RZ, RZ, R153 ;  /* 0x000000ffff8d7224 */ /* 0x000fe200078e0099 */
[----:B------:R-:W-:Y:S01]  /*9a80*/  MOV R214, R154 ;  /* 0x0000009a00d67202 */ /* 0x000fe20000000f00 */
[----:B------:R-:W-:Y:S01]  /*9a90*/  IMAD.MOV.U32 R103, RZ, RZ, R142 ;  /* 0x000000ffff677224 */ /* 0x000fe200078e008e */
[----:B------:R-:W-:Y:S01]  /*9aa0*/  MOV R143, R155 ;  /* 0x0000009b008f7202 */ /* 0x000fe20000000f00 */
[----:B------:R-:W1:Y:S01]  /*9ab0*/  MUFU.EX2 R118, R118 ;  /* 0x0000007600767308 */ /* 0x000e620000000800 */
[----:B------:R-:W-:Y:S01]  /*9ac0*/  MOV R95, R157 ;  /* 0x0000009d005f7202 */ /* 0x000fe20000000f00 */
[----:B------:R-:W-:Y:S01]  /*9ad0*/  FADD.FTZ R4, R117, R30 ;  /* 0x0000001e75047221 */ /* 0x000fe20000010000 */
[----:B------:R-:W-:Y:S01]  /*9ae0*/  FADD.FTZ R6, R75, R2 ;  /* 0x000000024b067221 */ /* 0x000fe20000010000 */
[----:B------:R-:W-:Y:S01]  /*9af0*/  MOV R75, R82 ;  /* 0x00000052004b7202 */ /* 0x000fe20000000f00 */
[----:B------:R-:W-:Y:S01]  /*9b00*/  LDSM.16.MT88.4 R144, [R217+0xb800] ;  /* 0x00b80000d990783b */ /* 0x000fe20000004200 */
[----:B------:R-:W-:Y:S01]  /*9b10*/  FADD.FTZ R4, R77, R4 ;  /* 0x000000044d047221 */ /* 0x000fe20000010000 */
[----:B------:R-:W-:Y:S01]  /*9b20*/  MOV R82, R131 ;  /* 0x0000008300527202 */ /* 0x000fe20000000f00 */
[----:B------:R-:W-:Y:S01]  /*9b30*/  FADD.FTZ R5, R78, R0 ;  /* 0x000000004e057221 */ /* 0x000fe20000010000 */
[----:B------:R-:W-:Y:S01]  /*9b40*/  MOV R77, R83 ;  /* 0x00000053004d7202 */ /* 0x000fe20000000f00 */
[----:B------:R-:W4:Y:S01]  /*9b50*/  MUFU.EX2 R119, R119 ;  /* 0x0000007700777308 */ /* 0x000f220000000800 */
[----:B------:R-:W-:Y:S01]  /*9b60*/  MOV R131, R137 ;  /* 0x0000008900837202 */ /* 0x000fe20000000f00 */
[----:B------:R-:W-:Y:S01]  /*9b70*/  IMAD.MOV.U32 R137, RZ, RZ, R199 ;  /* 0x000000ffff897224 */ /* 0x000fe200078e00c7 */
        /* <DEDUP_REMOVED lines=88> */
[----:B---3--:R-:W-:Y:S01]  /*a100*/  F2FP.BF16.F32.PACK_AB R11, R92, R90 ;  /* 0x0000005a5c0b723e */ /* 0x008fe200000010ff */
[----:B------:R-:W-:Y:S01]  /*a110*/  FADD.FTZ R3, R88, R3 ;  /* 0x0000000358037221 */ /* 0x000fe20000010000 */
[----:B------:R-:W-:Y:S01]  /*a120*/  FADD.FTZ R2, R80, R2 ;  /* 0x0000000250027221 */ /* 0x000fe20000010000 */
[----:B------:R-:W-:Y:S01]  /*a130*/  FADD.FTZ R0, R67, R0 ;  /* 0x0000000043007221 */ /* 0x000fe20000010000 */
[----:B------:R-:W-:Y:S01]  /*a140*/  FADD.FTZ R4, R124, R4 ;  /* 0x000000047c047221 */ /* 0x000fe20000010000 */
[----:B------:R-:W3:Y:S01]  /*a150*/  MUFU.EX2 R63, R31 ;  /* 0x0000001f003f7308 */ /* 0x000ee20000000800 */
[----:B------:R-:W-:Y:S01]  /*a160*/  FADD.FTZ R3, R89, R3 ;  /* 0x0000000359037221 */ /* 0x000fe20000010000 */
[C---:B------:R-:W-:Y:S01]  /*a170*/  HMMA.16816.F32.BF16 R164, R8.reuse, R24, R164 ;  /* 0x0000001808a4723c */ /* 0x040fe200000418a4 */
[----:B------:R-:W-:Y:S01]  /*a180*/  FADD.FTZ R2, R81, R2 ;  /* 0x0000000251027221 */ /* 0x000fe20000010000 */
[----:B------:R-:W-:Y:S01]  /*a190*/  FADD.FTZ R0, R73, R0 ;  /* 0x0000000049007221 */ /* 0x000fe20000010000 */
[----:B------:R-:W-:Y:S01]  /*a1a0*/  FADD.FTZ R4, R128, R4 ;  /* 0x0000000480047221 */ /* 0x000fe20000010000 */
[----:B------:R-:W2:Y:S02]  /*a1b0*/  LDSM.16.MT88.4 R160, [R216+0xb800] ;  /* 0x00b80000d8a0783b */ /* 0x000ea40000004200 */
[----:B------:R-:W3:Y:S01]  /*a1c0*/  MUFU.EX2 R31, R93 ;  /* 0x0000005d001f7308 */ /* 0x000ee20000000800 */
[C---:B------:R-:W-:Y:S01]  /*a1d0*/  HMMA.16816.F32.BF16 R24, R8.reuse, R26, R104 ;  /* 0x0000001a0818723c */ /* 0x040fe20000041868 */
[----:B------:R-:W-:Y:S01]  /*a1e0*/  FADD.FTZ R3, R90, R3 ;  /* 0x000000035a037221 */ /* 0x000fe20000010000 */
[----:B------:R-:W-:Y:S01]  /*a1f0*/  FADD.FTZ R2, R76, R2 ;  /* 0x000000024c027221 */ /* 0x000fe20000010000 */
[----:B------:R-:W2:Y:S03]  /*a200*/  LDSM.16.MT88.4 R152, [R219+0xb800] ;  /* 0x00b80000db98783b */ /* 0x000ea60000004200 */
[C---:B------:R-:W-:Y:S01]  /*a210*/  HMMA.16816.F32.BF16 R56, R8.reuse, R16, R56 ;  /* 0x000000100838723c */ /* 0x040fe20000041838 */
[----:B------:R-:W-:Y:S01]  /*a220*/  MUFU.EX2 R17, R94 ;  /* 0x0000005e00117308 */ /* 0x000fe20000000800 */
[----:B------:R-:W-:Y:S01]  /*a230*/  FADD.FTZ R0, R64, R0 ;  /* 0x0000000040007221 */ /* 0x000fe20000010000 */
[----:B------:R1:W5:Y:S03]  /*a240*/  LDL.LU R241, [R1+0x140] ;  /* 0x0001400001f17983 */ /* 0x0003660000300800 */
[----:B------:R-:W-:Y:S01]  /*a250*/  HMMA.16816.F32.BF16 R40, R8, R18, R40 ;  /* 0x000000120828723c */ /* 0x000fe20000041828 */
[----:B------:R-:W-:-:S05]  /*a260*/  FADD.FTZ R4, R123, R4 ;  /* 0x000000047b047221 */ /* 0x000fca0000010000 */
[C---:B------:R-:W-:Y:S01]  /*a270*/  HMMA.16816.F32.BF16 R36, R8.reuse, R12, R36 ;  /* 0x0000000c0824723c */ /* 0x040fe20000041824 */
[----:B------:R-:W-:Y:S05]  /*a280*/  MUFU.EX2 R7, R121 ;  /* 0x0000007900077308 */ /* 0x000fea0000000800 */
[C---:B------:R-:W-:Y:S01]  /*a290*/  HMMA.16816.F32.BF16 R32, R8.reuse, R14, R32 ;  /* 0x0000000e0820723c */ /* 0x040fe20000041820 */
[----:B------:R-:W2:Y:S05]  /*a2a0*/  LDSM.16.MT88.4 R12, [R218+0xb800] ;  /* 0x00b80000da0c783b */ /* 0x000eaa0000004200 */
[C---:B------:R-:W-:Y:S06]  /*a2b0*/  HMMA.16816.F32.BF16 R48, R8.reuse, R20, R48 ;  /* 0x000000140830723c */ /* 0x040fec0000041830 */
[----:B------:R-:W-:Y:S01]  /*a2c0*/  HMMA.16816.F32.BF16 R44, R8, R22, R44 ;  /* 0x00000016082c723c */ /* 0x000fe2000004182c */
[----:B------:R-:W3:Y:S01]  /*a2d0*/  MUFU.EX2 R8, R120 ;  /* 0x0000007800087308 */ /* 0x000ee20000000800 */
[----:B------:R-:W-:Y:S01]  /*a2e0*/  FADD.FTZ R3, R92, R3 ;  /* 0x000000035c037221 */ /* 0x000fe20000010000 */
[----:B------:R-:W-:Y:S01]  /*a2f0*/  FADD.FTZ R2, R66, R2 ;  /* 0x0000000242027221 */ /* 0x000fe20000010000 */
[----:B------:R-:W-:Y:S01]  /*a300*/  FADD.FTZ R0, R65, R0 ;  /* 0x0000000041007221 */ /* 0x000fe20000010000 */
[----:B------:R-:W-:Y:S01]  /*a310*/  FADD.FTZ R4, R127, R4 ;  /* 0x000000047f047221 */ /* 0x000fe20000010000 */
[----:B-1----:R-:W-:-:S03]  /*a320*/  FADD.FTZ R3, R118, R3 ;  /* 0x0000000376037221 */ /* 0x002fc60000010000 */
[----:B------:R-:W1:Y:S01]  /*a330*/  MUFU.EX2 R16, R116 ;  /* 0x0000007400107308 */ /* 0x000e620000000800 */
[----:B------:R-:W-:Y:S01]  /*a340*/  FADD.FTZ R2, R72, R2 ;  /* 0x0000000248027221 */ /* 0x000fe20000010000 */
[----:B------:R-:W-:Y:S01]  /*a350*/  FADD.FTZ R0, R60, R0 ;  /* 0x000000003c007221 */ /* 0x000fe20000010000 */
[----:B------:R-:W-:Y:S01]  /*a360*/  FADD.FTZ R4, R122, R4 ;  /* 0x000000047a047221 */ /* 0x000fe20000010000 */
[----:B----4-:R-:W-:Y:S01]  /*a370*/  FADD.FTZ R3, R119, R3 ;  /* 0x0000000377037221 */ /* 0x010fe20000010000 */
[----:B---3--:R-:W-:Y:S01]  /*a380*/  FADD.FTZ R2, R63, R2 ;  /* 0x000000023f027221 */ /* 0x008fe20000010000 */
        /* <DEDUP_REMOVED lines=12> */
[----:B-1----:R-:W-:-:S03]  /*a450*/  FADD.FTZ R0, R16, R0 ;  /* 0x0000000010007221 */ /* 0x002fc60000010000 */
        /* <DEDUP_REMOVED lines=16> */
[----:B--2---:R-:W-:Y:S01]  /*a560*/  HMMA.16816.F32.BF16 R172, R196, R160, R172 ;  /* 0x000000a0c4ac723c */ /* 0x004fe200000418ac */
        /* <DEDUP_REMOVED lines=23> */
[----:B---3--:R-:W-:-:S15]  /*a6e0*/  @!P0 BRA `(.L_x_606) ;  /* 0x0000008800008947 */ /* 0x008fde0003800000 */
[----:B------:R-:W2:Y:S01]  /*a6f0*/  LDL.64 R212, [R1+0xb8] ;  /* 0x0000b80001d47983 */ /* 0x000ea20000100a00 */
[----:B------:R-:W-:Y:S01]  /*a700*/  UIADD3 UR21, UR15, -0x2, URZ ;  /* 0xfffffffe0f157890 */ /* 0x000fe2000fffe03f */
[----:B------:R-:W-:-:S04]  /*a710*/  DEPBAR.LE SB0, 0x0 ;  /* 0x000080000000791a */ /* 0x000fc80000000000 */
[----:B------:R-:W-:Y:S01]  /*a720*/  USHF.R.S32.HI UR4, URZ, 0x1f, UR21 ;  /* 0x0000001f3f047899 */ /* 0x000fe20008011415 */
[----:B------:R-:W-:Y:S01]  /*a730*/  IMAD.U32 R2, RZ, RZ, UR21 ;  /* 0x00000015ff027e24 */ /* 0x000fe2000f8e00ff */
[----:B------:R-:W-:Y:S01]  /*a740*/  UIMAD UR6, UR18, UR21, URZ ;  /* 0x00000015120672a4 */ /* 0x000fe2000f8e023f */
[----:B------:R-:W-:Y:S01]  /*a750*/  STL.64 [R1+0x140], R142 ;  /* 0x0001408e01007387 */ /* 0x000fe20000100a00 */
[----:B------:R-:W-:Y:S02]  /*a760*/  USHF.L.U32 UR22, UR8, 0x5, URZ ;  /* 0x0000000508167899 */ /* 0x000fe4000800063f */
[----:B------:R-:W-:Y:S01]  /*a770*/  UIMAD UR4, UR4, UR19, UR6 ;  /* 0x00000013040472a4 */ /* 0x000fe2000f8e0206 */
[----:B------:R-:W-:Y:S02]  /*a780*/  STL.64 [R1+0x138], R140 ;  /* 0x0001388c01007387 */ /* 0x000fe40000100a00 */
[----:B------:R-:W-:Y:S02]  /*a790*/  ULDC.64 UR6, c[0x0][0x220] ;  /* 0x0000880000067ab9 */ /* 0x000fe40000000a00 */
[----:B------:R-:W-:Y:S04]  /*a7a0*/  STL.64 [R1+0x130], R138 ;  /* 0x0001308a01007387 */ /* 0x000fe80000100a00 */
[----:B------:R-:W-:Y:S04]  /*a7b0*/  STL.64 [R1+0x128], R136 ;  /* 0x0001288801007387 */ /* 0x000fe80000100a00 */
[----:B------:R-:W-:Y:S04]  /*a7c0*/  STL [R1+0x124], R69 ;  /* 0x0001244501007387 */ /* 0x000fe80000100800 */
[----:B------:R-:W-:Y:S01]  /*a7d0*/  STL [R1+0x120], R68 ;  /* 0x0001204401007387 */ /* 0x000fe20000100800 */
[----:B------:R-:W-:Y:S01]  /*a7e0*/  BAR.SYNC.DEFER_BLOCKING 0x0 ;  /* 0x0000000000007b1d */ /* 0x000fe20000010000 */
[----:B--2---:R-:W-:-:S04]  /*a7f0*/  IMAD.WIDE.U32 R2, R2, UR19, R212 ;  /* 0x0000001302027c25 */ /* 0x004fc8000f8e00d4 */
        /* <DEDUP_REMOVED lines=8> */
[----:B-----5:R-:W-:Y:S01]  /*a880*/  LDGSTS.E.BYPASS.LTC128B.128 [R234+0x8000], desc[UR16][R4.64] ;  /* 0x0800000004ea7fae */ /* 0x020fe2000b901d50 */
[----:B------:R-:W-:Y:S02]  /*a890*/  IADD3.X R3, R5, UR4, RZ, P0, !PT ;  /* 0x0000000405037c10 */ /* 0x000fe400087fe4ff */
[----:B------:R-:W-:-:S03]  /*a8a0*/  IADD3 R12, P0, R2, UR22, RZ ;  /* 0x00000016020c7c10 */ /* 0x000fc6000ff1e0ff */
[----:B------:R1:W-:Y:S01]  /*a8b0*/  LDGSTS.E.BYPASS.LTC128B.128 [R234+0x8800], desc[UR16][R2.64] ;  /* 0x0880000002ea7fae */ /* 0x0003e2000b901d50 */
[----:B------:R-:W-:Y:S02]  /*a8c0*/  IADD3.X R13, R3, UR4, RZ, P0, !PT ;  /* 0x00000004030d7c10 */ /* 0x000fe400087fe4ff */
[----:B------:R-:W-:-:S03]  /*a8d0*/  IADD3 R10, P0, R12, UR22, RZ ;  /* 0x000000160c0a7c10 */ /* 0x000fc6000ff1e0ff */
[----:B------:R-:W-:Y:S01]  /*a8e0*/  LDGSTS.E.BYPASS.LTC128B.128 [R234+0x9000], desc[UR16][R12.64] ;  /* 0x090000000cea7fae */ /* 0x000fe2000b901d50 */
[----:B------:R-:W-:Y:S02]  /*a8f0*/  IADD3.X R11, R13, UR4, RZ, P0, !PT ;  /* 0x000000040d0b7c10 */ /* 0x000fe400087fe4ff */
[----:B------:R-:W-:-:S03]  /*a900*/  IADD3 R8, P0, R10, UR22, RZ ;  /* 0x000000160a087c10 */ /* 0x000fc6000ff1e0ff */
[----:B------:R-:W-:Y:S01]  /*a910*/  LDGSTS.E.BYPASS.LTC128B.128 [R234+0x9800], desc[UR16][R10.64] ;  /* 0x098000000aea7fae */ /* 0x000fe2000b901d50 */
[----:B------:R-:W-:Y:S02]  /*a920*/  IADD3.X R9, R11, UR4, RZ, P0, !PT ;  /* 0x000000040b097c10 */ /* 0x000fe400087fe4ff */
[----:B------:R-:W-:-:S03]  /*a930*/  IADD3 R6, P0, R8, UR22, RZ ;  /* 0x0000001608067c10 */ /* 0x000fc6000ff1e0ff */
[----:B------:R2:W-:Y:S01]  /*a940*/  LDGSTS.E.BYPASS.LTC128B.128 [R234+0xa000], desc[UR16][R8.64] ;  /* 0x0a00000008ea7fae */ /* 0x0005e2000b901d50 */
[----:B------:R-:W-:-:S05]  /*a950*/  IADD3.X R7, R9, UR4, RZ, P0, !PT ;  /* 0x0000000409077c10 */ /* 0x000fca00087fe4ff */
[----:B------:R-:W-:Y:S01]  /*a960*/  LDGSTS.E.BYPASS.LTC128B.128 [R234+0xa800], desc[UR16][R6.64] ;  /* 0x0a80000006ea7fae */ /* 0x000fe2000b901d50 */
[----:B-1----:R-:W-:-:S04]  /*a970*/  IADD3 R2, P0, R6, UR22, RZ ;  /* 0x0000001606027c10 */ /* 0x002fc8000ff1e0ff */
[----:B------:R-:W-:Y:S02]  /*a980*/  IADD3.X R3, R7, UR4, RZ, P0, !PT ;  /* 0x0000000407037c10 */ /* 0x000fe400087fe4ff */
[----:B------:R-:W-:-:S03]  /*a990*/  IADD3 R4, P0, R2, UR22, RZ ;  /* 0x0000001602047c10 */ /* 0x000fc6000ff1e0ff */
[----:B------:R-:W-:Y:S01]  /*a9a0*/  LDGSTS.E.BYPASS.LTC128B.128 [R234+0xb000], desc[UR16][R2.64] ;  /* 0x0b00000002ea7fae */ /* 0x000fe2000b901d50 */
[----:B------:R-:W-:-:S05]  /*a9b0*/  IADD3.X R5, R3, UR4, RZ, P0, !PT ;  /* 0x0000000403057c10 */ /* 0x000fca00087fe4ff */
[----:B------:R1:W-:Y:S04]  /*a9c0*/  LDGSTS.E.BYPASS.LTC128B.128 [R234+0xb800], desc[UR16][R4.64] ;  /* 0x0b80000004ea7fae */ /* 0x0003e8000b901d50 */
[----:B------:R-:W-:Y:S04]  /*a9d0*/  LDSM.16.M88.4 R16, [R222] ;  /* 0x00000000de10783b */ /* 0x000fe80000000200 */
[----:B------:R-:W3:Y:S04]  /*a9e0*/  LDSM.16.M88.4 R24, [R135+0x4000] ;  /* 0x004000008718783b */ /* 0x000ee80000000200 */
[----:B--2---:R-:W-:Y:S04]  /*a9f0*/  LDSM.16.M88.4 R8, [R225] ;  /* 0x00000000e108783b */ /* 0x004fe80000000200 */
[----:B------:R-:W-:Y:S04]  /*aa00*/  LDSM.16.M88.4 R52, [R221+0x4000] ;  /* 0x00400000dd34783b */ /* 0x000fe80000000200 */
[----:B------:R-:W2:Y:S04]  /*aa10*/  LDSM.16.M88.4 R84, [R135+0x4800] ;  /* 0x004800008754783b */ /* 0x000ea80000000200 */
[----:B------:R-:W4:Y:S04]  /*aa20*/  LDSM.16.M88.4 R12, [R222+0x2000] ;  /* 0x00200000de0c783b */ /* 0x000f280000000200 */
[----:B------:R-:W4:Y:S04]  /*aa30*/  LDSM.16.M88.4 R72, [R135+0x6000] ;  /* 0x006000008748783b */ /* 0x000f280000000200 */
[----:B------:R-:W4:Y:S04]  /*aa40*/  LDSM.16.M88.4 R64, [R135+0x6800] ;  /* 0x006800008740783b */ /* 0x000f280000000200 */
[----:B------:R-:W4:Y:S04]  /*aa50*/  LDSM.16.M88.4 R60, [R135+0x7000] ;  /* 0x00700000873c783b */ /* 0x000f280000000200 */
[----:B------:R-:W4:Y:S04]  /*aa60*/  LDSM.16.M88.4 R56, [R135+0x7800] ;  /* 0x007800008738783b */ /* 0x000f280000000200 */
[----:B------:R-:W4:Y:S01]  /*aa70*/  LDSM.16.M88.4 R76, [R135+0x5800] ;  /* 0x00580000874c783b */ /* 0x000f220000000200 */
[C---:B---3--:R-:W-:Y:S03]  /*aa80*/  HMMA.16816.F32.BF16 R136, R16.reuse, R24, RZ ;  /* 0x000000181088723c */ /* 0x048fe600000418ff */
[----:B------:R-:W3:Y:S04]  /*aa90*/  LDSM.16.M88.4 R48, [R221+0x4800] ;  /* 0x00480000dd30783b */ /* 0x000ee80000000200 */
[----:B-1----:R-:W-:Y:S04]  /*aaa0*/  LDSM.16.M88.4 R4, [R225+0x2000] ;  /* 0x00200000e104783b */ /* 0x002fe80000000200 */
[----:B------:R-:W1:Y:S01]  /*aab0*/  LDSM.16.M88.4 R36, [R221+0x6000] ;  /* 0x00600000dd24783b */ /* 0x000e620000000200 */
[----:B--2---:R-:W-:Y:S03]  /*aac0*/  HMMA.16816.F32.BF16 R208, R16, R84, RZ ;  /* 0x0000005410d0723c */ /* 0x004fe600000418ff */
[----:B------:R-:W2:Y:S04]  /*aad0*/  LDSM.16.M88.4 R32, [R221+0x6800] ;  /* 0x00680000dd20783b */ /* 0x000ea80000000200 */
[----:B------:R-:W2:Y:S01]  /*aae0*/  LDSM.16.M88.4 R28, [R221+0x7000] ;  /* 0x00700000dd1c783b */ /* 0x000ea20000000200 */
[----:B----4-:R-:W-:Y:S03]  /*aaf0*/  HMMA.16816.F32.BF16 R212, R12, R24, RZ ;  /* 0x000000180cd4723c */ /* 0x010fe600000418ff */
[----:B------:R-:W4:Y:S03]  /*ab00*/  LDSM.16.M88.4 R20, [R221+0x7800] ;  /* 0x00780000dd14783b */ /* 0x000f260000000200 */
[----:B------:R-:W-:Y:S01]  /*ab10*/  HMMA.16816.F32.BF16 R136, R8, R52, R136 ;  /* 0x000000340888723c */ /* 0x000fe20000041888 */
[----:B------:R-:W4:Y:S04]  /*ab20*/  LDSM.16.M88.4 R40, [R221+0x5800] ;  /* 0x00580000dd28783b */ /* 0x000f280000000200 */
[----:B------:R-:W4:Y:S01]  /*ab30*/  LDSM.16.M88.4 R80, [R135+0x5000] ;  /* 0x005000008750783b */ /* 0x000f220000000200 */
[----:B------:R-:W-:Y:S03]  /*ab40*/  HMMA.16816.F32.BF16 R112, R12, R72, RZ ;  /* 0x000000480c70723c */ /* 0x000fe600000418ff */
[----:B------:R-:W4:Y:S03]  /*ab50*/  LDSM.16.M88.4 R44, [R221+0x5000] ;  /* 0x00500000dd2c783b */ /* 0x000f260000000200 */
[-C--:B------:R-:W-:Y:S01]  /*ab60*/  HMMA.16816.F32.BF16 R108, R16, R64.reuse, RZ ;  /* 0x00000040106c723c */ /* 0x080fe200000418ff */
[----:B------:R-:W0:Y:S05]  /*ab70*/  LDGDEPBAR ;  /* 0x00000000000079af */ /* 0x000e2a0000000000 */
[----:B------:R-:W-:Y:S06]  /*ab80*/  HMMA.16816.F32.BF16 R104, R12, R64, RZ ;  /* 0x000000400c68723c */ /* 0x000fec00000418ff */
[----:B------:R-:W-:Y:S01]  /*ab90*/  HMMA.16816.F32.BF16 R100, R16, R60, RZ ;  /* 0x0000003c1064723c */ /* 0x000fe200000418ff */
[----:B------:R-:W-:-:S02]  /*aba0*/  IMAD.MOV.U32 R65, RZ, RZ, R136 ;  /* 0x000000ffff417224 */ /* 0x000fc400078e0088 */
[----:B------:R-:W-:-:S03]  /*abb0*/  IMAD.MOV.U32 R64, RZ, RZ, R137 ;  /* 0x000000ffff407224 */ /* 0x000fc600078e0089 */
[----:B------:R-:W-:Y:S06]  /*abc0*/  HMMA.16816.F32.BF16 R96, R12, R60, RZ ;  /* 0x0000003c0c60723c */ /* 0x000fec00000418ff */
[----:B------:R-:W-:Y:S01]  /*abd0*/  HMMA.16816.F32.BF16 R92, R16, R56, RZ ;  /* 0x00000038105c723c */ /* 0x000fe200000418ff */
[----:B------:R-:W-:Y:S02]  /*abe0*/  IMAD.MOV.U32 R61, RZ, RZ, R138 ;  /* 0x000000ffff3d7224 */ /* 0x000fe400078e008a */
[----:B------:R-:W-:-:S03]  /*abf0*/  IMAD.MOV.U32 R60, RZ, RZ, R139 ;  /* 0x000000ffff3c7224 */ /* 0x000fc600078e008b */
[----:B------:R-:W-:Y:S06]  /*ac00*/  HMMA.16816.F32.BF16 R204, R12, R84, RZ ;  /* 0x000000540ccc723c */ /* 0x000fec00000418ff */
[-C--:B------:R-:W-:Y:S06]  /*ac10*/  HMMA.16816.F32.BF16 R124, R16, R76.reuse, RZ ;  /* 0x0000004c107c723c */ /* 0x080fec00000418ff */
[----:B------:R-:W-:Y:S06]  /*ac20*/  HMMA.16816.F32.BF16 R120, R12, R76, RZ ;  /* 0x0000004c0c78723c */ /* 0x000fec00000418ff */
[----:B------:R-:W-:Y:S06]  /*ac30*/  HMMA.16816.F32.BF16 R116, R16, R72, RZ ;  /* 0x000000481074723c */ /* 0x000fec00000418ff */
[----:B---3--:R-:W-:Y:S06]  /*ac40*/  HMMA.16816.F32.BF16 R136, R8, R48, R208 ;  /* 0x000000300888723c */ /* 0x008fec00000418d0 */
[----:B------:R-:W-:Y:S06]  /*ac50*/  HMMA.16816.F32.BF16 R88, R12, R56, RZ ;  /* 0x000000380c58723c */ /* 0x000fec00000418ff */
[----:B-1----:R-:W-:Y:S06]  /*ac60*/  HMMA.16816.F32.BF16 R112, R4, R36, R112 ;  /* 0x000000240470723c */ /* 0x002fec0000041870 */
[-C--:B--2---:R-:W-:Y:S06]  /*ac70*/  HMMA.16816.F32.BF16 R108, R8, R32.reuse, R108 ;  /* 0x00000020086c723c */ /* 0x084fec000004186c */
[----:B------:R-:W-:Y:S01]  /*ac80*/  HMMA.16816.F32.BF16 R104, R4, R32, R104 ;  /* 0x000000200468723c */ /* 0x000fe20000041868 */
[----:B------:R-:W-:-:S02]  /*ac90*/  IMAD.MOV.U32 R25, RZ, RZ, R138 ;  /* 0x000000ffff197224 */ /* 0x000fc400078e008a */
[----:B------:R-:W-:-:S03]  /*aca0*/  IMAD.MOV.U32 R24, RZ, RZ, R139 ;  /* 0x000000ffff187224 */ /* 0x000fc600078e008b */
[-C--:B------:R-:W-:Y:S06]  /*acb0*/  HMMA.16816.F32.BF16 R100, R8, R28.reuse, R100 ;  /* 0x0000001c0864723c */ /* 0x080fec0000041864 */
[----:B------:R-:W-:Y:S01]  /*acc0*/  HMMA.16816.F32.BF16 R96, R4, R28, R96 ;  /* 0x0000001c0460723c */ /* 0x000fe20000041860 */
[----:B------:R-:W-:Y:S02]  /*acd0*/  IMAD.MOV.U32 R57, RZ, RZ, R114 ;  /* 0x000000ffff397224 */ /* 0x000fe400078e0072 */
[----:B------:R-:W-:-:S03]  /*ace0*/  IMAD.MOV.U32 R56, RZ, RZ, R115 ;  /* 0x000000ffff387224 */ /* 0x000fc600078e0073 */
[----:B----4-:R-:W-:Y:S01]  /*acf0*/  HMMA.16816.F32.BF16 R92, R8, R20, R92 ;  /* 0x00000014085c723c */ /* 0x010fe2000004185c */
[----:B------:R-:W-:Y:S02]  /*ad00*/  IMAD.MOV.U32 R238, RZ, RZ, R108 ;  /* 0x000000ffffee7224 */ /* 0x000fe400078e006c */
[----:B------:R-:W-:-:S03]  /*ad10*/  IMAD.MOV.U32 R236, RZ, RZ, R109 ;  /* 0x000000ffffec7224 */ /* 0x000fc600078e006d */
[----:B------:R-:W-:Y:S01]  /*ad20*/  HMMA.16816.F32.BF16 R212, R4, R52, R212 ;  /* 0x0000003404d4723c */ /* 0x000fe200000418d4 */
[----:B------:R-:W-:Y:S02]  /*ad30*/  IMAD.MOV.U32 R33, RZ, RZ, R106 ;  /* 0x000000ffff217224 */ /* 0x000fe400078e006a */
[----:B------:R-:W-:-:S03]  /*ad40*/  IMAD.MOV.U32 R32, RZ, RZ, R107 ;  /* 0x000000ffff207224 */ /* 0x000fc600078e006b */
[----:B------:R-:W-:Y:S01]  /*ad50*/  HMMA.16816.F32.BF16 R208, R4, R48, R204 ;  /* 0x0000003004d0723c */ /* 0x000fe200000418cc */
[----:B------:R-:W-:Y:S02]  /*ad60*/  IMAD.MOV.U32 R53, RZ, RZ, R136 ;  /* 0x000000ffff357224 */ /* 0x000fe400078e0088 */
[----:B------:R-:W-:Y:S02]  /*ad70*/  IMAD.MOV.U32 R52, RZ, RZ, R137 ;  /* 0x000000ffff347224 */ /* 0x000fe400078e0089 */
[----:B------:R-:W-:Y:S01]  /*ad80*/  IMAD.MOV.U32 R250, RZ, RZ, R100 ;  /* 0x000000fffffa7224 */ /* 0x000fe200078e0064 */
[-C--:B------:R-:W-:Y:S01]  /*ad90*/  HMMA.16816.F32.BF16 R124, R8, R40.reuse, R124 ;  /* 0x00000028087c723c */ /* 0x080fe2000004187c */
[----:B------:R-:W-:Y:S02]  /*ada0*/  IMAD.MOV.U32 R49, RZ, RZ, R113 ;  /* 0x000000ffff317224 */ /* 0x000fe400078e0071 */
[----:B------:R-:W-:Y:S02]  /*adb0*/  IMAD.MOV.U32 R48, RZ, RZ, R112 ;  /* 0x000000ffff307224 */ /* 0x000fe400078e0070 */
[----:B------:R-:W-:Y:S01]  /*adc0*/  IMAD.MOV.U32 R248, RZ, RZ, R101 ;  /* 0x000000fffff87224 */ /* 0x000fe200078e0065 */
[----:B------:R-:W-:Y:S01]  /*add0*/  HMMA.16816.F32.BF16 R120, R4, R40, R120 ;  /* 0x000000280478723c */ /* 0x000fe20000041878 */
[----:B------:R-:W-:-:S02]  /*ade0*/  IMAD.MOV.U32 R246, RZ, RZ, R102 ;  /* 0x000000fffff67224 */ /* 0x000fc400078e0066 */
[----:B------:R-:W-:Y:S02]  /*adf0*/  IMAD.MOV.U32 R244, RZ, RZ, R103 ;  /* 0x000000fffff47224 */ /* 0x000fe400078e0067 */
[----:B------:R-:W-:Y:S01]  /*ae00*/  IMAD.MOV.U32 R252, RZ, RZ, R96 ;  /* 0x000000fffffc7224 */ /* 0x000fe200078e0060 */
[----:B------:R-:W-:Y:S01]  /*ae10*/  HMMA.16816.F32.BF16 R116, R8, R36, R116 ;  /* 0x000000240874723c */ /* 0x000fe20000041874 */
[----:B------:R-:W-:Y:S02]  /*ae20*/  IMAD.MOV.U32 R41, RZ, RZ, R110 ;  /* 0x000000ffff297224 */ /* 0x000fe400078e006e */
[----:B------:R-:W-:Y:S02]  /*ae30*/  IMAD.MOV.U32 R40, RZ, RZ, R111 ;  /* 0x000000ffff287224 */ /* 0x000fe400078e006f */
[----:B------:R-:W-:Y:S01]  /*ae40*/  IMAD.MOV.U32 R251, RZ, RZ, R97 ;  /* 0x000000fffffb7224 */ /* 0x000fe200078e0061 */
[----:B------:R-:W-:Y:S01]  /*ae50*/  HMMA.16816.F32.BF16 R136, R4, R20, R88 ;  /* 0x000000140488723c */ /* 0x000fe20000041858 */
        /* <DEDUP_REMOVED lines=18> */
[C---:B------:R-:W-:Y:S06]  /*af80*/  HMMA.16816.F32.BF16 R100, R12.reuse, R78, RZ ;  /* 0x0000004e0c64723c */ /* 0x040fec00000418ff */
[C---:B------:R-:W-:Y:S06]  /*af90*/  HMMA.16816.F32.BF16 R96, R12.reuse, R74, RZ ;  /* 0x0000004a0c60723c */ /* 0x040fec00000418ff */
[C---:B------:R-:W-:Y:S06]  /*afa0*/  HMMA.16816.F32.BF16 R92, R12.reuse, R66, RZ ;  /* 0x000000420c5c723c */ /* 0x040fec00000418ff */
[C---:B------:R-:W-:Y:S06]  /*afb0*/  HMMA.16816.F32.BF16 R88, R12.reuse, R62, RZ ;  /* 0x0000003e0c58723c */ /* 0x040fec00000418ff */
[----:B------:R-:W-:Y:S06]  /*afc0*/  HMMA.16816.F32.BF16 R12, R12, R58, RZ ;  /* 0x0000003a0c0c723c */ /* 0x000fec00000418ff */
[----:B------:R-:W-:Y:S06]  /*afd0*/  HMMA.16816.F32.BF16 R84, R16, R86, RZ ;  /* 0x000000561054723c */ /* 0x000fec00000418ff */
[----:B------:R-:W-:Y:S06]  /*afe0*/  HMMA.16816.F32.BF16 R112, R4, R54, R112 ;  /* 0x000000360470723c */ /* 0x000fec0000041870 */
[----:B------:R-:W-:Y:S06]  /*aff0*/  HMMA.16816.F32.BF16 R200, R16, R80, RZ ;  /* 0x0000005010c8723c */ /* 0x000fec00000418ff */
[C---:B------:R-:W-:Y:S06]  /*b000*/  HMMA.16816.F32.BF16 R12, R4.reuse, R22, R12 ;  /* 0x00000016040c723c */ /* 0x040fec000004180c */
[----:B------:R-:W-:Y:S06]  /*b010*/  HMMA.16816.F32.BF16 R108, R4, R50, R108 ;  /* 0x00000032046c723c */ /* 0x000fec000004186c */
[C---:B------:R-:W-:Y:S06]  /*b020*/  HMMA.16816.F32.BF16 R72, R16.reuse, R74, RZ ;  /* 0x0000004a1048723c */ /* 0x040fec00000418ff */
[C---:B------:R-:W-:Y:S06]  /*b030*/  HMMA.16816.F32.BF16 R80, R16.reuse, R82, RZ ;  /* 0x000000521050723c */ /* 0x040fec00000418ff */
        /* <DEDUP_REMOVED lines=10> */
[----:B------:R-:W-:-:S05]  /*b0e0*/  IMAD.MOV.U32 R13, RZ, RZ, R52 ;  /* 0x000000ffff0d7224 */ /* 0x000fca00078e0034 */
[-C--:B------:R-:W-:Y:S06]  /*b0f0*/  HMMA.16816.F32.BF16 R200, R8, R44.reuse, R200 ;  /* 0x0000002c08c8723c */ /* 0x080fec00000418c8 */
[C---:B------:R-:W-:Y:S06]  /*b100*/  HMMA.16816.F32.BF16 R128, R4.reuse, R44, R128 ;  /* 0x0000002c0480723c */ /* 0x040fec0000041880 */
[----:B------:R-:W-:Y:S01]  /*b110*/  HMMA.16816.F32.BF16 R204, R4, R34, R92 ;  /* 0x0000002204cc723c */ /* 0x000fe2000004185c */
[----:B------:R-:W-:-:S02]  /*b120*/  IMAD.MOV.U32 R45, RZ, RZ, R118 ;  /* 0x000000ffff2d7224 */ /* 0x000fc400078e0076 */
[----:B------:R-:W-:-:S03]  /*b130*/  IMAD.MOV.U32 R44, RZ, RZ, R119 ;  /* 0x000000ffff2c7224 */ /* 0x000fc600078e0077 */
[C---:B------:R-:W-:Y:S06]  /*b140*/  HMMA.16816.F32.BF16 R52, R8.reuse, R54, R24 ;  /* 0x000000360834723c */ /* 0x040fec0000041818 */
[C---:B------:R-:W-:Y:S06]  /*b150*/  HMMA.16816.F32.BF16 R24, R8.reuse, R50, R84 ;  /* 0x000000320818723c */ /* 0x040fec0000041854 */
[----:B------:R-:W-:Y:S01]  /*b160*/  HMMA.16816.F32.BF16 R92, R8, R38, R72 ;  /* 0x00000026085c723c */ /* 0x000fe20000041848 */
[----:B------:R-:W-:-:S02]  /*b170*/  IMAD.MOV.U32 R50, RZ, RZ, R61 ;  /* 0x000000ffff327224 */ /* 0x000fc400078e003d */
[----:B------:R-:W-:-:S03]  /*b180*/  IMAD.MOV.U32 R51, RZ, RZ, R60 ;  /* 0x000000ffff337224 */ /* 0x000fc600078e003c */
[C---:B------:R-:W-:Y:S06]  /*b190*/  HMMA.16816.F32.BF16 R60, R16.reuse, R62, RZ ;  /* 0x0000003e103c723c */ /* 0x040fec00000418ff */
[----:B------:R-:W-:Y:S06]  /*b1a0*/  HMMA.16816.F32.BF16 R16, R16, R58, RZ ;  /* 0x0000003a1010723c */ /* 0x000fec00000418ff */
[C---:B------:R-:W-:Y:S06]  /*b1b0*/  HMMA.16816.F32.BF16 R116, R4.reuse, R38, R96 ;  /* 0x000000260474723c */ /* 0x040fec0000041860 */
[----:B------:R-:W-:Y:S06]  /*b1c0*/  HMMA.16816.F32.BF16 R140, R4, R30, R88 ;  /* 0x0000001e048c723c */ /* 0x000fec0000041858 */
[C---:B------:R-:W-:Y:S06]  /*b1d0*/  HMMA.16816.F32.BF16 R72, R8.reuse, R34, R64 ;  /* 0x000000220848723c */ /* 0x040fec0000041840 */
[----:B------:R-:W-:Y:S01]  /*b1e0*/  HMMA.16816.F32.BF16 R88, R8, R46, R80 ;  /* 0x0000002e0858723c */ /* 0x000fe20000041850 */
[----:B------:R-:W-:-:S02]  /*b1f0*/  IMAD.MOV.U32 R64, RZ, RZ, R12 ;  /* 0x000000ffff407224 */ /* 0x000fc400078e000c */
[----:B------:R-:W-:Y:S02]  /*b200*/  IMAD.MOV.U32 R65, RZ, RZ, R13 ;  /* 0x000000ffff417224 */ /* 0x000fe400078e000d */
[----:B------:R-:W-:Y:S01]  /*b210*/  IMAD.MOV.U32 R66, RZ, RZ, R14 ;  /* 0x000000ffff427224 */ /* 0x000fe200078e000e */
[C---:B------:R-:W-:Y:S01]  /*b220*/  HMMA.16816.F32.BF16 R96, R8.reuse, R42, R76 ;  /* 0x0000002a0860723c */ /* 0x040fe2000004184c */
[----:B------:R-:W-:Y:S02]  /*b230*/  IMAD.MOV.U32 R67, RZ, RZ, R15 ;  /* 0x000000ffff437224 */ /* 0x000fe400078e000f */
[----:B------:R-:W-:Y:S03]  /*b240*/  LDSM.16.M88.4 R12, [R226] ;  /* 0x00000000e20c783b */ /* 0x000fe60000000200 */
[C---:B------:R-:W-:Y:S06]  /*b250*/  HMMA.16816.F32.BF16 R60, R8.reuse, R30, R60 ;  /* 0x0000001e083c723c */ /* 0x040fec000004183c */
[----:B------:R-:W-:Y:S01]  /*b260*/  HMMA.16816.F32.BF16 R16, R8, R22, R16 ;  /* 0x000000160810723c */ /* 0x000fe20000041810 */
[----:B------:R-:W1:Y:S05]  /*b270*/  LDSM.16.M88.4 R8, [R223] ;  /* 0x00000000df08783b */ /* 0x000e6a0000000200 */
[C---:B------:R-:W-:Y:S06]  /*b280*/  HMMA.16816.F32.BF16 R104, R4.reuse, R46, R104 ;  /* 0x0000002e0468723c */ /* 0x040fec0000041868 */
[----:B------:R-:W-:Y:S01]  /*b290*/  HMMA.16816.F32.BF16 R100, R4, R42, R100 ;  /* 0x0000002a0464723c */ /* 0x000fe20000041864 */
[----:B------:R-:W2:Y:S05]  /*b2a0*/  LDSM.16.M88.4 R4, [R223+0x2000] ;  /* 0x00200000df04783b */ /* 0x000eaa0000000200 */
[C---:B-1----:R-:W-:Y:S06]  /*b2b0*/  HMMA.16816.F32.BF16 R80, R8.reuse, R12, R48 ;  /* 0x0000000c0850723c */ /* 0x042fec0000041830 */
[----:B------:R-:W-:Y:S06]  /*b2c0*/  HMMA.16816.F32.BF16 R48, R8, R14, R52 ;  /* 0x0000000e0830723c */ /* 0x000fec0000041834 */
[C---:B--2---:R-:W-:Y:S06]  /*b2d0*/  HMMA.16816.F32.BF16 R84, R4.reuse, R12, R212 ;  /* 0x0000000c0454723c */ /* 0x044fec00000418d4 */
[----:B------:R-:W-:Y:S01]  /*b2e0*/  HMMA.16816.F32.BF16 R76, R4, R14, R112 ;  /* 0x0000000e044c723c */ /* 0x000fe20000041870 */
[----:B------:R-:W1:Y:S01]  /*b2f0*/  LDSM.16.M88.4 R12, [R233] ;  /* 0x00000000e90c783b */ /* 0x000e620000000200 */
        /* <DEDUP_REMOVED lines=8> */
[-C--:B-1----:R-:W-:Y:S06]  /*b380*/  HMMA.16816.F32.BF16 R64, R8, R12.reuse, R64 ;  /* 0x0000000c0840723c */ /* 0x082fec0000041840 */
[C---:B------:R-:W-:Y:S06]  /*b390*/  HMMA.16816.F32.BF16 R56, R4.reuse, R12, R208 ;  /* 0x0000000c0438723c */ /* 0x040fec00000418d0 */
[----:B------:R-:W-:Y:S01]  /*b3a0*/  HMMA.16816.F32.BF16 R52, R4, R14, R108 ;  /* 0x0000000e0434723c */ /* 0x000fe2000004186c */
[----:B------:R-:W-:-:S02]  /*b3b0*/  IMAD.MOV.U32 R210, RZ, RZ, R29 ;  /* 0x000000ffffd27224 */ /* 0x000fc400078e001d */
[----:B------:R-:W-:Y:S02]  /*b3c0*/  IMAD.MOV.U32 R211, RZ, RZ, R28 ;  /* 0x000000ffffd37224 */ /* 0x000fe400078e001c */
[----:B------:R-:W-:Y:S01]  /*b3d0*/  IMAD.MOV.U32 R208, RZ, RZ, R252 ;  /* 0x000000ffffd07224 */ /* 0x000fe200078e00fc */
[----:B------:R-:W-:Y:S01]  /*b3e0*/  HMMA.16816.F32.BF16 R24, R8, R14, R24 ;  /* 0x0000000e0818723c */ /* 0x000fe20000041818 */
[----:B------:R-:W1:Y:S01]  /*b3f0*/  LDSM.16.M88.4 R12, [R232] ;  /* 0x00000000e80c783b */ /* 0x000e620000000200 */
[----:B------:R-:W-:Y:S02]  /*b400*/  IMAD.MOV.U32 R110, RZ, RZ, R45 ;  /* 0x000000ffff6e7224 */ /* 0x000fe400078e002d */
[----:B------:R-:W-:Y:S02]  /*b410*/  IMAD.MOV.U32 R111, RZ, RZ, R44 ;  /* 0x000000ffff6f7224 */ /* 0x000fe400078e002c */
[----:B------:R-:W-:Y:S02]  /*b420*/  IMAD.MOV.U32 R108, RZ, RZ, R242 ;  /* 0x000000ffff6c7224 */ /* 0x000fe400078e00f2 */
[----:B------:R-:W-:-:S02]  /*b430*/  IMAD.MOV.U32 R109, RZ, RZ, R240 ;  /* 0x000000ffff6d7224 */ /* 0x000fc400078e00f0 */
[----:B------:R-:W-:Y:S01]  /*b440*/  IMAD.MOV.U32 R209, RZ, RZ, R251 ;  /* 0x000000ffffd17224 */ /* 0x000fe200078e00fb */
[C---:B-1----:R-:W-:Y:S06]  /*b450*/  HMMA.16816.F32.BF16 R44, R8.reuse, R12, R200 ;  /* 0x0000000c082c723c */ /* 0x042fec00000418c8 */
[----:B------:R-:W-:Y:S01]  /*b460*/  HMMA.16816.F32.BF16 R20, R8, R14, R88 ;  /* 0x0000000e0814723c */ /* 0x000fe20000041858 */
[----:B------:R-:W-:Y:S02]  /*b470*/  IMAD.MOV.U32 R200, RZ, RZ, R37 ;  /* 0x000000ffffc87224 */ /* 0x000fe400078e0025 */
[----:B------:R-:W-:-:S02]  /*b480*/  IMAD.MOV.U32 R201, RZ, RZ, R36 ;  /* 0x000000ffffc97224 */ /* 0x000fc400078e0024 */
[----:B------:R-:W-:Y:S01]  /*b490*/  IMAD.MOV.U32 R202, RZ, RZ, R33 ;  /* 0x000000ffffca7224 */ /* 0x000fe200078e0021 */
[----:B------:R-:W-:Y:S01]  /*b4a0*/  HMMA.16816.F32.BF16 R36, R4, R12, R128 ;  /* 0x0000000c0424723c */ /* 0x000fe20000041880 */
[----:B------:R-:W-:-:S05]  /*b4b0*/  IMAD.MOV.U32 R203, RZ, RZ, R32 ;  /* 0x000000ffffcb7224 */ /* 0x000fca00078e0020 */
[----:B------:R-:W-:Y:S01]  /*b4c0*/  HMMA.16816.F32.BF16 R32, R4, R14, R104 ;  /* 0x0000000e0420723c */ /* 0x000fe20000041868 */
[----:B------:R-:W1:Y:S01]  /*b4d0*/  LDSM.16.M88.4 R12, [R231] ;  /* 0x00000000e70c783b */ /* 0x000e620000000200 */
[----:B------:R-:W-:Y:S02]  /*b4e0*/  IMAD.MOV.U32 R130, RZ, RZ, R41 ;  /* 0x000000ffff827224 */ /* 0x000fe400078e0029 */
[----:B------:R-:W-:Y:S02]  /*b4f0*/  IMAD.MOV.U32 R131, RZ, RZ, R40 ;  /* 0x000000ffff837224 */ /* 0x000fe400078e0028 */
[----:B------:R-:W-:Y:S02]  /*b500*/  IMAD.MOV.U32 R128, RZ, RZ, R238 ;  /* 0x000000ffff807224 */ /* 0x000fe400078e00ee */
[----:B------:R-:W-:Y:S01]  /*b510*/  IMAD.MOV.U32 R129, RZ, RZ, R236 ;  /* 0x000000ffff817224 */ /* 0x000fe200078e00ec */
[-C--:B-1----:R-:W-:Y:S06]  /*b520*/  HMMA.16816.F32.BF16 R40, R8, R12.reuse, R124 ;  /* 0x0000000c0828723c */ /* 0x082fec000004187c */
[C---:B------:R-:W-:Y:S06]  /*b530*/  HMMA.16816.F32.BF16 R28, R4.reuse, R12, R120 ;  /* 0x0000000c041c723c */ /* 0x040fec0000041878 */
[-C--:B------:R-:W-:Y:S06]  /*b540*/  HMMA.16816.F32.BF16 R88, R4, R14.reuse, R100 ;  /* 0x0000000e0458723c */ /* 0x080fec0000041864 */
[C---:B------:R-:W-:Y:S01]  /*b550*/  HMMA.16816.F32.BF16 R96, R8.reuse, R14, R96 ;  /* 0x0000000e0860723c */ /* 0x040fe20000041860 */
[----:B------:R-:W1:Y:S05]  /*b560*/  LDSM.16.M88.4 R12, [R230] ;  /* 0x00000000e60c783b */ /* 0x000e6a0000000200 */
[-C--:B-1----:R-:W-:Y:S06]  /*b570*/  HMMA.16816.F32.BF16 R100, R8, R12.reuse, R108 ;  /* 0x0000000c0864723c */ /* 0x082fec000004186c */
[C---:B------:R-:W-:Y:S06]  /*b580*/  HMMA.16816.F32.BF16 R104, R4.reuse, R12, R112 ;  /* 0x0000000c0468723c */ /* 0x040fec0000041870 */
[-C--:B------:R-:W-:Y:S06]  /*b590*/  HMMA.16816.F32.BF16 R112, R4, R14.reuse, R116 ;  /* 0x0000000e0470723c */ /* 0x080fec0000041874 */
        /* <DEDUP_REMOVED lines=11> */
[----:B------:R-:W-:Y:S06]  /*b650*/  HMMA.16816.F32.BF16 R120, R8, R12, R128 ;  /* 0x0000000c0878723c */ /* 0x000fec0000041880 */
[-C--:B------:R-:W-:Y:S06]  /*b660*/  HMMA.16816.F32.BF16 R204, R4, R14.reuse, R204 ;  /* 0x0000000e04cc723c */ /* 0x080fec00000418cc */
[C---:B------:R-:W-:Y:S01]  /*b670*/  HMMA.16816.F32.BF16 R200, R8.reuse, R14, R72 ;  /* 0x0000000e08c8723c */ /* 0x040fe20000041848 */
[----:B------:R-:W1:Y:S05]  /*b680*/  LDSM.16.M88.4 R12, [R228] ;  /* 0x00000000e40c783b */ /* 0x000e6a0000000200 */
[-C--:B-1----:R-:W-:Y:S06]  /*b690*/  HMMA.16816.F32.BF16 R128, R8, R12.reuse, R212 ;  /* 0x0000000c0880723c */ /* 0x082fec00000418d4 */
[C---:B------:R-:W-:Y:S06]  /*b6a0*/  HMMA.16816.F32.BF16 R72, R4.reuse, R12, R208 ;  /* 0x0000000c0448723c */ /* 0x040fec00000418d0 */
[-C--:B------:R-:W-:Y:S06]  /*b6b0*/  HMMA.16816.F32.BF16 R140, R4, R14.reuse, R140 ;  /* 0x0000000e048c723c */ /* 0x080fec000004188c */
[----:B------:R-:W-:Y:S06]  /*b6c0*/  HMMA.16816.F32.BF16 R12, R8, R14, R60 ;  /* 0x0000000e080c723c */ /* 0x000fec000004183c */
[----:B------:R-:W-:-:S02]  /*b6d0*/  IMAD.MOV.U32 R215, RZ, RZ, R129 ;  /* 0x000000ffffd77224 */ /* 0x000fc400078e0081 */
[----:B------:R-:W-:Y:S02]  /*b6e0*/  IMAD.MOV.U32 R212, RZ, RZ, R128 ;  /* 0x000000ffffd47224 */ /* 0x000fe400078e0080 */
[----:B------:R-:W-:Y:S02]  /*b6f0*/  IMAD.MOV.U32 R214, RZ, RZ, R130 ;  /* 0x000000ffffd67224 */ /* 0x000fe400078e0082 */
[----:B------:R-:W-:Y:S02]  /*b700*/  IMAD.MOV.U32 R129, RZ, RZ, R74 ;  /* 0x000000ffff817224 */ /* 0x000fe400078e004a */
        /* <DEDUP_REMOVED lines=9> */
[----:B------:R-:W1:Y:S01]  /*b7a0*/  LDSM.16.M88.4 R12, [R227] ;  /* 0x00000000e30c783b */ /* 0x000e620000000200 */
[----:B------:R-:W-:Y:S02]  /*b7b0*/  IMAD.MOV.U32 R208, RZ, RZ, R142 ;  /* 0x000000ffffd07224 */ /* 0x000fe400078e008e */
[----:B------:R-:W-:Y:S02]  /*b7c0*/  IMAD.MOV.U32 R131, RZ, RZ, R143 ;  /* 0x000000ffff837224 */ /* 0x000fe400078e008f */
[----:B------:R2:W5:Y:S04]  /*b7d0*/  LDL.LU.64 R142, [R1+0x140] ;  /* 0x00014000018e7983 */ /* 0x0005680000300a00 */
[----:B------:R2:W5:Y:S01]  /*b7e0*/  LDL.LU.64 R140, [R1+0x138] ;  /* 0x00013800018c7983 */ /* 0x0005620000300a00 */
[C---:B-1----:R-:W-:Y:S06]  /*b7f0*/  HMMA.16816.F32.BF16 R136, R4.reuse, R12, R136 ;  /* 0x0000000c0488723c */ /* 0x042fec0000041888 */
[----:B------:R-:W-:-:S15]  /*b800*/  HMMA.16816.F32.BF16 R4, R4, R14, R116 ;  /* 0x0000000e0404723c */ /* 0x000fde0000041874 */
[----:B------:R-:W-:-:S03]  /*b810*/  NOP ;  /* 0x0000000000007918 */ /* 0x000fc60000000000 */
[----:B------:R-:W-:Y:S02]  /*b820*/  IMAD.MOV.U32 R63, RZ, RZ, R136 ;  /* 0x000000ffff3f7224 */ /* 0x000fe400078e0088 */
[----:B------:R-:W-:Y:S02]  /*b830*/  IMAD.MOV.U32 R62, RZ, RZ, R137 ;  /* 0x000000ffff3e7224 */ /* 0x000fe400078e0089 */
[----:B------:R-:W-:Y:S02]  /*b840*/  IMAD.MOV.U32 R61, RZ, RZ, R138 ;  /* 0x000000ffff3d7224 */ /* 0x000fe400078e008a */
[----:B------:R-:W-:Y:S02]  /*b850*/  IMAD.MOV.U32 R119, RZ, RZ, R4 ;  /* 0x000000ffff777224 */ /* 0x000fe400078e0004 */
[----:B------:R-:W-:Y:S02]  /*b860*/  IMAD.MOV.U32 R118, RZ, RZ, R5 ;  /* 0x000000ffff767224 */ /* 0x000fe400078e0005 */
[----:B------:R-:W-:-:S02]  /*b870*/  IMAD.MOV.U32 R117, RZ, RZ, R6 ;  /* 0x000000ffff757224 */ /* 0x000fc400078e0006 */
[----:B------:R-:W-:Y:S02]  /*b880*/  IMAD.MOV.U32 R116, RZ, RZ, R7 ;  /* 0x000000ffff747224 */ /* 0x000fe400078e0007 */
[----:B------:R-:W-:Y:S01]  /*b890*/  HMMA.16816.F32.BF16 R4, R8, R12, R92 ;  /* 0x0000000c0804723c */ /* 0x000fe2000004185c */
[----:B------:R-:W-:Y:S02]  /*b8a0*/  IMAD.MOV.U32 R60, RZ, RZ, R139 ;  /* 0x000000ffff3c7224 */ /* 0x000fe400078e008b */
[----:B------:R2:W5:Y:S04]  /*b8b0*/  LDL.LU.64 R138, [R1+0x130] ;  /* 0x00013000018a7983 */ /* 0x0005680000300a00 */
[----:B------:R2:W5:-:S15]  /*b8c0*/  LDL.LU.64 R136, [R1+0x128] ;  /* 0x0001280001887983 */ /* 0x00055e0000300a00 */
[----:B------:R-:W-:-:S02]  /*b8d0*/  NOP ;  /* 0x0000000000007918 */ /* 0x000fc40000000000 */
[----:B------:R-:W-:Y:S02]  /*b8e0*/  IMAD.MOV.U32 R95, RZ, RZ, R5 ;  /* 0x000000ffff5f7224 */ /* 0x000fe400078e0005 */
[----:B------:R-:W-:Y:S02]  /*b8f0*/  IMAD.MOV.U32 R94, RZ, RZ, R6 ;  /* 0x000000ffff5e7224 */ /* 0x000fe400078e0006 */
[----:B------:R-:W-:Y:S02]  /*b900*/  IMAD.MOV.U32 R93, RZ, RZ, R7 ;  /* 0x000000ffff5d7224 */ /* 0x000fe400078e0007 */
[----:B------:R-:W-:Y:S02]  /*b910*/  IMAD.MOV.U32 R92, RZ, RZ, R4 ;  /* 0x000000ffff5c7224 */ /* 0x000fe400078e0004 */
[----:B------:R-:W-:Y:S01]  /*b920*/  HMMA.16816.F32.BF16 R4, R8, R14, R16 ;  /* 0x0000000e0804723c */ /* 0x000fe20000041810 */
[----:B------:R-:W-:Y:S04]  /*b930*/  LDSM.16.M88.4 R12, [R220] ;  /* 0x00000000dc0c783b */ /* 0x000fe80000000200 */
[----:B------:R-:W1:Y:S02]  /*b940*/  LDSM.16.M88.4 R8, [R224] ;  /* 0x00000000e008783b */ /* 0x000e640000000200 */
[----:B------:R-:W-:-:S02]  /*b950*/  IMAD.MOV.U32 R19, RZ, RZ, R3 ;  /* 0x000000ffff137224 */ /* 0x000fc400078e0003 */
[----:B------:R-:W-:-:S15]  /*b960*/  IMAD.MOV.U32 R18, RZ, RZ, R69 ;  /* 0x000000ffff127224 */ /* 0x000fde00078e0045 */
[----:B------:R-:W-:Y:S02]  /*b970*/  IMAD.MOV.U32 R17, RZ, RZ, R5 ;  /* 0x000000ffff117224 */ /* 0x000fe400078e0005 */
[----:B------:R-:W-:Y:S02]  /*b980*/  IMAD.MOV.U32 R16, RZ, RZ, R4 ;  /* 0x000000ffff107224 */ /* 0x000fe400078e0004 */
[----:B------:R-:W-:Y:S02]  /*b990*/  IMAD.MOV.U32 R75, RZ, RZ, R6 ;  /* 0x000000ffff4b7224 */ /* 0x000fe400078e0006 */
[----:B------:R-:W-:Y:S02]  /*b9a0*/  IMAD.MOV.U32 R74, RZ, RZ, R7 ;  /* 0x000000ffff4a7224 */ /* 0x000fe400078e0007 */
[----:B------:R-:W3:Y:S01]  /*b9b0*/  LDSM.16.M88.4 R4, [R224+0x2000] ;  /* 0x00200000e004783b */ /* 0x000ee20000000200 */
[----:B-1----:R-:W-:-:S15]  /*b9c0*/  HMMA.16816.F32.BF16 R80, R8, R12, R80 ;  /* 0x0000000c0850723c */ /* 0x002fde0000041850 */
[----:B------:R-:W-:-:S09]  /*b9d0*/  NOP ;  /* 0x0000000000007918 */ /* 0x000fd20000000000 */
[----:B------:R-:W-:Y:S02]  /*b9e0*/  IMAD.MOV.U32 R69, RZ, RZ, R82 ;  /* 0x000000ffff457224 */ /* 0x000fe400078e0052 */
[----:B------:R-:W-:Y:S01]  /*b9f0*/  IMAD.MOV.U32 R252, RZ, RZ, R81 ;  /* 0x000000fffffc7224 */ /* 0x000fe200078e0051 */
[----:B---3--:R-:W-:Y:S01]  /*ba00*/  HMMA.16816.F32.BF16 R84, R4, R12, R84 ;  /* 0x0000000c0454723c */ /* 0x008fe20000041854 */
[----:B------:R-:W-:-:S05]  /*ba10*/  IMAD.MOV.U32 R251, RZ, RZ, R83 ;  /* 0x000000fffffb7224 */ /* 0x000fca00078e0053 */
[-C--:B------:R-:W-:Y:S06]  /*ba20*/  HMMA.16816.F32.BF16 R76, R4, R14.reuse, R76 ;  /* 0x0000000e044c723c */ /* 0x080fec000004184c */
[----:B------:R-:W-:-:S12]  /*ba30*/  HMMA.16816.F32.BF16 R12, R8, R14, R48 ;  /* 0x0000000e080c723c */ /* 0x000fd80000041830 */
        /* <DEDUP_REMOVED lines=10> */
[----:B------:R-:W1:Y:S01]  /*bae0*/  LDSM.16.M88.4 R12, [R220+0x800] ;  /* 0x00080000dc0c783b */ /* 0x000e620000000200 */
[----:B------:R-:W-:Y:S02]  /*baf0*/  IMAD.MOV.U32 R68, RZ, RZ, R84 ;  /* 0x000000ffff447224 */ /* 0x000fe400078e0054 */
[----:B------:R-:W-:-:S02]  /*bb00*/  IMAD.MOV.U32 R0, RZ, RZ, R85 ;  /* 0x000000ffff007224 */ /* 0x000fc400078e0055 */
[----:B------:R-:W-:Y:S02]  /*bb10*/  IMAD.MOV.U32 R246, RZ, RZ, R76 ;  /* 0x000000fffff67224 */ /* 0x000fe400078e004c */
[----:B------:R-:W-:Y:S02]  /*bb20*/  IMAD.MOV.U32 R244, RZ, RZ, R78 ;  /* 0x000000fffff47224 */ /* 0x000fe400078e004e */
[----:B------:R-:W-:Y:S02]  /*bb30*/  IMAD.MOV.U32 R242, RZ, RZ, R77 ;  /* 0x000000fffff27224 */ /* 0x000fe400078e004d */
[----:B------:R-:W-:Y:S01]  /*bb40*/  IMAD.MOV.U32 R240, RZ, RZ, R79 ;  /* 0x000000fffff07224 */ /* 0x000fe200078e004f */
[----:B-1----:R-:W-:Y:S07]  /*bb50*/  HMMA.16816.F32.BF16 R48, R8, R12, R64 ;  /* 0x0000000c0830723c */ /* 0x002fee0000041840 */
[----:B------:R-:W-:-:S02]  /*bb60*/  IMAD.MOV.U32 R64, RZ, RZ, R210 ;  /* 0x000000ffff407224 */ /* 0x000fc400078e00d2 */
[----:B------:R-:W-:Y:S02]  /*bb70*/  IMAD.MOV.U32 R65, RZ, RZ, R209 ;  /* 0x000000ffff417224 */ /* 0x000fe400078e00d1 */
[----:B------:R-:W-:Y:S02]  /*bb80*/  IMAD.MOV.U32 R66, RZ, RZ, R208 ;  /* 0x000000ffff427224 */ /* 0x000fe400078e00d0 */
[----:B------:R-:W-:-:S11]  /*bb90*/  IMAD.MOV.U32 R67, RZ, RZ, R131 ;  /* 0x000000ffff437224 */ /* 0x000fd600078e0083 */
        /* <DEDUP_REMOVED lines=8> */
[----:B------:R-:W-:Y:S07]  /*bc20*/  HMMA.16816.F32.BF16 R212, R4, R12, R56 ;  /* 0x0000000c04d4723c */ /* 0x000fee0000041838 */
[----:B------:R-:W-:-:S02]  /*bc30*/  IMAD.MOV.U32 R59, RZ, RZ, R16 ;  /* 0x000000ffff3b7224 */ /* 0x000fc400078e0010 */
[----:B------:R-:W-:Y:S02]  /*bc40*/  IMAD.MOV.U32 R16, RZ, RZ, R211 ;  /* 0x000000ffff107224 */ /* 0x000fe400078e00d3 */
[----:B------:R-:W-:Y:S01]  /*bc50*/  IMAD.MOV.U32 R56, RZ, RZ, R130 ;  /* 0x000000ffff387224 */ /* 0x000fe200078e0082 */
[----:B------:R-:W-:Y:S01]  /*bc60*/  HMMA.16816.F32.BF16 R208, R4, R14, R52 ;  /* 0x0000000e04d0723c */ /* 0x000fe20000041834 */
[----:B------:R-:W-:Y:S02]  /*bc70*/  IMAD.MOV.U32 R57, RZ, RZ, R129 ;  /* 0x000000ffff397224 */ /* 0x000fe400078e0081 */
[----:B------:R-:W-:-:S03]  /*bc80*/  IMAD.MOV.U32 R58, RZ, RZ, R128 ;  /* 0x000000ffff3a7224 */ /* 0x000fc600078e0080 */
[----:B------:R-:W-:Y:S01]  /*bc90*/  HMMA.16816.F32.BF16 R128, R8, R14, R24 ;  /* 0x0000000e0880723c */ /* 0x000fe20000041818 */
[----:B------:R-:W1:Y:S01]  /*bca0*/  LDSM.16.M88.4 R12, [R220+0x1000] ;  /* 0x00100000dc0c783b */ /* 0x000e620000000200 */
[----:B------:R-:W-:Y:S02]  /*bcb0*/  IMAD.MOV.U32 R52, RZ, RZ, R119 ;  /* 0x000000ffff347224 */ /* 0x000fe400078e0077 */
[----:B------:R-:W-:Y:S02]  /*bcc0*/  IMAD.MOV.U32 R53, RZ, RZ, R118 ;  /* 0x000000ffff357224 */ /* 0x000fe400078e0076 */
[----:B------:R-:W-:Y:S02]  /*bcd0*/  IMAD.MOV.U32 R54, RZ, RZ, R117 ;  /* 0x000000ffff367224 */ /* 0x000fe400078e0075 */
[----:B------:R-:W-:Y:S02]  /*bce0*/  IMAD.MOV.U32 R25, RZ, RZ, R95 ;  /* 0x000000ffff197224 */ /* 0x000fe400078e005f */
[----:B------:R-:W-:-:S02]  /*bcf0*/  IMAD.MOV.U32 R26, RZ, RZ, R94 ;  /* 0x000000ffff1a7224 */ /* 0x000fc400078e005e */
[----:B------:R-:W-:Y:S02]  /*bd00*/  IMAD.MOV.U32 R27, RZ, RZ, R93 ;  /* 0x000000ffff1b7224 */ /* 0x000fe400078e005d */
[----:B------:R-:W-:Y:S02]  /*bd10*/  IMAD.MOV.U32 R24, RZ, RZ, R92 ;  /* 0x000000ffff187224 */ /* 0x000fe400078e005c */
[----:B------:R-:W-:Y:S01]  /*bd20*/  IMAD.MOV.U32 R55, RZ, RZ, R116 ;  /* 0x000000ffff377224 */ /* 0x000fe200078e0074 */
[-C--:B-1----:R-:W-:Y:S06]  /*bd30*/  HMMA.16816.F32.BF16 R92, R4, R12.reuse, R36 ;  /* 0x0000000c045c723c */ /* 0x082fec0000041824 */
[----:B------:R-:W-:Y:S01]  /*bd40*/  HMMA.16816.F32.BF16 R116, R8, R12, R44 ;  /* 0x0000000c0874723c */ /* 0x000fe2000004182c */
[----:B------:R-:W-:-:S02]  /*bd50*/  IMAD.MOV.U32 R36, RZ, RZ, R86 ;  /* 0x000000ffff247224 */ /* 0x000fc400078e0056 */
[----:B------:R-:W-:Y:S02]  /*bd60*/  IMAD.MOV.U32 R37, RZ, RZ, R87 ;  /* 0x000000ffff257224 */ /* 0x000fe400078e0057 */
[----:B------:R-:W-:Y:S01]  /*bd70*/  IMAD.MOV.U32 R38, RZ, RZ, R75 ;  /* 0x000000ffff267224 */ /* 0x000fe200078e004b */
[----:B------:R-:W-:Y:S01]  /*bd80*/  HMMA.16816.F32.BF16 R84, R4, R14, R32 ;  /* 0x0000000e0454723c */ /* 0x000fe20000041820 */
[----:B------:R-:W-:-:S05]  /*bd90*/  IMAD.MOV.U32 R39, RZ, RZ, R74 ;  /* 0x000000ffff277224 */ /* 0x000fca00078e004a */
[----:B------:R-:W-:Y:S01]  /*bda0*/  HMMA.16816.F32.BF16 R80, R8, R14, R20 ;  /* 0x0000000e0850723c */ /* 0x000fe20000041814 */
[----:B------:R-:W1:Y:S01]  /*bdb0*/  LDSM.16.M88.4 R12, [R220+0x1800] ;  /* 0x00180000dc0c783b */ /* 0x000e620000000200 */
[----:B------:R-:W-:Y:S02]  /*bdc0*/  IMAD.MOV.U32 R34, RZ, RZ, R73 ;  /* 0x000000ffff227224 */ /* 0x000fe400078e0049 */
[----:B------:R-:W-:Y:S02]  /*bdd0*/  IMAD.MOV.U32 R35, RZ, RZ, R72 ;  /* 0x000000ffff237224 */ /* 0x000fe400078e0048 */
[----:B------:R-:W-:Y:S02]  /*bde0*/  IMAD.MOV.U32 R33, RZ, RZ, R56 ;  /* 0x000000ffff217224 */ /* 0x000fe400078e0038 */
[----:B------:R-:W-:Y:S02]  /*bdf0*/  IMAD.MOV.U32 R32, RZ, RZ, R35 ;  /* 0x000000ffff207224 */ /* 0x000fe400078e0023 */
[----:B------:R-:W-:Y:S01]  /*be00*/  IMAD.MOV.U32 R35, RZ, RZ, R58 ;  /* 0x000000ffff237224 */ /* 0x000fe200078e003a */
[-C--:B-1----:R-:W-:Y:S06]  /*be10*/  HMMA.16816.F32.BF16 R44, R4, R12.reuse, R28 ;  /* 0x0000000c042c723c */ /* 0x082fec000004181c */
[----:B------:R-:W-:Y:S06]  /*be20*/  HMMA.16816.F32.BF16 R76, R8, R12, R40 ;  /* 0x0000000c084c723c */ /* 0x000fec0000041828 */
[-C--:B------:R-:W-:Y:S06]  /*be30*/  HMMA.16816.F32.BF16 R72, R4, R14.reuse, R88 ;  /* 0x0000000e0448723c */ /* 0x080fec0000041858 */
[----:B------:R-:W-:Y:S01]  /*be40*/  HMMA.16816.F32.BF16 R28, R8, R14, R96 ;  /* 0x0000000e081c723c */ /* 0x000fe20000041860 */
[----:B------:R-:W1:Y:S01]  /*be50*/  LDSM.16.M88.4 R12, [R220+0x2000] ;  /* 0x00200000dc0c783b */ /* 0x000e620000000200 */
[----:B------:R-:W-:-:S02]  /*be60*/  IMAD.MOV.U32 R91, RZ, RZ, R34 ;  /* 0x000000ffff5b7224 */ /* 0x000fc400078e0022 */
[----:B------:R-:W-:Y:S02]  /*be70*/  IMAD.MOV.U32 R34, RZ, RZ, R57 ;  /* 0x000000ffff227224 */ /* 0x000fe400078e0039 */
[----:B------:R-:W-:Y:S02]  /*be80*/  IMAD.MOV.U32 R90, RZ, RZ, R59 ;  /* 0x000000ffff5a7224 */ /* 0x000fe400078e003b */
[----:B------:R-:W-:Y:S02]  /*be90*/  IMAD.MOV.U32 R88, RZ, RZ, R91 ;  /* 0x000000ffff587224 */ /* 0x000fe400078e005b */
[----:B------:R-:W3:Y:S01]  /*bea0*/  S2R R91, SR_TID.X ;  /* 0x00000000005b7919 */ /* 0x000ee20000002100 */
[----:B------:R-:W-:Y:S02]  /*beb0*/  IMAD.MOV.U32 R98, RZ, RZ, R90 ;  /* 0x000000ffff627224 */ /* 0x000fe400078e005a */
[----:B------:R-:W-:Y:S02]  /*bec0*/  IMAD.MOV.U32 R90, RZ, RZ, R0 ;  /* 0x000000ffff5a7224 */ /* 0x000fe400078e0000 */
[----:B------:R-:W-:-:S02]  /*bed0*/  IMAD.U32 R0, RZ, RZ, UR21 ;  /* 0x00000015ff007e24 */ /* 0x000fc4000f8e00ff */
[----:B------:R-:W-:Y:S02]  /*bee0*/  IMAD.MOV.U32 R99, RZ, RZ, R69 ;  /* 0x000000ffff637224 */ /* 0x000fe400078e0045 */
[----:B------:R-:W-:Y:S01]  /*bef0*/  IMAD.MOV.U32 R89, RZ, RZ, R68 ;  /* 0x000000ffff597224 */ /* 0x000fe200078e0044 */
[----:B-1----:R-:W-:Y:S01]  /*bf00*/  HMMA.16816.F32.BF16 R40, R4, R12, R104 ;  /* 0x0000000c0428723c */ /* 0x002fe20000041868 */
[----:B---3--:R-:W-:-:S05]  /*bf10*/  IMAD.SHL.U32 R91, R91, 0x2, RZ ;  /* 0x000000025b5b7824 */ /* 0x008fca00078e00ff */
[----:B------:R-:W-:Y:S01]  /*bf20*/  HMMA.16816.F32.BF16 R56, R8, R12, R100 ;  /* 0x0000000c0838723c */ /* 0x000fe20000041864 */
[----:B------:R-:W-:Y:S01]  /*bf30*/  IMAD.MOV.U32 R104, RZ, RZ, R64 ;  /* 0x000000ffff687224 */ /* 0x000fe200078e0040 */
[----:B------:R-:W-:Y:S01]  /*bf40*/  LOP3.LUT R91, R91, 0x6, RZ, 0xc0, !PT ;  /* 0x000000065b5b7812 */ /* 0x000fe200078ec0ff */
[----:B------:R-:W-:Y:S02]  /*bf50*/  IMAD.MOV.U32 R105, RZ, RZ, R65 ;  /* 0x000000ffff697224 */ /* 0x000fe400078e0041 */
[----:B------:R-:W-:Y:S02]  /*bf60*/  IMAD.MOV.U32 R106, RZ, RZ, R66 ;  /* 0x000000ffff6a7224 */ /* 0x000fe400078e0042 */
[----:B------:R-:W-:Y:S02]  /*bf70*/  IMAD.MOV.U32 R107, RZ, RZ, R67 ;  /* 0x000000ffff6b7224 */ /* 0x000fe400078e0043 */
[----:B------:R-:W-:Y:S01]  /*bf80*/  HMMA.16816.F32.BF16 R64, R4, R14, R112 ;  /* 0x0000000e0440723c */ /* 0x000fe20000041870 */
[----:B------:R-:W-:-:S02]  /*bf90*/  IMAD.MOV.U32 R100, RZ, RZ, R36 ;  /* 0x000000ffff647224 */ /* 0x000fc400078e0024 */
[----:B------:R-:W-:Y:S02]  /*bfa0*/  IMAD.MOV.U32 R101, RZ, RZ, R37 ;  /* 0x000000ffff657224 */ /* 0x000fe400078e0025 */
[----:B------:R-:W-:Y:S02]  /*bfb0*/  IMAD.MOV.U32 R102, RZ, RZ, R38 ;  /* 0x000000ffff667224 */ /* 0x000fe400078e0026 */
[----:B------:R-:W-:Y:S02]  /*bfc0*/  IMAD.MOV.U32 R112, RZ, RZ, R24 ;  /* 0x000000ffff707224 */ /* 0x000fe400078e0018 */
[----:B------:R-:W-:Y:S02]  /*bfd0*/  IMAD.MOV.U32 R113, RZ, RZ, R25 ;  /* 0x000000ffff717224 */ /* 0x000fe400078e0019 */
[----:B------:R-:W-:Y:S02]  /*bfe0*/  IMAD.MOV.U32 R114, RZ, RZ, R26 ;  /* 0x000000ffff727224 */ /* 0x000fe400078e001a */
[----:B------:R-:W-:-:S02]  /*bff0*/  IMAD.MOV.U32 R115, RZ, RZ, R27 ;  /* 0x000000ffff737224 */ /* 0x000fc400078e001b */
[----:B------:R-:W-:Y:S01]  /*c000*/  HMMA.16816.F32.BF16 R24, R8, R14, R108 ;  /* 0x0000000e0818723c */ /* 0x000fe2000004186c */
[----:B------:R-:W1:Y:S01]  /*c010*/  LDSM.16.M88.4 R12, [R220+0x2800] ;  /* 0x00280000dc0c783b */ /* 0x000e620000000200 */
[----:B------:R-:W-:Y:S02]  /*c020*/  IMAD.MOV.U32 R103, RZ, RZ, R39 ;  /* 0x000000ffff677224 */ /* 0x000fe400078e0027 */
[----:B------:R-:W-:Y:S02]  /*c030*/  IMAD R0, R0, 0x80, R91 ;  /* 0x0000008000007824 */ /* 0x000fe400078e025b */
[----:B------:R-:W-:Y:S02]  /*c040*/  IMAD.MOV.U32 R91, RZ, RZ, R2 ;  /* 0x000000ffff5b7224 */ /* 0x000fe400078e0002 */
[----:B------:R-:W-:Y:S01]  /*c050*/  IMAD.MOV.U32 R108, RZ, RZ, R52 ;  /* 0x000000ffff6c7224 */ /* 0x000fe200078e0034 */
[C---:B------:R-:W-:Y:S01]  /*c060*/  ISETP.GE.AND P4, PT, R0.reuse, R249, PT ;  /* 0x000000f90000720c */ /* 0x040fe20003f86270 */
[----:B------:R-:W-:Y:S01]  /*c070*/  IMAD.MOV.U32 R109, RZ, RZ, R53 ;  /* 0x000000ffff6d7224 */ /* 0x000fe200078e0035 */
[C---:B------:R-:W-:Y:S01]  /*c080*/  ISETP.GE.AND P2, PT, R0.reuse, R245, PT ;  /* 0x000000f50000720c */ /* 0x040fe20003f46270 */
[----:B------:R-:W-:Y:S01]  /*c090*/  IMAD.MOV.U32 R110, RZ, RZ, R54 ;  /* 0x000000ffff6e7224 */ /* 0x000fe200078e0036 */
[C---:B------:R-:W-:Y:S01]  /*c0a0*/  ISETP.LT.OR P4, PT, R0.reuse, R241, P4 ;  /* 0x000000f10000720c */ /* 0x040fe20002781670 */
[----:B------:R-:W-:Y:S01]  /*c0b0*/  IMAD.MOV.U32 R111, RZ, RZ, R55 ;  /* 0x000000ffff6f7224 */ /* 0x000fe200078e0037 */
[C---:B------:R-:W-:Y:S01]  /*c0c0*/  ISETP.GE.AND P0, PT, R0.reuse, R247, PT ;  /* 0x000000f70000720c */ /* 0x040fe20003f06270 */
[C---:B------:R-:W-:Y:S01]  /*c0d0*/  VIADD R2, R0.reuse, 0x1 ;  /* 0x0000000100027836 */ /* 0x040fe20000000000 */
[----:B------:R-:W-:-:S02]  /*c0e0*/  ISETP.LT.OR P2, PT, R0, R239, P2 ;  /* 0x000000ef0000720c */ /* 0x000fc40001741670 */
[----:B------:R-:W-:Y:S02]  /*c0f0*/  ISETP.LT.OR P0, PT, R0, R237, P0 ;  /* 0x000000ed0000720c */ /* 0x000fe40000701670 */
[C---:B------:R-:W-:Y:S02]  /*c100*/  ISETP.GE.AND P6, PT, R2.reuse, R249, PT ;  /* 0x000000f90200720c */ /* 0x040fe40003fc6270 */
[C---:B------:R-:W-:Y:S02]  /*c110*/  ISETP.GE.AND P5, PT, R2.reuse, R245, PT ;  /* 0x000000f50200720c */ /* 0x040fe40003fa6270 */
[C---:B------:R-:W-:Y:S02]  /*c120*/  ISETP.GE.AND P3, PT, R2.reuse, R247, PT ;  /* 0x000000f70200720c */ /* 0x040fe40003f66270 */
[C---:B------:R-:W-:Y:S02]  /*c130*/  ISETP.GE.AND P1, PT, R2.reuse, R243, PT ;  /* 0x000000f30200720c */ /* 0x040fe40003f26270 */
[----:B------:R-:W-:-:S02]  /*c140*/  ISETP.LT.OR P6, PT, R2, R241, P6 ;  /* 0x000000f10200720c */ /* 0x000fc400037c1670 */
[C---:B------:R-:W-:Y:S02]  /*c150*/  ISETP.LT.OR P5, PT, R2.reuse, R239, P5 ;  /* 0x000000ef0200720c */ /* 0x040fe40002fa1670 */
[C---:B------:R-:W-:Y:S02]  /*c160*/  ISETP.LT.OR P3, PT, R2.reuse, R237, P3 ;  /* 0x000000ed0200720c */ /* 0x040fe40001f61670 */
[----:B------:R-:W-:Y:S01]  /*c170*/  ISETP.LT.OR P1, PT, R2, R235, P1 ;  /* 0x000000eb0200720c */ /* 0x000fe20000f21670 */
[----:B------:R-:W-:Y:S01]  /*c180*/  VIADD R2, R0, 0x8 ;  /* 0x0000000800027836 */ /* 0x000fe20000000000 */
[----:B------:R-:W-:Y:S01]  /*c190*/  FSEL R89, R89, -INF , !P0 ;  /* 0xff80000059597808 */ /* 0x000fe20004000000 */
[----:B-1----:R-:W-:Y:S03]  /*c1a0*/  HMMA.16816.F32.BF16 R52, R8, R12, R120 ;  /* 0x0000000c0834723c */ /* 0x002fe60000041878 */
[----:B------:R-:W-:-:S04]  /*c1b0*/  ISETP.GE.AND P0, PT, R2, R245, PT ;  /* 0x000000f50200720c */ /* 0x000fc80003f06270 */
[----:B------:R-:W-:Y:S01]  /*c1c0*/  ISETP.LT.OR P0, PT, R2, R239, P0 ;  /* 0x000000ef0200720c */ /* 0x000fe20000701670 */
[----:B------:R-:W-:Y:S01]  /*c1d0*/  HMMA.16816.F32.BF16 R36, R4, R12, R124 ;  /* 0x0000000c0424723c */ /* 0x000fe2000004187c */
[----:B------:R-:W-:Y:S02]  /*c1e0*/  IMAD.MOV.U32 R120, RZ, RZ, R63 ;  /* 0x000000ffff787224 */ /* 0x000fe400078e003f */
[----:B------:R-:W-:Y:S02]  /*c1f0*/  IMAD.MOV.U32 R121, RZ, RZ, R62 ;  /* 0x000000ffff797224 */ /* 0x000fe400078e003e */
[----:B------:R-:W-:Y:S01]  /*c200*/  IMAD.MOV.U32 R122, RZ, RZ, R61 ;  /* 0x000000ffff7a7224 */ /* 0x000fe200078e003d */
[----:B------:R-:W-:Y:S01]  /*c210*/  HMMA.16816.F32.BF16 R20, R8, R14, R200 ;  /* 0x0000000e0814723c */ /* 0x000fe200000418c8 */
[----:B------:R-:W-:-:S05]  /*c220*/  IMAD.MOV.U32 R123, RZ, RZ, R60 ;  /* 0x000000ffff7b7224 */ /* 0x000fca00078e003c */
[----:B------:R-:W-:Y:S01]  /*c230*/  HMMA.16816.F32.BF16 R60, R4, R14, R204 ;  /* 0x0000000e043c723c */ /* 0x000fe200000418cc */
[----:B------:R-:W1:Y:S05]  /*c240*/  LDSM.16.M88.4 R12, [R220+0x3000] ;  /* 0x00300000dc0c783b */ /* 0x000e6a0000000200 */
[-C--:B-1----:R-:W-:Y:S06]  /*c250*/  HMMA.16816.F32.BF16 R48, R8, R12.reuse, R48 ;  /* 0x0000000c0830723c */ /* 0x082fec0000041830 */
[C---:B------:R-:W-:Y:S06]  /*c260*/  HMMA.16816.F32.BF16 R32, R4.reuse, R12, R32 ;  /* 0x0000000c0420723c */ /* 0x040fec0000041820 */
[-C--:B------:R-:W-:Y:S06]  /*c270*/  HMMA.16816.F32.BF16 R104, R4, R14.reuse, R104 ;  /* 0x0000000e0468723c */ /* 0x080fec0000041868 */
[----:B------:R-:W-:Y:S01]  /*c280*/  HMMA.16816.F32.BF16 R16, R8, R14, R16 ;  /* 0x0000000e0810723c */ /* 0x000fe20000041810 */
[----:B------:R-:W1:Y:S01]  /*c290*/  LDSM.16.M88.4 R12, [R220+0x3800] ;  /* 0x00380000dc0c783b */ /* 0x000e620000000200 */
[----:B------:R-:W-:Y:S01]  /*c2a0*/  UISETP.GT.AND UP0, UPT, UR21, UR12, UPT ;  /* 0x0000000c1500728c */ /* 0x000fe2000bf04270 */
[----:B------:R-:W-:-:S04]  /*c2b0*/  DEPBAR.LE SB0, 0x0 ;  /* 0x000080000000791a */ /* 0x000fc80000000000 */
[C---:B-1----:R-:W-:Y:S06]  /*c2c0*/  HMMA.16816.F32.BF16 R120, R4.reuse, R12, R120 ;  /* 0x0000000c0478723c */ /* 0x042fec0000041878 */
[----:B------:R-:W-:-:S15]  /*c2d0*/  HMMA.16816.F32.BF16 R4, R4, R14, R108 ;  /* 0x0000000e0404723c */ /* 0x000fde000004186c */
[----:B------:R-:W-:-:S02]  /*c2e0*/  NOP ;  /* 0x0000000000007918 */ /* 0x000fc40000000000 */
[----:B------:R-:W-:Y:S01]  /*c2f0*/  STL.64 [R1+0x18], R122 ;  /* 0x0000187a01007387 */ /* 0x000fe20000100a00 */
[----:B------:R-:W-:Y:S02]  /*c300*/  IMAD.MOV.U32 R69, RZ, RZ, R120 ;  /* 0x000000ffff457224 */ /* 0x000fe400078e0078 */
[----:B------:R-:W-:-:S03]  /*c310*/  IMAD.MOV.U32 R68, RZ, RZ, R121 ;  /* 0x000000ffff447224 */ /* 0x000fc600078e0079 */
[----:B------:R-:W-:Y:S04]  /*c320*/  STL.64 [R1+0x70], R4 ;  /* 0x0000700401007387 */ /* 0x000fe80000100a00 */
[----:B------:R1:W-:Y:S02]  /*c330*/  STL.64 [R1+0x78], R6 ;  /* 0x0000780601007387 */ /* 0x0003e40000100a00 */
[C---:B-1----:R-:W-:Y:S06]  /*c340*/  HMMA.16816.F32.BF16 R4, R8.reuse, R12, R112 ;  /* 0x0000000c0804723c */ /* 0x042fec0000041870 */
[----:B------:R-:W-:Y:S01]  /*c350*/  HMMA.16816.F32.BF16 R8, R8, R14, R100 ;  /* 0x0000000e0808723c */ /* 0x000fe20000041864 */
[----:B------:R-:W-:Y:S01]  /*c360*/  FSEL R12, R98, -INF , !P4 ;  /* 0xff800000620c7808 */ /* 0x000fe20006000000 */
[----:B------:R-:W-:Y:S01]  /*c370*/  BAR.SYNC.DEFER_BLOCKING 0x0 ;  /* 0x0000000000007b1d */ /* 0x000fe20000010000 */
[----:B------:R-:W-:-:S02]  /*c380*/  ISETP.GE.AND P4, PT, R0, R243, PT ;  /* 0x000000f30000720c */ /* 0x000fc40003f86270 */
[----:B------:R-:W-:Y:S02]  /*c390*/  FSEL R13, R99, -INF , !P2 ;  /* 0xff800000630d7808 */ /* 0x000fe40005000000 */
[----:B------:R-:W-:Y:S02]  /*c3a0*/  ISETP.LT.OR P4, PT, R0, R235, P4 ;  /* 0x000000eb0000720c */ /* 0x000fe40002781670 */
[----:B------:R-:W-:Y:S02]  /*c3b0*/  FSEL R99, R90, -INF , !P3 ;  /* 0xff8000005a637808 */ /* 0x000fe40005800000 */
[----:B------:R-:W-:Y:S02]  /*c3c0*/  FSEL R97, R88, -INF , !P4 ;  /* 0xff80000058617808 */ /* 0x000fe40006000000 */
[C---:B------:R-:W-:Y:S02]  /*c3d0*/  ISETP.GE.AND P2, PT, R2.reuse, R249, PT ;  /* 0x000000f90200720c */ /* 0x040fe40003f46270 */
[----:B------:R-:W-:-:S02]  /*c3e0*/  ISETP.GE.AND P4, PT, R2, R247, PT ;  /* 0x000000f70200720c */ /* 0x000fc40003f86270 */
[C---:B------:R-:W-:Y:S02]  /*c3f0*/  ISETP.GE.AND P3, PT, R2.reuse, R243, PT ;  /* 0x000000f30200720c */ /* 0x040fe40003f66270 */
[C---:B------:R-:W-:Y:S02]  /*c400*/  ISETP.LT.OR P2, PT, R2.reuse, R241, P2 ;  /* 0x000000f10200720c */ /* 0x040fe40001741670 */
[C---:B------:R-:W-:Y:S02]  /*c410*/  ISETP.LT.OR P4, PT, R2.reuse, R237, P4 ;  /* 0x000000ed0200720c */ /* 0x040fe40002781670 */
[----:B------:R-:W-:Y:S01]  /*c420*/  ISETP.LT.OR P3, PT, R2, R235, P3 ;  /* 0x000000eb0200720c */ /* 0x000fe20001f61670 */
[----:B------:R-:W-:Y:S01]  /*c430*/  VIADD R2, R0, 0x9 ;  /* 0x0000000900027836 */ /* 0x000fe20000000000 */
[----:B------:R-:W-:Y:S02]  /*c440*/  FSEL R101, R91, -INF , !P1 ;  /* 0xff8000005b657808 */ /* 0x000fe40004800000 */
[----:B------:R-:W-:-:S02]  /*c450*/  FSEL R14, R252, -INF , !P6 ;  /* 0xff800000fc0e7808 */ /* 0x000fc40007000000 */
[----:B------:R-:W-:Y:S02]  /*c460*/  FSEL R90, R251, -INF , !P5 ;  /* 0xff800000fb5a7808 */ /* 0x000fe40006800000 */
[----:B------:R-:W-:Y:S02]  /*c470*/  FSEL R88, R250, -INF , !P2 ;  /* 0xff800000fa587808 */ /* 0x000fe40005000000 */
[C---:B------:R-:W-:Y:S02]  /*c480*/  ISETP.GE.AND P6, PT, R2.reuse, R249, PT ;  /* 0x000000f90200720c */ /* 0x040fe40003fc6270 */
[C---:B------:R-:W-:Y:S02]  /*c490*/  ISETP.GE.AND P5, PT, R2.reuse, R245, PT ;  /* 0x000000f50200720c */ /* 0x040fe40003fa6270 */
[C---:B------:R-:W-:Y:S02]  /*c4a0*/  ISETP.GE.AND P1, PT, R2.reuse, R247, PT ;  /* 0x000000f70200720c */ /* 0x040fe40003f26270 */
[----:B------:R-:W-:-:S02]  /*c4b0*/  ISETP.GE.AND P2, PT, R2, R243, PT ;  /* 0x000000f30200720c */ /* 0x000fc40003f46270 */
[C---:B------:R-:W-:Y:S02]  /*c4c0*/  ISETP.LT.OR P6, PT, R2.reuse, R241, P6 ;  /* 0x000000f10200720c */ /* 0x040fe400037c1670 */
[C---:B------:R-:W-:Y:S02]  /*c4d0*/  ISETP.LT.OR P5, PT, R2.reuse, R239, P5 ;  /* 0x000000ef0200720c */ /* 0x040fe40002fa1670 */
[C---:B------:R-:W-:Y:S02]  /*c4e0*/  ISETP.LT.OR P1, PT, R2.reuse, R237, P1 ;  /* 0x000000ed0200720c */ /* 0x040fe40000f21670 */
[----:B------:R-:W-:Y:S01]  /*c4f0*/  ISETP.LT.OR P2, PT, R2, R235, P2 ;  /* 0x000000eb0200720c */ /* 0x000fe20001741670 */
[----:B------:R-:W-:Y:S01]  /*c500*/  VIADD R2, R0, 0x10 ;  /* 0x0000001000027836 */ /* 0x000fe20000000000 */
[----:B------:R-:W-:Y:S02]  /*c510*/  FSEL R91, R248, -INF , !P0 ;  /* 0xff800000f85b7808 */ /* 0x000fe40004000000 */
[----:B------:R-:W-:-:S02]  /*c520*/  FSEL R98, R246, -INF , !P4 ;  /* 0xff800000f6627808 */ /* 0x000fc40006000000 */
[C---:B------:R-:W-:Y:S02]  /*c530*/  ISETP.GE.AND P0, PT, R2.reuse, R249, PT ;  /* 0x000000f90200720c */ /* 0x040fe40003f06270 */
[C---:B------:R-:W-:Y:S02]  /*c540*/  ISETP.GE.AND P4, PT, R2.reuse, R245, PT ;  /* 0x000000f50200720c */ /* 0x040fe40003f86270 */
[----:B------:R-:W-:Y:S02]  /*c550*/  ISETP.LT.OR P0, PT, R2, R241, P0 ;  /* 0x000000f10200720c */ /* 0x000fe40000701670 */
[----:B------:R-:W-:Y:S02]  /*c560*/  FSEL R102, R244, -INF , !P3 ;  /* 0xff800000f4667808 */ /* 0x000fe40005800000 */
[----:B------:R-:W-:Y:S02]  /*c570*/  FSEL R100, R242, -INF , !P1 ;  /* 0xff800000f2647808 */ /* 0x000fe40004800000 */
[----:B------:R-:W-:-:S02]  /*c580*/  ISETP.GE.AND P3, PT, R2, R247, PT ;  /* 0x000000f70200720c */ /* 0x000fc40003f66270 */
[----:B------:R-:W-:Y:S02]  /*c590*/  ISETP.GE.AND P1, PT, R2, R243, PT ;  /* 0x000000f30200720c */ /* 0x000fe40003f26270 */
[----:B------:R-:W-:Y:S02]  /*c5a0*/  FSEL R108, R134, -INF , !P0 ;  /* 0xff800000866c7808 */ /* 0x000fe40004000000 */
[C---:B------:R-:W-:Y:S02]  /*c5b0*/  ISETP.LT.OR P4, PT, R2.reuse, R239, P4 ;  /* 0x000000ef0200720c */ /* 0x040fe40002781670 */
[C---:B------:R-:W-:Y:S01]  /*c5c0*/  ISETP.LT.OR P3, PT, R2.reuse, R237, P3 ;  /* 0x000000ed0200720c */ /* 0x040fe20001f61670 */
[----:B------:R1:W-:Y:S01]  /*c5d0*/  STL [R1+0x8], R108 ;  /* 0x0000086c01007387 */ /* 0x0003e20000100800 */
[----:B------:R-:W-:Y:S01]  /*c5e0*/  ISETP.LT.OR P1, PT, R2, R235, P1 ;  /* 0x000000eb0200720c */ /* 0x000fe20000f21670 */
[----:B------:R-:W-:Y:S01]  /*c5f0*/  VIADD R2, R0, 0x11 ;  /* 0x0000001100027836 */ /* 0x000fe20000000000 */
        /* <DEDUP_REMOVED lines=12> */
[----:B-1----:R-:W-:Y:S02]  /*c6c0*/  FSEL R108, R133, -INF , !P4 ;  /* 0xff800000856c7808 */ /* 0x002fe40006000000 */
[----:B------:R-:W-:-:S02]  /*c6d0*/  FSEL R115, R212, -INF , !P3 ;  /* 0xff800000d4737808 */ /* 0x000fc40005800000 */
[C---:B------:R-:W-:Y:S01]  /*c6e0*/  ISETP.GE.AND P4, PT, R2.reuse, R249, PT ;  /* 0x000000f90200720c */ /* 0x040fe20003f86270 */
[----:B------:R1:W-:Y:S01]  /*c6f0*/  STL [R1+0x24], R108 ;  /* 0x0000246c01007387 */ /* 0x0003e20000100800 */
[C---:B------:R-:W-:Y:S02]  /*c700*/  ISETP.GE.AND P3, PT, R2.reuse, R245, PT ;  /* 0x000000f50200720c */ /* 0x040fe40003f66270 */
[----:B------:R-:W-:Y:S02]  /*c710*/  FSEL R3, R3, -INF , !P6 ;  /* 0xff80000003037808 */ /* 0x000fe40007000000 */
[C---:B------:R-:W-:Y:S02]  /*c720*/  ISETP.LT.OR P4, PT, R2.reuse, R241, P4 ;  /* 0x000000f10200720c */ /* 0x040fe40002781670 */
[----:B------:R-:W-:Y:S02]  /*c730*/  ISETP.LT.OR P3, PT, R2, R239, P3 ;  /* 0x000000ef0200720c */ /* 0x000fe40001f61670 */
[----:B------:R-:W-:-:S02]  /*c740*/  FSEL R109, R213, -INF , !P5 ;  /* 0xff800000d56d7808 */ /* 0x000fc40006800000 */
[----:B------:R-:W-:Y:S02]  /*c750*/  FSEL R246, R128, -INF , !P4 ;  /* 0xff80000080f67808 */ /* 0x000fe40006000000 */
[----:B------:R-:W-:Y:S02]  /*c760*/  FSEL R120, R130, -INF , !P3 ;  /* 0xff80000082787808 */ /* 0x000fe40005800000 */
[----:B-1----:R-:W-:Y:S02]  /*c770*/  FSEL R108, R214, -INF , !P1 ;  /* 0xff800000d66c7808 */ /* 0x002fe40004800000 */
[----:B------:R-:W-:-:S03]  /*c780*/  ISETP.GE.AND P1, PT, R2, R247, PT ;  /* 0x000000f70200720c */ /* 0x000fc60003f26270 */
[----:B------:R1:W-:Y:S01]  /*c790*/  STL [R1+0x4c], R108 ;  /* 0x00004c6c01007387 */ /* 0x0003e20000100800 */
[----:B------:R-:W-:Y:S02]  /*c7a0*/  ISETP.LT.OR P1, PT, R2, R237, P1 ;  /* 0x000000ed0200720c */ /* 0x000fe40000f21670 */
[----:B-1----:R-:W-:Y:S02]  /*c7b0*/  FSEL R108, R132, -INF , !P2 ;  /* 0xff800000846c7808 */ /* 0x002fe40005000000 */
[----:B------:R-:W-:-:S03]  /*c7c0*/  ISETP.GE.AND P2, PT, R2, R243, PT ;  /* 0x000000f30200720c */ /* 0x000fc60003f46270 */
[----:B------:R-:W-:Y:S01]  /*c7d0*/  STL [R1], R108 ;  /* 0x0000006c01007387 */ /* 0x000fe20000100800 */
[----:B------:R-:W-:Y:S01]  /*c7e0*/  ISETP.LT.OR P2, PT, R2, R235, P2 ;  /* 0x000000eb0200720c */ /* 0x000fe20001741670 */
[----:B------:R-:W-:Y:S02]  /*c7f0*/  VIADD R2, R0, 0x19 ;  /* 0x0000001900027836 */ /* 0x000fe40000000000 */
[----:B------:R1:W-:Y:S01]  /*c800*/  STL [R1+0x20], R3 ;  /* 0x0000200301007387 */ /* 0x0003e20000100800 */
[----:B------:R-:W-:Y:S02]  /*c810*/  FSEL R242, R210, -INF , !P2 ;  /* 0xff800000d2f27808 */ /* 0x000fe40005000000 */
[C---:B------:R-:W-:Y:S02]  /*c820*/  ISETP.GE.AND P6, PT, R2.reuse, R249, PT ;  /* 0x000000f90200720c */ /* 0x040fe40003fc6270 */
[C---:B------:R-:W-:Y:S02]  /*c830*/  ISETP.GE.AND P5, PT, R2.reuse, R245, PT ;  /* 0x000000f50200720c */ /* 0x040fe40003fa6270 */
[----:B------:R-:W-:-:S02]  /*c840*/  ISETP.GE.AND P4, PT, R2, R243, PT ;  /* 0x000000f30200720c */ /* 0x000fc40003f86270 */
[C---:B------:R-:W-:Y:S02]  /*c850*/  ISETP.LT.OR P6, PT, R2.reuse, R241, P6 ;  /* 0x000000f10200720c */ /* 0x040fe400037c1670 */
[C---:B------:R-:W-:Y:S02]  /*c860*/  ISETP.LT.OR P5, PT, R2.reuse, R239, P5 ;  /* 0x000000ef0200720c */ /* 0x040fe40002fa1670 */
[----:B------:R-:W-:Y:S02]  /*c870*/  ISETP.LT.OR P4, PT, R2, R235, P4 ;  /* 0x000000eb0200720c */ /* 0x000fe40002781670 */
[----:B------:R-:W-:Y:S02]  /*c880*/  FSEL R238, R129, -INF , !P6 ;  /* 0xff80000081ee7808 */ /* 0x000fe40007000000 */
[----:B------:R-:W-:Y:S02]  /*c890*/  FSEL R110, R211, -INF , !P4 ;  /* 0xff800000d36e7808 */ /* 0x000fe40006000000 */
[----:B------:R-:W-:-:S02]  /*c8a0*/  FSEL R250, R131, -INF , !P5 ;  /* 0xff80000083fa7808 */ /* 0x000fc40006800000 */
[----:B-1----:R-:W-:Y:S02]  /*c8b0*/  FSEL R3, R215, -INF , !P0 ;  /* 0xff800000d7037808 */ /* 0x002fe40004000000 */
[----:B------:R-:W-:-:S03]  /*c8c0*/  ISETP.GE.AND P0, PT, R2, R247, PT ;  /* 0x000000f70200720c */ /* 0x000fc60003f06270 */
[----:B------:R1:W-:Y:S01]  /*c8d0*/  STL [R1+0x48], R3 ;  /* 0x0000480301007387 */ /* 0x0003e20000100800 */
[----:B------:R-:W-:Y:S01]  /*c8e0*/  ISETP.LT.OR P0, PT, R2, R237, P0 ;  /* 0x000000ed0200720c */ /* 0x000fe20000701670 */
[----:B------:R-:W-:-:S05]  /*c8f0*/  VIADD R2, R0, 0x20 ;  /* 0x0000002000027836 */ /* 0x000fca0000000000 */
[C---:B------:R-:W-:Y:S02]  /*c900*/  ISETP.GE.AND P3, PT, R2.reuse, R249, PT ;  /* 0x000000f90200720c */ /* 0x040fe40003f66270 */
[C---:B------:R-:W-:Y:S02]  /*c910*/  ISETP.GE.AND P2, PT, R2.reuse, R247, PT ;  /* 0x000000f70200720c */ /* 0x040fe40003f46270 */
[C---:B------:R-:W-:Y:S02]  /*c920*/  ISETP.LT.OR P3, PT, R2.reuse, R241, P3 ;  /* 0x000000f10200720c */ /* 0x040fe40001f61670 */
[----:B------:R-:W-:Y:S02]  /*c930*/  ISETP.LT.OR P2, PT, R2, R237, P2 ;  /* 0x000000ed0200720c */ /* 0x000fe40001741670 */
[----:B------:R-:W-:Y:S02]  /*c940*/  FSEL R236, R116, -INF , !P3 ;  /* 0xff80000074ec7808 */ /* 0x000fe40005800000 */
[----:B-1----:R-:W-:-:S02]  /*c950*/  FSEL R3, R208, -INF , !P1 ;  /* 0xff800000d0037808 */ /* 0x002fc40004800000 */
[----:B------:R-:W-:-:S03]  /*c960*/  ISETP.GE.AND P1, PT, R2, R245, PT ;  /* 0x000000f50200720c */ /* 0x000fc60003f26270 */
[----:B------:R1:W-:Y:S01]  /*c970*/  STL [R1+0x44], R3 ;  /* 0x0000440301007387 */ /* 0x0003e20000100800 */
[----:B------:R-:W-:-:S04]  /*c980*/  ISETP.LT.OR P1, PT, R2, R239, P1 ;  /* 0x000000ef0200720c */ /* 0x000fc80000f21670 */
[----:B------:R-:W-:Y:S02]  /*c990*/  FSEL R118, R118, -INF , !P1 ;  /* 0xff80000076767808 */ /* 0x000fe40004800000 */
[----:B-1----:R-:W-:Y:S02]  /*c9a0*/  FSEL R3, R209, -INF , !P0 ;  /* 0xff800000d1037808 */ /* 0x002fe40004000000 */
[----:B------:R-:W-:-:S03]  /*c9b0*/  ISETP.GE.AND P0, PT, R2, R243, PT ;  /* 0x000000f30200720c */ /* 0x000fc60003f06270 */
[----:B------:R1:W-:Y:S01]  /*c9c0*/  STL [R1+0x40], R3 ;  /* 0x0000400301007387 */ /* 0x0003e20000100800 */
[----:B------:R-:W-:Y:S01]  /*c9d0*/  ISETP.LT.OR P0, PT, R2, R235, P0 ;  /* 0x000000eb0200720c */ /* 0x000fe20000701670 */
[----:B------:R-:W-:-:S03]  /*c9e0*/  VIADD R2, R0, 0x21 ;  /* 0x0000002100027836 */ /* 0x000fc60000000000 */
[----:B------:R-:W-:Y:S02]  /*c9f0*/  FSEL R116, R94, -INF , !P0 ;  /* 0xff8000005e747808 */ /* 0x000fe40004000000 */
        /* <DEDUP_REMOVED lines=9> */
[----:B------:R-:W-:Y:S02]  /*ca90*/  FSEL R215, R117, -INF , !P4 ;  /* 0xff80000075d77808 */ /* 0x000fe40006000000 */
[----:B-1----:R-:W-:Y:S02]  /*caa0*/  FSEL R3, R92, -INF , !P2 ;  /* 0xff8000005c037808 */ /* 0x002fe40005000000 */
[----:B------:R-:W-:-:S02]  /*cab0*/  ISETP.GE.AND P1, PT, R2, R249, PT ;  /* 0x000000f90200720c */ /* 0x000fc40003f26270 */
[C---:B------:R-:W-:Y:S01]  /*cac0*/  ISETP.GE.AND P2, PT, R2.reuse, R245, PT ;  /* 0x000000f50200720c */ /* 0x040fe20003f46270 */
[----:B------:R1:W-:Y:S01]  /*cad0*/  STL [R1+0x38], R3 ;  /* 0x0000380301007387 */ /* 0x0003e20000100800 */
[C---:B------:R-:W-:Y:S02]  /*cae0*/  ISETP.GE.AND P0, PT, R2.reuse, R247, PT ;  /* 0x000000f70200720c */ /* 0x040fe40003f06270 */
[C---:B------:R-:W-:Y:S02]  /*caf0*/  ISETP.GE.AND P4, PT, R2.reuse, R243, PT ;  /* 0x000000f30200720c */ /* 0x040fe40003f86270 */
        /* <DEDUP_REMOVED lines=8> */
[C---:B------:R-:W-:Y:S02]  /*cb80*/  ISETP.GE.AND P6, PT, R2.reuse, R249, PT ;  /* 0x000000f90200720c */ /* 0x040fe40003fc6270 */
[----:B------:R-:W-:-:S02]  /*cb90*/  ISETP.GE.AND P3, PT, R2, R247, PT ;  /* 0x000000f70200720c */ /* 0x000fc40003f66270 */
[C---:B------:R-:W-:Y:S02]  /*cba0*/  ISETP.GE.AND P1, PT, R2.reuse, R243, PT ;  /* 0x000000f30200720c */ /* 0x040fe40003f26270 */
[----:B-1----:R-:W-:Y:S02]  /*cbb0*/  FSEL R3, R93, -INF , !P5 ;  /* 0xff8000005d037808 */ /* 0x002fe40006800000 */
[C---:B------:R-:W-:Y:S02]  /*cbc0*/  ISETP.GE.AND P5, PT, R2.reuse, R245, PT ;  /* 0x000000f50200720c */ /* 0x040fe40003fa6270 */
[C---:B------:R-:W-:Y:S01]  /*cbd0*/  ISETP.LT.OR P6, PT, R2.reuse, R241, P6 ;  /* 0x000000f10200720c */ /* 0x040fe200037c1670 */
[----:B------:R1:W-:Y:S01]  /*cbe0*/  STL [R1+0x30], R3 ;  /* 0x0000300301007387 */ /* 0x0003e20000100800 */
        /* <DEDUP_REMOVED lines=10> */
[C---:B------:R-:W-:Y:S02]  /*cc90*/  ISETP.LT.OR P2, PT, R2.reuse, R241, P2 ;  /* 0x000000f10200720c */ /* 0x040fe40001741670 */
[C---:B------:R-:W-:Y:S02]  /*cca0*/  ISETP.LT.OR P0, PT, R2.reuse, R239, P0 ;  /* 0x000000ef0200720c */ /* 0x040fe40000701670 */
[C---:B------:R-:W-:Y:S02]  /*ccb0*/  ISETP.LT.OR P4, PT, R2.reuse, R237, P4 ;  /* 0x000000ed0200720c */ /* 0x040fe40002781670 */
[----:B-1----:R-:W-:Y:S02]  /*ccc0*/  FSEL R3, R85, -INF , !P3 ;  /* 0xff80000055037808 */ /* 0x002fe40005800000 */
[----:B------:R-:W-:-:S02]  /*ccd0*/  ISETP.GE.AND P3, PT, R2, R243, PT ;  /* 0x000000f30200720c */ /* 0x000fc40003f66270 */
[----:B------:R-:W-:Y:S01]  /*cce0*/  FSEL R87, R87, -INF , !P1 ;  /* 0xff80000057577808 */ /* 0x000fe20004800000 */
[----:B------:R1:W-:Y:S01]  /*ccf0*/  STL [R1+0x2c], R3 ;  /* 0x00002c0301007387 */ /* 0x0003e20000100800 */
[----:B------:R-:W-:Y:S01]  /*cd00*/  ISETP.LT.OR P3, PT, R2, R235, P3 ;  /* 0x000000eb0200720c */ /* 0x000fe20001f61670 */
[----:B------:R-:W-:Y:S01]  /*cd10*/  VIADD R2, R0, 0x31 ;  /* 0x0000003100027836 */ /* 0x000fe20000000000 */
[----:B------:R-:W-:Y:S02]  /*cd20*/  FSEL R207, R81, -INF , !P6 ;  /* 0xff80000051cf7808 */ /* 0x000fe40007000000 */
[----:B------:R-:W-:Y:S02]  /*cd30*/  FSEL R214, R83, -INF , !P5 ;  /* 0xff80000053d67808 */ /* 0x000fe40006800000 */
[----:B------:R-:W-:Y:S02]  /*cd40*/  FSEL R206, R76, -INF , !P2 ;  /* 0xff8000004cce7808 */ /* 0x000fe40005000000 */
[----:B------:R-:W-:-:S02]  /*cd50*/  ISETP.GE.AND P1, PT, R2, R249, PT ;  /* 0x000000f90200720c */ /* 0x000fc40003f26270 */
[C---:B------:R-:W-:Y:S02]  /*cd60*/  ISETP.GE.AND P6, PT, R2.reuse, R245, PT ;  /* 0x000000f50200720c */ /* 0x040fe40003fc6270 */
        /* <DEDUP_REMOVED lines=9> */
[----:B-1----:R-:W-:Y:S02]  /*ce00*/  FSEL R3, R46, -INF , !P3 ;  /* 0xff8000002e037808 */ /* 0x002fe40005800000 */
[----:B------:R-:W-:Y:S01]  /*ce10*/  FSEL R204, R77, -INF , !P1 ;  /* 0xff8000004dcc7808 */ /* 0x000fe20004800000 */
[----:B------:R1:W-:Y:S01]  /*ce20*/  STL [R1+0x28], R44 ;  /* 0x0000282c01007387 */ /* 0x0003e20000100800 */
        /* <DEDUP_REMOVED lines=13> */
[----:B------:R-:W-:Y:S02]  /*cf00*/  ISETP.GE.AND P6, PT, R2, R249, PT ;  /* 0x000000f90200720c */ /* 0x000fe40003fc6270 */
[----:B-1----:R-:W-:-:S02]  /*cf10*/  FSEL R44, R45, -INF , !P5 ;  /* 0xff8000002d2c7808 */ /* 0x002fc40006800000 */
        /* <DEDUP_REMOVED lines=21> */
[----:B---3--:R-:W-:Y:S02]  /*d070*/  FSEL R3, R75, -INF , !P0 ;  /* 0xff8000004b037808 */ /* 0x008fe40004000000 */
[----:B------:R-:W-:Y:S02]  /*d080*/  FSEL R134, R29, -INF , !P6 ;  /* 0xff8000001d867808 */ /* 0x000fe40007000000 */
[----:B------:R-:W-:Y:S01]  /*d090*/  FSEL R202, R31, -INF , !P5 ;  /* 0xff8000001fca7808 */ /* 0x000fe20006800000 */
[----:B------:R1:W-:Y:S01]  /*d0a0*/  STL [R1+0x94], R3 ;  /* 0x0000940301007387 */ /* 0x0003e20000100800 */
        /* <DEDUP_REMOVED lines=91> */
[----:B------:R-:W-:Y:S02]  /*d660*/  FSEL R127, R61, -INF , !P1 ;  /* 0xff8000003d7f7808 */ /* 0x000fe40004800000 */
[C---:B------:R-:W-:Y:S01]  /*d670*/  ISETP.GE.AND P0, PT, R2.reuse, R249, PT ;  /* 0x000000f90200720c */ /* 0x040fe20003f06270 */
[----:B------:R1:W-:Y:S01]  /*d680*/  STL [R1+0x6c], R3 ;  /* 0x00006c0301007387 */ /* 0x0003e20000100800 */
[----:B------:R-:W-:-:S02]  /*d690*/  ISETP.GE.AND P4, PT, R2, R245, PT ;  /* 0x000000f50200720c */ /* 0x000fc40003f86270 */
[C---:B------:R-:W-:Y:S02]  /*d6a0*/  ISETP.GE.AND P3, PT, R2.reuse, R247, PT ;  /* 0x000000f70200720c */ /* 0x040fe40003f66270 */
[C---:B------:R-:W-:Y:S02]  /*d6b0*/  ISETP.GE.AND P1, PT, R2.reuse, R243, PT ;  /* 0x000000f30200720c */ /* 0x040fe40003f26270 */
[C---:B------:R-:W-:Y:S02]  /*d6c0*/  ISETP.LT.OR P0, PT, R2.reuse, R241, P0 ;  /* 0x000000f10200720c */ /* 0x040fe40000701670 */
[C---:B------:R-:W-:Y:S02]  /*d6d0*/  ISETP.LT.OR P4, PT, R2.reuse, R239, P4 ;  /* 0x000000ef0200720c */ /* 0x040fe40002781670 */
[C---:B------:R-:W-:Y:S02]  /*d6e0*/  ISETP.LT.OR P3, PT, R2.reuse, R237, P3 ;  /* 0x000000ed0200720c */ /* 0x040fe40001f61670 */
[----:B------:R-:W-:Y:S01]  /*d6f0*/  ISETP.LT.OR P1, PT, R2, R235, P1 ;  /* 0x000000eb0200720c */ /* 0x000fe20000f21670 */
[----:B------:R-:W-:Y:S01]  /*d700*/  VIADD R2, R0, 0x61 ;  /* 0x0000006100027836 */ /* 0x000fe20000000000 */
[----:B------:R-:W-:-:S02]  /*d710*/  FSEL R79, R21, -INF , !P6 ;  /* 0xff800000154f7808 */ /* 0x000fc40007000000 */
[----:B------:R-:W-:Y:S02]  /*d720*/  FSEL R83, R23, -INF , !P5 ;  /* 0xff80000017537808 */ /* 0x000fe40006800000 */
[----:B------:R-:W-:Y:S02]  /*d730*/  FSEL R77, R48, -INF , !P0 ;  /* 0xff800000304d7808 */ /* 0x000fe40004000000 */
[C---:B------:R-:W-:Y:S02]  /*d740*/  ISETP.GE.AND P6, PT, R2.reuse, R245, PT ;  /* 0x000000f50200720c */ /* 0x040fe40003fc6270 */
[C---:B------:R-:W-:Y:S02]  /*d750*/  ISETP.GE.AND P5, PT, R2.reuse, R247, PT ;  /* 0x000000f70200720c */ /* 0x040fe40003fa6270 */
[----:B-1----:R-:W-:Y:S02]  /*d760*/  FSEL R3, R63, -INF , !P2 ;  /* 0xff8000003f037808 */ /* 0x002fe40005000000 */
[----:B------:R-:W-:-:S02]  /*d770*/  ISETP.GE.AND P2, PT, R2, R249, PT ;  /* 0x000000f90200720c */ /* 0x000fc40003f46270 */
[C---:B------:R-:W-:Y:S01]  /*d780*/  ISETP.GE.AND P0, PT, R2.reuse, R243, PT ;  /* 0x000000f30200720c */ /* 0x040fe20003f06270 */
[----:B------:R1:W-:Y:S01]  /*d790*/  STL [R1+0x68], R3 ;  /* 0x0000680301007387 */ /* 0x0003e20000100800 */
        /* <DEDUP_REMOVED lines=13> */
[----:B------:R-:W-:Y:S01]  /*d870*/  ISETP.LT.OR P4, PT, R2, R241, P4 ;  /* 0x000000f10200720c */ /* 0x000fe20002781670 */
[----:B-1----:R-:W-:Y:S01]  /*d880*/  VIADD R3, R0, 0x70 ;  /* 0x0000007000037836 */ /* 0x002fe20000000000 */
[C---:B------:R-:W-:Y:S02]  /*d890*/  ISETP.LT.OR P3, PT, R2.reuse, R239, P3 ;  /* 0x000000ef0200720c */ /* 0x040fe40001f61670 */
[C---:B------:R-:W-:Y:S02]  /*d8a0*/  ISETP.LT.OR P1, PT, R2.reuse, R237, P1 ;  /* 0x000000ed0200720c */ /* 0x040fe40000f21670 */
[----:B------:R-:W-:Y:S01]  /*d8b0*/  ISETP.LT.OR P2, PT, R2, R235, P2 ;  /* 0x000000eb0200720c */ /* 0x000fe20001741670 */
[----:B------:R-:W-:Y:S01]  /*d8c0*/  VIADD R2, R0, 0x69 ;  /* 0x0000006900027836 */ /* 0x000fe20000000000 */
[----:B------:R-:W-:-:S02]  /*d8d0*/  FSEL R31, R35, -INF , !P0 ;  /* 0xff800000231f7808 */ /* 0x000fc40004000000 */
[----:B------:R-:W-:Y:S02]  /*d8e0*/  FSEL R78, R51, -INF , !P6 ;  /* 0xff800000334e7808 */ /* 0x000fe40007000000 */
[C---:B------:R-:W-:Y:S02]  /*d8f0*/  ISETP.GE.AND P0, PT, R2.reuse, R245, PT ;  /* 0x000000f50200720c */ /* 0x040fe40003f06270 */
[----:B------:R-:W-:Y:S02]  /*d900*/  FSEL R121, R33, -INF , !P5 ;  /* 0xff80000021797808 */ /* 0x000fe40006800000 */
[----:B------:R-:W-:Y:S02]  /*d910*/  ISETP.LT.OR P0, PT, R2, R239, P0 ;  /* 0x000000ef0200720c */ /* 0x000fe40000701670 */
[----:B------:R-:W-:Y:S02]  /*d920*/  FSEL R30, R16, -INF , !P4 ;  /* 0xff800000101e7808 */ /* 0x000fe40006000000 */
[----:B------:R-:W-:-:S02]  /*d930*/  ISETP.GE.AND P6, PT, R2, R249, PT ;  /* 0x000000f90200720c */ /* 0x000fc40003fc6270 */
[C---:B------:R-:W-:Y:S02]  /*d940*/  ISETP.GE.AND P5, PT, R2.reuse, R247, PT ;  /* 0x000000f70200720c */ /* 0x040fe40003fa6270 */
[C---:B------:R-:W-:Y:S02]  /*d950*/  ISETP.GE.AND P4, PT, R2.reuse, R243, PT ;  /* 0x000000f30200720c */ /* 0x040fe40003f86270 */
[----:B------:R-:W-:Y:S02]  /*d960*/  FSEL R65, R19, -INF , !P0 ;  /* 0xff80000013417808 */ /* 0x000fe40004000000 */
[----:B------:R-:W-:Y:S02]  /*d970*/  ISETP.GE.AND P0, PT, R3, R245, PT ;  /* 0x000000f50300720c */ /* 0x000fe40003f06270 */
[C---:B------:R-:W-:Y:S02]  /*d980*/  ISETP.LT.OR P6, PT, R2.reuse, R241, P6 ;  /* 0x000000f10200720c */ /* 0x040fe400037c1670 */
[----:B------:R-:W-:-:S02]  /*d990*/  ISETP.LT.OR P5, PT, R2, R237, P5 ;  /* 0x000000ed0200720c */ /* 0x000fc40002fa1670 */
[----:B------:R-:W-:Y:S01]  /*d9a0*/  ISETP.LT.OR P4, PT, R2, R235, P4 ;  /* 0x000000eb0200720c */ /* 0x000fe20002781670 */
[----:B------:R-:W-:Y:S01]  /*d9b0*/  VIADD R2, R0, 0x71 ;  /* 0x0000007100027836 */ /* 0x000fe20000000000 */
[C---:B------:R-:W-:Y:S02]  /*d9c0*/  ISETP.LT.OR P0, PT, R3.reuse, R239, P0 ;  /* 0x000000ef0300720c */ /* 0x040fe40000701670 */
[----:B------:R-:W-:Y:S02]  /*d9d0*/  FSEL R119, R104, -INF , !P1 ;  /* 0xff80000068777808 */ /* 0x000fe40004800000 */
[-C--:B------:R-:W-:Y:S02]  /*d9e0*/  ISETP.GE.AND P1, PT, R3, R247.reuse, PT ;  /* 0x000000f70300720c */ /* 0x080fe40003f26270 */
[----:B------:R-:W-:Y:S02]  /*d9f0*/  FSEL R64, R6, -INF , !P0 ;  /* 0xff80000006407808 */ /* 0x000fe40004000000 */
[----:B------:R-:W-:-:S02]  /*da00*/  ISETP.GE.AND P0, PT, R2, R247, PT ;  /* 0x000000f70200720c */ /* 0x000fc40003f06270 */
[-C--:B------:R-:W-:Y:S02]  /*da10*/  ISETP.LT.OR P1, PT, R3, R237.reuse, P1 ;  /* 0x000000ed0300720c */ /* 0x080fe40000f21670 */
[----:B------:R-:W-:Y:S02]  /*da20*/  ISETP.LT.OR P0, PT, R2, R237, P0 ;  /* 0x000000ed0200720c */ /* 0x000fe40000701670 */
[----:B------:R-:W-:Y:S02]  /*da30*/  FSEL R80, R69, -INF , !P1 ;  /* 0xff80000045507808 */ /* 0x000fe40004800000 */
[----:B------:R2:W5:Y:S01]  /*da40*/  LDL.LU R69, [R1+0x124] ;  /* 0x0001240001457983 */ /* 0x0005620000300800 */
[----:B------:R-:W-:Y:S02]  /*da50*/  FSEL R76, R68, -INF , !P0 ;  /* 0xff800000444c7808 */ /* 0x000fe40004000000 */
[----:B------:R-:W-:Y:S01]  /*da60*/  FSEL R29, R17, -INF , !P6 ;  /* 0xff800000111d7808 */ /* 0x000fe20007000000 */
[----:B------:R2:W5:Y:S01]  /*da70*/  LDL.LU R68, [R1+0x120] ;  /* 0x0001200001447983 */ /* 0x0005620000300800 */
[----:B------:R-:W-:-:S02]  /*da80*/  FSEL R36, R106, -INF , !P2 ;  /* 0xff8000006a247808 */ /* 0x000fc40005000000 */
[CC--:B------:R-:W-:Y:S02]  /*da90*/  ISETP.GE.AND P6, PT, R3.reuse, R249.reuse, PT ;  /* 0x000000f90300720c */ /* 0x0c0fe40003fc6270 */
[C---:B------:R-:W-:Y:S02]  /*daa0*/  ISETP.GE.AND P2, PT, R2.reuse, R249, PT ;  /* 0x000000f90200720c */ /* 0x040fe40003f46270 */
[-C--:B------:R-:W-:Y:S02]  /*dab0*/  ISETP.LT.OR P6, PT, R3, R241.reuse, P6 ;  /* 0x000000f10300720c */ /* 0x080fe400037c1670 */
[----:B------:R-:W-:Y:S02]  /*dac0*/  ISETP.LT.OR P2, PT, R2, R241, P2 ;  /* 0x000000f10200720c */ /* 0x000fe40001741670 */
[----:B------:R-:W-:Y:S02]  /*dad0*/  FSEL R27, R4, -INF , !P6 ;  /* 0xff800000041b7808 */ /* 0x000fe40007000000 */
[----:B------:R-:W-:-:S02]  /*dae0*/  FSEL R25, R5, -INF , !P2 ;  /* 0xff80000005197808 */ /* 0x000fc40005000000 */
[C---:B------:R-:W-:Y:S02]  /*daf0*/  ISETP.GE.AND P6, PT, R2.reuse, R245, PT ;  /* 0x000000f50200720c */ /* 0x040fe40003fc6270 */
[C---:B------:R-:W-:Y:S02]  /*db00*/  ISETP.GE.AND P2, PT, R2.reuse, R243, PT ;  /* 0x000000f30200720c */ /* 0x040fe40003f46270 */
[C---:B------:R-:W-:Y:S02]  /*db10*/  ISETP.LT.OR P6, PT, R2.reuse, R239, P6 ;  /* 0x000000ef0200720c */ /* 0x040fe400037c1670 */
[----:B------:R-:W-:Y:S01]  /*db20*/  ISETP.LT.OR P2, PT, R2, R235, P2 ;  /* 0x000000eb0200720c */ /* 0x000fe20001741670 */
[C---:B------:R-:W-:Y:S01]  /*db30*/  VIADD R2, R0.reuse, 0x78 ;  /* 0x0000007800027836 */ /* 0x040fe20000000000 */
[----:B------:R-:W-:Y:S01]  /*db40*/  FSEL R28, R7, -INF , !P6 ;  /* 0xff800000071c7808 */ /* 0x000fe20007000000 */
[----:B------:R-:W-:Y:S01]  /*db50*/  VIADD R0, R0, 0x79 ;  /* 0x0000007900007836 */ /* 0x000fe20000000000 */
[----:B------:R-:W-:-:S02]  /*db60*/  FSEL R81, R105, -INF , !P5 ;  /* 0xff80000069517808 */ /* 0x000fc40006800000 */
[C---:B------:R-:W-:Y:S02]  /*db70*/  ISETP.GE.AND P5, PT, R2.reuse, R249, PT ;  /* 0x000000f90200720c */ /* 0x040fe40003fa6270 */
[----:B------:R-:W-:Y:S02]  /*db80*/  ISETP.GE.AND P6, PT, R2, R245, PT ;  /* 0x000000f50200720c */ /* 0x000fe40003fc6270 */
[----:B------:R-:W-:Y:S02]  /*db90*/  ISETP.GE.AND P1, PT, R0, R249, PT ;  /* 0x000000f90000720c */ /* 0x000fe40003f26270 */
[----:B------:R-:W-:Y:S02]  /*dba0*/  PLOP3.LUT P0, PT, PT, PT, UP0, 0x80, 0x0 ;  /* 0x000000000000781c */ /* 0x000fe40003f0f008 */
[C---:B------:R-:W-:Y:S02]  /*dbb0*/  ISETP.LT.OR P5, PT, R2.reuse, R241, P5 ;  /* 0x000000f10200720c */ /* 0x040fe40002fa1670 */
[----:B------:R-:W-:-:S02]  /*dbc0*/  ISETP.LT.OR P6, PT, R2, R239, P6 ;  /* 0x000000ef0200720c */ /* 0x000fc400037c1670 */
[----:B------:R-:W-:Y:S02]  /*dbd0*/  ISETP.LT.OR P1, PT, R0, R241, P1 ;  /* 0x000000f10000720c */ /* 0x000fe40000f21670 */
[----:B------:R-:W-:Y:S02]  /*dbe0*/  FSEL R23, R8, -INF , !P5 ;  /* 0xff80000008177808 */ /* 0x000fe40006800000 */
[----:B------:R-:W-:Y:S02]  /*dbf0*/  FSEL R26, R10, -INF , !P6 ;  /* 0xff8000000a1a7808 */ /* 0x000fe40007000000 */
[----:B------:R-:W-:Y:S02]  /*dc00*/  FSEL R22, R9, -INF , !P1 ;  /* 0xff80000009167808 */ /* 0x000fe40004800000 */
[----:B------:R-:W-:Y:S02]  /*dc10*/  ISETP.GE.AND P5, PT, R0, R245, PT ;  /* 0x000000f50000720c */ /* 0x000fe40003fa6270 */
[----:B------:R-:W-:-:S02]  /*dc20*/  ISETP.GE.AND P6, PT, R2, R247, PT ;  /* 0x000000f70200720c */ /* 0x000fc40003fc6270 */
[----:B------:R-:W-:Y:S02]  /*dc30*/  ISETP.GE.AND P1, PT, R2, R243, PT ;  /* 0x000000f30200720c */ /* 0x000fe40003f26270 */
[----:B------:R-:W-:Y:S02]  /*dc40*/  FSEL R67, R18, -INF , !P3 ;  /* 0xff80000012437808 */ /* 0x000fe40005800000 */
[----:B------:R-:W-:Y:S02]  /*dc50*/  ISETP.LT.OR P5, PT, R0, R239, P5 ;  /* 0x000000ef0000720c */ /* 0x000fe40002fa1670 */
[C---:B------:R-:W-:Y:S02]  /*dc60*/  ISETP.LT.OR P6, PT, R2.reuse, R237, P6 ;  /* 0x000000ed0200720c */ /* 0x040fe400037c1670 */
[----:B------:R-:W-:Y:S02]  /*dc70*/  ISETP.LT.OR P1, PT, R2, R235, P1 ;  /* 0x000000eb0200720c */ /* 0x000fe40000f21670 */
[----:B------:R-:W-:-:S02]  /*dc80*/  ISETP.GE.AND P3, PT, R3, R243, PT ;  /* 0x000000f30300720c */ /* 0x000fc40003f66270 */
[----:B------:R-:W-:Y:S02]  /*dc90*/  FMNMX.FTZ R2, R71, R12, !PT ;  /* 0x0000000c47027209 */ /* 0x000fe40007810000 */
[----:B------:R-:W-:Y:S02]  /*dca0*/  FSEL R24, R11, -INF , !P5 ;  /* 0xff8000000b187808 */ /* 0x000fe40006800000 */
[----:B------:R-:W-:Y:S02]  /*dcb0*/  ISETP.LT.OR P3, PT, R3, R235, P3 ;  /* 0x000000eb0300720c */ /* 0x000fe40001f61670 */
[----:B------:R-:W-:Y:S02]  /*dcc0*/  ISETP.GE.AND P5, PT, R0, R247, PT ;  /* 0x000000f70000720c */ /* 0x000fe40003fa6270 */
[----:B------:R-:W-:Y:S01]  /*dcd0*/  FMNMX.FTZ R5, R14, R2, !PT ;  /* 0x000000020e057209 */ /* 0x000fe20007810000 */
[----:B--2---:R-:W-:Y:S10]  /*dce0*/  @!P0 BRA `(.L_x_607) ;  /* 0x0000000000b08947 */ /* 0x004ff40003800000 */
[----:B------:R-:W2:Y:S04]  /*dcf0*/  LDL.64 R56, [R1+0x118] ;  /* 0x0001180001387983 */ /* 0x000ea80000100a00 */
[----:B------:R-:W3:Y:S01]  /*dd00*/  LDL.64 R46, [R1+0x110] ;  /* 0x00011000012e7983 */ /* 0x000ee20000100a00 */
[----:B------:R-:W-:-:S04]  /*dd10*/  UIADD3 UR15, UR15, -0x3, URZ ;  /* 0xfffffffd0f0f7890 */ /* 0x000fc8000fffe03f */
[----:B------:R-:W-:Y:S02]  /*dd20*/  USHF.R.S32.HI UR4, URZ, 0x1f, UR15 ;  /* 0x0000001f3f047899 */ /* 0x000fe4000801140f */
[----:B------:R-:W-:Y:S02]  /*dd30*/  UIMAD.WIDE.U32 UR6, UR15, UR10, URZ ;  /* 0x0000000a0f0672a5 */ /* 0x000fe4000f8e003f */
[----:B------:R-:W-:-:S04]  /*dd40*/  UIMAD UR4, UR4, UR10, URZ ;  /* 0x0000000a040472a4 */ /* 0x000fc8000f8e023f */
[----:B------:R-:W-:Y:S01]  /*dd50*/  UIMAD UR4, UR15, UR11, UR4 ;  /* 0x0000000b0f0472a4 */ /* 0x000fe2000f8e0204 */
[----:B------:R-:W-:Y:S02]  /*dd60*/  IMAD.U32 R3, RZ, RZ, UR6 ;  /* 0x00000006ff037e24 */ /* 0x000fe4000f8e00ff */
[----:B------:R-:W-:Y:S01]  /*dd70*/  IMAD.U32 R4, RZ, RZ, UR6 ;  /* 0x00000006ff047e24 */ /* 0x000fe2000f8e00ff */
[----:B------:R-:W-:-:S03]  /*dd80*/  UIADD3 UR4, UR7, UR4, URZ ;  /* 0x0000000407047290 */ /* 0x000fc6000fffe03f */
[----:B------:R-:W-:-:S03]  /*dd90*/  ULDC.64 UR6, c[0x0][0x218] ;  /* 0x0000860000067ab9 */ /* 0x000fc60000000a00 */
[----:B------:R-:W-:Y:S01]  /*dda0*/  IMAD.U32 R2, RZ, RZ, UR4 ;  /* 0x00000004ff027e24 */ /* 0x000fe2000f8e00ff */
[----:B------:R-:W-:Y:S01]  /*ddb0*/  USHF.L.U32 UR4, UR10, 0x5, URZ ;  /* 0x000000050a047899 */ /* 0x000fe2000800063f */
[----:B--2---:R-:W-:-:S04]  /*ddc0*/  LEA R3, P0, R3, R56, 0x7 ;  /* 0x0000003803037211 */ /* 0x004fc800078038ff */
[----:B---3--:R-:W-:Y:S02]  /*ddd0*/  LEA.HI.X R4, R4, R47, R2, 0x7, P0 ;  /* 0x0000002f04047211 */ /* 0x008fe400000f3c02 */
[----:B------:R-:W-:Y:S01]  /*dde0*/  LEA R2, P0, R3, UR6, 0x1 ;  /* 0x0000000603027c11 */ /* 0x000fe2000f8008ff */
[----:B------:R-:W-:-:S03]  /*ddf0*/  USHF.L.U64.HI UR6, UR10, 0x5, UR11 ;  /* 0x000000050a067899 */ /* 0x000fc6000801020b */
[----:B------:R-:W-:-:S05]  /*de00*/  LEA.HI.X R3, R3, UR7, R4, 0x1, P0 ;  /* 0x0000000703037c11 */ /* 0x000fca00080f0c04 */
[----:B------:R-:W-:Y:S01]  /*de10*/  @!PT LDS RZ, [RZ] ;  /* 0x00000000fffff984 */ /* 0x000fe20000000800 */
[----:B------:R-:W-:Y:S01]  /*de20*/  @!PT LDS RZ, [RZ] ;  /* 0x00000000fffff984 */ /* 0x000fe20000000800 */
[----:B------:R-:W-:Y:S01]  /*de30*/  @!PT LDS RZ, [RZ] ;  /* 0x00000000fffff984 */ /* 0x000fe20000000800 */
[----:B------:R1:W-:Y:S02]  /*de40*/  LDGSTS.E.BYPASS.LTC128B.128 [R234+0x4000], desc[UR16][R2.64] ;  /* 0x0400000002ea7fae */ /* 0x0003e4000b901d50 */
[----:B-1----:R-:W-:-:S04]  /*de50*/  IADD3 R2, P0, R2, UR4, RZ ;  /* 0x0000000402027c10 */ /* 0x002fc8000ff1e0ff */
[----:B------:R-:W-:-:S05]  /*de60*/  IADD3.X R3, R3, UR6, RZ, P0, !PT ;  /* 0x0000000603037c10 */ /* 0x000fca00087fe4ff */
        /* <DEDUP_REMOVED lines=18> */
[----:B------:R1:W-:Y:S04]  /*df90*/  LDGSTS.E.BYPASS.LTC128B.128 [R234+0x7800], desc[UR16][R2.64] ;  /* 0x0780000002ea7fae */ /* 0x0003e8000b901d50 */
[----:B------:R-:W0:Y:S02]  /*dfa0*/  LDGDEPBAR ;  /* 0x00000000000079af */ /* 0x000e240000000000 */
.L_x_607:
[----:B------:R-:W2:Y:S04]  /*dfb0*/  LDL.LU R4, [R1+0x20] ;  /* 0x0000200001047983 */ /* 0x000ea80000300800 */
[----:B-1----:R-:W3:Y:S04]  /*dfc0*/  LDL.LU R3, [R1+0x44] ;  /* 0x0000440001037983 */ /* 0x002ee80000300800 */
[----:B------:R-:W4:Y:S04]  /*dfd0*/  LDL.LU R2, [R1+0x40] ;  /* 0x0000400001027983 */ /* 0x000f280000300800 */
[----:B------:R-:W4:Y:S04]  /*dfe0*/  LDL.LU R33, [R1] ;  /* 0x0000000001217983 */ /* 0x000f280000300800 */
[----:B------:R-:W4:Y:S04]  /*dff0*/  LDL.LU R34, [R1+0x24] ;  /* 0x0000240001227983 */ /* 0x000f280000300800 */
[----:B------:R1:W-:Y:S04]  /*e000*/  STL [R1+0x170], R249 ;  /* 0x000170f901007387 */ /* 0x0003e80000100800 */
[----:B-1----:R-:W4:Y:S01]  /*e010*/  LDL.LU R249, [R1+0x8] ;  /* 0x0000080001f97983 */ /* 0x002f220000300800 */
[----:B------:R-:W-:Y:S01]  /*e020*/  MOV R61, R120 ;  /* 0x00000078003d7202 */ /* 0x000fe20000000f00 */
[----:B------:R-:W-:Y:S01]  /*e030*/  IMAD.MOV.U32 R37, RZ, RZ, R118 ;  /* 0x000000ffff257224 */ /* 0x000fe200078e0076 */
[----:B------:R-:W-:Y:S01]  /*e040*/  MOV R40, R115 ;  /* 0x0000007300287202 */ /* 0x000fe20000000f00 */
[----:B------:R-:W-:Y:S01]  /*e050*/  STL [R1+0x16c], R247 ;  /* 0x00016cf701007387 */ /* 0x000fe20000100800 */
[----:B------:R-:W-:Y:S01]  /*e060*/  MOV R60, R109 ;  /* 0x0000006d003c7202 */ /* 0x000fe20000000f00 */
[----:B------:R-:W-:Y:S01]  /*e070*/  IMAD.MOV.U32 R46, RZ, RZ, R110 ;  /* 0x000000ffff2e7224 */ /* 0x000fe200078e006e */
[----:B------:R-:W-:Y:S01]  /*e080*/  MOV R35, R242 ;  /* 0x000000f200237202 */ /* 0x000fe20000000f00 */
[----:B------:R-:W-:Y:S04]  /*e090*/  STL [R1+0x168], R245 ;  /* 0x000168f501007387 */ /* 0x000fe80000100800 */
        /* <DEDUP_REMOVED lines=15> */
[----:B------:R1:W-:Y:S04]  /*e190*/  STL [R1+0x128], R221 ;  /* 0x000128dd01007387 */ /* 0x0003e80000100800 */
[----:B------:R1:W-:Y:S04]  /*e1a0*/  STL [R1+0x124], R220 ;  /* 0x000124dc01007387 */ /* 0x0003e80000100800 */
[----:B------:R1:W-:Y:S04]  /*e1b0*/  STL [R1+0x120], R135 ;  /* 0x0001208701007387 */ /* 0x0003e80000100800 */
[----:B------:R-:W4:Y:S04]  /*e1c0*/  LDL.LU R17, [R1+0x70] ;  /* 0x0000700001117983 */ /* 0x000f280000300800 */
[----:B------:R-:W4:Y:S04]  /*e1d0*/  LDL.LU R16, [R1+0x74] ;  /* 0x0000740001107983 */ /* 0x000f280000300800 */
[----:B------:R-:W4:Y:S04]  /*e1e0*/  LDL.LU R11, [R1+0x18] ;  /* 0x00001800010b7983 */ /* 0x000f280000300800 */
[----:B------:R-:W4:Y:S01]  /*e1f0*/  LDL.LU R10, [R1+0x1c] ;  /* 0x00001c00010a7983 */ /* 0x000f220000300800 */
[----:B------:R-:W-:Y:S01]  /*e200*/  ISETP.GE.AND P0, PT, R0, R243, PT ;  /* 0x000000f30000720c */ /* 0x000fe20003f06270 */
[----:B-1----:R-:W-:-:S02]  /*e210*/  IMAD.MOV.U32 R221, RZ, RZ, R20 ;  /* 0x000000ffffdd7224 */ /* 0x002fc400078e0014 */
[----:B------:R-:W4:Y:S01]  /*e220*/  LDL.LU R9, [R1+0x78] ;  /* 0x0000780001097983 */ /* 0x000f220000300800 */
[----:B------:R-:W-:Y:S02]  /*e230*/  ISETP.LT.OR P5, PT, R0, R237, P5 ;  /* 0x000000ed0000720c */ /* 0x000fe40002fa1670 */
[----:B------:R-:W-:Y:S01]  /*e240*/  MOV R220, R116 ;  /* 0x0000007400dc7202 */ /* 0x000fe20000000f00 */
[----:B------:R-:W4:Y:S01]  /*e250*/  LDL.LU R8, [R1+0x7c] ;  /* 0x00007c0001087983 */ /* 0x000f220000300800 */
[----:B------:R-:W-:-:S03]  /*e260*/  MOV R135, R31 ;  /* 0x0000001f00877202 */ /* 0x000fc60000000f00 */
[----:B------:R-:W4:Y:S04]  /*e270*/  LDL.LU R247, [R1+0x68] ;  /* 0x0000680001f77983 */ /* 0x000f280000300800 */
        /* <DEDUP_REMOVED lines=8> */
[----:B------:R-:W4:Y:S01]  /*e300*/  LDL.LU R226, [R1+0x28] ;  /* 0x0000280001e27983 */ /* 0x000f220000300800 */
[----:B------:R-:W-:-:S02]  /*e310*/  ISETP.LT.OR P0, PT, R0, R235, P0 ;  /* 0x000000eb0000720c */ /* 0x000fc40000701670 */
[----:B------:R-:W-:Y:S01]  /*e320*/  FMNMX.FTZ R0, R70, R13, !PT ;  /* 0x0000000d46007209 */ /* 0x000fe20007810000 */
[----:B------:R-:W4:Y:S03]  /*e330*/  LDL.LU R52, [R1+0xf0] ;  /* 0x0000f00001347983 */ /* 0x000f260000300800 */
[----:B------:R-:W-:Y:S01]  /*e340*/  FMNMX.FTZ R0, R90, R0, !PT ;  /* 0x000000005a007209 */ /* 0x000fe20007810000 */
[----:B------:R-:W4:Y:S03]  /*e350*/  LDL.LU R51, [R1+0xf4] ;  /* 0x0000f40001337983 */ /* 0x000f260000300800 */
[----:B------:R-:W-:-:S04]  /*e360*/  FMNMX.FTZ R0, R91, R0, !PT ;  /* 0x000000005b007209 */ /* 0x000fc80007810000 */
[----:B------:R-:W-:Y:S01]  /*e370*/  FMNMX.FTZ R0, R96, R0, !PT ;  /* 0x0000000060007209 */ /* 0x000fe20007810000 */
[----:B--2---:R-:W-:Y:S01]  /*e380*/  IMAD.MOV.U32 R41, RZ, RZ, R4 ;  /* 0x000000ffff297224 */ /* 0x004fe200078e0004 */
[----:B---3--:R-:W-:Y:S01]  /*e390*/  MOV R31, R3 ;  /* 0x00000003001f7202 */ /* 0x008fe20000000f00 */
[----:B----4-:R-:W-:Y:S01]  /*e3a0*/  IMAD.MOV.U32 R32, RZ, RZ, R2 ;  /* 0x000000ffff207224 */ /* 0x010fe200078e0002 */
[----:B------:R-:W-:-:S04]  /*e3b0*/  FMNMX.FTZ R2, R88, R5, !PT ;  /* 0x0000000558027209 */ /* 0x000fc80007810000 */
[----:B------:R-:W-:Y:S02]  /*e3c0*/  FMNMX.FTZ R2, R15, R2, !PT ;  /* 0x000000020f027209 */ /* 0x000fe40007810000 */
[----:B------:R-:W-:-:S04]  /*e3d0*/  FMNMX.FTZ R0, R34, R0, !PT ;  /* 0x0000000022007209 */ /* 0x000fc80007810000 */
[----:B------:R-:W-:-:S04]  /*e3e0*/  FMNMX.FTZ R0, R41, R0, !PT ;  /* 0x0000000029007209 */ /* 0x000fc80007810000 */
[----:B------:R-:W-:Y:S02]  /*e3f0*/  FMNMX.FTZ R0, R61, R0, !PT ;  /* 0x000000003d007209 */ /* 0x000fe40007810000 */
[----:B------:R-:W-:-:S04]  /*e400*/  FMNMX.FTZ R2, R249, R2, !PT ;  /* 0x00000002f9027209 */ /* 0x000fc80007810000 */
[----:B------:R-:W-:-:S04]  /*e410*/  FMNMX.FTZ R2, R33, R2, !PT ;  /* 0x0000000221027209 */ /* 0x000fc80007810000 */
[----:B------:R-:W-:-:S04]  /*e420*/  FMNMX.FTZ R2, R246, R2, !PT ;  /* 0x00000002f6027209 */ /* 0x000fc80007810000 */
[----:B------:R-:W-:-:S04]  /*e430*/  FMNMX.FTZ R2, R238, R2, !PT ;  /* 0x00000002ee027209 */ /* 0x000fc80007810000 */
[----:B------:R-:W-:-:S04]  /*e440*/  FMNMX.FTZ R2, R236, R2, !PT ;  /* 0x00000002ec027209 */ /* 0x000fc80007810000 */
[----:B------:R-:W-:Y:S02]  /*e450*/  FMNMX.FTZ R2, R215, R2, !PT ;  /* 0x00000002d7027209 */ /* 0x000fe40007810000 */
[----:B------:R-:W-:Y:S02]  /*e460*/  FMNMX.FTZ R0, R250, R0, !PT ;  /* 0x00000000fa007209 */ /* 0x000fe40007810000 */
[----:B------:R-:W-:Y:S02]  /*e470*/  FMNMX.FTZ R2, R211, R2, !PT ;  /* 0x00000002d3027209 */ /* 0x000fe40007810000 */
[----:B------:R-:W-:Y:S02]  /*e480*/  FMNMX.FTZ R0, R37, R0, !PT ;  /* 0x0000000025007209 */ /* 0x000fe40007810000 */
[----:B------:R-:W-:-:S04]  /*e490*/  FMNMX.FTZ R2, R207, R2, !PT ;  /* 0x00000002cf027209 */ /* 0x000fc80007810000 */
[----:B------:R-:W-:Y:S02]  /*e4a0*/  FMNMX.FTZ R3, R206, R2, !PT ;  /* 0x00000002ce037209 */ /* 0x000fe40007810000 */
[----:B------:R-:W-:Y:S02]  /*e4b0*/  FMNMX.FTZ R2, R252, R0, !PT ;  /* 0x00000000fc027209 */ /* 0x000fe40007810000 */
[----:B-----5:R-:W-:Y:S02]  /*e4c0*/  FMNMX.FTZ R0, R69, R89, !PT ;  /* 0x0000005945007209 */ /* 0x020fe40007810000 */
        /* <DEDUP_REMOVED lines=34> */
[----:B------:R-:W-:-:S04]  /*e6f0*/  FMNMX.FTZ R2, R231, R2, !PT ;  /* 0x00000002e7027209 */ /* 0x000fc80007810000 */
        /* <DEDUP_REMOVED lines=44> */
[----:B------:R-:W-:-:S04]  /*e9c0*/  FMNMX.FTZ R4, R131, R3, !PT ;  /* 0x0000000383047209 */ /* 0x000fc80007810000 */
        /* <DEDUP_REMOVED lines=17> */
[----:B------:R-:W-:Y:S01]  /*eae0*/  FMNMX.FTZ R3, R247, R3, !PT ;  /* 0x00000003f7037209 */ /* 0x000fe20007810000 */
[----:B------:R-:W2:Y:S01]  /*eaf0*/  SHFL.BFLY PT, R6, R2, 0x2, 0x1f ;  /* 0x0c401f0002067f89 */ /* 0x000ea200000e0000 */
[----:B------:R-:W-:-:S02]  /*eb00*/  FSEL R20, R16, -INF , !P5 ;  /* 0xff80000010147808 */ /* 0x000fc40006800000 */
[----:B------:R-:W-:Y:S01]  /*eb10*/  FMNMX.FTZ R4, R21, R4, !PT ;  /* 0x0000000415047209 */ /* 0x000fe20007810000 */
[----:B------:R-:W-:Y:S01]  /*eb20*/  LDSM.16.MT88.4 R16, [R216+0x8000] ;  /* 0x00800000d810783b */ /* 0x000fe20000004200 */
[----:B------:R-:W-:Y:S02]  /*eb30*/  FMNMX.FTZ R3, R221, R3, !PT ;  /* 0x00000003dd037209 */ /* 0x000fe40007810000 */
[----:B------:R-:W-:Y:S02]  /*eb40*/  FMNMX.FTZ R7, R20, R4, !PT ;  /* 0x0000000414077209 */ /* 0x000fe40007810000 */
[----:B------:R-:W-:Y:S02]  /*eb50*/  FMNMX.FTZ R3, R135, R3, !PT ;  /* 0x0000000387037209 */ /* 0x000fe40007810000 */
[----:B-1----:R-:W-:Y:S02]  /*eb60*/  FMNMX.FTZ R50, R0, R5, !PT ;  /* 0x0000000500327209 */ /* 0x002fe40007810000 */
[----:B------:R-:W-:Y:S01]  /*eb70*/  FSEL R120, R107, -INF , !P4 ;  /* 0xff8000006b787808 */ /* 0x000fe20006000000 */
[----:B------:R-:W1:Y:S01]  /*eb80*/  SHFL.BFLY PT, R5, R7, 0x2, 0x1f ;  /* 0x0c401f0007057f89 */ /* 0x000e6200000e0000 */
[----:B------:R-:W-:-:S02]  /*eb90*/  FMNMX.FTZ R3, R36, R3, !PT ;  /* 0x0000000324037209 */ /* 0x000fc40007810000 */
[----:B------:R-:W-:Y:S02]  /*eba0*/  FSEL R118, R11, -INF , !P3 ;  /* 0xff8000000b767808 */ /* 0x000fe40005800000 */
[----:B------:R-:W-:Y:S02]  /*ebb0*/  FMNMX.FTZ R3, R120, R3, !PT ;  /* 0x0000000378037209 */ /* 0x000fe40007810000 */
[----:B------:R-:W-:Y:S02]  /*ebc0*/  FSEL R117, R10, -INF , !P2 ;  /* 0xff8000000a757808 */ /* 0x000fe40005000000 */
[----:B------:R-:W-:Y:S02]  /*ebd0*/  FMNMX.FTZ R4, R118, R3, !PT ;  /* 0x0000000376047209 */ /* 0x000fe40007810000 */
[----:B------:R-:W-:Y:S02]  /*ebe0*/  FSEL R116, R9, -INF , !P1 ;  /* 0xff80000009747808 */ /* 0x000fe40004800000 */
[----:B------:R-:W-:-:S02]  /*ebf0*/  FMNMX.FTZ R4, R117, R4, !PT ;  /* 0x0000000475047209 */ /* 0x000fc40007810000 */
[----:B--2---:R-:W-:Y:S02]  /*ec00*/  FMNMX.FTZ R2, R2, R6, !PT ;  /* 0x0000000602027209 */ /* 0x004fe40007810000 */
[----:B------:R-:W-:Y:S02]  /*ec10*/  FSEL R115, R8, -INF , !P0 ;  /* 0xff80000008737808 */ /* 0x000fe40004000000 */
[----:B------:R-:W-:Y:S01]  /*ec20*/  FMNMX.FTZ R4, R116, R4, !PT ;  /* 0x0000000474047209 */ /* 0x000fe20007810000 */
[----:B------:R-:W2:Y:S03]  /*ec30*/  SHFL.BFLY PT, R6, R2, 0x1, 0x1f ;  /* 0x0c201f0002067f89 */ /* 0x000ea600000e0000 */
[----:B------:R-:W-:Y:S02]  /*ec40*/  FMNMX.FTZ R4, R115, R4, !PT ;  /* 0x0000000473047209 */ /* 0x000fe40007810000 */
[----:B-1----:R-:W-:-:S03]  /*ec50*/  FMNMX.FTZ R5, R7, R5, !PT ;  /* 0x0000000507057209 */ /* 0x002fc60007810000 */
[----:B------:R-:W1:Y:S01]  /*ec60*/  SHFL.BFLY PT, R7, R4, 0x2, 0x1f ;  /* 0x0c401f0004077f89 */ /* 0x000e6200000e0000 */
[C---:B------:R-:W-:Y:S01]  /*ec70*/  FMUL.FTZ R3, R50.reuse, UR20 ;  /* 0x0000001432037c20 */ /* 0x040fe20008410000 */
[----:B------:R-:W-:-:S04]  /*ec80*/  FSETP.NEU.FTZ.AND P1, PT, R50, -INF , PT ;  /* 0xff8000003200780b */ /* 0x000fc80003f3d000 */
[----:B------:R-:W-:Y:S01]  /*ec90*/  FSEL R3, R3, RZ, P1 ;  /* 0x000000ff03037208 */ /* 0x000fe20000800000 */
[----:B------:R-:W3:Y:S04]  /*eca0*/  SHFL.BFLY PT, R8, R5, 0x1, 0x1f ;  /* 0x0c201f0005087f89 */ /* 0x000ee800000e0000 */
[----:B------:R-:W-:-:S04]  /*ecb0*/  FFMA.FTZ R0, R12, UR20, -R3 ;  /* 0x000000140c007c23 */ /* 0x000fc80008010803 */
[----:B------:R4:W-:Y:S01]  /*ecc0*/  MUFU.EX2 R12, R0 ;  /* 0x00000000000c7308 */ /* 0x0009e20000000800 */
[----:B--2---:R-:W-:-:S04]  /*ecd0*/  FMNMX.FTZ R47, R2, R6, !PT ;  /* 0x00000006022f7209 */ /* 0x004fc80007810000 */
[C---:B------:R-:W-:Y:S01]  /*ece0*/  FSETP.NEU.FTZ.AND P3, PT, R47.reuse, -INF , PT ;  /* 0xff8000002f00780b */ /* 0x040fe20003f7d000 */
[----:B------:R-:W-:Y:S01]  /*ecf0*/  FMUL.FTZ R2, R47, UR20 ;  /* 0x000000142f027c20 */ /* 0x000fe20008410000 */
[----:B-1----:R-:W-:Y:S01]  /*ed00*/  FMNMX.FTZ R4, R4, R7, !PT ;  /* 0x0000000704047209 */ /* 0x002fe20007810000 */
[----:B----4-:R-:W-:-:S04]  /*ed10*/  FFMA.FTZ R0, R14, UR20, -R3 ;  /* 0x000000140e007c23 */ /* 0x010fc80008010803 */
[----:B------:R1:W2:Y:S01]  /*ed20*/  MUFU.EX2 R9, R0 ;  /* 0x0000000000097308 */ /* 0x0002a20000000800 */
[----:B------:R-:W-:Y:S01]  /*ed30*/  FSEL R2, R2, RZ, P3 ;  /* 0x000000ff02027208 */ /* 0x000fe20001800000 */
[----:B------:R-:W4:Y:S01]  /*ed40*/  SHFL.BFLY PT, R6, R4, 0x1, 0x1f ;  /* 0x0c201f0004067f89 */ /* 0x000f2200000e0000 */
[----:B-1----:R-:W-:-:S05]  /*ed50*/  FFMA.FTZ R0, R88, UR20, -R3 ;  /* 0x0000001458007c23 */ /* 0x002fca0008010803 */
[----:B------:R1:W-:Y:S01]  /*ed60*/  MUFU.EX2 R63, R0 ;  /* 0x00000000003f7308 */ /* 0x0003e20000000800 */
[----:B---3--:R-:W-:Y:S01]  /*ed70*/  FMNMX.FTZ R10, R5, R8, !PT ;  /* 0x00000008050a7209 */ /* 0x008fe20007810000 */
[----:B-1----:R-:W-:-:S06]  /*ed80*/  FFMA.FTZ R0, R15, UR20, -R3 ;  /* 0x000000140f007c23 */ /* 0x002fcc0008010803 */
[----:B------:R1:W-:Y:S01]  /*ed90*/  MUFU.EX2 R225, R0 ;  /* 0x0000000000e17308 */ /* 0x0003e20000000800 */
[C---:B------:R-:W-:Y:S01]  /*eda0*/  FMUL.FTZ R5, R10.reuse, UR20 ;  /* 0x000000140a057c20 */ /* 0x040fe20008410000 */
[----:B------:R-:W-:Y:S01]  /*edb0*/  FSETP.NEU.FTZ.AND P2, PT, R10, -INF , PT ;  /* 0xff8000000a00780b */ /* 0x000fe20003f5d000 */
[----:B-1----:R-:W-:-:S05]  /*edc0*/  FFMA.FTZ R0, R13, UR20, -R2 ;  /* 0x000000140d007c23 */ /* 0x002fca0008010802 */
[----:B------:R1:W-:Y:S01]  /*edd0*/  MUFU.EX2 R13, R0 ;  /* 0x00000000000d7308 */ /* 0x0003e20000000800 */
[----:B----4-:R-:W-:Y:S01]  /*ede0*/  FMNMX.FTZ R242, R4, R6, !PT ;  /* 0x0000000604f27209 */ /* 0x010fe20007810000 */
[----:B-1----:R-:W-:-:S06]  /*edf0*/  FFMA.FTZ R0, R90, UR20, -R2 ;  /* 0x000000145a007c23 */ /* 0x002fcc0008010802 */
[----:B------:R1:W-:Y:S01]  /*ee00*/  MUFU.EX2 R241, R0 ;  /* 0x0000000000f17308 */ /* 0x0003e20000000800 */
[----:B--2---:R-:W-:Y:S02]  /*ee10*/  IMAD.MOV.U32 R88, RZ, RZ, R9 ;  /* 0x000000ffff587224 */ /* 0x004fe400078e0009 */
[----:B------:R-:W-:Y:S01]  /*ee20*/  FMUL.FTZ R8, R242, UR20 ;  /* 0x00000014f2087c20 */ /* 0x000fe20008410000 */
[----:B-1----:R-:W-:-:S04]  /*ee30*/  FFMA.FTZ R0, R91, UR20, -R2 ;  /* 0x000000145b007c23 */ /* 0x002fc80008010802 */
[----:B------:R1:W-:Y:S01]  /*ee40*/  MUFU.EX2 R48, R0 ;  /* 0x0000000000307308 */ /* 0x0003e20000000800 */
[----:B------:R-:W-:Y:S02]  /*ee50*/  FSETP.NEU.FTZ.AND P0, PT, R242, -INF , PT ;  /* 0xff800000f200780b */ /* 0x000fe40003f1d000 */
[----:B-1----:R-:W-:-:S05]  /*ee60*/  FSEL R0, R5, RZ, P2 ;  /* 0x000000ff05007208 */ /* 0x002fca0001000000 */
[----:B------:R-:W-:-:S04]  /*ee70*/  FFMA.FTZ R4, R99, UR20, -R0 ;  /* 0x0000001463047c23 */ /* 0x000fc80008010800 */
[----:B------:R1:W2:Y:S01]  /*ee80*/  MUFU.EX2 R9, R4 ;  /* 0x0000000400097308 */ /* 0x0002a20000000800 */
[----:B------:R-:W-:Y:S01]  /*ee90*/  FSEL R8, R8, RZ, P0 ;  /* 0x000000ff08087208 */ /* 0x000fe20000000000 */
[----:B------:R-:W-:Y:S01]  /*eea0*/  FFMA.FTZ R5, R96, UR20, -R2 ;  /* 0x0000001460057c23 */ /* 0x000fe20008010802 */
[----:B-1----:R-:W-:-:S05]  /*eeb0*/  FFMA.FTZ R4, R98, UR20, -R0 ;  /* 0x0000001462047c23 */ /* 0x002fca0008010800 */
[----:B------:R1:W-:Y:S08]  /*eec0*/  MUFU.EX2 R91, R4 ;  /* 0x00000004005b7308 */ /* 0x0003f00000000800 */
[----:B------:R3:W-:Y:S01]  /*eed0*/  MUFU.EX2 R224, R5 ;  /* 0x0000000500e07308 */ /* 0x0007e20000000800 */
[----:B-1----:R-:W-:-:S07]  /*eee0*/  FFMA.FTZ R4, R100, UR20, -R0 ;  /* 0x0000001464047c23 */ /* 0x002fce0008010800 */
[----:B------:R1:W-:Y:S01]  /*eef0*/  MUFU.EX2 R223, R4 ;  /* 0x0000000400df7308 */ /* 0x0003e20000000800 */
[----:B---3--:R-:W-:-:S07]  /*ef00*/  FFMA.FTZ R5, R89, UR20, -R0 ;  /* 0x0000001459057c23 */ /* 0x008fce0008010800 */
[----:B------:R3:W-:Y:S01]  /*ef10*/  MUFU.EX2 R110, R5 ;  /* 0x00000005006e7308 */ /* 0x0007e20000000800 */
[----:B-1----:R-:W-:-:S07]  /*ef20*/  FFMA.FTZ R4, R97, UR20, -R8 ;  /* 0x0000001461047c23 */ /* 0x002fce0008010808 */
[----:B------:R1:W-:Y:S01]  /*ef30*/  MUFU.EX2 R109, R4 ;  /* 0x00000004006d7308 */ /* 0x0003e20000000800 */
[----:B---3--:R-:W-:Y:S02]  /*ef40*/  FSEL R5, R50, RZ, P1 ;  /* 0x000000ff32057208 */ /* 0x008fe40000800000 */
[----:B------:R-:W-:-:S03]  /*ef50*/  MOV R89, R10 ;  /* 0x0000000a00597202 */ /* 0x000fc60000000f00 */
[----:B------:R-:W-:Y:S01]  /*ef60*/  FADD.FTZ R5, R71, -R5 ;  /* 0x8000000547057221 */ /* 0x000fe20000010000 */
[----:B-1----:R-:W-:-:S04]  /*ef70*/  FFMA.FTZ R4, R101, UR20, -R8 ;  /* 0x0000001465047c23 */ /* 0x002fc80008010808 */
[----:B------:R1:W-:Y:S01]  /*ef80*/  MUFU.EX2 R62, R4 ;  /* 0x00000004003e7308 */ /* 0x0003e20000000800 */
[----:B------:R-:W-:Y:S01]  /*ef90*/  FSEL R6, R47, RZ, P3 ;  /* 0x000000ff2f067208 */ /* 0x000fe20001800000 */
[----:B-1----:R-:W-:-:S06]  /*efa0*/  FFMA.FTZ R4, R102, UR20, -R8 ;  /* 0x0000001466047c23 */ /* 0x002fcc0008010808 */
[----:B------:R1:W-:Y:S01]  /*efb0*/  MUFU.EX2 R49, R4 ;  /* 0x0000000400317308 */ /* 0x0003e20000000800 */
[----:B------:R-:W-:-:S04]  /*efc0*/  FADD.FTZ R6, R70, -R6 ;  /* 0x8000000646067221 */ /* 0x000fc80000010000 */
[----:B------:R-:W-:Y:S01]  /*efd0*/  FMUL.FTZ R6, R6, UR20 ;  /* 0x0000001406067c20 */ /* 0x000fe20008410000 */
[----:B-1----:R-:W-:Y:S01]  /*efe0*/  FMUL.FTZ R4, R5, UR20 ;  /* 0x0000001405047c20 */ /* 0x002fe20008410000 */
[----:B------:R-:W-:-:S05]  /*eff0*/  FSEL R5, R89, RZ, P2 ;  /* 0x000000ff59057208 */ /* 0x000fca0001000000 */
[----:B------:R-:W-:Y:S01]  /*f000*/  FADD.FTZ R7, R69, -R5 ;  /* 0x8000000545077221 */ /* 0x000fe20000010000 */
[----:B------:R-:W-:Y:S01]  /*f010*/  FSEL R5, R242, RZ, P0 ;  /* 0x000000fff2057208 */ /* 0x000fe20000000000 */
[----:B------:R1:W-:Y:S04]  /*f020*/  MUFU.EX2 R11, R6 ;  /* 0x00000006000b7308 */ /* 0x0003e80000000800 */
[----:B------:R-:W-:Y:S01]  /*f030*/  FADD.FTZ R5, R68, -R5 ;  /* 0x8000000544057221 */ /* 0x000fe20000010000 */
[----:B------:R-:W-:-:S03]  /*f040*/  FMUL.FTZ R7, R7, UR20 ;  /* 0x0000001407077c20 */ /* 0x000fc60008410000 */
[----:B------:R-:W-:Y:S01]  /*f050*/  FMUL.FTZ R5, R5, UR20 ;  /* 0x0000001405057c20 */ /* 0x000fe20008410000 */
[----:B------:R-:W3:Y:S01]  /*f060*/  MUFU.EX2 R4, R4 ;  /* 0x0000000400047308 */ /* 0x000ee20000000800 */
[----:B-1----:R-:W-:Y:S01]  /*f070*/  FFMA.FTZ R6, R103, UR20, -R8 ;  /* 0x0000001467067c23 */ /* 0x002fe20008010808 */
[----:B--2---:R-:W-:-:S06]  /*f080*/  MOV R103, R9 ;  /* 0x0000000900677202 */ /* 0x004fcc0000000f00 */
[----:B------:R-:W1:Y:S08]  /*f090*/  MUFU.EX2 R10, R7 ;  /* 0x00000007000a7308 */ /* 0x000e700000000800 */
[----:B------:R-:W2:Y:S08]  /*f0a0*/  MUFU.EX2 R9, R5 ;  /* 0x0000000500097308 */ /* 0x000eb00000000800 */
[----:B------:R4:W4:Y:S01]  /*f0b0*/  MUFU.EX2 R222, R6 ;  /* 0x0000000600de7308 */ /* 0x0009220000000800 */
[-C--:B---3--:R-:W-:Y:S01]  /*f0c0*/  FFMA.FTZ R234, R52, R4.reuse, R12 ;  /* 0x0000000434ea7223 */ /* 0x088fe2000001000c */
[-C--:B------:R-:W-:Y:S01]  /*f0d0*/  FMUL.FTZ R164, R164, R4.reuse ;  /* 0x00000004a4a47220 */ /* 0x080fe20000410000 */
        /* <DEDUP_REMOVED lines=14> */
[----:B------:R-:W-:Y:S01]  /*f1c0*/  FMUL.FTZ R137, R137, R4 ;  /* 0x0000000489897220 */ /* 0x000fe20000410000 */
[-C--:B------:R-:W-:Y:S01]  /*f1d0*/  FFMA.FTZ R232, R51, R11.reuse, R13 ;  /* 0x0000000b33e87223 */ /* 0x080fe2000001000d */
[----:B------:R-:W-:Y:S01]  /*f1e0*/  F2FP.BF16.F32.PACK_AB R12, R88, R12 ;  /* 0x0000000c580c723e */ /* 0x000fe200000010ff */
[----:B------:R-:W-:Y:S01]  /*f1f0*/  FMUL.FTZ R166, R166, R11 ;  /* 0x0000000ba6a67220 */ /* 0x000fe20000410000 */
[----:B------:R-:W-:Y:S01]  /*f200*/  F2FP.BF16.F32.PACK_AB R13, R241, R13 ;  /* 0x0000000df10d723e */ /* 0x000fe200000010ff */
[----:B------:R-:W-:Y:S01]  /*f210*/  FMUL.FTZ R167, R167, R11 ;  /* 0x0000000ba7a77220 */ /* 0x000fe20000410000 */
[----:B------:R-:W-:Y:S01]  /*f220*/  F2FP.BF16.F32.PACK_AB R14, R225, R63 ;  /* 0x0000003fe10e723e */ /* 0x000fe200000010ff */
[----:B-1----:R-:W-:Y:S01]  /*f230*/  FMUL.FTZ R172, R172, R10 ;  /* 0x0000000aacac7220 */ /* 0x002fe20000410000 */
[----:B------:R-:W-:Y:S01]  /*f240*/  F2FP.BF16.F32.PACK_AB R15, R224, R48 ;  /* 0x00000030e00f723e */ /* 0x000fe200000010ff */
[----:B------:R-:W-:Y:S01]  /*f250*/  FMUL.FTZ R173, R173, R10 ;  /* 0x0000000aadad7220 */ /* 0x000fe20000410000 */
[-C--:B--2---:R-:W-:Y:S01]  /*f260*/  FMUL.FTZ R174, R174, R9.reuse ;  /* 0x00000009aeae7220 */ /* 0x084fe20000410000 */
[----:B------:R-:W-:Y:S01]  /*f270*/  FMUL.FTZ R175, R175, R9 ;  /* 0x00000009afaf7220 */ /* 0x000fe20000410000 */
[----:B------:R-:W-:Y:S01]  /*f280*/  F2FP.BF16.F32.PACK_AB R4, R103, R110 ;  /* 0x0000006e6704723e */ /* 0x000fe200000010ff */
[----:B------:R-:W-:Y:S01]  /*f290*/  FMUL.FTZ R162, R162, R11 ;  /* 0x0000000ba2a27220 */ /* 0x000fe20000410000 */
[----:B------:R-:W-:Y:S01]  /*f2a0*/  F2FP.BF16.F32.PACK_AB R5, R62, R109 ;  /* 0x0000006d3e05723e */ /* 0x000fe200000010ff */
[-C--:B------:R-:W-:Y:S01]  /*f2b0*/  FMUL.FTZ R168, R168, R10.reuse ;  /* 0x0000000aa8a87220 */ /* 0x080fe20000410000 */
[----:B----4-:R-:W-:Y:S01]  /*f2c0*/  F2FP.BF16.F32.PACK_AB R6, R223, R91 ;  /* 0x0000005bdf06723e */ /* 0x010fe200000010ff */
[-C--:B------:R-:W-:Y:S01]  /*f2d0*/  FMUL.FTZ R169, R169, R10.reuse ;  /* 0x0000000aa9a97220 */ /* 0x080fe20000410000 */
[----:B------:R-:W-:Y:S01]  /*f2e0*/  F2FP.BF16.F32.PACK_AB R7, R222, R49 ;  /* 0x00000031de07723e */ /* 0x000fe200000010ff */
[-C--:B------:R-:W-:Y:S01]  /*f2f0*/  FMUL.FTZ R170, R170, R9.reuse ;  /* 0x00000009aaaa7220 */ /* 0x080fe20000410000 */
[----:B------:R-:W-:Y:S01]  /*f300*/  FMUL.FTZ R171, R171, R9 ;  /* 0x00000009abab7220 */ /* 0x000fe20000410000 */
[----:B------:R-:W-:Y:S01]  /*f310*/  FMUL.FTZ R163, R163, R11 ;  /* 0x0000000ba3a37220 */ /* 0x000fe20000410000 */
[-C--:B------:R-:W-:Y:S06]  /*f320*/  HMMA.16816.F32.BF16 R104, R12, R16.reuse, R164 ;  /* 0x000000100c68723c */ /* 0x080fec00000418a4 */
[C---:B------:R-:W-:Y:S06]  /*f330*/  HMMA.16816.F32.BF16 R56, R4.reuse, R16, R172 ;  /* 0x000000100438723c */ /* 0x040fec00000418ac */
[-C--:B------:R-:W-:Y:S06]  /*f340*/  HMMA.16816.F32.BF16 R52, R4, R18.reuse, R168 ;  /* 0x000000120434723c */ /* 0x080fec00000418a8 */
[----:B------:R-:W-:Y:S01]  /*f350*/  HMMA.16816.F32.BF16 R96, R12, R18, R160 ;  /* 0x000000120c60723c */ /* 0x000fe200000418a0 */
[----:B------:R-:W1:Y:S01]  /*f360*/  LDSM.16.MT88.4 R16, [R219+0x8000] ;  /* 0x00800000db10783b */ /* 0x000e620000004200 */
[-C--:B------:R-:W-:Y:S01]  /*f370*/  FMUL.FTZ R176, R176, R10.reuse ;  /* 0x0000000ab0b07220 */ /* 0x080fe20000410000 */
[----:B------:R-:W-:Y:S01]  /*f380*/  FMUL.FTZ R177, R177, R10 ;  /* 0x0000000ab1b17220 */ /* 0x000fe20000410000 */
[-C--:B------:R-:W-:Y:S01]  /*f390*/  FMUL.FTZ R178, R178, R9.reuse ;  /* 0x00000009b2b27220 */ /* 0x080fe20000410000 */
[----:B------:R-:W-:Y:S01]  /*f3a0*/  FMUL.FTZ R179, R179, R9 ;  /* 0x00000009b3b37220 */ /* 0x000fe20000410000 */
[----:B------:R-:W-:Y:S01]  /*f3b0*/  MOV R167, R47 ;  /* 0x0000002f00a77202 */ /* 0x000fe20000000f00 */
[----:B------:R-:W-:Y:S01]  /*f3c0*/  IMAD.MOV.U32 R160, RZ, RZ, R44 ;  /* 0x000000ffffa07224 */ /* 0x000fe200078e002c */
[----:B------:R-:W-:-:S02]  /*f3d0*/  MOV R163, R46 ;  /* 0x0000002e00a37202 */ /* 0x000fc40000000f00 */
[----:B------:R-:W-:Y:S02]  /*f3e0*/  MOV R166, R45 ;  /* 0x0000002d00a67202 */ /* 0x000fe40000000f00 */
[----:B-1----:R-:W-:Y:S01]  /*f3f0*/  HMMA.16816.F32.BF16 R44, R4, R18, R176 ;  /* 0x00000012042c723c */ /* 0x002fe200000418b0 */
[----:B------:R-:W2:Y:S01]  /*f400*/  LDL.LU R177, [R1+0xf8] ;  /* 0x0000f80001b17983 */ /* 0x000ea20000300800 */
[-C--:B------:R-:W-:Y:S01]  /*f410*/  FMUL.FTZ R158, R158, R11.reuse ;  /* 0x0000000b9e9e7220 */ /* 0x080fe20000410000 */
[----:B------:R-:W-:Y:S01]  /*f420*/  FMUL.FTZ R159, R159, R11 ;  /* 0x0000000b9f9f7220 */ /* 0x000fe20000410000 */
[-C--:B------:R-:W-:Y:S01]  /*f430*/  FMUL.FTZ R180, R180, R10.reuse ;  /* 0x0000000ab4b47220 */ /* 0x080fe20000410000 */
[----:B------:R-:W-:Y:S01]  /*f440*/  FMUL.FTZ R181, R181, R10 ;  /* 0x0000000ab5b57220 */ /* 0x000fe20000410000 */
[-C--:B------:R-:W-:Y:S01]  /*f450*/  FMUL.FTZ R182, R182, R9.reuse ;  /* 0x00000009b6b67220 */ /* 0x080fe20000410000 */
[----:B------:R-:W-:Y:S01]  /*f460*/  FMUL.FTZ R183, R183, R9 ;  /* 0x00000009b7b77220 */ /* 0x000fe20000410000 */
[-C--:B------:R-:W-:Y:S01]  /*f470*/  FMUL.FTZ R154, R154, R11.reuse ;  /* 0x0000000b9a9a7220 */ /* 0x080fe20000410000 */
[----:B------:R-:W-:Y:S01]  /*f480*/  FMUL.FTZ R155, R155, R11 ;  /* 0x0000000b9b9b7220 */ /* 0x000fe20000410000 */
[----:B------:R-:W-:Y:S01]  /*f490*/  MOV R174, R74 ;  /* 0x0000004a00ae7202 */ /* 0x000fe20000000f00 */
[----:B------:R-:W-:Y:S01]  /*f4a0*/  IMAD.MOV.U32 R170, RZ, RZ, R50 ;  /* 0x000000ffffaa7224 */ /* 0x000fe200078e0032 */
[----:B------:R-:W-:Y:S01]  /*f4b0*/  MOV R169, R49 ;  /* 0x0000003100a97202 */ /* 0x000fe20000000f00 */
[----:B------:R-:W-:Y:S01]  /*f4c0*/  HMMA.16816.F32.BF16 R68, R12, R16, R156 ;  /* 0x000000100c44723c */ /* 0x000fe2000004189c */
[----:B------:R-:W-:-:S02]  /*f4d0*/  MOV R168, R48 ;  /* 0x0000003000a87202 */ /* 0x000fc40000000f00 */
[----:B------:R-:W-:-:S03]  /*f4e0*/  MOV R100, R72 ;  /* 0x0000004800647202 */ /* 0x000fc60000000f00 */
[----:B------:R-:W-:Y:S06]  /*f4f0*/  HMMA.16816.F32.BF16 R48, R4, R16, R180 ;  /* 0x000000100430723c */ /* 0x000fec00000418b4 */
[----:B------:R-:W-:Y:S01]  /*f500*/  HMMA.16816.F32.BF16 R72, R12, R18, R152 ;  /* 0x000000120c48723c */ /* 0x000fe20000041898 */
[----:B------:R-:W1:Y:S01]  /*f510*/  LDSM.16.MT88.4 R16, [R217+0x8000] ;  /* 0x00800000d910783b */ /* 0x000e620000004200 */
[-C--:B------:R-:W-:Y:S01]  /*f520*/  FMUL.FTZ R150, R150, R11.reuse ;  /* 0x0000000b96967220 */ /* 0x080fe20000410000 */
[----:B------:R-:W-:Y:S01]  /*f530*/  FMUL.FTZ R151, R151, R11 ;  /* 0x0000000b97977220 */ /* 0x000fe20000410000 */
[-C--:B------:R-:W-:Y:S01]  /*f540*/  FMUL.FTZ R184, R184, R10.reuse ;  /* 0x0000000ab8b87220 */ /* 0x080fe20000410000 */
[-C--:B------:R-:W-:Y:S01]  /*f550*/  FMUL.FTZ R185, R185, R10.reuse ;  /* 0x0000000ab9b97220 */ /* 0x080fe20000410000 */
[-C--:B------:R-:W-:Y:S01]  /*f560*/  FMUL.FTZ R186, R186, R9.reuse ;  /* 0x00000009baba7220 */ /* 0x080fe20000410000 */
[----:B------:R-:W-:Y:S01]  /*f570*/  FMUL.FTZ R187, R187, R9 ;  /* 0x00000009bbbb7220 */ /* 0x000fe20000410000 */
[----:B------:R-:W-:Y:S01]  /*f580*/  FMUL.FTZ R146, R146, R11 ;  /* 0x0000000b92927220 */ /* 0x000fe20000410000 */
[-C--:B------:R-:W-:Y:S01]  /*f590*/  FMUL.FTZ R188, R188, R10.reuse ;  /* 0x0000000abcbc7220 */ /* 0x080fe20000410000 */
[----:B------:R-:W-:Y:S01]  /*f5a0*/  FMUL.FTZ R189, R189, R10 ;  /* 0x0000000abdbd7220 */ /* 0x000fe20000410000 */
[-C--:B------:R-:W-:Y:S01]  /*f5b0*/  FMUL.FTZ R190, R190, R9.reuse ;  /* 0x00000009bebe7220 */ /* 0x080fe20000410000 */
[----:B------:R-:W-:Y:S01]  /*f5c0*/  FMUL.FTZ R191, R191, R9 ;  /* 0x00000009bfbf7220 */ /* 0x000fe20000410000 */
[----:B------:R-:W-:Y:S01]  /*f5d0*/  FMUL.FTZ R147, R147, R11 ;  /* 0x0000000b93937220 */ /* 0x000fe20000410000 */
        /* <DEDUP_REMOVED lines=9> */
[----:B--2---:R-:W-:-:S02]  /*f670*/  FFMA.FTZ R110, R177, R10, R110 ;  /* 0x0000000ab16e7223 */ /* 0x004fc4000001006e */
[----:B------:R-:W2:Y:S01]  /*f680*/  LDL.LU R177, [R1+0xfc] ;  /* 0x0000fc0001b17983 */ /* 0x000ea20000300800 */
[----:B------:R-:W-:Y:S01]  /*f690*/  MOV R162, R42 ;  /* 0x0000002a00a27202 */ /* 0x000fe20000000f00 */
[C---:B-1----:R-:W-:Y:S01]  /*f6a0*/  HMMA.16816.F32.BF16 R92, R12.reuse, R18, R144 ;  /* 0x000000120c5c723c */ /* 0x042fe20000041890 */
[----:B------:R-:W-:Y:S02]  /*f6b0*/  MOV R172, R39 ;  /* 0x0000002700ac7202 */ /* 0x000fe40000000f00 */
[----:B------:R-:W-:Y:S02]  /*f6c0*/  MOV R171, R84 ;  /* 0x0000005400ab7202 */ /* 0x000fe40000000f00 */
[----:B------:R-:W-:Y:S01]  /*f6d0*/  MOV R101, R38 ;  /* 0x0000002600657202 */ /* 0x000fe20000000f00 */
[-C--:B------:R-:W-:Y:S06]  /*f6e0*/  HMMA.16816.F32.BF16 R84, R12, R16.reuse, R148 ;  /* 0x000000100c54723c */ /* 0x080fec0000041894 */
[C---:B------:R-:W-:Y:S06]  /*f6f0*/  HMMA.16816.F32.BF16 R40, R4.reuse, R16, R184 ;  /* 0x000000100428723c */ /* 0x040fec00000418b8 */
[----:B------:R-:W-:Y:S01]  /*f700*/  HMMA.16816.F32.BF16 R36, R4, R18, R188 ;  /* 0x000000120424723c */ /* 0x000fe200000418bc */
[----:B------:R-:W1:Y:S01]  /*f710*/  LDSM.16.MT88.4 R16, [R218+0x8000] ;  /* 0x00800000da10783b */ /* 0x000e620000004200 */
[-C--:B------:R-:W-:Y:S01]  /*f720*/  FMUL.FTZ R192, R192, R10.reuse ;  /* 0x0000000ac0c07220 */ /* 0x080fe20000410000 */
[-C--:B------:R-:W-:Y:S01]  /*f730*/  FMUL.FTZ R193, R193, R10.reuse ;  /* 0x0000000ac1c17220 */ /* 0x080fe20000410000 */
[-C--:B------:R-:W-:Y:S01]  /*f740*/  FMUL.FTZ R196, R196, R10.reuse ;  /* 0x0000000ac4c47220 */ /* 0x080fe20000410000 */
[----:B------:R-:W-:Y:S01]  /*f750*/  FMUL.FTZ R197, R197, R10 ;  /* 0x0000000ac5c57220 */ /* 0x000fe20000410000 */
[-C--:B------:R-:W-:Y:S01]  /*f760*/  FMUL.FTZ R194, R194, R9.reuse ;  /* 0x00000009c2c27220 */ /* 0x080fe20000410000 */
[-C--:B------:R-:W-:Y:S01]  /*f770*/  FMUL.FTZ R195, R195, R9.reuse ;  /* 0x00000009c3c37220 */ /* 0x080fe20000410000 */
[-C--:B------:R-:W-:Y:S01]  /*f780*/  FMUL.FTZ R198, R198, R9.reuse ;  /* 0x00000009c6c67220 */ /* 0x080fe20000410000 */
[----:B------:R-:W-:Y:S01]  /*f790*/  FMUL.FTZ R199, R199, R9 ;  /* 0x00000009c7c77220 */ /* 0x000fe20000410000 */
[----:B------:R-:W-:Y:S01]  /*f7a0*/  IMAD.MOV.U32 R178, RZ, RZ, R33 ;  /* 0x000000ffffb27224 */ /* 0x000fe200078e0021 */
[----:B------:R-:W-:Y:S01]  /*f7b0*/  MOV R182, R62 ;  /* 0x0000003e00b67202 */ /* 0x000fe20000000f00 */
[----:B------:R-:W-:Y:S01]  /*f7c0*/  IMAD.MOV.U32 R183, RZ, RZ, R63 ;  /* 0x000000ffffb77224 */ /* 0x000fe200078e003f */
[----:B------:R-:W-:Y:S01]  /*f7d0*/  MOV R181, R61 ;  /* 0x0000003d00b57202 */ /* 0x000fe20000000f00 */
[----:B------:R-:W-:Y:S01]  /*f7e0*/  IMAD.MOV.U32 R157, RZ, RZ, R60 ;  /* 0x000000ffff9d7224 */ /* 0x000fe200078e003c */
[----:B------:R-:W-:Y:S01]  /*f7f0*/  MOV R159, R35 ;  /* 0x00000023009f7202 */ /* 0x000fe20000000f00 */
[----:B------:R-:W-:Y:S01]  /*f800*/  IMAD.MOV.U32 R179, RZ, RZ, R34 ;  /* 0x000000ffffb37224 */ /* 0x000fe200078e0022 */
[----:B------:R-:W-:-:S02]  /*f810*/  MOV R173, R32 ;  /* 0x0000002000ad7202 */ /* 0x000fc40000000f00 */
[----:B------:R-:W-:Y:S02]  /*f820*/  MOV R176, R178 ;  /* 0x000000b200b07202 */ /* 0x000fe40000000f00 */
[----:B------:R-:W-:Y:S01]  /*f830*/  MOV R178, R180 ;  /* 0x000000b400b27202 */ /* 0x000fe20000000f00 */
[C---:B-1----:R-:W-:Y:S06]  /*f840*/  HMMA.16816.F32.BF16 R60, R4.reuse, R16, R192 ;  /* 0x00000010043c723c */ /* 0x042fec00000418c0 */
[----:B------:R-:W-:Y:S07]  /*f850*/  HMMA.16816.F32.BF16 R32, R4, R18, R196 ;  /* 0x000000120420723c */ /* 0x000fee00000418c4 */
[--C-:B------:R-:W-:Y:S01]  /*f860*/  FFMA.FTZ R4, R249, UR20, -R3.reuse ;  /* 0x00000014f9047c23 */ /* 0x100fe20008010803 */
[----:B------:R-:W-:Y:S01]  /*f870*/  MOV R194, R157 ;  /* 0x0000009d00c27202 */ /* 0x000fe20000000f00 */
[--C-:B------:R-:W-:Y:S01]  /*f880*/  FFMA.FTZ R206, R206, UR20, -R3.reuse ;  /* 0x00000014cece7c23 */ /* 0x100fe20008010803 */
[--C-:B------:R-:W-:Y:S01]  /*f890*/  FFMA.FTZ R204, R204, UR20, -R3.reuse ;  /* 0x00000014cccc7c23 */ /* 0x100fe20008010803 */
[----:B------:R1:W-:Y:S01]  /*f8a0*/  MUFU.EX2 R180, R4 ;  /* 0x0000000400b47308 */ /* 0x0003e20000000800 */
[--C-:B------:R-:W-:Y:S01]  /*f8b0*/  FFMA.FTZ R203, R203, UR20, -R3.reuse ;  /* 0x00000014cbcb7c23 */ /* 0x100fe20008010803 */
[--C-:B------:R-:W-:Y:S01]  /*f8c0*/  FFMA.FTZ R147, R23, UR20, -R3.reuse ;  /* 0x0000001417937c23 */ /* 0x100fe20008010803 */
[--C-:B------:R-:W-:Y:S01]  /*f8d0*/  FFMA.FTZ R146, R22, UR20, -R3.reuse ;  /* 0x0000001416927c23 */ /* 0x100fe20008010803 */
[-C--:B------:R-:W-:Y:S01]  /*f8e0*/  FMUL.FTZ R142, R142, R11.reuse ;  /* 0x0000000b8e8e7220 */ /* 0x080fe20000410000 */
[-C--:B------:R-:W-:Y:S01]  /*f8f0*/  FMUL.FTZ R143, R143, R11.reuse ;  /* 0x0000000b8f8f7220 */ /* 0x080fe20000410000 */
[-C--:B------:R-:W-:Y:S01]  /*f900*/  FMUL.FTZ R138, R138, R11.reuse ;  /* 0x0000000b8a8a7220 */ /* 0x080fe20000410000 */
[----:B------:R-:W-:Y:S01]  /*f910*/  FMUL.FTZ R139, R139, R11 ;  /* 0x0000000b8b8b7220 */ /* 0x000fe20000410000 */
[--C-:B------:R-:W-:Y:S01]  /*f920*/  FFMA.FTZ R202, R202, UR20, -R2.reuse ;  /* 0x00000014caca7c23 */ /* 0x100fe20008010802 */
[--C-:B------:R-:W-:Y:S01]  /*f930*/  FFMA.FTZ R200, R200, UR20, -R2.reuse ;  /* 0x00000014c8c87c23 */ /* 0x100fe20008010802 */
[--C-:B------:R-:W-:Y:S01]  /*f940*/  FFMA.FTZ R133, R133, UR20, -R2.reuse ;  /* 0x0000001485857c23 */ /* 0x100fe20008010802 */
[----:B------:R-:W-:Y:S01]  /*f950*/  FFMA.FTZ R130, R130, UR20, -R2 ;  /* 0x0000001482827c23 */ /* 0x000fe20008010802 */
[--C-:B------:R-:W-:Y:S01]  /*f960*/  FFMA.FTZ R201, R201, UR20, -R0.reuse ;  /* 0x00000014c9c97c23 */ /* 0x100fe20008010800 */
[----:B------:R-:W-:Y:S01]  /*f970*/  FFMA.FTZ R131, R131, UR20, -R0 ;  /* 0x0000001483837c23 */ /* 0x000fe20008010800 */
[--C-:B------:R-:W-:Y:S01]  /*f980*/  FFMA.FTZ R120, R120, UR20, -R8.reuse ;  /* 0x0000001478787c23 */ /* 0x100fe20008010808 */
[--C-:B------:R-:W-:Y:S01]  /*f990*/  FFMA.FTZ R118, R118, UR20, -R8.reuse ;  /* 0x0000001476767c23 */ /* 0x100fe20008010808 */
[--C-:B------:R-:W-:Y:S01]  /*f9a0*/  FFMA.FTZ R117, R117, UR20, -R8.reuse ;  /* 0x0000001475757c23 */ /* 0x100fe20008010808 */
[----:B-1----:R-:W-:Y:S01]  /*f9b0*/  FFMA.FTZ R4, R176, UR20, -R3 ;  /* 0x00000014b0047c23 */ /* 0x002fe20008010803 */
[--C-:B------:R-:W-:Y:S01]  /*f9c0*/  FFMA.FTZ R116, R116, UR20, -R8.reuse ;  /* 0x0000001474747c23 */ /* 0x100fe20008010808 */
[----:B------:R-:W-:Y:S01]  /*f9d0*/  FFMA.FTZ R115, R115, UR20, -R8 ;  /* 0x0000001473737c23 */ /* 0x000fe20008010808 */
[----:B------:R1:W5:Y:S01]  /*f9e0*/  LDL.LU R249, [R1+0x170] ;  /* 0x0001700001f97983 */ /* 0x0003620000300800 */
[----:B------:R3:W-:Y:S01]  /*f9f0*/  MUFU.EX2 R185, R4 ;  /* 0x0000000400b97308 */ /* 0x0007e20000000800 */
[----:B------:R-:W-:-:S05]  /*fa00*/  MOV R176, R178 ;  /* 0x000000b200b07202 */ /* 0x000fca0000000f00 */
[----:B------:R-:W-:Y:S02]  /*fa10*/  IMAD.MOV.U32 R151, RZ, RZ, R176 ;  /* 0x000000ffff977224 */ /* 0x000fe400078e00b0 */
[--C-:B---3--:R-:W-:Y:S01]  /*fa20*/  FFMA.FTZ R4, R246, UR20, -R3.reuse ;  /* 0x00000014f6047c23 */ /* 0x108fe20008010803 */
[----:B------:R-:W-:Y:S01]  /*fa30*/  FFMA.FTZ R157, R113, UR20, -R3 ;  /* 0x00000014719d7c23 */ /* 0x000fe20008010803 */
[----:B------:R-:W-:Y:S01]  /*fa40*/  IMAD.MOV.U32 R197, RZ, RZ, R194 ;  /* 0x000000ffffc57224 */ /* 0x000fe200078e00c2 */
[C---:B------:R-:W-:Y:S06]  /*fa50*/  HMMA.16816.F32.BF16 R140, R12.reuse, R16, R140 ;  /* 0x000000100c8c723c */ /* 0x040fec000004188c */
[----:B------:R-:W-:Y:S01]  /*fa60*/  HMMA.16816.F32.BF16 R136, R12, R18, R136 ;  /* 0x000000120c88723c */ /* 0x000fe20000041888 */
[----:B------:R-:W-:Y:S01]  /*fa70*/  FFMA.FTZ R113, R226, UR20, -R0 ;  /* 0x00000014e2717c23 */ /* 0x000fe20008010800 */
[----:B--2---:R-:W-:Y:S01]  /*fa80*/  FFMA.FTZ R109, R177, R9, R109 ;  /* 0x00000009b16d7223 */ /* 0x004fe2000001006d */
[----:B------:R-:W-:Y:S01]  /*fa90*/  IMAD.MOV.U32 R177, RZ, RZ, R179 ;  /* 0x000000ffffb17224 */ /* 0x000fe200078e00b3 */
[----:B------:R-:W-:Y:S01]  /*faa0*/  MOV R179, R181 ;  /* 0x000000b500b37202 */ /* 0x000fe20000000f00 */
[----:B------:R-:W-:Y:S01]  /*fab0*/  IMAD.MOV.U32 R181, RZ, RZ, R182 ;  /* 0x000000ffffb57224 */ /* 0x000fe200078e00b6 */
[----:B------:R-:W-:-:S02]  /*fac0*/  MOV R182, R183 ;  /* 0x000000b700b67202 */ /* 0x000fc40000000f00 */
[----:B------:R-:W-:Y:S01]  /*fad0*/  MOV R183, R168 ;  /* 0x000000a800b77202 */ /* 0x000fe20000000f00 */
[----:B------:R-:W-:Y:S01]  /*fae0*/  IMAD.MOV.U32 R168, RZ, RZ, R169 ;  /* 0x000000ffffa87224 */ /* 0x000fe200078e00a9 */
[----:B------:R-:W-:Y:S01]  /*faf0*/  MOV R155, R177 ;  /* 0x000000b1009b7202 */ /* 0x000fe20000000f00 */
[----:B------:R-:W-:Y:S01]  /*fb00*/  IMAD.MOV.U32 R177, RZ, RZ, R179 ;  /* 0x000000ffffb17224 */ /* 0x000fe200078e00b3 */
[----:B------:R-:W-:Y:S02]  /*fb10*/  MOV R169, R170 ;  /* 0x000000aa00a97202 */ /* 0x000fe40000000f00 */
[----:B------:R-:W-:Y:S02]  /*fb20*/  MOV R170, R174 ;  /* 0x000000ae00aa7202 */ /* 0x000fe40000000f00 */
[----:B------:R-:W-:Y:S02]  /*fb30*/  MOV R179, R182 ;  /* 0x000000b600b37202 */ /* 0x000fe40000000f00 */
[----:B------:R-:W-:Y:S01]  /*fb40*/  MOV R178, R181 ;  /* 0x000000b500b27202 */ /* 0x000fe20000000f00 */
[----:B------:R2:W-:Y:S01]  /*fb50*/  MUFU.EX2 R182, R4 ;  /* 0x0000000400b67308 */ /* 0x0005e20000000800 */
        /* <DEDUP_REMOVED lines=8> */
[----:B--2---:R-:W-:-:S04]  /*fbe0*/  FFMA.FTZ R4, R238, UR20, -R3 ;  /* 0x00000014ee047c23 */ /* 0x004fc80008010803 */
[----:B------:R2:W3:Y:S01]  /*fbf0*/  MUFU.EX2 R9, R4 ;  /* 0x0000000400097308 */ /* 0x0004e20000000800 */
[----:B------:R-:W-:Y:S02]  /*fc00*/  MOV R177, R178 ;  /* 0x000000b200b17202 */ /* 0x000fe40000000f00 */
[----:B------:R-:W-:Y:S02]  /*fc10*/  MOV R176, R170 ;  /* 0x000000aa00b07202 */ /* 0x000fe40000000f00 */
[----:B------:R-:W-:Y:S01]  /*fc20*/  MOV R186, R152 ;  /* 0x0000009800ba7202 */ /* 0x000fe20000000f00 */
[----:B------:R-:W-:Y:S01]  /*fc30*/  IMAD.MOV.U32 R148, RZ, RZ, R154 ;  /* 0x000000ffff947224 */ /* 0x000fe200078e009a */
[----:B------:R-:W-:Y:S02]  /*fc40*/  MOV R152, R156 ;  /* 0x0000009c00987202 */ /* 0x000fe40000000f00 */
[----:B------:R-:W-:Y:S02]  /*fc50*/  MOV R187, R153 ;  /* 0x0000009900bb7202 */ /* 0x000fe40000000f00 */
[----:B------:R-:W-:Y:S01]  /*fc60*/  MOV R154, R160 ;  /* 0x000000a0009a7202 */ /* 0x000fe20000000f00 */
[----:B--2---:R-:W-:Y:S01]  /*fc70*/  FFMA.FTZ R4, R155, UR20, -R2 ;  /* 0x000000149b047c23 */ /* 0x004fe20008010802 */
[----:B------:R-:W-:Y:S01]  /*fc80*/  MOV R155, R183 ;  /* 0x000000b7009b7202 */ /* 0x000fe20000000f00 */
[----:B------:R-:W-:-:S02]  /*fc90*/  IMAD.MOV.U32 R183, RZ, RZ, R31 ;  /* 0x000000ffffb77224 */ /* 0x000fc400078e001f */
[----:B------:R2:W-:Y:S01]  /*fca0*/  MUFU.EX2 R178, R4 ;  /* 0x0000000400b27308 */ /* 0x0005e20000000800 */
[----:B------:R-:W-:Y:S02]  /*fcb0*/  MOV R149, R155 ;  /* 0x0000009b00957202 */ /* 0x000fe40000000f00 */
[----:B------:R-:W-:Y:S02]  /*fcc0*/  MOV R156, R241 ;  /* 0x000000f1009c7202 */ /* 0x000fe40000000f00 */
[----:B------:R-:W-:Y:S02]  /*fcd0*/  MOV R150, R176 ;  /* 0x000000b000967202 */ /* 0x000fe40000000f00 */
[----:B------:R-:W-:Y:S02]  /*fce0*/  MOV R153, R158 ;  /* 0x0000009e00997202 */ /* 0x000fe40000000f00 */
[----:B------:R-:W-:Y:S02]  /*fcf0*/  MOV R155, R161 ;  /* 0x000000a1009b7202 */ /* 0x000fe40000000f00 */
[----:B------:R-:W-:Y:S01]  /*fd00*/  MOV R192, R152 ;  /* 0x0000009800c07202 */ /* 0x000fe20000000f00 */
[----:B------:R-:W-:-:S02]  /*fd10*/  IMAD.MOV.U32 R181, RZ, RZ, R168 ;  /* 0x000000ffffb57224 */ /* 0x000fc400078e00a8 */
[----:B--2---:R-:W-:Y:S01]  /*fd20*/  FFMA.FTZ R4, R151, UR20, -R2 ;  /* 0x0000001497047c23 */ /* 0x004fe20008010802 */
[----:B------:R-:W-:Y:S01]  /*fd30*/  IMAD.MOV.U32 R151, RZ, RZ, R183 ;  /* 0x000000ffff977224 */ /* 0x000fe200078e00b7 */
[----:B------:R-:W-:Y:S02]  /*fd40*/  MOV R179, R169 ;  /* 0x000000a900b37202 */ /* 0x000fe40000000f00 */
[----:B------:R2:W-:Y:S01]  /*fd50*/  MUFU.EX2 R184, R4 ;  /* 0x0000000400b87308 */ /* 0x0005e20000000800 */
        /* <DEDUP_REMOVED lines=11> */
[----:B------:R-:W-:-:S02]  /*fe10*/  IMAD.MOV.U32 R187, RZ, RZ, R154 ;  /* 0x000000ffffbb7224 */ /* 0x000fc400078e009a */
[--C-:B------:R-:W-:Y:S01]  /*fe20*/  FFMA.FTZ R102, R236, UR20, -R3.reuse ;  /* 0x00000014ec667c23 */ /* 0x100fe20008010803 */
[----:B------:R-:W-:Y:S02]  /*fe30*/  IMAD.MOV.U32 R190, RZ, RZ, R156 ;  /* 0x000000ffffbe7224 */ /* 0x000fe400078e009c */
[--C-:B------:R-:W-:Y:S01]  /*fe40*/  FFMA.FTZ R101, R215, UR20, -R3.reuse ;  /* 0x00000014d7657c23 */ /* 0x100fe20008010803 */
[----:B--2---:R-:W-:Y:S01]  /*fe50*/  FFMA.FTZ R4, R186, UR20, -R2 ;  /* 0x00000014ba047c23 */ /* 0x004fe20008010802 */
[----:B------:R-:W-:Y:S01]  /*fe60*/  MOV R186, R155 ;  /* 0x0000009b00ba7202 */ /* 0x000fe20000000f00 */
[--C-:B------:R-:W-:Y:S01]  /*fe70*/  FFMA.FTZ R100, R211, UR20, -R3.reuse ;  /* 0x00000014d3647c23 */ /* 0x100fe20008010803 */
        /* <DEDUP_REMOVED lines=14> */
[----:B------:R-:W-:Y:S01]  /*ff60*/  FFMA.FTZ R148, R25, UR20, -R3 ;  /* 0x0000001419947c23 */ /* 0x000fe20008010803 */
[----:B------:R-:W-:Y:S01]  /*ff70*/  FFMA.FTZ R3, R192, UR20, -R0 ;  /* 0x00000014c0037c23 */ /* 0x000fe20008010800 */
[----:B------:R-:W-:-:S02]  /*ff80*/  MOV R198, R195 ;  /* 0x000000c300c67202 */ /* 0x000fc40000000f00 */
[----:B------:R-:W-:Y:S02]  /*ff90*/  MOV R199, R144 ;  /* 0x0000009000c77202 */ /* 0x000fe40000000f00 */
[----:B------:R-:W-:Y:S02]  /*ffa0*/  MOV R194, R177 ;  /* 0x000000b100c27202 */ /* 0x000fe40000000f00 */
[----:B------:R-:W-:Y:S01]  /*ffb0*/  MOV R192, R189 ;  /* 0x000000bd00c07202 */ /* 0x000fe20000000f00 */
[----:B------:R2:W-:Y:S01]  /*ffc0*/  MUFU.EX2 R177, R3 ;  /* 0x0000000300b17308 */ /* 0x0005e20000000800 */
[----:B------:R-:W-:Y:S01]  /*ffd0*/  IMAD.MOV.U32 R195, RZ, RZ, R103 ;  /* 0x000000ffffc37224 */ /* 0x000fe200078e0067 */
[----:B------:R-:W-:Y:S02]  /*ffe0*/  MOV R189, R239 ;  /* 0x000000ef00bd7202 */ /* 0x000fe40000000f00 */
[----:B------:R-:W-:Y:S02]  /*fff0*/  MOV R191, R183 ;  /* 0x000000b700bf7202 */ /* 0x000fe40000000f00 */
[----:B------:R-:W-:Y:S01]  /*10000*/  MOV R183, R88 ;  /* 0x0000005800b77202 */ /* 0x000fe20000000f00 */
[----:B--2---:R-:W-:Y:S01]  /*10010*/  FFMA.FTZ R3, R197, UR20, -R0 ;  /* 0x00000014c5037c23 */ /* 0x004fe20008010800 */
        /* <DEDUP_REMOVED lines=9> */
[----:B------:R2:W-:Y:S01]  /*100b0*/  MUFU.EX2 R238, R3 ;  /* 0x0000000300ee7308 */ /* 0x0005e20000000800 */
        /* <DEDUP_REMOVED lines=9> */
[----:B------:R-:W-:Y:S01]  /*10150*/  FFMA.FTZ R30, R193, UR20, -R2 ;  /* 0x00000014c11e7c23 */ /* 0x000fe20008010802 */
[----:B------:R-:W-:Y:S01]  /*10160*/  MOV R19, R5 ;  /* 0x0000000500137202 */ /* 0x000fe20000000f00 */
[----:B--2---:R-:W-:Y:S01]  /*10170*/  FFMA.FTZ R3, R197, UR20, -R0 ;  /* 0x00000014c5037c23 */ /* 0x004fe20008010800 */
[----:B------:R-:W-:Y:S01]  /*10180*/  IMAD.MOV.U32 R186, RZ, RZ, R183 ;  /* 0x000000ffffba7224 */ /* 0x000fe200078e00b7 */
[----:B------:R-:W-:Y:S01]  /*10190*/  MOV R183, R175 ;  /* 0x000000af00b77202 */ /* 0x000fe20000000f00 */
[----:B------:R-:W-:Y:S01]  /*101a0*/  IMAD.MOV.U32 R193, RZ, RZ, R145 ;  /* 0x000000ffffc17224 */ /* 0x000fe200078e0091 */
[----:B------:R2:W-:Y:S01]  /*101b0*/  MUFU.EX2 R236, R3 ;  /* 0x0000000300ec7308 */ /* 0x0005e20000000800 */
[----:B------:R-:W-:Y:S01]  /*101c0*/  MOV R11, R6 ;  /* 0x00000006000b7202 */ /* 0x000fe20000000f00 */
[--C-:B------:R-:W-:Y:S01]  /*101d0*/  FFMA.FTZ R103, R214, UR20, -R2.reuse ;  /* 0x00000014d6677c23 */ /* 0x100fe20008010802 */
[--C-:B------:R-:W-:Y:S01]  /*101e0*/  FFMA.FTZ R145, R212, UR20, -R2.reuse ;  /* 0x00000014d4917c23 */ /* 0x100fe20008010802 */
[----:B------:R-:W-:Y:S01]  /*101f0*/  FFMA.FTZ R144, R209, UR20, -R2 ;  /* 0x00000014d1907c23 */ /* 0x000fe20008010802 */
        /* <DEDUP_REMOVED lines=8> */
[----:B------:R-:W-:Y:S01]  /*10280*/  MOV R5, R194 ;  /* 0x000000c200057202 */ /* 0x000fe20000000f00 */
[--C-:B------:R-:W-:Y:S01]  /*10290*/  FFMA.FTZ R134, R205, UR20, -R2.reuse ;  /* 0x00000014cd867c23 */ /* 0x100fe20008010802 */
[----:B------:R-:W-:Y:S01]  /*102a0*/  FFMA.FTZ R132, R125, UR20, -R2 ;  /* 0x000000147d847c23 */ /* 0x000fe20008010802 */
        /* <DEDUP_REMOVED lines=8> */
[--C-:B----4-:R-:W-:Y:S01]  /*10330*/  FFMA.FTZ R4, R250, UR20, -R2.reuse ;  /* 0x00000014fa047c23 */ /* 0x110fe20008010802 */
[--C-:B------:R-:W-:Y:S01]  /*10340*/  FFMA.FTZ R194, R67, UR20, -R2.reuse ;  /* 0x0000001443c27c23 */ /* 0x100fe20008010802 */
[--C-:B------:R-:W-:Y:S01]  /*10350*/  FFMA.FTZ R198, R65, UR20, -R2.reuse ;  /* 0x0000001441c67c23 */ /* 0x100fe20008010802 */
[--C-:B------:R-:W-:Y:S01]  /*10360*/  FFMA.FTZ R209, R64, UR20, -R2.reuse ;  /* 0x0000001440d17c23 */ /* 0x100fe20008010802 */
[--C-:B------:R-:W-:Y:S01]  /*10370*/  FFMA.FTZ R211, R28, UR20, -R2.reuse ;  /* 0x000000141cd37c23 */ /* 0x100fe20008010802 */
[--C-:B------:R-:W-:Y:S01]  /*10380*/  FFMA.FTZ R212, R26, UR20, -R2.reuse ;  /* 0x000000141ad47c23 */ /* 0x100fe20008010802 */
[----:B------:R-:W-:Y:S01]  /*10390*/  FFMA.FTZ R214, R24, UR20, -R2 ;  /* 0x0000001418d67c23 */ /* 0x000fe20008010802 */
[----:B------:R-:W-:Y:S01]  /*103a0*/  FFMA.FTZ R2, R19, UR20, -R8 ;  /* 0x0000001413027c23 */ /* 0x000fe20008010808 */
[----:B------:R-:W-:Y:S01]  /*103b0*/  IMAD.MOV.U32 R16, RZ, RZ, R7 ;  /* 0x000000ffff107224 */ /* 0x000fe200078e0007 */
[----:B------:R-:W-:-:S02]  /*103c0*/  MOV R19, R11 ;  /* 0x0000000b00137202 */ /* 0x000fc40000000f00 */
[----:B------:R-:W-:Y:S01]  /*103d0*/  MOV R13, R17 ;  /* 0x00000011000d7202 */ /* 0x000fe20000000f00 */
[----:B------:R-:W-:Y:S01]  /*103e0*/  IMAD.MOV.U32 R14, RZ, RZ, R5 ;  /* 0x000000ffff0e7224 */ /* 0x000fe200078e0005 */
[----:B------:R-:W-:Y:S01]  /*103f0*/  MOV R7, R232 ;  /* 0x000000e800077202 */ /* 0x000fe20000000f00 */
[----:B------:R-:W-:Y:S01]  /*10400*/  IMAD.MOV.U32 R10, RZ, RZ, R19 ;  /* 0x000000ffff0a7224 */ /* 0x000fe200078e0013 */
[----:B------:R-:W-:Y:S01]  /*10410*/  MOV R12, R16 ;  /* 0x00000010000c7202 */ /* 0x000fe20000000f00 */
[----:B------:R-:W-:Y:S01]  /*10420*/  IMAD.MOV.U32 R6, RZ, RZ, R233 ;  /* 0x000000ffff067224 */ /* 0x000fe200078e00e9 */
[----:B------:R-:W2:Y:S01]  /*10430*/  LDSM.16.MT88.4 R16, [R216+0x8800] ;  /* 0x00880000d810783b */ /* 0x000ea20000004200 */
[----:B------:R-:W-:Y:S01]  /*10440*/  MOV R5, R7 ;  /* 0x0000000700057202 */ /* 0x000fe20000000f00 */
[----:B------:R-:W-:Y:S01]  /*10450*/  MUFU.EX2 R88, R4 ;  /* 0x0000000400587308 */ /* 0x000fe20000000800 */
[----:B------:R-:W-:Y:S01]  /*10460*/  MOV R7, R197 ;  /* 0x000000c500077202 */ /* 0x000fe20000000f00 */
[----:B------:R-:W-:Y:S01]  /*10470*/  IMAD.MOV.U32 R197, RZ, RZ, R193 ;  /* 0x000000ffffc57224 */ /* 0x000fe200078e00c1 */
[----:B------:R-:W-:Y:S01]  /*10480*/  MOV R193, R179 ;  /* 0x000000b300c17202 */ /* 0x000fe20000000f00 */
[----:B---3--:R-:W-:Y:S01]  /*10490*/  IMAD.MOV.U32 R250, RZ, RZ, R9 ;  /* 0x000000fffffa7224 */ /* 0x008fe200078e0009 */
[----:B------:R-:W-:Y:S01]  /*104a0*/  MOV R15, R6 ;  /* 0x00000006000f7202 */ /* 0x000fe20000000f00 */
[----:B------:R-:W-:Y:S02]  /*104b0*/  LDSM.16.MT88.4 R24, [R219+0x8800] ;  /* 0x00880000db18783b */ /* 0x000fe40000004200 */
[----:B------:R3:W-:Y:S01]  /*104c0*/  MUFU.EX2 R4, R3 ;  /* 0x0000000300047308 */ /* 0x0007e20000000800 */
[----:B------:R-:W-:Y:S01]  /*104d0*/  IMAD.MOV.U32 R6, RZ, RZ, R196 ;  /* 0x000000ffff067224 */ /* 0x000fe200078e00c4 */
[----:B------:R-:W-:-:S02]  /*104e0*/  MOV R196, R199 ;  /* 0x000000c700c47202 */ /* 0x000fc40000000f00 */
[----:B------:R-:W-:-:S04]  /*104f0*/  MOV R199, R188 ;  /* 0x000000bc00c77202 */ /* 0x000fc80000000f00 */
[----:B------:R4:W-:Y:S01]  /*10500*/  MUFU.EX2 R179, R2 ;  /* 0x0000000200b37308 */ /* 0x0009e20000000800 */
[----:B------:R-:W-:Y:S01]  /*10510*/  MOV R207, R5 ;  /* 0x0000000500cf7202 */ /* 0x000fe20000000f00 */
[----:B---3--:R-:W-:-:S06]  /*10520*/  FFMA.FTZ R3, R229, UR20, -R8 ;  /* 0x00000014e5037c23 */ /* 0x008fcc0008010808 */
[----:B------:R-:W-:Y:S01]  /*10530*/  MUFU.EX2 R215, R3 ;  /* 0x0000000300d77308 */ /* 0x000fe20000000800 */
[----:B----4-:R-:W-:Y:S01]  /*10540*/  FFMA.FTZ R2, R13, UR20, -R8 ;  /* 0x000000140d027c23 */ /* 0x010fe20008010808 */
[----:B------:R-:W-:-:S06]  /*10550*/  MOV R5, R199 ;  /* 0x000000c700057202 */ /* 0x000fcc0000000f00 */
[----:B------:R3:W4:Y:S01]  /*10560*/  MUFU.EX2 R3, R2 ;  /* 0x0000000200037308 */ /* 0x0007220000000800 */
[----:B------:R-:W-:Y:S01]  /*10570*/  IMAD.MOV.U32 R199, RZ, RZ, R186 ;  /* 0x000000ffffc77224 */ /* 0x000fe200078e00ba */
[----:B------:R-:W-:Y:S01]  /*10580*/  MOV R122, R15 ;  /* 0x0000000f007a7202 */ /* 0x000fe20000000f00 */
[----:B------:R-:W-:Y:S02]  /*10590*/  IMAD.MOV.U32 R188, RZ, RZ, R228 ;  /* 0x000000ffffbc7224 */ /* 0x000fe400078e00e4 */
[----:B---3--:R-:W-:-:S04]  /*105a0*/  FFMA.FTZ R2, R14, UR20, -R8 ;  /* 0x000000140e027c23 */ /* 0x008fc80008010808 */
[----:B------:R3:W1:Y:S01]  /*105b0*/  MUFU.EX2 R186, R2 ;  /* 0x0000000200ba7308 */ /* 0x0006620000000800 */
[----:B------:R-:W-:Y:S02]  /*105c0*/  IMAD.MOV.U32 R15, RZ, RZ, R197 ;  /* 0x000000ffff0f7224 */ /* 0x000fe400078e00c5 */
[----:B------:R-:W-:Y:S01]  /*105d0*/  FFMA.FTZ R112, R12, UR20, -R0 ;  /* 0x000000140c707c23 */ /* 0x000fe20008010800 */
[----:B------:R-:W-:Y:S01]  /*105e0*/  MOV R13, R7 ;  /* 0x00000007000d7202 */ /* 0x000fe20000000f00 */
[----:B------:R-:W-:Y:S01]  /*105f0*/  IMAD.MOV.U32 R12, RZ, RZ, R6 ;  /* 0x000000ffff0c7224 */ /* 0x000fe200078e0006 */
[----:B------:R-:W-:Y:S01]  /*10600*/  MOV R197, R190 ;  /* 0x000000be00c57202 */ /* 0x000fe20000000f00 */
[----:B------:R-:W-:Y:S02]  /*10610*/  IMAD.MOV.U32 R7, RZ, RZ, R188 ;  /* 0x000000ffff077224 */ /* 0x000fe400078e00bc */
[----:B------:R-:W-:Y:S01]  /*10620*/  FFMA.FTZ R190, R121, UR20, -R0 ;  /* 0x0000001479be7c23 */ /* 0x000fe20008010800 */
[----:B------:R-:W-:Y:S01]  /*10630*/  MOV R14, R196 ;  /* 0x000000c4000e7202 */ /* 0x000fe20000000f00 */
[----:B----4-:R-:W-:Y:S01]  /*10640*/  IMAD.MOV.U32 R121, RZ, RZ, R3 ;  /* 0x000000ffff797224 */ /* 0x010fe200078e0003 */
[----:B------:R-:W-:Y:S01]  /*10650*/  MOV R6, R193 ;  /* 0x000000c100067202 */ /* 0x000fe20000000f00 */
[----:B------:R-:W-:Y:S01]  /*10660*/  IMAD.MOV.U32 R83, RZ, RZ, R13 ;  /* 0x000000ffff537224 */ /* 0x000fe200078e000d */
[----:B------:R-:W-:Y:S01]  /*10670*/  MOV R77, R12 ;  /* 0x0000000c004d7202 */ /* 0x000fe20000000f00 */
[----:B------:R-:W-:Y:S01]  /*10680*/  IMAD.MOV.U32 R252, RZ, RZ, R5 ;  /* 0x000000fffffc7224 */ /* 0x000fe200078e0005 */
[----:B------:R-:W-:-:S02]  /*10690*/  MOV R82, R14 ;  /* 0x0000000e00527202 */ /* 0x000fc40000000f00 */
[----:B---3--:R-:W-:Y:S02]  /*106a0*/  MOV R2, R4 ;  /* 0x0000000400027202 */ /* 0x008fe40000000f00 */
[----:B------:R-:W-:Y:S02]  /*106b0*/  MOV R78, R15 ;  /* 0x0000000f004e7202 */ /* 0x000fe40000000f00 */
[----:B------:R-:W-:Y:S02]  /*106c0*/  MOV R67, R6 ;  /* 0x0000000600437202 */ /* 0x000fe40000000f00 */
[----:B------:R-:W-:Y:S02]  /*106d0*/  MOV R205, R7 ;  /* 0x0000000700cd7202 */ /* 0x000fe40000000f00 */
[----:B------:R-:W-:Y:S02]  /*106e0*/  F2FP.BF16.F32.PACK_AB R12, R185, R180 ;  /* 0x000000b4b90c723e */ /* 0x000fe400000010ff */
[----:B------:R-:W-:-:S02]  /*106f0*/  F2FP.BF16.F32.PACK_AB R13, R184, R178 ;  /* 0x000000b2b80d723e */ /* 0x000fc400000010ff */
[----:B------:R-:W-:Y:S02]  /*10700*/  F2FP.BF16.F32.PACK_AB R14, R250, R182 ;  /* 0x000000b6fa0e723e */ /* 0x000fe400000010ff */
[----:B------:R-:W-:Y:S02]  /*10710*/  F2FP.BF16.F32.PACK_AB R15, R88, R246 ;  /* 0x000000f6580f723e */ /* 0x000fe400000010ff */
[----:B------:R-:W-:Y:S02]  /*10720*/  F2FP.BF16.F32.PACK_AB R4, R238, R177 ;  /* 0x000000b1ee04723e */ /* 0x000fe400000010ff */
[----:B------:R-:W-:Y:S02]  /*10730*/  F2FP.BF16.F32.PACK_AB R5, R215, R179 ;  /* 0x000000b3d705723e */ /* 0x000fe400000010ff */
[----:B------:R-:W-:Y:S02]  /*10740*/  F2FP.BF16.F32.PACK_AB R6, R2, R236 ;  /* 0x000000ec0206723e */ /* 0x000fe400000010ff */
[----:B-1----:R-:W-:-:S02]  /*10750*/  F2FP.BF16.F32.PACK_AB R7, R186, R121 ;  /* 0x00000079ba07723e */ /* 0x002fc400000010ff */
[----:B------:R-:W-:Y:S02]  /*10760*/  MOV R79, R207 ;  /* 0x000000cf004f7202 */ /* 0x000fe40000000f00 */
[----:B------:R-:W-:Y:S01]  /*10770*/  MOV R66, R197 ;  /* 0x000000c500427202 */ /* 0x000fe20000000f00 */
[--C-:B------:R-:W-:Y:S01]  /*10780*/  FFMA.FTZ R197, R21, UR20, -R0.reuse ;  /* 0x0000001415c57c23 */ /* 0x100fe20008010800 */
[----:B------:R-:W-:Y:S01]  /*10790*/  MOV R207, R199 ;  /* 0x000000c700cf7202 */ /* 0x000fe20000000f00 */
[----:B------:R-:W-:Y:S01]  /*107a0*/  FFMA.FTZ R199, R20, UR20, -R0 ;  /* 0x0000001414c77c23 */ /* 0x000fe20008010800 */
[-C--:B--2---:R-:W-:Y:S01]  /*107b0*/  HMMA.16816.F32.BF16 R104, R12, R16.reuse, R104 ;  /* 0x000000100c68723c */ /* 0x084fe20000041868 */
[----:B------:R-:W1:Y:S05]  /*107c0*/  LDSM.16.MT88.4 R20, [R217+0x8800] ;  /* 0x00880000d914783b */ /* 0x000e6a0000004200 */
[C---:B------:R-:W-:Y:S06]  /*107d0*/  HMMA.16816.F32.BF16 R56, R4.reuse, R16, R56 ;  /* 0x000000100438723c */ /* 0x040fec0000041838 */
[-C--:B------:R-:W-:Y:S06]  /*107e0*/  HMMA.16816.F32.BF16 R52, R4, R18.reuse, R52 ;  /* 0x000000120434723c */ /* 0x080fec0000041834 */
[----:B------:R-:W-:Y:S01]  /*107f0*/  HMMA.16816.F32.BF16 R96, R12, R18, R96 ;  /* 0x000000120c60723c */ /* 0x000fe20000041860 */
[----:B------:R-:W2:Y:S01]  /*10800*/  LDSM.16.MT88.4 R16, [R218+0x8800] ;  /* 0x00880000da10783b */ /* 0x000ea20000004200 */
[----:B------:R-:W-:-:S02]  /*10810*/  MOV R196, R189 ;  /* 0x000000bd00c47202 */ /* 0x000fc40000000f00 */
[----:B------:R-:W-:Y:S01]  /*10820*/  MOV R193, R166 ;  /* 0x000000a600c17202 */ /* 0x000fe20000000f00 */
[----:B------:R-:W-:Y:S01]  /*10830*/  FFMA.FTZ R111, R251, UR20, -R0 ;  /* 0x00000014fb6f7c23 */ /* 0x000fe20008010800 */
[----:B------:R-:W-:Y:S01]  /*10840*/  IMAD.MOV.U32 R251, RZ, RZ, R220 ;  /* 0x000000fffffb7224 */ /* 0x000fe200078e00dc */
[----:B------:R-:W-:Y:S01]  /*10850*/  MOV R64, R195 ;  /* 0x000000c300407202 */ /* 0x000fe20000000f00 */
[----:B------:R-:W-:Y:S01]  /*10860*/  IMAD.MOV.U32 R244, RZ, RZ, R196 ;  /* 0x000000fffff47224 */ /* 0x000fe200078e00c4 */
[----:B------:R-:W-:Y:S01]  /*10870*/  MOV R3, R191 ;  /* 0x000000bf00037202 */ /* 0x000fe20000000f00 */
[----:B------:R-:W-:Y:S02]  /*10880*/  IMAD.MOV.U32 R65, RZ, RZ, R193 ;  /* 0x000000ffff417224 */ /* 0x000fe400078e00c1 */
        /* <DEDUP_REMOVED lines=16> */
[----:B------:R-:W-:-:S04]  /*10990*/  FFMA.FTZ R0, R251, UR20, -R8 ;  /* 0x00000014fb007c23 */ /* 0x000fc80008010808 */
[----:B------:R3:W-:Y:S01]  /*109a0*/  MUFU.EX2 R251, R0 ;  /* 0x0000000000fb7308 */ /* 0x0007e20000000800 */
[----:B-1----:R-:W-:Y:S01]  /*109b0*/  HMMA.16816.F32.BF16 R40, R4, R20, R40 ;  /* 0x000000140428723c */ /* 0x002fe20000041828 */
[----:B------:R-:W-:Y:S01]  /*109c0*/  MOV R173, R245 ;  /* 0x000000f500ad7202 */ /* 0x000fe20000000f00 */
[----:B---3--:R-:W-:-:S05]  /*109d0*/  FFMA.FTZ R0, R183, UR20, -R8 ;  /* 0x00000014b7007c23 */ /* 0x008fca0008010808 */
[----:B------:R1:W-:Y:S01]  /*109e0*/  MUFU.EX2 R183, R0 ;  /* 0x0000000000b77308 */ /* 0x0003e20000000800 */
[----:B------:R-:W-:Y:S01]  /*109f0*/  HMMA.16816.F32.BF16 R36, R4, R22, R36 ;  /* 0x000000160424723c */ /* 0x000fe20000041824 */
[----:B------:R-:W-:-:S05]  /*10a00*/  IMAD.MOV.U32 R174, RZ, RZ, R247 ;  /* 0x000000ffffae7224 */ /* 0x000fca00078e00f7 */
[C---:B------:R-:W-:Y:S06]  /*10a10*/  HMMA.16816.F32.BF16 R84, R12.reuse, R20, R84 ;  /* 0x000000140c54723c */ /* 0x040fec0000041854 */
[----:B------:R-:W-:Y:S01]  /*10a20*/  HMMA.16816.F32.BF16 R92, R12, R22, R92 ;  /* 0x000000160c5c723c */ /* 0x000fe2000004185c */
[----:B------:R-:W3:Y:S01]  /*10a30*/  LDSM.16.MT88.4 R20, [R216+0x9000] ;  /* 0x00900000d814783b */ /* 0x000ee20000004200 */
[----:B-1----:R-:W-:Y:S01]  /*10a40*/  FFMA.FTZ R0, R3, UR20, -R8 ;  /* 0x0000001403007c23 */ /* 0x002fe20008010808 */
[----:B------:R-:W-:-:S03]  /*10a50*/  MOV R3, R64 ;  /* 0x0000004000037202 */ /* 0x000fc60000000f00 */
[----:B--2---:R-:W-:Y:S01]  /*10a60*/  HMMA.16816.F32.BF16 R60, R4, R16, R60 ;  /* 0x00000010043c723c */ /* 0x004fe2000004183c */
[----:B------:R-:W-:Y:S01]  /*10a70*/  MOV R64, R65 ;  /* 0x0000004100407202 */ /* 0x000fe20000000f00 */
[----:B------:R-:W-:Y:S01]  /*10a80*/  IMAD.MOV.U32 R65, RZ, RZ, R78 ;  /* 0x000000ffff417224 */ /* 0x000fe200078e004e */
[----:B------:R-:W-:-:S03]  /*10a90*/  MOV R78, R82 ;  /* 0x00000052004e7202 */ /* 0x000fc60000000f00 */
[----:B------:R-:W-:Y:S01]  /*10aa0*/  HMMA.16816.F32.BF16 R32, R4, R18, R32 ;  /* 0x000000120420723c */ /* 0x000fe20000041820 */
        /* <DEDUP_REMOVED lines=9> */
[----:B------:R-:W-:-:S04]  /*10b40*/  IMAD.MOV.U32 R170, RZ, RZ, R171 ;  /* 0x000000ffffaa7224 */ /* 0x000fc800078e00ab */
[----:B------:R-:W-:Y:S01]  /*10b50*/  HMMA.16816.F32.BF16 R140, R12, R16, R140 ;  /* 0x000000100c8c723c */ /* 0x000fe2000004188c */
[----:B------:R-:W-:-:S05]  /*10b60*/  MOV R171, R172 ;  /* 0x000000ac00ab7202 */ /* 0x000fca0000000f00 */
[----:B------:R-:W-:Y:S01]  /*10b70*/  HMMA.16816.F32.BF16 R136, R12, R18, R136 ;  /* 0x000000120c88723c */ /* 0x000fe20000041888 */
[----:B------:R-:W-:Y:S04]  /*10b80*/  LDSM.16.MT88.4 R16, [R219+0x9000] ;  /* 0x00900000db10783b */ /* 0x000fe80000004200 */
[----:B------:R-:W1:Y:S01]  /*10b90*/  LDSM.16.MT88.4 R12, [R217+0x9000] ;  /* 0x00900000d90c783b */ /* 0x000e620000004200 */
[----:B------:R-:W-:Y:S01]  /*10ba0*/  MOV R172, R173 ;  /* 0x000000ad00ac7202 */ /* 0x000fe20000000f00 */
[----:B------:R-:W-:Y:S01]  /*10bb0*/  IMAD.MOV.U32 R173, RZ, RZ, R174 ;  /* 0x000000ffffad7224 */ /* 0x000fe200078e00ae */
[----:B------:R-:W-:Y:S01]  /*10bc0*/  MOV R174, R175 ;  /* 0x000000af00ae7202 */ /* 0x000fe20000000f00 */
[----:B------:R-:W-:Y:S01]  /*10bd0*/  IMAD.MOV.U32 R240, RZ, RZ, R135 ;  /* 0x000000fffff07224 */ /* 0x000fe200078e0087 */
[----:B------:R-:W-:Y:S01]  /*10be0*/  MOV R175, R89 ;  /* 0x0000005900af7202 */ /* 0x000fe20000000f00 */
[----:B------:R-:W-:Y:S01]  /*10bf0*/  IMAD.MOV.U32 R89, RZ, RZ, R221 ;  /* 0x000000ffff597224 */ /* 0x000fe200078e00dd */
[----:B------:R-:W-:Y:S01]  /*10c00*/  MUFU.EX2 R208, R28 ;  /* 0x0000001c00d07308 */ /* 0x000fe20000000800 */
[----:B------:R-:W-:Y:S01]  /*10c10*/  HMMA.16816.F32.BF16 R48, R4, R24, R48 ;  /* 0x000000180430723c */ /* 0x000fe20000041830 */
[----:B------:R2:W5:Y:S06]  /*10c20*/  LDL.LU R247, [R1+0x16c] ;  /* 0x00016c0001f77983 */ /* 0x00056c0000300800 */
[----:B------:R4:W-:Y:S08]  /*10c30*/  MUFU.EX2 R221, R0 ;  /* 0x0000000000dd7308 */ /* 0x0009f00000000800 */
[----:B------:R-:W3:Y:S08]  /*10c40*/  MUFU.EX2 R11, R11 ;  /* 0x0000000b000b7308 */ /* 0x000ef00000000800 */
[----:B------:R-:W-:Y:S01]  /*10c50*/  MUFU.EX2 R10, R10 ;  /* 0x0000000a000a7308 */ /* 0x000fe20000000800 */
[----:B----4-:R-:W-:-:S07]  /*10c60*/  FFMA.FTZ R0, R3, UR20, -R8 ;  /* 0x0000001403007c23 */ /* 0x010fce0008010808 */
[----:B------:R-:W4:Y:S01]  /*10c70*/  MUFU.EX2 R220, R9 ;  /* 0x0000000900dc7308 */ /* 0x000f220000000800 */
[----:B------:R-:W-:Y:S01]  /*10c80*/  HMMA.16816.F32.BF16 R44, R4, R26, R44 ;  /* 0x0000001a042c723c */ /* 0x000fe2000004182c */
[----:B------:R-:W-:Y:S01]  /*10c90*/  IMAD.MOV.U32 R24, RZ, RZ, R77 ;  /* 0x000000ffff187224 */ /* 0x000fe200078e004d */
[----:B------:R-:W-:Y:S01]  /*10ca0*/  MOV R25, R122 ;  /* 0x0000007a00197202 */ /* 0x000fe20000000f00 */
[----:B------:R-:W-:Y:S01]  /*10cb0*/  IMAD.MOV.U32 R128, RZ, RZ, R174 ;  /* 0x000000ffff807224 */ /* 0x000fe200078e00ae */
[----:B------:R-:W-:Y:S02]  /*10cc0*/  MOV R127, R173 ;  /* 0x000000ad007f7202 */ /* 0x000fe40000000f00 */
[----:B------:R-:W-:Y:S01]  /*10cd0*/  MOV R248, R175 ;  /* 0x000000af00f87202 */ /* 0x000fe20000000f00 */
[----:B------:R-:W2:Y:S01]  /*10ce0*/  MUFU.EX2 R135, R0 ;  /* 0x0000000000877308 */ /* 0x000ea20000000800 */
[----:B---3--:R-:W-:Y:S01]  /*10cf0*/  F2FP.BF16.F32.PACK_AB R4, R11, R208 ;  /* 0x000000d00b04723e */ /* 0x008fe200000010ff */
[----:B------:R-:W-:Y:S01]  /*10d00*/  IMAD.MOV.U32 R28, RZ, RZ, R78 ;  /* 0x000000ffff1c7224 */ /* 0x000fe200078e004e */
[----:B------:R-:W-:Y:S01]  /*10d10*/  F2FP.BF16.F32.PACK_AB R5, R183, R251 ;  /* 0x000000fbb705723e */ /* 0x000fe200000010ff */
[----:B------:R-:W-:Y:S01]  /*10d20*/  IMAD.MOV.U32 R119, RZ, RZ, R168 ;  /* 0x000000ffff777224 */ /* 0x000fe200078e00a8 */
[----:B------:R-:W-:Y:S01]  /*10d30*/  MOV R213, R64 ;  /* 0x0000004000d57202 */ /* 0x000fe20000000f00 */
[----:B------:R-:W-:Y:S01]  /*10d40*/  IMAD.MOV.U32 R123, RZ, RZ, R171 ;  /* 0x000000ffff7b7224 */ /* 0x000fe200078e00ab */
[----:B------:R-:W-:Y:S01]  /*10d50*/  MOV R210, R89 ;  /* 0x0000005900d27202 */ /* 0x000fe20000000f00 */
[----:B------:R-:W-:Y:S01]  /*10d60*/  MUFU.EX2 R114, R114 ;  /* 0x0000007200727308 */ /* 0x000fe20000000800 */
[----:B----4-:R-:W-:Y:S01]  /*10d70*/  F2FP.BF16.F32.PACK_AB R6, R220, R10 ;  /* 0x0000000adc06723e */ /* 0x010fe200000010ff */
[----:B------:R3:W5:Y:S01]  /*10d80*/  LDL.LU R245, [R1+0x168] ;  /* 0x0001680001f57983 */ /* 0x0007620000300800 */
[----:B------:R-:W-:-:S02]  /*10d90*/  MOV R26, R82 ;  /* 0x00000052001a7202 */ /* 0x000fc40000000f00 */
[----:B--2---:R-:W-:-:S03]  /*10da0*/  F2FP.BF16.F32.PACK_AB R7, R135, R221 ;  /* 0x000000dd8707723e */ /* 0x004fc600000010ff */
[----:B------:R-:W-:Y:S01]  /*10db0*/  MUFU.EX2 R206, R206 ;  /* 0x000000ce00ce7308 */ /* 0x000fe20000000800 */
[----:B------:R-:W-:Y:S01]  /*10dc0*/  MOV R27, R83 ;  /* 0x00000053001b7202 */ /* 0x000fe20000000f00 */
[----:B------:R3:W5:Y:S01]  /*10dd0*/  LDL.LU R241, [R1+0x164] ;  /* 0x0001640001f17983 */ /* 0x0007620000300800 */
[----:B------:R-:W-:Y:S02]  /*10de0*/  MOV R122, R172 ;  /* 0x000000ac007a7202 */ /* 0x000fe40000000f00 */
[----:B------:R-:W-:Y:S01]  /*10df0*/  MOV R9, R65 ;  /* 0x0000004100097202 */ /* 0x000fe20000000f00 */
[C---:B------:R-:W-:Y:S01]  /*10e00*/  HMMA.16816.F32.BF16 R172, R4.reuse, R20, R56 ;  /* 0x0000001404ac723c */ /* 0x040fe20000041838 */
[----:B------:R-:W-:Y:S01]  /*10e10*/  MOV R3, R79 ;  /* 0x0000004f00037202 */ /* 0x000fe20000000f00 */
[----:B------:R-:W-:Y:S01]  /*10e20*/  MUFU.EX2 R204, R204 ;  /* 0x000000cc00cc7308 */ /* 0x000fe20000000800 */
[----:B------:R-:W-:Y:S01]  /*10e30*/  MOV R65, R169 ;  /* 0x000000a900417202 */ /* 0x000fe20000000f00 */
[----:B------:R3:W5:Y:S01]  /*10e40*/  LDL.LU R239, [R1+0x160] ;  /* 0x0001600001ef7983 */ /* 0x0007620000300800 */
[----:B------:R-:W-:Y:S01]  /*10e50*/  MOV R64, R170 ;  /* 0x000000aa00407202 */ /* 0x000fe20000000f00 */
[----:B-1----:R-:W-:Y:S01]  /*10e60*/  HMMA.16816.F32.BF16 R76, R4, R12, R40 ;  /* 0x0000000c044c723c */ /* 0x002fe20000041828 */
[----:B------:R-:W-:Y:S01]  /*10e70*/  MOV R0, R91 ;  /* 0x0000005b00007202 */ /* 0x000fe20000000f00 */
[----:B------:R-:W-:Y:S01]  /*10e80*/  IMAD.MOV.U32 R59, RZ, RZ, R88 ;  /* 0x000000ffff3b7224 */ /* 0x000fe200078e0058 */
[----:B------:R-:W-:Y:S01]  /*10e90*/  MOV R58, R90 ;  /* 0x0000005a003a7202 */ /* 0x000fe20000000f00 */
[----:B------:R-:W-:-:S02]  /*10ea0*/  FFMA.FTZ R3, R3, UR20, -R8 ;  /* 0x0000001403037c23 */ /* 0x000fc40008010808 */
[C---:B------:R-:W-:Y:S01]  /*10eb0*/  HMMA.16816.F32.BF16 R80, R4.reuse, R18, R44 ;  /* 0x000000120450723c */ /* 0x040fe2000004182c */
[----:B------:R-:W-:Y:S02]  /*10ec0*/  IMAD.MOV.U32 R43, RZ, RZ, R25 ;  /* 0x000000ffff2b7224 */ /* 0x000fe400078e0019 */
[----:B------:R-:W-:Y:S01]  /*10ed0*/  FFMA.FTZ R122, R122, UR20, -R8 ;  /* 0x000000147a7a7c23 */ /* 0x000fe20008010808 */
[----:B------:R-:W-:Y:S01]  /*10ee0*/  MUFU.EX2 R203, R203 ;  /* 0x000000cb00cb7308 */ /* 0x000fe20000000800 */
[----:B------:R3:W5:Y:S01]  /*10ef0*/  LDL.LU R234, [R1+0x15c] ;  /* 0x00015c0001ea7983 */ /* 0x0007620000300800 */
[C---:B------:R-:W-:Y:S06]  /*10f00*/  HMMA.16816.F32.BF16 R168, R4.reuse, R22, R52 ;  /* 0x0000001604a8723c */ /* 0x040fec0000041834 */
[----:B------:R-:W-:Y:S01]  /*10f10*/  HMMA.16816.F32.BF16 R88, R4, R16, R48 ;  /* 0x000000100458723c */ /* 0x000fe20000041830 */
[----:B------:R-:W-:Y:S01]  /*10f20*/  IMAD.MOV.U32 R53, RZ, RZ, R26 ;  /* 0x000000ffff357224 */ /* 0x000fe200078e001a */
[----:B------:R-:W-:-:S02]  /*10f30*/  MOV R52, R27 ;  /* 0x0000001b00347202 */ /* 0x000fc40000000f00 */
[----:B------:R-:W-:Y:S02]  /*10f40*/  MOV R57, R59 ;  /* 0x0000003b00397202 */ /* 0x000fe40000000f00 */
[----:B------:R-:W-:Y:S01]  /*10f50*/  MOV R42, R58 ;  /* 0x0000003a002a7202 */ /* 0x000fe20000000f00 */
[----:B------:R-:W-:Y:S01]  /*10f60*/  IMAD.MOV.U32 R40, RZ, RZ, R205 ;  /* 0x000000ffff287224 */ /* 0x000fe200078e00cd */
[----:B------:R-:W-:Y:S02]  /*10f70*/  MOV R50, R24 ;  /* 0x0000001800327202 */ /* 0x000fe40000000f00 */
[----:B------:R-:W-:Y:S01]  /*10f80*/  MOV R41, R244 ;  /* 0x000000f400297202 */ /* 0x000fe20000000f00 */
[----:B------:R-:W1:Y:S01]  /*10f90*/  LDSM.16.MT88.4 R24, [R218+0x9000] ;  /* 0x00900000da18783b */ /* 0x000e620000004200 */
[----:B------:R-:W-:Y:S02]  /*10fa0*/  MOV R59, R121 ;  /* 0x00000079003b7202 */ /* 0x000fe40000000f00 */
[----:B------:R-:W-:Y:S01]  /*10fb0*/  MOV R58, R119 ;  /* 0x00000077003a7202 */ /* 0x000fe20000000f00 */
[----:B------:R-:W-:Y:S01]  /*10fc0*/  IMAD.MOV.U32 R56, RZ, RZ, R0 ;  /* 0x000000ffff387224 */ /* 0x000fe200078e0000 */
[----:B------:R-:W-:Y:S01]  /*10fd0*/  MOV R121, R127 ;  /* 0x0000007f00797202 */ /* 0x000fe20000000f00 */
[----:B------:R-:W-:Y:S01]  /*10fe0*/  MUFU.EX2 R134, R134 ;  /* 0x0000008600867308 */ /* 0x000fe20000000800 */
[----:B------:R-:W-:Y:S01]  /*10ff0*/  MOV R55, R9 ;  /* 0x0000000900377202 */ /* 0x000fe20000000f00 */
[----:B------:R-:W-:Y:S01]  /*11000*/  IMAD.MOV.U32 R9, RZ, RZ, R2 ;  /* 0x000000ffff097224 */ /* 0x000fe200078e0002 */
[----:B------:R-:W-:Y:S01]  /*11010*/  MOV R127, R240 ;  /* 0x000000f0007f7202 */ /* 0x000fe20000000f00 */
[----:B------:R3:W5:Y:S04]  /*11020*/  LDL.LU R233, [R1+0x158] ;  /* 0x0001580001e97983 */ /* 0x0007680000300800 */
[----:B------:R2:W-:Y:S01]  /*11030*/  MUFU.EX2 R240, R101 ;  /* 0x0000006500f07308 */ /* 0x0005e20000000800 */
[----:B------:R-:W-:Y:S01]  /*11040*/  MOV R119, R123 ;  /* 0x0000007b00777202 */ /* 0x000fe20000000f00 */
[----:B------:R-:W-:Y:S01]  /*11050*/  IMAD.MOV.U32 R49, RZ, RZ, R207 ;  /* 0x000000ffff317224 */ /* 0x000fe200078e00cf */
[----:B------:R-:W-:-:S02]  /*11060*/  MOV R123, R210 ;  /* 0x000000d2007b7202 */ /* 0x000fc40000000f00 */
[----:B------:R-:W-:-:S03]  /*11070*/  MOV R48, R187 ;  /* 0x000000bb00307202 */ /* 0x000fc60000000f00 */
[----:B------:R-:W-:Y:S01]  /*11080*/  MUFU.EX2 R205, R102 ;  /* 0x0000006600cd7308 */ /* 0x000fe20000000800 */
[----:B------:R-:W-:Y:S01]  /*11090*/  MOV R54, R28 ;  /* 0x0000001c00367202 */ /* 0x000fe20000000f00 */
[----:B------:R-:W-:Y:S01]  /*110a0*/  IMAD.MOV.U32 R2, RZ, RZ, R64 ;  /* 0x000000ffff027224 */ /* 0x000fe200078e0040 */
[----:B------:R-:W-:-:S05]  /*110b0*/  MOV R0, R67 ;  /* 0x0000004300007202 */ /* 0x000fca0000000f00 */
[----:B------:R-:W-:Y:S01]  /*110c0*/  MUFU.EX2 R244, R100 ;  /* 0x0000006400f47308 */ /* 0x000fe20000000800 */
[--C-:B--2---:R-:W-:Y:S01]  /*110d0*/  FFMA.FTZ R101, R213, UR20, -R8.reuse ;  /* 0x00000014d5657c23 */ /* 0x104fe20008010808 */
[----:B------:R-:W-:Y:S01]  /*110e0*/  MOV R51, R66 ;  /* 0x0000004200337202 */ /* 0x000fe20000000f00 */
[--C-:B------:R-:W-:Y:S01]  /*110f0*/  FFMA.FTZ R121, R121, UR20, -R8.reuse ;  /* 0x0000001479797c23 */ /* 0x100fe20008010808 */
[----:B------:R-:W-:Y:S01]  /*11100*/  FFMA.FTZ R127, R127, UR20, -R8 ;  /* 0x000000147f7f7c23 */ /* 0x000fe20008010808 */
[----:B------:R-:W-:Y:S01]  /*11110*/  FADD.FTZ R109, R53, R109 ;  /* 0x0000006d356d7221 */ /* 0x000fe20000010000 */
[----:B------:R3:W5:Y:S02]  /*11120*/  LDL.LU R232, [R1+0x154] ;  /* 0x0001540001e87983 */ /* 0x0007640000300800 */
[----:B------:R2:W-:Y:S01]  /*11130*/  MUFU.EX2 R213, R108 ;  /* 0x0000006c00d57308 */ /* 0x0005e20000000800 */
[----:B------:R-:W-:Y:S01]  /*11140*/  IMAD.MOV.U32 R28, RZ, RZ, R128 ;  /* 0x000000ffff1c7224 */ /* 0x000fe200078e0080 */
[----:B------:R-:W-:-:S06]  /*11150*/  MOV R128, R65 ;  /* 0x0000004100807202 */ /* 0x000fcc0000000f00 */
[----:B------:R-:W-:Y:S08]  /*11160*/  MUFU.EX2 R187, R31 ;  /* 0x0000001f00bb7308 */ /* 0x000ff00000000800 */
[----:B------:R-:W-:Y:S01]  /*11170*/  MUFU.EX2 R207, R30 ;  /* 0x0000001e00cf7308 */ /* 0x000fe20000000800 */
[----:B--2---:R-:W-:Y:S01]  /*11180*/  FFMA.FTZ R108, R58, UR20, -R8 ;  /* 0x000000143a6c7c23 */ /* 0x004fe20008010808 */
[----:B------:R-:W-:Y:S01]  /*11190*/  MOV R58, R59 ;  /* 0x0000003b003a7202 */ /* 0x000fe20000000f00 */
[----:B------:R-:W-:-:S05]  /*111a0*/  IMAD.MOV.U32 R59, RZ, RZ, R9 ;  /* 0x000000ffff3b7224 */ /* 0x000fca00078e0009 */
[----:B------:R-:W-:Y:S01]  /*111b0*/  MUFU.EX2 R210, R29 ;  /* 0x0000001d00d27308 */ /* 0x000fe20000000800 */
[C---:B-1----:R-:W-:Y:S01]  /*111c0*/  HMMA.16816.F32.BF16 R44, R4.reuse, R26, R32 ;  /* 0x0000001a042c723c */ /* 0x042fe20000041820 */
[--C-:B------:R-:W-:Y:S01]  /*111d0*/  FFMA.FTZ R2, R2, UR20, -R8.reuse ;  /* 0x0000001402027c23 */ /* 0x100fe20008010808 */
[--C-:B------:R-:W-:Y:S01]  /*111e0*/  FFMA.FTZ R0, R0, UR20, -R8.reuse ;  /* 0x0000001400007c23 */ /* 0x100fe20008010808 */
[--C-:B------:R-:W-:Y:S01]  /*111f0*/  FFMA.FTZ R100, R42, UR20, -R8.reuse ;  /* 0x000000142a647c23 */ /* 0x100fe20008010808 */
[--C-:B------:R-:W-:Y:S01]  /*11200*/  FFMA.FTZ R102, R43, UR20, -R8.reuse ;  /* 0x000000142b667c23 */ /* 0x100fe20008010808 */
[--C-:B------:R-:W-:Y:S01]  /*11210*/  FFMA.FTZ R119, R119, UR20, -R8.reuse ;  /* 0x0000001477777c23 */ /* 0x100fe20008010808 */
[--C-:B------:R-:W-:Y:S01]  /*11220*/  FFMA.FTZ R123, R123, UR20, -R8.reuse ;  /* 0x000000147b7b7c23 */ /* 0x100fe20008010808 */
[----:B------:R-:W1:Y:S01]  /*11230*/  MUFU.EX2 R9, R103 ;  /* 0x0000006700097308 */ /* 0x000e620000000800 */
[--C-:B------:R-:W-:Y:S01]  /*11240*/  FFMA.FTZ R32, R40, UR20, -R8.reuse ;  /* 0x0000001428207c23 */ /* 0x100fe20008010808 */
[--C-:B------:R-:W-:Y:S01]  /*11250*/  FFMA.FTZ R33, R41, UR20, -R8.reuse ;  /* 0x0000001429217c23 */ /* 0x100fe20008010808 */
[----:B------:R-:W-:Y:S01]  /*11260*/  FFMA.FTZ R128, R128, UR20, -R8 ;  /* 0x0000001480807c23 */ /* 0x000fe20008010808 */
[C---:B------:R-:W-:Y:S01]  /*11270*/  HMMA.16816.F32.BF16 R64, R4.reuse, R14, R36 ;  /* 0x0000000e0440723c */ /* 0x040fe20000041824 */
[----:B------:R3:W5:Y:S03]  /*11280*/  LDL.LU R231, [R1+0x150] ;  /* 0x0001500001e77983 */ /* 0x0007660000300800 */
[----:B------:R-:W2:Y:S01]  /*11290*/  MUFU.EX2 R8, R112 ;  /* 0x0000007000087308 */ /* 0x000ea20000000800 */
[----:B------:R3:W5:Y:S01]  /*112a0*/  LDL.LU R230, [R1+0x14c] ;  /* 0x00014c0001e67983 */ /* 0x0007620000300800 */
[----:B------:R-:W-:Y:S03]  /*112b0*/  HMMA.16816.F32.BF16 R60, R4, R24, R60 ;  /* 0x00000018043c723c */ /* 0x000fe6000004183c */
[----:B------:R3:W5:Y:S04]  /*112c0*/  LDL.LU R229, [R1+0x148] ;  /* 0x0001480001e57983 */ /* 0x0007680000300800 */
[----:B------:R-:W-:Y:S01]  /*112d0*/  FADD.FTZ R6, R49, R48 ;  /* 0x0000003031067221 */ /* 0x000fe20000010000 */
[----:B------:R-:W-:Y:S01]  /*112e0*/  FADD.FTZ R5, R51, R50 ;  /* 0x0000003233057221 */ /* 0x000fe20000010000 */
[----:B------:R-:W-:Y:S01]  /*112f0*/  FADD.FTZ R4, R52, R110 ;  /* 0x0000006e34047221 */ /* 0x000fe20000010000 */
[----:B-1----:R-:W-:Y:S01]  /*11300*/  F2FP.BF16.F32.PACK_AB R7, R9, R213 ;  /* 0x000000d50907723e */ /* 0x002fe200000010ff */
[----:B------:R-:W-:Y:S01]  /*11310*/  FADD.FTZ R103, R54, R6 ;  /* 0x0000000636677221 */ /* 0x000fe20000010000 */
[----:B------:R-:W-:Y:S01]  /*11320*/  FADD.FTZ R35, R55, R5 ;  /* 0x0000000537237221 */ /* 0x000fe20000010000 */
[----:B------:R-:W-:Y:S01]  /*11330*/  FADD.FTZ R34, R56, R4 ;  /* 0x0000000438227221 */ /* 0x000fe20000010000 */
[----:B------:R-:W-:Y:S01]  /*11340*/  F2FP.BF16.F32.PACK_AB R4, R240, R205 ;  /* 0x000000cdf004723e */ /* 0x000fe200000010ff */
[----:B------:R-:W-:Y:S01]  /*11350*/  MUFU.EX2 R32, R32 ;  /* 0x0000002000207308 */ /* 0x000fe20000000800 */
[----:B------:R-:W-:Y:S01]  /*11360*/  F2FP.BF16.F32.PACK_AB R5, R210, R207 ;  /* 0x000000cfd205723e */ /* 0x000fe200000010ff */
[----:B------:R3:W5:Y:S01]  /*11370*/  LDL.LU R228, [R1+0x144] ;  /* 0x0001440001e47983 */ /* 0x0007620000300800 */
[----:B------:R-:W-:-:S02]  /*11380*/  F2FP.BF16.F32.PACK_AB R6, R187, R244 ;  /* 0x000000f4bb06723e */ /* 0x000fc400000010ff */
[----:B------:R-:W-:Y:S01]  /*11390*/  MOV R110, R57 ;  /* 0x00000039006e7202 */ /* 0x000fe20000000f00 */
[----:B------:R3:W5:Y:S04]  /*113a0*/  LDL.LU R227, [R1+0x140] ;  /* 0x0001400001e37983 */ /* 0x0007680000300800 */
[C---:B------:R-:W-:Y:S01]  /*113b0*/  HMMA.16816.F32.BF16 R36, R4.reuse, R18, R72 ;  /* 0x000000120424723c */ /* 0x040fe20000041848 */
[----:B------:R1:W4:Y:S01]  /*113c0*/  MUFU.EX2 R75, R113 ;  /* 0x00000071004b7308 */ /* 0x0003220000000800 */
[----:B------:R3:W5:Y:S04]  /*113d0*/  LDL.LU R226, [R1+0x13c] ;  /* 0x00013c0001e27983 */ /* 0x0007680000300800 */
[C---:B------:R-:W-:Y:S06]  /*113e0*/  HMMA.16816.F32.BF16 R52, R4.reuse, R20, R104 ;  /* 0x000000140434723c */ /* 0x040fec0000041868 */
[----:B------:R-:W-:Y:S01]  /*113f0*/  HMMA.16816.F32.BF16 R48, R4, R22, R96 ;  /* 0x000000160430723c */ /* 0x000fe20000041860 */
[----:B------:R-:W-:Y:S01]  /*11400*/  MOV R107, R58 ;  /* 0x0000003a006b7202 */ /* 0x000fe20000000f00 */
[----:B------:R-:W-:Y:S01]  /*11410*/  IMAD.MOV.U32 R104, RZ, RZ, R59 ;  /* 0x000000ffff687224 */ /* 0x000fe200078e003b */
[----:B------:R-:W-:-:S02]  /*11420*/  MOV R105, R9 ;  /* 0x0000000900697202 */ /* 0x000fc40000000f00 */
[----:B-1----:R-:W-:Y:S02]  /*11430*/  MOV R113, R181 ;  /* 0x000000b500717202 */ /* 0x002fe40000000f00 */
[----:B------:R-:W-:Y:S01]  /*11440*/  IMAD.MOV.U32 R96, RZ, RZ, R28 ;  /* 0x000000ffff607224 */ /* 0x000fe200078e001c */
[----:B------:R2:W-:Y:S01]  /*11450*/  MUFU.EX2 R181, R111 ;  /* 0x0000006f00b57308 */ /* 0x0005e20000000800 */
[----:B------:R-:W-:Y:S01]  /*11460*/  MOV R106, R11 ;  /* 0x0000000b006a7202 */ /* 0x000fe20000000f00 */
[C---:B------:R-:W-:Y:S01]  /*11470*/  HMMA.16816.F32.BF16 R40, R4.reuse, R16, R68 ;  /* 0x000000100428723c */ /* 0x040fe20000041844 */
[----:B------:R-:W-:Y:S01]  /*11480*/  MOV R98, R10 ;  /* 0x0000000a00627202 */ /* 0x000fe20000000f00 */
[----:B------:R-:W1:Y:S04]  /*11490*/  LDSM.16.MT88.4 R16, [R216+0x9800] ;  /* 0x00980000d810783b */ /* 0x000e680000004200 */
[C---:B------:R-:W-:Y:S01]  /*114a0*/  HMMA.16816.F32.BF16 R20, R4.reuse, R12, R84 ;  /* 0x0000000c0414723c */ /* 0x040fe20000041854 */
[----:B------:R-:W-:Y:S05]  /*114b0*/  LDSM.16.MT88.4 R28, [R218+0x9800] ;  /* 0x00980000da1c783b */ /* 0x000fea0000004200 */
[----:B------:R-:W-:Y:S01]  /*114c0*/  HMMA.16816.F32.BF16 R56, R4, R14, R92 ;  /* 0x0000000e0438723c */ /* 0x000fe2000004185c */
[----:B------:R-:W3:Y:S01]  /*114d0*/  LDSM.16.MT88.4 R12, [R219+0x9800] ;  /* 0x00980000db0c783b */ /* 0x000ee20000004200 */
[----:B--2---:R-:W-:-:S03]  /*114e0*/  MOV R111, R8 ;  /* 0x00000008006f7202 */ /* 0x004fc60000000f00 */
[----:B------:R-:W2:Y:S01]  /*114f0*/  LDSM.16.MT88.4 R8, [R217+0x9800] ;  /* 0x00980000d908783b */ /* 0x000ea20000004200 */
[----:B------:R-:W-:Y:S01]  /*11500*/  MOV R97, R248 ;  /* 0x000000f800617202 */ /* 0x000fe20000000f00 */
[----:B------:R-:W-:Y:S01]  /*11510*/  IMAD.MOV.U32 R99, RZ, RZ, R186 ;  /* 0x000000ffff637224 */ /* 0x000fe200078e00ba */
[----:B------:R-:W-:Y:S08]  /*11520*/  MUFU.EX2 R248, R3 ;  /* 0x0000000300f87308 */ /* 0x000ff00000000800 */
[----:B------:R-:W1:Y:S08]  /*11530*/  MUFU.EX2 R186, R2 ;  /* 0x0000000200ba7308 */ /* 0x000e700000000800 */
[----:B------:R-:W3:Y:S01]  /*11540*/  MUFU.EX2 R112, R0 ;  /* 0x0000000000707308 */ /* 0x000ee20000000800 */
[----:B------:R-:W-:Y:S07]  /*11550*/  HMMA.16816.F32.BF16 R68, R4, R24, R140 ;  /* 0x000000180444723c */ /* 0x000fee000004188c */
[----:B----4-:R-:W-:-:S02]  /*11560*/  IMAD.MOV.U32 R142, RZ, RZ, R75 ;  /* 0x000000ffff8e7224 */ /* 0x010fc400078e004b */
[----:B------:R-:W-:Y:S01]  /*11570*/  HMMA.16816.F32.BF16 R72, R4, R26, R136 ;  /* 0x0000001a0448723c */ /* 0x000fe20000041888 */
[----:B------:R-:W-:Y:S06]  /*11580*/  MUFU.EX2 R202, R202 ;  /* 0x000000ca00ca7308 */ /* 0x000fec0000000800 */
[----:B------:R-:W-:Y:S01]  /*11590*/  MOV R137, R111 ;  /* 0x0000006f00897202 */ /* 0x000fe20000000f00 */
[----:B------:R-:W-:Y:S01]  /*115a0*/  IMAD.MOV.U32 R139, RZ, RZ, R32 ;  /* 0x000000ffff8b7224 */ /* 0x000fe200078e0020 */
[----:B------:R-:W-:Y:S01]  /*115b0*/  MOV R111, R113 ;  /* 0x00000071006f7202 */ /* 0x000fe20000000f00 */
[----:B------:R-:W-:Y:S01]  /*115c0*/  IMAD.MOV.U32 R27, RZ, RZ, R104 ;  /* 0x000000ffff1b7224 */ /* 0x000fe200078e0068 */
[----:B------:R-:W-:Y:S01]  /*115d0*/  MOV R26, R105 ;  /* 0x00000069001a7202 */ /* 0x000fe20000000f00 */
[----:B------:R-:W-:Y:S01]  /*115e0*/  MUFU.EX2 R113, R162 ;  /* 0x000000a200717308 */ /* 0x000fe20000000800 */
[----:B------:R-:W-:-:S02]  /*115f0*/  MOV R138, R114 ;  /* 0x00000072008a7202 */ /* 0x000fc40000000f00 */
[----:B------:R-:W-:-:S05]  /*11600*/  F2FP.BF16.F32.PACK_AB R4, R137, R142 ;  /* 0x0000008e8904723e */ /* 0x000fca00000010ff */
[----:B------:R-:W-:Y:S01]  /*11610*/  MUFU.EX2 R104, R145 ;  /* 0x0000009100687308 */ /* 0x000fe20000000800 */
[----:B-1----:R-:W-:Y:S02]  /*11620*/  F2FP.BF16.F32.PACK_AB R5, R186, R248 ;  /* 0x000000f8ba05723e */ /* 0x002fe400000010ff */
[----:B------:R-:W-:-:S05]  /*11630*/  F2FP.BF16.F32.PACK_AB R6, R138, R181 ;  /* 0x000000b58a06723e */ /* 0x000fca00000010ff */
[----:B------:R-:W1:Y:S01]  /*11640*/  MUFU.EX2 R105, R144 ;  /* 0x0000009000697308 */ /* 0x000e620000000800 */
[----:B---3--:R-:W-:Y:S02]  /*11650*/  F2FP.BF16.F32.PACK_AB R7, R139, R112 ;  /* 0x000000708b07723e */ /* 0x008fe400000010ff */
[----:B------:R-:W-:Y:S01]  /*11660*/  MOV R3, R252 ;  /* 0x000000fc00037202 */ /* 0x000fe20000000f00 */
[----:B------:R-:W-:Y:S01]  /*11670*/  IMAD.MOV.U32 R143, RZ, RZ, R97 ;  /* 0x000000ffff8f7224 */ /* 0x000fe200078e0061 */
[----:B------:R-:W-:Y:S02]  /*11680*/  MOV R32, R96 ;  /* 0x0000006000207202 */ /* 0x000fe40000000f00 */
[----:B------:R-:W-:Y:S01]  /*11690*/  MOV R140, R98 ;  /* 0x00000062008c7202 */ /* 0x000fe20000000f00 */
[----:B------:R-:W-:Y:S01]  /*116a0*/  HMMA.16816.F32.BF16 R172, R4, R16, R172 ;  /* 0x0000001004ac723c */ /* 0x000fe200000418ac */
[----:B------:R-:W-:-:S05]  /*116b0*/  MOV R24, R99 ;  /* 0x0000006300187202 */ /* 0x000fca0000000f00 */
[C---:B------:R-:W-:Y:S06]  /*116c0*/  HMMA.16816.F32.BF16 R168, R4.reuse, R18, R168 ;  /* 0x0000001204a8723c */ /* 0x040fec00000418a8 */
[C---:B------:R-:W-:Y:S06]  /*116d0*/  HMMA.16816.F32.BF16 R88, R4.reuse, R12, R88 ;  /* 0x0000000c0458723c */ /* 0x040fec0000041858 */
[C---:B------:R-:W-:Y:S06]  /*116e0*/  HMMA.16816.F32.BF16 R80, R4.reuse, R14, R80 ;  /* 0x0000000e0450723c */ /* 0x040fec0000041850 */
[C---:B--2---:R-:W-:Y:S06]  /*116f0*/  HMMA.16816.F32.BF16 R76, R4.reuse, R8, R76 ;  /* 0x00000008044c723c */ /* 0x044fec000004184c */
[C---:B------:R-:W-:Y:S06]  /*11700*/  HMMA.16816.F32.BF16 R92, R4.reuse, R10, R64 ;  /* 0x0000000a045c723c */ /* 0x040fec0000041840 */
[C---:B------:R-:W-:Y:S06]  /*11710*/  HMMA.16816.F32.BF16 R96, R4.reuse, R28, R60 ;  /* 0x0000001c0460723c */ /* 0x040fec000004183c */
[----:B------:R-:W-:Y:S01]  /*11720*/  HMMA.16816.F32.BF16 R84, R4, R30, R44 ;  /* 0x0000001e0454723c */ /* 0x000fe2000004182c */
[----:B------:R-:W-:-:S06]  /*11730*/  IMAD.MOV.U32 R66, RZ, RZ, R107 ;  /* 0x000000ffff427224 */ /* 0x000fcc00078e006b */
[----:B------:R-:W-:Y:S01]  /*11740*/  FADD.FTZ R4, R3, R109 ;  /* 0x0000006d03047221 */ /* 0x000fe20000010000 */
[----:B-1----:R-:W-:Y:S02]  /*11750*/  F2FP.BF16.F32.PACK_AB R5, R105, R104 ;  /* 0x000000686905723e */ /* 0x002fe400000010ff */
[----:B------:R-:W-:Y:S01]  /*11760*/  F2FP.BF16.F32.PACK_AB R6, R113, R203 ;  /* 0x000000cb7106723e */ /* 0x000fe200000010ff */
[----:B------:R-:W-:Y:S01]  /*11770*/  FADD.FTZ R64, R222, R4 ;  /* 0x00000004de407221 */ /* 0x000fe20000010000 */
[----:B------:R-:W-:Y:S02]  /*11780*/  F2FP.BF16.F32.PACK_AB R4, R204, R206 ;  /* 0x000000cecc04723e */ /* 0x000fe400000010ff */
[----:B------:R-:W-:Y:S02]  /*11790*/  F2FP.BF16.F32.PACK_AB R7, R202, R134 ;  /* 0x00000086ca07723e */ /* 0x000fe400000010ff */
[----:B------:R-:W-:Y:S01]  /*117a0*/  MOV R67, R106 ;  /* 0x0000006a00437202 */ /* 0x000fe20000000f00 */
[----:B------:R-:W-:Y:S01]  /*117b0*/  IMAD.MOV.U32 R65, RZ, RZ, R66 ;  /* 0x000000ffff417224 */ /* 0x000fe200078e0042 */
[----:B------:R-:W-:Y:S01]  /*117c0*/  MOV R25, R250 ;  /* 0x000000fa00197202 */ /* 0x000fe20000000f00 */
[----:B------:R1:W-:Y:S01]  /*117d0*/  MUFU.EX2 R114, R161 ;  /* 0x000000a100727308 */ /* 0x0003e20000000800 */
[----:B------:R-:W-:Y:S01]  /*117e0*/  MOV R66, R67 ;  /* 0x0000004300427202 */ /* 0x000fe20000000f00 */
[----:B------:R-:W-:Y:S01]  /*117f0*/  IMAD.MOV.U32 R162, RZ, RZ, R142 ;  /* 0x000000ffffa27224 */ /* 0x000fe200078e008e */
[----:B------:R-:W-:Y:S01]  /*11800*/  MOV R67, R140 ;  /* 0x0000008c00437202 */ /* 0x000fe20000000f00 */
[C---:B------:R-:W-:Y:S01]  /*11810*/  HMMA.16816.F32.BF16 R60, R4.reuse, R16, R52 ;  /* 0x00000010043c723c */ /* 0x040fe20000041834 */
[----:B------:R-:W-:Y:S01]  /*11820*/  MOV R140, R143 ;  /* 0x0000008f008c7202 */ /* 0x000fe20000000f00 */
[----:B------:R-:W-:Y:S01]  /*11830*/  FADD.FTZ R2, R224, R35 ;  /* 0x00000023e0027221 */ /* 0x000fe20000010000 */
[----:B------:R-:W-:Y:S01]  /*11840*/  FADD.FTZ R0, R223, R34 ;  /* 0x00000022df007221 */ /* 0x000fe20000010000 */
[----:B------:R-:W2:Y:S01]  /*11850*/  MUFU.EX2 R106, R150 ;  /* 0x00000096006a7308 */ /* 0x000ea20000000800 */
[----:B------:R-:W-:Y:S01]  /*11860*/  MOV R142, R32 ;  /* 0x00000020008e7202 */ /* 0x000fe20000000f00 */
[----:B------:R-:W-:Y:S01]  /*11870*/  IMAD.MOV.U32 R143, RZ, RZ, R111 ;  /* 0x000000ffff8f7224 */ /* 0x000fe200078e006f */
[----:B------:R-:W-:Y:S01]  /*11880*/  HMMA.16816.F32.BF16 R52, R4, R18, R48 ;  /* 0x000000120434723c */ /* 0x000fe20000041830 */
[----:B------:R-:W3:Y:S01]  /*11890*/  LDSM.16.MT88.4 R16, [R217+0xa000] ;  /* 0x00a00000d910783b */ /* 0x000ee20000004200 */
[----:B-1----:R-:W-:-:S03]  /*118a0*/  MOV R161, R112 ;  /* 0x0000007000a17202 */ /* 0x002fc60000000f00 */
[----:B------:R1:W4:Y:S01]  /*118b0*/  MUFU.EX2 R250, R160 ;  /* 0x000000a000fa7308 */ /* 0x0003220000000800 */
[----:B------:R-:W-:Y:S07]  /*118c0*/  HMMA.16816.F32.BF16 R48, R4, R14, R36 ;  /* 0x0000000e0430723c */ /* 0x000fee0000041824 */
[----:B------:R2:W-:Y:S08]  /*118d0*/  MUFU.EX2 R112, R33 ;  /* 0x0000002100707308 */ /* 0x0005f00000000800 */
[----:B------:R4:W-:Y:S01]  /*118e0*/  MUFU.EX2 R252, R159 ;  /* 0x0000009f00fc7308 */ /* 0x0009e20000000800 */
[----:B-1----:R-:W-:-:S07]  /*118f0*/  MOV R160, R26 ;  /* 0x0000001a00a07202 */ /* 0x002fce0000000f00 */
[----:B------:R1:W3:Y:S01]  /*11900*/  MUFU.EX2 R136, R158 ;  /* 0x0000009e00887308 */ /* 0x0002e20000000800 */
[----:B--2---:R-:W-:Y:S01]  /*11910*/  HMMA.16816.F32.BF16 R32, R4, R12, R40 ;  /* 0x0000000c0420723c */ /* 0x004fe20000041828 */
[----:B------:R-:W2:Y:S06]  /*11920*/  LDSM.16.MT88.4 R12, [R218+0xa000] ;  /* 0x00a00000da0c783b */ /* 0x000eac0000004200 */
[----:B------:R3:W-:Y:S01]  /*11930*/  MUFU.EX2 R111, R100 ;  /* 0x00000064006f7308 */ /* 0x0007e20000000800 */
[----:B----4-:R-:W-:Y:S01]  /*11940*/  MOV R159, R24 ;  /* 0x00000018009f7202 */ /* 0x010fe20000000f00 */
[----:B-1----:R-:W-:Y:S01]  /*11950*/  IMAD.MOV.U32 R158, RZ, RZ, R27 ;  /* 0x000000ffff9e7224 */ /* 0x002fe200078e001b */
[----:B---3--:R-:W-:-:S02]  /*11960*/  MOV R100, R25 ;  /* 0x0000001900647202 */ /* 0x008fc40000000f00 */
[----:B------:R-:W1:Y:S01]  /*11970*/  LDSM.16.MT88.4 R24, [R216+0xa000] ;  /* 0x00a00000d818783b */ /* 0x000e620000004200 */
[----:B------:R-:W-:Y:S01]  /*11980*/  HMMA.16816.F32.BF16 R44, R4, R8, R20 ;  /* 0x00000008042c723c */ /* 0x000fe20000041814 */
[----:B------:R-:W-:Y:S01]  /*11990*/  IMAD.MOV.U32 R145, RZ, RZ, R106 ;  /* 0x000000ffff917224 */ /* 0x000fe200078e006a */
[----:B------:R-:W-:Y:S01]  /*119a0*/  MUFU.EX2 R124, R124 ;  /* 0x0000007c007c7308 */ /* 0x000fe20000000800 */
[----:B------:R-:W3:Y:S04]  /*119b0*/  LDSM.16.MT88.4 R20, [R219+0xa000] ;  /* 0x00a00000db14783b */ /* 0x000ee80000004200 */
[----:B------:R-:W-:-:S03]  /*119c0*/  IMAD.MOV.U32 R9, RZ, RZ, R110 ;  /* 0x000000ffff097224 */ /* 0x000fc600078e006e */
[----:B------:R-:W4:Y:S01]  /*119d0*/  MUFU.EX2 R126, R126 ;  /* 0x0000007e007e7308 */ /* 0x000f220000000800 */
[----:B------:R-:W-:-:S07]  /*119e0*/  FADD.FTZ R3, R225, R103 ;  /* 0x00000067e1037221 */ /* 0x000fce0000010000 */
[----:B------:R-:W-:Y:S08]  /*119f0*/  MUFU.EX2 R125, R125 ;  /* 0x0000007d007d7308 */ /* 0x000ff00000000800 */
[----:B------:R-:W2:Y:S08]  /*11a00*/  MUFU.EX2 R129, R129 ;  /* 0x0000008100817308 */ /* 0x000eb00000000800 */
[----:B------:R-:W-:Y:S08]  /*11a10*/  MUFU.EX2 R110, R101 ;  /* 0x00000065006e7308 */ /* 0x000ff00000000800 */
[----:B------:R-:W1:Y:S08]  /*11a20*/  MUFU.EX2 R106, R102 ;  /* 0x00000066006a7308 */ /* 0x000e700000000800 */
[----:B------:R-:W-:Y:S08]  /*11a30*/  MUFU.EX2 R200, R200 ;  /* 0x000000c800c87308 */ /* 0x000ff00000000800 */
[----:B------:R-:W-:Y:S08]  /*11a40*/  MUFU.EX2 R133, R133 ;  /* 0x0000008500857308 */ /* 0x000ff00000000800 */
[----:B------:R-:W-:Y:S08]  /*11a50*/  MUFU.EX2 R130, R130 ;  /* 0x0000008200827308 */ /* 0x000ff00000000800 */
[----:B------:R-:W3:Y:S01]  /*11a60*/  MUFU.EX2 R132, R132 ;  /* 0x0000008400847308 */ /* 0x000ee20000000800 */
[----:B------:R-:W-:Y:S01]  /*11a70*/  FADD.FTZ R3, R180, R3 ;  /* 0x00000003b4037221 */ /* 0x000fe20000010000 */
[----:B------:R-:W-:Y:S01]  /*11a80*/  HMMA.16816.F32.BF16 R36, R4, R10, R56 ;  /* 0x0000000a0424723c */ /* 0x000fe20000041838 */
[----:B------:R-:W-:Y:S01]  /*11a90*/  FADD.FTZ R8, R179, R64 ;  /* 0x00000040b3087221 */ /* 0x000fe20000010000 */
[----:B------:R-:W-:Y:S01]  /*11aa0*/  FADD.FTZ R2, R178, R2 ;  /* 0x00000002b2027221 */ /* 0x000fe20000010000 */
[----:B------:R-:W-:-:S03]  /*11ab0*/  FADD.FTZ R3, R185, R3 ;  /* 0x00000003b9037221 */ /* 0x000fc60000010000 */
[C---:B------:R-:W-:Y:S01]  /*11ac0*/  HMMA.16816.F32.BF16 R40, R4.reuse, R30, R72 ;  /* 0x0000001e0428723c */ /* 0x040fe20000041848 */
[----:B------:R-:W-:Y:S01]  /*11ad0*/  MOV R10, R182 ;  /* 0x000000b6000a7202 */ /* 0x000fe20000000f00 */
[----:B------:R3:W3:Y:S01]  /*11ae0*/  MUFU.EX2 R107, R155 ;  /* 0x0000009b006b7308 */ /* 0x0006e20000000800 */
[----:B------:R-:W-:Y:S01]  /*11af0*/  MOV R11, R158 ;  /* 0x0000009e000b7202 */ /* 0x000fe20000000f00 */
[----:B------:R-:W-:Y:S01]  /*11b00*/  FADD.FTZ R64, R215, R8 ;  /* 0x00000008d7407221 */ /* 0x000fe20000010000 */
[----:B------:R-:W-:Y:S01]  /*11b10*/  MOV R144, R159 ;  /* 0x0000009f00907202 */ /* 0x000fe20000000f00 */
[----:B------:R-:W-:Y:S01]  /*11b20*/  HMMA.16816.F32.BF16 R56, R4, R28, R68 ;  /* 0x0000001c0438723c */ /* 0x000fe20000041844 */
[----:B------:R-:W-:Y:S01]  /*11b30*/  FADD.FTZ R3, R10, R3 ;  /* 0x000000030a037221 */ /* 0x000fe20000010000 */
[----:B------:R-:W-:Y:S02]  /*11b40*/  F2FP.BF16.F32.PACK_AB R8, R250, R114 ;  /* 0x00000072fa08723e */ /* 0x000fe400000010ff */
[----:B------:R-:W-:Y:S01]  /*11b50*/  MUFU.EX2 R141, R154 ;  /* 0x0000009a008d7308 */ /* 0x000fe20000000800 */
[----:B------:R-:W-:Y:S01]  /*11b60*/  F2FP.BF16.F32.PACK_AB R10, R136, R252 ;  /* 0x000000fc880a723e */ /* 0x000fe200000010ff */
[----:B------:R-:W-:Y:S01]  /*11b70*/  FADD.FTZ R2, R184, R2 ;  /* 0x00000002b8027221 */ /* 0x000fe20000010000 */
[----:B----4-:R-:W-:Y:S01]  /*11b80*/  F2FP.BF16.F32.PACK_AB R4, R126, R124 ;  /* 0x0000007c7e04723e */ /* 0x010fe200000010ff */
[----:B------:R-:W-:Y:S01]  /*11b90*/  LDSM.16.MT88.4 R28, [R217+0xa800] ;  /* 0x00a80000d91c783b */ /* 0x000fe20000004200 */
[----:B------:R-:W-:-:S02]  /*11ba0*/  F2FP.BF16.F32.PACK_AB R5, R111, R112 ;  /* 0x000000706f05723e */ /* 0x000fc400000010ff */
[----:B--2---:R-:W-:Y:S01]  /*11bb0*/  F2FP.BF16.F32.PACK_AB R6, R129, R125 ;  /* 0x0000007d8106723e */ /* 0x004fe200000010ff */
[----:B------:R2:W-:Y:S01]  /*11bc0*/  MUFU.EX2 R101, R164 ;  /* 0x000000a400657308 */ /* 0x0005e20000000800 */
[----:B-1----:R-:W-:-:S07]  /*11bd0*/  F2FP.BF16.F32.PACK_AB R7, R106, R110 ;  /* 0x0000006e6a07723e */ /* 0x002fce00000010ff */
[----:B------:R-:W-:Y:S01]  /*11be0*/  MUFU.EX2 R201, R201 ;  /* 0x000000c900c97308 */ /* 0x000fe20000000800 */
[----:B---3--:R-:W-:-:S07]  /*11bf0*/  MOV R155, R187 ;  /* 0x000000bb009b7202 */ /* 0x008fce0000000f00 */
[----:B------:R-:W1:Y:S01]  /*11c00*/  MUFU.EX2 R131, R131 ;  /* 0x0000008300837308 */ /* 0x000e620000000800 */
[----:B--2---:R-:W-:-:S07]  /*11c10*/  MOV R164, R11 ;  /* 0x0000000b00a47202 */ /* 0x004fce0000000f00 */
[----:B------:R-:W-:Y:S01]  /*11c20*/  MUFU.EX2 R108, R108 ;  /* 0x0000006c006c7308 */ /* 0x000fe20000000800 */
[----:B------:R-:W-:-:S07]  /*11c30*/  F2FP.BF16.F32.PACK_AB R11, R132, R130 ;  /* 0x00000082840b723e */ /* 0x000fce00000010ff */
[----:B------:R-:W2:Y:S01]  /*11c40*/  MUFU.EX2 R119, R119 ;  /* 0x0000007700777308 */ /* 0x000ea20000000800 */
[----:B------:R-:W-:-:S07]  /*11c50*/  MOV R158, R186 ;  /* 0x000000ba009e7202 */ /* 0x000fce0000000f00 */
[----:B------:R-:W-:Y:S01]  /*11c60*/  MUFU.EX2 R122, R122 ;  /* 0x0000007a007a7308 */ /* 0x000fe20000000800 */
[C---:B------:R-:W-:Y:S07]  /*11c70*/  HMMA.16816.F32.BF16 R184, R4.reuse, R16, R76 ;  /* 0x0000001004b8723c */ /* 0x040fee000004184c */
[----:B------:R-:W-:Y:S08]  /*11c80*/  MUFU.EX2 R121, R121 ;  /* 0x0000007900797308 */ /* 0x000ff00000000800 */
[----:B------:R-:W-:Y:S08]  /*11c90*/  MUFU.EX2 R157, R157 ;  /* 0x0000009d009d7308 */ /* 0x000ff00000000800 */
[----:B------:R-:W-:Y:S01]  /*11ca0*/  MUFU.EX2 R156, R156 ;  /* 0x0000009c009c7308 */ /* 0x000fe20000000800 */
[----:B------:R-:W-:Y:S01]  /*11cb0*/  FADD.FTZ R0, R177, R0 ;  /* 0x00000000b1007221 */ /* 0x000fe20000010000 */
[----:B------:R3:W5:Y:S06]  /*11cc0*/  LDL.LU R225, [R1+0x138] ;  /* 0x0001380001e17983 */ /* 0x00076c0000300800 */
[----:B------:R4:W-:Y:S01]  /*11cd0*/  MUFU.EX2 R103, R165 ;  /* 0x000000a500677308 */ /* 0x0009e20000000800 */
[C---:B------:R-:W-:Y:S06]  /*11ce0*/  HMMA.16816.F32.BF16 R76, R4.reuse, R14, R84 ;  /* 0x0000000e044c723c */ /* 0x040fec0000041854 */
[C---:B------:R-:W-:Y:S06]  /*11cf0*/  HMMA.16816.F32.BF16 R172, R4.reuse, R24, R172 ;  /* 0x0000001804ac723c */ /* 0x040fec00000418ac */
[C---:B------:R-:W-:Y:S01]  /*11d00*/  HMMA.16816.F32.BF16 R168, R4.reuse, R26, R168 ;  /* 0x0000001a04a8723c */ /* 0x040fe200000418a8 */
[----:B------:R-:W-:Y:S01]  /*11d10*/  IMAD.MOV.U32 R154, RZ, RZ, R66 ;  /* 0x000000ffff9a7224 */ /* 0x000fe200078e0042 */
[----:B------:R-:W-:Y:S01]  /*11d20*/  MOV R150, R107 ;  /* 0x0000006b00967202 */ /* 0x000fe20000000f00 */
[----:B------:R-:W-:Y:S01]  /*11d30*/  IMAD.MOV.U32 R159, RZ, RZ, R183 ;  /* 0x000000ffff9f7224 */ /* 0x000fe200078e00b7 */
[----:B------:R-:W-:Y:S01]  /*11d40*/  MUFU.EX2 R102, R176 ;  /* 0x000000b000667308 */ /* 0x000fe20000000800 */
[----:B----4-:R-:W-:Y:S01]  /*11d50*/  IMAD.MOV.U32 R165, RZ, RZ, R9 ;  /* 0x000000ffffa57224 */ /* 0x010fe200078e0009 */
[----:B------:R-:W-:Y:S01]  /*11d60*/  F2FP.BF16.F32.PACK_AB R9, R133, R200 ;  /* 0x000000c88509723e */ /* 0x000fe200000010ff */
[----:B------:R-:W-:Y:S05]  /*11d70*/  HMMA.16816.F32.BF16 R72, R4, R18, R92 ;  /* 0x000000120448723c */ /* 0x000fea000004185c */
[----:B------:R-:W-:Y:S01]  /*11d80*/  MUFU.EX2 R153, R153 ;  /* 0x0000009900997308 */ /* 0x000fe20000000800 */
[C---:B------:R-:W-:Y:S07]  /*11d90*/  HMMA.16816.F32.BF16 R68, R8.reuse, R24, R60 ;  /* 0x000000180844723c */ /* 0x040fee000004183c */
[----:B------:R-:W-:Y:S01]  /*11da0*/  MUFU.EX2 R152, R152 ;  /* 0x0000009800987308 */ /* 0x000fe20000000800 */
[----:B------:R-:W-:Y:S01]  /*11db0*/  HMMA.16816.F32.BF16 R84, R8, R26, R52 ;  /* 0x0000001a0854723c */ /* 0x000fe20000041834 */
[----:B------:R-:W4:Y:S01]  /*11dc0*/  LDSM.16.MT88.4 R24, [R216+0xa800] ;  /* 0x00a80000d818783b */ /* 0x000f220000004200 */
[----:B------:R-:W-:Y:S01]  /*11dd0*/  MOV R66, R181 ;  /* 0x000000b500427202 */ /* 0x000fe20000000f00 */
[----:B------:R-:W-:-:S02]  /*11de0*/  FADD.FTZ R0, R238, R0 ;  /* 0x00000000ee007221 */ /* 0x000fc40000010000 */
[----:B------:R3:W5:Y:S01]  /*11df0*/  LDL.LU R224, [R1+0x134] ;  /* 0x0001340001e07983 */ /* 0x0007620000300800 */
[C---:B------:R-:W-:Y:S01]  /*11e00*/  HMMA.16816.F32.BF16 R180, R4.reuse, R20, R88 ;  /* 0x0000001404b4723c */ /* 0x040fe20000041858 */
[----:B------:R1:W-:Y:S02]  /*11e10*/  MUFU.EX2 R107, R163 ;  /* 0x000000a3006b7308 */ /* 0x0003e40000000800 */
[----:B------:R3:W5:Y:S03]  /*11e20*/  LDL.LU R223, [R1+0x130] ;  /* 0x0001300001df7983 */ /* 0x0007660000300800 */
[----:B------:R-:W-:Y:S01]  /*11e30*/  HMMA.16816.F32.BF16 R88, R4, R12, R96 ;  /* 0x0000000c0458723c */ /* 0x000fe20000041860 */
[----:B------:R3:W5:Y:S02]  /*11e40*/  LDL.LU R222, [R1+0x12c] ;  /* 0x00012c0001de7983 */ /* 0x0007640000300800 */
[----:B------:R-:W-:Y:S03]  /*11e50*/  MUFU.EX2 R97, R188 ;  /* 0x000000bc00617308 */ /* 0x000fe60000000800 */
[----:B------:R-:W-:Y:S01]  /*11e60*/  HMMA.16816.F32.BF16 R52, R8, R16, R44 ;  /* 0x000000100834723c */ /* 0x000fe2000004182c */
[----:B-1----:R-:W-:-:S04]  /*11e70*/  MOV R163, R100 ;  /* 0x0000006400a37202 */ /* 0x002fc80000000f00 */
[----:B------:R-:W1:Y:S01]  /*11e80*/  MUFU.EX2 R100, R166 ;  /* 0x000000a600647308 */ /* 0x000e620000000800 */
[C---:B------:R-:W-:Y:S01]  /*11e90*/  HMMA.16816.F32.BF16 R60, R8.reuse, R20, R32 ;  /* 0x00000014083c723c */ /* 0x040fe20000041820 */
[----:B------:R-:W3:Y:S05]  /*11ea0*/  LDSM.16.MT88.4 R32, [R219+0xa800] ;  /* 0x00a80000db20783b */ /* 0x000eea0000004200 */
[----:B------:R-:W-:Y:S01]  /*11eb0*/  HMMA.16816.F32.BF16 R44, R8, R18, R36 ;  /* 0x00000012082c723c */ /* 0x000fe20000041824 */
[----:B------:R-:W3:Y:S05]  /*11ec0*/  LDSM.16.MT88.4 R36, [R218+0xa800] ;  /* 0x00a80000da24783b */ /* 0x000eea0000004200 */
[----:B------:R-:W-:Y:S06]  /*11ed0*/  HMMA.16816.F32.BF16 R176, R4, R22, R80 ;  /* 0x0000001604b0723c */ /* 0x000fec0000041850 */
[C---:B------:R-:W-:Y:S01]  /*11ee0*/  HMMA.16816.F32.BF16 R40, R8.reuse, R14, R40 ;  /* 0x0000000e0828723c */ /* 0x040fe20000041828 */
[----:B------:R-:W-:Y:S01]  /*11ef0*/  MUFU.EX2 R93, R189 ;  /* 0x000000bd005d7308 */ /* 0x000fe20000000800 */
[----:B------:R-:W-:Y:S04]  /*11f00*/  LDSM.16.MT88.4 R16, [R219+0xb000] ;  /* 0x00b00000db10783b */ /* 0x000fe80000004200 */
[C---:B------:R-:W-:Y:S01]  /*11f10*/  HMMA.16816.F32.BF16 R80, R8.reuse, R22, R48 ;  /* 0x000000160850723c */ /* 0x040fe20000041830 */
[----:B------:R-:W-:Y:S01]  /*11f20*/  F2FP.BF16.F32.PACK_AB R4, R131, R201 ;  /* 0x000000c98304723e */ /* 0x000fe200000010ff */
[----:B------:R-:W3:Y:S04]  /*11f30*/  LDSM.16.MT88.4 R20, [R216+0xb000] ;  /* 0x00b00000d814783b */ /* 0x000ee80000004200 */
[----:B------:R-:W-:Y:S01]  /*11f40*/  HMMA.16816.F32.BF16 R48, R8, R12, R56 ;  /* 0x0000000c0830723c */ /* 0x000fe20000041838 */
[----:B--2---:R-:W-:Y:S01]  /*11f50*/  F2FP.BF16.F32.PACK_AB R5, R119, R108 ;  /* 0x0000006c7705723e */ /* 0x004fe200000010ff */
[----:B------:R-:W2:Y:S01]  /*11f60*/  MUFU.EX2 R94, R190 ;  /* 0x000000be005e7308 */ /* 0x000ea20000000800 */
[----:B-1----:R-:W-:Y:S01]  /*11f70*/  F2FP.BF16.F32.PACK_AB R6, R97, R100 ;  /* 0x000000646106723e */ /* 0x002fe200000010ff */
[----:B------:R-:W1:Y:S03]  /*11f80*/  LDSM.16.MT88.4 R12, [R217+0xb000] ;  /* 0x00b00000d90c783b */ /* 0x000e660000004200 */
[----:B------:R-:W-:Y:S01]  /*11f90*/  FADD.FTZ R8, R163, R3 ;  /* 0x00000003a3087221 */ /* 0x000fe20000010000 */
[----:B------:R-:W-:-:S02]  /*11fa0*/  F2FP.BF16.F32.PACK_AB R7, R121, R122 ;  /* 0x0000007a7907723e */ /* 0x000fc400000010ff */
[----:B------:R-:W-:Y:S01]  /*11fb0*/  F2FP.BF16.F32.PACK_AB R9, R102, R101 ;  /* 0x000000656609723e */ /* 0x000fe200000010ff */
[----:B------:R-:W-:Y:S01]  /*11fc0*/  FADD.FTZ R56, R205, R8 ;  /* 0x00000008cd387221 */ /* 0x000fe20000010000 */
[----:B------:R-:W-:Y:S02]  /*11fd0*/  F2FP.BF16.F32.PACK_AB R8, R156, R157 ;  /* 0x0000009d9c08723e */ /* 0x000fe400000010ff */
[----:B------:R-:W-:Y:S02]  /*11fe0*/  F2FP.BF16.F32.PACK_AB R10, R141, R150 ;  /* 0x000000968d0a723e */ /* 0x000fe400000010ff */
[----:B------:R-:W-:Y:S01]  /*11ff0*/  F2FP.BF16.F32.PACK_AB R11, R107, R103 ;  /* 0x000000676b0b723e */ /* 0x000fe200000010ff */
[----:B------:R2:W-:Y:S01]  /*12000*/  MUFU.EX2 R92, R191 ;  /* 0x000000bf005c7308 */ /* 0x0005e20000000800 */
[C---:B----4-:R-:W-:Y:S06]  /*12010*/  HMMA.16816.F32.BF16 R172, R4.reuse, R24, R172 ;  /* 0x0000001804ac723c */ /* 0x050fec00000418ac */
[C---:B------:R-:W-:Y:S06]  /*12020*/  HMMA.16816.F32.BF16 R168, R4.reuse, R26, R168 ;  /* 0x0000001a04a8723c */ /* 0x040fec00000418a8 */
[----:B--2---:R-:W-:Y:S06]  /*12030*/  HMMA.16816.F32.BF16 R188, R4, R30, R72 ;  /* 0x0000001e04bc723c */ /* 0x004fec0000041848 */
[C---:B------:R-:W-:Y:S06]  /*12040*/  HMMA.16816.F32.BF16 R72, R8.reuse, R24, R68 ;  /* 0x000000180848723c */ /* 0x040fec0000041844 */
[----:B------:R-:W-:Y:S01]  /*12050*/  HMMA.16816.F32.BF16 R68, R8, R26, R84 ;  /* 0x0000001a0844723c */ /* 0x000fe20000041854 */
[----:B------:R-:W2:Y:S01]  /*12060*/  LDSM.16.MT88.4 R24, [R218+0xb000] ;  /* 0x00b00000da18783b */ /* 0x000ea20000004200 */
[----:B------:R-:W-:Y:S04]  /*12070*/  MUFU.EX2 R59, R193 ;  /* 0x000000c1003b7308 */ /* 0x000fe80000000800 */
[C---:B---3--:R-:W-:Y:S04]  /*12080*/  HMMA.16816.F32.BF16 R180, R4.reuse, R32, R180 ;  /* 0x0000002004b4723c */ /* 0x048fe800000418b4 */
[----:B------:R-:W-:Y:S02]  /*12090*/  MUFU.EX2 R123, R123 ;  /* 0x0000007b007b7308 */ /* 0x000fe40000000800 */
[C---:B------:R-:W-:Y:S06]  /*120a0*/  HMMA.16816.F32.BF16 R176, R4.reuse, R34, R176 ;  /* 0x0000002204b0723c */ /* 0x040fec00000418b0 */
[C---:B------:R-:W-:Y:S01]  /*120b0*/  HMMA.16816.F32.BF16 R184, R4.reuse, R28, R184 ;  /* 0x0000001c04b8723c */ /* 0x040fe200000418b8 */
[----:B------:R-:W3:Y:S05]  /*120c0*/  MUFU.EX2 R127, R127 ;  /* 0x0000007f007f7308 */ /* 0x000eea0000000800 */
[C---:B------:R-:W-:Y:S03]  /*120d0*/  HMMA.16816.F32.BF16 R88, R4.reuse, R36, R88 ;  /* 0x000000240458723c */ /* 0x040fe60000041858 */
[----:B------:R-:W-:Y:S03]  /*120e0*/  MUFU.EX2 R128, R128 ;  /* 0x0000008000807308 */ /* 0x000fe60000000800 */
[----:B------:R-:W-:Y:S05]  /*120f0*/  HMMA.16816.F32.BF16 R76, R4, R38, R76 ;  /* 0x00000026044c723c */ /* 0x000fea000004184c */
[----:B------:R-:W4:Y:S08]  /*12100*/  MUFU.EX2 R57, R120 ;  /* 0x0000007800397308 */ /* 0x000f300000000800 */
[----:B------:R1:W-:Y:S08]  /*12110*/  MUFU.EX2 R109, R167 ;  /* 0x000000a7006d7308 */ /* 0x0003f00000000800 */
[----:B------:R-:W2:Y:S01]  /*12120*/  MUFU.EX2 R148, R148 ;  /* 0x0000009400947308 */ /* 0x000ea20000000800 */
[----:B-1----:R-:W-:Y:S01]  /*12130*/  MOV R167, R65 ;  /* 0x0000004100a77202 */ /* 0x002fe20000000f00 */
[----:B------:R-:W-:Y:S01]  /*12140*/  FADD.FTZ R65, R246, R2 ;  /* 0x00000002f6417221 */ /* 0x000fe20000010000 */
[----:B------:R-:W-:-:S05]  /*12150*/  FADD.FTZ R2, R236, R0 ;  /* 0x00000000ec027221 */ /* 0x000fca0000010000 */
[----:B------:R-:W1:Y:S01]  /*12160*/  MUFU.EX2 R149, R149 ;  /* 0x0000009500957308 */ /* 0x000e620000000800 */
[----:B------:R-:W-:Y:S01]  /*12170*/  FADD.FTZ R0, R167, R64 ;  /* 0x00000040a7007221 */ /* 0x000fe20000010000 */
[----:B------:R-:W-:Y:S01]  /*12180*/  FADD.FTZ R3, R165, R65 ;  /* 0x00000041a5037221 */ /* 0x000fe20000010000 */
[----:B------:R-:W-:Y:S01]  /*12190*/  FADD.FTZ R2, R164, R2 ;  /* 0x00000002a4027221 */ /* 0x000fe20000010000 */
[----:B------:R-:W-:Y:S01]  /*121a0*/  MOV R87, R152 ;  /* 0x0000009800577202 */ /* 0x000fe20000000f00 */
[----:B------:R-:W-:Y:S01]  /*121b0*/  FADD.FTZ R0, R144, R0 ;  /* 0x0000000090007221 */ /* 0x000fe20000010000 */
[----:B------:R-:W-:Y:S02]  /*121c0*/  IMAD.MOV.U32 R86, RZ, RZ, R153 ;  /* 0x000000ffff567224 */ /* 0x000fe400078e0099 */
[----:B------:R-:W1:Y:S01]  /*121d0*/  MUFU.EX2 R151, R151 ;  /* 0x0000009700977308 */ /* 0x000e620000000800 */
[----:B------:R-:W-:Y:S01]  /*121e0*/  MOV R152, R154 ;  /* 0x0000009a00987202 */ /* 0x000fe20000000f00 */
[----:B------:R-:W-:Y:S01]  /*121f0*/  FADD.FTZ R3, R207, R3 ;  /* 0x00000003cf037221 */ /* 0x000fe20000010000 */
[----:B------:R-:W-:Y:S01]  /*12200*/  MOV R153, R159 ;  /* 0x0000009f00997202 */ /* 0x000fe20000000f00 */
[----:B------:R-:W-:Y:S01]  /*12210*/  IMAD.MOV.U32 R159, RZ, RZ, R66 ;  /* 0x000000ffff9f7224 */ /* 0x000fe200078e0042 */
[----:B------:R-:W-:Y:S01]  /*12220*/  MOV R154, R67 ;  /* 0x00000043009a7202 */ /* 0x000fe20000000f00 */
[----:B------:R-:W-:Y:S01]  /*12230*/  FADD.FTZ R2, R208, R2 ;  /* 0x00000002d0027221 */ /* 0x000fe20000010000 */
[----:B------:R-:W-:Y:S01]  /*12240*/  HMMA.16816.F32.BF16 R60, R8, R32, R60 ;  /* 0x00000020083c723c */ /* 0x000fe2000004183c */
[----:B------:R-:W-:Y:S01]  /*12250*/  FADD.FTZ R0, R251, R0 ;  /* 0x00000000fb007221 */ /* 0x000fe20000010000 */
[----:B------:R-:W-:Y:S01]  /*12260*/  F2FP.BF16.F32.PACK_AB R4, R94, R93 ;  /* 0x0000005d5e04723e */ /* 0x000fe200000010ff */
[----:B------:R-:W-:Y:S01]  /*12270*/  FADD.FTZ R3, R210, R3 ;  /* 0x00000003d2037221 */ /* 0x000fe20000010000 */
[----:B---3--:R-:W-:-:S02]  /*12280*/  F2FP.BF16.F32.PACK_AB R5, R127, R123 ;  /* 0x0000007b7f05723e */ /* 0x008fc400000010ff */
[----:B------:R-:W-:Y:S01]  /*12290*/  HMMA.16816.F32.BF16 R64, R8, R34, R80 ;  /* 0x000000220840723c */ /* 0x000fe20000041850 */
[----:B------:R-:W-:Y:S02]  /*122a0*/  F2FP.BF16.F32.PACK_AB R6, R59, R92 ;  /* 0x0000005c3b06723e */ /* 0x000fe400000010ff */
[----:B----4-:R-:W-:-:S03]  /*122b0*/  F2FP.BF16.F32.PACK_AB R7, R57, R128 ;  /* 0x000000803907723e */ /* 0x010fc600000010ff */
[----:B------:R-:W-:Y:S01]  /*122c0*/  HMMA.16816.F32.BF16 R52, R8, R28, R52 ;  /* 0x0000001c0834723c */ /* 0x000fe20000041834 */
[----:B------:R-:W-:Y:S01]  /*122d0*/  FADD.FTZ R2, R152, R2 ;  /* 0x0000000298027221 */ /* 0x000fe20000010000 */
[----:B------:R-:W-:-:S04]  /*122e0*/  FADD.FTZ R0, R153, R0 ;  /* 0x0000000099007221 */ /* 0x000fc80000010000 */
[----:B------:R-:W-:Y:S01]  /*122f0*/  HMMA.16816.F32.BF16 R44, R8, R30, R44 ;  /* 0x0000001e082c723c */ /* 0x000fe2000004182c */
[----:B--2---:R-:W-:-:S05]  /*12300*/  MOV R98, R148 ;  /* 0x0000009400627202 */ /* 0x004fca0000000f00 */
[----:B------:R-:W-:Y:S01]  /*12310*/  HMMA.16816.F32.BF16 R32, R8, R36, R48 ;  /* 0x000000240820723c */ /* 0x000fe20000041830 */
[----:B------:R-:W-:-:S05]  /*12320*/  IMAD.MOV.U32 R164, RZ, RZ, R155 ;  /* 0x000000ffffa47224 */ /* 0x000fca00078e009b */
[----:B------:R-:W-:Y:S01]  /*12330*/  HMMA.16816.F32.BF16 R40, R8, R38, R40 ;  /* 0x000000260828723c */ /* 0x000fe20000041828 */
[----:B------:R-:W-:Y:S01]  /*12340*/  MOV R148, R160 ;  /* 0x000000a000947202 */ /* 0x000fe20000000f00 */
[----:B------:R-:W-:-:S05]  /*12350*/  FADD.FTZ R3, R213, R3 ;  /* 0x00000003d5037221 */ /* 0x000fca0000010000 */
[----:B------:R-:W-:Y:S01]  /*12360*/  FADD.FTZ R8, R240, R56 ;  /* 0x00000038f0087221 */ /* 0x000fe20000010000 */
[----:B------:R-:W2:Y:S01]  /*12370*/  MUFU.EX2 R95, R192 ;  /* 0x000000c0005f7308 */ /* 0x000ea20000000800 */
[----:B------:R-:W-:Y:S02]  /*12380*/  FADD.FTZ R2, R154, R2 ;  /* 0x000000029a027221 */ /* 0x000fe40000010000 */
[----:B------:R-:W-:Y:S01]  /*12390*/  FADD.FTZ R28, R244, R8 ;  /* 0x00000008f41c7221 */ /* 0x000fe20000010000 */
[----:B------:R-:W-:Y:S01]  /*123a0*/  HMMA.16816.F32.BF16 R172, R4, R20, R172 ;  /* 0x0000001404ac723c */ /* 0x000fe200000418ac */
[----:B------:R-:W-:-:S03]  /*123b0*/  FADD.FTZ R0, R221, R0 ;  /* 0x00000000dd007221 */ /* 0x000fc60000010000 */
[----:B------:R-:W-:Y:S02]  /*123c0*/  MUFU.EX2 R96, R194 ;  /* 0x000000c200607308 */ /* 0x000fe40000000800 */
[----:B------:R-:W-:Y:S01]  /*123d0*/  HMMA.16816.F32.BF16 R168, R4, R22, R168 ;  /* 0x0000001604a8723c */ /* 0x000fe200000418a8 */
[----:B-1----:R-:W-:Y:S01]  /*123e0*/  MOV R205, R149 ;  /* 0x0000009500cd7202 */ /* 0x002fe20000000f00 */
[----:B------:R-:W-:-:S04]  /*123f0*/  IMAD.MOV.U32 R149, RZ, RZ, R162 ;  /* 0x000000ffff957224 */ /* 0x000fc800078e00a2 */
[----:B------:R1:W-:Y:S01]  /*12400*/  MUFU.EX2 R48, R195 ;  /* 0x000000c300307308 */ /* 0x0003e20000000800 */
[----:B------:R-:W-:Y:S01]  /*12410*/  HMMA.16816.F32.BF16 R180, R4, R16, R180 ;  /* 0x0000001004b4723c */ /* 0x000fe200000418b4 */
[----:B------:R-:W-:-:S05]  /*12420*/  FADD.FTZ R0, R135, R0 ;  /* 0x0000000087007221 */ /* 0x000fca0000010000 */
[C---:B------:R-:W-:Y:S06]  /*12430*/  HMMA.16816.F32.BF16 R176, R4.reuse, R18, R176 ;  /* 0x0000001204b0723c */ /* 0x040fec00000418b0 */
[C---:B------:R-:W-:Y:S06]  /*12440*/  HMMA.16816.F32.BF16 R184, R4.reuse, R12, R184 ;  /* 0x0000000c04b8723c */ /* 0x040fec00000418b8 */
[C---:B------:R-:W-:Y:S06]  /*12450*/  HMMA.16816.F32.BF16 R188, R4.reuse, R14, R188 ;  /* 0x0000000e04bc723c */ /* 0x040fec00000418bc */
[----:B------:R-:W-:Y:S01]  /*12460*/  HMMA.16816.F32.BF16 R76, R4, R26, R76 ;  /* 0x0000001a044c723c */ /* 0x000fe2000004184c */
[----:B------:R-:W-:Y:S01]  /*12470*/  MOV R208, R151 ;  /* 0x0000009700d07202 */ /* 0x000fe20000000f00 */
[----:B------:R-:W-:-:S02]  /*12480*/  IMAD.MOV.U32 R49, RZ, RZ, R158 ;  /* 0x000000ffff317224 */ /* 0x000fc400078e009e */
[----:B------:R-:W-:Y:S01]  /*12490*/  IMAD.MOV.U32 R50, RZ, RZ, R159 ;  /* 0x000000ffff327224 */ /* 0x000fe200078e009f */
[----:B------:R-:W-:Y:S01]  /*124a0*/  MOV R120, R138 ;  /* 0x0000008a00787202 */ /* 0x000fe20000000f00 */
[----:B-1----:R-:W-:Y:S01]  /*124b0*/  HMMA.16816.F32.BF16 R192, R4, R24, R88 ;  /* 0x0000001804c0723c */ /* 0x002fe20000041858 */
[----:B------:R-:W-:Y:S01]  /*124c0*/  MOV R151, R161 ;  /* 0x000000a100977202 */ /* 0x000fe20000000f00 */
[----:B------:R-:W-:Y:S01]  /*124d0*/  FADD.FTZ R0, R248, R0 ;  /* 0x00000000f8007221 */ /* 0x000fe20000010000 */
[----:B------:R-:W-:Y:S01]  /*124e0*/  IMAD.MOV.U32 R80, RZ, RZ, R139 ;  /* 0x000000ffff507224 */ /* 0x000fe200078e008b */
[----:B------:R-:W1:Y:S01]  /*124f0*/  MUFU.EX2 R58, R198 ;  /* 0x000000c6003a7308 */ /* 0x000e620000000800 */
[----:B------:R-:W-:Y:S01]  /*12500*/  MOV R81, R136 ;  /* 0x0000008800517202 */ /* 0x000fe20000000f00 */
[----:B------:R-:W-:Y:S02]  /*12510*/  IMAD.MOV.U32 R207, RZ, RZ, R145 ;  /* 0x000000ffffcf7224 */ /* 0x000fe400078e0091 */
[----:B------:R-:W-:Y:S01]  /*12520*/  FADD.FTZ R5, R164, R28 ;  /* 0x0000001ca4057221 */ /* 0x000fe20000010000 */
[----:B------:R-:W-:Y:S01]  /*12530*/  FADD.FTZ R4, R148, R3 ;  /* 0x0000000394047221 */ /* 0x000fe20000010000 */
[----:B------:R-:W-:Y:S01]  /*12540*/  FADD.FTZ R3, R220, R2 ;  /* 0x00000002dc037221 */ /* 0x000fe20000010000 */
[----:B------:R-:W-:Y:S01]  /*12550*/  MOV R82, R157 ;  /* 0x0000009d00527202 */ /* 0x000fe20000000f00 */
[----:B------:R-:W-:Y:S01]  /*12560*/  FADD.FTZ R2, R206, R5 ;  /* 0x00000005ce027221 */ /* 0x000fe20000010000 */
[----:B------:R-:W-:Y:S01]  /*12570*/  FADD.FTZ R4, R104, R4 ;  /* 0x0000000468047221 */ /* 0x000fe20000010000 */
[----:B------:R-:W-:Y:S01]  /*12580*/  FADD.FTZ R3, R149, R3 ;  /* 0x0000000395037221 */ /* 0x000fe20000010000 */
[----:B------:R-:W-:Y:S01]  /*12590*/  MUFU.EX2 R147, R147 ;  /* 0x0000009300937308 */ /* 0x000fe20000000800 */
        /* <DEDUP_REMOVED lines=23> */
[----:B------:R-:W3:Y:S01]  /*12710*/  MUFU.EX2 R146, R146 ;  /* 0x0000009200927308 */ /* 0x000ee20000000800 */
        /* <DEDUP_REMOVED lines=12> */
[----:B------:R-:W-:Y:S01]  /*127e0*/  FADD.FTZ R4, R83, R4 ;  /* 0x0000000453047221 */ /* 0x000fe20000010000 */
[----:B------:R-:W-:Y:S01]  /*127f0*/  F2FP.BF16.F32.PACK_AB R8, R87, R86 ;  /* 0x000000565708723e */ /* 0x000fe200000010ff */
[----:B------:R-:W-:Y:S01]  /*12800*/  FADD.FTZ R3, R102, R3 ;  /* 0x0000000366037221 */ /* 0x000fe20000010000 */
[----:B--2---:R-:W-:Y:S01]  /*12810*/  F2FP.BF16.F32.PACK_AB R9, R95, R109 ;  /* 0x0000006d5f09723e */ /* 0x004fe200000010ff */
[----:B------:R-:W-:Y:S01]  /*12820*/  FADD.FTZ R2, R131, R2 ;  /* 0x0000000283027221 */ /* 0x000fe20000010000 */
[----:B------:R-:W-:Y:S01]  /*12830*/  F2FP.BF16.F32.PACK_AB R10, R207, R208 ;  /* 0x000000d0cf0a723e */ /* 0x000fe200000010ff */
[----:B------:R-:W2:Y:S01]  /*12840*/  LDSM.16.MT88.4 R160, [R216+0xb800] ;  /* 0x00b80000d8a0783b */ /* 0x000ea20000004200 */
[----:B-1----:R-:W-:Y:S01]  /*12850*/  F2FP.BF16.F32.PACK_AB R11, R58, R96 ;  /* 0x000000603a0b723e */ /* 0x002fe200000010ff */
[----:B------:R-:W-:Y:S01]  /*12860*/  FADD.FTZ R0, R119, R0 ;  /* 0x0000000077007221 */ /* 0x000fe20000010000 */
[----:B------:R-:W-:Y:S01]  /*12870*/  MOV R85, R141 ;  /* 0x0000008d00557202 */ /* 0x000fe20000000f00 */
[----:B------:R-:W-:Y:S01]  /*12880*/  FADD.FTZ R4, R84, R4 ;  /* 0x0000000454047221 */ /* 0x000fe20000010000 */
[----:B------:R-:W-:Y:S01]  /*12890*/  FADD.FTZ R3, R103, R3 ;  /* 0x0000000367037221 */ /* 0x000fe20000010000 */
[----:B------:R-:W-:Y:S01]  /*128a0*/  FADD.FTZ R2, R100, R2 ;  /* 0x0000000264027221 */ /* 0x000fe20000010000 */
[----:B---3--:R-:W-:Y:S01]  /*128b0*/  MOV R236, R146 ;  /* 0x0000009200ec7202 */ /* 0x008fe20000000f00 */
[----:B------:R-:W-:-:S02]  /*128c0*/  IMAD.MOV.U32 R99, RZ, RZ, R147 ;  /* 0x000000ffff637224 */ /* 0x000fc400078e0093 */
[----:B------:R-:W-:Y:S01]  /*128d0*/  FADD.FTZ R0, R122, R0 ;  /* 0x000000007a007221 */ /* 0x000fe20000010000 */
[----:B------:R-:W1:Y:S01]  /*128e0*/  LDSM.16.MT88.4 R152, [R219+0xb800] ;  /* 0x00b80000db98783b */ /* 0x000e620000004200 */
[C---:B------:R-:W-:Y:S01]  /*128f0*/  HMMA.16816.F32.BF16 R52, R8.reuse, R12, R52 ;  /* 0x0000000c0834723c */ /* 0x040fe20000041834 */
[----:B------:R-:W-:Y:S01]  /*12900*/  FADD.FTZ R4, R85, R4 ;  /* 0x0000000455047221 */ /* 0x000fe20000010000 */
[----:B------:R-:W-:Y:S01]  /*12910*/  FADD.FTZ R3, R107, R3 ;  /* 0x000000036b037221 */ /* 0x000fe20000010000 */
[----:B------:R-:W3:Y:S01]  /*12920*/  LDSM.16.MT88.4 R144, [R217+0xb800] ;  /* 0x00b80000d990783b */ /* 0x000ee20000004200 */
[----:B------:R-:W-:Y:S02]  /*12930*/  FADD.FTZ R2, R97, R2 ;  /* 0x0000000261027221 */ /* 0x000fe40000010000 */
[C---:B------:R-:W-:Y:S01]  /*12940*/  HMMA.16816.F32.BF16 R44, R8.reuse, R14, R44 ;  /* 0x0000000e082c723c */ /* 0x040fe2000004182c */
[----:B------:R-:W4:Y:S01]  /*12950*/  LDSM.16.MT88.4 R12, [R218+0xb800] ;  /* 0x00b80000da0c783b */ /* 0x000f220000004200 */
[----:B------:R-:W-:Y:S01]  /*12960*/  FADD.FTZ R0, R121, R0 ;  /* 0x0000000079007221 */ /* 0x000fe20000010000 */
[----:B------:R-:W-:Y:S01]  /*12970*/  FADD.FTZ R4, R86, R4 ;  /* 0x0000000456047221 */ /* 0x000fe20000010000 */
[----:B------:R-:W-:Y:S01]  /*12980*/  FADD.FTZ R3, R109, R3 ;  /* 0x000000036d037221 */ /* 0x000fe20000010000 */
[----:B------:R-:W-:Y:S01]  /*12990*/  MUFU.EX2 R30, R118 ;  /* 0x00000076001e7308 */ /* 0x000fe20000000800 */
[C---:B------:R-:W-:Y:S01]  /*129a0*/  HMMA.16816.F32.BF16 R60, R8.reuse, R16, R60 ;  /* 0x00000010083c723c */ /* 0x040fe2000004183c */
[----:B------:R-:W-:Y:S01]  /*129b0*/  FADD.FTZ R2, R93, R2 ;  /* 0x000000025d027221 */ /* 0x000fe20000010000 */
[----:B------:R-:W-:Y:S01]  /*129c0*/  FADD.FTZ R0, R123, R0 ;  /* 0x000000007b007221 */ /* 0x000fe20000010000 */
[----:B------:R-:W-:Y:S01]  /*129d0*/  FADD.FTZ R4, R87, R4 ;  /* 0x0000000457047221 */ /* 0x000fe20000010000 */
[----:B------:R1:W5:Y:S03]  /*129e0*/  LDL.LU R221, [R1+0x128] ;  /* 0x0001280001dd7983 */ /* 0x0003660000300800 */
[----:B------:R-:W2:Y:S01]  /*129f0*/  MUFU.EX2 R17, R209 ;  /* 0x000000d100117308 */ /* 0x000ea20000000800 */
[----:B------:R-:W-:Y:S01]  /*12a00*/  FADD.FTZ R3, R95, R3 ;  /* 0x000000035f037221 */ /* 0x000fe20000010000 */
[----:B------:R-:W-:Y:S01]  /*12a10*/  FADD.FTZ R2, R94, R2 ;  /* 0x000000025e027221 */ /* 0x000fe20000010000 */
[----:B------:R-:W-:Y:S01]  /*12a20*/  HMMA.16816.F32.BF16 R72, R8, R20, R72 ;  /* 0x000000140848723c */ /* 0x000fe20000041848 */
[----:B------:R-:W-:-:S04]  /*12a30*/  FADD.FTZ R0, R127, R0 ;  /* 0x000000007f007221 */ /* 0x000fc80000010000 */
[----:B------:R-:W1:Y:S01]  /*12a40*/  MUFU.EX2 R16, R211 ;  /* 0x000000d300107308 */ /* 0x000e620000000800 */
[----:B------:R-:W-:Y:S01]  /*12a50*/  HMMA.16816.F32.BF16 R68, R8, R22, R68 ;  /* 0x000000160844723c */ /* 0x000fe20000041844 */
[----:B------:R-:W-:Y:S01]  /*12a60*/  FADD.FTZ R4, R208, R4 ;  /* 0x00000004d0047221 */ /* 0x000fe20000010000 */
[----:B------:R-:W-:-:S05]  /*12a70*/  FADD.FTZ R3, R96, R3 ;  /* 0x0000000360037221 */ /* 0x000fca0000010000 */
[----:B------:R-:W3:Y:S01]  /*12a80*/  MUFU.EX2 R37, R196 ;  /* 0x000000c400257308 */ /* 0x000ee20000000800 */
[----:B------:R-:W-:Y:S01]  /*12a90*/  HMMA.16816.F32.BF16 R64, R8, R18, R64 ;  /* 0x000000120840723c */ /* 0x000fe20000041840 */
[----:B------:R-:W-:Y:S01]  /*12aa0*/  FADD.FTZ R2, R92, R2 ;  /* 0x000000025c027221 */ /* 0x000fe20000010000 */
[----:B------:R-:W-:-:S04]  /*12ab0*/  FADD.FTZ R0, R128, R0 ;  /* 0x0000000080007221 */ /* 0x000fc80000010000 */
[C---:B------:R-:W-:Y:S01]  /*12ac0*/  HMMA.16816.F32.BF16 R32, R8.reuse, R24, R32 ;  /* 0x000000180820723c */ /* 0x040fe20000041820 */
[----:B------:R-:W4:Y:S05]  /*12ad0*/  MUFU.EX2 R29, R117 ;  /* 0x00000075001d7308 */ /* 0x000f2a0000000800 */
[----:B------:R-:W-:Y:S03]  /*12ae0*/  HMMA.16816.F32.BF16 R40, R8, R26, R40 ;  /* 0x0000001a0828723c */ /* 0x000fe60000041828 */
[----:B------:R-:W-:Y:S01]  /*12af0*/  MUFU.EX2 R36, R197 ;  /* 0x000000c500247308 */ /* 0x000fe20000000800 */
[----:B------:R-:W-:Y:S01]  /*12b00*/  FADD.FTZ R4, R207, R4 ;  /* 0x00000004cf047221 */ /* 0x000fe20000010000 */
[----:B------:R-:W-:-:S06]  /*12b10*/  FADD.FTZ R3, R58, R3 ;  /* 0x000000033a037221 */ /* 0x000fcc0000010000 */
[----:B------:R-:W-:Y:S01]  /*12b20*/  MUFU.EX2 R31, R199 ;  /* 0x000000c7001f7308 */ /* 0x000fe20000000800 */
[----:B------:R-:W-:-:S07]  /*12b30*/  FADD.FTZ R2, R59, R2 ;  /* 0x000000023b027221 */ /* 0x000fce0000010000 */
[----:B------:R-:W-:Y:S01]  /*12b40*/  MUFU.EX2 R7, R115 ;  /* 0x0000007300077308 */ /* 0x000fe20000000800 */
[----:B------:R-:W-:Y:S01]  /*12b50*/  FADD.FTZ R0, R57, R0 ;  /* 0x0000000039007221 */ /* 0x000fe20000010000 */
[----:B------:R-:W-:Y:S01]  /*12b60*/  F2FP.BF16.F32.PACK_AB R136, R98, R205 ;  /* 0x000000cd6288723e */ /* 0x000fe200000010ff */
[----:B------:R1:W5:Y:S05]  /*12b70*/  LDL.LU R220, [R1+0x124] ;  /* 0x0001240001dc7983 */ /* 0x00036a0000300800 */
[----:B------:R-:W4:Y:S01]  /*12b80*/  MUFU.EX2 R9, R212 ;  /* 0x000000d400097308 */ /* 0x000f220000000800 */
[----:B------:R-:W-:-:S07]  /*12b90*/  FADD.FTZ R4, R205, R4 ;  /* 0x00000004cd047221 */ /* 0x000fce0000010000 */
[----:B------:R-:W4:Y:S01]  /*12ba0*/  MUFU.EX2 R20, R116 ;  /* 0x0000007400147308 */ /* 0x000f220000000800 */
[----:B--2---:R-:W-:Y:S01]  /*12bb0*/  FADD.FTZ R3, R17, R3 ;  /* 0x0000000311037221 */ /* 0x004fe20000010000 */
[----:B------:R-:W-:-:S06]  /*12bc0*/  FADD.FTZ R2, R48, R2 ;  /* 0x0000000230027221 */ /* 0x000fcc0000010000 */
[----:B------:R-:W2:Y:S01]  /*12bd0*/  MUFU.EX2 R8, R214 ;  /* 0x000000d600087308 */ /* 0x000ea20000000800 */
[----:B------:R-:W-:Y:S01]  /*12be0*/  FADD.FTZ R0, R30, R0 ;  /* 0x000000001e007221 */ /* 0x000fe20000010000 */
[----:B------:R-:W-:Y:S01]  /*12bf0*/  FADD.FTZ R4, R98, R4 ;  /* 0x0000000462047221 */ /* 0x000fe20000010000 */
[----:B-1----:R-:W-:Y:S01]  /*12c00*/  FADD.FTZ R3, R16, R3 ;  /* 0x0000000310037221 */ /* 0x002fe20000010000 */
[----:B---3--:R-:W-:Y:S01]  /*12c10*/  FADD.FTZ R2, R37, R2 ;  /* 0x0000000225027221 */ /* 0x008fe20000010000 */
[----:B----4-:R-:W-:Y:S01]  /*12c20*/  FADD.FTZ R0, R29, R0 ;  /* 0x000000001d007221 */ /* 0x010fe20000010000 */
        /* <DEDUP_REMOVED lines=8> */
[----:B------:R1:W5:Y:S01]  /*12cb0*/  LDL.LU R135, [R1+0x120] ;  /* 0x0001200001877983 */ /* 0x0003620000300800 */
[----:B------:R-:W-:-:S02]  /*12cc0*/  F2FP.BF16.F32.PACK_AB R198, R31, R36 ;  /* 0x000000241fc6723e */ /* 0x000fc400000010ff */
[C---:B------:R-:W-:Y:S01]  /*12cd0*/  F2FP.BF16.F32.PACK_AB R199, R7.reuse, R20 ;  /* 0x0000001407c7723e */ /* 0x040fe200000010ff */
[----:B--2---:R-:W-:Y:S01]  /*12ce0*/  FADD.FTZ R3, R8, R3 ;  /* 0x0000000308037221 */ /* 0x004fe20000010000 */
[----:B------:R-:W-:Y:S02]  /*12cf0*/  F2FP.BF16.F32.PACK_AB R137, R16, R17 ;  /* 0x000000111089723e */ /* 0x000fe400000010ff */
[----:B------:R-:W-:Y:S02]  /*12d00*/  F2FP.BF16.F32.PACK_AB R138, R236, R99 ;  /* 0x00000063ec8a723e */ /* 0x000fe400000010ff */
[----:B------:R-:W-:Y:S01]  /*12d10*/  F2FP.BF16.F32.PACK_AB R139, R8, R9 ;  /* 0x00000009088b723e */ /* 0x000fe200000010ff */
[----:B------:R-:W-:Y:S01]  /*12d20*/  FADD.FTZ R0, R7, R0 ;  /* 0x0000000007007221 */ /* 0x000fe20000010000 */
[----:B------:R1:W-:Y:S01]  /*12d30*/  STL [R1+0xf0], R4 ;  /* 0x0000f00401007387 */ /* 0x0003e20000100800 */
[----:B------:R-:W-:Y:S01]  /*12d40*/  HMMA.16816.F32.BF16 R172, R196, R160, R172 ;  /* 0x000000a0c4ac723c */ /* 0x000fe200000418ac */
[----:B------:R-:W-:-:S02]  /*12d50*/  MOV R238, R140 ;  /* 0x0000008c00ee7202 */ /* 0x000fc40000000f00 */
[----:B------:R1:W-:Y:S01]  /*12d60*/  STL [R1+0xf4], R3 ;  /* 0x0000f40301007387 */ /* 0x0003e20000100800 */
[----:B------:R-:W-:Y:S01]  /*12d70*/  IMAD.MOV.U32 R246, RZ, RZ, R142 ;  /* 0x000000fffff67224 */ /* 0x000fe200078e008e */
[----:B------:R-:W-:Y:S01]  /*12d80*/  MOV R215, R143 ;  /* 0x0000008f00d77202 */ /* 0x000fe20000000f00 */
[C---:B------:R-:W-:Y:S01]  /*12d90*/  HMMA.16816.F32.BF16 R168, R196.reuse, R162, R168 ;  /* 0x000000a2c4a8723c */ /* 0x040fe200000418a8 */
[----:B------:R1:W-:Y:S04]  /*12da0*/  STL [R1+0xf8], R2 ;  /* 0x0000f80201007387 */ /* 0x0003e80000100800 */
[----:B------:R1:W-:Y:S01]  /*12db0*/  STL [R1+0xfc], R0 ;  /* 0x0000fc0001007387 */ /* 0x0003e20000100800 */
        /* <DEDUP_REMOVED lines=14> */
[----:B------:R-:W-:Y:S01]  /*12ea0*/  MOV R70, R246 ;  /* 0x000000f600467202 */ /* 0x000fe20000000f00 */
[----:B------:R-:W-:Y:S01]  /*12eb0*/  IMAD.MOV.U32 R71, RZ, RZ, R215 ;  /* 0x000000ffff477224 */ /* 0x000fe200078e00d7 */
[----:B------:R-:W-:-:S02]  /*12ec0*/  MOV R68, R242 ;  /* 0x000000f200447202 */ /* 0x000fc40000000f00 */
[----:B-1----:R-:W-:-:S15]  /*12ed0*/  MOV R69, R238 ;  /* 0x000000ee00457202 */ /* 0x002fde0000000f00 */
[----:B------:R-:W-:-:S04]  /*12ee0*/  NOP ;  /* 0x0000000000007918 */ /* 0x000fc80000000000 */
.L_x_606:
[----:B------:R-:W-:-:S06]  /*12ef0*/  UISETP.GT.AND UP0, UPT, UR21, UR12, UPT ;  /* 0x0000000c1500728c */ /* 0x000fcc000bf04270 */
[----:B------:R-:W-:-:S13]  /*12f00*/  PLOP3.LUT P0, PT, PT, PT, UP0, 0x80, 0x0 ;  /* 0x000000000000781c */ /* 0x000fda0003f0f008 */
[----:B------:R-:W-:Y:S05]  /*12f10*/  @!P0 BRA `(.L_x_608) ;  /* 0x0000008800248947 */ /* 0x000fea0003800000 */
[----:B------:R-:W2:Y:S01]  /*12f20*/  LDL.LU.64 R6, [R1+0xb8] ;  /* 0x0000b80001067983 */ /* 0x000ea20000300a00 */
[----:B------:R-:W-:Y:S01]  /*12f30*/  MOV R132, R70 ;  /* 0x0000004600847202 */ /* 0x000fe20000000f00 */
[----:B------:R-:W-:Y:S01]  /*12f40*/  IMAD.MOV.U32 R134, RZ, RZ, R68 ;  /* 0x000000ffff867224 */ /* 0x000fe200078e0044 */
[----:B------:R-:W-:Y:S01]  /*12f50*/  MOV R3, R71 ;  /* 0x0000004700037202 */ /* 0x000fe20000000f00 */
[----:B------:R-:W2:Y:S01]  /*12f60*/  LDL.LU.64 R4, [R1+0xd0] ;  /* 0x0000d00001047983 */ /* 0x000ea20000300a00 */
[----:B------:R-:W-:Y:S01]  /*12f70*/  MOV R133, R69 ;  /* 0x0000004500857202 */ /* 0x000fe20000000f00 */
[----:B------:R-:W-:Y:S02]  /*12f80*/  USHF.L.U64.HI UR15, UR8, 0x5, UR9 ;  /* 0x00000005080f7899 */ /* 0x000fe40008010209 */
[----:B------:R-:W-:Y:S02]  /*12f90*/  USHF.L.U32 UR20, UR8, 0x5, URZ ;  /* 0x0000000508147899 */ /* 0x000fe4000800063f */
[----:B------:R-:W-:-:S02]  /*12fa0*/  USHF.L.U64.HI UR22, UR10, 0x5, UR11 ;  /* 0x000000050a167899 */ /* 0x000fc4000801020b */
[----:B------:R-:W-:Y:S01]  /*12fb0*/  USHF.L.U32 UR23, UR10, 0x5, URZ ;  /* 0x000000050a177899 */ /* 0x000fe2000800063f */
[----:B------:R-:W-:Y:S01]  /*12fc0*/  ULDC UR4, c[0x0][0x2ec] ;  /* 0x0000bb0000047ab9 */ /* 0x000fe20000000800 */
[----:B------:R-:W-:Y:S01]  /*12fd0*/  ULDC.64 UR6, c[0x0][0x218] ;  /* 0x0000860000067ab9 */ /* 0x000fe20000000a00 */
[----:B------:R-:W-:Y:S01]  /*12fe0*/  ULDC.64 UR10, c[0x0][0x220] ;  /* 0x00008800000a7ab9 */ /* 0x000fe20000000a00 */
[----:B------:R-:W-:Y:S01]  /*12ff0*/  ULDC.64 UR8, c[0x0][0x248] ;  /* 0x0000920000087ab9 */ /* 0x000fe20000000a00 */
[----:B--2---:R-:W-:-:S05]  /*13000*/  IMAD.MOV.U32 R5, RZ, RZ, R7 ;  /* 0x000000ffff057224 */ /* 0x004fca00078e0007 */
[----:B------:R1:W-:Y:S01]  /*13010*/  STL.64 [R1+0x108], R4 ;  /* 0x0001080401007387 */ /* 0x0003e20000100a00 */
[----:B------:R-:W-:Y:S05]  /*13020*/  BRA `(.L_x_609) ;  /* 0x0000000000a87947 */ /* 0x000fea0003800000 */
.L_x_611:
[----:B------:R-:W2:Y:S01]  /*13030*/  LDL.64 R12, [R1+0x118] ;  /* 0x00011800010c7983 */ /* 0x000ea20000100a00 */
[----:B------:R-:W-:Y:S03]  /*13040*/  UIADD3 UR25, UR21, -0x2, URZ ;  /* 0xfffffffe15197890 */ /* 0x000fe6000fffe03f */
[----:B------:R-:W3:Y:S01]  /*13050*/  LDL.64 R10, [R1+0x110] ;  /* 0x00011000010a7983 */ /* 0x000ee20000100a00 */
[----:B------:R-:W-:Y:S02]  /*13060*/  USHF.R.S32.HI UR21, URZ, 0x1f, UR25 ;  /* 0x0000001f3f157899 */ /* 0x000fe40008011419 */
[----:B------:R-:W-:Y:S02]  /*13070*/  UIMAD.WIDE.U32 UR26, UR25, UR8, URZ ;  /* 0x00000008191a72a5 */ /* 0x000fe4000f8e003f */
[----:B------:R-:W-:Y:S04]  /*13080*/  UIMAD UR21, UR21, UR8, URZ ;  /* 0x00000008151572a4 */ /* 0x000fe8000f8e023f */
[----:B------:R-:W-:Y:S01]  /*13090*/  UIMAD UR21, UR25, UR9, UR21 ;  /* 0x00000009191572a4 */ /* 0x000fe2000f8e0215 */
[----:B------:R-:W-:Y:S02]  /*130a0*/  IMAD.U32 R5, RZ, RZ, UR26 ;  /* 0x0000001aff057e24 */ /* 0x000fe4000f8e00ff */
[----:B------:R-:W-:Y:S01]  /*130b0*/  IMAD.U32 R7, RZ, RZ, UR26 ;  /* 0x0000001aff077e24 */ /* 0x000fe2000f8e00ff */
[----:B------:R-:W-:Y:S06]  /*130c0*/  UIADD3 UR21, UR27, UR21, URZ ;  /* 0x000000151b157290 */ /* 0x000fec000fffe03f */
[----:B------:R-:W-:Y:S01]  /*130d0*/  IMAD.U32 R6, RZ, RZ, UR21 ;  /* 0x00000015ff067e24 */ /* 0x000fe2000f8e00ff */
[----:B--2---:R-:W-:Y:S04]  /*130e0*/  LEA R5, P0, R5, R12, 0x7 ;  /* 0x0000000c05057211 */ /* 0x004fe800078038ff */
[----:B---3--:R-:W-:Y:S02]  /*130f0*/  LEA.HI.X R6, R7, R11, R6, 0x7, P0 ;  /* 0x0000000b07067211 */ /* 0x008fe400000f3c06 */
[C---:B------:R-:W-:Y:S04]  /*13100*/  LEA R8, P0, R5.reuse, UR6, 0x1 ;  /* 0x0000000605087c11 */ /* 0x040fe8000f8008ff */
[----:B------:R-:W-:Y:S02]  /*13110*/  LEA.HI.X R9, R5, UR7, R6, 0x1, P0 ;  /* 0x0000000705097c11 */ /* 0x000fe400080f0c06 */
[----:B------:R-:W-:Y:S03]  /*13120*/  IADD3 R6, P0, R8, UR23, RZ ;  /* 0x0000001708067c10 */ /* 0x000fe6000ff1e0ff */
[----:B------:R-:W-:Y:S01]  /*13130*/  @!PT LDS RZ, [RZ] ;  /* 0x00000000fffff984 */ /* 0x000fe20000000800 */
[----:B------:R-:W-:Y:S01]  /*13140*/  @!PT LDS RZ, [RZ] ;  /* 0x00000000fffff984 */ /* 0x000fe20000000800 */
[----:B------:R-:W-:Y:S01]  /*13150*/  @!PT LDS RZ, [RZ] ;  /* 0x00000000fffff984 */ /* 0x000fe20000000800 */
[----:B------:R1:W-:Y:S01]  /*13160*/  LDGSTS.E.BYPASS.LTC128B.128 [R234+0x4000], desc[UR16][R8.64] ;  /* 0x0400000008ea7fae */ /* 0x0003e2000b901d50 */
[----:B------:R-:W-:Y:S02]  /*13170*/  IADD3.X R7, R9, UR22, RZ, P0, !PT ;  /* 0x0000001609077c10 */ /* 0x000fe400087fe4ff */
[----:B------:R-:W-:Y:S03]  /*13180*/  IADD3 R12, P0, R6, UR23, RZ ;  /* 0x00000017060c7c10 */ /* 0x000fe6000ff1e0ff */
[----:B------:R2:W-:Y:S01]  /*13190*/  LDGSTS.E.BYPASS.LTC128B.128 [R234+0x4800], desc[UR16][R6.64] ;  /* 0x0480000006ea7fae */ /* 0x0005e2000b901d50 */
[----:B------:R-:W-:Y:S02]  /*131a0*/  IADD3.X R13, R7, UR22, RZ, P0, !PT ;  /* 0x00000016070d7c10 */ /* 0x000fe400087fe4ff */
[----:B------:R-:W-:Y:S03]  /*131b0*/  IADD3 R14, P0, R12, UR23, RZ ;  /* 0x000000170c0e7c10 */ /* 0x000fe6000ff1e0ff */
[----:B------:R3:W-:Y:S01]  /*131c0*/  LDGSTS.E.BYPASS.LTC128B.128 [R234+0x5000], desc[UR16][R12.64] ;  /* 0x050000000cea7fae */ /* 0x0007e2000b901d50 */
[----:B------:R-:W-:Y:S02]  /*131d0*/  IADD3.X R15, R13, UR22, RZ, P0, !PT ;  /* 0x000000160d0f7c10 */ /* 0x000fe400087fe4ff */
[----:B------:R-:W-:Y:S03]  /*131e0*/  IADD3 R10, P0, R14, UR23, RZ ;  /* 0x000000170e0a7c10 */ /* 0x000fe6000ff1e0ff */
[----:B------:R4:W-:Y:S01]  /*131f0*/  LDGSTS.E.BYPASS.LTC128B.128 [R234+0x5800], desc[UR16][R14.64] ;  /* 0x058000000eea7fae */ /* 0x0009e2000b901d50 */
[----:B------:R-:W-:Y:S05]  /*13200*/  IADD3.X R11, R15, UR22, RZ, P0, !PT ;  /* 0x000000160f0b7c10 */ /* 0x000fea00087fe4ff */
[----:B------:R4:W-:Y:S01]  /*13210*/  LDGSTS.E.BYPASS.LTC128B.128 [R234+0x6000], desc[UR16][R10.64] ;  /* 0x060000000aea7fae */ /* 0x0009e2000b901d50 */
[----:B-1----:R-:W-:Y:S04]  /*13220*/  IADD3 R8, P0, R10, UR23, RZ ;  /* 0x000000170a087c10 */ /* 0x002fe8000ff1e0ff */
[----:B------:R-:W-:Y:S02]  /*13230*/  IADD3.X R9, R11, UR22, RZ, P0, !PT ;  /* 0x000000160b097c10 */ /* 0x000fe400087fe4ff */
[----:B--2---:R-:W-:Y:S03]  /*13240*/  IADD3 R6, P0, R8, UR23, RZ ;  /* 0x0000001708067c10 */ /* 0x004fe6000ff1e0ff */
[----:B------:R4:W-:Y:S01]  /*13250*/  LDGSTS.E.BYPASS.LTC128B.128 [R234+0x6800], desc[UR16][R8.64] ;  /* 0x0680000008ea7fae */ /* 0x0009e2000b901d50 */
[----:B------:R-:W-:Y:S02]  /*13260*/  IADD3.X R7, R9, UR22, RZ, P0, !PT ;  /* 0x0000001609077c10 */ /* 0x000fe400087fe4ff */
[----:B---3--:R-:W-:Y:S03]  /*13270*/  IADD3 R12, P0, R6, UR23, RZ ;  /* 0x00000017060c7c10 */ /* 0x008fe6000ff1e0ff */
[----:B------:R4:W-:Y:S01]  /*13280*/  LDGSTS.E.BYPASS.LTC128B.128 [R234+0x7000], desc[UR16][R6.64] ;  /* 0x0700000006ea7fae */ /* 0x0009e2000b901d50 */
[----:B------:R-:W-:Y:S05]  /*13290*/  IADD3.X R13, R7, UR22, RZ, P0, !PT ;  /* 0x00000016070d7c10 */ /* 0x000fea00087fe4ff */
[----:B------:R4:W-:Y:S04]  /*132a0*/  LDGSTS.E.BYPASS.LTC128B.128 [R234+0x7800], desc[UR16][R12.64] ;  /* 0x078000000cea7fae */ /* 0x0009e8000b901d50 */
[----:B------:R-:W0:Y:S01]  /*132b0*/  LDGDEPBAR ;  /* 0x00000000000079af */ /* 0x000e220000000000 */
[----:B------:R-:W-:Y:S05]  /*132c0*/  BRA `(.L_x_610) ;  /* 0x00000030009c7947 */ /* 0x000fea0003800000 */
.L_x_609:
[----:B--2---:R-:W2:Y:S01]  /*132d0*/  LDL.64 R6, [R1+0x108] ;  /* 0x0001080001067983 */ /* 0x004ea20000100a00 */
[----:B------:R-:W-:Y:S04]  /*132e0*/  DEPBAR.LE SB0, 0x0 ;  /* 0x000080000000791a */ /* 0x000fe80000000000 */
[----:B------:R-:W-:Y:S01]  /*132f0*/  UIADD3 UR24, UR21, -0x1, URZ ;  /* 0xffffffff15187890 */ /* 0x000fe2000fffe03f */
[----:B------:R-:W-:Y:S03]  /*13300*/  BAR.SYNC.DEFER_BLOCKING 0x0 ;  /* 0x0000000000007b1d */ /* 0x000fe60000010000 */
[----:B------:R-:W-:Y:S02]  /*13310*/  USHF.R.S32.HI UR26, URZ, 0x1f, UR24 ;  /* 0x0000001f3f1a7899 */ /* 0x000fe40008011418 */
[----:B------:R-:W-:Y:S01]  /*13320*/  UIMAD UR25, UR18, UR24, URZ ;  /* 0x00000018121972a4 */ /* 0x000fe2000f8e023f */
[----:B-1----:R-:W-:Y:S01]  /*13330*/  IMAD.U32 R4, RZ, RZ, UR24 ;  /* 0x00000018ff047e24 */ /* 0x002fe2000f8e00ff */
[----:B------:R-:W-:Y:S01]  /*13340*/  UISETP.GT.AND UP0, UPT, UR24, UR12, UPT ;  /* 0x0000000c1800728c */ /* 0x000fe2000bf04270 */
[----:B------:R-:W-:Y:S01]  /*13350*/  STL [R1+0x13c], R143 ;  /* 0x00013c8f01007387 */ /* 0x000fe20000100800 */
[----:B------:R-:W-:Y:S01]  /*13360*/  UIMAD UR25, UR26, UR19, UR25 ;  /* 0x000000131a1972a4 */ /* 0x000fe2000f8e0219 */
[----:B------:R-:W1:Y:S02]  /*13370*/  S2R R2, SR_TID.X ;  /* 0x0000000000027919 */ /* 0x000e640000002100 */
[----:B------:R-:W-:Y:S04]  /*13380*/  STL [R1+0x138], R142 ;  /* 0x0001388e01007387 */ /* 0x000fe80000100800 */
[----:B------:R-:W-:Y:S04]  /*13390*/  STL [R1+0x134], R141 ;  /* 0x0001348d01007387 */ /* 0x000fe80000100800 */
[----:B------:R-:W-:Y:S04]  /*133a0*/  STL [R1+0x130], R140 ;  /* 0x0001308c01007387 */ /* 0x000fe80000100800 */
[----:B------:R-:W-:Y:S04]  /*133b0*/  STL [R1+0x12c], R139 ;  /* 0x00012c8b01007387 */ /* 0x000fe80000100800 */
[----:B------:R-:W-:Y:S04]  /*133c0*/  STL [R1+0x128], R138 ;  /* 0x0001288a01007387 */ /* 0x000fe80000100800 */
[----:B------:R-:W-:Y:S04]  /*133d0*/  STL [R1+0x124], R137 ;  /* 0x0001248901007387 */ /* 0x000fe80000100800 */
[----:B------:R-:W-:Y:S01]  /*133e0*/  STL [R1+0x120], R136 ;  /* 0x0001208801007387 */ /* 0x000fe20000100800 */
[----:B--2---:R-:W-:Y:S04]  /*133f0*/  IMAD.WIDE.U32 R4, R4, UR19, R6 ;  /* 0x0000001304047c25 */ /* 0x004fe8000f8e0006 */
[----:B------:R-:W-:Y:S01]  /*13400*/  VIADD R0, R5, UR25 ;  /* 0x0000001905007c36 */ /* 0x000fe20008000000 */
[----:B------:R-:W-:Y:S01]  /*13410*/  LEA R6, P0, R4, UR10, 0x1 ;  /* 0x0000000a04067c11 */ /* 0x000fe2000f8008ff */
[----:B-1----:R-:W-:Y:S03]  /*13420*/  IMAD.SHL.U32 R2, R2, 0x2, RZ ;  /* 0x0000000202027824 */ /* 0x002fe600078e00ff */
[----:B------:R-:W-:Y:S01]  /*13430*/  LEA.HI.X R7, R4, UR11, R0, 0x1, P0 ;  /* 0x0000000b04077c11 */ /* 0x000fe200080f0c00 */
[----:B------:R-:W-:Y:S01]  /*13440*/  IMAD.U32 R0, RZ, RZ, UR24 ;  /* 0x00000018ff007e24 */ /* 0x000fe2000f8e00ff */
[----:B------:R-:W-:Y:S02]  /*13450*/  LOP3.LUT R2, R2, 0x6, RZ, 0xc0, !PT ;  /* 0x0000000602027812 */ /* 0x000fe400078ec0ff */
[----:B------:R-:W-:Y:S01]  /*13460*/  IADD3 R4, P0, R6, UR20, RZ ;  /* 0x0000001406047c10 */ /* 0x000fe2000ff1e0ff */
[----:B------:R-:W-:Y:S01]  /*13470*/  @!PT LDS RZ, [RZ] ;  /* 0x00000000fffff984 */ /* 0x000fe20000000800 */
[----:B------:R-:W-:Y:S01]  /*13480*/  @!PT LDS RZ, [RZ] ;  /* 0x00000000fffff984 */ /* 0x000fe20000000800 */
[----:B------:R-:W-:Y:S01]  /*13490*/  @!PT LDS RZ, [RZ] ;  /* 0x00000000fffff984 */ /* 0x000fe20000000800 */
[----:B-----5:R-:W-:Y:S02]  /*134a0*/  LDGSTS.E.BYPASS.LTC128B.128 [R234+0x8000], desc[UR16][R6.64] ;  /* 0x0800000006ea7fae */ /* 0x020fe4000b901d50 */
[----:B------:R-:W-:Y:S01]  /*134b0*/  IMAD R0, R0, 0x80, R2 ;  /* 0x0000008000007824 */ /* 0x000fe200078e0202 */
[----:B------:R-:W-:Y:S02]  /*134c0*/  IADD3.X R5, R7, UR15, RZ, P0, !PT ;  /* 0x0000000f07057c10 */ /* 0x000fe400087fe4ff */
[----:B------:R-:W-:Y:S01]  /*134d0*/  IADD3 R14, P0, R4, UR20, RZ ;  /* 0x00000014040e7c10 */ /* 0x000fe2000ff1e0ff */
[C---:B------:R-:W-:Y:S01]  /*134e0*/  VIADD R2, R0.reuse, 0x1 ;  /* 0x0000000100027836 */ /* 0x040fe20000000000 */
[-C--:B------:R-:W-:Y:S01]  /*134f0*/  ISETP.GE.AND P4, PT, R0, R241.reuse, PT ;  /* 0x000000f10000720c */ /* 0x080fe20003f86270 */
[----:B------:R1:W-:Y:S01]  /*13500*/  LDGSTS.E.BYPASS.LTC128B.128 [R234+0x8800], desc[UR16][R4.64] ;  /* 0x0880000004ea7fae */ /* 0x0003e2000b901d50 */
[----:B------:R-:W-:Y:S02]  /*13510*/  IADD3.X R15, R5, UR15, RZ, P0, !PT ;  /* 0x0000000f050f7c10 */ /* 0x000fe400087fe4ff */
[----:B------:R-:W-:Y:S02]  /*13520*/  ISETP.GE.AND P3, PT, R2, R241, PT ;  /* 0x000000f10200720c */ /* 0x000fe40003f66270 */
[----:B------:R-:W-:Y:S02]  /*13530*/  IADD3 R12, P0, R14, UR20, RZ ;  /* 0x000000140e0c7c10 */ /* 0x000fe4000ff1e0ff */
[-C--:B------:R-:W-:Y:S01]  /*13540*/  ISETP.GE.AND P1, PT, R0, R239.reuse, PT ;  /* 0x000000ef0000720c */ /* 0x080fe20003f26270 */
[----:B------:R-:W-:Y:S01]  /*13550*/  LDGSTS.E.BYPASS.LTC128B.128 [R234+0x9000], desc[UR16][R14.64] ;  /* 0x090000000eea7fae */ /* 0x000fe2000b901d50 */
[----:B------:R-:W-:Y:S02]  /*13560*/  IADD3.X R13, R15, UR15, RZ, P0, !PT ;  /* 0x0000000f0f0d7c10 */ /* 0x000fe400087fe4ff */
[----:B------:R-:W-:Y:S02]  /*13570*/  ISETP.GE.AND P2, PT, R2, R239, PT ;  /* 0x000000ef0200720c */ /* 0x000fe40003f46270 */
[----:B------:R-:W-:Y:S02]  /*13580*/  IADD3 R10, P0, R12, UR20, RZ ;  /* 0x000000140c0a7c10 */ /* 0x000fe4000ff1e0ff */
[-C--:B------:R-:W-:Y:S01]  /*13590*/  ISETP.GE.OR P3, PT, R2, R249.reuse, !P3 ;  /* 0x000000f90200720c */ /* 0x080fe20005f66670 */
[----:B------:R-:W-:Y:S01]  /*135a0*/  LDGSTS.E.BYPASS.LTC128B.128 [R234+0x9800], desc[UR16][R12.64] ;  /* 0x098000000cea7fae */ /* 0x000fe2000b901d50 */
[----:B------:R-:W-:Y:S02]  /*135b0*/  IADD3.X R11, R13, UR15, RZ, P0, !PT ;  /* 0x0000000f0d0b7c10 */ /* 0x000fe400087fe4ff */
[----:B------:R-:W-:Y:S02]  /*135c0*/  ISETP.GE.OR P4, PT, R0, R249, !P4 ;  /* 0x000000f90000720c */ /* 0x000fe40006786670 */
[----:B------:R-:W-:Y:S02]  /*135d0*/  IADD3 R8, P0, R10, UR20, RZ ;  /* 0x000000140a087c10 */ /* 0x000fe4000ff1e0ff */
[-C--:B------:R-:W-:Y:S01]  /*135e0*/  ISETP.GE.OR P2, PT, R2, R245.reuse, !P2 ;  /* 0x000000f50200720c */ /* 0x080fe20005746670 */
[----:B------:R-:W-:Y:S01]  /*135f0*/  LDGSTS.E.BYPASS.LTC128B.128 [R234+0xa000], desc[UR16][R10.64] ;  /* 0x0a0000000aea7fae */ /* 0x000fe2000b901d50 */
[----:B------:R-:W-:Y:S02]  /*13600*/  IADD3.X R9, R11, UR15, RZ, P0, !PT ;  /* 0x0000000f0b097c10 */ /* 0x000fe400087fe4ff */
[----:B------:R-:W-:Y:S02]  /*13610*/  ISETP.GE.OR P1, PT, R0, R245, !P1 ;  /* 0x000000f50000720c */ /* 0x000fe40004f26670 */
[----:B-1----:R-:W-:Y:S02]  /*13620*/  IADD3 R4, P0, R8, UR20, RZ ;  /* 0x0000001408047c10 */ /* 0x002fe4000ff1e0ff */
[C---:B------:R-:W-:Y:S01]  /*13630*/  ISETP.GE.AND P6, PT, R2.reuse, R237, PT ;  /* 0x000000ed0200720c */ /* 0x040fe20003fc6270 */
[----:B------:R-:W-:Y:S01]  /*13640*/  LDGSTS.E.BYPASS.LTC128B.128 [R234+0xa800], desc[UR16][R8.64] ;  /* 0x0a80000008ea7fae */ /* 0x000fe2000b901d50 */
[----:B------:R-:W-:Y:S02]  /*13650*/  IADD3.X R5, R9, UR15, RZ, P0, !PT ;  /* 0x0000000f09057c10 */ /* 0x000fe400087fe4ff */
[----:B------:R-:W-:Y:S02]  /*13660*/  ISETP.GE.OR P6, PT, R2, R247, !P6 ;  /* 0x000000f70200720c */ /* 0x000fe400077c6670 */
[----:B------:R-:W-:Y:S03]  /*13670*/  IADD3 R6, P0, R4, UR20, RZ ;  /* 0x0000001404067c10 */ /* 0x000fe6000ff1e0ff */
[----:B------:R-:W-:Y:S01]  /*13680*/  LDGSTS.E.BYPASS.LTC128B.128 [R234+0xb000], desc[UR16][R4.64] ;  /* 0x0b00000004ea7fae */ /* 0x000fe2000b901d50 */
[----:B------:R-:W-:Y:S02]  /*13690*/  IADD3.X R7, R5, UR15, RZ, P0, !PT ;  /* 0x0000000f05077c10 */ /* 0x000fe400087fe4ff */
[C---:B------:R-:W-:Y:S04]  /*136a0*/  ISETP.GE.AND P0, PT, R2.reuse, R235, PT ;  /* 0x000000eb0200720c */ /* 0x040fe80003f06270 */
[----:B------:R-:W-:Y:S01]  /*136b0*/  ISETP.GE.OR P0, PT, R2, R243, !P0 ;  /* 0x000000f30200720c */ /* 0x000fe20004706670 */
[----:B------:R1:W-:Y:S01]  /*136c0*/  LDGSTS.E.BYPASS.LTC128B.128 [R234+0xb800], desc[UR16][R6.64] ;  /* 0x0b80000006ea7fae */ /* 0x0003e2000b901d50 */
[----:B------:R-:W-:Y:S05]  /*136d0*/  VIADD R2, R0, 0x8 ;  /* 0x0000000800027836 */ /* 0x000fea0000000000 */
[C---:B------:R-:W-:Y:S02]  /*136e0*/  ISETP.GE.AND P5, PT, R2.reuse, R241, PT ;  /* 0x000000f10200720c */ /* 0x040fe40003fa6270 */
[----:B------:R-:W-:Y:S02]  /*136f0*/  LDSM.16.M88.4 R128, [R222] ;  /* 0x00000000de80783b */ /* 0x000fe40000000200 */
[----:B------:R-:W-:Y:S06]  /*13700*/  ISETP.GE.OR P5, PT, R2, R249, !P5 ;  /* 0x000000f90200720c */ /* 0x000fec0006fa6670 */
[----:B------:R-:W1:Y:S08]  /*13710*/  LDSM.16.M88.4 R16, [R135+0x4000] ;  /* 0x004000008710783b */ /* 0x000e700000000200 */
[----:B------:R-:W2:Y:S08]  /*13720*/  LDSM.16.M88.4 R124, [R222+0x2000] ;  /* 0x00200000de7c783b */ /* 0x000eb00000000200 */
[----:B------:R-:W3:Y:S08]  /*13730*/  LDSM.16.M88.4 R32, [R135+0x4800] ;  /* 0x004800008720783b */ /* 0x000ef00000000200 */
[----:B------:R-:W4:Y:S08]  /*13740*/  LDSM.16.M88.4 R48, [R135+0x5000] ;  /* 0x005000008730783b */ /* 0x000f300000000200 */
[----:B------:R-:W4:Y:S01]  /*13750*/  LDSM.16.M88.4 R64, [R135+0x5800] ;  /* 0x005800008740783b */ /* 0x000f220000000200 */
        /* <DEDUP_REMOVED lines=12> */
[----:B------:R-:W3:Y:S03]  /*13820*/  LDSM.16.M88.4 R208, [R221+0x4000] ;  /* 0x00400000ddd0783b */ /* 0x000ee60000000200 */
[C---:B------:R-:W-:Y:S05]  /*13830*/  HMMA.16816.F32.BF16 R32, R128.reuse, R34, RZ ;  /* 0x000000228020723c */ /* 0x040fea00000418ff */
[----:B------:R-:W3:Y:S01]  /*13840*/  LDSM.16.M88.4 R212, [R225+0x2000] ;  /* 0x00200000e1d4783b */ /* 0x000ee20000000200 */
[-C--:B----4-:R-:W-:Y:S06]  /*13850*/  HMMA.16816.F32.BF16 R36, R128, R48.reuse, RZ ;  /* 0x000000308024723c */ /* 0x090fec00000418ff */
[C---:B------:R-:W-:Y:S01]  /*13860*/  HMMA.16816.F32.BF16 R40, R124.reuse, R48, RZ ;  /* 0x000000307c28723c */ /* 0x040fe200000418ff */
[----:B------:R-:W0:Y:S05]  /*13870*/  LDGDEPBAR ;  /* 0x00000000000079af */ /* 0x000e2a0000000000 */
[-C--:B------:R-:W-:Y:S06]  /*13880*/  HMMA.16816.F32.BF16 R44, R124, R50.reuse, RZ ;  /* 0x000000327c2c723c */ /* 0x080fec00000418ff */
[C---:B------:R-:W-:Y:S06]  /*13890*/  HMMA.16816.F32.BF16 R48, R128.reuse, R50, RZ ;  /* 0x000000328030723c */ /* 0x040fec00000418ff */
[-C--:B------:R-:W-:Y:S06]  /*138a0*/  HMMA.16816.F32.BF16 R52, R128, R64.reuse, RZ ;  /* 0x000000408034723c */ /* 0x080fec00000418ff */
        /* <DEDUP_REMOVED lines=109> */
[----:B------:R-:W-:Y:S01]  /*13f80*/  FSEL R246, R5, -INF , !P3 ;  /* 0xff80000005f67808 */ /* 0x000fe20005800000 */
[-C--:B---3--:R-:W-:Y:S03]  /*13f90*/  HMMA.16816.F32.BF16 R20, R200, R208.reuse, R20 ;  /* 0x000000d0c814723c */ /* 0x088fe60000041814 */
[----:B------:R-:W-:Y:S02]  /*13fa0*/  ISETP.GE.AND P3, PT, R0, R237, PT ;  /* 0x000000ed0000720c */ /* 0x000fe40003f66270 */
[----:B------:R-:W-:Y:S01]  /*13fb0*/  FSEL R236, R4, -INF , !P4 ;  /* 0xff80000004ec7808 */ /* 0x000fe20006000000 */
[C---:B------:R-:W-:Y:S04]  /*13fc0*/  HMMA.16816.F32.BF16 R24, R204.reuse, R208, R24 ;  /* 0x000000d0cc18723c */ /* 0x040fe80000041818 */
[----:B------:R-:W-:Y:S02]  /*13fd0*/  ISETP.GE.OR P3, PT, R0, R247, !P3 ;  /* 0x000000f70000720c */ /* 0x000fe40005f66670 */
[----:B------:R-:W-:Y:S01]  /*13fe0*/  FSEL R244, R7, -INF , !P2 ;  /* 0xff80000007f47808 */ /* 0x000fe20005000000 */
[-C--:B------:R-:W-:Y:S03]  /*13ff0*/  HMMA.16816.F32.BF16 R28, R204, R210.reuse, R28 ;  /* 0x000000d2cc1c723c */ /* 0x080fe6000004181c */
[-C--:B------:R-:W-:Y:S02]  /*14000*/  ISETP.GE.AND P2, PT, R2, R235.reuse, PT ;  /* 0x000000eb0200720c */ /* 0x080fe40003f46270 */
[----:B------:R-:W-:Y:S01]  /*14010*/  ISETP.GE.AND P4, PT, R0, R235, PT ;  /* 0x000000eb0000720c */ /* 0x000fe20003f86270 */
[C---:B------:R-:W-:Y:S04]  /*14020*/  HMMA.16816.F32.BF16 R32, R200.reuse, R210, R32 ;  /* 0x000000d2c820723c */ /* 0x040fe80000041820 */
[-C--:B------:R-:W-:Y:S02]  /*14030*/  ISETP.GE.OR P2, PT, R2, R243.reuse, !P2 ;  /* 0x000000f30200720c */ /* 0x080fe40005746670 */
[----:B------:R-:W-:Y:S02]  /*14040*/  ISETP.GE.OR P4, PT, R0, R243, !P4 ;  /* 0x000000f30000720c */ /* 0x000fe40006786670 */
[----:B------:R-:W-:Y:S02]  /*14050*/  FSEL R211, R6, -INF , !P1 ;  /* 0xff80000006d37808 */ /* 0x000fe40004800000 */
[C---:B------:R-:W-:Y:S01]  /*14060*/  ISETP.GE.AND P1, PT, R2.reuse, R237, PT ;  /* 0x000000ed0200720c */ /* 0x040fe20003f26270 */
[----:B------:R-:W2:Y:S01]  /*14070*/  LDSM.16.M88.4 R4, [R220+0x1800] ;  /* 0x00180000dc04783b */ /* 0x000ea20000000200 */
[----:B------:R-:W-:Y:S02]  /*14080*/  FSEL R242, R9, -INF , !P6 ;  /* 0xff80000009f27808 */ /* 0x000fe40007000000 */
[----:B------:R-:W-:Y:S02]  /*14090*/  ISETP.GE.OR P1, PT, R2, R247, !P1 ;  /* 0x000000f70200720c */ /* 0x000fe40004f26670 */
[----:B------:R-:W-:Y:S01]  /*140a0*/  FSEL R248, R11, -INF , !P0 ;  /* 0xff8000000bf87808 */ /* 0x000fe20004000000 */
[-C--:B-1----:R-:W-:Y:S03]  /*140b0*/  HMMA.16816.F32.BF16 R36, R200, R212.reuse, R36 ;  /* 0x000000d4c824723c */ /* 0x082fe60000041824 */
[----:B------:R-:W-:Y:S02]  /*140c0*/  FSEL R238, R14, -INF , !P2 ;  /* 0xff8000000eee7808 */ /* 0x000fe40005000000 */
[----:B------:R-:W-:Y:S01]  /*140d0*/  FSEL R208, R16, -INF , !P5 ;  /* 0xff80000010d07808 */ /* 0x000fe20006800000 */
[C---:B------:R-:W-:Y:S06]  /*140e0*/  HMMA.16816.F32.BF16 R40, R204.reuse, R212, R40 ;  /* 0x000000d4cc28723c */ /* 0x040fec0000041828 */
[-C--:B------:R-:W-:Y:S05]  /*140f0*/  HMMA.16816.F32.BF16 R44, R204, R214.reuse, R44 ;  /* 0x000000d6cc2c723c */ /* 0x080fea000004182c */
[----:B------:R-:W-:Y:S01]  /*14100*/  FSEL R213, R8, -INF , !P3 ;  /* 0xff80000008d57808 */ /* 0x000fe20005800000 */
[C---:B------:R-:W-:Y:S04]  /*14110*/  HMMA.16816.F32.BF16 R48, R200.reuse, R214, R48 ;  /* 0x000000d6c830723c */ /* 0x040fe80000041830 */
[----:B------:R-:W-:Y:S02]  /*14120*/  ISETP.GE.AND P3, PT, R2, R239, PT ;  /* 0x000000ef0200720c */ /* 0x000fe40003f66270 */
[----:B------:R-:W-:Y:S02]  /*14130*/  FSEL R212, R10, -INF , !P4 ;  /* 0xff8000000ad47808 */ /* 0x000fe40006000000 */
[----:B------:R-:W-:Y:S03]  /*14140*/  ISETP.GE.OR P3, PT, R2, R245, !P3 ;  /* 0x000000f50200720c */ /* 0x000fe60005f66670 */
[----:B------:R-:W-:Y:S01]  /*14150*/  FSEL R215, R12, -INF , !P1 ;  /* 0xff8000000cd77808 */ /* 0x000fe20004800000 */
[----:B------:R-:W-:Y:S01]  /*14160*/  VIADD R2, R0, 0x9 ;  /* 0x0000000900027836 */ /* 0x000fe20000000000 */
[----:B------:R-:W-:Y:S01]  /*14170*/  FSEL R210, R18, -INF , !P3 ;  /* 0xff80000012d27808 */ /* 0x000fe20005800000 */
[-C--:B--2---:R-:W-:Y:S03]  /*14180*/  HMMA.16816.F32.BF16 R52, R200, R4.reuse, R52 ;  /* 0x00000004c834723c */ /* 0x084fe60000041834 */
[C---:B------:R-:W-:Y:S02]  /*14190*/  ISETP.GE.AND P4, PT, R2.reuse, R237, PT ;  /* 0x000000ed0200720c */ /* 0x040fe40003f86270 */
[C---:B------:R-:W-:Y:S01]  /*141a0*/  ISETP.GE.AND P0, PT, R2.reuse, R235, PT ;  /* 0x000000eb0200720c */ /* 0x040fe20003f06270 */
[C---:B------:R-:W-:Y:S04]  /*141b0*/  HMMA.16816.F32.BF16 R56, R204.reuse, R4, R56 ;  /* 0x00000004cc38723c */ /* 0x040fe80000041838 */
[C---:B------:R-:W-:Y:S02]  /*141c0*/  ISETP.GE.AND P6, PT, R2.reuse, R241, PT ;  /* 0x000000f10200720c */ /* 0x040fe40003fc6270 */
[C---:B------:R-:W-:Y:S01]  /*141d0*/  ISETP.GE.AND P1, PT, R2.reuse, R239, PT ;  /* 0x000000ef0200720c */ /* 0x040fe20003f26270 */
[-C--:B------:R-:W-:Y:S03]  /*141e0*/  HMMA.16816.F32.BF16 R60, R204, R6.reuse, R60 ;  /* 0x00000006cc3c723c */ /* 0x080fe6000004183c */
[C---:B------:R-:W-:Y:S02]  /*141f0*/  ISETP.GE.OR P4, PT, R2.reuse, R247, !P4 ;  /* 0x000000f70200720c */ /* 0x040fe40006786670 */
[C---:B------:R-:W-:Y:S01]  /*14200*/  ISETP.GE.OR P0, PT, R2.reuse, R243, !P0 ;  /* 0x000000f30200720c */ /* 0x040fe20004706670 */
[C---:B------:R-:W-:Y:S01]  /*14210*/  HMMA.16816.F32.BF16 R64, R200.reuse, R6, R64 ;  /* 0x00000006c840723c */ /* 0x040fe20000041840 */
[----:B------:R-:W1:Y:S03]  /*14220*/  LDSM.16.M88.4 R4, [R220+0x2000] ;  /* 0x00200000dc04783b */ /* 0x000e660000000200 */
[C---:B------:R-:W-:Y:S02]  /*14230*/  ISETP.GE.OR P6, PT, R2.reuse, R249, !P6 ;  /* 0x000000f90200720c */ /* 0x040fe400077c6670 */
[----:B------:R-:W-:Y:S01]  /*14240*/  ISETP.GE.OR P1, PT, R2, R245, !P1 ;  /* 0x000000f50200720c */ /* 0x000fe20004f26670 */
[----:B------:R-:W-:Y:S01]  /*14250*/  VIADD R2, R0, 0x10 ;  /* 0x0000001000027836 */ /* 0x000fe20000000000 */
[----:B------:R-:W-:Y:S03]  /*14260*/  FSEL R214, R13, -INF , !P4 ;  /* 0xff8000000dd67808 */ /* 0x000fe60006000000 */
[----:B------:R-:W-:Y:S02]  /*14270*/  FSEL R240, R15, -INF , !P0 ;  /* 0xff8000000ff07808 */ /* 0x000fe40004000000 */
[C---:B------:R-:W-:Y:S02]  /*14280*/  ISETP.GE.AND P0, PT, R2.reuse, R241, PT ;  /* 0x000000f10200720c */ /* 0x040fe40003f06270 */
[C---:B------:R-:W-:Y:S02]  /*14290*/  ISETP.GE.AND P2, PT, R2.reuse, R239, PT ;  /* 0x000000ef0200720c */ /* 0x040fe40003f46270 */
[C---:B------:R-:W-:Y:S02]  /*142a0*/  ISETP.GE.AND P4, PT, R2.reuse, R237, PT ;  /* 0x000000ed0200720c */ /* 0x040fe40003f86270 */
[C---:B------:R-:W-:Y:S02]  /*142b0*/  ISETP.GE.AND P5, PT, R2.reuse, R235, PT ;  /* 0x000000eb0200720c */ /* 0x040fe40003fa6270 */
[C---:B------:R-:W-:Y:S02]  /*142c0*/  ISETP.GE.OR P0, PT, R2.reuse, R249, !P0 ;  /* 0x000000f90200720c */ /* 0x040fe40004706670 */
[C---:B------:R-:W-:Y:S02]  /*142d0*/  ISETP.GE.OR P2, PT, R2.reuse, R245, !P2 ;  /* 0x000000f50200720c */ /* 0x040fe40005746670 */
[C---:B------:R-:W-:Y:S02]  /*142e0*/  ISETP.GE.OR P4, PT, R2.reuse, R247, !P4 ;  /* 0x000000f70200720c */ /* 0x040fe40006786670 */
[----:B------:R-:W-:Y:S01]  /*142f0*/  ISETP.GE.OR P5, PT, R2, R243, !P5 ;  /* 0x000000f30200720c */ /* 0x000fe20006fa6670 */
[----:B------:R-:W-:Y:S01]  /*14300*/  VIADD R2, R0, 0x11 ;  /* 0x0000001100027836 */ /* 0x000fe20000000000 */
[----:B------:R-:W-:Y:S02]  /*14310*/  FSEL R209, R17, -INF , !P6 ;  /* 0xff80000011d17808 */ /* 0x000fe40007000000 */
[----:B------:R-:W-:Y:S02]  /*14320*/  FSEL R19, R19, -INF , !P1 ;  /* 0xff80000013137808 */ /* 0x000fe40004800000 */
[----:B------:R-:W-:Y:S02]  /*14330*/  FSEL R143, R20, -INF , !P0 ;  /* 0xff800000148f7808 */ /* 0x000fe40004000000 */
[C---:B------:R-:W-:Y:S02]  /*14340*/  ISETP.GE.AND P3, PT, R2.reuse, R241, PT ;  /* 0x000000f10200720c */ /* 0x040fe40003f66270 */
[C---:B------:R-:W-:Y:S01]  /*14350*/  ISETP.GE.AND P1, PT, R2.reuse, R239, PT ;  /* 0x000000ef0200720c */ /* 0x040fe20003f26270 */
[----:B------:R-:W-:Y:S01]  /*14360*/  STL [R1+0x10], R143 ;  /* 0x0000108f01007387 */ /* 0x000fe20000100800 */
[C---:B------:R-:W-:Y:S02]  /*14370*/  ISETP.GE.AND P6, PT, R2.reuse, R237, PT ;  /* 0x000000ed0200720c */ /* 0x040fe40003fc6270 */
[C---:B------:R-:W-:Y:S01]  /*14380*/  ISETP.GE.AND P0, PT, R2.reuse, R235, PT ;  /* 0x000000eb0200720c */ /* 0x040fe20003f06270 */
[-C--:B-1----:R-:W-:Y:S03]  /*14390*/  HMMA.16816.F32.BF16 R68, R200, R4.reuse, R68 ;  /* 0x00000004c844723c */ /* 0x082fe60000041844 */
[C---:B------:R-:W-:Y:S02]  /*143a0*/  ISETP.GE.OR P3, PT, R2.reuse, R249, !P3 ;  /* 0x000000f90200720c */ /* 0x040fe40005f66670 */
[C---:B------:R-:W-:Y:S01]  /*143b0*/  ISETP.GE.OR P1, PT, R2.reuse, R245, !P1 ;  /* 0x000000f50200720c */ /* 0x040fe20004f26670 */
[C---:B------:R-:W-:Y:S04]  /*143c0*/  HMMA.16816.F32.BF16 R72, R204.reuse, R4, R72 ;  /* 0x00000004cc48723c */ /* 0x040fe80000041848 */
[C---:B------:R-:W-:Y:S02]  /*143d0*/  ISETP.GE.OR P6, PT, R2.reuse, R247, !P6 ;  /* 0x000000f70200720c */ /* 0x040fe400077c6670 */
[----:B------:R-:W-:Y:S01]  /*143e0*/  ISETP.GE.OR P0, PT, R2, R243, !P0 ;  /* 0x000000f30200720c */ /* 0x000fe20004706670 */
[----:B------:R-:W-:Y:S01]  /*143f0*/  VIADD R2, R0, 0x18 ;  /* 0x0000001800027836 */ /* 0x000fe20000000000 */
[----:B------:R-:W-:Y:S01]  /*14400*/  FSEL R142, R21, -INF , !P3 ;  /* 0xff800000158e7808 */ /* 0x000fe20005800000 */
[-C--:B------:R-:W-:Y:S03]  /*14410*/  HMMA.16816.F32.BF16 R76, R204, R6.reuse, R76 ;  /* 0x00000006cc4c723c */ /* 0x080fe6000004184c */
[----:B------:R-:W-:Y:S01]  /*14420*/  FSEL R140, R22, -INF , !P2 ;  /* 0xff800000168c7808 */ /* 0x000fe20005000000 */
[----:B------:R-:W-:Y:S01]  /*14430*/  STL [R1+0x8], R142 ;  /* 0x0000088e01007387 */ /* 0x000fe20000100800 */
[----:B------:R-:W-:Y:S01]  /*14440*/  FSEL R138, R23, -INF , !P1 ;  /* 0xff800000178a7808 */ /* 0x000fe20004800000 */
[C---:B------:R-:W-:Y:S02]  /*14450*/  HMMA.16816.F32.BF16 R80, R200.reuse, R6, R80 ;  /* 0x00000006c850723c */ /* 0x040fe40000041850 */
[----:B------:R-:W-:Y:S02]  /*14460*/  STL [R1+0x4], R140 ;  /* 0x0000048c01007387 */ /* 0x000fe40000100800 */
[----:B------:R-:W-:Y:S02]  /*14470*/  ISETP.GE.AND P1, PT, R2, R237, PT ;  /* 0x000000ed0200720c */ /* 0x000fe40003f26270 */
[----:B------:R-:W-:Y:S01]  /*14480*/  FSEL R24, R24, -INF , !P4 ;  /* 0xff80000018187808 */ /* 0x000fe20006000000 */
[----:B------:R-:W-:Y:S01]  /*14490*/  STL [R1+0x1c], R138 ;  /* 0x00001c8a01007387 */ /* 0x000fe20000100800 */
        /* <DEDUP_REMOVED lines=36> */
[----:B------:R-:W-:Y:S01]  /*146e0*/  FSEL R251, R35, -INF , !P1 ;  /* 0xff80000023fb7808 */ /* 0x000fe20004800000 */
[----:B------:R-:W-:Y:S01]  /*146f0*/  STL [R1], R141 ;  /* 0x0000008d01007387 */ /* 0x000fe20000100800 */
[----:B------:R-:W-:Y:S02]  /*14700*/  FSEL R139, R36, -INF , !P0 ;  /* 0xff800000248b7808 */ /* 0x000fe40004000000 */
[C---:B------:R-:W-:Y:S02]  /*14710*/  ISETP.GE.AND P4, PT, R2.reuse, R241, PT ;  /* 0x000000f10200720c */ /* 0x040fe40003f86270 */
[C---:B------:R-:W-:Y:S01]  /*14720*/  ISETP.GE.AND P1, PT, R2.reuse, R239, PT ;  /* 0x000000ef0200720c */ /* 0x040fe20003f26270 */
[----:B------:R-:W-:Y:S01]  /*14730*/  STL [R1+0x78], R139 ;  /* 0x0000788b01007387 */ /* 0x000fe20000100800 */
        /* <DEDUP_REMOVED lines=10> */
[----:B------:R-:W-:Y:S01]  /*147e0*/  STL [R1+0x70], R137 ;  /* 0x0000708901007387 */ /* 0x000fe20000100800 */
        /* <DEDUP_REMOVED lines=11> */
[----:B------:R-:W-:Y:S01]  /*148a0*/  FSEL R17, R43, -INF , !P0 ;  /* 0xff8000002b117808 */ /* 0x000fe20004000000 */
[----:B------:R-:W-:Y:S01]  /*148b0*/  IMAD.MOV.U32 R43, RZ, RZ, R28 ;  /* 0x000000ffff2b7224 */ /* 0x000fe200078e001c */
[C---:B------:R-:W-:Y:S01]  /*148c0*/  ISETP.GE.AND P3, PT, R2.reuse, R237, PT ;  /* 0x000000ed0200720c */ /* 0x040fe20003f66270 */
[----:B------:R-:W-:Y:S01]  /*148d0*/  IMAD.MOV.U32 R28, RZ, RZ, R27 ;  /* 0x000000ffff1c7224 */ /* 0x000fe200078e001b */
[----:B------:R-:W-:Y:S02]  /*148e0*/  ISETP.GE.AND P0, PT, R2, R235, PT ;  /* 0x000000eb0200720c */ /* 0x000fe40003f06270 */
[----:B------:R-:W-:Y:S01]  /*148f0*/  FSEL R33, R44, -INF , !P1 ;  /* 0xff8000002c217808 */ /* 0x000fe20004800000 */
[----:B------:R-:W-:Y:S01]  /*14900*/  IMAD.MOV.U32 R44, RZ, RZ, R29 ;  /* 0x000000ffff2c7224 */ /* 0x000fe200078e001d */
[C---:B------:R-:W-:Y:S02]  /*14910*/  ISETP.GE.OR P3, PT, R2.reuse, R247, !P3 ;  /* 0x000000f70200720c */ /* 0x040fe40005f66670 */
[----:B------:R-:W-:Y:S01]  /*14920*/  ISETP.GE.OR P0, PT, R2, R243, !P0 ;  /* 0x000000f30200720c */ /* 0x000fe20004706670 */
[----:B------:R-:W-:Y:S01]  /*14930*/  STL [R1+0x84], R33 ;  /* 0x0000842101007387 */ /* 0x000fe20000100800 */
[----:B------:R-:W-:Y:S01]  /*14940*/  FSEL R26, R45, -INF , !P3 ;  /* 0xff8000002d1a7808 */ /* 0x000fe20005800000 */
[----:B------:R-:W-:Y:S01]  /*14950*/  IMAD.MOV.U32 R45, RZ, RZ, R18 ;  /* 0x000000ffff2d7224 */ /* 0x000fe200078e0012 */
[----:B------:R-:W-:Y:S02]  /*14960*/  FSEL R14, R47, -INF , !P0 ;  /* 0xff8000002f0e7808 */ /* 0x000fe40004000000 */
[----:B------:R-:W-:Y:S01]  /*14970*/  FSEL R4, R48, -INF , !P4 ;  /* 0xff80000030047808 */ /* 0x000fe20006000000 */
[----:B------:R-:W-:Y:S01]  /*14980*/  STL [R1+0x88], R26 ;  /* 0x0000881a01007387 */ /* 0x000fe20000100800 */
[----:B------:R-:W-:Y:S01]  /*14990*/  FSEL R10, R41, -INF , !P6 ;  /* 0xff800000290a7808 */ /* 0x000fe20007000000 */
[----:B------:R-:W-:Y:S01]  /*149a0*/  IMAD.MOV.U32 R41, RZ, RZ, R23 ;  /* 0x000000ffff297224 */ /* 0x000fe200078e0017 */
[C---:B------:R-:W-:Y:S01]  /*149b0*/  ISETP.GE.AND P6, PT, R2.reuse, R241, PT ;  /* 0x000000f10200720c */ /* 0x040fe20003fc6270 */
[----:B------:R-:W-:Y:S01]  /*149c0*/  STL [R1+0x90], R14 ;  /* 0x0000900e01007387 */ /* 0x000fe20000100800 */
[C---:B------:R-:W-:Y:S02]  /*149d0*/  ISETP.GE.AND P1, PT, R2.reuse, R239, PT ;  /* 0x000000ef0200720c */ /* 0x040fe40003f26270 */
[C---:B------:R-:W-:Y:S01]  /*149e0*/  ISETP.GE.OR P6, PT, R2.reuse, R249, !P6 ;  /* 0x000000f90200720c */ /* 0x040fe200077c6670 */
[----:B------:R1:W-:Y:S01]  /*149f0*/  STL [R1+0x44], R4 ;  /* 0x0000440401007387 */ /* 0x0003e20000100800 */
[----:B------:R-:W-:Y:S01]  /*14a00*/  ISETP.GE.OR P1, PT, R2, R245, !P1 ;  /* 0x000000f50200720c */ /* 0x000fe20004f26670 */
[----:B------:R-:W-:Y:S01]  /*14a10*/  VIADD R2, R0, 0x30 ;  /* 0x0000003000027836 */ /* 0x000fe20000000000 */
[----:B------:R-:W-:Y:S01]  /*14a20*/  FSEL R42, R46, -INF , !P2 ;  /* 0xff8000002e2a7808 */ /* 0x000fe20005000000 */
[----:B------:R-:W-:Y:S01]  /*14a30*/  IMAD.MOV.U32 R46, RZ, RZ, R10 ;  /* 0x000000ffff2e7224 */ /* 0x000fe200078e000a */
[----:B------:R-:W-:Y:S01]  /*14a40*/  FSEL R15, R50, -INF , !P5 ;  /* 0xff800000320f7808 */ /* 0x000fe20006800000 */
[----:B------:R-:W-:Y:S01]  /*14a50*/  IMAD.MOV.U32 R50, RZ, RZ, R45 ;  /* 0x000000ffff327224 */ /* 0x000fe200078e002d */
        /* <DEDUP_REMOVED lines=10> */
[----:B-1----:R-:W-:Y:S02]  /*14b00*/  FSEL R4, R49, -INF , !P6 ;  /* 0xff80000031047808 */ /* 0x002fe40007000000 */
[----:B------:R-:W-:Y:S01]  /*14b10*/  FSEL R8, R52, -INF , !P0 ;  /* 0xff80000034087808 */ /* 0x000fe20004000000 */
[----:B------:R-:W-:Y:S01]  /*14b20*/  IMAD.MOV.U32 R52, RZ, RZ, R46 ;  /* 0x000000ffff347224 */ /* 0x000fe200078e002e */
[C---:B------:R-:W-:Y:S01]  /*14b30*/  ISETP.GE.AND P5, PT, R2.reuse, R241, PT ;  /* 0x000000f10200720c */ /* 0x040fe20003fa6270 */
[----:B------:R-:W-:Y:S01]  /*14b40*/  STL [R1+0x34], R4 ;  /* 0x0000340401007387 */ /* 0x000fe20000100800 */
[C---:B------:R-:W-:Y:S01]  /*14b50*/  ISETP.GE.AND P1, PT, R2.reuse, R239, PT ;  /* 0x000000ef0200720c */ /* 0x040fe20003f26270 */
[----:B------:R-:W-:Y:S01]  /*14b60*/  IMAD.MOV.U32 R46, RZ, RZ, R44 ;  /* 0x000000ffff2e7224 */ /* 0x000fe200078e002c */
[C---:B------:R-:W-:Y:S01]  /*14b70*/  ISETP.GE.AND P6, PT, R2.reuse, R237, PT ;  /* 0x000000ed0200720c */ /* 0x040fe20003fc6270 */
[----:B------:R-:W1:Y:S01]  /*14b80*/  LDSM.16.M88.4 R4, [R220+0x2800] ;  /* 0x00280000dc04783b */ /* 0x000e620000000200 */
[C---:B------:R-:W-:Y:S01]  /*14b90*/  ISETP.GE.AND P0, PT, R2.reuse, R235, PT ;  /* 0x000000eb0200720c */ /* 0x040fe20003f06270 */
[----:B------:R-:W-:Y:S01]  /*14ba0*/  IMAD.MOV.U32 R44, RZ, RZ, R17 ;  /* 0x000000ffff2c7224 */ /* 0x000fe200078e0011 */
[C---:B------:R-:W-:Y:S02]  /*14bb0*/  ISETP.GE.OR P5, PT, R2.reuse, R249, !P5 ;  /* 0x000000f90200720c */ /* 0x040fe40006fa6670 */
[C---:B------:R-:W-:Y:S02]  /*14bc0*/  ISETP.GE.OR P1, PT, R2.reuse, R245, !P1 ;  /* 0x000000f50200720c */ /* 0x040fe40004f26670 */
[C---:B------:R-:W-:Y:S01]  /*14bd0*/  ISETP.GE.OR P6, PT, R2.reuse, R247, !P6 ;  /* 0x000000f70200720c */ /* 0x040fe200077c6670 */
[----:B------:R-:W-:Y:S01]  /*14be0*/  STL [R1+0x64], R8 ;  /* 0x0000640801007387 */ /* 0x000fe20000100800 */
[----:B------:R-:W-:Y:S01]  /*14bf0*/  ISETP.GE.OR P0, PT, R2, R243, !P0 ;  /* 0x000000f30200720c */ /* 0x000fe20004706670 */
[----:B------:R-:W-:Y:S01]  /*14c00*/  VIADD R2, R0, 0x38 ;  /* 0x0000003800027836 */ /* 0x000fe20000000000 */
[----:B------:R-:W-:Y:S01]  /*14c10*/  FSEL R136, R53, -INF , !P5 ;  /* 0xff80000035887808 */ /* 0x000fe20006800000 */
[----:B------:R-:W-:Y:S01]  /*14c20*/  IMAD.MOV.U32 R53, RZ, RZ, R43 ;  /* 0x000000ffff357224 */ /* 0x000fe200078e002b */
[----:B------:R-:W-:Y:S01]  /*14c30*/  FSEL R54, R54, -INF , !P2 ;  /* 0xff80000036367808 */ /* 0x000fe20005000000 */
[----:B------:R-:W-:Y:S01]  /*14c40*/  IMAD.MOV.U32 R43, RZ, RZ, R21 ;  /* 0x000000ffff2b7224 */ /* 0x000fe200078e0015 */
[----:B------:R-:W-:Y:S01]  /*14c50*/  FSEL R48, R55, -INF , !P1 ;  /* 0xff80000037307808 */ /* 0x000fe20004800000 */
[----:B------:R-:W-:Y:S01]  /*14c60*/  STL [R1+0x60], R136 ;  /* 0x0000608801007387 */ /* 0x000fe20000100800 */
[----:B------:R-:W-:Y:S01]  /*14c70*/  FSEL R49, R56, -INF , !P3 ;  /* 0xff80000038317808 */ /* 0x000fe20005800000 */
[----:B------:R-:W-:Y:S01]  /*14c80*/  IMAD.MOV.U32 R55, RZ, RZ, R28 ;  /* 0x000000ffff377224 */ /* 0x000fe200078e001c */
[C---:B------:R-:W-:Y:S01]  /*14c90*/  ISETP.GE.AND P1, PT, R2.reuse, R237, PT ;  /* 0x000000ed0200720c */ /* 0x040fe20003f26270 */
[----:B------:R-:W-:Y:S01]  /*14ca0*/  STL [R1+0x58], R54 ;  /* 0x0000583601007387 */ /* 0x000fe20000100800 */
[C---:B------:R-:W-:Y:S01]  /*14cb0*/  ISETP.GE.AND P2, PT, R2.reuse, R235, PT ;  /* 0x000000eb0200720c */ /* 0x040fe20003f46270 */
[----:B------:R-:W-:Y:S01]  /*14cc0*/  IMAD.MOV.U32 R28, RZ, RZ, R22 ;  /* 0x000000ffff1c7224 */ /* 0x000fe200078e0016 */
[C---:B------:R-:W-:Y:S01]  /*14cd0*/  ISETP.GE.AND P5, PT, R2.reuse, R241, PT ;  /* 0x000000f10200720c */ /* 0x040fe20003fa6270 */
[----:B------:R-:W-:Y:S01]  /*14ce0*/  STL [R1+0x68], R48 ;  /* 0x0000683001007387 */ /* 0x000fe20000100800 */
[C---:B------:R-:W-:Y:S02]  /*14cf0*/  ISETP.GE.AND P3, PT, R2.reuse, R239, PT ;  /* 0x000000ef0200720c */ /* 0x040fe40003f66270 */
[C---:B------:R-:W-:Y:S02]  /*14d00*/  ISETP.GE.OR P1, PT, R2.reuse, R247, !P1 ;  /* 0x000000f70200720c */ /* 0x040fe40004f26670 */
[C---:B------:R-:W-:Y:S02]  /*14d10*/  ISETP.GE.OR P2, PT, R2.reuse, R243, !P2 ;  /* 0x000000f30200720c */ /* 0x040fe40005746670 */
[C---:B------:R-:W-:Y:S02]  /*14d20*/  ISETP.GE.OR P5, PT, R2.reuse, R249, !P5 ;  /* 0x000000f90200720c */ /* 0x040fe40006fa6670 */
[----:B------:R-:W-:Y:S01]  /*14d30*/  ISETP.GE.OR P3, PT, R2, R245, !P3 ;  /* 0x000000f50200720c */ /* 0x000fe20005f66670 */
[----:B------:R-:W-:Y:S01]  /*14d40*/  VIADD R2, R0, 0x39 ;  /* 0x0000003900027836 */ /* 0x000fe20000000000 */
[----:B------:R-:W-:Y:S01]  /*14d50*/  FSEL R30, R58, -INF , !P4 ;  /* 0xff8000003a1e7808 */ /* 0x000fe20006000000 */
[----:B------:R-:W-:Y:S01]  /*14d60*/  IMAD.MOV.U32 R58, RZ, RZ, R15 ;  /* 0x000000ffff3a7224 */ /* 0x000fe200078e000f */
[----:B------:R-:W-:Y:S01]  /*14d70*/  FSEL R34, R59, -INF , !P0 ;  /* 0xff8000003b227808 */ /* 0x000fe20004000000 */
[----:B------:R-:W-:Y:S01]  /*14d80*/  IMAD.MOV.U32 R59, RZ, RZ, R11 ;  /* 0x000000ffff3b7224 */ /* 0x000fe200078e000b */
[C---:B------:R-:W-:Y:S01]  /*14d90*/  ISETP.GE.AND P4, PT, R2.reuse, R237, PT ;  /* 0x000000ed0200720c */ /* 0x040fe20003f86270 */
[-C--:B-1----:R-:W-:Y:S03]  /*14da0*/  HMMA.16816.F32.BF16 R84, R200, R4.reuse, R84 ;  /* 0x00000004c854723c */ /* 0x082fe60000041854 */
[----:B------:R-:W-:Y:S02]  /*14db0*/  FSEL R16, R57, -INF , !P6 ;  /* 0xff80000039107808 */ /* 0x000fe40007000000 */
[C---:B------:R-:W-:Y:S01]  /*14dc0*/  ISETP.GE.AND P0, PT, R2.reuse, R235, PT ;  /* 0x000000eb0200720c */ /* 0x040fe20003f06270 */
[C---:B------:R-:W-:Y:S02]  /*14dd0*/  HMMA.16816.F32.BF16 R88, R204.reuse, R4, R88 ;  /* 0x00000004cc58723c */ /* 0x040fe40000041858 */
[----:B------:R-:W-:Y:S02]  /*14de0*/  STL [R1+0x98], R16 ;  /* 0x0000981001007387 */ /* 0x000fe40000100800 */
[C---:B------:R-:W-:Y:S02]  /*14df0*/  ISETP.GE.OR P4, PT, R2.reuse, R247, !P4 ;  /* 0x000000f70200720c */ /* 0x040fe40006786670 */
[C---:B------:R-:W-:Y:S01]  /*14e00*/  ISETP.GE.OR P0, PT, R2.reuse, R243, !P0 ;  /* 0x000000f30200720c */ /* 0x040fe20004706670 */
[-C--:B------:R-:W-:Y:S03]  /*14e10*/  HMMA.16816.F32.BF16 R92, R204, R6.reuse, R92 ;  /* 0x00000006cc5c723c */ /* 0x080fe6000004185c */
[C---:B------:R-:W-:Y:S02]  /*14e20*/  ISETP.GE.AND P6, PT, R2.reuse, R241, PT ;  /* 0x000000f10200720c */ /* 0x040fe40003fc6270 */
[----:B------:R-:W-:Y:S01]  /*14e30*/  FSEL R13, R61, -INF , !P4 ;  /* 0xff8000003d0d7808 */ /* 0x000fe20006000000 */
[C---:B------:R-:W-:Y:S04]  /*14e40*/  HMMA.16816.F32.BF16 R96, R200.reuse, R6, R96 ;  /* 0x00000006c860723c */ /* 0x040fe80000041860 */
[----:B------:R-:W-:Y:S01]  /*14e50*/  ISETP.GE.OR P6, PT, R2, R249, !P6 ;  /* 0x000000f90200720c */ /* 0x000fe200077c6670 */
[----:B------:R-:W-:Y:S01]  /*14e60*/  STL [R1+0x8c], R13 ;  /* 0x00008c0d01007387 */ /* 0x000fe20000100800 */
[----:B------:R-:W-:Y:S02]  /*14e70*/  FSEL R9, R63, -INF , !P0 ;  /* 0xff8000003f097808 */ /* 0x000fe40004000000 */
[----:B------:R-:W-:Y:S02]  /*14e80*/  FSEL R60, R60, -INF , !P1 ;  /* 0xff8000003c3c7808 */ /* 0x000fe40004800000 */
[----:B------:R-:W-:Y:S01]  /*14e90*/  ISETP.GE.AND P1, PT, R2, R239, PT ;  /* 0x000000ef0200720c */ /* 0x000fe20003f26270 */
[----:B------:R-:W-:Y:S01]  /*14ea0*/  STL [R1+0xac], R9 ;  /* 0x0000ac0901007387 */ /* 0x000fe20000100800 */
[----:B------:R-:W-:Y:S02]  /*14eb0*/  FSEL R64, R64, -INF , !P5 ;  /* 0xff80000040407808 */ /* 0x000fe40006800000 */
[----:B------:R-:W-:Y:S01]  /*14ec0*/  ISETP.GE.OR P1, PT, R2, R245, !P1 ;  /* 0x000000f50200720c */ /* 0x000fe20004f26670 */
[----:B------:R-:W-:Y:S01]  /*14ed0*/  VIADD R2, R0, 0x40 ;  /* 0x0000004000027836 */ /* 0x000fe20000000000 */
[----:B------:R-:W-:Y:S01]  /*14ee0*/  FSEL R65, R65, -INF , !P6 ;  /* 0xff80000041417808 */ /* 0x000fe20007000000 */
[----:B------:R-:W-:Y:S01]  /*14ef0*/  STL [R1+0x54], R64 ;  /* 0x0000544001007387 */ /* 0x000fe20000100800 */
[----:B------:R-:W-:Y:S02]  /*14f00*/  FSEL R38, R66, -INF , !P3 ;  /* 0xff80000042267808 */ /* 0x000fe40005800000 */
[C---:B------:R-:W-:Y:S01]  /*14f10*/  ISETP.GE.AND P0, PT, R2.reuse, R241, PT ;  /* 0x000000f10200720c */ /* 0x040fe20003f06270 */
[----:B------:R-:W-:Y:S01]  /*14f20*/  STL [R1+0x50], R65 ;  /* 0x0000504101007387 */ /* 0x000fe20000100800 */
[----:B------:R-:W-:Y:S02]  /*14f30*/  FSEL R36, R67, -INF , !P1 ;  /* 0xff80000043247808 */ /* 0x000fe40004800000 */
[----:B------:R-:W-:Y:S01]  /*14f40*/  ISETP.GE.OR P0, PT, R2, R249, !P0 ;  /* 0x000000f90200720c */ /* 0x000fe20004706670 */
[----:B------:R-:W-:Y:S01]  /*14f50*/  STL [R1+0x80], R38 ;  /* 0x0000802601007387 */ /* 0x000fe20000100800 */
[----:B------:R-:W-:Y:S02]  /*14f60*/  FSEL R32, R62, -INF , !P2 ;  /* 0xff8000003e207808 */ /* 0x000fe40005000000 */
[----:B------:R-:W-:Y:S01]  /*14f70*/  FSEL R4, R68, -INF , !P0 ;  /* 0xff80000044047808 */ /* 0x000fe20004000000 */
[----:B------:R-:W-:Y:S01]  /*14f80*/  STL [R1+0x7c], R36 ;  /* 0x00007c2401007387 */ /* 0x000fe20000100800 */
[C---:B------:R-:W-:Y:S02]  /*14f90*/  ISETP.GE.AND P2, PT, R2.reuse, R239, PT ;  /* 0x000000ef0200720c */ /* 0x040fe40003f46270 */
[C---:B------:R-:W-:Y:S01]  /*14fa0*/  ISETP.GE.AND P4, PT, R2.reuse, R237, PT ;  /* 0x000000ed0200720c */ /* 0x040fe20003f86270 */
[----:B------:R1:W-:Y:S01]  /*14fb0*/  STL [R1+0x74], R4 ;  /* 0x0000740401007387 */ /* 0x0003e20000100800 */
[C---:B------:R-:W-:Y:S02]  /*14fc0*/  ISETP.GE.AND P5, PT, R2.reuse, R235, PT ;  /* 0x000000eb0200720c */ /* 0x040fe40003fa6270 */
[C---:B------:R-:W-:Y:S02]  /*14fd0*/  ISETP.GE.OR P2, PT, R2.reuse, R245, !P2 ;  /* 0x000000f50200720c */ /* 0x040fe40005746670 */
[C---:B------:R-:W-:Y:S02]  /*14fe0*/  ISETP.GE.OR P4, PT, R2.reuse, R247, !P4 ;  /* 0x000000f70200720c */ /* 0x040fe40006786670 */
[----:B------:R-:W-:Y:S01]  /*14ff0*/  ISETP.GE.OR P5, PT, R2, R243, !P5 ;  /* 0x000000f30200720c */ /* 0x000fe20006fa6670 */
[----:B------:R-:W-:Y:S01]  /*15000*/  VIADD R2, R0, 0x41 ;  /* 0x0000004100027836 */ /* 0x000fe20000000000 */
[----:B------:R-:W-:Y:S02]  /*15010*/  FSEL R35, R70, -INF , !P2 ;  /* 0xff80000046237808 */ /* 0x000fe40005000000 */
[----:B------:R-:W-:Y:S02]  /*15020*/  FSEL R12, R72, -INF , !P4 ;  /* 0xff800000480c7808 */ /* 0x000fe40006000000 */
[C---:B------:R-:W-:Y:S02]  /*15030*/  ISETP.GE.AND P3, PT, R2.reuse, R241, PT ;  /* 0x000000f10200720c */ /* 0x040fe40003f66270 */
[C---:B------:R-:W-:Y:S02]  /*15040*/  ISETP.GE.AND P0, PT, R2.reuse, R235, PT ;  /* 0x000000eb0200720c */ /* 0x040fe40003f06270 */
[C---:B------:R-:W-:Y:S02]  /*15050*/  ISETP.GE.OR P3, PT, R2.reuse, R249, !P3 ;  /* 0x000000f90200720c */ /* 0x040fe40005f66670 */
[C---:B------:R-:W-:Y:S02]  /*15060*/  ISETP.GE.OR P0, PT, R2.reuse, R243, !P0 ;  /* 0x000000f30200720c */ /* 0x040fe40004706670 */
[C---:B------:R-:W-:Y:S02]  /*15070*/  ISETP.GE.AND P1, PT, R2.reuse, R239, PT ;  /* 0x000000ef0200720c */ /* 0x040fe40003f26270 */
[C---:B------:R-:W-:Y:S02]  /*15080*/  ISETP.GE.AND P6, PT, R2.reuse, R237, PT ;  /* 0x000000ed0200720c */ /* 0x040fe40003fc6270 */
[----:B-1----:R-:W-:Y:S02]  /*15090*/  FSEL R4, R69, -INF , !P3 ;  /* 0xff80000045047808 */ /* 0x002fe40005800000 */
[----:B------:R-:W-:Y:S02]  /*150a0*/  FSEL R37, R75, -INF , !P0 ;  /* 0xff8000004b257808 */ /* 0x000fe40004000000 */
[C---:B------:R-:W-:Y:S01]  /*150b0*/  ISETP.GE.OR P1, PT, R2.reuse, R245, !P1 ;  /* 0x000000f50200720c */ /* 0x040fe20004f26670 */
[----:B------:R-:W-:Y:S01]  /*150c0*/  STL [R1+0x5c], R4 ;  /* 0x00005c0401007387 */ /* 0x000fe20000100800 */
[----:B------:R-:W-:Y:S01]  /*150d0*/  ISETP.GE.OR P6, PT, R2, R247, !P6 ;  /* 0x000000f70200720c */ /* 0x000fe200077c6670 */
[----:B------:R-:W-:Y:S01]  /*150e0*/  VIADD R2, R0, 0x48 ;  /* 0x0000004800027836 */ /* 0x000fe20000000000 */
[----:B------:R-:W-:Y:S01]  /*150f0*/  FSEL R51, R71, -INF , !P1 ;  /* 0xff80000047337808 */ /* 0x000fe20004800000 */
[----:B------:R-:W-:Y:S01]  /*15100*/  STL [R1+0xa0], R35 ;  /* 0x0000a02301007387 */ /* 0x000fe20000100800 */
[----:B------:R-:W-:Y:S02]  /*15110*/  FSEL R31, R73, -INF , !P6 ;  /* 0xff800000491f7808 */ /* 0x000fe40007000000 */
[C---:B------:R-:W-:Y:S01]  /*15120*/  ISETP.GE.AND P1, PT, R2.reuse, R237, PT ;  /* 0x000000ed0200720c */ /* 0x040fe20003f26270 */
[----:B------:R-:W-:Y:S01]  /*15130*/  STL [R1+0xb0], R12 ;  /* 0x0000b00c01007387 */ /* 0x000fe20000100800 */
[C---:B------:R-:W-:Y:S02]  /*15140*/  ISETP.GE.AND P2, PT, R2.reuse, R235, PT ;  /* 0x000000eb0200720c */ /* 0x040fe40003f46270 */
[C---:B------:R-:W-:Y:S01]  /*15150*/  ISETP.GE.AND P3, PT, R2.reuse, R241, PT ;  /* 0x000000f10200720c */ /* 0x040fe20003f66270 */
[----:B------:R1:W-:Y:S01]  /*15160*/  STL [R1+0xd4], R37 ;  /* 0x0000d42501007387 */ /* 0x0003e20000100800 */
[C---:B------:R-:W-:Y:S02]  /*15170*/  ISETP.GE.AND P4, PT, R2.reuse, R239, PT ;  /* 0x000000ef0200720c */ /* 0x040fe40003f86270 */
[C---:B------:R-:W-:Y:S01]  /*15180*/  ISETP.GE.OR P1, PT, R2.reuse, R247, !P1 ;  /* 0x000000f70200720c */ /* 0x040fe20004f26670 */
[----:B------:R-:W2:Y:S01]  /*15190*/  LDSM.16.M88.4 R4, [R220+0x3000] ;  /* 0x00300000dc04783b */ /* 0x000ea20000000200 */
[C---:B------:R-:W-:Y:S02]  /*151a0*/  ISETP.GE.OR P2, PT, R2.reuse, R243, !P2 ;  /* 0x000000f30200720c */ /* 0x040fe40005746670 */
[C---:B------:R-:W-:Y:S02]  /*151b0*/  ISETP.GE.OR P3, PT, R2.reuse, R249, !P3 ;  /* 0x000000f90200720c */ /* 0x040fe40005f66670 */
[----:B------:R-:W-:Y:S01]  /*151c0*/  ISETP.GE.OR P4, PT, R2, R245, !P4 ;  /* 0x000000f50200720c */ /* 0x000fe20006786670 */
[----:B------:R-:W-:Y:S01]  /*151d0*/  VIADD R2, R0, 0x49 ;  /* 0x0000004900027836 */ /* 0x000fe20000000000 */
[----:B------:R-:W-:Y:S02]  /*151e0*/  FSEL R10, R76, -INF , !P1 ;  /* 0xff8000004c0a7808 */ /* 0x000fe40004800000 */
[----:B------:R-:W-:Y:S02]  /*151f0*/  FSEL R56, R74, -INF , !P5 ;  /* 0xff8000004a387808 */ /* 0x000fe40006800000 */
[C---:B------:R-:W-:Y:S01]  /*15200*/  ISETP.GE.AND P0, PT, R2.reuse, R235, PT ;  /* 0x000000eb0200720c */ /* 0x040fe20003f06270 */
[----:B------:R-:W-:Y:S01]  /*15210*/  STL [R1+0xc4], R10 ;  /* 0x0000c40a01007387 */ /* 0x000fe20000100800 */
[C---:B------:R-:W-:Y:S02]  /*15220*/  ISETP.GE.AND P6, PT, R2.reuse, R241, PT ;  /* 0x000000f10200720c */ /* 0x040fe40003fc6270 */
[C---:B------:R-:W-:Y:S02]  /*15230*/  ISETP.GE.OR P0, PT, R2.reuse, R243, !P0 ;  /* 0x000000f30200720c */ /* 0x040fe40004706670 */
[----:B------:R-:W-:Y:S02]  /*15240*/  ISETP.GE.OR P6, PT, R2, R249, !P6 ;  /* 0x000000f90200720c */ /* 0x000fe400077c6670 */
[----:B------:R-:W-:Y:S02]  /*15250*/  FSEL R23, R79, -INF , !P0 ;  /* 0xff8000004f177808 */ /* 0x000fe40004000000 */
[----:B-1----:R-:W-:Y:S02]  /*15260*/  FSEL R37, R80, -INF , !P3 ;  /* 0xff80000050257808 */ /* 0x002fe40005800000 */
[----:B------:R-:W-:Y:S01]  /*15270*/  FSEL R47, R81, -INF , !P6 ;  /* 0xff800000512f7808 */ /* 0x000fe20007000000 */
[----:B------:R1:W-:Y:S01]  /*15280*/  STL [R1+0xc8], R23 ;  /* 0x0000c81701007387 */ /* 0x0003e20000100800 */
[C---:B------:R-:W-:Y:S01]  /*15290*/  ISETP.GE.AND P5, PT, R2.reuse, R237, PT ;  /* 0x000000ed0200720c */ /* 0x040fe20003fa6270 */
[----:B------:R-:W-:Y:S01]  /*152a0*/  IMAD.MOV.U32 R81, RZ, RZ, R32 ;  /* 0x000000ffff517224 */ /* 0x000fe200078e0020 */
[C---:B------:R-:W-:Y:S01]  /*152b0*/  ISETP.GE.AND P1, PT, R2.reuse, R239, PT ;  /* 0x000000ef0200720c */ /* 0x040fe20003f26270 */
[----:B------:R-:W-:Y:S01]  /*152c0*/  STL [R1+0x3c], R37 ;  /* 0x00003c2501007387 */ /* 0x000fe20000100800 */
[C---:B------:R-:W-:Y:S02]  /*152d0*/  ISETP.GE.OR P5, PT, R2.reuse, R247, !P5 ;  /* 0x000000f70200720c */ /* 0x040fe40006fa6670 */
[----:B------:R-:W-:Y:S01]  /*152e0*/  ISETP.GE.OR P1, PT, R2, R245, !P1 ;  /* 0x000000f50200720c */ /* 0x000fe20004f26670 */
[----:B------:R3:W-:Y:S01]  /*152f0*/  STL [R1+0x38], R47 ;  /* 0x0000382f01007387 */ /* 0x0007e20000100800 */
[----:B------:R-:W-:Y:S01]  /*15300*/  FSEL R18, R77, -INF , !P5 ;  /* 0xff8000004d127808 */ /* 0x000fe20006800000 */
[----:B------:R-:W-:Y:S01]  /*15310*/  VIADD R2, R0, 0x50 ;  /* 0x0000005000027836 */ /* 0x000fe20000000000 */
[----:B------:R-:W-:Y:S01]  /*15320*/  FSEL R29, R78, -INF , !P2 ;  /* 0xff8000004e1d7808 */ /* 0x000fe20005000000 */
[----:B------:R-:W-:Y:S01]  /*15330*/  IMAD.MOV.U32 R78, RZ, RZ, R51 ;  /* 0x000000ffff4e7224 */ /* 0x000fe200078e0033 */
[----:B------:R-:W-:Y:S01]  /*15340*/  FSEL R27, R82, -INF , !P4 ;  /* 0xff800000521b7808 */ /* 0x000fe20006000000 */
[----:B------:R-:W-:Y:S01]  /*15350*/  IMAD.MOV.U32 R82, RZ, RZ, R18 ;  /* 0x000000ffff527224 */ /* 0x000fe200078e0012 */
[C---:B------:R-:W-:Y:S01]  /*15360*/  ISETP.GE.AND P0, PT, R2.reuse, R241, PT ;  /* 0x000000f10200720c */ /* 0x040fe20003f06270 */
[-C--:B--2---:R-:W-:Y:S02]  /*15370*/  HMMA.16816.F32.BF16 R100, R200, R4.reuse, R100 ;  /* 0x00000004c864723c */ /* 0x084fe40000041864 */
[----:B------:R-:W-:Y:S01]  /*15380*/  STL [R1+0xa4], R27 ;  /* 0x0000a41b01007387 */ /* 0x000fe20000100800 */
[C---:B------:R-:W-:Y:S02]  /*15390*/  ISETP.GE.AND P2, PT, R2.reuse, R239, PT ;  /* 0x000000ef0200720c */ /* 0x040fe40003f46270 */
[C---:B------:R-:W-:Y:S01]  /*153a0*/  ISETP.GE.AND P5, PT, R2.reuse, R237, PT ;  /* 0x000000ed0200720c */ /* 0x040fe20003fa6270 */
[C---:B------:R-:W-:Y:S04]  /*153b0*/  HMMA.16816.F32.BF16 R104, R204.reuse, R4, R104 ;  /* 0x00000004cc68723c */ /* 0x040fe80000041868 */
[C---:B------:R-:W-:Y:S02]  /*153c0*/  ISETP.GE.AND P3, PT, R2.reuse, R235, PT ;  /* 0x000000eb0200720c */ /* 0x040fe40003f66270 */
[C---:B------:R-:W-:Y:S01]  /*153d0*/  ISETP.GE.OR P0, PT, R2.reuse, R249, !P0 ;  /* 0x000000f90200720c */ /* 0x040fe20004706670 */
[-C--:B------:R-:W-:Y:S03]  /*153e0*/  HMMA.16816.F32.BF16 R108, R204, R6.reuse, R108 ;  /* 0x00000006cc6c723c */ /* 0x080fe6000004186c */
[C---:B------:R-:W-:Y:S02]  /*153f0*/  ISETP.GE.OR P2, PT, R2.reuse, R245, !P2 ;  /* 0x000000f50200720c */ /* 0x040fe40005746670 */
[C---:B------:R-:W-:Y:S01]  /*15400*/  ISETP.GE.OR P5, PT, R2.reuse, R247, !P5 ;  /* 0x000000f70200720c */ /* 0x040fe20006fa6670 */
[C---:B------:R-:W-:Y:S04]  /*15410*/  HMMA.16816.F32.BF16 R112, R200.reuse, R6, R112 ;  /* 0x00000006c870723c */ /* 0x040fe80000041870 */
[----:B------:R-:W-:Y:S01]  /*15420*/  ISETP.GE.OR P3, PT, R2, R243, !P3 ;  /* 0x000000f30200720c */ /* 0x000fe20005f66670 */
[----:B------:R-:W-:Y:S01]  /*15430*/  VIADD R2, R0, 0x51 ;  /* 0x0000005100027836 */ /* 0x000fe20000000000 */
[----:B-1----:R-:W-:Y:S01]  /*15440*/  FSEL R23, R83, -INF , !P1 ;  /* 0xff80000053177808 */ /* 0x002fe20004800000 */
[----:B------:R-:W-:Y:S01]  /*15450*/  IMAD.MOV.U32 R83, RZ, RZ, R34 ;  /* 0x000000ffff537224 */ /* 0x000fe200078e0022 */
[----:B---3--:R-:W-:Y:S02]  /*15460*/  FSEL R47, R84, -INF , !P0 ;  /* 0xff800000542f7808 */ /* 0x008fe40004000000 */
[C---:B------:R-:W-:Y:S01]  /*15470*/  ISETP.GE.AND P1, PT, R2.reuse, R239, PT ;  /* 0x000000ef0200720c */ /* 0x040fe20003f26270 */
[----:B------:R-:W-:Y:S01]  /*15480*/  STL [R1+0xa8], R23 ;  /* 0x0000a81701007387 */ /* 0x000fe20000100800 */
[C---:B------:R-:W-:Y:S01]  /*15490*/  ISETP.GE.AND P4, PT, R2.reuse, R241, PT ;  /* 0x000000f10200720c */ /* 0x040fe20003f86270 */
[----:B------:R-:W-:Y:S01]  /*154a0*/  IMAD.MOV.U32 R84, RZ, RZ, R55 ;  /* 0x000000ffff547224 */ /* 0x000fe200078e0037 */
[C---:B------:R-:W-:Y:S01]  /*154b0*/  ISETP.GE.AND P6, PT, R2.reuse, R237, PT ;  /* 0x000000ed0200720c */ /* 0x040fe20003fc6270 */
[----:B------:R1:W-:Y:S01]  /*154c0*/  STL [R1+0x30], R47 ;  /* 0x0000302f01007387 */ /* 0x0003e20000100800 */
[C---:B------:R-:W-:Y:S02]  /*154d0*/  ISETP.GE.OR P4, PT, R2.reuse, R249, !P4 ;  /* 0x000000f90200720c */ /* 0x040fe40006786670 */
[C---:B------:R-:W-:Y:S02]  /*154e0*/  ISETP.GE.OR P1, PT, R2.reuse, R245, !P1 ;  /* 0x000000f50200720c */ /* 0x040fe40004f26670 */
[----:B------:R-:W-:Y:S02]  /*154f0*/  FSEL R45, R85, -INF , !P4 ;  /* 0xff800000552d7808 */ /* 0x000fe40006000000 */
[C---:B------:R-:W-:Y:S02]  /*15500*/  ISETP.GE.OR P6, PT, R2.reuse, R247, !P6 ;  /* 0x000000f70200720c */ /* 0x040fe400077c6670 */
[----:B------:R-:W-:Y:S01]  /*15510*/  ISETP.GE.AND P0, PT, R2, R235, PT ;  /* 0x000000eb0200720c */ /* 0x000fe20003f06270 */
[----:B------:R2:W-:Y:S01]  /*15520*/  STL [R1+0x20], R45 ;  /* 0x0000202d01007387 */ /* 0x0005e20000100800 */
[----:B------:R-:W-:Y:S02]  /*15530*/  FSEL R17, R86, -INF , !P2 ;  /* 0xff80000056117808 */ /* 0x000fe40005000000 */
        /* <DEDUP_REMOVED lines=9> */
[----:B------:R-:W-:Y:S01]  /*155d0*/  ISETP.GE.OR P4, PT, R2, R249, !P4 ;  /* 0x000000f90200720c */ /* 0x000fe20006786670 */
[----:B------:R-:W-:Y:S01]  /*155e0*/  STL [R1+0xe0], R4 ;  /* 0x0000e00401007387 */ /* 0x000fe20000100800 */
[----:B-1----:R-:W-:Y:S02]  /*155f0*/  FSEL R47, R87, -INF , !P1 ;  /* 0xff800000572f7808 */ /* 0x002fe40004800000 */
[----:B------:R-:W-:Y:S01]  /*15600*/  FSEL R57, R96, -INF , !P4 ;  /* 0xff80000060397808 */ /* 0x000fe20006000000 */
[----:B------:R-:W1:Y:S01]  /*15610*/  LDSM.16.M88.4 R4, [R220+0x3800] ;  /* 0x00380000dc04783b */ /* 0x000e620000000200 */
[----:B------:R-:W-:Y:S01]  /*15620*/  ISETP.GE.AND P1, PT, R2, R237, PT ;  /* 0x000000ed0200720c */ /* 0x000fe20003f26270 */
[----:B------:R-:W-:Y:S04]  /*15630*/  DEPBAR.LE SB0, 0x0 ;  /* 0x000080000000791a */ /* 0x000fe80000000000 */
[----:B--2---:R-:W-:Y:S01]  /*15640*/  FSEL R45, R88, -INF , !P5 ;  /* 0xff800000582d7808 */ /* 0x004fe20006800000 */
[----:B------:R-:W-:Y:S01]  /*15650*/  BAR.SYNC.DEFER_BLOCKING 0x0 ;  /* 0x0000000000007b1d */ /* 0x000fe20000010000 */
[C---:B------:R-:W-:Y:S02]  /*15660*/  ISETP.GE.AND P5, PT, R2.reuse, R239, PT ;  /* 0x000000ef0200720c */ /* 0x040fe40003fa6270 */
[C---:B------:R-:W-:Y:S02]  /*15670*/  ISETP.GE.OR P1, PT, R2.reuse, R247, !P1 ;  /* 0x000000f70200720c */ /* 0x040fe40004f26670 */
[C---:B------:R-:W-:Y:S02]  /*15680*/  ISETP.GE.OR P2, PT, R2.reuse, R243, !P2 ;  /* 0x000000f30200720c */ /* 0x040fe40005746670 */
[----:B------:R-:W-:Y:S01]  /*15690*/  ISETP.GE.OR P5, PT, R2, R245, !P5 ;  /* 0x000000f50200720c */ /* 0x000fe20006fa6670 */
[----:B------:R2:W-:Y:S01]  /*156a0*/  STL [R1+0x14], R57 ;  /* 0x0000143901007387 */ /* 0x0005e20000100800 */
[----:B------:R-:W-:Y:S01]  /*156b0*/  FSEL R85, R92, -INF , !P1 ;  /* 0xff8000005c557808 */ /* 0x000fe20004800000 */
[----:B------:R-:W-:Y:S01]  /*156c0*/  VIADD R2, R0, 0x59 ;  /* 0x0000005900027836 */ /* 0x000fe20000000000 */
[----:B------:R-:W-:Y:S02]  /*156d0*/  FSEL R21, R94, -INF , !P2 ;  /* 0xff8000005e157808 */ /* 0x000fe40005000000 */
[----:B------:R-:W-:Y:S02]  /*156e0*/  FSEL R15, R98, -INF , !P5 ;  /* 0xff800000620f7808 */ /* 0x000fe40006800000 */
[C---:B------:R-:W-:Y:S02]  /*156f0*/  ISETP.GE.AND P6, PT, R2.reuse, R241, PT ;  /* 0x000000f10200720c */ /* 0x040fe40003fc6270 */
[C---:B------:R-:W-:Y:S02]  /*15700*/  ISETP.GE.AND P3, PT, R2.reuse, R237, PT ;  /* 0x000000ed0200720c */ /* 0x040fe40003f66270 */
[C---:B------:R-:W-:Y:S02]  /*15710*/  ISETP.GE.OR P6, PT, R2.reuse, R249, !P6 ;  /* 0x000000f90200720c */ /* 0x040fe400077c6670 */
[C---:B------:R-:W-:Y:S02]  /*15720*/  ISETP.GE.AND P0, PT, R2.reuse, R235, PT ;  /* 0x000000eb0200720c */ /* 0x040fe40003f06270 */
[C---:B------:R-:W-:Y:S02]  /*15730*/  ISETP.GE.AND P1, PT, R2.reuse, R239, PT ;  /* 0x000000ef0200720c */ /* 0x040fe40003f26270 */
[C---:B------:R-:W-:Y:S02]  /*15740*/  ISETP.GE.OR P3, PT, R2.reuse, R247, !P3 ;  /* 0x000000f70200720c */ /* 0x040fe40005f66670 */
[C---:B------:R-:W-:Y:S02]  /*15750*/  ISETP.GE.OR P0, PT, R2.reuse, R243, !P0 ;  /* 0x000000f30200720c */ /* 0x040fe40004706670 */
[----:B------:R-:W-:Y:S01]  /*15760*/  ISETP.GE.OR P1, PT, R2, R245, !P1 ;  /* 0x000000f50200720c */ /* 0x000fe20004f26670 */
[----:B------:R-:W-:Y:S01]  /*15770*/  VIADD R2, R0, 0x60 ;  /* 0x0000006000027836 */ /* 0x000fe20000000000 */
[----:B------:R-:W-:Y:S01]  /*15780*/  FSEL R87, R93, -INF , !P3 ;  /* 0xff8000005d577808 */ /* 0x000fe20005800000 */
[-C--:B-1----:R-:W-:Y:S05]  /*15790*/  HMMA.16816.F32.BF16 R116, R200, R4.reuse, R116 ;  /* 0x00000004c874723c */ /* 0x082fea0000041874 */
[----:B--2---:R-:W-:Y:S01]  /*157a0*/  FSEL R57, R97, -INF , !P6 ;  /* 0xff80000061397808 */ /* 0x004fe20007000000 */
[C---:B------:R-:W-:Y:S04]  /*157b0*/  HMMA.16816.F32.BF16 R120, R204.reuse, R4, R120 ;  /* 0x00000004cc78723c */ /* 0x040fe80000041878 */
[C---:B------:R-:W-:Y:S01]  /*157c0*/  ISETP.GE.AND P2, PT, R2.reuse, R239, PT ;  /* 0x000000ef0200720c */ /* 0x040fe20003f46270 */
[----:B------:R1:W-:Y:S01]  /*157d0*/  STL [R1+0xc], R57 ;  /* 0x00000c3901007387 */ /* 0x0003e20000100800 */
[----:B------:R-:W-:Y:S01]  /*157e0*/  FSEL R22, R95, -INF , !P0 ;  /* 0xff8000005f167808 */ /* 0x000fe20004000000 */
[-C--:B------:R-:W-:Y:S02]  /*157f0*/  HMMA.16816.F32.BF16 R124, R204, R6.reuse, R124 ;  /* 0x00000006cc7c723c */ /* 0x080fe4000004187c */
[----:B------:R-:W-:Y:S01]  /*15800*/  STL [R1+0xc0], R15 ;  /* 0x0000c00f01007387 */ /* 0x000fe20000100800 */
[----:B------:R-:W-:Y:S01]  /*15810*/  ISETP.GE.AND P0, PT, R2, R241, PT ;  /* 0x000000f10200720c */ /* 0x000fe20003f06270 */
[----:B------:R-:W-:Y:S01]  /*15820*/  VIADD R5, R0, 0x70 ;  /* 0x0000007000057836 */ /* 0x000fe20000000000 */
[C---:B------:R-:W-:Y:S01]  /*15830*/  ISETP.GE.AND P3, PT, R2.reuse, R237, PT ;  /* 0x000000ed0200720c */ /* 0x040fe20003f66270 */
[----:B------:R-:W-:Y:S04]  /*15840*/  HMMA.16816.F32.BF16 R128, R200, R6, R128 ;  /* 0x00000006c880723c */ /* 0x000fe80000041880 */
[----:B------:R-:W-:Y:S01]  /*15850*/  ISETP.GE.AND P4, PT, R2, R235, PT ;  /* 0x000000eb0200720c */ /* 0x000fe20003f86270 */
[----:B------:R-:W-:Y:S01]  /*15860*/  VIADD R4, R0, 0x71 ;  /* 0x0000007100047836 */ /* 0x000fe20000000000 */
[C---:B------:R-:W-:Y:S02]  /*15870*/  ISETP.GE.OR P0, PT, R2.reuse, R249, !P0 ;  /* 0x000000f90200720c */ /* 0x040fe40004706670 */
[C---:B------:R-:W-:Y:S02]  /*15880*/  ISETP.GE.OR P2, PT, R2.reuse, R245, !P2 ;  /* 0x000000f50200720c */ /* 0x040fe40005746670 */
[C---:B------:R-:W-:Y:S02]  /*15890*/  ISETP.GE.OR P3, PT, R2.reuse, R247, !P3 ;  /* 0x000000f70200720c */ /* 0x040fe40005f66670 */
[----:B------:R-:W-:Y:S01]  /*158a0*/  ISETP.GE.OR P4, PT, R2, R243, !P4 ;  /* 0x000000f30200720c */ /* 0x000fe20006786670 */
[----:B------:R-:W-:Y:S01]  /*158b0*/  VIADD R2, R0, 0x61 ;  /* 0x0000006100027836 */ /* 0x000fe20000000000 */
[----:B------:R-:W-:Y:S02]  /*158c0*/  FSEL R61, R102, -INF , !P2 ;  /* 0xff800000663d7808 */ /* 0x000fe40005000000 */
[----:B------:R-:W-:Y:S01]  /*158d0*/  FSEL R91, R100, -INF , !P0 ;  /* 0xff800000645b7808 */ /* 0x000fe20004000000 */
[----:B-1----:R-:W-:Y:S01]  /*158e0*/  IMAD.MOV.U32 R57, RZ, RZ, R53 ;  /* 0x000000ffff397224 */ /* 0x002fe200078e0035 */
[C---:B------:R-:W-:Y:S01]  /*158f0*/  ISETP.GE.AND P5, PT, R2.reuse, R237, PT ;  /* 0x000000ed0200720c */ /* 0x040fe20003fa6270 */
[----:B------:R-:W-:Y:S01]  /*15900*/  IMAD.MOV.U32 R53, RZ, RZ, R52 ;  /* 0x000000ffff357224 */ /* 0x000fe200078e0034 */
[C---:B------:R-:W-:Y:S01]  /*15910*/  ISETP.GE.AND P0, PT, R2.reuse, R235, PT ;  /* 0x000000eb0200720c */ /* 0x040fe20003f06270 */
[----:B------:R-:W-:Y:S01]  /*15920*/  IMAD.MOV.U32 R52, RZ, RZ, R50 ;  /* 0x000000ffff347224 */ /* 0x000fe200078e0032 */
[C---:B------:R-:W-:Y:S01]  /*15930*/  ISETP.GE.OR P5, PT, R2.reuse, R247, !P5 ;  /* 0x000000f70200720c */ /* 0x040fe20006fa6670 */
[----:B------:R-:W-:Y:S01]  /*15940*/  IMAD.MOV.U32 R50, RZ, RZ, R41 ;  /* 0x000000ffff327224 */ /* 0x000fe200078e0029 */
[----:B------:R-:W-:Y:S01]  /*15950*/  FSEL R41, R99, -INF , !P1 ;  /* 0xff80000063297808 */ /* 0x000fe20004800000 */
[----:B------:R-:W-:Y:S01]  /*15960*/  IMAD.MOV.U32 R80, RZ, RZ, R57 ;  /* 0x000000ffff507224 */ /* 0x000fe200078e0039 */
[C---:B------:R-:W-:Y:S01]  /*15970*/  ISETP.GE.AND P1, PT, R2.reuse, R239, PT ;  /* 0x000000ef0200720c */ /* 0x040fe20003f26270 */
[----:B------:R-:W-:Y:S01]  /*15980*/  IMAD.MOV.U32 R57, RZ, RZ, R50 ;  /* 0x000000ffff397224 */ /* 0x000fe200078e0032 */
[----:B------:R-:W-:Y:S01]  /*15990*/  FSEL R62, R105, -INF , !P5 ;  /* 0xff800000693e7808 */ /* 0x000fe20006800000 */
[----:B------:R-:W-:Y:S01]  /*159a0*/  IMAD.MOV.U32 R105, RZ, RZ, R61 ;  /* 0x000000ffff697224 */ /* 0x000fe200078e003d */
[C---:B------:R-:W-:Y:S01]  /*159b0*/  ISETP.GE.OR P1, PT, R2.reuse, R245, !P1 ;  /* 0x000000f50200720c */ /* 0x040fe20004f26670 */
[----:B------:R-:W-:Y:S01]  /*159c0*/  IMAD.MOV.U32 R61, RZ, RZ, R59 ;  /* 0x000000ffff3d7224 */ /* 0x000fe200078e003b */
[----:B------:R-:W-:Y:S01]  /*159d0*/  ISETP.GE.OR P0, PT, R2, R243, !P0 ;  /* 0x000000f30200720c */ /* 0x000fe20004706670 */
[----:B------:R-:W-:Y:S01]  /*159e0*/  IMAD.MOV.U32 R59, RZ, RZ, R52 ;  /* 0x000000ffff3b7224 */ /* 0x000fe200078e0034 */
[----:B------:R-:W-:Y:S02]  /*159f0*/  FSEL R11, R103, -INF , !P1 ;  /* 0xff800000670b7808 */ /* 0x000fe40004800000 */
[----:B------:R-:W-:Y:S02]  /*15a00*/  FSEL R63, R106, -INF , !P4 ;  /* 0xff8000006a3f7808 */ /* 0x000fe40006000000 */
[----:B------:R-:W-:Y:S01]  /*15a10*/  FMNMX.FTZ R7, R236, R3, !PT ;  /* 0x00000003ec077209 */ /* 0x000fe20007810000 */
[----:B------:R-:W-:Y:S01]  /*15a20*/  STL [R1+0xb4], R11 ;  /* 0x0000b40b01007387 */ /* 0x000fe20000100800 */
[----:B------:R-:W-:Y:S02]  /*15a30*/  FMNMX.FTZ R6, R211, R132, !PT ;  /* 0x00000084d3067209 */ /* 0x000fe40007810000 */
[----:B------:R-:W-:Y:S01]  /*15a40*/  FMNMX.FTZ R7, R246, R7, !PT ;  /* 0x00000007f6077209 */ /* 0x000fe20007810000 */
[----:B------:R-:W2:Y:S01]  /*15a50*/  LDL R93, [R1+0x74] ;  /* 0x00007400015d7983 */ /* 0x000ea20000100800 */
[----:B------:R-:W-:Y:S02]  /*15a60*/  FMNMX.FTZ R6, R244, R6, !PT ;  /* 0x00000006f4067209 */ /* 0x000fe40007810000 */
[----:B------:R-:W-:Y:S01]  /*15a70*/  FMNMX.FTZ R7, R208, R7, !PT ;  /* 0x00000007d0077209 */ /* 0x000fe20007810000 */
[----:B------:R1:W-:Y:S01]  /*15a80*/  STL [R1+0xe4], R62 ;  /* 0x0000e43e01007387 */ /* 0x0003e20000100800 */
[----:B------:R-:W-:Y:S02]  /*15a90*/  FMNMX.FTZ R6, R210, R6, !PT ;  /* 0x00000006d2067209 */ /* 0x000fe40007810000 */
[----:B------:R-:W-:Y:S01]  /*15aa0*/  FMNMX.FTZ R7, R209, R7, !PT ;  /* 0x00000007d1077209 */ /* 0x000fe20007810000 */
[----:B------:R-:W3:Y:S01]  /*15ab0*/  LDL R92, [R1+0x5c] ;  /* 0x00005c00015c7983 */ /* 0x000ee20000100800 */
[----:B------:R-:W-:Y:S02]  /*15ac0*/  FMNMX.FTZ R6, R19, R6, !PT ;  /* 0x0000000613067209 */ /* 0x000fe40007810000 */
[----:B------:R-:W-:Y:S01]  /*15ad0*/  FMNMX.FTZ R7, R143, R7, !PT ;  /* 0x000000078f077209 */ /* 0x000fe20007810000 */
[----:B------:R-:W4:Y:S01]  /*15ae0*/  LDL R95, [R1+0x38] ;  /* 0x00003800015f7983 */ /* 0x000f220000100800 */
[----:B------:R-:W-:Y:S02]  /*15af0*/  FMNMX.FTZ R6, R140, R6, !PT ;  /* 0x000000068c067209 */ /* 0x000fe40007810000 */
[----:B------:R-:W-:Y:S01]  /*15b00*/  FMNMX.FTZ R7, R142, R7, !PT ;  /* 0x000000078e077209 */ /* 0x000fe20007810000 */
[----:B------:R-:W4:Y:S01]  /*15b10*/  LDL R97, [R1+0x30] ;  /* 0x0000300001617983 */ /* 0x000f220000100800 */
[----:B------:R-:W-:Y:S02]  /*15b20*/  FMNMX.FTZ R6, R138, R6, !PT ;  /* 0x000000068a067209 */ /* 0x000fe40007810000 */
[----:B------:R-:W-:Y:S01]  /*15b30*/  FMNMX.FTZ R7, R250, R7, !PT ;  /* 0x00000007fa077209 */ /* 0x000fe20007810000 */
[----:B------:R-:W4:Y:S01]  /*15b40*/  LDL R99, [R1+0x20] ;  /* 0x0000200001637983 */ /* 0x000f220000100800 */
[C---:B------:R-:W-:Y:S02]  /*15b50*/  ISETP.GE.AND P6, PT, R2.reuse, R241, PT ;  /* 0x000000f10200720c */ /* 0x040fe40003fc6270 */
[----:B------:R-:W-:Y:S01]  /*15b60*/  FMNMX.FTZ R7, R141, R7, !PT ;  /* 0x000000078d077209 */ /* 0x000fe20007810000 */
[----:B------:R-:W4:Y:S01]  /*15b70*/  LDL R102, [R1+0x14] ;  /* 0x0000140001667983 */ /* 0x000f220000100800 */
[----:B------:R-:W-:Y:S01]  /*15b80*/  ISETP.GE.OR P6, PT, R2, R249, !P6 ;  /* 0x000000f90200720c */ /* 0x000fe200077c6670 */
[----:B------:R-:W-:Y:S01]  /*15b90*/  VIADD R2, R0, 0x68 ;  /* 0x0000006800027836 */ /* 0x000fe20000000000 */
[----:B------:R-:W-:Y:S01]  /*15ba0*/  FMNMX.FTZ R7, R139, R7, !PT ;  /* 0x000000078b077209 */ /* 0x000fe20007810000 */
[----:B------:R-:W4:Y:S01]  /*15bb0*/  LDL R103, [R1+0xc] ;  /* 0x00000c0001677983 */ /* 0x000f220000100800 */
[----:B-1----:R-:W-:Y:S02]  /*15bc0*/  FSEL R62, R107, -INF , !P0 ;  /* 0xff8000006b3e7808 */ /* 0x002fe40004000000 */
[----:B------:R-:W-:Y:S01]  /*15bd0*/  FMNMX.FTZ R7, R137, R7, !PT ;  /* 0x0000000789077209 */ /* 0x000fe20007810000 */
[----:B------:R1:W-:Y:S01]  /*15be0*/  STL [R1+0xe8], R63 ;  /* 0x0000e83f01007387 */ /* 0x0003e20000100800 */
[----:B------:R-:W-:Y:S02]  /*15bf0*/  FSEL R90, R101, -INF , !P6 ;  /* 0xff800000655a7808 */ /* 0x000fe40007000000 */
[----:B------:R-:W-:Y:S01]  /*15c00*/  FSEL R79, R104, -INF , !P3 ;  /* 0xff800000684f7808 */ /* 0x000fe20005800000 */
[----:B------:R1:W-:Y:S01]  /*15c10*/  STL [R1+0xec], R62 ;  /* 0x0000ec3e01007387 */ /* 0x0003e20000100800 */
[C---:B------:R-:W-:Y:S02]  /*15c20*/  ISETP.GE.AND P2, PT, R2.reuse, R241, PT ;  /* 0x000000f10200720c */ /* 0x040fe40003f46270 */
[C---:B------:R-:W-:Y:S01]  /*15c30*/  ISETP.GE.AND P1, PT, R2.reuse, R239, PT ;  /* 0x000000ef0200720c */ /* 0x040fe20003f26270 */
[----:B------:R-:W2:Y:S01]  /*15c40*/  LDL R89, [R1+0x44] ;  /* 0x0000440001597983 */ /* 0x000ea20000100800 */
[C---:B------:R-:W-:Y:S02]  /*15c50*/  ISETP.GE.AND P6, PT, R2.reuse, R237, PT ;  /* 0x000000ed0200720c */ /* 0x040fe40003fc6270 */
[C---:B------:R-:W-:Y:S01]  /*15c60*/  ISETP.GE.AND P3, PT, R2.reuse, R235, PT ;  /* 0x000000eb0200720c */ /* 0x040fe20003f66270 */
[----:B------:R-:W3:Y:S01]  /*15c70*/  LDL R88, [R1+0x34] ;  /* 0x0000340001587983 */ /* 0x000ee20000100800 */
[C---:B------:R-:W-:Y:S02]  /*15c80*/  ISETP.GE.OR P2, PT, R2.reuse, R249, !P2 ;  /* 0x000000f90200720c */ /* 0x040fe40005746670 */
[C---:B------:R-:W-:Y:S01]  /*15c90*/  ISETP.GE.OR P1, PT, R2.reuse, R245, !P1 ;  /* 0x000000f50200720c */ /* 0x040fe20004f26670 */
[----:B------:R2:W5:Y:S01]  /*15ca0*/  LDL.LU R143, [R1+0x13c] ;  /* 0x00013c00018f7983 */ /* 0x0005620000300800 */
[C---:B------:R-:W-:Y:S02]  /*15cb0*/  ISETP.GE.OR P6, PT, R2.reuse, R247, !P6 ;  /* 0x000000f70200720c */ /* 0x040fe400077c6670 */
[----:B------:R-:W-:Y:S01]  /*15cc0*/  ISETP.GE.OR P3, PT, R2, R243, !P3 ;  /* 0x000000f30200720c */ /* 0x000fe20005f66670 */
[----:B------:R2:W5:Y:S01]  /*15cd0*/  LDL.LU R142, [R1+0x138] ;  /* 0x00013800018e7983 */ /* 0x0005620000300800 */
[----:B------:R-:W-:Y:S01]  /*15ce0*/  FSEL R112, R112, -INF , !P2 ;  /* 0xff80000070707808 */ /* 0x000fe20005000000 */
[----:B------:R-:W-:Y:S01]  /*15cf0*/  VIADD R2, R0, 0x69 ;  /* 0x0000006900027836 */ /* 0x000fe20000000000 */
[----:B------:R-:W-:Y:S01]  /*15d00*/  FSEL R107, R114, -INF , !P1 ;  /* 0xff800000726b7808 */ /* 0x000fe20004800000 */
[----:B------:R2:W5:Y:S01]  /*15d10*/  LDL.LU R141, [R1+0x134] ;  /* 0x00013400018d7983 */ /* 0x0005620000300800 */
[----:B------:R-:W-:Y:S01]  /*15d20*/  ISETP.GE.AND P1, PT, R5, R239, PT ;  /* 0x000000ef0500720c */ /* 0x000fe20003f26270 */
[----:B-1----:R-:W-:Y:S01]  /*15d30*/  IMAD.MOV.U32 R63, RZ, RZ, R58 ;  /* 0x000000ffff3f7224 */ /* 0x002fe200078e003a */
[C---:B------:R-:W-:Y:S01]  /*15d40*/  ISETP.GE.AND P4, PT, R2.reuse, R241, PT ;  /* 0x000000f10200720c */ /* 0x040fe20003f86270 */
[----:B------:R1:W5:Y:S01]  /*15d50*/  LDL.LU R140, [R1+0x130] ;  /* 0x00013000018c7983 */ /* 0x0003620000300800 */
[C---:B------:R-:W-:Y:S01]  /*15d60*/  ISETP.GE.AND P0, PT, R2.reuse, R239, PT ;  /* 0x000000ef0200720c */ /* 0x040fe20003f06270 */
[----:B------:R-:W-:Y:S01]  /*15d70*/  IMAD.MOV.U32 R58, RZ, RZ, R53 ;  /* 0x000000ffff3a7224 */ /* 0x000fe200078e0035 */
[C---:B------:R-:W-:Y:S01]  /*15d80*/  ISETP.GE.OR P4, PT, R2.reuse, R249, !P4 ;  /* 0x000000f90200720c */ /* 0x040fe20006786670 */
[----:B------:R1:W5:Y:S01]  /*15d90*/  LDL.LU R139, [R1+0x12c] ;  /* 0x00012c00018b7983 */ /* 0x0003620000300800 */
[C---:B------:R-:W-:Y:S01]  /*15da0*/  ISETP.GE.AND P5, PT, R2.reuse, R237, PT ;  /* 0x000000ed0200720c */ /* 0x040fe20003fa6270 */
[----:B------:R-:W-:Y:S01]  /*15db0*/  IMAD.MOV.U32 R62, RZ, RZ, R49 ;  /* 0x000000ffff3e7224 */ /* 0x000fe200078e0031 */
[----:B------:R-:W-:Y:S01]  /*15dc0*/  ISETP.GE.AND P2, PT, R2, R235, PT ;  /* 0x000000eb0200720c */ /* 0x000fe20003f46270 */
[----:B------:R1:W5:Y:S01]  /*15dd0*/  LDL.LU R138, [R1+0x128] ;  /* 0x00012800018a7983 */ /* 0x0003620000300800 */
[----:B------:R-:W-:Y:S02]  /*15de0*/  FSEL R113, R113, -INF , !P4 ;  /* 0xff80000071717808 */ /* 0x000fe40006000000 */
[----:B------:R-:W-:Y:S01]  /*15df0*/  ISETP.GE.AND P4, PT, R4, R241, PT ;  /* 0x000000f10400720c */ /* 0x000fe20003f86270 */
[----:B------:R1:W5:Y:S01]  /*15e00*/  LDL.LU R137, [R1+0x124] ;  /* 0x0001240001897983 */ /* 0x0003620000300800 */
[C---:B------:R-:W-:Y:S02]  /*15e10*/  ISETP.GE.OR P0, PT, R2.reuse, R245, !P0 ;  /* 0x000000f50200720c */ /* 0x040fe40004706670 */
[C---:B------:R-:W-:Y:S02]  /*15e20*/  ISETP.GE.OR P5, PT, R2.reuse, R247, !P5 ;  /* 0x000000f70200720c */ /* 0x040fe40006fa6670 */
[----:B------:R-:W-:Y:S01]  /*15e30*/  ISETP.GE.OR P2, PT, R2, R243, !P2 ;  /* 0x000000f30200720c */ /* 0x000fe20005746670 */
[----:B------:R-:W-:Y:S01]  /*15e40*/  VIADD R2, R0, 0x78 ;  /* 0x0000007800027836 */ /* 0x000fe20000000000 */
[----:B------:R-:W-:Y:S01]  /*15e50*/  ISETP.GE.OR P4, PT, R4, R249, !P4 ;  /* 0x000000f90400720c */ /* 0x000fe20006786670 */
[----:B------:R-:W-:Y:S01]  /*15e60*/  VIADD R0, R0, 0x79 ;  /* 0x0000007900007836 */ /* 0x000fe20000000000 */
[----:B------:R-:W-:Y:S02]  /*15e70*/  ISETP.GE.OR P1, PT, R5, R245, !P1 ;  /* 0x000000f50500720c */ /* 0x000fe40004f26670 */
[----:B------:R-:W-:Y:S02]  /*15e80*/  FSEL R117, R117, -INF , !P4 ;  /* 0xff80000075757808 */ /* 0x000fe40006000000 */
[----:B------:R-:W-:Y:S02]  /*15e90*/  FSEL R118, R118, -INF , !P1 ;  /* 0xff80000076767808 */ /* 0x000fe40004800000 */
[-C--:B------:R-:W-:Y:S02]  /*15ea0*/  ISETP.GE.AND P4, PT, R2, R241.reuse, PT ;  /* 0x000000f10200720c */ /* 0x080fe40003f86270 */
[----:B------:R-:W-:Y:S02]  /*15eb0*/  ISETP.GE.AND P1, PT, R0, R241, PT ;  /* 0x000000f10000720c */ /* 0x000fe40003f26270 */
[-C--:B------:R-:W-:Y:S02]  /*15ec0*/  ISETP.GE.OR P4, PT, R2, R249.reuse, !P4 ;  /* 0x000000f90200720c */ /* 0x080fe40006786670 */
[----:B------:R-:W-:Y:S02]  /*15ed0*/  ISETP.GE.OR P1, PT, R0, R249, !P1 ;  /* 0x000000f90000720c */ /* 0x000fe40004f26670 */
[----:B------:R-:W-:Y:S02]  /*15ee0*/  FMNMX.FTZ R6, R252, R6, !PT ;  /* 0x00000006fc067209 */ /* 0x000fe40007810000 */
[----:B------:R-:W-:Y:S02]  /*15ef0*/  FSEL R104, R115, -INF , !P0 ;  /* 0xff80000073687808 */ /* 0x000fe40004000000 */
[----:B------:R-:W-:Y:S02]  /*15f00*/  FSEL R128, R128, -INF , !P4 ;  /* 0xff80000080807808 */ /* 0x000fe40006000000 */
[----:B------:R-:W-:Y:S02]  /*15f10*/  FSEL R129, R129, -INF , !P1 ;  /* 0xff80000081817808 */ /* 0x000fe40004800000 */
[C---:B------:R-:W-:Y:S02]  /*15f20*/  ISETP.GE.AND P0, PT, R5.reuse, R241, PT ;  /* 0x000000f10500720c */ /* 0x040fe40003f06270 */
[C---:B------:R-:W-:Y:S02]  /*15f30*/  ISETP.GE.AND P4, PT, R5.reuse, R237, PT ;  /* 0x000000ed0500720c */ /* 0x040fe40003f86270 */
[----:B------:R-:W-:Y:S02]  /*15f40*/  ISETP.GE.AND P1, PT, R5, R235, PT ;  /* 0x000000eb0500720c */ /* 0x000fe40003f26270 */
[----:B------:R-:W-:Y:S02]  /*15f50*/  FMNMX.FTZ R6, R251, R6, !PT ;  /* 0x00000006fb067209 */ /* 0x000fe40007810000 */
[C---:B------:R-:W-:Y:S02]  /*15f60*/  ISETP.GE.OR P0, PT, R5.reuse, R249, !P0 ;  /* 0x000000f90500720c */ /* 0x040fe40004706670 */
[C---:B------:R-:W-:Y:S02]  /*15f70*/  ISETP.GE.OR P4, PT, R5.reuse, R247, !P4 ;  /* 0x000000f70500720c */ /* 0x040fe40006786670 */
[----:B------:R-:W-:Y:S02]  /*15f80*/  ISETP.GE.OR P1, PT, R5, R243, !P1 ;  /* 0x000000f30500720c */ /* 0x000fe40004f26670 */
[----:B------:R-:W-:Y:S02]  /*15f90*/  FMNMX.FTZ R5, R213, R133, !PT ;  /* 0x00000085d5057209 */ /* 0x000fe40007810000 */
[----:B------:R-:W-:Y:S02]  /*15fa0*/  FMNMX.FTZ R6, R43, R6, !PT ;  /* 0x000000062b067209 */ /* 0x000fe40007810000 */
[----:B------:R-:W-:Y:S02]  /*15fb0*/  FMNMX.FTZ R5, R242, R5, !PT ;  /* 0x00000005f2057209 */ /* 0x000fe40007810000 */
[----:B------:R-:W-:Y:S02]  /*15fc0*/  FSEL R116, R116, -INF , !P0 ;  /* 0xff80000074747808 */ /* 0x000fe40004000000 */
[----:B------:R-:W-:Y:S02]  /*15fd0*/  FMNMX.FTZ R5, R215, R5, !PT ;  /* 0x00000005d7057209 */ /* 0x000fe40007810000 */
[C---:B------:R-:W-:Y:S04]  /*15fe0*/  ISETP.GE.AND P0, PT, R4.reuse, R239, PT ;  /* 0x000000ef0400720c */ /* 0x040fe80003f06270 */
[----:B------:R-:W-:Y:S04]  /*15ff0*/  ISETP.GE.OR P0, PT, R4, R245, !P0 ;  /* 0x000000f50400720c */ /* 0x000fe80004706670 */
[----:B------:R-:W-:Y:S02]  /*16000*/  FSEL R119, R119, -INF , !P0 ;  /* 0xff80000077777808 */ /* 0x000fe40004000000 */
[C---:B------:R-:W-:Y:S04]  /*16010*/  ISETP.GE.AND P0, PT, R2.reuse, R239, PT ;  /* 0x000000ef0200720c */ /* 0x040fe80003f06270 */
[----:B------:R-:W-:Y:S04]  /*16020*/  ISETP.GE.OR P0, PT, R2, R245, !P0 ;  /* 0x000000f50200720c */ /* 0x000fe80004706670 */
[----:B------:R-:W-:Y:S02]  /*16030*/  FSEL R130, R130, -INF , !P0 ;  /* 0xff80000082827808 */ /* 0x000fe40004000000 */
[C---:B------:R-:W-:Y:S04]  /*16040*/  ISETP.GE.AND P0, PT, R0.reuse, R239, PT ;  /* 0x000000ef0000720c */ /* 0x040fe80003f06270 */
[----:B------:R-:W-:Y:S04]  /*16050*/  ISETP.GE.OR P0, PT, R0, R245, !P0 ;  /* 0x000000f50000720c */ /* 0x000fe80004706670 */
[----:B------:R-:W-:Y:S02]  /*16060*/  FSEL R131, R131, -INF , !P0 ;  /* 0xff80000083837808 */ /* 0x000fe40004000000 */
[----:B------:R-:W-:Y:S02]  /*16070*/  PLOP3.LUT P0, PT, PT, PT, UP0, 0x80, 0x0 ;  /* 0x000000000000781c */ /* 0x000fe40003f0f008 */
[----:B--2---:R-:W-:Y:S04]  /*16080*/  FMNMX.FTZ R7, R89, R7, !PT ;  /* 0x0000000759077209 */ /* 0x004fe80007810000 */
[----:B---3--:R-:W-:Y:S04]  /*16090*/  FMNMX.FTZ R7, R88, R7, !PT ;  /* 0x0000000758077209 */ /* 0x008fe80007810000 */
[----:B------:R-:W-:Y:S02]  /*160a0*/  FMNMX.FTZ R8, R8, R7, !PT ;  /* 0x0000000708087209 */ /* 0x000fe40007810000 */
[----:B------:R-:W-:Y:S02]  /*160b0*/  FMNMX.FTZ R7, R39, R6, !PT ;  /* 0x0000000627077209 */ /* 0x000fe40007810000 */
[----:B------:R-:W-:Y:S02]  /*160c0*/  FMNMX.FTZ R8, R136, R8, !PT ;  /* 0x0000000888087209 */ /* 0x000fe40007810000 */
[----:B------:R-:W-:Y:S01]  /*160d0*/  FMNMX.FTZ R7, R63, R7, !PT ;  /* 0x000000073f077209 */ /* 0x000fe20007810000 */
[----:B------:R1:W5:Y:S01]  /*160e0*/  LDL.LU R136, [R1+0x120] ;  /* 0x0001200001887983 */ /* 0x0003620000300800 */
        /* <DEDUP_REMOVED lines=19> */
[----:B----4-:R-:W-:Y:S02]  /*16220*/  FMNMX.FTZ R71, R95, R71, !PT ;  /* 0x000000475f477209 */ /* 0x010fe40007810000 */
        /* <DEDUP_REMOVED lines=48> */
[----:B-1----:R-:W-:Y:S06]  /*16530*/  @P0 BRA `(.L_x_611) ;  /* 0xffffffc800bc0947 */ /* 0x002fec000383ffff */
.L_x_610:
[----:B------:R1:W-:Y:S01]  /*16540*/  STL [R1+0x138], R225 ;  /* 0x000138e101007387 */ /* 0x0003e20000100800 */
[----:B------:R-:W-:Y:S01]  /*16550*/  FMNMX.FTZ R5, R56, R17, !PT ;  /* 0x0000001138057209 */ /* 0x000fe20007810000 */
[----:B----4-:R-:W-:Y:S01]  /*16560*/  IMAD.MOV.U32 R12, RZ, RZ, R20 ;  /* 0x000000ffff0c7224 */ /* 0x010fe200078e0014 */
[----:B------:R-:W-:Y:S01]  /*16570*/  FSEL R115, R108, -INF , !P6 ;  /* 0xff8000006c737808 */ /* 0x000fe20007000000 */
[----:B------:R-:W2:Y:S01]  /*16580*/  SHFL.BFLY PT, R8, R71, 0x2, 0x1f ;  /* 0x0c401f0047087f89 */ /* 0x000ea200000e0000 */
[C---:B------:R-:W-:Y:S01]  /*16590*/  ISETP.GE.AND P0, PT, R4.reuse, R237, PT ;  /* 0x000000ed0400720c */ /* 0x040fe20003f06270 */
[----:B------:R-:W-:Y:S01]  /*165a0*/  IMAD.MOV.U32 R9, RZ, RZ, R39 ;  /* 0x000000ffff097224 */ /* 0x000fe200078e0027 */
[C---:B------:R-:W-:Y:S01]  /*165b0*/  ISETP.GE.AND P6, PT, R4.reuse, R235, PT ;  /* 0x000000eb0400720c */ /* 0x040fe20003fc6270 */
[----:B------:R-:W-:Y:S01]  /*165c0*/  UISETP.GT.AND UP0, UPT, UR24, UR12, UPT ;  /* 0x0000000c1800728c */ /* 0x000fe2000bf04270 */
[C---:B------:R-:W-:Y:S01]  /*165d0*/  ISETP.GE.OR P0, PT, R4.reuse, R247, !P0 ;  /* 0x000000f70400720c */ /* 0x040fe20004706670 */
[----:B------:R-:W-:Y:S01]  /*165e0*/  UMOV UR21, UR24 ;  /* 0x0000001800157c82 */ /* 0x000fe20008000000 */
[----:B------:R-:W-:Y:S02]  /*165f0*/  ISETP.GE.OR P6, PT, R4, R243, !P6 ;  /* 0x000000f30400720c */ /* 0x000fe400077c6670 */
[----:B------:R-:W-:Y:S02]  /*16600*/  FMNMX.FTZ R6, R118, R16, !PT ;  /* 0x0000001076067209 */ /* 0x000fe40007810000 */
[----:B------:R-:W-:Y:S02]  /*16610*/  FMNMX.FTZ R7, R45, R18, !PT ;  /* 0x000000122d077209 */ /* 0x000fe40007810000 */
[----:B------:R-:W-:Y:S02]  /*16620*/  FSEL R201, R111, -INF , !P2 ;  /* 0xff8000006fc97808 */ /* 0x000fe40005000000 */
[----:B------:R-:W-:Y:S02]  /*16630*/  MOV R111, R21 ;  /* 0x00000015006f7202 */ /* 0x000fe40000000f00 */
[----:B------:R-:W-:Y:S02]  /*16640*/  FMNMX.FTZ R70, R119, R6, !PT ;  /* 0x0000000677467209 */ /* 0x000fe40007810000 */
[----:B------:R-:W-:Y:S01]  /*16650*/  FMNMX.FTZ R6, R86, R7, !PT ;  /* 0x0000000756067209 */ /* 0x000fe20007810000 */
[----:B-1----:R-:W3:Y:S01]  /*16660*/  LDL.LU R225, [R1+0xc8] ;  /* 0x0000c80001e17983 */ /* 0x002ee20000300800 */
[----:B------:R-:W-:Y:S02]  /*16670*/  FSEL R200, R110, -INF , !P3 ;  /* 0xff8000006ec87808 */ /* 0x000fe40005800000 */
[----:B------:R-:W-:Y:S01]  /*16680*/  MOV R110, R22 ;  /* 0x00000016006e7202 */ /* 0x000fe20000000f00 */
[----:B------:R1:W-:Y:S01]  /*16690*/  STL [R1+0x134], R224 ;  /* 0x000134e001007387 */ /* 0x0003e20000100800 */
[----:B------:R-:W-:Y:S02]  /*166a0*/  FMNMX.FTZ R6, R85, R6, !PT ;  /* 0x0000000655067209 */ /* 0x000fe40007810000 */
[----:B------:R-:W-:Y:S02]  /*166b0*/  FMNMX.FTZ R70, R130, R70, !PT ;  /* 0x0000004682467209 */ /* 0x000fe40007810000 */
[----:B------:R-:W-:Y:S02]  /*166c0*/  FMNMX.FTZ R6, R87, R6, !PT ;  /* 0x0000000657067209 */ /* 0x000fe40007810000 */
[----:B------:R-:W-:Y:S02]  /*166d0*/  FMNMX.FTZ R70, R131, R70, !PT ;  /* 0x0000004683467209 */ /* 0x000fe40007810000 */
[----:B------:R-:W-:Y:S02]  /*166e0*/  FSEL R121, R121, -INF , !P0 ;  /* 0xff80000079797808 */ /* 0x000fe40004000000 */
[C---:B------:R-:W-:Y:S01]  /*166f0*/  ISETP.GE.AND P0, PT, R2.reuse, R235, PT ;  /* 0x000000eb0200720c */ /* 0x040fe20003f06270 */
[----:B------:R-:W4:Y:S01]  /*16700*/  SHFL.BFLY PT, R7, R70, 0x2, 0x1f ;  /* 0x0c401f0046077f89 */ /* 0x000f2200000e0000 */
[C---:B------:R-:W-:Y:S02]  /*16710*/  ISETP.GE.AND P3, PT, R2.reuse, R237, PT ;  /* 0x000000ed0200720c */ /* 0x040fe40003f66270 */
[----:B------:R-:W-:Y:S02]  /*16720*/  FSEL R114, R109, -INF , !P5 ;  /* 0xff8000006d727808 */ /* 0x000fe40006800000 */
[C---:B------:R-:W-:Y:S02]  /*16730*/  ISETP.GE.OR P0, PT, R2.reuse, R243, !P0 ;  /* 0x000000f30200720c */ /* 0x040fe40004706670 */
[----:B------:R-:W-:Y:S02]  /*16740*/  ISETP.GE.OR P3, PT, R2, R247, !P3 ;  /* 0x000000f70200720c */ /* 0x000fe40005f66670 */
[----:B------:R-:W-:Y:S02]  /*16750*/  FSEL R203, R122, -INF , !P1 ;  /* 0xff8000007acb7808 */ /* 0x000fe40004800000 */
[----:B------:R-:W-:Y:S01]  /*16760*/  FSEL R120, R120, -INF , !P4 ;  /* 0xff80000078787808 */ /* 0x000fe20006000000 */
[----:B-1----:R-:W3:Y:S01]  /*16770*/  LDL.LU R224, [R1+0xe8] ;  /* 0x0000e80001e07983 */ /* 0x002ee20000300800 */
[C---:B------:R-:W-:Y:S02]  /*16780*/  ISETP.GE.AND P1, PT, R0.reuse, R235, PT ;  /* 0x000000eb0000720c */ /* 0x040fe40003f26270 */
[C---:B------:R-:W-:Y:S01]  /*16790*/  ISETP.GE.AND P2, PT, R0.reuse, R237, PT ;  /* 0x000000ed0000720c */ /* 0x040fe20003f46270 */
[----:B------:R1:W-:Y:S01]  /*167a0*/  STL [R1+0x130], R223 ;  /* 0x000130df01007387 */ /* 0x0003e20000100800 */
[----:B------:R-:W-:Y:S01]  /*167b0*/  FSEL R202, R123, -INF , !P6 ;  /* 0xff8000007bca7808 */ /* 0x000fe20007000000 */
[----:B------:R-:W-:Y:S01]  /*167c0*/  IMAD.MOV.U32 R123, RZ, RZ, R29 ;  /* 0x000000ffff7b7224 */ /* 0x000fe200078e001d */
[C---:B------:R-:W-:Y:S02]  /*167d0*/  ISETP.GE.OR P1, PT, R0.reuse, R243, !P1 ;  /* 0x000000f30000720c */ /* 0x040fe40004f26670 */
[----:B------:R-:W-:Y:S02]  /*167e0*/  ISETP.GE.OR P2, PT, R0, R247, !P2 ;  /* 0x000000f70000720c */ /* 0x000fe40005746670 */
[----:B------:R-:W-:Y:S02]  /*167f0*/  FSEL R126, R126, -INF , !P0 ;  /* 0xff8000007e7e7808 */ /* 0x000fe40004000000 */
[----:B------:R-:W-:Y:S02]  /*16800*/  FSEL R124, R124, -INF , !P3 ;  /* 0xff8000007c7c7808 */ /* 0x000fe40005800000 */
[----:B------:R-:W-:Y:S02]  /*16810*/  FSEL R72, R127, -INF , !P1 ;  /* 0xff8000007f487808 */ /* 0x000fe40004800000 */
[----:B------:R-:W-:Y:S02]  /*16820*/  FSEL R125, R125, -INF , !P2 ;  /* 0xff8000007d7d7808 */ /* 0x000fe40005000000 */
[----:B------:R-:W-:Y:S02]  /*16830*/  MOV R11, R25 ;  /* 0x00000019000b7202 */ /* 0x000fe40000000f00 */
[----:B------:R-:W-:Y:S02]  /*16840*/  MOV R10, R24 ;  /* 0x00000018000a7202 */ /* 0x000fe40000000f00 */
[----:B------:R-:W-:Y:S01]  /*16850*/  MOV R127, R80 ;  /* 0x00000050007f7202 */ /* 0x000fe20000000f00 */
[----:B------:R-:W-:Y:S01]  /*16860*/  LDSM.16.MT88.4 R24, [R216+0x8000] ;  /* 0x00800000d818783b */ /* 0x000fe20000004200 */
[----:B------:R-:W-:Y:S02]  /*16870*/  MOV R109, R30 ;  /* 0x0000001e006d7202 */ /* 0x000fe40000000f00 */
[----:B------:R-:W-:Y:S05]  /*16880*/  MOV R122, R78 ;  /* 0x0000004e007a7202 */ /* 0x000fea0000000f00 */
[----:B-1----:R-:W3:Y:S04]  /*16890*/  LDL.LU R223, [R1+0xe0] ;  /* 0x0000e00001df7983 */ /* 0x002ee80000300800 */
[----:B------:R1:W-:Y:S04]  /*168a0*/  STL [R1+0x12c], R222 ;  /* 0x00012cde01007387 */ /* 0x0003e80000100800 */
[----:B-1----:R-:W3:Y:S04]  /*168b0*/  LDL.LU R222, [R1+0xec] ;  /* 0x0000ec0001de7983 */ /* 0x002ee80000300800 */
[----:B------:R1:W-:Y:S04]  /*168c0*/  STL [R1+0x128], R221 ;  /* 0x000128dd01007387 */ /* 0x0003e80000100800 */
[----:B-1----:R-:W3:Y:S04]  /*168d0*/  LDL.LU R221, [R1+0xe4] ;  /* 0x0000e40001dd7983 */ /* 0x002ee80000300800 */
[----:B------:R1:W-:Y:S04]  /*168e0*/  STL [R1+0x124], R220 ;  /* 0x000124dc01007387 */ /* 0x0003e80000100800 */
[----:B-1----:R-:W3:Y:S04]  /*168f0*/  LDL.LU R220, [R1+0xd4] ;  /* 0x0000d40001dc7983 */ /* 0x002ee80000300800 */
[----:B------:R1:W-:Y:S04]  /*16900*/  STL [R1+0x120], R135 ;  /* 0x0001208701007387 */ /* 0x0003e80000100800 */
[----:B-1----:R-:W3:Y:S04]  /*16910*/  LDL.LU R135, [R1+0xdc] ;  /* 0x0000dc0001877983 */ /* 0x002ee80000300800 */
[----:B------:R-:W3:Y:S04]  /*16920*/  LDL.LU R18, [R1+0xf0] ;  /* 0x0000f00001127983 */ /* 0x000ee80000300800 */
[----:B------:R-:W3:Y:S01]  /*16930*/  LDL.LU R13, [R1+0xf4] ;  /* 0x0000f400010d7983 */ /* 0x000ee20000300800 */
[----:B--2---:R-:W-:Y:S02]  /*16940*/  FMNMX.FTZ R71, R71, R8, !PT ;  /* 0x0000000847477209 */ /* 0x004fe40007810000 */
[----:B----4-:R-:W-:Y:S02]  /*16950*/  FMNMX.FTZ R70, R70, R7, !PT ;  /* 0x0000000746467209 */ /* 0x010fe40007810000 */
[----:B---3--:R-:W-:Y:S04]  /*16960*/  FMNMX.FTZ R5, R220, R5, !PT ;  /* 0x00000005dc057209 */ /* 0x008fe80007810000 */
[----:B------:R-:W-:Y:S04]  /*16970*/  FMNMX.FTZ R5, R29, R5, !PT ;  /* 0x000000051d057209 */ /* 0x000fe80007810000 */
[----:B------:R-:W-:Y:S04]  /*16980*/  FMNMX.FTZ R5, R225, R5, !PT ;  /* 0x00000005e1057209 */ /* 0x000fe80007810000 */
        /* <DEDUP_REMOVED lines=9> */
[----:B------:R-:W-:Y:S01]  /*16a20*/  FMNMX.FTZ R4, R224, R4, !PT ;  /* 0x00000004e0047209 */ /* 0x000fe20007810000 */
[----:B------:R-:W2:Y:S01]  /*16a30*/  SHFL.BFLY PT, R5, R70, 0x1, 0x1f ;  /* 0x0c201f0046057f89 */ /* 0x000ea200000e0000 */
        /* <DEDUP_REMOVED lines=8> */
[----:B-1----:R-:W-:Y:S01]  /*16ac0*/  FMNMX.FTZ R71, R71, R6, !PT ;  /* 0x0000000647477209 */ /* 0x002fe20007810000 */
[----:B------:R-:W1:Y:S01]  /*16ad0*/  SHFL.BFLY PT, R4, R69, 0x2, 0x1f ;  /* 0x0c401f0045047f89 */ /* 0x000e6200000e0000 */
[----:B------:R-:W-:Y:S02]  /*16ae0*/  FMNMX.FTZ R0, R202, R2, !PT ;  /* 0x00000002ca007209 */ /* 0x000fe40007810000 */
[C---:B------:R-:W-:Y:S01]  /*16af0*/  FSETP.NEU.FTZ.AND P3, PT, R71.reuse, -INF , PT ;  /* 0xff8000004700780b */ /* 0x040fe20003f7d000 */
[----:B------:R-:W-:Y:S01]  /*16b00*/  FMUL.FTZ R73, R71, UR4 ;  /* 0x0000000447497c20 */ /* 0x000fe20008410000 */
[----:B------:R-:W-:Y:S02]  /*16b10*/  FMNMX.FTZ R0, R126, R0, !PT ;  /* 0x000000007e007209 */ /* 0x000fe40007810000 */
[----:B--2---:R-:W-:Y:S02]  /*16b20*/  FMNMX.FTZ R70, R70, R5, !PT ;  /* 0x0000000546467209 */ /* 0x004fe40007810000 */
[----:B------:R-:W-:Y:S02]  /*16b30*/  FMNMX.FTZ R0, R72, R0, !PT ;  /* 0x0000000048007209 */ /* 0x000fe40007810000 */
[----:B------:R-:W-:Y:S01]  /*16b40*/  FSEL R73, R73, RZ, P3 ;  /* 0x000000ff49497208 */ /* 0x000fe20001800000 */
[C---:B------:R-:W-:Y:S01]  /*16b50*/  FMUL.FTZ R74, R70.reuse, UR4 ;  /* 0x00000004464a7c20 */ /* 0x040fe20008410000 */
[----:B------:R-:W-:Y:S01]  /*16b60*/  FSETP.NEU.FTZ.AND P2, PT, R70, -INF , PT ;  /* 0xff8000004600780b */ /* 0x000fe20003f5d000 */
[----:B------:R-:W2:Y:S02]  /*16b70*/  SHFL.BFLY PT, R2, R0, 0x2, 0x1f ;  /* 0x0c401f0000027f89 */ /* 0x000ea400000e0000 */
[--C-:B------:R-:W-:Y:S01]  /*16b80*/  FFMA.FTZ R89, R89, UR4, -R73.reuse ;  /* 0x0000000459597c23 */ /* 0x100fe20008010849 */
[----:B------:R-:W-:Y:S01]  /*16b90*/  FSEL R74, R74, RZ, P2 ;  /* 0x000000ff4a4a7208 */ /* 0x000fe20001000000 */
[--C-:B------:R-:W-:Y:S01]  /*16ba0*/  FFMA.FTZ R88, R88, UR4, -R73.reuse ;  /* 0x0000000458587c23 */ /* 0x100fe20008010849 */
[--C-:B------:R-:W-:Y:S01]  /*16bb0*/  FFMA.FTZ R95, R95, UR4, -R73.reuse ;  /* 0x000000045f5f7c23 */ /* 0x100fe20008010849 */
[--C-:B------:R-:W-:Y:S01]  /*16bc0*/  FFMA.FTZ R92, R92, UR4, -R73.reuse ;  /* 0x000000045c5c7c23 */ /* 0x100fe20008010849 */
[--C-:B------:R-:W-:Y:S01]  /*16bd0*/  FFMA.FTZ R93, R93, UR4, -R73.reuse ;  /* 0x000000045d5d7c23 */ /* 0x100fe20008010849 */
[--C-:B------:R-:W-:Y:S01]  /*16be0*/  FFMA.FTZ R97, R97, UR4, -R73.reuse ;  /* 0x0000000461617c23 */ /* 0x100fe20008010849 */
[--C-:B------:R-:W-:Y:S01]  /*16bf0*/  FFMA.FTZ R99, R99, UR4, -R73.reuse ;  /* 0x0000000463637c23 */ /* 0x100fe20008010849 */
[----:B-1----:R-:W-:Y:S01]  /*16c00*/  FMNMX.FTZ R69, R69, R4, !PT ;  /* 0x0000000445457209 */ /* 0x002fe20007810000 */
[--C-:B------:R-:W-:Y:S01]  /*16c10*/  FFMA.FTZ R4, R236, UR4, -R73.reuse ;  /* 0x00000004ec047c23 */ /* 0x100fe20008010849 */
[--C-:B------:R-:W-:Y:S01]  /*16c20*/  FFMA.FTZ R103, R103, UR4, -R73.reuse ;  /* 0x0000000467677c23 */ /* 0x100fe20008010849 */
[--C-:B------:R-:W-:Y:S01]  /*16c30*/  FFMA.FTZ R102, R102, UR4, -R73.reuse ;  /* 0x0000000466667c23 */ /* 0x100fe20008010849 */
[--C-:B------:R-:W-:Y:S01]  /*16c40*/  FFMA.FTZ R128, R128, UR4, -R73.reuse ;  /* 0x0000000480807c23 */ /* 0x100fe20008010849 */
[----:B------:R1:W-:Y:S01]  /*16c50*/  MUFU.EX2 R76, R4 ;  /* 0x00000004004c7308 */ /* 0x0003e20000000800 */
[----:B------:R-:W3:Y:S01]  /*16c60*/  SHFL.BFLY PT, R5, R69, 0x1, 0x1f ;  /* 0x0c201f0045057f89 */ /* 0x000ee200000e0000 */
[--C-:B------:R-:W-:Y:S08]  /*16c70*/  FFMA.FTZ R107, R107, UR4, -R74.reuse ;  /* 0x000000046b6b7c23 */ /* 0x100ff0000801084a */
[----:B------:R-:W-:Y:S01]  /*16c80*/  MUFU.EX2 R128, R128 ;  /* 0x0000008000807308 */ /* 0x000fe20000000800 */
[----:B--2---:R-:W-:Y:S01]  /*16c90*/  FMNMX.FTZ R0, R0, R2, !PT ;  /* 0x0000000200007209 */ /* 0x004fe20007810000 */
[--C-:B------:R-:W-:Y:S08]  /*16ca0*/  FFMA.FTZ R2, R208, UR4, -R73.reuse ;  /* 0x00000004d0027c23 */ /* 0x100ff00008010849 */
[----:B------:R2:W-:Y:S01]  /*16cb0*/  MUFU.EX2 R205, R2 ;  /* 0x0000000200cd7308 */ /* 0x0005e20000000800 */
[--C-:B-1----:R-:W-:Y:S01]  /*16cc0*/  FFMA.FTZ R4, R211, UR4, -R74.reuse ;  /* 0x00000004d3047c23 */ /* 0x102fe2000801084a */
[----:B------:R-:W-:Y:S08]  /*16cd0*/  MOV R211, R28 ;  /* 0x0000001c00d37202 */ /* 0x000ff00000000f00 */
[----:B------:R1:W-:Y:S01]  /*16ce0*/  MUFU.EX2 R77, R4 ;  /* 0x00000004004d7308 */ /* 0x0003e20000000800 */
[----:B---3--:R-:W-:Y:S04]  /*16cf0*/  FMNMX.FTZ R69, R69, R5, !PT ;  /* 0x0000000545457209 */ /* 0x008fe80007810000 */
[C---:B------:R-:W-:Y:S01]  /*16d00*/  FSETP.NEU.FTZ.AND P1, PT, R69.reuse, -INF , PT ;  /* 0xff8000004500780b */ /* 0x040fe20003f3d000 */
[----:B------:R-:W-:Y:S01]  /*16d10*/  FMUL.FTZ R75, R69, UR4 ;  /* 0x00000004454b7c20 */ /* 0x000fe20008410000 */
[----:B--2---:R-:W2:Y:S04]  /*16d20*/  SHFL.BFLY PT, R2, R0, 0x1, 0x1f ;  /* 0x0c201f0000027f89 */ /* 0x004ea800000e0000 */
[----:B------:R-:W-:Y:S01]  /*16d30*/  FSEL R75, R75, RZ, P1 ;  /* 0x000000ff4b4b7208 */ /* 0x000fe20000800000 */
[----:B-1----:R-:W-:Y:S01]  /*16d40*/  FFMA.FTZ R4, R246, UR4, -R73 ;  /* 0x00000004f6047c23 */ /* 0x002fe20008010849 */
[----:B------:R-:W-:Y:S03]  /*16d50*/  MOV R246, R12 ;  /* 0x0000000c00f67202 */ /* 0x000fe60000000f00 */
[----:B------:R1:W-:Y:S01]  /*16d60*/  MUFU.EX2 R98, R4 ;  /* 0x0000000400627308 */ /* 0x0003e20000000800 */
[----:B--2---:R-:W-:Y:S01]  /*16d70*/  FMNMX.FTZ R68, R0, R2, !PT ;  /* 0x0000000200447209 */ /* 0x004fe20007810000 */
[--C-:B------:R-:W-:Y:S01]  /*16d80*/  FFMA.FTZ R0, R242, UR4, -R75.reuse ;  /* 0x00000004f2007c23 */ /* 0x100fe2000801084b */
[----:B------:R-:W-:Y:S02]  /*16d90*/  MOV R242, R83 ;  /* 0x0000005300f27202 */ /* 0x000fe40000000f00 */
[C---:B------:R-:W-:Y:S05]  /*16da0*/  FSETP.NEU.FTZ.AND P0, PT, R68.reuse, -INF , PT ;  /* 0xff8000004400780b */ /* 0x040fea0003f1d000 */
[----:B------:R2:W-:Y:S01]  /*16db0*/  MUFU.EX2 R106, R0 ;  /* 0x00000000006a7308 */ /* 0x0005e20000000800 */
[----:B------:R-:W-:Y:S01]  /*16dc0*/  FMUL.FTZ R100, R68, UR4 ;  /* 0x0000000444647c20 */ /* 0x000fe20008410000 */
[----:B-1----:R-:W-:Y:S01]  /*16dd0*/  FFMA.FTZ R4, R244, UR4, -R74 ;  /* 0x00000004f4047c23 */ /* 0x002fe2000801084a */
[----:B------:R-:W-:Y:S03]  /*16de0*/  MOV R244, R81 ;  /* 0x0000005100f47202 */ /* 0x000fe60000000f00 */
[----:B------:R-:W-:Y:S04]  /*16df0*/  FSEL R100, R100, RZ, P0 ;  /* 0x000000ff64647208 */ /* 0x000fe80000000000 */
[----:B------:R1:W-:Y:S01]  /*16e00*/  MUFU.EX2 R108, R4 ;  /* 0x00000004006c7308 */ /* 0x0003e20000000800 */
[----:B------:R-:W-:Y:S01]  /*16e10*/  FFMA.FTZ R2, R248, UR4, -R100 ;  /* 0x00000004f8027c23 */ /* 0x000fe20008010864 */
[----:B------:R-:W-:Y:S01]  /*16e20*/  MOV R248, R41 ;  /* 0x0000002900f87202 */ /* 0x000fe20000000f00 */
[----:B--2---:R-:W-:Y:S01]  /*16e30*/  FFMA.FTZ R0, R215, UR4, -R75 ;  /* 0x00000004d7007c23 */ /* 0x004fe2000801084b */
[----:B------:R-:W-:Y:S06]  /*16e40*/  IMAD.MOV.U32 R215, RZ, RZ, R43 ;  /* 0x000000ffffd77224 */ /* 0x000fec00078e002b */
[----:B------:R2:W-:Y:S01]  /*16e50*/  MUFU.EX2 R206, R0 ;  /* 0x0000000000ce7308 */ /* 0x0005e20000000800 */
[----:B-1----:R-:W-:Y:S01]  /*16e60*/  FFMA.FTZ R4, R209, UR4, -R73 ;  /* 0x00000004d1047c23 */ /* 0x002fe20008010849 */
[----:B------:R-:W-:Y:S08]  /*16e70*/  MOV R209, R40 ;  /* 0x0000002800d17202 */ /* 0x000ff00000000f00 */
[----:B------:R1:W3:Y:S01]  /*16e80*/  MUFU.EX2 R208, R4 ;  /* 0x0000000400d07308 */ /* 0x0002e20000000800 */
[----:B--2---:R-:W-:Y:S01]  /*16e90*/  FFMA.FTZ R0, R214, UR4, -R75 ;  /* 0x00000004d6007c23 */ /* 0x004fe2000801084b */
[----:B------:R-:W-:Y:S08]  /*16ea0*/  MOV R214, R56 ;  /* 0x0000003800d67202 */ /* 0x000ff00000000f00 */
[----:B------:R2:W-:Y:S01]  /*16eb0*/  MUFU.EX2 R236, R0 ;  /* 0x0000000000ec7308 */ /* 0x0005e20000000800 */
[----:B-1----:R-:W-:Y:S01]  /*16ec0*/  FFMA.FTZ R4, R210, UR4, -R74 ;  /* 0x00000004d2047c23 */ /* 0x002fe2000801084a */
[----:B---3--:R-:W-:Y:S01]  /*16ed0*/  F2FP.BF16.F32.PACK_AB R78, R208, R205 ;  /* 0x000000cdd04e723e */ /* 0x008fe200000010ff */
[----:B------:R-:W-:Y:S07]  /*16ee0*/  IMAD.MOV.U32 R210, RZ, RZ, R31 ;  /* 0x000000ffffd27224 */ /* 0x000fee00078e001f */
[----:B------:R1:W-:Y:S01]  /*16ef0*/  MUFU.EX2 R204, R4 ;  /* 0x0000000400cc7308 */ /* 0x0003e20000000800 */
[----:B--2---:R-:W-:Y:S09]  /*16f00*/  FFMA.FTZ R0, R212, UR4, -R100 ;  /* 0x00000004d4007c23 */ /* 0x004ff20008010864 */
[----:B------:R2:W-:Y:S01]  /*16f10*/  MUFU.EX2 R212, R2 ;  /* 0x0000000200d47308 */ /* 0x0005e20000000800 */
[----:B-1----:R-:W-:Y:S09]  /*16f20*/  FFMA.FTZ R4, R19, UR4, -R74 ;  /* 0x0000000413047c23 */ /* 0x002ff2000801084a */
[----:B------:R1:W-:Y:S10]  /*16f30*/  MUFU.EX2 R22, R0 ;  /* 0x0000000000167308 */ /* 0x0003f40000000800 */
[----:B------:R3:W4:Y:S01]  /*16f40*/  MUFU.EX2 R207, R4 ;  /* 0x0000000400cf7308 */ /* 0x0007220000000800 */
[--C-:B--2---:R-:W-:Y:S01]  /*16f50*/  FFMA.FTZ R2, R238, UR4, -R100.reuse ;  /* 0x00000004ee027c23 */ /* 0x104fe20008010864 */
[----:B------:R-:W-:Y:S02]  /*16f60*/  MOV R238, R42 ;  /* 0x0000002a00ee7202 */ /* 0x000fe40000000f00 */
[----:B------:R-:W2:Y:S06]  /*16f70*/  LDSM.16.MT88.4 R40, [R219+0x8000] ;  /* 0x00800000db28783b */ /* 0x000eac0000004200 */
[----:B------:R-:W-:Y:S01]  /*16f80*/  MUFU.EX2 R14, R2 ;  /* 0x00000002000e7308 */ /* 0x000fe20000000800 */
[----:B-1----:R-:W-:Y:S05]  /*16f90*/  FSEL R0, R71, RZ, P3 ;  /* 0x000000ff47007208 */ /* 0x002fea0001800000 */
[----:B------:R-:W-:Y:S01]  /*16fa0*/  FADD.FTZ R0, -R0, R3 ;  /* 0x0000000300007221 */ /* 0x000fe20000010100 */
[----:B------:R-:W-:Y:S01]  /*16fb0*/  FFMA.FTZ R3, R240, UR4, -R100 ;  /* 0x00000004f0037c23 */ /* 0x000fe20008010864 */
[----:B------:R-:W-:Y:S02]  /*16fc0*/  IMAD.MOV.U32 R240, RZ, RZ, R79 ;  /* 0x000000fffff07224 */ /* 0x000fe400078e004f */
[----:B---3--:R-:W-:Y:S01]  /*16fd0*/  FFMA.FTZ R4, R213, UR4, -R75 ;  /* 0x00000004d5047c23 */ /* 0x008fe2000801084b */
[----:B------:R-:W-:Y:S01]  /*16fe0*/  FMUL.FTZ R0, R0, UR4 ;  /* 0x0000000400007c20 */ /* 0x000fe20008410000 */
[----:B------:R1:W-:Y:S01]  /*16ff0*/  MUFU.EX2 R15, R3 ;  /* 0x00000003000f7308 */ /* 0x0003e20000000800 */
[----:B----4-:R-:W-:Y:S01]  /*17000*/  F2FP.BF16.F32.PACK_AB R79, R207, R204 ;  /* 0x000000cccf4f723e */ /* 0x010fe200000010ff */
[----:B------:R-:W-:Y:S01]  /*17010*/  IMAD.MOV.U32 R213, RZ, RZ, R82 ;  /* 0x000000ffffd57224 */ /* 0x000fe200078e0052 */
[----:B------:R-:W-:Y:S07]  /*17020*/  F2FP.BF16.F32.PACK_AB R82, R236, R206 ;  /* 0x000000ceec52723e */ /* 0x000fee00000010ff */
[----:B------:R3:W4:Y:S10]  /*17030*/  MUFU.EX2 R2, R0 ;  /* 0x0000000000027308 */ /* 0x0007340000000800 */
[----:B------:R2:W-:Y:S01]  /*17040*/  MUFU.EX2 R94, R4 ;  /* 0x00000004005e7308 */ /* 0x0005e20000000800 */
[----:B-1----:R-:W-:Y:S05]  /*17050*/  FSEL R3, R69, RZ, P1 ;  /* 0x000000ff45037208 */ /* 0x002fea0000800000 */
[----:B------:R-:W-:Y:S01]  /*17060*/  FADD.FTZ R3, -R3, R133 ;  /* 0x0000008503037221 */ /* 0x000fe20000010100 */
[----:B------:R-:W-:Y:S02]  /*17070*/  MOV R133, R11 ;  /* 0x0000000b00857202 */ /* 0x000fe40000000f00 */
[----:B---3--:R-:W-:Y:S01]  /*17080*/  FSEL R0, R70, RZ, P2 ;  /* 0x000000ff46007208 */ /* 0x008fe20001000000 */
[C---:B----4-:R-:W-:Y:S01]  /*17090*/  FMUL.FTZ R21, R2.reuse, R157 ;  /* 0x0000009d02157220 */ /* 0x050fe20000410000 */
[C---:B------:R-:W-:Y:S01]  /*170a0*/  FMUL.FTZ R20, R2.reuse, R156 ;  /* 0x0000009c02147220 */ /* 0x040fe20000410000 */
[C---:B------:R-:W-:Y:S01]  /*170b0*/  FMUL.FTZ R37, R2.reuse, R149 ;  /* 0x0000009502257220 */ /* 0x040fe20000410000 */
[----:B------:R-:W-:Y:S01]  /*170c0*/  FMUL.FTZ R5, R2, R165 ;  /* 0x000000a502057220 */ /* 0x000fe20000410000 */
[----:B------:R-:W-:Y:S01]  /*170d0*/  FADD.FTZ R0, -R0, R132 ;  /* 0x0000008400007221 */ /* 0x000fe20000010100 */
[----:B------:R-:W-:Y:S01]  /*170e0*/  FMUL.FTZ R16, R2, R160 ;  /* 0x000000a002107220 */ /* 0x000fe20000410000 */
[----:B------:R-:W3:Y:S01]  /*170f0*/  LDL.LU R132, [R1+0x10] ;  /* 0x0000100001847983 */ /* 0x000ee20000300800 */
[----:B--2---:R-:W-:Y:S01]  /*17100*/  FSEL R4, R68, RZ, P0 ;  /* 0x000000ff44047208 */ /* 0x004fe20000000000 */
[----:B------:R-:W-:Y:S01]  /*17110*/  FMUL.FTZ R0, R0, UR4 ;  /* 0x0000000400007c20 */ /* 0x000fe20008410000 */
[----:B------:R-:W-:Y:S01]  /*17120*/  IMAD.MOV.U32 R160, RZ, RZ, R58 ;  /* 0x000000ffffa07224 */ /* 0x000fe200078e003a */
[----:B------:R-:W2:Y:S01]  /*17130*/  LDL.LU R157, [R1+0x8] ;  /* 0x00000800019d7983 */ /* 0x000ea20000300800 */
[----:B------:R-:W-:Y:S01]  /*17140*/  MOV R165, R59 ;  /* 0x0000003b00a57202 */ /* 0x000fe20000000f00 */
[----:B------:R-:W1:Y:S01]  /*17150*/  MUFU.EX2 R8, R0 ;  /* 0x0000000000087308 */ /* 0x000e620000000800 */
[C---:B------:R-:W-:Y:S01]  /*17160*/  FMUL.FTZ R17, R2.reuse, R161 ;  /* 0x000000a102117220 */ /* 0x040fe20000410000 */
[----:B------:R-:W4:Y:S01]  /*17170*/  LDL.LU R156, [R1+0x4] ;  /* 0x00000400019c7983 */ /* 0x000f220000300800 */
[C---:B------:R-:W-:Y:S01]  /*17180*/  FMUL.FTZ R49, R2.reuse, R145 ;  /* 0x0000009102317220 */ /* 0x040fe20000410000 */
[C---:B------:R-:W-:Y:S01]  /*17190*/  FMUL.FTZ R32, R2.reuse, R152 ;  /* 0x0000009802207220 */ /* 0x040fe20000410000 */
[C---:B------:R-:W-:Y:S01]  /*171a0*/  FMUL.FTZ R33, R2.reuse, R153 ;  /* 0x0000009902217220 */ /* 0x040fe20000410000 */
[----:B------:R-:W4:Y:S01]  /*171b0*/  LDL.LU R149, [R1+0x1c] ;  /* 0x00001c0001957983 */ /* 0x000f220000300800 */
[C---:B------:R-:W-:Y:S01]  /*171c0*/  FMUL.FTZ R36, R2.reuse, R148 ;  /* 0x0000009402247220 */ /* 0x040fe20000410000 */
[C---:B------:R-:W-:Y:S01]  /*171d0*/  FMUL.FTZ R48, R2.reuse, R144 ;  /* 0x0000009002307220 */ /* 0x040fe20000410000 */
[C---:B-----5:R-:W-:Y:S01]  /*171e0*/  FMUL.FTZ R52, R2.reuse, R140 ;  /* 0x0000008c02347220 */ /* 0x060fe20000410000 */
[C---:B------:R-:W-:Y:S01]  /*171f0*/  FMUL.FTZ R53, R2.reuse, R141 ;  /* 0x0000008d02357220 */ /* 0x040fe20000410000 */
[C---:B------:R-:W-:Y:S01]  /*17200*/  FMUL.FTZ R64, R2.reuse, R136 ;  /* 0x0000008802407220 */ /* 0x040fe20000410000 */
[C---:B------:R-:W-:Y:S01]  /*17210*/  FMUL.FTZ R65, R2.reuse, R137 ;  /* 0x0000008902417220 */ /* 0x040fe20000410000 */
[----:B------:R-:W-:Y:S01]  /*17220*/  FFMA.FTZ R101, R2, R18, R76 ;  /* 0x0000001202657223 */ /* 0x000fe2000001004c */
[----:B------:R-:W-:Y:S01]  /*17230*/  MOV R161, R57 ;  /* 0x0000003900a17202 */ /* 0x000fe20000000f00 */
[----:B------:R-:W-:Y:S01]  /*17240*/  IMAD.MOV.U32 R152, RZ, RZ, R160 ;  /* 0x000000ffff987224 */ /* 0x000fe200078e00a0 */
[----:B------:R-:W-:Y:S01]  /*17250*/  MOV R160, R246 ;  /* 0x000000f600a07202 */ /* 0x000fe20000000f00 */
[----:B-1----:R-:W-:Y:S01]  /*17260*/  FMUL.FTZ R6, R8, R166 ;  /* 0x000000a608067220 */ /* 0x002fe20000410000 */
[----:B------:R-:W-:Y:S01]  /*17270*/  FADD.FTZ R0, -R4, R134 ;  /* 0x0000008604007221 */ /* 0x000fe20000010100 */
[----:B------:R-:W4:Y:S01]  /*17280*/  LDL.LU R166, [R1] ;  /* 0x0000000001a67983 */ /* 0x000f220000300800 */
[----:B------:R-:W-:Y:S01]  /*17290*/  FMUL.FTZ R4, R2, R164 ;  /* 0x000000a402047220 */ /* 0x000fe20000410000 */
[C---:B------:R-:W-:Y:S01]  /*172a0*/  FMUL.FTZ R50, R8.reuse, R146 ;  /* 0x0000009208327220 */ /* 0x040fe20000410000 */
[----:B------:R-:W-:Y:S02]  /*172b0*/  IMAD.MOV.U32 R134, RZ, RZ, R10 ;  /* 0x000000ffff867224 */ /* 0x000fe400078e000a */
[C---:B------:R-:W-:Y:S01]  /*172c0*/  FMUL.FTZ R7, R8.reuse, R167 ;  /* 0x000000a708077220 */ /* 0x040fe20000410000 */
[----:B------:R-:W-:Y:S02]  /*172d0*/  IMAD.MOV.U32 R144, RZ, RZ, R160 ;  /* 0x000000ffff907224 */ /* 0x000fe400078e00a0 */
[C---:B------:R-:W-:Y:S01]  /*172e0*/  FMUL.FTZ R66, R8.reuse, R138 ;  /* 0x0000008a08427220 */ /* 0x040fe20000410000 */
[----:B------:R-:W-:Y:S02]  /*172f0*/  IMAD.MOV.U32 R148, RZ, RZ, R134 ;  /* 0x000000ffff947224 */ /* 0x000fe400078e0086 */
        /* <DEDUP_REMOVED lines=14> */
[----:B------:R-:W-:Y:S01]  /*173e0*/  FMUL.FTZ R22, R8, R158 ;  /* 0x0000009e08167220 */ /* 0x000fe20000410000 */
[----:B------:R-:W-:Y:S01]  /*173f0*/  MOV R165, R46 ;  /* 0x0000002e00a57202 */ /* 0x000fe20000000f00 */
[----:B------:R-:W-:Y:S02]  /*17400*/  IMAD.MOV.U32 R134, RZ, RZ, R44 ;  /* 0x000000ffff867224 */ /* 0x000fe400078e002c */
[----:B------:R-:W-:Y:S01]  /*17410*/  FMUL.FTZ R3, R3, UR4 ;  /* 0x0000000403037c20 */ /* 0x000fe20008410000 */
[----:B------:R-:W1:Y:S01]  /*17420*/  LDSM.16.MT88.4 R56, [R217+0x8000] ;  /* 0x00800000d938783b */ /* 0x000e620000004200 */
[----:B------:R-:W-:Y:S01]  /*17430*/  MOV R160, R165 ;  /* 0x000000a500a07202 */ /* 0x000fe20000000f00 */
[----:B------:R-:W-:Y:S01]  /*17440*/  IMAD.MOV.U32 R165, RZ, RZ, R85 ;  /* 0x000000ffffa57224 */ /* 0x000fe200078e0055 */
[----:B------:R-:W-:Y:S01]  /*17450*/  F2FP.BF16.F32.PACK_AB R80, R106, R94 ;  /* 0x0000005e6a50723e */ /* 0x000fe200000010ff */
[C---:B------:R-:W-:Y:S01]  /*17460*/  FMUL.FTZ R18, R8.reuse, R162 ;  /* 0x000000a208127220 */ /* 0x040fe20000410000 */
[----:B------:R-:W1:Y:S01]  /*17470*/  MUFU.EX2 R3, R3 ;  /* 0x0000000300037308 */ /* 0x000e620000000800 */
[C---:B------:R-:W-:Y:S01]  /*17480*/  FMUL.FTZ R38, R8.reuse, R150 ;  /* 0x0000009608267220 */ /* 0x040fe20000410000 */
[C---:B------:R-:W-:Y:S01]  /*17490*/  FMUL.FTZ R54, R8.reuse, R142 ;  /* 0x0000008e08367220 */ /* 0x040fe20000410000 */
[C---:B------:R-:W-:Y:S01]  /*174a0*/  FMUL.FTZ R67, R8.reuse, R139 ;  /* 0x0000008b08437220 */ /* 0x040fe20000410000 */
[----:B------:R-:W-:Y:S01]  /*174b0*/  FFMA.FTZ R96, R8, R13, R77 ;  /* 0x0000000d08607223 */ /* 0x000fe2000001004d */
[----:B------:R-:W-:Y:S01]  /*174c0*/  FMUL.FTZ R0, R0, UR4 ;  /* 0x0000000400007c20 */ /* 0x000fe20008410000 */
[----:B------:R-:W-:Y:S01]  /*174d0*/  F2FP.BF16.F32.PACK_AB R81, R212, R140 ;  /* 0x0000008cd451723e */ /* 0x000fe200000010ff */
[----:B------:R-:W-:Y:S01]  /*174e0*/  IMAD.MOV.U32 R142, RZ, RZ, R14 ;  /* 0x000000ffff8e7224 */ /* 0x000fe200078e000e */
[----:B------:R-:W-:Y:S01]  /*174f0*/  F2FP.BF16.F32.PACK_AB R76, R98, R76 ;  /* 0x0000004c624c723e */ /* 0x000fe200000010ff */
[C---:B------:R-:W-:Y:S01]  /*17500*/  FADD.FTZ R96, R108.reuse, R96 ;  /* 0x000000606c607221 */ /* 0x040fe20000010000 */
[----:B------:R-:W-:Y:S01]  /*17510*/  F2FP.BF16.F32.PACK_AB R77, R108, R77 ;  /* 0x0000004d6c4d723e */ /* 0x000fe200000010ff */
[----:B------:R-:W1:Y:S01]  /*17520*/  MUFU.EX2 R0, R0 ;  /* 0x0000000000007308 */ /* 0x000e620000000800 */
[----:B------:R-:W-:Y:S01]  /*17530*/  MOV R150, R15 ;  /* 0x0000000f00967202 */ /* 0x000fe20000000f00 */
[----:B------:R-:W-:Y:S01]  /*17540*/  FFMA.FTZ R108, R104, UR4, -R74 ;  /* 0x00000004686c7c23 */ /* 0x000fe2000801084a */
[----:B------:R-:W-:Y:S01]  /*17550*/  MOV R246, R45 ;  /* 0x0000002d00f67202 */ /* 0x000fe20000000f00 */
[----:B------:R-:W-:Y:S01]  /*17560*/  FADD.FTZ R101, R98, R101 ;  /* 0x0000006562657221 */ /* 0x000fe20000010000 */
[----:B------:R-:W-:Y:S01]  /*17570*/  F2FP.BF16.F32.PACK_AB R83, R150, R142 ;  /* 0x0000008e9653723e */ /* 0x000fe200000010ff */
[C---:B-1----:R-:W-:Y:S01]  /*17580*/  FMUL.FTZ R8, R3.reuse, R172 ;  /* 0x000000ac03087220 */ /* 0x042fe20000410000 */
[C---:B------:R-:W-:Y:S01]  /*17590*/  FMUL.FTZ R9, R3.reuse, R173 ;  /* 0x000000ad03097220 */ /* 0x040fe20000410000 */
[C---:B------:R-:W-:Y:S01]  /*175a0*/  FMUL.FTZ R12, R3.reuse, R168 ;  /* 0x000000a8030c7220 */ /* 0x040fe20000410000 */
[C---:B------:R-:W-:Y:S01]  /*175b0*/  FMUL.FTZ R13, R3.reuse, R169 ;  /* 0x000000a9030d7220 */ /* 0x040fe20000410000 */
[-C--:B------:R-:W-:Y:S01]  /*175c0*/  HMMA.16816.F32.BF16 R4, R76, R24.reuse, R4 ;  /* 0x000000184c04723c */ /* 0x080fe20000041804 */
[----:B------:R-:W-:Y:S04]  /*175d0*/  PLOP3.LUT P0, PT, PT, PT, UP0, 0x80, 0x0 ;  /* 0x000000000000781c */ /* 0x000fe80003f0f008 */
[C---:B------:R-:W-:Y:S01]  /*175e0*/  FMUL.FTZ R28, R3.reuse, R176 ;  /* 0x000000b0031c7220 */ /* 0x040fe20000410000 */
[C---:B------:R-:W-:Y:S01]  /*175f0*/  FMUL.FTZ R29, R3.reuse, R177 ;  /* 0x000000b1031d7220 */ /* 0x040fe20000410000 */
[C---:B------:R-:W-:Y:S01]  /*17600*/  FMUL.FTZ R10, R0.reuse, R174 ;  /* 0x000000ae000a7220 */ /* 0x040fe20000410000 */
[C---:B------:R-:W-:Y:S03]  /*17610*/  FMUL.FTZ R11, R0.reuse, R175 ;  /* 0x000000af000b7220 */ /* 0x040fe60000410000 */
[C---:B------:R-:W-:Y:S01]  /*17620*/  FMUL.FTZ R14, R0.reuse, R170 ;  /* 0x000000aa000e7220 */ /* 0x040fe20000410000 */
[C---:B------:R-:W-:Y:S01]  /*17630*/  FMUL.FTZ R15, R0.reuse, R171 ;  /* 0x000000ab000f7220 */ /* 0x040fe20000410000 */
[C---:B------:R-:W-:Y:S01]  /*17640*/  FMUL.FTZ R30, R0.reuse, R178 ;  /* 0x000000b2001e7220 */ /* 0x040fe20000410000 */
[C---:B------:R-:W-:Y:S01]  /*17650*/  FMUL.FTZ R31, R0.reuse, R179 ;  /* 0x000000b3001f7220 */ /* 0x040fe20000410000 */
[C---:B------:R-:W-:Y:S04]  /*17660*/  HMMA.16816.F32.BF16 R8, R80.reuse, R24, R8 ;  /* 0x000000185008723c */ /* 0x040fe80000041808 */
[C---:B------:R-:W-:Y:S01]  /*17670*/  FMUL.FTZ R44, R3.reuse, R188 ;  /* 0x000000bc032c7220 */ /* 0x040fe20000410000 */
[C---:B------:R-:W-:Y:S01]  /*17680*/  FMUL.FTZ R45, R3.reuse, R189 ;  /* 0x000000bd032d7220 */ /* 0x040fe20000410000 */
[-C--:B------:R-:W-:Y:S05]  /*17690*/  HMMA.16816.F32.BF16 R12, R80, R26.reuse, R12 ;  /* 0x0000001a500c723c */ /* 0x080fea000004180c */
[C---:B------:R-:W-:Y:S01]  /*176a0*/  FMUL.FTZ R24, R3.reuse, R180 ;  /* 0x000000b403187220 */ /* 0x040fe20000410000 */
[C---:B------:R-:W-:Y:S05]  /*176b0*/  HMMA.16816.F32.BF16 R16, R76.reuse, R26, R16 ;  /* 0x0000001a4c10723c */ /* 0x040fea0000041810 */
[C---:B------:R-:W-:Y:S01]  /*176c0*/  FMUL.FTZ R25, R3.reuse, R181 ;  /* 0x000000b503197220 */ /* 0x040fe20000410000 */
[-C--:B------:R-:W-:Y:S05]  /*176d0*/  HMMA.16816.F32.BF16 R20, R76, R40.reuse, R20 ;  /* 0x000000284c14723c */ /* 0x080fea0000041814 */
[C---:B------:R-:W-:Y:S01]  /*176e0*/  FMUL.FTZ R26, R0.reuse, R182 ;  /* 0x000000b6001a7220 */ /* 0x040fe20000410000 */
[C---:B------:R-:W-:Y:S01]  /*176f0*/  FMUL.FTZ R27, R0.reuse, R183 ;  /* 0x000000b7001b7220 */ /* 0x040fe20000410000 */
[C---:B------:R-:W-:Y:S06]  /*17700*/  FMUL.FTZ R46, R0.reuse, R190 ;  /* 0x000000be002e7220 */ /* 0x040fec0000410000 */
[C---:B------:R-:W-:Y:S06]  /*17710*/  HMMA.16816.F32.BF16 R24, R80.reuse, R40, R24 ;  /* 0x000000285018723c */ /* 0x040fec0000041818 */
[-C--:B------:R-:W-:Y:S05]  /*17720*/  HMMA.16816.F32.BF16 R28, R80, R42.reuse, R28 ;  /* 0x0000002a501c723c */ /* 0x080fea000004181c */
[C---:B------:R-:W-:Y:S01]  /*17730*/  FMUL.FTZ R40, R3.reuse, R184 ;  /* 0x000000b803287220 */ /* 0x040fe20000410000 */
[C---:B------:R-:W-:Y:S05]  /*17740*/  HMMA.16816.F32.BF16 R32, R76.reuse, R42, R32 ;  /* 0x0000002a4c20723c */ /* 0x040fea0000041820 */
[C---:B------:R-:W-:Y:S01]  /*17750*/  FMUL.FTZ R41, R3.reuse, R185 ;  /* 0x000000b903297220 */ /* 0x040fe20000410000 */
[-C--:B------:R-:W-:Y:S05]  /*17760*/  HMMA.16816.F32.BF16 R36, R76, R56.reuse, R36 ;  /* 0x000000384c24723c */ /* 0x080fea0000041824 */
[C---:B------:R-:W-:Y:S01]  /*17770*/  FMUL.FTZ R42, R0.reuse, R186 ;  /* 0x000000ba002a7220 */ /* 0x040fe20000410000 */
[----:B------:R-:W-:Y:S01]  /*17780*/  FMUL.FTZ R43, R0, R187 ;  /* 0x000000bb002b7220 */ /* 0x000fe20000410000 */
[----:B------:R-:W-:Y:S04]  /*17790*/  IMAD.MOV.U32 R185, RZ, RZ, R122 ;  /* 0x000000ffffb97224 */ /* 0x000fe800078e007a */
[--C-:B------:R-:W-:Y:S02]  /*177a0*/  FFMA.FTZ R122, R116, UR4, -R73.reuse ;  /* 0x00000004747a7c23 */ /* 0x100fe40008010849 */
[C---:B------:R-:W-:Y:S04]  /*177b0*/  HMMA.16816.F32.BF16 R40, R80.reuse, R56, R40 ;  /* 0x000000385028723c */ /* 0x040fe80000041828 */
[----:B------:R-:W-:Y:S03]  /*177c0*/  MUFU.EX2 R122, R122 ;  /* 0x0000007a007a7308 */ /* 0x000fe60000000800 */
[--C-:B------:R-:W-:Y:S01]  /*177d0*/  FFMA.FTZ R56, R252, UR4, -R74.reuse ;  /* 0x00000004fc387c23 */ /* 0x100fe2000801084a */
[C---:B------:R-:W-:Y:S06]  /*177e0*/  FMUL.FTZ R57, R3.reuse, R193 ;  /* 0x000000c103397220 */ /* 0x040fec0000410000 */
[----:B------:R1:W-:Y:S02]  /*177f0*/  MUFU.EX2 R139, R56 ;  /* 0x00000038008b7308 */ /* 0x0003e40000000800 */
[----:B-1----:R-:W-:Y:S01]  /*17800*/  FMUL.FTZ R56, R3, R192 ;  /* 0x000000c003387220 */ /* 0x002fe20000410000 */
[--C-:B---3--:R-:W-:Y:S07]  /*17810*/  FFMA.FTZ R2, R132, UR4, -R73.reuse ;  /* 0x0000000484027c23 */ /* 0x108fee0008010849 */
[----:B------:R2:W-:Y:S02]  /*17820*/  MUFU.EX2 R132, R2 ;  /* 0x0000000200847308 */ /* 0x0005e40000000800 */
[----:B--2---:R-:W-:Y:S01]  /*17830*/  FFMA.FTZ R2, R157, UR4, -R73 ;  /* 0x000000049d027c23 */ /* 0x004fe20008010849 */
[----:B------:R-:W-:Y:S02]  /*17840*/  MOV R157, R161 ;  /* 0x000000a1009d7202 */ /* 0x000fe40000000f00 */
[----:B------:R-:W-:Y:S05]  /*17850*/  MOV R161, R133 ;  /* 0x0000008500a17202 */ /* 0x000fea0000000f00 */
[----:B------:R4:W-:Y:S01]  /*17860*/  MUFU.EX2 R136, R2 ;  /* 0x0000000200887308 */ /* 0x0009e20000000800 */
[----:B------:R-:W-:Y:S02]  /*17870*/  MOV R141, R161 ;  /* 0x000000a1008d7202 */ /* 0x000fe40000000f00 */
[----:B------:R-:W-:Y:S02]  /*17880*/  MOV R161, R209 ;  /* 0x000000d100a17202 */ /* 0x000fe40000000f00 */
[----:B------:R-:W-:Y:S01]  /*17890*/  MOV R209, R86 ;  /* 0x0000005600d17202 */ /* 0x000fe20000000f00 */
[--C-:B----4-:R-:W-:Y:S01]  /*178a0*/  FFMA.FTZ R2, R156, UR4, -R74.reuse ;  /* 0x000000049c027c23 */ /* 0x110fe2000801084a */
[----:B------:R-:W-:Y:S01]  /*178b0*/  MOV R156, R164 ;  /* 0x000000a4009c7202 */ /* 0x000fe20000000f00 */
[----:B------:R-:W-:Y:S02]  /*178c0*/  IMAD.MOV.U32 R164, RZ, RZ, R47 ;  /* 0x000000ffffa47224 */ /* 0x000fe400078e002f */
[C---:B------:R-:W-:Y:S01]  /*178d0*/  FMUL.FTZ R47, R0.reuse, R191 ;  /* 0x000000bf002f7220 */ /* 0x040fe20000410000 */
[----:B------:R1:W-:Y:S06]  /*178e0*/  MUFU.EX2 R133, R2 ;  /* 0x0000000200857308 */ /* 0x0003ec0000000800 */
[-C--:B------:R-:W-:Y:S06]  /*178f0*/  HMMA.16816.F32.BF16 R44, R80, R58.reuse, R44 ;  /* 0x0000003a502c723c */ /* 0x080fec000004182c */
[C---:B------:R-:W-:Y:S05]  /*17900*/  HMMA.16816.F32.BF16 R48, R76.reuse, R58, R48 ;  /* 0x0000003a4c30723c */ /* 0x040fea0000041830 */
[--C-:B-1----:R-:W-:Y:S01]  /*17910*/  FFMA.FTZ R2, R149, UR4, -R74.reuse ;  /* 0x0000000495027c23 */ /* 0x102fe2000801084a */
[----:B------:R-:W-:Y:S01]  /*17920*/  IMAD.MOV.U32 R149, RZ, RZ, R211 ;  /* 0x000000ffff957224 */ /* 0x000fe200078e00d3 */
[----:B------:R-:W-:Y:S01]  /*17930*/  MOV R211, R87 ;  /* 0x0000005700d37202 */ /* 0x000fe20000000f00 */
[----:B------:R-:W-:Y:S01]  /*17940*/  FFMA.FTZ R58, R251, UR4, -R74 ;  /* 0x00000004fb3a7c23 */ /* 0x000fe2000801084a */
[----:B------:R1:W-:Y:S01]  /*17950*/  MUFU.EX2 R146, R2 ;  /* 0x0000000200927308 */ /* 0x0003e20000000800 */
[----:B------:R-:W2:Y:S01]  /*17960*/  LDSM.16.MT88.4 R84, [R218+0x8000] ;  /* 0x00800000da54783b */ /* 0x000ea20000004200 */
[----:B------:R-:W-:Y:S08]  /*17970*/  FMUL.FTZ R59, R0, R195 ;  /* 0x000000c3003b7220 */ /* 0x000ff00000410000 */
[----:B------:R3:W-:Y:S01]  /*17980*/  MUFU.EX2 R162, R58 ;  /* 0x0000003a00a27308 */ /* 0x0007e20000000800 */
[--C-:B-1----:R-:W-:Y:S09]  /*17990*/  FFMA.FTZ R2, R250, UR4, -R73.reuse ;  /* 0x00000004fa027c23 */ /* 0x102ff20008010849 */
[----:B------:R1:W-:Y:S01]  /*179a0*/  MUFU.EX2 R145, R2 ;  /* 0x0000000200917308 */ /* 0x0003e20000000800 */
[----:B---3--:R-:W-:Y:S01]  /*179b0*/  FMUL.FTZ R58, R0, R194 ;  /* 0x000000c2003a7220 */ /* 0x008fe20000410000 */
[----:B-1----:R-:W-:Y:S01]  /*179c0*/  FFMA.FTZ R2, R166, UR4, -R73 ;  /* 0x00000004a6027c23 */ /* 0x002fe20008010849 */
[----:B------:R-:W-:Y:S01]  /*179d0*/  IMAD.MOV.U32 R166, RZ, RZ, R141 ;  /* 0x000000ffffa67224 */ /* 0x000fe200078e008d */
[----:B------:R-:W-:Y:S01]  /*179e0*/  MOV R141, R149 ;  /* 0x00000095008d7202 */ /* 0x000fe20000000f00 */
[-C--:B--2---:R-:W-:Y:S05]  /*179f0*/  HMMA.16816.F32.BF16 R52, R76, R84.reuse, R52 ;  /* 0x000000544c34723c */ /* 0x084fea0000041834 */
[----:B------:R1:W-:Y:S01]  /*17a00*/  MUFU.EX2 R144, R2 ;  /* 0x0000000200907308 */ /* 0x0003e20000000800 */
[----:B------:R-:W-:Y:S01]  /*17a10*/  IMAD.MOV.U32 R149, RZ, RZ, R148 ;  /* 0x000000ffff957224 */ /* 0x000fe200078e0094 */
[----:B------:R-:W-:Y:S04]  /*17a20*/  MOV R148, R153 ;  /* 0x0000009900947202 */ /* 0x000fe80000000f00 */
[----:B------:R-:W-:Y:S01]  /*17a30*/  MOV R153, R152 ;  /* 0x0000009800997202 */ /* 0x000fe20000000f00 */
[----:B------:R-:W-:Y:S01]  /*17a40*/  IMAD.MOV.U32 R152, RZ, RZ, R157 ;  /* 0x000000ffff987224 */ /* 0x000fe200078e009d */
[----:B------:R-:W-:Y:S01]  /*17a50*/  MOV R157, R215 ;  /* 0x000000d7009d7202 */ /* 0x000fe20000000f00 */
[C---:B------:R-:W-:Y:S01]  /*17a60*/  HMMA.16816.F32.BF16 R56, R80.reuse, R84, R56 ;  /* 0x000000545038723c */ /* 0x040fe20000041838 */
[----:B------:R-:W2:Y:S03]  /*17a70*/  LDL.LU R215, [R1+0xa4] ;  /* 0x0000a40001d77983 */ /* 0x000ea60000300800 */
[----:B------:R-:W-:Y:S02]  /*17a80*/  MOV R159, R141 ;  /* 0x0000008d009f7202 */ /* 0x000fe40000000f00 */
[----:B------:R-:W-:Y:S01]  /*17a90*/  MOV R158, R149 ;  /* 0x00000095009e7202 */ /* 0x000fe20000000f00 */
[----:B------:R-:W-:Y:S01]  /*17aa0*/  IMAD.MOV.U32 R149, RZ, RZ, R157 ;  /* 0x000000ffff957224 */ /* 0x000fe200078e009d */
[----:B------:R-:W-:Y:S03]  /*17ab0*/  MOV R141, R152 ;  /* 0x00000098008d7202 */ /* 0x000fe60000000f00 */
[--C-:B-1----:R-:W-:Y:S01]  /*17ac0*/  FFMA.FTZ R2, R167, UR4, -R75.reuse ;  /* 0x00000004a7027c23 */ /* 0x102fe2000801084b */
[----:B------:R-:W-:Y:S01]  /*17ad0*/  MOV R167, R127 ;  /* 0x0000007f00a77202 */ /* 0x000fe20000000f00 */
[----:B------:R-:W-:Y:S02]  /*17ae0*/  IMAD.MOV.U32 R152, RZ, RZ, R62 ;  /* 0x000000ffff987224 */ /* 0x000fe400078e003e */
[----:B------:R-:W-:Y:S01]  /*17af0*/  FMUL.FTZ R62, R0, R198 ;  /* 0x000000c6003e7220 */ /* 0x000fe20000410000 */
[----:B------:R1:W-:Y:S01]  /*17b00*/  MUFU.EX2 R127, R2 ;  /* 0x00000002007f7308 */ /* 0x0003e20000000800 */
[----:B------:R-:W-:Y:S01]  /*17b10*/  MOV R157, R61 ;  /* 0x0000003d009d7202 */ /* 0x000fe20000000f00 */
[----:B------:R-:W-:Y:S08]  /*17b20*/  FMUL.FTZ R61, R3, R197 ;  /* 0x000000c5033d7220 */ /* 0x000ff00000410000 */
[----:B------:R-:W-:Y:S01]  /*17b30*/  MUFU.EX2 R198, R88 ;  /* 0x0000005800c67308 */ /* 0x000fe20000000800 */
[----:B-1----:R-:W-:Y:S01]  /*17b40*/  FFMA.FTZ R2, R166, UR4, -R75 ;  /* 0x00000004a6027c23 */ /* 0x002fe2000801084b */
[----:B------:R-:W-:Y:S08]  /*17b50*/  IMAD.MOV.U32 R166, RZ, RZ, R137 ;  /* 0x000000ffffa67224 */ /* 0x000ff000078e0089 */
[----:B------:R1:W3:Y:S02]  /*17b60*/  MUFU.EX2 R137, R2 ;  /* 0x0000000200897308 */ /* 0x0002e40000000800 */
[--C-:B-1----:R-:W-:Y:S01]  /*17b70*/  FFMA.FTZ R2, R167, UR4, -R75.reuse ;  /* 0x00000004a7027c23 */ /* 0x102fe2000801084b */
[----:B---3--:R-:W-:Y:S01]  /*17b80*/  F2FP.BF16.F32.PACK_AB R84, R137, R127 ;  /* 0x0000007f8954723e */ /* 0x008fe200000010ff */
[----:B------:R-:W-:Y:S01]  /*17b90*/  IMAD.MOV.U32 R167, RZ, RZ, R148 ;  /* 0x000000ffffa77224 */ /* 0x000fe200078e0094 */
[----:B------:R-:W-:Y:S05]  /*17ba0*/  MOV R148, R156 ;  /* 0x0000009c00947202 */ /* 0x000fea0000000f00 */
[----:B------:R1:W-:Y:S01]  /*17bb0*/  MUFU.EX2 R138, R2 ;  /* 0x00000002008a7308 */ /* 0x0003e20000000800 */
[----:B------:R-:W-:Y:S01]  /*17bc0*/  MOV R156, R60 ;  /* 0x0000003c009c7202 */ /* 0x000fe20000000f00 */
[----:B------:R-:W-:Y:S08]  /*17bd0*/  FMUL.FTZ R60, R3, R196 ;  /* 0x000000c4033c7220 */ /* 0x000ff00000410000 */
[----:B------:R-:W-:Y:S01]  /*17be0*/  MUFU.EX2 R196, R89 ;  /* 0x0000005900c47308 */ /* 0x000fe20000000800 */
[----:B-1----:R-:W-:Y:S01]  /*17bf0*/  FFMA.FTZ R2, R166, UR4, -R75 ;  /* 0x00000004a6027c23 */ /* 0x002fe2000801084b */
[----:B------:R-:W-:Y:S02]  /*17c00*/  MOV R166, R153 ;  /* 0x0000009900a67202 */ /* 0x000fe40000000f00 */
[----:B------:R-:W-:Y:S06]  /*17c10*/  MOV R153, R63 ;  /* 0x0000003f00997202 */ /* 0x000fec0000000f00 */
[----:B------:R1:W3:Y:S01]  /*17c20*/  MUFU.EX2 R163, R2 ;  /* 0x0000000200a37308 */ /* 0x0002e20000000800 */
[----:B------:R-:W-:Y:S07]  /*17c30*/  FMUL.FTZ R63, R0, R199 ;  /* 0x000000c7003f7220 */ /* 0x000fee0000410000 */
[-C--:B------:R-:W-:Y:S01]  /*17c40*/  HMMA.16816.F32.BF16 R60, R80, R86.reuse, R60 ;  /* 0x00000056503c723c */ /* 0x080fe2000004183c */
[----:B------:R-:W4:Y:S05]  /*17c50*/  LDSM.16.MT88.4 R80, [R216+0x8800] ;  /* 0x00880000d850783b */ /* 0x000f2a0000004200 */
[----:B------:R-:W-:Y:S05]  /*17c60*/  HMMA.16816.F32.BF16 R64, R76, R86, R64 ;  /* 0x000000564c40723c */ /* 0x000fea0000041840 */
[----:B-1----:R-:W-:Y:S01]  /*17c70*/  FFMA.FTZ R2, R159, UR4, -R100 ;  /* 0x000000049f027c23 */ /* 0x002fe20008010864 */
[----:B------:R-:W-:Y:S01]  /*17c80*/  IMAD.MOV.U32 R159, RZ, RZ, R158 ;  /* 0x000000ffff9f7224 */ /* 0x000fe200078e009e */
[----:B------:R-:W-:Y:S02]  /*17c90*/  MOV R158, R167 ;  /* 0x000000a7009e7202 */ /* 0x000fe40000000f00 */
[----:B------:R1:W-:Y:S02]  /*17ca0*/  MUFU.EX2 R154, R2 ;  /* 0x00000002009a7308 */ /* 0x0003e40000000800 */
        /* <DEDUP_REMOVED lines=8> */
[----:B------:R-:W-:Y:S01]  /*17d30*/  MOV R155, R158 ;  /* 0x0000009e009b7202 */ /* 0x000fe20000000f00 */
[----:B------:R-:W2:Y:S01]  /*17d40*/  LDL.LU R160, [R1+0x88] ;  /* 0x0000880001a07983 */ /* 0x000ea20000300800 */
[----:B------:R-:W-:Y:S01]  /*17d50*/  IMAD.MOV.U32 R158, RZ, RZ, R141 ;  /* 0x000000ffff9e7224 */ /* 0x000fe200078e008d */
[----:B------:R-:W-:Y:S01]  /*17d60*/  MOV R141, R148 ;  /* 0x00000094008d7202 */ /* 0x000fe20000000f00 */
[----:B------:R-:W-:Y:S02]  /*17d70*/  IMAD.MOV.U32 R148, RZ, RZ, R153 ;  /* 0x000000ffff947224 */ /* 0x000fe400078e0099 */
[----:B-1----:R-:W-:Y:S01]  /*17d80*/  FFMA.FTZ R2, R159, UR4, -R100 ;  /* 0x000000049f027c23 */ /* 0x002fe20008010864 */
[----:B------:R-:W-:Y:S01]  /*17d90*/  IMAD.MOV.U32 R153, RZ, RZ, R156 ;  /* 0x000000ffff997224 */ /* 0x000fe200078e009c */
[----:B------:R-:W-:Y:S02]  /*17da0*/  MOV R159, R167 ;  /* 0x000000a7009f7202 */ /* 0x000fe40000000f00 */
[----:B------:R-:W-:Y:S02]  /*17db0*/  MOV R167, R149 ;  /* 0x0000009500a77202 */ /* 0x000fe40000000f00 */
[----:B------:R-:W-:Y:S02]  /*17dc0*/  MOV R149, R152 ;  /* 0x0000009800957202 */ /* 0x000fe40000000f00 */
[----:B------:R-:W-:Y:S02]  /*17dd0*/  MOV R152, R157 ;  /* 0x0000009d00987202 */ /* 0x000fe40000000f00 */
[----:B------:R1:W4:Y:S01]  /*17de0*/  MUFU.EX2 R157, R2 ;  /* 0x00000002009d7308 */ /* 0x0003220000000800 */
[----:B------:R-:W-:Y:S02]  /*17df0*/  MOV R151, R159 ;  /* 0x0000009f00977202 */ /* 0x000fe40000000f00 */
[----:B------:R-:W-:Y:S01]  /*17e00*/  MOV R159, R167 ;  /* 0x000000a7009f7202 */ /* 0x000fe20000000f00 */
[----:B------:R-:W-:Y:S01]  /*17e10*/  IMAD.MOV.U32 R167, RZ, RZ, R149 ;  /* 0x000000ffffa77224 */ /* 0x000fe200078e0095 */
[----:B------:R-:W-:Y:S02]  /*17e20*/  F2FP.BF16.F32.PACK_AB R77, R146, R133 ;  /* 0x00000085924d723e */ /* 0x000fe400000010ff */
[----:B------:R-:W-:Y:S02]  /*17e30*/  F2FP.BF16.F32.PACK_AB R78, R144, R145 ;  /* 0x00000091904e723e */ /* 0x000fe400000010ff */
[----:B------:R-:W-:Y:S02]  /*17e40*/  F2FP.BF16.F32.PACK_AB R79, R162, R139 ;  /* 0x0000008ba24f723e */ /* 0x000fe400000010ff */
[----:B------:R-:W-:Y:S02]  /*17e50*/  F2FP.BF16.F32.PACK_AB R76, R136, R132 ;  /* 0x00000084884c723e */ /* 0x000fe400000010ff */
[----:B---3--:R-:W-:Y:S01]  /*17e60*/  F2FP.BF16.F32.PACK_AB R86, R163, R138 ;  /* 0x0000008aa356723e */ /* 0x008fe200000010ff */
[----:B-1----:R-:W-:Y:S01]  /*17e70*/  FFMA.FTZ R2, R155, UR4, -R100 ;  /* 0x000000049b027c23 */ /* 0x002fe20008010864 */
[----:B------:R-:W-:Y:S01]  /*17e80*/  IMAD.MOV.U32 R155, RZ, RZ, R158 ;  /* 0x000000ffff9b7224 */ /* 0x000fe200078e009e */
[----:B------:R-:W-:Y:S02]  /*17e90*/  MOV R158, R141 ;  /* 0x0000008d009e7202 */ /* 0x000fe40000000f00 */
[-C--:B----4-:R-:W-:Y:S03]  /*17ea0*/  HMMA.16816.F32.BF16 R4, R76, R80.reuse, R4 ;  /* 0x000000504c04723c */ /* 0x090fe60000041804 */
[----:B------:R-:W-:Y:S02]  /*17eb0*/  F2FP.BF16.F32.PACK_AB R85, R157, R154 ;  /* 0x0000009a9d55723e */ /* 0x000fe400000010ff */
[----:B--2---:R-:W-:Y:S02]  /*17ec0*/  MOV R156, R160 ;  /* 0x000000a0009c7202 */ /* 0x004fe40000000f00 */
[----:B------:R-:W-:Y:S01]  /*17ed0*/  MOV R160, R165 ;  /* 0x000000a500a07202 */ /* 0x000fe20000000f00 */
[----:B------:R-:W-:Y:S03]  /*17ee0*/  IMAD.MOV.U32 R165, RZ, RZ, R209 ;  /* 0x000000ffffa57224 */ /* 0x000fe600078e00d1 */
[----:B------:R-:W-:Y:S02]  /*17ef0*/  MOV R209, R211 ;  /* 0x000000d300d17202 */ /* 0x000fe40000000f00 */
[----:B------:R-:W2:Y:S01]  /*17f00*/  LDL.LU R211, [R1+0x84] ;  /* 0x0000840001d37983 */ /* 0x000ea20000300800 */
[----:B------:R-:W-:Y:S02]  /*17f10*/  MOV R149, R156 ;  /* 0x0000009c00957202 */ /* 0x000fe40000000f00 */
[----:B------:R-:W-:Y:S02]  /*17f20*/  MOV R156, R160 ;  /* 0x000000a0009c7202 */ /* 0x000fe40000000f00 */
[----:B------:R1:W-:Y:S02]  /*17f30*/  MUFU.EX2 R160, R2 ;  /* 0x0000000200a07308 */ /* 0x0003e40000000800 */
[----:B-1----:R-:W-:Y:S01]  /*17f40*/  FFMA.FTZ R2, R151, UR4, -R100 ;  /* 0x0000000497027c23 */ /* 0x002fe20008010864 */
[----:B------:R-:W-:Y:S01]  /*17f50*/  MOV R151, R155 ;  /* 0x0000009b00977202 */ /* 0x000fe20000000f00 */
[----:B------:R-:W-:Y:S01]  /*17f60*/  IMAD.MOV.U32 R155, RZ, RZ, R159 ;  /* 0x000000ffff9b7224 */ /* 0x000fe200078e009f */
[----:B------:R-:W-:Y:S02]  /*17f70*/  MOV R159, R158 ;  /* 0x0000009e009f7202 */ /* 0x000fe40000000f00 */
[----:B------:R-:W-:Y:S01]  /*17f80*/  MOV R158, R167 ;  /* 0x000000a7009e7202 */ /* 0x000fe20000000f00 */
[----:B------:R-:W-:Y:S02]  /*17f90*/  IMAD.MOV.U32 R167, RZ, RZ, R161 ;  /* 0x000000ffffa77224 */ /* 0x000fe400078e00a1 */
[----:B------:R-:W1:Y:S02]  /*17fa0*/  MUFU.EX2 R161, R2 ;  /* 0x0000000200a17308 */ /* 0x000e640000000800 */
[----:B-1----:R-:W-:Y:S07]  /*17fb0*/  F2FP.BF16.F32.PACK_AB R87, R161, R160 ;  /* 0x000000a0a157723e */ /* 0x002fee00000010ff */
        /* <DEDUP_REMOVED lines=12> */
[C---:B------:R-:W-:Y:S05]  /*18080*/  HMMA.16816.F32.BF16 R48, R76.reuse, R82, R48 ;  /* 0x000000524c30723c */ /* 0x040fea0000041830 */
[----:B--2---:R-:W-:Y:S01]  /*18090*/  IMAD.MOV.U32 R141, RZ, RZ, R211 ;  /* 0x000000ffff8d7224 */ /* 0x004fe200078e00d3 */
[----:B------:R-:W-:Y:S02]  /*180a0*/  MOV R211, R225 ;  /* 0x000000e100d37202 */ /* 0x000fe40000000f00 */
[----:B------:R2:W5:Y:S04]  /*180b0*/  LDL.LU R225, [R1+0x138] ;  /* 0x0001380001e17983 */ /* 0x0005680000300800 */
[----:B------:R-:W3:Y:S04]  /*180c0*/  LDL.LU R147, [R1+0x78] ;  /* 0x0000780001937983 */ /* 0x000ee80000300800 */
[----:B------:R-:W4:Y:S01]  /*180d0*/  LDL.LU R143, [R1+0x70] ;  /* 0x00007000018f7983 */ /* 0x000f220000300800 */
[----:B---3--:R-:W-:Y:S01]  /*180e0*/  FFMA.FTZ R2, R147, UR4, -R73 ;  /* 0x0000000493027c23 */ /* 0x008fe20008010849 */
[----:B------:R-:W-:Y:S02]  /*180f0*/  MOV R147, R151 ;  /* 0x0000009700937202 */ /* 0x000fe40000000f00 */
[----:B------:R-:W-:Y:S02]  /*18100*/  MOV R151, R155 ;  /* 0x0000009b00977202 */ /* 0x000fe40000000f00 */
[----:B------:R4:W-:Y:S01]  /*18110*/  MUFU.EX2 R155, R2 ;  /* 0x00000002009b7308 */ /* 0x0009e20000000800 */
[----:B------:R-:W-:Y:S01]  /*18120*/  IMAD.MOV.U32 R172, RZ, RZ, R147 ;  /* 0x000000ffffac7224 */ /* 0x000fe200078e0093 */
[----:B------:R-:W-:Y:S01]  /*18130*/  MOV R147, R159 ;  /* 0x0000009f00937202 */ /* 0x000fe20000000f00 */
[----:B----4-:R-:W-:Y:S01]  /*18140*/  FFMA.FTZ R2, R143, UR4, -R73 ;  /* 0x000000048f027c23 */ /* 0x010fe20008010849 */
[----:B------:R-:W-:Y:S01]  /*18150*/  MOV R143, R151 ;  /* 0x00000097008f7202 */ /* 0x000fe20000000f00 */
[----:B------:R-:W-:Y:S01]  /*18160*/  IMAD.MOV.U32 R151, RZ, RZ, R158 ;  /* 0x000000ffff977224 */ /* 0x000fe200078e009e */
[----:B------:R-:W-:Y:S04]  /*18170*/  MOV R158, R167 ;  /* 0x000000a7009e7202 */ /* 0x000fe80000000f00 */
[----:B------:R1:W-:Y:S01]  /*18180*/  MUFU.EX2 R159, R2 ;  /* 0x00000002009f7308 */ /* 0x0003e20000000800 */
        /* <DEDUP_REMOVED lines=9> */
[----:B------:R-:W3:Y:S01]  /*18220*/  LDL.LU R248, [R1+0x90] ;  /* 0x0000900001f87983 */ /* 0x000ee20000300800 */
[----:B------:R-:W-:Y:S01]  /*18230*/  IMAD.MOV.U32 R143, RZ, RZ, R151 ;  /* 0x000000ffff8f7224 */ /* 0x000fe200078e0097 */
[----:B------:R-:W-:Y:S02]  /*18240*/  MOV R151, R167 ;  /* 0x000000a700977202 */ /* 0x000fe40000000f00 */
[----:B------:R-:W-:Y:S01]  /*18250*/  MOV R167, R141 ;  /* 0x0000008d00a77202 */ /* 0x000fe20000000f00 */
[----:B-1----:R-:W-:Y:S01]  /*18260*/  FFMA.FTZ R2, R172, UR4, -R74 ;  /* 0x00000004ac027c23 */ /* 0x002fe2000801084a */
[----:B------:R-:W-:Y:S01]  /*18270*/  MOV R172, R147 ;  /* 0x0000009300ac7202 */ /* 0x000fe20000000f00 */
[----:B------:R-:W-:Y:S01]  /*18280*/  IMAD.MOV.U32 R141, RZ, RZ, R153 ;  /* 0x000000ffff8d7224 */ /* 0x000fe200078e0099 */
[----:B------:R-:W-:Y:S01]  /*18290*/  MOV R147, R158 ;  /* 0x0000009e00937202 */ /* 0x000fe20000000f00 */
[----:B------:R1:W-:Y:S01]  /*182a0*/  MUFU.EX2 R153, R2 ;  /* 0x0000000200997308 */ /* 0x0003e20000000800 */
[----:B------:R-:W-:Y:S01]  /*182b0*/  IMAD.MOV.U32 R158, RZ, RZ, R166 ;  /* 0x000000ffff9e7224 */ /* 0x000fe200078e00a6 */
[----:B------:R-:W-:Y:S02]  /*182c0*/  MOV R166, R149 ;  /* 0x0000009500a67202 */ /* 0x000fe40000000f00 */
[----:B------:R-:W-:Y:S02]  /*182d0*/  MOV R149, R240 ;  /* 0x000000f000957202 */ /* 0x000fe40000000f00 */
[----:B------:R-:W-:Y:S01]  /*182e0*/  MOV R240, R238 ;  /* 0x000000ee00f07202 */ /* 0x000fe20000000f00 */
[----:B-1----:R-:W-:Y:S01]  /*182f0*/  FFMA.FTZ R2, R173, UR4, -R74 ;  /* 0x00000004ad027c23 */ /* 0x002fe2000801084a */
[----:B------:R-:W-:Y:S02]  /*18300*/  MOV R173, R172 ;  /* 0x000000ac00ad7202 */ /* 0x000fe40000000f00 */
[----:B------:R-:W-:Y:S01]  /*18310*/  MOV R172, R143 ;  /* 0x0000008f00ac7202 */ /* 0x000fe20000000f00 */
[----:B------:R-:W-:Y:S01]  /*18320*/  IMAD.MOV.U32 R143, RZ, RZ, R147 ;  /* 0x000000ffff8f7224 */ /* 0x000fe200078e0093 */
[----:B------:R-:W-:Y:S01]  /*18330*/  MOV R147, R151 ;  /* 0x0000009700937202 */ /* 0x000fe20000000f00 */
[----:B------:R-:W-:Y:S01]  /*18340*/  IMAD.MOV.U32 R174, RZ, RZ, R173 ;  /* 0x000000ffffae7224 */ /* 0x000fe200078e00ad */
[----:B------:R-:W-:Y:S02]  /*18350*/  MOV R151, R158 ;  /* 0x0000009e00977202 */ /* 0x000fe40000000f00 */
[----:B------:R1:W-:Y:S01]  /*18360*/  MUFU.EX2 R158, R2 ;  /* 0x00000002009e7308 */ /* 0x0003e20000000800 */
        /* <DEDUP_REMOVED lines=8> */
[----:B-1----:R-:W-:Y:S01]  /*183f0*/  FFMA.FTZ R2, R174, UR4, -R74 ;  /* 0x00000004ae027c23 */ /* 0x002fe2000801084a */
[----:B------:R-:W-:Y:S01]  /*18400*/  IMAD.MOV.U32 R174, RZ, RZ, R173 ;  /* 0x000000ffffae7224 */ /* 0x000fe200078e00ad */
[----:B------:R-:W-:Y:S02]  /*18410*/  MOV R173, R172 ;  /* 0x000000ac00ad7202 */ /* 0x000fe40000000f00 */
[----:B------:R1:W-:Y:S01]  /*18420*/  MUFU.EX2 R175, R2 ;  /* 0x0000000200af7308 */ /* 0x0003e20000000800 */
[----:B------:R-:W-:Y:S01]  /*18430*/  MOV R172, R143 ;  /* 0x0000008f00ac7202 */ /* 0x000fe20000000f00 */
[----:B------:R-:W-:Y:S01]  /*18440*/  IMAD.MOV.U32 R143, RZ, RZ, R147 ;  /* 0x000000ffff8f7224 */ /* 0x000fe200078e0093 */
[----:B------:R-:W-:Y:S02]  /*18450*/  MOV R147, R151 ;  /* 0x0000009700937202 */ /* 0x000fe40000000f00 */
[----:B------:R-:W-:Y:S01]  /*18460*/  MOV R151, R167 ;  /* 0x000000a700977202 */ /* 0x000fe20000000f00 */
[----:B------:R-:W-:Y:S01]  /*18470*/  IMAD.MOV.U32 R167, RZ, RZ, R166 ;  /* 0x000000ffffa77224 */ /* 0x000fe200078e00a6 */
[----:B------:R-:W-:Y:S01]  /*18480*/  MOV R166, R141 ;  /* 0x0000008d00a67202 */ /* 0x000fe20000000f00 */
[----:B-1----:R-:W-:Y:S01]  /*18490*/  FFMA.FTZ R2, R174, UR4, -R74 ;  /* 0x00000004ae027c23 */ /* 0x002fe2000801084a */
[----:B------:R-:W-:Y:S02]  /*184a0*/  MOV R174, R173 ;  /* 0x000000ad00ae7202 */ /* 0x000fe40000000f00 */
[----:B------:R-:W-:Y:S01]  /*184b0*/  MOV R173, R172 ;  /* 0x000000ac00ad7202 */ /* 0x000fe20000000f00 */
[----:B------:R1:W-:Y:S01]  /*184c0*/  MUFU.EX2 R197, R2 ;  /* 0x0000000200c57308 */ /* 0x0003e20000000800 */
[----:B------:R-:W-:Y:S01]  /*184d0*/  IMAD.MOV.U32 R172, RZ, RZ, R143 ;  /* 0x000000ffffac7224 */ /* 0x000fe200078e008f */
[----:B------:R-:W-:Y:S02]  /*184e0*/  MOV R143, R147 ;  /* 0x00000093008f7202 */ /* 0x000fe40000000f00 */
[----:B------:R-:W-:Y:S01]  /*184f0*/  MOV R147, R151 ;  /* 0x0000009700937202 */ /* 0x000fe20000000f00 */
[----:B------:R-:W-:Y:S01]  /*18500*/  IMAD.MOV.U32 R151, RZ, RZ, R167 ;  /* 0x000000ffff977224 */ /* 0x000fe200078e00a7 */
[----:B------:R-:W-:Y:S02]  /*18510*/  MOV R167, R166 ;  /* 0x000000a600a77202 */ /* 0x000fe40000000f00 */
[----:B------:R-:W-:Y:S02]  /*18520*/  MOV R168, R173 ;  /* 0x000000ad00a87202 */ /* 0x000fe40000000f00 */
[----:B------:R-:W-:Y:S01]  /*18530*/  MOV R173, R143 ;  /* 0x0000008f00ad7202 */ /* 0x000fe20000000f00 */
[----:B------:R-:W-:Y:S02]  /*18540*/  IMAD.MOV.U32 R143, RZ, RZ, R151 ;  /* 0x000000ffff8f7224 */ /* 0x000fe400078e0097 */
[----:B-1----:R-:W-:Y:S01]  /*18550*/  FFMA.FTZ R2, R174, UR4, -R75 ;  /* 0x00000004ae027c23 */ /* 0x002fe2000801084b */
[----:B------:R-:W-:Y:S01]  /*18560*/  IMAD.MOV.U32 R174, RZ, RZ, R172 ;  /* 0x000000ffffae7224 */ /* 0x000fe200078e00ac */
[----:B------:R-:W-:Y:S02]  /*18570*/  MOV R172, R147 ;  /* 0x0000009300ac7202 */ /* 0x000fe40000000f00 */
[----:B------:R-:W-:Y:S01]  /*18580*/  MOV R147, R167 ;  /* 0x000000a700937202 */ /* 0x000fe20000000f00 */
[----:B---3--:R-:W-:Y:S02]  /*18590*/  IMAD.MOV.U32 R238, RZ, RZ, R248 ;  /* 0x000000ffffee7224 */ /* 0x008fe400078e00f8 */
[----:B------:R-:W3:Y:S02]  /*185a0*/  LDL.LU R248, [R1+0x68] ;  /* 0x0000680001f87983 */ /* 0x000ee40000300800 */
[----:B------:R-:W-:Y:S05]  /*185b0*/  IMAD.MOV.U32 R149, RZ, RZ, R238 ;  /* 0x000000ffff957224 */ /* 0x000fea00078e00ee */
[----:B------:R-:W-:Y:S04]  /*185c0*/  MOV R141, R149 ;  /* 0x00000095008d7202 */ /* 0x000fe80000000f00 */
[----:B------:R-:W-:Y:S04]  /*185d0*/  MOV R166, R141 ;  /* 0x0000008d00a67202 */ /* 0x000fe80000000f00 */
[----:B------:R-:W-:Y:S02]  /*185e0*/  MOV R151, R166 ;  /* 0x000000a600977202 */ /* 0x000fe40000000f00 */
[----:B---3--:R-:W-:Y:S02]  /*185f0*/  MOV R238, R248 ;  /* 0x000000f800ee7202 */ /* 0x008fe40000000f00 */
[----:B------:R-:W-:Y:S02]  /*18600*/  MOV R248, R242 ;  /* 0x000000f200f87202 */ /* 0x000fe40000000f00 */
[----:B------:R-:W3:Y:S01]  /*18610*/  LDL.LU R242, [R1+0xa8] ;  /* 0x0000a80001f27983 */ /* 0x000ee20000300800 */
[----:B------:R-:W-:Y:S01]  /*18620*/  IMAD.MOV.U32 R149, RZ, RZ, R238 ;  /* 0x000000ffff957224 */ /* 0x000fe200078e00ee */
[----:B------:R-:W-:Y:S03]  /*18630*/  MOV R238, R248 ;  /* 0x000000f800ee7202 */ /* 0x000fe60000000f00 */
[----:B------:R-:W-:Y:S01]  /*18640*/  IMAD.MOV.U32 R141, RZ, RZ, R149 ;  /* 0x000000ffff8d7224 */ /* 0x000fe200078e0095 */
[----:B------:R-:W-:Y:S03]  /*18650*/  MOV R149, R148 ;  /* 0x0000009400957202 */ /* 0x000fe60000000f00 */
[----:B------:R-:W-:Y:S01]  /*18660*/  IMAD.MOV.U32 R167, RZ, RZ, R141 ;  /* 0x000000ffffa77224 */ /* 0x000fe200078e008d */
[----:B------:R-:W-:Y:S01]  /*18670*/  MOV R166, R149 ;  /* 0x0000009500a67202 */ /* 0x000fe20000000f00 */
[----:B------:R-:W-:Y:S02]  /*18680*/  IMAD.MOV.U32 R149, RZ, RZ, R152 ;  /* 0x000000ffff957224 */ /* 0x000fe400078e0098 */
[----:B------:R1:W-:Y:S02]  /*18690*/  MUFU.EX2 R152, R2 ;  /* 0x0000000200987308 */ /* 0x0003e40000000800 */
[----:B-1----:R-:W-:Y:S01]  /*186a0*/  FFMA.FTZ R2, R168, UR4, -R75 ;  /* 0x00000004a8027c23 */ /* 0x002fe2000801084b */
[----:B------:R-:W-:Y:S02]  /*186b0*/  MOV R168, R174 ;  /* 0x000000ae00a87202 */ /* 0x000fe40000000f00 */
[----:B------:R-:W-:Y:S05]  /*186c0*/  MOV R174, R173 ;  /* 0x000000ad00ae7202 */ /* 0x000fea0000000f00 */
[----:B------:R1:W4:Y:S01]  /*186d0*/  MUFU.EX2 R169, R2 ;  /* 0x0000000200a97308 */ /* 0x0003220000000800 */
[----:B------:R-:W-:Y:S01]  /*186e0*/  IMAD.MOV.U32 R173, RZ, RZ, R172 ;  /* 0x000000ffffad7224 */ /* 0x000fe200078e00ac */
        /* <DEDUP_REMOVED lines=8> */
[----:B------:R-:W-:Y:S01]  /*18770*/  FFMA.FTZ R89, R170, UR4, -R75 ;  /* 0x00000004aa597c23 */ /* 0x000fe2000801084b */
        /* <DEDUP_REMOVED lines=8> */
[----:B------:R-:W-:Y:S01]  /*18800*/  MOV R143, R147 ;  /* 0x00000093008f7202 */ /* 0x000fe20000000f00 */
[----:B------:R-:W-:Y:S01]  /*18810*/  IMAD.MOV.U32 R171, RZ, RZ, R168 ;  /* 0x000000ffffab7224 */ /* 0x000fe200078e00a8 */
[----:B------:R-:W-:Y:S02]  /*18820*/  MOV R168, R172 ;  /* 0x000000ac00a87202 */ /* 0x000fe40000000f00 */
[----:B------:R-:W-:Y:S01]  /*18830*/  MOV R147, R151 ;  /* 0x0000009700937202 */ /* 0x000fe20000000f00 */
[----:B------:R-:W-:Y:S03]  /*18840*/  FFMA.FTZ R88, R171, UR4, -R100 ;  /* 0x00000004ab587c23 */ /* 0x000fe60008010864 */
[----:B------:R-:W-:Y:S01]  /*18850*/  MUFU.EX2 R172, R89 ;  /* 0x0000005900ac7308 */ /* 0x000fe20000000800 */
[----:B------:R-:W-:Y:S01]  /*18860*/  IMAD.MOV.U32 R171, RZ, RZ, R168 ;  /* 0x000000ffffab7224 */ /* 0x000fe200078e00a8 */
[----:B------:R-:W-:Y:S02]  /*18870*/  MOV R168, R143 ;  /* 0x0000008f00a87202 */ /* 0x000fe40000000f00 */
[----:B------:R-:W-:Y:S02]  /*18880*/  MOV R180, R170 ;  /* 0x000000aa00b47202 */ /* 0x000fe40000000f00 */
[----:B------:R-:W-:Y:S01]  /*18890*/  MOV R170, R174 ;  /* 0x000000ae00aa7202 */ /* 0x000fe20000000f00 */
[----:B------:R-:W-:Y:S01]  /*188a0*/  IMAD.MOV.U32 R174, RZ, RZ, R147 ;  /* 0x000000ffffae7224 */ /* 0x000fe200078e0093 */
[----:B------:R-:W-:Y:S02]  /*188b0*/  MOV R181, R171 ;  /* 0x000000ab00b57202 */ /* 0x000fe40000000f00 */
[----:B------:R-:W-:Y:S01]  /*188c0*/  MUFU.EX2 R147, R88 ;  /* 0x0000005800937308 */ /* 0x000fe20000000800 */
[----:B-1----:R-:W-:Y:S01]  /*188d0*/  FFMA.FTZ R2, R180, UR4, -R100 ;  /* 0x00000004b4027c23 */ /* 0x002fe20008010864 */
[----:B------:R-:W-:Y:S01]  /*188e0*/  MOV R180, R170 ;  /* 0x000000aa00b47202 */ /* 0x000fe20000000f00 */
[----:B------:R-:W-:Y:S01]  /*188f0*/  IMAD.MOV.U32 R171, RZ, RZ, R168 ;  /* 0x000000ffffab7224 */ /* 0x000fe200078e00a8 */
[----:B------:R-:W-:Y:S02]  /*18900*/  MOV R170, R174 ;  /* 0x000000ae00aa7202 */ /* 0x000fe40000000f00 */
[----:B------:R-:W-:Y:S03]  /*18910*/  MOV R182, R180 ;  /* 0x000000b400b67202 */ /* 0x000fe60000000f00 */
[----:B------:R-:W-:Y:S01]  /*18920*/  IMAD.MOV.U32 R180, RZ, RZ, R170 ;  /* 0x000000ffffb47224 */ /* 0x000fe200078e00aa */
[----:B---3--:R-:W-:Y:S01]  /*18930*/  MOV R248, R242 ;  /* 0x000000f200f87202 */ /* 0x008fe20000000f00 */
[----:B------:R-:W-:Y:S02]  /*18940*/  IMAD.MOV.U32 R242, RZ, RZ, R244 ;  /* 0x000000fffff27224 */ /* 0x000fe400078e00f4 */
[----:B------:R-:W3:Y:S04]  /*18950*/  LDL.LU R244, [R1+0xb0] ;  /* 0x0000b00001f47983 */ /* 0x000ee80000300800 */
[----:B------:R-:W2:Y:S02]  /*18960*/  LDL.LU R148, [R1+0x98] ;  /* 0x0000980001947983 */ /* 0x000ea40000300800 */
[----:B--2---:R-:W-:Y:S02]  /*18970*/  MOV R141, R148 ;  /* 0x00000094008d7202 */ /* 0x004fe40000000f00 */
[----:B------:R-:W2:Y:S03]  /*18980*/  LDL.LU R148, [R1+0x8c] ;  /* 0x00008c0001947983 */ /* 0x000ea60000300800 */
[----:B------:R-:W-:Y:S01]  /*18990*/  IMAD.MOV.U32 R166, RZ, RZ, R141 ;  /* 0x000000ffffa67224 */ /* 0x000fe200078e008d */
[----:B------:R-:W-:Y:S04]  /*189a0*/  MOV R141, R149 ;  /* 0x00000095008d7202 */ /* 0x000fe80000000f00 */
[----:B------:R-:W-:Y:S01]  /*189b0*/  MOV R167, R166 ;  /* 0x000000a600a77202 */ /* 0x000fe20000000f00 */
[----:B------:R-:W-:Y:S04]  /*189c0*/  IMAD.MOV.U32 R166, RZ, RZ, R141 ;  /* 0x000000ffffa67224 */ /* 0x000fe800078e008d */
[----:B------:R-:W-:Y:S01]  /*189d0*/  IMAD.MOV.U32 R151, RZ, RZ, R167 ;  /* 0x000000ffff977224 */ /* 0x000fe200078e00a7 */
[----:B------:R-:W-:Y:S04]  /*189e0*/  MOV R167, R166 ;  /* 0x000000a600a77202 */ /* 0x000fe80000000f00 */
[----:B------:R-:W-:Y:S02]  /*189f0*/  MOV R143, R151 ;  /* 0x00000097008f7202 */ /* 0x000fe40000000f00 */
[----:B------:R-:W-:Y:S02]  /*18a00*/  MOV R151, R167 ;  /* 0x000000a700977202 */ /* 0x000fe40000000f00 */
[----:B------:R-:W-:Y:S03]  /*18a10*/  MOV R168, R143 ;  /* 0x0000008f00a87202 */ /* 0x000fe60000000f00 */
[----:B------:R-:W-:Y:S05]  /*18a20*/  IMAD.MOV.U32 R174, RZ, RZ, R151 ;  /* 0x000000ffffae7224 */ /* 0x000fea00078e0097 */
[----:B------:R-:W-:Y:S02]  /*18a30*/  MOV R170, R174 ;  /* 0x000000ae00aa7202 */ /* 0x000fe40000000f00 */
[----:B--2---:R-:W-:Y:S01]  /*18a40*/  MOV R149, R148 ;  /* 0x0000009400957202 */ /* 0x004fe20000000f00 */
[----:B------:R-:W-:Y:S02]  /*18a50*/  IMAD.MOV.U32 R148, RZ, RZ, R109 ;  /* 0x000000ffff947224 */ /* 0x000fe400078e006d */
[----:B------:R-:W2:Y:S01]  /*18a60*/  LDL.LU R109, [R1+0xb4] ;  /* 0x0000b400016d7983 */ /* 0x000ea20000300800 */
[----:B------:R-:W-:Y:S02]  /*18a70*/  MOV R141, R149 ;  /* 0x00000095008d7202 */ /* 0x000fe40000000f00 */
[----:B------:R-:W-:Y:S02]  /*18a80*/  MOV R149, R148 ;  /* 0x0000009400957202 */ /* 0x000fe40000000f00 */
[----:B------:R-:W4:Y:S01]  /*18a90*/  LDL.LU R148, [R1+0xd8] ;  /* 0x0000d80001947983 */ /* 0x000f220000300800 */
[----:B------:R-:W-:Y:S02]  /*18aa0*/  MOV R166, R141 ;  /* 0x0000008d00a67202 */ /* 0x000fe40000000f00 */
[----:B------:R-:W-:Y:S03]  /*18ab0*/  IMAD.MOV.U32 R141, RZ, RZ, R149 ;  /* 0x000000ffff8d7224 */ /* 0x000fe600078e0095 */
[----:B------:R-:W-:Y:S02]  /*18ac0*/  IMAD.MOV.U32 R167, RZ, RZ, R166 ;  /* 0x000000ffffa77224 */ /* 0x000fe400078e00a6 */
[----:B------:R-:W-:Y:S03]  /*18ad0*/  MOV R166, R141 ;  /* 0x0000008d00a67202 */ /* 0x000fe60000000f00 */
[----:B------:R-:W-:Y:S02]  /*18ae0*/  MOV R143, R167 ;  /* 0x000000a7008f7202 */ /* 0x000fe40000000f00 */
[----:B------:R-:W-:Y:S04]  /*18af0*/  MOV R151, R166 ;  /* 0x000000a600977202 */ /* 0x000fe80000000f00 */
[----:B------:R-:W-:Y:S02]  /*18b00*/  MOV R174, R151 ;  /* 0x0000009700ae7202 */ /* 0x000fe40000000f00 */
[----:B----4-:R-:W-:Y:S02]  /*18b10*/  MOV R149, R148 ;  /* 0x0000009400957202 */ /* 0x010fe40000000f00 */
[----:B------:R-:W-:Y:S01]  /*18b20*/  MOV R148, R156 ;  /* 0x0000009c00947202 */ /* 0x000fe20000000f00 */
[----:B------:R-:W-:Y:S01]  /*18b30*/  IMAD.MOV.U32 R156, RZ, RZ, R165 ;  /* 0x000000ffff9c7224 */ /* 0x000fe200078e00a5 */
[----:B------:R-:W-:Y:S02]  /*18b40*/  MOV R165, R209 ;  /* 0x000000d100a57202 */ /* 0x000fe40000000f00 */
[----:B------:R-:W-:Y:S01]  /*18b50*/  MOV R141, R148 ;  /* 0x00000094008d7202 */ /* 0x000fe20000000f00 */
[----:B------:R-:W-:Y:S01]  /*18b60*/  IMAD.MOV.U32 R148, RZ, RZ, R156 ;  /* 0x000000ffff947224 */ /* 0x000fe200078e009c */
[----:B------:R-:W-:Y:S01]  /*18b70*/  MOV R156, R165 ;  /* 0x000000a5009c7202 */ /* 0x000fe20000000f00 */
[----:B------:R-:W4:Y:S01]  /*18b80*/  LDL.LU R209, [R1+0xac] ;  /* 0x0000ac0001d17983 */ /* 0x000f220000300800 */
[----:B------:R-:W-:Y:S01]  /*18b90*/  MOV R165, R164 ;  /* 0x000000a400a57202 */ /* 0x000fe20000000f00 */
[----:B------:R-:W-:Y:S01]  /*18ba0*/  IMAD.MOV.U32 R164, RZ, RZ, R224 ;  /* 0x000000ffffa47224 */ /* 0x000fe200078e00e0 */
[----:B------:R-:W-:Y:S01]  /*18bb0*/  MOV R166, R148 ;  /* 0x0000009400a67202 */ /* 0x000fe20000000f00 */
[----:B------:R-:W-:Y:S01]  /*18bc0*/  IMAD.MOV.U32 R167, RZ, RZ, R141 ;  /* 0x000000ffffa77224 */ /* 0x000fe200078e008d */
[----:B------:R-:W-:Y:S01]  /*18bd0*/  MOV R141, R156 ;  /* 0x0000009c008d7202 */ /* 0x000fe20000000f00 */
[----:B------:R-:W-:Y:S01]  /*18be0*/  IMAD.MOV.U32 R148, RZ, RZ, R165 ;  /* 0x000000ffff947224 */ /* 0x000fe200078e00a5 */
[----:B------:R-:W-:Y:S01]  /*18bf0*/  MOV R156, R164 ;  /* 0x000000a4009c7202 */ /* 0x000fe20000000f00 */
[----:B------:R1:W3:Y:S01]  /*18c00*/  MUFU.EX2 R165, R2 ;  /* 0x0000000200a57308 */ /* 0x0002e20000000800 */
[----:B------:R2:W5:Y:S01]  /*18c10*/  LDL.LU R224, [R1+0x134] ;  /* 0x0001340001e07983 */ /* 0x0005620000300800 */
[----:B------:R-:W-:Y:S01]  /*18c20*/  MOV R164, R246 ;  /* 0x000000f600a47202 */ /* 0x000fe20000000f00 */
[----:B------:R-:W-:Y:S01]  /*18c30*/  IMAD.MOV.U32 R246, RZ, RZ, R223 ;  /* 0x000000fffff67224 */ /* 0x000fe200078e00df */
[----:B------:R-:W-:Y:S01]  /*18c40*/  MOV R151, R167 ;  /* 0x000000a700977202 */ /* 0x000fe20000000f00 */
[----:B------:R2:W5:Y:S01]  /*18c50*/  LDL.LU R223, [R1+0x130] ;  /* 0x0001300001df7983 */ /* 0x0005620000300800 */
[----:B------:R-:W-:Y:S02]  /*18c60*/  MOV R167, R141 ;  /* 0x0000008d00a77202 */ /* 0x000fe40000000f00 */
[----:B------:R-:W-:Y:S01]  /*18c70*/  MOV R141, R148 ;  /* 0x00000094008d7202 */ /* 0x000fe20000000f00 */
[----:B------:R-:W-:Y:S01]  /*18c80*/  IMAD.MOV.U32 R148, RZ, RZ, R156 ;  /* 0x000000ffff947224 */ /* 0x000fe200078e009c */
[----:B------:R-:W-:Y:S02]  /*18c90*/  MOV R156, R164 ;  /* 0x000000a4009c7202 */ /* 0x000fe40000000f00 */
[----:B------:R-:W-:Y:S02]  /*18ca0*/  MOV R164, R134 ;  /* 0x0000008600a47202 */ /* 0x000fe40000000f00 */
[----:B------:R-:W2:Y:S01]  /*18cb0*/  LDL.LU R134, [R1+0xc0] ;  /* 0x0000c00001867983 */ /* 0x000ea20000300800 */
[----:B-1----:R-:W-:Y:S03]  /*18cc0*/  FFMA.FTZ R2, R181, UR4, -R100 ;  /* 0x00000004b5027c23 */ /* 0x002fe60008010864 */
[----:B------:R-:W3:Y:S01]  /*18cd0*/  LDL.LU R183, [R1+0x64] ;  /* 0x0000640001b77983 */ /* 0x000ee20000300800 */
[----:B------:R-:W-:Y:S02]  /*18ce0*/  MOV R181, R171 ;  /* 0x000000ab00b57202 */ /* 0x000fe40000000f00 */
[----:B------:R-:W-:Y:S01]  /*18cf0*/  MOV R171, R168 ;  /* 0x000000a800ab7202 */ /* 0x000fe20000000f00 */
[----:B------:R-:W4:Y:S01]  /*18d00*/  LDL.LU R176, [R1+0x60] ;  /* 0x0000600001b07983 */ /* 0x000f220000300800 */
[----:B------:R-:W-:Y:S02]  /*18d10*/  IMAD.MOV.U32 R168, RZ, RZ, R143 ;  /* 0x000000ffffa87224 */ /* 0x000fe400078e008f */
[----:B------:R-:W-:Y:S01]  /*18d20*/  IMAD.MOV.U32 R143, RZ, RZ, R166 ;  /* 0x000000ffff8f7224 */ /* 0x000fe200078e00a6 */
[----:B------:R-:W2:Y:S01]  /*18d30*/  LDL.LU R177, [R1+0x58] ;  /* 0x0000580001b17983 */ /* 0x000ea20000300800 */
[----:B------:R1:W-:Y:S03]  /*18d40*/  MUFU.EX2 R166, R2 ;  /* 0x0000000200a67308 */ /* 0x0003e60000000800 */
[----:B------:R-:W2:Y:S01]  /*18d50*/  LDL.LU R178, [R1+0x54] ;  /* 0x0000540001b27983 */ /* 0x000ea20000300800 */
[----:B-1----:R-:W-:Y:S01]  /*18d60*/  FFMA.FTZ R2, R182, UR4, -R100 ;  /* 0x00000004b6027c23 */ /* 0x002fe20008010864 */
[----:B------:R-:W-:Y:S01]  /*18d70*/  IMAD.MOV.U32 R182, RZ, RZ, R181 ;  /* 0x000000ffffb67224 */ /* 0x000fe200078e00b5 */
[----:B------:R-:W-:Y:S02]  /*18d80*/  MOV R181, R180 ;  /* 0x000000b400b57202 */ /* 0x000fe40000000f00 */
[----:B------:R-:W-:Y:S01]  /*18d90*/  MOV R180, R171 ;  /* 0x000000ab00b47202 */ /* 0x000fe20000000f00 */
[----:B------:R-:W-:Y:S01]  /*18da0*/  IMAD.MOV.U32 R171, RZ, RZ, R170 ;  /* 0x000000ffffab7224 */ /* 0x000fe200078e00aa */
[----:B------:R-:W-:Y:S02]  /*18db0*/  MOV R170, R168 ;  /* 0x000000a800aa7202 */ /* 0x000fe40000000f00 */
[----:B------:R-:W-:Y:S01]  /*18dc0*/  MOV R168, R174 ;  /* 0x000000ae00a87202 */ /* 0x000fe20000000f00 */
[----:B------:R-:W-:Y:S02]  /*18dd0*/  IMAD.MOV.U32 R174, RZ, RZ, R167 ;  /* 0x000000ffffae7224 */ /* 0x000fe400078e00a7 */
[----:B------:R3:W1:Y:S02]  /*18de0*/  MUFU.EX2 R167, R2 ;  /* 0x0000000200a77308 */ /* 0x0006640000000800 */
[--C-:B---3--:R-:W-:Y:S01]  /*18df0*/  FFMA.FTZ R2, R183, UR4, -R73.reuse ;  /* 0x00000004b7027c23 */ /* 0x108fe20008010849 */
[----:B------:R-:W-:Y:S02]  /*18e00*/  MOV R183, R182 ;  /* 0x000000b600b77202 */ /* 0x000fe40000000f00 */
[----:B------:R-:W-:Y:S01]  /*18e10*/  MOV R182, R181 ;  /* 0x000000b500b67202 */ /* 0x000fe20000000f00 */
[----:B------:R-:W-:Y:S01]  /*18e20*/  IMAD.MOV.U32 R181, RZ, RZ, R180 ;  /* 0x000000ffffb57224 */ /* 0x000fe200078e00b4 */
[----:B------:R-:W-:Y:S01]  /*18e30*/  MOV R180, R171 ;  /* 0x000000ab00b47202 */ /* 0x000fe20000000f00 */
[----:B----4-:R-:W-:Y:S01]  /*18e40*/  FFMA.FTZ R89, R176, UR4, -R73 ;  /* 0x00000004b0597c23 */ /* 0x010fe20008010849 */
[----:B------:R-:W-:Y:S01]  /*18e50*/  MOV R171, R170 ;  /* 0x000000aa00ab7202 */ /* 0x000fe20000000f00 */
[----:B--2---:R-:W-:Y:S01]  /*18e60*/  FFMA.FTZ R88, R177, UR4, -R74 ;  /* 0x00000004b1587c23 */ /* 0x004fe2000801084a */
[----:B------:R2:W-:Y:S01]  /*18e70*/  MUFU.EX2 R170, R2 ;  /* 0x0000000200aa7308 */ /* 0x0005e20000000800 */
        /* <DEDUP_REMOVED lines=8> */
[----:B------:R-:W-:Y:S01]  /*18f00*/  MUFU.EX2 R174, R89 ;  /* 0x0000005900ae7308 */ /* 0x000fe20000000800 */
[----:B------:R-:W-:Y:S01]  /*18f10*/  MOV R176, R183 ;  /* 0x000000b700b07202 */ /* 0x000fe20000000f00 */
[----:B------:R-:W-:Y:S01]  /*18f20*/  IMAD.MOV.U32 R183, RZ, RZ, R182 ;  /* 0x000000ffffb77224 */ /* 0x000fe200078e00b6 */
[----:B------:R-:W-:Y:S02]  /*18f30*/  MOV R182, R181 ;  /* 0x000000b500b67202 */ /* 0x000fe40000000f00 */
[----:B------:R-:W-:Y:S01]  /*18f40*/  MOV R181, R180 ;  /* 0x000000b400b57202 */ /* 0x000fe20000000f00 */
[----:B--2---:R-:W-:Y:S01]  /*18f50*/  FFMA.FTZ R2, R177, UR4, -R74 ;  /* 0x00000004b1027c23 */ /* 0x004fe2000801084a */
[----:B------:R-:W-:Y:S01]  /*18f60*/  IMAD.MOV.U32 R180, RZ, RZ, R171 ;  /* 0x000000ffffb47224 */ /* 0x000fe200078e00ab */
[----:B------:R-:W-:Y:S02]  /*18f70*/  MOV R177, R176 ;  /* 0x000000b000b17202 */ /* 0x000fe40000000f00 */
[----:B------:R-:W-:Y:S01]  /*18f80*/  MUFU.EX2 R171, R88 ;  /* 0x0000005800ab7308 */ /* 0x000fe20000000800 */
[----:B------:R-:W-:Y:S01]  /*18f90*/  MOV R176, R183 ;  /* 0x000000b700b07202 */ /* 0x000fe20000000f00 */
[----:B------:R-:W-:Y:S01]  /*18fa0*/  IMAD.MOV.U32 R183, RZ, RZ, R182 ;  /* 0x000000ffffb77224 */ /* 0x000fe200078e00b6 */
[----:B------:R-:W-:Y:S02]  /*18fb0*/  MOV R182, R181 ;  /* 0x000000b500b67202 */ /* 0x000fe40000000f00 */
[----:B------:R-:W-:Y:S01]  /*18fc0*/  MOV R181, R180 ;  /* 0x000000b400b57202 */ /* 0x000fe20000000f00 */
[----:B------:R-:W-:Y:S04]  /*18fd0*/  IMAD.MOV.U32 R180, RZ, RZ, R168 ;  /* 0x000000ffffb47224 */ /* 0x000fe800078e00a8 */
[----:B------:R2:W-:Y:S02]  /*18fe0*/  MUFU.EX2 R168, R2 ;  /* 0x0000000200a87308 */ /* 0x0005e40000000800 */
[--C-:B--2---:R-:W-:Y:S02]  /*18ff0*/  FFMA.FTZ R2, R178, UR4, -R73.reuse ;  /* 0x00000004b2027c23 */ /* 0x104fe40008010849 */
[----:B------:R-:W2:Y:S06]  /*19000*/  LDL.LU R178, [R1+0x50] ;  /* 0x0000500001b27983 */ /* 0x000eac0000300800 */
[----:B------:R2:W-:Y:S01]  /*19010*/  MUFU.EX2 R199, R2 ;  /* 0x0000000200c77308 */ /* 0x0005e20000000800 */
[----:B------:R-:W3:Y:S01]  /*19020*/  LDL.LU R80, [R1+0xf8] ;  /* 0x0000f80001507983 */ /* 0x000ee20000300800 */
[----:B--2---:R-:W-:Y:S03]  /*19030*/  FFMA.FTZ R2, R178, UR4, -R73 ;  /* 0x00000004b2027c23 */ /* 0x004fe60008010849 */
[----:B------:R-:W2:Y:S01]  /*19040*/  LDL.LU R178, [R1+0x80] ;  /* 0x0000800001b27983 */ /* 0x000ea20000300800 */
[----:B---3--:R-:W-:Y:S04]  /*19050*/  FFMA.FTZ R94, R3, R80, R94 ;  /* 0x00000050035e7223 */ /* 0x008fe8000001005e */
[----:B------:R3:W-:Y:S01]  /*19060*/  MUFU.EX2 R252, R2 ;  /* 0x0000000200fc7308 */ /* 0x0007e20000000800 */
[----:B------:R-:W4:Y:S01]  /*19070*/  LDSM.16.MT88.4 R80, [R218+0x8800] ;  /* 0x00880000da50783b */ /* 0x000f220000004200 */
[----:B------:R-:W-:Y:S01]  /*19080*/  FADD.FTZ R98, R106, R94 ;  /* 0x0000005e6a627221 */ /* 0x000fe20000010000 */
[-C--:B----4-:R-:W-:Y:S06]  /*19090*/  HMMA.16816.F32.BF16 R52, R76, R80.reuse, R52 ;  /* 0x000000504c34723c */ /* 0x090fec0000041834 */
[C---:B------:R-:W-:Y:S06]  /*190a0*/  HMMA.16816.F32.BF16 R56, R84.reuse, R80, R56 ;  /* 0x000000505438723c */ /* 0x040fec0000041838 */
[-C--:B------:R-:W-:Y:S01]  /*190b0*/  HMMA.16816.F32.BF16 R60, R84, R82.reuse, R60 ;  /* 0x00000052543c723c */ /* 0x080fe2000004183c */
[----:B------:R-:W-:Y:S04]  /*190c0*/  LDSM.16.MT88.4 R84, [R219+0x9000] ;  /* 0x00900000db54783b */ /* 0x000fe80000004200 */
[----:B------:R-:W-:Y:S01]  /*190d0*/  F2FP.BF16.F32.PACK_AB R80, R169, R152 ;  /* 0x00000098a950723e */ /* 0x000fe200000010ff */
[----:B------:R-:W-:Y:S05]  /*190e0*/  HMMA.16816.F32.BF16 R64, R76, R82, R64 ;  /* 0x000000524c40723c */ /* 0x000fea0000041840 */
[----:B------:R-:W-:Y:S02]  /*190f0*/  F2FP.BF16.F32.PACK_AB R81, R165, R147 ;  /* 0x00000093a551723e */ /* 0x000fe400000010ff */
[----:B------:R-:W-:Y:S04]  /*19100*/  F2FP.BF16.F32.PACK_AB R76, R159, R155 ;  /* 0x0000009b9f4c723e */ /* 0x000fe800000010ff */
[----:B------:R-:W-:Y:S02]  /*19110*/  F2FP.BF16.F32.PACK_AB R77, R158, R153 ;  /* 0x000000999e4d723e */ /* 0x000fe400000010ff */
[----:B------:R-:W-:Y:S02]  /*19120*/  F2FP.BF16.F32.PACK_AB R78, R198, R196 ;  /* 0x000000c4c64e723e */ /* 0x000fe400000010ff */
[----:B------:R-:W-:Y:S02]  /*19130*/  F2FP.BF16.F32.PACK_AB R79, R197, R175 ;  /* 0x000000afc54f723e */ /* 0x000fe400000010ff */
[----:B------:R-:W-:Y:S02]  /*19140*/  F2FP.BF16.F32.PACK_AB R82, R172, R173 ;  /* 0x000000adac52723e */ /* 0x000fe400000010ff */
[----:B-1----:R-:W-:Y:S01]  /*19150*/  F2FP.BF16.F32.PACK_AB R83, R167, R166 ;  /* 0x000000a6a753723e */ /* 0x002fe200000010ff */
[--C-:B--2---:R-:W-:Y:S02]  /*19160*/  FFMA.FTZ R3, R178, UR4, -R74.reuse ;  /* 0x00000004b2037c23 */ /* 0x104fe4000801084a */
[----:B------:R-:W3:Y:S02]  /*19170*/  LDL.LU R178, [R1+0x7c] ;  /* 0x00007c0001b27983 */ /* 0x000ee40000300800 */
[----:B------:R-:W-:Y:S01]  /*19180*/  MUFU.EX2 R250, R3 ;  /* 0x0000000300fa7308 */ /* 0x000fe20000000800 */
[----:B---3--:R-:W-:Y:S01]  /*19190*/  FFMA.FTZ R2, R178, UR4, -R74 ;  /* 0x00000004b2027c23 */ /* 0x008fe2000801084a */
[----:B------:R-:W-:Y:S02]  /*191a0*/  MOV R178, R177 ;  /* 0x000000b100b27202 */ /* 0x000fe40000000f00 */
[----:B------:R-:W-:Y:S06]  /*191b0*/  MOV R177, R176 ;  /* 0x000000b000b17202 */ /* 0x000fec0000000f00 */
        /* <DEDUP_REMOVED lines=9> */
[----:B------:R-:W-:Y:S02]  /*19250*/  MOV R164, R134 ;  /* 0x0000008600a47202 */ /* 0x000fe40000000f00 */
[----:B------:R-:W-:Y:S01]  /*19260*/  MOV R134, R240 ;  /* 0x000000f000867202 */ /* 0x000fe20000000f00 */
[----:B------:R-:W-:Y:S01]  /*19270*/  IMAD.MOV.U32 R240, RZ, RZ, R238 ;  /* 0x000000fffff07224 */ /* 0x000fe200078e00ee */
[----:B------:R-:W-:Y:S01]  /*19280*/  MOV R238, R248 ;  /* 0x000000f800ee7202 */ /* 0x000fe20000000f00 */
[----:B-1----:R-:W-:Y:S01]  /*19290*/  FFMA.FTZ R2, R178, UR4, -R75 ;  /* 0x00000004b2027c23 */ /* 0x002fe2000801084b */
[----:B------:R-:W-:Y:S01]  /*192a0*/  MOV R178, R177 ;  /* 0x000000b100b27202 */ /* 0x000fe20000000f00 */
[----:B------:R-:W-:Y:S01]  /*192b0*/  IMAD.MOV.U32 R177, RZ, RZ, R176 ;  /* 0x000000ffffb17224 */ /* 0x000fe200078e00b0 */
[----:B------:R-:W-:Y:S02]  /*192c0*/  MOV R176, R183 ;  /* 0x000000b700b07202 */ /* 0x000fe40000000f00 */
[----:B------:R-:W-:Y:S02]  /*192d0*/  MOV R183, R182 ;  /* 0x000000b600b77202 */ /* 0x000fe40000000f00 */
[----:B------:R-:W-:Y:S01]  /*192e0*/  MOV R182, R142 ;  /* 0x0000008e00b67202 */ /* 0x000fe20000000f00 */
[----:B------:R-:W-:Y:S01]  /*192f0*/  IMAD.MOV.U32 R142, RZ, RZ, R141 ;  /* 0x000000ffff8e7224 */ /* 0x000fe200078e008d */
[----:B------:R-:W-:Y:S02]  /*19300*/  MOV R141, R156 ;  /* 0x0000009c008d7202 */ /* 0x000fe40000000f00 */
[----:B------:R-:W-:Y:S02]  /*19310*/  MOV R156, R164 ;  /* 0x000000a4009c7202 */ /* 0x000fe40000000f00 */
[----:B------:R1:W-:Y:S01]  /*19320*/  MUFU.EX2 R164, R2 ;  /* 0x0000000200a47308 */ /* 0x0003e20000000800 */
[----:B------:R-:W-:Y:S02]  /*19330*/  MOV R248, R215 ;  /* 0x000000d700f87202 */ /* 0x000fe40000000f00 */
[----:B------:R-:W-:Y:S01]  /*19340*/  MOV R215, R242 ;  /* 0x000000f200d77202 */ /* 0x000fe20000000f00 */
[----:B------:R-:W-:Y:S01]  /*19350*/  IMAD.MOV.U32 R242, RZ, RZ, R210 ;  /* 0x000000fffff27224 */ /* 0x000fe200078e00d2 */
[----:B------:R-:W-:Y:S02]  /*19360*/  MOV R210, R209 ;  /* 0x000000d100d27202 */ /* 0x000fe40000000f00 */
[----:B------:R-:W-:Y:S02]  /*19370*/  MOV R209, R222 ;  /* 0x000000de00d17202 */ /* 0x000fe40000000f00 */
[----:B------:R2:W5:Y:S01]  /*19380*/  LDL.LU R222, [R1+0x12c] ;  /* 0x00012c0001de7983 */ /* 0x0005620000300800 */
[----:B------:R-:W-:Y:S02]  /*19390*/  MOV R179, R177 ;  /* 0x000000b100b37202 */ /* 0x000fe40000000f00 */
[----:B------:R-:W-:Y:S02]  /*193a0*/  MOV R177, R183 ;  /* 0x000000b700b17202 */ /* 0x000fe40000000f00 */
[----:B------:R-:W-:Y:S01]  /*193b0*/  MOV R183, R142 ;  /* 0x0000008e00b77202 */ /* 0x000fe20000000f00 */
[----:B------:R-:W-:Y:S01]  /*193c0*/  IMAD.MOV.U32 R142, RZ, RZ, R141 ;  /* 0x000000ffff8e7224 */ /* 0x000fe200078e008d */
[----:B------:R-:W-:Y:S01]  /*193d0*/  MOV R141, R134 ;  /* 0x00000086008d7202 */ /* 0x000fe20000000f00 */
[--C-:B-1----:R-:W-:Y:S01]  /*193e0*/  FFMA.FTZ R2, R178, UR4, -R75.reuse ;  /* 0x00000004b2027c23 */ /* 0x102fe2000801084b */
[----:B------:R-:W-:Y:S01]  /*193f0*/  IMAD.MOV.U32 R178, RZ, RZ, R176 ;  /* 0x000000ffffb27224 */ /* 0x000fe200078e00b0 */
[----:B------:R-:W-:Y:S01]  /*19400*/  MOV R176, R150 ;  /* 0x0000009600b07202 */ /* 0x000fe20000000f00 */
[----:B------:R-:W-:Y:S01]  /*19410*/  FFMA.FTZ R88, R177, UR4, -R100 ;  /* 0x00000004b1587c23 */ /* 0x000fe20008010864 */
[----:B------:R-:W-:Y:S01]  /*19420*/  MOV R150, R156 ;  /* 0x0000009c00967202 */ /* 0x000fe20000000f00 */
[----:B------:R-:W-:Y:S01]  /*19430*/  FFMA.FTZ R3, R179, UR4, -R75 ;  /* 0x00000004b3037c23 */ /* 0x000fe2000801084b */
[----:B------:R-:W-:Y:S01]  /*19440*/  MOV R156, R240 ;  /* 0x000000f0009c7202 */ /* 0x000fe20000000f00 */
[----:B------:R-:W-:Y:S01]  /*19450*/  IMAD.MOV.U32 R240, RZ, RZ, R238 ;  /* 0x000000fffff07224 */ /* 0x000fe200078e00ee */
[----:B------:R-:W-:Y:S02]  /*19460*/  MOV R238, R215 ;  /* 0x000000d700ee7202 */ /* 0x000fe40000000f00 */
[----:B------:R-:W-:Y:S01]  /*19470*/  MOV R215, R210 ;  /* 0x000000d200d77202 */ /* 0x000fe20000000f00 */
[----:B------:R-:W-:Y:S01]  /*19480*/  IMAD.MOV.U32 R210, RZ, RZ, R244 ;  /* 0x000000ffffd27224 */ /* 0x000fe200078e00f4 */
[----:B------:R-:W-:Y:S02]  /*19490*/  MOV R244, R246 ;  /* 0x000000f600f47202 */ /* 0x000fe40000000f00 */
[----:B------:R-:W3:Y:S01]  /*194a0*/  LDL.LU R246, [R1+0xa0] ;  /* 0x0000a00001f67983 */ /* 0x000ee20000300800 */
[----:B------:R-:W-:Y:S02]  /*194b0*/  MOV R134, R248 ;  /* 0x000000f800867202 */ /* 0x000fe40000000f00 */
[----:B------:R1:W4:Y:S01]  /*194c0*/  MUFU.EX2 R248, R2 ;  /* 0x0000000200f87308 */ /* 0x0003220000000800 */
        /* <DEDUP_REMOVED lines=8> */
[----:B------:R-:W-:Y:S01]  /*19550*/  IMAD.MOV.U32 R189, RZ, RZ, R141 ;  /* 0x000000ffffbd7224 */ /* 0x000fe200078e008d */
[----:B------:R-:W-:Y:S02]  /*19560*/  MOV R215, R210 ;  /* 0x000000d200d77202 */ /* 0x000fe40000000f00 */
[----:B------:R-:W-:Y:S01]  /*19570*/  MOV R210, R244 ;  /* 0x000000f400d27202 */ /* 0x000fe20000000f00 */
[----:B-1----:R-:W-:Y:S01]  /*19580*/  FFMA.FTZ R2, R178, UR4, -R75 ;  /* 0x00000004b2027c23 */ /* 0x002fe2000801084b */
[----:B------:R-:W-:Y:S01]  /*19590*/  MOV R187, R238 ;  /* 0x000000ee00bb7202 */ /* 0x000fe20000000f00 */
[----:B------:R-:W2:Y:S01]  /*195a0*/  LDL.LU R178, [R1+0x3c] ;  /* 0x00003c0001b27983 */ /* 0x000ea20000300800 */
[----:B------:R-:W-:Y:S01]  /*195b0*/  MOV R179, R142 ;  /* 0x0000008e00b37202 */ /* 0x000fe20000000f00 */
[----:B------:R-:W-:Y:S01]  /*195c0*/  IMAD.MOV.U32 R238, RZ, RZ, R215 ;  /* 0x000000ffffee7224 */ /* 0x000fe200078e00d7 */
[----:B------:R-:W-:Y:S02]  /*195d0*/  MOV R188, R134 ;  /* 0x0000008600bc7202 */ /* 0x000fe40000000f00 */
[----:B------:R-:W-:Y:S02]  /*195e0*/  MOV R184, R150 ;  /* 0x0000009600b87202 */ /* 0x000fe40000000f00 */
[----:B------:R-:W-:Y:S02]  /*195f0*/  MOV R190, R188 ;  /* 0x000000bc00be7202 */ /* 0x000fe40000000f00 */
[----:B------:R-:W-:Y:S02]  /*19600*/  MOV R150, R156 ;  /* 0x0000009c00967202 */ /* 0x000fe40000000f00 */
[----:B------:R-:W-:Y:S01]  /*19610*/  MOV R215, R111 ;  /* 0x0000006f00d77202 */ /* 0x000fe20000000f00 */
[--C-:B------:R-:W-:Y:S01]  /*19620*/  FFMA.FTZ R111, R113, UR4, -R73.reuse ;  /* 0x00000004716f7c23 */ /* 0x100fe20008010849 */
[----:B------:R-:W-:Y:S01]  /*19630*/  MOV R134, R110 ;  /* 0x0000006e00867202 */ /* 0x000fe20000000f00 */
[--C-:B------:R-:W-:Y:S01]  /*19640*/  FFMA.FTZ R110, R112, UR4, -R73.reuse ;  /* 0x00000004706e7c23 */ /* 0x100fe20008010849 */
[----:B------:R-:W-:Y:S01]  /*19650*/  MOV R141, R109 ;  /* 0x0000006d008d7202 */ /* 0x000fe20000000f00 */
[----:B------:R-:W-:Y:S01]  /*19660*/  MUFU.EX2 R156, R88 ;  /* 0x00000058009c7308 */ /* 0x000fe20000000800 */
[--C-:B------:R-:W-:Y:S01]  /*19670*/  FFMA.FTZ R109, R90, UR4, -R73.reuse ;  /* 0x000000045a6d7c23 */ /* 0x100fe20008010849 */
[----:B------:R-:W-:Y:S02]  /*19680*/  MOV R142, R210 ;  /* 0x000000d2008e7202 */ /* 0x000fe40000000f00 */
[----:B------:R-:W-:Y:S01]  /*19690*/  MOV R210, R123 ;  /* 0x0000007b00d27202 */ /* 0x000fe20000000f00 */
[--C-:B------:R-:W-:Y:S06]  /*196a0*/  FFMA.FTZ R123, R117, UR4, -R73.reuse ;  /* 0x00000004757b7c23 */ /* 0x100fec0008010849 */
[----:B------:R-:W-:Y:S01]  /*196b0*/  MUFU.EX2 R123, R123 ;  /* 0x0000007b007b7308 */ /* 0x000fe20000000800 */
[----:B---3--:R-:W-:Y:S09]  /*196c0*/  IMAD.MOV.U32 R244, RZ, RZ, R246 ;  /* 0x000000fffff47224 */ /* 0x008ff200078e00f6 */
[----:B------:R2:W-:Y:S01]  /*196d0*/  MUFU.EX2 R246, R3 ;  /* 0x0000000300f67308 */ /* 0x0005e20000000800 */
[----:B------:R-:W-:Y:S04]  /*196e0*/  MOV R186, R244 ;  /* 0x000000f400ba7202 */ /* 0x000fe80000000f00 */
[----:B------:R-:W-:Y:S05]  /*196f0*/  MOV R188, R186 ;  /* 0x000000ba00bc7202 */ /* 0x000fea0000000f00 */
[----:B------:R1:W3:Y:S01]  /*19700*/  MUFU.EX2 R244, R2 ;  /* 0x0000000200f47308 */ /* 0x0002e20000000800 */
[----:B------:R-:W-:Y:S01]  /*19710*/  MOV R186, R184 ;  /* 0x000000b800ba7202 */ /* 0x000fe20000000f00 */
[----:B--2---:R-:W-:Y:S01]  /*19720*/  FFMA.FTZ R3, R178, UR4, -R73 ;  /* 0x00000004b2037c23 */ /* 0x004fe20008010849 */
[----:B------:R-:W-:Y:S01]  /*19730*/  MOV R178, R176 ;  /* 0x000000b000b27202 */ /* 0x000fe20000000f00 */
[----:B------:R-:W-:Y:S02]  /*19740*/  IMAD.MOV.U32 R176, RZ, RZ, R105 ;  /* 0x000000ffffb07224 */ /* 0x000fe400078e0069 */
[--C-:B------:R-:W-:Y:S01]  /*19750*/  FFMA.FTZ R105, R91, UR4, -R73.reuse ;  /* 0x000000045b697c23 */ /* 0x100fe20008010849 */
[----:B------:R-:W-:Y:S01]  /*19760*/  FFMA.FTZ R73, R129, UR4, -R73 ;  /* 0x0000000481497c23 */ /* 0x000fe20008010849 */
[----:B-1----:R-:W-:Y:S01]  /*19770*/  FFMA.FTZ R2, R189, UR4, -R100 ;  /* 0x00000004bd027c23 */ /* 0x002fe20008010864 */
[----:B------:R-:W-:Y:S01]  /*19780*/  MOV R189, R187 ;  /* 0x000000bb00bd7202 */ /* 0x000fe20000000f00 */
[----:B------:R-:W-:Y:S01]  /*19790*/  IMAD.MOV.U32 R187, RZ, RZ, R185 ;  /* 0x000000ffffbb7224 */ /* 0x000fe200078e00b9 */
[----:B------:R-:W-:Y:S01]  /*197a0*/  MOV R185, R179 ;  /* 0x000000b300b97202 */ /* 0x000fe20000000f00 */
[----:B------:R-:W-:Y:S01]  /*197b0*/  IMAD.MOV.U32 R179, RZ, RZ, R177 ;  /* 0x000000ffffb37224 */ /* 0x000fe200078e00b1 */
[----:B------:R-:W-:Y:S01]  /*197c0*/  MOV R177, R182 ;  /* 0x000000b600b17202 */ /* 0x000fe20000000f00 */
[----:B------:R-:W1:Y:S01]  /*197d0*/  LDSM.16.MT88.4 R88, [R216+0x9000] ;  /* 0x00900000d858783b */ /* 0x000e620000004200 */
        /* <DEDUP_REMOVED lines=11> */
[----:B------:R-:W-:Y:S01]  /*19890*/  MOV R178, R183 ;  /* 0x000000b700b27202 */ /* 0x000fe20000000f00 */
[----:B------:R-:W-:Y:S02]  /*198a0*/  IMAD.MOV.U32 R183, RZ, RZ, R180 ;  /* 0x000000ffffb77224 */ /* 0x000fe400078e00b4 */
[--C-:B--2---:R-:W-:Y:S01]  /*198b0*/  FFMA.FTZ R2, R190, UR4, -R100.reuse ;  /* 0x00000004be027c23 */ /* 0x104fe20008010864 */
[----:B------:R-:W-:Y:S01]  /*198c0*/  MOV R190, R188 ;  /* 0x000000bc00be7202 */ /* 0x000fe20000000f00 */
[----:B------:R-:W-:Y:S01]  /*198d0*/  IMAD.MOV.U32 R193, RZ, RZ, R189 ;  /* 0x000000ffffc17224 */ /* 0x000fe200078e00bd */
[----:B------:R-:W-:Y:S01]  /*198e0*/  MOV R143, R151 ;  /* 0x00000097008f7202 */ /* 0x000fe20000000f00 */
[----:B------:R2:W-:Y:S01]  /*198f0*/  MUFU.EX2 R180, R2 ;  /* 0x0000000200b47308 */ /* 0x0005e20000000800 */
[----:B------:R-:W-:Y:S01]  /*19900*/  MOV R188, R185 ;  /* 0x000000b900bc7202 */ /* 0x000fe20000000f00 */
[----:B------:R-:W-:Y:S01]  /*19910*/  IMAD.MOV.U32 R195, RZ, RZ, R193 ;  /* 0x000000ffffc37224 */ /* 0x000fe200078e00c1 */
[----:B------:R-:W-:Y:S02]  /*19920*/  MOV R185, R179 ;  /* 0x000000b300b97202 */ /* 0x000fe40000000f00 */
[----:B------:R-:W-:Y:S02]  /*19930*/  MOV R179, R177 ;  /* 0x000000b100b37202 */ /* 0x000fe40000000f00 */
        /* <DEDUP_REMOVED lines=8> */
[----:B--2---:R-:W-:Y:S01]  /*199c0*/  FFMA.FTZ R2, R191, UR4, -R100 ;  /* 0x00000004bf027c23 */ /* 0x004fe20008010864 */
[-C--:B-1----:R-:W-:Y:S01]  /*199d0*/  HMMA.16816.F32.BF16 R4, R76, R88.reuse, R4 ;  /* 0x000000584c04723c */ /* 0x082fe20000041804 */
[----:B------:R2:W5:Y:S02]  /*199e0*/  LDL.LU R221, [R1+0x128] ;  /* 0x0001280001dd7983 */ /* 0x0005640000300800 */
[----:B------:R1:W2:Y:S01]  /*199f0*/  MUFU.EX2 R181, R2 ;  /* 0x0000000200b57308 */ /* 0x0002a20000000800 */
[----:B------:R-:W-:Y:S02]  /*19a00*/  MOV R143, R151 ;  /* 0x00000097008f7202 */ /* 0x000fe40000000f00 */
[C---:B------:R-:W-:Y:S05]  /*19a10*/  HMMA.16816.F32.BF16 R8, R80.reuse, R88, R8 ;  /* 0x000000585008723c */ /* 0x040fea0000041808 */
[----:B------:R-:W-:Y:S01]  /*19a20*/  MOV R151, R150 ;  /* 0x0000009600977202 */ /* 0x000fe20000000f00 */
[-C--:B------:R-:W-:Y:S05]  /*19a30*/  HMMA.16816.F32.BF16 R12, R80, R90.reuse, R12 ;  /* 0x0000005a500c723c */ /* 0x080fea000004180c */
[----:B------:R-:W-:Y:S01]  /*19a40*/  IMAD.MOV.U32 R150, RZ, RZ, R240 ;  /* 0x000000ffff967224 */ /* 0x000fe200078e00f0 */
[C---:B------:R-:W-:Y:S01]  /*19a50*/  HMMA.16816.F32.BF16 R16, R76.reuse, R90, R16 ;  /* 0x0000005a4c10723c */ /* 0x040fe20000041810 */
[----:B------:R-:W4:Y:S04]  /*19a60*/  LDSM.16.MT88.4 R88, [R217+0x9000] ;  /* 0x00900000d958783b */ /* 0x000f280000004200 */
[----:B------:R-:W-:Y:S01]  /*19a70*/  MOV R240, R214 ;  /* 0x000000d600f07202 */ /* 0x000fe20000000f00 */
[-C--:B------:R-:W-:Y:S05]  /*19a80*/  HMMA.16816.F32.BF16 R20, R76, R84.reuse, R20 ;  /* 0x000000544c14723c */ /* 0x080fea0000041814 */
[----:B------:R-:W-:Y:S01]  /*19a90*/  MOV R214, R220 ;  /* 0x000000dc00d67202 */ /* 0x000fe20000000f00 */
[C---:B------:R-:W-:Y:S01]  /*19aa0*/  HMMA.16816.F32.BF16 R24, R80.reuse, R84, R24 ;  /* 0x000000545018723c */ /* 0x040fe20000041818 */
[----:B------:R2:W5:Y:S04]  /*19ab0*/  LDL.LU R220, [R1+0x124] ;  /* 0x0001240001dc7983 */ /* 0x0005680000300800 */
[----:B------:R-:W-:Y:S01]  /*19ac0*/  MOV R190, R184 ;  /* 0x000000b800be7202 */ /* 0x000fe20000000f00 */
[-C--:B------:R-:W-:Y:S05]  /*19ad0*/  HMMA.16816.F32.BF16 R28, R80, R86.reuse, R28 ;  /* 0x00000056501c723c */ /* 0x080fea000004181c */
[----:B------:R-:W-:Y:S01]  /*19ae0*/  MOV R184, R178 ;  /* 0x000000b200b87202 */ /* 0x000fe20000000f00 */
[C---:B------:R-:W-:Y:S01]  /*19af0*/  HMMA.16816.F32.BF16 R32, R76.reuse, R86, R32 ;  /* 0x000000564c20723c */ /* 0x040fe20000041820 */
[----:B------:R-:W3:Y:S04]  /*19b00*/  LDSM.16.MT88.4 R84, [R218+0x9000] ;  /* 0x00900000da54783b */ /* 0x000ee80000004200 */
[----:B------:R-:W-:Y:S01]  /*19b10*/  MOV R178, R143 ;  /* 0x0000008f00b27202 */ /* 0x000fe20000000f00 */
[----:B-1----:R-:W-:Y:S01]  /*19b20*/  FFMA.FTZ R2, R194, UR4, -R74 ;  /* 0x00000004c2027c23 */ /* 0x002fe2000801084a */
[----:B------:R-:W-:Y:S02]  /*19b30*/  MOV R143, R135 ;  /* 0x00000087008f7202 */ /* 0x000fe40000000f00 */
[----:B------:R1:W5:Y:S02]  /*19b40*/  LDL.LU R135, [R1+0x120] ;  /* 0x0001200001877983 */ /* 0x0003640000300800 */
[----:B------:R-:W-:Y:S01]  /*19b50*/  MOV R194, R178 ;  /* 0x000000b200c27202 */ /* 0x000fe20000000f00 */
[----:B------:R-:W-:Y:S01]  /*19b60*/  IMAD.MOV.U32 R178, RZ, RZ, R238 ;  /* 0x000000ffffb27224 */ /* 0x000fe200078e00ee */
[----:B------:R-:W-:Y:S01]  /*19b70*/  MOV R191, R185 ;  /* 0x000000b900bf7202 */ /* 0x000fe20000000f00 */
[----:B------:R-:W2:Y:S01]  /*19b80*/  LDL.LU R238, [R1+0xc4] ;  /* 0x0000c40001ee7983 */ /* 0x000ea20000300800 */
[----:B------:R-:W-:Y:S01]  /*19b90*/  MOV R189, R177 ;  /* 0x000000b100bd7202 */ /* 0x000fe20000000f00 */
[-C--:B----4-:R-:W-:Y:S03]  /*19ba0*/  HMMA.16816.F32.BF16 R36, R76, R88.reuse, R36 ;  /* 0x000000584c24723c */ /* 0x090fe60000041824 */
[----:B------:R-:W-:Y:S02]  /*19bb0*/  MOV R177, R151 ;  /* 0x0000009700b17202 */ /* 0x000fe40000000f00 */
[----:B------:R-:W-:Y:S01]  /*19bc0*/  MOV R193, R191 ;  /* 0x000000bf00c17202 */ /* 0x000fe20000000f00 */
[C---:B------:R-:W-:Y:S05]  /*19bd0*/  HMMA.16816.F32.BF16 R40, R80.reuse, R88, R40 ;  /* 0x000000585028723c */ /* 0x040fea0000041828 */
[----:B------:R-:W-:Y:S01]  /*19be0*/  MOV R185, R183 ;  /* 0x000000b700b97202 */ /* 0x000fe20000000f00 */
[-C--:B------:R-:W-:Y:S05]  /*19bf0*/  HMMA.16816.F32.BF16 R44, R80, R90.reuse, R44 ;  /* 0x0000005a502c723c */ /* 0x080fea000004182c */
[----:B------:R-:W-:Y:S01]  /*19c00*/  MOV R183, R150 ;  /* 0x0000009600b77202 */ /* 0x000fe20000000f00 */
[C---:B------:R-:W-:Y:S01]  /*19c10*/  HMMA.16816.F32.BF16 R48, R76.reuse, R90, R48 ;  /* 0x0000005a4c30723c */ /* 0x040fe20000041830 */
[----:B------:R-:W4:Y:S04]  /*19c20*/  LDSM.16.MT88.4 R88, [R216+0x9800] ;  /* 0x00980000d858783b */ /* 0x000f280000004200 */
[----:B------:R-:W-:Y:S01]  /*19c30*/  MOV R191, R190 ;  /* 0x000000be00bf7202 */ /* 0x000fe20000000f00 */
[-C--:B---3--:R-:W-:Y:S05]  /*19c40*/  HMMA.16816.F32.BF16 R52, R76, R84.reuse, R52 ;  /* 0x000000544c34723c */ /* 0x088fea0000041834 */
[----:B------:R-:W-:Y:S01]  /*19c50*/  MOV R190, R189 ;  /* 0x000000bd00be7202 */ /* 0x000fe20000000f00 */
[C---:B------:R-:W-:Y:S05]  /*19c60*/  HMMA.16816.F32.BF16 R56, R80.reuse, R84, R56 ;  /* 0x000000545038723c */ /* 0x040fea0000041838 */
[----:B------:R-:W-:Y:S01]  /*19c70*/  IMAD.MOV.U32 R189, RZ, RZ, R179 ;  /* 0x000000ffffbd7224 */ /* 0x000fe200078e00b3 */
[-C--:B------:R-:W-:Y:S05]  /*19c80*/  HMMA.16816.F32.BF16 R60, R80, R86.reuse, R60 ;  /* 0x00000056503c723c */ /* 0x080fea000004183c */
[----:B------:R-:W-:Y:S01]  /*19c90*/  MOV R179, R177 ;  /* 0x000000b100b37202 */ /* 0x000fe20000000f00 */
[----:B------:R-:W-:Y:S01]  /*19ca0*/  IMAD.MOV.U32 R150, RZ, RZ, R240 ;  /* 0x000000ffff967224 */ /* 0x000fe200078e00f0 */
[----:B------:R-:W-:Y:S01]  /*19cb0*/  MOV R177, R183 ;  /* 0x000000b700b17202 */ /* 0x000fe20000000f00 */
[----:B------:R-:W-:Y:S01]  /*19cc0*/  MUFU.EX2 R240, R93 ;  /* 0x0000005d00f07308 */ /* 0x000fe20000000800 */
[----:B------:R-:W-:Y:S04]  /*19cd0*/  HMMA.16816.F32.BF16 R64, R76, R86, R64 ;  /* 0x000000564c40723c */ /* 0x000fe80000041840 */
[----:B------:R-:W-:Y:S01]  /*19ce0*/  MOV R151, R214 ;  /* 0x000000d600977202 */ /* 0x000fe20000000f00 */
[--C-:B------:R-:W-:Y:S01]  /*19cf0*/  FFMA.FTZ R84, R186, UR4, -R74.reuse ;  /* 0x00000004ba547c23 */ /* 0x100fe2000801084a */
[----:B------:R-:W-:Y:S03]  /*19d00*/  F2FP.BF16.F32.PACK_AB R80, R248, R164 ;  /* 0x000000a4f850723e */ /* 0x000fe600000010ff */
[----:B------:R3:W-:Y:S02]  /*19d10*/  MUFU.EX2 R183, R2 ;  /* 0x0000000200b77308 */ /* 0x0007e40000000800 */
[----:B------:R-:W-:Y:S02]  /*19d20*/  MOV R113, R179 ;  /* 0x000000b300717202 */ /* 0x000fe40000000f00 */
[----:B------:R-:W-:Y:S02]  /*19d30*/  MOV R112, R178 ;  /* 0x000000b200707202 */ /* 0x000fe40000000f00 */
[----:B------:R-:W-:Y:S04]  /*19d40*/  MOV R214, R242 ;  /* 0x000000f200d67202 */ /* 0x000fe80000000f00 */
[----:B------:R-:W-:Y:S01]  /*19d50*/  MUFU.EX2 R242, R92 ;  /* 0x0000005c00f27308 */ /* 0x000fe20000000800 */
[----:B------:R-:W-:Y:S02]  /*19d60*/  F2FP.BF16.F32.PACK_AB R76, R174, R170 ;  /* 0x000000aaae4c723e */ /* 0x000fe400000010ff */
[----:B------:R-:W-:Y:S02]  /*19d70*/  F2FP.BF16.F32.PACK_AB R77, R168, R171 ;  /* 0x000000aba84d723e */ /* 0x000fe400000010ff */
[----:B------:R-:W-:Y:S02]  /*19d80*/  F2FP.BF16.F32.PACK_AB R79, R251, R250 ;  /* 0x000000fafb4f723e */ /* 0x000fe400000010ff */
[----:B------:R-:W-:Y:S03]  /*19d90*/  F2FP.BF16.F32.PACK_AB R82, R244, R246 ;  /* 0x000000f6f452723e */ /* 0x000fe600000010ff */
[----:B------:R-:W-:Y:S01]  /*19da0*/  MUFU.EX2 R186, R84 ;  /* 0x0000005400ba7308 */ /* 0x000fe20000000800 */
[--C-:B---3--:R-:W-:Y:S01]  /*19db0*/  FFMA.FTZ R2, R195, UR4, -R74.reuse ;  /* 0x00000004c3027c23 */ /* 0x108fe2000801084a */
[----:B------:R-:W-:Y:S02]  /*19dc0*/  F2FP.BF16.F32.PACK_AB R81, R182, R156 ;  /* 0x0000009cb651723e */ /* 0x000fe400000010ff */
[----:B--2---:R-:W-:Y:S06]  /*19dd0*/  F2FP.BF16.F32.PACK_AB R83, R181, R180 ;  /* 0x000000b4b553723e */ /* 0x004fec00000010ff */
[----:B------:R2:W-:Y:S10]  /*19de0*/  MUFU.EX2 R179, R2 ;  /* 0x0000000200b37308 */ /* 0x0005f40000000800 */
[----:B------:R3:W-:Y:S01]  /*19df0*/  MUFU.EX2 R178, R3 ;  /* 0x0000000300b27308 */ /* 0x0007e20000000800 */
[----:B--2---:R-:W-:Y:S01]  /*19e00*/  FFMA.FTZ R2, R113, UR4, -R74 ;  /* 0x0000000471027c23 */ /* 0x004fe2000801084a */
[----:B------:R-:W-:Y:S02]  /*19e10*/  IMAD.MOV.U32 R113, RZ, RZ, R112 ;  /* 0x000000ffff717224 */ /* 0x000fe400078e0070 */
[----:B---3--:R-:W-:Y:S06]  /*19e20*/  FFMA.FTZ R3, R213, UR4, -R75 ;  /* 0x00000004d5037c23 */ /* 0x008fec000801084b */
[----:B------:R2:W-:Y:S02]  /*19e30*/  MUFU.EX2 R213, R3 ;  /* 0x0000000300d57308 */ /* 0x0005e40000000800 */
[----:B--2---:R-:W-:Y:S01]  /*19e40*/  FADD.FTZ R3, R205, R101 ;  /* 0x00000065cd037221 */ /* 0x004fe20000010000 */
[----:B------:R-:W-:Y:S07]  /*19e50*/  MOV R195, R238 ;  /* 0x000000ee00c37202 */ /* 0x000fee0000000f00 */
[----:B------:R-:W-:Y:S01]  /*19e60*/  MUFU.EX2 R238, R95 ;  /* 0x0000005f00ee7308 */ /* 0x000fe20000000800 */
        /* <DEDUP_REMOVED lines=8> */
[----:B------:R-:W-:Y:S02]  /*19ef0*/  MOV R141, R215 ;  /* 0x000000d7008d7202 */ /* 0x000fe40000000f00 */
[----:B------:R2:W-:Y:S02]  /*19f00*/  MUFU.EX2 R215, R2 ;  /* 0x0000000200d77308 */ /* 0x0005e40000000800 */
[----:B--2---:R-:W-:Y:S01]  /*19f10*/  FFMA.FTZ R2, R177, UR4, -R74 ;  /* 0x00000004b1027c23 */ /* 0x004fe2000801084a */
[----:B------:R-:W-:Y:S07]  /*19f20*/  MOV R177, R214 ;  /* 0x000000d600b17202 */ /* 0x000fee0000000f00 */
[----:B------:R2:W-:Y:S01]  /*19f30*/  MUFU.EX2 R214, R2 ;  /* 0x0000000200d67308 */ /* 0x0005e20000000800 */
[--C-:B------:R-:W-:Y:S09]  /*19f40*/  FFMA.FTZ R93, R177, UR4, -R75.reuse ;  /* 0x00000004b15d7c23 */ /* 0x100ff2000801084b */
[----:B------:R-:W-:Y:S01]  /*19f50*/  MUFU.EX2 R177, R93 ;  /* 0x0000005d00b17308 */ /* 0x000fe20000000800 */
[----:B--2---:R-:W-:Y:S01]  /*19f60*/  FFMA.FTZ R2, R113, UR4, -R75 ;  /* 0x0000000471027c23 */ /* 0x004fe2000801084b */
[----:B------:R-:W-:Y:S01]  /*19f70*/  MOV R113, R112 ;  /* 0x0000007000717202 */ /* 0x000fe20000000f00 */
[----:B------:R-:W-:Y:S01]  /*19f80*/  IMAD.MOV.U32 R112, RZ, RZ, R195 ;  /* 0x000000ffff707224 */ /* 0x000fe200078e00c3 */
[----:B------:R-:W-:Y:S02]  /*19f90*/  MOV R195, R193 ;  /* 0x000000c100c37202 */ /* 0x000fe40000000f00 */
[----:B------:R-:W-:Y:S01]  /*19fa0*/  MOV R193, R192 ;  /* 0x000000c000c17202 */ /* 0x000fe20000000f00 */
[----:B------:R-:W-:Y:S01]  /*19fb0*/  FFMA.FTZ R92, R113, UR4, -R75 ;  /* 0x00000004715c7c23 */ /* 0x000fe2000801084b */
[----:B------:R-:W-:Y:S01]  /*19fc0*/  MOV R192, R188 ;  /* 0x000000bc00c07202 */ /* 0x000fe20000000f00 */
[----:B------:R-:W-:Y:S01]  /*19fd0*/  IMAD.MOV.U32 R188, RZ, RZ, R187 ;  /* 0x000000ffffbc7224 */ /* 0x000fe200078e00bb */
[----:B------:R-:W-:Y:S02]  /*19fe0*/  MOV R187, R176 ;  /* 0x000000b000bb7202 */ /* 0x000fe40000000f00 */
[----:B------:R2:W3:Y:S01]  /*19ff0*/  MUFU.EX2 R176, R2 ;  /* 0x0000000200b07308 */ /* 0x0004e20000000800 */
[----:B------:R-:W-:Y:S02]  /*1a000*/  MOV R113, R112 ;  /* 0x0000007000717202 */ /* 0x000fe40000000f00 */
[----:B------:R-:W-:Y:S01]  /*1a010*/  MOV R112, R199 ;  /* 0x000000c700707202 */ /* 0x000fe20000000f00 */
[----:B------:R-:W-:Y:S01]  /*1a020*/  IMAD.MOV.U32 R199, RZ, RZ, R193 ;  /* 0x000000ffffc77224 */ /* 0x000fe200078e00c1 */
[----:B------:R-:W-:Y:S02]  /*1a030*/  MOV R193, R192 ;  /* 0x000000c000c17202 */ /* 0x000fe40000000f00 */
[----:B------:R-:W-:Y:S02]  /*1a040*/  MOV R192, R188 ;  /* 0x000000bc00c07202 */ /* 0x000fe40000000f00 */
[----:B------:R-:W-:Y:S02]  /*1a050*/  MOV R116, R199 ;  /* 0x000000c700747202 */ /* 0x000fe40000000f00 */
[----:B------:R-:W-:Y:S01]  /*1a060*/  MOV R188, R187 ;  /* 0x000000bb00bc7202 */ /* 0x000fe20000000f00 */
[----:B------:R-:W-:Y:S01]  /*1a070*/  IMAD.MOV.U32 R187, RZ, RZ, R212 ;  /* 0x000000ffffbb7224 */ /* 0x000fe200078e00d4 */
[----:B------:R-:W-:Y:S01]  /*1a080*/  MOV R117, R112 ;  /* 0x0000007000757202 */ /* 0x000fe20000000f00 */
[----:B------:R-:W-:Y:S01]  /*1a090*/  FFMA.FTZ R84, R116, UR4, -R74 ;  /* 0x0000000474547c23 */ /* 0x000fe2000801084a */
[----:B------:R-:W-:Y:S01]  /*1a0a0*/  MOV R116, R190 ;  /* 0x000000be00747202 */ /* 0x000fe20000000f00 */
[----:B------:R1:W3:Y:S01]  /*1a0b0*/  MUFU.EX2 R212, R92 ;  /* 0x0000005c00d47308 */ /* 0x0002e20000000800 */
[----:B--2---:R-:W-:Y:S01]  /*1a0c0*/  FFMA.FTZ R2, R150, UR4, -R100 ;  /* 0x0000000496027c23 */ /* 0x004fe20008010864 */
[----:B------:R-:W-:Y:S01]  /*1a0d0*/  MOV R205, R117 ;  /* 0x0000007500cd7202 */ /* 0x000fe20000000f00 */
[----:B------:R-:W-:Y:S01]  /*1a0e0*/  IMAD.MOV.U32 R112, RZ, RZ, R192 ;  /* 0x000000ffff707224 */ /* 0x000fe200078e00c0 */
[----:B------:R-:W-:Y:S01]  /*1a0f0*/  MOV R199, R188 ;  /* 0x000000bc00c77202 */ /* 0x000fe20000000f00 */
[--C-:B------:R-:W-:Y:S01]  /*1a100*/  FFMA.FTZ R117, R118, UR4, -R74.reuse ;  /* 0x0000000476757c23 */ /* 0x100fe2000801084a */
[----:B------:R-:W-:Y:S01]  /*1a110*/  F2FP.BF16.F32.PACK_AB R78, R252, R205 ;  /* 0x000000cdfc4e723e */ /* 0x000fe200000010ff */
[--C-:B------:R-:W-:Y:S03]  /*1a120*/  FFMA.FTZ R118, R119, UR4, -R74.reuse ;  /* 0x0000000477767c23 */ /* 0x100fe6000801084a */
[----:B------:R2:W-:Y:S01]  /*1a130*/  MUFU.EX2 R150, R2 ;  /* 0x0000000200967308 */ /* 0x0005e20000000800 */
[--C-:B------:R-:W-:Y:S01]  /*1a140*/  FFMA.FTZ R106, R199, UR4, -R74.reuse ;  /* 0x00000004c76a7c23 */ /* 0x100fe2000801084a */
[----:B------:R-:W-:Y:S01]  /*1a150*/  MOV R199, R194 ;  /* 0x000000c200c77202 */ /* 0x000fe20000000f00 */
[----:B------:R-:W-:Y:S01]  /*1a160*/  FFMA.FTZ R119, R130, UR4, -R74 ;  /* 0x0000000482777c23 */ /* 0x000fe2000801084a */
[----:B------:R-:W-:Y:S01]  /*1a170*/  MOV R188, R187 ;  /* 0x000000bb00bc7202 */ /* 0x000fe20000000f00 */
[-C--:B----4-:R-:W-:Y:S05]  /*1a180*/  HMMA.16816.F32.BF16 R4, R76, R88.reuse, R4 ;  /* 0x000000584c04723c */ /* 0x090fea0000041804 */
[----:B------:R4:W-:Y:S01]  /*1a190*/  MUFU.EX2 R190, R84 ;  /* 0x0000005400be7308 */ /* 0x0009e20000000800 */
[----:B-1----:R-:W1:Y:S01]  /*1a1a0*/  LDSM.16.MT88.4 R92, [R219+0x9800] ;  /* 0x00980000db5c783b */ /* 0x002e620000004200 */
[----:B------:R-:W-:Y:S01]  /*1a1b0*/  MOV R192, R209 ;  /* 0x000000d100c07202 */ /* 0x000fe20000000f00 */
[C---:B------:R-:W-:Y:S07]  /*1a1c0*/  HMMA.16816.F32.BF16 R8, R80.reuse, R88, R8 ;  /* 0x000000585008723c */ /* 0x040fee0000041808 */
[----:B------:R3:W-:Y:S01]  /*1a1d0*/  MUFU.EX2 R209, R97 ;  /* 0x0000006100d17308 */ /* 0x0007e20000000800 */
[-C--:B------:R-:W-:Y:S03]  /*1a1e0*/  HMMA.16816.F32.BF16 R12, R80, R90.reuse, R12 ;  /* 0x0000005a500c723c */ /* 0x080fe6000004180c */
[----:B--2---:R-:W-:Y:S03]  /*1a1f0*/  FFMA.FTZ R2, R151, UR4, -R100 ;  /* 0x0000000497027c23 */ /* 0x004fe60008010864 */
[C---:B------:R-:W-:Y:S01]  /*1a200*/  HMMA.16816.F32.BF16 R16, R76.reuse, R90, R16 ;  /* 0x0000005a4c10723c */ /* 0x040fe20000041810 */
[----:B------:R-:W-:Y:S02]  /*1a210*/  LDSM.16.MT88.4 R88, [R218+0x9800] ;  /* 0x00980000da58783b */ /* 0x000fe40000004200 */
[----:B------:R2:W-:Y:S02]  /*1a220*/  MUFU.EX2 R187, R99 ;  /* 0x0000006300bb7308 */ /* 0x0005e40000000800 */
[----:B------:R-:W-:Y:S04]  /*1a230*/  IMAD.MOV.U32 R129, RZ, RZ, R192 ;  /* 0x000000ffff817224 */ /* 0x000fe800078e00c0 */
[----:B----4-:R-:W4:Y:S04]  /*1a240*/  LDSM.16.MT88.4 R84, [R217+0x9800] ;  /* 0x00980000d954783b */ /* 0x010f280000004200 */
[----:B------:R1:W4:Y:S01]  /*1a250*/  MUFU.EX2 R151, R2 ;  /* 0x0000000200977308 */ /* 0x0003220000000800 */
[----:B---3--:R-:W-:Y:S01]  /*1a260*/  FADD.FTZ R97, R206, R98 ;  /* 0x00000062ce617221 */ /* 0x008fe20000010000 */
[----:B------:R-:W-:Y:S01]  /*1a270*/  FADD.FTZ R98, R208, R3 ;  /* 0x00000003d0627221 */ /* 0x000fe20000010000 */
[----:B------:R-:W-:Y:S01]  /*1a280*/  FFMA.FTZ R3, R189, UR4, -R75 ;  /* 0x00000004bd037c23 */ /* 0x000fe2000801084b */
[----:B------:R-:W-:Y:S06]  /*1a290*/  MOV R208, R129 ;  /* 0x0000008100d07202 */ /* 0x000fec0000000f00 */
[----:B------:R3:W-:Y:S01]  /*1a2a0*/  MUFU.EX2 R189, R3 ;  /* 0x0000000300bd7308 */ /* 0x0007e20000000800 */
[----:B--2---:R-:W-:Y:S01]  /*1a2b0*/  FFMA.FTZ R99, R112, UR4, -R74 ;  /* 0x0000000470637c23 */ /* 0x004fe2000801084a */
[----:B------:R-:W-:Y:S01]  /*1a2c0*/  IMAD.MOV.U32 R112, RZ, RZ, R191 ;  /* 0x000000ffff707224 */ /* 0x000fe200078e00bf */
[-C--:B-1----:R-:W-:Y:S07]  /*1a2d0*/  HMMA.16816.F32.BF16 R20, R76, R92.reuse, R20 ;  /* 0x0000005c4c14723c */ /* 0x082fee0000041814 */
[----:B------:R1:W-:Y:S01]  /*1a2e0*/  MUFU.EX2 R191, R103 ;  /* 0x0000006700bf7308 */ /* 0x0003e20000000800 */
[----:B------:R-:W-:Y:S01]  /*1a2f0*/  FFMA.FTZ R2, R210, UR4, -R100 ;  /* 0x00000004d2027c23 */ /* 0x000fe20008010864 */
[C---:B------:R-:W-:Y:S08]  /*1a300*/  HMMA.16816.F32.BF16 R24, R80.reuse, R92, R24 ;  /* 0x0000005c5018723c */ /* 0x040ff00000041818 */
[----:B------:R2:W-:Y:S03]  /*1a310*/  MUFU.EX2 R210, R2 ;  /* 0x0000000200d27308 */ /* 0x0005e60000000800 */
[----:B---3--:R-:W-:Y:S01]  /*1a320*/  FADD.FTZ R3, R132, R98 ;  /* 0x0000006284037221 */ /* 0x008fe20000010000 */
[-C--:B------:R-:W-:Y:S06]  /*1a330*/  HMMA.16816.F32.BF16 R28, R80, R94.reuse, R28 ;  /* 0x0000005e501c723c */ /* 0x080fec000004181c */
[----:B------:R3:W-:Y:S01]  /*1a340*/  MUFU.EX2 R130, R108 ;  /* 0x0000006c00827308 */ /* 0x0007e20000000800 */
[C---:B------:R-:W-:Y:S01]  /*1a350*/  HMMA.16816.F32.BF16 R32, R76.reuse, R94, R32 ;  /* 0x0000005e4c20723c */ /* 0x040fe20000041820 */
[----:B------:R-:W-:Y:S03]  /*1a360*/  LDSM.16.MT88.4 R92, [R219+0xa000] ;  /* 0x00a00000db5c783b */ /* 0x000fe60000004200 */
[----:B-1----:R-:W-:Y:S02]  /*1a370*/  FFMA.FTZ R103, R115, UR4, -R75 ;  /* 0x0000000473677c23 */ /* 0x002fe4000801084b */
[-C--:B----4-:R-:W-:Y:S03]  /*1a380*/  HMMA.16816.F32.BF16 R36, R76, R84.reuse, R36 ;  /* 0x000000544c24723c */ /* 0x090fe60000041824 */
[----:B------:R-:W-:Y:S02]  /*1a390*/  MUFU.EX2 R132, R111 ;  /* 0x0000006f00847308 */ /* 0x000fe40000000800 */
[--C-:B--2---:R-:W-:Y:S01]  /*1a3a0*/  FFMA.FTZ R2, R113, UR4, -R100.reuse ;  /* 0x0000000471027c23 */ /* 0x104fe20008010864 */
[C---:B------:R-:W-:Y:S07]  /*1a3b0*/  HMMA.16816.F32.BF16 R40, R80.reuse, R84, R40 ;  /* 0x000000545028723c */ /* 0x040fee0000041828 */
[----:B------:R-:W-:Y:S01]  /*1a3c0*/  MUFU.EX2 R119, R119 ;  /* 0x0000007700777308 */ /* 0x000fe20000000800 */
[----:B------:R-:W-:Y:S01]  /*1a3d0*/  MOV R113, R193 ;  /* 0x000000c100717202 */ /* 0x000fe20000000f00 */
[-C--:B------:R-:W-:Y:S03]  /*1a3e0*/  HMMA.16816.F32.BF16 R44, R80, R86.reuse, R44 ;  /* 0x00000056502c723c */ /* 0x080fe6000004182c */
[----:B------:R-:W-:Y:S03]  /*1a3f0*/  IMAD.MOV.U32 R193, RZ, RZ, R211 ;  /* 0x000000ffffc17224 */ /* 0x000fe600078e00d3 */
[C---:B------:R-:W-:Y:S02]  /*1a400*/  HMMA.16816.F32.BF16 R48, R76.reuse, R86, R48 ;  /* 0x000000564c30723c */ /* 0x040fe40000041830 */
[----:B------:R1:W2:Y:S01]  /*1a410*/  MUFU.EX2 R211, R2 ;  /* 0x0000000200d37308 */ /* 0x0002a20000000800 */
[----:B------:R-:W4:Y:S02]  /*1a420*/  LDSM.16.MT88.4 R84, [R216+0xa000] ;  /* 0x00a00000d854783b */ /* 0x000f240000004200 */
[----:B---3--:R-:W-:Y:S01]  /*1a430*/  FFMA.FTZ R108, R72, UR4, -R100 ;  /* 0x00000004486c7c23 */ /* 0x008fe20008010864 */
[-C--:B------:R-:W-:Y:S05]  /*1a440*/  HMMA.16816.F32.BF16 R52, R76, R88.reuse, R52 ;  /* 0x000000584c34723c */ /* 0x080fea0000041834 */
[----:B------:R-:W-:Y:S01]  /*1a450*/  FADD.FTZ R3, R136, R3 ;  /* 0x0000000388037221 */ /* 0x000fe20000010000 */
[C---:B------:R-:W-:Y:S05]  /*1a460*/  HMMA.16816.F32.BF16 R56, R80.reuse, R88, R56 ;  /* 0x000000585038723c */ /* 0x040fea0000041838 */
[----:B------:R-:W-:Y:S01]  /*1a470*/  FADD.FTZ R3, R145, R3 ;  /* 0x0000000391037221 */ /* 0x000fe20000010000 */
[-C--:B------:R-:W-:Y:S05]  /*1a480*/  HMMA.16816.F32.BF16 R60, R80, R90.reuse, R60 ;  /* 0x0000005a503c723c */ /* 0x080fea000004183c */
[----:B-1----:R-:W-:Y:S01]  /*1a490*/  FFMA.FTZ R2, R149, UR4, -R74 ;  /* 0x0000000495027c23 */ /* 0x002fe2000801084a */
[----:B------:R-:W-:Y:S01]  /*1a4a0*/  HMMA.16816.F32.BF16 R64, R76, R90, R64 ;  /* 0x0000005a4c40723c */ /* 0x000fe20000041840 */
[----:B------:R-:W-:Y:S02]  /*1a4b0*/  LDSM.16.MT88.4 R88, [R218+0xa000] ;  /* 0x00a00000da58783b */ /* 0x000fe40000004200 */
[----:B------:R1:W-:Y:S02]  /*1a4c0*/  MUFU.EX2 R149, R2 ;  /* 0x0000000200957308 */ /* 0x0003e40000000800 */
[----:B------:R-:W-:Y:S01]  /*1a4d0*/  F2FP.BF16.F32.PACK_AB R80, R177, R176 ;  /* 0x000000b0b150723e */ /* 0x000fe200000010ff */
[----:B------:R-:W-:Y:S01]  /*1a4e0*/  FADD.FTZ R3, R144, R3 ;  /* 0x0000000390037221 */ /* 0x000fe20000010000 */
[----:B------:R-:W-:Y:S01]  /*1a4f0*/  F2FP.BF16.F32.PACK_AB R76, R242, R240 ;  /* 0x000000f0f24c723e */ /* 0x000fe200000010ff */
[----:B------:R-:W-:Y:S03]  /*1a500*/  FFMA.FTZ R115, R124, UR4, -R75 ;  /* 0x000000047c737c23 */ /* 0x000fe6000801084b */
[----:B------:R-:W-:Y:S01]  /*1a510*/  F2FP.BF16.F32.PACK_AB R77, R179, R183 ;  /* 0x000000b7b34d723e */ /* 0x000fe200000010ff */
[----:B------:R-:W-:Y:S01]  /*1a520*/  FADD.FTZ R3, R155, R3 ;  /* 0x000000039b037221 */ /* 0x000fe20000010000 */
[----:B------:R-:W-:Y:S02]  /*1a530*/  F2FP.BF16.F32.PACK_AB R78, R238, R178 ;  /* 0x000000b2ee4e723e */ /* 0x000fe400000010ff */
[----:B------:R-:W-:Y:S02]  /*1a540*/  F2FP.BF16.F32.PACK_AB R79, R214, R215 ;  /* 0x000000d7d64f723e */ /* 0x000fe400000010ff */
[----:B------:R-:W-:Y:S02]  /*1a550*/  F2FP.BF16.F32.PACK_AB R82, R213, R212 ;  /* 0x000000d4d552723e */ /* 0x000fe400000010ff */
[----:B------:R-:W-:Y:S01]  /*1a560*/  F2FP.BF16.F32.PACK_AB R81, R151, R150 ;  /* 0x000000969751723e */ /* 0x000fe200000010ff */
[----:B-1----:R-:W-:Y:S01]  /*1a570*/  FADD.FTZ R2, R204, R96 ;  /* 0x00000060cc027221 */ /* 0x002fe20000010000 */
[----:B------:R-:W-:Y:S01]  /*1a580*/  MOV R204, R193 ;  /* 0x000000c100cc7202 */ /* 0x000fe20000000f00 */
[-C--:B----4-:R-:W-:Y:S03]  /*1a590*/  HMMA.16816.F32.BF16 R4, R76, R84.reuse, R4 ;  /* 0x000000544c04723c */ /* 0x090fe60000041804 */
[----:B------:R-:W-:Y:S01]  /*1a5a0*/  FADD.FTZ R104, R207, R2 ;  /* 0x00000002cf687221 */ /* 0x000fe20000010000 */
[--C-:B------:R-:W-:Y:S01]  /*1a5b0*/  FFMA.FTZ R2, R148, UR4, -R75.reuse ;  /* 0x0000000494027c23 */ /* 0x100fe2000801084b */
[----:B------:R-:W-:Y:S01]  /*1a5c0*/  FFMA.FTZ R96, R113, UR4, -R74 ;  /* 0x0000000471607c23 */ /* 0x000fe2000801084a */
[----:B------:R-:W-:Y:S01]  /*1a5d0*/  MOV R113, R195 ;  /* 0x000000c300717202 */ /* 0x000fe20000000f00 */
[----:B------:R-:W-:Y:S01]  /*1a5e0*/  FADD.FTZ R104, R133, R104 ;  /* 0x0000006885687221 */ /* 0x000fe20000010000 */
[----:B------:R1:W-:Y:S03]  /*1a5f0*/  MUFU.EX2 R148, R2 ;  /* 0x0000000200947308 */ /* 0x0003e60000000800 */
[----:B------:R-:W-:Y:S01]  /*1a600*/  MOV R101, R113 ;  /* 0x0000007100657202 */ /* 0x000fe20000000f00 */
[----:B------:R-:W-:Y:S01]  /*1a610*/  FFMA.FTZ R74, R131, UR4, -R74 ;  /* 0x00000004834a7c23 */ /* 0x000fe2000801084a */
[----:B------:R-:W-:Y:S02]  /*1a620*/  MOV R113, R184 ;  /* 0x000000b800717202 */ /* 0x000fe40000000f00 */
[----:B--2---:R-:W-:Y:S03]  /*1a630*/  F2FP.BF16.F32.PACK_AB R83, R211, R210 ;  /* 0x000000d2d353723e */ /* 0x004fe600000010ff */
[----:B------:R-:W-:Y:S01]  /*1a640*/  MUFU.EX2 R194, R96 ;  /* 0x0000006000c27308 */ /* 0x000fe20000000800 */
[--C-:B------:R-:W-:Y:S01]  /*1a650*/  FFMA.FTZ R101, R101, UR4, -R75.reuse ;  /* 0x0000000465657c23 */ /* 0x100fe2000801084b */
[----:B------:R-:W-:Y:S02]  /*1a660*/  MOV R207, R112 ;  /* 0x0000007000cf7202 */ /* 0x000fe40000000f00 */
[----:B------:R-:W-:Y:S01]  /*1a670*/  F2FP.BF16.F32.PACK_AB R136, R123, R122 ;  /* 0x0000007a7b88723e */ /* 0x000fe200000010ff */
[C---:B------:R-:W-:Y:S05]  /*1a680*/  HMMA.16816.F32.BF16 R8, R80.reuse, R84, R8 ;  /* 0x000000545008723c */ /* 0x040fea0000041808 */
[----:B------:R-:W-:Y:S01]  /*1a690*/  MUFU.EX2 R112, R103 ;  /* 0x0000006700707308 */ /* 0x000fe20000000800 */
[--C-:B-1----:R-:W-:Y:S01]  /*1a6a0*/  FFMA.FTZ R2, R185, UR4, -R75.reuse ;  /* 0x00000004b9027c23 */ /* 0x102fe2000801084b */
[-C--:B------:R-:W-:Y:S08]  /*1a6b0*/  HMMA.16816.F32.BF16 R12, R80, R86.reuse, R12 ;  /* 0x00000056500c723c */ /* 0x080ff0000004180c */
[----:B------:R1:W-:Y:S01]  /*1a6c0*/  MUFU.EX2 R185, R2 ;  /* 0x0000000200b97308 */ /* 0x0003e20000000800 */
[C---:B------:R-:W-:Y:S01]  /*1a6d0*/  HMMA.16816.F32.BF16 R16, R76.reuse, R86, R16 ;  /* 0x000000564c10723c */ /* 0x040fe20000041810 */
[----:B------:R-:W-:Y:S05]  /*1a6e0*/  LDSM.16.MT88.4 R84, [R216+0xa800] ;  /* 0x00a80000d854783b */ /* 0x000fea0000004200 */
[-C--:B------:R-:W-:Y:S03]  /*1a6f0*/  HMMA.16816.F32.BF16 R20, R76, R92.reuse, R20 ;  /* 0x0000005c4c14723c */ /* 0x080fe60000041814 */
[----:B------:R-:W-:Y:S03]  /*1a700*/  MUFU.EX2 R129, R101 ;  /* 0x0000006500817308 */ /* 0x000fe60000000800 */
[C---:B------:R-:W-:Y:S07]  /*1a710*/  HMMA.16816.F32.BF16 R24, R80.reuse, R92, R24 ;  /* 0x0000005c5018723c */ /* 0x040fee0000041818 */
[----:B------:R2:W-:Y:S01]  /*1a720*/  MUFU.EX2 R195, R102 ;  /* 0x0000006600c37308 */ /* 0x0005e20000000800 */
[--C-:B-1----:R-:W-:Y:S01]  /*1a730*/  FFMA.FTZ R2, R116, UR4, -R75.reuse ;  /* 0x0000000474027c23 */ /* 0x102fe2000801084b */
[-C--:B------:R-:W-:Y:S08]  /*1a740*/  HMMA.16816.F32.BF16 R28, R80, R94.reuse, R28 ;  /* 0x0000005e501c723c */ /* 0x080ff0000004181c */
[----:B------:R1:W-:Y:S01]  /*1a750*/  MUFU.EX2 R193, R2 ;  /* 0x0000000200c17308 */ /* 0x0003e20000000800 */
[C---:B------:R-:W-:Y:S01]  /*1a760*/  HMMA.16816.F32.BF16 R32, R76.reuse, R94, R32 ;  /* 0x0000005e4c20723c */ /* 0x040fe20000041820 */
[----:B------:R-:W-:Y:S03]  /*1a770*/  LDSM.16.MT88.4 R92, [R219+0xa800] ;  /* 0x00a80000db5c783b */ /* 0x000fe60000004200 */
[----:B------:R-:W-:Y:S05]  /*1a780*/  MOV R116, R188 ;  /* 0x000000bc00747202 */ /* 0x000fea0000000f00 */
[----:B------:R-:W3:Y:S02]  /*1a790*/  MUFU.EX2 R133, R110 ;  /* 0x0000006e00857308 */ /* 0x000ee40000000800 */
[--C-:B--2---:R-:W-:Y:S01]  /*1a7a0*/  FFMA.FTZ R102, R204, UR4, -R75.reuse ;  /* 0x00000004cc667c23 */ /* 0x104fe2000801084b */
[----:B------:R-:W-:Y:S02]  /*1a7b0*/  IMAD.MOV.U32 R206, RZ, RZ, R116 ;  /* 0x000000ffffce7224 */ /* 0x000fe400078e0074 */
[--C-:B------:R-:W-:Y:S01]  /*1a7c0*/  FFMA.FTZ R116, R125, UR4, -R75.reuse ;  /* 0x000000047d747c23 */ /* 0x100fe2000801084b */
[----:B------:R-:W-:Y:S01]  /*1a7d0*/  MOV R204, R113 ;  /* 0x0000007100cc7202 */ /* 0x000fe20000000f00 */
[--C-:B------:R-:W-:Y:S03]  /*1a7e0*/  FFMA.FTZ R113, R120, UR4, -R75.reuse ;  /* 0x0000000478717c23 */ /* 0x100fe6000801084b */
[----:B------:R-:W-:Y:S01]  /*1a7f0*/  MUFU.EX2 R131, R107 ;  /* 0x0000006b00837308 */ /* 0x000fe20000000800 */
[--C-:B-1----:R-:W-:Y:S09]  /*1a800*/  FFMA.FTZ R2, R143, UR4, -R100.reuse ;  /* 0x000000048f027c23 */ /* 0x102ff20008010864 */
[----:B------:R1:W-:Y:S10]  /*1a810*/  MUFU.EX2 R184, R2 ;  /* 0x0000000200b87308 */ /* 0x0003f40000000800 */
[----:B------:R-:W-:Y:S10]  /*1a820*/  MUFU.EX2 R120, R118 ;  /* 0x0000007600787308 */ /* 0x000ff40000000800 */
[----:B------:R-:W-:Y:S01]  /*1a830*/  MUFU.EX2 R118, R73 ;  /* 0x0000004900767308 */ /* 0x000fe20000000800 */
[--C-:B-1----:R-:W-:Y:S09]  /*1a840*/  FFMA.FTZ R2, R142, UR4, -R100.reuse ;  /* 0x000000048e027c23 */ /* 0x102ff20008010864 */
[----:B------:R1:W-:Y:S10]  /*1a850*/  MUFU.EX2 R142, R109 ;  /* 0x0000006d008e7308 */ /* 0x0003f40000000800 */
[----:B------:R2:W-:Y:S10]  /*1a860*/  MUFU.EX2 R143, R2 ;  /* 0x00000002008f7308 */ /* 0x0005f40000000800 */
[----:B------:R-:W-:Y:S01]  /*1a870*/  MUFU.EX2 R107, R113 ;  /* 0x00000071006b7308 */ /* 0x000fe20000000800 */
[----:B-1----:R-:W4:Y:S01]  /*1a880*/  LDL.LU R109, [R1+0xfc] ;  /* 0x0000fc00016d7983 */ /* 0x002f220000300800 */
[--C-:B--2---:R-:W-:Y:S08]  /*1a890*/  FFMA.FTZ R2, R141, UR4, -R100.reuse ;  /* 0x000000048d027c23 */ /* 0x104ff00008010864 */
[----:B------:R1:W-:Y:S10]  /*1a8a0*/  MUFU.EX2 R141, R105 ;  /* 0x00000069008d7308 */ /* 0x0003f40000000800 */
[----:B------:R2:W-:Y:S01]  /*1a8b0*/  MUFU.EX2 R188, R2 ;  /* 0x0000000200bc7308 */ /* 0x0005e20000000800 */
[--C-:B-1----:R-:W-:Y:S01]  /*1a8c0*/  FFMA.FTZ R105, R114, UR4, -R75.reuse ;  /* 0x0000000472697c23 */ /* 0x102fe2000801084b */
[----:B------:R-:W-:Y:S08]  /*1a8d0*/  FFMA.FTZ R114, R121, UR4, -R75 ;  /* 0x0000000479727c23 */ /* 0x000ff0000801084b */
[----:B------:R-:W1:Y:S01]  /*1a8e0*/  MUFU.EX2 R121, R117 ;  /* 0x0000007500797308 */ /* 0x000e620000000800 */
[----:B--2---:R-:W-:Y:S09]  /*1a8f0*/  FFMA.FTZ R2, R134, UR4, -R100 ;  /* 0x0000000486027c23 */ /* 0x004ff20008010864 */
[----:B------:R-:W-:Y:S10]  /*1a900*/  MUFU.EX2 R134, R99 ;  /* 0x0000006300867308 */ /* 0x000ff40000000800 */
[----:B------:R2:W-:Y:S10]  /*1a910*/  MUFU.EX2 R192, R2 ;  /* 0x0000000200c07308 */ /* 0x0005f40000000800 */
[----:B------:R3:W-:Y:S10]  /*1a920*/  MUFU.EX2 R117, R74 ;  /* 0x0000004a00757308 */ /* 0x0007f40000000800 */
[----:B------:R1:W-:Y:S01]  /*1a930*/  MUFU.EX2 R111, R105 ;  /* 0x00000069006f7308 */ /* 0x0003e20000000800 */
[----:B--2---:R-:W-:Y:S01]  /*1a940*/  FADD.FTZ R2, R236, R97 ;  /* 0x00000061ec027221 */ /* 0x004fe20000010000 */
[----:B------:R-:W-:Y:S01]  /*1a950*/  MOV R236, R140 ;  /* 0x0000008c00ec7202 */ /* 0x000fe20000000f00 */
[----:B------:R-:W2:Y:S02]  /*1a960*/  LDSM.16.MT88.4 R96, [R217+0xa000] ;  /* 0x00a00000d960783b */ /* 0x000ea40000004200 */
[----:B------:R-:W-:Y:S05]  /*1a970*/  FADD.FTZ R2, R127, R2 ;  /* 0x000000027f027221 */ /* 0x000fea0000010000 */
[----:B------:R1:W-:Y:S01]  /*1a980*/  MUFU.EX2 R127, R102 ;  /* 0x00000066007f7308 */ /* 0x0003e20000000800 */
[----:B------:R-:W-:Y:S01]  /*1a990*/  FADD.FTZ R2, R137, R2 ;  /* 0x0000000289027221 */ /* 0x000fe20000010000 */
[----:B---3--:R-:W-:Y:S02]  /*1a9a0*/  F2FP.BF16.F32.PACK_AB R74, R132, R133 ;  /* 0x00000085844a723e */ /* 0x008fe400000010ff */
[----:B-1----:R-:W-:Y:S06]  /*1a9b0*/  F2FP.BF16.F32.PACK_AB R137, R120, R121 ;  /* 0x000000797889723e */ /* 0x002fec00000010ff */
[----:B------:R1:W3:Y:S01]  /*1a9c0*/  MUFU.EX2 R140, R106 ;  /* 0x0000006a008c7308 */ /* 0x0002e20000000800 */
[----:B------:R-:W-:Y:S01]  /*1a9d0*/  FFMA.FTZ R105, R202, UR4, -R100 ;  /* 0x00000004ca697c23 */ /* 0x000fe20008010864 */
[----:B------:R-:W-:Y:S01]  /*1a9e0*/  FADD.FTZ R102, R138, R2 ;  /* 0x000000028a667221 */ /* 0x000fe20000010000 */
[----:B------:R-:W-:Y:S03]  /*1a9f0*/  F2FP.BF16.F32.PACK_AB R138, R118, R128 ;  /* 0x00000080768a723e */ /* 0x000fe600000010ff */
[----:B------:R-:W-:Y:S01]  /*1aa00*/  FADD.FTZ R72, R163, R102 ;  /* 0x00000066a3487221 */ /* 0x000fe20000010000 */
[----:B-1----:R-:W-:Y:S01]  /*1aa10*/  FFMA.FTZ R106, R126, UR4, -R100 ;  /* 0x000000047e6a7c23 */ /* 0x002fe20008010864 */
[----:B---3--:R-:W-:Y:S01]  /*1aa20*/  F2FP.BF16.F32.PACK_AB R73, R140, R134 ;  /* 0x000000868c49723e */ /* 0x008fe200000010ff */
[-C--:B--2---:R-:W-:Y:S06]  /*1aa30*/  HMMA.16816.F32.BF16 R36, R76, R96.reuse, R36 ;  /* 0x000000604c24723c */ /* 0x084fec0000041824 */
[C---:B------:R-:W-:Y:S06]  /*1aa40*/  HMMA.16816.F32.BF16 R40, R80.reuse, R96, R40 ;  /* 0x000000605028723c */ /* 0x040fec0000041828 */
[-C--:B------:R-:W-:Y:S06]  /*1aa50*/  HMMA.16816.F32.BF16 R44, R80, R98.reuse, R44 ;  /* 0x00000062502c723c */ /* 0x080fec000004182c */
[C---:B------:R-:W-:Y:S01]  /*1aa60*/  HMMA.16816.F32.BF16 R48, R76.reuse, R98, R48 ;  /* 0x000000624c30723c */ /* 0x040fe20000041830 */
[----:B------:R-:W1:Y:S05]  /*1aa70*/  LDSM.16.MT88.4 R96, [R217+0xa800] ;  /* 0x00a80000d960783b */ /* 0x000e6a0000004200 */
[-C--:B------:R-:W-:Y:S06]  /*1aa80*/  HMMA.16816.F32.BF16 R52, R76, R88.reuse, R52 ;  /* 0x000000584c34723c */ /* 0x080fec0000041834 */
[C---:B------:R-:W-:Y:S06]  /*1aa90*/  HMMA.16816.F32.BF16 R56, R80.reuse, R88, R56 ;  /* 0x000000585038723c */ /* 0x040fec0000041838 */
[-C--:B------:R-:W-:Y:S06]  /*1aaa0*/  HMMA.16816.F32.BF16 R60, R80, R90.reuse, R60 ;  /* 0x0000005a503c723c */ /* 0x080fec000004183c */
[----:B------:R-:W-:Y:S01]  /*1aab0*/  HMMA.16816.F32.BF16 R64, R76, R90, R64 ;  /* 0x0000005a4c40723c */ /* 0x000fe20000041840 */
[----:B------:R-:W2:Y:S04]  /*1aac0*/  LDSM.16.MT88.4 R88, [R218+0xa800] ;  /* 0x00a80000da58783b */ /* 0x000ea80000004200 */
[----:B------:R-:W-:Y:S02]  /*1aad0*/  F2FP.BF16.F32.PACK_AB R80, R187, R209 ;  /* 0x000000d1bb50723e */ /* 0x000fe400000010ff */
[----:B------:R-:W-:Y:S04]  /*1aae0*/  F2FP.BF16.F32.PACK_AB R81, R186, R149 ;  /* 0x00000095ba51723e */ /* 0x000fe800000010ff */
[----:B------:R-:W-:Y:S02]  /*1aaf0*/  F2FP.BF16.F32.PACK_AB R82, R191, R195 ;  /* 0x000000c3bf52723e */ /* 0x000fe400000010ff */
[----:B------:R-:W-:Y:S02]  /*1ab00*/  F2FP.BF16.F32.PACK_AB R83, R194, R190 ;  /* 0x000000bec253723e */ /* 0x000fe400000010ff */
[----:B------:R-:W-:Y:S02]  /*1ab10*/  F2FP.BF16.F32.PACK_AB R76, R185, R148 ;  /* 0x00000094b94c723e */ /* 0x000fe400000010ff */
[----:B------:R-:W-:Y:S02]  /*1ab20*/  F2FP.BF16.F32.PACK_AB R78, R193, R189 ;  /* 0x000000bdc14e723e */ /* 0x000fe400000010ff */
[----:B------:R-:W-:Y:S01]  /*1ab30*/  F2FP.BF16.F32.PACK_AB R77, R143, R184 ;  /* 0x000000b88f4d723e */ /* 0x000fe200000010ff */
[-C--:B------:R-:W-:Y:S05]  /*1ab40*/  HMMA.16816.F32.BF16 R4, R80, R84.reuse, R4 ;  /* 0x000000545004723c */ /* 0x080fea0000041804 */
[----:B------:R-:W-:Y:S07]  /*1ab50*/  F2FP.BF16.F32.PACK_AB R79, R192, R188 ;  /* 0x000000bcc04f723e */ /* 0x000fee00000010ff */
        /* <DEDUP_REMOVED lines=18> */
[----:B------:R-:W-:Y:S01]  /*1ac80*/  HMMA.16816.F32.BF16 R64, R80, R90, R64 ;  /* 0x0000005a5040723c */ /* 0x000fe20000041840 */
[----:B------:R-:W-:Y:S04]  /*1ac90*/  MUFU.EX2 R83, R108 ;  /* 0x0000006c00537308 */ /* 0x000fe80000000800 */
[----:B------:R-:W-:Y:S01]  /*1aca0*/  F2FP.BF16.F32.PACK_AB R72, R142, R141 ;  /* 0x0000008d8e48723e */ /* 0x000fe200000010ff */
[----:B------:R-:W-:Y:S01]  /*1acb0*/  FADD.FTZ R89, R159, R3 ;  /* 0x000000039f597221 */ /* 0x000fe20000010000 */
[----:B------:R-:W-:Y:S04]  /*1acc0*/  F2FP.BF16.F32.PACK_AB R76, R127, R129 ;  /* 0x000000817f4c723e */ /* 0x000fe800000010ff */
[----:B------:R-:W-:Y:S01]  /*1acd0*/  MUFU.EX2 R90, R115 ;  /* 0x00000073005a7308 */ /* 0x000fe20000000800 */
[----:B------:R-:W-:Y:S01]  /*1ace0*/  F2FP.BF16.F32.PACK_AB R78, R111, R112 ;  /* 0x000000706f4e723e */ /* 0x000fe200000010ff */
[----:B------:R-:W-:Y:S04]  /*1acf0*/  FADD.FTZ R80, R196, R89 ;  /* 0x00000059c4507221 */ /* 0x000fe80000010000 */
[----:B------:R-:W-:Y:S04]  /*1ad00*/  FADD.FTZ R81, R198, R80 ;  /* 0x00000050c6517221 */ /* 0x000fe80000010000 */
[----:B------:R-:W2:Y:S02]  /*1ad10*/  MUFU.EX2 R91, R114 ;  /* 0x00000072005b7308 */ /* 0x000ea40000000800 */
[----:B--2---:R-:W-:Y:S01]  /*1ad20*/  F2FP.BF16.F32.PACK_AB R196, R91, R107 ;  /* 0x0000006b5bc4723e */ /* 0x004fe200000010ff */
[----:B----4-:R-:W-:Y:S01]  /*1ad30*/  FFMA.FTZ R75, R0, R109, R236 ;  /* 0x0000006d004b7223 */ /* 0x010fe200000100ec */
[----:B------:R-:W-:Y:S01]  /*1ad40*/  FADD.FTZ R0, R146, R104 ;  /* 0x0000006892007221 */ /* 0x000fe20000010000 */
[----:B------:R-:W-:Y:S03]  /*1ad50*/  FFMA.FTZ R104, R203, UR4, -R100 ;  /* 0x00000004cb687c23 */ /* 0x000fe60008010864 */
[----:B------:R-:W-:Y:S01]  /*1ad60*/  FADD.FTZ R101, R139, R0 ;  /* 0x000000008b657221 */ /* 0x000fe20000010000 */
[----:B------:R-:W-:Y:S01]  /*1ad70*/  FFMA.FTZ R0, R207, UR4, -R100 ;  /* 0x00000004cf007c23 */ /* 0x000fe20008010864 */
[----:B------:R-:W-:Y:S02]  /*1ad80*/  F2FP.BF16.F32.PACK_AB R139, R117, R119 ;  /* 0x00000077758b723e */ /* 0x000fe400000010ff */
[----:B------:R-:W-:Y:S01]  /*1ad90*/  FADD.FTZ R2, R162, R101 ;  /* 0x00000065a2027221 */ /* 0x000fe20000010000 */
[----:B------:R2:W-:Y:S03]  /*1ada0*/  MUFU.EX2 R125, R0 ;  /* 0x00000000007d7308 */ /* 0x0005e60000000800 */
[----:B------:R-:W-:Y:S04]  /*1adb0*/  FADD.FTZ R2, R153, R2 ;  /* 0x0000000299027221 */ /* 0x000fe80000010000 */
[----:B------:R-:W-:Y:S01]  /*1adc0*/  FADD.FTZ R3, R158, R2 ;  /* 0x000000029e037221 */ /* 0x000fe20000010000 */
[----:B------:R-:W-:Y:S03]  /*1add0*/  FADD.FTZ R2, R169, R88 ;  /* 0x00000058a9027221 */ /* 0x000fe60000010000 */
[----:B------:R-:W-:Y:S01]  /*1ade0*/  FADD.FTZ R3, R175, R3 ;  /* 0x00000003af037221 */ /* 0x000fe20000010000 */
[----:B------:R-:W-:Y:S03]  /*1adf0*/  FADD.FTZ R2, R173, R2 ;  /* 0x00000002ad027221 */ /* 0x000fe60000010000 */
[----:B------:R-:W-:Y:S01]  /*1ae00*/  FADD.FTZ R82, R197, R3 ;  /* 0x00000003c5527221 */ /* 0x000fe20000010000 */
[----:B------:R-:W-:Y:S01]  /*1ae10*/  FADD.FTZ R80, R172, R2 ;  /* 0x00000002ac507221 */ /* 0x000fe20000010000 */
[----:B--2---:R-:W-:Y:S01]  /*1ae20*/  FFMA.FTZ R0, R208, UR4, -R100 ;  /* 0x00000004d0007c23 */ /* 0x004fe20008010864 */
[----:B------:R-:W-:Y:S02]  /*1ae30*/  FADD.FTZ R3, R170, R81 ;  /* 0x00000051aa037221 */ /* 0x000fe40000010000 */
[----:B------:R-:W-:Y:S01]  /*1ae40*/  FADD.FTZ R80, R164, R80 ;  /* 0x00000050a4507221 */ /* 0x000fe20000010000 */
[----:B------:R2:W4:Y:S01]  /*1ae50*/  MUFU.EX2 R124, R0 ;  /* 0x00000000007c7308 */ /* 0x0005220000000800 */
[----:B------:R-:W-:Y:S04]  /*1ae60*/  FADD.FTZ R3, R174, R3 ;  /* 0x00000003ae037221 */ /* 0x000fe80000010000 */
[----:B------:R-:W-:Y:S01]  /*1ae70*/  FADD.FTZ R3, R205, R3 ;  /* 0x00000003cd037221 */ /* 0x000fe20000010000 */
[--C-:B--2---:R-:W-:Y:S01]  /*1ae80*/  FFMA.FTZ R0, R200, UR4, -R100.reuse ;  /* 0x00000004c8007c23 */ /* 0x104fe20008010864 */
[----:B----4-:R-:W-:Y:S03]  /*1ae90*/  F2FP.BF16.F32.PACK_AB R77, R124, R125 ;  /* 0x0000007d7c4d723e */ /* 0x010fe600000010ff */
[----:B------:R2:W-:Y:S02]  /*1aea0*/  MUFU.EX2 R109, R0 ;  /* 0x00000000006d7308 */ /* 0x0005e40000000800 */
[----:B--2---:R-:W-:Y:S02]  /*1aeb0*/  FFMA.FTZ R0, R201, UR4, -R100 ;  /* 0x00000004c9007c23 */ /* 0x004fe40008010864 */
[----:B------:R-:W2:Y:S06]  /*1aec0*/  LDSM.16.MT88.4 R100, [R218+0xb000] ;  /* 0x00b00000da64783b */ /* 0x000eac0000004200 */
[----:B------:R4:W3:Y:S02]  /*1aed0*/  MUFU.EX2 R110, R0 ;  /* 0x00000000006e7308 */ /* 0x0008e40000000800 */
[----:B----4-:R-:W-:Y:S01]  /*1aee0*/  FADD.FTZ R0, R206, R75 ;  /* 0x0000004bce007221 */ /* 0x010fe20000010000 */
[----:B------:R-:W-:Y:S02]  /*1aef0*/  F2FP.BF16.F32.PACK_AB R75, R130, R131 ;  /* 0x00000083824b723e */ /* 0x000fe400000010ff */
[----:B---3--:R-:W-:Y:S01]  /*1af00*/  F2FP.BF16.F32.PACK_AB R79, R110, R109 ;  /* 0x0000006d6e4f723e */ /* 0x008fe200000010ff */
[----:B------:R-:W-:Y:S04]  /*1af10*/  FADD.FTZ R0, R204, R0 ;  /* 0x00000000cc007221 */ /* 0x000fe80000010000 */
[-C--:B------:R-:W-:Y:S05]  /*1af20*/  HMMA.16816.F32.BF16 R4, R72, R84.reuse, R4 ;  /* 0x000000544804723c */ /* 0x080fea0000041804 */
[----:B------:R-:W-:Y:S01]  /*1af30*/  FADD.FTZ R0, R199, R0 ;  /* 0x00000000c7007221 */ /* 0x000fe20000010000 */
[C---:B------:R-:W-:Y:S01]  /*1af40*/  HMMA.16816.F32.BF16 R8, R76.reuse, R84, R8 ;  /* 0x000000544c08723c */ /* 0x040fe20000041808 */
[----:B------:R-:W-:Y:S04]  /*1af50*/  MUFU.EX2 R84, R106 ;  /* 0x0000006a00547308 */ /* 0x000fe80000000800 */
[----:B------:R-:W-:Y:S01]  /*1af60*/  FADD.FTZ R0, R154, R0 ;  /* 0x000000009a007221 */ /* 0x000fe20000010000 */
[-C--:B------:R-:W-:Y:S01]  /*1af70*/  HMMA.16816.F32.BF16 R12, R76, R86.reuse, R12 ;  /* 0x000000564c0c723c */ /* 0x080fe2000004180c */
[----:B------:R-:W-:Y:S04]  /*1af80*/  LDSM.16.MT88.4 R152, [R219+0xb800] ;  /* 0x00b80000db98783b */ /* 0x000fe80000004200 */
[----:B------:R-:W-:Y:S01]  /*1af90*/  MUFU.EX2 R85, R104 ;  /* 0x0000006800557308 */ /* 0x000fe20000000800 */
[----:B------:R-:W-:Y:S01]  /*1afa0*/  FADD.FTZ R0, R157, R0 ;  /* 0x000000009d007221 */ /* 0x000fe20000010000 */
[C---:B------:R-:W-:Y:S04]  /*1afb0*/  HMMA.16816.F32.BF16 R16, R72.reuse, R86, R16 ;  /* 0x000000564810723c */ /* 0x040fe80000041810 */
[----:B------:R-:W-:Y:S02]  /*1afc0*/  FADD.FTZ R0, R160, R0 ;  /* 0x00000000a0007221 */ /* 0x000fe40000010000 */
[-C--:B------:R-:W-:Y:S02]  /*1afd0*/  HMMA.16816.F32.BF16 R20, R72, R92.reuse, R20 ;  /* 0x0000005c4814723c */ /* 0x080fe40000041814 */
[----:B------:R-:W3:Y:S03]  /*1afe0*/  MUFU.EX2 R87, R116 ;  /* 0x0000007400577308 */ /* 0x000ee60000000800 */
[----:B------:R-:W-:Y:S01]  /*1aff0*/  FADD.FTZ R0, R161, R0 ;  /* 0x00000000a1007221 */ /* 0x000fe20000010000 */
[C---:B------:R-:W-:Y:S01]  /*1b000*/  HMMA.16816.F32.BF16 R24, R76.reuse, R92, R24 ;  /* 0x0000005c4c18723c */ /* 0x040fe20000041818 */
[----:B------:R-:W4:Y:S05]  /*1b010*/  LDSM.16.MT88.4 R160, [R216+0xb800] ;  /* 0x00b80000d8a0783b */ /* 0x000f2a0000004200 */
[----:B------:R-:W2:Y:S01]  /*1b020*/  MUFU.EX2 R86, R105 ;  /* 0x0000006900567308 */ /* 0x000ea20000000800 */
[----:B------:R-:W-:Y:S01]  /*1b030*/  FADD.FTZ R0, R147, R0 ;  /* 0x0000000093007221 */ /* 0x000fe20000010000 */
[-C--:B------:R-:W-:Y:S01]  /*1b040*/  HMMA.16816.F32.BF16 R28, R76, R94.reuse, R28 ;  /* 0x0000005e4c1c723c */ /* 0x080fe2000004181c */
[----:B------:R-:W4:Y:S02]  /*1b050*/  LDSM.16.MT88.4 R144, [R217+0xb800] ;  /* 0x00b80000d990783b */ /* 0x000f240000004200 */
[----:B------:R-:W-:Y:S03]  /*1b060*/  FADD.FTZ R0, R165, R0 ;  /* 0x00000000a5007221 */ /* 0x000fe60000010000 */
[C---:B------:R-:W-:Y:S05]  /*1b070*/  HMMA.16816.F32.BF16 R32, R72.reuse, R94, R32 ;  /* 0x0000005e4820723c */ /* 0x040fea0000041820 */
[----:B------:R-:W-:Y:S01]  /*1b080*/  FADD.FTZ R0, R166, R0 ;  /* 0x00000000a6007221 */ /* 0x000fe20000010000 */
[-C--:B-1----:R-:W-:Y:S05]  /*1b090*/  HMMA.16816.F32.BF16 R36, R72, R96.reuse, R36 ;  /* 0x000000604824723c */ /* 0x082fea0000041824 */
[----:B------:R-:W-:Y:S01]  /*1b0a0*/  FADD.FTZ R2, R167, R0 ;  /* 0x00000000a7027221 */ /* 0x000fe20000010000 */
[C---:B------:R-:W-:Y:S05]  /*1b0b0*/  HMMA.16816.F32.BF16 R40, R76.reuse, R96, R40 ;  /* 0x000000604c28723c */ /* 0x040fea0000041828 */
[----:B---3--:R-:W-:Y:S01]  /*1b0c0*/  F2FP.BF16.F32.PACK_AB R198, R87, R90 ;  /* 0x0000005a57c6723e */ /* 0x008fe200000010ff */
[-C--:B------:R-:W-:Y:S05]  /*1b0d0*/  HMMA.16816.F32.BF16 R44, R76, R98.reuse, R44 ;  /* 0x000000624c2c723c */ /* 0x080fea000004182c */
[----:B--2---:R-:W-:Y:S01]  /*1b0e0*/  F2FP.BF16.F32.PACK_AB R197, R86, R85 ;  /* 0x0000005556c5723e */ /* 0x004fe200000010ff */
        /* <DEDUP_REMOVED lines=20> */
[----:B------:R-:W-:Y:S01]  /*1b230*/  FADD.FTZ R0, R180, R2 ;  /* 0x00000002b4007221 */ /* 0x000fe20000010000 */
[----:B------:R-:W-:Y:S04]  /*1b240*/  FADD.FTZ R2, R252, R3 ;  /* 0x00000003fc027221 */ /* 0x000fe80000010000 */
[----:B------:R-:W-:Y:S01]  /*1b250*/  FADD.FTZ R3, R181, R0 ;  /* 0x00000000b5037221 */ /* 0x000fe20000010000 */
[----:B------:R-:W-:Y:S01]  /*1b260*/  FADD.FTZ R0, R240, R2 ;  /* 0x00000002f0007221 */ /* 0x000fe20000010000 */
[----:B------:R-:W-:Y:S01]  /*1b270*/  FADD.FTZ R2, R183, R4 ;  /* 0x00000004b7027221 */ /* 0x000fe20000010000 */
[----:B------:R-:W-:Y:S01]  /*1b280*/  FADD.FTZ R8, R176, R5 ;  /* 0x00000005b0087221 */ /* 0x000fe20000010000 */
[C---:B------:R-:W-:Y:S01]  /*1b290*/  HMMA.16816.F32.BF16 R180, R196.reuse, R152, R24 ;  /* 0x00000098c4b4723c */ /* 0x040fe20000041818 */
[----:B------:R-:W1:Y:S03]  /*1b2a0*/  LDSM.16.MT88.4 R4, [R218+0xb800] ;  /* 0x00b80000da04783b */ /* 0x000e660000004200 */
[----:B------:R-:W-:Y:S01]  /*1b2b0*/  FADD.FTZ R3, R150, R3 ;  /* 0x0000000396037221 */ /* 0x000fe20000010000 */
        /* <DEDUP_REMOVED lines=40> */
[-C--:B-1----:R-:W-:Y:S03]  /*1b540*/  HMMA.16816.F32.BF16 R140, R136, R4.reuse, R52 ;  /* 0x00000004888c723c */ /* 0x082fe60000041834 */
[----:B------:R-:W-:Y:S01]  /*1b550*/  FADD.FTZ R2, R125, R3 ;  /* 0x000000037d027221 */ /* 0x000fe20000010000 */
[----:B------:R-:W-:Y:S01]  /*1b560*/  FADD.FTZ R3, R127, R0 ;  /* 0x000000007f037221 */ /* 0x000fe20000010000 */
[----:B------:R-:W-:Y:S01]  /*1b570*/  IMAD.MOV.U32 R134, RZ, RZ, R68 ;  /* 0x000000ffff867224 */ /* 0x000fe200078e0044 */
[C---:B------:R-:W-:Y:S05]  /*1b580*/  HMMA.16816.F32.BF16 R192, R196.reuse, R4, R56 ;  /* 0x00000004c4c0723c */ /* 0x040fea0000041838 */
[----:B------:R-:W-:Y:S01]  /*1b590*/  FADD.FTZ R0, R124, R2 ;  /* 0x000000027c007221 */ /* 0x000fe20000010000 */
[----:B------:R-:W-:Y:S01]  /*1b5a0*/  FADD.FTZ R2, R131, R8 ;  /* 0x0000000883027221 */ /* 0x000fe20000010000 */
[----:B------:R-:W-:Y:S01]  /*1b5b0*/  FADD.FTZ R8, R112, R3 ;  /* 0x0000000370087221 */ /* 0x000fe20000010000 */
[----:B------:R-:W-:Y:S01]  /*1b5c0*/  MOV R133, R69 ;  /* 0x0000004500857202 */ /* 0x000fe20000000f00 */
[-C--:B------:R-:W-:Y:S03]  /*1b5d0*/  HMMA.16816.F32.BF16 R196, R196, R6.reuse, R60 ;  /* 0x00000006c4c4723c */ /* 0x080fe6000004183c */
        /* <DEDUP_REMOVED lines=21> */
[----:B------:R-:W-:Y:S01]  /*1b730*/  FADD.FTZ R3, R117, R3 ;  /* 0x0000000375037221 */ /* 0x000fe20000010000 */
[----:B------:R-:W-:Y:S01]  /*1b740*/  FADD.FTZ R2, R87, R2 ;  /* 0x0000000257027221 */ /* 0x000fe20000010000 */
[----:B------:R-:W-:Y:S03]  /*1b750*/  FADD.FTZ R0, R83, R0 ;  /* 0x0000000053007221 */ /* 0x000fe60000010000 */
[----:B------:R1:W-:Y:S04]  /*1b760*/  STL [R1+0xf4], R3 ;  /* 0x0000f40301007387 */ /* 0x0003e80000100800 */
[----:B------:R2:W-:Y:S04]  /*1b770*/  STL [R1+0xf8], R2 ;  /* 0x0000f80201007387 */ /* 0x0005e80000100800 */
[----:B------:R2:W-:Y:S01]  /*1b780*/  STL [R1+0xfc], R0 ;  /* 0x0000fc0001007387 */ /* 0x0005e20000100800 */
[----:B-1----:R-:W-:Y:S01]  /*1b790*/  MOV R3, R71 ;  /* 0x0000004700037202 */ /* 0x002fe20000000f00 */
[----:B------:R-:W-:Y:S06]  /*1b7a0*/  @P0 BRA `(.L_x_609) ;  /* 0xffffff7800c80947 */ /* 0x000fec000383ffff */
.L_x_608:
[----:B------:R-:W3:Y:S04]  /*1b7b0*/  LDL.LU R8, [R1+0xf0] ;  /* 0x0000f00001087983 */ /* 0x000ee80000300800 */
[----:B------:R-:W2:Y:S04]  /*1b7c0*/  LDL.LU R7, [R1+0xf4] ;  /* 0x0000f40001077983 */ /* 0x000ea80000300800 */
[----:B------:R-:W4:Y:S04]  /*1b7d0*/  LDL.LU R6, [R1+0xf8] ;  /* 0x0000f80001067983 */ /* 0x000f280000300800 */
[----:B------:R-:W4:Y:S01]  /*1b7e0*/  LDL.LU R5, [R1+0xfc] ;  /* 0x0000fc0001057983 */ /* 0x000f220000300800 */
[----:B------:R-:W1:Y:S01]  /*1b7f0*/  S2UR UR8, SR_CgaCtaId ;  /* 0x00000000000879c3 */ /* 0x000e620000008800 */
[----:B------:R-:W-:Y:S01]  /*1b800*/  UISETP.NE.AND UP0, UPT, UR13, -0x1, UPT ;  /* 0xffffffff0d00788c */ /* 0x000fe2000bf05270 */
[----:B------:R-:W-:Y:S01]  /*1b810*/  PLOP3.LUT P3, PT, PT, PT, PT, 0x8, 0x0 ;  /* 0x000000000000781c */ /* 0x000fe20003f6e170 */
[----:B------:R-:W1:Y:S01]  /*1b820*/  S2R R47, SR_TID.X ;  /* 0x00000000002f7919 */ /* 0x000e620000002100 */
[----:B------:R-:W-:-:S08]  /*1b830*/  IMAD.MOV.U32 R37, RZ, RZ, 0x20 ;  /* 0x00000020ff257424 */ /* 0x000fd000078e00ff */
[----:B------:R-:W-:Y:S02]  /*1b840*/  @UP0 ULDC.64 UR6, c[0x0][0x298] ;  /* 0x0000a60000060ab9 */ /* 0x000fe40000000a00 */
[----:B------:R-:W-:-:S03]  /*1b850*/  @UP0 UIMAD.WIDE.U32 UR10, UR13, UR6, URZ ;  /* 0x000000060d0a02a5 */ /* 0x000fc6000f8e003f */
[----:B------:R-:W-:Y:S01]  /*1b860*/  UMOV UR6, 0x400 ;  /* 0x0000040000067882 */ /* 0x000fe20000000000 */
[----:B------:R-:W-:Y:S02]  /*1b870*/  @UP0 UIMAD UR4, UR13, UR7, UR11 ;  /* 0x000000070d0402a4 */ /* 0x000fe4000f8e020b */
[----:B-1----:R-:W-:Y:S01]  /*1b880*/  ULEA UR8, UR8, UR6, 0x18 ;  /* 0x0000000608087291 */ /* 0x002fe2000f8ec03f */
[----:B------:R-:W-:-:S04]  /*1b890*/  SHF.R.S32.HI R12, RZ, 0x1f, R47 ;  /* 0x0000001fff0c7819 */ /* 0x000fc8000001142f */
[----:B------:R-:W-:-:S04]  /*1b8a0*/  LEA.HI R10, R12, R47, RZ, 0x2 ;  /* 0x0000002f0c0a7211 */ /* 0x000fc800078f10ff */
[----:B------:R-:W-:Y:S01]  /*1b8b0*/  SHF.R.S32.HI R11, RZ, 0x2, R10 ;  /* 0x00000002ff0b7819 */ /* 0x000fe2000001140a */
[----:B---3--:R-:W1:Y:S04]  /*1b8c0*/  SHFL.BFLY PT, R3, R8, 0x2, 0x1f ;  /* 0x0c401f0008037f89 */ /* 0x008e6800000e0000 */
[----:B--2---:R-:W2:Y:S04]  /*1b8d0*/  SHFL.BFLY PT, R2, R7, 0x2, 0x1f ;  /* 0x0c401f0007027f89 */ /* 0x004ea800000e0000 */
[----:B----4-:R-:W3:Y:S04]  /*1b8e0*/  SHFL.BFLY PT, R0, R6, 0x2, 0x1f ;  /* 0x0c401f0006007f89 */ /* 0x010ee800000e0000 */
[----:B------:R-:W4:Y:S01]  /*1b8f0*/  SHFL.BFLY PT, R4, R5, 0x2, 0x1f ;  /* 0x0c401f0005047f89 */ /* 0x000f2200000e0000 */
[----:B-1----:R-:W-:Y:S01]  /*1b900*/  FADD.FTZ R3, R3, R8 ;  /* 0x0000000803037221 */ /* 0x002fe20000010000 */
[----:B--2---:R-:W-:-:S04]  /*1b910*/  FADD.FTZ R2, R2, R7 ;  /* 0x0000000702027221 */ /* 0x004fc80000010000 */
[----:B------:R-:W1:Y:S01]  /*1b920*/  SHFL.BFLY PT, R7, R3, 0x1, 0x1f ;  /* 0x0c201f0003077f89 */ /* 0x000e6200000e0000 */
[----:B---3--:R-:W-:-:S03]  /*1b930*/  FADD.FTZ R0, R0, R6 ;  /* 0x0000000600007221 */ /* 0x008fc60000010000 */
[----:B------:R-:W2:Y:S01]  /*1b940*/  SHFL.BFLY PT, R6, R2, 0x1, 0x1f ;  /* 0x0c201f0002067f89 */ /* 0x000ea200000e0000 */
[----:B----4-:R-:W-:Y:S01]  /*1b950*/  FADD.FTZ R4, R4, R5 ;  /* 0x0000000504047221 */ /* 0x010fe20000010000 */
[----:B------:R-:W-:Y:S02]  /*1b960*/  SHF.R.S32.HI R5, RZ, 0x1f, R10 ;  /* 0x0000001fff057819 */ /* 0x000fe4000001140a */
[----:B------:R-:W3:Y:S02]  /*1b970*/  SHFL.BFLY PT, R8, R0, 0x1, 0x1f ;  /* 0x0c201f0000087f89 */ /* 0x000ee400000e0000 */
[----:B------:R-:W-:Y:S02]  /*1b980*/  LEA.HI R5, R5, R11, RZ, 0x3 ;  /* 0x0000000b05057211 */ /* 0x000fe400078f18ff */
[----:B------:R-:W4:Y:S01]  /*1b990*/  SHFL.BFLY PT, R9, R4, 0x1, 0x1f ;  /* 0x0c201f0004097f89 */ /* 0x000f2200000e0000 */
[----:B-1----:R-:W-:Y:S01]  /*1b9a0*/  FADD.FTZ R42, R3, R7 ;  /* 0x00000007032a7221 */ /* 0x002fe20000010000 */
[----:B------:R-:W-:Y:S01]  /*1b9b0*/  LOP3.LUT R3, R10, 0x3ffffffc, RZ, 0xc0, !PT ;  /* 0x3ffffffc0a037812 */ /* 0x000fe200078ec0ff */
[----:B--2---:R-:W-:Y:S01]  /*1b9c0*/  FADD.FTZ R43, R2, R6 ;  /* 0x00000006022b7221 */ /* 0x004fe20000010000 */
[----:B------:R-:W-:-:S02]  /*1b9d0*/  LOP3.LUT R2, R5, 0xfffffff8, RZ, 0xc0, !PT ;  /* 0xfffffff805027812 */ /* 0x000fc400078ec0ff */
[-C--:B------:R-:W-:Y:S01]  /*1b9e0*/  LEA.HI R5, R12, R47.reuse, RZ, 0x5 ;  /* 0x0000002f0c057211 */ /* 0x080fe200078f28ff */
[----:B---3--:R-:W-:Y:S01]  /*1b9f0*/  FADD.FTZ R45, R0, R8 ;  /* 0x00000008002d7221 */ /* 0x008fe20000010000 */
[----:B------:R-:W-:Y:S01]  /*1ba00*/  FSETP.NE.FTZ.AND P0, PT, R42, RZ, PT ;  /* 0x000000ff2a00720b */ /* 0x000fe20003f15000 */
[----:B------:R-:W-:Y:S01]  /*1ba10*/  IMAD.IADD R2, R11, 0x1, -R2 ;  /* 0x000000010b027824 */ /* 0x000fe200078e0a02 */
[----:B------:R-:W-:Y:S01]  /*1ba20*/  SHF.R.S32.HI R39, RZ, 0x5, R5 ;  /* 0x00000005ff277819 */ /* 0x000fe20000011405 */
[----:B------:R-:W-:Y:S01]  /*1ba30*/  IMAD.MOV.U32 R0, RZ, RZ, 0x3f800000 ;  /* 0x3f800000ff007424 */ /* 0x000fe200078e00ff */
[----:B------:R-:W-:Y:S01]  /*1ba40*/  IADD3 R3, -R3, R47, RZ ;  /* 0x0000002f03037210 */ /* 0x000fe20007ffe1ff */
[----:B------:R-:W-:Y:S01]  /*1ba50*/  IMAD.SHL.U32 R19, R2, 0x40, RZ ;  /* 0x0000004002137824 */ /* 0x000fe200078e00ff */
[----:B------:R-:W-:Y:S01]  /*1ba60*/  FSETP.NE.FTZ.AND P6, PT, R43, RZ, PT ;  /* 0x000000ff2b00720b */ /* 0x000fe20003fd5000 */
[----:B----4-:R-:W-:Y:S01]  /*1ba70*/  FADD.FTZ R44, R4, R9 ;  /* 0x00000009042c7221 */ /* 0x010fe20000010000 */
[----:B------:R-:W-:Y:S01]  /*1ba80*/  LOP3.LUT R5, R5, 0xffffffe0, RZ, 0xc0, !PT ;  /* 0xffffffe005057812 */ /* 0x000fe200078ec0ff */
[----:B------:R-:W-:Y:S01]  /*1ba90*/  IMAD R3, R39, 0x200, R3 ;  /* 0x0000020027037824 */ /* 0x000fe200078e0203 */
[----:B------:R-:W-:-:S02]  /*1baa0*/  LOP3.LUT R19, R19, 0x1c0, RZ, 0xc0, !PT ;  /* 0x000001c013137812 */ /* 0x000fc400078ec0ff */
[----:B------:R-:W-:Y:S01]  /*1bab0*/  R2P PR, R2, 0x6 ;  /* 0x0000000602007804 */ /* 0x000fe20000000000 */
[----:B------:R-:W1:Y:S01]  /*1bac0*/  @P0 MUFU.RCP R0, R42 ;  /* 0x0000002a00000308 */ /* 0x000e620000001000 */
[----:B------:R-:W-:Y:S01]  /*1bad0*/  LEA.HI R19, R19, R19, RZ, 0x1d ;  /* 0x0000001313137211 */ /* 0x000fe200078fe8ff */
[----:B------:R-:W-:Y:S01]  /*1bae0*/  IMAD.IADD R47, R47, 0x1, -R5 ;  /* 0x000000012f2f7824 */ /* 0x000fe200078e0a05 */
[----:B------:R-:W-:Y:S02]  /*1baf0*/  PLOP3.LUT P4, PT, PT, PT, UP0, 0x80, 0x0 ;  /* 0x000000000000781c */ /* 0x000fe40003f8f008 */
[----:B------:R-:W-:Y:S01]  /*1bb00*/  LEA R19, R3, R19, 0x1 ;  /* 0x0000001303137211 */ /* 0x000fe200078e08ff */
[----:B------:R-:W-:Y:S01]  /*1bb10*/  IMAD.MOV.U32 R3, RZ, RZ, 0x3f800000 ;  /* 0x3f800000ff037424 */ /* 0x000fe200078e00ff */
[----:B------:R-:W-:Y:S02]  /*1bb20*/  P2R R46, PR, RZ, 0x1 ;  /* 0x00000001ff2e7803 */ /* 0x000fe40000000000 */
[----:B------:R-:W-:-:S02]  /*1bb30*/  LEA R19, R19, UR8, 0x1 ;  /* 0x0000000813137c11 */ /* 0x000fc4000f8e08ff */
[----:B------:R-:W-:Y:S01]  /*1bb40*/  FSETP.NE.FTZ.AND P0, PT, R45, RZ, PT ;  /* 0x000000ff2d00720b */ /* 0x000fe20003f15000 */
[----:B------:R2:W3:Y:S01]  /*1bb50*/  @P6 MUFU.RCP R3, R43 ;  /* 0x0000002b00036308 */ /* 0x0004e20000001000 */
[C---:B------:R-:W-:Y:S01]  /*1bb60*/  IADD3 R20, R19.reuse, 0x40, RZ ;  /* 0x0000004013147810 */ /* 0x040fe20007ffe0ff */
[----:B------:R-:W-:Y:S01]  /*1bb70*/  @P2 VIADD R20, R19, 0xffffffc0 ;  /* 0xffffffc013142836 */ /* 0x000fe20000000000 */
[----:B------:R-:W-:Y:S01]  /*1bb80*/  SEL R37, R37, 0xffffffe0, !P1 ;  /* 0xffffffe025257807 */ /* 0x000fe20004800000 */
[C---:B-1----:R-:W-:Y:S01]  /*1bb90*/  FMUL.FTZ R164, R0.reuse, R164 ;  /* 0x000000a400a47220 */ /* 0x042fe20000410000 */
[C---:B------:R-:W-:Y:S01]  /*1bba0*/  FMUL.FTZ R6, R0.reuse, R165 ;  /* 0x000000a500067220 */ /* 0x040fe20000410000 */
[C---:B------:R-:W-:Y:S01]  /*1bbb0*/  FMUL.FTZ R160, R0.reuse, R160 ;  /* 0x000000a000a07220 */ /* 0x040fe20000410000 */
[C---:B------:R-:W-:Y:S01]  /*1bbc0*/  FMUL.FTZ R161, R0.reuse, R161 ;  /* 0x000000a100a17220 */ /* 0x040fe20000410000 */
[----:B------:R-:W-:Y:S01]  /*1bbd0*/  FMUL.FTZ R156, R0, R156 ;  /* 0x0000009c009c7220 */ /* 0x000fe20000410000 */
[----:B------:R-:W-:Y:S06]  /*1bbe0*/  @P4 BRA `(.L_x_612) ;  /* 0x00000000001c4947 */ /* 0x000fec0003800000 */
[----:B------:R-:W1:Y:S01]  /*1bbf0*/  S2UR UR8, SR_CTAID.Y ;  /* 0x00000000000879c3 */ /* 0x000e620000002600 */
[----:B------:R-:W-:Y:S01]  /*1bc00*/  ULDC.64 UR6, c[0x0][0x290] ;  /* 0x0000a40000067ab9 */ /* 0x000fe20000000a00 */
[----:B-1----:R-:W-:Y:S02]  /*1bc10*/  USHF.R.S32.HI UR4, URZ, 0x1f, UR8 ;  /* 0x0000001f3f047899 */ /* 0x002fe40008011408 */
[----:B------:R-:W-:Y:S02]  /*1bc20*/  UIMAD.WIDE.U32 UR10, UR8, UR6, URZ ;  /* 0x00000006080a72a5 */ /* 0x000fe4000f8e003f */
[----:B------:R-:W-:-:S04]  /*1bc30*/  UIMAD UR4, UR4, UR6, URZ ;  /* 0x00000006040472a4 */ /* 0x000fc8000f8e023f */
[----:B------:R-:W-:-:S04]  /*1bc40*/  UIMAD UR4, UR8, UR7, UR4 ;  /* 0x00000007080472a4 */ /* 0x000fc8000f8e0204 */
[----:B------:R-:W-:-:S12]  /*1bc50*/  UIADD3 UR4, UR11, UR4, URZ ;  /* 0x000000040b047290 */ /* 0x000fd8000fffe03f */
.L_x_612:
        /* <DEDUP_REMOVED lines=19> */
[----:B-1----:R-:W-:-:S04]  /*1bd90*/  @!UP0 UIMAD UR13, UR7, UR6, URZ ;  /* 0x00000006070d82a4 */ /* 0x002fc8000f8e023f */
[----:B------:R-:W-:Y:S02]  /*1bda0*/  USHF.R.S32.HI UR6, URZ, 0x1f, UR13 ;  /* 0x0000001f3f067899 */ /* 0x000fe4000801140d */
[----:B------:R-:W-:-:S04]  /*1bdb0*/  IMAD.U32 R40, RZ, RZ, UR13 ;  /* 0x0000000dff287e24 */ /* 0x000fc8000f8e00ff */
[----:B------:R-:W-:-:S07]  /*1bdc0*/  MOV R41, UR6 ;  /* 0x0000000600297c02 */ /* 0x000fce0008000f00 */
.L_x_613:
[----:B------:R-:W-:Y:S01]  /*1bdd0*/  FSETP.NE.FTZ.AND P5, PT, R44, RZ, PT ;  /* 0x000000ff2c00720b */ /* 0x000fe20003fb5000 */
[----:B------:R-:W-:Y:S01]  /*1bde0*/  FMUL.FTZ R30, R0, R137 ;  /* 0x00000089001e7220 */ /* 0x000fe20000410000 */
[----:B------:R-:W-:Y:S01]  /*1bdf0*/  LOP3.LUT R2, R2, 0x1, RZ, 0xc0, !PT ;  /* 0x0000000102027812 */ /* 0x000fe200078ec0ff */
[C---:B---3--:R-:W-:Y:S01]  /*1be00*/  FMUL.FTZ R166, R3.reuse, R166 ;  /* 0x000000a603a67220 */ /* 0x048fe20000410000 */
[----:B------:R-:W-:Y:S01]  /*1be10*/  MOV R0, 0x3f800000 ;  /* 0x3f80000000007802 */ /* 0x000fe20000000f00 */
[C---:B------:R-:W-:Y:S01]  /*1be20*/  FMUL.FTZ R5, R3.reuse, R167 ;  /* 0x000000a703057220 */ /* 0x040fe20000410000 */
[----:B------:R-:W-:Y:S01]  /*1be30*/  ISETP.NE.U32.AND P1, PT, R2, 0x1, PT ;  /* 0x000000010200780c */ /* 0x000fe20003f25070 */
[----:B------:R-:W-:Y:S01]  /*1be40*/  IMAD.MOV.U32 R2, RZ, RZ, 0x3f800000 ;  /* 0x3f800000ff027424 */ /* 0x000fe200078e00ff */
[----:B------:R-:W-:Y:S01]  /*1be50*/  ISETP.NE.AND P2, PT, RZ, UR8, PT ;  /* 0x00000008ff007c0c */ /* 0x000fe2000bf45270 */
[C---:B------:R-:W-:Y:S01]  /*1be60*/  FMUL.FTZ R162, R3.reuse, R162 ;  /* 0x000000a203a27220 */ /* 0x040fe20000410000 */
[----:B------:R-:W-:Y:S01]  /*1be70*/  MOV R38, 0x10 ;  /* 0x0000001000267802 */ /* 0x000fe20000000f00 */
[C---:B------:R-:W-:Y:S01]  /*1be80*/  FMUL.FTZ R163, R3.reuse, R163 ;  /* 0x000000a303a37220 */ /* 0x040fe20000410000 */
[C---:B------:R-:W-:Y:S01]  /*1be90*/  FMUL.FTZ R158, R3.reuse, R158 ;  /* 0x0000009e039e7220 */ /* 0x040fe20000410000 */
[----:B------:R-:W1:Y:S01]  /*1bea0*/  @P0 MUFU.RCP R2, R45 ;  /* 0x0000002d00020308 */ /* 0x000e620000001000 */
[----:B------:R-:W-:Y:S01]  /*1beb0*/  SEL R38, R38, 0xfffffff0, P1 ;  /* 0xfffffff026267807 */ /* 0x000fe20000800000 */
[C---:B------:R-:W-:Y:S01]  /*1bec0*/  FMUL.FTZ R12, R3.reuse, R159 ;  /* 0x0000009f030c7220 */ /* 0x040fe20000410000 */
[C---:B------:R-:W-:Y:S01]  /*1bed0*/  FMUL.FTZ R154, R3.reuse, R154 ;  /* 0x0000009a039a7220 */ /* 0x040fe20000410000 */
[C---:B------:R-:W-:Y:S01]  /*1bee0*/  FMUL.FTZ R8, R3.reuse, R155 ;  /* 0x0000009b03087220 */ /* 0x040fe20000410000 */
[C---:B------:R-:W-:Y:S01]  /*1bef0*/  FMUL.FTZ R150, R3.reuse, R150 ;  /* 0x0000009603967220 */ /* 0x040fe20000410000 */
[C---:B------:R-:W-:Y:S01]  /*1bf00*/  FMUL.FTZ R25, R3.reuse, R151 ;  /* 0x0000009703197220 */ /* 0x040fe20000410000 */
[C---:B------:R-:W-:Y:S01]  /*1bf10*/  FMUL.FTZ R146, R3.reuse, R146 ;  /* 0x0000009203927220 */ /* 0x040fe20000410000 */
[----:B------:R-:W3:Y:S01]  /*1bf20*/  @P5 MUFU.RCP R0, R44 ;  /* 0x0000002c00005308 */ /* 0x000ee20000001000 */
[----:B------:R-:W4:Y:S01]  /*1bf30*/  @!P2 LDC R18, c[0x0][0x2c4] ;  /* 0x0000b100ff12ab82 */ /* 0x000f220000000800 */
[C---:B------:R-:W-:Y:S01]  /*1bf40*/  FMUL.FTZ R21, R3.reuse, R147 ;  /* 0x0000009303157220 */ /* 0x040fe20000410000 */
[C---:B------:R-:W-:Y:S01]  /*1bf50*/  FMUL.FTZ R142, R3.reuse, R142 ;  /* 0x0000008e038e7220 */ /* 0x040fe20000410000 */
[C---:B------:R-:W-:Y:S01]  /*1bf60*/  FMUL.FTZ R33, R3.reuse, R143 ;  /* 0x0000008f03217220 */ /* 0x040fe20000410000 */
[C---:B------:R-:W-:Y:S01]  /*1bf70*/  FMUL.FTZ R138, R3.reuse, R138 ;  /* 0x0000008a038a7220 */ /* 0x040fe20000410000 */
[----:B------:R-:W-:Y:S01]  /*1bf80*/  FMUL.FTZ R29, R3, R139 ;  /* 0x0000008b031d7220 */ /* 0x000fe20000410000 */
[----:B------:R-:W-:Y:S01]  /*1bf90*/  F2FP.BF16.F32.PACK_AB R6, R6, R164 ;  /* 0x000000a40606723e */ /* 0x000fe200000010ff */
[----:B------:R-:W2:Y:S01]  /*1bfa0*/  S2R R48, SR_TID.X ;  /* 0x0000000000307919 */ /* 0x000ea20000002100 */
[C---:B-1----:R-:W-:Y:S01]  /*1bfb0*/  FMUL.FTZ R172, R2.reuse, R172 ;  /* 0x000000ac02ac7220 */ /* 0x042fe20000410000 */
[C---:B------:R-:W-:Y:S01]  /*1bfc0*/  FMUL.FTZ R4, R2.reuse, R173 ;  /* 0x000000ad02047220 */ /* 0x040fe20000410000 */
[----:B------:R-:W-:Y:S01]  /*1bfd0*/  F2FP.BF16.F32.PACK_AB R5, R5, R166 ;  /* 0x000000a60505723e */ /* 0x000fe200000010ff */
        /* <DEDUP_REMOVED lines=31> */
[----:B------:R-:W-:Y:S01]  /*1c1d0*/  IMAD.IADD R0, R19, 0x1, R38 ;  /* 0x0000000113007824 */ /* 0x000fe200078e0226 */
[----:B------:R-:W-:Y:S01]  /*1c1e0*/  F2FP.BF16.F32.PACK_AB R2, R163, R162 ;  /* 0x000000a2a302723e */ /* 0x000fe200000010ff */
[----:B------:R1:W-:Y:S01]  /*1c1f0*/  STS [R19], R6 ;  /* 0x0000000613007388 */ /* 0x0003e20000000800 */
[----:B------:R-:W-:Y:S01]  /*1c200*/  PLOP3.LUT P1, PT, PT, PT, PT, 0x8, 0x0 ;  /* 0x000000000000781c */ /* 0x000fe20003f2e170 */
[----:B------:R-:W3:Y:S01]  /*1c210*/  S2UR UR6, SR_CTAID.X ;  /* 0x00000000000679c3 */ /* 0x000ee20000002500 */
[----:B------:R-:W-:Y:S01]  /*1c220*/  F2FP.BF16.F32.PACK_AB R4, R4, R172 ;  /* 0x000000ac0404723e */ /* 0x000fe200000010ff */
[----:B------:R-:W-:Y:S01]  /*1c230*/  STS [R19+0x400], R5 ;  /* 0x0004000513007388 */ /* 0x000fe20000000800 */
[----:B------:R-:W-:Y:S01]  /*1c240*/  F2FP.BF16.F32.PACK_AB R7, R175, R7 ;  /* 0x00000007af07723e */ /* 0x000fe200000010ff */
[----:B------:R-:W-:Y:S01]  /*1c250*/  BSSY B0, `(.L_x_614) ;  /* 0x00000af000007945 */ /* 0x000fe20003800000 */
[----:B------:R-:W-:Y:S01]  /*1c260*/  @!P2 PLOP3.LUT P1, PT, P4, PT, PT, 0x80, 0x0 ;  /* 0x000000000000a81c */ /* 0x000fe2000272f070 */
[----:B------:R2:W-:Y:S01]  /*1c270*/  STS [R0], R3 ;  /* 0x0000000300007388 */ /* 0x0005e20000000800 */
[----:B------:R-:W-:-:S02]  /*1c280*/  F2FP.BF16.F32.PACK_AB R15, R15, R168 ;  /* 0x000000a80f0f723e */ /* 0x000fc400000010ff */
[----:B------:R-:W-:Y:S01]  /*1c290*/  F2FP.BF16.F32.PACK_AB R14, R171, R14 ;  /* 0x0000000eab0e723e */ /* 0x000fe200000010ff */
[----:B------:R3:W-:Y:S01]  /*1c2a0*/  STS [R0+0x400], R2 ;  /* 0x0004000200007388 */ /* 0x0007e20000000800 */
[----:B------:R-:W-:Y:S02]  /*1c2b0*/  F2FP.BF16.F32.PACK_AB R13, R13, R156 ;  /* 0x0000009c0d0d723e */ /* 0x000fe400000010ff */
[----:B------:R-:W-:Y:S01]  /*1c2c0*/  F2FP.BF16.F32.PACK_AB R12, R12, R158 ;  /* 0x0000009e0c0c723e */ /* 0x000fe200000010ff */
[----:B------:R-:W-:Y:S01]  /*1c2d0*/  STS [R19+0x2000], R4 ;  /* 0x0020000413007388 */ /* 0x000fe20000000800 */
[----:B------:R-:W-:Y:S02]  /*1c2e0*/  F2FP.BF16.F32.PACK_AB R9, R9, R152 ;  /* 0x000000980909723e */ /* 0x000fe400000010ff */
[----:B------:R-:W-:Y:S01]  /*1c2f0*/  F2FP.BF16.F32.PACK_AB R8, R8, R154 ;  /* 0x0000009a0808723e */ /* 0x000fe200000010ff */
[----:B------:R3:W-:Y:S01]  /*1c300*/  STS [R19+0x2400], R7 ;  /* 0x0024000713007388 */ /* 0x0007e20000000800 */
[----:B------:R-:W-:Y:S01]  /*1c310*/  F2FP.BF16.F32.PACK_AB R10, R183, R10 ;  /* 0x0000000ab70a723e */ /* 0x000fe200000010ff */
[----:B----4-:R-:W4:Y:S01]  /*1c320*/  @P1 LDC R18, c[0x0][0x2e4] ;  /* 0x0000b900ff121b82 */ /* 0x010f220000000800 */
[----:B------:R-:W-:Y:S01]  /*1c330*/  F2FP.BF16.F32.PACK_AB R11, R11, R180 ;  /* 0x000000b40b0b723e */ /* 0x000fe200000010ff */
[----:B------:R-:W-:Y:S01]  /*1c340*/  STS [R0+0x2000], R15 ;  /* 0x0020000f00007388 */ /* 0x000fe20000000800 */
[----:B------:R-:W-:-:S02]  /*1c350*/  F2FP.BF16.F32.PACK_AB R17, R17, R176 ;  /* 0x000000b01111723e */ /* 0x000fc400000010ff */
[----:B------:R-:W-:Y:S01]  /*1c360*/  F2FP.BF16.F32.PACK_AB R16, R179, R16 ;  /* 0x00000010b310723e */ /* 0x000fe200000010ff */
[----:B------:R3:W-:Y:S01]  /*1c370*/  STS [R0+0x2400], R14 ;  /* 0x0024000e00007388 */ /* 0x0007e20000000800 */
[----:B------:R-:W-:Y:S01]  /*1c380*/  F2FP.BF16.F32.PACK_AB R26, R26, R148 ;  /* 0x000000941a1a723e */ /* 0x000fe200000010ff */
[----:B-1----:R-:W1:Y:S01]  /*1c390*/  @P2 LDC R6, c[0x0][0x2c0] ;  /* 0x0000b000ff062b82 */ /* 0x002e620000000800 */
[----:B------:R-:W-:Y:S02]  /*1c3a0*/  F2FP.BF16.F32.PACK_AB R25, R25, R150 ;  /* 0x000000961919723e */ /* 0x000fe400000010ff */
[----:B--2---:R-:W-:Y:S02]  /*1c3b0*/  IADD3 R3, R19, R37, RZ ;  /* 0x0000002513037210 */ /* 0x004fe40007ffe0ff */
[----:B------:R-:W-:Y:S01]  /*1c3c0*/  F2FP.BF16.F32.PACK_AB R22, R22, R144 ;  /* 0x000000901616723e */ /* 0x000fe200000010ff */
[----:B---3--:R-:W-:Y:S02]  /*1c3d0*/  IMAD.IADD R2, R0, 0x1, R37 ;  /* 0x0000000100027824 */ /* 0x008fe400078e0225 */
[----:B------:R-:W-:Y:S01]  /*1c3e0*/  STS [R3], R13 ;  /* 0x0000000d03007388 */ /* 0x000fe20000000800 */
[----:B------:R-:W-:-:S02]  /*1c3f0*/  F2FP.BF16.F32.PACK_AB R21, R21, R146 ;  /* 0x000000921515723e */ /* 0x000fc400000010ff */
[----:B------:R-:W-:Y:S01]  /*1c400*/  F2FP.BF16.F32.PACK_AB R24, R24, R184 ;  /* 0x000000b81818723e */ /* 0x000fe200000010ff */
[----:B------:R2:W-:Y:S01]  /*1c410*/  STS [R3+0x400], R12 ;  /* 0x0004000c03007388 */ /* 0x0005e20000000800 */
[----:B------:R-:W-:Y:S01]  /*1c420*/  F2FP.BF16.F32.PACK_AB R23, R187, R23 ;  /* 0x00000017bb17723e */ /* 0x000fe200000010ff */
[----:B------:R-:W4:Y:S02]  /*1c430*/  @!P2 LDC R7, c[0x0][0x270] ;  /* 0x00009c00ff07ab82 */ /* 0x000f240000000800 */
[----:B------:R-:W-:Y:S01]  /*1c440*/  STS [R2], R9 ;  /* 0x0000000902007388 */ /* 0x000fe20000000800 */
[----:B------:R-:W-:Y:S01]  /*1c450*/  F2FP.BF16.F32.PACK_AB R27, R27, R188 ;  /* 0x000000bc1b1b723e */ /* 0x000fe200000010ff */
[----:B------:R-:W-:Y:S01]  /*1c460*/  IMAD.MOV.U32 R19, RZ, RZ, 0x7f800000 ;  /* 0x7f800000ff137424 */ /* 0x000fe200078e00ff */
[----:B------:R-:W-:Y:S01]  /*1c470*/  F2FP.BF16.F32.PACK_AB R28, R191, R28 ;  /* 0x0000001cbf1c723e */ /* 0x000fe200000010ff */
[----:B------:R3:W-:Y:S01]  /*1c480*/  STS [R2+0x400], R8 ;  /* 0x0004000802007388 */ /* 0x0007e20000000800 */
[----:B------:R-:W-:-:S02]  /*1c490*/  F2FP.BF16.F32.PACK_AB R34, R34, R140 ;  /* 0x0000008c2222723e */ /* 0x000fc400000010ff */
[--C-:B------:R-:W-:Y:S01]  /*1c4a0*/  IADD3 R0, R37, 0x400, R20.reuse ;  /* 0x0000040025007810 */ /* 0x100fe20007ffe014 */
[----:B------:R1:W-:Y:S01]  /*1c4b0*/  STS [R3+0x2400], R10 ;  /* 0x0024000a03007388 */ /* 0x0003e20000000800 */
[----:B------:R-:W-:Y:S01]  /*1c4c0*/  F2FP.BF16.F32.PACK_AB R33, R33, R142 ;  /* 0x0000008e2121723e */ /* 0x000fe200000010ff */
[----:B------:R-:W-:Y:S01]  /*1c4d0*/  @!P2 IMAD.MOV.U32 R6, RZ, RZ, 0x1 ;  /* 0x00000001ff06a424 */ /* 0x000fe200078e00ff */
[C---:B------:R-:W-:Y:S01]  /*1c4e0*/  IADD3 R5, R38.reuse, R0, RZ ;  /* 0x0000000026057210 */ /* 0x040fe20007ffe0ff */
[----:B------:R-:W-:Y:S01]  /*1c4f0*/  IMAD.IADD R0, R38, 0x1, R20 ;  /* 0x0000000126007824 */ /* 0x000fe200078e0214 */
[----:B------:R4:W-:Y:S01]  /*1c500*/  STS [R3+0x2000], R11 ;  /* 0x0020000b03007388 */ /* 0x0009e20000000800 */
[----:B------:R-:W-:Y:S01]  /*1c510*/  F2FP.BF16.F32.PACK_AB R30, R30, R136 ;  /* 0x000000881e1e723e */ /* 0x000fe200000010ff */
[----:B------:R-:W4:Y:S01]  /*1c520*/  @P0 LDC R15, c[0x0][0x2e8] ;  /* 0x0000ba00ff0f0b82 */ /* 0x000f220000000800 */
[----:B------:R-:W-:Y:S01]  /*1c530*/  IMAD.IADD R4, R37, 0x1, R0 ;  /* 0x0000000125047824 */ /* 0x000fe200078e0200 */
[----:B------:R4:W-:Y:S01]  /*1c540*/  STS [R2+0x2000], R17 ;  /* 0x0020001102007388 */ /* 0x0009e20000000800 */
[----:B------:R-:W-:Y:S01]  /*1c550*/  F2FP.BF16.F32.PACK_AB R29, R29, R138 ;  /* 0x0000008a1d1d723e */ /* 0x000fe200000010ff */
[----:B------:R-:W-:Y:S01]  /*1c560*/  @P5 MUFU.LG2 R14, R44 ;  /* 0x0000002c000e5308 */ /* 0x000fe20000000c00 */
[----:B------:R-:W-:Y:S01]  /*1c570*/  F2FP.BF16.F32.PACK_AB R32, R32, R192 ;  /* 0x000000c02020723e */ /* 0x000fe200000010ff */
[----:B------:R4:W-:Y:S01]  /*1c580*/  STS [R2+0x2400], R16 ;  /* 0x0024001002007388 */ /* 0x0009e20000000800 */
[----:B------:R-:W-:Y:S01]  /*1c590*/  F2FP.BF16.F32.PACK_AB R31, R195, R31 ;  /* 0x0000001fc31f723e */ /* 0x000fe200000010ff */
[----:B--2---:R-:W2:Y:S01]  /*1c5a0*/  @P6 LDC R12, c[0x0][0x2e8] ;  /* 0x0000ba00ff0c6b82 */ /* 0x004ea20000000800 */
[----:B------:R-:W-:Y:S01]  /*1c5b0*/  F2FP.BF16.F32.PACK_AB R35, R35, R196 ;  /* 0x000000c42323723e */ /* 0x000fe200000010ff */
[----:B------:R-:W2:Y:S01]  /*1c5c0*/  S2R R38, SR_CTAID.Z ;  /* 0x0000000000267919 */ /* 0x000ea20000002700 */
[----:B------:R-:W-:-:S02]  /*1c5d0*/  F2FP.BF16.F32.PACK_AB R36, R199, R36 ;  /* 0x00000024c724723e */ /* 0x000fc400000010ff */
[----:B------:R-:W-:Y:S01]  /*1c5e0*/  ISETP.NE.AND P4, PT, R46, RZ, PT ;  /* 0x000000ff2e00720c */ /* 0x000fe20003f85270 */
[----:B------:R-:W-:Y:S02]  /*1c5f0*/  STS [R20], R26 ;  /* 0x0000001a14007388 */ /* 0x000fe40000000800 */
[----:B---3--:R-:W3:Y:S01]  /*1c600*/  @P2 LDC.64 R8, c[0x0][0x2c0] ;  /* 0x0000b000ff082b82 */ /* 0x008ee20000000a00 */
[----:B-1----:R-:W1:Y:S01]  /*1c610*/  S2R R10, SR_CTAID.Y ;  /* 0x00000000000a7919 */ /* 0x002e620000002600 */
[----:B------:R-:W-:Y:S01]  /*1c620*/  STS [R20+0x400], R25 ;  /* 0x0004001914007388 */ /* 0x000fe20000000800 */
[----:B----4-:R-:W-:Y:S01]  /*1c630*/  @P2 MOV R3, 0x1 ;  /* 0x0000000100032802 */ /* 0x010fe20000000f00 */
[----:B------:R-:W-:Y:S01]  /*1c640*/  @!P2 IMAD R3, R18, R7, RZ ;  /* 0x000000071203a224 */ /* 0x000fe200078e02ff */
[----:B------:R-:W-:Y:S01]  /*1c650*/  SHF.R.S32.HI R11, RZ, 0x1f, R48 ;  /* 0x0000001fff0b7819 */ /* 0x000fe20000011430 */
[----:B------:R4:W-:Y:S04]  /*1c660*/  STS [R0], R22 ;  /* 0x0000001600007388 */ /* 0x0009e80000000800 */
[----:B------:R-:W2:Y:S01]  /*1c670*/  @P4 LDC R13, c[0x0][0x2e8] ;  /* 0x0000ba00ff0d4b82 */ /* 0x000ea20000000800 */
[----:B------:R-:W-:Y:S01]  /*1c680*/  MOV R17, 0x7f800000 ;  /* 0x7f80000000117802 */ /* 0x000fe20000000f00 */
[----:B------:R1:W-:Y:S01]  /*1c690*/  STS [R0+0x400], R21 ;  /* 0x0004001500007388 */ /* 0x0003e20000000800 */
[----:B------:R-:W-:-:S02]  /*1c6a0*/  IADD3 R2, R37, R20, RZ ;  /* 0x0000001425027210 */ /* 0x000fc40007ffe0ff */
[----:B------:R-:W-:Y:S01]  /*1c6b0*/  LEA.HI R11, R11, R48, RZ, 0x3 ;  /* 0x000000300b0b7211 */ /* 0x000fe200078f18ff */
[----:B------:R-:W-:Y:S04]  /*1c6c0*/  STS [R20+0x2000], R24 ;  /* 0x0020001814007388 */ /* 0x000fe80000000800 */
[----:B------:R-:W-:Y:S04]  /*1c6d0*/  STS [R20+0x2400], R23 ;  /* 0x0024001714007388 */ /* 0x000fe80000000800 */
[----:B------:R-:W-:Y:S04]  /*1c6e0*/  STS [R0+0x2000], R27 ;  /* 0x0020001b00007388 */ /* 0x000fe80000000800 */
[----:B------:R3:W-:Y:S04]  /*1c6f0*/  STS [R0+0x2400], R28 ;  /* 0x0024001c00007388 */ /* 0x0007e80000000800 */
[----:B------:R-:W-:Y:S01]  /*1c700*/  STS [R2], R34 ;  /* 0x0000002202007388 */ /* 0x000fe20000000800 */
[----:B----4-:R-:W-:-:S03]  /*1c710*/  IMAD.MOV.U32 R22, RZ, RZ, 0x7f800000 ;  /* 0x7f800000ff167424 */ /* 0x010fc600078e00ff */
[----:B------:R-:W-:Y:S01]  /*1c720*/  STS [R2+0x400], R33 ;  /* 0x0004002102007388 */ /* 0x000fe20000000800 */
[----:B-1----:R-:W-:-:S03]  /*1c730*/  MOV R21, 0x7f800000 ;  /* 0x7f80000000157802 */ /* 0x002fc60000000f00 */
[----:B------:R-:W-:Y:S04]  /*1c740*/  STS [R4], R30 ;  /* 0x0000001e04007388 */ /* 0x000fe80000000800 */
[----:B------:R-:W-:Y:S04]  /*1c750*/  STS [R5], R29 ;  /* 0x0000001d05007388 */ /* 0x000fe80000000800 */
[----:B------:R-:W-:Y:S04]  /*1c760*/  STS [R2+0x2000], R32 ;  /* 0x0020002002007388 */ /* 0x000fe80000000800 */
[----:B------:R1:W-:Y:S01]  /*1c770*/  STS [R2+0x2400], R31 ;  /* 0x0024001f02007388 */ /* 0x0003e20000000800 */
[----:B---3--:R-:W-:Y:S01]  /*1c780*/  @P2 IMAD R0, R9, R8, RZ ;  /* 0x0000000809002224 */ /* 0x008fe200078e02ff */
[----:B------:R-:W-:Y:S01]  /*1c790*/  @!P2 MOV R0, R18 ;  /* 0x000000120000a202 */ /* 0x000fe20000000f00 */
[----:B------:R-:W3:Y:S01]  /*1c7a0*/  @P6 MUFU.LG2 R9, R43 ;  /* 0x0000002b00096308 */ /* 0x000ee20000000c00 */
[----:B------:R4:W-:Y:S01]  /*1c7b0*/  STS [R4+0x2000], R35 ;  /* 0x0020002304007388 */ /* 0x0009e20000000800 */
[----:B------:R-:W3:Y:S03]  /*1c7c0*/  @P5 LDC R18, c[0x0][0x2e8] ;  /* 0x0000ba00ff125b82 */ /* 0x000ee60000000800 */
[----:B------:R2:W-:Y:S05]  /*1c7d0*/  STS [R5+0x2000], R36 ;  /* 0x0020002405007388 */ /* 0x0005ea0000000800 */
[----:B------:R-:W-:Y:S01]  /*1c7e0*/  BAR.SYNC.DEFER_BLOCKING 0x0 ;  /* 0x0000000000007b1d */ /* 0x000fe20000010000 */
[----:B-1----:R-:W-:Y:S01]  /*1c7f0*/  IMAD R2, R10, R3, RZ ;  /* 0x000000030a027224 */ /* 0x002fe200078e02ff */
[----:B------:R-:W-:Y:S01]  /*1c800*/  SHF.R.S32.HI R10, RZ, 0x3, R11 ;  /* 0x00000003ff0a7819 */ /* 0x000fe2000001140b */
[----:B------:R-:W-:-:S03]  /*1c810*/  IMAD R3, R6, UR6, RZ ;  /* 0x0000000606037c24 */ /* 0x000fc6000f8e02ff */
[----:B----4-:R-:W1:Y:S01]  /*1c820*/  @P4 MUFU.LG2 R4, R42 ;  /* 0x0000002a00044308 */ /* 0x010e620000000c00 */
[----:B------:R-:W-:Y:S01]  /*1c830*/  SEL R2, R2, RZ, !P3 ;  /* 0x000000ff02027207 */ /* 0x000fe20005800000 */
[----:B------:R-:W-:-:S04]  /*1c840*/  IMAD.SHL.U32 R3, R3, 0x80, RZ ;  /* 0x0000008003037824 */ /* 0x000fc800078e00ff */
[----:B--2---:R-:W-:Y:S01]  /*1c850*/  IMAD R0, R38, R0, R2 ;  /* 0x0000000026007224 */ /* 0x004fe200078e0202 */
[----:B-----5:R2:W4:Y:S01]  /*1c860*/  LDS.128 R28, [R234+0x3800] ;  /* 0x00380000ea1c7984 */ /* 0x0205220000000c00 */
[----:B------:R-:W-:Y:S01]  /*1c870*/  SHF.R.S32.HI R8, RZ, 0x1f, R3 ;  /* 0x0000001fff087819 */ /* 0x000fe20000011403 */
[----:B------:R-:W2:Y:S02]  /*1c880*/  @P0 MUFU.LG2 R5, R45 ;  /* 0x0000002d00050308 */ /* 0x000ea40000000c00 */
[--C-:B------:R-:W-:Y:S01]  /*1c890*/  IADD3 R7, P2, P1, R3, R40, R0.reuse ;  /* 0x0000002803077210 */ /* 0x100fe2000795e000 */
[----:B---3--:R-:W-:Y:S01]  /*1c8a0*/  @P6 FMUL.FTZ R3, R9, 0.69314718246459960938 ;  /* 0x3f31721809036820 */ /* 0x008fe20000410000 */
[----:B------:R-:W-:Y:S02]  /*1c8b0*/  SHF.R.S32.HI R2, RZ, 0x1f, R0 ;  /* 0x0000001fff027819 */ /* 0x000fe40000011400 */
[----:B------:R-:W-:Y:S01]  /*1c8c0*/  IADD3 R0, R10, 0x10, RZ ;  /* 0x000000100a007810 */ /* 0x000fe20007ffe0ff */
[----:B------:R-:W-:Y:S01]  /*1c8d0*/  @P6 FFMA.FTZ R22, R70, R12, R3 ;  /* 0x0000000c46166223 */ /* 0x000fe20000010003 */
[----:B------:R-:W-:-:S02]  /*1c8e0*/  IADD3.X R8, R8, R41, R2, P2, P1 ;  /* 0x0000002908087210 */ /* 0x000fc400017e2402 */
[----:B------:R-:W-:Y:S02]  /*1c8f0*/  ISETP.NE.AND P1, PT, R46, RZ, PT ;  /* 0x000000ff2e00720c */ /* 0x000fe40003f25270 */
[----:B------:R-:W-:Y:S02]  /*1c900*/  ISETP.GE.AND P4, PT, R0, UR5, PT ;  /* 0x0000000500007c0c */ /* 0x000fe4000bf86270 */
[C---:B------:R-:W-:Y:S02]  /*1c910*/  IADD3 R0, R10.reuse, 0x30, RZ ;  /* 0x000000300a007810 */ /* 0x040fe40007ffe0ff */
[----:B------:R-:W-:Y:S02]  /*1c920*/  LOP3.LUT P6, RZ, R47, 0x3, RZ, 0xc0, !PT ;  /* 0x000000032fff7812 */ /* 0x000fe400078cc0ff */
[----:B------:R-:W-:Y:S02]  /*1c930*/  IADD3 R2, R10, 0x20, RZ ;  /* 0x000000200a027810 */ /* 0x000fe40007ffe0ff */
[----:B------:R-:W-:-:S02]  /*1c940*/  ISETP.GE.AND P2, PT, R0, UR5, PT ;  /* 0x0000000500007c0c */ /* 0x000fc4000bf46270 */
[----:B------:R-:W-:Y:S01]  /*1c950*/  ISETP.GE.AND P3, PT, R2, UR5, PT ;  /* 0x0000000502007c0c */ /* 0x000fe2000bf66270 */
[----:B-1----:R-:W-:Y:S01]  /*1c960*/  @P1 FMUL.FTZ R4, R4, 0.69314718246459960938 ;  /* 0x3f31721804041820 */ /* 0x002fe20000410000 */
[C---:B------:R-:W-:Y:S02]  /*1c970*/  IADD3 R0, R10.reuse, 0x50, RZ ;  /* 0x000000500a007810 */ /* 0x040fe40007ffe0ff */
[----:B------:R-:W-:Y:S01]  /*1c980*/  LOP3.LUT R3, R11, 0xfffffff8, RZ, 0xc0, !PT ;  /* 0xfffffff80b037812 */ /* 0x000fe200078ec0ff */
[----:B------:R-:W-:Y:S01]  /*1c990*/  @P1 FFMA.FTZ R21, R71, R13, R4 ;  /* 0x0000000d47151223 */ /* 0x000fe20000010004 */
[----:B--2---:R-:W-:Y:S01]  /*1c9a0*/  @P0 FMUL.FTZ R4, R5, 0.69314718246459960938 ;  /* 0x3f31721805040820 */ /* 0x004fe20000410000 */
[----:B------:R-:W-:-:S03]  /*1c9b0*/  IADD3 R2, R10, 0x40, RZ ;  /* 0x000000400a027810 */ /* 0x000fc60007ffe0ff */
[----:B------:R-:W-:Y:S01]  /*1c9c0*/  @P0 FFMA.FTZ R19, R69, R15, R4 ;  /* 0x0000000f45130223 */ /* 0x000fe20000010004 */
[----:B------:R-:W-:Y:S01]  /*1c9d0*/  ISETP.GE.AND P0, PT, R0, UR5, PT ;  /* 0x0000000500007c0c */ /* 0x000fe2000bf06270 */
[----:B------:R-:W-:Y:S01]  /*1c9e0*/  IMAD.IADD R0, R48, 0x1, -R3 ;  /* 0x0000000130007824 */ /* 0x000fe200078e0a03 */
[----:B------:R-:W-:Y:S01]  /*1c9f0*/  ISETP.GE.AND P1, PT, R2, UR5, PT ;  /* 0x0000000502007c0c */ /* 0x000fe2000bf26270 */
[----:B------:R-:W-:-:S03]  /*1ca00*/  @P5 FMUL.FTZ R2, R14, 0.69314718246459960938 ;  /* 0x3f3172180e025820 */ /* 0x000fc60000410000 */
[----:B------:R-:W-:Y:S01]  /*1ca10*/  SHF.L.U32 R16, R0, 0x3, RZ ;  /* 0x0000000300107819 */ /* 0x000fe200000006ff */
[----:B------:R-:W-:Y:S01]  /*1ca20*/  @P5 FFMA.FTZ R17, R68, R18, R2 ;  /* 0x0000001244115223 */ /* 0x000fe20000010002 */
[----:B----4-:R-:W-:Y:S07]  /*1ca30*/  @P6 BRA `(.L_x_615) ;  /* 0x0000000000c06947 */ /* 0x010fee0003800000 */
[----:B------:R-:W2:Y:S01]  /*1ca40*/  LDL.LU R49, [R1+0x100] ;  /* 0x0001000001317983 */ /* 0x000ea20000300800 */
[----:B------:R-:W-:Y:S02]  /*1ca50*/  SHF.R.S32.HI R0, RZ, 0x1f, R39 ;  /* 0x0000001fff007819 */ /* 0x000fe40000011427 */
[----:B------:R-:W-:Y:S02]  /*1ca60*/  P2R R24, PR, RZ, 0x2 ;  /* 0x00000002ff187803 */ /* 0x000fe40000000000 */
[----:B------:R-:W-:Y:S02]  /*1ca70*/  LEA.HI R0, R0, R39, RZ, 0x2 ;  /* 0x0000002700007211 */ /* 0x000fe400078f10ff */
[----:B------:R-:W-:Y:S02]  /*1ca80*/  P2R R23, PR, RZ, 0x1 ;  /* 0x00000001ff177803 */ /* 0x000fe40000000000 */
[----:B------:R-:W-:Y:S02]  /*1ca90*/  LOP3.LUT R0, R0, 0xffffffc, RZ, 0xc0, !PT ;  /* 0x0ffffffc00007812 */ /* 0x000fe400078ec0ff */
[----:B------:R-:W-:-:S03]  /*1caa0*/  P2R R20, PR, RZ, 0x4 ;  /* 0x00000004ff147803 */ /* 0x000fc60000000000 */
[----:B------:R-:W-:-:S04]  /*1cab0*/  IMAD.IADD R0, R39, 0x1, -R0 ;  /* 0x0000000127007824 */ /* 0x000fc800078e0a00 */
[----:B--2---:R-:W-:-:S04]  /*1cac0*/  IMAD R2, R0, 0x10, R49 ;  /* 0x0000001000027824 */ /* 0x004fc800078e0231 */
[C---:B------:R-:W-:Y:S01]  /*1cad0*/  VIADD R0, R2.reuse, 0x8 ;  /* 0x0000000802007836 */ /* 0x040fe20000000000 */
[C---:B------:R-:W-:Y:S01]  /*1cae0*/  ISETP.GE.AND P1, PT, R2.reuse, UR5, PT ;  /* 0x0000000502007c0c */ /* 0x040fe2000bf26270 */
[----:B------:R-:W-:-:S03]  /*1caf0*/  VIADD R12, R2, 0x40 ;  /* 0x00000040020c7836 */ /* 0x000fc60000000000 */
[----:B------:R-:W-:Y:S02]  /*1cb00*/  ISETP.GE.AND P0, PT, R0, UR5, PT ;  /* 0x0000000500007c0c */ /* 0x000fe4000bf06270 */
[----:B------:R-:W-:-:S07]  /*1cb10*/  ISETP.GE.AND P2, PT, R12, UR5, PT ;  /* 0x000000050c007c0c */ /* 0x000fce000bf46270 */
[----:B------:R-:W-:-:S04]  /*1cb20*/  @!P1 IMAD R3, R2, R6, RZ ;  /* 0x0000000602039224 */ /* 0x000fc800078e02ff */
[----:B------:R-:W-:Y:S01]  /*1cb30*/  @!P0 IMAD R0, R0, R6, RZ ;  /* 0x0000000600008224 */ /* 0x000fe200078e02ff */
[----:B------:R-:W-:-:S04]  /*1cb40*/  @!P1 IADD3 R4, P5, R3, R7, RZ ;  /* 0x0000000703049210 */ /* 0x000fc80007fbe0ff */
[----:B------:R-:W-:Y:S02]  /*1cb50*/  @!P1 LEA.HI.X.SX32 R9, R3, R8, 0x1, P5 ;  /* 0x0000000803099211 */ /* 0x000fe400028f0eff */
[----:B------:R-:W-:-:S04]  /*1cb60*/  @!P0 IADD3 R5, P5, R0, R7, RZ ;  /* 0x0000000700058210 */ /* 0x000fc80007fbe0ff */
[----:B------:R-:W-:Y:S01]  /*1cb70*/  @!P0 LEA.HI.X.SX32 R15, R0, R8, 0x1, P5 ;  /* 0x00000008000f8211 */ /* 0x000fe200028f0eff */
[----:B------:R-:W-:-:S05]  /*1cb80*/  @!P2 IMAD R0, R12, R6, RZ ;  /* 0x000000060c00a224 */ /* 0x000fca00078e02ff */
[----:B------:R-:W-:-:S04]  /*1cb90*/  @!P2 IADD3 R14, P5, R0, R7, RZ ;  /* 0x00000007000ea210 */ /* 0x000fc80007fbe0ff */
[----:B------:R-:W-:Y:S01]  /*1cba0*/  @!P2 LEA.HI.X.SX32 R18, R0, R8, 0x1, P5 ;  /* 0x000000080012a211 */ /* 0x000fe200028f0eff */
[----:B------:R-:W-:Y:S02]  /*1cbb0*/  VIADD R0, R2, 0x48 ;  /* 0x0000004802007836 */ /* 0x000fe40000000000 */
[----:B------:R-:W1:Y:S03]  /*1cbc0*/  @!P1 LDC.64 R2, c[0x0][0x2b0] ;  /* 0x0000ac00ff029b82 */ /* 0x000e660000000a00 */
[----:B------:R-:W-:-:S13]  /*1cbd0*/  ISETP.GE.AND P6, PT, R0, UR5, PT ;  /* 0x0000000500007c0c */ /* 0x000fda000bfc6270 */
[----:B------:R-:W-:-:S05]  /*1cbe0*/  @!P6 IMAD R0, R0, R6, RZ ;  /* 0x000000060000e224 */ /* 0x000fca00078e02ff */
[----:B------:R-:W-:-:S04]  /*1cbf0*/  @!P6 IADD3 R13, P5, R0, R7, RZ ;  /* 0x00000007000de210 */ /* 0x000fc80007fbe0ff */
[----:B------:R-:W-:Y:S02]  /*1cc00*/  @!P6 LEA.HI.X.SX32 R0, R0, R8, 0x1, P5 ;  /* 0x000000080000e211 */ /* 0x000fe400028f0eff */
[----:B-1----:R-:W-:-:S04]  /*1cc10*/  @!P1 LEA R8, P5, R4, R2, 0x2 ;  /* 0x0000000204089211 */ /* 0x002fc800078a10ff */
[----:B------:R-:W-:Y:S02]  /*1cc20*/  @!P1 LEA.HI.X R9, R4, R3, R9, 0x2, P5 ;  /* 0x0000000304099211 */ /* 0x000fe400028f1409 */
[----:B------:R-:W1:Y:S03]  /*1cc30*/  @!P0 LDC.64 R2, c[0x0][0x2b0] ;  /* 0x0000ac00ff028b82 */ /* 0x000e660000000a00 */
[----:B------:R2:W-:Y:S01]  /*1cc40*/  @!P1 STG.E desc[UR16][R8.64], R21 ;  /* 0x0000001508009986 */ /* 0x0005e2000c101910 */
[----:B------:R-:W-:Y:S02]  /*1cc50*/  ISETP.NE.AND P1, PT, R24, RZ, PT ;  /* 0x000000ff1800720c */ /* 0x000fe40003f25270 */
[----:B-1----:R-:W-:-:S04]  /*1cc60*/  @!P0 LEA R6, P5, R5, R2, 0x2 ;  /* 0x0000000205068211 */ /* 0x002fc800078a10ff */
[----:B------:R-:W-:Y:S02]  /*1cc70*/  @!P0 LEA.HI.X R7, R5, R3, R15, 0x2, P5 ;  /* 0x0000000305078211 */ /* 0x000fe400028f140f */
[----:B------:R-:W1:Y:S03]  /*1cc80*/  @!P2 LDC.64 R2, c[0x0][0x2b0] ;  /* 0x0000ac00ff02ab82 */ /* 0x000e660000000a00 */
[----:B------:R2:W-:Y:S01]  /*1cc90*/  @!P0 STG.E desc[UR16][R6.64], R22 ;  /* 0x0000001606008986 */ /* 0x0005e2000c101910 */
[----:B------:R-:W-:Y:S02]  /*1cca0*/  ISETP.NE.AND P0, PT, R23, RZ, PT ;  /* 0x000000ff1700720c */ /* 0x000fe40003f05270 */
[----:B-1----:R-:W-:-:S04]  /*1ccb0*/  @!P2 LEA R4, P5, R14, R2, 0x2 ;  /* 0x000000020e04a211 */ /* 0x002fc800078a10ff */
[----:B------:R-:W-:Y:S02]  /*1ccc0*/  @!P2 LEA.HI.X R5, R14, R3, R18, 0x2, P5 ;  /* 0x000000030e05a211 */ /* 0x000fe400028f1412 */
[----:B------:R-:W1:Y:S01]  /*1ccd0*/  @!P6 LDC.64 R2, c[0x0][0x2b0] ;  /* 0x0000ac00ff02eb82 */ /* 0x000e620000000a00 */
[----:B------:R-:W-:Y:S02]  /*1cce0*/  ISETP.NE.AND P2, PT, R20, RZ, PT ;  /* 0x000000ff1400720c */ /* 0x000fe40003f45270 */
[----:B-1----:R-:W-:-:S04]  /*1ccf0*/  @!P6 LEA R2, P5, R13, R2, 0x2 ;  /* 0x000000020d02e211 */ /* 0x002fc800078a10ff */
[----:B------:R-:W-:Y:S02]  /*1cd00*/  @!P6 LEA.HI.X R3, R13, R3, R0, 0x2, P5 ;  /* 0x000000030d03e211 */ /* 0x000fe400028f1400 */
[----:B------:R-:W-:-:S13]  /*1cd10*/  ISETP.GE.AND P5, PT, R12, UR5, PT ;  /* 0x000000050c007c0c */ /* 0x000fda000bfa6270 */
[----:B------:R2:W-:Y:S04]  /*1cd20*/  @!P5 STG.E desc[UR16][R4.64], R19 ;  /* 0x000000130400d986 */ /* 0x0005e8000c101910 */
[----:B------:R2:W-:Y:S02]  /*1cd30*/  @!P6 STG.E desc[UR16][R2.64], R17 ;  /* 0x000000110200e986 */ /* 0x0005e4000c101910 */
.L_x_615:
[----:B------:R-:W-:Y:S05]  /*1cd40*/  BSYNC B0 ;  /* 0x0000000000007941 */ /* 0x000fea0003800000 */
.L_x_614:
[----:B--2---:R-:W-:Y:S01]  /*1cd50*/  SHF.R.S32.HI R3, RZ, 0x1f, R16 ;  /* 0x0000001fff037819 */ /* 0x004fe20000011410 */
[----:B------:R-:W-:Y:S01]  /*1cd60*/  VIADD R0, R10, 0x60 ;  /* 0x000000600a007836 */ /* 0x000fe20000000000 */
[----:B------:R-:W-:Y:S01]  /*1cd70*/  IADD3 R2, P5, R16, UR10, RZ ;  /* 0x0000000a10027c10 */ /* 0x000fe2000ffbe0ff */
[----:B------:R-:W-:Y:S01]  /*1cd80*/  ULDC.64 UR6, c[0x0][0x2a0] ;  /* 0x0000a80000067ab9 */ /* 0x000fe20000000a00 */
[----:B------:R1:W2:Y:S01]  /*1cd90*/  LDS.128 R16, [R234] ;  /* 0x00000000ea107984 */ /* 0x0002a20000000c00 */
[----:B------:R-:W-:Y:S01]  /*1cda0*/  SHF.R.S32.HI R4, RZ, 0x1f, R38 ;  /* 0x0000001fff047819 */ /* 0x000fe20000011426 */
[----:B------:R-:W-:Y:S01]  /*1cdb0*/  IMAD.U32 R6, RZ, RZ, UR14 ;  /* 0x0000000eff067e24 */ /* 0x000fe2000f8e00ff */
[----:B------:R-:W-:Y:S01]  /*1cdc0*/  IADD3.X R3, R3, UR4, RZ, P5, !PT ;  /* 0x0000000403037c10 */ /* 0x000fe2000affe4ff */
[----:B------:R-:W-:Y:S01]  /*1cdd0*/  BSSY B0, `(.L_x_616) ;  /* 0x0000015000007945 */ /* 0x000fe20003800000 */
[----:B------:R-:W-:Y:S02]  /*1cde0*/  ISETP.GE.AND P5, PT, R10, UR5, PT ;  /* 0x000000050a007c0c */ /* 0x000fe4000bfa6270 */
[----:B------:R-:W-:Y:S01]  /*1cdf0*/  ISETP.GE.AND P6, PT, R0, UR5, PT ;  /* 0x0000000500007c0c */ /* 0x000fe2000bfc6270 */
[----:B------:R-:W-:Y:S01]  /*1ce00*/  IMAD R0, R4, UR6, RZ ;  /* 0x0000000604007c24 */ /* 0x000fe2000f8e02ff */
[----:B------:R-:W-:Y:S01]  /*1ce10*/  SHF.R.S32.HI R11, RZ, 0x1f, R10 ;  /* 0x0000001fff0b7819 */ /* 0x000fe2000001140a */
[----:B------:R-:W-:-:S04]  /*1ce20*/  IMAD.WIDE.U32 R12, R38, UR6, R2 ;  /* 0x00000006260c7c25 */ /* 0x000fc8000f8e0002 */
[----:B------:R-:W-:Y:S02]  /*1ce30*/  IMAD R0, R38, UR7, R0 ;  /* 0x0000000726007c24 */ /* 0x000fe4000f8e0200 */
[----:B------:R-:W-:Y:S01]  /*1ce40*/  IMAD.WIDE R6, R6, 0x80, R10 ;  /* 0x0000008006067825 */ /* 0x000fe200078e020a */
[----:B------:R-:W-:-:S03]  /*1ce50*/  IADD3 R10, R10, 0x70, RZ ;  /* 0x000000700a0a7810 */ /* 0x000fc60007ffe0ff */
[----:B------:R-:W-:Y:S01]  /*1ce60*/  IMAD.IADD R9, R0, 0x1, R13 ;  /* 0x0000000100097824 */ /* 0x000fe200078e020d */
[----:B------:R-:W-:Y:S06]  /*1ce70*/  @P5 BRA `(.L_x_617) ;  /* 0x0000000000285947 */ /* 0x000fec0003800000 */
        /* <DEDUP_REMOVED lines=9> */
[----:B--2---:R3:W-:Y:S02]  /*1cf10*/  STG.E.128 desc[UR16][R4.64], R16 ;  /* 0x0000001004007986 */ /* 0x0047e4000c101d10 */
.L_x_617:
[----:B------:R-:W-:Y:S05]  /*1cf20*/  BSYNC B0 ;  /* 0x0000000000007941 */ /* 0x000fea0003800000 */
.L_x_616:
[----:B--23--:R2:W3:Y:S01]  /*1cf30*/  LDS.128 R16, [R234+0x800] ;  /* 0x00080000ea107984 */ /* 0x00c4e20000000c00 */
[----:B------:R-:W-:Y:S01]  /*1cf40*/  BSSY B0, `(.L_x_618) ;  /* 0x0000010000007945 */ /* 0x000fe20003800000 */
[----:B------:R-:W-:-:S03]  /*1cf50*/  ISETP.GE.AND P5, PT, R10, UR5, PT ;  /* 0x000000050a007c0c */ /* 0x000fc6000bfa6270 */
[----:B------:R-:W-:Y:S10]  /*1cf60*/  @P4 BRA `(.L_x_619) ;  /* 0x0000000000344947 */ /* 0x000ff40003800000 */
        /* <DEDUP_REMOVED lines=13> */
.L_x_619:
[----:B------:R-:W-:Y:S05]  /*1d040*/  BSYNC B0 ;  /* 0x0000000000007941 */ /* 0x000fea0003800000 */
.L_x_618:
        /* <DEDUP_REMOVED lines=16> */
.L_x_621:
[----:B------:R-:W-:Y:S05]  /*1d150*/  BSYNC B0 ;  /* 0x0000000000007941 */ /* 0x000fea0003800000 */
.L_x_620:
        /* <DEDUP_REMOVED lines=16> */
.L_x_623:
[----:B------:R-:W-:Y:S05]  /*1d260*/  BSYNC B0 ;  /* 0x0000000000007941 */ /* 0x000fea0003800000 */
.L_x_622:
        /* <DEDUP_REMOVED lines=16> */
.L_x_625:
[----:B------:R-:W-:Y:S05]  /*1d370*/  BSYNC B0 ;  /* 0x0000000000007941 */ /* 0x000fea0003800000 */
.L_x_624:
        /* <DEDUP_REMOVED lines=16> */
.L_x_627:
[----:B------:R-:W-:Y:S05]  /*1d480*/  BSYNC B0 ;  /* 0x0000000000007941 */ /* 0x000fea0003800000 */
.L_x_626:
        /* <DEDUP_REMOVED lines=16> */
.L_x_629:
[----:B------:R-:W-:Y:S05]  /*1d590*/  BSYNC B0 ;  /* 0x0000000000007941 */ /* 0x000fea0003800000 */
.L_x_628:
[----:B------:R-:W-:Y:S05]  /*1d5a0*/  @P5 EXIT ;  /* 0x000000000000594d */ /* 0x000fea0003800000 */
[----:B------:R-:W-:Y:S01]  /*1d5b0*/  IADD3 R6, P0, R6, 0x70, RZ ;  /* 0x0000007006067810 */ /* 0x000fe20007f1e0ff */
        /* <DEDUP_REMOVED lines=13> */
.L_x_630:
        /* <DEDUP_REMOVED lines=15> */
.L_x_2578:


//--------------------- .text._ZN5flash16flash_fwd_kernelI23Flash_fwd_kernel_traitsILi64ELi128ELi128ELi4ELb0ELb0EN7cutlass10bfloat16_tE19Flash_kernel_traitsILi64ELi128ELi128ELi4ES3_EELb0ELb0ELb1ELb0ELb0ELb1ELb1ELb0EEEvNS_16Flash_fwd_paramsE --------------------------
	.section	.text._ZN5flash16flash_fwd_kernelI23Flash_fwd_kernel_traitsILi64ELi128ELi128ELi4ELb0ELb0EN7cutlass10bfloat16_tE19Flash_kernel_traitsILi64ELi128ELi128ELi4ES3_EELb0ELb0ELb1ELb0ELb0ELb1ELb1ELb0EEEvNS_16Flash_fwd_paramsE,"ax",@progbits
	.align	128
        .global         _ZN5flash16flash_fwd_kernelI23Flash_fwd_kernel_traitsILi64ELi128ELi128ELi4ELb0ELb0EN7cutlass10bfloat16_tE19Flash_kernel_traitsILi64ELi128ELi128ELi4ES3_EELb0ELb0ELb1ELb0ELb0ELb1ELb1ELb0EEEvNS_16Flash_fwd_paramsE
        .type           _ZN5flash16flash_fwd_kernelI23Flash_fwd_kernel_traitsILi64ELi128ELi128ELi4ELb0ELb0EN7cutlass10bfloat16_tE19Flash_kernel_traitsILi64ELi128ELi128ELi4ES3_EELb0ELb0ELb1ELb0ELb0ELb1ELb1ELb0EEEvNS_16Flash_fwd_paramsE,@function
        .size           _ZN5flash16flash_fwd_kernelI23Flash_fwd_kernel_traitsILi64ELi128ELi128ELi4ELb0ELb0EN7cutlass10bfloat16_tE19Flash_kernel_traitsILi64ELi128ELi128ELi4ES3_EELb0ELb0ELb1ELb0ELb0ELb1ELb1ELb0EEEvNS_16Flash_fwd_paramsE,(.L_x_2579 - _ZN5flash16flash_fwd_kernelI23Flash_fwd_kernel_traitsILi64ELi128ELi128ELi4ELb0ELb0EN7cutlass10bfloat16_tE19Flash_kernel_traitsILi64ELi128ELi128ELi4ES3_EELb0ELb0ELb1ELb0ELb0ELb1ELb1ELb0EEEvNS_16Flash_fwd_paramsE)
        .other          _ZN5flash16flash_fwd_kernelI23Flash_fwd_kernel_traitsILi64ELi128ELi128ELi4ELb0ELb0EN7cutlass10bfloat16_tE19Flash_kernel_traitsILi64ELi128ELi128ELi4ES3_EELb0ELb0ELb1ELb0ELb0ELb1ELb1ELb0EEEvNS_16Flash_fwd_paramsE,@"STO_CUDA_ENTRY STV_DEFAULT"
_ZN5flash16flash_fwd_kernelI23Flash_fwd_kernel_traitsILi64ELi128ELi128ELi4ELb0ELb0EN7cutlass10bfloat16_tE19Flash_kernel_traitsILi64ELi128ELi128ELi4ES3_EELb0ELb0ELb1ELb0ELb0ELb1ELb1ELb0EEEvNS_16Flash_fwd_paramsE:
.text._ZN5flash16flash_fwd_kernelI23Flash_fwd_kernel_traitsILi64ELi128ELi128ELi4ELb0ELb0EN7cutlass10bfloat16_tE19Flash_kernel_traitsILi64ELi128ELi128ELi4ES3_EELb0ELb0ELb1ELb0ELb0ELb1ELb1ELb0EEEvNS_16Flash_fwd_paramsE:
        /* <DEDUP_REMOVED lines=55> */
.L_x_631:
[----:B------:R-:W-:-:S05]  /*0370*/  ULDC UR5, c[0x0][0x2c8] ;  /* 0x0000b20000057ab9 */ /* 0x000fca0000000800 */
.L_x_632:
        /* <DEDUP_REMOVED lines=130> */
.L_x_635:
[----:B------:R-:W-:Y:S05]  /*0ba0*/  BSYNC B0 ;  /* 0x0000000000007941 */ /* 0x000fea0003800000 */
.L_x_634:
        /* <DEDUP_REMOVED lines=17> */
.L_x_637:
[----:B------:R-:W-:Y:S05]  /*0cc0*/  BSYNC B0 ;  /* 0x0000000000007941 */ /* 0x000fea0003800000 */
.L_x_636:
        /* <DEDUP_REMOVED lines=17> */
.L_x_639:
[----:B------:R-:W-:Y:S05]  /*0de0*/  BSYNC B0 ;  /* 0x0000000000007941 */ /* 0x000fea0003800000 */
.L_x_638:
        /* <DEDUP_REMOVED lines=16> */
.L_x_641:
[----:B------:R-:W-:Y:S05]  /*0ef0*/  BSYNC B0 ;  /* 0x0000000000007941 */ /* 0x000fea0003800000 */
.L_x_640:
        /* <DEDUP_REMOVED lines=16> */
.L_x_643:
[----:B------:R-:W-:Y:S05]  /*1000*/  BSYNC B0 ;  /* 0x0000000000007941 */ /* 0x000fea0003800000 */
.L_x_642:
        /* <DEDUP_REMOVED lines=16> */
.L_x_645:
[----:B------:R-:W-:Y:S05]  /*1110*/  BSYNC B0 ;  /* 0x0000000000007941 */ /* 0x000fea0003800000 */
.L_x_644:
        /* <DEDUP_REMOVED lines=15> */
.L_x_647:
[----:B------:R-:W-:Y:S05]  /*1210*/  BSYNC B0 ;  /* 0x0000000000007941 */ /* 0x000fea0003800000 */
.L_x_646:
        /* <DEDUP_REMOVED lines=14> */
.L_x_649:
[----:B------:R-:W-:Y:S05]  /*1300*/  BSYNC B0 ;  /* 0x0000000000007941 */ /* 0x000fea0003800000 */
.L_x_648:
        /* <DEDUP_REMOVED lines=10> */
.L_x_651:
[----:B------:R-:W-:Y:S05]  /*13b0*/  BSYNC B0 ;  /* 0x0000000000007941 */ /* 0x000fea0003800000 */
.L_x_650:
        /* <DEDUP_REMOVED lines=15> */
.L_x_653:
[----:B------:R-:W-:Y:S05]  /*14b0*/  BSYNC B0 ;  /* 0x0000000000007941 */ /* 0x000fea0003800000 */
.L_x_652:
        /* <DEDUP_REMOVED lines=10> */
.L_x_655:
[----:B------:R-:W-:Y:S05]  /*1560*/  BSYNC B0 ;  /* 0x0000000000007941 */ /* 0x000fea0003800000 */
.L_x_654:
        /* <DEDUP_REMOVED lines=10> */
.L_x_657:
[----:B------:R-:W-:Y:S05]  /*1610*/  BSYNC B0 ;  /* 0x0000000000007941 */ /* 0x000fea0003800000 */
.L_x_656:
        /* <DEDUP_REMOVED lines=10> */
.L_x_659:
[----:B------:R-:W-:Y:S05]  /*16c0*/  BSYNC B0 ;  /* 0x0000000000007941 */ /* 0x000fea0003800000 */
.L_x_658:
        /* <DEDUP_REMOVED lines=10> */
.L_x_661:
[----:B------:R-:W-:Y:S05]  /*1770*/  BSYNC B0 ;  /* 0x0000000000007941 */ /* 0x000fea0003800000 */
.L_x_660:
        /* <DEDUP_REMOVED lines=10> */
.L_x_663:
[----:B------:R-:W-:Y:S05]  /*1820*/  BSYNC B0 ;  /* 0x0000000000007941 */ /* 0x000fea0003800000 */
.L_x_662:
        /* <DEDUP_REMOVED lines=10> */
.L_x_633:
        /* <DEDUP_REMOVED lines=214> */
.L_x_664:
        /* <DEDUP_REMOVED lines=15> */
.L_x_665:
[----:B------:R-:W-:Y:S01]  /*2720*/  IMAD R0, R13, UR10, RZ ;  /* 0x0000000a0d007c24 */ /* 0x000fe2000f8e02ff */
[----:B------:R-:W2:Y:S01]  /*2730*/  @!P3 LDC.64 R20, c[0x0][0x210] ;  /* 0x00008400ff14bb82 */ /* 0x000ea20000000a00 */
[C---:B------:R-:W-:Y:S01]  /*2740*/  IMAD.WIDE.U32 R8, R12.reuse, UR10, R30 ;  /* 0x0000000a0c087c25 */ /* 0x040fe2000f8e001e */
[----:B------:R-:W-:Y:S01]  /*2750*/  @!P2 MOV R4, 0x400 ;  /* 0x000004000004a802 */ /* 0x000fe20000000f00 */
[----:B------:R-:W-:Y:S01]  /*2760*/  ULDC.64 UR6, c[0x0][0x260] ;  /* 0x0000980000067ab9 */ /* 0x000fe20000000a00 */
[----:B------:R-:W-:Y:S01]  /*2770*/  USHF.R.S32.HI UR31, URZ, 0x1f, UR21 ;  /* 0x0000001f3f1f7899 */ /* 0x000fe20008011415 */
        /* <DEDUP_REMOVED lines=21> */
[----:B------:R-:W-:Y:S01]  /*28d0*/  USHF.L.U32 UR30, UR10, 0x7, URZ ;  /* 0x000000070a1e7899 */ /* 0x000fe2000800063f */
[----:B------:R-:W-:Y:S01]  /*28e0*/  @!P4 IMAD.WIDE.U32 R8, R17, R18, R2 ;  /* 0x000000121108c225 */ /* 0x000fe200078e0002 */
[----:B------:R-:W-:Y:S01]  /*28f0*/  UIMAD.WIDE.U32 UR18, UR10, 0x20, URZ ;  /* 0x000000200a1278a5 */ /* 0x000fe2000f8e003f */
[----:B------:R-:W-:Y:S01]  /*2900*/  LEA.HI R233, R50, R234, RZ, 0x5 ;  /* 0x000000ea32e97211 */ /* 0x000fe200078f28ff */
[----:B------:R-:W-:Y:S01]  /*2910*/  UIMAD.WIDE.U32 UR32, UR8, 0x20, URZ ;  /* 0x00000020082078a5 */ /* 0x000fe2000f8e003f */
[----:B------:R-:W-:Y:S01]  /*2920*/  @!P3 IMAD.MOV.U32 R2, RZ, RZ, R6 ;  /* 0x000000ffff02b224 */ /* 0x000fe200078e0006 */
[----:B------:R-:W-:Y:S01]  /*2930*/  UIADD3 UR23, UR25, -UR23, -UR26 ;  /* 0x8000001719177290 */ /* 0x000fe2000fffe81a */
[----:B------:R-:W-:Y:S01]  /*2940*/  @!P3 IMAD.MOV.U32 R3, RZ, RZ, R5 ;  /* 0x000000ffff03b224 */ /* 0x000fe200078e0005 */
[----:B------:R-:W-:Y:S01]  /*2950*/  SHF.R.S32.HI R132, RZ, 0x5, R233 ;  /* 0x00000005ff847819 */ /* 0x000fe200000114e9 */
[----:B------:R-:W-:-:S02]  /*2960*/  @!P4 IMAD.IADD R4, R9, 0x1, R4 ;  /* 0x000000010904c824 */ /* 0x000fc400078e0204 */
        /* <DEDUP_REMOVED lines=145> */
[----:B------:R-:W-:Y:S01]  /*3280*/  STL.64 [R1+0xa8], R36 ;  /* 0x0000a82401007387 */ /* 0x000fe20000100a00 */
[----:B------:R-:W-:-:S02]  /*3290*/  IMAD.U32 R0, RZ, RZ, UR9 ;  /* 0x00000009ff007e24 */ /* 0x000fc4000f8e00ff */
[----:B------:R-:W-:Y:S01]  /*32a0*/  IMAD.SHL.U32 R12, R12, 0x8, RZ ;  /* 0x000000080c0c7824 */ /* 0x000fe200078e00ff */
        /* <DEDUP_REMOVED lines=115> */
[----:B------:R-:W-:Y:S01]  /*39e0*/  @!P5 VIADD R5, R5, UR7 ;  /* 0x000000070505dc36 */ /* 0x000fe20008000000 */
[----:B------:R-:W-:Y:S01]  /*39f0*/  ULDC UR20, c[0x0][0x39c] ;  /* 0x0000e70000147ab9 */ /* 0x000fe20000000800 */
        /* <DEDUP_REMOVED lines=37> */
[----:B------:R-:W-:Y:S02]  /*3c50*/  LDSM.16.M88.4 R16, [R222] ;  /* 0x00000000de10783b */ /* 0x000fe40000000200 */
[----:B------:R-:W-:Y:S02]  /*3c60*/  SEL R2, R2, 0xfffffff0, !P1 ;  /* 0xfffffff002027807 */ /* 0x000fe40004800000 */
[----:B------:R-:W4:Y:S01]  /*3c70*/  LDSM.16.M88.4 R20, [R135+0x4000] ;  /* 0x004000008714783b */ /* 0x000f220000000200 */
[----:B------:R-:W-:Y:S02]  /*3c80*/  SEL R3, R0, 0xffffffe0, !P2 ;  /* 0xffffffe000037807 */ /* 0x000fe40005000000 */
[----:B------:R-:W-:Y:S01]  /*3c90*/  R2P PR, R49, 0x6 ;  /* 0x0000000631007804 */ /* 0x000fe20000000000 */
[--C-:B------:R-:W-:Y:S01]  /*3ca0*/  IMAD R225, R2, 0x2, R222.reuse ;  /* 0x0000000202e17824 */ /* 0x100fe200078e02de */
[----:B------:R-:W5:Y:S01]  /*3cb0*/  LDSM.16.M88.4 R60, [R135+0x4800] ;  /* 0x00480000873c783b */ /* 0x000f620000000200 */
[----:B------:R-:W-:-:S02]  /*3cc0*/  IMAD R223, R3, 0x2, R222 ;  /* 0x0000000203df7824 */ /* 0x000fc400078e02de */
[----:B------:R-:W-:Y:S01]  /*3cd0*/  SEL R0, R0, 0xffffffe0, !P1 ;  /* 0xffffffe000007807 */ /* 0x000fe20004800000 */
[----:B-1----:R-:W-:Y:S01]  /*3ce0*/  LDSM.16.M88.4 R8, [R225+0x2000] ;  /* 0x00200000e108783b */ /* 0x002fe20000000200 */
[----:B------:R-:W-:-:S03]  /*3cf0*/  IMAD R224, R2, 0x2, R223 ;  /* 0x0000000202e07824 */ /* 0x000fc600078e02df */
[C---:B------:R-:W-:Y:S01]  /*3d00*/  IMAD.IADD R221, R135.reuse, 0x1, R0 ;  /* 0x0000000187dd7824 */ /* 0x040fe200078e0200 */
[----:B--2---:R-:W-:Y:S04]  /*3d10*/  LDSM.16.M88.4 R12, [R225] ;  /* 0x00000000e10c783b */ /* 0x004fe80000000200 */
[----:B------:R-:W-:Y:S04]  /*3d20*/  LDSM.16.M88.4 R32, [R221+0x4000] ;  /* 0x00400000dd20783b */ /* 0x000fe80000000200 */
[----:B---3--:R-:W1:Y:S04]  /*3d30*/  LDSM.16.M88.4 R4, [R222+0x2000] ;  /* 0x00200000de04783b */ /* 0x008e680000000200 */
[----:B------:R-:W-:Y:S04]  /*3d40*/  LDSM.16.M88.4 R24, [R223+0x2000] ;  /* 0x00200000df18783b */ /* 0x000fe80000000200 */
[----:B------:R-:W-:Y:S04]  /*3d50*/  LDSM.16.M88.4 R28, [R223] ;  /* 0x00000000df1c783b */ /* 0x000fe80000000200 */
[----:B------:R-:W2:Y:S04]  /*3d60*/  LDSM.16.M88.4 R64, [R135+0x5000] ;  /* 0x005000008740783b */ /* 0x000ea80000000200 */
[----:B------:R-:W-:Y:S01]  /*3d70*/  LDSM.16.M88.4 R56, [R135+0x5800] ;  /* 0x005800008738783b */ /* 0x000fe20000000200 */
[C---:B----4-:R-:W-:Y:S03]  /*3d80*/  HMMA.16816.F32.BF16 R40, R16.reuse, R20, RZ ;  /* 0x000000141028723c */ /* 0x050fe600000418ff */
[----:B------:R-:W-:Y:S03]  /*3d90*/  LDSM.16.M88.4 R52, [R135+0x6000] ;  /* 0x006000008734783b */ /* 0x000fe60000000200 */
[C---:B------:R-:W-:Y:S01]  /*3da0*/  HMMA.16816.F32.BF16 R76, R16.reuse, R22, RZ ;  /* 0x00000016104c723c */ /* 0x040fe200000418ff */
[----:B------:R-:W-:Y:S04]  /*3db0*/  LDSM.16.M88.4 R48, [R135+0x6800] ;  /* 0x006800008730783b */ /* 0x000fe80000000200 */
[----:B------:R-:W0:Y:S01]  /*3dc0*/  LDGDEPBAR ;  /* 0x00000000000079af */ /* 0x000e220000000000 */
[----:B-----5:R-:W-:Y:S06]  /*3dd0*/  HMMA.16816.F32.BF16 R148, R16, R62, RZ ;  /* 0x0000003e1094723c */ /* 0x020fec00000418ff */
[C---:B-1----:R-:W-:Y:S06]  /*3de0*/  HMMA.16816.F32.BF16 R36, R4.reuse, R20, RZ ;  /* 0x000000140424723c */ /* 0x042fec00000418ff */
[----:B------:R-:W-:Y:S01]  /*3df0*/  HMMA.16816.F32.BF16 R44, R4, R22, RZ ;  /* 0x00000016042c723c */ /* 0x000fe200000418ff */
[----:B------:R-:W-:-:S04]  /*3e00*/  VIADD R20, R135, 0x4000 ;  /* 0x0000400087147836 */ /* 0x000fc80000000000 */
[----:B------:R-:W-:Y:S01]  /*3e10*/  @P2 VIADD R226, R20, 0xffffffc0 ;  /* 0xffffffc014e22836 */ /* 0x000fe20000000000 */
[----:B------:R-:W-:Y:S03]  /*3e20*/  HMMA.16816.F32.BF16 R72, R12, R32, R40 ;  /* 0x000000200c48723c */ /* 0x000fe60000041828 */
[----:B------:R-:W-:Y:S01]  /*3e30*/  IMAD.IADD R220, R0, 0x1, R226 ;  /* 0x0000000100dc7824 */ /* 0x000fe200078e02e2 */
[----:B------:R-:W1:Y:S02]  /*3e40*/  LDSM.16.M88.4 R20, [R226] ;  /* 0x00000000e214783b */ /* 0x000e640000000200 */
[----:B------:R-:W-:Y:S06]  /*3e50*/  HMMA.16816.F32.BF16 R80, R4, R60, RZ ;  /* 0x0000003c0450723c */ /* 0x000fec00000418ff */
[C---:B------:R-:W-:Y:S01]  /*3e60*/  HMMA.16816.F32.BF16 R68, R8.reuse, R32, R36 ;  /* 0x000000200844723c */ /* 0x040fe20000041824 */
[----:B------:R-:W-:Y:S05]  /*3e70*/  LDSM.16.M88.4 R36, [R135+0x7800] ;  /* 0x007800008724783b */ /* 0x000fea0000000200 */
[-C--:B------:R-:W-:Y:S01]  /*3e80*/  HMMA.16816.F32.BF16 R40, R8, R34.reuse, R44 ;  /* 0x000000220828723c */ /* 0x080fe2000004182c */
[----:B------:R-:W3:Y:S05]  /*3e90*/  LDSM.16.M88.4 R44, [R135+0x7000] ;  /* 0x00700000872c783b */ /* 0x000eea0000000200 */
[----:B------:R-:W-:Y:S01]  /*3ea0*/  HMMA.16816.F32.BF16 R32, R12, R34, R76 ;  /* 0x000000220c20723c */ /* 0x000fe2000004184c */
[----:B------:R-:W-:Y:S05]  /*3eb0*/  LDSM.16.M88.4 R76, [R221+0x5800] ;  /* 0x00580000dd4c783b */ /* 0x000fea0000000200 */
[C---:B------:R-:W-:Y:S06]  /*3ec0*/  HMMA.16816.F32.BF16 R104, R4.reuse, R62, RZ ;  /* 0x0000003e0468723c */ /* 0x040fec00000418ff */
[C---:B--2---:R-:W-:Y:S06]  /*3ed0*/  HMMA.16816.F32.BF16 R100, R4.reuse, R64, RZ ;  /* 0x000000400464723c */ /* 0x044fec00000418ff */
[----:B------:R-:W-:Y:S06]  /*3ee0*/  HMMA.16816.F32.BF16 R96, R4, R66, RZ ;  /* 0x000000420460723c */ /* 0x000fec00000418ff */
[-C--:B-1----:R-:W-:Y:S06]  /*3ef0*/  HMMA.16816.F32.BF16 R108, R24, R20.reuse, R68 ;  /* 0x00000014186c723c */ /* 0x082fec0000041844 */
[----:B------:R-:W-:Y:S01]  /*3f00*/  HMMA.16816.F32.BF16 R84, R28, R20, R72 ;  /* 0x000000141c54723c */ /* 0x000fe20000041848 */
[----:B------:R-:W-:Y:S05]  /*3f10*/  LDSM.16.M88.4 R72, [R221+0x6000] ;  /* 0x00600000dd48783b */ /* 0x000fea0000000200 */
[-C--:B------:R-:W-:Y:S01]  /*3f20*/  HMMA.16816.F32.BF16 R92, R24, R22.reuse, R40 ;  /* 0x00000016185c723c */ /* 0x080fe20000041828 */
[----:B------:R-:W-:Y:S05]  /*3f30*/  LDSM.16.M88.4 R40, [R221+0x4800] ;  /* 0x00480000dd28783b */ /* 0x000fea0000000200 */
[----:B------:R-:W-:Y:S01]  /*3f40*/  HMMA.16816.F32.BF16 R88, R28, R22, R32 ;  /* 0x000000161c58723c */ /* 0x000fe20000041820 */
[----:B------:R-:W-:Y:S04]  /*3f50*/  LDSM.16.M88.4 R32, [R220] ;  /* 0x00000000dc20783b */ /* 0x000fe80000000200 */
[----:B------:R-:W1:Y:S01]  /*3f60*/  LDSM.16.M88.4 R20, [R224] ;  /* 0x00000000e014783b */ /* 0x000e620000000200 */
[C---:B------:R-:W-:Y:S06]  /*3f70*/  HMMA.16816.F32.BF16 R112, R4.reuse, R56, RZ ;  /* 0x000000380470723c */ /* 0x040fec00000418ff */
[C---:B------:R-:W-:Y:S06]  /*3f80*/  HMMA.16816.F32.BF16 R116, R4.reuse, R58, RZ ;  /* 0x0000003a0474723c */ /* 0x040fec00000418ff */
[C---:B------:R-:W-:Y:S06]  /*3f90*/  HMMA.16816.F32.BF16 R120, R4.reuse, R52, RZ ;  /* 0x000000340478723c */ /* 0x040fec00000418ff */
[C---:B------:R-:W-:Y:S06]  /*3fa0*/  HMMA.16816.F32.BF16 R124, R4.reuse, R54, RZ ;  /* 0x00000036047c723c */ /* 0x040fec00000418ff */
[C---:B------:R-:W-:Y:S06]  /*3fb0*/  HMMA.16816.F32.BF16 R128, R4.reuse, R48, RZ ;  /* 0x000000300480723c */ /* 0x040fec00000418ff */
[C---:B------:R-:W-:Y:S06]  /*3fc0*/  HMMA.16816.F32.BF16 R136, R4.reuse, R50, RZ ;  /* 0x000000320488723c */ /* 0x040fec00000418ff */
[C---:B---3--:R-:W-:Y:S06]  /*3fd0*/  HMMA.16816.F32.BF16 R140, R4.reuse, R44, RZ ;  /* 0x0000002c048c723c */ /* 0x048fec00000418ff */
[C---:B------:R-:W-:Y:S06]  /*3fe0*/  HMMA.16816.F32.BF16 R144, R4.reuse, R36, RZ ;  /* 0x000000240490723c */ /* 0x040fec00000418ff */
[C---:B------:R-:W-:Y:S06]  /*3ff0*/  HMMA.16816.F32.BF16 R152, R4.reuse, R46, RZ ;  /* 0x0000002e0498723c */ /* 0x040fec00000418ff */
[----:B------:R-:W-:Y:S01]  /*4000*/  HMMA.16816.F32.BF16 R156, R4, R38, RZ ;  /* 0x00000026049c723c */ /* 0x000fe200000418ff */
[----:B------:R-:W2:Y:S05]  /*4010*/  LDSM.16.M88.4 R4, [R224+0x2000] ;  /* 0x00200000e004783b */ /* 0x000eaa0000000200 */
[C---:B------:R-:W-:Y:S06]  /*4020*/  HMMA.16816.F32.BF16 R192, R16.reuse, R36, RZ ;  /* 0x0000002410c0723c */ /* 0x040fec00000418ff */
[----:B------:R-:W-:Y:S06]  /*4030*/  HMMA.16816.F32.BF16 R200, R16, R38, RZ ;  /* 0x0000002610c8723c */ /* 0x000fec00000418ff */
[----:B-1----:R-:W-:Y:S06]  /*4040*/  HMMA.16816.F32.BF16 R36, R20, R32, R84 ;  /* 0x000000201424723c */ /* 0x002fec0000041854 */
[C---:B------:R-:W-:Y:S06]  /*4050*/  HMMA.16816.F32.BF16 R168, R16.reuse, R56, RZ ;  /* 0x0000003810a8723c */ /* 0x040fec00000418ff */
[C---:B------:R-:W-:Y:S01]  /*4060*/  HMMA.16816.F32.BF16 R172, R16.reuse, R58, RZ ;  /* 0x0000003a10ac723c */ /* 0x040fe200000418ff */
[----:B------:R-:W1:Y:S05]  /*4070*/  LDSM.16.M88.4 R56, [R221+0x6800] ;  /* 0x00680000dd38783b */ /* 0x000e6a0000000200 */
[C---:B------:R-:W-:Y:S01]  /*4080*/  HMMA.16816.F32.BF16 R68, R16.reuse, R60, RZ ;  /* 0x0000003c1044723c */ /* 0x040fe200000418ff */
[----:B------:R-:W3:Y:S05]  /*4090*/  LDSM.16.M88.4 R60, [R221+0x5000] ;  /* 0x00500000dd3c783b */ /* 0x000eea0000000200 */
[----:B------:R-:W-:Y:S01]  /*40a0*/  HMMA.16816.F32.BF16 R160, R16, R64, RZ ;  /* 0x0000004010a0723c */ /* 0x000fe200000418ff */
[----:B------:R-:W-:-:S04]  /*40b0*/  FMUL.FTZ R0, R36, UR20 ;  /* 0x0000001424007c20 */ /* 0x000fc80008410000 */
[----:B------:R4:W-:Y:S01]  /*40c0*/  MUFU.TANH R232, R0 ;  /* 0x0000000000e87308 */ /* 0x0009e20000002400 */
[C---:B------:R-:W-:Y:S06]  /*40d0*/  HMMA.16816.F32.BF16 R164, R16.reuse, R66, RZ ;  /* 0x0000004210a4723c */ /* 0x040fec00000418ff */
[C---:B------:R-:W-:Y:S06]  /*40e0*/  HMMA.16816.F32.BF16 R176, R16.reuse, R52, RZ ;  /* 0x0000003410b0723c */ /* 0x040fec00000418ff */
[----:B------:R-:W-:Y:S01]  /*40f0*/  HMMA.16816.F32.BF16 R180, R16, R54, RZ ;  /* 0x0000003610b4723c */ /* 0x000fe200000418ff */
[----:B----4-:R-:W-:-:S05]  /*4100*/  FMUL.FTZ R0, R37, UR20 ;  /* 0x0000001425007c20 */ /* 0x010fca0008410000 */
[C---:B------:R-:W-:Y:S01]  /*4110*/  HMMA.16816.F32.BF16 R184, R16.reuse, R48, RZ ;  /* 0x0000003010b8723c */ /* 0x040fe200000418ff */
[----:B------:R4:W-:Y:S05]  /*4120*/  MUFU.TANH R227, R0 ;  /* 0x0000000000e37308 */ /* 0x0009ea0000002400 */
[C---:B------:R-:W-:Y:S06]  /*4130*/  HMMA.16816.F32.BF16 R188, R16.reuse, R50, RZ ;  /* 0x0000003210bc723c */ /* 0x040fec00000418ff */
[C---:B------:R-:W-:Y:S06]  /*4140*/  HMMA.16816.F32.BF16 R196, R16.reuse, R44, RZ ;  /* 0x0000002c10c4723c */ /* 0x040fec00000418ff */
[----:B------:R-:W-:Y:S01]  /*4150*/  HMMA.16816.F32.BF16 R204, R16, R46, RZ ;  /* 0x0000002e10cc723c */ /* 0x000fe200000418ff */
[----:B------:R-:W-:Y:S01]  /*4160*/  LDSM.16.M88.4 R16, [R226+0x800] ;  /* 0x00080000e210783b */ /* 0x000fe20000000200 */
[----:B----4-:R-:W-:-:S04]  /*4170*/  FMUL.FTZ R0, R38, UR20 ;  /* 0x0000001426007c20 */ /* 0x010fc80008410000 */
[----:B--2---:R-:W-:Y:S01]  /*4180*/  HMMA.16816.F32.BF16 R44, R4, R32, R108 ;  /* 0x00000020042c723c */ /* 0x004fe2000004186c */
[----:B------:R2:W4:Y:S05]  /*4190*/  MUFU.TANH R110, R0 ;  /* 0x00000000006e7308 */ /* 0x00052a0000002400 */
[-C--:B------:R-:W-:Y:S01]  /*41a0*/  HMMA.16816.F32.BF16 R48, R12, R40.reuse, R68 ;  /* 0x000000280c30723c */ /* 0x080fe20000041844 */
[----:B------:R-:W5:Y:S05]  /*41b0*/  LDSM.16.M88.4 R68, [R221+0x7000] ;  /* 0x00700000dd44783b */ /* 0x000f6a0000000200 */
[----:B------:R-:W-:Y:S01]  /*41c0*/  HMMA.16816.F32.BF16 R64, R8, R40, R80 ;  /* 0x000000280840723c */ /* 0x000fe20000041850 */
[----:B------:R-:W4:Y:S01]  /*41d0*/  LDSM.16.M88.4 R80, [R221+0x7800] ;  /* 0x00780000dd50783b */ /* 0x000f220000000200 */
[----:B--2---:R-:W-:-:S04]  /*41e0*/  FMUL.FTZ R0, R39, UR20 ;  /* 0x0000001427007c20 */ /* 0x004fc80008410000 */
[----:B------:R-:W-:Y:S01]  /*41f0*/  HMMA.16816.F32.BF16 R208, R8, R74, R124 ;  /* 0x0000004a08d0723c */ /* 0x000fe2000004187c */
[----:B------:R-:W2:Y:S01]  /*4200*/  LDSM.16.M88.4 R36, [R220+0x800] ;  /* 0x00080000dc24783b */ /* 0x000ea20000000200 */
[----:B------:R3:W-:Y:S04]  /*4210*/  MUFU.TANH R126, R0 ;  /* 0x00000000007e7308 */ /* 0x0007e80000002400 */
[----:B------:R-:W-:Y:S06]  /*4220*/  HMMA.16816.F32.BF16 R52, R20, R34, R88 ;  /* 0x000000221434723c */ /* 0x000fec0000041858 */
[----:B-1----:R-:W-:Y:S06]  /*4230*/  HMMA.16816.F32.BF16 R212, R8, R56, R128 ;  /* 0x0000003808d4723c */ /* 0x002fec0000041880 */
[----:B------:R-:W-:Y:S01]  /*4240*/  HMMA.16816.F32.BF16 R84, R4, R34, R92 ;  /* 0x000000220454723c */ /* 0x000fe2000004185c */
[----:B---3--:R-:W-:-:S04]  /*4250*/  FMUL.FTZ R0, R44, UR20 ;  /* 0x000000142c007c20 */ /* 0x008fc80008410000 */
[----:B------:R1:W3:Y:S01]  /*4260*/  MUFU.TANH R129, R0 ;  /* 0x0000000000817308 */ /* 0x0002e20000002400 */
[-C--:B------:R-:W-:Y:S06]  /*4270*/  HMMA.16816.F32.BF16 R32, R12, R42.reuse, R148 ;  /* 0x0000002a0c20723c */ /* 0x080fec0000041894 */
[C---:B------:R-:W-:Y:S06]  /*4280*/  HMMA.16816.F32.BF16 R104, R8.reuse, R42, R104 ;  /* 0x0000002a0868723c */ /* 0x040fec0000041868 */
[----:B------:R-:W-:Y:S01]  /*4290*/  HMMA.16816.F32.BF16 R100, R8, R60, R100 ;  /* 0x0000003c0864723c */ /* 0x000fe20000041864 */
[----:B-1----:R-:W-:-:S05]  /*42a0*/  FMUL.FTZ R0, R45, UR20 ;  /* 0x000000142d007c20 */ /* 0x002fca0008410000 */
[C---:B------:R-:W-:Y:S01]  /*42b0*/  HMMA.16816.F32.BF16 R96, R8.reuse, R62, R96 ;  /* 0x0000003e0860723c */ /* 0x040fe20000041860 */
[----:B------:R1:W3:Y:S05]  /*42c0*/  MUFU.TANH R125, R0 ;  /* 0x00000000007d7308 */ /* 0x0002ea0000002400 */
[C---:B------:R-:W-:Y:S06]  /*42d0*/  HMMA.16816.F32.BF16 R112, R8.reuse, R76, R112 ;  /* 0x0000004c0870723c */ /* 0x040fec0000041870 */
[C---:B------:R-:W-:Y:S06]  /*42e0*/  HMMA.16816.F32.BF16 R116, R8.reuse, R78, R116 ;  /* 0x0000004e0874723c */ /* 0x040fec0000041874 */
[----:B------:R-:W-:Y:S01]  /*42f0*/  HMMA.16816.F32.BF16 R120, R8, R72, R120 ;  /* 0x000000480878723c */ /* 0x000fe20000041878 */
[----:B-1----:R-:W-:-:S04]  /*4300*/  FMUL.FTZ R0, R46, UR20 ;  /* 0x000000142e007c20 */ /* 0x002fc80008410000 */
[----:B------:R1:W-:Y:S01]  /*4310*/  MUFU.TANH R133, R0 ;  /* 0x0000000000857308 */ /* 0x0003e20000002400 */
[C---:B------:R-:W-:Y:S06]  /*4320*/  HMMA.16816.F32.BF16 R216, R8.reuse, R58, R136 ;  /* 0x0000003a08d8723c */ /* 0x040fec0000041888 */
[C---:B-----5:R-:W-:Y:S06]  /*4330*/  HMMA.16816.F32.BF16 R244, R8.reuse, R68, R140 ;  /* 0x0000004408f4723c */ /* 0x060fec000004188c */
[----:B----4-:R-:W-:Y:S01]  /*4340*/  HMMA.16816.F32.BF16 R228, R8, R80, R144 ;  /* 0x0000005008e4723c */ /* 0x010fe20000041890 */
[----:B-1----:R-:W-:-:S05]  /*4350*/  FMUL.FTZ R0, R47, UR20 ;  /* 0x000000142f007c20 */ /* 0x002fca0008410000 */
[----:B------:R-:W-:Y:S01]  /*4360*/  HMMA.16816.F32.BF16 R44, R28, R16, R48 ;  /* 0x000000101c2c723c */ /* 0x000fe20000041830 */
[----:B------:R1:W4:Y:S05]  /*4370*/  MUFU.TANH R130, R0 ;  /* 0x0000000000827308 */ /* 0x00032a0000002400 */
[C---:B------:R-:W-:Y:S06]  /*4380*/  HMMA.16816.F32.BF16 R152, R8.reuse, R70, R152 ;  /* 0x000000460898723c */ /* 0x040fec0000041898 */
[----:B------:R-:W-:Y:S06]  /*4390*/  HMMA.16816.F32.BF16 R156, R8, R82, R156 ;  /* 0x00000052089c723c */ /* 0x000fec000004189c */
[----:B------:R-:W-:Y:S01]  /*43a0*/  HMMA.16816.F32.BF16 R8, R24, R16, R64 ;  /* 0x000000101808723c */ /* 0x000fe20000041840 */
[----:B-1----:R-:W-:-:S04]  /*43b0*/  FMUL.FTZ R0, R52, UR20 ;  /* 0x0000001434007c20 */ /* 0x002fc80008410000 */
[----:B------:R1:W5:Y:S01]  /*43c0*/  MUFU.TANH R88, R0 ;  /* 0x0000000000587308 */ /* 0x0003620000002400 */
[----:B--2---:R-:W-:Y:S06]  /*43d0*/  HMMA.16816.F32.BF16 R40, R20, R36, R44 ;  /* 0x000000241428723c */ /* 0x004fec000004182c */
[-C--:B------:R-:W-:Y:S06]  /*43e0*/  HMMA.16816.F32.BF16 R32, R28, R18.reuse, R32 ;  /* 0x000000121c20723c */ /* 0x080fec0000041820 */
[----:B------:R-:W-:Y:S01]  /*43f0*/  HMMA.16816.F32.BF16 R16, R24, R18, R104 ;  /* 0x000000121810723c */ /* 0x000fe20000041868 */
[----:B-1----:R-:W-:-:S05]  /*4400*/  FMUL.FTZ R0, R53, UR20 ;  /* 0x0000001435007c20 */ /* 0x002fca0008410000 */
[----:B------:R-:W-:Y:S01]  /*4410*/  HMMA.16816.F32.BF16 R48, R4, R36, R8 ;  /* 0x000000240430723c */ /* 0x000fe20000041808 */
[----:B------:R-:W1:Y:S01]  /*4420*/  LDSM.16.M88.4 R8, [R226+0x1000] ;  /* 0x00100000e208783b */ /* 0x000e620000000200 */
[----:B------:R2:W-:Y:S04]  /*4430*/  MUFU.TANH R95, R0 ;  /* 0x00000000005f7308 */ /* 0x0005e80000002400 */
[----:B------:R-:W-:Y:S06]  /*4440*/  HMMA.16816.F32.BF16 R64, R12, R62, R164 ;  /* 0x0000003e0c40723c */ /* 0x000fec00000418a4 */
[-C--:B------:R-:W-:Y:S01]  /*4450*/  HMMA.16816.F32.BF16 R44, R20, R38.reuse, R32 ;  /* 0x00000026142c723c */ /* 0x080fe20000041820 */
[----:B------:R-:W3:Y:S05]  /*4460*/  LDSM.16.M88.4 R32, [R220+0x1000] ;  /* 0x00100000dc20783b */ /* 0x000eea0000000200 */
[----:B------:R-:W-:Y:S01]  /*4470*/  HMMA.16816.F32.BF16 R36, R4, R38, R16 ;  /* 0x000000260424723c */ /* 0x000fe20000041810 */
[----:B--2---:R-:W-:-:S04]  /*4480*/  FMUL.FTZ R0, R54, UR20 ;  /* 0x0000001436007c20 */ /* 0x004fc80008410000 */
[----:B------:R2:W5:Y:S01]  /*4490*/  MUFU.TANH R144, R0 ;  /* 0x0000000000907308 */ /* 0x0005620000002400 */
[C---:B------:R-:W-:Y:S06]  /*44a0*/  HMMA.16816.F32.BF16 R184, R12.reuse, R56, R184 ;  /* 0x000000380cb8723c */ /* 0x040fec00000418b8 */
[C---:B------:R-:W-:Y:S06]  /*44b0*/  HMMA.16816.F32.BF16 R188, R12.reuse, R58, R188 ;  /* 0x0000003a0cbc723c */ /* 0x040fec00000418bc */
[----:B------:R-:W-:Y:S01]  /*44c0*/  HMMA.16816.F32.BF16 R196, R12, R68, R196 ;  /* 0x000000440cc4723c */ /* 0x000fe200000418c4 */
[----:B--2---:R-:W-:-:S05]  /*44d0*/  FMUL.FTZ R0, R55, UR20 ;  /* 0x0000001437007c20 */ /* 0x004fca0008410000 */
[C---:B------:R-:W-:Y:S01]  /*44e0*/  HMMA.16816.F32.BF16 R52, R12.reuse, R60, R160 ;  /* 0x0000003c0c34723c */ /* 0x040fe200000418a0 */
[----:B------:R2:W-:Y:S05]  /*44f0*/  MUFU.TANH R146, R0 ;  /* 0x0000000000927308 */ /* 0x0005ea0000002400 */
[C---:B------:R-:W-:Y:S06]  /*4500*/  HMMA.16816.F32.BF16 R60, R12.reuse, R76, R168 ;  /* 0x0000004c0c3c723c */ /* 0x040fec00000418a8 */
[C---:B------:R-:W-:Y:S06]  /*4510*/  HMMA.16816.F32.BF16 R76, R12.reuse, R78, R172 ;  /* 0x0000004e0c4c723c */ /* 0x040fec00000418ac */
[----:B------:R-:W-:Y:S01]  /*4520*/  HMMA.16816.F32.BF16 R192, R12, R80, R192 ;  /* 0x000000500cc0723c */ /* 0x000fe200000418c0 */
[----:B--2---:R-:W-:-:S04]  /*4530*/  FMUL.FTZ R0, R84, UR20 ;  /* 0x0000001454007c20 */ /* 0x004fc80008410000 */
[----:B------:R2:W-:Y:S01]  /*4540*/  MUFU.TANH R127, R0 ;  /* 0x00000000007f7308 */ /* 0x0005e20000002400 */
[----:B-1----:R-:W-:Y:S06]  /*4550*/  HMMA.16816.F32.BF16 R16, R28, R8, R52 ;  /* 0x000000081c10723c */ /* 0x002fec0000041834 */
[C---:B------:R-:W-:Y:S06]  /*4560*/  HMMA.16816.F32.BF16 R204, R12.reuse, R70, R204 ;  /* 0x000000460ccc723c */ /* 0x040fec00000418cc */
[----:B------:R-:W-:Y:S01]  /*4570*/  HMMA.16816.F32.BF16 R200, R12, R82, R200 ;  /* 0x000000520cc8723c */ /* 0x000fe200000418c8 */
[----:B--2---:R-:W-:-:S04]  /*4580*/  FMUL.FTZ R0, R85, UR20 ;  /* 0x0000001455007c20 */ /* 0x004fc80008410000 */
[----:B------:R1:W-:Y:S02]  /*4590*/  MUFU.TANH R124, R0 ;  /* 0x00000000007c7308 */ /* 0x0003e40000002400 */
[----:B-1----:R-:W-:-:S06]  /*45a0*/  FMUL.FTZ R0, R86, UR20 ;  /* 0x0000001456007c20 */ /* 0x002fcc0008410000 */
[----:B------:R1:W2:Y:S02]  /*45b0*/  MUFU.TANH R138, R0 ;  /* 0x00000000008a7308 */ /* 0x0002a40000002400 */
[----:B-1----:R-:W-:Y:S02]  /*45c0*/  FMUL.FTZ R0, R87, UR20 ;  /* 0x0000001457007c20 */ /* 0x002fe40008410000 */
[C---:B------:R-:W-:Y:S04]  /*45d0*/  HMMA.16816.F32.BF16 R84, R12.reuse, R72, R176 ;  /* 0x000000480c54723c */ /* 0x040fe800000418b0 */
[----:B------:R1:W2:Y:S02]  /*45e0*/  MUFU.TANH R136, R0 ;  /* 0x0000000000887308 */ /* 0x0002a40000002400 */
[----:B------:R-:W-:Y:S01]  /*45f0*/  HMMA.16816.F32.BF16 R72, R12, R74, R180 ;  /* 0x0000004a0c48723c */ /* 0x000fe200000418b4 */
[----:B-1----:R-:W-:-:S05]  /*4600*/  FMUL.FTZ R0, R40, UR20 ;  /* 0x0000001428007c20 */ /* 0x002fca0008410000 */
[----:B------:R1:W2:Y:S02]  /*4610*/  MUFU.TANH R108, R0 ;  /* 0x00000000006c7308 */ /* 0x0002a40000002400 */
[----:B-1----:R-:W-:-:S06]  /*4620*/  FMUL.FTZ R0, R41, UR20 ;  /* 0x0000001429007c20 */ /* 0x002fcc0008410000 */
[----:B------:R1:W-:Y:S02]  /*4630*/  MUFU.TANH R162, R0 ;  /* 0x0000000000a27308 */ /* 0x0003e40000002400 */
[----:B-1----:R-:W-:-:S06]  /*4640*/  FMUL.FTZ R0, R42, UR20 ;  /* 0x000000142a007c20 */ /* 0x002fcc0008410000 */
[----:B------:R1:W2:Y:S02]  /*4650*/  MUFU.TANH R143, R0 ;  /* 0x00000000008f7308 */ /* 0x0002a40000002400 */
[----:B-1----:R-:W-:Y:S02]  /*4660*/  FMUL.FTZ R0, R43, UR20 ;  /* 0x000000142b007c20 */ /* 0x002fe40008410000 */
[----:B------:R-:W-:Y:S04]  /*4670*/  HMMA.16816.F32.BF16 R40, R24, R8, R100 ;  /* 0x000000081828723c */ /* 0x000fe80000041864 */
[----:B------:R1:W-:Y:S02]  /*4680*/  MUFU.TANH R145, R0 ;  /* 0x0000000000917308 */ /* 0x0003e40000002400 */
[----:B-1----:R-:W-:-:S06]  /*4690*/  FMUL.FTZ R0, R48, UR20 ;  /* 0x0000001430007c20 */ /* 0x002fcc0008410000 */
[----:B------:R1:W-:Y:S02]  /*46a0*/  MUFU.TANH R94, R0 ;  /* 0x00000000005e7308 */ /* 0x0003e40000002400 */
[----:B-1----:R-:W-:-:S06]  /*46b0*/  FMUL.FTZ R0, R49, UR20 ;  /* 0x0000001431007c20 */ /* 0x002fcc0008410000 */
[----:B------:R1:W-:Y:S02]  /*46c0*/  MUFU.TANH R106, R0 ;  /* 0x00000000006a7308 */ /* 0x0003e40000002400 */
[----:B-1----:R-:W-:-:S06]  /*46d0*/  FMUL.FTZ R0, R50, UR20 ;  /* 0x0000001432007c20 */ /* 0x002fcc0008410000 */
[----:B------:R1:W2:Y:S02]  /*46e0*/  MUFU.TANH R134, R0 ;  /* 0x0000000000867308 */ /* 0x0002a40000002400 */
[----:B-1----:R-:W-:Y:S02]  /*46f0*/  FMUL.FTZ R0, R51, UR20 ;  /* 0x0000001433007c20 */ /* 0x002fe40008410000 */
[----:B---3--:R-:W-:Y:S01]  /*4700*/  HMMA.16816.F32.BF16 R48, R20, R32, R16 ;  /* 0x000000201430723c */ /* 0x008fe20000041810 */
[----:B------:R-:W1:Y:S03]  /*4710*/  LDSM.16.M88.4 R16, [R226+0x1800] ;  /* 0x00180000e210783b */ /* 0x000e660000000200 */
[----:B------:R3:W-:Y:S02]  /*4720*/  MUFU.TANH R105, R0 ;  /* 0x0000000000697308 */ /* 0x0007e40000002400 */
[----:B---3--:R-:W-:-:S06]  /*4730*/  FMUL.FTZ R0, R44, UR20 ;  /* 0x000000142c007c20 */ /* 0x008fcc0008410000 */
[----:B------:R3:W-:Y:S02]  /*4740*/  MUFU.TANH R111, R0 ;  /* 0x00000000006f7308 */ /* 0x0007e40000002400 */
[----:B---3--:R-:W-:Y:S01]  /*4750*/  FMUL.FTZ R0, R45, UR20 ;  /* 0x000000142d007c20 */ /* 0x008fe20008410000 */
[----:B-1----:R-:W-:Y:S05]  /*4760*/  HMMA.16816.F32.BF16 R52, R24, R16, R112 ;  /* 0x000000101834723c */ /* 0x002fea0000041870 */
[----:B------:R1:W-:Y:S02]  /*4770*/  MUFU.TANH R109, R0 ;  /* 0x00000000006d7308 */ /* 0x0003e40000002400 */
[----:B-1----:R-:W-:-:S06]  /*4780*/  FMUL.FTZ R0, R46, UR20 ;  /* 0x000000142e007c20 */ /* 0x002fcc0008410000 */
[----:B------:R1:W-:Y:S02]  /*4790*/  MUFU.TANH R141, R0 ;  /* 0x00000000008d7308 */ /* 0x0003e40000002400 */
[----:B-1----:R-:W-:Y:S02]  /*47a0*/  FMUL.FTZ R0, R47, UR20 ;  /* 0x000000142f007c20 */ /* 0x002fe40008410000 */
[----:B------:R-:W-:Y:S04]  /*47b0*/  HMMA.16816.F32.BF16 R44, R4, R32, R40 ;  /* 0x00000020042c723c */ /* 0x000fe80000041828 */
[----:B------:R1:W-:Y:S02]  /*47c0*/  MUFU.TANH R142, R0 ;  /* 0x00000000008e7308 */ /* 0x0003e40000002400 */
[----:B------:R-:W-:Y:S01]  /*47d0*/  HMMA.16816.F32.BF16 R40, R24, R10, R96 ;  /* 0x0000000a1828723c */ /* 0x000fe20000041860 */
[----:B-1----:R-:W-:-:S05]  /*47e0*/  FMUL.FTZ R0, R36, UR20 ;  /* 0x0000001424007c20 */ /* 0x002fca0008410000 */
[----:B------:R1:W3:-:S12]  /*47f0*/  MUFU.TANH R90, R0 ;  /* 0x00000000005a7308 */ /* 0x0002d80000002400 */
[----:B------:R-:W-:-:S06]  /*4800*/  FMUL.FTZ R8, R46, UR20 ;  /* 0x000000142e087c20 */ /* 0x000fcc0008410000 */
[----:B------:R-:W-:Y:S01]  /*4810*/  HMMA.16816.F32.BF16 R40, R4, R34, R40 ;  /* 0x000000220428723c */ /* 0x000fe20000041828 */
[----:B------:R4:W-:Y:S01]  /*4820*/  MUFU.TANH R99, R8 ;  /* 0x0000000800637308 */ /* 0x0009e20000002400 */
[----:B-1----:R-:W-:-:S07]  /*4830*/  FMUL.FTZ R0, R37, UR20 ;  /* 0x0000001425007c20 */ /* 0x002fce0008410000 */
[----:B------:R1:W-:Y:S01]  /*4840*/  MUFU.TANH R91, R0 ;  /* 0x00000000005b7308 */ /* 0x0003e20000002400 */
[----:B----4-:R-:W-:-:S07]  /*4850*/  FMUL.FTZ R8, R47, UR20 ;  /* 0x000000142f087c20 */ /* 0x010fce0008410000 */
[----:B------:R-:W-:Y:S01]  /*4860*/  MUFU.TANH R98, R8 ;  /* 0x0000000800627308 */ /* 0x000fe20000002400 */
[----:B-1----:R-:W-:-:S07]  /*4870*/  FMUL.FTZ R0, R38, UR20 ;  /* 0x0000001426007c20 */ /* 0x002fce0008410000 */
[----:B------:R1:W4:Y:S02]  /*4880*/  MUFU.TANH R131, R0 ;  /* 0x0000000000837308 */ /* 0x0003240000002400 */
[----:B-1----:R-:W-:Y:S02]  /*4890*/  FMUL.FTZ R0, R39, UR20 ;  /* 0x0000001427007c20 */ /* 0x002fe40008410000 */
[----:B------:R-:W-:Y:S04]  /*48a0*/  HMMA.16816.F32.BF16 R36, R28, R10, R64 ;  /* 0x0000000a1c24723c */ /* 0x000fe80000041840 */
[----:B------:R1:W4:Y:S03]  /*48b0*/  MUFU.TANH R137, R0 ;  /* 0x0000000000897308 */ /* 0x0003260000002400 */
[----:B------:R-:W-:-:S02]  /*48c0*/  IMAD.U32 R11, RZ, RZ, UR6 ;  /* 0x00000006ff0b7e24 */ /* 0x000fc4000f8e00ff */
[----:B-1----:R-:W-:-:S04]  /*48d0*/  FMUL.FTZ R0, R48, UR20 ;  /* 0x0000001430007c20 */ /* 0x002fc80008410000 */
[----:B------:R1:W-:Y:S11]  /*48e0*/  MUFU.TANH R161, R0 ;  /* 0x0000000000a17308 */ /* 0x0003f60000002400 */
[----:B------:R-:W-:Y:S01]  /*48f0*/  HMMA.16816.F32.BF16 R12, R20, R34, R36 ;  /* 0x00000022140c723c */ /* 0x000fe20000041824 */
[----:B------:R-:W5:Y:S01]  /*4900*/  LDSM.16.M88.4 R36, [R220+0x1800] ;  /* 0x00180000dc24783b */ /* 0x000f620000000200 */
[----:B-1----:R-:W-:-:S04]  /*4910*/  FMUL.FTZ R0, R49, UR20 ;  /* 0x0000001431007c20 */ /* 0x002fc80008410000 */
[----:B------:R1:W-:-:S15]  /*4920*/  MUFU.TANH R164, R0 ;  /* 0x0000000000a47308 */ /* 0x0003de0000002400 */
[----:B------:R-:W-:-:S03]  /*4930*/  NOP ;  /* 0x0000000000007918 */ /* 0x000fc60000000000 */
[----:B------:R-:W-:Y:S01]  /*4940*/  FMUL.FTZ R8, R12, UR20 ;  /* 0x000000140c087c20 */ /* 0x000fe20008410000 */
[----:B------:R-:W-:Y:S01]  /*4950*/  FMUL.FTZ R10, R14, UR20 ;  /* 0x000000140e0a7c20 */ /* 0x000fe20008410000 */
[----:B------:R-:W-:Y:S02]  /*4960*/  IMAD.U32 R12, RZ, RZ, UR6 ;  /* 0x00000006ff0c7e24 */ /* 0x000fe4000f8e00ff */
[----:B------:R-:W-:Y:S01]  /*4970*/  FMUL.FTZ R15, R15, UR20 ;  /* 0x000000140f0f7c20 */ /* 0x000fe20008410000 */
[----:B------:R2:W-:Y:S08]  /*4980*/  MUFU.TANH R93, R8 ;  /* 0x00000008005d7308 */ /* 0x0005f00000002400 */
[----:B------:R3:W-:Y:S01]  /*4990*/  MUFU.TANH R151, R10 ;  /* 0x0000000a00977308 */ /* 0x0007e20000002400 */
[----:B-1----:R-:W-:-:S07]  /*49a0*/  FMUL.FTZ R0, R50, UR20 ;  /* 0x0000001432007c20 */ /* 0x002fce0008410000 */
[----:B------:R1:W4:Y:S01]  /*49b0*/  MUFU.TANH R103, R0 ;  /* 0x0000000000677308 */ /* 0x0003220000002400 */
[----:B--2---:R-:W-:-:S07]  /*49c0*/  FMUL.FTZ R8, R13, UR20 ;  /* 0x000000140d087c20 */ /* 0x004fce0008410000 */
[----:B------:R2:W-:Y:S01]  /*49d0*/  MUFU.TANH R148, R8 ;  /* 0x0000000800947308 */ /* 0x0005e20000002400 */
[----:B---3--:R-:W-:-:S07]  /*49e0*/  IMAD.U32 R10, RZ, RZ, UR6 ;  /* 0x00000006ff0a7e24 */ /* 0x008fce000f8e00ff */
[----:B------:R3:W-:Y:S01]  /*49f0*/  MUFU.TANH R149, R15 ;  /* 0x0000000f00957308 */ /* 0x0007e20000002400 */
[----:B-1----:R-:W-:Y:S02]  /*4a00*/  FMUL.FTZ R0, R51, UR20 ;  /* 0x0000001433007c20 */ /* 0x002fe40008410000 */
[----:B------:R-:W-:Y:S05]  /*4a10*/  HMMA.16816.F32.BF16 R48, R28, R16, R60 ;  /* 0x000000101c30723c */ /* 0x000fea000004183c */
[----:B------:R1:W4:Y:S01]  /*4a20*/  MUFU.TANH R163, R0 ;  /* 0x0000000000a37308 */ /* 0x0003220000002400 */
[----:B--2---:R-:W-:Y:S01]  /*4a30*/  LEA R8, R132, UR24, 0x4 ;  /* 0x0000001884087c11 */ /* 0x004fe2000f8e20ff */
[----:B------:R-:W-:Y:S01]  /*4a40*/  HMMA.16816.F32.BF16 R60, R24, R18, R116 ;  /* 0x00000012183c723c */ /* 0x000fe20000041874 */
[----:B---3--:R-:W-:-:S05]  /*4a50*/  FMUL.FTZ R15, R40, UR20 ;  /* 0x00000014280f7c20 */ /* 0x008fca0008410000 */
[----:B------:R-:W-:Y:S01]  /*4a60*/  MUFU.TANH R101, R15 ;  /* 0x0000000f00657308 */ /* 0x000fe20000002400 */
[----:B-1----:R-:W-:-:S10]  /*4a70*/  FMUL.FTZ R0, R44, UR20 ;  /* 0x000000142c007c20 */ /* 0x002fd40008410000 */
[----:B-----5:R-:W-:Y:S01]  /*4a80*/  HMMA.16816.F32.BF16 R32, R20, R36, R48 ;  /* 0x000000241420723c */ /* 0x020fe20000041830 */
[----:B------:R1:W2:Y:S02]  /*4a90*/  MUFU.TANH R160, R0 ;  /* 0x0000000000a07308 */ /* 0x0002a40000002400 */
[----:B-1----:R-:W-:-:S03]  /*4aa0*/  FMUL.FTZ R0, R45, UR20 ;  /* 0x000000142d007c20 */ /* 0x002fc60008410000 */
[----:B------:R-:W-:Y:S03]  /*4ab0*/  HMMA.16816.F32.BF16 R44, R28, R18, R76 ;  /* 0x000000121c2c723c */ /* 0x000fe6000004184c */
[----:B------:R1:W3:-:S15]  /*4ac0*/  MUFU.TANH R150, R0 ;  /* 0x0000000000967308 */ /* 0x0002de0000002400 */
[----:B------:R-:W-:Y:S01]  /*4ad0*/  FMUL.FTZ R15, R32, UR20 ;  /* 0x00000014200f7c20 */ /* 0x000fe20008410000 */
[----:B------:R-:W-:Y:S01]  /*4ae0*/  FMUL.FTZ R34, R34, UR20 ;  /* 0x0000001422227c20 */ /* 0x000fe20008410000 */
[----:B------:R-:W-:Y:S01]  /*4af0*/  FMUL.FTZ R35, R35, UR20 ;  /* 0x0000001423237c20 */ /* 0x000fe20008410000 */
[----:B------:R-:W-:Y:S01]  /*4b00*/  HMMA.16816.F32.BF16 R16, R4, R36, R52 ;  /* 0x000000240410723c */ /* 0x000fe20000041834 */
[----:B------:R-:W-:Y:S08]  /*4b10*/  MUFU.TANH R92, R15 ;  /* 0x0000000f005c7308 */ /* 0x000ff00000002400 */
[----:B------:R-:W-:Y:S01]  /*4b20*/  MUFU.TANH R139, R34 ;  /* 0x00000022008b7308 */ /* 0x000fe20000002400 */
[----:B-1----:R-:W-:-:S05]  /*4b30*/  LOP3.LUT R0, R233, 0xffffffe0, RZ, 0xc0, !PT ;  /* 0xffffffe0e9007812 */ /* 0x002fca00078ec0ff */
[C---:B------:R-:W-:Y:S02]  /*4b40*/  IMAD.IADD R0, R234.reuse, 0x1, -R0 ;  /* 0x00000001ea007824 */ /* 0x040fe400078e0a00 */
[----:B------:R-:W-:Y:S01]  /*4b50*/  IMAD.SHL.U32 R234, R234, 0x2, RZ ;  /* 0x00000002eaea7824 */ /* 0x000fe200078e00ff */
[----:B------:R1:W-:Y:S02]  /*4b60*/  MUFU.TANH R114, R35 ;  /* 0x0000002300727308 */ /* 0x0003e40000002400 */
[----:B------:R-:W-:Y:S02]  /*4b70*/  SHF.R.S32.HI R9, RZ, 0x1f, R0 ;  /* 0x0000001fff097819 */ /* 0x000fe40000011400 */
[----:B------:R-:W-:Y:S02]  /*4b80*/  LOP3.LUT R236, R234, 0x6, RZ, 0xc0, !PT ;  /* 0x00000006eaec7812 */ /* 0x000fe400078ec0ff */
[----:B------:R-:W-:Y:S01]  /*4b90*/  LEA.HI R9, R9, R0, RZ, 0x2 ;  /* 0x0000000009097211 */ /* 0x000fe200078f10ff */
[----:B------:R-:W-:-:S03]  /*4ba0*/  IMAD.U32 R0, RZ, RZ, UR21 ;  /* 0x00000015ff007e24 */ /* 0x000fc6000f8e00ff */
[----:B------:R-:W-:Y:S01]  /*4bb0*/  SHF.R.S32.HI R235, RZ, 0x2, R9 ;  /* 0x00000002ffeb7819 */ /* 0x000fe20000011409 */
[----:B------:R-:W-:Y:S02]  /*4bc0*/  IMAD.U32 R9, RZ, RZ, UR6 ;  /* 0x00000006ff097e24 */ /* 0x000fe4000f8e00ff */
[----:B------:R-:W-:Y:S02]  /*4bd0*/  IMAD R0, R0, 0x80, R236 ;  /* 0x0000008000007824 */ /* 0x000fe400078e02ec */
[----:B------:R-:W-:Y:S01]  /*4be0*/  IMAD.IADD R8, R235, 0x1, R8 ;  /* 0x00000001eb087824 */ /* 0x000fe200078e0208 */
[----:B------:R5:W-:Y:S01]  /*4bf0*/  STL [R1+0xd0], R235 ;  /* 0x0000d0eb01007387 */ /* 0x000be20000100800 */
[----:B------:R-:W-:-:S03]  /*4c00*/  VIADD R13, R0, 0x1 ;  /* 0x00000001000d7836 */ /* 0x000fc60000000000 */
[----:B------:R-:W-:Y:S02]  /*4c10*/  VIADDMNMX R241, R8, R11, UR25, PT ;  /* 0x0000001908f17e46 */ /* 0x000fe4000b80010b */
[--C-:B------:R-:W-:Y:S01]  /*4c20*/  IADD3 R11, R12, 0x8, R8.reuse ;  /* 0x000000080c0b7810 */ /* 0x100fe20007ffe008 */
[C---:B------:R-:W-:Y:S01]  /*4c30*/  VIADD R12, R8.reuse, 0x40 ;  /* 0x00000040080c7836 */ /* 0x040fe20000000000 */
[--C-:B------:R-:W-:Y:S01]  /*4c40*/  IADD3 R14, R9, 0x48, R8.reuse ;  /* 0x00000048090e7810 */ /* 0x100fe20007ffe008 */
[----:B------:R-:W-:Y:S01]  /*4c50*/  VIADD R9, R8, 0x8 ;  /* 0x0000000808097836 */ /* 0x000fe20000000000 */
[----:B------:R-:W-:Y:S02]  /*4c60*/  IADD3 R10, R10, 0x40, R8 ;  /* 0x000000400a0a7810 */ /* 0x000fe40007ffe008 */
[C---:B------:R-:W-:Y:S01]  /*4c70*/  VIADDMNMX R236, R8.reuse, UR23, RZ, !PT ;  /* 0x0000001708ec7c46 */ /* 0x040fe2000f8001ff */
[----:B------:R-:W-:Y:S01]  /*4c80*/  VIADD R8, R8, 0x48 ;  /* 0x0000004808087836 */ /* 0x000fe20000000000 */
[----:B------:R-:W-:-:S02]  /*4c90*/  VIMNMX R239, R11, UR25, PT ;  /* 0x000000190bef7c48 */ /* 0x000fc4000bfe0100 */
[----:B------:R-:W-:Y:S02]  /*4ca0*/  VIMNMX R240, R10, UR25, PT ;  /* 0x000000190af07c48 */ /* 0x000fe4000bfe0100 */
[----:B------:R-:W-:Y:S02]  /*4cb0*/  VIADDMNMX R234, R8, UR23, RZ, !PT ;  /* 0x0000001708ea7c46 */ /* 0x000fe4000f8001ff */
[----:B------:R-:W-:Y:S01]  /*4cc0*/  VIMNMX R238, R14, UR25, PT ;  /* 0x000000190eee7c48 */ /* 0x000fe2000bfe0100 */
[----:B------:R-:W-:Y:S01]  /*4cd0*/  FMUL.FTZ R14, R33, UR20 ;  /* 0x00000014210e7c20 */ /* 0x000fe20008410000 */
[----:B------:R-:W-:Y:S01]  /*4ce0*/  VIADDMNMX R237, R12, UR23, RZ, !PT ;  /* 0x000000170ced7c46 */ /* 0x000fe2000f8001ff */
[----:B------:R-:W-:Y:S01]  /*4cf0*/  FMUL.FTZ R12, R41, UR20 ;  /* 0x00000014290c7c20 */ /* 0x000fe20008410000 */
[----:B------:R-:W-:Y:S01]  /*4d00*/  ISETP.GE.AND P2, PT, R13, R241, PT ;  /* 0x000000f10d00720c */ /* 0x000fe20003f46270 */
[----:B------:R-:W-:Y:S01]  /*4d10*/  MUFU.TANH R140, R14 ;  /* 0x0000000e008c7308 */ /* 0x000fe20000002400 */
[----:B-----5:R-:W-:Y:S01]  /*4d20*/  VIADDMNMX R235, R9, UR23, RZ, !PT ;  /* 0x0000001709eb7c46 */ /* 0x020fe2000f8001ff */
[----:B-1----:R-:W-:Y:S01]  /*4d30*/  HMMA.16816.F32.BF16 R32, R20, R38, R44 ;  /* 0x000000261420723c */ /* 0x002fe2000004182c */
[----:B------:R-:W1:Y:S01]  /*4d40*/  LDSM.16.M88.4 R8, [R226+0x2000] ;  /* 0x00200000e208783b */ /* 0x000e620000000200 */
[----:B------:R-:W-:-:S02]  /*4d50*/  ISETP.GE.AND P3, PT, R13, R239, PT ;  /* 0x000000ef0d00720c */ /* 0x000fc40003f66270 */
[C---:B------:R-:W-:Y:S01]  /*4d60*/  ISETP.GE.AND P6, PT, R13.reuse, R240, PT ;  /* 0x000000f00d00720c */ /* 0x040fe20003fc6270 */
[----:B------:R-:W5:Y:S01]  /*4d70*/  LDSM.16.M88.4 R44, [R226+0x3000] ;  /* 0x00300000e22c783b */ /* 0x000f620000000200 */
[C---:B------:R-:W-:Y:S01]  /*4d80*/  ISETP.GE.AND P0, PT, R13.reuse, R238, PT ;  /* 0x000000ee0d00720c */ /* 0x040fe20003f06270 */
[----:B------:R4:W-:Y:S01]  /*4d90*/  MUFU.TANH R147, R12 ;  /* 0x0000000c00937308 */ /* 0x0009e20000002400 */
[----:B------:R-:W-:Y:S02]  /*4da0*/  ISETP.GE.AND P1, PT, R0, R239, PT ;  /* 0x000000ef0000720c */ /* 0x000fe40003f26270 */
[C---:B------:R-:W-:Y:S02]  /*4db0*/  ISETP.LT.OR P2, PT, R13.reuse, R236, P2 ;  /* 0x000000ec0d00720c */ /* 0x040fe40001741670 */
[C---:B------:R-:W-:Y:S02]  /*4dc0*/  ISETP.LT.OR P3, PT, R13.reuse, R235, P3 ;  /* 0x000000eb0d00720c */ /* 0x040fe40001f61670 */
[----:B------:R-:W-:-:S02]  /*4dd0*/  ISETP.LT.OR P6, PT, R13, R237, P6 ;  /* 0x000000ed0d00720c */ /* 0x000fc400037c1670 */
[----:B------:R-:W-:Y:S01]  /*4de0*/  ISETP.LT.OR P0, PT, R13, R234, P0 ;  /* 0x000000ea0d00720c */ /* 0x000fe20000701670 */
[C---:B------:R-:W-:Y:S01]  /*4df0*/  VIADD R13, R0.reuse, 0x8 ;  /* 0x00000008000d7836 */ /* 0x040fe20000000000 */
[C---:B------:R-:W-:Y:S02]  /*4e00*/  ISETP.LT.OR P1, PT, R0.reuse, R235, P1 ;  /* 0x000000eb0000720c */ /* 0x040fe40000f21670 */
[-C--:B------:R-:W-:Y:S02]  /*4e10*/  ISETP.GE.AND P5, PT, R0, R241.reuse, PT ;  /* 0x000000f10000720c */ /* 0x080fe40003fa6270 */
[----:B------:R-:W-:Y:S01]  /*4e20*/  FSEL R128, R110, -INF , !P1 ;  /* 0xff8000006e807808 */ /* 0x000fe20004800000 */
[----:B----4-:R-:W-:Y:S01]  /*4e30*/  FMUL.FTZ R12, R42, UR20 ;  /* 0x000000142a0c7c20 */ /* 0x010fe20008410000 */
[C---:B------:R-:W-:Y:S02]  /*4e40*/  ISETP.LT.OR P5, PT, R0.reuse, R236, P5 ;  /* 0x000000ec0000720c */ /* 0x040fe40002fa1670 */
[----:B------:R-:W-:Y:S01]  /*4e50*/  ISETP.GE.AND P4, PT, R0, R240, PT ;  /* 0x000000f00000720c */ /* 0x000fe20003f86270 */
[----:B------:R4:W3:Y:S01]  /*4e60*/  MUFU.TANH R89, R12 ;  /* 0x0000000c00597308 */ /* 0x0008e20000002400 */
[----:B------:R-:W-:-:S02]  /*4e70*/  ISETP.GE.AND P1, PT, R13, R241, PT ;  /* 0x000000f10d00720c */ /* 0x000fc40003f26270 */
[----:B------:R-:W-:Y:S02]  /*4e80*/  FSEL R117, R232, -INF , !P5 ;  /* 0xff800000e8757808 */ /* 0x000fe40006800000 */
[C---:B------:R-:W-:Y:S02]  /*4e90*/  ISETP.LT.OR P4, PT, R0.reuse, R237, P4 ;  /* 0x000000ed0000720c */ /* 0x040fe40002781670 */
[----:B------:R-:W-:Y:S02]  /*4ea0*/  ISETP.LT.OR P1, PT, R13, R236, P1 ;  /* 0x000000ec0d00720c */ /* 0x000fe40000f21670 */
[----:B------:R-:W-:Y:S02]  /*4eb0*/  ISETP.GE.AND P5, PT, R0, R238, PT ;  /* 0x000000ee0000720c */ /* 0x000fe40003fa6270 */
[----:B------:R-:W-:Y:S01]  /*4ec0*/  FSEL R129, R129, -INF , !P4 ;  /* 0xff80000081817808 */ /* 0x000fe20006000000 */
[----:B-1----:R-:W-:Y:S01]  /*4ed0*/  HMMA.16816.F32.BF16 R56, R24, R8, R120 ;  /* 0x000000081838723c */ /* 0x002fe20000041878 */
[----:B------:R-:W-:-:S02]  /*4ee0*/  FSEL R125, R125, -INF , !P6 ;  /* 0xff8000007d7d7808 */ /* 0x000fc40007000000 */
[----:B------:R-:W-:Y:S01]  /*4ef0*/  FSEL R130, R130, -INF , !P0 ;  /* 0xff80000082827808 */ /* 0x000fe20004000000 */
[----:B----4-:R-:W-:Y:S01]  /*4f00*/  FMUL.FTZ R12, R43, UR20 ;  /* 0x000000142b0c7c20 */ /* 0x010fe20008410000 */
[----:B------:R-:W-:Y:S01]  /*4f10*/  ISETP.LT.OR P5, PT, R0, R234, P5 ;  /* 0x000000ea0000720c */ /* 0x000fe20002fa1670 */
[----:B------:R-:W-:Y:S01]  /*4f20*/  HMMA.16816.F32.BF16 R52, R28, R8, R84 ;  /* 0x000000081c34723c */ /* 0x000fe20000041854 */
[----:B------:R-:W-:Y:S01]  /*4f30*/  FSEL R122, R88, -INF , !P1 ;  /* 0xff800000587a7808 */ /* 0x000fe20004800000 */
[----:B------:R1:W4:Y:S01]  /*4f40*/  MUFU.TANH R113, R12 ;  /* 0x0000000c00717308 */ /* 0x0003220000002400 */
[----:B------:R-:W-:Y:S02]  /*4f50*/  FSEL R133, R133, -INF , !P5 ;  /* 0xff80000085857808 */ /* 0x000fe40006800000 */
[----:B------:R-:W-:Y:S01]  /*4f60*/  FSEL R119, R227, -INF , !P2 ;  /* 0xff800000e3777808 */ /* 0x000fe20005000000 */
[----:B------:R-:W-:Y:S01]  /*4f70*/  HMMA.16816.F32.BF16 R40, R4, R38, R60 ;  /* 0x000000260428723c */ /* 0x000fe2000004183c */
[----:B------:R-:W-:Y:S01]  /*4f80*/  FSEL R126, R126, -INF , !P3 ;  /* 0xff8000007e7e7808 */ /* 0x000fe20005800000 */
[----:B------:R-:W-:Y:S01]  /*4f90*/  FMUL.FTZ R8, R16, UR20 ;  /* 0x0000001410087c20 */ /* 0x000fe20008410000 */
[C---:B------:R-:W-:Y:S01]  /*4fa0*/  ISETP.GE.AND P5, PT, R13.reuse, R239, PT ;  /* 0x000000ef0d00720c */ /* 0x040fe20003fa6270 */
[----:B------:R-:W-:Y:S01]  /*4fb0*/  VIADD R9, R0, 0x11 ;  /* 0x0000001100097836 */ /* 0x000fe20000000000 */
[C---:B------:R-:W-:Y:S01]  /*4fc0*/  ISETP.GE.AND P2, PT, R13.reuse, R240, PT ;  /* 0x000000f00d00720c */ /* 0x040fe20003f46270 */
[----:B------:R2:W-:Y:S01]  /*4fd0*/  MUFU.TANH R96, R8 ;  /* 0x0000000800607308 */ /* 0x0005e20000002400 */
[C---:B------:R-:W-:Y:S01]  /*4fe0*/  ISETP.GE.AND P3, PT, R13.reuse, R238, PT ;  /* 0x000000ee0d00720c */ /* 0x040fe20003f66270 */
[----:B------:R-:W-:Y:S01]  /*4ff0*/  HMMA.16816.F32.BF16 R60, R24, R10, R208 ;  /* 0x0000000a183c723c */ /* 0x000fe200000418d0 */
[----:B------:R-:W-:-:S02]  /*5000*/  ISETP.LT.OR P5, PT, R13, R235, P5 ;  /* 0x000000eb0d00720c */ /* 0x000fc40002fa1670 */
[C---:B------:R-:W-:Y:S01]  /*5010*/  ISETP.LT.OR P2, PT, R13.reuse, R237, P2 ;  /* 0x000000ed0d00720c */ /* 0x040fe20001741670 */
[----:B-1----:R-:W-:Y:S01]  /*5020*/  VIADD R12, R0, 0x9 ;  /* 0x00000009000c7836 */ /* 0x002fe20000000000 */
[----:B------:R-:W-:Y:S01]  /*5030*/  ISETP.LT.OR P3, PT, R13, R234, P3 ;  /* 0x000000ea0d00720c */ /* 0x000fe20001f61670 */
[----:B------:R-:W-:Y:S01]  /*5040*/  FMUL.FTZ R13, R18, UR20 ;  /* 0x00000014120d7c20 */ /* 0x000fe20008410000 */
[----:B------:R-:W-:Y:S01]  /*5050*/  FSEL R144, R144, -INF , !P5 ;  /* 0xff80000090907808 */ /* 0x000fe20006800000 */
[----:B------:R-:W-:Y:S01]  /*5060*/  HMMA.16816.F32.BF16 R48, R28, R10, R72 ;  /* 0x0000000a1c30723c */ /* 0x000fe20000041848 */
[C---:B------:R-:W-:Y:S01]  /*5070*/  ISETP.GE.AND P4, PT, R12.reuse, R241, PT ;  /* 0x000000f10c00720c */ /* 0x040fe20003f86270 */
[----:B------:R-:W1:Y:S01]  /*5080*/  MUFU.TANH R88, R13 ;  /* 0x0000000d00587308 */ /* 0x000e620000002400 */
[C---:B------:R-:W-:Y:S02]  /*5090*/  ISETP.GE.AND P6, PT, R12.reuse, R239, PT ;  /* 0x000000ef0c00720c */ /* 0x040fe40003fc6270 */
[----:B------:R-:W-:Y:S01]  /*50a0*/  ISETP.GE.AND P0, PT, R12, R240, PT ;  /* 0x000000f00c00720c */ /* 0x000fe20003f06270 */
[----:B--2---:R-:W-:Y:S01]  /*50b0*/  VIADD R8, R0, 0x10 ;  /* 0x0000001000087836 */ /* 0x004fe20000000000 */
[----:B------:R-:W-:Y:S01]  /*50c0*/  ISETP.GE.AND P1, PT, R12, R238, PT ;  /* 0x000000ee0c00720c */ /* 0x000fe20003f26270 */
[----:B------:R-:W-:Y:S01]  /*50d0*/  FMUL.FTZ R10, R34, UR20 ;  /* 0x00000014220a7c20 */ /* 0x000fe20008410000 */
[C---:B------:R-:W-:Y:S01]  /*50e0*/  ISETP.LT.OR P4, PT, R12.reuse, R236, P4 ;  /* 0x000000ec0c00720c */ /* 0x040fe20002781670 */
[----:B-----5:R-:W-:Y:S01]  /*50f0*/  HMMA.16816.F32.BF16 R68, R24, R44, R244 ;  /* 0x0000002c1844723c */ /* 0x020fe200000418f4 */
[C---:B------:R-:W-:Y:S01]  /*5100*/  ISETP.LT.OR P6, PT, R12.reuse, R235, P6 ;  /* 0x000000eb0c00720c */ /* 0x040fe200037c1670 */
[----:B------:R2:W-:Y:S01]  /*5110*/  MUFU.TANH R85, R10 ;  /* 0x0000000a00557308 */ /* 0x0005e20000002400 */
[----:B------:R-:W-:-:S02]  /*5120*/  ISETP.LT.OR P0, PT, R12, R237, P0 ;  /* 0x000000ed0c00720c */ /* 0x000fc40000701670 */
[----:B------:R-:W-:Y:S01]  /*5130*/  ISETP.LT.OR P1, PT, R12, R234, P1 ;  /* 0x000000ea0c00720c */ /* 0x000fe20000f21670 */
[----:B------:R-:W-:Y:S01]  /*5140*/  FMUL.FTZ R12, R17, UR20 ;  /* 0x00000014110c7c20 */ /* 0x000fe20008410000 */
[----:B------:R-:W-:Y:S01]  /*5150*/  ISETP.GE.AND P5, PT, R8, R241, PT ;  /* 0x000000f10800720c */ /* 0x000fe20003fa6270 */
[----:B------:R-:W-:Y:S01]  /*5160*/  HMMA.16816.F32.BF16 R80, R24, R46, R152 ;  /* 0x0000002e1850723c */ /* 0x000fe20000041898 */
[----:B------:R-:W-:Y:S01]  /*5170*/  FSEL R138, R138, -INF , !P3 ;  /* 0xff8000008a8a7808 */ /* 0x000fe20005800000 */
[----:B------:R5:W1:Y:S01]  /*5180*/  MUFU.TANH R110, R12 ;  /* 0x0000000c006e7308 */ /* 0x000a620000002400 */
[----:B------:R-:W-:Y:S02]  /*5190*/  FSEL R118, R95, -INF , !P4 ;  /* 0xff8000005f767808 */ /* 0x000fe40006000000 */
[----:B------:R-:W-:Y:S02]  /*51a0*/  FSEL R146, R146, -INF , !P6 ;  /* 0xff80000092927808 */ /* 0x000fe40007000000 */
[----:B------:R-:W-:-:S02]  /*51b0*/  ISETP.GE.AND P3, PT, R8, R239, PT ;  /* 0x000000ef0800720c */ /* 0x000fc40003f66270 */
[C---:B------:R-:W-:Y:S02]  /*51c0*/  ISETP.GE.AND P4, PT, R8.reuse, R240, PT ;  /* 0x000000f00800720c */ /* 0x040fe40003f86270 */
[C---:B------:R-:W-:Y:S01]  /*51d0*/  ISETP.GE.AND P6, PT, R8.reuse, R238, PT ;  /* 0x000000ee0800720c */ /* 0x040fe20003fc6270 */
[----:B--2---:R-:W-:Y:S01]  /*51e0*/  FMUL.FTZ R10, R35, UR20 ;  /* 0x00000014230a7c20 */ /* 0x004fe20008410000 */
[C---:B------:R-:W-:Y:S02]  /*51f0*/  ISETP.LT.OR P5, PT, R8.reuse, R236, P5 ;  /* 0x000000ec0800720c */ /* 0x040fe40002fa1670 */
[C---:B------:R-:W-:Y:S01]  /*5200*/  ISETP.LT.OR P3, PT, R8.reuse, R235, P3 ;  /* 0x000000eb0800720c */ /* 0x040fe20001f61670 */
[----:B------:R2:W-:Y:S01]  /*5210*/  MUFU.TANH R104, R10 ;  /* 0x0000000a00687308 */ /* 0x0005e20000002400 */
[C---:B------:R-:W-:Y:S01]  /*5220*/  ISETP.LT.OR P4, PT, R8.reuse, R237, P4 ;  /* 0x000000ed0800720c */ /* 0x040fe20002781670 */
[----:B-----5:R-:W-:Y:S01]  /*5230*/  FMUL.FTZ R12, R19, UR20 ;  /* 0x00000014130c7c20 */ /* 0x020fe20008410000 */
[----:B------:R-:W-:Y:S01]  /*5240*/  ISETP.LT.OR P6, PT, R8, R234, P6 ;  /* 0x000000ea0800720c */ /* 0x000fe200037c1670 */
[----:B------:R-:W-:Y:S01]  /*5250*/  FMUL.FTZ R8, R32, UR20 ;  /* 0x0000001420087c20 */ /* 0x000fe20008410000 */
[----:B------:R-:W-:-:S03]  /*5260*/  FSEL R127, R127, -INF , !P2 ;  /* 0xff8000007f7f7808 */ /* 0x000fc60005000000 */
[----:B------:R5:W1:Y:S01]  /*5270*/  MUFU.TANH R107, R12 ;  /* 0x0000000c006b7308 */ /* 0x000a620000002400 */
[----:B------:R-:W-:Y:S02]  /*5280*/  FSEL R124, R124, -INF , !P0 ;  /* 0xff8000007c7c7808 */ /* 0x000fe40004000000 */
[----:B------:R-:W-:Y:S02]  /*5290*/  FSEL R136, R136, -INF , !P1 ;  /* 0xff80000088887808 */ /* 0x000fe40004800000 */
[----:B------:R-:W-:Y:S02]  /*52a0*/  FSEL R115, R108, -INF , !P5 ;  /* 0xff8000006c737808 */ /* 0x000fe40006800000 */
[C---:B------:R-:W-:Y:S01]  /*52b0*/  ISETP.GE.AND P2, PT, R9.reuse, R241, PT ;  /* 0x000000f10900720c */ /* 0x040fe20003f46270 */
[----:B------:R3:W1:Y:S01]  /*52c0*/  MUFU.TANH R95, R8 ;  /* 0x00000008005f7308 */ /* 0x0006620000002400 */
[C---:B------:R-:W-:Y:S01]  /*52d0*/  ISETP.GE.AND P0, PT, R9.reuse, R239, PT ;  /* 0x000000ef0900720c */ /* 0x040fe20003f06270 */
[----:B--2---:R-:W-:Y:S01]  /*52e0*/  FMUL.FTZ R10, R40, UR20 ;  /* 0x00000014280a7c20 */ /* 0x004fe20008410000 */
[----:B------:R-:W-:-:S02]  /*52f0*/  ISETP.GE.AND P1, PT, R9, R240, PT ;  /* 0x000000f00900720c */ /* 0x000fc40003f26270 */
[C---:B------:R-:W-:Y:S02]  /*5300*/  ISETP.GE.AND P5, PT, R9.reuse, R238, PT ;  /* 0x000000ee0900720c */ /* 0x040fe40003fa6270 */
[C---:B------:R-:W-:Y:S01]  /*5310*/  ISETP.LT.OR P2, PT, R9.reuse, R236, P2 ;  /* 0x000000ec0900720c */ /* 0x040fe20001741670 */
[----:B------:R2:W1:Y:S01]  /*5320*/  MUFU.TANH R97, R10 ;  /* 0x0000000a00617308 */ /* 0x0004620000002400 */
[----:B-----5:R-:W5:Y:S01]  /*5330*/  LDSM.16.M88.4 R12, [R220+0x2000] ;  /* 0x00200000dc0c783b */ /* 0x020f620000000200 */
[C---:B------:R-:W-:Y:S02]  /*5340*/  ISETP.LT.OR P0, PT, R9.reuse, R235, P0 ;  /* 0x000000eb0900720c */ /* 0x040fe40000701670 */
[C---:B------:R-:W-:Y:S02]  /*5350*/  ISETP.LT.OR P1, PT, R9.reuse, R237, P1 ;  /* 0x000000ed0900720c */ /* 0x040fe40000f21670 */
[----:B------:R-:W-:Y:S01]  /*5360*/  ISETP.LT.OR P5, PT, R9, R234, P5 ;  /* 0x000000ea0900720c */ /* 0x000fe20002fa1670 */
[----:B------:R-:W-:Y:S01]  /*5370*/  VIADD R9, R0, 0x18 ;  /* 0x0000001800097836 */ /* 0x000fe20000000000 */
[----:B------:R-:W-:Y:S01]  /*5380*/  FSEL R143, R143, -INF , !P3 ;  /* 0xff8000008f8f7808 */ /* 0x000fe20005800000 */
[----:B---3--:R-:W-:Y:S01]  /*5390*/  FMUL.FTZ R8, R33, UR20 ;  /* 0x0000001421087c20 */ /* 0x008fe20008410000 */
[----:B------:R-:W-:Y:S01]  /*53a0*/  FSEL R134, R134, -INF , !P6 ;  /* 0xff80000086867808 */ /* 0x000fe20007000000 */
[----:B------:R-:W3:Y:S01]  /*53b0*/  LDSM.16.M88.4 R32, [R226+0x2800] ;  /* 0x00280000e220783b */ /* 0x000ee20000000200 */
[----:B------:R-:W-:Y:S01]  /*53c0*/  FSEL R112, R162, -INF , !P2 ;  /* 0xff800000a2707808 */ /* 0x000fe20005000000 */
[----:B------:R4:W-:Y:S01]  /*53d0*/  MUFU.TANH R108, R8 ;  /* 0x00000008006c7308 */ /* 0x0009e20000002400 */
[----:B------:R-:W-:-:S02]  /*53e0*/  FSEL R145, R145, -INF , !P0 ;  /* 0xff80000091917808 */ /* 0x000fc40004000000 */
[----:B------:R-:W-:Y:S01]  /*53f0*/  ISETP.GE.AND P3, PT, R9, R241, PT ;  /* 0x000000f10900720c */ /* 0x000fe20003f66270 */
[----:B--2---:R-:W-:Y:S01]  /*5400*/  FMUL.FTZ R10, R43, UR20 ;  /* 0x000000142b0a7c20 */ /* 0x004fe20008410000 */
[C---:B------:R-:W-:Y:S02]  /*5410*/  ISETP.GE.AND P6, PT, R9.reuse, R239, PT ;  /* 0x000000ef0900720c */ /* 0x040fe40003fc6270 */
[C---:B------:R-:W-:Y:S01]  /*5420*/  ISETP.GE.AND P2, PT, R9.reuse, R240, PT ;  /* 0x000000f00900720c */ /* 0x040fe20003f46270 */
[----:B------:R-:W-:Y:S01]  /*5430*/  MUFU.TANH R100, R10 ;  /* 0x0000000a00647308 */ /* 0x000fe20000002400 */
[C---:B------:R-:W-:Y:S02]  /*5440*/  ISETP.GE.AND P0, PT, R9.reuse, R238, PT ;  /* 0x000000ee0900720c */ /* 0x040fe40003f06270 */
[C---:B------:R-:W-:Y:S02]  /*5450*/  ISETP.LT.OR P3, PT, R9.reuse, R236, P3 ;  /* 0x000000ec0900720c */ /* 0x040fe40001f61670 */
[----:B------:R-:W-:-:S02]  /*5460*/  ISETP.LT.OR P6, PT, R9, R235, P6 ;  /* 0x000000eb0900720c */ /* 0x000fc400037c1670 */
[C---:B------:R-:W-:Y:S02]  /*5470*/  ISETP.LT.OR P2, PT, R9.reuse, R237, P2 ;  /* 0x000000ed0900720c */ /* 0x040fe40001741670 */
[----:B------:R-:W-:Y:S01]  /*5480*/  ISETP.LT.OR P0, PT, R9, R234, P0 ;  /* 0x000000ea0900720c */ /* 0x000fe20000701670 */
[----:B------:R-:W-:Y:S01]  /*5490*/  FMUL.FTZ R9, R41, UR20 ;  /* 0x0000001429097c20 */ /* 0x000fe20008410000 */
[----:B----4-:R-:W-:Y:S01]  /*54a0*/  VIADD R8, R0, 0x19 ;  /* 0x0000001900087836 */ /* 0x010fe20000000000 */
[----:B------:R-:W-:Y:S02]  /*54b0*/  FSEL R121, R94, -INF , !P4 ;  /* 0xff8000005e797808 */ /* 0x000fe40006000000 */
[----:B------:R2:W-:Y:S01]  /*54c0*/  MUFU.TANH R102, R9 ;  /* 0x0000000900667308 */ /* 0x0005e20000002400 */
[----:B------:R-:W-:Y:S02]  /*54d0*/  FSEL R116, R106, -INF , !P1 ;  /* 0xff8000006a747808 */ /* 0x000fe40004800000 */
[----:B------:R-:W-:-:S02]  /*54e0*/  ISETP.GE.AND P4, PT, R8, R241, PT ;  /* 0x000000f10800720c */ /* 0x000fc40003f86270 */
[C---:B------:R-:W-:Y:S01]  /*54f0*/  ISETP.GE.AND P1, PT, R8.reuse, R239, PT ;  /* 0x000000ef0800720c */ /* 0x040fe20003f26270 */
[-C--:B-----5:R-:W-:Y:S01]  /*5500*/  HMMA.16816.F32.BF16 R16, R20, R12.reuse, R52 ;  /* 0x0000000c1410723c */ /* 0x0a0fe20000041834 */
[----:B------:R-:W4:Y:S01]  /*5510*/  LDSM.16.M88.4 R52, [R226+0x3800] ;  /* 0x00380000e234783b */ /* 0x000f220000000200 */
[C---:B------:R-:W-:Y:S02]  /*5520*/  ISETP.LT.OR P4, PT, R8.reuse, R236, P4 ;  /* 0x000000ec0800720c */ /* 0x040fe40002781670 */
[----:B------:R-:W-:Y:S02]  /*5530*/  ISETP.LT.OR P1, PT, R8, R235, P1 ;  /* 0x000000eb0800720c */ /* 0x000fe40000f21670 */
[----:B------:R-:W-:Y:S01]  /*5540*/  HMMA.16816.F32.BF16 R36, R4, R12, R56 ;  /* 0x0000000c0424723c */ /* 0x000fe20000041838 */
[----:B------:R-:W-:Y:S02]  /*5550*/  FSEL R123, R90, -INF , !P2 ;  /* 0xff8000005a7b7808 */ /* 0x000fe40005000000 */
[----:B------:R-:W-:Y:S01]  /*5560*/  FSEL R141, R141, -INF , !P6 ;  /* 0xff8000008d8d7808 */ /* 0x000fe20007000000 */
[----:B--2---:R-:W-:Y:S01]  /*5570*/  FMUL.FTZ R9, R42, UR20 ;  /* 0x000000142a097c20 */ /* 0x004fe20008410000 */
[----:B------:R-:W-:Y:S01]  /*5580*/  FSEL R131, R131, -INF , !P0 ;  /* 0xff80000083837808 */ /* 0x000fe20004000000 */
[----:B---3--:R-:W-:Y:S01]  /*5590*/  HMMA.16816.F32.BF16 R56, R24, R32, R212 ;  /* 0x000000201838723c */ /* 0x008fe200000418d4 */
[----:B------:R-:W-:Y:S01]  /*55a0*/  FSEL R109, R109, -INF , !P4 ;  /* 0xff8000006d6d7808 */ /* 0x000fe20006000000 */
[----:B------:R2:W3:Y:S01]  /*55b0*/  MUFU.TANH R84, R9 ;  /* 0x0000000900547308 */ /* 0x0004e20000002400 */
[----:B------:R-:W-:-:S02]  /*55c0*/  FSEL R142, R142, -INF , !P1 ;  /* 0xff8000008e8e7808 */ /* 0x000fc40004800000 */
[----:B------:R-:W-:Y:S01]  /*55d0*/  FSEL R132, R105, -INF , !P5 ;  /* 0xff80000069847808 */ /* 0x000fe20006800000 */
[----:B------:R-:W-:Y:S01]  /*55e0*/  HMMA.16816.F32.BF16 R64, R24, R34, R216 ;  /* 0x000000221840723c */ /* 0x000fe200000418d8 */
[----:B------:R-:W-:Y:S02]  /*55f0*/  FSEL R111, R111, -INF , !P3 ;  /* 0xff8000006f6f7808 */ /* 0x000fe40005800000 */
[----:B------:R-:W-:-:S03]  /*5600*/  ISETP.GE.AND P5, PT, R8, R240, PT ;  /* 0x000000f00800720c */ /* 0x000fc60003fa6270 */
[----:B------:R-:W-:Y:S01]  /*5610*/  FMUL.FTZ R10, R16, UR20 ;  /* 0x00000014100a7c20 */ /* 0x000fe20008410000 */
[C---:B------:R-:W-:Y:S01]  /*5620*/  ISETP.GE.AND P3, PT, R8.reuse, R238, PT ;  /* 0x000000ee0800720c */ /* 0x040fe20003f66270 */
[----:B------:R-:W-:Y:S01]  /*5630*/  HMMA.16816.F32.BF16 R40, R28, R32, R184 ;  /* 0x000000201c28723c */ /* 0x000fe200000418b8 */
[C---:B------:R-:W-:Y:S01]  /*5640*/  ISETP.LT.OR P5, PT, R8.reuse, R237, P5 ;  /* 0x000000ed0800720c */ /* 0x040fe20002fa1670 */
[----:B------:R5:W3:Y:S01]  /*5650*/  MUFU.TANH R90, R10 ;  /* 0x0000000a005a7308 */ /* 0x000ae20000002400 */
[----:B------:R-:W-:Y:S01]  /*5660*/  ISETP.LT.OR P3, PT, R8, R234, P3 ;  /* 0x000000ea0800720c */ /* 0x000fe20001f61670 */
[C---:B------:R-:W-:Y:S01]  /*5670*/  VIADD R8, R0.reuse, 0x21 ;  /* 0x0000002100087836 */ /* 0x040fe20000000000 */
[----:B------:R-:W-:Y:S01]  /*5680*/  FSEL R120, R91, -INF , !P5 ;  /* 0xff8000005b787808 */ /* 0x000fe20006800000 */
[----:B--2---:R-:W-:Y:S01]  /*5690*/  VIADD R9, R0, 0x20 ;  /* 0x0000002000097836 */ /* 0x004fe20000000000 */
[----:B------:R-:W-:Y:S02]  /*56a0*/  FSEL R137, R137, -INF , !P3 ;  /* 0xff80000089897808 */ /* 0x000fe40005800000 */
[----:B------:R-:W-:-:S02]  /*56b0*/  ISETP.GE.AND P2, PT, R8, R241, PT ;  /* 0x000000f10800720c */ /* 0x000fc40003f46270 */
[C---:B------:R-:W-:Y:S02]  /*56c0*/  ISETP.GE.AND P6, PT, R9.reuse, R241, PT ;  /* 0x000000f10900720c */ /* 0x040fe40003fc6270 */
[C---:B------:R-:W-:Y:S02]  /*56d0*/  ISETP.GE.AND P0, PT, R9.reuse, R239, PT ;  /* 0x000000ef0900720c */ /* 0x040fe40003f06270 */
[C---:B------:R-:W-:Y:S01]  /*56e0*/  ISETP.GE.AND P4, PT, R9.reuse, R240, PT ;  /* 0x000000f00900720c */ /* 0x040fe20003f86270 */
[C---:B----4-:R-:W-:Y:S01]  /*56f0*/  HMMA.16816.F32.BF16 R72, R24.reuse, R52, R228 ;  /* 0x000000341848723c */ /* 0x050fe200000418e4 */
[----:B------:R-:W-:Y:S01]  /*5700*/  ISETP.GE.AND P1, PT, R9, R238, PT ;  /* 0x000000ee0900720c */ /* 0x000fe20003f26270 */
[----:B-----5:R-:W-:Y:S01]  /*5710*/  FMUL.FTZ R10, R17, UR20 ;  /* 0x00000014110a7c20 */ /* 0x020fe20008410000 */
[C---:B------:R-:W-:Y:S02]  /*5720*/  ISETP.LT.OR P6, PT, R9.reuse, R236, P6 ;  /* 0x000000ec0900720c */ /* 0x040fe400037c1670 */
[C---:B------:R-:W-:Y:S01]  /*5730*/  ISETP.LT.OR P0, PT, R9.reuse, R235, P0 ;  /* 0x000000eb0900720c */ /* 0x040fe20000701670 */
[----:B------:R2:W-:Y:S01]  /*5740*/  MUFU.TANH R105, R10 ;  /* 0x0000000a00697308 */ /* 0x0005e20000002400 */
[C---:B------:R-:W-:Y:S01]  /*5750*/  ISETP.LT.OR P4, PT, R9.reuse, R237, P4 ;  /* 0x000000ed0900720c */ /* 0x040fe20002781670 */
[----:B------:R-:W-:Y:S01]  /*5760*/  HMMA.16816.F32.BF16 R76, R24, R54, R156 ;  /* 0x00000036184c723c */ /* 0x000fe2000004189c */
[----:B------:R-:W-:Y:S01]  /*5770*/  ISETP.LT.OR P1, PT, R9, R234, P1 ;  /* 0x000000ea0900720c */ /* 0x000fe20000f21670 */
[----:B------:R-:W-:Y:S01]  /*5780*/  FMUL.FTZ R9, R19, UR20 ;  /* 0x0000001413097c20 */ /* 0x000fe20008410000 */
[----:B------:R-:W-:-:S02]  /*5790*/  ISETP.GE.AND P5, PT, R8, R239, PT ;  /* 0x000000ef0800720c */ /* 0x000fc40003fa6270 */
[C---:B------:R-:W-:Y:S01]  /*57a0*/  ISETP.LT.OR P2, PT, R8.reuse, R236, P2 ;  /* 0x000000ec0800720c */ /* 0x040fe20001741670 */
[----:B------:R-:W-:Y:S01]  /*57b0*/  HMMA.16816.F32.BF16 R24, R20, R14, R48 ;  /* 0x0000000e1418723c */ /* 0x000fe20000041830 */
[----:B------:R4:W-:Y:S01]  /*57c0*/  MUFU.TANH R106, R9 ;  /* 0x00000009006a7308 */ /* 0x0009e20000002400 */
[----:B------:R-:W-:Y:S02]  /*57d0*/  ISETP.LT.OR P5, PT, R8, R235, P5 ;  /* 0x000000eb0800720c */ /* 0x000fe40002fa1670 */
[----:B------:R-:W-:Y:S02]  /*57e0*/  FSEL R159, R103, -INF , !P0 ;  /* 0xff800000679f7808 */ /* 0x000fe40004000000 */
[----:B------:R-:W-:Y:S01]  /*57f0*/  FSEL R162, R99, -INF , !P1 ;  /* 0xff80000063a27808 */ /* 0x000fe20004800000 */
[----:B------:R-:W-:Y:S01]  /*5800*/  HMMA.16816.F32.BF16 R48, R28, R52, R192 ;  /* 0x000000341c30723c */ /* 0x000fe200000418c0 */
[----:B------:R-:W-:Y:S01]  /*5810*/  FSEL R156, R164, -INF , !P2 ;  /* 0xff800000a49c7808 */ /* 0x000fe20005000000 */
[----:B--2---:R-:W-:Y:S01]  /*5820*/  FMUL.FTZ R10, R18, UR20 ;  /* 0x00000014120a7c20 */ /* 0x004fe20008410000 */
[----:B------:R-:W-:Y:S01]  /*5830*/  FSEL R157, R163, -INF , !P5 ;  /* 0xff800000a39d7808 */ /* 0x000fe20006800000 */
[----:B------:R-:W2:Y:S01]  /*5840*/  LDSM.16.M88.4 R16, [R220+0x2800] ;  /* 0x00280000dc10783b */ /* 0x000ea20000000200 */
[----:B------:R-:W-:Y:S01]  /*5850*/  FSEL R161, R161, -INF , !P6 ;  /* 0xff800000a1a17808 */ /* 0x000fe20007000000 */
[----:B------:R5:W3:Y:S01]  /*5860*/  MUFU.TANH R94, R10 ;  /* 0x0000000a005e7308 */ /* 0x000ae20000002400 */
[----:B------:R-:W-:-:S02]  /*5870*/  ISETP.GE.AND P3, PT, R8, R240, PT ;  /* 0x000000f00800720c */ /* 0x000fc40003f66270 */
[----:B------:R-:W-:Y:S01]  /*5880*/  ISETP.GE.AND P6, PT, R8, R238, PT ;  /* 0x000000ee0800720c */ /* 0x000fe20003fc6270 */
[----:B----4-:R-:W-:Y:S01]  /*5890*/  VIADD R9, R0, 0x28 ;  /* 0x0000002800097836 */ /* 0x010fe20000000000 */
[C---:B------:R-:W-:Y:S02]  /*58a0*/  ISETP.LT.OR P3, PT, R8.reuse, R237, P3 ;  /* 0x000000ed0800720c */ /* 0x040fe40001f61670 */
[----:B------:R-:W-:Y:S01]  /*58b0*/  ISETP.LT.OR P6, PT, R8, R234, P6 ;  /* 0x000000ea0800720c */ /* 0x000fe200037c1670 */
[----:B------:R-:W-:Y:S01]  /*58c0*/  VIADD R8, R0, 0x29 ;  /* 0x0000002900087836 */ /* 0x000fe20000000000 */
[----:B------:R-:W-:Y:S02]  /*58d0*/  ISETP.GE.AND P0, PT, R9, R241, PT ;  /* 0x000000f10900720c */ /* 0x000fe40003f06270 */
[----:B------:R-:W-:Y:S01]  /*58e0*/  FMUL.FTZ R12, R27, UR20 ;  /* 0x000000141b0c7c20 */ /* 0x000fe20008410000 */
[----:B------:R-:W-:Y:S01]  /*58f0*/  ISETP.GE.AND P1, PT, R9, R239, PT ;  /* 0x000000ef0900720c */ /* 0x000fe20003f26270 */
[----:B------:R-:W-:Y:S01]  /*5900*/  FMUL.FTZ R11, R25, UR20 ;  /* 0x00000014190b7c20 */ /* 0x000fe20008410000 */
[----:B------:R-:W-:-:S02]  /*5910*/  ISETP.GE.AND P2, PT, R9, R240, PT ;  /* 0x000000f00900720c */ /* 0x000fc40003f46270 */
[C---:B------:R-:W-:Y:S01]  /*5920*/  ISETP.GE.AND P5, PT, R9.reuse, R238, PT ;  /* 0x000000ee0900720c */ /* 0x040fe20003fa6270 */
[----:B-----5:R-:W-:Y:S01]  /*5930*/  FMUL.FTZ R10, R36, UR20 ;  /* 0x00000014240a7c20 */ /* 0x020fe20008410000 */
[C---:B------:R-:W-:Y:S02]  /*5940*/  ISETP.LT.OR P0, PT, R9.reuse, R236, P0 ;  /* 0x000000ec0900720c */ /* 0x040fe40000701670 */
[C---:B------:R-:W-:Y:S01]  /*5950*/  ISETP.LT.OR P1, PT, R9.reuse, R235, P1 ;  /* 0x000000eb0900720c */ /* 0x040fe20000f21670 */
[----:B------:R4:W5:Y:S01]  /*5960*/  MUFU.TANH R91, R10 ;  /* 0x0000000a005b7308 */ /* 0x0009620000002400 */
[C---:B------:R-:W-:Y:S02]  /*5970*/  ISETP.LT.OR P2, PT, R9.reuse, R237, P2 ;  /* 0x000000ed0900720c */ /* 0x040fe40001741670 */
[----:B------:R-:W-:Y:S01]  /*5980*/  ISETP.LT.OR P5, PT, R9, R234, P5 ;  /* 0x000000ea0900720c */ /* 0x000fe20002fa1670 */
[----:B------:R-:W-:Y:S01]  /*5990*/  FMUL.FTZ R9, R39, UR20 ;  /* 0x0000001427097c20 */ /* 0x000fe20008410000 */
[----:B------:R-:W-:-:S02]  /*59a0*/  FSEL R160, R160, -INF , !P4 ;  /* 0xff800000a0a07808 */ /* 0x000fc40006000000 */
[----:B------:R-:W-:Y:S01]  /*59b0*/  FSEL R155, R150, -INF , !P3 ;  /* 0xff800000969b7808 */ /* 0x000fe20005800000 */
[----:B------:R1:W-:Y:S01]  /*59c0*/  MUFU.TANH R99, R9 ;  /* 0x0000000900637308 */ /* 0x0003e20000002400 */
[C---:B------:R-:W-:Y:S02]  /*59d0*/  ISETP.GE.AND P4, PT, R8.reuse, R241, PT ;  /* 0x000000f10800720c */ /* 0x040fe40003f86270 */
[----:B------:R-:W-:Y:S02]  /*59e0*/  ISETP.GE.AND P3, PT, R8, R239, PT ;  /* 0x000000ef0800720c */ /* 0x000fe40003f66270 */
[----:B------:R-:W-:Y:S02]  /*59f0*/  FSEL R158, R98, -INF , !P6 ;  /* 0xff800000629e7808 */ /* 0x000fe40007000000 */
[----:B------:R-:W-:Y:S01]  /*5a00*/  FSEL R152, R101, -INF , !P2 ;  /* 0xff80000065987808 */ /* 0x000fe20005000000 */
[----:B----4-:R-:W-:Y:S01]  /*5a10*/  FMUL.FTZ R10, R37, UR20 ;  /* 0x00000014250a7c20 */ /* 0x010fe20008410000 */
[----:B------:R-:W-:Y:S01]  /*5a20*/  ISETP.LT.OR P4, PT, R8, R236, P4 ;  /* 0x000000ec0800720c */ /* 0x000fe20002781670 */
[----:B------:R-:W-:Y:S01]  /*5a30*/  MUFU.TANH R101, R12 ;  /* 0x0000000c00657308 */ /* 0x000fe20000002400 */
[----:B------:R-:W-:-:S02]  /*5a40*/  FSEL R154, R93, -INF , !P0 ;  /* 0xff8000005d9a7808 */ /* 0x000fc40004000000 */
[C---:B------:R-:W-:Y:S02]  /*5a50*/  ISETP.LT.OR P3, PT, R8.reuse, R235, P3 ;  /* 0x000000eb0800720c */ /* 0x040fe40001f61670 */
[----:B------:R-:W-:Y:S01]  /*5a60*/  ISETP.GE.AND P6, PT, R8, R240, PT ;  /* 0x000000f00800720c */ /* 0x000fe20003fc6270 */
[----:B-1----:R-:W-:Y:S01]  /*5a70*/  FMUL.FTZ R9, R24, UR20 ;  /* 0x0000001418097c20 */ /* 0x002fe20008410000 */
[----:B------:R-:W-:Y:S01]  /*5a80*/  ISETP.GE.AND P0, PT, R8, R238, PT ;  /* 0x000000ee0800720c */ /* 0x000fe20003f06270 */
[----:B------:R1:W-:Y:S01]  /*5a90*/  MUFU.TANH R103, R10 ;  /* 0x0000000a00677308 */ /* 0x0003e20000002400 */
[----:B------:R-:W-:Y:S02]  /*5aa0*/  FSEL R151, R151, -INF , !P1 ;  /* 0xff80000097977808 */ /* 0x000fe40004800000 */
[----:B------:R-:W-:Y:S02]  /*5ab0*/  FSEL R153, R89, -INF , !P5 ;  /* 0xff80000059997808 */ /* 0x000fe40006800000 */
[----:B------:R-:W-:-:S02]  /*5ac0*/  FSEL R148, R148, -INF , !P4 ;  /* 0xff80000094947808 */ /* 0x000fc40006000000 */
[----:B------:R-:W-:Y:S01]  /*5ad0*/  FSEL R149, R149, -INF , !P3 ;  /* 0xff80000095957808 */ /* 0x000fe20005800000 */
[----:B------:R4:W-:Y:S01]  /*5ae0*/  MUFU.TANH R98, R9 ;  /* 0x0000000900627308 */ /* 0x0009e20000002400 */
[C---:B------:R-:W-:Y:S02]  /*5af0*/  ISETP.LT.OR P6, PT, R8.reuse, R237, P6 ;  /* 0x000000ed0800720c */ /* 0x040fe400037c1670 */
[----:B------:R-:W-:Y:S01]  /*5b00*/  ISETP.LT.OR P0, PT, R8, R234, P0 ;  /* 0x000000ea0800720c */ /* 0x000fe20000701670 */
[----:B------:R-:W-:Y:S01]  /*5b10*/  VIADD R8, R0, 0x31 ;  /* 0x0000003100087836 */ /* 0x000fe20000000000 */
[----:B------:R-:W-:Y:S02]  /*5b20*/  FSEL R147, R147, -INF , !P6 ;  /* 0xff80000093937808 */ /* 0x000fe40007000000 */
[----:B------:R-:W-:Y:S01]  /*5b30*/  FSEL R150, R113, -INF , !P0 ;  /* 0xff80000071967808 */ /* 0x000fe20004000000 */
[----:B------:R3:W-:Y:S01]  /*5b40*/  MUFU.TANH R93, R11 ;  /* 0x0000000b005d7308 */ /* 0x0007e20000002400 */
[----:B-1----:R-:W-:Y:S01]  /*5b50*/  FMUL.FTZ R10, R38, UR20 ;  /* 0x00000014260a7c20 */ /* 0x002fe20008410000 */
[C---:B------:R-:W-:Y:S01]  /*5b60*/  ISETP.GE.AND P2, PT, R8.reuse, R241, PT ;  /* 0x000000f10800720c */ /* 0x040fe20003f46270 */
[----:B------:R-:W-:Y:S01]  /*5b70*/  HMMA.16816.F32.BF16 R36, R4, R14, R60 ;  /* 0x0000000e0424723c */ /* 0x000fe2000004183c */
[----:B------:R-:W-:-:S02]  /*5b80*/  ISETP.GE.AND P6, PT, R8, R239, PT ;  /* 0x000000ef0800720c */ /* 0x000fc40003fc6270 */
[C---:B------:R-:W-:Y:S02]  /*5b90*/  ISETP.LT.OR P2, PT, R8.reuse, R236, P2 ;  /* 0x000000ec0800720c */ /* 0x040fe40001741670 */
[----:B------:R-:W-:Y:S01]  /*5ba0*/  ISETP.GE.AND P0, PT, R8, R240, PT ;  /* 0x000000f00800720c */ /* 0x000fe20003f06270 */
[----:B----4-:R-:W-:Y:S01]  /*5bb0*/  VIADD R9, R0, 0x30 ;  /* 0x0000003000097836 */ /* 0x010fe20000000000 */
[----:B--2---:R-:W-:Y:S01]  /*5bc0*/  HMMA.16816.F32.BF16 R12, R20, R16, R40 ;  /* 0x00000010140c723c */ /* 0x004fe20000041828 */
[C---:B------:R-:W-:Y:S01]  /*5bd0*/  ISETP.LT.OR P6, PT, R8.reuse, R235, P6 ;  /* 0x000000eb0800720c */ /* 0x040fe200037c1670 */
[----:B------:R1:W2:Y:S01]  /*5be0*/  MUFU.TANH R86, R10 ;  /* 0x0000000a00567308 */ /* 0x0002a20000002400 */
[----:B------:R-:W-:Y:S02]  /*5bf0*/  ISETP.LT.OR P0, PT, R8, R237, P0 ;  /* 0x000000ed0800720c */ /* 0x000fe40000701670 */
[C---:B------:R-:W-:Y:S01]  /*5c00*/  ISETP.GE.AND P1, PT, R9.reuse, R241, PT ;  /* 0x000000f10900720c */ /* 0x040fe20003f26270 */
[----:B------:R-:W-:Y:S01]  /*5c10*/  HMMA.16816.F32.BF16 R40, R28, R46, R204 ;  /* 0x0000002e1c28723c */ /* 0x000fe200000418cc */
[----:B------:R-:W-:-:S02]  /*5c20*/  ISETP.GE.AND P5, PT, R9, R239, PT ;  /* 0x000000ef0900720c */ /* 0x000fc40003fa6270 */
[C---:B------:R-:W-:Y:S02]  /*5c30*/  ISETP.GE.AND P4, PT, R9.reuse, R240, PT ;  /* 0x000000f00900720c */ /* 0x040fe40003f86270 */
[C---:B------:R-:W-:Y:S02]  /*5c40*/  ISETP.GE.AND P3, PT, R9.reuse, R238, PT ;  /* 0x000000ee0900720c */ /* 0x040fe40003f66270 */
[C---:B------:R-:W-:Y:S02]  /*5c50*/  ISETP.LT.OR P1, PT, R9.reuse, R236, P1 ;  /* 0x000000ec0900720c */ /* 0x040fe40000f21670 */
[C---:B------:R-:W-:Y:S02]  /*5c60*/  ISETP.LT.OR P5, PT, R9.reuse, R235, P5 ;  /* 0x000000eb0900720c */ /* 0x040fe40002fa1670 */
[C---:B------:R-:W-:Y:S01]  /*5c70*/  ISETP.LT.OR P4, PT, R9.reuse, R237, P4 ;  /* 0x000000ed0900720c */ /* 0x040fe20002781670 */
[----:B---3--:R-:W-:Y:S01]  /*5c80*/  FMUL.FTZ R11, R38, UR20 ;  /* 0x00000014260b7c20 */ /* 0x008fe20008410000 */
[----:B------:R-:W-:Y:S01]  /*5c90*/  ISETP.LT.OR P3, PT, R9, R234, P3 ;  /* 0x000000ea0900720c */ /* 0x000fe20001f61670 */
[----:B------:R-:W-:Y:S01]  /*5ca0*/  FMUL.FTZ R9, R36, UR20 ;  /* 0x0000001424097c20 */ /* 0x000fe20008410000 */
[----:B------:R-:W-:Y:S01]  /*5cb0*/  FSEL R183, R92, -INF , !P1 ;  /* 0xff8000005cb77808 */ /* 0x000fe20004800000 */
[----:B-1----:R-:W-:Y:S01]  /*5cc0*/  FMUL.FTZ R10, R26, UR20 ;  /* 0x000000141a0a7c20 */ /* 0x002fe20008410000 */
[----:B------:R-:W-:Y:S01]  /*5cd0*/  ISETP.GE.AND P1, PT, R8, R238, PT ;  /* 0x000000ee0800720c */ /* 0x000fe20003f26270 */
[----:B------:R1:W-:Y:S01]  /*5ce0*/  MUFU.TANH R87, R9 ;  /* 0x0000000900577308 */ /* 0x0003e20000002400 */
[----:B------:R-:W-:Y:S01]  /*5cf0*/  HMMA.16816.F32.BF16 R24, R28, R34, R188 ;  /* 0x000000221c18723c */ /* 0x000fe200000418bc */
[----:B------:R-:W-:-:S02]  /*5d00*/  FSEL R180, R139, -INF , !P5 ;  /* 0xff8000008bb47808 */ /* 0x000fc40006800000 */
[----:B------:R-:W-:Y:S01]  /*5d10*/  ISETP.LT.OR P1, PT, R8, R234, P1 ;  /* 0x000000ea0800720c */ /* 0x000fe20000f21670 */
[----:B------:R-:W-:Y:S01]  /*5d20*/  FMUL.FTZ R8, R37, UR20 ;  /* 0x0000001425087c20 */ /* 0x000fe20008410000 */
[----:B------:R-:W-:Y:S01]  /*5d30*/  FSEL R185, R88, -INF , !P3 ;  /* 0xff80000058b97808 */ /* 0x000fe20005800000 */
[----:B------:R-:W-:Y:S01]  /*5d40*/  HMMA.16816.F32.BF16 R32, R4, R16, R56 ;  /* 0x000000100420723c */ /* 0x000fe20000041838 */
[----:B------:R-:W-:Y:S01]  /*5d50*/  FSEL R174, R140, -INF , !P2 ;  /* 0xff8000008cae7808 */ /* 0x000fe20005000000 */
[----:B------:R3:W-:Y:S01]  /*5d60*/  MUFU.TANH R92, R8 ;  /* 0x00000008005c7308 */ /* 0x0007e20000002400 */
[----:B------:R-:W-:Y:S02]  /*5d70*/  FSEL R175, R114, -INF , !P6 ;  /* 0xff80000072af7808 */ /* 0x000fe40007000000 */
[----:B------:R-:W-:Y:S02]  /*5d80*/  FSEL R182, R96, -INF , !P4 ;  /* 0xff80000060b67808 */ /* 0x000fe40006000000 */
[----:B------:R-:W-:Y:S01]  /*5d90*/  FSEL R171, R110, -INF , !P0 ;  /* 0xff8000006eab7808 */ /* 0x000fe20004000000 */
[C---:B------:R-:W-:Y:S01]  /*5da0*/  VIADD R17, R0.reuse, 0x49 ;  /* 0x0000004900117836 */ /* 0x040fe20000000000 */
[----:B------:R-:W-:Y:S01]  /*5db0*/  FSEL R177, R107, -INF , !P1 ;  /* 0xff8000006bb17808 */ /* 0x000fe20004800000 */
[C---:B-1----:R-:W-:Y:S01]  /*5dc0*/  VIADD R9, R0.reuse, 0x38 ;  /* 0x0000003800097836 */ /* 0x042fe20000000000 */
[----:B------:R1:W-:Y:S01]  /*5dd0*/  MUFU.TANH R89, R10 ;  /* 0x0000000a00597308 */ /* 0x0003e20000002400 */
[----:B------:R-:W-:-:S03]  /*5de0*/  VIADD R16, R0, 0x50 ;  /* 0x0000005000107836 */ /* 0x000fc60000000000 */
[C---:B------:R-:W-:Y:S02]  /*5df0*/  ISETP.GE.AND P5, PT, R9.reuse, R241, PT ;  /* 0x000000f10900720c */ /* 0x040fe40003fa6270 */
[C---:B------:R-:W-:Y:S01]  /*5e00*/  ISETP.GE.AND P3, PT, R9.reuse, R239, PT ;  /* 0x000000ef0900720c */ /* 0x040fe20003f66270 */
[----:B------:R-:W-:Y:S01]  /*5e10*/  HMMA.16816.F32.BF16 R24, R20, R18, R24 ;  /* 0x000000121418723c */ /* 0x000fe20000041818 */
[C---:B------:R-:W-:Y:S01]  /*5e20*/  ISETP.GE.AND P2, PT, R9.reuse, R240, PT ;  /* 0x000000f00900720c */ /* 0x040fe20003f46270 */
[----:B---3--:R-:W-:Y:S01]  /*5e30*/  VIADD R8, R0, 0x39 ;  /* 0x0000003900087836 */ /* 0x008fe20000000000 */
[C---:B------:R-:W-:Y:S01]  /*5e40*/  ISETP.GE.AND P6, PT, R9.reuse, R238, PT ;  /* 0x000000ee0900720c */ /* 0x040fe20003fc6270 */
[----:B------:R3:W4:Y:S01]  /*5e50*/  MUFU.TANH R62, R11 ;  /* 0x0000000b003e7308 */ /* 0x0007220000002400 */
[C---:B------:R-:W-:Y:S02]  /*5e60*/  ISETP.LT.OR P5, PT, R9.reuse, R236, P5 ;  /* 0x000000ec0900720c */ /* 0x040fe40002fa1670 */
[----:B------:R-:W-:-:S02]  /*5e70*/  ISETP.LT.OR P3, PT, R9, R235, P3 ;  /* 0x000000eb0900720c */ /* 0x000fc40001f61670 */
[----:B------:R-:W-:Y:S01]  /*5e80*/  ISETP.LT.OR P2, PT, R9, R237, P2 ;  /* 0x000000ed0900720c */ /* 0x000fe20001741670 */
[----:B-1----:R-:W-:Y:S01]  /*5e90*/  FMUL.FTZ R10, R39, UR20 ;  /* 0x00000014270a7c20 */ /* 0x002fe20008410000 */
[----:B------:R-:W-:Y:S01]  /*5ea0*/  ISETP.LT.OR P6, PT, R9, R234, P6 ;  /* 0x000000ea0900720c */ /* 0x000fe200037c1670 */
[----:B------:R-:W-:Y:S01]  /*5eb0*/  FMUL.FTZ R9, R12, UR20 ;  /* 0x000000140c097c20 */ /* 0x000fe20008410000 */
[----:B------:R-:W-:Y:S01]  /*5ec0*/  ISETP.GE.AND P4, PT, R8, R241, PT ;  /* 0x000000f10800720c */ /* 0x000fe20003f86270 */
[----:B------:R1:W-:Y:S01]  /*5ed0*/  MUFU.TANH R96, R10 ;  /* 0x0000000a00607308 */ /* 0x0003e20000002400 */
[----:B------:R-:W-:Y:S01]  /*5ee0*/  FSEL R166, R95, -INF , !P5 ;  /* 0xff8000005fa67808 */ /* 0x000fe20006800000 */
[----:B------:R-:W-:Y:S01]  /*5ef0*/  VIADD R12, R0, 0x48 ;  /* 0x00000048000c7836 */ /* 0x000fe20000000000 */
[C---:B------:R-:W-:Y:S01]  /*5f00*/  ISETP.LT.OR P4, PT, R8.reuse, R236, P4 ;  /* 0x000000ec0800720c */ /* 0x040fe20002781670 */
[----:B------:R-:W-:Y:S01]  /*5f10*/  HMMA.16816.F32.BF16 R36, R28, R44, R196 ;  /* 0x0000002c1c24723c */ /* 0x000fe200000418c4 */
[----:B------:R-:W-:-:S02]  /*5f20*/  ISETP.GE.AND P0, PT, R8, R239, PT ;  /* 0x000000ef0800720c */ /* 0x000fc40003f06270 */
[C---:B------:R-:W-:Y:S01]  /*5f30*/  ISETP.GE.AND P1, PT, R8.reuse, R240, PT ;  /* 0x000000f00800720c */ /* 0x040fe20003f26270 */
[----:B------:R5:W-:Y:S01]  /*5f40*/  MUFU.TANH R88, R9 ;  /* 0x0000000900587308 */ /* 0x000be20000002400 */
[----:B------:R-:W-:Y:S01]  /*5f50*/  ISETP.GE.AND P5, PT, R8, R238, PT ;  /* 0x000000ee0800720c */ /* 0x000fe20003fa6270 */
[----:B---3--:R-:W-:Y:S01]  /*5f60*/  FMUL.FTZ R11, R14, UR20 ;  /* 0x000000140e0b7c20 */ /* 0x008fe20008410000 */
[----:B------:R-:W-:Y:S01]  /*5f70*/  FSEL R165, R85, -INF , !P3 ;  /* 0xff80000055a57808 */ /* 0x000fe20005800000 */
[----:B------:R-:W-:Y:S01]  /*5f80*/  HMMA.16816.F32.BF16 R28, R28, R54, R200 ;  /* 0x000000361c1c723c */ /* 0x000fe200000418c8 */
[C---:B------:R-:W-:Y:S02]  /*5f90*/  ISETP.LT.OR P0, PT, R8.reuse, R235, P0 ;  /* 0x000000eb0800720c */ /* 0x040fe40000701670 */
[C---:B------:R-:W-:Y:S01]  /*5fa0*/  ISETP.LT.OR P1, PT, R8.reuse, R237, P1 ;  /* 0x000000ed0800720c */ /* 0x040fe20000f21670 */
[----:B------:R-:W-:Y:S01]  /*5fb0*/  MUFU.TANH R85, R11 ;  /* 0x0000000b00557308 */ /* 0x000fe20000002400 */
[----:B------:R-:W-:Y:S01]  /*5fc0*/  ISETP.LT.OR P5, PT, R8, R234, P5 ;  /* 0x000000ea0800720c */ /* 0x000fe20002fa1670 */
[----:B------:R-:W-:Y:S01]  /*5fd0*/  VIADD R8, R0, 0x41 ;  /* 0x0000004100087836 */ /* 0x000fe20000000000 */
[----:B------:R-:W-:Y:S01]  /*5fe0*/  FSEL R164, R97, -INF , !P2 ;  /* 0xff80000061a47808 */ /* 0x000fe20005000000 */
[----:B-1----:R-:W-:Y:S01]  /*5ff0*/  FMUL.FTZ R10, R13, UR20 ;  /* 0x000000140d0a7c20 */ /* 0x002fe20008410000 */
[----:B------:R-:W-:Y:S01]  /*6000*/  FSEL R167, R84, -INF , !P6 ;  /* 0xff80000054a77808 */ /* 0x000fe20007000000 */
[----:B------:R-:W-:Y:S01]  /*6010*/  FMUL.FTZ R13, R35, UR20 ;  /* 0x00000014230d7c20 */ /* 0x000fe20008410000 */
[----:B------:R-:W-:Y:S01]  /*6020*/  FSEL R139, R108, -INF , !P4 ;  /* 0xff8000006c8b7808 */ /* 0x000fe20006000000 */
[----:B------:R1:W-:Y:S01]  /*6030*/  MUFU.TANH R95, R10 ;  /* 0x0000000a005f7308 */ /* 0x0003e20000002400 */
[----:B-----5:R-:W-:Y:S01]  /*6040*/  VIADD R9, R0, 0x40 ;  /* 0x0000004000097836 */ /* 0x020fe20000000000 */
[----:B------:R-:W-:-:S02]  /*6050*/  FSEL R140, R104, -INF , !P0 ;  /* 0xff800000688c7808 */ /* 0x000fc40004000000 */
[----:B------:R-:W-:Y:S02]  /*6060*/  FSEL R110, R102, -INF , !P1 ;  /* 0xff800000666e7808 */ /* 0x000fe40004800000 */
[C---:B------:R-:W-:Y:S02]  /*6070*/  ISETP.GE.AND P3, PT, R9.reuse, R241, PT ;  /* 0x000000f10900720c */ /* 0x040fe40003f66270 */
[C---:B------:R-:W-:Y:S01]  /*6080*/  ISETP.GE.AND P2, PT, R9.reuse, R239, PT ;  /* 0x000000ef0900720c */ /* 0x040fe20003f46270 */
[----:B------:R3:W-:Y:S01]  /*6090*/  MUFU.TANH R63, R13 ;  /* 0x0000000d003f7308 */ /* 0x0007e20000002400 */
[C---:B------:R-:W-:Y:S02]  /*60a0*/  ISETP.LT.OR P3, PT, R9.reuse, R236, P3 ;  /* 0x000000ec0900720c */ /* 0x040fe40001f61670 */
[C---:B------:R-:W-:Y:S02]  /*60b0*/  ISETP.GE.AND P6, PT, R9.reuse, R240, PT ;  /* 0x000000f00900720c */ /* 0x040fe40003fc6270 */
[----:B------:R-:W-:-:S02]  /*60c0*/  ISETP.GE.AND P4, PT, R9, R238, PT ;  /* 0x000000ee0900720c */ /* 0x000fc40003f86270 */
[----:B------:R-:W-:Y:S01]  /*60d0*/  ISETP.LT.OR P2, PT, R9, R235, P2 ;  /* 0x000000eb0900720c */ /* 0x000fe20001741670 */
[----:B-1----:R-:W-:Y:S01]  /*60e0*/  FMUL.FTZ R10, R15, UR20 ;  /* 0x000000140f0a7c20 */ /* 0x002fe20008410000 */
[C---:B------:R-:W-:Y:S02]  /*60f0*/  ISETP.LT.OR P6, PT, R9.reuse, R237, P6 ;  /* 0x000000ed0900720c */ /* 0x040fe400037c1670 */
[----:B------:R-:W-:Y:S01]  /*6100*/  ISETP.LT.OR P4, PT, R9, R234, P4 ;  /* 0x000000ea0900720c */ /* 0x000fe20002781670 */
[----:B------:R-:W-:Y:S01]  /*6110*/  FMUL.FTZ R9, R32, UR20 ;  /* 0x0000001420097c20 */ /* 0x000fe20008410000 */
[----:B------:R-:W-:Y:S01]  /*6120*/  FSEL R108, R100, -INF , !P5 ;  /* 0xff800000646c7808 */ /* 0x000fe20006800000 */
[----:B------:R-:W-:Y:S01]  /*6130*/  MUFU.TANH R97, R10 ;  /* 0x0000000a00617308 */ /* 0x000fe20000002400 */
[----:B------:R-:W-:Y:S02]  /*6140*/  FSEL R209, R90, -INF , !P3 ;  /* 0xff8000005ad17808 */ /* 0x000fe40005800000 */
[----:B------:R-:W-:Y:S01]  /*6150*/  ISETP.GE.AND P0, PT, R8, R241, PT ;  /* 0x000000f10800720c */ /* 0x000fe20003f06270 */
[----:B---3--:R-:W-:Y:S01]  /*6160*/  FMUL.FTZ R13, R24, UR20 ;  /* 0x00000014180d7c20 */ /* 0x008fe20008410000 */
[----:B------:R-:W-:-:S02]  /*6170*/  ISETP.GE.AND P1, PT, R8, R239, PT ;  /* 0x000000ef0800720c */ /* 0x000fc40003f26270 */
[C---:B------:R-:W-:Y:S01]  /*6180*/  ISETP.GE.AND P5, PT, R8.reuse, R240, PT ;  /* 0x000000f00800720c */ /* 0x040fe20003fa6270 */
[----:B------:R1:W3:Y:S01]  /*6190*/  MUFU.TANH R84, R9 ;  /* 0x0000000900547308 */ /* 0x0002e20000002400 */
[C---:B------:R-:W-:Y:S02]  /*61a0*/  ISETP.GE.AND P3, PT, R8.reuse, R238, PT ;  /* 0x000000ee0800720c */ /* 0x040fe40003f66270 */
[C---:B------:R-:W-:Y:S02]  /*61b0*/  ISETP.LT.OR P0, PT, R8.reuse, R236, P0 ;  /* 0x000000ec0800720c */ /* 0x040fe40000701670 */
[C---:B------:R-:W-:Y:S02]  /*61c0*/  ISETP.LT.OR P1, PT, R8.reuse, R235, P1 ;  /* 0x000000eb0800720c */ /* 0x040fe40000f21670 */
[C---:B------:R-:W-:Y:S01]  /*61d0*/  ISETP.LT.OR P5, PT, R8.reuse, R237, P5 ;  /* 0x000000ed0800720c */ /* 0x040fe20002fa1670 */
[----:B------:R-:W-:Y:S01]  /*61e0*/  MUFU.TANH R60, R13 ;  /* 0x0000000d003c7308 */ /* 0x000fe20000002400 */
[----:B------:R-:W-:Y:S01]  /*61f0*/  ISETP.LT.OR P3, PT, R8, R234, P3 ;  /* 0x000000ea0800720c */ /* 0x000fe20001f61670 */
[----:B------:R-:W-:Y:S01]  /*6200*/  FMUL.FTZ R8, R34, UR20 ;  /* 0x0000001422087c20 */ /* 0x000fe20008410000 */
[----:B------:R-:W-:-:S02]  /*6210*/  FSEL R208, R94, -INF , !P2 ;  /* 0xff8000005ed07808 */ /* 0x000fc40005000000 */
[----:B------:R-:W-:Y:S02]  /*6220*/  FSEL R198, R91, -INF , !P6 ;  /* 0xff8000005bc67808 */ /* 0x000fe40007000000 */
[----:B--2---:R-:W-:Y:S01]  /*6230*/  FSEL R204, R86, -INF , !P4 ;  /* 0xff80000056cc7808 */ /* 0x004fe20006000000 */
[----:B------:R-:W-:Y:S01]  /*6240*/  MUFU.TANH R47, R8 ;  /* 0x00000008002f7308 */ /* 0x000fe20000002400 */
[----:B-1----:R-:W-:Y:S01]  /*6250*/  FMUL.FTZ R9, R33, UR20 ;  /* 0x0000001421097c20 */ /* 0x002fe20008410000 */
[----:B------:R-:W-:Y:S01]  /*6260*/  FSEL R196, R105, -INF , !P0 ;  /* 0xff80000069c47808 */ /* 0x000fe20004000000 */
[----:B------:R-:W-:Y:S01]  /*6270*/  HMMA.16816.F32.BF16 R32, R4, R18, R64 ;  /* 0x000000120420723c */ /* 0x000fe20000041840 */
[C---:B------:R-:W-:Y:S02]  /*6280*/  ISETP.GE.AND P2, PT, R12.reuse, R241, PT ;  /* 0x000000f10c00720c */ /* 0x040fe40003f46270 */
[C---:B------:R-:W-:Y:S02]  /*6290*/  ISETP.GE.AND P6, PT, R12.reuse, R239, PT ;  /* 0x000000ef0c00720c */ /* 0x040fe40003fc6270 */
[----:B------:R1:W-:Y:S01]  /*62a0*/  MUFU.TANH R90, R9 ;  /* 0x00000009005a7308 */ /* 0x0003e20000002400 */
[----:B------:R-:W-:Y:S01]  /*62b0*/  ISETP.GE.AND P4, PT, R12, R240, PT ;  /* 0x000000f00c00720c */ /* 0x000fe20003f86270 */
[----:B------:R-:W-:Y:S01]  /*62c0*/  FMUL.FTZ R18, R26, UR20 ;  /* 0x000000141a127c20 */ /* 0x000fe20008410000 */
[C---:B------:R-:W-:Y:S01]  /*62d0*/  ISETP.GE.AND P0, PT, R12.reuse, R238, PT ;  /* 0x000000ee0c00720c */ /* 0x040fe20003f06270 */
[----:B------:R-:W-:Y:S01]  /*62e0*/  FMUL.FTZ R19, R27, UR20 ;  /* 0x000000141b137c20 */ /* 0x000fe20008410000 */
[----:B------:R-:W-:-:S02]  /*62f0*/  ISETP.LT.OR P2, PT, R12, R236, P2 ;  /* 0x000000ec0c00720c */ /* 0x000fc40001741670 */
[C---:B------:R-:W-:Y:S01]  /*6300*/  ISETP.LT.OR P6, PT, R12.reuse, R235, P6 ;  /* 0x000000eb0c00720c */ /* 0x040fe200037c1670 */
[----:B------:R-:W2:Y:S01]  /*6310*/  MUFU.TANH R61, R18 ;  /* 0x00000012003d7308 */ /* 0x000ea20000002400 */
[C---:B------:R-:W-:Y:S02]  /*6320*/  ISETP.LT.OR P4, PT, R12.reuse, R237, P4 ;  /* 0x000000ed0c00720c */ /* 0x040fe40002781670 */
[----:B------:R-:W-:Y:S01]  /*6330*/  ISETP.LT.OR P0, PT, R12, R234, P0 ;  /* 0x000000ea0c00720c */ /* 0x000fe20000701670 */
[----:B------:R-:W-:Y:S01]  /*6340*/  FMUL.FTZ R12, R25, UR20 ;  /* 0x00000014190c7c20 */ /* 0x000fe20008410000 */
[----:B------:R-:W-:Y:S02]  /*6350*/  FSEL R191, R106, -INF , !P1 ;  /* 0xff8000006abf7808 */ /* 0x000fe40004800000 */
[----:B------:R-:W-:Y:S01]  /*6360*/  ISETP.GE.AND P1, PT, R17, R241, PT ;  /* 0x000000f11100720c */ /* 0x000fe20003f26270 */
[----:B------:R5:W-:Y:S01]  /*6370*/  MUFU.TANH R46, R12 ;  /* 0x0000000c002e7308 */ /* 0x000be20000002400 */
[----:B-1----:R-:W1:Y:S01]  /*6380*/  LDSM.16.M88.4 R8, [R220+0x3000] ;  /* 0x00300000dc08783b */ /* 0x002e620000000200 */
[----:B----4-:R-:W-:-:S02]  /*6390*/  FSEL R188, R62, -INF , !P0 ;  /* 0xff8000003ebc7808 */ /* 0x010fc40004000000 */
[----:B------:R-:W-:Y:S02]  /*63a0*/  ISETP.GE.AND P0, PT, R16, R240, PT ;  /* 0x000000f01000720c */ /* 0x000fe40003f06270 */
[----:B------:R-:W-:Y:S02]  /*63b0*/  ISETP.LT.OR P1, PT, R17, R236, P1 ;  /* 0x000000ec1100720c */ /* 0x000fe40000f21670 */
[----:B------:R-:W-:Y:S01]  /*63c0*/  FSEL R192, R103, -INF , !P5 ;  /* 0xff80000067c07808 */ /* 0x000fe20006800000 */
[----:B------:R-:W-:Y:S01]  /*63d0*/  MUFU.TANH R45, R19 ;  /* 0x00000013002d7308 */ /* 0x000fe20000002400 */
[----:B------:R-:W-:Y:S02]  /*63e0*/  FSEL R189, R98, -INF , !P2 ;  /* 0xff80000062bd7808 */ /* 0x000fe40005000000 */
[----:B------:R-:W-:Y:S02]  /*63f0*/  FSEL R190, R89, -INF , !P6 ;  /* 0xff80000059be7808 */ /* 0x000fe40007000000 */
[----:B------:R-:W-:-:S02]  /*6400*/  FSEL R184, R87, -INF , !P4 ;  /* 0xff80000057b87808 */ /* 0x000fc40006000000 */
[C---:B------:R-:W-:Y:S01]  /*6410*/  ISETP.LT.OR P0, PT, R16.reuse, R237, P0 ;  /* 0x000000ed1000720c */ /* 0x040fe20000701670 */
[----:B-----5:R-:W4:Y:S01]  /*6420*/  LDSM.16.M88.4 R12, [R220+0x3800] ;  /* 0x00380000dc0c783b */ /* 0x020f220000000200 */
[----:B------:R-:W-:Y:S01]  /*6430*/  ISETP.GE.AND P5, PT, R16, R241, PT ;  /* 0x000000f11000720c */ /* 0x000fe20003fa6270 */
[----:B------:R-:W-:-:S04]  /*6440*/  DEPBAR.LE SB0, 0x0 ;  /* 0x000080000000791a */ /* 0x000fc80000000000 */
[C---:B------:R-:W-:Y:S02]  /*6450*/  ISETP.GE.AND P2, PT, R17.reuse, R240, PT ;  /* 0x000000f01100720c */ /* 0x040fe40003f46270 */
[-C--:B------:R-:W-:Y:S02]  /*6460*/  ISETP.GE.AND P6, PT, R17, R238.reuse, PT ;  /* 0x000000ee1100720c */ /* 0x080fe40003fc6270 */
[C---:B------:R-:W-:Y:S02]  /*6470*/  ISETP.GE.AND P4, PT, R16.reuse, R239, PT ;  /* 0x000000ef1000720c */ /* 0x040fe40003f86270 */
[----:B------:R-:W-:Y:S02]  /*6480*/  FSEL R179, R93, -INF , !P1 ;  /* 0xff8000005db37808 */ /* 0x000fe40004800000 */
[----:B------:R-:W-:Y:S02]  /*6490*/  FSEL R195, R99, -INF , !P3 ;  /* 0xff80000063c37808 */ /* 0x000fe40005800000 */
[----:B------:R-:W-:-:S02]  /*64a0*/  ISETP.GE.AND P1, PT, R16, R238, PT ;  /* 0x000000ee1000720c */ /* 0x000fc40003f26270 */
[C---:B------:R-:W-:Y:S02]  /*64b0*/  ISETP.GE.AND P3, PT, R17.reuse, R239, PT ;  /* 0x000000ef1100720c */ /* 0x040fe40003f66270 */
[----:B---3--:R-:W-:Y:S02]  /*64c0*/  FSEL R202, R84, -INF , !P0 ;  /* 0xff80000054ca7808 */ /* 0x008fe40004000000 */
[C---:B------:R-:W-:Y:S01]  /*64d0*/  ISETP.LT.OR P2, PT, R17.reuse, R237, P2 ;  /* 0x000000ed1100720c */ /* 0x040fe20001741670 */
[-C--:B-1----:R-:W-:Y:S01]  /*64e0*/  HMMA.16816.F32.BF16 R24, R20, R8.reuse, R36 ;  /* 0x000000081418723c */ /* 0x082fe20000041824 */
[----:B------:R-:W-:Y:S02]  /*64f0*/  ISETP.LT.OR P6, PT, R17, R234, P6 ;  /* 0x000000ea1100720c */ /* 0x000fe400037c1670 */
[C---:B------:R-:W-:Y:S02]  /*6500*/  ISETP.LT.OR P5, PT, R16.reuse, R236, P5 ;  /* 0x000000ec1000720c */ /* 0x040fe40002fa1670 */
[CC--:B------:R-:W-:Y:S01]  /*6510*/  ISETP.LT.OR P4, PT, R16.reuse, R235.reuse, P4 ;  /* 0x000000eb1000720c */ /* 0x0c0fe20002781670 */
[C---:B------:R-:W-:Y:S01]  /*6520*/  HMMA.16816.F32.BF16 R36, R4.reuse, R8, R68 ;  /* 0x000000080424723c */ /* 0x040fe20000041844 */
[----:B------:R-:W-:Y:S01]  /*6530*/  ISETP.LT.OR P1, PT, R16, R234, P1 ;  /* 0x000000ea1000720c */ /* 0x000fe20000f21670 */
[----:B------:R-:W-:Y:S01]  /*6540*/  FMUL.FTZ R16, R33, UR20 ;  /* 0x0000001421107c20 */ /* 0x000fe20008410000 */
[----:B------:R-:W-:Y:S01]  /*6550*/  ISETP.LT.OR P3, PT, R17, R235, P3 ;  /* 0x000000eb1100720c */ /* 0x000fe20001f61670 */
[----:B------:R-:W-:Y:S01]  /*6560*/  FMUL.FTZ R17, R32, UR20 ;  /* 0x0000001420117c20 */ /* 0x000fe20008410000 */
[----:B------:R-:W-:Y:S01]  /*6570*/  FSEL R173, R92, -INF , !P2 ;  /* 0xff8000005cad7808 */ /* 0x000fe20005000000 */
[C---:B------:R-:W-:Y:S01]  /*6580*/  HMMA.16816.F32.BF16 R52, R4.reuse, R10, R80 ;  /* 0x0000000a0434723c */ /* 0x040fe20000041850 */
[----:B------:R-:W-:Y:S01]  /*6590*/  VIADD R8, R0, 0x58 ;  /* 0x0000005800087836 */ /* 0x000fe20000000000 */
[----:B------:R-:W-:Y:S01]  /*65a0*/  FSEL R172, R96, -INF , !P6 ;  /* 0xff80000060ac7808 */ /* 0x000fe20007000000 */
[----:B------:R-:W-:Y:S01]  /*65b0*/  VIADD R9, R0, 0x51 ;  /* 0x0000005100097836 */ /* 0x000fe20000000000 */
[----:B------:R-:W-:Y:S01]  /*65c0*/  FSEL R207, R88, -INF , !P5 ;  /* 0xff80000058cf7808 */ /* 0x000fe20006800000 */
[----:B------:R1:W-:Y:S01]  /*65d0*/  MUFU.TANH R44, R16 ;  /* 0x00000010002c7308 */ /* 0x0003e20000002400 */
[----:B----4-:R-:W-:Y:S01]  /*65e0*/  HMMA.16816.F32.BF16 R56, R4, R12, R72 ;  /* 0x0000000c0438723c */ /* 0x010fe20000041848 */
[----:B------:R-:W-:-:S02]  /*65f0*/  ISETP.GE.AND P0, PT, R8, R239, PT ;  /* 0x000000ef0800720c */ /* 0x000fc40003f06270 */
[----:B------:R-:W-:Y:S02]  /*6600*/  FSEL R211, R85, -INF , !P4 ;  /* 0xff80000055d37808 */ /* 0x000fe40006000000 */
[C---:B------:R-:W-:Y:S01]  /*6610*/  ISETP.LT.OR P0, PT, R8.reuse, R235, P0 ;  /* 0x000000eb0800720c */ /* 0x040fe20000701670 */
[----:B------:R-:W-:Y:S01]  /*6620*/  HMMA.16816.F32.BF16 R76, R4, R14, R76 ;  /* 0x0000000e044c723c */ /* 0x000fe2000004184c */
[----:B------:R-:W-:Y:S01]  /*6630*/  ISETP.GE.AND P2, PT, R8, R241, PT ;  /* 0x000000f10800720c */ /* 0x000fe20003f46270 */
[----:B------:R3:W4:Y:S01]  /*6640*/  MUFU.TANH R18, R17 ;  /* 0x0000001100127308 */ /* 0x0007220000002400 */
[C---:B------:R-:W-:Y:S02]  /*6650*/  ISETP.GE.AND P6, PT, R9.reuse, R239, PT ;  /* 0x000000ef0900720c */ /* 0x040fe40003fc6270 */
[----:B------:R-:W-:Y:S01]  /*6660*/  ISETP.GE.AND P5, PT, R9, R240, PT ;  /* 0x000000f00900720c */ /* 0x000fe20003fa6270 */
[C---:B------:R-:W-:Y:S01]  /*6670*/  HMMA.16816.F32.BF16 R48, R20.reuse, R12, R48 ;  /* 0x0000000c1430723c */ /* 0x040fe20000041830 */
[----:B------:R-:W-:Y:S01]  /*6680*/  FMUL.FTZ R4, R24, UR20 ;  /* 0x0000001418047c20 */ /* 0x000fe20008410000 */
[----:B------:R-:W-:Y:S01]  /*6690*/  FMUL.FTZ R5, R27, UR20 ;  /* 0x000000141b057c20 */ /* 0x000fe20008410000 */
[----:B------:R-:W-:Y:S01]  /*66a0*/  ISETP.GE.AND P4, PT, R9, R238, PT ;  /* 0x000000ee0900720c */ /* 0x000fe20003f86270 */
[----:B-1----:R-:W-:Y:S01]  /*66b0*/  FMUL.FTZ R16, R35, UR20 ;  /* 0x0000001423107c20 */ /* 0x002fe20008410000 */
[----:B------:R1:W1:Y:S01]  /*66c0*/  MUFU.TANH R33, R4 ;  /* 0x0000000400217308 */ /* 0x0002620000002400 */
[----:B------:R-:W-:Y:S01]  /*66d0*/  FMUL.FTZ R6, R26, UR20 ;  /* 0x000000141a067c20 */ /* 0x000fe20008410000 */
[----:B--2---:R-:W-:Y:S01]  /*66e0*/  FSEL R206, R61, -INF , !P0 ;  /* 0xff8000003dce7808 */ /* 0x004fe20004000000 */
[----:B------:R-:W-:Y:S01]  /*66f0*/  HMMA.16816.F32.BF16 R40, R20, R10, R40 ;  /* 0x0000000a1428723c */ /* 0x000fe20000041828 */
[----:B------:R-:W-:-:S02]  /*6700*/  ISETP.LT.OR P6, PT, R9, R235, P6 ;  /* 0x000000eb0900720c */ /* 0x000fc400037c1670 */
[C---:B------:R-:W-:Y:S02]  /*6710*/  ISETP.LT.OR P5, PT, R9.reuse, R237, P5 ;  /* 0x000000ed0900720c */ /* 0x040fe40002fa1670 */
[----:B------:R2:W2:Y:S01]  /*6720*/  MUFU.TANH R27, R5 ;  /* 0x00000005001b7308 */ /* 0x0004a20000002400 */
[----:B---3--:R-:W-:Y:S01]  /*6730*/  FMUL.FTZ R17, R34, UR20 ;  /* 0x0000001422117c20 */ /* 0x008fe20008410000 */
[----:B------:R-:W-:Y:S01]  /*6740*/  ISETP.LT.OR P4, PT, R9, R234, P4 ;  /* 0x000000ea0900720c */ /* 0x000fe20002781670 */
[----:B------:R-:W-:Y:S01]  /*6750*/  HMMA.16816.F32.BF16 R28, R20, R14, R28 ;  /* 0x0000000e141c723c */ /* 0x000fe2000004181c */
[----:B------:R-:W-:Y:S02]  /*6760*/  ISETP.LT.OR P2, PT, R8, R236, P2 ;  /* 0x000000ec0800720c */ /* 0x000fe40001741670 */
[----:B------:R-:W-:Y:S02]  /*6770*/  PLOP3.LUT P0, PT, PT, PT, UP0, 0x80, 0x0 ;  /* 0x000000000000781c */ /* 0x000fe40003f0f008 */
[----:B------:R-:W-:Y:S01]  /*6780*/  FSEL R170, R101, -INF , !P3 ;  /* 0xff80000065aa7808 */ /* 0x000fe20005800000 */
[----:B-1----:R-:W-:Y:S01]  /*6790*/  FMUL.FTZ R4, R25, UR20 ;  /* 0x0000001419047c20 */ /* 0x002fe20008410000 */
[----:B------:R-:W-:Y:S01]  /*67a0*/  ISETP.GE.AND P3, PT, R9, R241, PT ;  /* 0x000000f10900720c */ /* 0x000fe20003f66270 */
[----:B------:R-:W1:Y:S01]  /*67b0*/  MUFU.TANH R32, R17 ;  /* 0x0000001100207308 */ /* 0x000e620000002400 */
[----:B------:R-:W-:-:S02]  /*67c0*/  FSEL R210, R97, -INF , !P6 ;  /* 0xff80000061d27808 */ /* 0x000fc40007000000 */
[----:B------:R-:W-:Y:S02]  /*67d0*/  FSEL R197, R90, -INF , !P5 ;  /* 0xff8000005ac57808 */ /* 0x000fe40006800000 */
[----:B------:R-:W-:Y:S01]  /*67e0*/  FSEL R200, R63, -INF , !P4 ;  /* 0xff8000003fc87808 */ /* 0x000fe20006000000 */
[----:B--2---:R-:W-:Y:S01]  /*67f0*/  FMUL.FTZ R5, R36, UR20 ;  /* 0x0000001424057c20 */ /* 0x004fe20008410000 */
[----:B------:R-:W-:Y:S01]  /*6800*/  FSEL R199, R60, -INF , !P2 ;  /* 0xff8000003cc77808 */ /* 0x000fe20005000000 */
[----:B------:R2:W3:Y:S01]  /*6810*/  MUFU.TANH R35, R4 ;  /* 0x0000000400237308 */ /* 0x0004e20000002400 */
[----:B------:R-:W-:Y:S01]  /*6820*/  BAR.SYNC.DEFER_BLOCKING 0x0 ;  /* 0x0000000000007b1d */ /* 0x000fe20000010000 */
[----:B------:R-:W-:Y:S02]  /*6830*/  ISETP.LT.OR P3, PT, R9, R236, P3 ;  /* 0x000000ec0900720c */ /* 0x000fe40001f61670 */
[----:B------:R-:W-:Y:S02]  /*6840*/  FSEL R203, R47, -INF , !P1 ;  /* 0xff8000002fcb7808 */ /* 0x000fe40004800000 */
[----:B------:R-:W-:-:S02]  /*6850*/  ISETP.GE.AND P1, PT, R8, R240, PT ;  /* 0x000000f00800720c */ /* 0x000fc40003f26270 */
[----:B------:R1:W1:Y:S01]  /*6860*/  MUFU.TANH R34, R16 ;  /* 0x0000001000227308 */ /* 0x0002620000002400 */
[----:B------:R-:W-:Y:S02]  /*6870*/  FSEL R205, R95, -INF , !P3 ;  /* 0xff8000005fcd7808 */ /* 0x000fe40005800000 */
[C---:B------:R-:W-:Y:S02]  /*6880*/  ISETP.GE.AND P3, PT, R8.reuse, R238, PT ;  /* 0x000000ee0800720c */ /* 0x040fe40003f66270 */
[C---:B------:R-:W-:Y:S02]  /*6890*/  ISETP.LT.OR P1, PT, R8.reuse, R237, P1 ;  /* 0x000000ed0800720c */ /* 0x040fe40000f21670 */
[----:B------:R-:W-:Y:S01]  /*68a0*/  ISETP.LT.OR P3, PT, R8, R234, P3 ;  /* 0x000000ea0800720c */ /* 0x000fe20001f61670 */
[----:B------:R1:W1:Y:S01]  /*68b0*/  MUFU.TANH R26, R6 ;  /* 0x00000006001a7308 */ /* 0x0002620000002400 */
[----:B--2---:R-:W-:Y:S01]  /*68c0*/  VIADD R4, R0, 0x59 ;  /* 0x0000005900047836 */ /* 0x004fe20000000000 */
[----:B----4-:R-:W-:-:S04]  /*68d0*/  FSEL R193, R18, -INF , !P1 ;  /* 0xff80000012c17808 */ /* 0x010fc80004800000 */
[C---:B------:R-:W-:Y:S02]  /*68e0*/  ISETP.GE.AND P6, PT, R4.reuse, R241, PT ;  /* 0x000000f10400720c */ /* 0x040fe40003fc6270 */
[----:B------:R2:W4:Y:S01]  /*68f0*/  MUFU.TANH R25, R5 ;  /* 0x0000000500197308 */ /* 0x0005220000002400 */
[C---:B------:R-:W-:Y:S02]  /*6900*/  ISETP.GE.AND P5, PT, R4.reuse, R239, PT ;  /* 0x000000ef0400720c */ /* 0x040fe40003fa6270 */
[C---:B------:R-:W-:Y:S02]  /*6910*/  ISETP.GE.AND P4, PT, R4.reuse, R240, PT ;  /* 0x000000f00400720c */ /* 0x040fe40003f86270 */
[C---:B------:R-:W-:Y:S02]  /*6920*/  ISETP.GE.AND P2, PT, R4.reuse, R238, PT ;  /* 0x000000ee0400720c */ /* 0x040fe40003f46270 */
[C---:B------:R-:W-:Y:S02]  /*6930*/  ISETP.LT.OR P6, PT, R4.reuse, R236, P6 ;  /* 0x000000ec0400720c */ /* 0x040fe400037c1670 */
[----:B------:R-:W-:-:S02]  /*6940*/  ISETP.LT.OR P5, PT, R4, R235, P5 ;  /* 0x000000eb0400720c */ /* 0x000fc40002fa1670 */
[C---:B------:R-:W-:Y:S02]  /*6950*/  ISETP.LT.OR P4, PT, R4.reuse, R237, P4 ;  /* 0x000000ed0400720c */ /* 0x040fe40002781670 */
[----:B------:R-:W-:Y:S01]  /*6960*/  ISETP.LT.OR P2, PT, R4, R234, P2 ;  /* 0x000000ea0400720c */ /* 0x000fe20001741670 */
[----:B------:R-:W-:Y:S01]  /*6970*/  VIADD R4, R0, 0x60 ;  /* 0x0000006000047836 */ /* 0x000fe20000000000 */
[----:B------:R-:W-:-:S04]  /*6980*/  P2R R24, PR, RZ, 0x40 ;  /* 0x00000040ff187803 */ /* 0x000fc80000000000 */
[----:B------:R-:W-:Y:S01]  /*6990*/  ISETP.GE.AND P6, PT, R4, R241, PT ;  /* 0x000000f10400720c */ /* 0x000fe20003fc6270 */
[----:B-1234-:R-:W-:-:S12]  /*69a0*/  @!P0 BRA `(.L_x_666) ;  /* 0x00000000009c8947 */ /* 0x01efd80003800000 */
[----:B------:R-:W2:Y:S01]  /*69b0*/  LDL.64 R168, [R1+0xc0] ;  /* 0x0000c00001a87983 */ /* 0x000ea20000100a00 */
[----:B------:R-:W-:-:S04]  /*69c0*/  UIADD3 UR6, UR15, -0x2, URZ ;  /* 0xfffffffe0f067890 */ /* 0x000fc8000fffe03f */
        /* <DEDUP_REMOVED lines=9> */
[----:B------:R-:W-:Y:S01]  /*6a60*/  LEA.HI.X R19, R6, UR7, R5, 0x1, P1 ;  /* 0x0000000706137c11 */ /* 0x000fe200088f0c05 */
[----:B------:R-:W-:-:S04]  /*6a70*/  USHF.L.U32 UR7, UR10, 0x5, URZ ;  /* 0x000000050a077899 */ /* 0x000fc8000800063f */
[----:B------:R-:W-:Y:S01]  /*6a80*/  @!PT LDS RZ, [RZ] ;  /* 0x00000000fffff984 */ /* 0x000fe20000000800 */
[----:B------:R-:W-:Y:S01]  /*6a90*/  @!PT LDS RZ, [RZ] ;  /* 0x00000000fffff984 */ /* 0x000fe20000000800 */
[----:B------:R-:W-:Y:S01]  /*6aa0*/  @!PT LDS RZ, [RZ] ;  /* 0x00000000fffff984 */ /* 0x000fe20000000800 */
[----:B------:R1:W-:Y:S02]  /*6ab0*/  LDGSTS.E.BYPASS.LTC128B.128 [R242+0x4000], desc[UR16][R18.64] ;  /* 0x0400000012f27fae */ /* 0x0003e4000b901d50 */
[----:B------:R-:W-:-:S04]  /*6ac0*/  IADD3 R16, P1, R18, UR7, RZ ;  /* 0x0000000712107c10 */ /* 0x000fc8000ff3e0ff */
        /* <DEDUP_REMOVED lines=19> */
[----:B------:R1:W-:Y:S04]  /*6c00*/  LDGSTS.E.BYPASS.LTC128B.128 [R242+0x7800], desc[UR16][R20.64] ;  /* 0x0780000014f27fae */ /* 0x0003e8000b901d50 */
[----:B------:R-:W0:Y:S02]  /*6c10*/  LDGDEPBAR ;  /* 0x00000000000079af */ /* 0x000e240000000000 */
.L_x_666:
[----:B------:R-:W-:Y:S01]  /*6c20*/  FMNMX.FTZ R5, R117, R119, !PT ;  /* 0x0000007775057209 */ /* 0x000fe20007810000 */
[----:B-1----:R-:W-:Y:S01]  /*6c30*/  FMUL.FTZ R6, R37, UR20 ;  /* 0x0000001425067c20 */ /* 0x002fe20008410000 */
[----:B------:R-:W-:Y:S01]  /*6c40*/  FSEL R186, R32, -INF , !P3 ;  /* 0xff80000020ba7808 */ /* 0x000fe20005800000 */
[----:B------:R-:W-:Y:S01]  /*6c50*/  VIADD R7, R0, 0x61 ;  /* 0x0000006100077836 */ /* 0x000fe20000000000 */
[----:B------:R-:W-:Y:S01]  /*6c60*/  FMNMX.FTZ R5, R122, R5, !PT ;  /* 0x000000057a057209 */ /* 0x000fe20007810000 */
[----:B------:R1:W-:Y:S01]  /*6c70*/  MUFU.TANH R21, R6 ;  /* 0x0000000600157308 */ /* 0x0003e20000002400 */
[----:B------:R-:W-:Y:S01]  /*6c80*/  ISETP.NE.AND P3, PT, R24, RZ, PT ;  /* 0x000000ff1800720c */ /* 0x000fe20003f65270 */
[----:B------:R-:W-:Y:S01]  /*6c90*/  VIADD R8, R0, 0x68 ;  /* 0x0000006800087836 */ /* 0x000fe20000000000 */
[----:B------:R-:W-:Y:S01]  /*6ca0*/  FMNMX.FTZ R5, R118, R5, !PT ;  /* 0x0000000576057209 */ /* 0x000fe20007810000 */
[----:B------:R-:W-:Y:S01]  /*6cb0*/  VIADD R20, R0, 0x79 ;  /* 0x0000007900147836 */ /* 0x000fe20000000000 */
[----:B------:R-:W-:Y:S01]  /*6cc0*/  FSEL R181, R46, -INF , !P3 ;  /* 0xff8000002eb57808 */ /* 0x000fe20005800000 */
[----:B------:R-:W-:Y:S01]  /*6cd0*/  FMUL.FTZ R10, R43, UR20 ;  /* 0x000000142b0a7c20 */ /* 0x000fe20008410000 */
[----:B------:R-:W-:Y:S01]  /*6ce0*/  FMNMX.FTZ R5, R115, R5, !PT ;  /* 0x0000000573057209 */ /* 0x000fe20007810000 */
[----:B------:R-:W-:Y:S01]  /*6cf0*/  ULDC UR22, c[0x0][0x2ec] ;  /* 0x0000bb0000167ab9 */ /* 0x000fe20000000800 */
[----:B------:R-:W-:Y:S01]  /*6d00*/  FSEL R194, R45, -INF , !P5 ;  /* 0xff8000002dc27808 */ /* 0x000fe20006800000 */
[----:B------:R-:W-:Y:S01]  /*6d10*/  STL [R1+0xf4], R226 ;  /* 0x0000f4e201007387 */ /* 0x000fe20000100800 */
[----:B------:R-:W-:-:S02]  /*6d20*/  ISETP.GE.AND P1, PT, R4, R239, PT ;  /* 0x000000ef0400720c */ /* 0x000fc40003f26270 */
[C---:B------:R-:W-:Y:S01]  /*6d30*/  ISETP.GE.AND P3, PT, R4.reuse, R240, PT ;  /* 0x000000f00400720c */ /* 0x040fe20003f66270 */
[----:B------:R-:W-:Y:S01]  /*6d40*/  STL [R1+0xf0], R242 ;  /* 0x0000f0f201007387 */ /* 0x000fe20000100800 */
[----:B------:R-:W-:Y:S02]  /*6d50*/  ISETP.GE.AND P5, PT, R4, R238, PT ;  /* 0x000000ee0400720c */ /* 0x000fe40003fa6270 */
[----:B------:R-:W-:Y:S01]  /*6d60*/  FMNMX.FTZ R5, R112, R5, !PT ;  /* 0x0000000570057209 */ /* 0x000fe20007810000 */
[----:B-1----:R-:W-:Y:S01]  /*6d70*/  FMUL.FTZ R6, R38, UR20 ;  /* 0x0000001426067c20 */ /* 0x002fe20008410000 */
[C---:B------:R-:W-:Y:S01]  /*6d80*/  ISETP.LT.OR P6, PT, R4.reuse, R236, P6 ;  /* 0x000000ec0400720c */ /* 0x040fe200037c1670 */
[----:B------:R-:W-:Y:S01]  /*6d90*/  STL [R1+0xec], R225 ;  /* 0x0000ece101007387 */ /* 0x000fe20000100800 */
[C---:B------:R-:W-:Y:S01]  /*6da0*/  ISETP.LT.OR P1, PT, R4.reuse, R235, P1 ;  /* 0x000000eb0400720c */ /* 0x040fe20000f21670 */
[----:B------:R1:W2:Y:S01]  /*6db0*/  MUFU.TANH R9, R6 ;  /* 0x0000000600097308 */ /* 0x0002a20000002400 */
[C---:B------:R-:W-:Y:S01]  /*6dc0*/  ISETP.LT.OR P3, PT, R4.reuse, R237, P3 ;  /* 0x000000ed0400720c */ /* 0x040fe20001f61670 */
[----:B------:R-:W-:Y:S01]  /*6dd0*/  STL [R1+0xe8], R224 ;  /* 0x0000e8e001007387 */ /* 0x000fe20000100800 */
[----:B------:R-:W-:-:S02]  /*6de0*/  ISETP.LT.OR P5, PT, R4, R234, P5 ;  /* 0x000000ea0400720c */ /* 0x000fc40002fa1670 */
[----:B------:R-:W-:Y:S01]  /*6df0*/  FMNMX.FTZ R4, R111, R5, !PT ;  /* 0x000000056f047209 */ /* 0x000fe20007810000 */
[----:B------:R-:W-:Y:S01]  /*6e00*/  FMUL.FTZ R5, R48, UR20 ;  /* 0x0000001430057c20 */ /* 0x000fe20008410000 */
[----:B------:R-:W-:Y:S01]  /*6e10*/  FSEL R168, R44, -INF , !P4 ;  /* 0xff8000002ca87808 */ /* 0x000fe20006000000 */
[----:B------:R-:W-:Y:S01]  /*6e20*/  STL [R1+0xe4], R223 ;  /* 0x0000e4df01007387 */ /* 0x000fe20000100800 */
[----:B------:R-:W-:Y:S01]  /*6e30*/  FMNMX.FTZ R4, R109, R4, !PT ;  /* 0x000000046d047209 */ /* 0x000fe20007810000 */
[----:B------:R3:W-:Y:S01]  /*6e40*/  MUFU.TANH R17, R5 ;  /* 0x0000000500117308 */ /* 0x0007e20000002400 */
[----:B------:R-:W-:Y:S01]  /*6e50*/  FSEL R169, R33, -INF , !P6 ;  /* 0xff80000021a97808 */ /* 0x000fe20007000000 */
[----:B------:R-:W-:Y:S01]  /*6e60*/  STL [R1+0xe0], R222 ;  /* 0x0000e0de01007387 */ /* 0x000fe20000100800 */
[----:B------:R-:W-:Y:S02]  /*6e70*/  FMNMX.FTZ R4, R161, R4, !PT ;  /* 0x00000004a1047209 */ /* 0x000fe40007810000 */
[----:B------:R-:W-:Y:S01]  /*6e80*/  ISETP.GE.AND P4, PT, R7, R241, PT ;  /* 0x000000f10700720c */ /* 0x000fe20003f86270 */
[----:B------:R-:W-:Y:S01]  /*6e90*/  STL [R1+0xdc], R221 ;  /* 0x0000dcdd01007387 */ /* 0x000fe20000100800 */
[----:B------:R-:W-:Y:S01]  /*6ea0*/  FMNMX.FTZ R4, R156, R4, !PT ;  /* 0x000000049c047209 */ /* 0x000fe20007810000 */
[----:B-1----:R-:W-:Y:S01]  /*6eb0*/  FMUL.FTZ R6, R39, UR20 ;  /* 0x0000001427067c20 */ /* 0x002fe20008410000 */
[C---:B------:R-:W-:Y:S01]  /*6ec0*/  ISETP.GE.AND P6, PT, R7.reuse, R239, PT ;  /* 0x000000ef0700720c */ /* 0x040fe20003fc6270 */
[----:B------:R-:W-:Y:S01]  /*6ed0*/  STL [R1+0xd8], R220 ;  /* 0x0000d8dc01007387 */ /* 0x000fe20000100800 */
[----:B------:R-:W-:Y:S01]  /*6ee0*/  FMNMX.FTZ R4, R154, R4, !PT ;  /* 0x000000049a047209 */ /* 0x000fe20007810000 */
[----:B------:R1:W4:Y:S01]  /*6ef0*/  MUFU.TANH R16, R6 ;  /* 0x0000000600107308 */ /* 0x0003220000002400 */
[----:B------:R-:W-:Y:S01]  /*6f00*/  ISETP.LT.OR P4, PT, R7, R236, P4 ;  /* 0x000000ec0700720c */ /* 0x000fe20002781670 */
[----:B------:R-:W-:Y:S01]  /*6f10*/  STL [R1+0xd4], R135 ;  /* 0x0000d48701007387 */ /* 0x000fe20000100800 */
[----:B------:R-:W-:Y:S01]  /*6f20*/  FMNMX.FTZ R4, R148, R4, !PT ;  /* 0x0000000494047209 */ /* 0x000fe20007810000 */
[----:B---3--:R-:W-:Y:S01]  /*6f30*/  FMUL.FTZ R5, R49, UR20 ;  /* 0x0000001431057c20 */ /* 0x008fe20008410000 */
[----:B------:R-:W-:-:S02]  /*6f40*/  ISETP.LT.OR P6, PT, R7, R235, P6 ;  /* 0x000000eb0700720c */ /* 0x000fc400037c1670 */
[----:B------:R-:W-:Y:S01]  /*6f50*/  FMNMX.FTZ R4, R183, R4, !PT ;  /* 0x00000004b7047209 */ /* 0x000fe20007810000 */
[----:B------:R3:W-:Y:S01]  /*6f60*/  MUFU.TANH R15, R5 ;  /* 0x00000005000f7308 */ /* 0x0007e20000002400 */
[----:B------:R-:W-:Y:S02]  /*6f70*/  FSEL R176, R34, -INF , !P2 ;  /* 0xff80000022b07808 */ /* 0x000fe40005000000 */
[----:B------:R-:W-:Y:S02]  /*6f80*/  FMNMX.FTZ R4, R174, R4, !PT ;  /* 0x00000004ae047209 */ /* 0x000fe40007810000 */
[----:B------:R-:W-:Y:S02]  /*6f90*/  FSEL R187, R26, -INF , !P1 ;  /* 0xff8000001abb7808 */ /* 0x000fe40004800000 */
[----:B------:R-:W-:Y:S01]  /*6fa0*/  FMNMX.FTZ R4, R166, R4, !PT ;  /* 0x00000004a6047209 */ /* 0x000fe20007810000 */
[----:B-1----:R-:W-:Y:S01]  /*6fb0*/  FMUL.FTZ R6, R42, UR20 ;  /* 0x000000142a067c20 */ /* 0x002fe20008410000 */
[----:B------:R-:W-:-:S02]  /*6fc0*/  FSEL R201, R25, -INF , !P3 ;  /* 0xff80000019c97808 */ /* 0x000fc40005800000 */
[----:B------:R-:W-:Y:S01]  /*6fd0*/  FMNMX.FTZ R4, R139, R4, !PT ;  /* 0x000000048b047209 */ /* 0x000fe20007810000 */
[----:B------:R-:W-:Y:S01]  /*6fe0*/  MUFU.TANH R13, R6 ;  /* 0x00000006000d7308 */ /* 0x000fe20000002400 */
[----:B--2---:R-:W-:Y:S01]  /*6ff0*/  FSEL R63, R9, -INF , !P5 ;  /* 0xff800000093f7808 */ /* 0x004fe20006800000 */
[----:B------:R-:W-:Y:S01]  /*7000*/  VIADD R9, R0, 0x71 ;  /* 0x0000007100097836 */ /* 0x000fe20000000000 */
[----:B------:R-:W-:Y:S01]  /*7010*/  FMNMX.FTZ R4, R209, R4, !PT ;  /* 0x00000004d1047209 */ /* 0x000fe20007810000 */
[----:B---3--:R-:W-:Y:S01]  /*7020*/  FMUL.FTZ R5, R50, UR20 ;  /* 0x0000001432057c20 */ /* 0x008fe20008410000 */
[----:B------:R-:W-:Y:S02]  /*7030*/  FSEL R163, R35, -INF , !P4 ;  /* 0xff80000023a37808 */ /* 0x000fe40006000000 */
[----:B------:R-:W-:Y:S01]  /*7040*/  FMNMX.FTZ R4, R196, R4, !PT ;  /* 0x00000004c4047209 */ /* 0x000fe20007810000 */
[----:B------:R1:W-:Y:S01]  /*7050*/  MUFU.TANH R18, R5 ;  /* 0x0000000500127308 */ /* 0x0003e20000002400 */
[----:B------:R-:W-:-:S02]  /*7060*/  FSEL R178, R27, -INF , !P6 ;  /* 0xff8000001bb27808 */ /* 0x000fc40007000000 */
[----:B------:R-:W-:Y:S02]  /*7070*/  FMNMX.FTZ R4, R189, R4, !PT ;  /* 0x00000004bd047209 */ /* 0x000fe40007810000 */
[C---:B------:R-:W-:Y:S02]  /*7080*/  ISETP.GE.AND P2, PT, R8.reuse, R241, PT ;  /* 0x000000f10800720c */ /* 0x040fe40003f46270 */
[----:B------:R-:W-:Y:S02]  /*7090*/  FMNMX.FTZ R4, R179, R4, !PT ;  /* 0x00000004b3047209 */ /* 0x000fe40007810000 */
[C---:B------:R-:W-:Y:S02]  /*70a0*/  ISETP.GE.AND P1, PT, R7.reuse, R240, PT ;  /* 0x000000f00700720c */ /* 0x040fe40003f26270 */
[----:B------:R-:W-:Y:S02]  /*70b0*/  ISETP.GE.AND P3, PT, R7, R238, PT ;  /* 0x000000ee0700720c */ /* 0x000fe40003f66270 */
[----:B------:R-:W-:-:S02]  /*70c0*/  ISETP.GE.AND P5, PT, R8, R239, PT ;  /* 0x000000ef0800720c */ /* 0x000fc40003fa6270 */
[----:B------:R-:W-:Y:S01]  /*70d0*/  ISETP.GE.AND P4, PT, R8, R240, PT ;  /* 0x000000f00800720c */ /* 0x000fe20003f86270 */
[----:B-1----:R-:W-:Y:S01]  /*70e0*/  FMUL.FTZ R5, R52, UR20 ;  /* 0x0000001434057c20 */ /* 0x002fe20008410000 */
[----:B------:R-:W-:Y:S02]  /*70f0*/  ISETP.GE.AND P6, PT, R8, R238, PT ;  /* 0x000000ee0800720c */ /* 0x000fe40003fc6270 */
[----:B------:R-:W-:Y:S01]  /*7100*/  FMNMX.FTZ R4, R207, R4, !PT ;  /* 0x00000004cf047209 */ /* 0x000fe20007810000 */
[----:B------:R1:W2:Y:S01]  /*7110*/  MUFU.TANH R14, R5 ;  /* 0x00000005000e7308 */ /* 0x0002a20000002400 */
[C---:B------:R-:W-:Y:S02]  /*7120*/  ISETP.LT.OR P1, PT, R7.reuse, R237, P1 ;  /* 0x000000ed0700720c */ /* 0x040fe40000f21670 */
[----:B------:R-:W-:Y:S01]  /*7130*/  ISETP.LT.OR P3, PT, R7, R234, P3 ;  /* 0x000000ea0700720c */ /* 0x000fe20001f61670 */
[----:B------:R-:W-:Y:S01]  /*7140*/  VIADD R7, R0, 0x70 ;  /* 0x0000007000077836 */ /* 0x000fe20000000000 */
[----:B------:R-:W-:-:S02]  /*7150*/  ISETP.LT.OR P2, PT, R8, R236, P2 ;  /* 0x000000ec0800720c */ /* 0x000fc40001741670 */
[C---:B------:R-:W-:Y:S02]  /*7160*/  ISETP.LT.OR P5, PT, R8.reuse, R235, P5 ;  /* 0x000000eb0800720c */ /* 0x040fe40002fa1670 */
[C---:B------:R-:W-:Y:S02]  /*7170*/  ISETP.LT.OR P4, PT, R8.reuse, R237, P4 ;  /* 0x000000ed0800720c */ /* 0x040fe40002781670 */
[----:B------:R-:W-:Y:S02]  /*7180*/  ISETP.LT.OR P6, PT, R8, R234, P6 ;  /* 0x000000ea0800720c */ /* 0x000fe400037c1670 */
[C---:B------:R-:W-:Y:S02]  /*7190*/  IADD3 R8, R0.reuse, 0x69, RZ ;  /* 0x0000006900087810 */ /* 0x040fe40007ffe0ff */
[----:B------:R-:W-:Y:S01]  /*71a0*/  IADD3 R19, R0, 0x78, RZ ;  /* 0x0000007800137810 */ /* 0x000fe20007ffe0ff */
[----:B-1----:R-:W-:Y:S01]  /*71b0*/  FMUL.FTZ R5, R40, UR20 ;  /* 0x0000001428057c20 */ /* 0x002fe20008410000 */
[----:B------:R-:W-:Y:S01]  /*71c0*/  FMNMX.FTZ R0, R205, R4, !PT ;  /* 0x00000004cd007209 */ /* 0x000fe20007810000 */
[----:B------:R-:W-:Y:S01]  /*71d0*/  FMUL.FTZ R4, R28, UR20 ;  /* 0x000000141c047c20 */ /* 0x000fe20008410000 */
[----:B------:R-:W-:Y:S01]  /*71e0*/  FSEL R23, R21, -INF , !P1 ;  /* 0xff80000015177808 */ /* 0x000fe20004800000 */
[----:B------:R1:W3:Y:S01]  /*71f0*/  MUFU.TANH R12, R5 ;  /* 0x00000005000c7308 */ /* 0x0002e20000002400 */
[----:B------:R-:W-:-:S02]  /*7200*/  FMNMX.FTZ R0, R199, R0, !PT ;  /* 0x00000000c7007209 */ /* 0x000fc40007810000 */
[-C--:B------:R-:W-:Y:S02]  /*7210*/  ISETP.GE.AND P1, PT, R8, R241.reuse, PT ;  /* 0x000000f10800720c */ /* 0x080fe40003f26270 */
[----:B------:R-:W-:Y:S02]  /*7220*/  FMNMX.FTZ R0, R181, R0, !PT ;  /* 0x00000000b5007209 */ /* 0x000fe40007810000 */
[----:B----4-:R-:W-:Y:S01]  /*7230*/  FSEL R36, R16, -INF , !P3 ;  /* 0xff80000010247808 */ /* 0x010fe20005800000 */
[----:B------:R4:W-:Y:S01]  /*7240*/  MUFU.TANH R6, R4 ;  /* 0x0000000400067308 */ /* 0x0009e20000002400 */
[----:B------:R-:W-:Y:S01]  /*7250*/  ISETP.GE.AND P3, PT, R7, R241, PT ;  /* 0x000000f10700720c */ /* 0x000fe20003f66270 */
[----:B------:R-:W-:Y:S01]  /*7260*/  FMUL.FTZ R16, R55, UR20 ;  /* 0x0000001437107c20 */ /* 0x000fe20008410000 */
[-C--:B------:R-:W-:Y:S01]  /*7270*/  ISETP.LT.OR P1, PT, R8, R236.reuse, P1 ;  /* 0x000000ec0800720c */ /* 0x080fe20000f21670 */
[----:B------:R-:W-:Y:S01]  /*7280*/  STL [R1+0x10], R36 ;  /* 0x0000102401007387 */ /* 0x000fe20000100800 */
[----:B------:R-:W-:-:S02]  /*7290*/  ISETP.LT.OR P3, PT, R7, R236, P3 ;  /* 0x000000ec0700720c */ /* 0x000fc40001f61670 */
[----:B--2---:R-:W-:Y:S01]  /*72a0*/  FSEL R60, R14, -INF , !P4 ;  /* 0xff8000000e3c7808 */ /* 0x004fe20006000000 */
[----:B------:R-:W-:Y:S01]  /*72b0*/  STL [R1+0xf8], R241 ;  /* 0x0000f8f101007387 */ /* 0x000fe20000100800 */
[----:B-1----:R-:W-:Y:S01]  /*72c0*/  FMUL.FTZ R5, R41, UR20 ;  /* 0x0000001429057c20 */ /* 0x002fe20008410000 */
[----:B---3--:R-:W-:Y:S01]  /*72d0*/  FSEL R246, R12, -INF , !P2 ;  /* 0xff8000000cf67808 */ /* 0x008fe20005000000 */
[----:B------:R-:W-:Y:S01]  /*72e0*/  FMUL.FTZ R12, R76, UR20 ;  /* 0x000000144c0c7c20 */ /* 0x000fe20008410000 */
[-C--:B------:R-:W-:Y:S01]  /*72f0*/  ISETP.GE.AND P2, PT, R9, R241.reuse, PT ;  /* 0x000000f10900720c */ /* 0x080fe20003f46270 */
[----:B------:R-:W1:Y:S01]  /*7300*/  MUFU.TANH R11, R5 ;  /* 0x00000005000b7308 */ /* 0x000e620000002400 */
[----:B------:R-:W-:Y:S01]  /*7310*/  FSEL R244, R17, -INF , !P3 ;  /* 0xff80000011f47808 */ /* 0x000fe20005800000 */
[----:B------:R-:W-:Y:S01]  /*7320*/  FMUL.FTZ R17, R78, UR20 ;  /* 0x000000144e117c20 */ /* 0x000fe20008410000 */
[----:B------:R-:W-:Y:S01]  /*7330*/  ISETP.LT.OR P2, PT, R9, R236, P2 ;  /* 0x000000ec0900720c */ /* 0x000fe20001741670 */
[----:B------:R-:W-:Y:S01]  /*7340*/  STL [R1+0xfc], R236 ;  /* 0x0000fcec01007387 */ /* 0x000fe20000100800 */
[----:B----4-:R-:W-:Y:S01]  /*7350*/  FMNMX.FTZ R4, R169, R0, !PT ;  /* 0x00000000a9047209 */ /* 0x010fe20007810000 */
[----:B------:R-:W-:Y:S01]  /*7360*/  FMUL.FTZ R0, R29, UR20 ;  /* 0x000000141d007c20 */ /* 0x000fe20008410000 */
[----:B------:R-:W-:Y:S01]  /*7370*/  ISETP.GE.AND P3, PT, R20, R241, PT ;  /* 0x000000f11400720c */ /* 0x000fe20003f66270 */
[----:B------:R-:W-:Y:S01]  /*7380*/  MUFU.TANH R12, R12 ;  /* 0x0000000c000c7308 */ /* 0x000fe20000002400 */
[----:B------:R-:W-:Y:S01]  /*7390*/  FMNMX.FTZ R4, R163, R4, !PT ;  /* 0x00000004a3047209 */ /* 0x000fe20007810000 */
[----:B------:R-:W-:Y:S01]  /*73a0*/  STL [R1+0x100], R239 ;  /* 0x000100ef01007387 */ /* 0x000fe20000100800 */
[----:B------:R-:W-:-:S02]  /*73b0*/  FSEL R243, R15, -INF , !P2 ;  /* 0xff8000000ff37808 */ /* 0x000fc40005000000 */
[-C--:B------:R-:W-:Y:S01]  /*73c0*/  ISETP.LT.OR P2, PT, R20, R236.reuse, P3 ;  /* 0x000000ec1400720c */ /* 0x080fe20001f41670 */
[----:B------:R-:W-:Y:S01]  /*73d0*/  STL [R1+0x104], R235 ;  /* 0x000104eb01007387 */ /* 0x000fe20000100800 */
[C---:B------:R-:W-:Y:S01]  /*73e0*/  ISETP.GE.AND P3, PT, R8.reuse, R239, PT ;  /* 0x000000ef0800720c */ /* 0x040fe20003f66270 */
[----:B------:R2:W3:Y:S01]  /*73f0*/  MUFU.TANH R5, R0 ;  /* 0x0000000000057308 */ /* 0x0004e20000002400 */
[----:B-1----:R-:W-:Y:S01]  /*7400*/  FSEL R245, R11, -INF , !P1 ;  /* 0xff8000000bf57808 */ /* 0x002fe20004800000 */
[----:B------:R-:W-:Y:S01]  /*7410*/  STL [R1+0x108], R240 ;  /* 0x000108f001007387 */ /* 0x000fe20000100800 */
[C---:B------:R-:W-:Y:S02]  /*7420*/  ISETP.GE.AND P1, PT, R19.reuse, R241, PT ;  /* 0x000000f11300720c */ /* 0x040fe40003f26270 */
[----:B------:R-:W-:Y:S01]  /*7430*/  ISETP.LT.OR P3, PT, R8, R235, P3 ;  /* 0x000000eb0800720c */ /* 0x000fe20001f61670 */
[----:B------:R-:W-:Y:S01]  /*7440*/  STL [R1+0x10c], R237 ;  /* 0x00010ced01007387 */ /* 0x000fe20000100800 */
[----:B------:R-:W-:Y:S01]  /*7450*/  ISETP.LT.OR P1, PT, R19, R236, P1 ;  /* 0x000000ec1300720c */ /* 0x000fe20000f21670 */
[----:B------:R-:W1:Y:S01]  /*7460*/  MUFU.TANH R11, R10 ;  /* 0x0000000a000b7308 */ /* 0x000e620000002400 */
[----:B------:R-:W-:-:S02]  /*7470*/  ISETP.GE.AND P4, PT, R7, R240, PT ;  /* 0x000000f00700720c */ /* 0x000fc40003f86270 */
[----:B------:R-:W-:Y:S02]  /*7480*/  FSEL R233, R6, -INF , !P1 ;  /* 0xff80000006e97808 */ /* 0x000fe40004800000 */
[----:B------:R-:W-:Y:S02]  /*7490*/  ISETP.GE.AND P1, PT, R8, R238, PT ;  /* 0x000000ee0800720c */ /* 0x000fe40003f26270 */
[----:B------:R-:W-:Y:S02]  /*74a0*/  ISETP.LT.OR P4, PT, R7, R237, P4 ;  /* 0x000000ed0700720c */ /* 0x000fe40002781670 */
[----:B--2---:R-:W-:Y:S01]  /*74b0*/  FMNMX.FTZ R0, R246, R4, !PT ;  /* 0x00000004f6007209 */ /* 0x004fe20007810000 */
[----:B------:R-:W-:Y:S01]  /*74c0*/  FMUL.FTZ R4, R53, UR20 ;  /* 0x0000001435047c20 */ /* 0x000fe20008410000 */
[----:B---3--:R-:W-:Y:S02]  /*74d0*/  FSEL R232, R5, -INF , !P2 ;  /* 0xff80000005e87808 */ /* 0x008fe40005000000 */
[----:B------:R-:W-:Y:S01]  /*74e0*/  FMNMX.FTZ R0, R245, R0, !PT ;  /* 0x00000000f5007209 */ /* 0x000fe20007810000 */
[----:B------:R2:W3:Y:S01]  /*74f0*/  MUFU.TANH R10, R4 ;  /* 0x00000004000a7308 */ /* 0x0004e20000002400 */
[----:B------:R-:W-:-:S02]  /*7500*/  ISETP.GE.AND P2, PT, R8, R240, PT ;  /* 0x000000f00800720c */ /* 0x000fc40003f46270 */
[----:B------:R-:W-:Y:S02]  /*7510*/  FMNMX.FTZ R0, R244, R0, !PT ;  /* 0x00000000f4007209 */ /* 0x000fe40007810000 */
[C---:B------:R-:W-:Y:S02]  /*7520*/  ISETP.LT.OR P2, PT, R8.reuse, R237, P2 ;  /* 0x000000ed0800720c */ /* 0x040fe40001741670 */
[----:B------:R-:W-:Y:S02]  /*7530*/  FMNMX.FTZ R0, R243, R0, !PT ;  /* 0x00000000f3007209 */ /* 0x000fe40007810000 */
[----:B------:R-:W-:Y:S02]  /*7540*/  ISETP.LT.OR P1, PT, R8, R234, P1 ;  /* 0x000000ea0800720c */ /* 0x000fe40000f21670 */
[----:B------:R-:W-:Y:S02]  /*7550*/  FMNMX.FTZ R0, R233, R0, !PT ;  /* 0x00000000e9007209 */ /* 0x000fe40007810000 */
[----:B------:R-:W-:Y:S01]  /*7560*/  FSEL R252, R13, -INF , !P5 ;  /* 0xff8000000dfc7808 */ /* 0x000fe20006800000 */
[----:B------:R-:W-:Y:S01]  /*7570*/  FMUL.FTZ R13, R77, UR20 ;  /* 0x000000144d0d7c20 */ /* 0x000fe20008410000 */
[----:B------:R-:W-:Y:S01]  /*7580*/  FMNMX.FTZ R0, R232, R0, !PT ;  /* 0x00000000e8007209 */ /* 0x000fe20007810000 */
[----:B--2---:R-:W-:Y:S01]  /*7590*/  FMUL.FTZ R4, R56, UR20 ;  /* 0x0000001438047c20 */ /* 0x004fe20008410000 */
[----:B-1----:R-:W-:Y:S01]  /*75a0*/  FSEL R251, R11, -INF , !P3 ;  /* 0xff8000000bfb7808 */ /* 0x002fe20005800000 */
[----:B------:R-:W-:-:S02]  /*75b0*/  FMUL.FTZ R11, R54, UR20 ;  /* 0x00000014360b7c20 */ /* 0x000fc40008410000 */
[----:B------:R-:W1:Y:S01]  /*75c0*/  SHFL.BFLY PT, R5, R0, 0x2, 0x1f ;  /* 0x0c401f0000057f89 */ /* 0x000e6200000e0000 */
[----:B------:R2:W4:Y:S01]  /*75d0*/  MUFU.TANH R6, R4 ;  /* 0x0000000400067308 */ /* 0x0005220000002400 */
[C---:B------:R-:W-:Y:S02]  /*75e0*/  ISETP.GE.AND P5, PT, R7.reuse, R239, PT ;  /* 0x000000ef0700720c */ /* 0x040fe40003fa6270 */
[C---:B------:R-:W-:Y:S02]  /*75f0*/  ISETP.GE.AND P3, PT, R7.reuse, R238, PT ;  /* 0x000000ee0700720c */ /* 0x040fe40003f66270 */
[C---:B------:R-:W-:Y:S02]  /*7600*/  ISETP.LT.OR P5, PT, R7.reuse, R235, P5 ;  /* 0x000000eb0700720c */ /* 0x040fe40002fa1670 */
[----:B------:R-:W-:Y:S01]  /*7610*/  ISETP.LT.OR P3, PT, R7, R234, P3 ;  /* 0x000000ea0700720c */ /* 0x000fe20001f61670 */
[----:B------:R-:W-:Y:S01]  /*7620*/  FMUL.FTZ R7, R57, UR20 ;  /* 0x0000001439077c20 */ /* 0x000fe20008410000 */
[----:B---3--:R-:W-:Y:S01]  /*7630*/  FSEL R62, R10, -INF , !P2 ;  /* 0xff8000000a3e7808 */ /* 0x008fe20005000000 */
[----:B------:R-:W-:Y:S01]  /*7640*/  FMUL.FTZ R10, R59, UR20 ;  /* 0x000000143b0a7c20 */ /* 0x000fe20008410000 */
[----:B------:R-:W-:Y:S01]  /*7650*/  ISETP.GE.AND P2, PT, R9, R239, PT ;  /* 0x000000ef0900720c */ /* 0x000fe20003f46270 */
[----:B------:R3:W-:Y:S01]  /*7660*/  MUFU.TANH R15, R7 ;  /* 0x00000007000f7308 */ /* 0x0007e20000002400 */
[----:B------:R-:W-:Y:S01]  /*7670*/  FSEL R249, R18, -INF , !P5 ;  /* 0xff80000012f97808 */ /* 0x000fe20006800000 */
[----:B------:R-:W-:Y:S01]  /*7680*/  FMUL.FTZ R18, R79, UR20 ;  /* 0x000000144f127c20 */ /* 0x000fe20008410000 */
[----:B------:R-:W-:-:S02]  /*7690*/  ISETP.LT.OR P2, PT, R9, R235, P2 ;  /* 0x000000eb0900720c */ /* 0x000fc40001741670 */
[----:B--2---:R-:W-:Y:S02]  /*76a0*/  FMNMX.FTZ R4, R128, R126, !PT ;  /* 0x0000007e80047209 */ /* 0x004fe40007810000 */
[----:B----4-:R-:W-:Y:S01]  /*76b0*/  FSEL R61, R6, -INF , !P4 ;  /* 0xff800000063d7808 */ /* 0x010fe20006000000 */
[----:B------:R-:W-:Y:S01]  /*76c0*/  FMUL.FTZ R6, R51, UR20 ;  /* 0x0000001433067c20 */ /* 0x000fe20008410000 */
[----:B------:R-:W-:Y:S01]  /*76d0*/  FMNMX.FTZ R4, R144, R4, !PT ;  /* 0x0000000490047209 */ /* 0x000fe20007810000 */
[----:B------:R-:W-:Y:S01]  /*76e0*/  MUFU.TANH R11, R11 ;  /* 0x0000000b000b7308 */ /* 0x000fe20000002400 */
[----:B-1----:R-:W-:Y:S02]  /*76f0*/  FMNMX.FTZ R0, R0, R5, !PT ;  /* 0x0000000500007209 */ /* 0x002fe40007810000 */
[----:B------:R-:W-:Y:S02]  /*7700*/  FMNMX.FTZ R4, R146, R4, !PT ;  /* 0x0000000492047209 */ /* 0x000fe40007810000 */
[----:B------:R-:W-:Y:S01]  /*7710*/  ISETP.GE.AND P5, PT, R9, R240, PT ;  /* 0x000000f00900720c */ /* 0x000fe20003fa6270 */
[----:B------:R-:W1:Y:S01]  /*7720*/  SHFL.BFLY PT, R8, R0, 0x1, 0x1f ;  /* 0x0c201f0000087f89 */ /* 0x000e6200000e0000 */
[----:B------:R-:W-:Y:S01]  /*7730*/  FMNMX.FTZ R4, R143, R4, !PT ;  /* 0x000000048f047209 */ /* 0x000fe20007810000 */
[----:B------:R2:W4:Y:S01]  /*7740*/  MUFU.TANH R14, R6 ;  /* 0x00000006000e7308 */ /* 0x0005220000002400 */
[----:B---3--:R-:W-:Y:S01]  /*7750*/  FMUL.FTZ R7, R31, UR20 ;  /* 0x000000141f077c20 */ /* 0x008fe20008410000 */
[----:B------:R-:W-:-:S02]  /*7760*/  ISETP.GE.AND P4, PT, R9, R238, PT ;  /* 0x000000ee0900720c */ /* 0x000fc40003f86270 */
[----:B------:R-:W-:Y:S02]  /*7770*/  FMNMX.FTZ R5, R145, R4, !PT ;  /* 0x0000000491057209 */ /* 0x000fe40007810000 */
[----:B------:R-:W-:Y:S02]  /*7780*/  FMNMX.FTZ R4, R129, R125, !PT ;  /* 0x0000007d81047209 */ /* 0x000fe40007810000 */
[----:B------:R-:W-:Y:S01]  /*7790*/  FMNMX.FTZ R5, R141, R5, !PT ;  /* 0x000000058d057209 */ /* 0x000fe20007810000 */
[----:B------:R-:W-:Y:S01]  /*77a0*/  MUFU.TANH R7, R7 ;  /* 0x0000000700077308 */ /* 0x000fe20000002400 */
[----:B------:R-:W-:Y:S02]  /*77b0*/  FMNMX.FTZ R4, R127, R4, !PT ;  /* 0x000000047f047209 */ /* 0x000fe40007810000 */
[----:B------:R-:W-:Y:S02]  /*77c0*/  FMNMX.FTZ R5, R142, R5, !PT ;  /* 0x000000058e057209 */ /* 0x000fe40007810000 */
[----:B------:R-:W-:-:S02]  /*77d0*/  FMNMX.FTZ R4, R124, R4, !PT ;  /* 0x000000047c047209 */ /* 0x000fc40007810000 */
[----:B------:R-:W-:Y:S01]  /*77e0*/  FMNMX.FTZ R5, R159, R5, !PT ;  /* 0x000000059f057209 */ /* 0x000fe20007810000 */
[----:B--2---:R-:W-:Y:S01]  /*77f0*/  FMUL.FTZ R6, R30, UR20 ;  /* 0x000000141e067c20 */ /* 0x004fe20008410000 */
[----:B------:R-:W-:Y:S01]  /*7800*/  FMNMX.FTZ R4, R121, R4, !PT ;  /* 0x0000000479047209 */ /* 0x000fe20007810000 */
[----:B------:R-:W-:Y:S01]  /*7810*/  MUFU.TANH R21, R10 ;  /* 0x0000000a00157308 */ /* 0x000fe20000002400 */
[----:B------:R-:W-:Y:S02]  /*7820*/  FMNMX.FTZ R5, R157, R5, !PT ;  /* 0x000000059d057209 */ /* 0x000fe40007810000 */
[----:B------:R-:W-:Y:S02]  /*7830*/  FMNMX.FTZ R4, R116, R4, !PT ;  /* 0x0000000474047209 */ /* 0x000fe40007810000 */
[----:B-1----:R-:W-:Y:S02]  /*7840*/  FMNMX.FTZ R71, R0, R8, !PT ;  /* 0x0000000800477209 */ /* 0x002fe40007810000 */
[----:B------:R-:W-:Y:S01]  /*7850*/  FMNMX.FTZ R4, R123, R4, !PT ;  /* 0x000000047b047209 */ /* 0x000fe20007810000 */
[----:B------:R-:W1:Y:S01]  /*7860*/  MUFU.TANH R6, R6 ;  /* 0x0000000600067308 */ /* 0x000e620000002400 */
[----:B------:R-:W-:Y:S01]  /*7870*/  FMNMX.FTZ R0, R133, R130, !PT ;  /* 0x0000008285007209 */ /* 0x000fe20007810000 */
[----:B------:R-:W-:Y:S01]  /*7880*/  STL [R1+0x110], R71 ;  /* 0x0001104701007387 */ /* 0x000fe20000100800 */
[----:B------:R-:W-:-:S02]  /*7890*/  FMNMX.FTZ R4, R120, R4, !PT ;  /* 0x0000000478047209 */ /* 0x000fc40007810000 */
[----:B------:R-:W-:Y:S01]  /*78a0*/  FMNMX.FTZ R0, R138, R0, !PT ;  /* 0x000000008a007209 */ /* 0x000fe20007810000 */
[----:B------:R-:W-:Y:S01]  /*78b0*/  STL [R1+0x114], R238 ;  /* 0x000114ee01007387 */ /* 0x000fe20000100800 */
[----:B------:R-:W-:Y:S01]  /*78c0*/  FMNMX.FTZ R5, R151, R5, !PT ;  /* 0x0000000597057209 */ /* 0x000fe20007810000 */
[----:B------:R-:W-:Y:S01]  /*78d0*/  MUFU.TANH R10, R16 ;  /* 0x00000010000a7308 */ /* 0x000fe20000002400 */
[----:B------:R-:W-:Y:S01]  /*78e0*/  FMNMX.FTZ R4, R160, R4, !PT ;  /* 0x00000004a0047209 */ /* 0x000fe20007810000 */
[----:B------:R-:W-:Y:S01]  /*78f0*/  STL [R1+0x118], R234 ;  /* 0x000118ea01007387 */ /* 0x000fe20000100800 */
[----:B------:R-:W-:Y:S02]  /*7900*/  FMNMX.FTZ R0, R136, R0, !PT ;  /* 0x0000000088007209 */ /* 0x000fe40007810000 */
[----:B------:R-:W-:Y:S02]  /*7910*/  FMNMX.FTZ R5, R149, R5, !PT ;  /* 0x0000000595057209 */ /* 0x000fe40007810000 */
[----:B------:R-:W-:Y:S01]  /*7920*/  FMNMX.FTZ R4, R155, R4, !PT ;  /* 0x000000049b047209 */ /* 0x000fe20007810000 */
[----:B------:R-:W-:Y:S01]  /*7930*/  MUFU.TANH R8, R18 ;  /* 0x0000001200087308 */ /* 0x000fe20000002400 */
        /* <DEDUP_REMOVED lines=40> */
[----:B----4-:R-:W-:Y:S02]  /*7bc0*/  FSEL R231, R14, -INF , !P2 ;  /* 0xff8000000ee77808 */ /* 0x010fe40005000000 */
[----:B------:R-:W-:Y:S02]  /*7bd0*/  FMNMX.FTZ R70, R178, R70, !PT ;  /* 0x00000046b2467209 */ /* 0x000fe40007810000 */
[----:B------:R-:W-:-:S02]  /*7be0*/  ISETP.GE.AND P2, PT, R19, R239, PT ;  /* 0x000000ef1300720c */ /* 0x000fc40003f46270 */
[----:B------:R-:W-:Y:S02]  /*7bf0*/  FMNMX.FTZ R4, R168, R4, !PT ;  /* 0x00000004a8047209 */ /* 0x000fe40007810000 */
[----:B------:R-:W-:Y:S02]  /*7c00*/  FMNMX.FTZ R0, R188, R0, !PT ;  /* 0x00000000bc007209 */ /* 0x000fe40007810000 */
[----:B------:R-:W-:Y:S02]  /*7c10*/  FMNMX.FTZ R70, R252, R70, !PT ;  /* 0x00000046fc467209 */ /* 0x000fe40007810000 */
[----:B------:R-:W-:Y:S02]  /*7c20*/  ISETP.LT.OR P2, PT, R19, R235, P2 ;  /* 0x000000eb1300720c */ /* 0x000fe40001741670 */
[----:B------:R-:W-:Y:S02]  /*7c30*/  FMNMX.FTZ R69, R201, R4, !PT ;  /* 0x00000004c9457209 */ /* 0x000fe40007810000 */
[----:B------:R-:W-:-:S02]  /*7c40*/  FMNMX.FTZ R0, R172, R0, !PT ;  /* 0x00000000ac007209 */ /* 0x000fc40007810000 */
[----:B------:R-:W-:Y:S02]  /*7c50*/  FMNMX.FTZ R70, R251, R70, !PT ;  /* 0x00000046fb467209 */ /* 0x000fe40007810000 */
[----:B-1----:R-:W-:Y:S02]  /*7c60*/  FSEL R213, R6, -INF , !P2 ;  /* 0xff80000006d57808 */ /* 0x002fe40005000000 */
[----:B------:R-:W-:Y:S01]  /*7c70*/  ISETP.GE.AND P2, PT, R20, R239, PT ;  /* 0x000000ef1400720c */ /* 0x000fe20003f46270 */
[----:B------:R-:W1:Y:S01]  /*7c80*/  MUFU.TANH R6, R13 ;  /* 0x0000000d00067308 */ /* 0x000e620000002400 */
[----:B------:R-:W-:Y:S02]  /*7c90*/  FMNMX.FTZ R69, R23, R69, !PT ;  /* 0x0000004517457209 */ /* 0x000fe40007810000 */
[----:B------:R-:W-:Y:S02]  /*7ca0*/  FMNMX.FTZ R0, R203, R0, !PT ;  /* 0x00000000cb007209 */ /* 0x000fe40007810000 */
[----:B------:R-:W-:-:S02]  /*7cb0*/  FMNMX.FTZ R70, R249, R70, !PT ;  /* 0x00000046f9467209 */ /* 0x000fc40007810000 */
[----:B------:R-:W-:Y:S02]  /*7cc0*/  ISETP.LT.OR P5, PT, R9, R237, P5 ;  /* 0x000000ed0900720c */ /* 0x000fe40002fa1670 */
[----:B------:R-:W-:Y:S02]  /*7cd0*/  ISETP.LT.OR P2, PT, R20, R235, P2 ;  /* 0x000000eb1400720c */ /* 0x000fe40001741670 */
[----:B------:R-:W-:Y:S02]  /*7ce0*/  FMNMX.FTZ R69, R60, R69, !PT ;  /* 0x000000453c457209 */ /* 0x000fe40007810000 */
[----:B------:R-:W-:Y:S02]  /*7cf0*/  FMNMX.FTZ R0, R200, R0, !PT ;  /* 0x00000000c8007209 */ /* 0x000fe40007810000 */
[----:B------:R-:W-:Y:S02]  /*7d00*/  FMNMX.FTZ R70, R231, R70, !PT ;  /* 0x00000046e7467209 */ /* 0x000fe40007810000 */
[----:B------:R-:W-:Y:S01]  /*7d10*/  ISETP.LT.OR P4, PT, R9, R234, P4 ;  /* 0x000000ea0900720c */ /* 0x000fe20002781670 */
[----:B------:R-:W-:Y:S01]  /*7d20*/  FMUL.FTZ R9, R58, UR20 ;  /* 0x000000143a097c20 */ /* 0x000fe20008410000 */
[----:B------:R-:W-:-:S02]  /*7d30*/  FSEL R247, R15, -INF , !P5 ;  /* 0xff8000000ff77808 */ /* 0x000fc40006800000 */
[-C--:B------:R-:W-:Y:S01]  /*7d40*/  ISETP.GE.AND P5, PT, R19, R240.reuse, PT ;  /* 0x000000f01300720c */ /* 0x080fe20003fa6270 */
[----:B------:R-:W2:Y:S01]  /*7d50*/  MUFU.TANH R22, R9 ;  /* 0x0000000900167308 */ /* 0x000ea20000002400 */
[----:B------:R-:W-:Y:S01]  /*7d60*/  FSEL R212, R7, -INF , !P2 ;  /* 0xff80000007d47808 */ /* 0x000fe20005000000 */
[----:B------:R-:W-:Y:S01]  /*7d70*/  FMUL.FTZ R7, R71, UR22 ;  /* 0x0000001647077c20 */ /* 0x000fe20008410000 */
[----:B------:R-:W-:Y:S02]  /*7d80*/  FMNMX.FTZ R69, R62, R69, !PT ;  /* 0x000000453e457209 */ /* 0x000fe40007810000 */
[----:B------:R-:W-:Y:S02]  /*7d90*/  ISETP.GE.AND P2, PT, R20, R240, PT ;  /* 0x000000f01400720c */ /* 0x000fe40003f46270 */
[----:B------:R-:W-:Y:S01]  /*7da0*/  FMNMX.FTZ R0, R186, R0, !PT ;  /* 0x00000000ba007209 */ /* 0x000fe20007810000 */
[----:B------:R-:W3:Y:S01]  /*7db0*/  MUFU.TANH R9, R17 ;  /* 0x0000001100097308 */ /* 0x000ee20000002400 */
[----:B------:R-:W-:-:S02]  /*7dc0*/  FMNMX.FTZ R70, R213, R70, !PT ;  /* 0x00000046d5467209 */ /* 0x000fc40007810000 */
[----:B------:R-:W-:Y:S02]  /*7dd0*/  ISETP.LT.OR P5, PT, R19, R237, P5 ;  /* 0x000000ed1300720c */ /* 0x000fe40002fa1670 */
[----:B------:R-:W-:Y:S02]  /*7de0*/  FMNMX.FTZ R69, R61, R69, !PT ;  /* 0x000000453d457209 */ /* 0x000fe40007810000 */
[----:B------:R-:W-:Y:S02]  /*7df0*/  ISETP.LT.OR P2, PT, R20, R237, P2 ;  /* 0x000000ed1400720c */ /* 0x000fe40001741670 */
[----:B------:R-:W-:Y:S02]  /*7e00*/  FMNMX.FTZ R0, R176, R0, !PT ;  /* 0x00000000b0007209 */ /* 0x000fe40007810000 */
[----:B------:R-:W-:Y:S02]  /*7e10*/  FMNMX.FTZ R70, R212, R70, !PT ;  /* 0x00000046d4467209 */ /* 0x000fe40007810000 */
[----:B------:R-:W-:-:S02]  /*7e20*/  FSEL R230, R12, -INF , !P5 ;  /* 0xff8000000ce67808 */ /* 0x000fc40006800000 */
[----:B------:R-:W-:Y:S01]  /*7e30*/  FMNMX.FTZ R69, R247, R69, !PT ;  /* 0x00000045f7457209 */ /* 0x000fe20007810000 */
[----:B------:R-:W4:Y:S01]  /*7e40*/  SHFL.BFLY PT, R5, R70, 0x2, 0x1f ;  /* 0x0c401f0046057f89 */ /* 0x000f2200000e0000 */
[----:B-1----:R-:W-:Y:S02]  /*7e50*/  FSEL R229, R6, -INF , !P2 ;  /* 0xff80000006e57808 */ /* 0x002fe40005000000 */
[----:B------:R-:W-:Y:S02]  /*7e60*/  FMNMX.FTZ R0, R63, R0, !PT ;  /* 0x000000003f007209 */ /* 0x000fe40007810000 */
[----:B------:R-:W-:Y:S02]  /*7e70*/  FSETP.NEU.FTZ.AND P2, PT, R71, -INF , PT ;  /* 0xff8000004700780b */ /* 0x000fe40003f5d000 */
[----:B------:R-:W-:Y:S02]  /*7e80*/  FMNMX.FTZ R69, R230, R69, !PT ;  /* 0x00000045e6457209 */ /* 0x000fe40007810000 */
[----:B------:R-:W-:-:S02]  /*7e90*/  FSEL R228, R11, -INF , !P6 ;  /* 0xff8000000be47808 */ /* 0x000fc40007000000 */
[----:B------:R-:W-:Y:S02]  /*7ea0*/  FMNMX.FTZ R0, R36, R0, !PT ;  /* 0x0000000024007209 */ /* 0x000fe40007810000 */
[----:B------:R-:W-:Y:S02]  /*7eb0*/  FSEL R7, R7, RZ, P2 ;  /* 0x000000ff07077208 */ /* 0x000fe40001000000 */
[----:B------:R-:W-:Y:S02]  /*7ec0*/  FMNMX.FTZ R69, R229, R69, !PT ;  /* 0x00000045e5457209 */ /* 0x000fe40007810000 */
[----:B------:R-:W-:Y:S01]  /*7ed0*/  FSEL R227, R10, -INF , !P1 ;  /* 0xff8000000ae37808 */ /* 0x000fe20004800000 */
[----:B------:R-:W-:Y:S01]  /*7ee0*/  FFMA.FTZ R4, R117, UR22, -R7 ;  /* 0x0000001675047c23 */ /* 0x000fe20008010807 */
[----:B------:R-:W-:Y:S01]  /*7ef0*/  FMNMX.FTZ R0, R228, R0, !PT ;  /* 0x00000000e4007209 */ /* 0x000fe20007810000 */
[----:B------:R-:W1:Y:S01]  /*7f00*/  SHFL.BFLY PT, R6, R69, 0x2, 0x1f ;  /* 0x0c401f0045067f89 */ /* 0x000e6200000e0000 */
[----:B--2---:R-:W-:Y:S01]  /*7f10*/  FSEL R215, R22, -INF , !P3 ;  /* 0xff80000016d77808 */ /* 0x004fe20005800000 */
[----:B------:R2:W-:Y:S01]  /*7f20*/  MUFU.EX2 R14, R4 ;  /* 0x00000004000e7308 */ /* 0x0005e20000000800 */
[----:B------:R-:W-:-:S02]  /*7f30*/  FMNMX.FTZ R0, R227, R0, !PT ;  /* 0x00000000e3007209 */ /* 0x000fc40007810000 */
[----:B------:R-:W-:Y:S02]  /*7f40*/  FSEL R214, R21, -INF , !P4 ;  /* 0xff80000015d67808 */ /* 0x000fe40006000000 */
[----:B------:R-:W-:Y:S02]  /*7f50*/  FMNMX.FTZ R0, R215, R0, !PT ;  /* 0x00000000d7007209 */ /* 0x000fe40007810000 */
[C---:B------:R-:W-:Y:S02]  /*7f60*/  ISETP.GE.AND P5, PT, R19.reuse, R238, PT ;  /* 0x000000ee1300720c */ /* 0x040fe40003fa6270 */
[----:B----4-:R-:W-:Y:S02]  /*7f70*/  FMNMX.FTZ R70, R70, R5, !PT ;  /* 0x0000000546467209 */ /* 0x010fe40007810000 */
[----:B------:R-:W-:Y:S02]  /*7f80*/  ISETP.LT.OR P5, PT, R19, R234, P5 ;  /* 0x000000ea1300720c */ /* 0x000fe40002fa1670 */
[----:B------:R-:W-:Y:S01]  /*7f90*/  ISETP.GE.AND P1, PT, R20, R238, PT ;  /* 0x000000ee1400720c */ /* 0x000fe20003f26270 */
[----:B------:R-:W4:Y:S01]  /*7fa0*/  SHFL.BFLY PT, R5, R70, 0x1, 0x1f ;  /* 0x0c201f0046057f89 */ /* 0x000f2200000e0000 */
[----:B--2---:R-:W-:Y:S01]  /*7fb0*/  FFMA.FTZ R4, R119, UR22, -R7 ;  /* 0x0000001677047c23 */ /* 0x004fe20008010807 */
[----:B---3--:R-:W-:-:S02]  /*7fc0*/  FSEL R119, R9, -INF , !P5 ;  /* 0xff80000009777808 */ /* 0x008fc40006800000 */
[----:B------:R-:W-:Y:S01]  /*7fd0*/  ISETP.LT.OR P1, PT, R20, R234, P1 ;  /* 0x000000ea1400720c */ /* 0x000fe20000f21670 */
[----:B------:R2:W-:Y:S01]  /*7fe0*/  MUFU.EX2 R11, R4 ;  /* 0x00000004000b7308 */ /* 0x0005e20000000800 */
[----:B-1----:R-:W-:Y:S02]  /*7ff0*/  FMNMX.FTZ R69, R69, R6, !PT ;  /* 0x0000000645457209 */ /* 0x002fe40007810000 */
[----:B------:R-:W-:Y:S02]  /*8000*/  FSEL R117, R8, -INF , !P1 ;  /* 0xff80000008757808 */ /* 0x000fe40004800000 */
[----:B--2---:R-:W-:Y:S01]  /*8010*/  FMNMX.FTZ R4, R214, R0, !PT ;  /* 0x00000000d6047209 */ /* 0x004fe20007810000 */
[----:B------:R-:W-:Y:S01]  /*8020*/  FFMA.FTZ R0, R122, UR22, -R7 ;  /* 0x000000167a007c23 */ /* 0x000fe20008010807 */
[----:B----4-:R-:W-:Y:S02]  /*8030*/  FMNMX.FTZ R70, R70, R5, !PT ;  /* 0x0000000546467209 */ /* 0x010fe40007810000 */
[----:B------:R-:W-:-:S02]  /*8040*/  FMNMX.FTZ R4, R119, R4, !PT ;  /* 0x0000000477047209 */ /* 0x000fc40007810000 */
[C---:B------:R-:W-:Y:S01]  /*8050*/  FSETP.NEU.FTZ.AND P1, PT, R70.reuse, -INF , PT ;  /* 0xff8000004600780b */ /* 0x040fe20003f3d000 */
[----:B------:R-:W1:Y:S01]  /*8060*/  MUFU.EX2 R0, R0 ;  /* 0x0000000000007308 */ /* 0x000e620000000800 */
[----:B------:R-:W-:Y:S01]  /*8070*/  FMNMX.FTZ R68, R117, R4, !PT ;  /* 0x0000000475447209 */ /* 0x000fe20007810000 */
[----:B------:R-:W-:Y:S01]  /*8080*/  FMUL.FTZ R6, R70, UR22 ;  /* 0x0000001646067c20 */ /* 0x000fe20008410000 */
[----:B------:R-:W2:Y:S04]  /*8090*/  SHFL.BFLY PT, R4, R69, 0x1, 0x1f ;  /* 0x0c201f0045047f89 */ /* 0x000ea800000e0000 */
[----:B------:R-:W3:Y:S01]  /*80a0*/  SHFL.BFLY PT, R8, R68, 0x2, 0x1f ;  /* 0x0c401f0044087f89 */ /* 0x000ee200000e0000 */
[----:B------:R-:W-:-:S03]  /*80b0*/  FSEL R6, R6, RZ, P1 ;  /* 0x000000ff06067208 */ /* 0x000fc60000800000 */
[----:B-1----:R1:W-:Y:S04]  /*80c0*/  STL [R1+0x70], R0 ;  /* 0x0000700001007387 */ /* 0x0023e80000100800 */
[----:B------:R-:W-:Y:S01]  /*80d0*/  STL [R1+0x11c], R70 ;  /* 0x00011c4601007387 */ /* 0x000fe20000100800 */
[----:B--2---:R-:W-:-:S04]  /*80e0*/  FMNMX.FTZ R69, R69, R4, !PT ;  /* 0x0000000445457209 */ /* 0x004fc80007810000 */
[C---:B------:R-:W-:Y:S01]  /*80f0*/  FSETP.NEU.FTZ.AND P1, PT, R69.reuse, -INF , PT ;  /* 0xff8000004500780b */ /* 0x040fe20003f3d000 */
[----:B------:R-:W-:Y:S01]  /*8100*/  FMUL.FTZ R5, R69, UR22 ;  /* 0x0000001645057c20 */ /* 0x000fe20008410000 */
[----:B---3--:R-:W-:Y:S01]  /*8110*/  FMNMX.FTZ R68, R68, R8, !PT ;  /* 0x0000000844447209 */ /* 0x008fe20007810000 */
[----:B------:R-:W-:Y:S03]  /*8120*/  STL [R1+0x120], R69 ;  /* 0x0001204501007387 */ /* 0x000fe60000100800 */
[----:B------:R-:W-:Y:S01]  /*8130*/  FSEL R5, R5, RZ, P1 ;  /* 0x000000ff05057208 */ /* 0x000fe20000800000 */
[----:B------:R-:W2:Y:S01]  /*8140*/  SHFL.BFLY PT, R4, R68, 0x1, 0x1f ;  /* 0x0c201f0044047f89 */ /* 0x000ea200000e0000 */
[----:B-1----:R-:W-:-:S04]  /*8150*/  FFMA.FTZ R0, R118, UR22, -R7 ;  /* 0x0000001676007c23 */ /* 0x002fc80008010807 */
[----:B------:R1:W-:Y:S01]  /*8160*/  MUFU.EX2 R234, R0 ;  /* 0x0000000000ea7308 */ /* 0x0003e20000000800 */
[----:B--2---:R-:W-:Y:S01]  /*8170*/  FMNMX.FTZ R68, R68, R4, !PT ;  /* 0x0000000444447209 */ /* 0x004fe20007810000 */
[----:B-1----:R-:W-:-:S03]  /*8180*/  FFMA.FTZ R0, R115, UR22, -R7 ;  /* 0x0000001673007c23 */ /* 0x002fc60008010807 */
[----:B------:R-:W-:-:S03]  /*8190*/  FSETP.NEU.FTZ.AND P1, PT, R68, -INF , PT ;  /* 0xff8000004400780b */ /* 0x000fc60003f3d000 */
[----:B------:R1:W-:Y:S01]  /*81a0*/  MUFU.EX2 R237, R0 ;  /* 0x0000000000ed7308 */ /* 0x0003e20000000800 */
[----:B------:R-:W-:Y:S01]  /*81b0*/  FMUL.FTZ R4, R68, UR22 ;  /* 0x0000001644047c20 */ /* 0x000fe20008410000 */
        /* <DEDUP_REMOVED lines=12> */
[--C-:B-1----:R-:W-:Y:S01]  /*8280*/  FFMA.FTZ R0, R125, UR22, -R5.reuse ;  /* 0x000000167d007c23 */ /* 0x102fe20008010805 */
[----:B--2---:R-:W-:Y:S05]  /*8290*/  STL [R1+0x5c], R8 ;  /* 0x00005c0801007387 */ /* 0x004fea0000100800 */
[----:B------:R1:W2:Y:S02]  /*82a0*/  MUFU.EX2 R12, R0 ;  /* 0x00000000000c7308 */ /* 0x0002a40000000800 */
[--C-:B-1----:R-:W-:Y:S01]  /*82b0*/  FFMA.FTZ R0, R127, UR22, -R5.reuse ;  /* 0x000000167f007c23 */ /* 0x102fe20008010805 */
[----:B--2---:R-:W-:Y:S05]  /*82c0*/  STL [R1+0x54], R12 ;  /* 0x0000540c01007387 */ /* 0x004fea0000100800 */
[----:B------:R1:W-:Y:S01]  /*82d0*/  MUFU.EX2 R69, R0 ;  /* 0x0000000000457308 */ /* 0x0003e20000000800 */
[----:B------:R2:W-:Y:S01]  /*82e0*/  STL [R1+0x124], R68 ;  /* 0x0001244401007387 */ /* 0x0005e20000100800 */
[----:B-1----:R-:W-:-:S06]  /*82f0*/  FFMA.FTZ R0, R124, UR22, -R5 ;  /* 0x000000167c007c23 */ /* 0x002fcc0008010805 */
[----:B------:R1:W3:Y:S01]  /*8300*/  MUFU.EX2 R238, R0 ;  /* 0x0000000000ee7308 */ /* 0x0002e20000000800 */
[----:B--2---:R-:W2:Y:S01]  /*8310*/  LDL.LU R68, [R1+0x70] ;  /* 0x0000700001447983 */ /* 0x004ea20000300800 */
[----:B-1----:R-:W-:-:S06]  /*8320*/  FFMA.FTZ R0, R121, UR22, -R5 ;  /* 0x0000001679007c23 */ /* 0x002fcc0008010805 */
[----:B------:R1:W-:Y:S02]  /*8330*/  MUFU.EX2 R240, R0 ;  /* 0x0000000000f07308 */ /* 0x0003e40000000800 */
[----:B-1----:R-:W-:Y:S02]  /*8340*/  FFMA.FTZ R0, R116, UR22, -R5 ;  /* 0x0000001674007c23 */ /* 0x002fe40008010805 */
[----:B------:R-:W4:Y:S04]  /*8350*/  LDL.LU R116, [R1+0x5c] ;  /* 0x00005c0001747983 */ /* 0x000f280000300800 */
[----:B------:R1:W-:Y:S01]  /*8360*/  MUFU.EX2 R236, R0 ;  /* 0x0000000000ec7308 */ /* 0x0003e20000000800 */
[----:B------:R-:W-:Y:S01]  /*8370*/  FSEL R4, R4, RZ, P1 ;  /* 0x000000ff04047208 */ /* 0x000fe20000800000 */
[----:B-1----:R-:W-:-:S05]  /*8380*/  IMAD.IADD R0, R248, 0x1, R250 ;  /* 0x00000001f8007824 */ /* 0x002fca00078e02fa */
[----:B------:R-:W-:Y:S01]  /*8390*/  LEA R216, R0, UR4, 0x1 ;  /* 0x0000000400d87c11 */ /* 0x000fe2000f8e08ff */
[----:B------:R-:W-:-:S04]  /*83a0*/  FFMA.FTZ R0, R130, UR22, -R4 ;  /* 0x0000001682007c23 */ /* 0x000fc80008010804 */
[----:B------:R1:W-:Y:S01]  /*83b0*/  MUFU.EX2 R124, R0 ;  /* 0x00000000007c7308 */ /* 0x0003e20000000800 */
[----:B------:R-:W-:Y:S02]  /*83c0*/  IMAD R217, R3, 0x2, R216 ;  /* 0x0000000203d97824 */ /* 0x000fe400078e02d8 */
[--C-:B------:R-:W-:Y:S01]  /*83d0*/  FFMA.FTZ R8, R133, UR22, -R4.reuse ;  /* 0x0000001685087c23 */ /* 0x100fe20008010804 */
[----:B------:R-:W-:Y:S04]  /*83e0*/  LDSM.16.MT88.4 R44, [R216+0x8000] ;  /* 0x00800000d82c783b */ /* 0x000fe80000004200 */
[----:B------:R-:W4:Y:S01]  /*83f0*/  LDSM.16.MT88.4 R36, [R217+0x8000] ;  /* 0x00800000d924783b */ /* 0x000f220000004200 */
[----:B------:R-:W-:Y:S01]  /*8400*/  MOV R122, R23 ;  /* 0x00000017007a7202 */ /* 0x000fe20000000f00 */
[----:B------:R-:W-:Y:S01]  /*8410*/  IMAD.MOV.U32 R126, RZ, RZ, R13 ;  /* 0x000000ffff7e7224 */ /* 0x000fe200078e000d */
[----:B------:R-:W-:Y:S01]  /*8420*/  MOV R121, R14 ;  /* 0x0000000e00797202 */ /* 0x000fe20000000f00 */
[----:B------:R-:W-:Y:S01]  /*8430*/  LDSM.16.MT88.4 R28, [R216+0x8800] ;  /* 0x00880000d81c783b */ /* 0x000fe20000004200 */
[----:B-1----:R-:W-:Y:S01]  /*8440*/  FFMA.FTZ R0, R138, UR22, -R4 ;  /* 0x000000168a007c23 */ /* 0x002fe20008010804 */
[C---:B------:R-:W-:Y:S01]  /*8450*/  IMAD R218, R2.reuse, 0x2, R217 ;  /* 0x0000000202da7824 */ /* 0x040fe200078e02d9 */
[----:B------:R-:W-:Y:S01]  /*8460*/  LEA R219, R2, R216, 0x1 ;  /* 0x000000d802db7211 */ /* 0x000fe200078e08ff */
[----:B------:R-:W1:Y:S01]  /*8470*/  MUFU.EX2 R125, R8 ;  /* 0x00000008007d7308 */ /* 0x000e620000000800 */
[----:B------:R-:W-:Y:S04]  /*8480*/  LDSM.16.MT88.4 R20, [R217+0x8800] ;  /* 0x00880000d914783b */ /* 0x000fe80000004200 */
[----:B------:R-:W1:Y:S03]  /*8490*/  LDSM.16.MT88.4 R32, [R218+0x8000] ;  /* 0x00800000da20783b */ /* 0x000e660000004200 */
[----:B------:R3:W-:Y:S01]  /*84a0*/  MUFU.EX2 R70, R0 ;  /* 0x0000000000467308 */ /* 0x0007e20000000800 */
[----:B------:R-:W1:Y:S01]  /*84b0*/  LDSM.16.MT88.4 R40, [R219+0x8000] ;  /* 0x00800000db28783b */ /* 0x000e620000004200 */
[----:B---3--:R-:W-:-:S03]  /*84c0*/  F2FP.BF16.F32.PACK_AB R14, R238, R69 ;  /* 0x00000045ee0e723e */ /* 0x008fc600000010ff */
[----:B------:R-:W3:Y:S04]  /*84d0*/  LDSM.16.MT88.4 R16, [R218+0x8800] ;  /* 0x00880000da10783b */ /* 0x000ee80000004200 */
[----:B------:R-:W3:Y:S01]  /*84e0*/  LDSM.16.MT88.4 R24, [R219+0x8800] ;  /* 0x00880000db18783b */ /* 0x000ee20000004200 */
[----:B------:R-:W-:-:S04]  /*84f0*/  FFMA.FTZ R0, R136, UR22, -R4 ;  /* 0x0000001688007c23 */ /* 0x000fc80008010804 */
[----:B------:R1:W3:Y:S02]  /*8500*/  MUFU.EX2 R71, R0 ;  /* 0x0000000000477308 */ /* 0x0002e40000000800 */
        /* <DEDUP_REMOVED lines=42> */
[----:B----4-:R-:W-:Y:S02]  /*87b0*/  F2FP.BF16.F32.PACK_AB R12, R12, R116 ;  /* 0x000000740c0c723e */ /* 0x010fe400000010ff */
[----:B------:R-:W-:Y:S01]  /*87c0*/  F2FP.BF16.F32.PACK_AB R13, R124, R125 ;  /* 0x0000007d7c0d723e */ /* 0x000fe200000010ff */
[----:B-1----:R-:W-:-:S04]  /*87d0*/  FFMA.FTZ R0, R155, UR22, -R5 ;  /* 0x000000169b007c23 */ /* 0x002fc80008010805 */
[----:B------:R1:W-:Y:S01]  /*87e0*/  MUFU.EX2 R148, R0 ;  /* 0x0000000000947308 */ /* 0x0003e20000000800 */
[----:B---3--:R-:W-:Y:S01]  /*87f0*/  F2FP.BF16.F32.PACK_AB R15, R71, R70 ;  /* 0x00000046470f723e */ /* 0x008fe200000010ff */
[----:B-1----:R-:W-:-:S06]  /*8800*/  FFMA.FTZ R0, R152, UR22, -R5 ;  /* 0x0000001698007c23 */ /* 0x002fcc0008010805 */
[----:B------:R1:W-:Y:S01]  /*8810*/  MUFU.EX2 R161, R0 ;  /* 0x0000000000a17308 */ /* 0x0003e20000000800 */
[----:B------:R-:W-:Y:S01]  /*8820*/  HMMA.16816.F32.BF16 R48, R12, R36, RZ ;  /* 0x000000240c30723c */ /* 0x000fe200000418ff */
[----:B-1----:R-:W-:-:S06]  /*8830*/  FFMA.FTZ R0, R147, UR22, -R5 ;  /* 0x0000001693007c23 */ /* 0x002fcc0008010805 */
[----:B------:R1:W-:Y:S02]  /*8840*/  MUFU.EX2 R222, R0 ;  /* 0x0000000000de7308 */ /* 0x0003e40000000800 */
[----:B-1----:R-:W-:-:S06]  /*8850*/  FFMA.FTZ R0, R162, UR22, -R4 ;  /* 0x00000016a2007c23 */ /* 0x002fcc0008010804 */
[----:B------:R1:W-:Y:S01]  /*8860*/  MUFU.EX2 R138, R0 ;  /* 0x00000000008a7308 */ /* 0x0003e20000000800 */
[----:B------:R-:W-:Y:S01]  /*8870*/  IMAD.MOV.U32 R129, RZ, RZ, R11 ;  /* 0x000000ffff817224 */ /* 0x000fe200078e000b */
[----:B------:R-:W-:Y:S01]  /*8880*/  MOV R133, R10 ;  /* 0x0000000a00857202 */ /* 0x000fe20000000f00 */
[----:B-1----:R-:W-:-:S05]  /*8890*/  FFMA.FTZ R0, R158, UR22, -R4 ;  /* 0x000000169e007c23 */ /* 0x002fca0008010804 */
[----:B------:R1:W-:Y:S01]  /*88a0*/  MUFU.EX2 R141, R0 ;  /* 0x00000000008d7308 */ /* 0x0003e20000000800 */
[----:B------:R-:W-:Y:S01]  /*88b0*/  IMAD.MOV.U32 R131, RZ, RZ, R9 ;  /* 0x000000ffff837224 */ /* 0x000fe200078e0009 */
[----:B------:R-:W-:Y:S01]  /*88c0*/  MOV R109, R62 ;  /* 0x0000003e006d7202 */ /* 0x000fe20000000f00 */
[----:B------:R-:W-:Y:S01]  /*88d0*/  IMAD.MOV.U32 R127, RZ, RZ, R63 ;  /* 0x000000ffff7f7224 */ /* 0x000fe200078e003f */
[----:B------:R-:W-:Y:S01]  /*88e0*/  HMMA.16816.F32.BF16 R80, R12, R32, RZ ;  /* 0x000000200c50723c */ /* 0x000fe200000418ff */
[----:B------:R-:W-:Y:S02]  /*88f0*/  IMAD.MOV.U32 R111, RZ, RZ, R61 ;  /* 0x000000ffff6f7224 */ /* 0x000fe400078e003d */
[----:B-1----:R-:W-:-:S04]  /*8900*/  FFMA.FTZ R0, R153, UR22, -R4 ;  /* 0x0000001699007c23 */ /* 0x002fc80008010804 */
[----:B------:R1:W-:Y:S01]  /*8910*/  MUFU.EX2 R225, R0 ;  /* 0x0000000000e17308 */ /* 0x0003e20000000800 */
[----:B------:R-:W-:Y:S01]  /*8920*/  IMAD.MOV.U32 R118, RZ, RZ, R60 ;  /* 0x000000ffff767224 */ /* 0x000fe200078e003c */
[C---:B------:R-:W-:Y:S01]  /*8930*/  HMMA.16816.F32.BF16 R56, R12.reuse, R44, RZ ;  /* 0x0000002c0c38723c */ /* 0x040fe200000418ff */
[----:B------:R-:W-:Y:S02]  /*8940*/  F2FP.BF16.F32.PACK_AB R8, R236, R240 ;  /* 0x000000f0ec08723e */ /* 0x000fe400000010ff */
[----:B--2---:R-:W-:Y:S02]  /*8950*/  F2FP.BF16.F32.PACK_AB R9, R241, R235 ;  /* 0x000000ebf109723e */ /* 0x004fe400000010ff */
[----:B------:R-:W-:Y:S01]  /*8960*/  F2FP.BF16.F32.PACK_AB R10, R130, R250 ;  /* 0x000000fa820a723e */ /* 0x000fe200000010ff */
[----:B------:R-:W-:Y:S01]  /*8970*/  HMMA.16816.F32.BF16 R52, R12, R40, RZ ;  /* 0x000000280c34723c */ /* 0x000fe200000418ff */
[----:B------:R-:W-:Y:S01]  /*8980*/  F2FP.BF16.F32.PACK_AB R11, R242, R132 ;  /* 0x00000084f20b723e */ /* 0x000fe200000010ff */
[----:B-1----:R-:W-:-:S04]  /*8990*/  FFMA.FTZ R0, R150, UR22, -R4 ;  /* 0x0000001696007c23 */ /* 0x002fc80008010804 */
[C---:B------:R-:W-:Y:S01]  /*89a0*/  HMMA.16816.F32.BF16 R76, R12.reuse, R46, RZ ;  /* 0x0000002e0c4c723c */ /* 0x040fe200000418ff */
[----:B------:R1:W-:Y:S05]  /*89b0*/  MUFU.EX2 R221, R0 ;  /* 0x0000000000dd7308 */ /* 0x0003ea0000000800 */
[C---:B------:R-:W-:Y:S06]  /*89c0*/  HMMA.16816.F32.BF16 R72, R12.reuse, R42, RZ ;  /* 0x0000002a0c48723c */ /* 0x040fec00000418ff */
[C---:B------:R-:W-:Y:S06]  /*89d0*/  HMMA.16816.F32.BF16 R64, R12.reuse, R38, RZ ;  /* 0x000000260c40723c */ /* 0x040fec00000418ff */
[----:B------:R-:W-:Y:S01]  /*89e0*/  HMMA.16816.F32.BF16 R60, R12, R34, RZ ;  /* 0x000000220c3c723c */ /* 0x000fe200000418ff */
[----:B-1----:R-:W-:-:S04]  /*89f0*/  FFMA.FTZ R0, R183, UR22, -R7 ;  /* 0x00000016b7007c23 */ /* 0x002fc80008010807 */
[----:B------:R1:W-:Y:S02]  /*8a00*/  MUFU.EX2 R220, R0 ;  /* 0x0000000000dc7308 */ /* 0x0003e40000000800 */
[----:B------:R-:W-:Y:S02]  /*8a10*/  F2FP.BF16.F32.PACK_AB R12, R129, R121 ;  /* 0x00000079810c723e */ /* 0x000fe400000010ff */
[----:B------:R-:W-:Y:S02]  /*8a20*/  F2FP.BF16.F32.PACK_AB R14, R234, R68 ;  /* 0x00000044ea0e723e */ /* 0x000fe400000010ff */
[----:B------:R-:W-:Y:S02]  /*8a30*/  F2FP.BF16.F32.PACK_AB R13, R133, R126 ;  /* 0x0000007e850d723e */ /* 0x000fe400000010ff */
[----:B------:R-:W-:Y:S01]  /*8a40*/  F2FP.BF16.F32.PACK_AB R15, R144, R120 ;  /* 0x00000078900f723e */ /* 0x000fe200000010ff */
[----:B------:R-:W-:Y:S01]  /*8a50*/  HMMA.16816.F32.BF16 R92, R8, R20, R48 ;  /* 0x00000014085c723c */ /* 0x000fe20000041830 */
[----:B-1----:R-:W-:-:S05]  /*8a60*/  FFMA.FTZ R0, R174, UR22, -R7 ;  /* 0x00000016ae007c23 */ /* 0x002fca0008010807 */
[----:B------:R-:W-:Y:S01]  /*8a70*/  HMMA.16816.F32.BF16 R48, R12, R44, RZ ;  /* 0x0000002c0c30723c */ /* 0x000fe200000418ff */
[----:B------:R1:W-:Y:S02]  /*8a80*/  MUFU.EX2 R160, R0 ;  /* 0x0000000000a07308 */ /* 0x0003e40000000800 */
[----:B-1----:R-:W-:-:S06]  /*8a90*/  FFMA.FTZ R0, R166, UR22, -R7 ;  /* 0x00000016a6007c23 */ /* 0x002fcc0008010807 */
[----:B------:R1:W-:Y:S01]  /*8aa0*/  MUFU.EX2 R2, R0 ;  /* 0x0000000000027308 */ /* 0x0003e20000000800 */
[----:B------:R-:W-:Y:S01]  /*8ab0*/  HMMA.16816.F32.BF16 R112, R8, R16, R80 ;  /* 0x000000100870723c */ /* 0x000fe20000041850 */
[----:B-1----:R-:W-:-:S06]  /*8ac0*/  FFMA.FTZ R0, R139, UR22, -R7 ;  /* 0x000000168b007c23 */ /* 0x002fcc0008010807 */
[----:B------:R1:W-:Y:S01]  /*8ad0*/  MUFU.EX2 R158, R0 ;  /* 0x00000000009e7308 */ /* 0x0003e20000000800 */
[C---:B------:R-:W-:Y:S06]  /*8ae0*/  HMMA.16816.F32.BF16 R88, R8.reuse, R28, R56 ;  /* 0x0000001c0858723c */ /* 0x040fec0000041838 */
[----:B------:R-:W-:Y:S01]  /*8af0*/  HMMA.16816.F32.BF16 R96, R8, R24, R52 ;  /* 0x000000180860723c */ /* 0x000fe20000041834 */
[----:B-1----:R-:W-:-:S05]  /*8b00*/  FFMA.FTZ R0, R180, UR22, -R6 ;  /* 0x00000016b4007c23 */ /* 0x002fca0008010806 */
[C---:B------:R-:W-:Y:S01]  /*8b10*/  HMMA.16816.F32.BF16 R80, R8.reuse, R30, R76 ;  /* 0x0000001e0850723c */ /* 0x040fe2000004184c */
[----:B------:R1:W-:Y:S05]  /*8b20*/  MUFU.EX2 R135, R0 ;  /* 0x0000000000877308 */ /* 0x0003ea0000000800 */
[C---:B------:R-:W-:Y:S06]  /*8b30*/  HMMA.16816.F32.BF16 R84, R8.reuse, R26, R72 ;  /* 0x0000001a0854723c */ /* 0x040fec0000041848 */
[C---:B------:R-:W-:Y:S06]  /*8b40*/  HMMA.16816.F32.BF16 R100, R8.reuse, R22, R64 ;  /* 0x000000160864723c */ /* 0x040fec0000041840 */
[----:B------:R-:W-:Y:S01]  /*8b50*/  HMMA.16816.F32.BF16 R104, R8, R18, R60 ;  /* 0x000000120868723c */ /* 0x000fe2000004183c */
[----:B-1----:R-:W-:-:S06]  /*8b60*/  FFMA.FTZ R0, R175, UR22, -R6 ;  /* 0x00000016af007c23 */ /* 0x002fcc0008010806 */
[----:B------:R-:W-:Y:S02]  /*8b70*/  F2FP.BF16.F32.PACK_AB R8, R239, R237 ;  /* 0x000000edef08723e */ /* 0x000fe400000010ff */
[----:B------:R-:W-:Y:S02]  /*8b80*/  F2FP.BF16.F32.PACK_AB R9, R145, R143 ;  /* 0x0000008f9109723e */ /* 0x000fe400000010ff */
[----:B------:R-:W-:Y:S02]  /*8b90*/  F2FP.BF16.F32.PACK_AB R10, R131, R226 ;  /* 0x000000e2830a723e */ /* 0x000fe400000010ff */
[----:B------:R-:W-:Y:S01]  /*8ba0*/  F2FP.BF16.F32.PACK_AB R11, R134, R146 ;  /* 0x00000092860b723e */ /* 0x000fe200000010ff */
[----:B------:R1:W-:Y:S01]  /*8bb0*/  MUFU.EX2 R162, R0 ;  /* 0x0000000000a27308 */ /* 0x0003e20000000800 */
[----:B------:R-:W-:Y:S06]  /*8bc0*/  HMMA.16816.F32.BF16 R56, R12, R46, RZ ;  /* 0x0000002e0c38723c */ /* 0x000fec00000418ff */
[----:B------:R-:W-:Y:S01]  /*8bd0*/  HMMA.16816.F32.BF16 R64, R8, R28, R48 ;  /* 0x0000001c0840723c */ /* 0x000fe20000041830 */
[----:B-1----:R-:W-:-:S05]  /*8be0*/  FFMA.FTZ R0, R165, UR22, -R6 ;  /* 0x00000016a5007c23 */ /* 0x002fca0008010806 */
[C---:B------:R-:W-:Y:S01]  /*8bf0*/  HMMA.16816.F32.BF16 R52, R12.reuse, R40, RZ ;  /* 0x000000280c34723c */ /* 0x040fe200000418ff */
[----:B------:R1:W2:Y:S05]  /*8c00*/  MUFU.EX2 R123, R0 ;  /* 0x00000000007b7308 */ /* 0x0002aa0000000800 */
[C---:B------:R-:W-:Y:S06]  /*8c10*/  HMMA.16816.F32.BF16 R48, R12.reuse, R42, RZ ;  /* 0x0000002a0c30723c */ /* 0x040fec00000418ff */
[C---:B------:R-:W-:Y:S06]  /*8c20*/  HMMA.16816.F32.BF16 R44, R12.reuse, R36, RZ ;  /* 0x000000240c2c723c */ /* 0x040fec00000418ff */
[----:B------:R-:W-:Y:S01]  /*8c30*/  HMMA.16816.F32.BF16 R40, R12, R38, RZ ;  /* 0x000000260c28723c */ /* 0x000fe200000418ff */
[----:B-1----:R-:W-:-:S05]  /*8c40*/  FFMA.FTZ R0, R140, UR22, -R6 ;  /* 0x000000168c007c23 */ /* 0x002fca0008010806 */
[C---:B------:R-:W-:Y:S01]  /*8c50*/  HMMA.16816.F32.BF16 R36, R12.reuse, R32, RZ ;  /* 0x000000200c24723c */ /* 0x040fe200000418ff */
[----:B------:R1:W-:Y:S05]  /*8c60*/  MUFU.EX2 R149, R0 ;  /* 0x0000000000957308 */ /* 0x0003ea0000000800 */
[----:B------:R-:W-:Y:S01]  /*8c70*/  HMMA.16816.F32.BF16 R12, R12, R34, RZ ;  /* 0x000000220c0c723c */ /* 0x000fe200000418ff */
[----:B--2---:R-:W-:Y:S02]  /*8c80*/  IMAD.MOV.U32 R140, RZ, RZ, R123 ;  /* 0x000000ffff8c7224 */ /* 0x004fe400078e007b */
[----:B-1----:R-:W-:-:S04]  /*8c90*/  FFMA.FTZ R0, R182, UR22, -R5 ;  /* 0x00000016b6007c23 */ /* 0x002fc80008010805 */
[----:B------:R1:W-:Y:S01]  /*8ca0*/  MUFU.EX2 R154, R0 ;  /* 0x00000000009a7308 */ /* 0x0003e20000000800 */
[----:B------:R-:W-:Y:S01]  /*8cb0*/  HMMA.16816.F32.BF16 R72, R8, R24, R52 ;  /* 0x000000180848723c */ /* 0x000fe20000041834 */
[----:B-1----:R-:W-:-:S06]  /*8cc0*/  FFMA.FTZ R0, R171, UR22, -R5 ;  /* 0x00000016ab007c23 */ /* 0x002fcc0008010805 */
[----:B------:R1:W2:Y:S01]  /*8cd0*/  MUFU.EX2 R123, R0 ;  /* 0x00000000007b7308 */ /* 0x0002a20000000800 */
[C---:B------:R-:W-:Y:S01]  /*8ce0*/  HMMA.16816.F32.BF16 R56, R8.reuse, R30, R56 ;  /* 0x0000001e0838723c */ /* 0x040fe20000041838 */
[----:B------:R-:W3:Y:S05]  /*8cf0*/  LDSM.16.MT88.4 R28, [R216+0x9000] ;  /* 0x00900000d81c783b */ /* 0x000eea0000004200 */
[----:B------:R-:W-:Y:S01]  /*8d00*/  HMMA.16816.F32.BF16 R48, R8, R26, R48 ;  /* 0x0000001a0830723c */ /* 0x000fe20000041830 */
[----:B------:R-:W4:Y:S01]  /*8d10*/  LDSM.16.MT88.4 R24, [R219+0x9000] ;  /* 0x00900000db18783b */ /* 0x000f220000004200 */
[----:B-1----:R-:W-:-:S04]  /*8d20*/  FFMA.FTZ R0, R164, UR22, -R5 ;  /* 0x00000016a4007c23 */ /* 0x002fc80008010805 */
[----:B------:R1:W-:Y:S01]  /*8d30*/  MUFU.EX2 R139, R0 ;  /* 0x00000000008b7308 */ /* 0x0003e20000000800 */
        /* <DEDUP_REMOVED lines=8> */
[----:B------:R-:W-:Y:S01]  /*8dc0*/  MOV R248, R127 ;  /* 0x0000007f00f87202 */ /* 0x000fe20000000f00 */
[----:B-1----:R-:W-:-:S04]  /*8dd0*/  FFMA.FTZ R0, R185, UR22, -R4 ;  /* 0x00000016b9007c23 */ /* 0x002fc80008010804 */
[----:B------:R1:W-:Y:S02]  /*8de0*/  MUFU.EX2 R155, R0 ;  /* 0x00000000009b7308 */ /* 0x0003e40000000800 */
[----:B-1----:R-:W-:-:S06]  /*8df0*/  FFMA.FTZ R0, R177, UR22, -R4 ;  /* 0x00000016b1007c23 */ /* 0x002fcc0008010804 */
[----:B------:R1:W2:Y:S02]  /*8e00*/  MUFU.EX2 R127, R0 ;  /* 0x00000000007f7308 */ /* 0x0002a40000000800 */
[----:B-1----:R-:W-:-:S06]  /*8e10*/  FFMA.FTZ R0, R167, UR22, -R4 ;  /* 0x00000016a7007c23 */ /* 0x002fcc0008010804 */
[----:B------:R1:W-:Y:S01]  /*8e20*/  MUFU.EX2 R150, R0 ;  /* 0x0000000000967308 */ /* 0x0003e20000000800 */
[----:B------:R-:W-:Y:S01]  /*8e30*/  IMAD.MOV.U32 R177, RZ, RZ, R2 ;  /* 0x000000ffffb17224 */ /* 0x000fe200078e0002 */
[----:B------:R-:W-:Y:S01]  /*8e40*/  F2FP.BF16.F32.PACK_AB R12, R128, R137 ;  /* 0x00000089800c723e */ /* 0x000fe200000010ff */
[----:B-1----:R-:W-:-:S05]  /*8e50*/  FFMA.FTZ R0, R108, UR22, -R4 ;  /* 0x000000166c007c23 */ /* 0x002fca0008010804 */
[----:B------:R1:W2:Y:S01]  /*8e60*/  MUFU.EX2 R159, R0 ;  /* 0x00000000009f7308 */ /* 0x0002a20000000800 */
[----:B------:R-:W-:Y:S02]  /*8e70*/  F2FP.BF16.F32.PACK_AB R13, R156, R136 ;  /* 0x000000889c0d723e */ /* 0x000fe400000010ff */
[----:B------:R-:W-:Y:S02]  /*8e80*/  F2FP.BF16.F32.PACK_AB R14, R224, R3 ;  /* 0x00000003e00e723e */ /* 0x000fe400000010ff */
[----:B------:R-:W-:Y:S02]  /*8e90*/  F2FP.BF16.F32.PACK_AB R15, R223, R151 ;  /* 0x00000097df0f723e */ /* 0x000fe400000010ff */
[----:B------:R-:W-:Y:S01]  /*8ea0*/  F2FP.BF16.F32.PACK_AB R8, R148, R142 ;  /* 0x0000008e9408723e */ /* 0x000fe200000010ff */
[----:B-1----:R-:W-:-:S04]  /*8eb0*/  FFMA.FTZ R0, R209, UR22, -R7 ;  /* 0x00000016d1007c23 */ /* 0x002fc80008010807 */
[----:B------:R1:W-:Y:S01]  /*8ec0*/  MUFU.EX2 R153, R0 ;  /* 0x0000000000997308 */ /* 0x0003e20000000800 */
[----:B------:R-:W-:Y:S02]  /*8ed0*/  F2FP.BF16.F32.PACK_AB R9, R141, R138 ;  /* 0x0000008a8d09723e */ /* 0x000fe400000010ff */
[----:B------:R-:W-:Y:S02]  /*8ee0*/  F2FP.BF16.F32.PACK_AB R10, R222, R161 ;  /* 0x000000a1de0a723e */ /* 0x000fe400000010ff */
[----:B------:R-:W-:Y:S01]  /*8ef0*/  F2FP.BF16.F32.PACK_AB R11, R221, R225 ;  /* 0x000000e1dd0b723e */ /* 0x000fe200000010ff */
[----:B-1----:R-:W-:-:S04]  /*8f00*/  FFMA.FTZ R0, R196, UR22, -R7 ;  /* 0x00000016c4007c23 */ /* 0x002fc80008010807 */
[----:B------:R1:W2:Y:S01]  /*8f10*/  MUFU.EX2 R2, R0 ;  /* 0x0000000000027308 */ /* 0x0002a20000000800 */
[-C--:B---3--:R-:W-:Y:S06]  /*8f20*/  HMMA.16816.F32.BF16 R44, R12, R28.reuse, R64 ;  /* 0x0000001c0c2c723c */ /* 0x088fec0000041840 */
[----:B------:R-:W-:Y:S01]  /*8f30*/  HMMA.16816.F32.BF16 R52, R8, R28, R88 ;  /* 0x0000001c0834723c */ /* 0x000fe20000041858 */
[----:B-1----:R-:W-:-:S05]  /*8f40*/  FFMA.FTZ R0, R189, UR22, -R7 ;  /* 0x00000016bd007c23 */ /* 0x002fca0008010807 */
[C---:B----4-:R-:W-:Y:S01]  /*8f50*/  HMMA.16816.F32.BF16 R76, R8.reuse, R24, R96 ;  /* 0x00000018084c723c */ /* 0x050fe20000041860 */
[----:B------:R1:W3:Y:S05]  /*8f60*/  MUFU.EX2 R110, R0 ;  /* 0x00000000006e7308 */ /* 0x0002ea0000000800 */
[-C--:B------:R-:W-:Y:S06]  /*8f70*/  HMMA.16816.F32.BF16 R64, R8, R30.reuse, R80 ;  /* 0x0000001e0840723c */ /* 0x080fec0000041850 */
[----:B------:R-:W-:Y:S01]  /*8f80*/  HMMA.16816.F32.BF16 R96, R12, R30, R56 ;  /* 0x0000001e0c60723c */ /* 0x000fe20000041838 */
[----:B------:R-:W4:Y:S01]  /*8f90*/  LDSM.16.MT88.4 R28, [R216+0x9800] ;  /* 0x00980000d81c783b */ /* 0x000f220000004200 */
[----:B-1----:R-:W-:-:S04]  /*8fa0*/  FFMA.FTZ R0, R179, UR22, -R7 ;  /* 0x00000016b3007c23 */ /* 0x002fc80008010807 */
[----:B------:R-:W-:Y:S01]  /*8fb0*/  HMMA.16816.F32.BF16 R88, R12, R24, R72 ;  /* 0x000000180c58723c */ /* 0x000fe20000041848 */
[----:B------:R1:W-:Y:S05]  /*8fc0*/  MUFU.EX2 R183, R0 ;  /* 0x0000000000b77308 */ /* 0x0003ea0000000800 */
[C---:B--2---:R-:W-:Y:S06]  /*8fd0*/  HMMA.16816.F32.BF16 R92, R8.reuse, R20, R92 ;  /* 0x00000014085c723c */ /* 0x044fec000004185c */
[----:B------:R-:W-:Y:S06]  /*8fe0*/  HMMA.16816.F32.BF16 R100, R8, R22, R100 ;  /* 0x000000160864723c */ /* 0x000fec0000041864 */
[----:B------:R-:W-:Y:S01]  /*8ff0*/  HMMA.16816.F32.BF16 R72, R12, R20, R60 ;  /* 0x000000140c48723c */ /* 0x000fe2000004183c */
[----:B-1----:R-:W-:-:S05]  /*9000*/  FFMA.FTZ R0, R208, UR22, -R6 ;  /* 0x00000016d0007c23 */ /* 0x002fca0008010806 */
[----:B------:R-:W-:Y:S01]  /*9010*/  HMMA.16816.F32.BF16 R40, R12, R22, R40 ;  /* 0x000000160c28723c */ /* 0x000fe20000041828 */
[----:B------:R-:W1:Y:S01]  /*9020*/  LDSM.16.MT88.4 R20, [R217+0x9800] ;  /* 0x00980000d914783b */ /* 0x000e620000004200 */
[----:B------:R2:W-:Y:S04]  /*9030*/  MUFU.EX2 R152, R0 ;  /* 0x0000000000987308 */ /* 0x0005e80000000800 */
[C---:B------:R-:W-:Y:S06]  /*9040*/  HMMA.16816.F32.BF16 R112, R8.reuse, R16, R112 ;  /* 0x000000100870723c */ /* 0x040fec0000041870 */
[----:B------:R-:W-:Y:S06]  /*9050*/  HMMA.16816.F32.BF16 R104, R8, R18, R104 ;  /* 0x000000120868723c */ /* 0x000fec0000041868 */
[----:B------:R-:W-:Y:S01]  /*9060*/  HMMA.16816.F32.BF16 R36, R12, R16, R36 ;  /* 0x000000100c24723c */ /* 0x000fe20000041824 */
[----:B--2---:R-:W-:-:S05]  /*9070*/  FFMA.FTZ R0, R191, UR22, -R6 ;  /* 0x00000016bf007c23 */ /* 0x004fca0008010806 */
[----:B------:R-:W-:Y:S01]  /*9080*/  HMMA.16816.F32.BF16 R32, R12, R18, R32 ;  /* 0x000000120c20723c */ /* 0x000fe20000041820 */
[----:B------:R-:W2:Y:S01]  /*9090*/  LDSM.16.MT88.4 R16, [R218+0x9800] ;  /* 0x00980000da10783b */ /* 0x000ea20000004200 */
[----:B------:R3:W2:Y:S04]  /*90a0*/  MUFU.EX2 R191, R0 ;  /* 0x0000000000bf7308 */ /* 0x0006a80000000800 */
[-C--:B------:R-:W-:Y:S06]  /*90b0*/  HMMA.16816.F32.BF16 R84, R8, R26.reuse, R84 ;  /* 0x0000001a0854723c */ /* 0x080fec0000041854 */
[----:B------:R-:W-:Y:S01]  /*90c0*/  HMMA.16816.F32.BF16 R80, R12, R26, R48 ;  /* 0x0000001a0c50723c */ /* 0x000fe20000041830 */
[----:B------:R-:W2:Y:S01]  /*90d0*/  LDSM.16.MT88.4 R24, [R219+0x9800] ;  /* 0x00980000db18783b */ /* 0x000ea20000004200 */
[----:B---3--:R-:W-:-:S04]  /*90e0*/  FFMA.FTZ R0, R190, UR22, -R6 ;  /* 0x00000016be007c23 */ /* 0x008fc80008010806 */
[----:B------:R3:W-:Y:S02]  /*90f0*/  MUFU.EX2 R196, R0 ;  /* 0x0000000000c47308 */ /* 0x0007e40000000800 */
[----:B---3--:R-:W-:-:S06]  /*9100*/  FFMA.FTZ R0, R170, UR22, -R6 ;  /* 0x00000016aa007c23 */ /* 0x008fcc0008010806 */
[----:B------:R3:W2:Y:S01]  /*9110*/  MUFU.EX2 R180, R0 ;  /* 0x0000000000b47308 */ /* 0x0006a20000000800 */
[----:B------:R-:W-:Y:S02]  /*9120*/  F2FP.BF16.F32.PACK_AB R8, R123, R154 ;  /* 0x0000009a7b08723e */ /* 0x000fe400000010ff */
[----:B------:R-:W-:Y:S02]  /*9130*/  F2FP.BF16.F32.PACK_AB R9, R127, R155 ;  /* 0x0000009b7f09723e */ /* 0x000fe400000010ff */
[----:B------:R-:W-:Y:S01]  /*9140*/  F2FP.BF16.F32.PACK_AB R10, R157, R139 ;  /* 0x0000008b9d0a723e */ /* 0x000fe200000010ff */
[----:B---3--:R-:W-:-:S04]  /*9150*/  FFMA.FTZ R0, R198, UR22, -R5 ;  /* 0x00000016c6007c23 */ /* 0x008fc80008010805 */
[----:B------:R3:W-:Y:S01]  /*9160*/  MUFU.EX2 R147, R0 ;  /* 0x0000000000937308 */ /* 0x0007e20000000800 */
[----:B------:R-:W-:Y:S02]  /*9170*/  F2FP.BF16.F32.PACK_AB R11, R159, R150 ;  /* 0x000000969f0b723e */ /* 0x000fe400000010ff */
[----:B------:R-:W-:Y:S02]  /*9180*/  F2FP.BF16.F32.PACK_AB R12, R160, R220 ;  /* 0x000000dca00c723e */ /* 0x000fe400000010ff */
[----:B------:R-:W-:Y:S02]  /*9190*/  F2FP.BF16.F32.PACK_AB R13, R162, R135 ;  /* 0x00000087a20d723e */ /* 0x000fe400000010ff */
[----:B------:R-:W-:Y:S01]  /*91a0*/  F2FP.BF16.F32.PACK_AB R14, R158, R177 ;  /* 0x000000b19e0e723e */ /* 0x000fe200000010ff */
[----:B---3--:R-:W-:-:S04]  /*91b0*/  FFMA.FTZ R0, R192, UR22, -R5 ;  /* 0x00000016c0007c23 */ /* 0x008fc80008010805 */
[----:B------:R3:W2:Y:S01]  /*91c0*/  MUFU.EX2 R179, R0 ;  /* 0x0000000000b37308 */ /* 0x0006a20000000800 */
[----:B------:R-:W-:Y:S01]  /*91d0*/  F2FP.BF16.F32.PACK_AB R15, R149, R140 ;  /* 0x0000008c950f723e */ /* 0x000fe200000010ff */
[----:B----4-:R-:W-:Y:S01]  /*91e0*/  HMMA.16816.F32.BF16 R48, R8, R28, R52 ;  /* 0x0000001c0830723c */ /* 0x010fe20000041834 */
[----:B------:R-:W-:Y:S02]  /*91f0*/  IMAD.MOV.U32 R170, RZ, RZ, R2 ;  /* 0x000000ffffaa7224 */ /* 0x000fe400078e0002 */
[----:B---3--:R-:W-:-:S04]  /*9200*/  FFMA.FTZ R0, R184, UR22, -R5 ;  /* 0x00000016b8007c23 */ /* 0x008fc80008010805 */
[----:B------:R3:W-:Y:S01]  /*9210*/  MUFU.EX2 R198, R0 ;  /* 0x0000000000c67308 */ /* 0x0007e20000000800 */
[----:B-1----:R-:W-:Y:S06]  /*9220*/  HMMA.16816.F32.BF16 R52, R8, R20, R92 ;  /* 0x000000140834723c */ /* 0x002fec000004185c */
[----:B------:R-:W-:Y:S01]  /*9230*/  HMMA.16816.F32.BF16 R44, R12, R28, R44 ;  /* 0x0000001c0c2c723c */ /* 0x000fe2000004182c */
[----:B---3--:R-:W-:-:S05]  /*9240*/  FFMA.FTZ R0, R173, UR22, -R5 ;  /* 0x00000016ad007c23 */ /* 0x008fca0008010805 */
[-C--:B------:R-:W-:Y:S01]  /*9250*/  HMMA.16816.F32.BF16 R64, R8, R30.reuse, R64 ;  /* 0x0000001e0840723c */ /* 0x080fe20000041840 */
[----:B------:R1:W-:Y:S05]  /*9260*/  MUFU.EX2 R175, R0 ;  /* 0x0000000000af7308 */ /* 0x0003ea0000000800 */
[----:B------:R-:W-:Y:S01]  /*9270*/  HMMA.16816.F32.BF16 R92, R12, R30, R96 ;  /* 0x0000001e0c5c723c */ /* 0x000fe20000041860 */
[----:B------:R-:W3:Y:S05]  /*9280*/  LDSM.16.MT88.4 R28, [R216+0xa000] ;  /* 0x00a00000d81c783b */ /* 0x000eea0000004200 */
[C---:B--2---:R-:W-:Y:S06]  /*9290*/  HMMA.16816.F32.BF16 R112, R8.reuse, R16, R112 ;  /* 0x000000100870723c */ /* 0x044fec0000041870 */
[----:B------:R-:W-:Y:S01]  /*92a0*/  HMMA.16816.F32.BF16 R104, R8, R18, R104 ;  /* 0x000000120868723c */ /* 0x000fe20000041868 */
[----:B-1----:R-:W-:-:S05]  /*92b0*/  FFMA.FTZ R0, R204, UR22, -R4 ;  /* 0x00000016cc007c23 */ /* 0x002fca0008010804 */
[C---:B------:R-:W-:Y:S01]  /*92c0*/  HMMA.16816.F32.BF16 R36, R12.reuse, R16, R36 ;  /* 0x000000100c24723c */ /* 0x040fe20000041824 */
[----:B------:R1:W-:Y:S05]  /*92d0*/  MUFU.EX2 R2, R0 ;  /* 0x0000000000027308 */ /* 0x0003ea0000000800 */
[----:B------:R-:W-:Y:S01]  /*92e0*/  HMMA.16816.F32.BF16 R32, R12, R18, R32 ;  /* 0x000000120c20723c */ /* 0x000fe20000041820 */
[----:B------:R-:W2:Y:S05]  /*92f0*/  LDSM.16.MT88.4 R16, [R218+0xa000] ;  /* 0x00a00000da10783b */ /* 0x000eaa0000004200 */
[----:B------:R-:W-:Y:S01]  /*9300*/  HMMA.16816.F32.BF16 R60, R8, R24, R76 ;  /* 0x00000018083c723c */ /* 0x000fe2000004184c */
[----:B-1----:R-:W-:-:S05]  /*9310*/  FFMA.FTZ R0, R195, UR22, -R4 ;  /* 0x00000016c3007c23 */ /* 0x002fca0008010804 */
[----:B------:R-:W-:Y:S01]  /*9320*/  HMMA.16816.F32.BF16 R56, R8, R26, R84 ;  /* 0x0000001a0838723c */ /* 0x000fe20000041854 */
[----:B------:R1:W4:Y:S05]  /*9330*/  MUFU.EX2 R189, R0 ;  /* 0x0000000000bd7308 */ /* 0x00032a0000000800 */
[C---:B------:R-:W-:Y:S06]  /*9340*/  HMMA.16816.F32.BF16 R88, R12.reuse, R24, R88 ;  /* 0x000000180c58723c */ /* 0x040fec0000041858 */
[----:B------:R-:W-:Y:S01]  /*9350*/  HMMA.16816.F32.BF16 R80, R12, R26, R80 ;  /* 0x0000001a0c50723c */ /* 0x000fe20000041850 */
[----:B------:R-:W2:Y:S05]  /*9360*/  LDSM.16.MT88.4 R24, [R219+0xa000] ;  /* 0x00a00000db18783b */ /* 0x000eaa0000004200 */
[----:B------:R-:W-:Y:S01]  /*9370*/  HMMA.16816.F32.BF16 R76, R8, R22, R100 ;  /* 0x00000016084c723c */ /* 0x000fe20000041864 */
[----:B-1----:R-:W-:-:S05]  /*9380*/  FFMA.FTZ R0, R188, UR22, -R4 ;  /* 0x00000016bc007c23 */ /* 0x002fca0008010804 */
[C---:B------:R-:W-:Y:S06]  /*9390*/  HMMA.16816.F32.BF16 R72, R12.reuse, R20, R72 ;  /* 0x000000140c48723c */ /* 0x040fec0000041848 */
[----:B------:R-:W-:Y:S01]  /*93a0*/  HMMA.16816.F32.BF16 R40, R12, R22, R40 ;  /* 0x000000160c28723c */ /* 0x000fe20000041828 */
[----:B------:R-:W1:Y:S01]  /*93b0*/  LDSM.16.MT88.4 R20, [R217+0xa000] ;  /* 0x00a00000d914783b */ /* 0x000e620000004200 */
[----:B------:R3:W-:Y:S02]  /*93c0*/  MUFU.EX2 R182, R0 ;  /* 0x0000000000b67308 */ /* 0x0007e40000000800 */
[----:B---3--:R-:W-:-:S06]  /*93d0*/  FFMA.FTZ R0, R172, UR22, -R4 ;  /* 0x00000016ac007c23 */ /* 0x008fcc0008010804 */
[----:B------:R-:W3:Y:S01]  /*93e0*/  MUFU.EX2 R174, R0 ;  /* 0x0000000000ae7308 */ /* 0x000ee20000000800 */
[----:B------:R-:W-:Y:S02]  /*93f0*/  MOV R172, R110 ;  /* 0x0000006e00ac7202 */ /* 0x000fe40000000f00 */
[----:B------:R-:W-:Y:S02]  /*9400*/  F2FP.BF16.F32.PACK_AB R12, R170, R153 ;  /* 0x00000099aa0c723e */ /* 0x000fe400000010ff */
[----:B------:R-:W-:Y:S02]  /*9410*/  F2FP.BF16.F32.PACK_AB R13, R191, R152 ;  /* 0x00000098bf0d723e */ /* 0x000fe400000010ff */
[----:B------:R-:W-:Y:S02]  /*9420*/  F2FP.BF16.F32.PACK_AB R14, R183, R172 ;  /* 0x000000acb70e723e */ /* 0x000fe400000010ff */
[----:B------:R-:W-:Y:S02]  /*9430*/  F2FP.BF16.F32.PACK_AB R15, R180, R196 ;  /* 0x000000c4b40f723e */ /* 0x000fe400000010ff */
[----:B------:R-:W-:-:S02]  /*9440*/  F2FP.BF16.F32.PACK_AB R8, R179, R147 ;  /* 0x00000093b308723e */ /* 0x000fc400000010ff */
[----:B----4-:R-:W-:Y:S02]  /*9450*/  F2FP.BF16.F32.PACK_AB R9, R189, R2 ;  /* 0x00000002bd09723e */ /* 0x010fe400000010ff */
[----:B------:R-:W-:Y:S02]  /*9460*/  F2FP.BF16.F32.PACK_AB R10, R175, R198 ;  /* 0x000000c6af0a723e */ /* 0x000fe400000010ff */
[----:B---3--:R-:W-:Y:S01]  /*9470*/  F2FP.BF16.F32.PACK_AB R11, R174, R182 ;  /* 0x000000b6ae0b723e */ /* 0x008fe200000010ff */
[----:B------:R-:W-:Y:S01]  /*9480*/  IMAD.MOV.U32 R209, RZ, RZ, R248 ;  /* 0x000000ffffd17224 */ /* 0x000fe200078e00f8 */
[----:B------:R-:W-:Y:S01]  /*9490*/  HMMA.16816.F32.BF16 R164, R12, R28, R44 ;  /* 0x0000001c0ca4723c */ /* 0x000fe2000004182c */
[----:B------:R-:W-:Y:S01]  /*94a0*/  FFMA.FTZ R0, R202, UR22, -R5 ;  /* 0x00000016ca007c23 */ /* 0x000fe20008010805 */
[----:B------:R-:W-:Y:S02]  /*94b0*/  IMAD.MOV.U32 R171, RZ, RZ, R128 ;  /* 0x000000ffffab7224 */ /* 0x000fe400078e0080 */
[----:B------:R-:W-:-:S02]  /*94c0*/  IMAD.MOV.U32 R248, RZ, RZ, R111 ;  /* 0x000000fffff87224 */ /* 0x000fc400078e006f */
[----:B--2---:R-:W-:Y:S01]  /*94d0*/  HMMA.16816.F32.BF16 R44, R8, R18, R104 ;  /* 0x00000012082c723c */ /* 0x004fe20000041868 */
[----:B------:R-:W-:Y:S01]  /*94e0*/  IMAD.MOV.U32 R128, RZ, RZ, R118 ;  /* 0x000000ffff807224 */ /* 0x000fe200078e0076 */
[----:B------:R-:W-:Y:S01]  /*94f0*/  MOV R190, R171 ;  /* 0x000000ab00be7202 */ /* 0x000fe20000000f00 */
[----:B------:R-:W-:Y:S01]  /*9500*/  IMAD.MOV.U32 R185, RZ, RZ, R250 ;  /* 0x000000ffffb97224 */ /* 0x000fe200078e00fa */
[----:B------:R-:W2:Y:S02]  /*9510*/  LDL.LU R118, [R1+0x10] ;  /* 0x0000100001767983 */ /* 0x000ea40000300800 */
[----:B------:R-:W-:Y:S01]  /*9520*/  HMMA.16816.F32.BF16 R104, R12, R30, R92 ;  /* 0x0000001e0c68723c */ /* 0x000fe2000004185c */
[----:B------:R-:W-:Y:S01]  /*9530*/  IMAD.MOV.U32 R171, RZ, RZ, R134 ;  /* 0x000000ffffab7224 */ /* 0x000fe200078e0086 */
[----:B------:R-:W-:-:S05]  /*9540*/  MOV R250, R109 ;  /* 0x0000006d00fa7202 */ /* 0x000fca0000000f00 */
[----:B------:R-:W-:Y:S02]  /*9550*/  MOV R95, R209 ;  /* 0x000000d1005f7202 */ /* 0x000fe40000000f00 */
[----:B------:R3:W-:Y:S01]  /*9560*/  MUFU.EX2 R209, R0 ;  /* 0x0000000000d17308 */ /* 0x0007e20000000800 */
[----:B------:R-:W-:Y:S01]  /*9570*/  HMMA.16816.F32.BF16 R84, R8, R26, R56 ;  /* 0x0000001a0854723c */ /* 0x000fe20000041838 */
[----:B------:R-:W-:-:S05]  /*9580*/  IMAD.MOV.U32 R134, RZ, RZ, R248 ;  /* 0x000000ffff867224 */ /* 0x000fca00078e00f8 */
[C---:B-1----:R-:W-:Y:S06]  /*9590*/  HMMA.16816.F32.BF16 R56, R8.reuse, R20, R52 ;  /* 0x000000140838723c */ /* 0x042fec0000041834 */
[----:B------:R-:W-:Y:S01]  /*95a0*/  HMMA.16816.F32.BF16 R52, R8, R22, R76 ;  /* 0x000000160834723c */ /* 0x000fe2000004184c */
[----:B---3--:R-:W-:-:S05]  /*95b0*/  FFMA.FTZ R0, R197, UR22, -R5 ;  /* 0x00000016c5007c23 */ /* 0x008fca0008010805 */
[C---:B------:R-:W-:Y:S01]  /*95c0*/  HMMA.16816.F32.BF16 R76, R12.reuse, R20, R72 ;  /* 0x000000140c4c723c */ /* 0x040fe20000041848 */
[----:B------:R1:W3:Y:S05]  /*95d0*/  MUFU.EX2 R248, R0 ;  /* 0x0000000000f87308 */ /* 0x0002ea0000000800 */
[----:B------:R-:W-:Y:S01]  /*95e0*/  HMMA.16816.F32.BF16 R72, R12, R22, R40 ;  /* 0x000000160c48723c */ /* 0x000fe20000041828 */
[----:B------:R-:W-:Y:S01]  /*95f0*/  IMAD.MOV.U32 R93, RZ, RZ, R185 ;  /* 0x000000ffff5d7224 */ /* 0x000fe200078e00b9 */
[----:B------:R-:W-:Y:S05]  /*9600*/  LDSM.16.MT88.4 R20, [R219+0xa800] ;  /* 0x00a80000db14783b */ /* 0x000fea0000004200 */
[----:B------:R-:W-:Y:S01]  /*9610*/  IMAD.MOV.U32 R43, RZ, RZ, R2 ;  /* 0x000000ffff2b7224 */ /* 0x000fe200078e0002 */
[----:B------:R-:W-:Y:S01]  /*9620*/  MOV R2, R250 ;  /* 0x000000fa00027202 */ /* 0x000fe20000000f00 */
[----:B------:R-:W-:Y:S01]  /*9630*/  HMMA.16816.F32.BF16 R100, R8, R30, R64 ;  /* 0x0000001e0864723c */ /* 0x000fe20000041840 */
[----:B-1----:R-:W-:-:S05]  /*9640*/  FFMA.FTZ R0, R193, UR22, -R5 ;  /* 0x00000016c1007c23 */ /* 0x002fca0008010805 */
[----:B------:R-:W-:Y:S01]  /*9650*/  HMMA.16816.F32.BF16 R64, R12, R16, R36 ;  /* 0x000000100c40723c */ /* 0x000fe20000041824 */
[----:B------:R1:W-:Y:S01]  /*9660*/  MUFU.EX2 R250, R0 ;  /* 0x0000000000fa7308 */ /* 0x0003e20000000800 */
[----:B------:R-:W-:-:S05]  /*9670*/  IMAD.MOV.U32 R185, RZ, RZ, R130 ;  /* 0x000000ffffb97224 */ /* 0x000fca00078e0082 */
[--C-:B------:R-:W-:Y:S01]  /*9680*/  FFMA.FTZ R36, R246, UR22, -R7.reuse ;  /* 0x00000016f6247c23 */ /* 0x100fe20008010807 */
[----:B------:R-:W-:Y:S01]  /*9690*/  MOV R246, R2 ;  /* 0x0000000200f67202 */ /* 0x000fe20000000f00 */
[----:B------:R-:W-:Y:S01]  /*96a0*/  FFMA.FTZ R2, R176, UR22, -R4 ;  /* 0x00000016b0027c23 */ /* 0x000fe20008010804 */
[----:B------:R-:W-:Y:S01]  /*96b0*/  FFMA.FTZ R40, R243, UR22, -R7 ;  /* 0x00000016f3287c23 */ /* 0x000fe20008010807 */
[----:B------:R-:W-:Y:S02]  /*96c0*/  IMAD.MOV.U32 R243, RZ, RZ, R129 ;  /* 0x000000fffff37224 */ /* 0x000fe400078e0081 */
[----:B------:R-:W-:Y:S01]  /*96d0*/  FFMA.FTZ R39, R233, UR22, -R7 ;  /* 0x00000016e9277c23 */ /* 0x000fe20008010807 */
[----:B------:R4:W-:Y:S01]  /*96e0*/  MUFU.EX2 R129, R2 ;  /* 0x0000000200817308 */ /* 0x0009e20000000800 */
[----:B-1----:R-:W-:-:S07]  /*96f0*/  FFMA.FTZ R0, R168, UR22, -R5 ;  /* 0x00000016a8007c23 */ /* 0x002fce0008010805 */
[----:B------:R1:W-:Y:S01]  /*9700*/  MUFU.EX2 R130, R0 ;  /* 0x0000000000827308 */ /* 0x0003e20000000800 */
[----:B------:R-:W-:Y:S01]  /*9710*/  FFMA.FTZ R42, R245, UR22, -R7 ;  /* 0x00000016f52a7c23 */ /* 0x000fe20008010807 */
[----:B------:R-:W-:Y:S02]  /*9720*/  IMAD.MOV.U32 R233, RZ, RZ, R128 ;  /* 0x000000ffffe97224 */ /* 0x000fe400078e0080 */
[----:B------:R-:W-:Y:S02]  /*9730*/  IMAD.MOV.U32 R245, RZ, RZ, R133 ;  /* 0x000000fffff57224 */ /* 0x000fe400078e0085 */
[----:B----4-:R-:W-:Y:S01]  /*9740*/  FFMA.FTZ R2, R211, UR22, -R6 ;  /* 0x00000016d3027c23 */ /* 0x010fe20008010806 */
[----:B-1----:R-:W-:-:S04]  /*9750*/  FFMA.FTZ R0, R203, UR22, -R4 ;  /* 0x00000016cb007c23 */ /* 0x002fc80008010804 */
[----:B------:R1:W-:Y:S02]  /*9760*/  MUFU.EX2 R208, R0 ;  /* 0x0000000000d07308 */ /* 0x0003e40000000800 */
[----:B-1----:R-:W-:-:S06]  /*9770*/  FFMA.FTZ R0, R200, UR22, -R4 ;  /* 0x00000016c8007c23 */ /* 0x002fcc0008010804 */
[----:B------:R1:W-:Y:S02]  /*9780*/  MUFU.EX2 R200, R2 ;  /* 0x0000000200c87308 */ /* 0x0003e40000000800 */
[----:B-1----:R-:W-:Y:S01]  /*9790*/  FFMA.FTZ R2, R233, UR22, -R5 ;  /* 0x00000016e9027c23 */ /* 0x002fe20008010805 */
[----:B------:R-:W-:Y:S01]  /*97a0*/  MOV R233, R243 ;  /* 0x000000f300e97202 */ /* 0x000fe20000000f00 */
[----:B------:R-:W-:Y:S02]  /*97b0*/  IMAD.MOV.U32 R243, RZ, RZ, R245 ;  /* 0x000000fffff37224 */ /* 0x000fe400078e00f5 */
[----:B------:R-:W4:Y:S01]  /*97c0*/  LDL.LU R245, [R1+0x54] ;  /* 0x0000540001f57983 */ /* 0x000f220000300800 */
[C---:B------:R-:W-:Y:S06]  /*97d0*/  HMMA.16816.F32.BF16 R108, R8.reuse, R28, R48 ;  /* 0x0000001c086c723c */ /* 0x040fec0000041830 */
[C---:B------:R-:W-:Y:S06]  /*97e0*/  HMMA.16816.F32.BF16 R96, R8.reuse, R24, R60 ;  /* 0x000000180860723c */ /* 0x040fec000004183c */
[----:B------:R-:W-:Y:S06]  /*97f0*/  HMMA.16816.F32.BF16 R48, R8, R16, R112 ;  /* 0x000000100830723c */ /* 0x000fec0000041870 */
[C---:B------:R-:W-:Y:S06]  /*9800*/  HMMA.16816.F32.BF16 R88, R12.reuse, R24, R88 ;  /* 0x000000180c58723c */ /* 0x040fec0000041858 */
[C---:B------:R-:W-:Y:S01]  /*9810*/  HMMA.16816.F32.BF16 R80, R12.reuse, R26, R80 ;  /* 0x0000001a0c50723c */ /* 0x040fe20000041850 */
[----:B------:R-:W1:Y:S05]  /*9820*/  LDSM.16.MT88.4 R24, [R216+0xa800] ;  /* 0x00a80000d818783b */ /* 0x000e6a0000004200 */
[----:B------:R-:W-:Y:S01]  /*9830*/  HMMA.16816.F32.BF16 R60, R12, R18, R32 ;  /* 0x000000120c3c723c */ /* 0x000fe20000041820 */
[----:B------:R-:W1:Y:S04]  /*9840*/  LDSM.16.MT88.4 R16, [R217+0xa800] ;  /* 0x00a80000d910783b */ /* 0x000e680000004200 */
[----:B------:R-:W1:Y:S02]  /*9850*/  LDSM.16.MT88.4 R12, [R218+0xa800] ;  /* 0x00a80000da0c783b */ /* 0x000e640000004200 */
[----:B------:R-:W-:-:S02]  /*9860*/  FFMA.FTZ R32, R207, UR22, -R7 ;  /* 0x00000016cf207c23 */ /* 0x000fc40008010807 */
[----:B------:R3:W3:Y:S02]  /*9870*/  MUFU.EX2 R207, R0 ;  /* 0x0000000000cf7308 */ /* 0x0006e40000000800 */
[----:B---3--:R-:W-:-:S06]  /*9880*/  FFMA.FTZ R0, R186, UR22, -R4 ;  /* 0x00000016ba007c23 */ /* 0x008fcc0008010804 */
[----:B------:R-:W3:Y:S01]  /*9890*/  MUFU.EX2 R128, R0 ;  /* 0x0000000000807308 */ /* 0x000ee20000000800 */
[----:B------:R-:W-:Y:S02]  /*98a0*/  F2FP.BF16.F32.PACK_AB R8, R248, R209 ;  /* 0x000000d1f808723e */ /* 0x000fe400000010ff */
[----:B------:R-:W-:Y:S02]  /*98b0*/  F2FP.BF16.F32.PACK_AB R9, R207, R208 ;  /* 0x000000d0cf09723e */ /* 0x000fe400000010ff */
[----:B------:R-:W-:Y:S01]  /*98c0*/  F2FP.BF16.F32.PACK_AB R10, R130, R250 ;  /* 0x000000fa820a723e */ /* 0x000fe200000010ff */
[----:B------:R-:W-:Y:S01]  /*98d0*/  IMAD.MOV.U32 R94, RZ, RZ, R177 ;  /* 0x000000ffff5e7224 */ /* 0x000fe200078e00b1 */
[----:B------:R-:W-:Y:S01]  /*98e0*/  MOV R177, R3 ;  /* 0x0000000300b17202 */ /* 0x000fe20000000f00 */
[--C-:B------:R-:W-:Y:S01]  /*98f0*/  FFMA.FTZ R28, R181, UR22, -R7.reuse ;  /* 0x00000016b51c7c23 */ /* 0x100fe20008010807 */
[--C-:B------:R-:W-:Y:S01]  /*9900*/  FFMA.FTZ R31, R205, UR22, -R7.reuse ;  /* 0x00000016cd1f7c23 */ /* 0x100fe20008010807 */
[--C-:B------:R-:W-:Y:S01]  /*9910*/  FFMA.FTZ R29, R199, UR22, -R7.reuse ;  /* 0x00000016c71d7c23 */ /* 0x100fe20008010807 */
[--C-:B------:R-:W-:Y:S01]  /*9920*/  FFMA.FTZ R3, R169, UR22, -R7.reuse ;  /* 0x00000016a9037c23 */ /* 0x100fe20008010807 */
[--C-:B------:R-:W-:Y:S01]  /*9930*/  FFMA.FTZ R37, R163, UR22, -R7.reuse ;  /* 0x00000016a3257c23 */ /* 0x100fe20008010807 */
[--C-:B------:R-:W-:Y:S01]  /*9940*/  FFMA.FTZ R41, R244, UR22, -R7.reuse ;  /* 0x00000016f4297c23 */ /* 0x100fe20008010807 */
[----:B---3--:R-:W-:Y:S01]  /*9950*/  F2FP.BF16.F32.PACK_AB R11, R129, R128 ;  /* 0x00000080810b723e */ /* 0x008fe200000010ff */
[----:B------:R-:W-:Y:S01]  /*9960*/  FFMA.FTZ R38, R232, UR22, -R7 ;  /* 0x00000016e8267c23 */ /* 0x000fe20008010807 */
[----:B------:R-:W-:-:S02]  /*9970*/  IMAD.MOV.U32 R169, RZ, RZ, R170 ;  /* 0x000000ffffa97224 */ /* 0x000fc400078e00aa */
[--C-:B------:R-:W-:Y:S01]  /*9980*/  FFMA.FTZ R0, R210, UR22, -R6.reuse ;  /* 0x00000016d2007c23 */ /* 0x100fe20008010806 */
[--C-:B------:R-:W-:Y:S01]  /*9990*/  FFMA.FTZ R7, R206, UR22, -R6.reuse ;  /* 0x00000016ce077c23 */ /* 0x100fe20008010806 */
[----:B------:R-:W-:Y:S01]  /*99a0*/  FFMA.FTZ R30, R194, UR22, -R6 ;  /* 0x00000016c21e7c23 */ /* 0x000fe20008010806 */
[----:B------:R-:W-:Y:S01]  /*99b0*/  IMAD.MOV.U32 R181, RZ, RZ, R190 ;  /* 0x000000ffffb57224 */ /* 0x000fe200078e00be */
[----:B------:R-:W-:Y:S01]  /*99c0*/  MOV R199, R191 ;  /* 0x000000bf00c77202 */ /* 0x000fe20000000f00 */
[----:B------:R-:W-:Y:S02]  /*99d0*/  IMAD.MOV.U32 R197, RZ, RZ, R189 ;  /* 0x000000ffffc57224 */ /* 0x000fe400078e00bd */
[----:B------:R-:W-:Y:S01]  /*99e0*/  FFMA.FTZ R35, R187, UR22, -R6 ;  /* 0x00000016bb237c23 */ /* 0x000fe20008010806 */
[----:B------:R-:W-:Y:S01]  /*99f0*/  IMAD.MOV.U32 R170, RZ, RZ, R185 ;  /* 0x000000ffffaa7224 */ /* 0x000fe200078e00b9 */
[----:B-1----:R-:W-:Y:S01]  /*9a00*/  HMMA.16816.F32.BF16 R108, R8, R24, R108 ;  /* 0x00000018086c723c */ /* 0x002fe2000004186c */
[----:B------:R-:W-:-:S02]  /*9a10*/  IMAD.MOV.U32 R232, RZ, RZ, R122 ;  /* 0x000000ffffe87224 */ /* 0x000fc400078e007a */
[----:B------:R-:W-:Y:S03]  /*9a20*/  MUFU.EX2 R122, R28 ;  /* 0x0000001c007a7308 */ /* 0x000fe60000000800 */
[C---:B------:R-:W-:Y:S06]  /*9a30*/  HMMA.16816.F32.BF16 R100, R8.reuse, R26, R100 ;  /* 0x0000001a0864723c */ /* 0x040fec0000041864 */
[C---:B------:R-:W-:Y:S01]  /*9a40*/  HMMA.16816.F32.BF16 R96, R8.reuse, R20, R96 ;  /* 0x000000140860723c */ /* 0x040fe20000041860 */
[----:B------:R-:W-:Y:S05]  /*9a50*/  MUFU.EX2 R203, R32 ;  /* 0x0000002000cb7308 */ /* 0x000fea0000000800 */
[C---:B------:R-:W-:Y:S03]  /*9a60*/  HMMA.16816.F32.BF16 R84, R8.reuse, R22, R84 ;  /* 0x000000160854723c */ /* 0x040fe60000041854 */
[----:B------:R-:W1:Y:S03]  /*9a70*/  MUFU.EX2 R204, R31 ;  /* 0x0000001f00cc7308 */ /* 0x000e660000000800 */
[C---:B------:R-:W-:Y:S06]  /*9a80*/  HMMA.16816.F32.BF16 R184, R8.reuse, R16, R56 ;  /* 0x0000001008b8723c */ /* 0x040fec0000041838 */
[C---:B------:R-:W-:Y:S01]  /*9a90*/  HMMA.16816.F32.BF16 R188, R8.reuse, R18, R52 ;  /* 0x0000001208bc723c */ /* 0x040fe20000041834 */
[----:B------:R3:W-:Y:S05]  /*9aa0*/  MUFU.EX2 R205, R29 ;  /* 0x0000001d00cd7308 */ /* 0x0007ea0000000800 */
[C---:B------:R-:W-:Y:S03]  /*9ab0*/  HMMA.16816.F32.BF16 R192, R8.reuse, R12, R48 ;  /* 0x0000000c08c0723c */ /* 0x040fe60000041830 */
[----:B------:R1:W-:Y:S03]  /*9ac0*/  MUFU.EX2 R202, R0 ;  /* 0x0000000000ca7308 */ /* 0x0003e60000000800 */
[----:B------:R-:W-:Y:S01]  /*9ad0*/  HMMA.16816.F32.BF16 R112, R8, R14, R44 ;  /* 0x0000000e0870723c */ /* 0x000fe2000004182c */
[----:B------:R-:W-:-:S06]  /*9ae0*/  IMAD.MOV.U32 R163, RZ, RZ, R134 ;  /* 0x000000ffffa37224 */ /* 0x000fcc00078e0086 */
[--C-:B------:R-:W-:Y:S02]  /*9af0*/  FFMA.FTZ R8, R201, UR22, -R5.reuse ;  /* 0x00000016c9087c23 */ /* 0x100fe40008010805 */
[----:B------:R-:W-:Y:S01]  /*9b00*/  MUFU.EX2 R201, R7 ;  /* 0x0000000700c97308 */ /* 0x000fe20000000800 */
[----:B------:R-:W-:Y:S01]  /*9b10*/  MOV R244, R126 ;  /* 0x0000007e00f47202 */ /* 0x000fe20000000f00 */
[--C-:B---3--:R-:W-:Y:S01]  /*9b20*/  FFMA.FTZ R29, R163, UR22, -R5.reuse ;  /* 0x00000016a31d7c23 */ /* 0x108fe20008010805 */
[----:B------:R-:W-:Y:S01]  /*9b30*/  MOV R163, R93 ;  /* 0x0000005d00a37202 */ /* 0x000fe20000000f00 */
[----:B-1----:R-:W-:Y:S01]  /*9b40*/  FFMA.FTZ R0, R246, UR22, -R5 ;  /* 0x00000016f6007c23 */ /* 0x002fe20008010805 */
[----:B------:R-:W-:Y:S02]  /*9b50*/  IMAD.MOV.U32 R246, RZ, RZ, R43 ;  /* 0x000000fffff67224 */ /* 0x000fe400078e002b */
[----:B------:R-:W-:Y:S01]  /*9b60*/  FFMA.FTZ R9, R95, UR22, -R4 ;  /* 0x000000165f097c23 */ /* 0x000fe20008010804 */
[----:B------:R1:W-:Y:S01]  /*9b70*/  MUFU.EX2 R126, R3 ;  /* 0x00000003007e7308 */ /* 0x0003e20000000800 */
[----:B------:R-:W-:-:S02]  /*9b80*/  IMAD.MOV.U32 R43, RZ, RZ, R94 ;  /* 0x000000ffff2b7224 */ /* 0x000fc400078e005e */
[--C-:B------:R-:W-:Y:S01]  /*9b90*/  FFMA.FTZ R31, R247, UR22, -R5.reuse ;  /* 0x00000016f71f7c23 */ /* 0x100fe20008010805 */
[--C-:B------:R-:W-:Y:S01]  /*9ba0*/  FFMA.FTZ R52, R230, UR22, -R5.reuse ;  /* 0x00000016e6347c23 */ /* 0x100fe20008010805 */
[--C-:B------:R-:W-:Y:S01]  /*9bb0*/  FFMA.FTZ R53, R229, UR22, -R5.reuse ;  /* 0x00000016e5357c23 */ /* 0x100fe20008010805 */
[--C-:B------:R-:W-:Y:S01]  /*9bc0*/  FFMA.FTZ R11, R228, UR22, -R4.reuse ;  /* 0x00000016e40b7c23 */ /* 0x100fe20008010804 */
[--C-:B--2---:R-:W-:Y:S02]  /*9bd0*/  FFMA.FTZ R28, R118, UR22, -R4.reuse ;  /* 0x00000016761c7c23 */ /* 0x104fe40008010804 */
[----:B------:R2:W3:Y:S01]  /*9be0*/  MUFU.EX2 R118, R30 ;  /* 0x0000001e00767308 */ /* 0x0004e20000000800 */
[----:B-1----:R-:W-:Y:S01]  /*9bf0*/  FFMA.FTZ R3, R232, UR22, -R5 ;  /* 0x00000016e8037c23 */ /* 0x002fe20008010805 */
[--C-:B------:R-:W-:Y:S01]  /*9c00*/  FFMA.FTZ R10, R227, UR22, -R4.reuse ;  /* 0x00000016e30a7c23 */ /* 0x100fe20008010804 */
[--C-:B------:R-:W-:Y:S01]  /*9c10*/  FFMA.FTZ R55, R215, UR22, -R4.reuse ;  /* 0x00000016d7377c23 */ /* 0x100fe20008010804 */
[--C-:B------:R-:W-:Y:S01]  /*9c20*/  FFMA.FTZ R93, R214, UR22, -R4.reuse ;  /* 0x00000016d65d7c23 */ /* 0x100fe20008010804 */
[--C-:B------:R-:W-:Y:S01]  /*9c30*/  FFMA.FTZ R94, R119, UR22, -R4.reuse ;  /* 0x00000016775e7c23 */ /* 0x100fe20008010804 */
[----:B------:R-:W-:Y:S01]  /*9c40*/  FFMA.FTZ R95, R117, UR22, -R4 ;  /* 0x00000016755f7c23 */ /* 0x000fe20008010804 */
[----:B------:R-:W-:Y:S01]  /*9c50*/  FADD.FTZ R5, R121, R233 ;  /* 0x000000e979057221 */ /* 0x000fe20000010000 */
[----:B------:R-:W-:Y:S01]  /*9c60*/  FADD.FTZ R4, R244, R243 ;  /* 0x000000f3f4047221 */ /* 0x000fe20000010000 */
[----:B------:R-:W-:Y:S01]  /*9c70*/  IMAD.MOV.U32 R168, RZ, RZ, R179 ;  /* 0x000000ffffa87224 */ /* 0x000fe200078e00b3 */
[----:B------:R-:W-:Y:S01]  /*9c80*/  MOV R173, R177 ;  /* 0x000000b100ad7202 */ /* 0x000fe20000000f00 */
[----:B------:R-:W-:Y:S01]  /*9c90*/  IMAD.MOV.U32 R179, RZ, RZ, R171 ;  /* 0x000000ffffb37224 */ /* 0x000fe200078e00ab */
[----:B------:R-:W-:Y:S01]  /*9ca0*/  MOV R177, R131 ;  /* 0x0000008300b17202 */ /* 0x000fe20000000f00 */
[----:B------:R-:W-:-:S02]  /*9cb0*/  IMAD.MOV.U32 R171, RZ, RZ, R132 ;  /* 0x000000ffffab7224 */ /* 0x000fc400078e0084 */
[--C-:B------:R-:W-:Y:S01]  /*9cc0*/  FFMA.FTZ R34, R178, UR22, -R6.reuse ;  /* 0x00000016b2227c23 */ /* 0x100fe20008010806 */
[--C-:B------:R-:W-:Y:S01]  /*9cd0*/  FFMA.FTZ R33, R252, UR22, -R6.reuse ;  /* 0x00000016fc217c23 */ /* 0x100fe20008010806 */
[--C-:B------:R-:W-:Y:S01]  /*9ce0*/  FFMA.FTZ R92, R251, UR22, -R6.reuse ;  /* 0x00000016fb5c7c23 */ /* 0x100fe20008010806 */
[--C-:B------:R-:W-:Y:S01]  /*9cf0*/  FFMA.FTZ R131, R249, UR22, -R6.reuse ;  /* 0x00000016f9837c23 */ /* 0x100fe20008010806 */
[--C-:B------:R-:W-:Y:S01]  /*9d00*/  FFMA.FTZ R132, R231, UR22, -R6.reuse ;  /* 0x00000016e7847c23 */ /* 0x100fe20008010806 */
[--C-:B------:R-:W-:Y:S01]  /*9d10*/  FFMA.FTZ R133, R213, UR22, -R6.reuse ;  /* 0x00000016d5857c23 */ /* 0x100fe20008010806 */
[----:B------:R-:W-:Y:S01]  /*9d20*/  FFMA.FTZ R134, R212, UR22, -R6 ;  /* 0x00000016d4867c23 */ /* 0x000fe20008010806 */
[----:B------:R-:W-:Y:S01]  /*9d30*/  FADD.FTZ R54, R68, R5 ;  /* 0x0000000544367221 */ /* 0x000fe20000010000 */
[----:B--2---:R-:W-:Y:S01]  /*9d40*/  FADD.FTZ R30, R120, R4 ;  /* 0x00000004781e7221 */ /* 0x004fe20000010000 */
[----:B------:R-:W-:Y:S02]  /*9d50*/  F2FP.BF16.F32.PACK_AB R4, R204, R203 ;  /* 0x000000cbcc04723e */ /* 0x000fe400000010ff */
[----:B---3--:R-:W-:Y:S01]  /*9d60*/  F2FP.BF16.F32.PACK_AB R7, R118, R201 ;  /* 0x000000c97607723e */ /* 0x008fe200000010ff */
[----:B------:R-:W-:Y:S01]  /*9d70*/  FADD.FTZ R117, R125, R124 ;  /* 0x0000007c7d757221 */ /* 0x000fe20000010000 */
[----:B------:R-:W-:-:S02]  /*9d80*/  F2FP.BF16.F32.PACK_AB R5, R202, R200 ;  /* 0x000000c8ca05723e */ /* 0x000fc400000010ff */
[----:B------:R-:W-:Y:S01]  /*9d90*/  F2FP.BF16.F32.PACK_AB R6, R122, R205 ;  /* 0x000000cd7a06723e */ /* 0x000fe200000010ff */
[----:B------:R-:W-:Y:S01]  /*9da0*/  MUFU.EX2 R121, R37 ;  /* 0x0000002500797308 */ /* 0x000fe20000000800 */
[----:B------:R-:W-:Y:S01]  /*9db0*/  MOV R243, R127 ;  /* 0x0000007f00f37202 */ /* 0x000fe20000000f00 */
[----:B------:R-:W-:Y:S01]  /*9dc0*/  IMAD.MOV.U32 R244, RZ, RZ, R43 ;  /* 0x000000fffff47224 */ /* 0x000fe200078e002b */
[----:B------:R1:W5:Y:S03]  /*9dd0*/  LDL.LU R68, [R1+0x124] ;  /* 0x0001240001447983 */ /* 0x0003660000300800 */
[C---:B------:R-:W-:Y:S02]  /*9de0*/  HMMA.16816.F32.BF16 R56, R4.reuse, R20, R88 ;  /* 0x000000140438723c */ /* 0x040fe40000041858 */
[----:B------:R-:W-:Y:S04]  /*9df0*/  MUFU.EX2 R125, R36 ;  /* 0x00000024007d7308 */ /* 0x000fe80000000800 */
[C---:B------:R-:W-:Y:S04]  /*9e00*/  HMMA.16816.F32.BF16 R164, R4.reuse, R24, R164 ;  /* 0x0000001804a4723c */ /* 0x040fe800000418a4 */
[----:B------:R-:W-:Y:S02]  /*9e10*/  MUFU.EX2 R120, R42 ;  /* 0x0000002a00787308 */ /* 0x000fe40000000800 */
[C---:B------:R-:W-:Y:S01]  /*9e20*/  HMMA.16816.F32.BF16 R104, R4.reuse, R26, R104 ;  /* 0x0000001a0468723c */ /* 0x040fe20000041868 */
[----:B------:R-:W2:Y:S05]  /*9e30*/  LDSM.16.MT88.4 R24, [R216+0xb000] ;  /* 0x00b00000d818783b */ /* 0x000eaa0000004200 */
[----:B------:R-:W-:Y:S01]  /*9e40*/  MUFU.EX2 R124, R41 ;  /* 0x00000029007c7308 */ /* 0x000fe20000000800 */
[C---:B------:R-:W-:Y:S06]  /*9e50*/  HMMA.16816.F32.BF16 R48, R4.reuse, R12, R64 ;  /* 0x0000000c0430723c */ /* 0x040fec0000041840 */
[C---:B------:R-:W-:Y:S01]  /*9e60*/  HMMA.16816.F32.BF16 R44, R4.reuse, R14, R60 ;  /* 0x0000000e042c723c */ /* 0x040fe2000004183c */
[----:B------:R3:W-:Y:S01]  /*9e70*/  MUFU.EX2 R119, R40 ;  /* 0x0000002800777308 */ /* 0x0007e20000000800 */
[----:B------:R-:W-:Y:S07]  /*9e80*/  LDSM.16.MT88.4 R12, [R217+0xb000] ;  /* 0x00b00000d90c783b */ /* 0x000fee0000004200 */
[----:B------:R-:W-:Y:S08]  /*9e90*/  MUFU.EX2 R127, R38 ;  /* 0x00000026007f7308 */ /* 0x000ff00000000800 */
[----:B------:R-:W-:Y:S01]  /*9ea0*/  MUFU.EX2 R88, R35 ;  /* 0x0000002300587308 */ /* 0x000fe20000000800 */
[C---:B---3--:R-:W-:Y:S01]  /*9eb0*/  HMMA.16816.F32.BF16 R40, R4.reuse, R22, R80 ;  /* 0x000000160428723c */ /* 0x048fe20000041850 */
[----:B------:R-:W-:Y:S06]  /*9ec0*/  LDSM.16.MT88.4 R20, [R218+0xb000] ;  /* 0x00b00000da14783b */ /* 0x000fec0000004200 */
[----:B------:R-:W-:Y:S08]  /*9ed0*/  MUFU.EX2 R89, R34 ;  /* 0x0000002200597308 */ /* 0x000ff00000000800 */
[----:B------:R3:W-:Y:S08]  /*9ee0*/  MUFU.EX2 R90, R33 ;  /* 0x00000021005a7308 */ /* 0x0007f00000000800 */
[----:B------:R1:W-:Y:S01]  /*9ef0*/  MUFU.EX2 R81, R3 ;  /* 0x0000000300517308 */ /* 0x0003e20000000800 */
[----:B---3--:R-:W-:Y:S07]  /*9f00*/  HMMA.16816.F32.BF16 R32, R4, R18, R72 ;  /* 0x000000120420723c */ /* 0x008fee0000041848 */
[----:B------:R-:W3:Y:S01]  /*9f10*/  MUFU.EX2 R80, R8 ;  /* 0x0000000800507308 */ /* 0x000ee20000000800 */
[----:B-1----:R-:W-:-:S04]  /*9f20*/  FADD.FTZ R3, R70, R117 ;  /* 0x0000007546037221 */ /* 0x002fc80000010000 */
[----:B------:R-:W-:Y:S01]  /*9f30*/  FADD.FTZ R3, R71, R3 ;  /* 0x0000000347037221 */ /* 0x000fe20000010000 */
[----:B----4-:R-:W-:Y:S01]  /*9f40*/  FADD.FTZ R116, R116, R245 ;  /* 0x000000f574747221 */ /* 0x010fe20000010000 */
[----:B------:R-:W-:Y:S01]  /*9f50*/  MOV R245, R163 ;  /* 0x000000a300f57202 */ /* 0x000fe20000000f00 */
[----:B------:R-:W-:Y:S02]  /*9f60*/  IMAD.MOV.U32 R163, RZ, RZ, R123 ;  /* 0x000000ffffa37224 */ /* 0x000fe400078e007b */
[----:B------:R1:W-:Y:S01]  /*9f70*/  MUFU.EX2 R123, R39 ;  /* 0x00000027007b7308 */ /* 0x0003e20000000800 */
[----:B------:R-:W-:Y:S01]  /*9f80*/  FADD.FTZ R3, R235, R3 ;  /* 0x00000003eb037221 */ /* 0x000fe20000010000 */
[----:B-1----:R-:W-:Y:S06]  /*9f90*/  HMMA.16816.F32.BF16 R36, R4, R16, R76 ;  /* 0x000000100424723c */ /* 0x002fec000004184c */
[----:B------:R1:W-:Y:S01]  /*9fa0*/  MUFU.EX2 R77, R2 ;  /* 0x00000002004d7308 */ /* 0x0003e20000000800 */
[----:B------:R-:W4:Y:S01]  /*9fb0*/  LDSM.16.MT88.4 R16, [R219+0xb000] ;  /* 0x00b00000db10783b */ /* 0x000f220000004200 */
[----:B------:R-:W-:-:S03]  /*9fc0*/  FADD.FTZ R4, R69, R116 ;  /* 0x0000007445047221 */ /* 0x000fc60000010000 */
[----:B------:R2:W5:Y:S01]  /*9fd0*/  LDL.LU R69, [R1+0x120] ;  /* 0x0001200001457983 */ /* 0x0005620000300800 */
[----:B------:R-:W-:-:S03]  /*9fe0*/  FADD.FTZ R8, R238, R4 ;  /* 0x00000004ee087221 */ /* 0x000fc60000010000 */
[----:B------:R2:W5:Y:S01]  /*9ff0*/  LDL.LU R70, [R1+0x11c] ;  /* 0x00011c0001467983 */ /* 0x0005620000300800 */
[----:B-1----:R-:W-:-:S03]  /*a000*/  FADD.FTZ R2, R234, R54 ;  /* 0x00000036ea027221 */ /* 0x002fc60000010000 */
[----:B------:R1:W5:Y:S01]  /*a010*/  LDL.LU R234, [R1+0x118] ;  /* 0x0001180001ea7983 */ /* 0x0003620000300800 */
[----:B------:R-:W-:Y:S01]  /*a020*/  FADD.FTZ R2, R237, R2 ;  /* 0x00000002ed027221 */ /* 0x000fe20000010000 */
[----:B------:R-:W-:Y:S02]  /*a030*/  FADD.FTZ R8, R240, R8 ;  /* 0x00000008f0087221 */ /* 0x000fe40000010000 */
[----:B------:R1:W5:Y:S01]  /*a040*/  LDL.LU R238, [R1+0x114] ;  /* 0x0001140001ee7983 */ /* 0x0003620000300800 */
[----:B------:R3:W-:Y:S01]  /*a050*/  MUFU.EX2 R73, R29 ;  /* 0x0000001d00497308 */ /* 0x0007e20000000800 */
[----:B------:R-:W-:Y:S02]  /*a060*/  FADD.FTZ R2, R239, R2 ;  /* 0x00000002ef027221 */ /* 0x000fe40000010000 */
[----:B------:R1:W5:Y:S04]  /*a070*/  LDL.LU R71, [R1+0x110] ;  /* 0x0001100001477983 */ /* 0x0003680000300800 */
[----:B------:R1:W5:Y:S01]  /*a080*/  LDL.LU R237, [R1+0x10c] ;  /* 0x00010c0001ed7983 */ /* 0x0003620000300800 */
[----:B------:R2:W-:Y:S03]  /*a090*/  MUFU.EX2 R76, R0 ;  /* 0x00000000004c7308 */ /* 0x0005e60000000800 */
[----:B------:R1:W5:Y:S04]  /*a0a0*/  LDL.LU R240, [R1+0x108] ;  /* 0x0001080001f07983 */ /* 0x0003680000300800 */
[----:B------:R1:W5:Y:S01]  /*a0b0*/  LDL.LU R235, [R1+0x104] ;  /* 0x0001040001eb7983 */ /* 0x0003620000300800 */
[----:B------:R4:W-:Y:S01]  /*a0c0*/  MUFU.EX2 R67, R28 ;  /* 0x0000001c00437308 */ /* 0x0009e20000000800 */
[----:B---3--:R-:W-:-:S02]  /*a0d0*/  FADD.FTZ R29, R236, R8 ;  /* 0x00000008ec1d7221 */ /* 0x008fc40000010000 */
[----:B------:R1:W5:Y:S04]  /*a0e0*/  LDL.LU R239, [R1+0x100] ;  /* 0x0001000001ef7983 */ /* 0x0003680000300800 */
[----:B------:R1:W5:Y:S01]  /*a0f0*/  LDL.LU R236, [R1+0xfc] ;  /* 0x0000fc0001ec7983 */ /* 0x0003620000300800 */
[----:B--2---:R-:W-:Y:S01]  /*a100*/  FADD.FTZ R0, R144, R30 ;  /* 0x0000001e90007221 */ /* 0x004fe20000010000 */
[----:B------:R-:W-:Y:S01]  /*a110*/  FADD.FTZ R30, R226, R2 ;  /* 0x00000002e21e7221 */ /* 0x000fe20000010000 */
[----:B----4-:R-:W-:Y:S02]  /*a120*/  FADD.FTZ R28, R241, R3 ;  /* 0x00000003f11c7221 */ /* 0x010fe40000010000 */
[----:B------:R1:W5:Y:S04]  /*a130*/  LDL.LU R241, [R1+0xf8] ;  /* 0x0000f80001f17983 */ /* 0x0003680000300800 */
[----:B------:R-:W2:Y:S01]  /*a140*/  LDL.LU R226, [R1+0xf4] ;  /* 0x0000f40001e27983 */ /* 0x000ea20000300800 */
[----:B------:R-:W3:Y:S08]  /*a150*/  MUFU.EX2 R66, R9 ;  /* 0x0000000900427308 */ /* 0x000ef00000000800 */
[----:B------:R-:W-:Y:S08]  /*a160*/  MUFU.EX2 R74, R11 ;  /* 0x0000000b004a7308 */ /* 0x000ff00000000800 */
[----:B------:R-:W4:Y:S01]  /*a170*/  MUFU.EX2 R75, R10 ;  /* 0x0000000a004b7308 */ /* 0x000f220000000800 */
[----:B------:R-:W-:Y:S01]  /*a180*/  MOV R213, R245 ;  /* 0x000000f500d57202 */ /* 0x000fe20000000f00 */
[----:B------:R-:W-:Y:S01]  /*a190*/  FADD.FTZ R0, R143, R0 ;  /* 0x000000008f007221 */ /* 0x000fe20000010000 */
[----:B------:R-:W-:Y:S01]  /*a1a0*/  IMAD.MOV.U32 R247, RZ, RZ, R177 ;  /* 0x000000fffff77224 */ /* 0x000fe200078e00b1 */
[----:B------:R-:W-:Y:S01]  /*a1b0*/  MOV R212, R171 ;  /* 0x000000ab00d47202 */ /* 0x000fe20000000f00 */
[----:B------:R-:W-:Y:S01]  /*a1c0*/  IMAD.MOV.U32 R229, RZ, RZ, R170 ;  /* 0x000000ffffe57224 */ /* 0x000fe200078e00aa */
[----:B------:R-:W-:Y:S01]  /*a1d0*/  MOV R230, R179 ;  /* 0x000000b300e67202 */ /* 0x000fe20000000f00 */
[----:B------:R-:W-:Y:S01]  /*a1e0*/  FADD.FTZ R0, R145, R0 ;  /* 0x0000000091007221 */ /* 0x000fe20000010000 */
[----:B------:R-:W-:-:S02]  /*a1f0*/  F2FP.BF16.F32.PACK_AB R4, R81, R80 ;  /* 0x000000505104723e */ /* 0x000fc400000010ff */
[----:B---3--:R-:W-:Y:S02]  /*a200*/  F2FP.BF16.F32.PACK_AB R5, R67, R66 ;  /* 0x000000424305723e */ /* 0x008fe400000010ff */
[----:B------:R-:W-:Y:S02]  /*a210*/  F2FP.BF16.F32.PACK_AB R6, R76, R77 ;  /* 0x0000004d4c06723e */ /* 0x000fe400000010ff */
[----:B------:R-:W-:Y:S02]  /*a220*/  MOV R78, R213 ;  /* 0x000000d5004e7202 */ /* 0x000fe40000000f00 */
[----:B----4-:R-:W-:Y:S01]  /*a230*/  F2FP.BF16.F32.PACK_AB R7, R75, R74 ;  /* 0x0000004a4b07723e */ /* 0x010fe200000010ff */
        /* <DEDUP_REMOVED lines=19> */
[----:B------:R-:W-:Y:S01]  /*a370*/  MUFU.EX2 R65, R52 ;  /* 0x0000003400417308 */ /* 0x000fe20000000800 */
[----:B------:R-:W-:-:S02]  /*a380*/  IMAD.MOV.U32 R244, RZ, RZ, R180 ;  /* 0x000000fffff47224 */ /* 0x000fc400078e00b4 */
[----:B------:R-:W-:Y:S01]  /*a390*/  FADD.FTZ R3, R78, R29 ;  /* 0x0000001d4e037221 */ /* 0x000fe20000010000 */
[----:B------:R-:W-:Y:S01]  /*a3a0*/  IMAD.MOV.U32 R246, RZ, RZ, R174 ;  /* 0x000000fffff67224 */ /* 0x000fe200078e00ae */
[C---:B------:R-:W-:Y:S01]  /*a3b0*/  HMMA.16816.F32.BF16 R168, R4.reuse, R26, R100 ;  /* 0x0000001a04a8723c */ /* 0x040fe20000041864 */
[----:B------:R-:W-:Y:S02]  /*a3c0*/  FADD.FTZ R2, R79, R28 ;  /* 0x0000001c4f027221 */ /* 0x000fe40000010000 */
[----:B------:R-:W-:Y:S03]  /*a3d0*/  MUFU.EX2 R64, R53 ;  /* 0x0000003500407308 */ /* 0x000fe60000000800 */
[----:B------:R-:W-:Y:S01]  /*a3e0*/  HMMA.16816.F32.BF16 R172, R4, R24, R108 ;  /* 0x0000001804ac723c */ /* 0x000fe2000004186c */
[----:B------:R-:W-:Y:S01]  /*a3f0*/  MOV R212, R161 ;  /* 0x000000a100d47202 */ /* 0x000fe20000000f00 */
[----:B------:R-:W-:-:S03]  /*a400*/  FADD.FTZ R0, R83, R0 ;  /* 0x0000000053007221 */ /* 0x000fc60000010000 */
[----:B------:R3:W-:Y:S01]  /*a410*/  MUFU.EX2 R31, R55 ;  /* 0x00000037001f7308 */ /* 0x0007e20000000800 */
[----:B------:R-:W-:Y:S01]  /*a420*/  HMMA.16816.F32.BF16 R180, R4, R16, R96 ;  /* 0x0000001004b4723c */ /* 0x000fe20000041860 */
[----:B------:R-:W-:-:S05]  /*a430*/  FADD.FTZ R3, R91, R3 ;  /* 0x000000035b037221 */ /* 0x000fca0000010000 */
[----:B------:R-:W-:Y:S01]  /*a440*/  HMMA.16816.F32.BF16 R176, R4, R18, R84 ;  /* 0x0000001204b0723c */ /* 0x000fe20000041854 */
[----:B------:R-:W-:-:S05]  /*a450*/  IMAD.MOV.U32 R79, RZ, RZ, R206 ;  /* 0x000000ffff4f7224 */ /* 0x000fca00078e00ce */
[C---:B------:R-:W-:Y:S06]  /*a460*/  HMMA.16816.F32.BF16 R184, R4.reuse, R12, R184 ;  /* 0x0000000c04b8723c */ /* 0x040fec00000418b8 */
[C---:B------:R-:W-:Y:S06]  /*a470*/  HMMA.16816.F32.BF16 R188, R4.reuse, R14, R188 ;  /* 0x0000000e04bc723c */ /* 0x040fec00000418bc */
[C---:B------:R-:W-:Y:S06]  /*a480*/  HMMA.16816.F32.BF16 R192, R4.reuse, R20, R192 ;  /* 0x0000001404c0723c */ /* 0x040fec00000418c0 */
[----:B---3--:R-:W-:Y:S01]  /*a490*/  HMMA.16816.F32.BF16 R52, R4, R22, R112 ;  /* 0x000000160434723c */ /* 0x008fe20000041870 */
[----:B------:R-:W-:-:S06]  /*a4a0*/  IMAD.MOV.U32 R83, RZ, RZ, R212 ;  /* 0x000000ffff537224 */ /* 0x000fcc00078e00d4 */
[----:B------:R-:W-:Y:S01]  /*a4b0*/  FADD.FTZ R4, R82, R30 ;  /* 0x0000001e52047221 */ /* 0x000fe20000010000 */
[----:B------:R-:W-:Y:S01]  /*a4c0*/  FADD.FTZ R6, R242, R2 ;  /* 0x00000002f2067221 */ /* 0x000fe20000010000 */
[----:B------:R-:W-:Y:S02]  /*a4d0*/  FADD.FTZ R5, R136, R0 ;  /* 0x0000000088057221 */ /* 0x000fe40000010000 */
[----:B------:R-:W-:Y:S01]  /*a4e0*/  FADD.FTZ R4, R137, R4 ;  /* 0x0000000489047221 */ /* 0x000fe20000010000 */
[----:B------:R-:W-:Y:S01]  /*a4f0*/  FADD.FTZ R2, R142, R3 ;  /* 0x000000038e027221 */ /* 0x000fe20000010000 */
[----:B------:R-:W-:Y:S01]  /*a500*/  MOV R82, R243 ;  /* 0x000000f300527202 */ /* 0x000fe20000000f00 */
[----:B------:R-:W-:Y:S01]  /*a510*/  FADD.FTZ R0, R138, R6 ;  /* 0x000000068a007221 */ /* 0x000fe20000010000 */
[----:B------:R-:W-:Y:S02]  /*a520*/  IMAD.MOV.U32 R247, RZ, RZ, R154 ;  /* 0x000000fffff77224 */ /* 0x000fe400078e009a */
[----:B------:R-:W-:Y:S01]  /*a530*/  FADD.FTZ R4, R79, R4 ;  /* 0x000000044f047221 */ /* 0x000fe20000010000 */
[----:B------:R-:W-:Y:S01]  /*a540*/  FADD.FTZ R3, R156, R5 ;  /* 0x000000059c037221 */ /* 0x000fe20000010000 */
[----:B------:R-:W-:Y:S01]  /*a550*/  FADD.FTZ R2, R148, R2 ;  /* 0x0000000294027221 */ /* 0x000fe20000010000 */
[----:B------:R-:W-:-:S02]  /*a560*/  IMAD.MOV.U32 R110, RZ, RZ, R83 ;  /* 0x000000ffff6e7224 */ /* 0x000fc400078e0053 */
[----:B------:R-:W-:Y:S01]  /*a570*/  FADD.FTZ R0, R141, R0 ;  /* 0x000000008d007221 */ /* 0x000fe20000010000 */
[----:B------:R-:W-:Y:S01]  /*a580*/  FADD.FTZ R4, R82, R4 ;  /* 0x0000000452047221 */ /* 0x000fe20000010000 */
[----:B------:R-:W-:Y:S01]  /*a590*/  MOV R91, R247 ;  /* 0x000000f7005b7202 */ /* 0x000fe20000000f00 */
[----:B------:R-:W-:Y:S01]  /*a5a0*/  FADD.FTZ R3, R151, R3 ;  /* 0x0000000397037221 */ /* 0x000fe20000010000 */
[----:B------:R-:W-:Y:S01]  /*a5b0*/  IMAD.MOV.U32 R215, RZ, RZ, R160 ;  /* 0x000000ffffd77224 */ /* 0x000fe200078e00a0 */
        /* <DEDUP_REMOVED lines=8> */
[----:B------:R-:W-:Y:S01]  /*a640*/  IMAD.MOV.U32 R230, RZ, RZ, R231 ;  /* 0x000000ffffe67224 */ /* 0x000fe200078e00e7 */
        /* <DEDUP_REMOVED lines=17> */
[----:B------:R-:W-:-:S02]  /*a760*/  IMAD.MOV.U32 R213, RZ, RZ, R153 ;  /* 0x000000ffffd57224 */ /* 0x000fc400078e0099 */
[----:B------:R-:W-:Y:S01]  /*a770*/  FADD.FTZ R2, R79, R2 ;  /* 0x000000024f027221 */ /* 0x000fe20000010000 */
[----:B------:R-:W-:Y:S01]  /*a780*/  IMAD.MOV.U32 R215, RZ, RZ, R150 ;  /* 0x000000ffffd77224 */ /* 0x000fe200078e0096 */
[----:B------:R-:W-:Y:S01]  /*a790*/  MOV R227, R158 ;  /* 0x0000009e00e37202 */ /* 0x000fe20000000f00 */
[----:B------:R-:W-:Y:S01]  /*a7a0*/  FADD.FTZ R0, R82, R0 ;  /* 0x0000000052007221 */ /* 0x000fe20000010000 */
[----:B------:R-:W-:Y:S01]  /*a7b0*/  MOV R231, R152 ;  /* 0x0000009800e77202 */ /* 0x000fe20000000f00 */
[----:B------:R-:W-:Y:S02]  /*a7c0*/  IMAD.MOV.U32 R249, RZ, RZ, R147 ;  /* 0x000000fffff97224 */ /* 0x000fe400078e0093 */
[----:B------:R-:W-:Y:S01]  /*a7d0*/  FADD.FTZ R4, R83, R4 ;  /* 0x0000000453047221 */ /* 0x000fe20000010000 */
[----:B------:R-:W-:Y:S01]  /*a7e0*/  IMAD.MOV.U32 R228, RZ, RZ, R149 ;  /* 0x000000ffffe47224 */ /* 0x000fe200078e0095 */
[----:B------:R-:W-:Y:S01]  /*a7f0*/  MOV R229, R157 ;  /* 0x0000009d00e57202 */ /* 0x000fe20000000f00 */
[----:B------:R-:W-:Y:S01]  /*a800*/  FADD.FTZ R3, R91, R3 ;  /* 0x000000035b037221 */ /* 0x000fe20000010000 */
[----:B------:R-:W-:Y:S01]  /*a810*/  FADD.FTZ R2, R214, R2 ;  /* 0x00000002d6027221 */ /* 0x000fe20000010000 */
[----:B------:R-:W-:Y:S01]  /*a820*/  MOV R247, R213 ;  /* 0x000000d500f77202 */ /* 0x000fe20000000f00 */
[----:B------:R-:W-:-:S02]  /*a830*/  IMAD.MOV.U32 R230, RZ, RZ, R159 ;  /* 0x000000ffffe67224 */ /* 0x000fc400078e009f */
        /* <DEDUP_REMOVED lines=23> */
[----:B------:R-:W3:Y:S01]  /*a9b0*/  MUFU.EX2 R92, R92 ;  /* 0x0000005c005c7308 */ /* 0x000ee20000000800 */
        /* <DEDUP_REMOVED lines=23> */
[----:B------:R-:W4:Y:S01]  /*ab30*/  LDSM.16.MT88.4 R160, [R216+0xb800] ;  /* 0x00b80000d8a0783b */ /* 0x000f220000004200 */
[----:B---3--:R-:W-:Y:S01]  /*ab40*/  F2FP.BF16.F32.PACK_AB R11, R92, R90 ;  /* 0x0000005a5c0b723e */ /* 0x008fe200000010ff */
[----:B------:R-:W-:Y:S01]  /*ab50*/  FADD.FTZ R2, R250, R2 ;  /* 0x00000002fa027221 */ /* 0x000fe20000010000 */
[----:B------:R-:W-:Y:S01]  /*ab60*/  FADD.FTZ R0, R128, R0 ;  /* 0x0000000080007221 */ /* 0x000fe20000010000 */
[----:B------:R-:W-:Y:S01]  /*ab70*/  FADD.FTZ R4, R122, R4 ;  /* 0x000000047a047221 */ /* 0x000fe20000010000 */
[----:B------:R-:W-:Y:S01]  /*ab80*/  FADD.FTZ R3, R118, R3 ;  /* 0x0000000376037221 */ /* 0x000fe20000010000 */
[----:B------:R-:W-:Y:S01]  /*ab90*/  FADD.FTZ R2, R130, R2 ;  /* 0x0000000282027221 */ /* 0x000fe20000010000 */
[----:B------:R-:W-:Y:S01]  /*aba0*/  FADD.FTZ R0, R129, R0 ;  /* 0x0000000081007221 */ /* 0x000fe20000010000 */
[C---:B------:R-:W-:Y:S01]  /*abb0*/  HMMA.16816.F32.BF16 R56, R8.reuse, R16, R56 ;  /* 0x000000100838723c */ /* 0x040fe20000041838 */
[----:B------:R-:W3:Y:S01]  /*abc0*/  MUFU.EX2 R17, R131 ;  /* 0x0000008300117308 */ /* 0x000ee20000000800 */
[----:B------:R-:W-:Y:S01]  /*abd0*/  FADD.FTZ R4, R126, R4 ;  /* 0x000000047e047221 */ /* 0x000fe20000010000 */
[----:B------:R-:W-:Y:S01]  /*abe0*/  FADD.FTZ R3, R88, R3 ;  /* 0x0000000358037221 */ /* 0x000fe20000010000 */
[----:B------:R-:W-:Y:S01]  /*abf0*/  FADD.FTZ R2, R80, R2 ;  /* 0x0000000250027221 */ /* 0x000fe20000010000 */
[----:B------:R-:W-:Y:S01]  /*ac00*/  FADD.FTZ R0, R66, R0 ;  /* 0x0000000042007221 */ /* 0x000fe20000010000 */
[----:B------:R-:W-:Y:S01]  /*ac10*/  FADD.FTZ R4, R121, R4 ;  /* 0x0000000479047221 */ /* 0x000fe20000010000 */
[C---:B------:R-:W-:Y:S01]  /*ac20*/  HMMA.16816.F32.BF16 R164, R8.reuse, R24, R164 ;  /* 0x0000001808a4723c */ /* 0x040fe200000418a4 */
[----:B------:R-:W-:Y:S01]  /*ac30*/  FADD.FTZ R3, R89, R3 ;  /* 0x0000000359037221 */ /* 0x000fe20000010000 */
[----:B------:R-:W1:Y:S01]  /*ac40*/  MUFU.EX2 R16, R132 ;  /* 0x0000008400107308 */ /* 0x000e620000000800 */
[----:B------:R-:W-:Y:S01]  /*ac50*/  FADD.FTZ R2, R81, R2 ;  /* 0x0000000251027221 */ /* 0x000fe20000010000 */
[----:B------:R-:W-:Y:S01]  /*ac60*/  FADD.FTZ R0, R67, R0 ;  /* 0x0000000043007221 */ /* 0x000fe20000010000 */
[----:B------:R-:W-:Y:S01]  /*ac70*/  FADD.FTZ R4, R125, R4 ;  /* 0x000000047d047221 */ /* 0x000fe20000010000 */
[C---:B------:R-:W-:Y:S01]  /*ac80*/  HMMA.16816.F32.BF16 R60, R8.reuse, R26, R104 ;  /* 0x0000001a083c723c */ /* 0x040fe20000041868 */
[----:B------:R-:W-:Y:S01]  /*ac90*/  FADD.FTZ R3, R90, R3 ;  /* 0x000000035a037221 */ /* 0x000fe20000010000 */
[----:B------:R-:W2:Y:S02]  /*aca0*/  LDSM.16.MT88.4 R152, [R219+0xb800] ;  /* 0x00b80000db98783b */ /* 0x000ea40000004200 */
[----:B------:R-:W4:Y:S02]  /*acb0*/  MUFU.EX2 R25, R93 ;  /* 0x0000005d00197308 */ /* 0x000f240000000800 */
[C---:B------:R-:W-:Y:S01]  /*acc0*/  HMMA.16816.F32.BF16 R40, R8.reuse, R18, R40 ;  /* 0x000000120828723c */ /* 0x040fe20000041828 */
[----:B------:R-:W-:Y:S01]  /*acd0*/  FADD.FTZ R2, R77, R2 ;  /* 0x000000024d027221 */ /* 0x000fe20000010000 */
[----:B------:R-:W2:Y:S04]  /*ace0*/  LDSM.16.MT88.4 R144, [R217+0xb800] ;  /* 0x00b80000d990783b */ /* 0x000ea80000004200 */
[C---:B------:R-:W-:Y:S01]  /*acf0*/  HMMA.16816.F32.BF16 R36, R8.reuse, R12, R36 ;  /* 0x0000000c0824723c */ /* 0x040fe20000041824 */
[----:B------:R-:W-:Y:S01]  /*ad00*/  MUFU.EX2 R24, R94 ;  /* 0x0000005e00187308 */ /* 0x000fe20000000800 */
[----:B------:R-:W-:Y:S01]  /*ad10*/  FADD.FTZ R0, R74, R0 ;  /* 0x000000004a007221 */ /* 0x000fe20000010000 */
[----:B------:R1:W5:Y:S03]  /*ad20*/  LDL.LU R242, [R1+0xf0] ;  /* 0x0000f00001f27983 */ /* 0x0003660000300800 */
[C---:B------:R-:W-:Y:S01]  /*ad30*/  HMMA.16816.F32.BF16 R32, R8.reuse, R14, R32 ;  /* 0x0000000e0820723c */ /* 0x040fe20000041820 */
[----:B------:R-:W2:Y:S05]  /*ad40*/  LDSM.16.MT88.4 R12, [R218+0xb800] ;  /* 0x00b80000da0c783b */ /* 0x000eaa0000004200 */
[C---:B------:R-:W-:Y:S01]  /*ad50*/  HMMA.16816.F32.BF16 R48, R8.reuse, R20, R48 ;  /* 0x000000140830723c */ /* 0x040fe20000041830 */
[----:B------:R-:W-:Y:S05]  /*ad60*/  MUFU.EX2 R7, R134 ;  /* 0x0000008600077308 */ /* 0x000fea0000000800 */
[----:B------:R-:W-:Y:S01]  /*ad70*/  HMMA.16816.F32.BF16 R44, R8, R22, R44 ;  /* 0x00000016082c723c */ /* 0x000fe2000004182c */
[----:B------:R-:W-:Y:S01]  /*ad80*/  FADD.FTZ R4, R120, R4 ;  /* 0x0000000478047221 */ /* 0x000fe20000010000 */
[----:B------:R-:W-:Y:S01]  /*ad90*/  FADD.FTZ R3, R92, R3 ;  /* 0x000000035c037221 */ /* 0x000fe20000010000 */
[----:B------:R-:W4:Y:S01]  /*ada0*/  MUFU.EX2 R8, R133 ;  /* 0x0000008500087308 */ /* 0x000f220000000800 */
[----:B------:R-:W-:Y:S01]  /*adb0*/  FADD.FTZ R2, R76, R2 ;  /* 0x000000024c027221 */ /* 0x000fe20000010000 */
[----:B------:R-:W-:Y:S01]  /*adc0*/  FADD.FTZ R0, R75, R0 ;  /* 0x000000004b007221 */ /* 0x000fe20000010000 */
[----:B------:R-:W-:Y:S01]  /*add0*/  FADD.FTZ R4, R124, R4 ;  /* 0x000000047c047221 */ /* 0x000fe20000010000 */
[----:B---3--:R-:W-:-:S04]  /*ade0*/  FADD.FTZ R3, R17, R3 ;  /* 0x0000000311037221 */ /* 0x008fc80000010000 */
[----:B------:R-:W3:Y:S01]  /*adf0*/  MUFU.EX2 R18, R95 ;  /* 0x0000005f00127308 */ /* 0x000ee20000000800 */
[----:B------:R-:W-:Y:S01]  /*ae00*/  FADD.FTZ R2, R73, R2 ;  /* 0x0000000249027221 */ /* 0x000fe20000010000 */
[----:B------:R-:W-:Y:S01]  /*ae10*/  FADD.FTZ R0, R31, R0 ;  /* 0x000000001f007221 */ /* 0x000fe20000010000 */
[----:B------:R-:W-:Y:S01]  /*ae20*/  FADD.FTZ R4, R119, R4 ;  /* 0x0000000477047221 */ /* 0x000fe20000010000 */
[----:B-1----:R-:W-:Y:S01]  /*ae30*/  FADD.FTZ R3, R16, R3 ;  /* 0x0000000310037221 */ /* 0x002fe20000010000 */
[----:B------:R-:W-:Y:S01]  /*ae40*/  FADD.FTZ R2, R72, R2 ;  /* 0x0000000248027221 */ /* 0x000fe20000010000 */
[----:B----4-:R-:W-:Y:S01]  /*ae50*/  FADD.FTZ R0, R25, R0 ;  /* 0x0000000019007221 */ /* 0x010fe20000010000 */
        /* <DEDUP_REMOVED lines=9> */
[----:B------:R-:W-:Y:S01]  /*aef0*/  FADD.FTZ R2, R64, R2 ;  /* 0x0000000240027221 */ /* 0x000fe20000010000 */
[----:B---3--:R-:W-:Y:S02]  /*af00*/  FADD.FTZ R0, R18, R0 ;  /* 0x0000000012007221 */ /* 0x008fe40000010000 */
        /* <DEDUP_REMOVED lines=19> */
[----:B------:R-:W-:-:S05]  /*b040*/  VIADD R232, R226, 0x1000 ;  /* 0x00001000e2e87836 */ /* 0x000fca0000000000 */
[----:B------:R-:W-:Y:S01]  /*b050*/  HMMA.16816.F32.BF16 R180, R196, R152, R180 ;  /* 0x00000098c4b4723c */ /* 0x000fe200000418b4 */
[----:B------:R-:W-:-:S05]  /*b060*/  IADD3 R231, R226, 0x1800, RZ ;  /* 0x00001800e2e77810 */ /* 0x000fca0007ffe0ff */
        /* <DEDUP_REMOVED lines=19> */
[----:B------:R-:W2:Y:S01]  /*b1a0*/  LDL.64 R244, [R1+0xa0] ;  /* 0x0000a00001f47983 */ /* 0x000ea20000100a00 */
[----:B------:R-:W-:Y:S01]  /*b1b0*/  UIADD3 UR21, UR15, -0x2, URZ ;  /* 0xfffffffe0f157890 */ /* 0x000fe2000fffe03f */
[----:B------:R-:W-:-:S04]  /*b1c0*/  DEPBAR.LE SB0, 0x0 ;  /* 0x000080000000791a */ /* 0x000fc80000000000 */
[----:B------:R-:W-:Y:S01]  /*b1d0*/  USHF.R.S32.HI UR4, URZ, 0x1f, UR21 ;  /* 0x0000001f3f047899 */ /* 0x000fe20008011415 */
[----:B------:R-:W-:Y:S01]  /*b1e0*/  IMAD.U32 R2, RZ, RZ, UR21 ;  /* 0x00000015ff027e24 */ /* 0x000fe2000f8e00ff */
[----:B------:R-:W-:Y:S01]  /*b1f0*/  UIMAD UR6, UR18, UR21, URZ ;  /* 0x00000015120672a4 */ /* 0x000fe2000f8e023f */
[----:B------:R-:W-:Y:S01]  /*b200*/  STL [R1+0xf0], R140 ;  /* 0x0000f08c01007387 */ /* 0x000fe20000100800 */
[----:B------:R-:W-:Y:S02]  /*b210*/  USHF.L.U32 UR23, UR8, 0x5, URZ ;  /* 0x0000000508177899 */ /* 0x000fe4000800063f */
[----:B------:R-:W-:Y:S01]  /*b220*/  UIMAD UR4, UR4, UR19, UR6 ;  /* 0x00000013040472a4 */ /* 0x000fe2000f8e0206 */
[----:B------:R-:W-:Y:S02]  /*b230*/  STL [R1+0xec], R139 ;  /* 0x0000ec8b01007387 */ /* 0x000fe40000100800 */
[----:B------:R-:W-:Y:S02]  /*b240*/  ULDC.64 UR6, c[0x0][0x220] ;  /* 0x0000880000067ab9 */ /* 0x000fe40000000a00 */
[----:B------:R-:W-:Y:S04]  /*b250*/  STL [R1+0xe8], R138 ;  /* 0x0000e88a01007387 */ /* 0x000fe80000100800 */
[----:B------:R-:W-:Y:S04]  /*b260*/  STL [R1+0xe4], R137 ;  /* 0x0000e48901007387 */ /* 0x000fe80000100800 */
[----:B------:R-:W-:Y:S04]  /*b270*/  STL [R1+0xe0], R136 ;  /* 0x0000e08801007387 */ /* 0x000fe80000100800 */
[----:B-----5:R-:W-:Y:S04]  /*b280*/  STL [R1+0xdc], R70 ;  /* 0x0000dc4601007387 */ /* 0x020fe80000100800 */
        /* <DEDUP_REMOVED lines=31> */
[----:B------:R-:W-:Y:S01]  /*b480*/  IADD3.X R5, R3, UR4, RZ, P0, !PT ;  /* 0x0000000403057c10 */ /* 0x000fe200087fe4ff */
[----:B------:R-:W-:-:S04]  /*b490*/  UIADD3 UR4, UR15, -0x2, URZ ;  /* 0xfffffffe0f047890 */ /* 0x000fc8000fffe03f */
[----:B------:R1:W-:Y:S04]  /*b4a0*/  LDGSTS.E.BYPASS.LTC128B.128 [R242+0xb800], desc[UR16][R4.64] ;  /* 0x0b80000004f27fae */ /* 0x0003e8000b901d50 */
[----:B------:R-:W-:Y:S04]  /*b4b0*/  LDSM.16.M88.4 R16, [R222] ;  /* 0x00000000de10783b */ /* 0x000fe80000000200 */
[----:B------:R-:W4:Y:S04]  /*b4c0*/  LDSM.16.M88.4 R76, [R135+0x5800] ;  /* 0x00580000874c783b */ /* 0x000f280000000200 */
[----:B--2---:R-:W2:Y:S04]  /*b4d0*/  LDSM.16.M88.4 R12, [R222+0x2000] ;  /* 0x00200000de0c783b */ /* 0x004ea80000000200 */
[----:B------:R-:W2:Y:S04]  /*b4e0*/  LDSM.16.M88.4 R64, [R135+0x6800] ;  /* 0x006800008740783b */ /* 0x000ea80000000200 */
[----:B------:R-:W2:Y:S04]  /*b4f0*/  LDSM.16.M88.4 R60, [R135+0x7000] ;  /* 0x00700000873c783b */ /* 0x000ea80000000200 */
[----:B------:R-:W2:Y:S04]  /*b500*/  LDSM.16.M88.4 R56, [R135+0x7800] ;  /* 0x007800008738783b */ /* 0x000ea80000000200 */
[----:B------:R-:W2:Y:S04]  /*b510*/  LDSM.16.M88.4 R80, [R135+0x5000] ;  /* 0x005000008750783b */ /* 0x000ea80000000200 */
[----:B------:R-:W2:Y:S04]  /*b520*/  LDSM.16.M88.4 R84, [R135+0x4800] ;  /* 0x004800008754783b */ /* 0x000ea80000000200 */
[----:B---3--:R-:W-:Y:S04]  /*b530*/  LDSM.16.M88.4 R8, [R225] ;  /* 0x00000000e108783b */ /* 0x008fe80000000200 */
[----:B------:R-:W3:Y:S04]  /*b540*/  LDSM.16.M88.4 R40, [R221+0x5800] ;  /* 0x00580000dd28783b */ /* 0x000ee80000000200 */
[----:B------:R-:W3:Y:S04]  /*b550*/  LDSM.16.M88.4 R72, [R135+0x6000] ;  /* 0x006000008748783b */ /* 0x000ee80000000200 */
[----:B-1----:R-:W-:Y:S01]  /*b560*/  LDSM.16.M88.4 R4, [R225+0x2000] ;  /* 0x00200000e104783b */ /* 0x002fe20000000200 */
[-C--:B----4-:R-:W-:Y:S03]  /*b570*/  HMMA.16816.F32.BF16 R124, R16, R76.reuse, RZ ;  /* 0x0000004c107c723c */ /* 0x090fe600000418ff */
[----:B------:R-:W1:Y:S03]  /*b580*/  LDSM.16.M88.4 R32, [R221+0x6800] ;  /* 0x00680000dd20783b */ /* 0x000e660000000200 */
[----:B--2---:R-:W-:Y:S01]  /*b590*/  HMMA.16816.F32.BF16 R120, R12, R76, RZ ;  /* 0x0000004c0c78723c */ /* 0x004fe200000418ff */
[----:B------:R-:W2:Y:S04]  /*b5a0*/  LDSM.16.M88.4 R28, [R221+0x7000] ;  /* 0x00700000dd1c783b */ /* 0x000ea80000000200 */
[----:B------:R-:W4:Y:S01]  /*b5b0*/  LDSM.16.M88.4 R20, [R221+0x7800] ;  /* 0x00780000dd14783b */ /* 0x000f220000000200 */
[-C--:B------:R-:W-:Y:S03]  /*b5c0*/  HMMA.16816.F32.BF16 R108, R16, R64.reuse, RZ ;  /* 0x00000040106c723c */ /* 0x080fe600000418ff */
[----:B------:R-:W4:Y:S03]  /*b5d0*/  LDSM.16.M88.4 R44, [R221+0x5000] ;  /* 0x00500000dd2c783b */ /* 0x000f260000000200 */
[----:B------:R-:W-:Y:S01]  /*b5e0*/  HMMA.16816.F32.BF16 R104, R12, R64, RZ ;  /* 0x000000400c68723c */ /* 0x000fe200000418ff */
[----:B------:R-:W4:Y:S04]  /*b5f0*/  LDSM.16.M88.4 R48, [R221+0x4800] ;  /* 0x00480000dd30783b */ /* 0x000f280000000200 */
[----:B------:R-:W4:Y:S01]  /*b600*/  LDSM.16.M88.4 R36, [R221+0x6000] ;  /* 0x00600000dd24783b */ /* 0x000f220000000200 */
[-C--:B------:R-:W-:Y:S03]  /*b610*/  HMMA.16816.F32.BF16 R100, R16, R60.reuse, RZ ;  /* 0x0000003c1064723c */ /* 0x080fe600000418ff */
[----:B------:R-:W4:Y:S03]  /*b620*/  LDSM.16.M88.4 R24, [R135+0x4000] ;  /* 0x004000008718783b */ /* 0x000f260000000200 */
[----:B------:R-:W-:Y:S01]  /*b630*/  HMMA.16816.F32.BF16 R96, R12, R60, RZ ;  /* 0x0000003c0c60723c */ /* 0x000fe200000418ff */
[----:B------:R-:W4:Y:S04]  /*b640*/  LDSM.16.M88.4 R52, [R221+0x4000] ;  /* 0x00400000dd34783b */ /* 0x000f280000000200 */
[----:B------:R-:W0:Y:S01]  /*b650*/  LDGDEPBAR ;  /* 0x00000000000079af */ /* 0x000e220000000000 */
[-C--:B------:R-:W-:Y:S06]  /*b660*/  HMMA.16816.F32.BF16 R92, R16, R56.reuse, RZ ;  /* 0x00000038105c723c */ /* 0x080fec00000418ff */
[----:B------:R-:W-:Y:S06]  /*b670*/  HMMA.16816.F32.BF16 R88, R12, R56, RZ ;  /* 0x000000380c58723c */ /* 0x000fec00000418ff */
[C---:B------:R-:W-:Y:S06]  /*b680*/  HMMA.16816.F32.BF16 R200, R16.reuse, R80, RZ ;  /* 0x0000005010c8723c */ /* 0x040fec00000418ff */
[-C--:B------:R-:W-:Y:S06]  /*b690*/  HMMA.16816.F32.BF16 R208, R16, R84.reuse, RZ ;  /* 0x0000005410d0723c */ /* 0x080fec00000418ff */
[C---:B------:R-:W-:Y:S06]  /*b6a0*/  HMMA.16816.F32.BF16 R204, R12.reuse, R84, RZ ;  /* 0x000000540ccc723c */ /* 0x040fec00000418ff */
[----:B------:R-:W-:Y:S06]  /*b6b0*/  HMMA.16816.F32.BF16 R128, R12, R80, RZ ;  /* 0x000000500c80723c */ /* 0x000fec00000418ff */
[----:B---3--:R-:W-:Y:S06]  /*b6c0*/  HMMA.16816.F32.BF16 R136, R8, R40, R124 ;  /* 0x000000280888723c */ /* 0x008fec000004187c */
[-C--:B------:R-:W-:Y:S06]  /*b6d0*/  HMMA.16816.F32.BF16 R116, R16, R72.reuse, RZ ;  /* 0x000000481074723c */ /* 0x080fec00000418ff */
[----:B------:R-:W-:Y:S06]  /*b6e0*/  HMMA.16816.F32.BF16 R112, R12, R72, RZ ;  /* 0x000000480c70723c */ /* 0x000fec00000418ff */
[-C--:B-1----:R-:W-:Y:S06]  /*b6f0*/  HMMA.16816.F32.BF16 R108, R8, R32.reuse, R108 ;  /* 0x00000020086c723c */ /* 0x082fec000004186c */
[----:B------:R-:W-:Y:S06]  /*b700*/  HMMA.16816.F32.BF16 R104, R4, R32, R104 ;  /* 0x000000200468723c */ /* 0x000fec0000041868 */
[-C--:B--2---:R-:W-:Y:S06]  /*b710*/  HMMA.16816.F32.BF16 R100, R8, R28.reuse, R100 ;  /* 0x0000001c0864723c */ /* 0x084fec0000041864 */
[----:B------:R-:W-:Y:S06]  /*b720*/  HMMA.16816.F32.BF16 R96, R4, R28, R96 ;  /* 0x0000001c0460723c */ /* 0x000fec0000041860 */
[----:B----4-:R-:W-:Y:S01]  /*b730*/  HMMA.16816.F32.BF16 R92, R8, R20, R92 ;  /* 0x00000014085c723c */ /* 0x010fe2000004185c */
[----:B------:R-:W-:-:S02]  /*b740*/  IMAD.MOV.U32 R133, RZ, RZ, R108 ;  /* 0x000000ffff857224 */ /* 0x000fc400078e006c */
[----:B------:R-:W-:Y:S02]  /*b750*/  IMAD.MOV.U32 R132, RZ, RZ, R109 ;  /* 0x000000ffff847224 */ /* 0x000fe400078e006d */
[----:B------:R-:W-:Y:S01]  /*b760*/  IMAD.MOV.U32 R70, RZ, RZ, R110 ;  /* 0x000000ffff467224 */ /* 0x000fe200078e006e */
[----:B------:R-:W-:Y:S01]  /*b770*/  HMMA.16816.F32.BF16 R88, R4, R20, R88 ;  /* 0x000000140458723c */ /* 0x000fe20000041858 */
[----:B------:R-:W-:-:S05]  /*b780*/  IMAD.MOV.U32 R69, RZ, RZ, R111 ;  /* 0x000000ffff457224 */ /* 0x000fca00078e006f */
[C---:B------:R-:W-:Y:S06]  /*b790*/  HMMA.16816.F32.BF16 R248, R8.reuse, R44, R200 ;  /* 0x0000002c08f8723c */ /* 0x040fec00000418c8 */
        /* <DEDUP_REMOVED lines=8> */
[C---:B------:R-:W-:Y:S01]  /*b820*/  HMMA.16816.F32.BF16 R200, R4.reuse, R44, R128 ;  /* 0x0000002c04c8723c */ /* 0x040fe20000041880 */
[----:B------:R-:W-:Y:S02]  /*b830*/  IMAD.MOV.U32 R49, RZ, RZ, R136 ;  /* 0x000000ffff317224 */ /* 0x000fe400078e0088 */
[----:B------:R-:W-:Y:S02]  /*b840*/  IMAD.MOV.U32 R48, RZ, RZ, R137 ;  /* 0x000000ffff307224 */ /* 0x000fe400078e0089 */
[----:B------:R-:W-:Y:S01]  /*b850*/  IMAD.MOV.U32 R29, RZ, RZ, R94 ;  /* 0x000000ffff1d7224 */ /* 0x000fe200078e005e */
[----:B------:R-:W-:Y:S01]  /*b860*/  HMMA.16816.F32.BF16 R124, R4, R40, R120 ;  /* 0x00000028047c723c */ /* 0x000fe20000041878 */
[----:B------:R-:W-:-:S02]  /*b870*/  IMAD.MOV.U32 R45, RZ, RZ, R138 ;  /* 0x000000ffff2d7224 */ /* 0x000fc400078e008a */
        /* <DEDUP_REMOVED lines=18> */
[----:B------:R-:W-:Y:S01]  /*b9a0*/  HMMA.16816.F32.BF16 R108, R12, R86, RZ ;  /* 0x000000560c6c723c */ /* 0x000fe200000418ff */
[----:B------:R-:W-:Y:S02]  /*b9b0*/  IMAD.MOV.U32 R56, RZ, RZ, R33 ;  /* 0x000000ffff387224 */ /* 0x000fe400078e0021 */
[----:B------:R-:W-:-:S03]  /*b9c0*/  IMAD.MOV.U32 R57, RZ, RZ, R32 ;  /* 0x000000ffff397224 */ /* 0x000fc600078e0020 */
        /* <DEDUP_REMOVED lines=14> */
[----:B------:R-:W-:Y:S06]  /*bab0*/  HMMA.16816.F32.BF16 R12, R4, R22, R12 ;  /* 0x00000016040c723c */ /* 0x000fec000004180c */
[----:B------:R-:W-:Y:S06]  /*bac0*/  HMMA.16816.F32.BF16 R16, R16, R58, RZ ;  /* 0x0000003a1010723c */ /* 0x000fec00000418ff */
[----:B------:R-:W-:Y:S01]  /*bad0*/  HMMA.16816.F32.BF16 R244, R8, R52, R244 ;  /* 0x0000003408f4723c */ /* 0x000fe200000418f4 */
[----:B------:R-:W-:-:S02]  /*bae0*/  IMAD.MOV.U32 R58, RZ, RZ, R29 ;  /* 0x000000ffff3a7224 */ /* 0x000fc400078e001d */
[----:B------:R-:W-:-:S03]  /*baf0*/  IMAD.MOV.U32 R59, RZ, RZ, R28 ;  /* 0x000000ffff3b7224 */ /* 0x000fc600078e001c */
[C---:B------:R-:W-:Y:S06]  /*bb00*/  HMMA.16816.F32.BF16 R212, R4.reuse, R52, R212 ;  /* 0x0000003404d4723c */ /* 0x040fec00000418d4 */
[C---:B------:R-:W-:Y:S01]  /*bb10*/  HMMA.16816.F32.BF16 R112, R4.reuse, R54, R112 ;  /* 0x000000360470723c */ /* 0x040fe20000041870 */
[----:B------:R-:W-:Y:S02]  /*bb20*/  IMAD.MOV.U32 R41, RZ, RZ, R12 ;  /* 0x000000ffff297224 */ /* 0x000fe400078e000c */
[----:B------:R-:W-:Y:S02]  /*bb30*/  IMAD.MOV.U32 R40, RZ, RZ, R13 ;  /* 0x000000ffff287224 */ /* 0x000fe400078e000d */
[----:B------:R-:W-:Y:S01]  /*bb40*/  IMAD.MOV.U32 R37, RZ, RZ, R14 ;  /* 0x000000ffff257224 */ /* 0x000fe200078e000e */
[----:B------:R-:W-:Y:S01]  /*bb50*/  HMMA.16816.F32.BF16 R108, R4, R50, R108 ;  /* 0x00000032046c723c */ /* 0x000fe2000004186c */
[----:B------:R-:W-:-:S02]  /*bb60*/  IMAD.MOV.U32 R36, RZ, RZ, R15 ;  /* 0x000000ffff247224 */ /* 0x000fc400078e000f */
[----:B------:R-:W-:Y:S03]  /*bb70*/  LDSM.16.M88.4 R12, [R226] ;  /* 0x00000000e20c783b */ /* 0x000fe60000000200 */
[C---:B------:R-:W-:Y:S06]  /*bb80*/  HMMA.16816.F32.BF16 R104, R4.reuse, R46, R104 ;  /* 0x0000002e0468723c */ /* 0x040fec0000041868 */
[C---:B------:R-:W-:Y:S06]  /*bb90*/  HMMA.16816.F32.BF16 R100, R4.reuse, R42, R100 ;  /* 0x0000002a0464723c */ /* 0x040fec0000041864 */
[C---:B------:R-:W-:Y:S06]  /*bba0*/  HMMA.16816.F32.BF16 R96, R4.reuse, R38, R96 ;  /* 0x000000260460723c */ /* 0x040fec0000041860 */
[C---:B------:R-:W-:Y:S06]  /*bbb0*/  HMMA.16816.F32.BF16 R92, R4.reuse, R34, R92 ;  /* 0x00000022045c723c */ /* 0x040fec000004185c */
[----:B------:R-:W-:Y:S01]  /*bbc0*/  HMMA.16816.F32.BF16 R88, R4, R30, R88 ;  /* 0x0000001e0458723c */ /* 0x000fe20000041858 */
[----:B------:R-:W1:Y:S05]  /*bbd0*/  LDSM.16.M88.4 R4, [R223+0x2000] ;  /* 0x00200000df04783b */ /* 0x000e6a0000000200 */
        /* <DEDUP_REMOVED lines=9> */
[C---:B-1----:R-:W-:Y:S06]  /*bc70*/  HMMA.16816.F32.BF16 R32, R4.reuse, R12, R212 ;  /* 0x0000000c0420723c */ /* 0x042fec00000418d4 */
        /* <DEDUP_REMOVED lines=9> */
[C---:B--2---:R-:W-:Y:S06]  /*bd10*/  HMMA.16816.F32.BF16 R28, R8.reuse, R12, R244 ;  /* 0x0000000c081c723c */ /* 0x044fec00000418f4 */
[----:B------:R-:W-:Y:S01]  /*bd20*/  HMMA.16816.F32.BF16 R20, R8, R14, R52 ;  /* 0x0000000e0814723c */ /* 0x000fe20000041834 */
[----:B------:R-:W1:Y:S06]  /*bd30*/  LDSM.16.M88.4 R12, [R233] ;  /* 0x00000000e90c783b */ /* 0x000e6c0000000200 */
[----:B------:R-:W-:-:S02]  /*bd40*/  IMAD.MOV.U32 R52, RZ, RZ, R41 ;  /* 0x000000ffff347224 */ /* 0x000fc400078e0029 */
[----:B------:R-:W-:Y:S02]  /*bd50*/  IMAD.MOV.U32 R53, RZ, RZ, R40 ;  /* 0x000000ffff357224 */ /* 0x000fe400078e0028 */
[----:B------:R-:W-:Y:S02]  /*bd60*/  IMAD.MOV.U32 R54, RZ, RZ, R37 ;  /* 0x000000ffff367224 */ /* 0x000fe400078e0025 */
[----:B------:R-:W-:Y:S01]  /*bd70*/  IMAD.MOV.U32 R55, RZ, RZ, R36 ;  /* 0x000000ffff377224 */ /* 0x000fe200078e0024 */
[-C--:B-1----:R-:W-:Y:S06]  /*bd80*/  HMMA.16816.F32.BF16 R48, R8, R12.reuse, R208 ;  /* 0x0000000c0830723c */ /* 0x082fec00000418d0 */
[C---:B------:R-:W-:Y:S06]  /*bd90*/  HMMA.16816.F32.BF16 R44, R4.reuse, R12, R204 ;  /* 0x0000000c042c723c */ /* 0x040fec00000418cc */
[-C--:B------:R-:W-:Y:S06]  /*bda0*/  HMMA.16816.F32.BF16 R40, R4, R14.reuse, R108 ;  /* 0x0000000e0428723c */ /* 0x080fec000004186c */
[----:B------:R-:W-:Y:S01]  /*bdb0*/  HMMA.16816.F32.BF16 R36, R8, R14, R84 ;  /* 0x0000000e0824723c */ /* 0x000fe20000041854 */
[----:B------:R-:W1:Y:S06]  /*bdc0*/  LDSM.16.M88.4 R12, [R232] ;  /* 0x00000000e80c783b */ /* 0x000e6c0000000200 */
[----:B------:R-:W-:-:S02]  /*bdd0*/  IMAD.MOV.U32 R84, RZ, RZ, R252 ;  /* 0x000000ffff547224 */ /* 0x000fc400078e00fc */
[----:B------:R-:W-:Y:S02]  /*bde0*/  IMAD.MOV.U32 R85, RZ, RZ, R243 ;  /* 0x000000ffff557224 */ /* 0x000fe400078e00f3 */
[----:B------:R-:W-:Y:S01]  /*bdf0*/  IMAD.MOV.U32 R86, RZ, RZ, R140 ;  /* 0x000000ffff567224 */ /* 0x000fe200078e008c */
[----:B------:R-:W2:Y:S01]  /*be00*/  S2R R243, SR_TID.X ;  /* 0x0000000000f37919 */ /* 0x000ea20000002100 */
[----:B------:R-:W-:Y:S01]  /*be10*/  IMAD.MOV.U32 R87, RZ, RZ, R134 ;  /* 0x000000ffff577224 */ /* 0x000fe200078e0086 */
[----:B-1----:R-:W-:Y:S01]  /*be20*/  HMMA.16816.F32.BF16 R204, R4, R12, R200 ;  /* 0x0000000c04cc723c */ /* 0x002fe200000418c8 */
[----:B--2---:R-:W-:-:S05]  /*be30*/  IMAD.SHL.U32 R243, R243, 0x2, RZ ;  /* 0x00000002f3f37824 */ /* 0x004fca00078e00ff */
[----:B------:R-:W-:Y:S01]  /*be40*/  HMMA.16816.F32.BF16 R200, R4, R14, R104 ;  /* 0x0000000e04c8723c */ /* 0x000fe20000041868 */
[----:B------:R-:W-:-:S05]  /*be50*/  LOP3.LUT R243, R243, 0x6, RZ, 0xc0, !PT ;  /* 0x00000006f3f37812 */ /* 0x000fca00078ec0ff */
[C---:B------:R-:W-:Y:S01]  /*be60*/  HMMA.16816.F32.BF16 R128, R8.reuse, R12, R248 ;  /* 0x0000000c0880723c */ /* 0x040fe200000418f8 */
[----:B------:R-:W-:Y:S02]  /*be70*/  IMAD.MOV.U32 R104, RZ, RZ, R123 ;  /* 0x000000ffff687224 */ /* 0x000fe400078e007b */
[----:B------:R-:W-:Y:S02]  /*be80*/  IMAD.MOV.U32 R105, RZ, RZ, R122 ;  /* 0x000000ffff697224 */ /* 0x000fe400078e007a */
[----:B------:R-:W-:Y:S02]  /*be90*/  IMAD.MOV.U32 R106, RZ, RZ, R121 ;  /* 0x000000ffff6a7224 */ /* 0x000fe400078e0079 */
[----:B------:R-:W-:Y:S02]  /*bea0*/  IMAD.MOV.U32 R107, RZ, RZ, R120 ;  /* 0x000000ffff6b7224 */ /* 0x000fe400078e0078 */
        /* <DEDUP_REMOVED lines=14> */
[----:B------:R-:W-:-:S10]  /*bf90*/  IMAD.MOV.U32 R127, RZ, RZ, R69 ;  /* 0x000000ffff7f7224 */ /* 0x000fd400078e0045 */
[----:B------:R-:W-:Y:S02]  /*bfa0*/  IMAD.MOV.U32 R68, RZ, RZ, R108 ;  /* 0x000000ffff447224 */ /* 0x000fe400078e006c */
[----:B------:R-:W-:Y:S02]  /*bfb0*/  IMAD.MOV.U32 R3, RZ, RZ, R109 ;  /* 0x000000ffff037224 */ /* 0x000fe400078e006d */
[----:B------:R-:W-:Y:S02]  /*bfc0*/  IMAD.MOV.U32 R2, RZ, RZ, R110 ;  /* 0x000000ffff027224 */ /* 0x000fe400078e006e */
[----:B------:R-:W-:Y:S02]  /*bfd0*/  IMAD.MOV.U32 R0, RZ, RZ, R111 ;  /* 0x000000ffff007224 */ /* 0x000fe400078e006f */
[----:B------:R-:W-:Y:S02]  /*bfe0*/  IMAD.MOV.U32 R133, RZ, RZ, R100 ;  /* 0x000000ffff857224 */ /* 0x000fe400078e0064 */
[----:B------:R-:W-:-:S02]  /*bff0*/  IMAD.MOV.U32 R132, RZ, RZ, R101 ;  /* 0x000000ffff847224 */ /* 0x000fc400078e0065 */
[----:B------:R-:W-:Y:S02]  /*c000*/  IMAD.MOV.U32 R70, RZ, RZ, R102 ;  /* 0x000000ffff467224 */ /* 0x000fe400078e0066 */
[----:B------:R-:W-:Y:S01]  /*c010*/  IMAD.MOV.U32 R69, RZ, RZ, R103 ;  /* 0x000000ffff457224 */ /* 0x000fe200078e0067 */
[-C--:B-1----:R-:W-:Y:S06]  /*c020*/  HMMA.16816.F32.BF16 R136, R8, R12.reuse, R136 ;  /* 0x0000000c0888723c */ /* 0x082fec0000041888 */
[C---:B------:R-:W-:Y:S06]  /*c030*/  HMMA.16816.F32.BF16 R248, R4.reuse, R12, R116 ;  /* 0x0000000c04f8723c */ /* 0x040fec0000041874 */
[-C--:B------:R-:W-:Y:S06]  /*c040*/  HMMA.16816.F32.BF16 R212, R4, R14.reuse, R96 ;  /* 0x0000000e04d4723c */ /* 0x080fec0000041860 */
[----:B------:R-:W-:Y:S01]  /*c050*/  HMMA.16816.F32.BF16 R108, R8, R14, R72 ;  /* 0x0000000e086c723c */ /* 0x000fe20000041848 */
[----:B------:R-:W1:Y:S05]  /*c060*/  LDSM.16.M88.4 R12, [R229] ;  /* 0x00000000e50c783b */ /* 0x000e6a0000000200 */
[C---:B-1----:R-:W-:Y:S06]  /*c070*/  HMMA.16816.F32.BF16 R116, R4.reuse, R12, R112 ;  /* 0x0000000c0474723c */ /* 0x042fec0000041870 */
[----:B------:R-:W-:Y:S06]  /*c080*/  HMMA.16816.F32.BF16 R112, R4, R14, R92 ;  /* 0x0000000e0470723c */ /* 0x000fec000004185c */
[C---:B------:R-:W-:Y:S06]  /*c090*/  HMMA.16816.F32.BF16 R124, R8.reuse, R12, R124 ;  /* 0x0000000c087c723c */ /* 0x040fec000004187c */
[----:B------:R-:W-:Y:S01]  /*c0a0*/  HMMA.16816.F32.BF16 R92, R8, R14, R64 ;  /* 0x0000000e085c723c */ /* 0x000fe20000041840 */
[----:B------:R-:W1:Y:S05]  /*c0b0*/  LDSM.16.M88.4 R12, [R228] ;  /* 0x00000000e40c783b */ /* 0x000e6a0000000200 */
[-C--:B-1----:R-:W-:Y:S06]  /*c0c0*/  HMMA.16816.F32.BF16 R100, R4, R12.reuse, R84 ;  /* 0x0000000c0464723c */ /* 0x082fec0000041854 */
[----:B------:R-:W-:Y:S06]  /*c0d0*/  HMMA.16816.F32.BF16 R104, R8, R12, R104 ;  /* 0x0000000c0868723c */ /* 0x000fec0000041868 */
[-C--:B------:R-:W-:Y:S06]  /*c0e0*/  HMMA.16816.F32.BF16 R96, R4, R14.reuse, R88 ;  /* 0x0000000e0460723c */ /* 0x080fec0000041858 */
[----:B------:R-:W-:Y:S01]  /*c0f0*/  HMMA.16816.F32.BF16 R84, R8, R14, R60 ;  /* 0x0000000e0854723c */ /* 0x000fe2000004183c */
[----:B------:R-:W1:Y:S05]  /*c100*/  LDSM.16.M88.4 R12, [R227] ;  /* 0x00000000e30c783b */ /* 0x000e6a0000000200 */
[C---:B-1----:R-:W-:Y:S06]  /*c110*/  HMMA.16816.F32.BF16 R88, R4.reuse, R12, R80 ;  /* 0x0000000c0458723c */ /* 0x042fec0000041850 */
[----:B------:R-:W-:Y:S01]  /*c120*/  HMMA.16816.F32.BF16 R80, R4, R14, R52 ;  /* 0x0000000e0450723c */ /* 0x000fe20000041834 */
[----:B------:R-:W-:Y:S05]  /*c130*/  LDSM.16.M88.4 R4, [R224+0x2000] ;  /* 0x00200000e004783b */ /* 0x000fea0000000200 */
[C---:B------:R-:W-:Y:S06]  /*c140*/  HMMA.16816.F32.BF16 R76, R8.reuse, R12, R56 ;  /* 0x0000000c084c723c */ /* 0x040fec0000041838 */
[----:B------:R-:W-:Y:S01]  /*c150*/  HMMA.16816.F32.BF16 R72, R8, R14, R16 ;  /* 0x0000000e0848723c */ /* 0x000fe20000041810 */
[----:B------:R-:W1:Y:S04]  /*c160*/  LDSM.16.M88.4 R12, [R220] ;  /* 0x00000000dc0c783b */ /* 0x000e680000000200 */
[----:B------:R-:W2:Y:S01]  /*c170*/  LDSM.16.M88.4 R8, [R224] ;  /* 0x00000000e008783b */ /* 0x000ea20000000200 */
[-C--:B-1----:R-:W-:Y:S06]  /*c180*/  HMMA.16816.F32.BF16 R64, R4, R12.reuse, R32 ;  /* 0x0000000c0440723c */ /* 0x082fec0000041820 */
[----:B--2---:R-:W-:Y:S06]  /*c190*/  HMMA.16816.F32.BF16 R60, R8, R12, R28 ;  /* 0x0000000c083c723c */ /* 0x004fec000004181c */
        /* <DEDUP_REMOVED lines=18> */
[----:B------:R-:W1:Y:S01]  /*c2c0*/  LDSM.16.M88.4 R12, [R220+0x1800] ;  /* 0x00180000dc0c783b */ /* 0x000e620000000200 */
[----:B------:R-:W-:-:S02]  /*c2d0*/  IMAD.MOV.U32 R207, RZ, RZ, R0 ;  /* 0x000000ffffcf7224 */ /* 0x000fc400078e0000 */
[----:B------:R-:W-:Y:S01]  /*c2e0*/  FMUL.FTZ R0, R60, UR20 ;  /* 0x000000143c007c20 */ /* 0x000fe20008410000 */
[----:B------:R-:W-:-:S13]  /*c2f0*/  IMAD.MOV.U32 R131, RZ, RZ, R69 ;  /* 0x000000ffff837224 */ /* 0x000fda00078e0045 */
[----:B------:R-:W-:Y:S01]  /*c300*/  FMUL.FTZ R2, R29, UR20 ;  /* 0x000000141d027c20 */ /* 0x000fe20008410000 */
[----:B------:R-:W-:Y:S01]  /*c310*/  FMUL.FTZ R3, R31, UR20 ;  /* 0x000000141f037c20 */ /* 0x000fe20008410000 */
[C---:B-1----:R-:W-:Y:S06]  /*c320*/  HMMA.16816.F32.BF16 R120, R4.reuse, R12, R204 ;  /* 0x0000000c0478723c */ /* 0x042fec00000418cc */
[----:B------:R-:W-:Y:S06]  /*c330*/  HMMA.16816.F32.BF16 R204, R4, R14, R128 ;  /* 0x0000000e04cc723c */ /* 0x000fec0000041880 */
[C---:B------:R-:W-:Y:S06]  /*c340*/  HMMA.16816.F32.BF16 R24, R8.reuse, R12, R244 ;  /* 0x0000000c0818723c */ /* 0x040fec00000418f4 */
        /* <DEDUP_REMOVED lines=10> */
[----:B------:R-:W-:Y:S01]  /*c3f0*/  HMMA.16816.F32.BF16 R92, R8, R14, R92 ;  /* 0x0000000e085c723c */ /* 0x000fe2000004185c */
[----:B------:R-:W1:Y:S05]  /*c400*/  LDSM.16.M88.4 R12, [R220+0x3000] ;  /* 0x00300000dc0c783b */ /* 0x000e6a0000000200 */
[----:B-1----:R-:W-:Y:S06]  /*c410*/  HMMA.16816.F32.BF16 R96, R4, R14, R96 ;  /* 0x0000000e0460723c */ /* 0x002fec0000041860 */
[-C--:B------:R-:W-:Y:S06]  /*c420*/  HMMA.16816.F32.BF16 R104, R8, R12.reuse, R104 ;  /* 0x0000000c0868723c */ /* 0x080fec0000041868 */
[----:B------:R-:W-:Y:S11]  /*c430*/  HMMA.16816.F32.BF16 R208, R4, R12, R100 ;  /* 0x0000000c04d0723c */ /* 0x000ff60000041864 */
[----:B------:R1:W-:Y:S01]  /*c440*/  STL [R1+0x68], R99 ;  /* 0x0000686301007387 */ /* 0x0003e20000100800 */
[----:B------:R-:W-:-:S02]  /*c450*/  IMAD.MOV.U32 R137, RZ, RZ, R96 ;  /* 0x000000ffff897224 */ /* 0x000fc400078e0060 */
[----:B------:R-:W-:Y:S02]  /*c460*/  IMAD.MOV.U32 R136, RZ, RZ, R97 ;  /* 0x000000ffff887224 */ /* 0x000fe400078e0061 */
[----:B------:R-:W-:-:S08]  /*c470*/  IMAD.MOV.U32 R70, RZ, RZ, R98 ;  /* 0x000000ffff467224 */ /* 0x000fd000078e0062 */
[----:B------:R-:W-:Y:S02]  /*c480*/  IMAD.MOV.U32 R140, RZ, RZ, R209 ;  /* 0x000000ffff8c7224 */ /* 0x000fe400078e00d1 */
[----:B------:R-:W-:Y:S02]  /*c490*/  IMAD.MOV.U32 R103, RZ, RZ, R208 ;  /* 0x000000ffff677224 */ /* 0x000fe400078e00d0 */
[----:B------:R-:W-:Y:S02]  /*c4a0*/  IMAD.MOV.U32 R139, RZ, RZ, R210 ;  /* 0x000000ffff8b7224 */ /* 0x000fe400078e00d2 */
[----:B------:R-:W-:Y:S01]  /*c4b0*/  IMAD.MOV.U32 R138, RZ, RZ, R211 ;  /* 0x000000ffff8a7224 */ /* 0x000fe200078e00d3 */
[----:B-1----:R-:W-:Y:S01]  /*c4c0*/  HMMA.16816.F32.BF16 R96, R8, R14, R84 ;  /* 0x0000000e0860723c */ /* 0x002fe20000041854 */
[----:B------:R-:W1:Y:S01]  /*c4d0*/  LDSM.16.M88.4 R12, [R220+0x3800] ;  /* 0x00380000dc0c783b */ /* 0x000e620000000200 */
[----:B------:R-:W-:Y:S01]  /*c4e0*/  UISETP.GT.AND UP0, UPT, UR4, UR12, UPT ;  /* 0x0000000c0400728c */ /* 0x000fe2000bf04270 */
[----:B------:R-:W-:-:S04]  /*c4f0*/  DEPBAR.LE SB0, 0x0 ;  /* 0x000080000000791a */ /* 0x000fc80000000000 */
[C---:B-1----:R-:W-:Y:S06]  /*c500*/  HMMA.16816.F32.BF16 R88, R4.reuse, R12, R88 ;  /* 0x0000000c0458723c */ /* 0x042fec0000041858 */
[----:B------:R-:W-:Y:S06]  /*c510*/  HMMA.16816.F32.BF16 R4, R4, R14, R80 ;  /* 0x0000000e0404723c */ /* 0x000fec0000041850 */
[----:B------:R-:W-:Y:S01]  /*c520*/  HMMA.16816.F32.BF16 R76, R8, R12, R76 ;  /* 0x0000000c084c723c */ /* 0x000fe2000004184c */
[----:B------:R1:W-:Y:S10]  /*c530*/  MUFU.TANH R13, R0 ;  /* 0x00000000000d7308 */ /* 0x0003f40000002400 */
[----:B------:R2:W-:Y:S01]  /*c540*/  STL.64 [R1+0x78], R90 ;  /* 0x0000785a01007387 */ /* 0x0005e20000100a00 */
[----:B------:R-:W-:-:S02]  /*c550*/  IMAD.MOV.U32 R68, RZ, RZ, R89 ;  /* 0x000000ffff447224 */ /* 0x000fc400078e0059 */
[----:B------:R-:W-:-:S03]  /*c560*/  IMAD.MOV.U32 R69, RZ, RZ, R88 ;  /* 0x000000ffff457224 */ /* 0x000fc600078e0058 */
[----:B------:R-:W-:Y:S01]  /*c570*/  STL.64 [R1+0x80], R4 ;  /* 0x0000800401007387 */ /* 0x000fe20000100a00 */
[----:B-1----:R-:W-:-:S03]  /*c580*/  FMUL.FTZ R0, R61, UR20 ;  /* 0x000000143d007c20 */ /* 0x002fc60008410000 */
[----:B------:R1:W-:Y:S01]  /*c590*/  STL.64 [R1+0x88], R6 ;  /* 0x0000880601007387 */ /* 0x0003e20000100a00 */
[----:B------:R3:W-:Y:S02]  /*c5a0*/  MUFU.TANH R82, R0 ;  /* 0x0000000000527308 */ /* 0x0007e40000002400 */
[----:B------:R-:W-:Y:S02]  /*c5b0*/  IMAD.MOV.U32 R134, RZ, RZ, R79 ;  /* 0x000000ffff867224 */ /* 0x000fe400078e004f */
[----:B------:R-:W-:Y:S02]  /*c5c0*/  IMAD.MOV.U32 R209, RZ, RZ, R78 ;  /* 0x000000ffffd17224 */ /* 0x000fe400078e004e */
[----:B------:R-:W-:Y:S02]  /*c5d0*/  IMAD.MOV.U32 R113, RZ, RZ, R76 ;  /* 0x000000ffff717224 */ /* 0x000fe400078e004c */
[----:B--2---:R-:W-:Y:S02]  /*c5e0*/  IMAD.MOV.U32 R90, RZ, RZ, R77 ;  /* 0x000000ffff5a7224 */ /* 0x004fe400078e004d */
[----:B---3--:R-:W-:-:S04]  /*c5f0*/  FMUL.FTZ R0, R62, UR20 ;  /* 0x000000143e007c20 */ /* 0x008fc80008410000 */
[----:B------:R2:W3:Y:S01]  /*c600*/  MUFU.TANH R12, R0 ;  /* 0x00000000000c7308 */ /* 0x0004e20000002400 */
[----:B-1----:R-:W-:Y:S01]  /*c610*/  HMMA.16816.F32.BF16 R4, R8, R14, R72 ;  /* 0x0000000e0804723c */ /* 0x002fe20000041848 */
[----:B--2---:R-:W-:-:S06]  /*c620*/  FMUL.FTZ R0, R63, UR20 ;  /* 0x000000143f007c20 */ /* 0x004fcc0008410000 */
[----:B------:R1:W-:-:S15]  /*c630*/  MUFU.TANH R84, R0 ;  /* 0x0000000000547308 */ /* 0x0003de0000002400 */
[----:B------:R-:W-:-:S02]  /*c640*/  NOP ;  /* 0x0000000000007918 */ /* 0x000fc40000000000 */
[----:B------:R-:W-:Y:S02]  /*c650*/  IMAD.MOV.U32 R112, RZ, RZ, R6 ;  /* 0x000000ffff707224 */ /* 0x000fe400078e0006 */
[----:B------:R-:W-:Y:S02]  /*c660*/  IMAD.MOV.U32 R133, RZ, RZ, R7 ;  /* 0x000000ffff857224 */ /* 0x000fe400078e0007 */
[----:B------:R-:W-:Y:S02]  /*c670*/  IMAD.MOV.U32 R208, RZ, RZ, R5 ;  /* 0x000000ffffd07224 */ /* 0x000fe400078e0005 */
[----:B------:R-:W-:Y:S02]  /*c680*/  IMAD.MOV.U32 R114, RZ, RZ, R4 ;  /* 0x000000ffff727224 */ /* 0x000fe400078e0004 */
[----:B------:R-:W-:Y:S01]  /*c690*/  FMUL.FTZ R4, R30, UR20 ;  /* 0x000000141e047c20 */ /* 0x000fe20008410000 */
[----:B-1----:R-:W-:-:S03]  /*c6a0*/  FMUL.FTZ R0, R64, UR20 ;  /* 0x0000001440007c20 */ /* 0x002fc60008410000 */
[----:B------:R1:W-:Y:S08]  /*c6b0*/  MUFU.TANH R9, R4 ;  /* 0x0000000400097308 */ /* 0x0003f00000002400 */
[----:B------:R2:W4:Y:S01]  /*c6c0*/  MUFU.TANH R8, R0 ;  /* 0x0000000000087308 */ /* 0x0005220000002400 */
[----:B-1----:R-:W-:Y:S01]  /*c6d0*/  FMUL.FTZ R4, R26, UR20 ;  /* 0x000000141a047c20 */ /* 0x002fe20008410000 */
[----:B--2---:R-:W-:-:S06]  /*c6e0*/  FMUL.FTZ R0, R65, UR20 ;  /* 0x0000001441007c20 */ /* 0x004fcc0008410000 */
[----:B------:R1:W-:Y:S02]  /*c6f0*/  MUFU.TANH R81, R0 ;  /* 0x0000000000517308 */ /* 0x0003e40000002400 */
[----:B-1----:R-:W-:-:S06]  /*c700*/  FMUL.FTZ R0, R66, UR20 ;  /* 0x0000001442007c20 */ /* 0x002fcc0008410000 */
[----:B------:R1:W2:Y:S02]  /*c710*/  MUFU.TANH R6, R0 ;  /* 0x0000000000067308 */ /* 0x0002a40000002400 */
[----:B-1----:R-:W-:-:S06]  /*c720*/  FMUL.FTZ R0, R67, UR20 ;  /* 0x0000001443007c20 */ /* 0x002fcc0008410000 */
[----:B------:R1:W2:Y:S02]  /*c730*/  MUFU.TANH R73, R0 ;  /* 0x0000000000497308 */ /* 0x0002a40000002400 */
[----:B-1----:R-:W-:-:S06]  /*c740*/  FMUL.FTZ R0, R52, UR20 ;  /* 0x0000001434007c20 */ /* 0x002fcc0008410000 */
[----:B------:R1:W2:Y:S02]  /*c750*/  MUFU.TANH R72, R0 ;  /* 0x0000000000487308 */ /* 0x0002a40000002400 */
[----:B-1----:R-:W-:-:S06]  /*c760*/  FMUL.FTZ R0, R53, UR20 ;  /* 0x0000001435007c20 */ /* 0x002fcc0008410000 */
[----:B------:R1:W-:Y:S02]  /*c770*/  MUFU.TANH R87, R0 ;  /* 0x0000000000577308 */ /* 0x0003e40000002400 */
        /* <DEDUP_REMOVED lines=15> */
[----:B------:R-:W-:Y:S08]  /*c870*/  MUFU.TANH R49, R2 ;  /* 0x0000000200317308 */ /* 0x000ff00000002400 */
[----:B------:R1:W-:Y:S02]  /*c880*/  MUFU.TANH R86, R0 ;  /* 0x0000000000567308 */ /* 0x0003e40000002400 */
[----:B-1----:R-:W-:-:S06]  /*c890*/  FMUL.FTZ R0, R50, UR20 ;  /* 0x0000001432007c20 */ /* 0x002fcc0008410000 */
[----:B------:R1:W-:Y:S02]  /*c8a0*/  MUFU.TANH R78, R0 ;  /* 0x00000000004e7308 */ /* 0x0003e40000002400 */
[----:B-1----:R-:W-:-:S06]  /*c8b0*/  FMUL.FTZ R0, R51, UR20 ;  /* 0x0000001433007c20 */ /* 0x002fcc0008410000 */
[----:B------:R1:W-:Y:S02]  /*c8c0*/  MUFU.TANH R88, R0 ;  /* 0x0000000000587308 */ /* 0x0003e40000002400 */
        /* <DEDUP_REMOVED lines=49> */
[----:B------:R1:W2:Y:S08]  /*cbe0*/  MUFU.TANH R28, R3 ;  /* 0x00000003001c7308 */ /* 0x0002b00000002400 */
[----:B------:R3:W2:Y:S01]  /*cbf0*/  MUFU.TANH R32, R0 ;  /* 0x0000000000207308 */ /* 0x0006a20000002400 */
[----:B-1----:R-:W-:Y:S01]  /*cc00*/  FMUL.FTZ R3, R27, UR20 ;  /* 0x000000141b037c20 */ /* 0x002fe20008410000 */
[----:B---3--:R-:W-:-:S04]  /*cc10*/  IMAD.U32 R0, RZ, RZ, UR4 ;  /* 0x00000004ff007e24 */ /* 0x008fc8000f8e00ff */
[----:B------:R-:W-:-:S04]  /*cc20*/  IMAD R0, R0, 0x80, R243 ;  /* 0x0000008000007824 */ /* 0x000fc800078e02f3 */
[C---:B------:R-:W-:Y:S01]  /*cc30*/  VIADD R2, R0.reuse, 0x1 ;  /* 0x0000000100027836 */ /* 0x040fe20000000000 */
[----:B------:R-:W-:Y:S01]  /*cc40*/  BAR.SYNC.DEFER_BLOCKING 0x0 ;  /* 0x0000000000007b1d */ /* 0x000fe20000010000 */
[C---:B------:R-:W-:Y:S02]  /*cc50*/  ISETP.GE.AND P2, PT, R0.reuse, R239, PT ;  /* 0x000000ef0000720c */ /* 0x040fe40003f46270 */
[-C--:B------:R-:W-:Y:S02]  /*cc60*/  ISETP.GE.AND P3, PT, R0, R241.reuse, PT ;  /* 0x000000f10000720c */ /* 0x080fe40003f66270 */
        /* <DEDUP_REMOVED lines=8> */
[----:B------:R-:W-:Y:S01]  /*ccf0*/  FMUL.FTZ R2, R24, UR20 ;  /* 0x0000001418027c20 */ /* 0x000fe20008410000 */
[C---:B------:R-:W-:Y:S01]  /*cd00*/  ISETP.LT.OR P2, PT, R0.reuse, R235, P2 ;  /* 0x000000eb0000720c */ /* 0x040fe20001741670 */
[----:B------:R1:W-:Y:S01]  /*cd10*/  MUFU.TANH R24, R3 ;  /* 0x0000000300187308 */ /* 0x0003e20000002400 */
[----:B------:R-:W-:-:S02]  /*cd20*/  ISETP.LT.OR P3, PT, R0, R236, P3 ;  /* 0x000000ec0000720c */ /* 0x000fc40001f61670 */
[----:B------:R-:W-:Y:S02]  /*cd30*/  FSEL R39, R12, -INF , !P2 ;  /* 0xff8000000c277808 */ /* 0x000fe40005000000 */
[C---:B------:R-:W-:Y:S02]  /*cd40*/  ISETP.GE.AND P0, PT, R0.reuse, R240, PT ;  /* 0x000000f00000720c */ /* 0x040fe40003f06270 */
[----:B------:R-:W-:Y:S01]  /*cd50*/  FSEL R36, R13, -INF , !P3 ;  /* 0xff8000000d247808 */ /* 0x000fe20005800000 */
[----:B------:R3:W3:Y:S01]  /*cd60*/  MUFU.TANH R5, R2 ;  /* 0x0000000200057308 */ /* 0x0006e20000002400 */
[C---:B------:R-:W-:Y:S02]  /*cd70*/  ISETP.GE.AND P3, PT, R0.reuse, R238, PT ;  /* 0x000000ee0000720c */ /* 0x040fe40003f66270 */
[C---:B------:R-:W-:Y:S02]  /*cd80*/  ISETP.LT.OR P0, PT, R0.reuse, R237, P0 ;  /* 0x000000ed0000720c */ /* 0x040fe40000701670 */
[----:B------:R-:W-:-:S02]  /*cd90*/  ISETP.LT.OR P3, PT, R0, R234, P3 ;  /* 0x000000ea0000720c */ /* 0x000fc40001f61670 */
[----:B----4-:R-:W-:Y:S01]  /*cda0*/  FSEL R43, R8, -INF , !P0 ;  /* 0xff800000082b7808 */ /* 0x010fe20004000000 */
[----:B------:R-:W4:Y:S01]  /*cdb0*/  MUFU.TANH R13, R4 ;  /* 0x00000004000d7308 */ /* 0x000f220000002400 */
[----:B-1----:R-:W-:Y:S01]  /*cdc0*/  FMUL.FTZ R3, R120, UR20 ;  /* 0x0000001478037c20 */ /* 0x002fe20008410000 */
[----:B--2---:R-:W-:Y:S01]  /*cdd0*/  FSEL R47, R6, -INF , !P3 ;  /* 0xff800000062f7808 */ /* 0x004fe20005800000 */
[----:B------:R-:W-:Y:S01]  /*cde0*/  IMAD.MOV.U32 R120, RZ, RZ, R208 ;  /* 0x000000ffff787224 */ /* 0x000fe200078e00d0 */
[----:B------:R-:W-:Y:S01]  /*cdf0*/  FSEL R40, R82, -INF , !P5 ;  /* 0xff80000052287808 */ /* 0x000fe20006800000 */
[----:B------:R-:W-:Y:S01]  /*ce00*/  IMAD.MOV.U32 R82, RZ, RZ, R133 ;  /* 0x000000ffff527224 */ /* 0x000fe200078e0085 */
[----:B------:R-:W-:Y:S02]  /*ce10*/  FSEL R44, R84, -INF , !P6 ;  /* 0xff800000542c7808 */ /* 0x000fe40007000000 */
[----:B------:R1:W-:Y:S01]  /*ce20*/  MUFU.TANH R12, R3 ;  /* 0x00000003000c7308 */ /* 0x0003e20000002400 */
[----:B---3--:R-:W-:Y:S01]  /*ce30*/  FMUL.FTZ R2, R25, UR20 ;  /* 0x0000001419027c20 */ /* 0x008fe20008410000 */
[----:B------:R-:W-:Y:S01]  /*ce40*/  FSEL R48, R81, -INF , !P4 ;  /* 0xff80000051307808 */ /* 0x000fe20006000000 */
[----:B------:R-:W-:Y:S01]  /*ce50*/  IMAD.MOV.U32 R81, RZ, RZ, R114 ;  /* 0x000000ffff517224 */ /* 0x000fe200078e0072 */
[----:B------:R-:W-:-:S04]  /*ce60*/  FSEL R51, R73, -INF , !P1 ;  /* 0xff80000049337808 */ /* 0x000fc80004800000 */
[----:B------:R2:W-:Y:S01]  /*ce70*/  MUFU.TANH R23, R2 ;  /* 0x0000000200177308 */ /* 0x0005e20000002400 */
[----:B-1----:R-:W-:Y:S01]  /*ce80*/  FMUL.FTZ R3, R121, UR20 ;  /* 0x0000001479037c20 */ /* 0x002fe20008410000 */
[----:B------:R-:W-:-:S06]  /*ce90*/  IMAD.MOV.U32 R121, RZ, RZ, R112 ;  /* 0x000000ffff797224 */ /* 0x000fcc00078e0070 */
[----:B------:R1:W-:Y:S01]  /*cea0*/  MUFU.TANH R22, R3 ;  /* 0x0000000300167308 */ /* 0x0003e20000002400 */
[----:B--2---:R-:W-:-:S05]  /*ceb0*/  VIADD R2, R0, 0x8 ;  /* 0x0000000800027836 */ /* 0x004fca0000000000 */
[C---:B------:R-:W-:Y:S02]  /*cec0*/  ISETP.GE.AND P2, PT, R2.reuse, R241, PT ;  /* 0x000000f10200720c */ /* 0x040fe40003f46270 */
[C---:B------:R-:W-:Y:S02]  /*ced0*/  ISETP.GE.AND P0, PT, R2.reuse, R239, PT ;  /* 0x000000ef0200720c */ /* 0x040fe40003f06270 */
[C---:B------:R-:W-:Y:S02]  /*cee0*/  ISETP.GE.AND P3, PT, R2.reuse, R240, PT ;  /* 0x000000f00200720c */ /* 0x040fe40003f66270 */
[----:B------:R-:W-:Y:S01]  /*cef0*/  ISETP.GE.AND P5, PT, R2, R238, PT ;  /* 0x000000ee0200720c */ /* 0x000fe20003fa6270 */
[----:B-1----:R-:W-:Y:S01]  /*cf00*/  FMUL.FTZ R3, R122, UR20 ;  /* 0x000000147a037c20 */ /* 0x002fe20008410000 */
[C---:B------:R-:W-:Y:S01]  /*cf10*/  ISETP.LT.OR P2, PT, R2.reuse, R236, P2 ;  /* 0x000000ec0200720c */ /* 0x040fe20001741670 */
[----:B------:R-:W-:Y:S01]  /*cf20*/  IMAD.MOV.U32 R122, RZ, RZ, R209 ;  /* 0x000000ffff7a7224 */ /* 0x000fe200078e00d1 */
[C---:B------:R-:W-:Y:S01]  /*cf30*/  ISETP.LT.OR P0, PT, R2.reuse, R235, P0 ;  /* 0x000000eb0200720c */ /* 0x040fe20000701670 */
[----:B------:R1:W2:Y:S01]  /*cf40*/  MUFU.TANH R8, R3 ;  /* 0x0000000300087308 */ /* 0x0002a20000002400 */
[----:B------:R-:W-:-:S02]  /*cf50*/  ISETP.LT.OR P3, PT, R2, R237, P3 ;  /* 0x000000ed0200720c */ /* 0x000fc40001f61670 */
[----:B------:R-:W-:Y:S01]  /*cf60*/  ISETP.LT.OR P5, PT, R2, R234, P5 ;  /* 0x000000ea0200720c */ /* 0x000fe20002fa1670 */
[----:B------:R-:W-:Y:S01]  /*cf70*/  VIADD R2, R0, 0x9 ;  /* 0x0000000900027836 */ /* 0x000fe20000000000 */
[----:B------:R-:W-:Y:S02]  /*cf80*/  FSEL R38, R72, -INF , !P2 ;  /* 0xff80000048267808 */ /* 0x000fe40005000000 */
[----:B------:R-:W-:Y:S02]  /*cf90*/  FSEL R42, R75, -INF , !P0 ;  /* 0xff8000004b2a7808 */ /* 0x000fe40004000000 */
[C---:B------:R-:W-:Y:S02]  /*cfa0*/  ISETP.GE.AND P6, PT, R2.reuse, R241, PT ;  /* 0x000000f10200720c */ /* 0x040fe40003fc6270 */
[C---:B------:R-:W-:Y:S02]  /*cfb0*/  ISETP.GE.AND P4, PT, R2.reuse, R239, PT ;  /* 0x000000ef0200720c */ /* 0x040fe40003f86270 */
[----:B------:R-:W-:-:S02]  /*cfc0*/  ISETP.GE.AND P1, PT, R2, R240, PT ;  /* 0x000000f00200720c */ /* 0x000fc40003f26270 */
[C---:B------:R-:W-:Y:S01]  /*cfd0*/  ISETP.GE.AND P2, PT, R2.reuse, R238, PT ;  /* 0x000000ee0200720c */ /* 0x040fe20003f46270 */
[----:B-1----:R-:W-:Y:S01]  /*cfe0*/  FMUL.FTZ R3, R123, UR20 ;  /* 0x000000147b037c20 */ /* 0x002fe20008410000 */
[C---:B------:R-:W-:Y:S02]  /*cff0*/  ISETP.LT.OR P6, PT, R2.reuse, R236, P6 ;  /* 0x000000ec0200720c */ /* 0x040fe400037c1670 */
[C---:B------:R-:W-:Y:S01]  /*d000*/  ISETP.LT.OR P4, PT, R2.reuse, R235, P4 ;  /* 0x000000eb0200720c */ /* 0x040fe20002781670 */
[----:B------:R1:W3:Y:S01]  /*d010*/  MUFU.TANH R21, R3 ;  /* 0x0000000300157308 */ /* 0x0002e20000002400 */
        /* <DEDUP_REMOVED lines=8> */
[----:B------:R-:W-:Y:S01]  /*d0a0*/  ISETP.GE.AND P5, PT, R2, R240, PT ;  /* 0x000000f00200720c */ /* 0x000fe20003fa6270 */
[----:B-1----:R-:W-:Y:S01]  /*d0b0*/  FMUL.FTZ R3, R128, UR20 ;  /* 0x0000001480037c20 */ /* 0x002fe20008410000 */
[----:B------:R-:W-:-:S02]  /*d0c0*/  ISETP.GE.AND P6, PT, R2, R238, PT ;  /* 0x000000ee0200720c */ /* 0x000fc40003fc6270 */
[C---:B------:R-:W-:Y:S01]  /*d0d0*/  ISETP.LT.OR P0, PT, R2.reuse, R236, P0 ;  /* 0x000000ec0200720c */ /* 0x040fe20000701670 */
[----:B------:R1:W-:Y:S01]  /*d0e0*/  MUFU.TANH R17, R3 ;  /* 0x0000000300117308 */ /* 0x0003e20000002400 */
[C---:B------:R-:W-:Y:S02]  /*d0f0*/  ISETP.LT.OR P3, PT, R2.reuse, R235, P3 ;  /* 0x000000eb0200720c */ /* 0x040fe40001f61670 */
[C---:B------:R-:W-:Y:S02]  /*d100*/  ISETP.LT.OR P5, PT, R2.reuse, R237, P5 ;  /* 0x000000ed0200720c */ /* 0x040fe40002fa1670 */
[----:B------:R-:W-:Y:S01]  /*d110*/  ISETP.LT.OR P6, PT, R2, R234, P6 ;  /* 0x000000ea0200720c */ /* 0x000fe200037c1670 */
[----:B------:R-:W-:Y:S01]  /*d120*/  VIADD R2, R0, 0x11 ;  /* 0x0000001100027836 */ /* 0x000fe20000000000 */
[----:B------:R-:W-:Y:S01]  /*d130*/  FSEL R41, R89, -INF , !P4 ;  /* 0xff80000059297808 */ /* 0x000fe20006000000 */
[----:B------:R-:W-:Y:S01]  /*d140*/  IMAD.MOV.U32 R89, RZ, RZ, R113 ;  /* 0x000000ffff597224 */ /* 0x000fe200078e0071 */
[----:B------:R-:W-:-:S02]  /*d150*/  FSEL R45, R85, -INF , !P1 ;  /* 0xff800000552d7808 */ /* 0x000fc40004800000 */
[----:B------:R-:W-:Y:S01]  /*d160*/  FSEL R53, R80, -INF , !P2 ;  /* 0xff80000050357808 */ /* 0x000fe20005000000 */
[----:B------:R-:W-:Y:S01]  /*d170*/  IMAD.MOV.U32 R80, RZ, RZ, R134 ;  /* 0x000000ffff507224 */ /* 0x000fe200078e0086 */
[----:B------:R-:W-:Y:S01]  /*d180*/  FSEL R91, R79, -INF , !P0 ;  /* 0xff8000004f5b7808 */ /* 0x000fe20004000000 */
[----:B------:R-:W-:Y:S01]  /*d190*/  IMAD.MOV.U32 R79, RZ, RZ, R122 ;  /* 0x000000ffff4f7224 */ /* 0x000fe200078e007a */
[C---:B------:R-:W-:Y:S01]  /*d1a0*/  ISETP.GE.AND P4, PT, R2.reuse, R241, PT ;  /* 0x000000f10200720c */ /* 0x040fe20003f86270 */
[----:B-1----:R-:W-:Y:S01]  /*d1b0*/  FMUL.FTZ R3, R129, UR20 ;  /* 0x0000001481037c20 */ /* 0x002fe20008410000 */
[C---:B------:R-:W-:Y:S01]  /*d1c0*/  ISETP.GE.AND P1, PT, R2.reuse, R239, PT ;  /* 0x000000ef0200720c */ /* 0x040fe20003f26270 */
[----:B------:R-:W-:Y:S01]  /*d1d0*/  STL [R1+0x24], R91 ;  /* 0x0000245b01007387 */ /* 0x000fe20000100800 */
[C---:B------:R-:W-:Y:S01]  /*d1e0*/  ISETP.GE.AND P2, PT, R2.reuse, R240, PT ;  /* 0x000000f00200720c */ /* 0x040fe20003f46270 */
[----:B------:R1:W-:Y:S01]  /*d1f0*/  MUFU.TANH R31, R3 ;  /* 0x00000003001f7308 */ /* 0x0003e20000002400 */
[----:B------:R-:W-:-:S02]  /*d200*/  ISETP.GE.AND P0, PT, R2, R238, PT ;  /* 0x000000ee0200720c */ /* 0x000fc40003f06270 */
[----:B------:R-:W-:Y:S01]  /*d210*/  FSEL R4, R67, -INF , !P5 ;  /* 0xff80000043047808 */ /* 0x000fe20006800000 */
[----:B------:R-:W-:Y:S01]  /*d220*/  IMAD.MOV.U32 R67, RZ, RZ, R103 ;  /* 0x000000ffff437224 */ /* 0x000fe200078e0067 */
[C---:B------:R-:W-:Y:S02]  /*d230*/  ISETP.LT.OR P4, PT, R2.reuse, R236, P4 ;  /* 0x000000ec0200720c */ /* 0x040fe40002781670 */
[C---:B------:R-:W-:Y:S01]  /*d240*/  ISETP.LT.OR P1, PT, R2.reuse, R235, P1 ;  /* 0x000000eb0200720c */ /* 0x040fe20000f21670 */
[----:B------:R4:W-:Y:S01]  /*d250*/  STL [R1+0x3c], R4 ;  /* 0x00003c0401007387 */ /* 0x0009e20000100800 */
[C---:B------:R-:W-:Y:S02]  /*d260*/  ISETP.LT.OR P2, PT, R2.reuse, R237, P2 ;  /* 0x000000ed0200720c */ /* 0x040fe40001741670 */
[----:B------:R-:W-:Y:S01]  /*d270*/  ISETP.LT.OR P0, PT, R2, R234, P0 ;  /* 0x000000ea0200720c */ /* 0x000fe20000701670 */
[----:B------:R-:W-:Y:S01]  /*d280*/  VIADD R2, R0, 0x18 ;  /* 0x0000001800027836 */ /* 0x000fe20000000000 */
[----:B------:R-:W-:Y:S01]  /*d290*/  FSEL R73, R78, -INF , !P3 ;  /* 0xff8000004e497808 */ /* 0x000fe20005800000 */
[----:B------:R-:W-:Y:S01]  /*d2a0*/  IMAD.MOV.U32 R78, RZ, RZ, R90 ;  /* 0x000000ffff4e7224 */ /* 0x000fe200078e005a */
[----:B------:R-:W-:Y:S01]  /*d2b0*/  FSEL R86, R86, -INF , !P4 ;  /* 0xff80000056567808 */ /* 0x000fe20006000000 */
[----:B-1----:R-:W-:Y:S01]  /*d2c0*/  FMUL.FTZ R3, R130, UR20 ;  /* 0x0000001482037c20 */ /* 0x002fe20008410000 */
[----:B------:R-:W-:-:S02]  /*d2d0*/  ISETP.GE.AND P3, PT, R2, R241, PT ;  /* 0x000000f10200720c */ /* 0x000fc40003f66270 */
[C---:B------:R-:W-:Y:S01]  /*d2e0*/  ISETP.GE.AND P5, PT, R2.reuse, R239, PT ;  /* 0x000000ef0200720c */ /* 0x040fe20003fa6270 */
[----:B------:R1:W-:Y:S01]  /*d2f0*/  MUFU.TANH R20, R3 ;  /* 0x0000000300147308 */ /* 0x0003e20000002400 */
[C---:B------:R-:W-:Y:S02]  /*d300*/  ISETP.GE.AND P4, PT, R2.reuse, R238, PT ;  /* 0x000000ee0200720c */ /* 0x040fe40003f86270 */
[C---:B------:R-:W-:Y:S02]  /*d310*/  ISETP.LT.OR P3, PT, R2.reuse, R236, P3 ;  /* 0x000000ec0200720c */ /* 0x040fe40001f61670 */
[C---:B------:R-:W-:Y:S02]  /*d320*/  ISETP.LT.OR P5, PT, R2.reuse, R235, P5 ;  /* 0x000000eb0200720c */ /* 0x040fe40002fa1670 */
[----:B------:R-:W-:Y:S02]  /*d330*/  ISETP.LT.OR P4, PT, R2, R234, P4 ;  /* 0x000000ea0200720c */ /* 0x000fe40002781670 */
[----:B------:R-:W-:-:S02]  /*d340*/  FSEL R72, R83, -INF , !P2 ;  /* 0xff80000053487808 */ /* 0x000fc40005000000 */
[----:B------:R-:W-:Y:S02]  /*d350*/  FSEL R115, R74, -INF , !P0 ;  /* 0xff8000004a737808 */ /* 0x000fe40004000000 */
[----:B----4-:R-:W-:Y:S02]  /*d360*/  FSEL R4, R15, -INF , !P6 ;  /* 0xff8000000f047808 */ /* 0x010fe40007000000 */
[----:B------:R-:W-:Y:S01]  /*d370*/  FSEL R15, R88, -INF , !P1 ;  /* 0xff800000580f7808 */ /* 0x000fe20004800000 */
[----:B-1----:R-:W-:Y:S01]  /*d380*/  FMUL.FTZ R3, R131, UR20 ;  /* 0x0000001483037c20 */ /* 0x002fe20008410000 */
[----:B------:R-:W-:Y:S01]  /*d390*/  ISETP.GE.AND P6, PT, R2, R240, PT ;  /* 0x000000f00200720c */ /* 0x000fe20003fc6270 */
[----:B------:R1:W-:Y:S01]  /*d3a0*/  STL [R1+0x4c], R4 ;  /* 0x00004c0401007387 */ /* 0x0003e20000100800 */
[----:B------:R-:W-:Y:S01]  /*d3b0*/  FSEL R84, R66, -INF , !P3 ;  /* 0xff80000042547808 */ /* 0x000fe20005800000 */
[----:B------:R4:W-:Y:S01]  /*d3c0*/  MUFU.TANH R35, R3 ;  /* 0x0000000300237308 */ /* 0x0009e20000002400 */
[----:B------:R-:W-:Y:S01]  /*d3d0*/  ISETP.LT.OR P6, PT, R2, R237, P6 ;  /* 0x000000ed0200720c */ /* 0x000fe200037c1670 */
[----:B------:R-:W-:Y:S01]  /*d3e0*/  STL [R1+0x1c], R15 ;  /* 0x00001c0f01007387 */ /* 0x000fe20000100800 */
[----:B------:R-:W-:-:S05]  /*d3f0*/  VIADD R2, R0, 0x19 ;  /* 0x0000001900027836 */ /* 0x000fca0000000000 */
[C---:B------:R-:W-:Y:S02]  /*d400*/  ISETP.GE.AND P1, PT, R2.reuse, R241, PT ;  /* 0x000000f10200720c */ /* 0x040fe40003f26270 */
[C---:B------:R-:W-:Y:S02]  /*d410*/  ISETP.GE.AND P2, PT, R2.reuse, R239, PT ;  /* 0x000000ef0200720c */ /* 0x040fe40003f46270 */
[C---:B------:R-:W-:Y:S02]  /*d420*/  ISETP.GE.AND P0, PT, R2.reuse, R240, PT ;  /* 0x000000f00200720c */ /* 0x040fe40003f06270 */
[C---:B------:R-:W-:Y:S02]  /*d430*/  ISETP.GE.AND P3, PT, R2.reuse, R238, PT ;  /* 0x000000ee0200720c */ /* 0x040fe40003f66270 */
[----:B------:R-:W-:Y:S01]  /*d440*/  ISETP.LT.OR P1, PT, R2, R236, P1 ;  /* 0x000000ec0200720c */ /* 0x000fe20000f21670 */
[----:B----4-:R-:W-:Y:S01]  /*d450*/  FMUL.FTZ R3, R204, UR20 ;  /* 0x00000014cc037c20 */ /* 0x010fe20008410000 */
[----:B------:R-:W-:-:S02]  /*d460*/  ISETP.LT.OR P2, PT, R2, R235, P2 ;  /* 0x000000eb0200720c */ /* 0x000fc40001741670 */
[C---:B------:R-:W-:Y:S01]  /*d470*/  ISETP.LT.OR P0, PT, R2.reuse, R237, P0 ;  /* 0x000000ed0200720c */ /* 0x040fe20000701670 */
[----:B------:R4:W3:Y:S01]  /*d480*/  MUFU.TANH R11, R3 ;  /* 0x00000003000b7308 */ /* 0x0008e20000002400 */
[----:B------:R-:W-:Y:S01]  /*d490*/  ISETP.LT.OR P3, PT, R2, R234, P3 ;  /* 0x000000ea0200720c */ /* 0x000fe20001f61670 */
[----:B-1----:R-:W-:Y:S01]  /*d4a0*/  FMUL.FTZ R4, R206, UR20 ;  /* 0x00000014ce047c20 */ /* 0x002fe20008410000 */
[----:B------:R-:W-:Y:S01]  /*d4b0*/  VIADD R2, R0, 0x20 ;  /* 0x0000002000027836 */ /* 0x000fe20000000000 */
[----:B------:R-:W-:Y:S02]  /*d4c0*/  FSEL R252, R77, -INF , !P1 ;  /* 0xff8000004dfc7808 */ /* 0x000fe40004800000 */
[----:B------:R-:W-:Y:S02]  /*d4d0*/  FSEL R74, R60, -INF , !P3 ;  /* 0xff8000003c4a7808 */ /* 0x000fe40005800000 */
[----:B------:R1:W3:Y:S01]  /*d4e0*/  MUFU.TANH R6, R4 ;  /* 0x0000000400067308 */ /* 0x0002e20000002400 */
[----:B------:R-:W-:-:S04]  /*d4f0*/  ISETP.GE.AND P1, PT, R2, R238, PT ;  /* 0x000000ee0200720c */ /* 0x000fc80003f26270 */
[----:B------:R-:W-:Y:S01]  /*d500*/  ISETP.LT.OR P1, PT, R2, R234, P1 ;  /* 0x000000ea0200720c */ /* 0x000fe20000f21670 */
[----:B----4-:R-:W-:-:S03]  /*d510*/  FMUL.FTZ R3, R205, UR20 ;  /* 0x00000014cd037c20 */ /* 0x010fc60008410000 */
[----:B------:R-:W-:Y:S01]  /*d520*/  FSEL R75, R7, -INF , !P1 ;  /* 0xff800000074b7808 */ /* 0x000fe20004800000 */
[----:B------:R4:W3:Y:S01]  /*d530*/  MUFU.TANH R30, R3 ;  /* 0x00000003001e7308 */ /* 0x0008e20000002400 */
[----:B-1----:R-:W-:Y:S02]  /*d540*/  FSEL R4, R65, -INF , !P5 ;  /* 0xff80000041047808 */ /* 0x002fe40006800000 */
[----:B------:R-:W-:-:S03]  /*d550*/  ISETP.GE.AND P5, PT, R2, R241, PT ;  /* 0x000000f10200720c */ /* 0x000fc60003fa6270 */
[----:B------:R1:W-:Y:S01]  /*d560*/  STL [R1+0x18], R4 ;  /* 0x0000180401007387 */ /* 0x0003e20000100800 */
[----:B------:R-:W-:-:S04]  /*d570*/  ISETP.LT.OR P5, PT, R2, R236, P5 ;  /* 0x000000ec0200720c */ /* 0x000fc80002fa1670 */
[----:B------:R-:W-:Y:S01]  /*d580*/  FSEL R102, R58, -INF , !P5 ;  /* 0xff8000003a667808 */ /* 0x000fe20006800000 */
[----:B----4-:R-:W-:Y:S01]  /*d590*/  FMUL.FTZ R3, R207, UR20 ;  /* 0x00000014cf037c20 */ /* 0x010fe20008410000 */
[----:B------:R-:W-:Y:S02]  /*d5a0*/  FSEL R207, R61, -INF , !P6 ;  /* 0xff8000003dcf7808 */ /* 0x000fe40007000000 */
[----:B------:R-:W-:Y:S01]  /*d5b0*/  ISETP.GE.AND P6, PT, R2, R239, PT ;  /* 0x000000ef0200720c */ /* 0x000fe20003fc6270 */
[----:B------:R4:W3:Y:S01]  /*d5c0*/  MUFU.TANH R25, R3 ;  /* 0x0000000300197308 */ /* 0x0008e20000002400 */
[----:B------:R-:W-:Y:S02]  /*d5d0*/  FSEL R61, R76, -INF , !P2 ;  /* 0xff8000004c3d7808 */ /* 0x000fe40005000000 */
[----:B------:R-:W-:-:S04]  /*d5e0*/  ISETP.LT.OR P6, PT, R2, R235, P6 ;  /* 0x000000eb0200720c */ /* 0x000fc800037c1670 */
[----:B------:R-:W-:Y:S02]  /*d5f0*/  FSEL R87, R57, -INF , !P6 ;  /* 0xff80000039577808 */ /* 0x000fe40007000000 */
[----:B-1----:R-:W-:Y:S02]  /*d600*/  FSEL R4, R10, -INF , !P4 ;  /* 0xff8000000a047808 */ /* 0x002fe40006000000 */
[----:B------:R-:W-:Y:S01]  /*d610*/  ISETP.GE.AND P4, PT, R2, R240, PT ;  /* 0x000000f00200720c */ /* 0x000fe20003f86270 */
[----:B----4-:R-:W-:Y:S02]  /*d620*/  FMUL.FTZ R3, R200, UR20 ;  /* 0x00000014c8037c20 */ /* 0x010fe40008410000 */
[----:B------:R1:W-:Y:S01]  /*d630*/  STL [R1+0x40], R4 ;  /* 0x0000400401007387 */ /* 0x0003e20000100800 */
[----:B------:R-:W-:Y:S01]  /*d640*/  ISETP.LT.OR P4, PT, R2, R237, P4 ;  /* 0x000000ed0200720c */ /* 0x000fe20002781670 */
[----:B------:R-:W-:Y:S01]  /*d650*/  VIADD R2, R0, 0x21 ;  /* 0x0000002100027836 */ /* 0x000fe20000000000 */
[----:B------:R4:W-:Y:S02]  /*d660*/  MUFU.TANH R15, R3 ;  /* 0x00000003000f7308 */ /* 0x0009e40000002400 */
[----:B------:R-:W-:-:S02]  /*d670*/  FSEL R54, R54, -INF , !P4 ;  /* 0xff80000036367808 */ /* 0x000fc40006000000 */
[C---:B------:R-:W-:Y:S02]  /*d680*/  ISETP.GE.AND P2, PT, R2.reuse, R241, PT ;  /* 0x000000f10200720c */ /* 0x040fe40003f46270 */
[C---:B------:R-:W-:Y:S02]  /*d690*/  ISETP.GE.AND P3, PT, R2.reuse, R240, PT ;  /* 0x000000f00200720c */ /* 0x040fe40003f66270 */
[C---:B------:R-:W-:Y:S02]  /*d6a0*/  ISETP.GE.AND P5, PT, R2.reuse, R238, PT ;  /* 0x000000ee0200720c */ /* 0x040fe40003fa6270 */
[C---:B------:R-:W-:Y:S02]  /*d6b0*/  ISETP.LT.OR P2, PT, R2.reuse, R236, P2 ;  /* 0x000000ec0200720c */ /* 0x040fe40001741670 */
[C---:B------:R-:W-:Y:S02]  /*d6c0*/  ISETP.LT.OR P3, PT, R2.reuse, R237, P3 ;  /* 0x000000ed0200720c */ /* 0x040fe40001f61670 */
[----:B------:R-:W-:-:S02]  /*d6d0*/  ISETP.LT.OR P5, PT, R2, R234, P5 ;  /* 0x000000ea0200720c */ /* 0x000fc40002fa1670 */
[----:B------:R-:W-:Y:S01]  /*d6e0*/  FSEL R101, R63, -INF , !P2 ;  /* 0xff8000003f657808 */ /* 0x000fe20005000000 */
[----:B----4-:R-:W-:Y:S01]  /*d6f0*/  FMUL.FTZ R3, R201, UR20 ;  /* 0x00000014c9037c20 */ /* 0x010fe20008410000 */
[----:B------:R-:W-:-:S03]  /*d700*/  FSEL R85, R14, -INF , !P5 ;  /* 0xff8000000e557808 */ /* 0x000fc60006800000 */
[----:B------:R4:W-:Y:S01]  /*d710*/  MUFU.TANH R33, R3 ;  /* 0x0000000300217308 */ /* 0x0009e20000002400 */
[----:B-1----:R-:W-:Y:S02]  /*d720*/  FSEL R4, R64, -INF , !P0 ;  /* 0xff80000040047808 */ /* 0x002fe40004000000 */
[----:B------:R-:W-:-:S03]  /*d730*/  ISETP.GE.AND P0, PT, R2, R239, PT ;  /* 0x000000ef0200720c */ /* 0x000fc60003f06270 */
[----:B------:R1:W-:Y:S01]  /*d740*/  STL [R1+0x28], R4 ;  /* 0x0000280401007387 */ /* 0x0003e20000100800 */
[----:B------:R-:W-:Y:S01]  /*d750*/  ISETP.LT.OR P0, PT, R2, R235, P0 ;  /* 0x000000eb0200720c */ /* 0x000fe20000701670 */
[----:B------:R-:W-:-:S05]  /*d760*/  VIADD R2, R0, 0x28 ;  /* 0x0000002800027836 */ /* 0x000fca0000000000 */
[C---:B------:R-:W-:Y:S02]  /*d770*/  ISETP.GE.AND P6, PT, R2.reuse, R241, PT ;  /* 0x000000f10200720c */ /* 0x040fe40003fc6270 */
[----:B------:R-:W-:Y:S01]  /*d780*/  ISETP.GE.AND P4, PT, R2, R239, PT ;  /* 0x000000ef0200720c */ /* 0x000fe20003f86270 */
[----:B----4-:R-:W-:Y:S01]  /*d790*/  FMUL.FTZ R3, R202, UR20 ;  /* 0x00000014ca037c20 */ /* 0x010fe20008410000 */
[C---:B------:R-:W-:Y:S02]  /*d7a0*/  ISETP.GE.AND P1, PT, R2.reuse, R240, PT ;  /* 0x000000f00200720c */ /* 0x040fe40003f26270 */
[C---:B------:R-:W-:Y:S01]  /*d7b0*/  ISETP.GE.AND P2, PT, R2.reuse, R238, PT ;  /* 0x000000ee0200720c */ /* 0x040fe20003f46270 */
[----:B------:R4:W3:Y:S01]  /*d7c0*/  MUFU.TANH R19, R3 ;  /* 0x0000000300137308 */ /* 0x0008e20000002400 */
[C---:B------:R-:W-:Y:S02]  /*d7d0*/  ISETP.LT.OR P6, PT, R2.reuse, R236, P6 ;  /* 0x000000ec0200720c */ /* 0x040fe400037c1670 */
[----:B------:R-:W-:-:S02]  /*d7e0*/  ISETP.LT.OR P4, PT, R2, R235, P4 ;  /* 0x000000eb0200720c */ /* 0x000fc40002781670 */
[CC--:B------:R-:W-:Y:S02]  /*d7f0*/  ISETP.LT.OR P1, PT, R2.reuse, R237.reuse, P1 ;  /* 0x000000ed0200720c */ /* 0x0c0fe40000f21670 */
[----:B------:R-:W-:Y:S01]  /*d800*/  ISETP.LT.OR P2, PT, R2, R234, P2 ;  /* 0x000000ea0200720c */ /* 0x000fe20001741670 */
[----:B------:R-:W-:Y:S01]  /*d810*/  VIADD R2, R0, 0x29 ;  /* 0x0000002900027836 */ /* 0x000fe20000000000 */
[----:B------:R-:W-:Y:S01]  /*d820*/  FSEL R100, R52, -INF , !P6 ;  /* 0xff80000034647808 */ /* 0x000fe20007000000 */
[----:B-1----:R-:W-:Y:S01]  /*d830*/  FMUL.FTZ R4, R110, UR20 ;  /* 0x000000146e047c20 */ /* 0x002fe20008410000 */
[----:B------:R-:W-:Y:S02]  /*d840*/  FSEL R58, R9, -INF , !P2 ;  /* 0xff800000093a7808 */ /* 0x000fe40005000000 */
[C---:B------:R-:W-:Y:S02]  /*d850*/  ISETP.GE.AND P5, PT, R2.reuse, R240, PT ;  /* 0x000000f00200720c */ /* 0x040fe40003fa6270 */
[C---:B------:R-:W-:Y:S01]  /*d860*/  ISETP.GE.AND P6, PT, R2.reuse, R238, PT ;  /* 0x000000ee0200720c */ /* 0x040fe20003fc6270 */
[----:B----4-:R-:W-:Y:S01]  /*d870*/  FMUL.FTZ R3, R203, UR20 ;  /* 0x00000014cb037c20 */ /* 0x010fe20008410000 */
[----:B------:R-:W-:-:S02]  /*d880*/  ISETP.LT.OR P5, PT, R2, R237, P5 ;  /* 0x000000ed0200720c */ /* 0x000fc40002fa1670 */
[----:B------:R-:W-:Y:S01]  /*d890*/  ISETP.LT.OR P6, PT, R2, R234, P6 ;  /* 0x000000ea0200720c */ /* 0x000fe200037c1670 */
[----:B------:R1:W-:Y:S01]  /*d8a0*/  MUFU.TANH R34, R3 ;  /* 0x0000000300227308 */ /* 0x0003e20000002400 */
[----:B------:R-:W-:-:S07]  /*d8b0*/  FSEL R243, R18, -INF , !P4 ;  /* 0xff80000012f37808 */ /* 0x000fce0006000000 */
[----:B------:R4:W-:Y:S01]  /*d8c0*/  MUFU.TANH R18, R4 ;  /* 0x0000000400127308 */ /* 0x0009e20000002400 */
[----:B-1----:R-:W-:Y:S01]  /*d8d0*/  FMUL.FTZ R3, R248, UR20 ;  /* 0x00000014f8037c20 */ /* 0x002fe20008410000 */
[----:B------:R-:W-:Y:S02]  /*d8e0*/  FSEL R248, R62, -INF , !P0 ;  /* 0xff8000003ef87808 */ /* 0x000fe40004000000 */
[----:B------:R-:W-:-:S04]  /*d8f0*/  ISETP.GE.AND P0, PT, R2, R241, PT ;  /* 0x000000f10200720c */ /* 0x000fc80003f06270 */
[----:B------:R1:W3:Y:S01]  /*d900*/  MUFU.TANH R10, R3 ;  /* 0x00000003000a7308 */ /* 0x0002e20000002400 */
[----:B------:R-:W-:Y:S02]  /*d910*/  ISETP.LT.OR P0, PT, R2, R236, P0 ;  /* 0x000000ec0200720c */ /* 0x000fe40000701670 */
[----:B----4-:R-:W-:Y:S02]  /*d920*/  FSEL R4, R28, -INF , !P6 ;  /* 0xff8000001c047808 */ /* 0x010fe40007000000 */
[----:B------:R-:W-:-:S03]  /*d930*/  FSEL R132, R56, -INF , !P0 ;  /* 0xff80000038847808 */ /* 0x000fc60004000000 */
[----:B------:R4:W-:Y:S01]  /*d940*/  STL [R1+0x6c], R4 ;  /* 0x00006c0401007387 */ /* 0x0009e20000100800 */
[----:B-1----:R-:W-:Y:S01]  /*d950*/  FMUL.FTZ R3, R249, UR20 ;  /* 0x00000014f9037c20 */ /* 0x002fe20008410000 */
[----:B------:R-:W-:-:S03]  /*d960*/  FSEL R249, R49, -INF , !P5 ;  /* 0xff80000031f97808 */ /* 0x000fc60006800000 */
[----:B------:R1:W-:Y:S01]  /*d970*/  MUFU.TANH R27, R3 ;  /* 0x00000003001b7308 */ /* 0x0003e20000002400 */
[----:B----4-:R-:W-:Y:S01]  /*d980*/  FMUL.FTZ R4, R118, UR20 ;  /* 0x0000001476047c20 */ /* 0x010fe20008410000 */
[----:B-1----:R-:W-:Y:S01]  /*d990*/  FMUL.FTZ R3, R250, UR20 ;  /* 0x00000014fa037c20 */ /* 0x002fe20008410000 */
[----:B------:R-:W-:-:S05]  /*d9a0*/  FSEL R250, R32, -INF , !P1 ;  /* 0xff80000020fa7808 */ /* 0x000fca0004800000 */
[----:B------:R1:W4:Y:S02]  /*d9b0*/  MUFU.TANH R7, R3 ;  /* 0x0000000300077308 */ /* 0x0003240000002400 */
[----:B-1----:R-:W-:Y:S01]  /*d9c0*/  FMUL.FTZ R3, R251, UR20 ;  /* 0x00000014fb037c20 */ /* 0x002fe20008410000 */
[----:B------:R-:W-:Y:S02]  /*d9d0*/  FSEL R251, R59, -INF , !P3 ;  /* 0xff8000003bfb7808 */ /* 0x000fe40005800000 */
[----:B------:R-:W-:-:S03]  /*d9e0*/  ISETP.GE.AND P3, PT, R2, R239, PT ;  /* 0x000000ef0200720c */ /* 0x000fc60003f66270 */
[----:B------:R1:W4:Y:S01]  /*d9f0*/  MUFU.TANH R16, R3 ;  /* 0x0000000300107308 */ /* 0x0003220000002400 */
[----:B------:R-:W-:Y:S01]  /*da00*/  ISETP.LT.OR P3, PT, R2, R235, P3 ;  /* 0x000000eb0200720c */ /* 0x000fe20001f61670 */
[----:B------:R-:W-:-:S05]  /*da10*/  VIADD R2, R0, 0x30 ;  /* 0x0000003000027836 */ /* 0x000fca0000000000 */
[C---:B------:R-:W-:Y:S02]  /*da20*/  ISETP.GE.AND P4, PT, R2.reuse, R241, PT ;  /* 0x000000f10200720c */ /* 0x040fe40003f86270 */
[C---:B------:R-:W-:Y:S02]  /*da30*/  ISETP.GE.AND P1, PT, R2.reuse, R239, PT ;  /* 0x000000ef0200720c */ /* 0x040fe40003f26270 */
[C---:B------:R-:W-:Y:S02]  /*da40*/  ISETP.GE.AND P2, PT, R2.reuse, R240, PT ;  /* 0x000000f00200720c */ /* 0x040fe40003f46270 */
[----:B------:R-:W-:Y:S01]  /*da50*/  ISETP.GE.AND P0, PT, R2, R238, PT ;  /* 0x000000ee0200720c */ /* 0x000fe20003f06270 */
[----:B-1----:R-:W-:Y:S01]  /*da60*/  FMUL.FTZ R3, R108, UR20 ;  /* 0x000000146c037c20 */ /* 0x002fe20008410000 */
[C---:B------:R-:W-:Y:S02]  /*da70*/  ISETP.LT.OR P4, PT, R2.reuse, R236, P4 ;  /* 0x000000ec0200720c */ /* 0x040fe40002781670 */
[C---:B------:R-:W-:Y:S01]  /*da80*/  ISETP.LT.OR P1, PT, R2.reuse, R235, P1 ;  /* 0x000000eb0200720c */ /* 0x040fe20000f21670 */
[----:B------:R1:W4:Y:S01]  /*da90*/  MUFU.TANH R14, R3 ;  /* 0x00000003000e7308 */ /* 0x0003220000002400 */
        /* <DEDUP_REMOVED lines=8> */
[C---:B------:R-:W-:Y:S01]  /*db20*/  ISETP.LT.OR P5, PT, R2.reuse, R235, P5 ;  /* 0x000000eb0200720c */ /* 0x040fe20002fa1670 */
[----:B-1----:R-:W-:Y:S01]  /*db30*/  FMUL.FTZ R3, R109, UR20 ;  /* 0x000000146d037c20 */ /* 0x002fe20008410000 */
[C---:B------:R-:W-:Y:S02]  /*db40*/  ISETP.LT.OR P6, PT, R2.reuse, R237, P6 ;  /* 0x000000ed0200720c */ /* 0x040fe400037c1670 */
[----:B------:R-:W-:Y:S01]  /*db50*/  ISETP.LT.OR P4, PT, R2, R234, P4 ;  /* 0x000000ea0200720c */ /* 0x000fe20002781670 */
[----:B------:R1:W-:Y:S01]  /*db60*/  MUFU.TANH R29, R3 ;  /* 0x00000003001d7308 */ /* 0x0003e20000002400 */
[----:B--2---:R-:W-:Y:S02]  /*db70*/  FSEL R62, R8, -INF , !P0 ;  /* 0xff800000083e7808 */ /* 0x004fe40004000000 */
[----:B------:R-:W-:Y:S02]  /*db80*/  FSEL R209, R24, -INF , !P5 ;  /* 0xff80000018d17808 */ /* 0x000fe40006800000 */
[----:B---3--:R-:W-:Y:S01]  /*db90*/  FSEL R56, R21, -INF , !P4 ;  /* 0xff80000015387808 */ /* 0x008fe20006000000 */
[----:B-1----:R-:W-:-:S04]  /*dba0*/  FMUL.FTZ R3, R111, UR20 ;  /* 0x000000146f037c20 */ /* 0x002fc80008410000 */
[----:B------:R1:W-:Y:S02]  /*dbb0*/  MUFU.TANH R32, R3 ;  /* 0x0000000300207308 */ /* 0x0003e40000002400 */
[----:B-1----:R-:W-:Y:S01]  /*dbc0*/  FMUL.FTZ R3, R212, UR20 ;  /* 0x00000014d4037c20 */ /* 0x002fe20008410000 */
[----:B------:R-:W-:Y:S02]  /*dbd0*/  FSEL R212, R55, -INF , !P3 ;  /* 0xff80000037d47808 */ /* 0x000fe40005800000 */
[----:B------:R-:W-:-:S03]  /*dbe0*/  ISETP.GE.AND P3, PT, R2, R241, PT ;  /* 0x000000f10200720c */ /* 0x000fc60003f66270 */
[----:B------:R1:W2:Y:S01]  /*dbf0*/  MUFU.TANH R9, R3 ;  /* 0x0000000300097308 */ /* 0x0002a20000002400 */
[----:B------:R-:W-:Y:S01]  /*dc00*/  ISETP.LT.OR P3, PT, R2, R236, P3 ;  /* 0x000000ec0200720c */ /* 0x000fe20001f61670 */
[----:B------:R-:W-:-:S03]  /*dc10*/  VIADD R2, R0, 0x38 ;  /* 0x0000003800027836 */ /* 0x000fc60000000000 */
[----:B------:R-:W-:Y:S02]  /*dc20*/  FSEL R128, R23, -INF , !P3 ;  /* 0xff80000017807808 */ /* 0x000fe40005800000 */
[C---:B------:R-:W-:Y:S02]  /*dc30*/  ISETP.GE.AND P1, PT, R2.reuse, R241, PT ;  /* 0x000000f10200720c */ /* 0x040fe40003f26270 */
[C---:B------:R-:W-:Y:S02]  /*dc40*/  ISETP.GE.AND P0, PT, R2.reuse, R240, PT ;  /* 0x000000f00200720c */ /* 0x040fe40003f06270 */
[C---:B------:R-:W-:Y:S02]  /*dc50*/  ISETP.GE.AND P3, PT, R2.reuse, R238, PT ;  /* 0x000000ee0200720c */ /* 0x040fe40003f66270 */
[C---:B------:R-:W-:Y:S01]  /*dc60*/  ISETP.LT.OR P1, PT, R2.reuse, R236, P1 ;  /* 0x000000ec0200720c */ /* 0x040fe20000f21670 */
[----:B-1----:R-:W-:Y:S01]  /*dc70*/  FMUL.FTZ R3, R213, UR20 ;  /* 0x00000014d5037c20 */ /* 0x002fe20008410000 */
[----:B------:R-:W-:-:S02]  /*dc80*/  ISETP.LT.OR P0, PT, R2, R237, P0 ;  /* 0x000000ed0200720c */ /* 0x000fc40000701670 */
[----:B------:R-:W-:Y:S01]  /*dc90*/  ISETP.LT.OR P3, PT, R2, R234, P3 ;  /* 0x000000ea0200720c */ /* 0x000fe20001f61670 */
[----:B------:R1:W-:Y:S01]  /*dca0*/  MUFU.TANH R26, R3 ;  /* 0x00000003001a7308 */ /* 0x0003e20000002400 */
[----:B------:R-:W-:Y:S02]  /*dcb0*/  FSEL R213, R22, -INF , !P6 ;  /* 0xff80000016d57808 */ /* 0x000fe40007000000 */
[----:B------:R-:W-:Y:S02]  /*dcc0*/  FSEL R211, R11, -INF , !P0 ;  /* 0xff8000000bd37808 */ /* 0x000fe40004000000 */
[----:B------:R-:W-:-:S03]  /*dcd0*/  FSEL R49, R6, -INF , !P3 ;  /* 0xff80000006317808 */ /* 0x000fc60005800000 */
[----:B------:R3:W-:Y:S01]  /*dce0*/  MUFU.TANH R6, R4 ;  /* 0x0000000400067308 */ /* 0x0007e20000002400 */
[----:B-1----:R-:W-:Y:S01]  /*dcf0*/  FMUL.FTZ R3, R214, UR20 ;  /* 0x00000014d6037c20 */ /* 0x002fe20008410000 */
[----:B------:R-:W-:Y:S02]  /*dd00*/  FSEL R214, R12, -INF , !P2 ;  /* 0xff8000000cd67808 */ /* 0x000fe40005000000 */
[----:B------:R-:W-:-:S04]  /*dd10*/  ISETP.GE.AND P2, PT, R2, R239, PT ;  /* 0x000000ef0200720c */ /* 0x000fc80003f46270 */
[----:B------:R1:W-:Y:S01]  /*dd20*/  MUFU.TANH R5, R3 ;  /* 0x0000000300057308 */ /* 0x0003e20000002400 */
[----:B------:R-:W-:Y:S01]  /*dd30*/  ISETP.LT.OR P2, PT, R2, R235, P2 ;  /* 0x000000eb0200720c */ /* 0x000fe20001741670 */
[----:B------:R-:W-:Y:S02]  /*dd40*/  VIADD R2, R0, 0x39 ;  /* 0x0000003900027836 */ /* 0x000fe40000000000 */
[----:B---3--:R-:W-:-:S03]  /*dd50*/  FMUL.FTZ R4, R106, UR20 ;  /* 0x000000146a047c20 */ /* 0x008fc60008410000 */
[C---:B------:R-:W-:Y:S02]  /*dd60*/  ISETP.GE.AND P5, PT, R2.reuse, R241, PT ;  /* 0x000000f10200720c */ /* 0x040fe40003fa6270 */
[C---:B------:R-:W-:Y:S02]  /*dd70*/  ISETP.GE.AND P6, PT, R2.reuse, R239, PT ;  /* 0x000000ef0200720c */ /* 0x040fe40003fc6270 */
[C---:B------:R-:W-:Y:S02]  /*dd80*/  ISETP.GE.AND P4, PT, R2.reuse, R240, PT ;  /* 0x000000f00200720c */ /* 0x040fe40003f86270 */
[C---:B------:R-:W-:Y:S01]  /*dd90*/  ISETP.LT.OR P5, PT, R2.reuse, R236, P5 ;  /* 0x000000ec0200720c */ /* 0x040fe20002fa1670 */
[----:B-1----:R-:W-:Y:S01]  /*dda0*/  FMUL.FTZ R3, R215, UR20 ;  /* 0x00000014d7037c20 */ /* 0x002fe20008410000 */
[C---:B------:R-:W-:Y:S02]  /*ddb0*/  ISETP.LT.OR P6, PT, R2.reuse, R235, P6 ;  /* 0x000000eb0200720c */ /* 0x040fe400037c1670 */
[----:B------:R-:W-:Y:S01]  /*ddc0*/  ISETP.LT.OR P4, PT, R2, R237, P4 ;  /* 0x000000ed0200720c */ /* 0x000fe20002781670 */
[----:B------:R1:W3:Y:S03]  /*ddd0*/  MUFU.TANH R13, R3 ;  /* 0x00000003000d7308 */ /* 0x0002e60000002400 */
[----:B------:R-:W-:Y:S01]  /*dde0*/  FSEL R208, R30, -INF , !P4 ;  /* 0xff8000001ed07808 */ /* 0x000fe20006000000 */
[----:B-1----:R-:W-:Y:S01]  /*ddf0*/  FMUL.FTZ R3, R124, UR20 ;  /* 0x000000147c037c20 */ /* 0x002fe20008410000 */
[----:B------:R-:W-:-:S03]  /*de00*/  FSEL R124, R31, -INF , !P5 ;  /* 0xff8000001f7c7808 */ /* 0x000fc60006800000 */
[----:B------:R1:W3:Y:S02]  /*de10*/  MUFU.TANH R12, R3 ;  /* 0x00000003000c7308 */ /* 0x0002e40000002400 */
[----:B-1----:R-:W-:Y:S01]  /*de20*/  FMUL.FTZ R3, R125, UR20 ;  /* 0x000000147d037c20 */ /* 0x002fe20008410000 */
[----:B------:R-:W-:Y:S02]  /*de30*/  FSEL R125, R17, -INF , !P1 ;  /* 0xff800000117d7808 */ /* 0x000fe40004800000 */
[----:B------:R-:W-:-:S03]  /*de40*/  ISETP.GE.AND P1, PT, R2, R238, PT ;  /* 0x000000ee0200720c */ /* 0x000fc60003f26270 */
[----:B------:R1:W-:Y:S01]  /*de50*/  MUFU.TANH R24, R3 ;  /* 0x0000000300187308 */ /* 0x0003e20000002400 */
[----:B------:R-:W-:Y:S01]  /*de60*/  ISETP.LT.OR P1, PT, R2, R234, P1 ;  /* 0x000000ea0200720c */ /* 0x000fe20000f21670 */
[----:B------:R-:W-:-:S03]  /*de70*/  VIADD R2, R0, 0x40 ;  /* 0x0000004000027836 */ /* 0x000fc60000000000 */
[----:B------:R-:W-:Y:S02]  /*de80*/  FSEL R57, R25, -INF , !P1 ;  /* 0xff80000019397808 */ /* 0x000fe40004800000 */
[C---:B------:R-:W-:Y:S02]  /*de90*/  ISETP.GE.AND P0, PT, R2.reuse, R239, PT ;  /* 0x000000ef0200720c */ /* 0x040fe40003f06270 */
[C---:B------:R-:W-:Y:S02]  /*dea0*/  ISETP.GE.AND P3, PT, R2.reuse, R240, PT ;  /* 0x000000f00200720c */ /* 0x040fe40003f66270 */
[C---:B------:R-:W-:Y:S02]  /*deb0*/  ISETP.GE.AND P5, PT, R2.reuse, R238, PT ;  /* 0x000000ee0200720c */ /* 0x040fe40003fa6270 */
[----:B------:R-:W-:Y:S01]  /*dec0*/  ISETP.LT.OR P0, PT, R2, R235, P0 ;  /* 0x000000eb0200720c */ /* 0x000fe20000701670 */
[----:B-1----:R-:W-:Y:S01]  /*ded0*/  FMUL.FTZ R3, R126, UR20 ;  /* 0x000000147e037c20 */ /* 0x002fe20008410000 */
[----:B------:R-:W-:-:S02]  /*dee0*/  ISETP.LT.OR P3, PT, R2, R237, P3 ;  /* 0x000000ed0200720c */ /* 0x000fc40001f61670 */
[----:B------:R-:W-:Y:S01]  /*def0*/  ISETP.LT.OR P5, PT, R2, R234, P5 ;  /* 0x000000ea0200720c */ /* 0x000fe20002fa1670 */
[----:B------:R1:W3:Y:S01]  /*df00*/  MUFU.TANH R22, R3 ;  /* 0x0000000300167308 */ /* 0x0002e20000002400 */
[----:B------:R-:W-:Y:S02]  /*df10*/  FSEL R133, R19, -INF , !P0 ;  /* 0xff80000013857808 */ /* 0x000fe40004000000 */
[----:B------:R-:W-:Y:S02]  /*df20*/  FSEL R126, R35, -INF , !P6 ;  /* 0xff800000237e7808 */ /* 0x000fe40007000000 */
[----:B------:R-:W-:Y:S02]  /*df30*/  FSEL R206, R10, -INF , !P3 ;  /* 0xff8000000ace7808 */ /* 0x000fe40005800000 */
[----:B----4-:R-:W-:Y:S01]  /*df40*/  FSEL R60, R7, -INF , !P5 ;  /* 0xff800000073c7808 */ /* 0x010fe20006800000 */
[----:B-1----:R-:W-:Y:S01]  /*df50*/  FMUL.FTZ R3, R127, UR20 ;  /* 0x000000147f037c20 */ /* 0x002fe20008410000 */
[----:B------:R-:W-:-:S02]  /*df60*/  FSEL R127, R20, -INF , !P2 ;  /* 0xff800000147f7808 */ /* 0x000fc40005000000 */
[C---:B------:R-:W-:Y:S01]  /*df70*/  ISETP.GE.AND P2, PT, R2.reuse, R241, PT ;  /* 0x000000f10200720c */ /* 0x040fe20003f46270 */
[----:B------:R1:W-:Y:S03]  /*df80*/  MUFU.TANH R23, R3 ;  /* 0x0000000300177308 */ /* 0x0003e60000002400 */
[----:B------:R-:W-:Y:S01]  /*df90*/  ISETP.LT.OR P2, PT, R2, R236, P2 ;  /* 0x000000ec0200720c */ /* 0x000fe20001741670 */
[----:B------:R-:W-:-:S03]  /*dfa0*/  VIADD R2, R0, 0x41 ;  /* 0x0000004100027836 */ /* 0x000fc60000000000 */
[----:B------:R-:W-:Y:S02]  /*dfb0*/  FSEL R123, R15, -INF , !P2 ;  /* 0xff8000000f7b7808 */ /* 0x000fe40005000000 */
[C---:B------:R-:W-:Y:S02]  /*dfc0*/  ISETP.GE.AND P6, PT, R2.reuse, R241, PT ;  /* 0x000000f10200720c */ /* 0x040fe40003fc6270 */
[C---:B------:R-:W-:Y:S02]  /*dfd0*/  ISETP.GE.AND P4, PT, R2.reuse, R239, PT ;  /* 0x000000ef0200720c */ /* 0x040fe40003f86270 */
[C---:B------:R-:W-:Y:S02]  /*dfe0*/  ISETP.GE.AND P1, PT, R2.reuse, R240, PT ;  /* 0x000000f00200720c */ /* 0x040fe40003f26270 */
[----:B------:R-:W-:Y:S01]  /*dff0*/  ISETP.GE.AND P2, PT, R2, R238, PT ;  /* 0x000000ee0200720c */ /* 0x000fe20003f46270 */
[----:B-1----:R-:W-:Y:S01]  /*e000*/  FMUL.FTZ R3, R116, UR20 ;  /* 0x0000001474037c20 */ /* 0x002fe20008410000 */
[----:B------:R-:W-:-:S02]  /*e010*/  ISETP.LT.OR P6, PT, R2, R236, P6 ;  /* 0x000000ec0200720c */ /* 0x000fc400037c1670 */
[C---:B------:R-:W-:Y:S01]  /*e020*/  ISETP.LT.OR P4, PT, R2.reuse, R235, P4 ;  /* 0x000000eb0200720c */ /* 0x040fe20002781670 */
[----:B------:R1:W4:Y:S01]  /*e030*/  MUFU.TANH R11, R3 ;  /* 0x00000003000b7308 */ /* 0x0003220000002400 */
        /* <DEDUP_REMOVED lines=8> */
[C---:B------:R-:W-:Y:S01]  /*e0c0*/  ISETP.GE.AND P6, PT, R2.reuse, R238, PT ;  /* 0x000000ee0200720c */ /* 0x040fe20003fc6270 */
[----:B-1----:R-:W-:Y:S01]  /*e0d0*/  FMUL.FTZ R3, R117, UR20 ;  /* 0x0000001475037c20 */ /* 0x002fe20008410000 */
[C---:B------:R-:W-:Y:S02]  /*e0e0*/  ISETP.LT.OR P3, PT, R2.reuse, R235, P3 ;  /* 0x000000eb0200720c */ /* 0x040fe40001f61670 */
[C---:B------:R-:W-:Y:S01]  /*e0f0*/  ISETP.LT.OR P0, PT, R2.reuse, R236, P0 ;  /* 0x000000ec0200720c */ /* 0x040fe20000701670 */
[----:B------:R1:W-:Y:S01]  /*e100*/  MUFU.TANH R20, R3 ;  /* 0x0000000300147308 */ /* 0x0003e20000002400 */
        /* <DEDUP_REMOVED lines=8> */
[C---:B------:R-:W-:Y:S01]  /*e190*/  ISETP.GE.AND P1, PT, R2.reuse, R239, PT ;  /* 0x000000ef0200720c */ /* 0x040fe20003f26270 */
[----:B-1----:R-:W-:Y:S01]  /*e1a0*/  FMUL.FTZ R3, R119, UR20 ;  /* 0x0000001477037c20 */ /* 0x002fe20008410000 */
[C---:B------:R-:W-:Y:S02]  /*e1b0*/  ISETP.GE.AND P2, PT, R2.reuse, R240, PT ;  /* 0x000000f00200720c */ /* 0x040fe40003f46270 */
[C---:B------:R-:W-:Y:S01]  /*e1c0*/  ISETP.GE.AND P0, PT, R2.reuse, R238, PT ;  /* 0x000000ee0200720c */ /* 0x040fe20003f06270 */
[----:B------:R1:W4:Y:S01]  /*e1d0*/  MUFU.TANH R15, R3 ;  /* 0x00000003000f7308 */ /* 0x0003220000002400 */
[C---:B------:R-:W-:Y:S02]  /*e1e0*/  ISETP.LT.OR P4, PT, R2.reuse, R236, P4 ;  /* 0x000000ec0200720c */ /* 0x040fe40002781670 */
[C---:B------:R-:W-:Y:S02]  /*e1f0*/  ISETP.LT.OR P1, PT, R2.reuse, R235, P1 ;  /* 0x000000eb0200720c */ /* 0x040fe40000f21670 */
[----:B------:R-:W-:-:S02]  /*e200*/  ISETP.LT.OR P2, PT, R2, R237, P2 ;  /* 0x000000ed0200720c */ /* 0x000fc40001741670 */
[----:B------:R-:W-:Y:S01]  /*e210*/  ISETP.LT.OR P0, PT, R2, R234, P0 ;  /* 0x000000ea0200720c */ /* 0x000fe20000701670 */
[----:B------:R-:W-:Y:S01]  /*e220*/  VIADD R2, R0, 0x50 ;  /* 0x0000005000027836 */ /* 0x000fe20000000000 */
[----:B--2---:R-:W-:Y:S02]  /*e230*/  FSEL R204, R9, -INF , !P5 ;  /* 0xff80000009cc7808 */ /* 0x004fe40006800000 */
[----:B------:R-:W-:Y:S01]  /*e240*/  FSEL R108, R29, -INF , !P4 ;  /* 0xff8000001d6c7808 */ /* 0x000fe20006000000 */
[----:B------:R-:W-:Y:S01]  /*e250*/  MUFU.TANH R9, R4 ;  /* 0x0000000400097308 */ /* 0x000fe20000002400 */
[C---:B------:R-:W-:Y:S02]  /*e260*/  ISETP.GE.AND P3, PT, R2.reuse, R241, PT ;  /* 0x000000f10200720c */ /* 0x040fe40003f66270 */
[----:B------:R-:W-:Y:S01]  /*e270*/  ISETP.GE.AND P5, PT, R2, R239, PT ;  /* 0x000000ef0200720c */ /* 0x000fe20003fa6270 */
[----:B-1----:R-:W-:Y:S01]  /*e280*/  FMUL.FTZ R3, R92, UR20 ;  /* 0x000000145c037c20 */ /* 0x002fe20008410000 */
[----:B------:R-:W-:-:S02]  /*e290*/  ISETP.GE.AND P4, PT, R2, R238, PT ;  /* 0x000000ee0200720c */ /* 0x000fc40003f86270 */
[C---:B------:R-:W-:Y:S01]  /*e2a0*/  ISETP.LT.OR P3, PT, R2.reuse, R236, P3 ;  /* 0x000000ec0200720c */ /* 0x040fe20001f61670 */
[----:B------:R1:W2:Y:S01]  /*e2b0*/  MUFU.TANH R8, R3 ;  /* 0x0000000300087308 */ /* 0x0002a20000002400 */
[C---:B------:R-:W-:Y:S02]  /*e2c0*/  ISETP.LT.OR P5, PT, R2.reuse, R235, P5 ;  /* 0x000000eb0200720c */ /* 0x040fe40002fa1670 */
[----:B------:R-:W-:Y:S02]  /*e2d0*/  ISETP.LT.OR P4, PT, R2, R234, P4 ;  /* 0x000000ea0200720c */ /* 0x000fe40002781670 */
[----:B---3--:R-:W-:Y:S02]  /*e2e0*/  FSEL R92, R13, -INF , !P0 ;  /* 0xff8000000d5c7808 */ /* 0x008fe40004000000 */
[----:B------:R-:W-:Y:S02]  /*e2f0*/  FSEL R122, R32, -INF , !P1 ;  /* 0xff800000207a7808 */ /* 0x000fe40004800000 */
[----:B------:R-:W-:-:S02]  /*e300*/  FSEL R134, R26, -INF , !P2 ;  /* 0xff8000001a867808 */ /* 0x000fc40005000000 */
[----:B------:R-:W-:Y:S02]  /*e310*/  FSEL R103, R12, -INF , !P3 ;  /* 0xff8000000c677808 */ /* 0x000fe40005800000 */
[----:B------:R-:W-:Y:S01]  /*e320*/  FSEL R113, R22, -INF , !P5 ;  /* 0xff80000016717808 */ /* 0x000fe20006800000 */
[----:B-1----:R-:W-:Y:S01]  /*e330*/  FMUL.FTZ R3, R93, UR20 ;  /* 0x000000145d037c20 */ /* 0x002fe20008410000 */
[----:B------:R-:W-:-:S03]  /*e340*/  FSEL R93, R6, -INF , !P4 ;  /* 0xff800000065d7808 */ /* 0x000fc60006000000 */
[----:B------:R1:W-:Y:S02]  /*e350*/  MUFU.TANH R19, R3 ;  /* 0x0000000300137308 */ /* 0x0003e40000002400 */
[----:B-1----:R-:W-:-:S06]  /*e360*/  FMUL.FTZ R3, R94, UR20 ;  /* 0x000000145e037c20 */ /* 0x002fcc0008410000 */
[----:B------:R1:W3:Y:S02]  /*e370*/  MUFU.TANH R10, R3 ;  /* 0x00000003000a7308 */ /* 0x0002e40000002400 */
[----:B-1----:R-:W-:-:S06]  /*e380*/  FMUL.FTZ R3, R95, UR20 ;  /* 0x000000145f037c20 */ /* 0x002fcc0008410000 */
[----:B------:R1:W-:Y:S02]  /*e390*/  MUFU.TANH R21, R3 ;  /* 0x0000000300157308 */ /* 0x0003e40000002400 */
[----:B-1----:R-:W-:-:S06]  /*e3a0*/  FMUL.FTZ R3, R244, UR20 ;  /* 0x00000014f4037c20 */ /* 0x002fcc0008410000 */
[----:B------:R1:W-:Y:S02]  /*e3b0*/  MUFU.TANH R7, R3 ;  /* 0x0000000300077308 */ /* 0x0003e40000002400 */
[----:B-1----:R-:W-:-:S06]  /*e3c0*/  FMUL.FTZ R3, R245, UR20 ;  /* 0x00000014f5037c20 */ /* 0x002fcc0008410000 */
[----:B------:R1:W-:Y:S02]  /*e3d0*/  MUFU.TANH R18, R3 ;  /* 0x0000000300127308 */ /* 0x0003e40000002400 */
[----:B-1----:R-:W-:Y:S02]  /*e3e0*/  FSEL R3, R5, -INF , !P6 ;  /* 0xff80000005037808 */ /* 0x002fe40007000000 */
[----:B------:R-:W-:-:S03]  /*e3f0*/  ISETP.GE.AND P6, PT, R2, R240, PT ;  /* 0x000000f00200720c */ /* 0x000fc60003fc6270 */
[----:B------:R1:W-:Y:S01]  /*e400*/  STL [R1+0x54], R3 ;  /* 0x0000540301007387 */ /* 0x0003e20000100800 */
[----:B------:R-:W-:Y:S01]  /*e410*/  ISETP.LT.OR P6, PT, R2, R237, P6 ;  /* 0x000000ed0200720c */ /* 0x000fe200037c1670 */
[----:B------:R-:W-:-:S03]  /*e420*/  VIADD R2, R0, 0x51 ;  /* 0x0000005100027836 */ /* 0x000fc60000000000 */
[----:B----4-:R-:W-:Y:S02]  /*e430*/  FSEL R202, R11, -INF , !P6 ;  /* 0xff8000000bca7808 */ /* 0x010fe40007000000 */
        /* <DEDUP_REMOVED lines=10> */
[----:B-1----:R-:W-:Y:S01]  /*e4e0*/  FMUL.FTZ R3, R246, UR20 ;  /* 0x00000014f6037c20 */ /* 0x002fe20008410000 */
[----:B------:R-:W-:Y:S02]  /*e4f0*/  FSEL R111, R23, -INF , !P2 ;  /* 0xff800000176f7808 */ /* 0x000fe40005000000 */
[C---:B------:R-:W-:Y:S01]  /*e500*/  ISETP.GE.AND P5, PT, R2.reuse, R241, PT ;  /* 0x000000f10200720c */ /* 0x040fe20003fa6270 */
[----:B------:R1:W4:Y:S01]  /*e510*/  MUFU.TANH R5, R3 ;  /* 0x0000000300057308 */ /* 0x0003220000002400 */
[----:B------:R-:W-:-:S02]  /*e520*/  ISETP.GE.AND P6, PT, R2, R239, PT ;  /* 0x000000ef0200720c */ /* 0x000fc40003fc6270 */
[C---:B------:R-:W-:Y:S02]  /*e530*/  ISETP.GE.AND P4, PT, R2.reuse, R240, PT ;  /* 0x000000f00200720c */ /* 0x040fe40003f86270 */
[C---:B------:R-:W-:Y:S02]  /*e540*/  ISETP.GE.AND P1, PT, R2.reuse, R238, PT ;  /* 0x000000ee0200720c */ /* 0x040fe40003f26270 */
[C---:B------:R-:W-:Y:S02]  /*e550*/  ISETP.LT.OR P5, PT, R2.reuse, R236, P5 ;  /* 0x000000ec0200720c */ /* 0x040fe40002fa1670 */
[C---:B------:R-:W-:Y:S02]  /*e560*/  ISETP.LT.OR P6, PT, R2.reuse, R235, P6 ;  /* 0x000000eb0200720c */ /* 0x040fe400037c1670 */
[C---:B------:R-:W-:Y:S02]  /*e570*/  ISETP.LT.OR P4, PT, R2.reuse, R237, P4 ;  /* 0x000000ed0200720c */ /* 0x040fe40002781670 */
[----:B------:R-:W-:Y:S01]  /*e580*/  ISETP.LT.OR P1, PT, R2, R234, P1 ;  /* 0x000000ea0200720c */ /* 0x000fe20000f21670 */
[----:B------:R-:W-:-:S02]  /*e590*/  VIADD R2, R0, 0x59 ;  /* 0x0000005900027836 */ /* 0x000fc40000000000 */
[----:B-1----:R-:W-:Y:S01]  /*e5a0*/  FMUL.FTZ R3, R247, UR20 ;  /* 0x00000014f7037c20 */ /* 0x002fe20008410000 */
[----:B------:R-:W-:Y:S02]  /*e5b0*/  FSEL R94, R15, -INF , !P3 ;  /* 0xff8000000f5e7808 */ /* 0x000fe40005800000 */
[----:B------:R-:W-:Y:S01]  /*e5c0*/  FSEL R200, R20, -INF , !P0 ;  /* 0xff80000014c87808 */ /* 0x000fe20004000000 */
[----:B------:R1:W4:Y:S01]  /*e5d0*/  MUFU.TANH R14, R3 ;  /* 0x00000003000e7308 */ /* 0x0003220000002400 */
[----:B--2---:R-:W-:Y:S02]  /*e5e0*/  FSEL R88, R8, -INF , !P5 ;  /* 0xff80000008587808 */ /* 0x004fe40006800000 */
[----:B------:R-:W-:Y:S01]  /*e5f0*/  ISETP.GE.AND P2, PT, R2, R241, PT ;  /* 0x000000f10200720c */ /* 0x000fe20003f46270 */
[----:B-1----:R-:W-:-:S04]  /*e600*/  FMUL.FTZ R3, R104, UR20 ;  /* 0x0000001468037c20 */ /* 0x002fc80008410000 */
[----:B------:R1:W2:Y:S02]  /*e610*/  MUFU.TANH R13, R3 ;  /* 0x00000003000d7308 */ /* 0x0002a40000002400 */
[----:B-1----:R-:W-:-:S06]  /*e620*/  FMUL.FTZ R3, R105, UR20 ;  /* 0x0000001469037c20 */ /* 0x002fcc0008410000 */
[----:B------:R1:W-:Y:S01]  /*e630*/  MUFU.TANH R17, R3 ;  /* 0x0000000300117308 */ /* 0x0003e20000002400 */
[----:B------:R-:W-:Y:S01]  /*e640*/  ISETP.GE.AND P0, PT, R2, R239, PT ;  /* 0x000000ef0200720c */ /* 0x000fe20003f06270 */
[----:B-1----:R-:W-:-:S06]  /*e650*/  FMUL.FTZ R3, R107, UR20 ;  /* 0x000000146b037c20 */ /* 0x002fcc0008410000 */
[----:B------:R1:W-:Y:S01]  /*e660*/  MUFU.TANH R16, R3 ;  /* 0x0000000300107308 */ /* 0x0003e20000002400 */
[C---:B------:R-:W-:Y:S02]  /*e670*/  ISETP.GE.AND P3, PT, R2.reuse, R240, PT ;  /* 0x000000f00200720c */ /* 0x040fe40003f66270 */
[----:B------:R-:W-:Y:S01]  /*e680*/  ISETP.GE.AND P5, PT, R2, R238, PT ;  /* 0x000000ee0200720c */ /* 0x000fe20003fa6270 */
[----:B-1----:R-:W-:-:S04]  /*e690*/  FMUL.FTZ R3, R67, UR20 ;  /* 0x0000001443037c20 */ /* 0x002fc80008410000 */
[----:B------:R1:W-:Y:S01]  /*e6a0*/  MUFU.TANH R6, R3 ;  /* 0x0000000300067308 */ /* 0x0003e20000002400 */
[C---:B------:R-:W-:Y:S02]  /*e6b0*/  ISETP.LT.OR P2, PT, R2.reuse, R236, P2 ;  /* 0x000000ec0200720c */ /* 0x040fe40001741670 */
[C---:B------:R-:W-:Y:S02]  /*e6c0*/  ISETP.LT.OR P0, PT, R2.reuse, R235, P0 ;  /* 0x000000eb0200720c */ /* 0x040fe40000701670 */
[C---:B------:R-:W-:Y:S02]  /*e6d0*/  ISETP.LT.OR P3, PT, R2.reuse, R237, P3 ;  /* 0x000000ed0200720c */ /* 0x040fe40001f61670 */
[----:B------:R-:W-:Y:S01]  /*e6e0*/  ISETP.LT.OR P5, PT, R2, R234, P5 ;  /* 0x000000ea0200720c */ /* 0x000fe20002fa1670 */
[----:B-1----:R-:W-:Y:S01]  /*e6f0*/  FMUL.FTZ R3, R140, UR20 ;  /* 0x000000148c037c20 */ /* 0x002fe20008410000 */
[----:B------:R-:W-:Y:S02]  /*e700*/  VIADD R2, R0, 0x60 ;  /* 0x0000006000027836 */ /* 0x000fe40000000000 */
[----:B------:R-:W-:Y:S01]  /*e710*/  IMAD.MOV.U32 R201, RZ, RZ, R91 ;  /* 0x000000ffffc97224 */ /* 0x000fe200078e005b */
[----:B------:R1:W-:Y:S01]  /*e720*/  MUFU.TANH R15, R3 ;  /* 0x00000003000f7308 */ /* 0x0003e20000002400 */
[----:B---3--:R-:W-:Y:S01]  /*e730*/  FSEL R91, R10, -INF , !P6 ;  /* 0xff8000000a5b7808 */ /* 0x008fe20007000000 */
[----:B------:R-:W-:Y:S01]  /*e740*/  IMAD.MOV.U32 R76, RZ, RZ, R79 ;  /* 0x000000ffff4c7224 */ /* 0x000fe200078e004f */
[----:B------:R-:W-:Y:S01]  /*e750*/  ISETP.GE.AND P6, PT, R2, R241, PT ;  /* 0x000000f10200720c */ /* 0x000fe20003fc6270 */
[----:B------:R-:W-:Y:S01]  /*e760*/  IMAD.MOV.U32 R66, RZ, RZ, R121 ;  /* 0x000000ffff427224 */ /* 0x000fe200078e0079 */
[----:B----4-:R-:W-:Y:S01]  /*e770*/  FSEL R52, R5, -INF , !P1 ;  /* 0xff80000005347808 */ /* 0x010fe20004800000 */
[----:B------:R-:W-:-:S02]  /*e780*/  IMAD.MOV.U32 R64, RZ, RZ, R78 ;  /* 0x000000ffff407224 */ /* 0x000fc400078e004e */
[----:B------:R-:W-:Y:S02]  /*e790*/  IMAD.MOV.U32 R203, RZ, RZ, R80 ;  /* 0x000000ffffcb7224 */ /* 0x000fe400078e0050 */
[----:B------:R-:W-:Y:S01]  /*e7a0*/  IMAD.MOV.U32 R65, RZ, RZ, R81 ;  /* 0x000000ffff417224 */ /* 0x000fe200078e0051 */
[----:B------:R-:W-:Y:S01]  /*e7b0*/  FSEL R83, R21, -INF , !P0 ;  /* 0xff80000015537808 */ /* 0x000fe20004000000 */
[----:B------:R3:W5:Y:S01]  /*e7c0*/  LDL.LU R140, [R1+0xf0] ;  /* 0x0000f000018c7983 */ /* 0x0007620000300800 */
[----:B-1----:R-:W-:Y:S01]  /*e7d0*/  FMUL.FTZ R3, R139, UR20 ;  /* 0x000000148b037c20 */ /* 0x002fe20008410000 */
[----:B------:R-:W-:Y:S01]  /*e7e0*/  IMAD.MOV.U32 R79, RZ, RZ, R82 ;  /* 0x000000ffff4f7224 */ /* 0x000fe200078e0052 */
[----:B------:R-:W-:Y:S02]  /*e7f0*/  FSEL R121, R7, -INF , !P4 ;  /* 0xff80000007797808 */ /* 0x000fe40006000000 */
[----:B------:R-:W-:Y:S01]  /*e800*/  ISETP.LT.OR P6, PT, R2, R236, P6 ;  /* 0x000000ec0200720c */ /* 0x000fe200037c1670 */
[----:B------:R1:W4:Y:S01]  /*e810*/  MUFU.TANH R4, R3 ;  /* 0x0000000300047308 */ /* 0x0003220000002400 */
[----:B------:R-:W-:-:S02]  /*e820*/  FSEL R82, R19, -INF , !P2 ;  /* 0xff80000013527808 */ /* 0x000fc40005000000 */
[C---:B------:R-:W-:Y:S01]  /*e830*/  ISETP.GE.AND P1, PT, R2.reuse, R240, PT ;  /* 0x000000f00200720c */ /* 0x040fe20003f26270 */
[----:B------:R-:W-:Y:S01]  /*e840*/  IMAD.MOV.U32 R81, RZ, RZ, R120 ;  /* 0x000000ffff517224 */ /* 0x000fe200078e0078 */
[----:B------:R-:W-:Y:S02]  /*e850*/  ISETP.GE.AND P4, PT, R2, R239, PT ;  /* 0x000000ef0200720c */ /* 0x000fe40003f86270 */
[----:B------:R-:W-:Y:S01]  /*e860*/  FSEL R14, R14, -INF , !P5 ;  /* 0xff8000000e0e7808 */ /* 0x000fe20006800000 */
[----:B------:R-:W-:Y:S01]  /*e870*/  FMUL.FTZ R5, R98, UR20 ;  /* 0x0000001462057c20 */ /* 0x000fe20008410000 */
[----:B------:R3:W5:Y:S01]  /*e880*/  LDL.LU R139, [R1+0xec] ;  /* 0x0000ec00018b7983 */ /* 0x0007620000300800 */
[----:B-1----:R-:W-:Y:S01]  /*e890*/  FMUL.FTZ R3, R138, UR20 ;  /* 0x000000148a037c20 */ /* 0x002fe20008410000 */
[C---:B------:R-:W-:Y:S02]  /*e8a0*/  ISETP.GE.AND P2, PT, R2.reuse, R238, PT ;  /* 0x000000ee0200720c */ /* 0x040fe40003f46270 */
[----:B--2---:R-:W-:Y:S01]  /*e8b0*/  FSEL R78, R13, -INF , !P6 ;  /* 0xff8000000d4e7808 */ /* 0x004fe20007000000 */
[----:B------:R1:W-:Y:S01]  /*e8c0*/  MUFU.TANH R11, R3 ;  /* 0x00000003000b7308 */ /* 0x0003e20000002400 */
[C---:B------:R-:W-:Y:S01]  /*e8d0*/  ISETP.LT.OR P4, PT, R2.reuse, R235, P4 ;  /* 0x000000eb0200720c */ /* 0x040fe20002781670 */
[----:B------:R3:W5:Y:S01]  /*e8e0*/  LDL.LU R138, [R1+0xe8] ;  /* 0x0000e800018a7983 */ /* 0x0007620000300800 */
[----:B------:R-:W-:-:S02]  /*e8f0*/  ISETP.LT.OR P1, PT, R2, R237, P1 ;  /* 0x000000ed0200720c */ /* 0x000fc40000f21670 */
[----:B------:R-:W-:Y:S01]  /*e900*/  ISETP.LT.OR P2, PT, R2, R234, P2 ;  /* 0x000000ea0200720c */ /* 0x000fe20001741670 */
[----:B------:R-:W-:Y:S01]  /*e910*/  FMUL.FTZ R2, R97, UR20 ;  /* 0x0000001461027c20 */ /* 0x000fe20008410000 */
[----:B------:R-:W-:Y:S01]  /*e920*/  FSEL R120, R18, -INF , !P3 ;  /* 0xff80000012787808 */ /* 0x000fe20005800000 */
[----:B------:R-:W-:Y:S01]  /*e930*/  MUFU.TANH R10, R5 ;  /* 0x00000005000a7308 */ /* 0x000fe20000002400 */
[----:B-1----:R-:W-:-:S07]  /*e940*/  FMUL.FTZ R3, R96, UR20 ;  /* 0x0000001460037c20 */ /* 0x002fce0008410000 */
[----:B------:R1:W-:Y:S08]  /*e950*/  MUFU.TANH R12, R2 ;  /* 0x00000002000c7308 */ /* 0x0003f00000002400 */
[----:B------:R2:W3:Y:S01]  /*e960*/  MUFU.TANH R8, R3 ;  /* 0x0000000300087308 */ /* 0x0004e20000002400 */
[----:B------:R-:W-:Y:S01]  /*e970*/  FSEL R80, R9, -INF , !P4 ;  /* 0xff80000009507808 */ /* 0x000fe20006000000 */
[----:B-1----:R-:W-:-:S05]  /*e980*/  VIADD R2, R0, 0x61 ;  /* 0x0000006100027836 */ /* 0x002fca0000000000 */
[C---:B------:R-:W-:Y:S02]  /*e990*/  ISETP.GE.AND P0, PT, R2.reuse, R241, PT ;  /* 0x000000f10200720c */ /* 0x040fe40003f06270 */
[C---:B------:R-:W-:Y:S01]  /*e9a0*/  ISETP.GE.AND P3, PT, R2.reuse, R239, PT ;  /* 0x000000ef0200720c */ /* 0x040fe20003f66270 */
[----:B--2---:R-:W-:Y:S01]  /*e9b0*/  FMUL.FTZ R3, R99, UR20 ;  /* 0x0000001463037c20 */ /* 0x004fe20008410000 */
[C---:B------:R-:W-:Y:S02]  /*e9c0*/  ISETP.GE.AND P5, PT, R2.reuse, R240, PT ;  /* 0x000000f00200720c */ /* 0x040fe40003fa6270 */
[C---:B------:R-:W-:Y:S01]  /*e9d0*/  ISETP.GE.AND P6, PT, R2.reuse, R238, PT ;  /* 0x000000ee0200720c */ /* 0x040fe20003fc6270 */
[----:B------:R1:W-:Y:S01]  /*e9e0*/  MUFU.TANH R13, R3 ;  /* 0x00000003000d7308 */ /* 0x0003e20000002400 */
[C---:B------:R-:W-:Y:S02]  /*e9f0*/  ISETP.LT.OR P0, PT, R2.reuse, R236, P0 ;  /* 0x000000ec0200720c */ /* 0x040fe40000701670 */
[----:B------:R-:W-:-:S02]  /*ea00*/  ISETP.LT.OR P3, PT, R2, R235, P3 ;  /* 0x000000eb0200720c */ /* 0x000fc40001f61670 */
[C---:B------:R-:W-:Y:S02]  /*ea10*/  ISETP.LT.OR P5, PT, R2.reuse, R237, P5 ;  /* 0x000000ed0200720c */ /* 0x040fe40002fa1670 */
[----:B------:R-:W-:Y:S01]  /*ea20*/  ISETP.LT.OR P6, PT, R2, R234, P6 ;  /* 0x000000ea0200720c */ /* 0x000fe200037c1670 */
[----:B-1----:R-:W-:Y:S01]  /*ea30*/  FMUL.FTZ R3, R137, UR20 ;  /* 0x0000001489037c20 */ /* 0x002fe20008410000 */
[----:B------:R-:W-:Y:S01]  /*ea40*/  VIADD R2, R0, 0x68 ;  /* 0x0000006800027836 */ /* 0x000fe20000000000 */
[----:B----4-:R-:W-:Y:S02]  /*ea50*/  FSEL R247, R4, -INF , !P2 ;  /* 0xff80000004f77808 */ /* 0x010fe40005000000 */
[----:B------:R-:W-:Y:S01]  /*ea60*/  FSEL R119, R6, -INF , !P1 ;  /* 0xff80000006777808 */ /* 0x000fe20004800000 */
[----:B------:R1:W2:Y:S01]  /*ea70*/  MUFU.TANH R7, R3 ;  /* 0x0000000300077308 */ /* 0x0002a20000002400 */
[----:B------:R-:W-:Y:S01]  /*ea80*/  ISETP.GE.AND P4, PT, R2, R241, PT ;  /* 0x000000f10200720c */ /* 0x000fe20003f86270 */
[----:B------:R-:W-:Y:S01]  /*ea90*/  FMUL.FTZ R4, R89, UR20 ;  /* 0x0000001459047c20 */ /* 0x000fe20008410000 */
[----:B------:R-:W-:Y:S01]  /*eaa0*/  FSEL R67, R17, -INF , !P0 ;  /* 0xff80000011437808 */ /* 0x000fe20004000000 */
[----:B------:R-:W-:Y:S01]  /*eab0*/  FMUL.FTZ R5, R76, UR20 ;  /* 0x000000144c057c20 */ /* 0x000fe20008410000 */
[----:B------:R4:W5:Y:S01]  /*eac0*/  LDL.LU R137, [R1+0xe4] ;  /* 0x0000e40001897983 */ /* 0x0009620000300800 */
[----:B------:R-:W-:-:S02]  /*ead0*/  ISETP.GE.AND P2, PT, R2, R240, PT ;  /* 0x000000f00200720c */ /* 0x000fc40003f46270 */
[----:B------:R-:W-:Y:S01]  /*eae0*/  ISETP.GE.AND P1, PT, R2, R239, PT ;  /* 0x000000ef0200720c */ /* 0x000fe20003f26270 */
[----:B-1----:R-:W-:Y:S01]  /*eaf0*/  FMUL.FTZ R3, R136, UR20 ;  /* 0x0000001488037c20 */ /* 0x002fe20008410000 */
[C---:B------:R-:W-:Y:S01]  /*eb00*/  ISETP.LT.OR P4, PT, R2.reuse, R236, P4 ;  /* 0x000000ec0200720c */ /* 0x040fe20002781670 */
[----:B------:R-:W-:Y:S01]  /*eb10*/  MUFU.TANH R6, R4 ;  /* 0x0000000400067308 */ /* 0x000fe20000002400 */
[C---:B------:R-:W-:Y:S01]  /*eb20*/  ISETP.GE.AND P0, PT, R2.reuse, R238, PT ;  /* 0x000000ee0200720c */ /* 0x040fe20003f06270 */
[----:B------:R-:W-:Y:S01]  /*eb30*/  IMAD.MOV.U32 R76, RZ, RZ, R66 ;  /* 0x000000ffff4c7224 */ /* 0x000fe200078e0042 */
[C---:B------:R-:W-:Y:S01]  /*eb40*/  ISETP.LT.OR P2, PT, R2.reuse, R237, P2 ;  /* 0x000000ed0200720c */ /* 0x040fe20001741670 */
[----:B------:R4:W5:Y:S01]  /*eb50*/  LDL.LU R136, [R1+0xe0] ;  /* 0x0000e00001887983 */ /* 0x0009620000300800 */
[----:B------:R-:W-:-:S03]  /*eb60*/  ISETP.LT.OR P1, PT, R2, R235, P1 ;  /* 0x000000eb0200720c */ /* 0x000fc60000f21670 */
[----:B------:R1:W-:Y:S01]  /*eb70*/  MUFU.TANH R9, R3 ;  /* 0x0000000300097308 */ /* 0x0003e20000002400 */
[----:B---3--:R-:W-:Y:S02]  /*eb80*/  FSEL R30, R8, -INF , !P4 ;  /* 0xff800000081e7808 */ /* 0x008fe40006000000 */
[----:B------:R-:W-:Y:S01]  /*eb90*/  ISETP.LT.OR P0, PT, R2, R234, P0 ;  /* 0x000000ea0200720c */ /* 0x000fe20000701670 */
[----:B-1----:R-:W-:Y:S01]  /*eba0*/  FMUL.FTZ R3, R70, UR20 ;  /* 0x0000001446037c20 */ /* 0x002fe20008410000 */
[----:B------:R-:W-:Y:S01]  /*ebb0*/  FMUL.FTZ R4, R64, UR20 ;  /* 0x0000001440047c20 */ /* 0x000fe20008410000 */
[----:B------:R-:W-:Y:S01]  /*ebc0*/  IMAD.MOV.U32 R66, RZ, RZ, R81 ;  /* 0x000000ffff427224 */ /* 0x000fe200078e0051 */
[----:B------:R4:W5:Y:S01]  /*ebd0*/  LDL.LU R70, [R1+0xdc] ;  /* 0x0000dc0001467983 */ /* 0x0009620000300800 */
[----:B--2---:R-:W-:Y:S01]  /*ebe0*/  FSEL R81, R7, -INF , !P2 ;  /* 0xff80000007517808 */ /* 0x004fe20005000000 */
[----:B------:R1:W-:Y:S01]  /*ebf0*/  MUFU.TANH R8, R4 ;  /* 0x0000000400087308 */ /* 0x0003e20000002400 */
[----:B------:R-:W-:Y:S01]  /*ec00*/  VIADD R2, R0, 0x69 ;  /* 0x0000006900027836 */ /* 0x000fe20000000000 */
[----:B------:R-:W-:Y:S01]  /*ec10*/  FSEL R77, R16, -INF , !P3 ;  /* 0xff800000104d7808 */ /* 0x000fe20005800000 */
[----:B------:R-:W-:Y:S01]  /*ec20*/  IMAD.MOV.U32 R63, RZ, RZ, R65 ;  /* 0x000000ffff3f7224 */ /* 0x000fe200078e0041 */
[----:B------:R-:W-:-:S02]  /*ec30*/  FSEL R89, R15, -INF , !P5 ;  /* 0xff8000000f597808 */ /* 0x000fc40006800000 */
[----:B------:R-:W-:Y:S02]  /*ec40*/  FSEL R245, R11, -INF , !P6 ;  /* 0xff8000000bf57808 */ /* 0x000fe40007000000 */
[----:B------:R-:W2:Y:S01]  /*ec50*/  MUFU.TANH R3, R3 ;  /* 0x0000000300037308 */ /* 0x000ea20000002400 */
[C---:B------:R-:W-:Y:S02]  /*ec60*/  ISETP.GE.AND P3, PT, R2.reuse, R241, PT ;  /* 0x000000f10200720c */ /* 0x040fe40003f66270 */
[C---:B------:R-:W-:Y:S02]  /*ec70*/  ISETP.GE.AND P5, PT, R2.reuse, R239, PT ;  /* 0x000000ef0200720c */ /* 0x040fe40003fa6270 */
[C---:B------:R-:W-:Y:S02]  /*ec80*/  ISETP.GE.AND P6, PT, R2.reuse, R240, PT ;  /* 0x000000f00200720c */ /* 0x040fe40003fc6270 */
[C---:B------:R-:W-:Y:S01]  /*ec90*/  ISETP.GE.AND P4, PT, R2.reuse, R238, PT ;  /* 0x000000ee0200720c */ /* 0x040fe20003f86270 */
[----:B------:R-:W3:Y:S01]  /*eca0*/  MUFU.TANH R5, R5 ;  /* 0x0000000500057308 */ /* 0x000ee20000002400 */
[----:B-1----:R-:W-:Y:S01]  /*ecb0*/  FMUL.FTZ R4, R203, UR20 ;  /* 0x00000014cb047c20 */ /* 0x002fe20008410000 */
[----:B------:R-:W-:-:S02]  /*ecc0*/  ISETP.LT.OR P3, PT, R2, R236, P3 ;  /* 0x000000ec0200720c */ /* 0x000fc40001f61670 */
[C---:B------:R-:W-:Y:S02]  /*ecd0*/  ISETP.LT.OR P5, PT, R2.reuse, R235, P5 ;  /* 0x000000eb0200720c */ /* 0x040fe40002fa1670 */
[C---:B------:R-:W-:Y:S02]  /*ece0*/  ISETP.LT.OR P6, PT, R2.reuse, R237, P6 ;  /* 0x000000ed0200720c */ /* 0x040fe400037c1670 */
[----:B------:R1:W-:Y:S01]  /*ecf0*/  MUFU.TANH R7, R4 ;  /* 0x0000000400077308 */ /* 0x0003e20000002400 */
[----:B--2---:R-:W-:Y:S01]  /*ed00*/  FSEL R215, R3, -INF , !P0 ;  /* 0xff80000003d77808 */ /* 0x004fe20004000000 */
[----:B------:R-:W-:Y:S01]  /*ed10*/  FMUL.FTZ R3, R69, UR20 ;  /* 0x0000001445037c20 */ /* 0x000fe20008410000 */
[----:B------:R-:W-:Y:S01]  /*ed20*/  ISETP.LT.OR P4, PT, R2, R234, P4 ;  /* 0x000000ea0200720c */ /* 0x000fe20002781670 */
[----:B------:R4:W5:Y:S01]  /*ed30*/  LDL.LU R69, [R1+0xd8] ;  /* 0x0000d80001457983 */ /* 0x0009620000300800 */
[----:B------:R-:W-:Y:S01]  /*ed40*/  VIADD R2, R0, 0x70 ;  /* 0x0000007000027836 */ /* 0x000fe20000000000 */
[----:B------:R-:W-:-:S02]  /*ed50*/  FSEL R65, R10, -INF , !P1 ;  /* 0xff8000000a417808 */ /* 0x000fc40004800000 */
[----:B------:R-:W-:Y:S01]  /*ed60*/  FSEL R29, R12, -INF , !P3 ;  /* 0xff8000000c1d7808 */ /* 0x000fe20005800000 */
[----:B-1----:R-:W-:Y:S01]  /*ed70*/  FMUL.FTZ R4, R68, UR20 ;  /* 0x0000001444047c20 */ /* 0x002fe20008410000 */
[C---:B------:R-:W-:Y:S01]  /*ed80*/  ISETP.GE.AND P2, PT, R2.reuse, R239, PT ;  /* 0x000000ef0200720c */ /* 0x040fe20003f46270 */
[----:B------:R4:W5:Y:S01]  /*ed90*/  LDL.LU R68, [R1+0xd4] ;  /* 0x0000d40001447983 */ /* 0x0009620000300800 */
[----:B------:R-:W1:Y:S01]  /*eda0*/  MUFU.TANH R3, R3 ;  /* 0x0000000300037308 */ /* 0x000e620000002400 */
[C---:B------:R-:W-:Y:S02]  /*edb0*/  ISETP.GE.AND P1, PT, R2.reuse, R241, PT ;  /* 0x000000f10200720c */ /* 0x040fe40003f26270 */
[C---:B------:R-:W-:Y:S02]  /*edc0*/  ISETP.LT.OR P2, PT, R2.reuse, R235, P2 ;  /* 0x000000eb0200720c */ /* 0x040fe40001741670 */
[C---:B------:R-:W-:Y:S02]  /*edd0*/  ISETP.GE.AND P0, PT, R2.reuse, R240, PT ;  /* 0x000000f00200720c */ /* 0x040fe40003f06270 */
[----:B------:R-:W-:-:S02]  /*ede0*/  ISETP.GE.AND P3, PT, R2, R238, PT ;  /* 0x000000ee0200720c */ /* 0x000fc40003f66270 */
[C---:B------:R-:W-:Y:S02]  /*edf0*/  ISETP.LT.OR P1, PT, R2.reuse, R236, P1 ;  /* 0x000000ec0200720c */ /* 0x040fe40000f21670 */
[----:B---3--:R-:W-:Y:S01]  /*ee00*/  FSEL R28, R5, -INF , !P2 ;  /* 0xff800000051c7808 */ /* 0x008fe20005000000 */
[----:B------:R-:W-:Y:S01]  /*ee10*/  FMUL.FTZ R5, R63, UR20 ;  /* 0x000000143f057c20 */ /* 0x000fe20008410000 */
[C---:B------:R-:W-:Y:S02]  /*ee20*/  ISETP.LT.OR P0, PT, R2.reuse, R237, P0 ;  /* 0x000000ed0200720c */ /* 0x040fe40000701670 */
[----:B------:R-:W-:Y:S01]  /*ee30*/  ISETP.LT.OR P3, PT, R2, R234, P3 ;  /* 0x000000ea0200720c */ /* 0x000fe20001f61670 */
[----:B------:R-:W-:Y:S01]  /*ee40*/  VIADD R2, R0, 0x71 ;  /* 0x0000007100027836 */ /* 0x000fe20000000000 */
[----:B------:R-:W-:Y:S01]  /*ee50*/  FSEL R27, R6, -INF , !P1 ;  /* 0xff800000061b7808 */ /* 0x000fe20004800000 */
[----:B------:R-:W-:Y:S01]  /*ee60*/  IMAD.MOV.U32 R203, RZ, RZ, R79 ;  /* 0x000000ffffcb7224 */ /* 0x000fe200078e004f */
[----:B------:R-:W2:Y:S01]  /*ee70*/  MUFU.TANH R4, R4 ;  /* 0x0000000400047308 */ /* 0x000ea20000002400 */
[----:B------:R-:W-:-:S02]  /*ee80*/  FSEL R64, R13, -INF , !P5 ;  /* 0xff8000000d407808 */ /* 0x000fc40006800000 */
[----:B------:R-:W-:Y:S02]  /*ee90*/  FSEL R79, R9, -INF , !P6 ;  /* 0xff800000094f7808 */ /* 0x000fe40007000000 */
[----:B------:R-:W-:-:S03]  /*eea0*/  ISETP.GE.AND P5, PT, R2, R241, PT ;  /* 0x000000f10200720c */ /* 0x000fc60003fa6270 */
[----:B------:R3:W4:Y:S01]  /*eeb0*/  MUFU.TANH R6, R5 ;  /* 0x0000000500067308 */ /* 0x0007220000002400 */
[C---:B------:R-:W-:Y:S02]  /*eec0*/  ISETP.GE.AND P6, PT, R2.reuse, R239, PT ;  /* 0x000000ef0200720c */ /* 0x040fe40003fc6270 */
[C---:B------:R-:W-:Y:S02]  /*eed0*/  ISETP.GE.AND P1, PT, R2.reuse, R240, PT ;  /* 0x000000f00200720c */ /* 0x040fe40003f26270 */
[C---:B------:R-:W-:Y:S02]  /*eee0*/  ISETP.GE.AND P2, PT, R2.reuse, R238, PT ;  /* 0x000000ee0200720c */ /* 0x040fe40003f46270 */
[C---:B------:R-:W-:Y:S02]  /*eef0*/  ISETP.LT.OR P5, PT, R2.reuse, R236, P5 ;  /* 0x000000ec0200720c */ /* 0x040fe40002fa1670 */
[C---:B------:R-:W-:Y:S02]  /*ef00*/  ISETP.LT.OR P6, PT, R2.reuse, R235, P6 ;  /* 0x000000eb0200720c */ /* 0x040fe400037c1670 */
[----:B------:R-:W-:Y:S01]  /*ef10*/  ISETP.LT.OR P1, PT, R2, R237, P1 ;  /* 0x000000ed0200720c */ /* 0x000fe20000f21670 */
[----:B---3--:R-:W-:Y:S01]  /*ef20*/  FMUL.FTZ R5, R76, UR20 ;  /* 0x000000144c057c20 */ /* 0x008fe20008410000 */
[----:B-1----:R-:W-:-:S02]  /*ef30*/  FSEL R76, R3, -INF , !P0 ;  /* 0xff800000034c7808 */ /* 0x002fc40004000000 */
[----:B------:R-:W-:Y:S01]  /*ef40*/  ISETP.LT.OR P2, PT, R2, R234, P2 ;  /* 0x000000ea0200720c */ /* 0x000fe20001741670 */
[----:B------:R1:W-:Y:S01]  /*ef50*/  MUFU.TANH R3, R5 ;  /* 0x0000000500037308 */ /* 0x0003e20000002400 */
[----:B------:R-:W-:-:S05]  /*ef60*/  VIADD R2, R0, 0x78 ;  /* 0x0000007800027836 */ /* 0x000fca0000000000 */
[----:B------:R-:W-:Y:S01]  /*ef70*/  ISETP.GE.AND P0, PT, R2, R241, PT ;  /* 0x000000f10200720c */ /* 0x000fe20003f06270 */
[----:B------:R-:W-:Y:S02]  /*ef80*/  VIADD R0, R0, 0x79 ;  /* 0x0000007900007836 */ /* 0x000fe40000000000 */
[----:B-1----:R-:W-:Y:S01]  /*ef90*/  FMUL.FTZ R5, R66, UR20 ;  /* 0x0000001442057c20 */ /* 0x002fe20008410000 */
[----:B------:R-:W-:-:S05]  /*efa0*/  ISETP.LT.OR P0, PT, R2, R236, P0 ;  /* 0x000000ec0200720c */ /* 0x000fca0000701670 */
[----:B------:R-:W1:Y:S01]  /*efb0*/  MUFU.TANH R5, R5 ;  /* 0x0000000500057308 */ /* 0x000e620000002400 */
[----:B------:R-:W-:Y:S02]  /*efc0*/  FSEL R25, R8, -INF , !P5 ;  /* 0xff80000008197808 */ /* 0x000fe40006800000 */
[----:B------:R-:W-:Y:S02]  /*efd0*/  FSEL R26, R7, -INF , !P6 ;  /* 0xff800000071a7808 */ /* 0x000fe40007000000 */
[----:B--2---:R-:W-:Y:S02]  /*efe0*/  FSEL R66, R4, -INF , !P1 ;  /* 0xff80000004427808 */ /* 0x004fe40004800000 */
[C---:B------:R-:W-:Y:S02]  /*eff0*/  ISETP.GE.AND P5, PT, R2.reuse, R239, PT ;  /* 0x000000ef0200720c */ /* 0x040fe40003fa6270 */
[C---:B------:R-:W-:Y:S02]  /*f000*/  ISETP.GE.AND P6, PT, R2.reuse, R240, PT ;  /* 0x000000f00200720c */ /* 0x040fe40003fc6270 */
[----:B------:R-:W-:-:S02]  /*f010*/  ISETP.GE.AND P1, PT, R2, R238, PT ;  /* 0x000000ee0200720c */ /* 0x000fc40003f26270 */
[----:B----4-:R-:W-:Y:S02]  /*f020*/  FSEL R22, R6, -INF , !P0 ;  /* 0xff80000006167808 */ /* 0x010fe40004000000 */
[----:B------:R-:W-:Y:S02]  /*f030*/  ISETP.GE.AND P0, PT, R0, R241, PT ;  /* 0x000000f10000720c */ /* 0x000fe40003f06270 */
[C---:B------:R-:W-:Y:S02]  /*f040*/  ISETP.LT.OR P5, PT, R2.reuse, R235, P5 ;  /* 0x000000eb0200720c */ /* 0x040fe40002fa1670 */
[C---:B------:R-:W-:Y:S02]  /*f050*/  ISETP.LT.OR P6, PT, R2.reuse, R237, P6 ;  /* 0x000000ed0200720c */ /* 0x040fe400037c1670 */
[----:B------:R-:W-:Y:S01]  /*f060*/  ISETP.LT.OR P1, PT, R2, R234, P1 ;  /* 0x000000ea0200720c */ /* 0x000fe20000f21670 */
[----:B------:R-:W-:Y:S01]  /*f070*/  FMUL.FTZ R2, R203, UR20 ;  /* 0x00000014cb027c20 */ /* 0x000fe20008410000 */
[----:B------:R-:W-:-:S03]  /*f080*/  ISETP.LT.OR P0, PT, R0, R236, P0 ;  /* 0x000000ec0000720c */ /* 0x000fc60000701670 */
[----:B------:R2:W3:Y:S01]  /*f090*/  MUFU.TANH R4, R2 ;  /* 0x0000000200047308 */ /* 0x0004e20000002400 */
[----:B-1----:R-:W-:Y:S02]  /*f0a0*/  FSEL R21, R5, -INF , !P0 ;  /* 0xff80000005157808 */ /* 0x002fe40004000000 */
[----:B------:R-:W-:Y:S02]  /*f0b0*/  PLOP3.LUT P0, PT, PT, PT, UP0, 0x80, 0x0 ;  /* 0x000000000000781c */ /* 0x000fe40003f0f008 */
[----:B------:R-:W-:Y:S02]  /*f0c0*/  FSEL R24, R3, -INF , !P5 ;  /* 0xff80000003187808 */ /* 0x000fe40006800000 */
[----:B------:R-:W-:Y:S02]  /*f0d0*/  ISETP.GE.AND P5, PT, R0, R239, PT ;  /* 0x000000ef0000720c */ /* 0x000fe40003fa6270 */
[----:B--2---:R-:W-:-:S04]  /*f0e0*/  FMNMX.FTZ R2, R71, R36, !PT ;  /* 0x0000002447027209 */ /* 0x004fc80007810000 */
[----:B------:R-:W-:-:S04]  /*f0f0*/  FMNMX.FTZ R2, R40, R2, !PT ;  /* 0x0000000228027209 */ /* 0x000fc80007810000 */
[----:B------:R-:W-:Y:S02]  /*f100*/  FMNMX.FTZ R2, R38, R2, !PT ;  /* 0x0000000226027209 */ /* 0x000fe40007810000 */
[----:B------:R-:W-:Y:S02]  /*f110*/  ISETP.LT.OR P5, PT, R0, R235, P5 ;  /* 0x000000eb0000720c */ /* 0x000fe40002fa1670 */
[----:B------:R-:W-:Y:S02]  /*f120*/  FMNMX.FTZ R2, R37, R2, !PT ;  /* 0x0000000225027209 */ /* 0x000fe40007810000 */
[----:B---3--:R-:W-:Y:S02]  /*f130*/  FSEL R23, R4, -INF , !P5 ;  /* 0xff80000004177808 */ /* 0x008fe40006800000 */
[----:B------:R-:W-:Y:S02]  /*f140*/  ISETP.GE.AND P5, PT, R0, R240, PT ;  /* 0x000000f00000720c */ /* 0x000fe40003fa6270 */
[----:B------:R-:W-:Y:S01]  /*f150*/  FMNMX.FTZ R5, R201, R2, !PT ;  /* 0x00000002c9057209 */ /* 0x000fe20007810000 */
[----:B------:R-:W-:Y:S10]  /*f160*/  @!P0 BRA `(.L_x_668) ;  /* 0x0000000000b08947 */ /* 0x000ff40003800000 */
        /* <DEDUP_REMOVED lines=44> */
.L_x_668:
[----:B------:R-:W2:Y:S04]  /*f430*/  LDL.LU R63, [R1+0x1c] ;  /* 0x00001c00013f7983 */ /* 0x000ea80000300800 */
        /* <DEDUP_REMOVED lines=14> */
[----:B------:R-:W4:Y:S04]  /*f520*/  LDL.LU R15, [R1+0x18] ;  /* 0x00001800010f7983 */ /* 0x000f280000300800 */
[----:B------:R3:W-:Y:S04]  /*f530*/  STL [R1+0xd8], R220 ;  /* 0x0000d8dc01007387 */ /* 0x0007e80000100800 */
[----:B------:R-:W4:Y:S01]  /*f540*/  LDL.LU R35, [R1+0x3c] ;  /* 0x00003c0001237983 */ /* 0x000f220000300800 */
[----:B------:R-:W-:-:S02]  /*f550*/  ISETP.GE.AND P0, PT, R0, R238, PT ;  /* 0x000000ee0000720c */ /* 0x000fc40003f06270 */
[----:B-1----:R-:W-:Y:S01]  /*f560*/  FMNMX.FTZ R2, R86, R5, !PT ;  /* 0x0000000556027209 */ /* 0x002fe20007810000 */
[----:B------:R-:W-:Y:S01]  /*f570*/  LDSM.16.MT88.4 R16, [R216+0x8000] ;  /* 0x00800000d810783b */ /* 0x000fe20000004200 */
[C---:B------:R-:W-:Y:S02]  /*f580*/  ISETP.LT.OR P5, PT, R0.reuse, R237, P5 ;  /* 0x000000ed0000720c */ /* 0x040fe40002fa1670 */
[----:B------:R-:W-:Y:S02]  /*f590*/  MOV R95, R207 ;  /* 0x000000cf005f7202 */ /* 0x000fe40000000f00 */
[----:B---3--:R-:W-:Y:S02]  /*f5a0*/  MOV R221, R14 ;  /* 0x0000000e00dd7202 */ /* 0x008fe40000000f00 */
[----:B------:R-:W-:Y:S02]  /*f5b0*/  MOV R220, R49 ;  /* 0x0000003100dc7202 */ /* 0x000fe40000000f00 */
[----:B------:R-:W3:Y:S04]  /*f5c0*/  LDL.LU R49, [R1+0x4c] ;  /* 0x00004c0001317983 */ /* 0x000ee80000300800 */
        /* <DEDUP_REMOVED lines=8> */
[----:B------:R-:W3:Y:S01]  /*f650*/  LDL.LU R229, [R1+0x40] ;  /* 0x0000400001e57983 */ /* 0x000ee20000300800 */
[----:B------:R-:W-:-:S02]  /*f660*/  ISETP.LT.OR P0, PT, R0, R234, P0 ;  /* 0x000000ea0000720c */ /* 0x000fc40000701670 */
[----:B------:R-:W-:Y:S02]  /*f670*/  FMNMX.FTZ R2, R84, R2, !PT ;  /* 0x0000000254027209 */ /* 0x000fe40007810000 */
[----:B-----5:R-:W-:Y:S02]  /*f680*/  FMNMX.FTZ R0, R70, R39, !PT ;  /* 0x0000002746007209 */ /* 0x020fe40007810000 */
        /* <DEDUP_REMOVED lines=26> */
[----:B------:R-:W-:Y:S02]  /*f830*/  FMNMX.FTZ R3, R25, R3, !PT ;  /* 0x0000000319037209 */ /* 0x000fe40007810000 */
[----:B--2---:R-:W-:-:S04]  /*f840*/  FMNMX.FTZ R0, R63, R0, !PT ;  /* 0x000000003f007209 */ /* 0x004fc80007810000 */
[----:B----4-:R-:W-:-:S04]  /*f850*/  FMNMX.FTZ R0, R15, R0, !PT ;  /* 0x000000000f007209 */ /* 0x010fc80007810000 */
        /* <DEDUP_REMOVED lines=35> */
[----:B---3--:R-:W-:Y:S02]  /*fa90*/  FMNMX.FTZ R3, R230, R3, !PT ;  /* 0x00000003e6037209 */ /* 0x008fe40007810000 */
[----:B------:R-:W-:Y:S02]  /*faa0*/  FMNMX.FTZ R2, R53, R2, !PT ;  /* 0x0000000235027209 */ /* 0x000fe40007810000 */
[----:B------:R-:W-:Y:S01]  /*fab0*/  FMNMX.FTZ R4, R26, R4, !PT ;  /* 0x000000041a047209 */ /* 0x000fe20007810000 */
[----:B------:R-:W-:Y:S01]  /*fac0*/  IMAD.MOV.U32 R14, RZ, RZ, R115 ;  /* 0x000000ffff0e7224 */ /* 0x000fe200078e0073 */
        /* <DEDUP_REMOVED lines=21> */
[----:B------:R-:W-:Y:S01]  /*fc20*/  IMAD.MOV.U32 R224, RZ, RZ, R56 ;  /* 0x000000ffffe07224 */ /* 0x000fe200078e0038 */
[----:B------:R-:W-:-:S02]  /*fc30*/  FMNMX.FTZ R3, R62, R3, !PT ;  /* 0x000000033e037209 */ /* 0x000fc40007810000 */
[----:B------:R-:W-:Y:S02]  /*fc40*/  FMNMX.FTZ R4, R205, R4, !PT ;  /* 0x00000004cd047209 */ /* 0x000fe40007810000 */
[----:B-1----:R-:W-:Y:S02]  /*fc50*/  FMNMX.FTZ R207, R0, R6, !PT ;  /* 0x0000000600cf7209 */ /* 0x002fe40007810000 */
[----:B------:R-:W-:Y:S01]  /*fc60*/  FMNMX.FTZ R0, R224, R3, !PT ;  /* 0x00000003e0007209 */ /* 0x000fe20007810000 */
[----:B------:R-:W-:Y:S01]  /*fc70*/  STL [R1+0xd4], R135 ;  /* 0x0000d48701007387 */ /* 0x000fe20000100800 */
[----:B------:R-:W-:Y:S01]  /*fc80*/  FMNMX.FTZ R3, R204, R4, !PT ;  /* 0x00000004cc037209 */ /* 0x000fe20007810000 */
[----:B------:R-:W-:Y:S02]  /*fc90*/  FMUL.FTZ R4, R7, UR20 ;  /* 0x0000001407047c20 */ /* 0x000fe40008410000 */
[----:B------:R-:W2:Y:S04]  /*fca0*/  LDL.LU R7, [R1+0x88] ;  /* 0x0000880001077983 */ /* 0x000ea80000300800 */
[----:B------:R-:W3:Y:S01]  /*fcb0*/  LDL.LU R10, [R1+0x8c] ;  /* 0x00008c00010a7983 */ /* 0x000ee20000300800 */
[----:B------:R-:W-:-:S03]  /*fcc0*/  MOV R222, R57 ;  /* 0x0000003900de7202 */ /* 0x000fc60000000f00 */
[----:B------:R-:W4:Y:S04]  /*fcd0*/  LDL.LU R59, [R1+0x94] ;  /* 0x00009400013b7983 */ /* 0x000f280000300800 */
[----:B------:R-:W4:Y:S01]  /*fce0*/  LDL.LU R57, [R1+0x98] ;  /* 0x0000980001397983 */ /* 0x000f220000300800 */
[----:B------:R-:W-:Y:S02]  /*fcf0*/  FMNMX.FTZ R0, R220, R0, !PT ;  /* 0x00000000dc007209 */ /* 0x000fe40007810000 */
[----:B------:R-:W-:Y:S01]  /*fd00*/  FMNMX.FTZ R3, R134, R3, !PT ;  /* 0x0000000386037209 */ /* 0x000fe20007810000 */
[----:B------:R-:W1:Y:S01]  /*fd10*/  SHFL.BFLY PT, R5, R2, 0x2, 0x1f ;  /* 0x0c401f0002057f89 */ /* 0x000e6200000e0000 */
[----:B------:R-:W-:Y:S02]  /*fd20*/  FMNMX.FTZ R0, R222, R0, !PT ;  /* 0x00000000de007209 */ /* 0x000fe40007810000 */
[----:B------:R-:W-:-:S02]  /*fd30*/  FMNMX.FTZ R3, R202, R3, !PT ;  /* 0x00000003ca037209 */ /* 0x000fc40007810000 */
[----:B------:R-:W-:Y:S02]  /*fd40*/  FMNMX.FTZ R0, R60, R0, !PT ;  /* 0x000000003c007209 */ /* 0x000fe40007810000 */
[----:B------:R-:W-:Y:S02]  /*fd50*/  FMNMX.FTZ R3, R200, R3, !PT ;  /* 0x00000003c8037209 */ /* 0x000fe40007810000 */
[----:B------:R-:W-:Y:S02]  /*fd60*/  FMNMX.FTZ R0, R55, R0, !PT ;  /* 0x0000000037007209 */ /* 0x000fe40007810000 */
[----:B------:R-:W-:Y:S01]  /*fd70*/  FMNMX.FTZ R3, R121, R3, !PT ;  /* 0x0000000379037209 */ /* 0x000fe20007810000 */
[----:B------:R1:W-:Y:S01]  /*fd80*/  MUFU.TANH R9, R4 ;  /* 0x0000000400097308 */ /* 0x0003e20000002400 */
[----:B------:R-:W-:Y:S02]  /*fd90*/  FMNMX.FTZ R0, R231, R0, !PT ;  /* 0x00000000e7007209 */ /* 0x000fe40007810000 */
[----:B------:R-:W-:-:S02]  /*fda0*/  FMNMX.FTZ R3, R120, R3, !PT ;  /* 0x0000000378037209 */ /* 0x000fc40007810000 */
[----:B------:R-:W-:Y:S02]  /*fdb0*/  FMNMX.FTZ R0, R92, R0, !PT ;  /* 0x000000005c007209 */ /* 0x000fe40007810000 */
[----:B------:R-:W-:Y:S02]  /*fdc0*/  FMNMX.FTZ R3, R119, R3, !PT ;  /* 0x0000000377037209 */ /* 0x000fe40007810000 */
[----:B------:R-:W-:Y:S01]  /*fdd0*/  FMNMX.FTZ R0, R93, R0, !PT ;  /* 0x000000005d007209 */ /* 0x000fe20007810000 */
[----:B-1----:R-:W-:Y:S01]  /*fde0*/  FMUL.FTZ R4, R13, UR20 ;  /* 0x000000140d047c20 */ /* 0x002fe20008410000 */
[----:B------:R-:W-:-:S03]  /*fdf0*/  FMNMX.FTZ R3, R89, R3, !PT ;  /* 0x0000000359037209 */ /* 0x000fc60007810000 */
[----:B------:R1:W1:Y:S01]  /*fe00*/  MUFU.TANH R20, R4 ;  /* 0x0000000400147308 */ /* 0x0002620000002400 */
[----:B------:R-:W-:Y:S02]  /*fe10*/  FMNMX.FTZ R2, R2, R5, !PT ;  /* 0x0000000502027209 */ /* 0x000fe40007810000 */
[----:B------:R-:W-:Y:S02]  /*fe20*/  FMNMX.FTZ R0, R94, R0, !PT ;  /* 0x000000005e007209 */ /* 0x000fe40007810000 */
[----:B------:R-:W-:Y:S02]  /*fe30*/  FMNMX.FTZ R3, R81, R3, !PT ;  /* 0x0000000351037209 */ /* 0x000fe40007810000 */
[----:B------:R-:W-:Y:S01]  /*fe40*/  FMNMX.FTZ R0, R52, R0, !PT ;  /* 0x0000000034007209 */ /* 0x000fe20007810000 */
[----:B-1----:R-:W-:-:S04]  /*fe50*/  FMUL.FTZ R4, R12, UR20 ;  /* 0x000000140c047c20 */ /* 0x002fc80008410000 */
[----:B------:R1:W1:Y:S01]  /*fe60*/  MUFU.TANH R5, R4 ;  /* 0x0000000400057308 */ /* 0x0002620000002400 */
[----:B------:R-:W-:Y:S02]  /*fe70*/  FMNMX.FTZ R3, R79, R3, !PT ;  /* 0x000000034f037209 */ /* 0x000fe40007810000 */
[----:B------:R-:W-:Y:S02]  /*fe80*/  FMNMX.FTZ R0, R221, R0, !PT ;  /* 0x00000000dd007209 */ /* 0x000fe40007810000 */
[----:B------:R-:W-:Y:S02]  /*fe90*/  FMNMX.FTZ R3, R76, R3, !PT ;  /* 0x000000034c037209 */ /* 0x000fe40007810000 */
[----:B------:R-:W-:Y:S01]  /*fea0*/  FMNMX.FTZ R0, R247, R0, !PT ;  /* 0x00000000f7007209 */ /* 0x000fe20007810000 */
[----:B-1----:R-:W-:-:S04]  /*feb0*/  FMUL.FTZ R4, R11, UR20 ;  /* 0x000000140b047c20 */ /* 0x002fc80008410000 */
[----:B------:R1:W1:Y:S01]  /*fec0*/  MUFU.TANH R6, R4 ;  /* 0x0000000400067308 */ /* 0x0002620000002400 */
[----:B------:R-:W-:Y:S02]  /*fed0*/  FSEL R20, R20, -INF , !P6 ;  /* 0xff80000014147808 */ /* 0x000fe40007000000 */
[----:B------:R-:W-:Y:S02]  /*fee0*/  FMNMX.FTZ R3, R66, R3, !PT ;  /* 0x0000000342037209 */ /* 0x000fe40007810000 */
[----:B------:R-:W-:Y:S02]  /*fef0*/  FSEL R56, R5, -INF , !P5 ;  /* 0xff80000005387808 */ /* 0x000fe40006800000 */
[----:B------:R-:W-:Y:S02]  /*ff00*/  FMNMX.FTZ R0, R245, R0, !PT ;  /* 0x00000000f5007209 */ /* 0x000fe40007810000 */
[----:B------:R-:W-:Y:S01]  /*ff10*/  FMNMX.FTZ R5, R20, R3, !PT ;  /* 0x0000000314057209 */ /* 0x000fe20007810000 */
[----:B-1----:R-:W-:-:S04]  /*ff20*/  FMUL.FTZ R4, R8, UR20 ;  /* 0x0000001408047c20 */ /* 0x002fc80008410000 */
[----:B------:R-:W1:Y:S01]  /*ff30*/  MUFU.TANH R8, R4 ;  /* 0x0000000400087308 */ /* 0x000e620000002400 */
[----:B------:R-:W-:Y:S02]  /*ff40*/  FMNMX.FTZ R3, R215, R0, !PT ;  /* 0x00000000d7037209 */ /* 0x000fe40007810000 */
[----:B------:R-:W-:Y:S02]  /*ff50*/  FMNMX.FTZ R0, R56, R5, !PT ;  /* 0x0000000538007209 */ /* 0x000fe40007810000 */
[----:B------:R-:W-:Y:S02]  /*ff60*/  FSEL R117, R6, -INF , !P3 ;  /* 0xff80000006757808 */ /* 0x000fe40005800000 */
[----:B------:R-:W-:Y:S01]  /*ff70*/  FSEL R118, R9, -INF , !P4 ;  /* 0xff80000009767808 */ /* 0x000fe20006000000 */
[----:B------:R-:W1:Y:S03]  /*ff80*/  SHFL.BFLY PT, R6, R0, 0x2, 0x1f ;  /* 0x0c401f0000067f89 */ /* 0x000e6600000e0000 */
[----:B------:R-:W-:-:S02]  /*ff90*/  FMNMX.FTZ R3, R118, R3, !PT ;  /* 0x0000000376037209 */ /* 0x000fc40007810000 */
[----:B-1----:R-:W-:Y:S02]  /*ffa0*/  FSEL R116, R8, -INF , !P2 ;  /* 0xff80000008747808 */ /* 0x002fe40005000000 */
[----:B------:R-:W-:-:S05]  /*ffb0*/  FMNMX.FTZ R0, R0, R6, !PT ;  /* 0x0000000600007209 */ /* 0x000fca0007810000 */
[----:B------:R-:W1:Y:S02]  /*ffc0*/  SHFL.BFLY PT, R8, R0, 0x1, 0x1f ;  /* 0x0c201f0000087f89 */ /* 0x000e6400000e0000 */
[----:B-1----:R-:W-:-:S04]  /*ffd0*/  FMNMX.FTZ R244, R0, R8, !PT ;  /* 0x0000000800f47209 */ /* 0x002fc80007810000 */
[----:B------:R-:W-:Y:S01]  /*ffe0*/  FSETP.NEU.FTZ.AND P2, PT, R244, -INF , PT ;  /* 0xff800000f400780b */ /* 0x000fe20003f5d000 */
[----:B--2---:R-:W-:-:S04]  /*fff0*/  FMUL.FTZ R4, R7, UR20 ;  /* 0x0000001407047c20 */ /* 0x004fc80008410000 */
[----:B------:R3:W1:Y:S02]  /*10000*/  MUFU.TANH R7, R4 ;  /* 0x0000000400077308 */ /* 0x0006640000002400 */
[----:B---3--:R-:W-:-:S06]  /*10010*/  FMUL.FTZ R4, R10, UR20 ;  /* 0x000000140a047c20 */ /* 0x008fcc0008410000 */
[----:B------:R2:W3:Y:S01]  /*10020*/  MUFU.TANH R5, R4 ;  /* 0x0000000400057308 */ /* 0x0004e20000002400 */
[----:B-1----:R-:W-:Y:S02]  /*10030*/  FSEL R115, R7, -INF , !P1 ;  /* 0xff80000007737808 */ /* 0x002fe40004800000 */
[----:B--2---:R-:W-:-:S04]  /*10040*/  FMNMX.FTZ R4, R117, R3, !PT ;  /* 0x0000000375047209 */ /* 0x004fc80007810000 */
[----:B------:R-:W-:Y:S02]  /*10050*/  FMNMX.FTZ R4, R116, R4, !PT ;  /* 0x0000000474047209 */ /* 0x000fe40007810000 */
[----:B---3--:R-:W-:Y:S02]  /*10060*/  FSEL R135, R5, -INF , !P0 ;  /* 0xff80000005877808 */ /* 0x008fe40004000000 */
[----:B------:R-:W-:-:S04]  /*10070*/  FMNMX.FTZ R4, R115, R4, !PT ;  /* 0x0000000473047209 */ /* 0x000fc80007810000 */
[----:B------:R-:W-:Y:S01]  /*10080*/  FMNMX.FTZ R4, R135, R4, !PT ;  /* 0x0000000487047209 */ /* 0x000fe20007810000 */
[----:B------:R-:W1:Y:S04]  /*10090*/  SHFL.BFLY PT, R7, R2, 0x1, 0x1f ;  /* 0x0c201f0002077f89 */ /* 0x000e6800000e0000 */
[----:B------:R-:W2:Y:S01]  /*100a0*/  SHFL.BFLY PT, R6, R4, 0x2, 0x1f ;  /* 0x0c401f0004067f89 */ /* 0x000ea200000e0000 */
[C---:B------:R-:W-:Y:S01]  /*100b0*/  FMUL.FTZ R3, R207.reuse, UR22 ;  /* 0x00000016cf037c20 */ /* 0x040fe20008410000 */
[----:B------:R-:W-:-:S04]  /*100c0*/  FSETP.NEU.FTZ.AND P1, PT, R207, -INF , PT ;  /* 0xff800000cf00780b */ /* 0x000fc80003f3d000 */
[----:B------:R-:W-:-:S05]  /*100d0*/  FSEL R3, R3, RZ, P1 ;  /* 0x000000ff03037208 */ /* 0x000fca0000800000 */
[----:B------:R-:W-:-:S04]  /*100e0*/  FFMA.FTZ R5, R36, UR22, -R3 ;  /* 0x0000001624057c23 */ /* 0x000fc80008010803 */
[----:B------:R3:W-:Y:S01]  /*100f0*/  MUFU.EX2 R12, R5 ;  /* 0x00000005000c7308 */ /* 0x0007e20000000800 */
[----:B-1----:R-:W-:Y:S01]  /*10100*/  FMNMX.FTZ R203, R2, R7, !PT ;  /* 0x0000000702cb7209 */ /* 0x002fe20007810000 */
[----:B------:R-:W-:Y:S01]  /*10110*/  FFMA.FTZ R2, R38, UR22, -R3 ;  /* 0x0000001626027c23 */ /* 0x000fe20008010803 */
[----:B--2---:R-:W-:-:S05]  /*10120*/  FMNMX.FTZ R4, R4, R6, !PT ;  /* 0x0000000604047209 */ /* 0x004fca0007810000 */
[----:B------:R1:W-:Y:S01]  /*10130*/  MUFU.EX2 R33, R2 ;  /* 0x0000000200217308 */ /* 0x0003e20000000800 */
[----:B------:R-:W-:Y:S01]  /*10140*/  FSETP.NEU.FTZ.AND P3, PT, R203, -INF , PT ;  /* 0xff800000cb00780b */ /* 0x000fe20003f7d000 */
[----:B------:R-:W2:Y:S01]  /*10150*/  SHFL.BFLY PT, R6, R4, 0x1, 0x1f ;  /* 0x0c201f0004067f89 */ /* 0x000ea200000e0000 */
[----:B---3--:R-:W-:-:S05]  /*10160*/  FFMA.FTZ R5, R40, UR22, -R3 ;  /* 0x0000001628057c23 */ /* 0x008fca0008010803 */
[----:B------:R3:W-:Y:S01]  /*10170*/  MUFU.EX2 R233, R5 ;  /* 0x0000000500e97308 */ /* 0x0007e20000000800 */
[----:B-1----:R-:W-:-:S05]  /*10180*/  FMUL.FTZ R2, R203, UR22 ;  /* 0x00000016cb027c20 */ /* 0x002fca0008410000 */
[----:B------:R-:W-:Y:S01]  /*10190*/  FSEL R2, R2, RZ, P3 ;  /* 0x000000ff02027208 */ /* 0x000fe20001800000 */
[----:B---3--:R-:W-:-:S04]  /*101a0*/  FFMA.FTZ R5, R37, UR22, -R3 ;  /* 0x0000001625057c23 */ /* 0x008fc80008010803 */
[--C-:B------:R-:W-:Y:S01]  /*101b0*/  FFMA.FTZ R0, R44, UR22, -R2.reuse ;  /* 0x000000162c007c23 */ /* 0x100fe20008010802 */
[----:B------:R1:W-:Y:S08]  /*101c0*/  MUFU.EX2 R228, R5 ;  /* 0x0000000500e47308 */ /* 0x0003f00000000800 */
[----:B------:R3:W4:Y:S01]  /*101d0*/  MUFU.EX2 R10, R0 ;  /* 0x00000000000a7308 */ /* 0x0007220000000800 */
[----:B-1----:R-:W-:-:S07]  /*101e0*/  FFMA.FTZ R5, R39, UR22, -R2 ;  /* 0x0000001627057c23 */ /* 0x002fce0008010802 */
[----:B------:R1:W-:Y:S01]  /*101f0*/  MUFU.EX2 R13, R5 ;  /* 0x00000005000d7308 */ /* 0x0003e20000000800 */
[----:B---3--:R-:W-:-:S07]  /*10200*/  FFMA.FTZ R0, R42, UR22, -R2 ;  /* 0x000000162a007c23 */ /* 0x008fce0008010802 */
[----:B------:R3:W-:Y:S01]  /*10210*/  MUFU.EX2 R39, R0 ;  /* 0x0000000000277308 */ /* 0x0007e20000000800 */
[----:B-1----:R-:W-:Y:S01]  /*10220*/  FMUL.FTZ R5, R244, UR22 ;  /* 0x00000016f4057c20 */ /* 0x002fe20008410000 */
[----:B--2---:R-:W-:-:S04]  /*10230*/  FMNMX.FTZ R201, R4, R6, !PT ;  /* 0x0000000604c97209 */ /* 0x004fc80007810000 */
[----:B---3--:R-:W-:-:S05]  /*10240*/  FSEL R0, R5, RZ, P2 ;  /* 0x000000ff05007208 */ /* 0x008fca0001000000 */
[----:B------:R-:W-:Y:S01]  /*10250*/  FFMA.FTZ R4, R48, UR22, -R0 ;  /* 0x0000001630047c23 */ /* 0x000fe20008010800 */
[C---:B------:R-:W-:Y:S01]  /*10260*/  FMUL.FTZ R8, R201.reuse, UR22 ;  /* 0x00000016c9087c20 */ /* 0x040fe20008410000 */
[----:B------:R-:W-:Y:S02]  /*10270*/  FSETP.NEU.FTZ.AND P0, PT, R201, -INF , PT ;  /* 0xff800000c900780b */ /* 0x000fe40003f1d000 */
[----:B------:R1:W-:Y:S01]  /*10280*/  MUFU.EX2 R223, R4 ;  /* 0x0000000400df7308 */ /* 0x0003e20000000800 */
[----:B------:R-:W-:Y:S01]  /*10290*/  FFMA.FTZ R5, R41, UR22, -R2 ;  /* 0x0000001629057c23 */ /* 0x000fe20008010802 */
[----:B------:R-:W-:Y:S01]  /*102a0*/  FSEL R8, R8, RZ, P0 ;  /* 0x000000ff08087208 */ /* 0x000fe20000000000 */
[----:B-1----:R-:W-:-:S05]  /*102b0*/  FFMA.FTZ R4, R46, UR22, -R0 ;  /* 0x000000162e047c23 */ /* 0x002fca0008010800 */
[----:B------:R1:W-:Y:S08]  /*102c0*/  MUFU.EX2 R31, R4 ;  /* 0x00000004001f7308 */ /* 0x0003f00000000800 */
[----:B------:R2:W-:Y:S01]  /*102d0*/  MUFU.EX2 R227, R5 ;  /* 0x0000000500e37308 */ /* 0x0005e20000000800 */
[----:B-1----:R-:W-:-:S07]  /*102e0*/  FFMA.FTZ R4, R45, UR22, -R0 ;  /* 0x000000162d047c23 */ /* 0x002fce0008010800 */
[----:B------:R1:W-:Y:S01]  /*102f0*/  MUFU.EX2 R226, R4 ;  /* 0x0000000400e27308 */ /* 0x0003e20000000800 */
[----:B--2---:R-:W-:-:S07]  /*10300*/  FFMA.FTZ R5, R43, UR22, -R0 ;  /* 0x000000162b057c23 */ /* 0x004fce0008010800 */
[----:B------:R2:W-:Y:S01]  /*10310*/  MUFU.EX2 R110, R5 ;  /* 0x00000005006e7308 */ /* 0x0005e20000000800 */
[----:B-1----:R-:W-:-:S07]  /*10320*/  FFMA.FTZ R4, R47, UR22, -R8 ;  /* 0x000000162f047c23 */ /* 0x002fce0008010808 */
[----:B------:R1:W-:Y:S01]  /*10330*/  MUFU.EX2 R109, R4 ;  /* 0x00000004006d7308 */ /* 0x0003e20000000800 */
[----:B--2---:R-:W-:-:S05]  /*10340*/  FSEL R5, R207, RZ, P1 ;  /* 0x000000ffcf057208 */ /* 0x004fca0000800000 */
        /* <DEDUP_REMOVED lines=16> */
[----:B----4-:R-:W-:Y:S01]  /*10450*/  MOV R43, R10 ;  /* 0x0000000a002b7202 */ /* 0x010fe20000000f00 */
[----:B------:R-:W2:Y:S01]  /*10460*/  MUFU.EX2 R4, R4 ;  /* 0x0000000400047308 */ /* 0x000ea20000000800 */
[----:B-1----:R-:W-:-:S07]  /*10470*/  FFMA.FTZ R6, R53, UR22, -R8 ;  /* 0x0000001635067c23 */ /* 0x002fce0008010808 */
[----:B------:R-:W1:Y:S08]  /*10480*/  MUFU.EX2 R10, R7 ;  /* 0x00000007000a7308 */ /* 0x000e700000000800 */
[----:B------:R-:W3:Y:S08]  /*10490*/  MUFU.EX2 R9, R5 ;  /* 0x0000000500097308 */ /* 0x000ef00000000800 */
[----:B------:R4:W4:Y:S01]  /*104a0*/  MUFU.EX2 R225, R6 ;  /* 0x0000000600e17308 */ /* 0x0009220000000800 */
[-C--:B--2---:R-:W-:Y:S01]  /*104b0*/  FFMA.FTZ R235, R59, R4.reuse, R12 ;  /* 0x000000043beb7223 */ /* 0x084fe2000001000c */
        /* <DEDUP_REMOVED lines=16> */
[----:B------:R-:W-:Y:S01]  /*105c0*/  FFMA.FTZ R246, R57, R11, R13 ;  /* 0x0000000b39f67223 */ /* 0x000fe2000001000d */
[----:B------:R-:W-:Y:S01]  /*105d0*/  MOV R37, R15 ;  /* 0x0000000f00257202 */ /* 0x000fe20000000f00 */
[----:B------:R-:W-:Y:S01]  /*105e0*/  IMAD.MOV.U32 R44, RZ, RZ, R14 ;  /* 0x000000ffff2c7224 */ /* 0x000fe200078e000e */
[----:B------:R-:W-:Y:S01]  /*105f0*/  F2FP.BF16.F32.PACK_AB R12, R233, R12 ;  /* 0x0000000ce90c723e */ /* 0x000fe200000010ff */
[----:B------:R-:W-:Y:S01]  /*10600*/  FMUL.FTZ R166, R166, R11 ;  /* 0x0000000ba6a67220 */ /* 0x000fe20000410000 */
[----:B------:R-:W-:Y:S01]  /*10610*/  F2FP.BF16.F32.PACK_AB R13, R43, R13 ;  /* 0x0000000d2b0d723e */ /* 0x000fe200000010ff */
[----:B------:R-:W-:Y:S01]  /*10620*/  FMUL.FTZ R167, R167, R11 ;  /* 0x0000000ba7a77220 */ /* 0x000fe20000410000 */
[----:B------:R-:W-:Y:S01]  /*10630*/  F2FP.BF16.F32.PACK_AB R14, R228, R33 ;  /* 0x00000021e40e723e */ /* 0x000fe200000010ff */
[-C--:B-1----:R-:W-:Y:S01]  /*10640*/  FMUL.FTZ R172, R172, R10.reuse ;  /* 0x0000000aacac7220 */ /* 0x082fe20000410000 */
[----:B------:R-:W-:Y:S01]  /*10650*/  F2FP.BF16.F32.PACK_AB R15, R227, R39 ;  /* 0x00000027e30f723e */ /* 0x000fe200000010ff */
[----:B------:R-:W-:Y:S01]  /*10660*/  FMUL.FTZ R173, R173, R10 ;  /* 0x0000000aadad7220 */ /* 0x000fe20000410000 */
[-C--:B---3--:R-:W-:Y:S01]  /*10670*/  FMUL.FTZ R174, R174, R9.reuse ;  /* 0x00000009aeae7220 */ /* 0x088fe20000410000 */
[----:B------:R-:W-:Y:S01]  /*10680*/  FMUL.FTZ R175, R175, R9 ;  /* 0x00000009afaf7220 */ /* 0x000fe20000410000 */
[----:B------:R-:W-:Y:S01]  /*10690*/  F2FP.BF16.F32.PACK_AB R4, R223, R110 ;  /* 0x0000006edf04723e */ /* 0x000fe200000010ff */
[----:B------:R-:W-:Y:S01]  /*106a0*/  FMUL.FTZ R162, R162, R11 ;  /* 0x0000000ba2a27220 */ /* 0x000fe20000410000 */
[----:B------:R-:W-:Y:S01]  /*106b0*/  F2FP.BF16.F32.PACK_AB R5, R34, R109 ;  /* 0x0000006d2205723e */ /* 0x000fe200000010ff */
[-C--:B------:R-:W-:Y:S01]  /*106c0*/  FMUL.FTZ R168, R168, R10.reuse ;  /* 0x0000000aa8a87220 */ /* 0x080fe20000410000 */
[----:B----4-:R-:W-:Y:S01]  /*106d0*/  F2FP.BF16.F32.PACK_AB R6, R226, R31 ;  /* 0x0000001fe206723e */ /* 0x010fe200000010ff */
[----:B------:R-:W-:Y:S01]  /*106e0*/  FMUL.FTZ R169, R169, R10 ;  /* 0x0000000aa9a97220 */ /* 0x000fe20000410000 */
[----:B------:R-:W-:Y:S01]  /*106f0*/  F2FP.BF16.F32.PACK_AB R7, R225, R32 ;  /* 0x00000020e107723e */ /* 0x000fe200000010ff */
[-C--:B------:R-:W-:Y:S01]  /*10700*/  FMUL.FTZ R170, R170, R9.reuse ;  /* 0x00000009aaaa7220 */ /* 0x080fe20000410000 */
[----:B------:R-:W-:Y:S01]  /*10710*/  FMUL.FTZ R171, R171, R9 ;  /* 0x00000009abab7220 */ /* 0x000fe20000410000 */
[----:B------:R-:W-:Y:S01]  /*10720*/  FMUL.FTZ R163, R163, R11 ;  /* 0x0000000ba3a37220 */ /* 0x000fe20000410000 */
[----:B------:R-:W-:Y:S01]  /*10730*/  MOV R36, R58 ;  /* 0x0000003a00247202 */ /* 0x000fe20000000f00 */
[----:B------:R-:W-:Y:S01]  /*10740*/  IMAD.MOV.U32 R40, RZ, RZ, R56 ;  /* 0x000000ffff287224 */ /* 0x000fe200078e0038 */
[----:B------:R-:W-:Y:S01]  /*10750*/  MOV R38, R55 ;  /* 0x0000003700267202 */ /* 0x000fe20000000f00 */
[----:B------:R-:W-:Y:S01]  /*10760*/  HMMA.16816.F32.BF16 R104, R12, R16, R164 ;  /* 0x000000100c68723c */ /* 0x000fe200000418a4 */
[----:B------:R-:W-:-:S02]  /*10770*/  MOV R42, R52 ;  /* 0x00000034002a7202 */ /* 0x000fc40000000f00 */
[----:B------:R-:W-:-:S03]  /*10780*/  MOV R41, R54 ;  /* 0x0000003600297202 */ /* 0x000fc60000000f00 */
[C---:B------:R-:W-:Y:S06]  /*10790*/  HMMA.16816.F32.BF16 R56, R4.reuse, R16, R172 ;  /* 0x000000100438723c */ /* 0x040fec00000418ac */
[-C--:B------:R-:W-:Y:S06]  /*107a0*/  HMMA.16816.F32.BF16 R52, R4, R18.reuse, R168 ;  /* 0x000000120434723c */ /* 0x080fec00000418a8 */
[C---:B------:R-:W-:Y:S01]  /*107b0*/  HMMA.16816.F32.BF16 R96, R12.reuse, R18, R160 ;  /* 0x000000120c60723c */ /* 0x040fe200000418a0 */
[----:B------:R-:W1:Y:S01]  /*107c0*/  LDSM.16.MT88.4 R16, [R219+0x8000] ;  /* 0x00800000db10783b */ /* 0x000e620000004200 */
[-C--:B------:R-:W-:Y:S01]  /*107d0*/  FMUL.FTZ R158, R158, R11.reuse ;  /* 0x0000000b9e9e7220 */ /* 0x080fe20000410000 */
[----:B------:R-:W-:Y:S01]  /*107e0*/  FMUL.FTZ R159, R159, R11 ;  /* 0x0000000b9f9f7220 */ /* 0x000fe20000410000 */
[-C--:B------:R-:W-:Y:S01]  /*107f0*/  FMUL.FTZ R180, R180, R10.reuse ;  /* 0x0000000ab4b47220 */ /* 0x080fe20000410000 */
[-C--:B------:R-:W-:Y:S01]  /*10800*/  FMUL.FTZ R181, R181, R10.reuse ;  /* 0x0000000ab5b57220 */ /* 0x080fe20000410000 */
[-C--:B------:R-:W-:Y:S01]  /*10810*/  FMUL.FTZ R182, R182, R9.reuse ;  /* 0x00000009b6b67220 */ /* 0x080fe20000410000 */
[-C--:B------:R-:W-:Y:S01]  /*10820*/  FMUL.FTZ R183, R183, R9.reuse ;  /* 0x00000009b7b77220 */ /* 0x080fe20000410000 */
        /* <DEDUP_REMOVED lines=9> */
[----:B-1----:R-:W-:Y:S07]  /*108c0*/  HMMA.16816.F32.BF16 R68, R12, R16, R156 ;  /* 0x000000100c44723c */ /* 0x002fee000004189c */
[----:B------:R-:W-:-:S02]  /*108d0*/  MOV R156, R49 ;  /* 0x00000031009c7202 */ /* 0x000fc40000000f00 */
[C---:B------:R-:W-:Y:S07]  /*108e0*/  HMMA.16816.F32.BF16 R48, R4.reuse, R16, R180 ;  /* 0x000000100430723c */ /* 0x040fee00000418b4 */
[----:B------:R-:W-:Y:S02]  /*108f0*/  MOV R182, R44 ;  /* 0x0000002c00b67202 */ /* 0x000fe40000000f00 */
[----:B------:R-:W-:Y:S07]  /*10900*/  HMMA.16816.F32.BF16 R44, R4, R18, R176 ;  /* 0x00000012042c723c */ /* 0x000fee00000418b0 */
[----:B------:R-:W-:-:S02]  /*10910*/  MOV R176, R73 ;  /* 0x0000004900b07202 */ /* 0x000fc40000000f00 */
[----:B------:R-:W-:Y:S01]  /*10920*/  HMMA.16816.F32.BF16 R72, R12, R18, R152 ;  /* 0x000000120c48723c */ /* 0x000fe20000041898 */
[----:B------:R-:W2:Y:S04]  /*10930*/  LDL.LU R153, [R1+0xb0] ;  /* 0x0000b00001997983 */ /* 0x000ea80000300800 */
[----:B------:R-:W1:Y:S01]  /*10940*/  LDSM.16.MT88.4 R16, [R217+0x8000] ;  /* 0x00800000d910783b */ /* 0x000e620000004200 */
[----:B--2---:R-:W-:-:S03]  /*10950*/  FFMA.FTZ R110, R153, R10, R110 ;  /* 0x0000000a996e7223 */ /* 0x004fc6000001006e */
[----:B------:R-:W2:Y:S01]  /*10960*/  LDL.LU R153, [R1+0xb4] ;  /* 0x0000b40001997983 */ /* 0x000ea20000300800 */
        /* <DEDUP_REMOVED lines=22> */
[----:B-1----:R-:W-:Y:S01]  /*10ad0*/  HMMA.16816.F32.BF16 R40, R4, R16, R184 ;  /* 0x000000100428723c */ /* 0x002fe200000418b8 */
[----:B------:R-:W-:-:S02]  /*10ae0*/  MOV R164, R94 ;  /* 0x0000005e00a47202 */ /* 0x000fc40000000f00 */
[----:B------:R-:W-:Y:S02]  /*10af0*/  MOV R178, R92 ;  /* 0x0000005c00b27202 */ /* 0x000fe40000000f00 */
[----:B------:R-:W-:Y:S01]  /*10b00*/  MOV R160, R87 ;  /* 0x0000005700a07202 */ /* 0x000fe20000000f00 */
[-C--:B------:R-:W-:Y:S01]  /*10b10*/  HMMA.16816.F32.BF16 R36, R4, R18.reuse, R188 ;  /* 0x000000120424723c */ /* 0x080fe200000418bc */
[----:B------:R-:W-:Y:S02]  /*10b20*/  MOV R173, R85 ;  /* 0x0000005500ad7202 */ /* 0x000fe40000000f00 */
[----:B------:R-:W-:Y:S02]  /*10b30*/  MOV R155, R84 ;  /* 0x00000054009b7202 */ /* 0x000fe40000000f00 */
[----:B------:R-:W-:Y:S01]  /*10b40*/  MOV R154, R86 ;  /* 0x00000056009a7202 */ /* 0x000fe20000000f00 */
[C---:B------:R-:W-:Y:S06]  /*10b50*/  HMMA.16816.F32.BF16 R92, R12.reuse, R18, R144 ;  /* 0x000000120c5c723c */ /* 0x040fec0000041890 */
[----:B------:R-:W-:Y:S01]  /*10b60*/  HMMA.16816.F32.BF16 R84, R12, R16, R148 ;  /* 0x000000100c54723c */ /* 0x000fe20000041894 */
[----:B------:R-:W1:Y:S01]  /*10b70*/  LDSM.16.MT88.4 R16, [R218+0x8000] ;  /* 0x00800000da10783b */ /* 0x000e620000004200 */
[----:B--2---:R-:W-:-:S03]  /*10b80*/  FFMA.FTZ R109, R153, R9, R109 ;  /* 0x00000009996d7223 */ /* 0x004fc6000001006d */
[----:B------:R-:W2:Y:S01]  /*10b90*/  LDL.LU R153, [R1+0x24] ;  /* 0x0000240001997983 */ /* 0x000ea20000300800 */
        /* <DEDUP_REMOVED lines=16> */
[----:B-1----:R-:W-:Y:S01]  /*10ca0*/  HMMA.16816.F32.BF16 R32, R4, R18, R196 ;  /* 0x000000120420723c */ /* 0x002fe200000418c4 */
[----:B------:R-:W-:-:S05]  /*10cb0*/  IMAD.MOV.U32 R152, RZ, RZ, R154 ;  /* 0x000000ffff987224 */ /* 0x000fca00078e009a */
[----:B------:R-:W-:Y:S01]  /*10cc0*/  HMMA.16816.F32.BF16 R60, R4, R16, R192 ;  /* 0x00000010043c723c */ /* 0x000fe200000418c0 */
[----:B------:R-:W-:Y:S02]  /*10cd0*/  MOV R154, R176 ;  /* 0x000000b0009a7202 */ /* 0x000fe40000000f00 */
[----:B------:R-:W-:Y:S01]  /*10ce0*/  MOV R176, R178 ;  /* 0x000000b200b07202 */ /* 0x000fe20000000f00 */
[----:B------:R-:W-:Y:S01]  /*10cf0*/  IMAD.MOV.U32 R178, RZ, RZ, R180 ;  /* 0x000000ffffb27224 */ /* 0x000fe200078e00b4 */
[----:B------:R-:W-:Y:S01]  /*10d00*/  MOV R180, R182 ;  /* 0x000000b600b47202 */ /* 0x000fe20000000f00 */
[----:B------:R-:W-:Y:S01]  /*10d10*/  IMAD.MOV.U32 R182, RZ, RZ, R183 ;  /* 0x000000ffffb67224 */ /* 0x000fe200078e00b7 */
[----:B------:R-:W-:Y:S02]  /*10d20*/  MOV R183, R156 ;  /* 0x0000009c00b77202 */ /* 0x000fe40000000f00 */
[----:B------:R-:W-:Y:S01]  /*10d30*/  MOV R156, R158 ;  /* 0x0000009e009c7202 */ /* 0x000fe20000000f00 */
[----:B------:R-:W-:-:S02]  /*10d40*/  IMAD.MOV.U32 R158, RZ, RZ, R235 ;  /* 0x000000ffff9e7224 */ /* 0x000fc400078e00eb */
[--C-:B------:R-:W-:Y:S01]  /*10d50*/  FFMA.FTZ R102, R102, UR22, -R3.reuse ;  /* 0x0000001666667c23 */ /* 0x100fe20008010803 */
[--C-:B------:R-:W-:Y:S01]  /*10d60*/  FFMA.FTZ R101, R101, UR22, -R3.reuse ;  /* 0x0000001665657c23 */ /* 0x100fe20008010803 */
[----:B------:R-:W-:Y:S01]  /*10d70*/  FFMA.FTZ R100, R100, UR22, -R3 ;  /* 0x0000001664647c23 */ /* 0x000fe20008010803 */
[-C--:B------:R-:W-:Y:S01]  /*10d80*/  FMUL.FTZ R142, R142, R11.reuse ;  /* 0x0000000b8e8e7220 */ /* 0x080fe20000410000 */
[-C--:B------:R-:W-:Y:S01]  /*10d90*/  FMUL.FTZ R143, R143, R11.reuse ;  /* 0x0000000b8f8f7220 */ /* 0x080fe20000410000 */
[-C--:B------:R-:W-:Y:S01]  /*10da0*/  FMUL.FTZ R138, R138, R11.reuse ;  /* 0x0000000b8a8a7220 */ /* 0x080fe20000410000 */
[----:B------:R-:W-:Y:S01]  /*10db0*/  FMUL.FTZ R139, R139, R11 ;  /* 0x0000000b8b8b7220 */ /* 0x000fe20000410000 */
[--C-:B------:R-:W-:Y:S01]  /*10dc0*/  FFMA.FTZ R127, R127, UR22, -R2.reuse ;  /* 0x000000167f7f7c23 */ /* 0x100fe20008010802 */
[----:B------:R-:W-:Y:S01]  /*10dd0*/  FFMA.FTZ R126, R126, UR22, -R2 ;  /* 0x000000167e7e7c23 */ /* 0x000fe20008010802 */
[--C-:B------:R-:W-:Y:S01]  /*10de0*/  FFMA.FTZ R10, R250, UR22, -R0.reuse ;  /* 0x00000016fa0a7c23 */ /* 0x100fe20008010800 */
[--C-:B------:R-:W-:Y:S01]  /*10df0*/  FFMA.FTZ R9, R249, UR22, -R0.reuse ;  /* 0x00000016f9097c23 */ /* 0x100fe20008010800 */
[C---:B------:R-:W-:Y:S01]  /*10e00*/  HMMA.16816.F32.BF16 R140, R12.reuse, R16, R140 ;  /* 0x000000100c8c723c */ /* 0x040fe2000004188c */
[--C-:B------:R-:W-:Y:S01]  /*10e10*/  FFMA.FTZ R134, R134, UR22, -R0.reuse ;  /* 0x0000001686867c23 */ /* 0x100fe20008010800 */
[--C-:B------:R-:W-:Y:S01]  /*10e20*/  FFMA.FTZ R202, R202, UR22, -R0.reuse ;  /* 0x00000016caca7c23 */ /* 0x100fe20008010800 */
[----:B------:R-:W-:Y:S01]  /*10e30*/  FFMA.FTZ R200, R200, UR22, -R0 ;  /* 0x00000016c8c87c23 */ /* 0x000fe20008010800 */
[--C-:B------:R-:W-:Y:S01]  /*10e40*/  FFMA.FTZ R118, R118, UR22, -R8.reuse ;  /* 0x0000001676767c23 */ /* 0x100fe20008010808 */
[----:B------:R-:W-:Y:S01]  /*10e50*/  FFMA.FTZ R117, R117, UR22, -R8 ;  /* 0x0000001675757c23 */ /* 0x000fe20008010808 */
[----:B------:R-:W-:Y:S01]  /*10e60*/  HMMA.16816.F32.BF16 R136, R12, R18, R136 ;  /* 0x000000120c88723c */ /* 0x000fe20000041888 */
[----:B------:R-:W-:Y:S01]  /*10e70*/  MOV R249, R173 ;  /* 0x000000ad00f97202 */ /* 0x000fe20000000f00 */
[----:B------:R-:W-:-:S02]  /*10e80*/  IMAD.MOV.U32 R173, RZ, RZ, R220 ;  /* 0x000000ffffad7224 */ /* 0x000fc400078e00dc */
[--C-:B------:R-:W-:Y:S01]  /*10e90*/  FFMA.FTZ R116, R116, UR22, -R8.reuse ;  /* 0x0000001674747c23 */ /* 0x100fe20008010808 */
[----:B------:R-:W-:Y:S01]  /*10ea0*/  MUFU.EX2 R220, R9 ;  /* 0x0000000900dc7308 */ /* 0x000fe20000000800 */
[----:B------:R-:W-:Y:S01]  /*10eb0*/  FFMA.FTZ R115, R115, UR22, -R8 ;  /* 0x0000001673737c23 */ /* 0x000fe20008010808 */
[----:B------:R1:W5:Y:S01]  /*10ec0*/  LDL.LU R235, [R1+0x110] ;  /* 0x0001100001eb7983 */ /* 0x0003620000300800 */
[----:B--2---:R-:W-:Y:S01]  /*10ed0*/  FFMA.FTZ R4, R153, UR22, -R3 ;  /* 0x0000001699047c23 */ /* 0x004fe20008010803 */
[----:B------:R-:W-:Y:S01]  /*10ee0*/  MOV R153, R155 ;  /* 0x0000009b00997202 */ /* 0x000fe20000000f00 */
[----:B------:R-:W-:Y:S01]  /*10ef0*/  IMAD.MOV.U32 R155, RZ, RZ, R177 ;  /* 0x000000ffff9b7224 */ /* 0x000fe200078e00b1 */
[----:B------:R-:W-:Y:S02]  /*10f00*/  MOV R177, R179 ;  /* 0x000000b300b17202 */ /* 0x000fe40000000f00 */
[----:B------:R-:W-:Y:S02]  /*10f10*/  MOV R179, R181 ;  /* 0x000000b500b37202 */ /* 0x000fe40000000f00 */
[----:B------:R2:W-:Y:S02]  /*10f20*/  MUFU.EX2 R181, R4 ;  /* 0x0000000400b57308 */ /* 0x0005e40000000800 */
[----:B--2---:R-:W-:Y:S01]  /*10f30*/  FFMA.FTZ R4, R152, UR22, -R3 ;  /* 0x0000001698047c23 */ /* 0x004fe20008010803 */
[----:B------:R-:W-:-:S02]  /*10f40*/  MOV R152, R153 ;  /* 0x0000009900987202 */ /* 0x000fc40000000f00 */
        /* <DEDUP_REMOVED lines=9> */
[----:B------:R2:W3:Y:S01]  /*10fe0*/  MUFU.EX2 R186, R4 ;  /* 0x0000000400ba7308 */ /* 0x0004e20000000800 */
[----:B------:R-:W-:Y:S01]  /*10ff0*/  MOV R183, R156 ;  /* 0x0000009c00b77202 */ /* 0x000fe20000000f00 */
[----:B------:R-:W-:-:S02]  /*11000*/  IMAD.MOV.U32 R150, RZ, RZ, R153 ;  /* 0x000000ffff967224 */ /* 0x000fc400078e0099 */
        /* <DEDUP_REMOVED lines=8> */
[----:B--2---:R-:W-:Y:S01]  /*11090*/  FFMA.FTZ R4, R152, UR22, -R3 ;  /* 0x0000001698047c23 */ /* 0x004fe20008010803 */
[----:B------:R-:W-:-:S03]  /*110a0*/  MOV R152, R177 ;  /* 0x000000b100987202 */ /* 0x000fc60000000f00 */
[----:B------:R2:W-:Y:S01]  /*110b0*/  MUFU.EX2 R183, R4 ;  /* 0x0000000400b77308 */ /* 0x0005e20000000800 */
[----:B------:R-:W-:Y:S02]  /*110c0*/  MOV R177, R180 ;  /* 0x000000b400b17202 */ /* 0x000fe40000000f00 */
[----:B------:R-:W-:Y:S02]  /*110d0*/  MOV R178, R182 ;  /* 0x000000b600b27202 */ /* 0x000fe40000000f00 */
[----:B------:R-:W-:Y:S02]  /*110e0*/  MOV R182, R158 ;  /* 0x0000009e00b67202 */ /* 0x000fe40000000f00 */
[----:B------:R-:W-:Y:S02]  /*110f0*/  MOV R158, R168 ;  /* 0x000000a8009e7202 */ /* 0x000fe40000000f00 */
[----:B------:R-:W-:Y:S01]  /*11100*/  MOV R180, R156 ;  /* 0x0000009c00b47202 */ /* 0x000fe20000000f00 */
[----:B------:R-:W-:-:S02]  /*11110*/  IMAD.MOV.U32 R187, RZ, RZ, R151 ;  /* 0x000000ffffbb7224 */ /* 0x000fc400078e0097 */
[----:B--2---:R-:W-:Y:S01]  /*11120*/  FFMA.FTZ R4, R252, UR22, -R3 ;  /* 0x00000016fc047c23 */ /* 0x004fe20008010803 */
[----:B------:R-:W-:-:S03]  /*11130*/  MOV R148, R155 ;  /* 0x0000009b00947202 */ /* 0x000fc60000000f00 */
[----:B------:R2:W-:Y:S01]  /*11140*/  MUFU.EX2 R168, R4 ;  /* 0x0000000400a87308 */ /* 0x0005e20000000800 */
[----:B------:R-:W-:Y:S01]  /*11150*/  MOV R151, R178 ;  /* 0x000000b200977202 */ /* 0x000fe20000000f00 */
[----:B------:R-:W-:Y:S01]  /*11160*/  IMAD.MOV.U32 R178, RZ, RZ, R158 ;  /* 0x000000ffffb27224 */ /* 0x000fe200078e009e */
[----:B------:R-:W-:Y:S01]  /*11170*/  MOV R149, R176 ;  /* 0x000000b000957202 */ /* 0x000fe20000000f00 */
[----:B------:R-:W-:Y:S02]  /*11180*/  IMAD.MOV.U32 R176, RZ, RZ, R180 ;  /* 0x000000ffffb07224 */ /* 0x000fe400078e00b4 */
[----:B------:R-:W-:Y:S01]  /*11190*/  IMAD.MOV.U32 R158, RZ, RZ, R170 ;  /* 0x000000ffff9e7224 */ /* 0x000fe200078e00aa */
[----:B------:R-:W-:Y:S02]  /*111a0*/  MOV R147, R148 ;  /* 0x0000009400937202 */ /* 0x000fe40000000f00 */
[----:B------:R-:W-:Y:S01]  /*111b0*/  MOV R189, R151 ;  /* 0x0000009700bd7202 */ /* 0x000fe20000000f00 */
[----:B------:R-:W-:-:S02]  /*111c0*/  IMAD.MOV.U32 R151, RZ, RZ, R167 ;  /* 0x000000ffff977224 */ /* 0x000fc400078e00a7 */
[----:B--2---:R-:W-:Y:S01]  /*111d0*/  FFMA.FTZ R4, R150, UR22, -R2 ;  /* 0x0000001696047c23 */ /* 0x004fe20008010802 */
[----:B------:R-:W-:Y:S01]  /*111e0*/  IMAD.MOV.U32 R150, RZ, RZ, R177 ;  /* 0x000000ffff967224 */ /* 0x000fe200078e00b1 */
[----:B------:R-:W-:Y:S02]  /*111f0*/  MOV R177, R182 ;  /* 0x000000b600b17202 */ /* 0x000fe40000000f00 */
[----:B------:R2:W-:Y:S02]  /*11200*/  MUFU.EX2 R180, R4 ;  /* 0x0000000400b47308 */ /* 0x0005e40000000800 */
[----:B------:R-:W-:Y:S02]  /*11210*/  MOV R191, R150 ;  /* 0x0000009600bf7202 */ /* 0x000fe40000000f00 */
[----:B------:R-:W-:Y:S02]  /*11220*/  MOV R190, R177 ;  /* 0x000000b100be7202 */ /* 0x000fe40000000f00 */
[----:B------:R-:W-:-:S02]  /*11230*/  MOV R150, R160 ;  /* 0x000000a000967202 */ /* 0x000fc40000000f00 */
[----:B------:R-:W-:Y:S01]  /*11240*/  MOV R155, R179 ;  /* 0x000000b3009b7202 */ /* 0x000fe20000000f00 */
[----:B------:R-:W-:Y:S01]  /*11250*/  IMAD.MOV.U32 R148, RZ, RZ, R149 ;  /* 0x000000ffff947224 */ /* 0x000fe200078e0095 */
[----:B------:R-:W-:Y:S01]  /*11260*/  MOV R162, R233 ;  /* 0x000000e900a27202 */ /* 0x000fe20000000f00 */
[----:B------:R-:W-:Y:S01]  /*11270*/  IMAD.MOV.U32 R149, RZ, RZ, R159 ;  /* 0x000000ffff957224 */ /* 0x000fe200078e009f */
[----:B------:R-:W-:Y:S01]  /*11280*/  MOV R192, R190 ;  /* 0x000000be00c07202 */ /* 0x000fe20000000f00 */
[----:B--2---:R-:W-:Y:S01]  /*11290*/  FFMA.FTZ R4, R187, UR22, -R2 ;  /* 0x00000016bb047c23 */ /* 0x004fe20008010802 */
[----:B------:R-:W-:Y:S01]  /*112a0*/  MOV R187, R158 ;  /* 0x0000009e00bb7202 */ /* 0x000fe20000000f00 */
[----:B------:R-:W-:Y:S01]  /*112b0*/  IMAD.MOV.U32 R195, RZ, RZ, R151 ;  /* 0x000000ffffc37224 */ /* 0x000fe200078e0097 */
[----:B------:R-:W-:Y:S01]  /*112c0*/  MOV R194, R150 ;  /* 0x0000009600c27202 */ /* 0x000fe20000000f00 */
[----:B------:R2:W4:Y:S01]  /*112d0*/  MUFU.EX2 R185, R4 ;  /* 0x0000000400b97308 */ /* 0x0005220000000800 */
        /* <DEDUP_REMOVED lines=13> */
[----:B--2---:R-:W-:Y:S01]  /*113b0*/  FFMA.FTZ R4, R147, UR22, -R2 ;  /* 0x0000001693047c23 */ /* 0x004fe20008010802 */
[----:B------:R-:W-:Y:S01]  /*113c0*/  MOV R147, R230 ;  /* 0x000000e600937202 */ /* 0x000fe20000000f00 */
[----:B------:R-:W-:Y:S01]  /*113d0*/  FFMA.FTZ R160, R124, UR22, -R3 ;  /* 0x000000167ca07c23 */ /* 0x000fe20008010803 */
[----:B------:R-:W-:Y:S01]  /*113e0*/  MOV R167, R231 ;  /* 0x000000e700a77202 */ /* 0x000fe20000000f00 */
[----:B------:R2:W-:Y:S01]  /*113f0*/  MUFU.EX2 R187, R4 ;  /* 0x0000000400bb7308 */ /* 0x0005e20000000800 */
[----:B------:R-:W-:Y:S01]  /*11400*/  MOV R199, R147 ;  /* 0x0000009300c77202 */ /* 0x000fe20000000f00 */
[----:B------:R1:W5:Y:S01]  /*11410*/  LDL.LU R233, [R1+0x10c] ;  /* 0x00010c0001e97983 */ /* 0x0003620000300800 */
[----:B------:R-:W-:-:S02]  /*11420*/  MOV R179, R156 ;  /* 0x0000009c00b37202 */ /* 0x000fc40000000f00 */
[----:B------:R-:W-:Y:S02]  /*11430*/  MOV R6, R193 ;  /* 0x000000c100067202 */ /* 0x000fe40000000f00 */
[----:B------:R-:W-:Y:S02]  /*11440*/  MOV R182, R162 ;  /* 0x000000a200b67202 */ /* 0x000fe40000000f00 */
[----:B------:R-:W-:Y:S01]  /*11450*/  MOV R194, R191 ;  /* 0x000000bf00c27202 */ /* 0x000fe20000000f00 */
[----:B--2---:R-:W-:Y:S01]  /*11460*/  FFMA.FTZ R4, R192, UR22, -R2 ;  /* 0x00000016c0047c23 */ /* 0x004fe20008010802 */
[----:B------:R-:W-:Y:S02]  /*11470*/  IMAD.MOV.U32 R192, RZ, RZ, R188 ;  /* 0x000000ffffc07224 */ /* 0x000fe400078e00bc */
[--C-:B------:R-:W-:Y:S01]  /*11480*/  FFMA.FTZ R31, R132, UR22, -R3.reuse ;  /* 0x00000016841f7c23 */ /* 0x100fe20008010803 */
[----:B------:R-:W-:Y:S02]  /*11490*/  IMAD.MOV.U32 R188, RZ, RZ, R148 ;  /* 0x000000ffffbc7224 */ /* 0x000fe400078e0094 */
[----:B------:R-:W-:Y:S01]  /*114a0*/  FFMA.FTZ R148, R30, UR22, -R3 ;  /* 0x000000161e947c23 */ /* 0x000fe20008010803 */
[----:B------:R-:W-:Y:S01]  /*114b0*/  FFMA.FTZ R30, R7, UR22, -R2 ;  /* 0x00000016071e7c23 */ /* 0x000fe20008010802 */
[----:B------:R-:W-:Y:S01]  /*114c0*/  MOV R156, R163 ;  /* 0x000000a3009c7202 */ /* 0x000fe20000000f00 */
[----:B------:R-:W-:Y:S01]  /*114d0*/  IMAD.MOV.U32 R7, RZ, RZ, R196 ;  /* 0x000000ffff077224 */ /* 0x000fe200078e00c4 */
[----:B------:R-:W-:Y:S01]  /*114e0*/  MOV R193, R189 ;  /* 0x000000bd00c17202 */ /* 0x000fe20000000f00 */
[----:B------:R-:W-:Y:S01]  /*114f0*/  IMAD.MOV.U32 R195, RZ, RZ, R145 ;  /* 0x000000ffffc37224 */ /* 0x000fe200078e0091 */
[----:B------:R-:W-:Y:S01]  /*11500*/  MOV R196, R197 ;  /* 0x000000c500c47202 */ /* 0x000fe20000000f00 */
[--C-:B------:R-:W-:Y:S01]  /*11510*/  FFMA.FTZ R159, R123, UR22, -R3.reuse ;  /* 0x000000167b9f7c23 */ /* 0x100fe20008010803 */
[----:B------:R-:W-:Y:S01]  /*11520*/  MOV R197, R199 ;  /* 0x000000c700c57202 */ /* 0x000fe20000000f00 */
[----:B------:R-:W-:Y:S01]  /*11530*/  IMAD.MOV.U32 R199, RZ, RZ, R192 ;  /* 0x000000ffffc77224 */ /* 0x000fe200078e00c0 */
[----:B------:R-:W-:Y:S01]  /*11540*/  MOV R189, R229 ;  /* 0x000000e500bd7202 */ /* 0x000fe20000000f00 */
[----:B------:R-:W-:Y:S01]  /*11550*/  IMAD.MOV.U32 R177, RZ, RZ, R182 ;  /* 0x000000ffffb17224 */ /* 0x000fe200078e00b6 */
[----:B------:R-:W-:Y:S01]  /*11560*/  MOV R176, R156 ;  /* 0x0000009c00b07202 */ /* 0x000fe20000000f00 */
[--C-:B------:R-:W-:Y:S01]  /*11570*/  FFMA.FTZ R158, R114, UR22, -R3.reuse ;  /* 0x00000016729e7c23 */ /* 0x100fe20008010803 */
[----:B------:R-:W-:Y:S01]  /*11580*/  MOV R192, R193 ;  /* 0x000000c100c07202 */ /* 0x000fe20000000f00 */
[--C-:B------:R-:W-:Y:S01]  /*11590*/  FFMA.FTZ R155, R108, UR22, -R3.reuse ;  /* 0x000000166c9b7c23 */ /* 0x100fe20008010803 */
[----:B------:R-:W-:Y:S01]  /*115a0*/  MOV R193, R194 ;  /* 0x000000c200c17202 */ /* 0x000fe20000000f00 */
[----:B------:R-:W-:Y:S01]  /*115b0*/  IMAD.MOV.U32 R194, RZ, RZ, R188 ;  /* 0x000000ffffc27224 */ /* 0x000fe200078e00bc */
[----:B------:R-:W-:Y:S01]  /*115c0*/  MOV R182, R161 ;  /* 0x000000a100b67202 */ /* 0x000fe20000000f00 */
[--C-:B------:R-:W-:Y:S01]  /*115d0*/  FFMA.FTZ R163, R129, UR22, -R3.reuse ;  /* 0x0000001681a37c23 */ /* 0x100fe20008010803 */
        /* <DEDUP_REMOVED lines=15> */
[----:B------:R-:W-:Y:S01]  /*116d0*/  MOV R188, R189 ;  /* 0x000000bd00bc7202 */ /* 0x000fe20000000f00 */
[----:B------:R-:W-:Y:S01]  /*116e0*/  FFMA.FTZ R3, R6, UR22, -R0 ;  /* 0x0000001606037c23 */ /* 0x000fe20008010800 */
[----:B------:R-:W-:Y:S01]  /*116f0*/  MOV R189, R176 ;  /* 0x000000b000bd7202 */ /* 0x000fe20000000f00 */
[----:B------:R-:W-:Y:S01]  /*11700*/  IMAD.MOV.U32 R176, RZ, RZ, R177 ;  /* 0x000000ffffb07224 */ /* 0x000fe200078e00b1 */
[----:B------:R-:W-:Y:S01]  /*11710*/  MOV R177, R178 ;  /* 0x000000b200b17202 */ /* 0x000fe20000000f00 */
[--C-:B------:R-:W-:Y:S01]  /*11720*/  FFMA.FTZ R124, R131, UR22, -R2.reuse ;  /* 0x00000016837c7c23 */ /* 0x100fe20008010802 */
[----:B------:R-:W-:Y:S01]  /*11730*/  MOV R178, R179 ;  /* 0x000000b300b27202 */ /* 0x000fe20000000f00 */
[----:B------:R-:W-:Y:S01]  /*11740*/  MUFU.EX2 R127, R127 ;  /* 0x0000007f007f7308 */ /* 0x000fe20000000800 */
[----:B---3--:R-:W-:Y:S01]  /*11750*/  F2FP.BF16.F32.PACK_AB R12, R186, R181 ;  /* 0x000000b5ba0c723e */ /* 0x008fe200000010ff */
[----:B------:R1:W5:Y:S01]  /*11760*/  LDL.LU R232, [R1+0x108] ;  /* 0x0001080001e87983 */ /* 0x0003620000300800 */
[----:B------:R-:W-:-:S05]  /*11770*/  FFMA.FTZ R29, R248, UR22, -R2 ;  /* 0x00000016f81d7c23 */ /* 0x000fca0008010802 */
[----:B------:R2:W-:Y:S01]  /*11780*/  MUFU.EX2 R179, R3 ;  /* 0x0000000300b37308 */ /* 0x0005e20000000800 */
[--C-:B------:R-:W-:Y:S01]  /*11790*/  FFMA.FTZ R108, R243, UR22, -R2.reuse ;  /* 0x00000016f36c7c23 */ /* 0x100fe20008010802 */
[--C-:B------:R-:W-:Y:S01]  /*117a0*/  FFMA.FTZ R103, R212, UR22, -R2.reuse ;  /* 0x00000016d4677c23 */ /* 0x100fe20008010802 */
[--C-:B------:R-:W-:Y:S01]  /*117b0*/  FFMA.FTZ R129, R210, UR22, -R2.reuse ;  /* 0x00000016d2817c23 */ /* 0x100fe20008010802 */
[--C-:B------:R-:W-:Y:S01]  /*117c0*/  FFMA.FTZ R128, R209, UR22, -R2.reuse ;  /* 0x00000016d1807c23 */ /* 0x100fe20008010802 */
[--C-:B------:R-:W-:Y:S01]  /*117d0*/  FFMA.FTZ R125, R133, UR22, -R2.reuse ;  /* 0x00000016857d7c23 */ /* 0x100fe20008010802 */
[----:B------:R-:W-:Y:S01]  /*117e0*/  FFMA.FTZ R123, R130, UR22, -R2 ;  /* 0x00000016827b7c23 */ /* 0x000fe20008010802 */
[----:B------:R-:W-:Y:S01]  /*117f0*/  MOV R191, R157 ;  /* 0x0000009d00bf7202 */ /* 0x000fe20000000f00 */
[--C-:B------:R-:W-:Y:S01]  /*11800*/  FFMA.FTZ R112, R213, UR22, -R0.reuse ;  /* 0x00000016d5707c23 */ /* 0x100fe20008010800 */
[----:B------:R-:W-:Y:S01]  /*11810*/  MOV R90, R189 ;  /* 0x000000bd005a7202 */ /* 0x000fe20000000f00 */
[--C-:B------:R-:W-:Y:S01]  /*11820*/  FFMA.FTZ R114, R208, UR22, -R0.reuse ;  /* 0x00000016d0727c23 */ /* 0x100fe20008010800 */
[--C-:B------:R-:W-:Y:S01]  /*11830*/  FFMA.FTZ R131, R205, UR22, -R0.reuse ;  /* 0x00000016cd837c23 */ /* 0x100fe20008010800 */
[----:B----4-:R-:W-:Y:S01]  /*11840*/  F2FP.BF16.F32.PACK_AB R13, R185, R180 ;  /* 0x000000b4b90d723e */ /* 0x010fe200000010ff */
[----:B------:R-:W-:Y:S01]  /*11850*/  MUFU.EX2 R126, R126 ;  /* 0x0000007e007e7308 */ /* 0x000fe20000000800 */
[----:B------:R1:W5:Y:S01]  /*11860*/  LDL.LU R231, [R1+0x104] ;  /* 0x0001040001e77983 */ /* 0x0003620000300800 */
[----:B--2---:R-:W-:Y:S01]  /*11870*/  FFMA.FTZ R3, R7, UR22, -R0 ;  /* 0x0000001607037c23 */ /* 0x004fe20008010800 */
[----:B------:R-:W-:Y:S01]  /*11880*/  IMAD.MOV.U32 R7, RZ, RZ, R196 ;  /* 0x000000ffff077224 */ /* 0x000fe200078e00c4 */
[----:B------:R-:W-:Y:S01]  /*11890*/  MOV R196, R197 ;  /* 0x000000c500c47202 */ /* 0x000fe20000000f00 */
[--C-:B------:R-:W-:Y:S01]  /*118a0*/  FFMA.FTZ R133, R122, UR22, -R2.reuse ;  /* 0x000000167a857c23 */ /* 0x100fe20008010802 */
[----:B------:R-:W-:Y:S01]  /*118b0*/  MOV R197, R192 ;  /* 0x000000c000c57202 */ /* 0x000fe20000000f00 */
[----:B------:R-:W-:Y:S01]  /*118c0*/  IMAD.MOV.U32 R192, RZ, RZ, R193 ;  /* 0x000000ffffc07224 */ /* 0x000fe200078e00c1 */
[----:B------:R-:W-:Y:S01]  /*118d0*/  MOV R193, R194 ;  /* 0x000000c200c17202 */ /* 0x000fe20000000f00 */
[----:B------:R-:W-:Y:S01]  /*118e0*/  FFMA.FTZ R209, R64, UR22, -R2 ;  /* 0x0000001640d17c23 */ /* 0x000fe20008010802 */
[----:B------:R-:W-:Y:S01]  /*118f0*/  MOV R194, R188 ;  /* 0x000000bc00c27202 */ /* 0x000fe20000000f00 */
[----:B------:R-:W-:Y:S01]  /*11900*/  IMAD.MOV.U32 R188, RZ, RZ, R176 ;  /* 0x000000ffffbc7224 */ /* 0x000fe200078e00b0 */
[----:B------:R-:W-:Y:S01]  /*11910*/  MOV R176, R177 ;  /* 0x000000b100b07202 */ /* 0x000fe20000000f00 */
[----:B------:R-:W-:Y:S01]  /*11920*/  FFMA.FTZ R210, R28, UR22, -R2 ;  /* 0x000000161cd27c23 */ /* 0x000fe20008010802 */
[----:B------:R-:W-:Y:S01]  /*11930*/  MOV R177, R178 ;  /* 0x000000b200b17202 */ /* 0x000fe20000000f00 */
[----:B------:R-:W-:Y:S01]  /*11940*/  IMAD.MOV.U32 R178, RZ, RZ, R182 ;  /* 0x000000ffffb27224 */ /* 0x000fe200078e00b6 */
[----:B------:R-:W-:Y:S01]  /*11950*/  MOV R11, R196 ;  /* 0x000000c4000b7202 */ /* 0x000fe20000000f00 */
[----:B------:R2:W-:Y:S01]  /*11960*/  MUFU.EX2 R182, R3 ;  /* 0x0000000300b67308 */ /* 0x0005e20000000800 */
[----:B------:R-:W-:Y:S01]  /*11970*/  MOV R16, R197 ;  /* 0x000000c500107202 */ /* 0x000fe20000000f00 */
[----:B------:R-:W-:Y:S01]  /*11980*/  IMAD.MOV.U32 R17, RZ, RZ, R192 ;  /* 0x000000ffff117224 */ /* 0x000fe200078e00c0 */
[----:B------:R-:W-:Y:S01]  /*11990*/  MOV R5, R193 ;  /* 0x000000c100057202 */ /* 0x000fe20000000f00 */
[----:B------:R-:W-:Y:S01]  /*119a0*/  IMAD.MOV.U32 R196, RZ, RZ, R169 ;  /* 0x000000ffffc47224 */ /* 0x000fe200078e00a9 */
[----:B------:R-:W-:Y:S01]  /*119b0*/  MOV R6, R194 ;  /* 0x000000c200067202 */ /* 0x000fe20000000f00 */
[--C-:B------:R-:W-:Y:S01]  /*119c0*/  FFMA.FTZ R212, R26, UR22, -R2.reuse ;  /* 0x000000161ad47c23 */ /* 0x100fe20008010802 */
[----:B------:R-:W-:Y:S01]  /*119d0*/  MOV R197, R172 ;  /* 0x000000ac00c57202 */ /* 0x000fe20000000f00 */
[----:B------:R-:W-:Y:S01]  /*119e0*/  FFMA.FTZ R243, R24, UR22, -R2 ;  /* 0x0000001618f37c23 */ /* 0x000fe20008010802 */
[----:B------:R-:W-:Y:S01]  /*119f0*/  MOV R19, R16 ;  /* 0x0000001000137202 */ /* 0x000fe20000000f00 */
[----:B------:R-:W-:-:S02]  /*11a00*/  IMAD.MOV.U32 R16, RZ, RZ, R5 ;  /* 0x000000ffff107224 */ /* 0x000fc400078e0005 */
[----:B------:R-:W-:Y:S01]  /*11a10*/  FFMA.FTZ R248, R23, UR22, -R2 ;  /* 0x0000001617f87c23 */ /* 0x000fe20008010802 */
[--C-:B------:R-:W-:Y:S01]  /*11a20*/  FFMA.FTZ R130, R204, UR22, -R0.reuse ;  /* 0x00000016cc827c23 */ /* 0x100fe20008010800 */
[----:B------:R-:W3:Y:S01]  /*11a30*/  MUFU.EX2 R157, R4 ;  /* 0x00000004009d7308 */ /* 0x000ee20000000800 */
[--C-:B------:R-:W-:Y:S01]  /*11a40*/  FFMA.FTZ R189, R120, UR22, -R0.reuse ;  /* 0x0000001678bd7c23 */ /* 0x100fe20008010800 */
[----:B------:R1:W5:Y:S01]  /*11a50*/  LDL.LU R230, [R1+0x100] ;  /* 0x0001000001e67983 */ /* 0x0003620000300800 */
[----:B--2---:R-:W-:Y:S01]  /*11a60*/  FFMA.FTZ R3, R7, UR22, -R0 ;  /* 0x0000001607037c23 */ /* 0x004fe20008010800 */
[----:B------:R-:W-:Y:S01]  /*11a70*/  MOV R7, R178 ;  /* 0x000000b200077202 */ /* 0x000fe20000000f00 */
        /* <DEDUP_REMOVED lines=10> */
[--C-:B------:R-:W-:Y:S01]  /*11b20*/  FFMA.FTZ R167, R113, UR22, -R2.reuse ;  /* 0x0000001671a77c23 */ /* 0x100fe20008010802 */
[--C-:B------:R-:W-:Y:S01]  /*11b30*/  FFMA.FTZ R178, R111, UR22, -R2.reuse ;  /* 0x000000166fb27c23 */ /* 0x100fe20008010802 */
[----:B------:R-:W-:Y:S01]  /*11b40*/  FFMA.FTZ R193, R77, UR22, -R2 ;  /* 0x000000164dc17c23 */ /* 0x000fe20008010802 */
[----:B------:R-:W-:Y:S01]  /*11b50*/  MOV R88, R188 ;  /* 0x000000bc00587202 */ /* 0x000fe20000000f00 */
[--C-:B------:R-:W-:Y:S01]  /*11b60*/  FFMA.FTZ R122, R206, UR22, -R0.reuse ;  /* 0x00000016ce7a7c23 */ /* 0x100fe20008010800 */
[----:B------:R-:W-:Y:S01]  /*11b70*/  MUFU.EX2 R205, R102 ;  /* 0x0000006600cd7308 */ /* 0x000fe20000000800 */
[----:B------:R1:W5:Y:S01]  /*11b80*/  LDL.LU R229, [R1+0xfc] ;  /* 0x0000fc0001e57983 */ /* 0x0003620000300800 */
[----:B--2---:R-:W-:Y:S01]  /*11b90*/  FFMA.FTZ R3, R11, UR22, -R0 ;  /* 0x000000160b037c23 */ /* 0x004fe20008010800 */
[----:B------:R-:W-:-:S02]  /*11ba0*/  MOV R11, R17 ;  /* 0x00000011000b7202 */ /* 0x000fc40000000f00 */
[----:B------:R-:W-:Y:S02]  /*11bb0*/  MOV R17, R6 ;  /* 0x0000000600117202 */ /* 0x000fe40000000f00 */
[----:B------:R-:W-:Y:S01]  /*11bc0*/  MOV R6, R197 ;  /* 0x000000c500067202 */ /* 0x000fe20000000f00 */
[----:B------:R-:W-:Y:S02]  /*11bd0*/  IMAD.MOV.U32 R197, RZ, RZ, R195 ;  /* 0x000000ffffc57224 */ /* 0x000fe400078e00c3 */
[--C-:B------:R-:W-:Y:S01]  /*11be0*/  FFMA.FTZ R176, R91, UR22, -R2.reuse ;  /* 0x000000165bb07c23 */ /* 0x100fe20008010802 */
[--C-:B------:R-:W-:Y:S01]  /*11bf0*/  FFMA.FTZ R166, R83, UR22, -R2.reuse ;  /* 0x0000001653a67c23 */ /* 0x100fe20008010802 */
[----:B------:R-:W-:Y:S01]  /*11c00*/  MOV R5, R6 ;  /* 0x0000000600057202 */ /* 0x000fe20000000f00 */
[--C-:B------:R-:W-:Y:S01]  /*11c10*/  FFMA.FTZ R177, R80, UR22, -R2.reuse ;  /* 0x0000001650b17c23 */ /* 0x100fe20008010802 */
[----:B------:R-:W-:Y:S01]  /*11c20*/  FFMA.FTZ R195, R65, UR22, -R2 ;  /* 0x0000001641c37c23 */ /* 0x000fe20008010802 */
[----:B------:R2:W-:Y:S01]  /*11c30*/  MUFU.EX2 R164, R3 ;  /* 0x0000000300a47308 */ /* 0x0005e20000000800 */
[----:B------:R-:W-:Y:S01]  /*11c40*/  FFMA.FTZ R2, R19, UR22, -R8 ;  /* 0x0000001613027c23 */ /* 0x000fe20008010808 */
[----:B------:R-:W-:-:S02]  /*11c50*/  MOV R14, R17 ;  /* 0x00000011000e7202 */ /* 0x000fc40000000f00 */
[----:B------:R-:W-:Y:S01]  /*11c60*/  MOV R6, R197 ;  /* 0x000000c500067202 */ /* 0x000fe20000000f00 */
[----:B------:R-:W-:Y:S01]  /*11c70*/  IMAD.MOV.U32 R197, RZ, RZ, R198 ;  /* 0x000000ffffc57224 */ /* 0x000fe200078e00c6 */
[----:B------:R-:W-:Y:S01]  /*11c80*/  MOV R198, R199 ;  /* 0x000000c700c67202 */ /* 0x000fe20000000f00 */
[----:B------:R-:W-:Y:S01]  /*11c90*/  IMAD.MOV.U32 R22, RZ, RZ, R5 ;  /* 0x000000ffff167224 */ /* 0x000fe200078e0005 */
[----:B------:R-:W-:Y:S02]  /*11ca0*/  MOV R199, R184 ;  /* 0x000000b800c77202 */ /* 0x000fe40000000f00 */
[----:B------:R4:W-:Y:S01]  /*11cb0*/  MUFU.EX2 R184, R2 ;  /* 0x0000000200b87308 */ /* 0x0009e20000000800 */
[----:B--2---:R-:W-:Y:S02]  /*11cc0*/  FFMA.FTZ R3, R16, UR22, -R8 ;  /* 0x0000001610037c23 */ /* 0x004fe40008010808 */
[----:B------:R-:W2:Y:S01]  /*11cd0*/  LDSM.16.MT88.4 R16, [R216+0x8800] ;  /* 0x00880000d810783b */ /* 0x000ea20000004200 */
[----:B------:R-:W-:Y:S01]  /*11ce0*/  MOV R78, R199 ;  /* 0x000000c7004e7202 */ /* 0x000fe20000000f00 */
[--C-:B------:R-:W-:Y:S01]  /*11cf0*/  FFMA.FTZ R199, R20, UR22, -R0.reuse ;  /* 0x0000001614c77c23 */ /* 0x100fe20008010800 */
[----:B------:R-:W-:Y:S01]  /*11d00*/  FFMA.FTZ R204, R22, UR22, -R0 ;  /* 0x0000001616cc7c23 */ /* 0x000fe20008010800 */
[----:B------:R-:W-:Y:S01]  /*11d10*/  MOV R25, R6 ;  /* 0x0000000600197202 */ /* 0x000fe20000000f00 */
[----:B------:R-:W-:Y:S01]  /*11d20*/  IMAD.MOV.U32 R27, RZ, RZ, R194 ;  /* 0x000000ffff1b7224 */ /* 0x000fe200078e00c2 */
[----:B------:R-:W1:Y:S01]  /*11d30*/  LDSM.16.MT88.4 R20, [R217+0x8800] ;  /* 0x00880000d914783b */ /* 0x000e620000004200 */
[----:B----4-:R-:W-:Y:S01]  /*11d40*/  FFMA.FTZ R2, R14, UR22, -R8 ;  /* 0x000000160e027c23 */ /* 0x010fe20008010808 */
[----:B------:R-:W-:Y:S01]  /*11d50*/  MOV R77, R25 ;  /* 0x00000019004d7202 */ /* 0x000fe20000000f00 */
[----:B------:R-:W-:-:S02]  /*11d60*/  IMAD.MOV.U32 R83, RZ, RZ, R27 ;  /* 0x000000ffff537224 */ /* 0x000fc400078e001b */
[----:B------:R4:W-:Y:S01]  /*11d70*/  MUFU.EX2 R64, R2 ;  /* 0x0000000200407308 */ /* 0x0009e20000000800 */
[----:B------:R-:W1:Y:S01]  /*11d80*/  LDSM.16.MT88.4 R24, [R219+0x8800] ;  /* 0x00880000db18783b */ /* 0x000e620000004200 */
[--C-:B------:R-:W-:Y:S01]  /*11d90*/  FFMA.FTZ R113, R214, UR22, -R0.reuse ;  /* 0x00000016d6717c23 */ /* 0x100fe20008010800 */
[----:B------:R-:W-:-:S05]  /*11da0*/  FFMA.FTZ R188, R121, UR22, -R0 ;  /* 0x0000001679bc7c23 */ /* 0x000fca0008010800 */
[----:B------:R-:W2:Y:S01]  /*11db0*/  MUFU.EX2 R214, R3 ;  /* 0x0000000300d67308 */ /* 0x000ea20000000800 */
[----:B----4-:R-:W-:-:S07]  /*11dc0*/  FFMA.FTZ R2, R15, UR22, -R8 ;  /* 0x000000160f027c23 */ /* 0x010fce0008010808 */
[----:B------:R-:W4:Y:S01]  /*11dd0*/  MUFU.EX2 R121, R2 ;  /* 0x0000000200797308 */ /* 0x000f220000000800 */
[--C-:B------:R-:W-:Y:S01]  /*11de0*/  FFMA.FTZ R28, R11, UR22, -R0.reuse ;  /* 0x000000160b1c7c23 */ /* 0x100fe20008010800 */
[----:B------:R-:W-:Y:S01]  /*11df0*/  FFMA.FTZ R11, R251, UR22, -R0 ;  /* 0x00000016fb0b7c23 */ /* 0x000fe20008010800 */
[----:B------:R-:W-:Y:S01]  /*11e00*/  MOV R4, R197 ;  /* 0x000000c500047202 */ /* 0x000fe20000000f00 */
[----:B------:R-:W-:Y:S01]  /*11e10*/  IMAD.MOV.U32 R82, RZ, RZ, R198 ;  /* 0x000000ffff527224 */ /* 0x000fe200078e00c6 */
[----:B------:R-:W-:Y:S01]  /*11e20*/  MOV R67, R192 ;  /* 0x000000c000437202 */ /* 0x000fe20000000f00 */
        /* <DEDUP_REMOVED lines=8> */
[----:B------:R-:W-:-:S02]  /*11eb0*/  FFMA.FTZ R198, R66, UR22, -R0 ;  /* 0x0000001642c67c23 */ /* 0x000fc40008010800 */
[----:B------:R-:W1:Y:S01]  /*11ec0*/  MUFU.EX2 R0, R11 ;  /* 0x0000000b00007308 */ /* 0x000e620000000800 */
[----:B------:R-:W-:Y:S02]  /*11ed0*/  MOV R250, R88 ;  /* 0x0000005800fa7202 */ /* 0x000fe40000000f00 */
[----:B------:R-:W-:Y:S01]  /*11ee0*/  MOV R91, R90 ;  /* 0x0000005a005b7202 */ /* 0x000fe20000000f00 */
[----:B------:R-:W-:Y:S01]  /*11ef0*/  IMAD.MOV.U32 R90, RZ, RZ, R6 ;  /* 0x000000ffff5a7224 */ /* 0x000fe200078e0006 */
[----:B------:R-:W-:Y:S02]  /*11f00*/  MOV R65, R4 ;  /* 0x0000000400417202 */ /* 0x000fe40000000f00 */
[----:B------:R-:W-:Y:S02]  /*11f10*/  MOV R88, R5 ;  /* 0x0000000500587202 */ /* 0x000fe40000000f00 */
[----:B------:R-:W-:Y:S02]  /*11f20*/  MOV R80, R7 ;  /* 0x0000000700507202 */ /* 0x000fe40000000f00 */
[----:B------:R-:W-:-:S02]  /*11f30*/  F2FP.BF16.F32.PACK_AB R14, R168, R183 ;  /* 0x000000b7a80e723e */ /* 0x000fc400000010ff */
[----:B---3--:R-:W-:Y:S02]  /*11f40*/  F2FP.BF16.F32.PACK_AB R15, R157, R187 ;  /* 0x000000bb9d0f723e */ /* 0x008fe400000010ff */
[----:B------:R-:W-:Y:S02]  /*11f50*/  F2FP.BF16.F32.PACK_AB R4, R182, R179 ;  /* 0x000000b3b604723e */ /* 0x000fe400000010ff */
[----:B--2---:R-:W-:Y:S02]  /*11f60*/  F2FP.BF16.F32.PACK_AB R5, R214, R184 ;  /* 0x000000b8d605723e */ /* 0x004fe400000010ff */
[----:B------:R-:W-:Y:S02]  /*11f70*/  F2FP.BF16.F32.PACK_AB R6, R164, R252 ;  /* 0x000000fca406723e */ /* 0x000fe400000010ff */
[----:B----4-:R-:W-:Y:S01]  /*11f80*/  F2FP.BF16.F32.PACK_AB R7, R121, R64 ;  /* 0x000000407907723e */ /* 0x010fe200000010ff */
[----:B------:R-:W-:Y:S01]  /*11f90*/  HMMA.16816.F32.BF16 R104, R12, R16, R104 ;  /* 0x000000100c68723c */ /* 0x000fe20000041868 */
[----:B------:R-:W-:-:S05]  /*11fa0*/  MOV R251, R174 ;  /* 0x000000ae00fb7202 */ /* 0x000fca0000000f00 */
[----:B------:R-:W-:Y:S01]  /*11fb0*/  HMMA.16816.F32.BF16 R56, R4, R16, R56 ;  /* 0x000000100438723c */ /* 0x000fe20000041838 */
[----:B-1----:R-:W-:-:S05]  /*11fc0*/  MOV R9, R0 ;  /* 0x0000000000097202 */ /* 0x002fca0000000f00 */
[-C--:B------:R-:W-:Y:S06]  /*11fd0*/  HMMA.16816.F32.BF16 R52, R4, R18.reuse, R52 ;  /* 0x000000120434723c */ /* 0x080fec0000041834 */
[----:B------:R-:W-:Y:S01]  /*11fe0*/  HMMA.16816.F32.BF16 R96, R12, R18, R96 ;  /* 0x000000120c60723c */ /* 0x000fe20000041860 */
[----:B------:R-:W1:Y:S01]  /*11ff0*/  LDSM.16.MT88.4 R16, [R218+0x8800] ;  /* 0x00880000da10783b */ /* 0x000e620000004200 */
[----:B------:R-:W-:-:S04]  /*12000*/  FFMA.FTZ R0, R251, UR22, -R8 ;  /* 0x00000016fb007c23 */ /* 0x000fc80008010808 */
[C---:B------:R-:W-:Y:S01]  /*12010*/  HMMA.16816.F32.BF16 R40, R4.reuse, R20, R40 ;  /* 0x000000140428723c */ /* 0x040fe20000041828 */
[----:B------:R2:W-:Y:S05]  /*12020*/  MUFU.EX2 R251, R0 ;  /* 0x0000000000fb7308 */ /* 0x0005ea0000000800 */
[----:B------:R-:W-:Y:S06]  /*12030*/  HMMA.16816.F32.BF16 R36, R4, R22, R36 ;  /* 0x000000160424723c */ /* 0x000fec0000041824 */
[C---:B------:R-:W-:Y:S06]  /*12040*/  HMMA.16816.F32.BF16 R84, R12.reuse, R20, R84 ;  /* 0x000000140c54723c */ /* 0x040fec0000041854 */
[----:B------:R-:W-:Y:S01]  /*12050*/  HMMA.16816.F32.BF16 R92, R12, R22, R92 ;  /* 0x000000160c5c723c */ /* 0x000fe2000004185c */
[----:B------:R-:W3:Y:S01]  /*12060*/  LDSM.16.MT88.4 R20, [R216+0x9000] ;  /* 0x00900000d814783b */ /* 0x000ee20000004200 */
[----:B--2---:R-:W-:-:S04]  /*12070*/  FFMA.FTZ R0, R249, UR22, -R8 ;  /* 0x00000016f9007c23 */ /* 0x004fc80008010808 */
[-C--:B------:R-:W-:Y:S06]  /*12080*/  HMMA.16816.F32.BF16 R48, R4, R24.reuse, R48 ;  /* 0x000000180430723c */ /* 0x080fec0000041830 */
[----:B------:R-:W-:Y:S01]  /*12090*/  HMMA.16816.F32.BF16 R68, R12, R24, R68 ;  /* 0x000000180c44723c */ /* 0x000fe20000041844 */
[----:B------:R2:W-:Y:S01]  /*120a0*/  MUFU.EX2 R24, R0 ;  /* 0x0000000000187308 */ /* 0x0005e20000000800 */
[----:B------:R-:W-:-:S07]  /*120b0*/  MOV R174, R224 ;  /* 0x000000e000ae7202 */ /* 0x000fce0000000f00 */
[----:B------:R4:W3:Y:S01]  /*120c0*/  MUFU.EX2 R208, R28 ;  /* 0x0000001c00d07308 */ /* 0x0008e20000000800 */
[----:B--2---:R-:W-:Y:S01]  /*120d0*/  FFMA.FTZ R0, R80, UR22, -R8 ;  /* 0x0000001650007c23 */ /* 0x004fe20008010808 */
[----:B------:R-:W-:-:S06]  /*120e0*/  MOV R80, R223 ;  /* 0x000000df00507202 */ /* 0x000fcc0000000f00 */
[----:B------:R2:W-:Y:S01]  /*120f0*/  MUFU.EX2 R223, R0 ;  /* 0x0000000000df7308 */ /* 0x0005e20000000800 */
[----:B----4-:R-:W-:Y:S02]  /*12100*/  MOV R28, R196 ;  /* 0x000000c4001c7202 */ /* 0x010fe40000000f00 */
[----:B------:R-:W-:-:S05]  /*12110*/  MOV R196, R135 ;  /* 0x0000008700c47202 */ /* 0x000fca0000000f00 */
[----:B------:R-:W4:Y:S01]  /*12120*/  MUFU.EX2 R224, R10 ;  /* 0x0000000a00e07308 */ /* 0x000f220000000800 */
[----:B--2---:R-:W-:-:S07]  /*12130*/  FFMA.FTZ R0, R250, UR22, -R8 ;  /* 0x00000016fa007c23 */ /* 0x004fce0008010808 */
[----:B------:R-:W2:Y:S01]  /*12140*/  MUFU.EX2 R135, R0 ;  /* 0x0000000000877308 */ /* 0x000ea20000000800 */
[C---:B------:R-:W-:Y:S06]  /*12150*/  HMMA.16816.F32.BF16 R44, R4.reuse, R26, R44 ;  /* 0x0000001a042c723c */ /* 0x040fec000004182c */
[C---:B-1----:R-:W-:Y:S06]  /*12160*/  HMMA.16816.F32.BF16 R60, R4.reuse, R16, R60 ;  /* 0x00000010043c723c */ /* 0x042fec000004183c */
[----:B------:R-:W-:Y:S01]  /*12170*/  HMMA.16816.F32.BF16 R32, R4, R18, R32 ;  /* 0x000000120420723c */ /* 0x000fe20000041820 */
[----:B------:R-:W-:-:S05]  /*12180*/  IMAD.MOV.U32 R11, RZ, RZ, R172 ;  /* 0x000000ffff0b7224 */ /* 0x000fca00078e00ac */
[C---:B------:R-:W-:Y:S01]  /*12190*/  HMMA.16816.F32.BF16 R140, R12.reuse, R16, R140 ;  /* 0x000000100c8c723c */ /* 0x040fe2000004188c */
[----:B---3--:R-:W-:Y:S02]  /*121a0*/  F2FP.BF16.F32.PACK_AB R4, R9, R208 ;  /* 0x000000d00904723e */ /* 0x008fe400000010ff */
[----:B------:R-:W-:Y:S02]  /*121b0*/  F2FP.BF16.F32.PACK_AB R5, R24, R251 ;  /* 0x000000fb1805723e */ /* 0x000fe400000010ff */
[----:B----4-:R-:W-:Y:S01]  /*121c0*/  F2FP.BF16.F32.PACK_AB R6, R220, R224 ;  /* 0x000000e0dc06723e */ /* 0x010fe200000010ff */
[----:B------:R-:W-:Y:S01]  /*121d0*/  HMMA.16816.F32.BF16 R136, R12, R18, R136 ;  /* 0x000000120c88723c */ /* 0x000fe20000041888 */
[----:B--2---:R-:W-:Y:S01]  /*121e0*/  F2FP.BF16.F32.PACK_AB R7, R135, R223 ;  /* 0x000000df8707723e */ /* 0x004fe200000010ff */
[----:B------:R-:W1:Y:S01]  /*121f0*/  LDSM.16.MT88.4 R16, [R219+0x9000] ;  /* 0x00900000db10783b */ /* 0x000e620000004200 */
[----:B------:R-:W-:-:S03]  /*12200*/  MOV R0, R173 ;  /* 0x000000ad00007202 */ /* 0x000fc60000000f00 */
[----:B------:R-:W-:Y:S01]  /*12210*/  HMMA.16816.F32.BF16 R72, R12, R26, R72 ;  /* 0x0000001a0c48723c */ /* 0x000fe20000041848 */
[----:B------:R-:W2:Y:S01]  /*12220*/  LDSM.16.MT88.4 R12, [R217+0x9000] ;  /* 0x00900000d90c783b */ /* 0x000ea20000004200 */
[----:B------:R-:W-:Y:S01]  /*12230*/  IMAD.MOV.U32 R2, RZ, RZ, R174 ;  /* 0x000000ffff027224 */ /* 0x000fe200078e00ae */
[----:B------:R-:W-:-:S03]  /*12240*/  MOV R3, R175 ;  /* 0x000000af00037202 */ /* 0x000fc60000000f00 */
[----:B------:R-:W-:Y:S07]  /*12250*/  HMMA.16816.F32.BF16 R172, R4, R20, R56 ;  /* 0x0000001404ac723c */ /* 0x000fee0000041838 */
[----:B------:R-:W-:Y:S02]  /*12260*/  MOV R59, R24 ;  /* 0x00000018003b7202 */ /* 0x000fe40000000f00 */
[----:B------:R-:W3:Y:S01]  /*12270*/  LDSM.16.MT88.4 R24, [R218+0x9000] ;  /* 0x00900000da18783b */ /* 0x000ee20000004200 */
[----:B------:R-:W-:-:S02]  /*12280*/  MOV R213, R169 ;  /* 0x000000a900d57202 */ /* 0x000fc40000000f00 */
[----:B------:R-:W-:Y:S01]  /*12290*/  MOV R119, R77 ;  /* 0x0000004d00777202 */ /* 0x000fe20000000f00 */
[----:B------:R-:W-:Y:S01]  /*122a0*/  IMAD.MOV.U32 R120, RZ, RZ, R65 ;  /* 0x000000ffff787224 */ /* 0x000fe200078e0041 */
[----:B------:R-:W-:Y:S01]  /*122b0*/  MOV R10, R168 ;  /* 0x000000a8000a7202 */ /* 0x000fe20000000f00 */
[----:B------:R4:W3:Y:S01]  /*122c0*/  MUFU.EX2 R249, R101 ;  /* 0x0000006500f97308 */ /* 0x0008e20000000800 */
[----:B------:R-:W-:Y:S02]  /*122d0*/  MOV R56, R170 ;  /* 0x000000aa00387202 */ /* 0x000fe40000000f00 */
[----:B------:R-:W-:Y:S02]  /*122e0*/  MOV R57, R171 ;  /* 0x000000ab00397202 */ /* 0x000fe40000000f00 */
[----:B------:R-:W-:Y:S07]  /*122f0*/  HMMA.16816.F32.BF16 R168, R4, R22, R52 ;  /* 0x0000001604a8723c */ /* 0x000fee0000041834 */
[----:B------:R-:W-:Y:S01]  /*12300*/  MOV R53, R91 ;  /* 0x0000005b00357202 */ /* 0x000fe20000000f00 */
[----:B------:R-:W-:Y:S01]  /*12310*/  IMAD.MOV.U32 R54, RZ, RZ, R88 ;  /* 0x000000ffff367224 */ /* 0x000fe200078e0058 */
[----:B------:R-:W-:-:S02]  /*12320*/  MOV R55, R90 ;  /* 0x0000005a00377202 */ /* 0x000fc40000000f00 */
[C---:B-1----:R-:W-:Y:S01]  /*12330*/  HMMA.16816.F32.BF16 R88, R4.reuse, R16, R48 ;  /* 0x000000100458723c */ /* 0x042fe20000041830 */
[----:B----4-:R-:W-:Y:S02]  /*12340*/  FFMA.FTZ R101, R213, UR22, -R8 ;  /* 0x00000016d5657c23 */ /* 0x010fe40008010808 */
[----:B------:R1:W-:Y:S04]  /*12350*/  MUFU.EX2 R213, R108 ;  /* 0x0000006c00d57308 */ /* 0x0003e80000000800 */
[----:B------:R-:W-:Y:S01]  /*12360*/  IMAD.MOV.U32 R50, RZ, RZ, R78 ;  /* 0x000000ffff327224 */ /* 0x000fe200078e004e */
[----:B------:R-:W-:Y:S01]  /*12370*/  MOV R48, R83 ;  /* 0x0000005300307202 */ /* 0x000fe20000000f00 */
[----:B--2---:R-:W-:Y:S01]  /*12380*/  HMMA.16816.F32.BF16 R76, R4, R12, R40 ;  /* 0x0000000c044c723c */ /* 0x004fe20000041828 */
[----:B------:R-:W-:Y:S01]  /*12390*/  MOV R52, R80 ;  /* 0x0000005000347202 */ /* 0x000fe20000000f00 */
[----:B------:R-:W-:Y:S01]  /*123a0*/  MUFU.EX2 R250, R100 ;  /* 0x0000006400fa7308 */ /* 0x000fe20000000800 */
[----:B------:R-:W-:-:S04]  /*123b0*/  MOV R51, R82 ;  /* 0x0000005200337202 */ /* 0x000fc80000000f00 */
[----:B------:R-:W-:Y:S01]  /*123c0*/  MOV R43, R222 ;  /* 0x000000de002b7202 */ /* 0x000fe20000000f00 */
[--C-:B-1----:R-:W-:Y:S01]  /*123d0*/  FFMA.FTZ R108, R119, UR22, -R8.reuse ;  /* 0x00000016776c7c23 */ /* 0x102fe20008010808 */
[--C-:B------:R-:W-:Y:S01]  /*123e0*/  FFMA.FTZ R119, R120, UR22, -R8.reuse ;  /* 0x0000001678777c23 */ /* 0x100fe20008010808 */
[--C-:B------:R-:W-:Y:S01]  /*123f0*/  FFMA.FTZ R120, R221, UR22, -R8.reuse ;  /* 0x00000016dd787c23 */ /* 0x100fe20008010808 */
[----:B------:R-:W-:Y:S01]  /*12400*/  MUFU.EX2 R222, R31 ;  /* 0x0000001f00de7308 */ /* 0x000fe20000000800 */
[C---:B------:R-:W-:Y:S07]  /*12410*/  HMMA.16816.F32.BF16 R80, R4.reuse, R18, R44 ;  /* 0x000000120450723c */ /* 0x040fee000004182c */
[----:B------:R-:W-:Y:S01]  /*12420*/  MUFU.EX2 R206, R30 ;  /* 0x0000001e00ce7308 */ /* 0x000fe20000000800 */
[----:B---3--:R-:W-:Y:S07]  /*12430*/  HMMA.16816.F32.BF16 R44, R4, R26, R32 ;  /* 0x0000001a042c723c */ /* 0x008fee0000041820 */
[----:B------:R-:W1:Y:S01]  /*12440*/  MUFU.EX2 R211, R29 ;  /* 0x0000001d00d37308 */ /* 0x000e620000000800 */
[----:B------:R-:W-:Y:S01]  /*12450*/  FFMA.FTZ R33, R48, UR22, -R8 ;  /* 0x0000001630217c23 */ /* 0x000fe20008010808 */
[----:B------:R-:W-:-:S06]  /*12460*/  MOV R48, R50 ;  /* 0x0000003200307202 */ /* 0x000fcc0000000f00 */
[----:B------:R2:W3:Y:S01]  /*12470*/  MUFU.EX2 R221, R103 ;  /* 0x0000006700dd7308 */ /* 0x0004e20000000800 */
[----:B------:R-:W-:Y:S01]  /*12480*/  IMAD.MOV.U32 R50, RZ, RZ, R51 ;  /* 0x000000ffff327224 */ /* 0x000fe200078e0033 */
[----:B------:R-:W-:Y:S02]  /*12490*/  MOV R49, R67 ;  /* 0x0000004300317202 */ /* 0x000fe40000000f00 */
[----:B------:R-:W-:Y:S02]  /*124a0*/  MOV R51, R52 ;  /* 0x0000003400337202 */ /* 0x000fe40000000f00 */
[----:B------:R-:W-:Y:S01]  /*124b0*/  MOV R52, R53 ;  /* 0x0000003500347202 */ /* 0x000fe20000000f00 */
[----:B------:R-:W-:Y:S01]  /*124c0*/  IMAD.MOV.U32 R58, RZ, RZ, R64 ;  /* 0x000000ffff3a7224 */ /* 0x000fe200078e0040 */
[----:B------:R-:W-:Y:S01]  /*124d0*/  MOV R53, R54 ;  /* 0x0000003600357202 */ /* 0x000fe20000000f00 */
[----:B------:R-:W-:Y:S01]  /*124e0*/  IMAD.MOV.U32 R54, RZ, RZ, R55 ;  /* 0x000000ffff367224 */ /* 0x000fe200078e0037 */
[----:B------:R-:W-:Y:S01]  /*124f0*/  HMMA.16816.F32.BF16 R64, R4, R14, R36 ;  /* 0x0000000e0440723c */ /* 0x000fe20000041824 */
[----:B------:R-:W-:-:S05]  /*12500*/  MOV R55, R56 ;  /* 0x0000003800377202 */ /* 0x000fca0000000f00 */
[----:B------:R-:W-:Y:S01]  /*12510*/  HMMA.16816.F32.BF16 R60, R4, R24, R60 ;  /* 0x00000018043c723c */ /* 0x000fe2000004183c */
[----:B------:R-:W-:-:S06]  /*12520*/  MOV R56, R57 ;  /* 0x0000003900387202 */ /* 0x000fcc0000000f00 */
[----:B------:R-:W-:Y:S01]  /*12530*/  FADD.FTZ R6, R49, R48 ;  /* 0x0000003031067221 */ /* 0x000fe20000010000 */
[----:B------:R-:W-:Y:S01]  /*12540*/  FADD.FTZ R5, R50, R246 ;  /* 0x000000f632057221 */ /* 0x000fe20000010000 */
[----:B------:R-:W-:Y:S01]  /*12550*/  FADD.FTZ R4, R51, R110 ;  /* 0x0000006e33047221 */ /* 0x000fe20000010000 */
[----:B------:R-:W-:Y:S01]  /*12560*/  MOV R57, R58 ;  /* 0x0000003a00397202 */ /* 0x000fe20000000f00 */
[----:B--2---:R-:W-:Y:S01]  /*12570*/  FADD.FTZ R103, R53, R6 ;  /* 0x0000000635677221 */ /* 0x004fe20000010000 */
[----:B------:R-:W-:Y:S01]  /*12580*/  FADD.FTZ R35, R54, R5 ;  /* 0x0000000536237221 */ /* 0x000fe20000010000 */
[----:B------:R-:W-:Y:S01]  /*12590*/  FADD.FTZ R34, R55, R4 ;  /* 0x0000000437227221 */ /* 0x000fe20000010000 */
[----:B------:R-:W-:Y:S01]  /*125a0*/  F2FP.BF16.F32.PACK_AB R4, R249, R205 ;  /* 0x000000cdf904723e */ /* 0x000fe200000010ff */
[----:B------:R-:W-:Y:S01]  /*125b0*/  IMAD.MOV.U32 R58, RZ, RZ, R59 ;  /* 0x000000ffff3a7224 */ /* 0x000fe200078e003b */
[----:B-1----:R-:W-:Y:S02]  /*125c0*/  F2FP.BF16.F32.PACK_AB R5, R211, R206 ;  /* 0x000000ced305723e */ /* 0x002fe400000010ff */
[----:B------:R-:W-:-:S02]  /*125d0*/  F2FP.BF16.F32.PACK_AB R6, R222, R250 ;  /* 0x000000fade06723e */ /* 0x000fc400000010ff */
[----:B---3--:R-:W-:Y:S01]  /*125e0*/  F2FP.BF16.F32.PACK_AB R7, R221, R213 ;  /* 0x000000d5dd07723e */ /* 0x008fe200000010ff */
[--C-:B------:R-:W-:Y:S01]  /*125f0*/  FFMA.FTZ R100, R11, UR22, -R8.reuse ;  /* 0x000000160b647c23 */ /* 0x100fe20008010808 */
[----:B------:R-:W-:Y:S01]  /*12600*/  MOV R59, R10 ;  /* 0x0000000a003b7202 */ /* 0x000fe20000000f00 */
[--C-:B------:R-:W-:Y:S01]  /*12610*/  FFMA.FTZ R102, R28, UR22, -R8.reuse ;  /* 0x000000161c667c23 */ /* 0x100fe20008010808 */
[----:B------:R-:W-:Y:S01]  /*12620*/  MOV R10, R121 ;  /* 0x00000079000a7202 */ /* 0x000fe20000000f00 */
[----:B------:R-:W-:Y:S01]  /*12630*/  IMAD.MOV.U32 R28, RZ, RZ, R157 ;  /* 0x000000ffff1c7224 */ /* 0x000fe200078e009d */
[----:B------:R-:W-:Y:S01]  /*12640*/  MOV R11, R164 ;  /* 0x000000a4000b7202 */ /* 0x000fe20000000f00 */
[--C-:B------:R-:W-:Y:S01]  /*12650*/  FFMA.FTZ R121, R165, UR22, -R8.reuse ;  /* 0x00000016a5797c23 */ /* 0x100fe20008010808 */
[--C-:B------:R-:W-:Y:S01]  /*12660*/  FFMA.FTZ R157, R247, UR22, -R8.reuse ;  /* 0x00000016f79d7c23 */ /* 0x100fe20008010808 */
[--C-:B------:R-:W-:Y:S01]  /*12670*/  FFMA.FTZ R164, R245, UR22, -R8.reuse ;  /* 0x00000016f5a47c23 */ /* 0x100fe20008010808 */
[--C-:B------:R-:W-:Y:S01]  /*12680*/  FFMA.FTZ R165, R215, UR22, -R8.reuse ;  /* 0x00000016d7a57c23 */ /* 0x100fe20008010808 */
[----:B------:R-:W-:Y:S01]  /*12690*/  FADD.FTZ R109, R52, R109 ;  /* 0x0000006d346d7221 */ /* 0x000fe20000010000 */
[--C-:B------:R-:W-:Y:S01]  /*126a0*/  FFMA.FTZ R32, R43, UR22, -R8.reuse ;  /* 0x000000162b207c23 */ /* 0x100fe20008010808 */
[----:B------:R-:W-:Y:S01]  /*126b0*/  MOV R247, R56 ;  /* 0x0000003800f77202 */ /* 0x000fe20000000f00 */
[----:B------:R-:W-:Y:S01]  /*126c0*/  IMAD.MOV.U32 R110, RZ, RZ, R59 ;  /* 0x000000ffff6e7224 */ /* 0x000fe200078e003b */
[----:B------:R-:W-:Y:S01]  /*126d0*/  MOV R245, R57 ;  /* 0x0000003900f57202 */ /* 0x000fe20000000f00 */
[C---:B------:R-:W-:Y:S01]  /*126e0*/  HMMA.16816.F32.BF16 R52, R4.reuse, R20, R104 ;  /* 0x000000140434723c */ /* 0x040fe20000041868 */
[----:B------:R-:W-:Y:S01]  /*126f0*/  MOV R215, R58 ;  /* 0x0000003a00d77202 */ /* 0x000fe20000000f00 */
[--C-:B------:R-:W-:Y:S01]  /*12700*/  FFMA.FTZ R3, R3, UR22, -R8.reuse ;  /* 0x0000001603037c23 */ /* 0x100fe20008010808 */
[--C-:B------:R-:W-:Y:S01]  /*12710*/  FFMA.FTZ R2, R2, UR22, -R8.reuse ;  /* 0x0000001602027c23 */ /* 0x100fe20008010808 */
[--C-:B------:R-:W-:Y:S01]  /*12720*/  FFMA.FTZ R0, R0, UR22, -R8.reuse ;  /* 0x0000001600007c23 */ /* 0x100fe20008010808 */
[----:B------:R-:W-:Y:S01]  /*12730*/  FFMA.FTZ R196, R196, UR22, -R8 ;  /* 0x00000016c4c47c23 */ /* 0x000fe20008010808 */
[C---:B------:R-:W-:Y:S01]  /*12740*/  HMMA.16816.F32.BF16 R48, R4.reuse, R22, R96 ;  /* 0x000000160430723c */ /* 0x040fe20000041860 */
[----:B------:R-:W-:Y:S01]  /*12750*/  MOV R107, R9 ;  /* 0x00000009006b7202 */ /* 0x000fe20000000f00 */
[----:B------:R-:W-:Y:S01]  /*12760*/  IMAD.MOV.U32 R104, RZ, RZ, R28 ;  /* 0x000000ffff687224 */ /* 0x000fe200078e001c */
[----:B------:R-:W-:Y:S01]  /*12770*/  MOV R106, R10 ;  /* 0x0000000a006a7202 */ /* 0x000fe20000000f00 */
[----:B------:R-:W-:Y:S01]  /*12780*/  LDSM.16.MT88.4 R28, [R218+0x9800] ;  /* 0x00980000da1c783b */ /* 0x000fe20000004200 */
[----:B------:R-:W-:Y:S01]  /*12790*/  MOV R105, R11 ;  /* 0x0000000b00697202 */ /* 0x000fe20000000f00 */
[C---:B------:R-:W-:Y:S02]  /*127a0*/  HMMA.16816.F32.BF16 R40, R4.reuse, R16, R68 ;  /* 0x000000100428723c */ /* 0x040fe40000041844 */
[----:B------:R-:W-:Y:S04]  /*127b0*/  LDSM.16.MT88.4 R8, [R217+0x9800] ;  /* 0x00980000d908783b */ /* 0x000fe80000004200 */
[C---:B------:R-:W-:Y:S01]  /*127c0*/  HMMA.16816.F32.BF16 R36, R4.reuse, R18, R72 ;  /* 0x000000120424723c */ /* 0x040fe20000041848 */
[----:B------:R-:W1:Y:S05]  /*127d0*/  LDSM.16.MT88.4 R16, [R216+0x9800] ;  /* 0x00980000d810783b */ /* 0x000e6a0000004200 */
[C---:B------:R-:W-:Y:S06]  /*127e0*/  HMMA.16816.F32.BF16 R20, R4.reuse, R12, R84 ;  /* 0x0000000c0414723c */ /* 0x040fec0000041854 */
[C---:B------:R-:W-:Y:S01]  /*127f0*/  HMMA.16816.F32.BF16 R56, R4.reuse, R14, R92 ;  /* 0x0000000e0438723c */ /* 0x040fe2000004185c */
[----:B------:R-:W2:Y:S01]  /*12800*/  LDSM.16.MT88.4 R12, [R219+0x9800] ;  /* 0x00980000db0c783b */ /* 0x000ea20000004200 */
[----:B------:R-:W3:Y:S08]  /*12810*/  MUFU.EX2 R113, R113 ;  /* 0x0000007100717308 */ /* 0x000ef00000000800 */
[----:B------:R-:W-:Y:S08]  /*12820*/  MUFU.EX2 R111, R111 ;  /* 0x0000006f006f7308 */ /* 0x000ff00000000800 */
[----:B------:R-:W4:Y:S08]  /*12830*/  MUFU.EX2 R114, R114 ;  /* 0x0000007200727308 */ /* 0x000f300000000800 */
[----:B------:R-:W1:Y:S08]  /*12840*/  MUFU.EX2 R99, R112 ;  /* 0x0000007000637308 */ /* 0x000e700000000800 */
[----:B------:R-:W2:Y:S08]  /*12850*/  MUFU.EX2 R0, R0 ;  /* 0x0000000000007308 */ /* 0x000eb00000000800 */
[----:B------:R-:W-:Y:S08]  /*12860*/  MUFU.EX2 R246, R3 ;  /* 0x0000000300f67308 */ /* 0x000ff00000000800 */
[----:B------:R-:W2:Y:S08]  /*12870*/  MUFU.EX2 R112, R2 ;  /* 0x0000000200707308 */ /* 0x000eb00000000800 */
[----:B------:R-:W2:Y:S01]  /*12880*/  MUFU.EX2 R32, R32 ;  /* 0x0000002000207308 */ /* 0x000ea20000000800 */
[C---:B------:R-:W-:Y:S06]  /*12890*/  HMMA.16816.F32.BF16 R68, R4.reuse, R24, R140 ;  /* 0x000000180444723c */ /* 0x040fec000004188c */
[----:B------:R-:W-:Y:S01]  /*128a0*/  HMMA.16816.F32.BF16 R72, R4, R26, R136 ;  /* 0x0000001a0448723c */ /* 0x000fe20000041888 */
[----:B---3--:R-:W-:Y:S01]  /*128b0*/  MOV R24, R113 ;  /* 0x0000007100187202 */ /* 0x008fe20000000f00 */
[----:B------:R-:W-:Y:S01]  /*128c0*/  MUFU.EX2 R129, R129 ;  /* 0x0000008100817308 */ /* 0x000fe20000000800 */
[----:B------:R-:W-:-:S02]  /*128d0*/  MOV R113, R110 ;  /* 0x0000006e00717202 */ /* 0x000fc40000000f00 */
[----:B------:R-:W-:Y:S02]  /*128e0*/  MOV R25, R215 ;  /* 0x000000d700197202 */ /* 0x000fe40000000f00 */
[----:B----4-:R-:W-:Y:S01]  /*128f0*/  MOV R137, R114 ;  /* 0x0000007200897202 */ /* 0x010fe20000000f00 */
[----:B------:R-:W-:Y:S01]  /*12900*/  IMAD.MOV.U32 R138, RZ, RZ, R111 ;  /* 0x000000ffff8a7224 */ /* 0x000fe200078e006f */
[----:B-1----:R-:W-:Y:S01]  /*12910*/  MOV R141, R99 ;  /* 0x00000063008d7202 */ /* 0x002fe20000000f00 */
[----:B------:R-:W-:Y:S01]  /*12920*/  MUFU.EX2 R110, R163 ;  /* 0x000000a3006e7308 */ /* 0x000fe20000000800 */
[----:B--2---:R-:W-:Y:S02]  /*12930*/  MOV R139, R0 ;  /* 0x00000000008b7202 */ /* 0x004fe40000000f00 */
[----:B------:R-:W-:-:S05]  /*12940*/  F2FP.BF16.F32.PACK_AB R4, R141, R24 ;  /* 0x000000188d04723e */ /* 0x000fca00000010ff */
[----:B------:R-:W-:Y:S01]  /*12950*/  MUFU.EX2 R111, R162 ;  /* 0x000000a2006f7308 */ /* 0x000fe20000000800 */
[----:B------:R-:W-:Y:S02]  /*12960*/  F2FP.BF16.F32.PACK_AB R5, R112, R246 ;  /* 0x000000f67005723e */ /* 0x000fe400000010ff */
[----:B------:R-:W-:-:S05]  /*12970*/  F2FP.BF16.F32.PACK_AB R6, R137, R138 ;  /* 0x0000008a8906723e */ /* 0x000fca00000010ff */
[----:B------:R-:W-:Y:S01]  /*12980*/  MUFU.EX2 R114, R161 ;  /* 0x000000a100727308 */ /* 0x000fe20000000800 */
[----:B------:R-:W-:-:S07]  /*12990*/  F2FP.BF16.F32.PACK_AB R7, R32, R139 ;  /* 0x0000008b2007723e */ /* 0x000fce00000010ff */
[----:B------:R-:W-:Y:S01]  /*129a0*/  MUFU.EX2 R215, R160 ;  /* 0x000000a000d77308 */ /* 0x000fe20000000800 */
[----:B------:R-:W-:-:S07]  /*129b0*/  MOV R3, R247 ;  /* 0x000000f700037202 */ /* 0x000fce0000000f00 */
[----:B------:R-:W1:Y:S01]  /*129c0*/  MUFU.EX2 R128, R128 ;  /* 0x0000008000807308 */ /* 0x000e620000000800 */
[C---:B------:R-:W-:Y:S06]  /*129d0*/  HMMA.16816.F32.BF16 R172, R4.reuse, R16, R172 ;  /* 0x0000001004ac723c */ /* 0x040fec00000418ac */
[C---:B------:R-:W-:Y:S06]  /*129e0*/  HMMA.16816.F32.BF16 R168, R4.reuse, R18, R168 ;  /* 0x0000001204a8723c */ /* 0x040fec00000418a8 */
[C---:B------:R-:W-:Y:S06]  /*129f0*/  HMMA.16816.F32.BF16 R88, R4.reuse, R12, R88 ;  /* 0x0000000c0458723c */ /* 0x040fec0000041858 */
[C---:B------:R-:W-:Y:S06]  /*12a00*/  HMMA.16816.F32.BF16 R80, R4.reuse, R14, R80 ;  /* 0x0000000e0450723c */ /* 0x040fec0000041850 */
[C---:B------:R-:W-:Y:S06]  /*12a10*/  HMMA.16816.F32.BF16 R76, R4.reuse, R8, R76 ;  /* 0x00000008044c723c */ /* 0x040fec000004184c */
[C---:B------:R-:W-:Y:S06]  /*12a20*/  HMMA.16816.F32.BF16 R92, R4.reuse, R10, R64 ;  /* 0x0000000a045c723c */ /* 0x040fec0000041840 */
[C---:B------:R-:W-:Y:S06]  /*12a30*/  HMMA.16816.F32.BF16 R96, R4.reuse, R28, R60 ;  /* 0x0000001c0460723c */ /* 0x040fec000004183c */
[----:B------:R-:W-:Y:S07]  /*12a40*/  HMMA.16816.F32.BF16 R84, R4, R30, R44 ;  /* 0x0000001e0454723c */ /* 0x000fee000004182c */
[----:B------:R-:W-:Y:S01]  /*12a50*/  FADD.FTZ R4, R3, R109 ;  /* 0x0000006d03047221 */ /* 0x000fe20000010000 */
[----:B-1----:R-:W-:-:S02]  /*12a60*/  F2FP.BF16.F32.PACK_AB R5, R128, R129 ;  /* 0x000000818005723e */ /* 0x002fc400000010ff */
[----:B------:R-:W-:Y:S01]  /*12a70*/  F2FP.BF16.F32.PACK_AB R6, R215, R114 ;  /* 0x00000072d706723e */ /* 0x000fe200000010ff */
[----:B------:R-:W-:Y:S01]  /*12a80*/  FADD.FTZ R64, R225, R4 ;  /* 0x00000004e1407221 */ /* 0x000fe20000010000 */
[----:B------:R-:W-:Y:S02]  /*12a90*/  F2FP.BF16.F32.PACK_AB R4, R111, R110 ;  /* 0x0000006e6f04723e */ /* 0x000fe400000010ff */
[----:B------:R-:W-:Y:S01]  /*12aa0*/  F2FP.BF16.F32.PACK_AB R7, R126, R127 ;  /* 0x0000007f7e07723e */ /* 0x000fe200000010ff */
[----:B------:R-:W-:Y:S01]  /*12ab0*/  IMAD.MOV.U32 R27, RZ, RZ, R245 ;  /* 0x000000ffff1b7224 */ /* 0x000fe200078e00f5 */
[----:B------:R1:W-:Y:S01]  /*12ac0*/  MUFU.EX2 R142, R154 ;  /* 0x0000009a008e7308 */ /* 0x0003e20000000800 */
[----:B------:R-:W-:Y:S01]  /*12ad0*/  FADD.FTZ R2, R227, R35 ;  /* 0x00000023e3027221 */ /* 0x000fe20000010000 */
[----:B------:R-:W-:Y:S01]  /*12ae0*/  FADD.FTZ R0, R226, R34 ;  /* 0x00000022e2007221 */ /* 0x000fe20000010000 */
[----:B------:R-:W-:Y:S02]  /*12af0*/  MOV R67, R32 ;  /* 0x0000002000437202 */ /* 0x000fe40000000f00 */
[----:B------:R-:W-:Y:S01]  /*12b00*/  HMMA.16816.F32.BF16 R60, R4, R16, R52 ;  /* 0x00000010043c723c */ /* 0x000fe20000041834 */
[----:B------:R-:W-:-:S02]  /*12b10*/  MOV R163, R24 ;  /* 0x0000001800a37202 */ /* 0x000fc40000000f00 */
[----:B------:R-:W-:Y:S01]  /*12b20*/  MUFU.EX2 R247, R158 ;  /* 0x0000009e00f77308 */ /* 0x000fe20000000800 */
[----:B------:R-:W-:Y:S02]  /*12b30*/  IMAD.MOV.U32 R162, RZ, RZ, R25 ;  /* 0x000000ffffa27224 */ /* 0x000fe400078e0019 */
[----:B------:R-:W-:Y:S01]  /*12b40*/  HMMA.16816.F32.BF16 R52, R4, R18, R48 ;  /* 0x000000120434723c */ /* 0x000fe20000041830 */
[----:B------:R-:W-:Y:S01]  /*12b50*/  LDSM.16.MT88.4 R16, [R217+0xa000] ;  /* 0x00a00000d910783b */ /* 0x000fe20000004200 */
[----:B-1----:R-:W-:-:S03]  /*12b60*/  MOV R154, R113 ;  /* 0x00000071009a7202 */ /* 0x002fc60000000f00 */
[----:B------:R1:W-:Y:S01]  /*12b70*/  MUFU.EX2 R158, R153 ;  /* 0x00000099009e7308 */ /* 0x0003e20000000800 */
[C---:B------:R-:W-:Y:S07]  /*12b80*/  HMMA.16816.F32.BF16 R48, R4.reuse, R14, R36 ;  /* 0x0000000e0430723c */ /* 0x040fee0000041824 */
[----:B------:R2:W-:Y:S01]  /*12b90*/  MUFU.EX2 R113, R33 ;  /* 0x0000002100717308 */ /* 0x0005e20000000800 */
[----:B-1----:R-:W-:Y:S02]  /*12ba0*/  MOV R153, R27 ;  /* 0x0000001b00997202 */ /* 0x002fe40000000f00 */
[----:B------:R-:W1:Y:S01]  /*12bb0*/  LDSM.16.MT88.4 R24, [R216+0xa000] ;  /* 0x00a00000d818783b */ /* 0x000e620000004200 */
[C---:B--2---:R-:W-:Y:S03]  /*12bc0*/  HMMA.16816.F32.BF16 R32, R4.reuse, R12, R40 ;  /* 0x0000000c0420723c */ /* 0x044fe60000041828 */
[----:B------:R-:W2:Y:S01]  /*12bd0*/  LDSM.16.MT88.4 R12, [R218+0xa000] ;  /* 0x00a00000da0c783b */ /* 0x000ea20000004200 */
[----:B------:R3:W4:Y:S01]  /*12be0*/  MUFU.EX2 R245, R159 ;  /* 0x0000009f00f57308 */ /* 0x0007220000000800 */
[----:B------:R-:W-:Y:S01]  /*12bf0*/  MOV R66, R112 ;  /* 0x0000007000427202 */ /* 0x000fe20000000f00 */
[----:B------:R-:W-:Y:S01]  /*12c00*/  HMMA.16816.F32.BF16 R44, R4, R8, R20 ;  /* 0x00000008042c723c */ /* 0x000fe20000041814 */
[----:B------:R-:W2:Y:S05]  /*12c10*/  LDSM.16.MT88.4 R20, [R219+0xa000] ;  /* 0x00a00000db14783b */ /* 0x000eaa0000004200 */
[----:B------:R-:W-:Y:S08]  /*12c20*/  MUFU.EX2 R122, R122 ;  /* 0x0000007a007a7308 */ /* 0x000ff00000000800 */
[----:B------:R-:W-:Y:S01]  /*12c30*/  MUFU.EX2 R131, R131 ;  /* 0x0000008300837308 */ /* 0x000fe20000000800 */
[----:B---3--:R-:W-:-:S07]  /*12c40*/  MOV R159, R105 ;  /* 0x00000069009f7202 */ /* 0x008fce0000000f00 */
[----:B------:R-:W-:Y:S08]  /*12c50*/  MUFU.EX2 R130, R130 ;  /* 0x0000008200827308 */ /* 0x000ff00000000800 */
[----:B------:R-:W-:Y:S08]  /*12c60*/  MUFU.EX2 R134, R134 ;  /* 0x0000008600867308 */ /* 0x000ff00000000800 */
[----:B------:R-:W-:Y:S08]  /*12c70*/  MUFU.EX2 R112, R100 ;  /* 0x0000006400707308 */ /* 0x000ff00000000800 */
[----:B------:R-:W-:Y:S08]  /*12c80*/  MUFU.EX2 R109, R101 ;  /* 0x00000065006d7308 */ /* 0x000ff00000000800 */
[----:B------:R-:W-:Y:S08]  /*12c90*/  MUFU.EX2 R105, R102 ;  /* 0x0000006600697308 */ /* 0x000ff00000000800 */
[----:B------:R-:W-:Y:S08]  /*12ca0*/  MUFU.EX2 R156, R156 ;  /* 0x0000009c009c7308 */ /* 0x000ff00000000800 */
[----:B------:R-:W-:Y:S08]  /*12cb0*/  MUFU.EX2 R143, R155 ;  /* 0x0000009b008f7308 */ /* 0x000ff00000000800 */
[----:B------:R-:W-:Y:S08]  /*12cc0*/  MUFU.EX2 R125, R125 ;  /* 0x0000007d007d7308 */ /* 0x000ff00000000800 */
[----:B------:R-:W3:Y:S08]  /*12cd0*/  MUFU.EX2 R124, R124 ;  /* 0x0000007c007c7308 */ /* 0x000ef00000000800 */
[----:B------:R-:W-:Y:S08]  /*12ce0*/  MUFU.EX2 R123, R123 ;  /* 0x0000007b007b7308 */ /* 0x000ff00000000800 */
[----:B------:R-:W1:Y:S01]  /*12cf0*/  MUFU.EX2 R133, R133 ;  /* 0x0000008500857308 */ /* 0x000e620000000800 */
[----:B------:R-:W-:Y:S01]  /*12d00*/  FADD.FTZ R8, R184, R64 ;  /* 0x00000040b8087221 */ /* 0x000fe20000010000 */
[----:B------:R-:W-:Y:S01]  /*12d10*/  FADD.FTZ R3, R228, R103 ;  /* 0x00000067e4037221 */ /* 0x000fe20000010000 */
[----:B------:R-:W-:Y:S01]  /*12d20*/  HMMA.16816.F32.BF16 R36, R4, R10, R56 ;  /* 0x0000000a0424723c */ /* 0x000fe20000041838 */
[----:B------:R-:W-:Y:S01]  /*12d30*/  FADD.FTZ R2, R180, R2 ;  /* 0x00000002b4027221 */ /* 0x000fe20000010000 */
[----:B------:R-:W-:Y:S01]  /*12d40*/  FADD.FTZ R64, R214, R8 ;  /* 0x00000008d6407221 */ /* 0x000fe20000010000 */
[----:B------:R-:W-:-:S03]  /*12d50*/  FADD.FTZ R3, R181, R3 ;  /* 0x00000003b5037221 */ /* 0x000fc60000010000 */
[C---:B------:R-:W-:Y:S01]  /*12d60*/  HMMA.16816.F32.BF16 R40, R4.reuse, R30, R72 ;  /* 0x0000001e0428723c */ /* 0x040fe20000041848 */
[----:B----4-:R-:W-:Y:S01]  /*12d70*/  F2FP.BF16.F32.PACK_AB R8, R247, R245 ;  /* 0x000000f5f708723e */ /* 0x010fe200000010ff */
[----:B------:R-:W-:Y:S01]  /*12d80*/  IMAD.MOV.U32 R65, RZ, RZ, R187 ;  /* 0x000000ffff417224 */ /* 0x000fe200078e00bb */
[----:B---3--:R-:W-:Y:S01]  /*12d90*/  F2FP.BF16.F32.PACK_AB R9, R124, R125 ;  /* 0x0000007d7c09723e */ /* 0x008fe200000010ff */
[----:B------:R-:W-:Y:S01]  /*12da0*/  IMAD.MOV.U32 R155, RZ, RZ, R104 ;  /* 0x000000ffff9b7224 */ /* 0x000fe200078e0068 */
[----:B------:R-:W-:Y:S01]  /*12db0*/  MOV R160, R106 ;  /* 0x0000006a00a07202 */ /* 0x000fe20000000f00 */
[----:B------:R-:W-:Y:S01]  /*12dc0*/  HMMA.16816.F32.BF16 R56, R4, R28, R68 ;  /* 0x0000001c0438723c */ /* 0x000fe20000041844 */
[----:B------:R-:W-:Y:S01]  /*12dd0*/  F2FP.BF16.F32.PACK_AB R10, R143, R156 ;  /* 0x0000009c8f0a723e */ /* 0x000fe200000010ff */
[----:B------:R-:W-:Y:S01]  /*12de0*/  MUFU.EX2 R202, R202 ;  /* 0x000000ca00ca7308 */ /* 0x000fe20000000800 */
[----:B-1----:R-:W-:Y:S01]  /*12df0*/  F2FP.BF16.F32.PACK_AB R11, R133, R123 ;  /* 0x0000007b850b723e */ /* 0x002fe200000010ff */
[----:B------:R-:W-:Y:S01]  /*12e00*/  FADD.FTZ R3, R186, R3 ;  /* 0x00000003ba037221 */ /* 0x000fe20000010000 */
[----:B------:R-:W-:Y:S01]  /*12e10*/  FADD.FTZ R2, R185, R2 ;  /* 0x00000002b9027221 */ /* 0x000fe20000010000 */
[----:B------:R-:W1:Y:S01]  /*12e20*/  LDSM.16.MT88.4 R28, [R217+0xa800] ;  /* 0x00a80000d91c783b */ /* 0x000e620000004200 */
[----:B------:R-:W-:-:S02]  /*12e30*/  F2FP.BF16.F32.PACK_AB R4, R131, R122 ;  /* 0x0000007a8304723e */ /* 0x000fc400000010ff */
[----:B------:R-:W-:Y:S01]  /*12e40*/  F2FP.BF16.F32.PACK_AB R5, R112, R113 ;  /* 0x000000717005723e */ /* 0x000fe200000010ff */
[----:B------:R-:W3:Y:S01]  /*12e50*/  MUFU.EX2 R200, R200 ;  /* 0x000000c800c87308 */ /* 0x000ee20000000800 */
[----:B------:R-:W-:-:S07]  /*12e60*/  F2FP.BF16.F32.PACK_AB R6, R134, R130 ;  /* 0x000000828606723e */ /* 0x000fce00000010ff */
[----:B------:R-:W-:Y:S01]  /*12e70*/  MUFU.EX2 R108, R108 ;  /* 0x0000006c006c7308 */ /* 0x000fe20000000800 */
[----:B------:R-:W-:Y:S01]  /*12e80*/  F2FP.BF16.F32.PACK_AB R7, R105, R109 ;  /* 0x0000006d6907723e */ /* 0x000fe200000010ff */
[----:B------:R-:W-:Y:S06]  /*12e90*/  HMMA.16816.F32.BF16 R68, R8, R24, R60 ;  /* 0x000000180844723c */ /* 0x000fec000004183c */
[----:B------:R-:W4:Y:S01]  /*12ea0*/  MUFU.EX2 R119, R119 ;  /* 0x0000007700777308 */ /* 0x000f220000000800 */
[C---:B------:R-:W-:Y:S07]  /*12eb0*/  HMMA.16816.F32.BF16 R184, R4.reuse, R16, R76 ;  /* 0x0000001004b8723c */ /* 0x040fee000004184c */
[----:B------:R-:W-:Y:S01]  /*12ec0*/  MUFU.EX2 R121, R121 ;  /* 0x0000007900797308 */ /* 0x000fe20000000800 */
[C---:B--2---:R-:W-:Y:S07]  /*12ed0*/  HMMA.16816.F32.BF16 R76, R4.reuse, R14, R84 ;  /* 0x0000000e044c723c */ /* 0x044fee0000041854 */
[----:B------:R-:W-:Y:S01]  /*12ee0*/  MUFU.EX2 R120, R120 ;  /* 0x0000007800787308 */ /* 0x000fe20000000800 */
[C---:B------:R-:W-:Y:S07]  /*12ef0*/  HMMA.16816.F32.BF16 R172, R4.reuse, R24, R172 ;  /* 0x0000001804ac723c */ /* 0x040fee00000418ac */
[----:B------:R2:W-:Y:S01]  /*12f00*/  MUFU.EX2 R136, R152 ;  /* 0x0000009800887308 */ /* 0x0005e20000000800 */
[-C--:B------:R-:W-:Y:S07]  /*12f10*/  HMMA.16816.F32.BF16 R168, R4, R26.reuse, R168 ;  /* 0x0000001a04a8723c */ /* 0x080fee00000418a8 */
[----:B------:R3:W-:Y:S01]  /*12f20*/  MUFU.EX2 R140, R151 ;  /* 0x00000097008c7308 */ /* 0x0007e20000000800 */
[----:B------:R-:W-:Y:S01]  /*12f30*/  HMMA.16816.F32.BF16 R84, R8, R26, R52 ;  /* 0x0000001a0854723c */ /* 0x000fe20000041834 */
[----:B------:R-:W1:Y:S01]  /*12f40*/  LDSM.16.MT88.4 R24, [R216+0xa800] ;  /* 0x00a80000d818783b */ /* 0x000e620000004200 */
[----:B------:R-:W-:Y:S01]  /*12f50*/  MOV R161, R107 ;  /* 0x0000006b00a17202 */ /* 0x000fe20000000f00 */
[----:B------:R-:W-:-:S02]  /*12f60*/  FADD.FTZ R0, R179, R0 ;  /* 0x00000000b3007221 */ /* 0x000fc40000010000 */
[----:B------:R1:W5:Y:S01]  /*12f70*/  LDL.LU R228, [R1+0xf8] ;  /* 0x0000f80001e47983 */ /* 0x0003620000300800 */
[----:B------:R-:W-:Y:S01]  /*12f80*/  HMMA.16816.F32.BF16 R72, R4, R18, R92 ;  /* 0x000000120448723c */ /* 0x000fe2000004185c */
[----:B------:R-:W-:Y:S01]  /*12f90*/  MUFU.EX2 R101, R188 ;  /* 0x000000bc00657308 */ /* 0x000fe20000000800 */
[----:B--2---:R-:W-:-:S07]  /*12fa0*/  MOV R152, R183 ;  /* 0x000000b700987202 */ /* 0x004fce0000000f00 */
[----:B------:R-:W2:Y:S01]  /*12fb0*/  MUFU.EX2 R100, R189 ;  /* 0x000000bd00647308 */ /* 0x000ea20000000800 */
[C---:B------:R-:W-:Y:S06]  /*12fc0*/  HMMA.16816.F32.BF16 R52, R8.reuse, R16, R44 ;  /* 0x000000100834723c */ /* 0x040fec000004182c */
[C---:B------:R-:W-:Y:S01]  /*12fd0*/  HMMA.16816.F32.BF16 R60, R8.reuse, R20, R32 ;  /* 0x00000014083c723c */ /* 0x040fe20000041820 */
[----:B------:R-:W-:Y:S01]  /*12fe0*/  MUFU.EX2 R102, R167 ;  /* 0x000000a700667308 */ /* 0x000fe20000000800 */
[----:B------:R-:W1:Y:S04]  /*12ff0*/  LDSM.16.MT88.4 R32, [R219+0xa800] ;  /* 0x00a80000db20783b */ /* 0x000e680000004200 */
[C---:B------:R-:W-:Y:S01]  /*13000*/  HMMA.16816.F32.BF16 R44, R8.reuse, R18, R36 ;  /* 0x00000012082c723c */ /* 0x040fe20000041824 */
[----:B------:R-:W1:Y:S02]  /*13010*/  LDSM.16.MT88.4 R36, [R218+0xa800] ;  /* 0x00a80000da24783b */ /* 0x000e640000004200 */
[----:B------:R-:W2:Y:S08]  /*13020*/  MUFU.EX2 R103, R178 ;  /* 0x000000b200677308 */ /* 0x000eb00000000800 */
[----:B------:R-:W-:Y:S08]  /*13030*/  MUFU.EX2 R104, R176 ;  /* 0x000000b000687308 */ /* 0x000ff00000000800 */
[----:B------:R-:W1:Y:S01]  /*13040*/  MUFU.EX2 R106, R166 ;  /* 0x000000a6006a7308 */ /* 0x000e620000000800 */
[----:B------:R-:W-:Y:S01]  /*13050*/  FADD.FTZ R3, R152, R3 ;  /* 0x0000000398037221 */ /* 0x000fe20000010000 */
[----:B------:R-:W-:Y:S01]  /*13060*/  HMMA.16816.F32.BF16 R40, R8, R14, R40 ;  /* 0x0000000e0828723c */ /* 0x000fe20000041828 */
[----:B---3--:R-:W-:Y:S01]  /*13070*/  MOV R151, R182 ;  /* 0x000000b600977202 */ /* 0x008fe20000000f00 */
[----:B------:R-:W-:Y:S04]  /*13080*/  LDSM.16.MT88.4 R16, [R219+0xb000] ;  /* 0x00b00000db10783b */ /* 0x000fe80000004200 */
[----:B------:R3:W-:Y:S01]  /*13090*/  MUFU.EX2 R107, R177 ;  /* 0x000000b1006b7308 */ /* 0x0007e20000000800 */
[C---:B------:R-:W-:Y:S01]  /*130a0*/  HMMA.16816.F32.BF16 R180, R4.reuse, R20, R88 ;  /* 0x0000001404b4723c */ /* 0x040fe20000041858 */
[----:B------:R-:W-:Y:S01]  /*130b0*/  FADD.FTZ R65, R65, R2 ;  /* 0x0000000241417221 */ /* 0x000fe20000010000 */
[----:B------:R1:W5:Y:S04]  /*130c0*/  LDL.LU R227, [R1+0xf4] ;  /* 0x0000f40001e37983 */ /* 0x0003680000300800 */
[C---:B------:R-:W-:Y:S06]  /*130d0*/  HMMA.16816.F32.BF16 R88, R4.reuse, R12, R96 ;  /* 0x0000000c0458723c */ /* 0x040fec0000041860 */
[-C--:B---3--:R-:W-:Y:S01]  /*130e0*/  HMMA.16816.F32.BF16 R176, R4, R22.reuse, R80 ;  /* 0x0000001604b0723c */ /* 0x088fe20000041850 */
[----:B------:R-:W-:Y:S01]  /*130f0*/  MUFU.EX2 R95, R192 ;  /* 0x000000c0005f7308 */ /* 0x000fe20000000800 */
[----:B------:R-:W-:Y:S01]  /*13100*/  FADD.FTZ R0, R151, R0 ;  /* 0x0000000097007221 */ /* 0x000fe20000010000 */
[----:B------:R3:W5:Y:S03]  /*13110*/  LDL.LU R226, [R1+0xf0] ;  /* 0x0000f00001e27983 */ /* 0x0007660000300800 */
[C---:B------:R-:W-:Y:S01]  /*13120*/  HMMA.16816.F32.BF16 R80, R8.reuse, R22, R48 ;  /* 0x000000160850723c */ /* 0x040fe20000041830 */
[----:B------:R-:W-:Y:S01]  /*13130*/  F2FP.BF16.F32.PACK_AB R4, R200, R202 ;  /* 0x000000cac804723e */ /* 0x000fe200000010ff */
[----:B------:R-:W3:Y:S04]  /*13140*/  LDSM.16.MT88.4 R20, [R216+0xb000] ;  /* 0x00b00000d814783b */ /* 0x000ee80000004200 */
[----:B------:R-:W-:Y:S01]  /*13150*/  HMMA.16816.F32.BF16 R48, R8, R12, R56 ;  /* 0x0000000c0830723c */ /* 0x000fe20000041838 */
[----:B----4-:R-:W-:Y:S01]  /*13160*/  F2FP.BF16.F32.PACK_AB R5, R119, R108 ;  /* 0x0000006c7705723e */ /* 0x010fe200000010ff */
[----:B------:R-:W-:Y:S01]  /*13170*/  MUFU.EX2 R96, R190 ;  /* 0x000000be00607308 */ /* 0x000fe20000000800 */
[----:B--2---:R-:W-:Y:S01]  /*13180*/  F2FP.BF16.F32.PACK_AB R6, R100, R101 ;  /* 0x000000656406723e */ /* 0x004fe200000010ff */
[----:B------:R-:W2:Y:S03]  /*13190*/  LDSM.16.MT88.4 R12, [R217+0xb000] ;  /* 0x00b00000d90c783b */ /* 0x000ea60000004200 */
[----:B------:R-:W-:Y:S01]  /*131a0*/  FADD.FTZ R8, R154, R3 ;  /* 0x000000039a087221 */ /* 0x000fe20000010000 */
[----:B------:R-:W-:-:S02]  /*131b0*/  F2FP.BF16.F32.PACK_AB R7, R120, R121 ;  /* 0x000000797807723e */ /* 0x000fc400000010ff */
[----:B------:R4:W3:Y:S01]  /*131c0*/  MUFU.EX2 R97, R191 ;  /* 0x000000bf00617308 */ /* 0x0008e20000000800 */
[----:B------:R-:W-:Y:S01]  /*131d0*/  FADD.FTZ R56, R205, R8 ;  /* 0x00000008cd387221 */ /* 0x000fe20000010000 */
[----:B------:R-:W-:-:S06]  /*131e0*/  F2FP.BF16.F32.PACK_AB R8, R158, R142 ;  /* 0x0000008e9e08723e */ /* 0x000fcc00000010ff */
[----:B------:R-:W-:Y:S01]  /*131f0*/  MUFU.EX2 R94, R194 ;  /* 0x000000c2005e7308 */ /* 0x000fe20000000800 */
[----:B------:R-:W-:-:S07]  /*13200*/  F2FP.BF16.F32.PACK_AB R9, R103, R102 ;  /* 0x000000666709723e */ /* 0x000fce00000010ff */
[----:B------:R-:W-:Y:S01]  /*13210*/  MUFU.EX2 R93, R157 ;  /* 0x0000009d005d7308 */ /* 0x000fe20000000800 */
[----:B------:R-:W-:-:S07]  /*13220*/  F2FP.BF16.F32.PACK_AB R10, R140, R136 ;  /* 0x000000888c0a723e */ /* 0x000fce00000010ff */
[----:B------:R-:W2:Y:S01]  /*13230*/  MUFU.EX2 R92, R164 ;  /* 0x000000a4005c7308 */ /* 0x000ea20000000800 */
[----:B-1----:R-:W-:Y:S01]  /*13240*/  F2FP.BF16.F32.PACK_AB R11, R106, R104 ;  /* 0x000000686a0b723e */ /* 0x002fe200000010ff */
[----:B----4-:R-:W-:Y:S01]  /*13250*/  HMMA.16816.F32.BF16 R188, R4, R30, R72 ;  /* 0x0000001e04bc723c */ /* 0x010fe20000041848 */
[----:B------:R-:W-:Y:S01]  /*13260*/  FADD.FTZ R2, R252, R0 ;  /* 0x00000000fc027221 */ /* 0x000fe20000010000 */
[----:B------:R1:W5:Y:S04]  /*13270*/  LDL.LU R225, [R1+0xec] ;  /* 0x0000ec0001e17983 */ /* 0x0003680000300800 */
[-C--:B------:R-:W-:Y:S06]  /*13280*/  HMMA.16816.F32.BF16 R72, R8, R24.reuse, R68 ;  /* 0x000000180848723c */ /* 0x080fec0000041844 */
[C---:B------:R-:W-:Y:S06]  /*13290*/  HMMA.16816.F32.BF16 R172, R4.reuse, R24, R172 ;  /* 0x0000001804ac723c */ /* 0x040fec00000418ac */
[-C--:B------:R-:W-:Y:S06]  /*132a0*/  HMMA.16816.F32.BF16 R168, R4, R26.reuse, R168 ;  /* 0x0000001a04a8723c */ /* 0x080fec00000418a8 */
[----:B------:R-:W-:Y:S01]  /*132b0*/  HMMA.16816.F32.BF16 R68, R8, R26, R84 ;  /* 0x0000001a0844723c */ /* 0x000fe20000041854 */
[----:B------:R-:W4:Y:S01]  /*132c0*/  LDSM.16.MT88.4 R24, [R218+0xb000] ;  /* 0x00b00000da18783b */ /* 0x000f220000004200 */
[----:B------:R-:W-:Y:S04]  /*132d0*/  MUFU.EX2 R59, R165 ;  /* 0x000000a5003b7308 */ /* 0x000fe80000000800 */
[C---:B------:R-:W-:Y:S04]  /*132e0*/  HMMA.16816.F32.BF16 R180, R4.reuse, R32, R180 ;  /* 0x0000002004b4723c */ /* 0x040fe800000418b4 */
[----:B------:R-:W1:Y:S02]  /*132f0*/  MUFU.EX2 R57, R118 ;  /* 0x0000007600397308 */ /* 0x000e640000000800 */
[C---:B------:R-:W-:Y:S06]  /*13300*/  HMMA.16816.F32.BF16 R176, R4.reuse, R34, R176 ;  /* 0x0000002204b0723c */ /* 0x040fec00000418b0 */
[C---:B------:R-:W-:Y:S06]  /*13310*/  HMMA.16816.F32.BF16 R184, R4.reuse, R28, R184 ;  /* 0x0000001c04b8723c */ /* 0x040fec00000418b8 */
[C---:B------:R-:W-:Y:S06]  /*13320*/  HMMA.16816.F32.BF16 R88, R4.reuse, R36, R88 ;  /* 0x000000240458723c */ /* 0x040fec0000041858 */
[----:B------:R-:W-:Y:S01]  /*13330*/  HMMA.16816.F32.BF16 R76, R4, R38, R76 ;  /* 0x00000026044c723c */ /* 0x000fe2000004184c */
[----:B------:R-:W-:Y:S01]  /*13340*/  FADD.FTZ R0, R153, R64 ;  /* 0x0000004099007221 */ /* 0x000fe20000010000 */
[----:B------:R-:W4:Y:S01]  /*13350*/  MUFU.EX2 R150, R150 ;  /* 0x0000009600967308 */ /* 0x000f220000000800 */
[----:B------:R-:W-:Y:S01]  /*13360*/  FADD.FTZ R3, R155, R65 ;  /* 0x000000419b037221 */ /* 0x000fe20000010000 */
[----:B------:R-:W-:Y:S01]  /*13370*/  FADD.FTZ R2, R159, R2 ;  /* 0x000000029f027221 */ /* 0x000fe20000010000 */
[----:B------:R-:W-:Y:S01]  /*13380*/  FADD.FTZ R0, R160, R0 ;  /* 0x00000000a0007221 */ /* 0x000fe20000010000 */
[----:B------:R-:W-:Y:S01]  /*13390*/  MOV R159, R161 ;  /* 0x000000a1009f7202 */ /* 0x000fe20000000f00 */
[----:B------:R-:W-:-:S02]  /*133a0*/  IMAD.MOV.U32 R160, RZ, RZ, R162 ;  /* 0x000000ffffa07224 */ /* 0x000fc400078e00a2 */
[----:B------:R-:W-:Y:S01]  /*133b0*/  FADD.FTZ R3, R206, R3 ;  /* 0x00000003ce037221 */ /* 0x000fe20000010000 */
[----:B------:R-:W-:Y:S01]  /*133c0*/  MOV R162, R66 ;  /* 0x0000004200a27202 */ /* 0x000fe20000000f00 */
[----:B------:R-:W-:Y:S01]  /*133d0*/  FADD.FTZ R2, R208, R2 ;  /* 0x00000002d0027221 */ /* 0x000fe20000010000 */
[----:B------:R-:W-:Y:S01]  /*133e0*/  MOV R161, R67 ;  /* 0x0000004300a17202 */ /* 0x000fe20000000f00 */
[C---:B------:R-:W-:Y:S01]  /*133f0*/  HMMA.16816.F32.BF16 R60, R8.reuse, R32, R60 ;  /* 0x00000020083c723c */ /* 0x040fe2000004183c */
[----:B------:R-:W-:Y:S01]  /*13400*/  FADD.FTZ R0, R251, R0 ;  /* 0x00000000fb007221 */ /* 0x000fe20000010000 */
[----:B---3--:R-:W-:Y:S01]  /*13410*/  F2FP.BF16.F32.PACK_AB R4, R97, R96 ;  /* 0x000000606104723e */ /* 0x008fe200000010ff */
[----:B------:R-:W-:Y:S01]  /*13420*/  FADD.FTZ R3, R211, R3 ;  /* 0x00000003d3037221 */ /* 0x000fe20000010000 */
[----:B--2---:R-:W-:Y:S02]  /*13430*/  F2FP.BF16.F32.PACK_AB R5, R92, R93 ;  /* 0x0000005d5c05723e */ /* 0x004fe400000010ff */
[----:B------:R-:W-:Y:S01]  /*13440*/  HMMA.16816.F32.BF16 R52, R8, R28, R52 ;  /* 0x0000001c0834723c */ /* 0x000fe20000041834 */
[----:B------:R-:W-:-:S02]  /*13450*/  F2FP.BF16.F32.PACK_AB R6, R94, R95 ;  /* 0x0000005f5e06723e */ /* 0x000fc400000010ff */
[----:B-1----:R-:W-:-:S03]  /*13460*/  F2FP.BF16.F32.PACK_AB R7, R57, R59 ;  /* 0x0000003b3907723e */ /* 0x002fc600000010ff */
[----:B------:R-:W-:Y:S01]  /*13470*/  HMMA.16816.F32.BF16 R44, R8, R30, R44 ;  /* 0x0000001e082c723c */ /* 0x000fe2000004182c */
[----:B------:R-:W-:-:S05]  /*13480*/  FADD.FTZ R2, R159, R2 ;  /* 0x000000029f027221 */ /* 0x000fca0000010000 */
[----:B------:R-:W-:Y:S01]  /*13490*/  HMMA.16816.F32.BF16 R40, R8, R38, R40 ;  /* 0x000000260828723c */ /* 0x000fe20000041828 */
[----:B------:R-:W-:Y:S01]  /*134a0*/  FADD.FTZ R0, R160, R0 ;  /* 0x00000000a0007221 */ /* 0x000fe20000010000 */
[----:B------:R-:W-:Y:S01]  /*134b0*/  MUFU.EX2 R98, R193 ;  /* 0x000000c100627308 */ /* 0x000fe20000000800 */
[----:B----4-:R-:W-:-:S07]  /*134c0*/  MOV R86, R150 ;  /* 0x0000009600567202 */ /* 0x010fce0000000f00 */
[----:B------:R1:W-:Y:S01]  /*134d0*/  MUFU.EX2 R99, R195 ;  /* 0x000000c300637308 */ /* 0x0003e20000000800 */
[C---:B------:R-:W-:Y:S07]  /*134e0*/  HMMA.16816.F32.BF16 R64, R8.reuse, R34, R80 ;  /* 0x000000220840723c */ /* 0x040fee0000041850 */
[----:B------:R2:W-:Y:S01]  /*134f0*/  MUFU.EX2 R58, R209 ;  /* 0x000000d1003a7308 */ /* 0x0005e20000000800 */
[----:B------:R-:W-:Y:S01]  /*13500*/  HMMA.16816.F32.BF16 R32, R8, R36, R48 ;  /* 0x000000240820723c */ /* 0x000fe20000041830 */
[----:B------:R-:W-:-:S06]  /*13510*/  FADD.FTZ R3, R213, R3 ;  /* 0x00000003d5037221 */ /* 0x000fcc0000010000 */
[----:B------:R-:W3:Y:S01]  /*13520*/  MUFU.EX2 R148, R148 ;  /* 0x0000009400947308 */ /* 0x000ee20000000800 */
[----:B------:R-:W-:Y:S01]  /*13530*/  FADD.FTZ R8, R249, R56 ;  /* 0x00000038f9087221 */ /* 0x000fe20000010000 */
[----:B------:R-:W-:Y:S01]  /*13540*/  FADD.FTZ R2, R224, R2 ;  /* 0x00000002e0027221 */ /* 0x000fe20000010000 */
[C---:B------:R-:W-:Y:S01]  /*13550*/  HMMA.16816.F32.BF16 R172, R4.reuse, R20, R172 ;  /* 0x0000001404ac723c */ /* 0x040fe200000418ac */
[----:B------:R-:W-:Y:S01]  /*13560*/  FADD.FTZ R0, R223, R0 ;  /* 0x00000000df007221 */ /* 0x000fe20000010000 */
[----:B------:R-:W-:Y:S01]  /*13570*/  FADD.FTZ R28, R250, R8 ;  /* 0x00000008fa1c7221 */ /* 0x000fe20000010000 */
[----:B------:R-:W-:Y:S02]  /*13580*/  MOV R151, R162 ;  /* 0x000000a200977202 */ /* 0x000fe40000000f00 */
[----:B------:R-:W-:Y:S01]  /*13590*/  MUFU.EX2 R149, R149 ;  /* 0x0000009500957308 */ /* 0x000fe20000000800 */
[----:B------:R-:W-:Y:S01]  /*135a0*/  HMMA.16816.F32.BF16 R168, R4, R22, R168 ;  /* 0x0000001604a8723c */ /* 0x000fe200000418a8 */
[----:B------:R-:W-:-:S02]  /*135b0*/  IMAD.MOV.U32 R150, RZ, RZ, R163 ;  /* 0x000000ffff967224 */ /* 0x000fc400078e00a3 */
[----:B------:R-:W-:-:S04]  /*135c0*/  FADD.FTZ R0, R135, R0 ;  /* 0x0000000087007221 */ /* 0x000fc80000010000 */
[----:B------:R-:W4:Y:S01]  /*135d0*/  MUFU.EX2 R147, R147 ;  /* 0x0000009300937308 */ /* 0x000f220000000800 */
[C---:B------:R-:W-:Y:S07]  /*135e0*/  HMMA.16816.F32.BF16 R180, R4.reuse, R16, R180 ;  /* 0x0000001004b4723c */ /* 0x040fee00000418b4 */
[----:B------:R-:W-:Y:S01]  /*135f0*/  MUFU.EX2 R146, R146 ;  /* 0x0000009200927308 */ /* 0x000fe20000000800 */
[C---:B------:R-:W-:Y:S07]  /*13600*/  HMMA.16816.F32.BF16 R176, R4.reuse, R18, R176 ;  /* 0x0000001204b0723c */ /* 0x040fee00000418b0 */
[----:B------:R-:W-:Y:S01]  /*13610*/  MUFU.EX2 R145, R145 ;  /* 0x0000009100917308 */ /* 0x000fe20000000800 */
[C---:B------:R-:W-:Y:S07]  /*13620*/  HMMA.16816.F32.BF16 R184, R4.reuse, R12, R184 ;  /* 0x0000000c04b8723c */ /* 0x040fee00000418b8 */
[----:B------:R-:W4:Y:S01]  /*13630*/  MUFU.EX2 R144, R144 ;  /* 0x0000009000907308 */ /* 0x000f220000000800 */
[C---:B------:R-:W-:Y:S01]  /*13640*/  HMMA.16816.F32.BF16 R188, R4.reuse, R14, R188 ;  /* 0x0000000e04bc723c */ /* 0x040fe200000418bc */
[----:B------:R-:W-:Y:S01]  /*13650*/  MOV R84, R136 ;  /* 0x0000008800547202 */ /* 0x000fe20000000f00 */
[----:B------:R-:W-:Y:S01]  /*13660*/  IMAD.MOV.U32 R85, RZ, RZ, R140 ;  /* 0x000000ffff557224 */ /* 0x000fe200078e008c */
[----:B------:R-:W-:Y:S03]  /*13670*/  LDSM.16.MT88.4 R152, [R219+0xb800] ;  /* 0x00b80000db98783b */ /* 0x000fe60000004200 */
[C---:B-1----:R-:W-:Y:S06]  /*13680*/  HMMA.16816.F32.BF16 R192, R4.reuse, R24, R88 ;  /* 0x0000001804c0723c */ /* 0x042fec0000041858 */
[----:B------:R-:W-:Y:S01]  /*13690*/  HMMA.16816.F32.BF16 R76, R4, R26, R76 ;  /* 0x0000001a044c723c */ /* 0x000fe2000004184c */
[----:B------:R-:W-:-:S02]  /*136a0*/  MOV R49, R151 ;  /* 0x0000009700317202 */ /* 0x000fc40000000f00 */
[----:B------:R-:W-:Y:S02]  /*136b0*/  MOV R50, R138 ;  /* 0x0000008a00327202 */ /* 0x000fe40000000f00 */
[----:B------:R-:W-:Y:S02]  /*136c0*/  MOV R159, R161 ;  /* 0x000000a1009f7202 */ /* 0x000fe40000000f00 */
        /* <DEDUP_REMOVED lines=8> */
[----:B--2---:R-:W-:-:S02]  /*13750*/  IMAD.MOV.U32 R209, RZ, RZ, R137 ;  /* 0x000000ffffd17224 */ /* 0x004fc400078e0089 */
        /* <DEDUP_REMOVED lines=33> */
[----:B---3--:R-:W-:-:S02]  /*13970*/  IMAD.MOV.U32 R208, RZ, RZ, R148 ;  /* 0x000000ffffd07224 */ /* 0x008fc400078e0094 */
[----:B------:R-:W-:Y:S01]  /*13980*/  FADD.FTZ R4, R82, R4 ;  /* 0x0000000452047221 */ /* 0x000fe20000010000 */
[----:B----4-:R-:W-:Y:S01]  /*13990*/  MOV R206, R147 ;  /* 0x0000009300ce7202 */ /* 0x010fe20000000f00 */
[----:B------:R-:W-:Y:S01]  /*139a0*/  FADD.FTZ R3, R102, R3 ;  /* 0x0000000366037221 */ /* 0x000fe20000010000 */
[----:B------:R-:W-:Y:S01]  /*139b0*/  MOV R87, R149 ;  /* 0x0000009500577202 */ /* 0x000fe20000000f00 */
[----:B------:R-:W-:Y:S01]  /*139c0*/  FADD.FTZ R2, R202, R2 ;  /* 0x00000002ca027221 */ /* 0x000fe20000010000 */
[----:B------:R-:W-:Y:S01]  /*139d0*/  FADD.FTZ R0, R108, R0 ;  /* 0x000000006c007221 */ /* 0x000fe20000010000 */
[----:B------:R-:W-:Y:S01]  /*139e0*/  FADD.FTZ R4, R83, R4 ;  /* 0x0000000453047221 */ /* 0x000fe20000010000 */
[----:B------:R-:W-:Y:S01]  /*139f0*/  F2FP.BF16.F32.PACK_AB R8, R87, R86 ;  /* 0x000000565708723e */ /* 0x000fe200000010ff */
[----:B------:R-:W-:Y:S01]  /*13a00*/  FADD.FTZ R3, R103, R3 ;  /* 0x0000000367037221 */ /* 0x000fe20000010000 */
[----:B------:R-:W-:Y:S01]  /*13a10*/  F2FP.BF16.F32.PACK_AB R9, R98, R107 ;  /* 0x0000006b6209723e */ /* 0x000fe200000010ff */
[----:B------:R-:W-:Y:S01]  /*13a20*/  FADD.FTZ R2, R200, R2 ;  /* 0x00000002c8027221 */ /* 0x000fe20000010000 */
[----:B------:R-:W-:-:S02]  /*13a30*/  F2FP.BF16.F32.PACK_AB R10, R206, R208 ;  /* 0x000000d0ce0a723e */ /* 0x000fc400000010ff */
[----:B------:R-:W-:Y:S01]  /*13a40*/  F2FP.BF16.F32.PACK_AB R11, R58, R99 ;  /* 0x000000633a0b723e */ /* 0x000fe200000010ff */
[----:B------:R-:W-:Y:S01]  /*13a50*/  FADD.FTZ R0, R119, R0 ;  /* 0x0000000077007221 */ /* 0x000fe20000010000 */
[----:B------:R-:W-:Y:S01]  /*13a60*/  FADD.FTZ R4, R84, R4 ;  /* 0x0000000454047221 */ /* 0x000fe20000010000 */
[----:B------:R-:W-:Y:S01]  /*13a70*/  FADD.FTZ R3, R104, R3 ;  /* 0x0000000368037221 */ /* 0x000fe20000010000 */
[----:B------:R-:W-:Y:S01]  /*13a80*/  FADD.FTZ R2, R101, R2 ;  /* 0x0000000265027221 */ /* 0x000fe20000010000 */
[----:B------:R-:W-:Y:S01]  /*13a90*/  MOV R214, R144 ;  /* 0x0000009000d67202 */ /* 0x000fe20000000f00 */
[----:B------:R-:W-:Y:S01]  /*13aa0*/  IMAD.MOV.U32 R252, RZ, RZ, R145 ;  /* 0x000000fffffc7224 */ /* 0x000fe200078e0091 */
[----:B------:R-:W-:Y:S01]  /*13ab0*/  MOV R205, R146 ;  /* 0x0000009200cd7202 */ /* 0x000fe20000000f00 */
[----:B------:R-:W-:Y:S01]  /*13ac0*/  FADD.FTZ R0, R121, R0 ;  /* 0x0000000079007221 */ /* 0x000fe20000010000 */
[----:B------:R-:W1:Y:S01]  /*13ad0*/  LDSM.16.MT88.4 R160, [R216+0xb800] ;  /* 0x00b80000d8a0783b */ /* 0x000e620000004200 */
[----:B------:R-:W-:Y:S01]  /*13ae0*/  HMMA.16816.F32.BF16 R52, R8, R12, R52 ;  /* 0x0000000c0834723c */ /* 0x000fe20000041834 */
[----:B------:R-:W-:Y:S01]  /*13af0*/  FADD.FTZ R4, R85, R4 ;  /* 0x0000000455047221 */ /* 0x000fe20000010000 */
[----:B------:R-:W-:Y:S01]  /*13b00*/  FADD.FTZ R3, R106, R3 ;  /* 0x000000036a037221 */ /* 0x000fe20000010000 */
[----:B------:R-:W2:Y:S01]  /*13b10*/  LDSM.16.MT88.4 R144, [R217+0xb800] ;  /* 0x00b80000d990783b */ /* 0x000ea20000004200 */
[----:B------:R-:W-:-:S02]  /*13b20*/  FADD.FTZ R2, R100, R2 ;  /* 0x0000000264027221 */ /* 0x000fc40000010000 */
[C---:B------:R-:W-:Y:S01]  /*13b30*/  HMMA.16816.F32.BF16 R44, R8.reuse, R14, R44 ;  /* 0x0000000e082c723c */ /* 0x040fe2000004182c */
[----:B------:R-:W3:Y:S01]  /*13b40*/  LDSM.16.MT88.4 R12, [R218+0xb800] ;  /* 0x00b80000da0c783b */ /* 0x000ee20000004200 */
[----:B------:R-:W-:Y:S01]  /*13b50*/  FADD.FTZ R0, R120, R0 ;  /* 0x0000000078007221 */ /* 0x000fe20000010000 */
[----:B------:R-:W-:Y:S01]  /*13b60*/  FADD.FTZ R4, R86, R4 ;  /* 0x0000000456047221 */ /* 0x000fe20000010000 */
[----:B------:R-:W-:Y:S01]  /*13b70*/  MUFU.EX2 R48, R197 ;  /* 0x000000c500307308 */ /* 0x000fe20000000800 */
[----:B------:R4:W5:Y:S01]  /*13b80*/  LDL.LU R224, [R1+0xe8] ;  /* 0x0000e80001e07983 */ /* 0x0009620000300800 */
[C---:B------:R-:W-:Y:S01]  /*13b90*/  HMMA.16816.F32.BF16 R60, R8.reuse, R16, R60 ;  /* 0x00000010083c723c */ /* 0x040fe2000004183c */
[----:B------:R-:W-:Y:S01]  /*13ba0*/  FADD.FTZ R3, R107, R3 ;  /* 0x000000036b037221 */ /* 0x000fe20000010000 */
[----:B------:R-:W-:Y:S01]  /*13bb0*/  FADD.FTZ R2, R96, R2 ;  /* 0x0000000260027221 */ /* 0x000fe20000010000 */
[----:B------:R-:W-:Y:S01]  /*13bc0*/  FADD.FTZ R0, R93, R0 ;  /* 0x000000005d007221 */ /* 0x000fe20000010000 */
[----:B------:R-:W-:Y:S01]  /*13bd0*/  FADD.FTZ R4, R87, R4 ;  /* 0x0000000457047221 */ /* 0x000fe20000010000 */
[----:B------:R4:W5:Y:S01]  /*13be0*/  LDL.LU R223, [R1+0xe4] ;  /* 0x0000e40001df7983 */ /* 0x0009620000300800 */
[----:B------:R-:W1:Y:S01]  /*13bf0*/  MUFU.EX2 R17, R210 ;  /* 0x000000d200117308 */ /* 0x000e620000000800 */
[----:B------:R-:W-:Y:S01]  /*13c00*/  FADD.FTZ R3, R98, R3 ;  /* 0x0000000362037221 */ /* 0x000fe20000010000 */
[----:B------:R-:W-:Y:S01]  /*13c10*/  FADD.FTZ R2, R97, R2 ;  /* 0x0000000261027221 */ /* 0x000fe20000010000 */
[C---:B------:R-:W-:Y:S05]  /*13c20*/  HMMA.16816.F32.BF16 R72, R8.reuse, R20, R72 ;  /* 0x000000140848723c */ /* 0x040fea0000041848 */
[----:B------:R-:W4:Y:S01]  /*13c30*/  MUFU.EX2 R30, R117 ;  /* 0x00000075001e7308 */ /* 0x000f220000000800 */
[----:B------:R-:W-:Y:S01]  /*13c40*/  HMMA.16816.F32.BF16 R68, R8, R22, R68 ;  /* 0x000000160844723c */ /* 0x000fe20000041844 */
[----:B------:R-:W-:Y:S01]  /*13c50*/  FADD.FTZ R0, R92, R0 ;  /* 0x000000005c007221 */ /* 0x000fe20000010000 */
[----:B------:R-:W-:-:S05]  /*13c60*/  FADD.FTZ R4, R208, R4 ;  /* 0x00000004d0047221 */ /* 0x000fca0000010000 */
[----:B------:R-:W2:Y:S01]  /*13c70*/  MUFU.EX2 R16, R212 ;  /* 0x000000d400107308 */ /* 0x000ea20000000800 */
[----:B------:R-:W-:Y:S01]  /*13c80*/  HMMA.16816.F32.BF16 R64, R8, R18, R64 ;  /* 0x000000120840723c */ /* 0x000fe20000041840 */
[----:B------:R-:W-:Y:S01]  /*13c90*/  FADD.FTZ R3, R99, R3 ;  /* 0x0000000363037221 */ /* 0x000fe20000010000 */
[----:B------:R-:W-:-:S05]  /*13ca0*/  FADD.FTZ R2, R95, R2 ;  /* 0x000000025f027221 */ /* 0x000fca0000010000 */
[----:B------:R-:W3:Y:S01]  /*13cb0*/  MUFU.EX2 R37, R198 ;  /* 0x000000c600257308 */ /* 0x000ee20000000800 */
[----:B------:R-:W-:Y:S01]  /*13cc0*/  HMMA.16816.F32.BF16 R32, R8, R24, R32 ;  /* 0x000000180820723c */ /* 0x000fe20000041820 */
[----:B------:R-:W-:-:S05]  /*13cd0*/  FADD.FTZ R0, R59, R0 ;  /* 0x000000003b007221 */ /* 0x000fca0000010000 */
[----:B------:R-:W-:Y:S01]  /*13ce0*/  HMMA.16816.F32.BF16 R40, R8, R26, R40 ;  /* 0x0000001a0828723c */ /* 0x000fe20000041828 */
[----:B------:R-:W3:Y:S01]  /*13cf0*/  MUFU.EX2 R29, R116 ;  /* 0x00000074001d7308 */ /* 0x000ee20000000800 */
[----:B------:R-:W-:Y:S01]  /*13d00*/  FADD.FTZ R4, R206, R4 ;  /* 0x00000004ce047221 */ /* 0x000fe20000010000 */
[----:B------:R-:W-:Y:S01]  /*13d10*/  FADD.FTZ R3, R58, R3 ;  /* 0x000000033a037221 */ /* 0x000fe20000010000 */
[----:B------:R2:W5:Y:S05]  /*13d20*/  LDL.LU R222, [R1+0xe0] ;  /* 0x0000e00001de7983 */ /* 0x00056a0000300800 */
[----:B------:R-:W3:Y:S01]  /*13d30*/  MUFU.EX2 R9, R243 ;  /* 0x000000f300097308 */ /* 0x000ee20000000800 */
[----:B------:R-:W-:Y:S01]  /*13d40*/  FADD.FTZ R2, R94, R2 ;  /* 0x000000025e027221 */ /* 0x000fe20000010000 */
[----:B------:R-:W-:-:S06]  /*13d50*/  FADD.FTZ R0, R57, R0 ;  /* 0x0000000039007221 */ /* 0x000fcc0000010000 */
[----:B------:R-:W3:Y:S01]  /*13d60*/  MUFU.EX2 R36, R199 ;  /* 0x000000c700247308 */ /* 0x000ee20000000800 */
[----:B------:R-:W-:-:S07]  /*13d70*/  FADD.FTZ R4, R205, R4 ;  /* 0x00000004cd047221 */ /* 0x000fce0000010000 */
[----:B------:R-:W3:Y:S01]  /*13d80*/  MUFU.EX2 R20, R115 ;  /* 0x0000007300147308 */ /* 0x000ee20000000800 */
[----:B-1----:R-:W-:-:S07]  /*13d90*/  FADD.FTZ R3, R17, R3 ;  /* 0x0000000311037221 */ /* 0x002fce0000010000 */
[----:B------:R-:W1:Y:S01]  /*13da0*/  MUFU.EX2 R132, R132 ;  /* 0x0000008400847308 */ /* 0x000e620000000800 */
[----:B------:R-:W-:-:S07]  /*13db0*/  FADD.FTZ R2, R48, R2 ;  /* 0x0000000230027221 */ /* 0x000fce0000010000 */
[----:B------:R-:W1:Y:S01]  /*13dc0*/  MUFU.EX2 R31, R204 ;  /* 0x000000cc001f7308 */ /* 0x000e620000000800 */
[----:B----4-:R-:W-:-:S07]  /*13dd0*/  FADD.FTZ R0, R30, R0 ;  /* 0x000000001e007221 */ /* 0x010fce0000010000 */
[----:B------:R4:W4:Y:S08]  /*13de0*/  MUFU.EX2 R7, R196 ;  /* 0x000000c400077308 */ /* 0x0009300000000800 */
[----:B------:R-:W4:Y:S01]  /*13df0*/  MUFU.EX2 R8, R248 ;  /* 0x000000f800087308 */ /* 0x000f220000000800 */
[----:B------:R-:W-:Y:S01]  /*13e00*/  FADD.FTZ R4, R252, R4 ;  /* 0x00000004fc047221 */ /* 0x000fe20000010000 */
[----:B--2---:R-:W-:Y:S01]  /*13e10*/  FADD.FTZ R3, R16, R3 ;  /* 0x0000000310037221 */ /* 0x004fe20000010000 */
[----:B---3--:R-:W-:Y:S01]  /*13e20*/  FADD.FTZ R2, R37, R2 ;  /* 0x0000000225027221 */ /* 0x008fe20000010000 */
[----:B------:R-:W-:Y:S01]  /*13e30*/  FADD.FTZ R0, R29, R0 ;  /* 0x000000001d007221 */ /* 0x000fe20000010000 */
[----:B------:R-:W-:Y:S01]  /*13e40*/  FADD.FTZ R4, R214, R4 ;  /* 0x00000004d6047221 */ /* 0x000fe20000010000 */
[----:B------:R-:W-:Y:S01]  /*13e50*/  FADD.FTZ R3, R9, R3 ;  /* 0x0000000309037221 */ /* 0x000fe20000010000 */
[----:B------:R-:W-:Y:S01]  /*13e60*/  FADD.FTZ R2, R36, R2 ;  /* 0x0000000224027221 */ /* 0x000fe20000010000 */
[----:B------:R-:W-:Y:S01]  /*13e70*/  FADD.FTZ R0, R20, R0 ;  /* 0x0000000014007221 */ /* 0x000fe20000010000 */
[----:B-1----:R-:W-:Y:S01]  /*13e80*/  FADD.FTZ R4, R132, R4 ;  /* 0x0000000484047221 */ /* 0x002fe20000010000 */
[----:B----4-:R-:W-:Y:S01]  /*13e90*/  F2FP.BF16.F32.PACK_AB R196, R37, R48 ;  /* 0x0000003025c4723e */ /* 0x010fe200000010ff */
[----:B------:R1:W5:Y:S01]  /*13ea0*/  LDL.LU R221, [R1+0xdc] ;  /* 0x0000dc0001dd7983 */ /* 0x0003620000300800 */
[----:B------:R-:W-:Y:S01]  /*13eb0*/  F2FP.BF16.F32.PACK_AB R197, R29, R30 ;  /* 0x0000001e1dc5723e */ /* 0x000fe200000010ff */
[C---:B------:R-:W-:Y:S01]  /*13ec0*/  FADD.FTZ R2, R31.reuse, R2 ;  /* 0x000000021f027221 */ /* 0x040fe20000010000 */
[----:B------:R-:W-:Y:S01]  /*13ed0*/  F2FP.BF16.F32.PACK_AB R198, R31, R36 ;  /* 0x000000241fc6723e */ /* 0x000fe200000010ff */
[----:B------:R1:W5:Y:S01]  /*13ee0*/  LDL.LU R220, [R1+0xd8] ;  /* 0x0000d80001dc7983 */ /* 0x0003620000300800 */
[----:B------:R-:W-:Y:S01]  /*13ef0*/  F2FP.BF16.F32.PACK_AB R199, R7, R20 ;  /* 0x0000001407c7723e */ /* 0x000fe200000010ff */
[----:B------:R-:W-:Y:S01]  /*13f00*/  FADD.FTZ R3, R8, R3 ;  /* 0x0000000308037221 */ /* 0x000fe20000010000 */
[----:B------:R-:W-:-:S02]  /*13f10*/  F2FP.BF16.F32.PACK_AB R136, R252, R205 ;  /* 0x000000cdfc88723e */ /* 0x000fc400000010ff */
[----:B------:R-:W-:Y:S02]  /*13f20*/  F2FP.BF16.F32.PACK_AB R137, R16, R17 ;  /* 0x000000111089723e */ /* 0x000fe400000010ff */
[----:B------:R-:W-:Y:S02]  /*13f30*/  F2FP.BF16.F32.PACK_AB R138, R132, R214 ;  /* 0x000000d6848a723e */ /* 0x000fe400000010ff */
[----:B------:R-:W-:Y:S01]  /*13f40*/  F2FP.BF16.F32.PACK_AB R139, R8, R9 ;  /* 0x00000009088b723e */ /* 0x000fe200000010ff */
[----:B------:R-:W-:Y:S01]  /*13f50*/  FADD.FTZ R0, R7, R0 ;  /* 0x0000000007007221 */ /* 0x000fe20000010000 */
[----:B------:R1:W5:Y:S01]  /*13f60*/  LDL.LU R135, [R1+0xd4] ;  /* 0x0000d40001877983 */ /* 0x0003620000300800 */
[C---:B------:R-:W-:Y:S03]  /*13f70*/  HMMA.16816.F32.BF16 R172, R196.reuse, R160, R172 ;  /* 0x000000a0c4ac723c */ /* 0x040fe600000418ac */
[----:B------:R1:W-:Y:S04]  /*13f80*/  STL [R1+0x94], R4 ;  /* 0x0000940401007387 */ /* 0x0003e80000100800 */
[----:B------:R1:W-:Y:S01]  /*13f90*/  STL [R1+0x98], R3 ;  /* 0x0000980301007387 */ /* 0x0003e20000100800 */
[C---:B------:R-:W-:Y:S03]  /*13fa0*/  HMMA.16816.F32.BF16 R168, R196.reuse, R162, R168 ;  /* 0x000000a2c4a8723c */ /* 0x040fe600000418a8 */
[----:B------:R1:W-:Y:S03]  /*13fb0*/  STL [R1+0xb0], R2 ;  /* 0x0000b00201007387 */ /* 0x0003e60000100800 */
[C---:B------:R-:W-:Y:S01]  /*13fc0*/  HMMA.16816.F32.BF16 R180, R196.reuse, R152, R180 ;  /* 0x00000098c4b4723c */ /* 0x040fe200000418b4 */
[----:B------:R1:W-:Y:S05]  /*13fd0*/  STL [R1+0xb4], R0 ;  /* 0x0000b40001007387 */ /* 0x0003ea0000100800 */
        /* <DEDUP_REMOVED lines=13> */
[----:B------:R-:W-:Y:S01]  /*140b0*/  IMAD.MOV.U32 R70, RZ, RZ, R203 ;  /* 0x000000ffff467224 */ /* 0x000fe200078e00cb */
[----:B------:R-:W-:-:S02]  /*140c0*/  MOV R71, R207 ;  /* 0x000000cf00477202 */ /* 0x000fc40000000f00 */
[----:B------:R-:W-:Y:S02]  /*140d0*/  MOV R68, R201 ;  /* 0x000000c900447202 */ /* 0x000fe40000000f00 */
[----:B-1----:R-:W-:-:S15]  /*140e0*/  MOV R69, R244 ;  /* 0x000000f400457202 */ /* 0x002fde0000000f00 */
[----:B------:R-:W-:-:S03]  /*140f0*/  NOP ;  /* 0x0000000000007918 */ /* 0x000fc60000000000 */
.L_x_667:
[----:B------:R-:W-:-:S06]  /*14100*/  UISETP.GT.AND UP0, UPT, UR21, UR12, UPT ;  /* 0x0000000c1500728c */ /* 0x000fcc000bf04270 */
[----:B------:R-:W-:-:S13]  /*14110*/  PLOP3.LUT P0, PT, PT, PT, UP0, 0x80, 0x0 ;  /* 0x000000000000781c */ /* 0x000fda0003f0f008 */
[----:B------:R-:W-:Y:S05]  /*14120*/  @!P0 BRA `(.L_x_669) ;  /* 0x0000008800408947 */ /* 0x000fea0003800000 */
[----:B------:R-:W2:Y:S01]  /*14130*/  LDL.LU.64 R6, [R1+0xa0] ;  /* 0x0000a00001067983 */ /* 0x000ea20000300a00 */
[----:B-----5:R-:W-:Y:S01]  /*14140*/  MOV R132, R70 ;  /* 0x0000004600847202 */ /* 0x020fe20000000f00 */
        /* <DEDUP_REMOVED lines=9> */
[----:B------:R-:W-:Y:S01]  /*141e0*/  ULDC UR4, c[0x0][0x2ec] ;  /* 0x0000bb0000047ab9 */ /* 0x000fe20000000800 */
[----:B------:R-:W-:Y:S01]  /*141f0*/  ULDC.64 UR6, c[0x0][0x218] ;  /* 0x0000860000067ab9 */ /* 0x000fe20000000a00 */
[----:B------:R-:W-:Y:S01]  /*14200*/  ULDC.64 UR10, c[0x0][0x220] ;  /* 0x00008800000a7ab9 */ /* 0x000fe20000000a00 */
[----:B------:R-:W-:Y:S01]  /*14210*/  ULDC.64 UR8, c[0x0][0x248] ;  /* 0x0000920000087ab9 */ /* 0x000fe20000000a00 */
[----:B--2---:R-:W-:-:S05]  /*14220*/  IMAD.MOV.U32 R5, RZ, RZ, R7 ;  /* 0x000000ffff057224 */ /* 0x004fca00078e0007 */
[----:B------:R1:W-:Y:S01]  /*14230*/  STL.64 [R1+0xb8], R4 ;  /* 0x0000b80401007387 */ /* 0x0003e20000100a00 */
[----:B------:R-:W-:Y:S05]  /*14240*/  BRA `(.L_x_670) ;  /* 0x0000000000a87947 */ /* 0x000fea0003800000 */
.L_x_672:
        /* <DEDUP_REMOVED lines=42> */
.L_x_670:
        /* <DEDUP_REMOVED lines=9> */
[----:B------:R-:W-:Y:S03]  /*14580*/  UIMAD UR26, UR27, UR19, UR26 ;  /* 0x000000131b1a72a4 */ /* 0x000fe6000f8e021a */
[----:B------:R-:W-:Y:S04]  /*14590*/  STL [R1+0xec], R142 ;  /* 0x0000ec8e01007387 */ /* 0x000fe80000100800 */
[----:B------:R-:W-:Y:S04]  /*145a0*/  STL [R1+0xe8], R141 ;  /* 0x0000e88d01007387 */ /* 0x000fe80000100800 */
[----:B------:R-:W-:Y:S04]  /*145b0*/  STL [R1+0xe4], R140 ;  /* 0x0000e48c01007387 */ /* 0x000fe80000100800 */
[----:B------:R-:W-:Y:S04]  /*145c0*/  STL [R1+0xe0], R139 ;  /* 0x0000e08b01007387 */ /* 0x000fe80000100800 */
[----:B------:R-:W-:Y:S04]  /*145d0*/  STL [R1+0xdc], R138 ;  /* 0x0000dc8a01007387 */ /* 0x000fe80000100800 */
[----:B------:R-:W-:Y:S04]  /*145e0*/  STL [R1+0xd8], R137 ;  /* 0x0000d88901007387 */ /* 0x000fe80000100800 */
[----:B------:R-:W-:Y:S01]  /*145f0*/  STL [R1+0xd4], R136 ;  /* 0x0000d48801007387 */ /* 0x000fe20000100800 */
[----:B------:R-:W1:Y:S01]  /*14600*/  S2R R2, SR_TID.X ;  /* 0x0000000000027919 */ /* 0x000e620000002100 */
[----:B--2---:R-:W-:Y:S04]  /*14610*/  IMAD.WIDE.U32 R4, R4, UR19, R6 ;  /* 0x0000001304047c25 */ /* 0x004fe8000f8e0006 */
[----:B------:R-:W-:Y:S01]  /*14620*/  VIADD R0, R5, UR26 ;  /* 0x0000001a05007c36 */ /* 0x000fe20008000000 */
[----:B------:R-:W-:Y:S01]  /*14630*/  LEA R6, P0, R4, UR10, 0x1 ;  /* 0x0000000a04067c11 */ /* 0x000fe2000f8008ff */
[----:B-1----:R-:W-:Y:S03]  /*14640*/  IMAD.SHL.U32 R2, R2, 0x2, RZ ;  /* 0x0000000202027824 */ /* 0x002fe600078e00ff */
[----:B------:R-:W-:Y:S02]  /*14650*/  LEA.HI.X R7, R4, UR11, R0, 0x1, P0 ;  /* 0x0000000b04077c11 */ /* 0x000fe400080f0c00 */
[----:B------:R-:W-:Y:S02]  /*14660*/  IADD3 R4, P0, R6, UR20, RZ ;  /* 0x0000001406047c10 */ /* 0x000fe4000ff1e0ff */
[----:B------:R-:W-:Y:S01]  /*14670*/  LOP3.LUT R2, R2, 0x6, RZ, 0xc0, !PT ;  /* 0x0000000602027812 */ /* 0x000fe200078ec0ff */
[----:B------:R-:W-:Y:S01]  /*14680*/  @!PT LDS RZ, [RZ] ;  /* 0x00000000fffff984 */ /* 0x000fe20000000800 */
[----:B------:R-:W-:Y:S01]  /*14690*/  @!PT LDS RZ, [RZ] ;  /* 0x00000000fffff984 */ /* 0x000fe20000000800 */
[----:B------:R-:W-:Y:S01]  /*146a0*/  @!PT LDS RZ, [RZ] ;  /* 0x00000000fffff984 */ /* 0x000fe20000000800 */
[----:B------:R-:W-:Y:S01]  /*146b0*/  LDGSTS.E.BYPASS.LTC128B.128 [R242+0x8000], desc[UR16][R6.64] ;  /* 0x0800000006f27fae */ /* 0x000fe2000b901d50 */
[----:B------:R-:W-:Y:S02]  /*146c0*/  IADD3.X R5, R7, UR15, RZ, P0, !PT ;  /* 0x0000000f07057c10 */ /* 0x000fe400087fe4ff */
[----:B------:R-:W-:Y:S04]  /*146d0*/  IADD3 R14, P0, R4, UR20, RZ ;  /* 0x00000014040e7c10 */ /* 0x000fe8000ff1e0ff */
[----:B------:R-:W-:Y:S01]  /*146e0*/  IADD3.X R15, R5, UR15, RZ, P0, !PT ;  /* 0x0000000f050f7c10 */ /* 0x000fe200087fe4ff */
[----:B------:R1:W-:Y:S01]  /*146f0*/  LDGSTS.E.BYPASS.LTC128B.128 [R242+0x8800], desc[UR16][R4.64] ;  /* 0x0880000004f27fae */ /* 0x0003e2000b901d50 */
[----:B------:R-:W-:Y:S04]  /*14700*/  IADD3 R12, P0, R14, UR20, RZ ;  /* 0x000000140e0c7c10 */ /* 0x000fe8000ff1e0ff */
[----:B------:R-:W-:Y:S02]  /*14710*/  IADD3.X R13, R15, UR15, RZ, P0, !PT ;  /* 0x0000000f0f0d7c10 */ /* 0x000fe400087fe4ff */
[----:B------:R-:W-:Y:S01]  /*14720*/  IADD3 R10, P0, R12, UR20, RZ ;  /* 0x000000140c0a7c10 */ /* 0x000fe2000ff1e0ff */
[----:B------:R-:W-:Y:S03]  /*14730*/  LDGSTS.E.BYPASS.LTC128B.128 [R242+0x9000], desc[UR16][R14.64] ;  /* 0x090000000ef27fae */ /* 0x000fe6000b901d50 */
[----:B------:R-:W-:Y:S02]  /*14740*/  IADD3.X R11, R13, UR15, RZ, P0, !PT ;  /* 0x0000000f0d0b7c10 */ /* 0x000fe400087fe4ff */
[----:B------:R-:W-:Y:S03]  /*14750*/  IADD3 R8, P0, R10, UR20, RZ ;  /* 0x000000140a087c10 */ /* 0x000fe6000ff1e0ff */
[----:B------:R-:W-:Y:S01]  /*14760*/  LDGSTS.E.BYPASS.LTC128B.128 [R242+0x9800], desc[UR16][R12.64] ;  /* 0x098000000cf27fae */ /* 0x000fe2000b901d50 */
[----:B------:R-:W-:Y:S07]  /*14770*/  IADD3.X R9, R11, UR15, RZ, P0, !PT ;  /* 0x0000000f0b097c10 */ /* 0x000fee00087fe4ff */
[----:B------:R-:W-:Y:S01]  /*14780*/  LDGSTS.E.BYPASS.LTC128B.128 [R242+0xa000], desc[UR16][R10.64] ;  /* 0x0a0000000af27fae */ /* 0x000fe2000b901d50 */
[----:B-1----:R-:W-:Y:S04]  /*14790*/  IADD3 R4, P0, R8, UR20, RZ ;  /* 0x0000001408047c10 */ /* 0x002fe8000ff1e0ff */
[----:B------:R-:W-:Y:S03]  /*147a0*/  IADD3.X R5, R9, UR15, RZ, P0, !PT ;  /* 0x0000000f09057c10 */ /* 0x000fe600087fe4ff */
[----:B------:R-:W-:Y:S01]  /*147b0*/  LDGSTS.E.BYPASS.LTC128B.128 [R242+0xa800], desc[UR16][R8.64] ;  /* 0x0a80000008f27fae */ /* 0x000fe2000b901d50 */
[----:B------:R-:W-:Y:S04]  /*147c0*/  IADD3 R6, P0, R4, UR20, RZ ;  /* 0x0000001404067c10 */ /* 0x000fe8000ff1e0ff */
[----:B------:R-:W-:Y:S03]  /*147d0*/  IADD3.X R7, R5, UR15, RZ, P0, !PT ;  /* 0x0000000f05077c10 */ /* 0x000fe600087fe4ff */
[----:B------:R-:W-:Y:S08]  /*147e0*/  LDGSTS.E.BYPASS.LTC128B.128 [R242+0xb000], desc[UR16][R4.64] ;  /* 0x0b00000004f27fae */ /* 0x000ff0000b901d50 */
[----:B------:R1:W-:Y:S08]  /*147f0*/  LDGSTS.E.BYPASS.LTC128B.128 [R242+0xb800], desc[UR16][R6.64] ;  /* 0x0b80000006f27fae */ /* 0x0003f0000b901d50 */
[----:B-----5:R-:W-:Y:S08]  /*14800*/  LDSM.16.M88.4 R128, [R222] ;  /* 0x00000000de80783b */ /* 0x020ff00000000200 */
        /* <DEDUP_REMOVED lines=128> */
[----:B------:R-:W2:Y:S03]  /*15010*/  LDSM.16.M88.4 R204, [R224+0x2000] ;  /* 0x00200000e0cc783b */ /* 0x000ea60000000200 */
        /* <DEDUP_REMOVED lines=8> */
[----:B------:R-:W-:Y:S01]  /*150a0*/  MUFU.TANH R243, R4 ;  /* 0x0000000400f37308 */ /* 0x000fe20000002400 */
        /* <DEDUP_REMOVED lines=8> */
[----:B------:R-:W-:Y:S01]  /*15130*/  FMUL.FTZ R13, R13, UR23 ;  /* 0x000000170d0d7c20 */ /* 0x000fe20008410000 */
[----:B------:R-:W-:Y:S05]  /*15140*/  FMUL.FTZ R17, R17, UR23 ;  /* 0x0000001711117c20 */ /* 0x000fea0008410000 */
[----:B------:R2:W-:Y:S01]  /*15150*/  MUFU.TANH R138, R5 ;  /* 0x00000005008a7308 */ /* 0x0005e20000002400 */
[----:B------:R-:W-:Y:S01]  /*15160*/  FMUL.FTZ R16, R16, UR23 ;  /* 0x0000001710107c20 */ /* 0x000fe20008410000 */
[----:B------:R-:W-:Y:S01]  /*15170*/  FMUL.FTZ R18, R18, UR23 ;  /* 0x0000001712127c20 */ /* 0x000fe20008410000 */
[----:B------:R-:W-:Y:S07]  /*15180*/  FMUL.FTZ R19, R19, UR23 ;  /* 0x0000001713137c20 */ /* 0x000fee0008410000 */
[----:B------:R-:W-:Y:S10]  /*15190*/  MUFU.TANH R208, R8 ;  /* 0x0000000800d07308 */ /* 0x000ff40000002400 */
[----:B------:R-:W-:Y:S01]  /*151a0*/  MUFU.TANH R211, R10 ;  /* 0x0000000a00d37308 */ /* 0x000fe20000002400 */
[----:B--2---:R-:W2:Y:S09]  /*151b0*/  LDSM.16.M88.4 R4, [R220+0x800] ;  /* 0x00080000dc04783b */ /* 0x004eb20000000200 */
[----:B------:R-:W-:Y:S10]  /*151c0*/  MUFU.TANH R210, R9 ;  /* 0x0000000900d27308 */ /* 0x000ff40000002400 */
[----:B------:R3:W4:Y:S10]  /*151d0*/  MUFU.TANH R201, R11 ;  /* 0x0000000b00c97308 */ /* 0x0007340000002400 */
[----:B------:R-:W-:Y:S10]  /*151e0*/  MUFU.TANH R137, R14 ;  /* 0x0000000e00897308 */ /* 0x000ff40000002400 */
[----:B------:R-:W-:Y:S01]  /*151f0*/  MUFU.TANH R136, R17 ;  /* 0x0000001100887308 */ /* 0x000fe20000002400 */
[----:B---3--:R-:W3:Y:S09]  /*15200*/  LDSM.16.M88.4 R8, [R220+0x1000] ;  /* 0x00100000dc08783b */ /* 0x008ef20000000200 */
[----:B------:R-:W-:Y:S01]  /*15210*/  MUFU.TANH R15, R15 ;  /* 0x0000000f000f7308 */ /* 0x000fe20000002400 */
[-C--:B--2---:R-:W-:Y:S06]  /*15220*/  HMMA.16816.F32.BF16 R20, R212, R4.reuse, R20 ;  /* 0x00000004d414723c */ /* 0x084fec0000041814 */
[C---:B------:R-:W-:Y:S03]  /*15230*/  HMMA.16816.F32.BF16 R24, R204.reuse, R4, R24 ;  /* 0x00000004cc18723c */ /* 0x040fe60000041818 */
[----:B------:R-:W-:Y:S03]  /*15240*/  MUFU.TANH R16, R16 ;  /* 0x0000001000107308 */ /* 0x000fe60000002400 */
[-C--:B------:R-:W-:Y:S07]  /*15250*/  HMMA.16816.F32.BF16 R28, R204, R6.reuse, R28 ;  /* 0x00000006cc1c723c */ /* 0x080fee000004181c */
[----:B------:R2:W-:Y:S01]  /*15260*/  MUFU.TANH R209, R0 ;  /* 0x0000000000d17308 */ /* 0x0005e20000002400 */
[C---:B------:R-:W-:Y:S01]  /*15270*/  HMMA.16816.F32.BF16 R32, R212.reuse, R6, R32 ;  /* 0x00000006d420723c */ /* 0x040fe20000041820 */
[----:B------:R-:W4:Y:S08]  /*15280*/  LDSM.16.M88.4 R4, [R220+0x1800] ;  /* 0x00180000dc04783b */ /* 0x000f300000000200 */
[----:B------:R-:W4:Y:S02]  /*15290*/  MUFU.TANH R200, R12 ;  /* 0x0000000c00c87308 */ /* 0x000f240000002400 */
[----:B------:R-:W-:Y:S01]  /*152a0*/  FMUL.FTZ R22, R22, UR23 ;  /* 0x0000001716167c20 */ /* 0x000fe20008410000 */
[----:B------:R-:W-:Y:S01]  /*152b0*/  FMUL.FTZ R21, R21, UR23 ;  /* 0x0000001715157c20 */ /* 0x000fe20008410000 */
[----:B------:R-:W-:Y:S01]  /*152c0*/  FMUL.FTZ R20, R20, UR23 ;  /* 0x0000001714147c20 */ /* 0x000fe20008410000 */
[----:B------:R-:W-:Y:S01]  /*152d0*/  FMUL.FTZ R23, R23, UR23 ;  /* 0x0000001717177c20 */ /* 0x000fe20008410000 */
[----:B------:R-:W-:Y:S01]  /*152e0*/  FMUL.FTZ R26, R26, UR23 ;  /* 0x000000171a1a7c20 */ /* 0x000fe20008410000 */
[----:B------:R-:W-:Y:S01]  /*152f0*/  FMUL.FTZ R25, R25, UR23 ;  /* 0x0000001719197c20 */ /* 0x000fe20008410000 */
[-C--:B---3--:R-:W-:Y:S01]  /*15300*/  HMMA.16816.F32.BF16 R36, R212, R8.reuse, R36 ;  /* 0x00000008d424723c */ /* 0x088fe20000041824 */
[----:B--2---:R-:W-:Y:S01]  /*15310*/  IMAD.U32 R0, RZ, RZ, UR25 ;  /* 0x00000019ff007e24 */ /* 0x004fe2000f8e00ff */
[----:B------:R1:W-:Y:S01]  /*15320*/  MUFU.TANH R17, R26 ;  /* 0x0000001a00117308 */ /* 0x0003e20000002400 */
[----:B------:R-:W-:Y:S01]  /*15330*/  FMUL.FTZ R27, R27, UR23 ;  /* 0x000000171b1b7c20 */ /* 0x000fe20008410000 */
[----:B------:R-:W-:Y:S01]  /*15340*/  FMUL.FTZ R31, R31, UR23 ;  /* 0x000000171f1f7c20 */ /* 0x000fe20008410000 */
[----:B------:R-:W-:Y:S01]  /*15350*/  IMAD R0, R0, 0x80, R2 ;  /* 0x0000008000007824 */ /* 0x000fe200078e0202 */
[C---:B------:R-:W-:Y:S04]  /*15360*/  HMMA.16816.F32.BF16 R40, R204.reuse, R8, R40 ;  /* 0x00000008cc28723c */ /* 0x040fe80000041828 */
[C---:B------:R-:W-:Y:S02]  /*15370*/  ISETP.GE.AND P5, PT, R0.reuse, R236, PT ;  /* 0x000000ec0000720c */ /* 0x040fe40003fa6270 */
[----:B------:R2:W-:Y:S01]  /*15380*/  MUFU.TANH R14, R25 ;  /* 0x00000019000e7308 */ /* 0x0005e20000002400 */
[C---:B------:R-:W-:Y:S01]  /*15390*/  ISETP.GE.AND P6, PT, R0.reuse, R235, PT ;  /* 0x000000eb0000720c */ /* 0x040fe20003fc6270 */
[-C--:B------:R-:W-:Y:S03]  /*153a0*/  HMMA.16816.F32.BF16 R44, R204, R10.reuse, R44 ;  /* 0x0000000acc2c723c */ /* 0x080fe6000004182c */
[----:B------:R-:W-:Y:S01]  /*153b0*/  ISETP.GE.OR P5, PT, R0, R241, !P5 ;  /* 0x000000f10000720c */ /* 0x000fe20006fa6670 */
[----:B------:R-:W-:Y:S01]  /*153c0*/  FMUL.FTZ R32, R32, UR23 ;  /* 0x0000001720207c20 */ /* 0x000fe20008410000 */
[C---:B------:R-:W-:Y:S01]  /*153d0*/  ISETP.GE.OR P6, PT, R0.reuse, R239, !P6 ;  /* 0x000000ef0000720c */ /* 0x040fe200077c6670 */
[C---:B------:R-:W-:Y:S02]  /*153e0*/  HMMA.16816.F32.BF16 R48, R212.reuse, R10, R48 ;  /* 0x0000000ad430723c */ /* 0x040fe40000041830 */
[----:B------:R-:W-:Y:S02]  /*153f0*/  MUFU.TANH R12, R31 ;  /* 0x0000001f000c7308 */ /* 0x000fe40000002400 */
[----:B------:R-:W-:Y:S01]  /*15400*/  ISETP.GE.AND P0, PT, R0, R237, PT ;  /* 0x000000ed0000720c */ /* 0x000fe20003f06270 */
[----:B------:R-:W-:Y:S01]  /*15410*/  FMUL.FTZ R36, R36, UR23 ;  /* 0x0000001724247c20 */ /* 0x000fe20008410000 */
[----:B-1----:R-:W-:Y:S01]  /*15420*/  FSEL R26, R139, -INF , !P6 ;  /* 0xff8000008b1a7808 */ /* 0x002fe20007000000 */
[----:B------:R-:W-:Y:S01]  /*15430*/  FMUL.FTZ R37, R37, UR23 ;  /* 0x0000001725257c20 */ /* 0x000fe20008410000 */
[----:B------:R-:W-:Y:S01]  /*15440*/  ISETP.GE.OR P0, PT, R0, R240, !P0 ;  /* 0x000000f00000720c */ /* 0x000fe20004706670 */
[-C--:B----4-:R-:W-:Y:S03]  /*15450*/  HMMA.16816.F32.BF16 R52, R212, R4.reuse, R52 ;  /* 0x00000004d434723c */ /* 0x090fe60000041834 */
[----:B------:R-:W-:Y:S01]  /*15460*/  MUFU.TANH R9, R36 ;  /* 0x0000002400097308 */ /* 0x000fe20000002400 */
[----:B--2---:R-:W-:Y:S01]  /*15470*/  FSEL R25, R243, -INF , !P5 ;  /* 0xff800000f3197808 */ /* 0x004fe20006800000 */
[----:B------:R-:W-:Y:S01]  /*15480*/  FMUL.FTZ R28, R28, UR23 ;  /* 0x000000171c1c7c20 */ /* 0x000fe20008410000 */
[C---:B------:R-:W-:Y:S01]  /*15490*/  ISETP.GE.AND P5, PT, R0.reuse, R234, PT ;  /* 0x000000ea0000720c */ /* 0x040fe20003fa6270 */
[C---:B------:R-:W-:Y:S06]  /*154a0*/  HMMA.16816.F32.BF16 R56, R204.reuse, R4, R56 ;  /* 0x00000004cc38723c */ /* 0x040fec0000041838 */
[----:B------:R1:W-:Y:S01]  /*154b0*/  MUFU.TANH R8, R37 ;  /* 0x0000002500087308 */ /* 0x0003e20000002400 */
[C---:B------:R-:W-:Y:S01]  /*154c0*/  ISETP.GE.OR P5, PT, R0.reuse, R238, !P5 ;  /* 0x000000ee0000720c */ /* 0x040fe20006fa6670 */
[----:B------:R-:W-:Y:S01]  /*154d0*/  VIADD R2, R0, 0x1 ;  /* 0x0000000100027836 */ /* 0x000fe20000000000 */
[-C--:B------:R-:W-:Y:S04]  /*154e0*/  HMMA.16816.F32.BF16 R60, R204, R6.reuse, R60 ;  /* 0x00000006cc3c723c */ /* 0x080fe8000004183c */
[----:B------:R-:W-:Y:S01]  /*154f0*/  ISETP.GE.AND P2, PT, R2, R236, PT ;  /* 0x000000ec0200720c */ /* 0x000fe20003f46270 */
[----:B------:R-:W-:Y:S01]  /*15500*/  VIADD R4, R0, 0x8 ;  /* 0x0000000800047836 */ /* 0x000fe20000000000 */
[C---:B------:R-:W-:Y:S01]  /*15510*/  ISETP.GE.AND P3, PT, R2.reuse, R235, PT ;  /* 0x000000eb0200720c */ /* 0x040fe20003f66270 */
[C---:B------:R-:W-:Y:S01]  /*15520*/  HMMA.16816.F32.BF16 R64, R212.reuse, R6, R64 ;  /* 0x00000006d440723c */ /* 0x040fe20000041840 */
[----:B------:R2:W-:Y:S03]  /*15530*/  MUFU.TANH R247, R32 ;  /* 0x0000002000f77308 */ /* 0x0005e60000002400 */
[-C--:B------:R-:W-:Y:S01]  /*15540*/  ISETP.GE.AND P4, PT, R2, R237.reuse, PT ;  /* 0x000000ed0200720c */ /* 0x080fe20003f86270 */
[----:B------:R-:W-:Y:S01]  /*15550*/  FMUL.FTZ R30, R30, UR23 ;  /* 0x000000171e1e7c20 */ /* 0x000fe20008410000 */
[----:B------:R-:W-:Y:S01]  /*15560*/  ISETP.GE.AND P1, PT, R2, R234, PT ;  /* 0x000000ea0200720c */ /* 0x000fe20003f26270 */
[----:B------:R-:W-:Y:S01]  /*15570*/  FMUL.FTZ R33, R33, UR23 ;  /* 0x0000001721217c20 */ /* 0x000fe20008410000 */
[----:B------:R-:W-:Y:S03]  /*15580*/  ISETP.GE.AND P6, PT, R4, R237, PT ;  /* 0x000000ed0400720c */ /* 0x000fe60003fc6270 */
[----:B------:R3:W-:Y:S01]  /*15590*/  MUFU.TANH R252, R28 ;  /* 0x0000001c00fc7308 */ /* 0x0007e20000002400 */
[C---:B------:R-:W-:Y:S01]  /*155a0*/  ISETP.GE.OR P2, PT, R2.reuse, R241, !P2 ;  /* 0x000000f10200720c */ /* 0x040fe20005746670 */
[----:B------:R-:W-:Y:S01]  /*155b0*/  FMUL.FTZ R35, R35, UR23 ;  /* 0x0000001723237c20 */ /* 0x000fe20008410000 */
[----:B------:R-:W-:Y:S01]  /*155c0*/  ISETP.GE.OR P3, PT, R2, R239, !P3 ;  /* 0x000000ef0200720c */ /* 0x000fe20005f66670 */
[----:B------:R-:W-:Y:S01]  /*155d0*/  FMUL.FTZ R24, R24, UR23 ;  /* 0x0000001718187c20 */ /* 0x000fe20008410000 */
[----:B------:R-:W-:Y:S01]  /*155e0*/  ISETP.GE.OR P4, PT, R2, R240, !P4 ;  /* 0x000000f00200720c */ /* 0x000fe20006786670 */
[----:B------:R-:W-:Y:S01]  /*155f0*/  FMUL.FTZ R38, R38, UR23 ;  /* 0x0000001726267c20 */ /* 0x000fe20008410000 */
[----:B------:R-:W-:Y:S01]  /*15600*/  ISETP.GE.OR P1, PT, R2, R238, !P1 ;  /* 0x000000ee0200720c */ /* 0x000fe20004f26670 */
[----:B------:R-:W-:Y:S01]  /*15610*/  FMUL.FTZ R34, R34, UR23 ;  /* 0x0000001722227c20 */ /* 0x000fe20008410000 */
[----:B------:R-:W-:Y:S01]  /*15620*/  ISETP.GE.OR P6, PT, R4, R240, !P6 ;  /* 0x000000f00400720c */ /* 0x000fe200077c6670 */
[----:B------:R-:W-:Y:S01]  /*15630*/  FMUL.FTZ R29, R29, UR23 ;  /* 0x000000171d1d7c20 */ /* 0x000fe20008410000 */
[----:B-1----:R-:W-:Y:S01]  /*15640*/  FSEL R37, R201, -INF , !P1 ;  /* 0xff800000c9257808 */ /* 0x002fe20004800000 */
[----:B------:R1:W-:Y:S01]  /*15650*/  MUFU.TANH R246, R34 ;  /* 0x0000002200f67308 */ /* 0x0003e20000002400 */
[----:B------:R-:W-:Y:S01]  /*15660*/  FSEL R36, R200, -INF , !P6 ;  /* 0xff800000c8247808 */ /* 0x000fe20007000000 */
[----:B------:R-:W-:Y:S01]  /*15670*/  FMUL.FTZ R39, R39, UR23 ;  /* 0x0000001727277c20 */ /* 0x000fe20008410000 */
[----:B------:R-:W-:Y:S01]  /*15680*/  FSEL R31, R138, -INF , !P2 ;  /* 0xff8000008a1f7808 */ /* 0x000fe20005000000 */
[----:B------:R-:W-:Y:S01]  /*15690*/  FMUL.FTZ R48, R48, UR23 ;  /* 0x0000001730307c20 */ /* 0x000fe20008410000 */
[----:B--2---:R-:W-:Y:S01]  /*156a0*/  FSEL R32, R209, -INF , !P3 ;  /* 0xff800000d1207808 */ /* 0x004fe20005800000 */
[----:B------:R-:W-:Y:S01]  /*156b0*/  FMUL.FTZ R50, R50, UR23 ;  /* 0x0000001732327c20 */ /* 0x000fe20008410000 */
[C---:B------:R-:W-:Y:S03]  /*156c0*/  ISETP.GE.AND P2, PT, R4.reuse, R234, PT ;  /* 0x000000ea0400720c */ /* 0x040fe60003f46270 */
[----:B------:R2:W-:Y:S01]  /*156d0*/  MUFU.TANH R250, R29 ;  /* 0x0000001d00fa7308 */ /* 0x0005e20000002400 */
[----:B------:R-:W-:Y:S01]  /*156e0*/  ISETP.GE.AND P3, PT, R4, R236, PT ;  /* 0x000000ec0400720c */ /* 0x000fe20003f66270 */
[----:B------:R-:W-:Y:S01]  /*156f0*/  FMUL.FTZ R45, R45, UR23 ;  /* 0x000000172d2d7c20 */ /* 0x000fe20008410000 */
[----:B---3--:R-:W-:Y:S01]  /*15700*/  FSEL R28, R208, -INF , !P0 ;  /* 0xff800000d01c7808 */ /* 0x008fe20004000000 */
[----:B------:R-:W-:Y:S01]  /*15710*/  VIADD R2, R0, 0x9 ;  /* 0x0000000900027836 */ /* 0x000fe20000000000 */
[CC--:B------:R-:W-:Y:S01]  /*15720*/  ISETP.GE.AND P0, PT, R4.reuse, R235.reuse, PT ;  /* 0x000000eb0400720c */ /* 0x0c0fe20003f06270 */
[----:B------:R-:W-:Y:S01]  /*15730*/  FMUL.FTZ R49, R49, UR23 ;  /* 0x0000001731317c20 */ /* 0x000fe20008410000 */
[----:B------:R-:W-:Y:S03]  /*15740*/  ISETP.GE.OR P2, PT, R4, R238, !P2 ;  /* 0x000000ee0400720c */ /* 0x000fe60005746670 */
[----:B------:R-:W-:Y:S01]  /*15750*/  MUFU.TANH R203, R18 ;  /* 0x0000001200cb7308 */ /* 0x000fe20000002400 */
[----:B-1----:R-:W-:Y:S01]  /*15760*/  FSEL R34, R210, -INF , !P4 ;  /* 0xff800000d2227808 */ /* 0x002fe20006000000 */
[----:B------:R-:W-:Y:S01]  /*15770*/  FMUL.FTZ R51, R51, UR23 ;  /* 0x0000001733337c20 */ /* 0x000fe20008410000 */
[----:B------:R-:W-:Y:S01]  /*15780*/  ISETP.GE.AND P4, PT, R2, R234, PT ;  /* 0x000000ea0200720c */ /* 0x000fe20003f86270 */
[----:B------:R-:W-:Y:S01]  /*15790*/  FMUL.FTZ R52, R52, UR23 ;  /* 0x0000001734347c20 */ /* 0x000fe20008410000 */
[----:B------:R-:W-:Y:S01]  /*157a0*/  ISETP.GE.AND P1, PT, R2, R236, PT ;  /* 0x000000ec0200720c */ /* 0x000fe20003f26270 */
[----:B------:R-:W-:Y:S01]  /*157b0*/  FMUL.FTZ R54, R54, UR23 ;  /* 0x0000001736367c20 */ /* 0x000fe20008410000 */
[C---:B------:R-:W-:Y:S03]  /*157c0*/  ISETP.GE.AND P6, PT, R2.reuse, R235, PT ;  /* 0x000000eb0200720c */ /* 0x040fe60003fc6270 */
[----:B------:R-:W-:Y:S01]  /*157d0*/  MUFU.TANH R18, R30 ;  /* 0x0000001e00127308 */ /* 0x000fe20000002400 */
[----:B--2---:R-:W-:Y:S01]  /*157e0*/  FSEL R29, R211, -INF , !P5 ;  /* 0xff800000d31d7808 */ /* 0x004fe20006800000 */
[----:B------:R-:W-:Y:S01]  /*157f0*/  FMUL.FTZ R53, R53, UR23 ;  /* 0x0000001735357c20 */ /* 0x000fe20008410000 */
[C---:B------:R-:W-:Y:S01]  /*15800*/  ISETP.GE.AND P5, PT, R2.reuse, R237, PT ;  /* 0x000000ed0200720c */ /* 0x040fe20003fa6270 */
[----:B------:R-:W-:Y:S01]  /*15810*/  FMUL.FTZ R55, R55, UR23 ;  /* 0x0000001737377c20 */ /* 0x000fe20008410000 */
[----:B------:R-:W-:Y:S01]  /*15820*/  ISETP.GE.OR P4, PT, R2, R238, !P4 ;  /* 0x000000ee0200720c */ /* 0x000fe20006786670 */
[----:B------:R-:W-:Y:S01]  /*15830*/  FMUL.FTZ R56, R56, UR23 ;  /* 0x0000001738387c20 */ /* 0x000fe20008410000 */
[C---:B------:R-:W-:Y:S03]  /*15840*/  ISETP.GE.OR P5, PT, R2.reuse, R240, !P5 ;  /* 0x000000f00200720c */ /* 0x040fe60006fa6670 */
[----:B------:R-:W1:Y:S01]  /*15850*/  MUFU.TANH R202, R13 ;  /* 0x0000000d00ca7308 */ /* 0x000e620000002400 */
[----:B------:R-:W-:Y:S01]  /*15860*/  ISETP.GE.OR P1, PT, R2, R241, !P1 ;  /* 0x000000f10200720c */ /* 0x000fe20004f26670 */
[----:B------:R-:W-:Y:S01]  /*15870*/  FMUL.FTZ R58, R58, UR23 ;  /* 0x000000173a3a7c20 */ /* 0x000fe20008410000 */
[----:B------:R-:W-:Y:S01]  /*15880*/  ISETP.GE.OR P6, PT, R2, R239, !P6 ;  /* 0x000000ef0200720c */ /* 0x000fe200077c6670 */
[----:B------:R-:W-:Y:S01]  /*15890*/  FMUL.FTZ R57, R57, UR23 ;  /* 0x0000001739397c20 */ /* 0x000fe20008410000 */
[----:B------:R-:W-:Y:S01]  /*158a0*/  ISETP.GE.OR P3, PT, R4, R241, !P3 ;  /* 0x000000f10400720c */ /* 0x000fe20005f66670 */
[----:B------:R-:W-:Y:S01]  /*158b0*/  VIADD R2, R0, 0x10 ;  /* 0x0000001000027836 */ /* 0x000fe20000000000 */
[----:B------:R-:W-:Y:S03]  /*158c0*/  ISETP.GE.OR P0, PT, R4, R239, !P0 ;  /* 0x000000ef0400720c */ /* 0x000fe60004706670 */
[----:B------:R2:W-:Y:S01]  /*158d0*/  MUFU.TANH R248, R27 ;  /* 0x0000001b00f87308 */ /* 0x0005e20000002400 */
[----:B------:R-:W3:Y:S01]  /*158e0*/  LDSM.16.M88.4 R4, [R220+0x2000] ;  /* 0x00200000dc04783b */ /* 0x000ee20000000200 */
[----:B------:R-:W-:Y:S01]  /*158f0*/  FMUL.FTZ R60, R60, UR23 ;  /* 0x000000173c3c7c20 */ /* 0x000fe20008410000 */
[----:B------:R-:W-:Y:S01]  /*15900*/  FMUL.FTZ R61, R61, UR23 ;  /* 0x000000173d3d7c20 */ /* 0x000fe20008410000 */
[----:B------:R-:W-:Y:S01]  /*15910*/  FMUL.FTZ R64, R64, UR23 ;  /* 0x0000001740407c20 */ /* 0x000fe20008410000 */
[----:B------:R-:W-:Y:S01]  /*15920*/  FMUL.FTZ R66, R66, UR23 ;  /* 0x0000001742427c20 */ /* 0x000fe20008410000 */
[----:B------:R-:W-:Y:S01]  /*15930*/  FMUL.FTZ R65, R65, UR23 ;  /* 0x0000001741417c20 */ /* 0x000fe20008410000 */
[----:B------:R-:W-:Y:S03]  /*15940*/  FMUL.FTZ R67, R67, UR23 ;  /* 0x0000001743437c20 */ /* 0x000fe60008410000 */
[----:B------:R4:W-:Y:S01]  /*15950*/  MUFU.TANH R244, R33 ;  /* 0x0000002100f47308 */ /* 0x0009e20000002400 */
[----:B-1----:R-:W-:Y:S01]  /*15960*/  FSEL R30, R202, -INF , !P5 ;  /* 0xff800000ca1e7808 */ /* 0x002fe20006800000 */
[----:B------:R-:W-:Y:S01]  /*15970*/  FMUL.FTZ R40, R40, UR23 ;  /* 0x0000001728287c20 */ /* 0x000fe20008410000 */
[----:B------:R-:W-:Y:S01]  /*15980*/  ISETP.GE.AND P5, PT, R2, R235, PT ;  /* 0x000000eb0200720c */ /* 0x000fe20003fa6270 */
[----:B------:R-:W-:Y:S01]  /*15990*/  FMUL.FTZ R42, R42, UR23 ;  /* 0x000000172a2a7c20 */ /* 0x000fe20008410000 */
[----:B------:R-:W-:Y:S01]  /*159a0*/  FMUL.FTZ R41, R41, UR23 ;  /* 0x0000001729297c20 */ /* 0x000fe20008410000 */
[----:B------:R-:W-:Y:S01]  /*159b0*/  FMUL.FTZ R62, R62, UR23 ;  /* 0x000000173e3e7c20 */ /* 0x000fe20008410000 */
[----:B------:R-:W-:Y:S03]  /*159c0*/  ISETP.GE.OR P5, PT, R2, R239, !P5 ;  /* 0x000000ef0200720c */ /* 0x000fe60006fa6670 */
[----:B------:R1:W-:Y:S01]  /*159d0*/  MUFU.TANH R245, R35 ;  /* 0x0000002300f57308 */ /* 0x0003e20000002400 */
[----:B--2---:R-:W-:Y:S01]  /*159e0*/  FSEL R27, R16, -INF , !P3 ;  /* 0xff800000101b7808 */ /* 0x004fe20005800000 */
[----:B------:R-:W-:Y:S01]  /*159f0*/  FMUL.FTZ R63, R63, UR23 ;  /* 0x000000173f3f7c20 */ /* 0x000fe20008410000 */
[----:B------:R-:W-:Y:S01]  /*15a00*/  ISETP.GE.AND P3, PT, R2, R234, PT ;  /* 0x000000ea0200720c */ /* 0x000fe20003f66270 */
[----:B------:R-:W-:Y:S01]  /*15a10*/  FMUL.FTZ R43, R43, UR23 ;  /* 0x000000172b2b7c20 */ /* 0x000fe20008410000 */
[----:B------:R-:W-:Y:S01]  /*15a20*/  FMUL.FTZ R44, R44, UR23 ;  /* 0x000000172c2c7c20 */ /* 0x000fe20008410000 */
[----:B------:R-:W-:Y:S01]  /*15a30*/  FMUL.FTZ R46, R46, UR23 ;  /* 0x000000172e2e7c20 */ /* 0x000fe20008410000 */
[C---:B------:R-:W-:Y:S03]  /*15a40*/  ISETP.GE.OR P3, PT, R2.reuse, R238, !P3 ;  /* 0x000000ee0200720c */ /* 0x040fe60005f66670 */
[----:B------:R-:W-:Y:S01]  /*15a50*/  MUFU.TANH R13, R24 ;  /* 0x00000018000d7308 */ /* 0x000fe20000002400 */
[----:B----4-:R-:W-:Y:S01]  /*15a60*/  FSEL R33, R137, -INF , !P2 ;  /* 0xff80000089217808 */ /* 0x010fe20005000000 */
[----:B------:R-:W-:Y:S01]  /*15a70*/  FMUL.FTZ R47, R47, UR23 ;  /* 0x000000172f2f7c20 */ /* 0x000fe20008410000 */
[C---:B------:R-:W-:Y:S01]  /*15a80*/  ISETP.GE.AND P2, PT, R2.reuse, R236, PT ;  /* 0x000000ec0200720c */ /* 0x040fe20003f46270 */
[----:B------:R-:W-:Y:S01]  /*15a90*/  FMUL.FTZ R59, R59, UR23 ;  /* 0x000000173b3b7c20 */ /* 0x000fe20008410000 */
[----:B------:R-:W-:Y:S02]  /*15aa0*/  FSEL R11, R17, -INF , !P3 ;  /* 0xff800000110b7808 */ /* 0x000fe40005800000 */
[C---:B------:R-:W-:Y:S03]  /*15ab0*/  ISETP.GE.OR P2, PT, R2.reuse, R241, !P2 ;  /* 0x000000f10200720c */ /* 0x040fe60005746670 */
[----:B------:R2:W4:Y:S01]  /*15ac0*/  MUFU.TANH R251, R22 ;  /* 0x0000001600fb7308 */ /* 0x0005220000002400 */
[----:B-1----:R-:W-:Y:S02]  /*15ad0*/  FSEL R35, R15, -INF , !P4 ;  /* 0xff8000000f237808 */ /* 0x002fe40006000000 */
[C---:B------:R-:W-:Y:S04]  /*15ae0*/  ISETP.GE.AND P4, PT, R2.reuse, R237, PT ;  /* 0x000000ed0200720c */ /* 0x040fe80003f86270 */
[----:B------:R-:W-:Y:S03]  /*15af0*/  ISETP.GE.OR P4, PT, R2, R240, !P4 ;  /* 0x000000f00200720c */ /* 0x000fe60006786670 */
[----:B------:R-:W1:Y:S01]  /*15b00*/  MUFU.TANH R19, R19 ;  /* 0x0000001300137308 */ /* 0x000e620000002400 */
[----:B------:R-:W-:Y:S01]  /*15b10*/  VIADD R2, R0, 0x11 ;  /* 0x0000001100027836 */ /* 0x000fe20000000000 */
[-C--:B---3--:R-:W-:Y:S08]  /*15b20*/  HMMA.16816.F32.BF16 R68, R212, R4.reuse, R68 ;  /* 0x00000004d444723c */ /* 0x088ff00000041844 */
[----:B------:R-:W3:Y:S03]  /*15b30*/  MUFU.TANH R20, R20 ;  /* 0x0000001400147308 */ /* 0x000ee60000002400 */
[----:B--2---:R-:W-:Y:S01]  /*15b40*/  FSEL R22, R136, -INF , !P1 ;  /* 0xff80000088167808 */ /* 0x004fe20004800000 */
[C---:B------:R-:W-:Y:S04]  /*15b50*/  HMMA.16816.F32.BF16 R72, R204.reuse, R4, R72 ;  /* 0x00000004cc48723c */ /* 0x040fe80000041848 */
[C---:B------:R-:W-:Y:S02]  /*15b60*/  ISETP.GE.AND P1, PT, R2.reuse, R235, PT ;  /* 0x000000eb0200720c */ /* 0x040fe40003f26270 */
[----:B----4-:R-:W-:Y:S01]  /*15b70*/  FSEL R211, R251, -INF , !P5 ;  /* 0xff800000fbd37808 */ /* 0x010fe20006800000 */
[----:B------:R2:W4:Y:S01]  /*15b80*/  MUFU.TANH R249, R23 ;  /* 0x0000001700f97308 */ /* 0x0005220000002400 */
[----:B-1----:R-:W-:Y:S01]  /*15b90*/  FSEL R24, R19, -INF , !P6 ;  /* 0xff80000013187808 */ /* 0x002fe20007000000 */
[-C--:B------:R-:W-:Y:S03]  /*15ba0*/  HMMA.16816.F32.BF16 R76, R204, R6.reuse, R76 ;  /* 0x00000006cc4c723c */ /* 0x080fe6000004184c */
[----:B------:R-:W-:Y:S01]  /*15bb0*/  ISETP.GE.AND P6, PT, R2, R237, PT ;  /* 0x000000ed0200720c */ /* 0x000fe20003fc6270 */
[----:B------:R-:W-:Y:S01]  /*15bc0*/  VIADD R4, R0, 0x28 ;  /* 0x0000002800047836 */ /* 0x000fe20000000000 */
[----:B------:R-:W-:Y:S03]  /*15bd0*/  ISETP.GE.OR P1, PT, R2, R239, !P1 ;  /* 0x000000ef0200720c */ /* 0x000fe60004f26670 */
[----:B------:R-:W1:Y:S03]  /*15be0*/  MUFU.TANH R21, R21 ;  /* 0x0000001500157308 */ /* 0x000e660000002400 */
[----:B---3--:R-:W-:Y:S01]  /*15bf0*/  FSEL R243, R20, -INF , !P2 ;  /* 0xff80000014f37808 */ /* 0x008fe20005000000 */
[C---:B------:R-:W-:Y:S04]  /*15c00*/  HMMA.16816.F32.BF16 R80, R212.reuse, R6, R80 ;  /* 0x00000006d450723c */ /* 0x040fe80000041850 */
[----:B------:R-:W-:Y:S01]  /*15c10*/  ISETP.GE.AND P2, PT, R2, R234, PT ;  /* 0x000000ea0200720c */ /* 0x000fe20003f46270 */
[----:B------:R-:W-:Y:S01]  /*15c20*/  FMUL.FTZ R68, R68, UR23 ;  /* 0x0000001744447c20 */ /* 0x000fe20008410000 */
[C---:B------:R-:W-:Y:S01]  /*15c30*/  ISETP.GE.OR P6, PT, R2.reuse, R240, !P6 ;  /* 0x000000f00200720c */ /* 0x040fe200077c6670 */
[----:B------:R-:W3:Y:S01]  /*15c40*/  MUFU.TANH R38, R38 ;  /* 0x0000002600267308 */ /* 0x000ee20000002400 */
[----:B--2---:R-:W-:Y:S02]  /*15c50*/  FSEL R23, R203, -INF , !P0 ;  /* 0xff800000cb177808 */ /* 0x004fe40004000000 */
[C---:B------:R-:W-:Y:S01]  /*15c60*/  ISETP.GE.AND P0, PT, R2.reuse, R236, PT ;  /* 0x000000ec0200720c */ /* 0x040fe20003f06270 */
[----:B------:R-:W-:Y:S01]  /*15c70*/  FMUL.FTZ R75, R75, UR23 ;  /* 0x000000174b4b7c20 */ /* 0x000fe20008410000 */
[C---:B------:R-:W-:Y:S01]  /*15c80*/  ISETP.GE.OR P2, PT, R2.reuse, R238, !P2 ;  /* 0x000000ee0200720c */ /* 0x040fe20005746670 */
[----:B------:R-:W-:Y:S01]  /*15c90*/  FMUL.FTZ R73, R73, UR23 ;  /* 0x0000001749497c20 */ /* 0x000fe20008410000 */
[----:B------:R-:W-:Y:S01]  /*15ca0*/  ISETP.GE.OR P0, PT, R2, R241, !P0 ;  /* 0x000000f10200720c */ /* 0x000fe20004706670 */
[----:B------:R-:W-:Y:S01]  /*15cb0*/  VIADD R2, R0, 0x18 ;  /* 0x0000001800027836 */ /* 0x000fe20000000000 */
[----:B----4-:R-:W-:Y:S01]  /*15cc0*/  FSEL R249, R249, -INF , !P1 ;  /* 0xff800000f9f97808 */ /* 0x010fe20004800000 */
[----:B------:R-:W2:Y:S01]  /*15cd0*/  MUFU.TANH R39, R39 ;  /* 0x0000002700277308 */ /* 0x000ea20000002400 */
[----:B-1----:R-:W-:Y:S01]  /*15ce0*/  FSEL R210, R21, -INF , !P0 ;  /* 0xff80000015d27808 */ /* 0x002fe20004000000 */
[----:B------:R-:W-:Y:S01]  /*15cf0*/  FMUL.FTZ R76, R76, UR23 ;  /* 0x000000174c4c7c20 */ /* 0x000fe20008410000 */
[----:B------:R-:W-:Y:S01]  /*15d00*/  FSEL R21, R13, -INF , !P4 ;  /* 0xff8000000d157808 */ /* 0x000fe20006000000 */
[----:B------:R-:W-:Y:S01]  /*15d10*/  FMUL.FTZ R70, R70, UR23 ;  /* 0x0000001746467c20 */ /* 0x000fe20008410000 */
[C---:B------:R-:W-:Y:S01]  /*15d20*/  ISETP.GE.AND P5, PT, R2.reuse, R237, PT ;  /* 0x000000ed0200720c */ /* 0x040fe20003fa6270 */
[----:B------:R-:W-:Y:S01]  /*15d30*/  FMUL.FTZ R79, R79, UR23 ;  /* 0x000000174f4f7c20 */ /* 0x000fe20008410000 */
[C---:B------:R-:W-:Y:S03]  /*15d40*/  ISETP.GE.AND P0, PT, R2.reuse, R234, PT ;  /* 0x000000ea0200720c */ /* 0x040fe60003f06270 */
[----:B------:R-:W1:Y:S01]  /*15d50*/  MUFU.TANH R48, R48 ;  /* 0x0000003000307308 */ /* 0x000e620000002400 */
[C---:B------:R-:W-:Y:S01]  /*15d60*/  ISETP.GE.AND P1, PT, R2.reuse, R236, PT ;  /* 0x000000ec0200720c */ /* 0x040fe20003f26270 */
[----:B------:R-:W-:Y:S01]  /*15d70*/  FMUL.FTZ R83, R83, UR23 ;  /* 0x0000001753537c20 */ /* 0x000fe20008410000 */
[C---:B------:R-:W-:Y:S01]  /*15d80*/  ISETP.GE.AND P4, PT, R2.reuse, R235, PT ;  /* 0x000000eb0200720c */ /* 0x040fe20003f86270 */
[----:B------:R-:W-:Y:S01]  /*15d90*/  FMUL.FTZ R81, R81, UR23 ;  /* 0x0000001751517c20 */ /* 0x000fe20008410000 */
[----:B------:R-:W-:Y:S01]  /*15da0*/  ISETP.GE.OR P5, PT, R2, R240, !P5 ;  /* 0x000000f00200720c */ /* 0x000fe20006fa6670 */
[----:B------:R-:W-:Y:S01]  /*15db0*/  FMUL.FTZ R74, R74, UR23 ;  /* 0x000000174a4a7c20 */ /* 0x000fe20008410000 */
[C---:B------:R-:W-:Y:S03]  /*15dc0*/  ISETP.GE.OR P0, PT, R2.reuse, R238, !P0 ;  /* 0x000000ee0200720c */ /* 0x040fe60004706670 */
[----:B------:R-:W-:Y:S01]  /*15dd0*/  MUFU.TANH R50, R50 ;  /* 0x0000003200327308 */ /* 0x000fe20000002400 */
[C---:B------:R-:W-:Y:S01]  /*15de0*/  ISETP.GE.OR P1, PT, R2.reuse, R241, !P1 ;  /* 0x000000f10200720c */ /* 0x040fe20004f26670 */
[----:B------:R-:W-:Y:S01]  /*15df0*/  FMUL.FTZ R77, R77, UR23 ;  /* 0x000000174d4d7c20 */ /* 0x000fe20008410000 */
[----:B------:R-:W-:Y:S01]  /*15e00*/  ISETP.GE.OR P4, PT, R2, R239, !P4 ;  /* 0x000000ef0200720c */ /* 0x000fe20006786670 */
[----:B------:R-:W-:Y:S01]  /*15e10*/  VIADD R2, R0, 0x19 ;  /* 0x0000001900027836 */ /* 0x000fe20000000000 */
[----:B------:R-:W-:Y:S01]  /*15e20*/  FSEL R200, R14, -INF , !P6 ;  /* 0xff8000000ec87808 */ /* 0x000fe20007000000 */
[----:B------:R-:W-:Y:S01]  /*15e30*/  FMUL.FTZ R78, R78, UR23 ;  /* 0x000000174e4e7c20 */ /* 0x000fe20008410000 */
[----:B------:R-:W-:Y:S03]  /*15e40*/  FSEL R203, R248, -INF , !P2 ;  /* 0xff800000f8cb7808 */ /* 0x000fe60005000000 */
[----:B------:R-:W-:Y:S01]  /*15e50*/  MUFU.TANH R45, R45 ;  /* 0x0000002d002d7308 */ /* 0x000fe20000002400 */
[----:B------:R-:W-:Y:S01]  /*15e60*/  FSEL R252, R252, -INF , !P5 ;  /* 0xff800000fcfc7808 */ /* 0x000fe20006800000 */
[----:B------:R-:W-:Y:S01]  /*15e70*/  FMUL.FTZ R80, R80, UR23 ;  /* 0x0000001750507c20 */ /* 0x000fe20008410000 */
[C---:B------:R-:W-:Y:S01]  /*15e80*/  ISETP.GE.AND P3, PT, R2.reuse, R237, PT ;  /* 0x000000ed0200720c */ /* 0x040fe20003f66270 */
[----:B------:R-:W-:Y:S01]  /*15e90*/  FMUL.FTZ R69, R69, UR23 ;  /* 0x0000001745457c20 */ /* 0x000fe20008410000 */
[----:B------:R-:W-:Y:S01]  /*15ea0*/  ISETP.GE.AND P6, PT, R2, R234, PT ;  /* 0x000000ea0200720c */ /* 0x000fe20003fc6270 */
[----:B------:R-:W-:Y:S01]  /*15eb0*/  FMUL.FTZ R82, R82, UR23 ;  /* 0x0000001752527c20 */ /* 0x000fe20008410000 */
[C---:B------:R-:W-:Y:S03]  /*15ec0*/  ISETP.GE.AND P2, PT, R2.reuse, R236, PT ;  /* 0x000000ec0200720c */ /* 0x040fe60003f46270 */
[----:B------:R-:W-:Y:S01]  /*15ed0*/  MUFU.TANH R49, R49 ;  /* 0x0000003100317308 */ /* 0x000fe20000002400 */
[C---:B------:R-:W-:Y:S01]  /*15ee0*/  ISETP.GE.AND P5, PT, R2.reuse, R235, PT ;  /* 0x000000eb0200720c */ /* 0x040fe20003fa6270 */
[----:B------:R-:W-:Y:S01]  /*15ef0*/  FMUL.FTZ R71, R71, UR23 ;  /* 0x0000001747477c20 */ /* 0x000fe20008410000 */
[----:B------:R-:W-:Y:S01]  /*15f00*/  ISETP.GE.OR P3, PT, R2, R240, !P3 ;  /* 0x000000f00200720c */ /* 0x000fe20005f66670 */
[----:B------:R-:W-:Y:S01]  /*15f10*/  FMUL.FTZ R72, R72, UR23 ;  /* 0x0000001748487c20 */ /* 0x000fe20008410000 */
[C---:B------:R-:W-:Y:S02]  /*15f20*/  ISETP.GE.OR P6, PT, R2.reuse, R238, !P6 ;  /* 0x000000ee0200720c */ /* 0x040fe400077c6670 */
[C---:B------:R-:W-:Y:S03]  /*15f30*/  ISETP.GE.OR P2, PT, R2.reuse, R241, !P2 ;  /* 0x000000f10200720c */ /* 0x040fe60005746670 */
[----:B------:R-:W-:Y:S01]  /*15f40*/  MUFU.TANH R51, R51 ;  /* 0x0000003300337308 */ /* 0x000fe20000002400 */
[----:B------:R-:W-:Y:S01]  /*15f50*/  ISETP.GE.OR P5, PT, R2, R239, !P5 ;  /* 0x000000ef0200720c */ /* 0x000fe20006fa6670 */
[----:B------:R-:W-:Y:S01]  /*15f60*/  VIADD R2, R0, 0x20 ;  /* 0x0000002000027836 */ /* 0x000fe20000000000 */
[----:B------:R-:W-:Y:S02]  /*15f70*/  FSEL R208, R18, -INF , !P0 ;  /* 0xff80000012d07808 */ /* 0x000fe40004000000 */
[----:B------:R-:W-:Y:S02]  /*15f80*/  FSEL R250, R250, -INF , !P3 ;  /* 0xff800000fafa7808 */ /* 0x000fe40005800000 */
[----:B------:R-:W-:Y:S03]  /*15f90*/  FSEL R209, R12, -INF , !P6 ;  /* 0xff8000000cd17808 */ /* 0x000fe60007000000 */
[----:B------:R-:W-:Y:S01]  /*15fa0*/  MUFU.TANH R52, R52 ;  /* 0x0000003400347308 */ /* 0x000fe20000002400 */
[----:B------:R-:W-:Y:S02]  /*15fb0*/  FSEL R247, R247, -INF , !P1 ;  /* 0xff800000f7f77808 */ /* 0x000fe40004800000 */
[C---:B------:R-:W-:Y:S02]  /*15fc0*/  ISETP.GE.AND P0, PT, R2.reuse, R236, PT ;  /* 0x000000ec0200720c */ /* 0x040fe40003f06270 */
[C---:B------:R-:W-:Y:S02]  /*15fd0*/  ISETP.GE.AND P3, PT, R2.reuse, R235, PT ;  /* 0x000000eb0200720c */ /* 0x040fe40003f66270 */
[C---:B------:R-:W-:Y:S03]  /*15fe0*/  ISETP.GE.AND P6, PT, R2.reuse, R237, PT ;  /* 0x000000ed0200720c */ /* 0x040fe60003fc6270 */
[----:B------:R-:W-:Y:S01]  /*15ff0*/  MUFU.TANH R54, R54 ;  /* 0x0000003600367308 */ /* 0x000fe20000002400 */
[C---:B------:R-:W-:Y:S02]  /*16000*/  ISETP.GE.AND P1, PT, R2.reuse, R234, PT ;  /* 0x000000ea0200720c */ /* 0x040fe40003f26270 */
[C---:B------:R-:W-:Y:S02]  /*16010*/  ISETP.GE.OR P0, PT, R2.reuse, R241, !P0 ;  /* 0x000000f10200720c */ /* 0x040fe40004706670 */
[C---:B------:R-:W-:Y:S02]  /*16020*/  ISETP.GE.OR P3, PT, R2.reuse, R239, !P3 ;  /* 0x000000ef0200720c */ /* 0x040fe40005f66670 */
[C---:B------:R-:W-:Y:S03]  /*16030*/  ISETP.GE.OR P6, PT, R2.reuse, R240, !P6 ;  /* 0x000000f00200720c */ /* 0x040fe600077c6670 */
[----:B------:R-:W-:Y:S01]  /*16040*/  MUFU.TANH R53, R53 ;  /* 0x0000003500357308 */ /* 0x000fe20000002400 */
[----:B------:R-:W-:Y:S01]  /*16050*/  ISETP.GE.OR P1, PT, R2, R238, !P1 ;  /* 0x000000ee0200720c */ /* 0x000fe20004f26670 */
[----:B------:R-:W-:Y:S01]  /*16060*/  VIADD R2, R0, 0x21 ;  /* 0x0000002100027836 */ /* 0x000fe20000000000 */
[----:B------:R-:W-:Y:S02]  /*16070*/  FSEL R244, R244, -INF , !P2 ;  /* 0xff800000f4f47808 */ /* 0x000fe40005000000 */
[----:B------:R-:W-:Y:S02]  /*16080*/  FSEL R246, R246, -INF , !P4 ;  /* 0xff800000f6f67808 */ /* 0x000fe40006000000 */
[C---:B------:R-:W-:Y:S03]  /*16090*/  ISETP.GE.AND P2, PT, R2.reuse, R235, PT ;  /* 0x000000eb0200720c */ /* 0x040fe60003f46270 */
[----:B------:R-:W-:Y:S01]  /*160a0*/  MUFU.TANH R55, R55 ;  /* 0x0000003700377308 */ /* 0x000fe20000002400 */
[CC--:B------:R-:W-:Y:S02]  /*160b0*/  ISETP.GE.AND P4, PT, R2.reuse, R236.reuse, PT ;  /* 0x000000ec0200720c */ /* 0x0c0fe40003f86270 */
[----:B------:R-:W-:Y:S01]  /*160c0*/  FSEL R143, R9, -INF , !P0 ;  /* 0xff800000098f7808 */ /* 0x000fe20004000000 */
[----:B------:R-:W-:Y:S01]  /*160d0*/  IMAD.MOV.U32 R9, RZ, RZ, R11 ;  /* 0x000000ffff097224 */ /* 0x000fe200078e000b */
[C---:B------:R-:W-:Y:S02]  /*160e0*/  ISETP.GE.OR P2, PT, R2.reuse, R239, !P2 ;  /* 0x000000ef0200720c */ /* 0x040fe40005746670 */
[-C--:B------:R-:W-:Y:S01]  /*160f0*/  ISETP.GE.OR P4, PT, R2, R241.reuse, !P4 ;  /* 0x000000f10200720c */ /* 0x080fe20006786670 */
[----:B------:R-:W-:Y:S01]  /*16100*/  STL [R1+0x58], R143 ;  /* 0x0000588f01007387 */ /* 0x000fe20000100800 */
[----:B---3--:R-:W-:Y:S01]  /*16110*/  FSEL R142, R38, -INF , !P3 ;  /* 0xff800000268e7808 */ /* 0x008fe20005800000 */
[----:B------:R-:W-:Y:S01]  /*16120*/  MUFU.TANH R56, R56 ;  /* 0x0000003800387308 */ /* 0x000fe20000002400 */
[----:B--2---:R-:W-:Y:S01]  /*16130*/  FSEL R140, R39, -INF , !P2 ;  /* 0xff800000278c7808 */ /* 0x004fe20005000000 */
[----:B------:R-:W-:Y:S01]  /*16140*/  IMAD.MOV.U32 R39, RZ, RZ, R209 ;  /* 0x000000ffff277224 */ /* 0x000fe200078e00d1 */
[----:B------:R-:W-:Y:S01]  /*16150*/  FSEL R141, R8, -INF , !P4 ;  /* 0xff800000088d7808 */ /* 0x000fe20006000000 */
[----:B------:R-:W-:Y:S01]  /*16160*/  STL [R1+0x54], R142 ;  /* 0x0000548e01007387 */ /* 0x000fe20000100800 */
[C---:B------:R-:W-:Y:S02]  /*16170*/  ISETP.GE.AND P2, PT, R4.reuse, R236, PT ;  /* 0x000000ec0400720c */ /* 0x040fe40003f46270 */
[----:B------:R-:W-:Y:S01]  /*16180*/  FSEL R245, R245, -INF , !P5 ;  /* 0xff800000f5f57808 */ /* 0x000fe20006800000 */
[----:B------:R-:W-:Y:S01]  /*16190*/  STL [R1+0x48], R141 ;  /* 0x0000488d01007387 */ /* 0x000fe20000100800 */
[----:B------:R-:W-:Y:S01]  /*161a0*/  ISETP.GE.OR P2, PT, R4, R241, !P2 ;  /* 0x000000f10400720c */ /* 0x000fe20005746670 */
[----:B------:R-:W2:Y:S01]  /*161b0*/  MUFU.TANH R40, R40 ;  /* 0x0000002800287308 */ /* 0x000ea20000002400 */
[-C--:B------:R-:W-:Y:S01]  /*161c0*/  ISETP.GE.AND P5, PT, R2, R237.reuse, PT ;  /* 0x000000ed0200720c */ /* 0x080fe20003fa6270 */
[----:B------:R-:W-:Y:S01]  /*161d0*/  STL [R1+0x44], R140 ;  /* 0x0000448c01007387 */ /* 0x000fe20000100800 */
[----:B-1----:R-:W-:Y:S02]  /*161e0*/  FSEL R8, R48, -INF , !P2 ;  /* 0xff80000030087808 */ /* 0x002fe40005000000 */
[----:B------:R-:W-:Y:S02]  /*161f0*/  ISETP.GE.AND P0, PT, R2, R234, PT ;  /* 0x000000ea0200720c */ /* 0x000fe40003f06270 */
[----:B------:R-:W-:Y:S03]  /*16200*/  ISETP.GE.AND P3, PT, R4, R237, PT ;  /* 0x000000ed0400720c */ /* 0x000fe60003f66270 */
[----:B------:R-:W1:Y:S01]  /*16210*/  MUFU.TANH R42, R42 ;  /* 0x0000002a002a7308 */ /* 0x000e620000002400 */
[C---:B------:R-:W-:Y:S01]  /*16220*/  ISETP.GE.OR P5, PT, R2.reuse, R240, !P5 ;  /* 0x000000f00200720c */ /* 0x040fe20006fa6670 */
[----:B------:R3:W-:Y:S01]  /*16230*/  STL [R1+0x14], R8 ;  /* 0x0000140801007387 */ /* 0x0007e20000100800 */
[----:B------:R-:W-:Y:S01]  /*16240*/  ISETP.GE.OR P0, PT, R2, R238, !P0 ;  /* 0x000000ee0200720c */ /* 0x000fe20004706670 */
[----:B------:R-:W-:Y:S01]  /*16250*/  VIADD R2, R0, 0x29 ;  /* 0x0000002900027836 */ /* 0x000fe20000000000 */
[C---:B------:R-:W-:Y:S02]  /*16260*/  ISETP.GE.OR P3, PT, R4.reuse, R240, !P3 ;  /* 0x000000f00400720c */ /* 0x040fe40005f66670 */
[----:B------:R-:W-:Y:S03]  /*16270*/  ISETP.GE.AND P4, PT, R4, R234, PT ;  /* 0x000000ea0400720c */ /* 0x000fe60003f86270 */
[----:B------:R-:W4:Y:S01]  /*16280*/  MUFU.TANH R41, R41 ;  /* 0x0000002900297308 */ /* 0x000f220000002400 */
[----:B--2---:R-:W-:Y:S02]  /*16290*/  FSEL R201, R40, -INF , !P6 ;  /* 0xff80000028c97808 */ /* 0x004fe40007000000 */
[C---:B------:R-:W-:Y:S02]  /*162a0*/  ISETP.GE.AND P6, PT, R4.reuse, R235, PT ;  /* 0x000000eb0400720c */ /* 0x040fe40003fc6270 */
[C---:B------:R-:W-:Y:S02]  /*162b0*/  ISETP.GE.OR P4, PT, R4.reuse, R238, !P4 ;  /* 0x000000ee0400720c */ /* 0x040fe40006786670 */
[----:B------:R-:W-:Y:S03]  /*162c0*/  ISETP.GE.OR P6, PT, R4, R239, !P6 ;  /* 0x000000ef0400720c */ /* 0x000fe600077c6670 */
[----:B------:R-:W2:Y:S01]  /*162d0*/  MUFU.TANH R43, R43 ;  /* 0x0000002b002b7308 */ /* 0x000ea20000002400 */
[----:B-1----:R-:W-:Y:S01]  /*162e0*/  FSEL R202, R42, -INF , !P1 ;  /* 0xff8000002aca7808 */ /* 0x002fe20004800000 */
[----:B------:R-:W1:Y:S01]  /*162f0*/  LDSM.16.M88.4 R4, [R220+0x2800] ;  /* 0x00280000dc04783b */ /* 0x000e620000000200 */
[----:B------:R-:W-:Y:S02]  /*16300*/  ISETP.GE.AND P1, PT, R2, R237, PT ;  /* 0x000000ed0200720c */ /* 0x000fe40003f26270 */
[----:B------:R-:W-:Y:S02]  /*16310*/  FSEL R139, R50, -INF , !P6 ;  /* 0xff800000328b7808 */ /* 0x000fe40007000000 */
[C---:B------:R-:W-:Y:S03]  /*16320*/  ISETP.GE.OR P1, PT, R2.reuse, R240, !P1 ;  /* 0x000000f00200720c */ /* 0x040fe60004f26670 */
[----:B------:R-:W3:Y:S01]  /*16330*/  MUFU.TANH R44, R44 ;  /* 0x0000002c002c7308 */ /* 0x000ee20000002400 */
[----:B----4-:R-:W-:Y:S01]  /*16340*/  FSEL R40, R41, -INF , !P5 ;  /* 0xff80000029287808 */ /* 0x010fe20006800000 */
[----:B------:R-:W-:Y:S01]  /*16350*/  STL [R1+0x10], R139 ;  /* 0x0000108b01007387 */ /* 0x000fe20000100800 */
[C---:B------:R-:W-:Y:S01]  /*16360*/  ISETP.GE.AND P5, PT, R2.reuse, R234, PT ;  /* 0x000000ea0200720c */ /* 0x040fe20003fa6270 */
[----:B------:R-:W-:Y:S01]  /*16370*/  IMAD.MOV.U32 R41, RZ, RZ, R208 ;  /* 0x000000ffff297224 */ /* 0x000fe200078e00d0 */
[----:B------:R-:W-:Y:S02]  /*16380*/  FSEL R42, R45, -INF , !P1 ;  /* 0xff8000002d2a7808 */ /* 0x000fe40004800000 */
[C---:B------:R-:W-:Y:S03]  /*16390*/  ISETP.GE.OR P5, PT, R2.reuse, R238, !P5 ;  /* 0x000000ee0200720c */ /* 0x040fe60006fa6670 */
[----:B------:R-:W4:Y:S01]  /*163a0*/  MUFU.TANH R46, R46 ;  /* 0x0000002e002e7308 */ /* 0x000f220000002400 */
[----:B--2---:R-:W-:Y:S02]  /*163b0*/  FSEL R43, R43, -INF , !P0 ;  /* 0xff8000002b2b7808 */ /* 0x004fe40004000000 */
[CC--:B------:R-:W-:Y:S04]  /*163c0*/  ISETP.GE.AND P0, PT, R2.reuse, R236.reuse, PT ;  /* 0x000000ec0200720c */ /* 0x0c0fe80003f06270 */
[----:B------:R-:W-:Y:S03]  /*163d0*/  ISETP.GE.OR P0, PT, R2, R241, !P0 ;  /* 0x000000f10200720c */ /* 0x000fe60004706670 */
[----:B------:R-:W2:Y:S01]  /*163e0*/  MUFU.TANH R47, R47 ;  /* 0x0000002f002f7308 */ /* 0x000ea20000002400 */
[----:B---3--:R-:W-:Y:S02]  /*163f0*/  FSEL R44, R44, -INF , !P3 ;  /* 0xff8000002c2c7808 */ /* 0x008fe40005800000 */
[C---:B------:R-:W-:Y:S02]  /*16400*/  ISETP.GE.AND P3, PT, R2.reuse, R235, PT ;  /* 0x000000eb0200720c */ /* 0x040fe40003f66270 */
[----:B------:R-:W-:Y:S02]  /*16410*/  FSEL R8, R49, -INF , !P0 ;  /* 0xff80000031087808 */ /* 0x000fe40004000000 */
[----:B------:R-:W-:Y:S01]  /*16420*/  ISETP.GE.OR P3, PT, R2, R239, !P3 ;  /* 0x000000ef0200720c */ /* 0x000fe20005f66670 */
[----:B------:R-:W-:Y:S01]  /*16430*/  VIADD R2, R0, 0x30 ;  /* 0x0000003000027836 */ /* 0x000fe20000000000 */
[----:B----4-:R-:W-:Y:S01]  /*16440*/  FSEL R46, R46, -INF , !P4 ;  /* 0xff8000002e2e7808 */ /* 0x010fe20006000000 */
[----:B------:R3:W-:Y:S01]  /*16450*/  STL [R1+0x4], R8 ;  /* 0x0000040801007387 */ /* 0x0007e20000100800 */
[----:B------:R-:W-:Y:S01]  /*16460*/  FSEL R138, R51, -INF , !P3 ;  /* 0xff800000338a7808 */ /* 0x000fe20005800000 */
[----:B------:R-:W4:Y:S01]  /*16470*/  MUFU.TANH R58, R58 ;  /* 0x0000003a003a7308 */ /* 0x000f220000002400 */
[C---:B------:R-:W-:Y:S02]  /*16480*/  ISETP.GE.AND P4, PT, R2.reuse, R236, PT ;  /* 0x000000ec0200720c */ /* 0x040fe40003f86270 */
[C---:B------:R-:W-:Y:S01]  /*16490*/  ISETP.GE.AND P1, PT, R2.reuse, R235, PT ;  /* 0x000000eb0200720c */ /* 0x040fe20003f26270 */
[----:B------:R-:W-:Y:S01]  /*164a0*/  STL [R1+0x8], R138 ;  /* 0x0000088a01007387 */ /* 0x000fe20000100800 */
[----:B--2---:R-:W-:Y:S01]  /*164b0*/  FSEL R10, R47, -INF , !P5 ;  /* 0xff8000002f0a7808 */ /* 0x004fe20006800000 */
[-C--:B-1----:R-:W-:Y:S04]  /*164c0*/  HMMA.16816.F32.BF16 R84, R212, R4.reuse, R84 ;  /* 0x00000004d454723c */ /* 0x082fe80000041854 */
[----:B------:R-:W1:Y:S01]  /*164d0*/  MUFU.TANH R57, R57 ;  /* 0x0000003900397308 */ /* 0x000e620000002400 */
[C---:B------:R-:W-:Y:S02]  /*164e0*/  ISETP.GE.AND P5, PT, R2.reuse, R237, PT ;  /* 0x000000ed0200720c */ /* 0x040fe40003fa6270 */
[C---:B------:R-:W-:Y:S01]  /*164f0*/  ISETP.GE.AND P2, PT, R2.reuse, R234, PT ;  /* 0x000000ea0200720c */ /* 0x040fe20003f46270 */
[C---:B------:R-:W-:Y:S04]  /*16500*/  HMMA.16816.F32.BF16 R88, R204.reuse, R4, R88 ;  /* 0x00000004cc58723c */ /* 0x040fe80000041858 */
[C---:B------:R-:W-:Y:S02]  /*16510*/  ISETP.GE.OR P4, PT, R2.reuse, R241, !P4 ;  /* 0x000000f10200720c */ /* 0x040fe40006786670 */
[----:B------:R-:W2:Y:S01]  /*16520*/  MUFU.TANH R60, R60 ;  /* 0x0000003c003c7308 */ /* 0x000ea20000002400 */
[----:B------:R-:W-:Y:S01]  /*16530*/  ISETP.GE.OR P1, PT, R2, R239, !P1 ;  /* 0x000000ef0200720c */ /* 0x000fe20004f26670 */
[----:B------:R-:W-:Y:S01]  /*16540*/  VIADD R4, R0, 0x41 ;  /* 0x0000004100047836 */ /* 0x000fe20000000000 */
[C---:B------:R-:W-:Y:S01]  /*16550*/  ISETP.GE.OR P5, PT, R2.reuse, R240, !P5 ;  /* 0x000000f00200720c */ /* 0x040fe20006fa6670 */
[-C--:B------:R-:W-:Y:S03]  /*16560*/  HMMA.16816.F32.BF16 R92, R204, R6.reuse, R92 ;  /* 0x00000006cc5c723c */ /* 0x080fe6000004185c */
[----:B------:R-:W-:Y:S01]  /*16570*/  ISETP.GE.OR P2, PT, R2, R238, !P2 ;  /* 0x000000ee0200720c */ /* 0x000fe20005746670 */
[----:B------:R-:W-:Y:S01]  /*16580*/  VIADD R2, R0, 0x31 ;  /* 0x0000003100027836 */ /* 0x000fe20000000000 */
[----:B------:R-:W-:Y:S01]  /*16590*/  FSEL R137, R52, -INF , !P4 ;  /* 0xff80000034897808 */ /* 0x000fe20006000000 */
[C---:B------:R-:W-:Y:S01]  /*165a0*/  HMMA.16816.F32.BF16 R96, R212.reuse, R6, R96 ;  /* 0x00000006d460723c */ /* 0x040fe20000041860 */
[----:B------:R-:W3:Y:S03]  /*165b0*/  MUFU.TANH R61, R61 ;  /* 0x0000003d003d7308 */ /* 0x000ee60000002400 */
[C---:B------:R-:W-:Y:S01]  /*165c0*/  ISETP.GE.AND P6, PT, R2.reuse, R236, PT ;  /* 0x000000ec0200720c */ /* 0x040fe20003fc6270 */
[----:B------:R-:W-:Y:S01]  /*165d0*/  STL [R1+0x38], R137 ;  /* 0x0000388901007387 */ /* 0x000fe20000100800 */
[----:B------:R-:W-:Y:S01]  /*165e0*/  ISETP.GE.AND P0, PT, R2, R235, PT ;  /* 0x000000eb0200720c */ /* 0x000fe20003f06270 */
[----:B------:R-:W-:Y:S01]  /*165f0*/  FMUL.FTZ R86, R86, UR23 ;  /* 0x0000001756567c20 */ /* 0x000fe20008410000 */
[C---:B------:R-:W-:Y:S03]  /*16600*/  ISETP.GE.AND P3, PT, R2.reuse, R237, PT ;  /* 0x000000ed0200720c */ /* 0x040fe60003f66270 */
[----:B------:R-:W-:Y:S01]  /*16610*/  MUFU.TANH R64, R64 ;  /* 0x0000004000407308 */ /* 0x000fe20000002400 */
[----:B------:R-:W-:Y:S01]  /*16620*/  ISETP.GE.AND P4, PT, R2, R234, PT ;  /* 0x000000ea0200720c */ /* 0x000fe20003f86270 */
[----:B------:R-:W-:Y:S01]  /*16630*/  FMUL.FTZ R88, R88, UR23 ;  /* 0x0000001758587c20 */ /* 0x000fe20008410000 */
[----:B------:R-:W-:Y:S01]  /*16640*/  ISETP.GE.OR P6, PT, R2, R241, !P6 ;  /* 0x000000f10200720c */ /* 0x000fe200077c6670 */
[----:B------:R-:W-:Y:S01]  /*16650*/  FMUL.FTZ R89, R89, UR23 ;  /* 0x0000001759597c20 */ /* 0x000fe20008410000 */
[----:B------:R-:W-:Y:S01]  /*16660*/  FSEL R136, R54, -INF , !P1 ;  /* 0xff80000036887808 */ /* 0x000fe20004800000 */
[----:B------:R-:W-:Y:S01]  /*16670*/  FMUL.FTZ R85, R85, UR23 ;  /* 0x0000001755557c20 */ /* 0x000fe20008410000 */
[C---:B------:R-:W-:Y:S03]  /*16680*/  ISETP.GE.OR P0, PT, R2.reuse, R239, !P0 ;  /* 0x000000ef0200720c */ /* 0x040fe60004706670 */
[----:B------:R-:W-:Y:S01]  /*16690*/  MUFU.TANH R88, R88 ;  /* 0x0000005800587308 */ /* 0x000fe20000002400 */
[C---:B------:R-:W-:Y:S01]  /*166a0*/  ISETP.GE.OR P3, PT, R2.reuse, R240, !P3 ;  /* 0x000000f00200720c */ /* 0x040fe20005f66670 */
[----:B------:R-:W-:Y:S01]  /*166b0*/  STL [R1+0x34], R136 ;  /* 0x0000348801007387 */ /* 0x000fe20000100800 */
[----:B------:R-:W-:Y:S01]  /*166c0*/  ISETP.GE.OR P4, PT, R2, R238, !P4 ;  /* 0x000000ee0200720c */ /* 0x000fe20006786670 */
[----:B------:R-:W-:Y:S01]  /*166d0*/  FMUL.FTZ R93, R93, UR23 ;  /* 0x000000175d5d7c20 */ /* 0x000fe20008410000 */
[----:B------:R-:W-:Y:S01]  /*166e0*/  FSEL R53, R53, -INF , !P6 ;  /* 0xff80000035357808 */ /* 0x000fe20007000000 */
[----:B------:R-:W-:Y:S01]  /*166f0*/  VIADD R2, R0, 0x38 ;  /* 0x0000003800027836 */ /* 0x000fe20000000000 */
[----:B------:R-:W-:Y:S03]  /*16700*/  FSEL R55, R55, -INF , !P0 ;  /* 0xff80000037377808 */ /* 0x000fe60004000000 */
[----:B------:R-:W-:Y:S01]  /*16710*/  MUFU.TANH R89, R89 ;  /* 0x0000005900597308 */ /* 0x000fe20000002400 */
[----:B------:R-:W-:Y:S01]  /*16720*/  FSEL R16, R56, -INF , !P5 ;  /* 0xff80000038107808 */ /* 0x000fe20006800000 */
[----:B------:R-:W-:Y:S01]  /*16730*/  STL [R1+0x30], R53 ;  /* 0x0000303501007387 */ /* 0x000fe20000100800 */
[----:B------:R-:W-:Y:S01]  /*16740*/  ISETP.GE.AND P1, PT, R2, R237, PT ;  /* 0x000000ed0200720c */ /* 0x000fe20003f26270 */
[----:B------:R-:W-:Y:S01]  /*16750*/  FMUL.FTZ R92, R92, UR23 ;  /* 0x000000175c5c7c20 */ /* 0x000fe20008410000 */
[C---:B------:R-:W-:Y:S01]  /*16760*/  ISETP.GE.AND P6, PT, R2.reuse, R234, PT ;  /* 0x000000ea0200720c */ /* 0x040fe20003fc6270 */
[----:B------:R-:W-:Y:S01]  /*16770*/  STL [R1+0x2c], R55 ;  /* 0x00002c3701007387 */ /* 0x000fe20000100800 */
[C---:B------:R-:W-:Y:S03]  /*16780*/  ISETP.GE.AND P0, PT, R2.reuse, R236, PT ;  /* 0x000000ec0200720c */ /* 0x040fe60003f06270 */
[----:B------:R-:W-:Y:S01]  /*16790*/  MUFU.TANH R93, R93 ;  /* 0x0000005d005d7308 */ /* 0x000fe20000002400 */
[C---:B------:R-:W-:Y:S01]  /*167a0*/  ISETP.GE.AND P5, PT, R2.reuse, R235, PT ;  /* 0x000000eb0200720c */ /* 0x040fe20003fa6270 */
[----:B------:R-:W-:Y:S01]  /*167b0*/  STL [R1+0x64], R16 ;  /* 0x0000641001007387 */ /* 0x000fe20000100800 */
[C---:B------:R-:W-:Y:S01]  /*167c0*/  ISETP.GE.OR P1, PT, R2.reuse, R240, !P1 ;  /* 0x000000f00200720c */ /* 0x040fe20004f26670 */
[----:B------:R-:W-:Y:S01]  /*167d0*/  FMUL.FTZ R87, R87, UR23 ;  /* 0x0000001757577c20 */ /* 0x000fe20008410000 */
[C---:B------:R-:W-:Y:S01]  /*167e0*/  ISETP.GE.OR P6, PT, R2.reuse, R238, !P6 ;  /* 0x000000ee0200720c */ /* 0x040fe200077c6670 */
[----:B------:R-:W-:Y:S01]  /*167f0*/  FMUL.FTZ R91, R91, UR23 ;  /* 0x000000175b5b7c20 */ /* 0x000fe20008410000 */
[C---:B------:R-:W-:Y:S03]  /*16800*/  ISETP.GE.OR P0, PT, R2.reuse, R241, !P0 ;  /* 0x000000f10200720c */ /* 0x040fe60004706670 */
[----:B------:R-:W3:Y:S01]  /*16810*/  MUFU.TANH R59, R59 ;  /* 0x0000003b003b7308 */ /* 0x000ee20000002400 */
[----:B------:R-:W-:Y:S01]  /*16820*/  ISETP.GE.OR P5, PT, R2, R239, !P5 ;  /* 0x000000ef0200720c */ /* 0x000fe20006fa6670 */
[----:B------:R-:W-:Y:S01]  /*16830*/  VIADD R2, R0, 0x39 ;  /* 0x0000003900027836 */ /* 0x000fe20000000000 */
[----:B----4-:R-:W-:Y:S01]  /*16840*/  FSEL R15, R58, -INF , !P2 ;  /* 0xff8000003a0f7808 */ /* 0x010fe20005000000 */
[----:B------:R-:W-:Y:S01]  /*16850*/  FMUL.FTZ R84, R84, UR23 ;  /* 0x0000001754547c20 */ /* 0x000fe20008410000 */
[----:B-1----:R-:W-:Y:S01]  /*16860*/  FSEL R14, R57, -INF , !P3 ;  /* 0xff800000390e7808 */ /* 0x002fe20005800000 */
[----:B------:R-:W-:Y:S01]  /*16870*/  IMAD.MOV.U32 R58, RZ, RZ, R202 ;  /* 0x000000ffff3a7224 */ /* 0x000fe200078e00ca */
[----:B------:R-:W-:Y:S03]  /*16880*/  ISETP.GE.AND P2, PT, R2, R237, PT ;  /* 0x000000ed0200720c */ /* 0x000fe60003f46270 */
[----:B------:R-:W1:Y:S01]  /*16890*/  MUFU.TANH R66, R66 ;  /* 0x0000004200427308 */ /* 0x000e620000002400 */
[----:B--2---:R-:W-:Y:S01]  /*168a0*/  FSEL R13, R60, -INF , !P1 ;  /* 0xff8000003c0d7808 */ /* 0x004fe20004800000 */
[----:B------:R-:W-:Y:S01]  /*168b0*/  STL [R1+0x60], R15 ;  /* 0x0000600f01007387 */ /* 0x000fe20000100800 */
[C---:B------:R-:W-:Y:S01]  /*168c0*/  ISETP.GE.OR P2, PT, R2.reuse, R240, !P2 ;  /* 0x000000f00200720c */ /* 0x040fe20005746670 */
[----:B------:R-:W-:Y:S01]  /*168d0*/  FMUL.FTZ R95, R95, UR23 ;  /* 0x000000175f5f7c20 */ /* 0x000fe20008410000 */
[C---:B------:R-:W-:Y:S01]  /*168e0*/  ISETP.GE.AND P3, PT, R2.reuse, R234, PT ;  /* 0x000000ea0200720c */ /* 0x040fe20003f66270 */
[----:B------:R-:W-:Y:S01]  /*168f0*/  STL [R1+0x50], R14 ;  /* 0x0000500e01007387 */ /* 0x000fe20000100800 */
[----:B---3--:R-:W-:Y:S03]  /*16900*/  FSEL R12, R61, -INF , !P2 ;  /* 0xff8000003d0c7808 */ /* 0x008fe60005000000 */
[----:B------:R-:W2:Y:S01]  /*16910*/  MUFU.TANH R65, R65 ;  /* 0x0000004100417308 */ /* 0x000ea20000002400 */
[----:B------:R-:W-:Y:S01]  /*16920*/  FSEL R20, R59, -INF , !P4 ;  /* 0xff8000003b147808 */ /* 0x000fe20006000000 */
[----:B------:R-:W-:Y:S01]  /*16930*/  STL [R1+0x40], R13 ;  /* 0x0000400d01007387 */ /* 0x000fe20000100800 */
[C---:B------:R-:W-:Y:S01]  /*16940*/  ISETP.GE.AND P4, PT, R2.reuse, R236, PT ;  /* 0x000000ec0200720c */ /* 0x040fe20003f86270 */
[----:B------:R-:W-:Y:S01]  /*16950*/  FMUL.FTZ R99, R99, UR23 ;  /* 0x0000001763637c20 */ /* 0x000fe20008410000 */
[----:B------:R-:W-:Y:S01]  /*16960*/  ISETP.GE.AND P1, PT, R2, R235, PT ;  /* 0x000000eb0200720c */ /* 0x000fe20003f26270 */
[----:B------:R-:W-:Y:S01]  /*16970*/  STL [R1+0x28], R12 ;  /* 0x0000280c01007387 */ /* 0x000fe20000100800 */
[----:B------:R-:W-:Y:S03]  /*16980*/  FSEL R64, R64, -INF , !P0 ;  /* 0xff80000040407808 */ /* 0x000fe60004000000 */
[----:B------:R-:W3:Y:S01]  /*16990*/  MUFU.TANH R62, R62 ;  /* 0x0000003e003e7308 */ /* 0x000ee20000002400 */
[----:B------:R-:W-:Y:S01]  /*169a0*/  ISETP.GE.OR P3, PT, R2, R238, !P3 ;  /* 0x000000ee0200720c */ /* 0x000fe20005f66670 */
[----:B------:R-:W-:Y:S01]  /*169b0*/  FMUL.FTZ R98, R98, UR23 ;  /* 0x0000001762627c20 */ /* 0x000fe20008410000 */
[C---:B------:R-:W-:Y:S01]  /*169c0*/  ISETP.GE.OR P4, PT, R2.reuse, R241, !P4 ;  /* 0x000000f10200720c */ /* 0x040fe20006786670 */
[----:B------:R-:W-:Y:S01]  /*169d0*/  STL [R1], R64 ;  /* 0x0000004001007387 */ /* 0x000fe20000100800 */
[----:B------:R-:W-:Y:S01]  /*169e0*/  ISETP.GE.OR P1, PT, R2, R239, !P1 ;  /* 0x000000ef0200720c */ /* 0x000fe20004f26670 */
[----:B------:R-:W-:Y:S01]  /*169f0*/  VIADD R2, R0, 0x40 ;  /* 0x0000004000027836 */ /* 0x000fe20000000000 */
[----:B-1----:R-:W-:Y:S03]  /*16a00*/  FSEL R66, R66, -INF , !P5 ;  /* 0xff80000042427808 */ /* 0x002fe60006800000 */
[----:B------:R-:W1:Y:S01]  /*16a10*/  MUFU.TANH R63, R63 ;  /* 0x0000003f003f7308 */ /* 0x000e620000002400 */
[----:B--2---:R-:W-:Y:S01]  /*16a20*/  FSEL R18, R65, -INF , !P4 ;  /* 0xff80000041127808 */ /* 0x004fe20006000000 */
[----:B------:R-:W-:Y:S01]  /*16a30*/  IMAD.MOV.U32 R59, RZ, RZ, R39 ;  /* 0x000000ffff3b7224 */ /* 0x000fe200078e0027 */
[C---:B------:R-:W-:Y:S01]  /*16a40*/  ISETP.GE.AND P2, PT, R2.reuse, R236, PT ;  /* 0x000000ec0200720c */ /* 0x040fe20003f46270 */
[----:B------:R-:W-:Y:S01]  /*16a50*/  STL [R1+0x1c], R66 ;  /* 0x00001c4201007387 */ /* 0x000fe20000100800 */
[C---:B------:R-:W-:Y:S01]  /*16a60*/  ISETP.GE.AND P0, PT, R2.reuse, R234, PT ;  /* 0x000000ea0200720c */ /* 0x040fe20003f06270 */
[----:B------:R-:W-:Y:S01]  /*16a70*/  IMAD.MOV.U32 R54, RZ, RZ, R201 ;  /* 0x000000ffff367224 */ /* 0x000fe200078e00c9 */
[----:B------:R-:W-:Y:S03]  /*16a80*/  ISETP.GE.OR P2, PT, R2, R241, !P2 ;  /* 0x000000f10200720c */ /* 0x000fe60005746670 */
[----:B------:R-:W2:Y:S01]  /*16a90*/  MUFU.TANH R67, R67 ;  /* 0x0000004300437308 */ /* 0x000ea20000002400 */
[----:B---3--:R-:W-:Y:S01]  /*16aa0*/  FSEL R48, R62, -INF , !P6 ;  /* 0xff8000003e307808 */ /* 0x008fe20007000000 */
[----:B------:R-:W-:Y:S01]  /*16ab0*/  STL [R1+0xc], R18 ;  /* 0x00000c1201007387 */ /* 0x000fe20000100800 */
[----:B------:R-:W-:Y:S01]  /*16ac0*/  ISETP.GE.AND P6, PT, R2, R235, PT ;  /* 0x000000eb0200720c */ /* 0x000fe20003fc6270 */
[----:B------:R-:W-:Y:S01]  /*16ad0*/  FMUL.FTZ R90, R90, UR23 ;  /* 0x000000175a5a7c20 */ /* 0x000fe20008410000 */
[----:B------:R-:W-:Y:S01]  /*16ae0*/  ISETP.GE.OR P0, PT, R2, R238, !P0 ;  /* 0x000000ee0200720c */ /* 0x000fe20004706670 */
[----:B------:R-:W-:Y:S01]  /*16af0*/  FMUL.FTZ R94, R94, UR23 ;  /* 0x000000175e5e7c20 */ /* 0x000fe20008410000 */
[----:B------:R-:W-:Y:S03]  /*16b00*/  ISETP.GE.OR P6, PT, R2, R239, !P6 ;  /* 0x000000ef0200720c */ /* 0x000fe600077c6670 */
[----:B------:R-:W3:Y:S01]  /*16b10*/  MUFU.TANH R68, R68 ;  /* 0x0000004400447308 */ /* 0x000ee20000002400 */
[----:B-1----:R-:W-:Y:S01]  /*16b20*/  FSEL R50, R63, -INF , !P3 ;  /* 0xff8000003f327808 */ /* 0x002fe20005800000 */
[----:B------:R-:W-:Y:S01]  /*16b30*/  FMUL.FTZ R96, R96, UR23 ;  /* 0x0000001760607c20 */ /* 0x000fe20008410000 */
[----:B------:R-:W-:Y:S01]  /*16b40*/  ISETP.GE.AND P3, PT, R2, R237, PT ;  /* 0x000000ed0200720c */ /* 0x000fe20003f66270 */
[----:B------:R-:W-:Y:S01]  /*16b50*/  FMUL.FTZ R97, R97, UR23 ;  /* 0x0000001761617c20 */ /* 0x000fe20008410000 */
[----:B------:R-:W-:Y:S02]  /*16b60*/  ISETP.GE.AND P5, PT, R4, R236, PT ;  /* 0x000000ec0400720c */ /* 0x000fe40003fa6270 */
[----:B------:R-:W-:Y:S03]  /*16b70*/  ISETP.GE.OR P3, PT, R2, R240, !P3 ;  /* 0x000000f00200720c */ /* 0x000fe60005f66670 */
[----:B------:R-:W1:Y:S01]  /*16b80*/  MUFU.TANH R75, R75 ;  /* 0x0000004b004b7308 */ /* 0x000e620000002400 */
[----:B--2---:R-:W-:Y:S01]  /*16b90*/  FSEL R17, R67, -INF , !P1 ;  /* 0xff80000043117808 */ /* 0x004fe20004800000 */
[----:B------:R-:W-:Y:S01]  /*16ba0*/  IMAD.MOV.U32 R67, RZ, RZ, R48 ;  /* 0x000000ffff437224 */ /* 0x000fe200078e0030 */
[C---:B------:R-:W-:Y:S02]  /*16bb0*/  ISETP.GE.AND P4, PT, R4.reuse, R235, PT ;  /* 0x000000eb0400720c */ /* 0x040fe40003f86270 */
[C---:B------:R-:W-:Y:S01]  /*16bc0*/  ISETP.GE.AND P1, PT, R4.reuse, R237, PT ;  /* 0x000000ed0400720c */ /* 0x040fe20003f26270 */
[----:B------:R-:W-:Y:S01]  /*16bd0*/  STL [R1+0x18], R17 ;  /* 0x0000181101007387 */ /* 0x000fe20000100800 */
[----:B------:R-:W-:Y:S03]  /*16be0*/  ISETP.GE.OR P5, PT, R4, R241, !P5 ;  /* 0x000000f10400720c */ /* 0x000fe60006fa6670 */
[----:B------:R-:W-:Y:S01]  /*16bf0*/  MUFU.TANH R76, R76 ;  /* 0x0000004c004c7308 */ /* 0x000fe20000002400 */
[----:B---3--:R-:W-:Y:S02]  /*16c00*/  FSEL R2, R68, -INF , !P2 ;  /* 0xff80000044027808 */ /* 0x008fe40005000000 */
[C---:B------:R-:W-:Y:S02]  /*16c10*/  ISETP.GE.AND P2, PT, R4.reuse, R234, PT ;  /* 0x000000ea0400720c */ /* 0x040fe40003f46270 */
[C---:B------:R-:W-:Y:S01]  /*16c20*/  ISETP.GE.OR P4, PT, R4.reuse, R239, !P4 ;  /* 0x000000ef0400720c */ /* 0x040fe20006786670 */
[----:B------:R2:W-:Y:S01]  /*16c30*/  STL [R1+0x20], R2 ;  /* 0x0000200201007387 */ /* 0x0005e20000100800 */
[C---:B------:R-:W-:Y:S03]  /*16c40*/  ISETP.GE.OR P1, PT, R4.reuse, R240, !P1 ;  /* 0x000000f00400720c */ /* 0x040fe60004f26670 */
[----:B------:R-:W-:Y:S01]  /*16c50*/  MUFU.TANH R92, R92 ;  /* 0x0000005c005c7308 */ /* 0x000fe20000002400 */
[----:B------:R-:W-:Y:S02]  /*16c60*/  ISETP.GE.OR P2, PT, R4, R238, !P2 ;  /* 0x000000ee0400720c */ /* 0x000fe40005746670 */
[----:B------:R-:W3:Y:S02]  /*16c70*/  LDSM.16.M88.4 R4, [R220+0x3000] ;  /* 0x00300000dc04783b */ /* 0x000ee40000000200 */
[----:B-1----:R-:W-:Y:S05]  /*16c80*/  FSEL R8, R75, -INF , !P2 ;  /* 0xff8000004b087808 */ /* 0x002fea0005000000 */
[----:B------:R-:W1:Y:S01]  /*16c90*/  MUFU.TANH R70, R70 ;  /* 0x0000004600467308 */ /* 0x000e620000002400 */
[----:B------:R4:W-:Y:S09]  /*16ca0*/  STL [R1+0x84], R8 ;  /* 0x0000840801007387 */ /* 0x0009f20000100800 */
[----:B------:R-:W4:Y:S01]  /*16cb0*/  MUFU.TANH R69, R69 ;  /* 0x0000004500457308 */ /* 0x000f220000002400 */
[----:B--2---:R-:W-:Y:S09]  /*16cc0*/  VIADD R2, R0, 0x48 ;  /* 0x0000004800027836 */ /* 0x004ff20000000000 */
[----:B------:R-:W2:Y:S01]  /*16cd0*/  MUFU.TANH R71, R71 ;  /* 0x0000004700477308 */ /* 0x000ea20000002400 */
[----:B-1----:R-:W-:Y:S02]  /*16ce0*/  FSEL R56, R70, -INF , !P6 ;  /* 0xff80000046387808 */ /* 0x002fe40007000000 */
[C---:B------:R-:W-:Y:S04]  /*16cf0*/  ISETP.GE.AND P6, PT, R2.reuse, R237, PT ;  /* 0x000000ed0200720c */ /* 0x040fe80003fc6270 */
[C---:B------:R-:W-:Y:S03]  /*16d00*/  ISETP.GE.OR P6, PT, R2.reuse, R240, !P6 ;  /* 0x000000f00200720c */ /* 0x040fe600077c6670 */
[----:B------:R-:W1:Y:S01]  /*16d10*/  MUFU.TANH R72, R72 ;  /* 0x0000004800487308 */ /* 0x000e620000002400 */
[----:B----4-:R-:W-:Y:S02]  /*16d20*/  FSEL R251, R69, -INF , !P5 ;  /* 0xff80000045fb7808 */ /* 0x010fe40006800000 */
[----:B------:R-:W-:Y:S01]  /*16d30*/  ISETP.GE.AND P5, PT, R2, R234, PT ;  /* 0x000000ea0200720c */ /* 0x000fe20003fa6270 */
[----:B------:R-:W-:Y:S01]  /*16d40*/  IMAD.MOV.U32 R8, RZ, RZ, R203 ;  /* 0x000000ffff087224 */ /* 0x000fe200078e00cb */
[----:B------:R-:W-:Y:S02]  /*16d50*/  FSEL R11, R76, -INF , !P6 ;  /* 0xff8000004c0b7808 */ /* 0x000fe40007000000 */
[C---:B------:R-:W-:Y:S03]  /*16d60*/  ISETP.GE.OR P5, PT, R2.reuse, R238, !P5 ;  /* 0x000000ee0200720c */ /* 0x040fe60006fa6670 */
[----:B------:R-:W4:Y:S01]  /*16d70*/  MUFU.TANH R73, R73 ;  /* 0x0000004900497308 */ /* 0x000f220000002400 */
[----:B--2---:R-:W-:Y:S01]  /*16d80*/  FSEL R57, R71, -INF , !P4 ;  /* 0xff80000047397808 */ /* 0x004fe20006000000 */
[----:B------:R-:W-:Y:S01]  /*16d90*/  STL [R1+0x7c], R11 ;  /* 0x00007c0b01007387 */ /* 0x000fe20000100800 */
[C---:B------:R-:W-:Y:S01]  /*16da0*/  ISETP.GE.AND P4, PT, R2.reuse, R236, PT ;  /* 0x000000ec0200720c */ /* 0x040fe20003f86270 */
[-C--:B---3--:R-:W-:Y:S03]  /*16db0*/  HMMA.16816.F32.BF16 R100, R212, R4.reuse, R100 ;  /* 0x00000004d464723c */ /* 0x088fe60000041864 */
[----:B------:R-:W-:Y:S03]  /*16dc0*/  ISETP.GE.OR P4, PT, R2, R241, !P4 ;  /* 0x000000f10200720c */ /* 0x000fe60006786670 */
[----:B------:R-:W2:Y:S01]  /*16dd0*/  MUFU.TANH R74, R74 ;  /* 0x0000004a004a7308 */ /* 0x000ea20000002400 */
[----:B-1----:R-:W-:Y:S01]  /*16de0*/  FSEL R60, R72, -INF , !P3 ;  /* 0xff800000483c7808 */ /* 0x002fe20005800000 */
[C---:B------:R-:W-:Y:S04]  /*16df0*/  HMMA.16816.F32.BF16 R104, R204.reuse, R4, R104 ;  /* 0x00000004cc68723c */ /* 0x040fe80000041868 */
[C---:B------:R-:W-:Y:S01]  /*16e00*/  ISETP.GE.AND P3, PT, R2.reuse, R235, PT ;  /* 0x000000eb0200720c */ /* 0x040fe20003f66270 */
[----:B------:R-:W-:Y:S03]  /*16e10*/  IMAD.MOV.U32 R61, RZ, RZ, R8 ;  /* 0x000000ffff3d7224 */ /* 0x000fe600078e0008 */
[----:B------:R-:W-:Y:S03]  /*16e20*/  MUFU.TANH R79, R79 ;  /* 0x0000004f004f7308 */ /* 0x000fe60000002400 */
[----:B----4-:R-:W-:Y:S01]  /*16e30*/  FSEL R52, R73, -INF , !P1 ;  /* 0xff80000049347808 */ /* 0x010fe20004800000 */
[-C--:B------:R-:W-:Y:S03]  /*16e40*/  HMMA.16816.F32.BF16 R108, R204, R6.reuse, R108 ;  /* 0x00000006cc6c723c */ /* 0x080fe6000004186c */
[----:B------:R-:W-:Y:S01]  /*16e50*/  ISETP.GE.OR P3, PT, R2, R239, !P3 ;  /* 0x000000ef0200720c */ /* 0x000fe20005f66670 */
[----:B------:R-:W-:Y:S02]  /*16e60*/  VIADD R2, R0, 0x49 ;  /* 0x0000004900027836 */ /* 0x000fe40000000000 */
[----:B------:R-:W1:Y:S01]  /*16e70*/  MUFU.TANH R77, R77 ;  /* 0x0000004d004d7308 */ /* 0x000e620000002400 */
[----:B--2---:R-:W-:Y:S01]  /*16e80*/  FSEL R47, R74, -INF , !P0 ;  /* 0xff8000004a2f7808 */ /* 0x004fe20004000000 */
[C---:B------:R-:W-:Y:S04]  /*16e90*/  HMMA.16816.F32.BF16 R112, R212.reuse, R6, R112 ;  /* 0x00000006d470723c */ /* 0x040fe80000041870 */
[----:B------:R-:W-:Y:S01]  /*16ea0*/  ISETP.GE.AND P1, PT, R2, R237, PT ;  /* 0x000000ed0200720c */ /* 0x000fe20003f26270 */
[----:B------:R-:W-:Y:S01]  /*16eb0*/  FMUL.FTZ R102, R102, UR23 ;  /* 0x0000001766667c20 */ /* 0x000fe20008410000 */
[C---:B------:R-:W-:Y:S02]  /*16ec0*/  ISETP.GE.AND P0, PT, R2.reuse, R234, PT ;  /* 0x000000ea0200720c */ /* 0x040fe40003f06270 */
[----:B------:R-:W2:Y:S01]  /*16ed0*/  MUFU.TANH R78, R78 ;  /* 0x0000004e004e7308 */ /* 0x000ea20000002400 */
[C---:B------:R-:W-:Y:S02]  /*16ee0*/  ISETP.GE.AND P2, PT, R2.reuse, R236, PT ;  /* 0x000000ec0200720c */ /* 0x040fe40003f46270 */
[----:B------:R-:W-:Y:S01]  /*16ef0*/  ISETP.GE.AND P6, PT, R2, R235, PT ;  /* 0x000000eb0200720c */ /* 0x000fe20003fc6270 */
[----:B------:R-:W-:Y:S01]  /*16f00*/  FMUL.FTZ R104, R104, UR23 ;  /* 0x0000001768687c20 */ /* 0x000fe20008410000 */
[C---:B------:R-:W-:Y:S01]  /*16f10*/  ISETP.GE.OR P1, PT, R2.reuse, R240, !P1 ;  /* 0x000000f00200720c */ /* 0x040fe20004f26670 */
[----:B------:R-:W-:Y:S01]  /*16f20*/  FMUL.FTZ R107, R107, UR23 ;  /* 0x000000176b6b7c20 */ /* 0x000fe20008410000 */
[----:B------:R-:W-:Y:S03]  /*16f30*/  ISETP.GE.OR P0, PT, R2, R238, !P0 ;  /* 0x000000ee0200720c */ /* 0x000fe60004706670 */
[----:B------:R-:W3:Y:S01]  /*16f40*/  MUFU.TANH R80, R80 ;  /* 0x0000005000507308 */ /* 0x000ee20000002400 */
[----:B-1----:R-:W-:Y:S01]  /*16f50*/  FSEL R51, R77, -INF , !P1 ;  /* 0xff8000004d337808 */ /* 0x002fe20004800000 */
[----:B------:R-:W-:Y:S01]  /*16f60*/  FMUL.FTZ R108, R108, UR23 ;  /* 0x000000176c6c7c20 */ /* 0x000fe20008410000 */
[C---:B------:R-:W-:Y:S01]  /*16f70*/  ISETP.GE.OR P2, PT, R2.reuse, R241, !P2 ;  /* 0x000000f10200720c */ /* 0x040fe20005746670 */
[----:B------:R-:W-:Y:S01]  /*16f80*/  FMUL.FTZ R101, R101, UR23 ;  /* 0x0000001765657c20 */ /* 0x000fe20008410000 */
[----:B------:R-:W-:Y:S01]  /*16f90*/  ISETP.GE.OR P6, PT, R2, R239, !P6 ;  /* 0x000000ef0200720c */ /* 0x000fe200077c6670 */
[----:B------:R-:W-:Y:S01]  /*16fa0*/  VIADD R2, R0, 0x50 ;  /* 0x0000005000027836 */ /* 0x000fe20000000000 */
[----:B------:R-:W-:Y:S03]  /*16fb0*/  FSEL R38, R79, -INF , !P0 ;  /* 0xff8000004f267808 */ /* 0x000fe60004000000 */
[----:B------:R-:W1:Y:S01]  /*16fc0*/  MUFU.TANH R83, R83 ;  /* 0x0000005300537308 */ /* 0x000e620000002400 */
[----:B--2---:R-:W-:Y:S01]  /*16fd0*/  FSEL R49, R78, -INF , !P5 ;  /* 0xff8000004e317808 */ /* 0x004fe20006800000 */
[----:B------:R-:W-:Y:S01]  /*16fe0*/  FMUL.FTZ R8, R112, UR23 ;  /* 0x0000001770087c20 */ /* 0x000fe20008410000 */
[----:B------:R-:W-:Y:S01]  /*16ff0*/  ISETP.GE.AND P0, PT, R2, R237, PT ;  /* 0x000000ed0200720c */ /* 0x000fe20003f06270 */
[----:B------:R-:W-:Y:S01]  /*17000*/  FMUL.FTZ R114, R114, UR23 ;  /* 0x0000001772727c20 */ /* 0x000fe20008410000 */
[C---:B------:R-:W-:Y:S01]  /*17010*/  ISETP.GE.AND P1, PT, R2.reuse, R236, PT ;  /* 0x000000ec0200720c */ /* 0x040fe20003f26270 */
[----:B------:R-:W-:Y:S01]  /*17020*/  FMUL.FTZ R113, R113, UR23 ;  /* 0x0000001771717c20 */ /* 0x000fe20008410000 */
[----:B------:R-:W-:Y:S03]  /*17030*/  ISETP.GE.OR P0, PT, R2, R240, !P0 ;  /* 0x000000f00200720c */ /* 0x000fe60004706670 */
[----:B------:R-:W-:Y:S01]  /*17040*/  MUFU.TANH R104, R104 ;  /* 0x0000006800687308 */ /* 0x000fe20000002400 */
[----:B---3--:R-:W-:Y:S01]  /*17050*/  FSEL R248, R80, -INF , !P4 ;  /* 0xff80000050f87808 */ /* 0x008fe20006000000 */
[----:B------:R-:W-:Y:S01]  /*17060*/  FMUL.FTZ R103, R103, UR23 ;  /* 0x0000001767677c20 */ /* 0x000fe20008410000 */
[----:B------:R-:W-:Y:S01]  /*17070*/  FSEL R4, R88, -INF , !P0 ;  /* 0xff80000058047808 */ /* 0x000fe20004000000 */
[----:B------:R-:W-:Y:S01]  /*17080*/  FMUL.FTZ R100, R100, UR23 ;  /* 0x0000001764647c20 */ /* 0x000fe20008410000 */
[----:B------:R-:W-:Y:S01]  /*17090*/  ISETP.GE.AND P5, PT, R2, R235, PT ;  /* 0x000000eb0200720c */ /* 0x000fe20003fa6270 */
[----:B------:R-:W-:Y:S01]  /*170a0*/  FMUL.FTZ R106, R106, UR23 ;  /* 0x000000176a6a7c20 */ /* 0x000fe20008410000 */
[C---:B------:R-:W-:Y:S01]  /*170b0*/  ISETP.GE.AND P4, PT, R2.reuse, R234, PT ;  /* 0x000000ea0200720c */ /* 0x040fe20003f86270 */
[----:B------:R-:W-:Y:S01]  /*170c0*/  STL [R1+0x90], R4 ;  /* 0x0000900401007387 */ /* 0x000fe20000100800 */
[C---:B------:R-:W-:Y:S01]  /*170d0*/  ISETP.GE.OR P1, PT, R2.reuse, R241, !P1 ;  /* 0x000000f10200720c */ /* 0x040fe20004f26670 */
[----:B------:R-:W2:Y:S01]  /*170e0*/  MUFU.TANH R81, R81 ;  /* 0x0000005100517308 */ /* 0x000ea20000002400 */
[C---:B------:R-:W-:Y:S01]  /*170f0*/  ISETP.GE.OR P5, PT, R2.reuse, R239, !P5 ;  /* 0x000000ef0200720c */ /* 0x040fe20006fa6670 */
[----:B------:R-:W3:Y:S01]  /*17100*/  LDSM.16.M88.4 R4, [R220+0x3800] ;  /* 0x00380000dc04783b */ /* 0x000ee20000000200 */
[----:B------:R-:W-:Y:S01]  /*17110*/  ISETP.GE.OR P4, PT, R2, R238, !P4 ;  /* 0x000000ee0200720c */ /* 0x000fe20006786670 */
[----:B------:R-:W-:Y:S01]  /*17120*/  VIADD R2, R0, 0x51 ;  /* 0x0000005100027836 */ /* 0x000fe20000000000 */
[----:B-1----:R-:W-:Y:S01]  /*17130*/  FSEL R19, R83, -INF , !P6 ;  /* 0xff80000053137808 */ /* 0x002fe20007000000 */
[----:B------:R-:W-:Y:S04]  /*17140*/  DEPBAR.LE SB0, 0x0 ;  /* 0x000080000000791a */ /* 0x000fe80000000000 */
[C---:B------:R-:W-:Y:S01]  /*17150*/  ISETP.GE.AND P6, PT, R2.reuse, R237, PT ;  /* 0x000000ed0200720c */ /* 0x040fe20003fc6270 */
[----:B------:R-:W-:Y:S01]  /*17160*/  BAR.SYNC.DEFER_BLOCKING 0x0 ;  /* 0x0000000000007b1d */ /* 0x000fe20000010000 */
[----:B------:R-:W-:Y:S01]  /*17170*/  FMUL.FTZ R105, R105, UR23 ;  /* 0x0000001769697c20 */ /* 0x000fe20008410000 */
[----:B------:R-:W-:Y:S01]  /*17180*/  IMAD.MOV.U32 R79, RZ, RZ, R10 ;  /* 0x000000ffff4f7224 */ /* 0x000fe200078e000a */
[C---:B------:R-:W-:Y:S02]  /*17190*/  ISETP.GE.OR P6, PT, R2.reuse, R240, !P6 ;  /* 0x000000f00200720c */ /* 0x040fe400077c6670 */
[----:B--2---:R-:W-:Y:S02]  /*171a0*/  FSEL R209, R81, -INF , !P2 ;  /* 0xff80000051d17808 */ /* 0x004fe40005000000 */
[----:B------:R-:W-:Y:S02]  /*171b0*/  FSEL R45, R89, -INF , !P6 ;  /* 0xff800000592d7808 */ /* 0x000fe40007000000 */
[C---:B------:R-:W-:Y:S03]  /*171c0*/  ISETP.GE.AND P2, PT, R2.reuse, R235, PT ;  /* 0x000000eb0200720c */ /* 0x040fe60003f46270 */
[----:B------:R1:W-:Y:S01]  /*171d0*/  STL [R1+0x8c], R45 ;  /* 0x00008c2d01007387 */ /* 0x0003e20000100800 */
[----:B------:R-:W-:Y:S01]  /*171e0*/  ISETP.GE.OR P2, PT, R2, R239, !P2 ;  /* 0x000000ef0200720c */ /* 0x000fe20005746670 */
[----:B------:R-:W2:Y:S02]  /*171f0*/  MUFU.TANH R82, R82 ;  /* 0x0000005200527308 */ /* 0x000ea40000002400 */
[----:B------:R-:W4:Y:S04]  /*17200*/  LDL R89, [R1+0x14] ;  /* 0x0000140001597983 */ /* 0x000f280000100800 */
[----:B------:R-:W4:Y:S04]  /*17210*/  LDL R88, [R1+0x4] ;  /* 0x0000040001587983 */ /* 0x000f280000100800 */
[----:B------:R-:W1:Y:S10]  /*17220*/  MUFU.TANH R84, R84 ;  /* 0x0000005400547308 */ /* 0x000e740000002400 */
[----:B------:R-:W1:Y:S01]  /*17230*/  MUFU.TANH R86, R86 ;  /* 0x0000005600567308 */ /* 0x000e620000002400 */
[----:B--2---:R-:W-:Y:S01]  /*17240*/  FSEL R65, R82, -INF , !P3 ;  /* 0xff80000052417808 */ /* 0x004fe20005800000 */
[-C--:B---3--:R-:W-:Y:S05]  /*17250*/  HMMA.16816.F32.BF16 R116, R212, R4.reuse, R116 ;  /* 0x00000004d474723c */ /* 0x088fea0000041874 */
[----:B------:R-:W-:Y:S03]  /*17260*/  ISETP.GE.AND P3, PT, R2, R236, PT ;  /* 0x000000ec0200720c */ /* 0x000fe60003f66270 */
[----:B------:R-:W2:Y:S03]  /*17270*/  MUFU.TANH R85, R85 ;  /* 0x0000005500557308 */ /* 0x000ea60000002400 */
[----:B-1----:R-:W-:Y:S01]  /*17280*/  FSEL R208, R84, -INF , !P1 ;  /* 0xff80000054d07808 */ /* 0x002fe20004800000 */
[C---:B------:R-:W-:Y:S04]  /*17290*/  HMMA.16816.F32.BF16 R120, R204.reuse, R4, R120 ;  /* 0x00000004cc78723c */ /* 0x040fe80000041878 */
[C---:B------:R-:W-:Y:S02]  /*172a0*/  ISETP.GE.AND P1, PT, R2.reuse, R234, PT ;  /* 0x000000ea0200720c */ /* 0x040fe40003f26270 */
[C---:B------:R-:W-:Y:S01]  /*172b0*/  ISETP.GE.OR P3, PT, R2.reuse, R241, !P3 ;  /* 0x000000f10200720c */ /* 0x040fe20005f66670 */
[----:B------:R-:W1:Y:S01]  /*172c0*/  MUFU.TANH R87, R87 ;  /* 0x0000005700577308 */ /* 0x000e620000002400 */
[----:B------:R-:W-:Y:S01]  /*172d0*/  ISETP.GE.OR P1, PT, R2, R238, !P1 ;  /* 0x000000ee0200720c */ /* 0x000fe20004f26670 */
[-C--:B------:R-:W-:Y:S03]  /*172e0*/  HMMA.16816.F32.BF16 R124, R204, R6.reuse, R124 ;  /* 0x00000006cc7c723c */ /* 0x080fe6000004187c */
[----:B------:R-:W-:Y:S01]  /*172f0*/  FSEL R86, R86, -INF , !P5 ;  /* 0xff80000056567808 */ /* 0x000fe20006800000 */
[----:B------:R-:W-:Y:S02]  /*17300*/  VIADD R2, R0, 0x58 ;  /* 0x0000005800027836 */ /* 0x000fe40000000000 */
[----:B------:R-:W-:Y:S01]  /*17310*/  FMUL.FTZ R5, R115, UR23 ;  /* 0x0000001773057c20 */ /* 0x000fe20008410000 */
[----:B--2---:R-:W-:Y:S01]  /*17320*/  FSEL R203, R85, -INF , !P3 ;  /* 0xff80000055cb7808 */ /* 0x004fe20005800000 */
[----:B------:R-:W-:Y:S01]  /*17330*/  MUFU.TANH R91, R91 ;  /* 0x0000005b005b7308 */ /* 0x000fe20000002400 */
[----:B------:R-:W-:Y:S04]  /*17340*/  HMMA.16816.F32.BF16 R128, R212, R6, R128 ;  /* 0x00000006d480723c */ /* 0x000fe80000041880 */
[----:B------:R-:W-:Y:S01]  /*17350*/  ISETP.GE.AND P5, PT, R2, R237, PT ;  /* 0x000000ed0200720c */ /* 0x000fe20003fa6270 */
[----:B------:R-:W-:Y:S01]  /*17360*/  FMUL.FTZ R118, R118, UR23 ;  /* 0x0000001776767c20 */ /* 0x000fe20008410000 */
[C---:B------:R-:W-:Y:S03]  /*17370*/  ISETP.GE.AND P3, PT, R2.reuse, R234, PT ;  /* 0x000000ea0200720c */ /* 0x040fe60003f66270 */
[----:B------:R-:W2:Y:S02]  /*17380*/  MUFU.TANH R90, R90 ;  /* 0x0000005a005a7308 */ /* 0x000ea40000002400 */
[----:B-1----:R-:W-:Y:S02]  /*17390*/  FSEL R63, R87, -INF , !P2 ;  /* 0xff800000573f7808 */ /* 0x002fe40005000000 */
[C---:B------:R-:W-:Y:S01]  /*173a0*/  ISETP.GE.AND P2, PT, R2.reuse, R236, PT ;  /* 0x000000ec0200720c */ /* 0x040fe20003f46270 */
[----:B------:R-:W-:Y:S01]  /*173b0*/  FMUL.FTZ R7, R119, UR23 ;  /* 0x0000001777077c20 */ /* 0x000fe20008410000 */
[----:B------:R-:W-:Y:S01]  /*173c0*/  ISETP.GE.AND P0, PT, R2, R235, PT ;  /* 0x000000eb0200720c */ /* 0x000fe20003f06270 */
[----:B------:R-:W-:Y:S01]  /*173d0*/  VIADD R4, R0, 0x69 ;  /* 0x0000006900047836 */ /* 0x000fe20000000000 */
[C---:B------:R-:W-:Y:S02]  /*173e0*/  ISETP.GE.OR P5, PT, R2.reuse, R240, !P5 ;  /* 0x000000f00200720c */ /* 0x040fe40006fa6670 */
[----:B------:R-:W-:Y:S01]  /*173f0*/  MUFU.TANH R95, R95 ;  /* 0x0000005f005f7308 */ /* 0x000fe20000002400 */
[----:B------:R-:W-:Y:S01]  /*17400*/  ISETP.GE.OR P3, PT, R2, R238, !P3 ;  /* 0x000000ee0200720c */ /* 0x000fe20005f66670 */
        /* <DEDUP_REMOVED lines=8> */
[----:B------:R-:W-:Y:S01]  /*17490*/  IMAD.MOV.U32 R92, RZ, RZ, R52 ;  /* 0x000000ffff5c7224 */ /* 0x000fe200078e0034 */
[C---:B------:R-:W-:Y:S01]  /*174a0*/  ISETP.GE.AND P6, PT, R2.reuse, R237, PT ;  /* 0x000000ed0200720c */ /* 0x040fe20003fc6270 */
[----:B------:R-:W-:Y:S01]  /*174b0*/  IMAD.MOV.U32 R52, RZ, RZ, R41 ;  /* 0x000000ffff347224 */ /* 0x000fe200078e0029 */
[----:B------:R-:W-:Y:S01]  /*174c0*/  FSEL R45, R91, -INF , !P1 ;  /* 0xff8000005b2d7808 */ /* 0x000fe20004800000 */
[----:B------:R-:W-:Y:S01]  /*174d0*/  FMUL.FTZ R131, R131, UR23 ;  /* 0x0000001783837c20 */ /* 0x000fe20008410000 */
[C---:B------:R-:W-:Y:S03]  /*174e0*/  ISETP.GE.OR P6, PT, R2.reuse, R240, !P6 ;  /* 0x000000f00200720c */ /* 0x040fe600077c6670 */
[----:B------:R-:W2:Y:S01]  /*174f0*/  MUFU.TANH R96, R96 ;  /* 0x0000006000607308 */ /* 0x000ea20000002400 */
[----:B------:R-:W-:Y:S01]  /*17500*/  ISETP.GE.AND P4, PT, R2, R234, PT ;  /* 0x000000ea0200720c */ /* 0x000fe20003f86270 */
[----:B------:R-:W-:Y:S01]  /*17510*/  FMUL.FTZ R128, R128, UR23 ;  /* 0x0000001780807c20 */ /* 0x000fe20008410000 */
[----:B------:R-:W-:Y:S01]  /*17520*/  FSEL R41, R93, -INF , !P6 ;  /* 0xff8000005d297808 */ /* 0x000fe20007000000 */
[----:B------:R-:W-:Y:S01]  /*17530*/  FMUL.FTZ R121, R121, UR23 ;  /* 0x0000001779797c20 */ /* 0x000fe20008410000 */
[C---:B------:R-:W-:Y:S01]  /*17540*/  ISETP.GE.AND P1, PT, R2.reuse, R236, PT ;  /* 0x000000ec0200720c */ /* 0x040fe20003f26270 */
[----:B------:R-:W3:Y:S01]  /*17550*/  LDL R93, [R1+0x20] ;  /* 0x00002000015d7983 */ /* 0x000ee20000100800 */
[C---:B------:R-:W-:Y:S03]  /*17560*/  ISETP.GE.AND P5, PT, R2.reuse, R235, PT ;  /* 0x000000eb0200720c */ /* 0x040fe60003fa6270 */
[----:B------:R-:W2:Y:S01]  /*17570*/  MUFU.TANH R99, R99 ;  /* 0x0000006300637308 */ /* 0x000ea20000002400 */
[C---:B------:R-:W-:Y:S02]  /*17580*/  ISETP.GE.OR P4, PT, R2.reuse, R238, !P4 ;  /* 0x000000ee0200720c */ /* 0x040fe40006786670 */
[C---:B------:R-:W-:Y:S02]  /*17590*/  ISETP.GE.OR P1, PT, R2.reuse, R241, !P1 ;  /* 0x000000f10200720c */ /* 0x040fe40004f26670 */
[----:B------:R-:W-:Y:S01]  /*175a0*/  ISETP.GE.OR P5, PT, R2, R239, !P5 ;  /* 0x000000ef0200720c */ /* 0x000fe20006fa6670 */
[----:B------:R-:W-:Y:S01]  /*175b0*/  VIADD R2, R0, 0x60 ;  /* 0x0000006000027836 */ /* 0x000fe20000000000 */
[----:B-1----:R-:W-:Y:S03]  /*175c0*/  FSEL R39, R94, -INF , !P3 ;  /* 0xff8000005e277808 */ /* 0x002fe60005800000 */
[----:B------:R-:W1:Y:S01]  /*175d0*/  MUFU.TANH R98, R98 ;  /* 0x0000006200627308 */ /* 0x000e620000002400 */
[----:B------:R-:W-:Y:S02]  /*175e0*/  FSEL R48, R95, -INF , !P4 ;  /* 0xff8000005f307808 */ /* 0x000fe40006000000 */
[----:B--2---:R-:W-:Y:S02]  /*175f0*/  FSEL R202, R96, -INF , !P2 ;  /* 0xff80000060ca7808 */ /* 0x004fe40005000000 */
[C---:B------:R-:W-:Y:S02]  /*17600*/  ISETP.GE.AND P6, PT, R2.reuse, R236, PT ;  /* 0x000000ec0200720c */ /* 0x040fe40003fc6270 */
[C---:B------:R-:W-:Y:S03]  /*17610*/  ISETP.GE.AND P3, PT, R2.reuse, R235, PT ;  /* 0x000000eb0200720c */ /* 0x040fe60003f66270 */
[----:B------:R-:W2:Y:S01]  /*17620*/  MUFU.TANH R97, R97 ;  /* 0x0000006100617308 */ /* 0x000ea20000002400 */
[C---:B------:R-:W-:Y:S02]  /*17630*/  ISETP.GE.AND P4, PT, R2.reuse, R237, PT ;  /* 0x000000ed0200720c */ /* 0x040fe40003f86270 */
[C---:B------:R-:W-:Y:S02]  /*17640*/  ISETP.GE.AND P2, PT, R2.reuse, R234, PT ;  /* 0x000000ea0200720c */ /* 0x040fe40003f46270 */
[C---:B------:R-:W-:Y:S02]  /*17650*/  ISETP.GE.OR P6, PT, R2.reuse, R241, !P6 ;  /* 0x000000f10200720c */ /* 0x040fe400077c6670 */
[C---:B------:R-:W-:Y:S03]  /*17660*/  ISETP.GE.OR P3, PT, R2.reuse, R239, !P3 ;  /* 0x000000ef0200720c */ /* 0x040fe60005f66670 */
[----:B------:R-:W2:Y:S01]  /*17670*/  MUFU.TANH R100, R100 ;  /* 0x0000006400647308 */ /* 0x000ea20000002400 */
[C---:B------:R-:W-:Y:S02]  /*17680*/  ISETP.GE.OR P4, PT, R2.reuse, R240, !P4 ;  /* 0x000000f00200720c */ /* 0x040fe40006786670 */
[----:B------:R-:W-:Y:S01]  /*17690*/  ISETP.GE.OR P2, PT, R2, R238, !P2 ;  /* 0x000000ee0200720c */ /* 0x000fe20005746670 */
[----:B------:R-:W-:Y:S01]  /*176a0*/  VIADD R2, R0, 0x61 ;  /* 0x0000006100027836 */ /* 0x000fe20000000000 */
[----:B------:R-:W-:Y:S01]  /*176b0*/  FSEL R84, R99, -INF , !P5 ;  /* 0xff80000063547808 */ /* 0x000fe20006800000 */
[----:B------:R-:W-:Y:S01]  /*176c0*/  IMAD.MOV.U32 R99, RZ, RZ, R60 ;  /* 0x000000ffff637224 */ /* 0x000fe200078e003c */
[----:B-1----:R-:W-:Y:S03]  /*176d0*/  FSEL R85, R98, -INF , !P0 ;  /* 0xff80000062557808 */ /* 0x002fe60004000000 */
[----:B------:R-:W1:Y:S01]  /*176e0*/  MUFU.TANH R102, R102 ;  /* 0x0000006600667308 */ /* 0x000e620000002400 */
[----:B--2---:R-:W-:Y:S01]  /*176f0*/  FSEL R201, R97, -INF , !P1 ;  /* 0xff80000061c97808 */ /* 0x004fe20004800000 */
[----:B------:R-:W-:Y:S01]  /*17700*/  IMAD.MOV.U32 R60, RZ, RZ, R52 ;  /* 0x000000ffff3c7224 */ /* 0x000fe200078e0034 */
[C---:B------:R-:W-:Y:S01]  /*17710*/  ISETP.GE.AND P0, PT, R2.reuse, R236, PT ;  /* 0x000000ec0200720c */ /* 0x040fe20003f06270 */
[----:B------:R-:W-:Y:S01]  /*17720*/  IMAD.MOV.U32 R52, RZ, RZ, R9 ;  /* 0x000000ffff347224 */ /* 0x000fe200078e0009 */
[C---:B------:R-:W-:Y:S01]  /*17730*/  ISETP.GE.AND P1, PT, R2.reuse, R235, PT ;  /* 0x000000eb0200720c */ /* 0x040fe20003f26270 */
[----:B------:R-:W-:Y:S01]  /*17740*/  IMAD.MOV.U32 R9, RZ, RZ, R200 ;  /* 0x000000ffff097224 */ /* 0x000fe200078e00c8 */
[----:B------:R-:W-:Y:S03]  /*17750*/  ISETP.GE.AND P5, PT, R2, R237, PT ;  /* 0x000000ed0200720c */ /* 0x000fe60003fa6270 */
[----:B------:R-:W2:Y:S01]  /*17760*/  MUFU.TANH R106, R106 ;  /* 0x0000006a006a7308 */ /* 0x000ea20000002400 */
[----:B------:R-:W-:Y:S02]  /*17770*/  FSEL R200, R100, -INF , !P6 ;  /* 0xff80000064c87808 */ /* 0x000fe40007000000 */
[C---:B------:R-:W-:Y:S02]  /*17780*/  ISETP.GE.AND P6, PT, R2.reuse, R234, PT ;  /* 0x000000ea0200720c */ /* 0x040fe40003fc6270 */
[C---:B------:R-:W-:Y:S02]  /*17790*/  ISETP.GE.OR P0, PT, R2.reuse, R241, !P0 ;  /* 0x000000f10200720c */ /* 0x040fe40004706670 */
[C---:B------:R-:W-:Y:S03]  /*177a0*/  ISETP.GE.OR P1, PT, R2.reuse, R239, !P1 ;  /* 0x000000ef0200720c */ /* 0x040fe60004f26670 */
[----:B------:R-:W2:Y:S01]  /*177b0*/  MUFU.TANH R108, R108 ;  /* 0x0000006c006c7308 */ /* 0x000ea20000002400 */
[C---:B------:R-:W-:Y:S02]  /*177c0*/  ISETP.GE.OR P5, PT, R2.reuse, R240, !P5 ;  /* 0x000000f00200720c */ /* 0x040fe40006fa6670 */
[----:B------:R-:W-:Y:S01]  /*177d0*/  ISETP.GE.OR P6, PT, R2, R238, !P6 ;  /* 0x000000ee0200720c */ /* 0x000fe200077c6670 */
[----:B------:R-:W-:Y:S01]  /*177e0*/  VIADD R2, R0, 0x68 ;  /* 0x0000006800027836 */ /* 0x000fe20000000000 */
[----:B-1----:R-:W-:Y:S02]  /*177f0*/  FSEL R205, R102, -INF , !P3 ;  /* 0xff80000066cd7808 */ /* 0x002fe40005800000 */
[----:B------:R-:W-:Y:S03]  /*17800*/  FMNMX.FTZ R6, R25, R3, !PT ;  /* 0x0000000319067209 */ /* 0x000fe60007810000 */
[----:B------:R-:W1:Y:S01]  /*17810*/  MUFU.TANH R5, R5 ;  /* 0x0000000500057308 */ /* 0x000e620000002400 */
[----:B------:R-:W-:Y:S02]  /*17820*/  ISETP.GE.AND P3, PT, R2, R237, PT ;  /* 0x000000ed0200720c */ /* 0x000fe40003f66270 */
[----:B--2---:R-:W-:Y:S02]  /*17830*/  FSEL R212, R106, -INF , !P2 ;  /* 0xff8000006ad47808 */ /* 0x004fe40005000000 */
[----:B------:R-:W-:Y:S02]  /*17840*/  ISETP.GE.AND P2, PT, R4, R235, PT ;  /* 0x000000eb0400720c */ /* 0x000fe40003f46270 */
[----:B------:R-:W-:Y:S03]  /*17850*/  ISETP.GE.OR P3, PT, R2, R240, !P3 ;  /* 0x000000f00200720c */ /* 0x000fe60005f66670 */
[----:B------:R-:W2:Y:S01]  /*17860*/  MUFU.TANH R101, R101 ;  /* 0x0000006500657308 */ /* 0x000ea20000002400 */
[----:B------:R-:W-:Y:S02]  /*17870*/  ISETP.GE.OR P2, PT, R4, R239, !P2 ;  /* 0x000000ef0400720c */ /* 0x000fe40005746670 */
[----:B------:R-:W-:Y:S02]  /*17880*/  FSEL R206, R108, -INF , !P3 ;  /* 0xff8000006cce7808 */ /* 0x000fe40005800000 */
[----:B------:R-:W-:Y:S02]  /*17890*/  FSEL R83, R104, -INF , !P4 ;  /* 0xff80000068537808 */ /* 0x000fe40006000000 */
[----:B------:R-:W-:Y:S03]  /*178a0*/  ISETP.GE.AND P4, PT, R2, R234, PT ;  /* 0x000000ea0200720c */ /* 0x000fe60003f86270 */
[----:B------:R-:W2:Y:S01]  /*178b0*/  MUFU.TANH R103, R103 ;  /* 0x0000006700677308 */ /* 0x000ea20000002400 */
[----:B-1----:R-:W-:Y:S02]  /*178c0*/  FSEL R108, R5, -INF , !P2 ;  /* 0xff800000056c7808 */ /* 0x002fe40005000000 */
[----:B------:R-:W-:Y:S02]  /*178d0*/  FMNMX.FTZ R5, R26, R132, !PT ;  /* 0x000000841a057209 */ /* 0x000fe40007810000 */
[----:B------:R-:W-:Y:S02]  /*178e0*/  FMNMX.FTZ R6, R31, R6, !PT ;  /* 0x000000061f067209 */ /* 0x000fe40007810000 */
[C---:B------:R-:W-:Y:S03]  /*178f0*/  ISETP.GE.OR P4, PT, R2.reuse, R238, !P4 ;  /* 0x000000ee0200720c */ /* 0x040fe60006786670 */
[----:B------:R-:W1:Y:S01]  /*17900*/  MUFU.TANH R107, R107 ;  /* 0x0000006b006b7308 */ /* 0x000e620000002400 */
[----:B--2---:R-:W-:Y:S02]  /*17910*/  FSEL R98, R101, -INF , !P0 ;  /* 0xff80000065627808 */ /* 0x004fe40004000000 */
[----:B------:R-:W-:Y:S02]  /*17920*/  ISETP.GE.AND P0, PT, R2, R236, PT ;  /* 0x000000ec0200720c */ /* 0x000fe40003f06270 */
[----:B------:R-:W-:Y:S02]  /*17930*/  FMNMX.FTZ R5, R32, R5, !PT ;  /* 0x0000000520057209 */ /* 0x000fe40007810000 */
[C---:B------:R-:W-:Y:S03]  /*17940*/  ISETP.GE.OR P0, PT, R2.reuse, R241, !P0 ;  /* 0x000000f10200720c */ /* 0x040fe60004706670 */
[----:B------:R-:W2:Y:S01]  /*17950*/  MUFU.TANH R105, R105 ;  /* 0x0000006900697308 */ /* 0x000ea20000002400 */
[----:B------:R-:W-:Y:S01]  /*17960*/  FSEL R204, R103, -INF , !P1 ;  /* 0xff80000067cc7808 */ /* 0x000fe20004800000 */
[----:B------:R-:W-:Y:S01]  /*17970*/  IMAD.MOV.U32 R103, RZ, RZ, R67 ;  /* 0x000000ffff677224 */ /* 0x000fe200078e0043 */
[C---:B------:R-:W-:Y:S01]  /*17980*/  ISETP.GE.AND P1, PT, R2.reuse, R235, PT ;  /* 0x000000eb0200720c */ /* 0x040fe20003f26270 */
[----:B------:R-:W-:Y:S01]  /*17990*/  IMAD.MOV.U32 R67, RZ, RZ, R20 ;  /* 0x000000ffff437224 */ /* 0x000fe200078e0014 */
[----:B------:R-:W-:Y:S01]  /*179a0*/  FMNMX.FTZ R6, R27, R6, !PT ;  /* 0x000000061b067209 */ /* 0x000fe20007810000 */
[----:B------:R-:W-:Y:S01]  /*179b0*/  FMUL.FTZ R20, R109, UR23 ;  /* 0x000000176d147c20 */ /* 0x000fe20008410000 */
[----:B------:R-:W-:Y:S03]  /*179c0*/  ISETP.GE.OR P1, PT, R2, R239, !P1 ;  /* 0x000000ef0200720c */ /* 0x000fe60004f26670 */
[----:B------:R-:W2:Y:S01]  /*179d0*/  MUFU.TANH R114, R114 ;  /* 0x0000007200727308 */ /* 0x000ea20000002400 */
[----:B-1----:R-:W-:Y:S01]  /*179e0*/  FSEL R213, R107, -INF , !P6 ;  /* 0xff8000006bd57808 */ /* 0x002fe20007000000 */
[----:B------:R-:W-:Y:S01]  /*179f0*/  VIADD R2, R0, 0x70 ;  /* 0x0000007000027836 */ /* 0x000fe20000000000 */
[----:B------:R-:W-:Y:S01]  /*17a00*/  FMNMX.FTZ R5, R23, R5, !PT ;  /* 0x0000000517057209 */ /* 0x000fe20007810000 */
[----:B------:R-:W-:Y:S01]  /*17a10*/  IMAD.MOV.U32 R109, RZ, RZ, R19 ;  /* 0x000000ffff6d7224 */ /* 0x000fe200078e0013 */
[----:B------:R-:W-:Y:S01]  /*17a20*/  FMNMX.FTZ R6, R22, R6, !PT ;  /* 0x0000000616067209 */ /* 0x000fe20007810000 */
[----:B------:R-:W-:Y:S01]  /*17a30*/  FMUL.FTZ R19, R111, UR23 ;  /* 0x000000176f137c20 */ /* 0x000fe20008410000 */
[C---:B------:R-:W-:Y:S03]  /*17a40*/  ISETP.GE.AND P6, PT, R4.reuse, R237, PT ;  /* 0x000000ed0400720c */ /* 0x040fe60003fc6270 */
[----:B------:R-:W1:Y:S01]  /*17a50*/  MUFU.TANH R8, R8 ;  /* 0x0000000800087308 */ /* 0x000e620000002400 */
[----:B--2---:R-:W-:Y:S01]  /*17a60*/  FSEL R207, R105, -INF , !P5 ;  /* 0xff80000069cf7808 */ /* 0x004fe20006800000 */
[----:B------:R-:W-:Y:S01]  /*17a70*/  IMAD.MOV.U32 R111, RZ, RZ, R67 ;  /* 0x000000ffff6f7224 */ /* 0x000fe200078e0043 */
[C---:B------:R-:W-:Y:S01]  /*17a80*/  ISETP.GE.AND P5, PT, R4.reuse, R236, PT ;  /* 0x000000ec0400720c */ /* 0x040fe20003fa6270 */
[----:B------:R-:W-:Y:S01]  /*17a90*/  IMAD.MOV.U32 R67, RZ, RZ, R52 ;  /* 0x000000ffff437224 */ /* 0x000fe200078e0034 */
[----:B------:R-:W-:Y:S01]  /*17aa0*/  ISETP.GE.AND P3, PT, R4, R234, PT ;  /* 0x000000ea0400720c */ /* 0x000fe20003f66270 */
[----:B------:R-:W-:Y:S01]  /*17ab0*/  IMAD.MOV.U32 R52, RZ, RZ, R42 ;  /* 0x000000ffff347224 */ /* 0x000fe200078e002a */
[----:B------:R-:W-:Y:S03]  /*17ac0*/  FMNMX.FTZ R5, R24, R5, !PT ;  /* 0x0000000518057209 */ /* 0x000fe60007810000 */
[----:B------:R-:W2:Y:S01]  /*17ad0*/  MUFU.TANH R118, R118 ;  /* 0x0000007600767308 */ /* 0x000ea20000002400 */
[----:B------:R-:W-:Y:S01]  /*17ae0*/  FSEL R107, R114, -INF , !P1 ;  /* 0xff800000726b7808 */ /* 0x000fe20004800000 */
[----:B------:R-:W-:Y:S01]  /*17af0*/  IMAD.MOV.U32 R42, RZ, RZ, R9 ;  /* 0x000000ffff2a7224 */ /* 0x000fe200078e0009 */
[----:B------:R-:W-:Y:S01]  /*17b00*/  ISETP.GE.AND P1, PT, R2, R235, PT ;  /* 0x000000eb0200720c */ /* 0x000fe20003f26270 */
[----:B------:R-:W-:Y:S01]  /*17b10*/  FMUL.FTZ R9, R130, UR23 ;  /* 0x0000001782097c20 */ /* 0x000fe20008410000 */
[----:B------:R-:W-:Y:S01]  /*17b20*/  FMNMX.FTZ R6, R243, R6, !PT ;  /* 0x00000006f3067209 */ /* 0x000fe20007810000 */
[----:B------:R-:W-:Y:S01]  /*17b30*/  IMAD.MOV.U32 R105, RZ, RZ, R65 ;  /* 0x000000ffff697224 */ /* 0x000fe200078e0041 */
[C---:B------:R-:W-:Y:S03]  /*17b40*/  ISETP.GE.OR P5, PT, R4.reuse, R241, !P5 ;  /* 0x000000f10400720c */ /* 0x040fe60006fa6670 */
[----:B------:R-:W2:Y:S01]  /*17b50*/  MUFU.TANH R113, R113 ;  /* 0x0000007100717308 */ /* 0x000ea20000002400 */
[C---:B------:R-:W-:Y:S01]  /*17b60*/  ISETP.GE.OR P6, PT, R4.reuse, R240, !P6 ;  /* 0x000000f00400720c */ /* 0x040fe200077c6670 */
[----:B------:R-:W-:Y:S01]  /*17b70*/  IMAD.MOV.U32 R65, RZ, RZ, R61 ;  /* 0x000000ffff417224 */ /* 0x000fe200078e003d */
[----:B------:R-:W-:Y:S01]  /*17b80*/  ISETP.GE.OR P3, PT, R4, R238, !P3 ;  /* 0x000000ee0400720c */ /* 0x000fe20005f66670 */
[----:B------:R-:W-:Y:S01]  /*17b90*/  VIADD R4, R0, 0x71 ;  /* 0x0000007100047836 */ /* 0x000fe20000000000 */
[----:B------:R-:W-:Y:S01]  /*17ba0*/  ISETP.GE.OR P1, PT, R2, R239, !P1 ;  /* 0x000000ef0200720c */ /* 0x000fe20004f26670 */
[----:B------:R-:W-:Y:S01]  /*17bb0*/  IMAD.MOV.U32 R61, RZ, RZ, R60 ;  /* 0x000000ffff3d7224 */ /* 0x000fe200078e003c */
[----:B-1----:R-:W-:Y:S03]  /*17bc0*/  FSEL R91, R8, -INF , !P0 ;  /* 0xff800000085b7808 */ /* 0x002fe60004000000 */
[----:B------:R-:W1:Y:S01]  /*17bd0*/  MUFU.TANH R7, R7 ;  /* 0x0000000700077308 */ /* 0x000e620000002400 */
[----:B------:R-:W-:Y:S01]  /*17be0*/  FMNMX.FTZ R5, R211, R5, !PT ;  /* 0x00000005d3057209 */ /* 0x000fe20007810000 */
[----:B------:R-:W-:Y:S01]  /*17bf0*/  FMUL.FTZ R8, R129, UR23 ;  /* 0x0000001781087c20 */ /* 0x000fe20008410000 */
[----:B------:R-:W-:Y:S01]  /*17c00*/  FMNMX.FTZ R6, R210, R6, !PT ;  /* 0x00000006d2067209 */ /* 0x000fe20007810000 */
[----:B------:R-:W-:Y:S01]  /*17c10*/  IMAD.MOV.U32 R60, RZ, RZ, R59 ;  /* 0x000000ffff3c7224 */ /* 0x000fe200078e003b */
[----:B--2---:R-:W-:Y:S01]  /*17c20*/  FSEL R129, R118, -INF , !P1 ;  /* 0xff80000076817808 */ /* 0x004fe20004800000 */
[----:B------:R-:W-:Y:S01]  /*17c30*/  IMAD.MOV.U32 R59, RZ, RZ, R54 ;  /* 0x000000ffff3b7224 */ /* 0x000fe200078e0036 */
[C---:B------:R-:W-:Y:S03]  /*17c40*/  ISETP.GE.AND P0, PT, R2.reuse, R236, PT ;  /* 0x000000ec0200720c */ /* 0x040fe60003f06270 */
[----:B------:R-:W2:Y:S01]  /*17c50*/  MUFU.TANH R9, R9 ;  /* 0x0000000900097308 */ /* 0x000ea20000002400 */
[----:B------:R-:W-:Y:S01]  /*17c60*/  FSEL R113, R113, -INF , !P5 ;  /* 0xff80000071717808 */ /* 0x000fe20006800000 */
[----:B------:R-:W-:Y:S01]  /*17c70*/  IMAD.MOV.U32 R54, RZ, RZ, R40 ;  /* 0x000000ffff367224 */ /* 0x000fe200078e0028 */
[C---:B------:R-:W-:Y:S01]  /*17c80*/  ISETP.GE.AND P5, PT, R2.reuse, R237, PT ;  /* 0x000000ed0200720c */ /* 0x040fe20003fa6270 */
[----:B------:R-:W-:Y:S01]  /*17c90*/  IMAD.MOV.U32 R40, RZ, RZ, R21 ;  /* 0x000000ffff287224 */ /* 0x000fe200078e0015 */
[----:B------:R-:W-:Y:S01]  /*17ca0*/  ISETP.GE.AND P2, PT, R2, R234, PT ;  /* 0x000000ea0200720c */ /* 0x000fe20003f46270 */
[----:B------:R-:W-:Y:S01]  /*17cb0*/  IMAD.MOV.U32 R130, RZ, RZ, R67 ;  /* 0x000000ffff827224 */ /* 0x000fe200078e0043 */
[----:B------:R-:W-:Y:S03]  /*17cc0*/  ISETP.GE.AND P1, PT, R4, R235, PT ;  /* 0x000000eb0400720c */ /* 0x000fe60003f26270 */
[----:B------:R-:W-:Y:S01]  /*17cd0*/  MUFU.TANH R116, R116 ;  /* 0x0000007400747308 */ /* 0x000fe20000002400 */
[----:B------:R-:W-:Y:S01]  /*17ce0*/  FMNMX.FTZ R5, R249, R5, !PT ;  /* 0x00000005f9057209 */ /* 0x000fe20007810000 */
[----:B------:R-:W-:Y:S01]  /*17cf0*/  IMAD.MOV.U32 R80, RZ, RZ, R65 ;  /* 0x000000ffff507224 */ /* 0x000fe200078e0041 */
[----:B------:R-:W-:Y:S01]  /*17d00*/  FMNMX.FTZ R6, R247, R6, !PT ;  /* 0x00000006f7067209 */ /* 0x000fe20007810000 */
[----:B------:R-:W-:Y:S01]  /*17d10*/  IMAD.MOV.U32 R78, RZ, RZ, R61 ;  /* 0x000000ffff4e7224 */ /* 0x000fe200078e003d */
[C---:B------:R-:W-:Y:S01]  /*17d20*/  ISETP.GE.OR P0, PT, R2.reuse, R241, !P0 ;  /* 0x000000f10200720c */ /* 0x040fe20004706670 */
[----:B------:R-:W-:Y:S01]  /*17d30*/  IMAD.MOV.U32 R82, RZ, RZ, R60 ;  /* 0x000000ffff527224 */ /* 0x000fe200078e003c */
[C---:B------:R-:W-:Y:S03]  /*17d40*/  ISETP.GE.OR P5, PT, R2.reuse, R240, !P5 ;  /* 0x000000f00200720c */ /* 0x040fe60006fa6670 */
[----:B------:R-:W-:Y:S01]  /*17d50*/  MUFU.TANH R117, R117 ;  /* 0x0000007500757308 */ /* 0x000fe20000002400 */
[----:B------:R-:W-:Y:S01]  /*17d60*/  ISETP.GE.OR P2, PT, R2, R238, !P2 ;  /* 0x000000ee0200720c */ /* 0x000fe20005746670 */
[----:B------:R-:W-:Y:S01]  /*17d70*/  VIADD R2, R0, 0x78 ;  /* 0x0000007800027836 */ /* 0x000fe20000000000 */
[----:B------:R-:W-:Y:S01]  /*17d80*/  ISETP.GE.OR P1, PT, R4, R239, !P1 ;  /* 0x000000ef0400720c */ /* 0x000fe20004f26670 */
[----:B------:R-:W-:Y:S01]  /*17d90*/  VIADD R0, R0, 0x79 ;  /* 0x0000007900007836 */ /* 0x000fe20000000000 */
[----:B------:R-:W-:Y:S01]  /*17da0*/  FMNMX.FTZ R5, R246, R5, !PT ;  /* 0x00000005f6057209 */ /* 0x000fe20007810000 */
[----:B------:R-:W-:Y:S01]  /*17db0*/  IMAD.MOV.U32 R87, RZ, RZ, R59 ;  /* 0x000000ffff577224 */ /* 0x000fe200078e003b */
[----:B------:R-:W-:Y:S03]  /*17dc0*/  FMNMX.FTZ R6, R244, R6, !PT ;  /* 0x00000006f4067209 */ /* 0x000fe60007810000 */
[----:B------:R-:W-:Y:S01]  /*17dd0*/  MUFU.TANH R128, R128 ;  /* 0x0000008000807308 */ /* 0x000fe20000002400 */
[----:B-1----:R-:W-:Y:S01]  /*17de0*/  FSEL R115, R7, -INF , !P1 ;  /* 0xff80000007737808 */ /* 0x002fe20004800000 */
[----:B------:R-:W-:Y:S01]  /*17df0*/  IMAD.MOV.U32 R59, RZ, RZ, R54 ;  /* 0x000000ffff3b7224 */ /* 0x000fe200078e0036 */
[----:B------:R-:W-:Y:S01]  /*17e00*/  FMNMX.FTZ R5, R245, R5, !PT ;  /* 0x00000005f5057209 */ /* 0x000fe20007810000 */
[----:B------:R-:W-:Y:S01]  /*17e10*/  IMAD.MOV.U32 R61, RZ, RZ, R52 ;  /* 0x000000ffff3d7224 */ /* 0x000fe200078e0034 */
[----:B------:R-:W-:Y:S01]  /*17e20*/  FMNMX.FTZ R6, R143, R6, !PT ;  /* 0x000000068f067209 */ /* 0x000fe20007810000 */
[----:B------:R-:W-:Y:S01]  /*17e30*/  FMUL.FTZ R21, R110, UR23 ;  /* 0x000000176e157c20 */ /* 0x000fe20008410000 */
[----:B------:R-:W-:Y:S03]  /*17e40*/  ISETP.GE.AND P1, PT, R2, R235, PT ;  /* 0x000000eb0200720c */ /* 0x000fe60003f26270 */
[----:B------:R-:W1:Y:S01]  /*17e50*/  MUFU.TANH R7, R131 ;  /* 0x0000008300077308 */ /* 0x000e620000002400 */
[----:B------:R-:W-:Y:S01]  /*17e60*/  FMNMX.FTZ R5, R142, R5, !PT ;  /* 0x000000058e057209 */ /* 0x000fe20007810000 */
[----:B------:R3:W5:Y:S01]  /*17e70*/  LDL.LU R143, [R1+0xf0] ;  /* 0x0000f000018f7983 */ /* 0x0007620000300800 */
[----:B------:R-:W-:Y:S02]  /*17e80*/  ISETP.GE.OR P1, PT, R2, R239, !P1 ;  /* 0x000000ef0200720c */ /* 0x000fe40004f26670 */
[----:B------:R-:W-:Y:S01]  /*17e90*/  FMNMX.FTZ R6, R141, R6, !PT ;  /* 0x000000068d067209 */ /* 0x000fe20007810000 */
[----:B------:R3:W5:Y:S01]  /*17ea0*/  LDL.LU R142, [R1+0xec] ;  /* 0x0000ec00018e7983 */ /* 0x0007620000300800 */
[----:B--2---:R-:W-:Y:S03]  /*17eb0*/  FSEL R118, R9, -INF , !P1 ;  /* 0xff80000009767808 */ /* 0x004fe60004800000 */
[----:B------:R-:W2:Y:S01]  /*17ec0*/  MUFU.TANH R8, R8 ;  /* 0x0000000800087308 */ /* 0x000ea20000002400 */
[----:B------:R-:W-:Y:S01]  /*17ed0*/  ISETP.GE.AND P1, PT, R0, R235, PT ;  /* 0x000000eb0000720c */ /* 0x000fe20003f26270 */
[----:B------:R2:W5:Y:S01]  /*17ee0*/  LDL.LU R141, [R1+0xe8] ;  /* 0x0000e800018d7983 */ /* 0x0005620000300800 */
[----:B------:R-:W-:Y:S02]  /*17ef0*/  FMNMX.FTZ R5, R140, R5, !PT ;  /* 0x000000058c057209 */ /* 0x000fe40007810000 */
[----:B------:R-:W-:Y:S01]  /*17f00*/  ISETP.GE.OR P1, PT, R0, R239, !P1 ;  /* 0x000000ef0000720c */ /* 0x000fe20004f26670 */
[----:B------:R2:W5:Y:S01]  /*17f10*/  LDL.LU R140, [R1+0xe4] ;  /* 0x0000e400018c7983 */ /* 0x0005620000300800 */
[----:B------:R-:W-:Y:S03]  /*17f20*/  FMNMX.FTZ R5, R139, R5, !PT ;  /* 0x000000058b057209 */ /* 0x000fe60007810000 */
[----:B------:R-:W2:Y:S01]  /*17f30*/  MUFU.TANH R20, R20 ;  /* 0x0000001400147308 */ /* 0x000ea20000002400 */
[----:B-1----:R-:W-:Y:S01]  /*17f40*/  FSEL R104, R7, -INF , !P1 ;  /* 0xff80000007687808 */ /* 0x002fe20004800000 */
[----:B------:R1:W5:Y:S01]  /*17f50*/  LDL.LU R139, [R1+0xe0] ;  /* 0x0000e000018b7983 */ /* 0x0003620000300800 */
[----:B------:R-:W-:Y:S02]  /*17f60*/  FSEL R116, R116, -INF , !P0 ;  /* 0xff80000074747808 */ /* 0x000fe40004000000 */
[CC--:B------:R-:W-:Y:S02]  /*17f70*/  ISETP.GE.AND P0, PT, R4.reuse, R236.reuse, PT ;  /* 0x000000ec0400720c */ /* 0x0c0fe40003f06270 */
[C---:B------:R-:W-:Y:S03]  /*17f80*/  ISETP.GE.AND P1, PT, R4.reuse, R237, PT ;  /* 0x000000ed0400720c */ /* 0x040fe60003f26270 */
[----:B------:R-:W1:Y:S01]  /*17f90*/  MUFU.TANH R21, R21 ;  /* 0x0000001500157308 */ /* 0x000e620000002400 */
[-C--:B------:R-:W-:Y:S04]  /*17fa0*/  ISETP.GE.OR P0, PT, R4, R241.reuse, !P0 ;  /* 0x000000f10400720c */ /* 0x080fe80004706670 */
[----:B------:R-:W-:Y:S02]  /*17fb0*/  FSEL R117, R117, -INF , !P0 ;  /* 0xff80000075757808 */ /* 0x000fe40004000000 */
[CC--:B------:R-:W-:Y:S03]  /*17fc0*/  ISETP.GE.AND P0, PT, R2.reuse, R236.reuse, PT ;  /* 0x000000ec0200720c */ /* 0x0c0fe60003f06270 */
[----:B------:R-:W1:Y:S01]  /*17fd0*/  MUFU.TANH R19, R19 ;  /* 0x0000001300137308 */ /* 0x000e620000002400 */
[-C--:B------:R-:W-:Y:S04]  /*17fe0*/  ISETP.GE.OR P0, PT, R2, R241.reuse, !P0 ;  /* 0x000000f10200720c */ /* 0x080fe80004706670 */
[----:B------:R-:W-:Y:S02]  /*17ff0*/  FSEL R128, R128, -INF , !P0 ;  /* 0xff80000080807808 */ /* 0x000fe40004000000 */
[C---:B------:R-:W-:Y:S04]  /*18000*/  ISETP.GE.AND P0, PT, R0.reuse, R236, PT ;  /* 0x000000ec0000720c */ /* 0x040fe80003f06270 */
[----:B------:R-:W-:Y:S04]  /*18010*/  ISETP.GE.OR P0, PT, R0, R241, !P0 ;  /* 0x000000f10000720c */ /* 0x000fe80004706670 */
[----:B--2---:R-:W-:Y:S02]  /*18020*/  FSEL R90, R8, -INF , !P0 ;  /* 0xff800000085a7808 */ /* 0x004fe40004000000 */
[----:B------:R-:W-:Y:S02]  /*18030*/  FMNMX.FTZ R8, R29, R134, !PT ;  /* 0x000000861d087209 */ /* 0x000fe40007810000 */
[----:B----4-:R-:W-:Y:S02]  /*18040*/  FMNMX.FTZ R6, R89, R6, !PT ;  /* 0x0000000659067209 */ /* 0x010fe40007810000 */
[----:B------:R-:W-:Y:S02]  /*18050*/  PLOP3.LUT P0, PT, PT, PT, UP0, 0x80, 0x0 ;  /* 0x000000000000781c */ /* 0x000fe40003f0f008 */
[----:B------:R-:W-:Y:S02]  /*18060*/  FMNMX.FTZ R7, R88, R6, !PT ;  /* 0x0000000658077209 */ /* 0x000fe40007810000 */
[----:B------:R-:W-:Y:S02]  /*18070*/  FMNMX.FTZ R6, R138, R5, !PT ;  /* 0x000000058a067209 */ /* 0x000fe40007810000 */
[----:B------:R-:W-:Y:S01]  /*18080*/  FMNMX.FTZ R9, R137, R7, !PT ;  /* 0x0000000789097209 */ /* 0x000fe20007810000 */
[----:B------:R2:W5:Y:S01]  /*18090*/  LDL.LU R138, [R1+0xdc] ;  /* 0x0000dc00018a7983 */ /* 0x0005620000300800 */
[----:B------:R-:W-:Y:S02]  /*180a0*/  FMNMX.FTZ R7, R136, R6, !PT ;  /* 0x0000000688077209 */ /* 0x000fe40007810000 */
[----:B------:R-:W-:Y:S01]  /*180b0*/  FMNMX.FTZ R5, R28, R133, !PT ;  /* 0x000000851c057209 */ /* 0x000fe20007810000 */
[----:B------:R2:W5:Y:S01]  /*180c0*/  LDL.LU R137, [R1+0xd8] ;  /* 0x0000d80001897983 */ /* 0x0005620000300800 */
        /* <DEDUP_REMOVED lines=12> */
[----:B------:R-:W-:Y:S01]  /*18190*/  FMUL.FTZ R18, R120, UR23 ;  /* 0x0000001778127c20 */ /* 0x000fe20008410000 */
[----:B------:R-:W-:Y:S02]  /*181a0*/  FMNMX.FTZ R8, R17, R8, !PT ;  /* 0x0000000811087209 */ /* 0x000fe40007810000 */
[----:B------:R-:W-:Y:S02]  /*181b0*/  FMNMX.FTZ R6, R40, R6, !PT ;  /* 0x0000000628067209 */ /* 0x000fe40007810000 */
[----:B------:R-:W-:Y:S01]  /*181c0*/  FMNMX.FTZ R5, R130, R5, !PT ;  /* 0x0000000582057209 */ /* 0x000fe20007810000 */
[----:B------:R-:W4:Y:S01]  /*181d0*/  MUFU.TANH R18, R18 ;  /* 0x0000001200127308 */ /* 0x000f220000002400 */
        /* <DEDUP_REMOVED lines=18> */
[----:B---3--:R-:W-:Y:S02]  /*18300*/  FMNMX.FTZ R9, R93, R9, !PT ;  /* 0x000000095d097209 */ /* 0x008fe40007810000 */
[----:B------:R-:W-:Y:S02]  /*18310*/  FMNMX.FTZ R5, R85, R8, !PT ;  /* 0x0000000855057209 */ /* 0x000fe40007810000 */
[----:B------:R-:W-:Y:S02]  /*18320*/  FMNMX.FTZ R9, R251, R9, !PT ;  /* 0x00000009fb097209 */ /* 0x000fe40007810000 */
[----:B------:R-:W-:Y:S02]  /*18330*/  FMNMX.FTZ R8, R61, R7, !PT ;  /* 0x000000073d087209 */ /* 0x000fe40007810000 */
[----:B------:R-:W-:Y:S02]  /*18340*/  FMNMX.FTZ R9, R248, R9, !PT ;  /* 0x00000009f8097209 */ /* 0x000fe40007810000 */
[----:B------:R-:W-:Y:S02]  /*18350*/  FMNMX.FTZ R8, R16, R8, !PT ;  /* 0x0000000810087209 */ /* 0x000fe40007810000 */
[----:B------:R-:W-:Y:S02]  /*18360*/  FMNMX.FTZ R9, R209, R9, !PT ;  /* 0x00000009d1097209 */ /* 0x000fe40007810000 */
[----:B------:R-:W-:Y:S02]  /*18370*/  FMNMX.FTZ R8, R14, R8, !PT ;  /* 0x000000080e087209 */ /* 0x000fe40007810000 */
[----:B------:R-:W-:Y:S04]  /*18380*/  FMNMX.FTZ R9, R208, R9, !PT ;  /* 0x00000009d0097209 */ /* 0x000fe80007810000 */
[----:B------:R-:W-:Y:S04]  /*18390*/  FMNMX.FTZ R9, R203, R9, !PT ;  /* 0x00000009cb097209 */ /* 0x000fe80007810000 */
        /* <DEDUP_REMOVED lines=28> */
[----:B-12-4-:R-:W-:Y:S06]  /*18560*/  @P0 BRA `(.L_x_672) ;  /* 0xffffffbc00380947 */ /* 0x016fec000383ffff */
.L_x_671:
[----:B----4-:R1:W2:Y:S01]  /*18570*/  MUFU.TANH R9, R121 ;  /* 0x0000007900097308 */ /* 0x0102a20000002400 */
[----:B------:R-:W-:Y:S01]  /*18580*/  MOV R10, R39 ;  /* 0x00000027000a7202 */ /* 0x000fe20000000f00 */
[----:B------:R-:W-:Y:S01]  /*18590*/  FMUL.FTZ R124, R124, UR23 ;  /* 0x000000177c7c7c20 */ /* 0x000fe20008410000 */
[----:B------:R-:W3:Y:S01]  /*185a0*/  LDL.LU R39, [R1+0x94] ;  /* 0x0000940001277983 */ /* 0x000ee20000300800 */
[----:B------:R-:W-:Y:S01]  /*185b0*/  MOV R97, R50 ;  /* 0x0000003200617202 */ /* 0x000fe20000000f00 */
[----:B------:R-:W-:Y:S01]  /*185c0*/  FMUL.FTZ R122, R122, UR23 ;  /* 0x000000177a7a7c20 */ /* 0x000fe20008410000 */
[C---:B------:R-:W-:Y:S01]  /*185d0*/  ISETP.GE.AND P0, PT, R4.reuse, R234, PT ;  /* 0x000000ea0400720c */ /* 0x040fe20003f06270 */
[----:B------:R4:W-:Y:S03]  /*185e0*/  STL [R1+0xe4], R223 ;  /* 0x0000e4df01007387 */ /* 0x0009e60000100800 */
[----:B------:R-:W2:Y:S01]  /*185f0*/  MUFU.TANH R124, R124 ;  /* 0x0000007c007c7308 */ /* 0x000ea20000002400 */
[----:B------:R-:W-:Y:S01]  /*18600*/  FMNMX.FTZ R5, R97, R17, !PT ;  /* 0x0000001161057209 */ /* 0x000fe20007810000 */
[----:B------:R-:W-:Y:S01]  /*18610*/  FMUL.FTZ R123, R123, UR23 ;  /* 0x000000177b7b7c20 */ /* 0x000fe20008410000 */
[----:B------:R-:W-:Y:S01]  /*18620*/  ISETP.GE.OR P1, PT, R4, R240, !P1 ;  /* 0x000000f00400720c */ /* 0x000fe20004f26670 */
[----:B------:R-:W2:Y:S01]  /*18630*/  SHFL.BFLY PT, R7, R71, 0x2, 0x1f ;  /* 0x0c401f0047077f89 */ /* 0x000ea200000e0000 */
[----:B------:R-:W-:Y:S01]  /*18640*/  FMNMX.FTZ R5, R47, R5, !PT ;  /* 0x000000052f057209 */ /* 0x000fe20007810000 */
[----:B------:R-:W-:Y:S01]  /*18650*/  FMUL.FTZ R126, R126, UR23 ;  /* 0x000000177e7e7c20 */ /* 0x000fe20008410000 */
[----:B------:R-:W-:Y:S03]  /*18660*/  ISETP.GE.OR P0, PT, R4, R238, !P0 ;  /* 0x000000ee0400720c */ /* 0x000fe60004706670 */
[----:B------:R-:W2:Y:S01]  /*18670*/  MUFU.TANH R122, R122 ;  /* 0x0000007a007a7308 */ /* 0x000ea20000002400 */
[----:B------:R-:W-:Y:S01]  /*18680*/  MOV R13, R49 ;  /* 0x00000031000d7202 */ /* 0x000fe20000000f00 */
[----:B------:R-:W-:Y:S01]  /*18690*/  FMUL.FTZ R127, R127, UR23 ;  /* 0x000000177f7f7c20 */ /* 0x000fe20008410000 */
[----:B------:R-:W-:Y:S01]  /*186a0*/  MOV R12, R38 ;  /* 0x00000026000c7202 */ /* 0x000fe20000000f00 */
[----:B------:R-:W2:Y:S01]  /*186b0*/  SHFL.BFLY PT, R8, R70, 0x2, 0x1f ;  /* 0x0c401f0046087f89 */ /* 0x000ea200000e0000 */
[----:B------:R-:W-:Y:S01]  /*186c0*/  MOV R14, R51 ;  /* 0x00000033000e7202 */ /* 0x000fe20000000f00 */
[----:B------:R-:W-:Y:S01]  /*186d0*/  FMUL.FTZ R125, R125, UR23 ;  /* 0x000000177d7d7c20 */ /* 0x000fe20008410000 */
[----:B------:R-:W-:Y:S03]  /*186e0*/  MOV R110, R48 ;  /* 0x00000030006e7202 */ /* 0x000fe60000000f00 */
[----:B------:R-:W-:Y:S01]  /*186f0*/  MUFU.TANH R123, R123 ;  /* 0x0000007b007b7308 */ /* 0x000fe20000002400 */
[----:B------:R-:W-:Y:S01]  /*18700*/  FMNMX.FTZ R6, R14, R16, !PT ;  /* 0x000000100e067209 */ /* 0x000fe20007810000 */
[----:B------:R-:W-:Y:S01]  /*18710*/  UISETP.GT.AND UP0, UPT, UR25, UR12, UPT ;  /* 0x0000000c1900728c */ /* 0x000fe2000bf04270 */
[----:B------:R-:W-:Y:S01]  /*18720*/  FSEL R114, R20, -INF , !P6 ;  /* 0xff80000014727808 */ /* 0x000fe20007000000 */
[----:B------:R-:W-:Y:S01]  /*18730*/  UMOV UR21, UR25 ;  /* 0x0000001900157c82 */ /* 0x000fe20008000000 */
[CC--:B------:R-:W-:Y:S02]  /*18740*/  ISETP.GE.AND P6, PT, R2.reuse, R237.reuse, PT ;  /* 0x000000ed0200720c */ /* 0x0c0fe40003fc6270 */
[----:B------:R-:W-:Y:S03]  /*18750*/  MOV R120, R56 ;  /* 0x0000003800787202 */ /* 0x000fe60000000f00 */
[----:B------:R-:W2:Y:S01]  /*18760*/  MUFU.TANH R126, R126 ;  /* 0x0000007e007e7308 */ /* 0x000ea20000002400 */
[----:B----4-:R-:W4:Y:S01]  /*18770*/  LDL.LU R223, [R1+0x84] ;  /* 0x0000840001df7983 */ /* 0x010f220000300800 */
[-C--:B------:R-:W-:Y:S02]  /*18780*/  ISETP.GE.OR P6, PT, R2, R240.reuse, !P6 ;  /* 0x000000f00200720c */ /* 0x080fe400077c6670 */
[----:B-1----:R-:W-:Y:S01]  /*18790*/  FSEL R121, R21, -INF , !P4 ;  /* 0xff80000015797808 */ /* 0x002fe20006000000 */
[----:B------:R1:W-:Y:S01]  /*187a0*/  STL [R1+0xe0], R222 ;  /* 0x0000e0de01007387 */ /* 0x0003e20000100800 */
[----:B------:R-:W-:Y:S04]  /*187b0*/  FSEL R112, R18, -INF , !P5 ;  /* 0xff80000012707808 */ /* 0x000fe80006800000 */
[----:B------:R-:W2:Y:S01]  /*187c0*/  MUFU.TANH R72, R127 ;  /* 0x0000007f00487308 */ /* 0x000ea20000002400 */
[C---:B------:R-:W-:Y:S04]  /*187d0*/  ISETP.GE.AND P5, PT, R0.reuse, R237, PT ;  /* 0x000000ed0000720c */ /* 0x040fe80003fa6270 */
[----:B------:R-:W-:Y:S05]  /*187e0*/  ISETP.GE.OR P5, PT, R0, R240, !P5 ;  /* 0x000000f00000720c */ /* 0x000fea0006fa6670 */
[----:B------:R-:W2:Y:S01]  /*187f0*/  MUFU.TANH R125, R125 ;  /* 0x0000007d007d7308 */ /* 0x000ea20000002400 */
[----:B-1----:R-:W3:Y:S04]  /*18800*/  LDL.LU R222, [R1+0x90] ;  /* 0x0000900001de7983 */ /* 0x002ee80000300800 */
[----:B------:R1:W-:Y:S04]  /*18810*/  STL [R1+0xdc], R221 ;  /* 0x0000dcdd01007387 */ /* 0x0003e80000100800 */
[----:B-1----:R-:W3:Y:S04]  /*18820*/  LDL.LU R221, [R1+0x8c] ;  /* 0x00008c0001dd7983 */ /* 0x002ee80000300800 */
[----:B------:R1:W-:Y:S04]  /*18830*/  STL [R1+0xd8], R220 ;  /* 0x0000d8dc01007387 */ /* 0x0003e80000100800 */
[----:B------:R-:W-:Y:S01]  /*18840*/  STL [R1+0xd4], R135 ;  /* 0x0000d48701007387 */ /* 0x000fe20000100800 */
[----:B--2---:R-:W-:Y:S02]  /*18850*/  FSEL R60, R9, -INF , !P1 ;  /* 0xff800000093c7808 */ /* 0x004fe40004800000 */
[----:B------:R-:W-:Y:S01]  /*18860*/  FSEL R95, R124, -INF , !P6 ;  /* 0xff8000007c5f7808 */ /* 0x000fe20007000000 */
[----:B------:R-:W2:Y:S01]  /*18870*/  LDL.LU R9, [R1+0x98] ;  /* 0x0000980001097983 */ /* 0x000ea20000300800 */
[C---:B------:R-:W-:Y:S02]  /*18880*/  ISETP.GE.AND P1, PT, R2.reuse, R234, PT ;  /* 0x000000ea0200720c */ /* 0x040fe40003f26270 */
[----:B------:R-:W-:Y:S02]  /*18890*/  FSEL R124, R19, -INF , !P3 ;  /* 0xff800000137c7808 */ /* 0x000fe40005800000 */
[----:B------:R-:W-:Y:S02]  /*188a0*/  ISETP.GE.OR P1, PT, R2, R238, !P1 ;  /* 0x000000ee0200720c */ /* 0x000fe40004f26670 */
[----:B------:R-:W-:Y:S02]  /*188b0*/  FSEL R122, R122, -INF , !P2 ;  /* 0xff8000007a7a7808 */ /* 0x000fe40005000000 */
[----:B------:R-:W-:Y:S02]  /*188c0*/  FMNMX.FTZ R71, R71, R7, !PT ;  /* 0x0000000747477209 */ /* 0x000fe40007810000 */
[----:B------:R-:W-:Y:S02]  /*188d0*/  ISETP.GE.AND P2, PT, R0, R234, PT ;  /* 0x000000ea0000720c */ /* 0x000fe40003f46270 */
[----:B------:R-:W-:Y:S02]  /*188e0*/  FSEL R11, R126, -INF , !P1 ;  /* 0xff8000007e0b7808 */ /* 0x000fe40004800000 */
[----:B------:R-:W-:Y:S02]  /*188f0*/  ISETP.GE.OR P2, PT, R0, R238, !P2 ;  /* 0x000000ee0000720c */ /* 0x000fe40005746670 */
[----:B-1----:R-:W-:Y:S02]  /*18900*/  FSEL R220, R123, -INF , !P0 ;  /* 0xff8000007bdc7808 */ /* 0x002fe40004000000 */
[----:B------:R-:W-:Y:S02]  /*18910*/  FSEL R72, R72, -INF , !P2 ;  /* 0xff80000048487808 */ /* 0x000fe40005000000 */
[----:B------:R-:W-:Y:S02]  /*18920*/  FSEL R15, R125, -INF , !P5 ;  /* 0xff8000007d0f7808 */ /* 0x000fe40006800000 */
[----:B------:R-:W-:Y:S02]  /*18930*/  FMNMX.FTZ R70, R70, R8, !PT ;  /* 0x0000000846467209 */ /* 0x000fe40007810000 */
[----:B------:R-:W-:Y:S02]  /*18940*/  MOV R126, R40 ;  /* 0x00000028007e7202 */ /* 0x000fe40000000f00 */
[----:B----4-:R-:W-:Y:S04]  /*18950*/  FMNMX.FTZ R4, R223, R5, !PT ;  /* 0x00000005df047209 */ /* 0x010fe80007810000 */
[----:B------:R-:W-:Y:S04]  /*18960*/  FMNMX.FTZ R4, R13, R4, !PT ;  /* 0x000000040d047209 */ /* 0x000fe80007810000 */
[----:B------:R-:W-:Y:S04]  /*18970*/  FMNMX.FTZ R4, R12, R4, !PT ;  /* 0x000000040c047209 */ /* 0x000fe80007810000 */
[----:B------:R-:W-:Y:S04]  /*18980*/  FMNMX.FTZ R4, R62, R4, !PT ;  /* 0x000000043e047209 */ /* 0x000fe80007810000 */
[----:B------:R-:W-:Y:S04]  /*18990*/  FMNMX.FTZ R4, R45, R4, !PT ;  /* 0x000000042d047209 */ /* 0x000fe80007810000 */
[----:B------:R-:W-:Y:S04]  /*189a0*/  FMNMX.FTZ R4, R10, R4, !PT ;  /* 0x000000040a047209 */ /* 0x000fe80007810000 */
[----:B------:R-:W-:Y:S04]  /*189b0*/  FMNMX.FTZ R4, R110, R4, !PT ;  /* 0x000000046e047209 */ /* 0x000fe80007810000 */
[----:B------:R-:W-:Y:S02]  /*189c0*/  FMNMX.FTZ R4, R212, R4, !PT ;  /* 0x00000004d4047209 */ /* 0x000fe40007810000 */
[----:B---3--:R-:W-:Y:S02]  /*189d0*/  FMNMX.FTZ R6, R222, R6, !PT ;  /* 0x00000006de067209 */ /* 0x008fe40007810000 */
[----:B------:R-:W-:Y:S04]  /*189e0*/  FMNMX.FTZ R4, R213, R4, !PT ;  /* 0x00000004d5047209 */ /* 0x000fe80007810000 */
[----:B------:R-:W-:Y:S04]  /*189f0*/  FMNMX.FTZ R4, R121, R4, !PT ;  /* 0x0000000479047209 */ /* 0x000fe80007810000 */
[----:B------:R-:W-:Y:S04]  /*18a00*/  FMNMX.FTZ R2, R124, R4, !PT ;  /* 0x000000047c027209 */ /* 0x000fe80007810000 */
[----:B------:R-:W-:Y:S04]  /*18a10*/  FMNMX.FTZ R2, R122, R2, !PT ;  /* 0x000000027a027209 */ /* 0x000fe80007810000 */
[----:B------:R-:W-:Y:S04]  /*18a20*/  FMNMX.FTZ R0, R220, R2, !PT ;  /* 0x00000002dc007209 */ /* 0x000fe80007810000 */
[----:B------:R-:W-:Y:S04]  /*18a30*/  FMNMX.FTZ R0, R11, R0, !PT ;  /* 0x000000000b007209 */ /* 0x000fe80007810000 */
[----:B------:R-:W-:Y:S02]  /*18a40*/  FMNMX.FTZ R0, R72, R0, !PT ;  /* 0x0000000048007209 */ /* 0x000fe40007810000 */
[----:B------:R-:W-:Y:S02]  /*18a50*/  FMNMX.FTZ R5, R221, R6, !PT ;  /* 0x00000006dd057209 */ /* 0x000fe40007810000 */
[----:B------:R-:W1:Y:S02]  /*18a60*/  SHFL.BFLY PT, R6, R70, 0x1, 0x1f ;  /* 0x0c201f0046067f89 */ /* 0x000e6400000e0000 */
[----:B------:R-:W-:Y:S06]  /*18a70*/  FMNMX.FTZ R5, R81, R5, !PT ;  /* 0x0000000551057209 */ /* 0x000fec0007810000 */
[----:B------:R-:W3:Y:S01]  /*18a80*/  SHFL.BFLY PT, R2, R0, 0x2, 0x1f ;  /* 0x0c401f0000027f89 */ /* 0x000ee200000e0000 */
[----:B------:R-:W-:Y:S04]  /*18a90*/  FMNMX.FTZ R5, R41, R5, !PT ;  /* 0x0000000529057209 */ /* 0x000fe80007810000 */
[----:B------:R-:W-:Y:S04]  /*18aa0*/  FMNMX.FTZ R5, R83, R5, !PT ;  /* 0x0000000553057209 */ /* 0x000fe80007810000 */
[----:B------:R-:W-:Y:S04]  /*18ab0*/  FMNMX.FTZ R5, R207, R5, !PT ;  /* 0x00000005cf057209 */ /* 0x000fe80007810000 */
[----:B------:R-:W-:Y:S04]  /*18ac0*/  FMNMX.FTZ R5, R206, R5, !PT ;  /* 0x00000005ce057209 */ /* 0x000fe80007810000 */
[----:B------:R-:W-:Y:S02]  /*18ad0*/  FMNMX.FTZ R5, R114, R5, !PT ;  /* 0x0000000572057209 */ /* 0x000fe40007810000 */
[----:B-1----:R-:W-:Y:S02]  /*18ae0*/  FMNMX.FTZ R70, R70, R6, !PT ;  /* 0x0000000646467209 */ /* 0x002fe40007810000 */
[----:B------:R-:W-:Y:S02]  /*18af0*/  FMNMX.FTZ R69, R112, R5, !PT ;  /* 0x0000000570457209 */ /* 0x000fe40007810000 */
[----:B------:R-:W1:Y:S01]  /*18b00*/  SHFL.BFLY PT, R5, R71, 0x1, 0x1f ;  /* 0x0c201f0047057f89 */ /* 0x000e6200000e0000 */
[----:B---3--:R-:W-:Y:S01]  /*18b10*/  FMNMX.FTZ R0, R0, R2, !PT ;  /* 0x0000000200007209 */ /* 0x008fe20007810000 */
[----:B------:R-:W-:Y:S01]  /*18b20*/  FMUL.FTZ R74, R70, UR4 ;  /* 0x00000004464a7c20 */ /* 0x000fe20008410000 */
[----:B------:R-:W-:Y:S02]  /*18b30*/  FMNMX.FTZ R69, R60, R69, !PT ;  /* 0x000000453c457209 */ /* 0x000fe40007810000 */
[----:B------:R-:W-:Y:S02]  /*18b40*/  FSETP.NEU.FTZ.AND P2, PT, R70, -INF , PT ;  /* 0xff8000004600780b */ /* 0x000fe40003f5d000 */
[----:B------:R-:W-:Y:S02]  /*18b50*/  FMNMX.FTZ R69, R95, R69, !PT ;  /* 0x000000455f457209 */ /* 0x000fe40007810000 */
[----:B------:R-:W-:Y:S02]  /*18b60*/  FSEL R74, R74, RZ, P2 ;  /* 0x000000ff4a4a7208 */ /* 0x000fe40001000000 */
[----:B------:R-:W-:Y:S03]  /*18b70*/  FMNMX.FTZ R69, R15, R69, !PT ;  /* 0x000000450f457209 */ /* 0x000fe60007810000 */
[--C-:B------:R-:W-:Y:S01]  /*18b80*/  FFMA.FTZ R108, R108, UR4, -R74.reuse ;  /* 0x000000046c6c7c23 */ /* 0x100fe2000801084a */
[--C-:B------:R-:W-:Y:S01]  /*18b90*/  FFMA.FTZ R107, R107, UR4, -R74.reuse ;  /* 0x000000046b6b7c23 */ /* 0x100fe2000801084a */
[----:B------:R-:W3:Y:S01]  /*18ba0*/  SHFL.BFLY PT, R4, R69, 0x2, 0x1f ;  /* 0x0c401f0045047f89 */ /* 0x000ee200000e0000 */
[--C-:B------:R-:W-:Y:S06]  /*18bb0*/  FFMA.FTZ R118, R118, UR4, -R74.reuse ;  /* 0x0000000476767c23 */ /* 0x100fec000801084a */
[----:B------:R-:W-:Y:S01]  /*18bc0*/  MUFU.EX2 R118, R118 ;  /* 0x0000007600767308 */ /* 0x000fe20000000800 */
[----:B-1----:R-:W-:Y:S04]  /*18bd0*/  FMNMX.FTZ R71, R71, R5, !PT ;  /* 0x0000000547477209 */ /* 0x002fe80007810000 */
[C---:B------:R-:W-:Y:S01]  /*18be0*/  FSETP.NEU.FTZ.AND P3, PT, R71.reuse, -INF , PT ;  /* 0xff8000004700780b */ /* 0x040fe20003f7d000 */
[----:B------:R-:W-:Y:S05]  /*18bf0*/  FMUL.FTZ R73, R71, UR4 ;  /* 0x0000000447497c20 */ /* 0x000fea0008410000 */
[----:B------:R-:W-:Y:S05]  /*18c00*/  FSEL R73, R73, RZ, P3 ;  /* 0x000000ff49497208 */ /* 0x000fea0001800000 */
[--C-:B------:R-:W-:Y:S01]  /*18c10*/  FFMA.FTZ R2, R27, UR4, -R73.reuse ;  /* 0x000000041b027c23 */ /* 0x100fe20008010849 */
[----:B---3--:R-:W-:Y:S01]  /*18c20*/  FMNMX.FTZ R69, R69, R4, !PT ;  /* 0x0000000445457209 */ /* 0x008fe20007810000 */
[--C-:B------:R-:W-:Y:S01]  /*18c30*/  FFMA.FTZ R4, R25, UR4, -R73.reuse ;  /* 0x0000000419047c23 */ /* 0x100fe20008010849 */
[--C-:B------:R-:W-:Y:S01]  /*18c40*/  FFMA.FTZ R88, R88, UR4, -R73.reuse ;  /* 0x0000000458587c23 */ /* 0x100fe20008010849 */
[----:B------:R1:W-:Y:S01]  /*18c50*/  MUFU.EX2 R214, R2 ;  /* 0x0000000200d67308 */ /* 0x0003e20000000800 */
[--C-:B------:R-:W-:Y:S01]  /*18c60*/  FFMA.FTZ R89, R89, UR4, -R73.reuse ;  /* 0x0000000459597c23 */ /* 0x100fe20008010849 */
[----:B------:R-:W3:Y:S01]  /*18c70*/  SHFL.BFLY PT, R5, R69, 0x1, 0x1f ;  /* 0x0c201f0045057f89 */ /* 0x000ee200000e0000 */
[--C-:B------:R-:W-:Y:S01]  /*18c80*/  FFMA.FTZ R93, R93, UR4, -R73.reuse ;  /* 0x000000045d5d7c23 */ /* 0x100fe20008010849 */
[----:B------:R-:W-:Y:S06]  /*18c90*/  FFMA.FTZ R128, R128, UR4, -R73 ;  /* 0x0000000480807c23 */ /* 0x000fec0008010849 */
[----:B------:R4:W-:Y:S10]  /*18ca0*/  MUFU.EX2 R76, R4 ;  /* 0x00000004004c7308 */ /* 0x0009f40000000800 */
[----:B------:R-:W-:Y:S01]  /*18cb0*/  MUFU.EX2 R128, R128 ;  /* 0x0000008000807308 */ /* 0x000fe20000000800 */
[----:B-1----:R-:W1:Y:S01]  /*18cc0*/  SHFL.BFLY PT, R2, R0, 0x1, 0x1f ;  /* 0x0c201f0000027f89 */ /* 0x002e6200000e0000 */
[----:B----4-:R-:W-:Y:S01]  /*18cd0*/  FFMA.FTZ R4, R26, UR4, -R74 ;  /* 0x000000041a047c23 */ /* 0x010fe2000801084a */
[----:B---3--:R-:W-:Y:S07]  /*18ce0*/  FMNMX.FTZ R69, R69, R5, !PT ;  /* 0x0000000545457209 */ /* 0x008fee0007810000 */
[----:B------:R3:W-:Y:S01]  /*18cf0*/  MUFU.EX2 R77, R4 ;  /* 0x00000004004d7308 */ /* 0x0007e20000000800 */
[C---:B------:R-:W-:Y:S01]  /*18d00*/  FSETP.NEU.FTZ.AND P1, PT, R69.reuse, -INF , PT ;  /* 0xff8000004500780b */ /* 0x040fe20003f3d000 */
[----:B------:R-:W-:Y:S05]  /*18d10*/  FMUL.FTZ R75, R69, UR4 ;  /* 0x00000004454b7c20 */ /* 0x000fea0008410000 */
[----:B------:R-:W-:Y:S02]  /*18d20*/  FSEL R75, R75, RZ, P1 ;  /* 0x000000ff4b4b7208 */ /* 0x000fe40000800000 */
[----:B-1----:R-:W-:Y:S03]  /*18d30*/  FMNMX.FTZ R68, R0, R2, !PT ;  /* 0x0000000200447209 */ /* 0x002fe60007810000 */
[--C-:B------:R-:W-:Y:S01]  /*18d40*/  FFMA.FTZ R0, R34, UR4, -R75.reuse ;  /* 0x0000000422007c23 */ /* 0x100fe2000801084b */
[----:B------:R-:W-:Y:S01]  /*18d50*/  FFMA.FTZ R112, R112, UR4, -R75 ;  /* 0x0000000470707c23 */ /* 0x000fe2000801084b */
[C---:B------:R-:W-:Y:S02]  /*18d60*/  FSETP.NEU.FTZ.AND P0, PT, R68.reuse, -INF , PT ;  /* 0xff8000004400780b */ /* 0x040fe40003f1d000 */
[----:B------:R1:W-:Y:S01]  /*18d70*/  MUFU.EX2 R123, R0 ;  /* 0x00000000007b7308 */ /* 0x0003e20000000800 */
[----:B---3--:R-:W-:Y:S01]  /*18d80*/  FFMA.FTZ R4, R31, UR4, -R73 ;  /* 0x000000041f047c23 */ /* 0x008fe20008010849 */
[----:B------:R-:W-:Y:S05]  /*18d90*/  FMUL.FTZ R100, R68, UR4 ;  /* 0x0000000444647c20 */ /* 0x000fea0008410000 */
[----:B------:R-:W-:Y:S03]  /*18da0*/  FSEL R100, R100, RZ, P0 ;  /* 0x000000ff64647208 */ /* 0x000fe60000000000 */
[----:B------:R3:W-:Y:S02]  /*18db0*/  MUFU.EX2 R106, R4 ;  /* 0x00000004006a7308 */ /* 0x0007e40000000800 */
[----:B------:R-:W-:Y:S08]  /*18dc0*/  FFMA.FTZ R2, R37, UR4, -R100 ;  /* 0x0000000425027c23 */ /* 0x000ff00008010864 */
[----:B------:R4:W-:Y:S01]  /*18dd0*/  MUFU.EX2 R102, R2 ;  /* 0x0000000200667308 */ /* 0x0009e20000000800 */
[--C-:B-1----:R-:W-:Y:S09]  /*18de0*/  FFMA.FTZ R0, R36, UR4, -R75.reuse ;  /* 0x0000000424007c23 */ /* 0x102ff2000801084b */
[----:B------:R1:W-:Y:S01]  /*18df0*/  MUFU.EX2 R215, R0 ;  /* 0x0000000000d77308 */ /* 0x0003e20000000800 */
[----:B---3--:R-:W-:Y:S09]  /*18e00*/  FFMA.FTZ R4, R32, UR4, -R74 ;  /* 0x0000000420047c23 */ /* 0x008ff2000801084a */
[----:B------:R3:W-:Y:S01]  /*18e10*/  MUFU.EX2 R125, R4 ;  /* 0x00000004007d7308 */ /* 0x0007e20000000800 */
[--C-:B----4-:R-:W-:Y:S09]  /*18e20*/  FFMA.FTZ R2, R33, UR4, -R100.reuse ;  /* 0x0000000421027c23 */ /* 0x110ff20008010864 */
[----:B------:R-:W-:Y:S01]  /*18e30*/  MUFU.EX2 R119, R2 ;  /* 0x0000000200777308 */ /* 0x000fe20000000800 */
[----:B-1----:R-:W-:Y:S09]  /*18e40*/  FFMA.FTZ R0, R30, UR4, -R75 ;  /* 0x000000041e007c23 */ /* 0x002ff2000801084b */
[----:B------:R1:W-:Y:S01]  /*18e50*/  MUFU.EX2 R50, R0 ;  /* 0x0000000000327308 */ /* 0x0003e20000000800 */
[----:B---3--:R-:W-:Y:S09]  /*18e60*/  FFMA.FTZ R4, R22, UR4, -R73 ;  /* 0x0000000416047c23 */ /* 0x008ff20008010849 */
[----:B------:R3:W-:Y:S01]  /*18e70*/  MUFU.EX2 R38, R4 ;  /* 0x0000000400267308 */ /* 0x0007e20000000800 */
[----:B-1----:R-:W-:Y:S09]  /*18e80*/  FFMA.FTZ R0, R29, UR4, -R100 ;  /* 0x000000041d007c23 */ /* 0x002ff20008010864 */
[----:B------:R1:W4:Y:S01]  /*18e90*/  MUFU.EX2 R48, R0 ;  /* 0x0000000000307308 */ /* 0x0003220000000800 */
[----:B---3--:R-:W-:Y:S09]  /*18ea0*/  FFMA.FTZ R4, R23, UR4, -R74 ;  /* 0x0000000417047c23 */ /* 0x008ff2000801084a */
[----:B------:R3:W-:Y:S01]  /*18eb0*/  MUFU.EX2 R131, R4 ;  /* 0x0000000400837308 */ /* 0x0007e20000000800 */
[----:B-1----:R-:W-:Y:S05]  /*18ec0*/  FSEL R0, R71, RZ, P3 ;  /* 0x000000ff47007208 */ /* 0x002fea0001800000 */
[----:B------:R-:W-:Y:S01]  /*18ed0*/  FADD.FTZ R0, -R0, R3 ;  /* 0x0000000300007221 */ /* 0x000fe20000010100 */
[----:B------:R-:W-:Y:S01]  /*18ee0*/  FFMA.FTZ R3, R35, UR4, -R100 ;  /* 0x0000000423037c23 */ /* 0x000fe20008010864 */
[----:B---3--:R-:W-:Y:S02]  /*18ef0*/  FFMA.FTZ R4, R24, UR4, -R74 ;  /* 0x0000000418047c23 */ /* 0x008fe4000801084a */
[----:B------:R-:W-:Y:S01]  /*18f00*/  FMUL.FTZ R0, R0, UR4 ;  /* 0x0000000400007c20 */ /* 0x000fe20008410000 */
[----:B------:R1:W-:Y:S01]  /*18f10*/  MUFU.EX2 R135, R3 ;  /* 0x0000000300877308 */ /* 0x0003e20000000800 */
[----:B------:R-:W3:Y:S09]  /*18f20*/  LDSM.16.MT88.4 R24, [R216+0x8000] ;  /* 0x00800000d818783b */ /* 0x000ef20000004200 */
[----:B------:R2:W2:Y:S10]  /*18f30*/  MUFU.EX2 R2, R0 ;  /* 0x0000000000027308 */ /* 0x0004b40000000800 */
[----:B------:R3:W-:Y:S01]  /*18f40*/  MUFU.EX2 R66, R4 ;  /* 0x0000000400427308 */ /* 0x0007e20000000800 */
[----:B-1----:R-:W-:Y:S05]  /*18f50*/  FSEL R3, R69, RZ, P1 ;  /* 0x000000ff45037208 */ /* 0x002fea0000800000 */
[----:B------:R-:W-:Y:S01]  /*18f60*/  FADD.FTZ R3, -R3, R133 ;  /* 0x0000008503037221 */ /* 0x000fe20000010100 */
[----:B----4-:R-:W-:Y:S01]  /*18f70*/  IMAD.MOV.U32 R133, RZ, RZ, R48 ;  /* 0x000000ffff857224 */ /* 0x010fe200078e0030 */
[----:B--2---:R-:W-:Y:S01]  /*18f80*/  FSEL R0, R70, RZ, P2 ;  /* 0x000000ff46007208 */ /* 0x004fe20001000000 */
[C---:B------:R-:W-:Y:S01]  /*18f90*/  FMUL.FTZ R17, R2.reuse, R161 ;  /* 0x000000a102117220 */ /* 0x040fe20000410000 */
[C---:B------:R-:W-:Y:S01]  /*18fa0*/  FMUL.FTZ R21, R2.reuse, R157 ;  /* 0x0000009d02157220 */ /* 0x040fe20000410000 */
[C---:B------:R-:W-:Y:S01]  /*18fb0*/  FMUL.FTZ R32, R2.reuse, R152 ;  /* 0x0000009802207220 */ /* 0x040fe20000410000 */
[----:B------:R-:W-:Y:S01]  /*18fc0*/  FMUL.FTZ R33, R2, R153 ;  /* 0x0000009902217220 */ /* 0x000fe20000410000 */
[----:B------:R-:W-:Y:S01]  /*18fd0*/  FADD.FTZ R0, -R0, R132 ;  /* 0x0000008400007221 */ /* 0x000fe20000010100 */
[C---:B------:R-:W-:Y:S01]  /*18fe0*/  FMUL.FTZ R36, R2.reuse, R148 ;  /* 0x0000009402247220 */ /* 0x040fe20000410000 */
[----:B------:R-:W-:Y:S01]  /*18ff0*/  FMUL.FTZ R37, R2, R149 ;  /* 0x0000009502257220 */ /* 0x000fe20000410000 */
[----:B---3--:R-:W-:Y:S01]  /*19000*/  FFMA.FTZ R4, R28, UR4, -R75 ;  /* 0x000000041c047c23 */ /* 0x008fe2000801084b */
[----:B------:R-:W-:Y:S01]  /*19010*/  MOV R153, R41 ;  /* 0x0000002900997202 */ /* 0x000fe20000000f00 */
[----:B------:R-:W-:Y:S01]  /*19020*/  FMUL.FTZ R48, R2, R144 ;  /* 0x0000009002307220 */ /* 0x000fe20000410000 */
[----:B------:R-:W-:Y:S01]  /*19030*/  MOV R157, R79 ;  /* 0x0000004f009d7202 */ /* 0x000fe20000000f00 */
[----:B------:R1:W-:Y:S01]  /*19040*/  MUFU.EX2 R94, R4 ;  /* 0x00000004005e7308 */ /* 0x0003e20000000800 */
[----:B------:R-:W-:Y:S01]  /*19050*/  FMUL.FTZ R0, R0, UR4 ;  /* 0x0000000400007c20 */ /* 0x000fe20008410000 */
[----:B------:R-:W-:Y:S01]  /*19060*/  MOV R161, R85 ;  /* 0x0000005500a17202 */ /* 0x000fe20000000f00 */
[C---:B------:R-:W-:Y:S01]  /*19070*/  FMUL.FTZ R49, R2.reuse, R145 ;  /* 0x0000009102317220 */ /* 0x040fe20000410000 */
[----:B------:R-:W-:Y:S01]  /*19080*/  MOV R152, R84 ;  /* 0x0000005400987202 */ /* 0x000fe20000000f00 */
[C---:B------:R-:W-:Y:S01]  /*19090*/  FMUL.FTZ R5, R2.reuse, R165 ;  /* 0x000000a502057220 */ /* 0x040fe20000410000 */
[----:B------:R-:W-:Y:S01]  /*190a0*/  MOV R148, R58 ;  /* 0x0000003a00947202 */ /* 0x000fe20000000f00 */
[C---:B------:R-:W-:Y:S03]  /*190b0*/  FMUL.FTZ R16, R2.reuse, R160 ;  /* 0x000000a002107220 */ /* 0x040fe60000410000 */
[----:B------:R2:W3:Y:S01]  /*190c0*/  MUFU.EX2 R8, R0 ;  /* 0x0000000000087308 */ /* 0x0004e20000000800 */
[C---:B------:R-:W-:Y:S01]  /*190d0*/  FMUL.FTZ R20, R2.reuse, R156 ;  /* 0x0000009c02147220 */ /* 0x040fe20000410000 */
[C---:B-----5:R-:W-:Y:S01]  /*190e0*/  FMUL.FTZ R52, R2.reuse, R140 ;  /* 0x0000008c02347220 */ /* 0x060fe20000410000 */
[C---:B------:R-:W-:Y:S01]  /*190f0*/  FMUL.FTZ R53, R2.reuse, R141 ;  /* 0x0000008d02357220 */ /* 0x040fe20000410000 */
[C---:B------:R-:W-:Y:S01]  /*19100*/  FMUL.FTZ R64, R2.reuse, R136 ;  /* 0x0000008802407220 */ /* 0x040fe20000410000 */
[C---:B------:R-:W-:Y:S01]  /*19110*/  FMUL.FTZ R65, R2.reuse, R137 ;  /* 0x0000008902417220 */ /* 0x040fe20000410000 */
[----:B------:R-:W-:Y:S01]  /*19120*/  FFMA.FTZ R101, R2, R39, R76 ;  /* 0x0000002702657223 */ /* 0x000fe2000001004c */
[----:B------:R-:W-:Y:S01]  /*19130*/  FMUL.FTZ R3, R3, UR4 ;  /* 0x0000000403037c20 */ /* 0x000fe20008410000 */
[----:B------:R-:W-:Y:S01]  /*19140*/  MOV R149, R86 ;  /* 0x0000005600957202 */ /* 0x000fe20000000f00 */
[----:B------:R-:W-:Y:S01]  /*19150*/  IMAD.MOV.U32 R160, RZ, RZ, R78 ;  /* 0x000000ffffa07224 */ /* 0x000fe200078e004e */
[----:B-1----:R-:W-:Y:S01]  /*19160*/  FSEL R4, R68, RZ, P0 ;  /* 0x000000ff44047208 */ /* 0x002fe20000000000 */
[----:B------:R-:W-:Y:S01]  /*19170*/  FADD.FTZ R101, R106, R101 ;  /* 0x000000656a657221 */ /* 0x000fe20000010000 */
[----:B------:R-:W-:Y:S01]  /*19180*/  MOV R140, R50 ;  /* 0x00000032008c7202 */ /* 0x000fe20000000f00 */
[----:B------:R-:W1:Y:S01]  /*19190*/  MUFU.EX2 R3, R3 ;  /* 0x0000000300037308 */ /* 0x000e620000000800 */
[----:B------:R-:W-:Y:S02]  /*191a0*/  MOV R136, R15 ;  /* 0x0000000f00887202 */ /* 0x000fe40000000f00 */
[----:B------:R-:W-:Y:S01]  /*191b0*/  MOV R137, R14 ;  /* 0x0000000e00897202 */ /* 0x000fe20000000f00 */
[----:B--2---:R-:W-:Y:S01]  /*191c0*/  FADD.FTZ R0, -R4, R134 ;  /* 0x0000008604007221 */ /* 0x004fe20000010100 */
[----:B------:R-:W-:Y:S01]  /*191d0*/  FMUL.FTZ R4, R2, R164 ;  /* 0x000000a402047220 */ /* 0x000fe20000410000 */
[--C-:B------:R-:W-:Y:S01]  /*191e0*/  FFMA.FTZ R2, R243, UR4, -R73.reuse ;  /* 0x00000004f3027c23 */ /* 0x100fe20008010849 */
[----:B------:R-:W-:Y:S01]  /*191f0*/  MOV R164, R57 ;  /* 0x0000003900a47202 */ /* 0x000fe20000000f00 */
[C---:B---3--:R-:W-:Y:S01]  /*19200*/  FMUL.FTZ R18, R8.reuse, R162 ;  /* 0x000000a208127220 */ /* 0x048fe20000410000 */
[C---:B------:R-:W-:Y:S01]  /*19210*/  FMUL.FTZ R35, R8.reuse, R155 ;  /* 0x0000009b08237220 */ /* 0x040fe20000410000 */
[----:B------:R2:W-:Y:S01]  /*19220*/  MUFU.EX2 R127, R2 ;  /* 0x00000002007f7308 */ /* 0x0005e20000000800 */
[C---:B------:R-:W-:Y:S01]  /*19230*/  FMUL.FTZ R23, R8.reuse, R159 ;  /* 0x0000009f08177220 */ /* 0x040fe20000410000 */
[C---:B------:R-:W-:Y:S01]  /*19240*/  FMUL.FTZ R55, R8.reuse, R143 ;  /* 0x0000008f08377220 */ /* 0x040fe20000410000 */
[----:B------:R-:W-:Y:S01]  /*19250*/  MOV R143, R66 ;  /* 0x00000042008f7202 */ /* 0x000fe20000000f00 */
[C---:B------:R-:W-:Y:S01]  /*19260*/  FMUL.FTZ R50, R8.reuse, R146 ;  /* 0x0000009208327220 */ /* 0x040fe20000410000 */
[----:B------:R-:W-:Y:S01]  /*19270*/  MOV R159, R38 ;  /* 0x00000026009f7202 */ /* 0x000fe20000000f00 */
        /* <DEDUP_REMOVED lines=11> */
[----:B--2---:R-:W-:Y:S01]  /*19330*/  FFMA.FTZ R2, R210, UR4, -R73 ;  /* 0x00000004d2027c23 */ /* 0x004fe20008010849 */
[----:B------:R-:W-:Y:S01]  /*19340*/  MOV R142, R87 ;  /* 0x00000057008e7202 */ /* 0x000fe20000000f00 */
[----:B------:R-:W-:Y:S01]  /*19350*/  IMAD.MOV.U32 R146, RZ, RZ, R59 ;  /* 0x000000ffff927224 */ /* 0x000fe200078e003b */
[----:B------:R-:W-:Y:S01]  /*19360*/  LDSM.16.MT88.4 R84, [R218+0x8000] ;  /* 0x00800000da54783b */ /* 0x000fe20000004200 */
[----:B------:R2:W-:Y:S01]  /*19370*/  MUFU.EX2 R132, R2 ;  /* 0x0000000200847308 */ /* 0x0005e20000000800 */
[----:B------:R-:W-:Y:S01]  /*19380*/  FFMA.FTZ R96, R8, R9, R77 ;  /* 0x0000000908607223 */ /* 0x000fe2000001004d */
[C---:B-1----:R-:W-:Y:S01]  /*19390*/  FMUL.FTZ R8, R3.reuse, R172 ;  /* 0x000000ac03087220 */ /* 0x042fe20000410000 */
[----:B------:R-:W-:Y:S01]  /*193a0*/  MOV R172, R130 ;  /* 0x0000008200ac7202 */ /* 0x000fe20000000f00 */
[C---:B------:R-:W-:Y:S01]  /*193b0*/  FMUL.FTZ R9, R3.reuse, R173 ;  /* 0x000000ad03097220 */ /* 0x040fe20000410000 */
[----:B------:R-:W-:Y:S01]  /*193c0*/  MOV R173, R42 ;  /* 0x0000002a00ad7202 */ /* 0x000fe20000000f00 */
[----:B------:R-:W-:Y:S01]  /*193d0*/  FMUL.FTZ R0, R0, UR4 ;  /* 0x0000000400007c20 */ /* 0x000fe20008410000 */
[----:B------:R-:W-:Y:S01]  /*193e0*/  MOV R151, R82 ;  /* 0x0000005200977202 */ /* 0x000fe20000000f00 */
[----:B------:R-:W-:Y:S02]  /*193f0*/  IMAD.MOV.U32 R163, RZ, RZ, R13 ;  /* 0x000000ffffa37224 */ /* 0x000fe400078e000d */
[----:B------:R-:W-:Y:S01]  /*19400*/  FMUL.FTZ R13, R3, R169 ;  /* 0x000000a9030d7220 */ /* 0x000fe20000410000 */
[----:B------:R-:W-:Y:S01]  /*19410*/  LDSM.16.MT88.4 R56, [R217+0x8000] ;  /* 0x00800000d938783b */ /* 0x000fe20000004200 */
[----:B------:R-:W-:Y:S01]  /*19420*/  MOV R155, R43 ;  /* 0x0000002b009b7202 */ /* 0x000fe20000000f00 */
[----:B------:R-:W1:Y:S01]  /*19430*/  MUFU.EX2 R0, R0 ;  /* 0x0000000000007308 */ /* 0x000e620000000800 */
[----:B------:R-:W-:Y:S01]  /*19440*/  IMAD.MOV.U32 R169, RZ, RZ, R151 ;  /* 0x000000ffffa97224 */ /* 0x000fe200078e0097 */
[----:B------:R-:W-:Y:S01]  /*19450*/  MOV R151, R136 ;  /* 0x0000008800977202 */ /* 0x000fe20000000f00 */
[----:B------:R-:W-:Y:S01]  /*19460*/  IMAD.MOV.U32 R150, RZ, RZ, R44 ;  /* 0x000000ffff967224 */ /* 0x000fe200078e002c */
[----:B------:R-:W-:Y:S01]  /*19470*/  MOV R147, R80 ;  /* 0x0000005000937202 */ /* 0x000fe20000000f00 */
[----:B--2---:R-:W-:Y:S01]  /*19480*/  FFMA.FTZ R2, R211, UR4, -R74 ;  /* 0x00000004d3027c23 */ /* 0x004fe2000801084a */
[----:B------:R-:W2:Y:S01]  /*19490*/  LDSM.16.MT88.4 R40, [R219+0x8000] ;  /* 0x00800000db28783b */ /* 0x000ea20000004200 */
[----:B------:R-:W-:Y:S01]  /*194a0*/  F2FP.BF16.F32.PACK_AB R80, R123, R94 ;  /* 0x0000005e7b50723e */ /* 0x000fe200000010ff */
[----:B------:R-:W-:Y:S02]  /*194b0*/  FMUL.FTZ R29, R3, R177 ;  /* 0x000000b1031d7220 */ /* 0x000fe40000410000 */
[----:B------:R3:W-:Y:S01]  /*194c0*/  MUFU.EX2 R130, R2 ;  /* 0x0000000200827308 */ /* 0x0007e20000000800 */
[----:B------:R-:W-:Y:S01]  /*194d0*/  F2FP.BF16.F32.PACK_AB R77, R125, R77 ;  /* 0x0000004d7d4d723e */ /* 0x000fe200000010ff */
[----:B------:R-:W-:Y:S01]  /*194e0*/  FMUL.FTZ R28, R3, R176 ;  /* 0x000000b0031c7220 */ /* 0x000fe20000410000 */
[----:B------:R-:W-:Y:S01]  /*194f0*/  F2FP.BF16.F32.PACK_AB R78, R159, R214 ;  /* 0x000000d69f4e723e */ /* 0x000fe200000010ff */
[----:B------:R-:W-:Y:S01]  /*19500*/  FMUL.FTZ R44, R3, R188 ;  /* 0x000000bc032c7220 */ /* 0x000fe20000410000 */
[----:B------:R-:W-:Y:S01]  /*19510*/  F2FP.BF16.F32.PACK_AB R79, R143, R131 ;  /* 0x000000838f4f723e */ /* 0x000fe200000010ff */
[----:B------:R-:W-:Y:S01]  /*19520*/  FADD.FTZ R96, R125, R96 ;  /* 0x000000607d607221 */ /* 0x000fe20000010000 */
[----:B------:R-:W-:Y:S01]  /*19530*/  F2FP.BF16.F32.PACK_AB R76, R106, R76 ;  /* 0x0000004c6a4c723e */ /* 0x000fe200000010ff */
[C---:B-1----:R-:W-:Y:S01]  /*19540*/  FMUL.FTZ R15, R0.reuse, R171 ;  /* 0x000000ab000f7220 */ /* 0x042fe20000410000 */
[----:B------:R-:W-:Y:S01]  /*19550*/  MOV R171, R172 ;  /* 0x000000ac00ab7202 */ /* 0x000fe20000000f00 */
[C---:B------:R-:W-:Y:S01]  /*19560*/  FMUL.FTZ R14, R0.reuse, R170 ;  /* 0x000000aa000e7220 */ /* 0x040fe20000410000 */
[----:B------:R-:W-:Y:S01]  /*19570*/  MOV R172, R137 ;  /* 0x0000008900ac7202 */ /* 0x000fe20000000f00 */
[----:B------:R-:W-:Y:S01]  /*19580*/  FMUL.FTZ R31, R0, R179 ;  /* 0x000000b3001f7220 */ /* 0x000fe20000410000 */
[----:B------:R-:W-:Y:S01]  /*19590*/  MOV R170, R147 ;  /* 0x0000009300aa7202 */ /* 0x000fe20000000f00 */
[-C--:B------:R-:W-:Y:S01]  /*195a0*/  HMMA.16816.F32.BF16 R4, R76, R24.reuse, R4 ;  /* 0x000000184c04723c */ /* 0x080fe20000041804 */
[----:B------:R-:W-:Y:S04]  /*195b0*/  PLOP3.LUT P0, PT, PT, PT, UP0, 0x80, 0x0 ;  /* 0x000000000000781c */ /* 0x000fe80003f0f008 */
[--C-:B---3--:R-:W-:Y:S01]  /*195c0*/  FFMA.FTZ R2, R249, UR4, -R74.reuse ;  /* 0x00000004f9027c23 */ /* 0x108fe2000801084a */
[----:B------:R-:W-:Y:S01]  /*195d0*/  F2FP.BF16.F32.PACK_AB R82, R140, R215 ;  /* 0x000000d78c52723e */ /* 0x000fe200000010ff */
[----:B------:R-:W-:Y:S01]  /*195e0*/  FMUL.FTZ R30, R0, R178 ;  /* 0x000000b2001e7220 */ /* 0x000fe20000410000 */
[----:B------:R-:W-:Y:S01]  /*195f0*/  MOV R147, R163 ;  /* 0x000000a300937202 */ /* 0x000fe20000000f00 */
[----:B------:R1:W-:Y:S02]  /*19600*/  MUFU.EX2 R145, R2 ;  /* 0x0000000200917308 */ /* 0x0003e40000000800 */
[----:B------:R-:W-:Y:S01]  /*19610*/  MOV R141, R83 ;  /* 0x00000053008d7202 */ /* 0x000fe20000000f00 */
[----:B------:R-:W-:Y:S01]  /*19620*/  FFMA.FTZ R106, R204, UR4, -R74 ;  /* 0x00000004cc6a7c23 */ /* 0x000fe2000801084a */
[----:B------:R-:W-:Y:S02]  /*19630*/  MOV R154, R81 ;  /* 0x00000051009a7202 */ /* 0x000fe40000000f00 */
[----:B------:R-:W-:Y:S01]  /*19640*/  MOV R134, R11 ;  /* 0x0000000b00867202 */ /* 0x000fe20000000f00 */
[C---:B------:R-:W-:Y:S01]  /*19650*/  FMUL.FTZ R11, R0.reuse, R175 ;  /* 0x000000af000b7220 */ /* 0x040fe20000410000 */
[----:B------:R-:W-:Y:S01]  /*19660*/  MOV R167, R10 ;  /* 0x0000000a00a77202 */ /* 0x000fe20000000f00 */
[----:B------:R-:W-:Y:S01]  /*19670*/  FMUL.FTZ R10, R0, R174 ;  /* 0x000000ae000a7220 */ /* 0x000fe20000410000 */
[----:B------:R-:W-:Y:S02]  /*19680*/  F2FP.BF16.F32.PACK_AB R81, R102, R133 ;  /* 0x000000856651723e */ /* 0x000fe400000010ff */
[----:B------:R-:W-:Y:S02]  /*19690*/  F2FP.BF16.F32.PACK_AB R83, R135, R119 ;  /* 0x000000778753723e */ /* 0x000fe400000010ff */
[----:B------:R-:W-:Y:S01]  /*196a0*/  MOV R158, R12 ;  /* 0x0000000c009e7202 */ /* 0x000fe20000000f00 */
[----:B------:R-:W-:Y:S01]  /*196b0*/  FMUL.FTZ R12, R3, R168 ;  /* 0x000000a8030c7220 */ /* 0x000fe20000410000 */
[----:B------:R-:W-:Y:S01]  /*196c0*/  MOV R175, R63 ;  /* 0x0000003f00af7202 */ /* 0x000fe20000000f00 */
[--C-:B-1----:R-:W-:Y:S01]  /*196d0*/  FFMA.FTZ R2, R247, UR4, -R73.reuse ;  /* 0x00000004f7027c23 */ /* 0x102fe20008010849 */
[----:B------:R-:W-:Y:S01]  /*196e0*/  MOV R166, R46 ;  /* 0x0000002e00a67202 */ /* 0x000fe20000000f00 */
[C---:B------:R-:W-:Y:S02]  /*196f0*/  HMMA.16816.F32.BF16 R8, R80.reuse, R24, R8 ;  /* 0x000000185008723c */ /* 0x040fe40000041808 */
[----:B------:R1:W-:Y:S02]  /*19700*/  MUFU.EX2 R144, R2 ;  /* 0x0000000200907308 */ /* 0x0003e40000000800 */
[----:B------:R-:W-:Y:S01]  /*19710*/  MOV R174, R141 ;  /* 0x0000008d00ae7202 */ /* 0x000fe20000000f00 */
[----:B------:R-:W-:Y:S01]  /*19720*/  FMUL.FTZ R63, R0, R199 ;  /* 0x000000c7003f7220 */ /* 0x000fe20000410000 */
[-C--:B------:R-:W-:Y:S05]  /*19730*/  HMMA.16816.F32.BF16 R12, R80, R26.reuse, R12 ;  /* 0x0000001a500c723c */ /* 0x080fea000004180c */
[C---:B------:R-:W-:Y:S01]  /*19740*/  FMUL.FTZ R25, R3.reuse, R181 ;  /* 0x000000b503197220 */ /* 0x040fe20000410000 */
[C---:B------:R-:W-:Y:S01]  /*19750*/  HMMA.16816.F32.BF16 R16, R76.reuse, R26, R16 ;  /* 0x0000001a4c10723c */ /* 0x040fe20000041810 */
[----:B------:R-:W3:Y:S04]  /*19760*/  LDL.LU R181, [R1+0x58] ;  /* 0x0000580001b57983 */ /* 0x000ee80000300800 */
[C---:B------:R-:W-:Y:S01]  /*19770*/  FMUL.FTZ R24, R3.reuse, R180 ;  /* 0x000000b403187220 */ /* 0x040fe20000410000 */
[----:B------:R-:W-:Y:S01]  /*19780*/  MOV R168, R62 ;  /* 0x0000003e00a87202 */ /* 0x000fe20000000f00 */
[----:B-1----:R-:W-:Y:S01]  /*19790*/  FFMA.FTZ R2, R244, UR4, -R73 ;  /* 0x00000004f4027c23 */ /* 0x002fe20008010849 */
[C---:B------:R-:W-:Y:S01]  /*197a0*/  FMUL.FTZ R27, R0.reuse, R183 ;  /* 0x000000b7001b7220 */ /* 0x040fe20000410000 */
[-C--:B--2---:R-:W-:Y:S02]  /*197b0*/  HMMA.16816.F32.BF16 R20, R76, R40.reuse, R20 ;  /* 0x000000284c14723c */ /* 0x084fe40000041814 */
[----:B------:R1:W-:Y:S01]  /*197c0*/  MUFU.EX2 R139, R2 ;  /* 0x00000002008b7308 */ /* 0x0003e20000000800 */
[C---:B------:R-:W-:Y:S01]  /*197d0*/  FMUL.FTZ R26, R0.reuse, R182 ;  /* 0x000000b6001a7220 */ /* 0x040fe20000410000 */
[C---:B------:R-:W-:Y:S01]  /*197e0*/  FMUL.FTZ R62, R0.reuse, R198 ;  /* 0x000000c6003e7220 */ /* 0x040fe20000410000 */
[----:B------:R-:W-:Y:S01]  /*197f0*/  MOV R141, R60 ;  /* 0x0000003c008d7202 */ /* 0x000fe20000000f00 */
[C---:B------:R-:W-:Y:S01]  /*19800*/  FMUL.FTZ R60, R3.reuse, R196 ;  /* 0x000000c4033c7220 */ /* 0x040fe20000410000 */
[----:B------:R-:W-:Y:S01]  /*19810*/  MOV R156, R47 ;  /* 0x0000002f009c7202 */ /* 0x000fe20000000f00 */
[C---:B------:R-:W-:Y:S04]  /*19820*/  FMUL.FTZ R46, R0.reuse, R190 ;  /* 0x000000be002e7220 */ /* 0x040fe80000410000 */
[----:B------:R2:W-:Y:S01]  /*19830*/  MUFU.EX2 R198, R88 ;  /* 0x0000005800c67308 */ /* 0x0005e20000000800 */
[C---:B------:R-:W-:Y:S04]  /*19840*/  HMMA.16816.F32.BF16 R24, R80.reuse, R40, R24 ;  /* 0x000000285018723c */ /* 0x040fe80000041818 */
[----:B------:R-:W-:Y:S01]  /*19850*/  FMUL.FTZ R47, R0, R191 ;  /* 0x000000bf002f7220 */ /* 0x000fe20000410000 */
[----:B------:R-:W-:Y:S01]  /*19860*/  MOV R165, R45 ;  /* 0x0000002d00a57202 */ /* 0x000fe20000000f00 */
[-C--:B------:R-:W-:Y:S03]  /*19870*/  HMMA.16816.F32.BF16 R28, R80, R42.reuse, R28 ;  /* 0x0000002a501c723c */ /* 0x080fe6000004181c */
[----:B------:R-:W-:Y:S02]  /*19880*/  MUFU.EX2 R196, R89 ;  /* 0x0000005900c47308 */ /* 0x000fe40000000800 */
[--C-:B-1----:R-:W-:Y:S01]  /*19890*/  FFMA.FTZ R2, R126, UR4, -R75.reuse ;  /* 0x000000047e027c23 */ /* 0x102fe2000801084b */
[C---:B------:R-:W-:Y:S01]  /*198a0*/  FMUL.FTZ R41, R3.reuse, R185 ;  /* 0x000000b903297220 */ /* 0x040fe20000410000 */
[C---:B------:R-:W-:Y:S01]  /*198b0*/  FMUL.FTZ R40, R3.reuse, R184 ;  /* 0x000000b803287220 */ /* 0x040fe20000410000 */
[C---:B------:R-:W-:Y:S05]  /*198c0*/  HMMA.16816.F32.BF16 R32, R76.reuse, R42, R32 ;  /* 0x0000002a4c20723c */ /* 0x040fea0000041820 */
[----:B------:R1:W-:Y:S01]  /*198d0*/  MUFU.EX2 R126, R2 ;  /* 0x00000002007e7308 */ /* 0x0003e20000000800 */
[----:B--2---:R-:W-:Y:S01]  /*198e0*/  FFMA.FTZ R88, R148, UR4, -R100 ;  /* 0x0000000494587c23 */ /* 0x004fe20008010864 */
[----:B------:R-:W-:Y:S01]  /*198f0*/  MOV R148, R164 ;  /* 0x000000a400947202 */ /* 0x000fe20000000f00 */
[-C--:B------:R-:W-:Y:S03]  /*19900*/  HMMA.16816.F32.BF16 R36, R76, R56.reuse, R36 ;  /* 0x000000384c24723c */ /* 0x080fe60000041824 */
[C---:B------:R-:W-:Y:S01]  /*19910*/  FMUL.FTZ R43, R0.reuse, R187 ;  /* 0x000000bb002b7220 */ /* 0x040fe20000410000 */
[----:B------:R-:W-:Y:S01]  /*19920*/  FMUL.FTZ R42, R0, R186 ;  /* 0x000000ba002a7220 */ /* 0x000fe20000410000 */
[----:B------:R-:W-:Y:S01]  /*19930*/  FMUL.FTZ R45, R3, R189 ;  /* 0x000000bd032d7220 */ /* 0x000fe20000410000 */
[----:B------:R-:W-:Y:S02]  /*19940*/  MOV R191, R148 ;  /* 0x0000009400bf7202 */ /* 0x000fe40000000f00 */
[----:B------:R-:W-:Y:S03]  /*19950*/  MOV R244, R120 ;  /* 0x0000007800f47202 */ /* 0x000fe60000000f00 */
[----:B-1----:R-:W-:Y:S01]  /*19960*/  FFMA.FTZ R2, R173, UR4, -R75 ;  /* 0x00000004ad027c23 */ /* 0x002fe2000801084b */
[C---:B------:R-:W-:Y:S03]  /*19970*/  HMMA.16816.F32.BF16 R40, R80.reuse, R56, R40 ;  /* 0x000000385028723c */ /* 0x040fe60000041828 */
[----:B------:R1:W2:Y:S01]  /*19980*/  MUFU.EX2 R136, R2 ;  /* 0x0000000200887308 */ /* 0x0002a20000000800 */
[----:B------:R-:W-:Y:S02]  /*19990*/  IMAD.MOV.U32 R173, RZ, RZ, R61 ;  /* 0x000000ffffad7224 */ /* 0x000fe400078e003d */
[C---:B------:R-:W-:Y:S01]  /*199a0*/  FMUL.FTZ R61, R3.reuse, R197 ;  /* 0x000000c5033d7220 */ /* 0x040fe20000410000 */
[-C--:B------:R-:W-:Y:S04]  /*199b0*/  HMMA.16816.F32.BF16 R44, R80, R58.reuse, R44 ;  /* 0x0000003a502c723c */ /* 0x080fe8000004182c */
[--C-:B------:R-:W-:Y:S02]  /*199c0*/  FFMA.FTZ R56, R246, UR4, -R74.reuse ;  /* 0x00000004f6387c23 */ /* 0x100fe4000801084a */
[C---:B------:R-:W-:Y:S02]  /*199d0*/  HMMA.16816.F32.BF16 R48, R76.reuse, R58, R48 ;  /* 0x0000003a4c30723c */ /* 0x040fe40000041830 */
[----:B------:R4:W-:Y:S03]  /*199e0*/  MUFU.EX2 R138, R56 ;  /* 0x00000038008a7308 */ /* 0x0009e60000000800 */
[----:B------:R-:W-:Y:S01]  /*199f0*/  FMUL.FTZ R57, R3, R193 ;  /* 0x000000c103397220 */ /* 0x000fe20000410000 */
[----:B------:R-:W-:Y:S02]  /*19a00*/  IMAD.MOV.U32 R193, RZ, RZ, R103 ;  /* 0x000000ffffc17224 */ /* 0x000fe400078e0067 */
[----:B------:R-:W-:Y:S03]  /*19a10*/  FFMA.FTZ R58, R245, UR4, -R74 ;  /* 0x00000004f53a7c23 */ /* 0x000fe6000801084a */
[----:B-1----:R-:W-:Y:S01]  /*19a20*/  FFMA.FTZ R2, R252, UR4, -R75 ;  /* 0x00000004fc027c23 */ /* 0x002fe2000801084b */
[-C--:B------:R-:W-:Y:S01]  /*19a30*/  HMMA.16816.F32.BF16 R52, R76, R84.reuse, R52 ;  /* 0x000000544c34723c */ /* 0x080fe20000041834 */
[----:B------:R1:W2:Y:S02]  /*19a40*/  MUFU.EX2 R162, R58 ;  /* 0x0000003a00a27308 */ /* 0x0002a40000000800 */
[----:B------:R-:W-:Y:S01]  /*19a50*/  FMUL.FTZ R59, R0, R195 ;  /* 0x000000c3003b7220 */ /* 0x000fe20000410000 */
[----:B------:R-:W-:Y:S01]  /*19a60*/  MOV R195, R193 ;  /* 0x000000c100c37202 */ /* 0x000fe20000000f00 */
[--C-:B------:R-:W-:Y:S01]  /*19a70*/  FFMA.FTZ R103, R201, UR4, -R73.reuse ;  /* 0x00000004c9677c23 */ /* 0x100fe20008010849 */
[----:B------:R-:W-:Y:S01]  /*19a80*/  MOV R148, R110 ;  /* 0x0000006e00947202 */ /* 0x000fe20000000f00 */
[--C-:B------:R-:W-:Y:S01]  /*19a90*/  FFMA.FTZ R110, R91, UR4, -R73.reuse ;  /* 0x000000045b6e7c23 */ /* 0x100fe20008010849 */
[--C-:B------:R-:W-:Y:S03]  /*19aa0*/  FFMA.FTZ R120, R117, UR4, -R73.reuse ;  /* 0x0000000475787c23 */ /* 0x100fe60008010849 */
[----:B------:R2:W-:Y:S01]  /*19ab0*/  MUFU.EX2 R137, R2 ;  /* 0x0000000200897308 */ /* 0x0005e20000000800 */
[----:B----4-:R-:W-:Y:S01]  /*19ac0*/  FMUL.FTZ R56, R3, R192 ;  /* 0x000000c003387220 */ /* 0x010fe20000410000 */
[----:B------:R-:W-:Y:S01]  /*19ad0*/  MOV R192, R97 ;  /* 0x0000006100c07202 */ /* 0x000fe20000000f00 */
[----:B------:R-:W-:Y:S02]  /*19ae0*/  IMAD.MOV.U32 R193, RZ, RZ, R244 ;  /* 0x000000ffffc17224 */ /* 0x000fe400078e00f4 */
[--C-:B------:R-:W-:Y:S01]  /*19af0*/  FFMA.FTZ R97, R208, UR4, -R73.reuse ;  /* 0x00000004d0617c23 */ /* 0x100fe20008010849 */
[----:B-1----:R-:W-:Y:S01]  /*19b00*/  FMUL.FTZ R58, R0, R194 ;  /* 0x000000c2003a7220 */ /* 0x002fe20000410000 */
[----:B------:R-:W-:Y:S01]  /*19b10*/  MOV R194, R111 ;  /* 0x0000006f00c27202 */ /* 0x000fe20000000f00 */
[----:B------:R-:W-:Y:S05]  /*19b20*/  FFMA.FTZ R111, R113, UR4, -R73 ;  /* 0x00000004716f7c23 */ /* 0x000fea0008010849 */
[C---:B------:R-:W-:Y:S04]  /*19b30*/  HMMA.16816.F32.BF16 R56, R80.reuse, R84, R56 ;  /* 0x000000545038723c */ /* 0x040fe80000041838 */
[----:B--2---:R-:W-:Y:S02]  /*19b40*/  FFMA.FTZ R2, R250, UR4, -R75 ;  /* 0x00000004fa027c23 */ /* 0x004fe4000801084b */
[-C--:B------:R-:W-:Y:S01]  /*19b50*/  HMMA.16816.F32.BF16 R60, R80, R86.reuse, R60 ;  /* 0x00000056503c723c */ /* 0x080fe2000004183c */
[----:B------:R-:W1:Y:S01]  /*19b60*/  LDSM.16.MT88.4 R80, [R216+0x8800] ;  /* 0x00880000d850783b */ /* 0x000e620000004200 */
[----:B------:R2:W4:Y:S03]  /*19b70*/  MUFU.EX2 R163, R2 ;  /* 0x0000000200a37308 */ /* 0x0005260000000800 */
[----:B------:R-:W-:Y:S01]  /*19b80*/  F2FP.BF16.F32.PACK_AB R84, R136, R126 ;  /* 0x0000007e8854723e */ /* 0x000fe200000010ff */
[----:B------:R-:W-:Y:S07]  /*19b90*/  HMMA.16816.F32.BF16 R64, R76, R86, R64 ;  /* 0x000000564c40723c */ /* 0x000fee0000041840 */
[----:B------:R-:W-:Y:S04]  /*19ba0*/  F2FP.BF16.F32.PACK_AB R77, R145, R130 ;  /* 0x00000082914d723e */ /* 0x000fe800000010ff */
[----:B------:R-:W-:Y:S01]  /*19bb0*/  F2FP.BF16.F32.PACK_AB R78, R139, R144 ;  /* 0x000000908b4e723e */ /* 0x000fe200000010ff */
[----:B--2---:R-:W-:Y:S01]  /*19bc0*/  FFMA.FTZ R2, R171, UR4, -R100 ;  /* 0x00000004ab027c23 */ /* 0x004fe20008010864 */
[----:B------:R-:W-:Y:S02]  /*19bd0*/  MOV R171, R170 ;  /* 0x000000aa00ab7202 */ /* 0x000fe40000000f00 */
[----:B------:R-:W-:Y:S02]  /*19be0*/  MOV R170, R169 ;  /* 0x000000a900aa7202 */ /* 0x000fe40000000f00 */
[----:B------:R-:W-:Y:S02]  /*19bf0*/  MOV R169, R173 ;  /* 0x000000ad00a97202 */ /* 0x000fe40000000f00 */
[----:B------:R-:W-:Y:S02]  /*19c00*/  MOV R173, R142 ;  /* 0x0000008e00ad7202 */ /* 0x000fe40000000f00 */
[----:B------:R-:W-:Y:S01]  /*19c10*/  MOV R142, R146 ;  /* 0x00000092008e7202 */ /* 0x000fe20000000f00 */
[----:B------:R-:W-:Y:S01]  /*19c20*/  IMAD.MOV.U32 R146, RZ, RZ, R150 ;  /* 0x000000ffff927224 */ /* 0x000fe200078e0096 */
[----:B------:R-:W-:Y:S02]  /*19c30*/  MOV R150, R155 ;  /* 0x0000009b00967202 */ /* 0x000fe40000000f00 */
[----:B------:R-:W-:Y:S02]  /*19c40*/  MOV R155, R153 ;  /* 0x00000099009b7202 */ /* 0x000fe40000000f00 */
[----:B------:R2:W-:Y:S01]  /*19c50*/  MUFU.EX2 R153, R2 ;  /* 0x0000000200997308 */ /* 0x0005e20000000800 */
[----:B------:R-:W-:Y:S02]  /*19c60*/  F2FP.BF16.F32.PACK_AB R79, R162, R138 ;  /* 0x0000008aa24f723e */ /* 0x000fe400000010ff */
[----:B------:R-:W-:Y:S02]  /*19c70*/  F2FP.BF16.F32.PACK_AB R76, R132, R127 ;  /* 0x0000007f844c723e */ /* 0x000fe400000010ff */
[----:B----4-:R-:W-:Y:S05]  /*19c80*/  F2FP.BF16.F32.PACK_AB R86, R163, R137 ;  /* 0x00000089a356723e */ /* 0x010fea00000010ff */
[-C--:B-1----:R-:W-:Y:S03]  /*19c90*/  HMMA.16816.F32.BF16 R4, R76, R80.reuse, R4 ;  /* 0x000000504c04723c */ /* 0x082fe60000041804 */
[----:B--2---:R-:W-:Y:S01]  /*19ca0*/  FFMA.FTZ R2, R171, UR4, -R100 ;  /* 0x00000004ab027c23 */ /* 0x004fe20008010864 */
[----:B------:R-:W-:Y:S02]  /*19cb0*/  MOV R171, R170 ;  /* 0x000000aa00ab7202 */ /* 0x000fe40000000f00 */
[----:B------:R-:W-:Y:S02]  /*19cc0*/  MOV R170, R169 ;  /* 0x000000a900aa7202 */ /* 0x000fe40000000f00 */
[----:B------:R-:W-:Y:S03]  /*19cd0*/  MOV R169, R173 ;  /* 0x000000ad00a97202 */ /* 0x000fe60000000f00 */
[----:B------:R-:W-:Y:S01]  /*19ce0*/  MOV R173, R142 ;  /* 0x0000008e00ad7202 */ /* 0x000fe20000000f00 */
[----:B------:R-:W-:Y:S01]  /*19cf0*/  IMAD.MOV.U32 R142, RZ, RZ, R146 ;  /* 0x000000ffff8e7224 */ /* 0x000fe200078e0092 */
[----:B------:R-:W-:Y:S02]  /*19d00*/  MOV R146, R150 ;  /* 0x0000009600927202 */ /* 0x000fe40000000f00 */
[----:B------:R-:W-:Y:S02]  /*19d10*/  MOV R150, R155 ;  /* 0x0000009b00967202 */ /* 0x000fe40000000f00 */
[----:B------:R1:W2:Y:S01]  /*19d20*/  MUFU.EX2 R155, R2 ;  /* 0x00000002009b7308 */ /* 0x0002a20000000800 */
[----:B------:R-:W-:Y:S02]  /*19d30*/  MOV R180, R142 ;  /* 0x0000008e00b47202 */ /* 0x000fe40000000f00 */
[----:B------:R-:W-:Y:S02]  /*19d40*/  MOV R142, R146 ;  /* 0x00000092008e7202 */ /* 0x000fe40000000f00 */
[----:B------:R-:W-:Y:S02]  /*19d50*/  MOV R146, R161 ;  /* 0x000000a100927202 */ /* 0x000fe40000000f00 */
[----:B------:R-:W-:Y:S02]  /*19d60*/  MOV R182, R180 ;  /* 0x000000b400b67202 */ /* 0x000fe40000000f00 */
[----:B------:R-:W-:Y:S02]  /*19d70*/  MOV R180, R170 ;  /* 0x000000aa00b47202 */ /* 0x000fe40000000f00 */
[----:B------:R-:W-:Y:S02]  /*19d80*/  MOV R170, R175 ;  /* 0x000000af00aa7202 */ /* 0x000fe40000000f00 */
[----:B------:R-:W-:Y:S02]  /*19d90*/  MOV R175, R172 ;  /* 0x000000ac00af7202 */ /* 0x000fe40000000f00 */
[----:B------:R-:W-:Y:S01]  /*19da0*/  MOV R172, R154 ;  /* 0x0000009a00ac7202 */ /* 0x000fe20000000f00 */
[--C-:B-1----:R-:W-:Y:S01]  /*19db0*/  FFMA.FTZ R2, R160, UR4, -R100.reuse ;  /* 0x00000004a0027c23 */ /* 0x102fe20008010864 */
[----:B--2---:R-:W-:Y:S03]  /*19dc0*/  F2FP.BF16.F32.PACK_AB R85, R155, R153 ;  /* 0x000000999b55723e */ /* 0x004fe600000010ff */
[----:B------:R1:W-:Y:S02]  /*19dd0*/  MUFU.EX2 R160, R2 ;  /* 0x0000000200a07308 */ /* 0x0003e40000000800 */
[----:B-1----:R-:W-:Y:S01]  /*19de0*/  FFMA.FTZ R2, R171, UR4, -R100 ;  /* 0x00000004ab027c23 */ /* 0x002fe20008010864 */
[----:B------:R-:W-:Y:S02]  /*19df0*/  MOV R171, R169 ;  /* 0x000000a900ab7202 */ /* 0x000fe40000000f00 */
[----:B------:R-:W-:Y:S05]  /*19e00*/  MOV R169, R173 ;  /* 0x000000ad00a97202 */ /* 0x000fea0000000f00 */
[----:B------:R-:W1:Y:S01]  /*19e10*/  MUFU.EX2 R161, R2 ;  /* 0x0000000200a17308 */ /* 0x000e620000000800 */
[----:B------:R-:W-:Y:S02]  /*19e20*/  IMAD.MOV.U32 R173, RZ, RZ, R157 ;  /* 0x000000ffffad7224 */ /* 0x000fe400078e009d */
[----:B------:R-:W2:Y:S03]  /*19e30*/  LDL.LU R157, [R1+0x48] ;  /* 0x00004800019d7983 */ /* 0x000ea60000300800 */
[----:B------:R-:W-:Y:S01]  /*19e40*/  MOV R179, R173 ;  /* 0x000000ad00b37202 */ /* 0x000fe20000000f00 */
[----:B------:R-:W4:Y:S01]  /*19e50*/  LDL.LU R183, [R1+0x54] ;  /* 0x0000540001b77983 */ /* 0x000f220000300800 */
[----:B-1----:R-:W-:Y:S07]  /*19e60*/  F2FP.BF16.F32.PACK_AB R87, R161, R160 ;  /* 0x000000a0a157723e */ /* 0x002fee00000010ff */
[C---:B------:R-:W-:Y:S06]  /*19e70*/  HMMA.16816.F32.BF16 R8, R84.reuse, R80, R8 ;  /* 0x000000505408723c */ /* 0x040fec0000041808 */
[-C--:B------:R-:W-:Y:S06]  /*19e80*/  HMMA.16816.F32.BF16 R12, R84, R82.reuse, R12 ;  /* 0x00000052540c723c */ /* 0x080fec000004180c */
[C---:B------:R-:W-:Y:S01]  /*19e90*/  HMMA.16816.F32.BF16 R16, R76.reuse, R82, R16 ;  /* 0x000000524c10723c */ /* 0x040fe20000041810 */
[----:B------:R-:W1:Y:S05]  /*19ea0*/  LDSM.16.MT88.4 R80, [R219+0x8800] ;  /* 0x00880000db50783b */ /* 0x000e6a0000004200 */
[-C--:B-1----:R-:W-:Y:S06]  /*19eb0*/  HMMA.16816.F32.BF16 R20, R76, R80.reuse, R20 ;  /* 0x000000504c14723c */ /* 0x082fec0000041814 */
[C---:B------:R-:W-:Y:S05]  /*19ec0*/  HMMA.16816.F32.BF16 R24, R84.reuse, R80, R24 ;  /* 0x000000505418723c */ /* 0x040fea0000041818 */
[--C-:B---3--:R-:W-:Y:S01]  /*19ed0*/  FFMA.FTZ R2, R181, UR4, -R73.reuse ;  /* 0x00000004b5027c23 */ /* 0x108fe20008010849 */
[-C--:B------:R-:W-:Y:S03]  /*19ee0*/  HMMA.16816.F32.BF16 R28, R84, R82.reuse, R28 ;  /* 0x00000052541c723c */ /* 0x080fe6000004181c */
[----:B------:R2:W-:Y:S02]  /*19ef0*/  MUFU.EX2 R154, R2 ;  /* 0x00000002009a7308 */ /* 0x0005e40000000800 */
[----:B------:R-:W-:Y:S01]  /*19f00*/  MOV R181, R171 ;  /* 0x000000ab00b57202 */ /* 0x000fe20000000f00 */
[C---:B------:R-:W-:Y:S01]  /*19f10*/  HMMA.16816.F32.BF16 R32, R76.reuse, R82, R32 ;  /* 0x000000524c20723c */ /* 0x040fe20000041820 */
[----:B------:R-:W1:Y:S04]  /*19f20*/  LDSM.16.MT88.4 R80, [R217+0x8800] ;  /* 0x00880000d950783b */ /* 0x000e680000004200 */
[----:B------:R-:W-:Y:S01]  /*19f30*/  MOV R171, R168 ;  /* 0x000000a800ab7202 */ /* 0x000fe20000000f00 */
[----:B------:R-:W-:Y:S01]  /*19f40*/  IMAD.MOV.U32 R168, RZ, RZ, R174 ;  /* 0x000000ffffa87224 */ /* 0x000fe200078e00ae */
[----:B------:R-:W-:Y:S04]  /*19f50*/  MOV R174, R147 ;  /* 0x0000009300ae7202 */ /* 0x000fe80000000f00 */
[----:B------:R-:W-:Y:S01]  /*19f60*/  MOV R147, R158 ;  /* 0x0000009e00937202 */ /* 0x000fe20000000f00 */
[-C--:B-1----:R-:W-:Y:S06]  /*19f70*/  HMMA.16816.F32.BF16 R36, R76, R80.reuse, R36 ;  /* 0x000000504c24723c */ /* 0x082fec0000041824 */
[C---:B------:R-:W-:Y:S06]  /*19f80*/  HMMA.16816.F32.BF16 R40, R84.reuse, R80, R40 ;  /* 0x000000505428723c */ /* 0x040fec0000041828 */
[-C--:B------:R-:W-:Y:S06]  /*19f90*/  HMMA.16816.F32.BF16 R44, R84, R82.reuse, R44 ;  /* 0x00000052542c723c */ /* 0x080fec000004182c */
[C---:B------:R-:W-:Y:S01]  /*19fa0*/  HMMA.16816.F32.BF16 R48, R76.reuse, R82, R48 ;  /* 0x000000524c30723c */ /* 0x040fe20000041830 */
[----:B------:R-:W1:Y:S05]  /*19fb0*/  LDSM.16.MT88.4 R80, [R218+0x8800] ;  /* 0x00880000da50783b */ /* 0x000e6a0000004200 */
[-C--:B-1----:R-:W-:Y:S06]  /*19fc0*/  HMMA.16816.F32.BF16 R52, R76, R80.reuse, R52 ;  /* 0x000000504c34723c */ /* 0x082fec0000041834 */
[C---:B------:R-:W-:Y:S06]  /*19fd0*/  HMMA.16816.F32.BF16 R56, R84.reuse, R80, R56 ;  /* 0x000000505438723c */ /* 0x040fec0000041838 */
[-C--:B------:R-:W-:Y:S01]  /*19fe0*/  HMMA.16816.F32.BF16 R60, R84, R82.reuse, R60 ;  /* 0x00000052543c723c */ /* 0x080fe2000004183c */
[----:B------:R-:W-:Y:S05]  /*19ff0*/  LDSM.16.MT88.4 R84, [R219+0x9000] ;  /* 0x00900000db54783b */ /* 0x000fea0000004200 */
[----:B------:R-:W-:Y:S07]  /*1a000*/  HMMA.16816.F32.BF16 R64, R76, R82, R64 ;  /* 0x000000524c40723c */ /* 0x000fee0000041840 */
[----:B------:R-:W-:Y:S01]  /*1a010*/  F2FP.BF16.F32.PACK_AB R78, R198, R196 ;  /* 0x000000c4c64e723e */ /* 0x000fe200000010ff */
[----:B--2---:R-:W-:Y:S02]  /*1a020*/  FFMA.FTZ R2, R157, UR4, -R73 ;  /* 0x000000049d027c23 */ /* 0x004fe40008010849 */
[----:B------:R-:W2:Y:S02]  /*1a030*/  LDL.LU R157, [R1+0x44] ;  /* 0x00004400019d7983 */ /* 0x000ea40000300800 */
[----:B------:R4:W1:Y:S02]  /*1a040*/  MUFU.EX2 R158, R2 ;  /* 0x00000002009e7308 */ /* 0x0008640000000800 */
[----:B----4-:R-:W-:Y:S01]  /*1a050*/  FFMA.FTZ R2, R183, UR4, -R74 ;  /* 0x00000004b7027c23 */ /* 0x010fe2000801084a */
[----:B------:R-:W-:Y:S02]  /*1a060*/  MOV R183, R182 ;  /* 0x000000b600b77202 */ /* 0x000fe40000000f00 */
[----:B------:R-:W-:Y:S01]  /*1a070*/  MOV R182, R181 ;  /* 0x000000b500b67202 */ /* 0x000fe20000000f00 */
[----:B------:R-:W-:Y:S01]  /*1a080*/  IMAD.MOV.U32 R181, RZ, RZ, R180 ;  /* 0x000000ffffb57224 */ /* 0x000fe200078e00b4 */
[----:B------:R-:W-:Y:S02]  /*1a090*/  MOV R176, R183 ;  /* 0x000000b700b07202 */ /* 0x000fe40000000f00 */
[----:B------:R-:W3:Y:S01]  /*1a0a0*/  LDL.LU R183, [R1+0x10] ;  /* 0x0000100001b77983 */ /* 0x000ee20000300800 */
[----:B------:R-:W-:Y:S02]  /*1a0b0*/  MOV R180, R171 ;  /* 0x000000ab00b47202 */ /* 0x000fe40000000f00 */
[----:B------:R-:W-:Y:S01]  /*1a0c0*/  MOV R171, R170 ;  /* 0x000000aa00ab7202 */ /* 0x000fe20000000f00 */
[----:B------:R-:W4:Y:S01]  /*1a0d0*/  LDL.LU R177, [R1+0x8] ;  /* 0x0000080001b17983 */ /* 0x000f220000300800 */
[----:B------:R-:W-:Y:S02]  /*1a0e0*/  MOV R170, R168 ;  /* 0x000000a800aa7202 */ /* 0x000fe40000000f00 */
[----:B------:R-:W-:Y:S02]  /*1a0f0*/  MOV R168, R175 ;  /* 0x000000af00a87202 */ /* 0x000fe40000000f00 */
[----:B------:R-:W-:Y:S02]  /*1a100*/  MOV R175, R174 ;  /* 0x000000ae00af7202 */ /* 0x000fe40000000f00 */
[----:B------:R-:W-:Y:S01]  /*1a110*/  MOV R174, R172 ;  /* 0x000000ac00ae7202 */ /* 0x000fe20000000f00 */
[----:B------:R-:W-:Y:S01]  /*1a120*/  IMAD.MOV.U32 R172, RZ, RZ, R147 ;  /* 0x000000ffffac7224 */ /* 0x000fe200078e0093 */
[----:B------:R-:W-:Y:S02]  /*1a130*/  MOV R147, R152 ;  /* 0x0000009800937202 */ /* 0x000fe40000000f00 */
[----:B------:R2:W-:Y:S01]  /*1a140*/  MUFU.EX2 R152, R2 ;  /* 0x0000000200987308 */ /* 0x0005e20000000800 */
[----:B-1----:R-:W-:Y:S01]  /*1a150*/  F2FP.BF16.F32.PACK_AB R76, R158, R154 ;  /* 0x0000009a9e4c723e */ /* 0x002fe200000010ff */
[--C-:B--2---:R-:W-:Y:S08]  /*1a160*/  FFMA.FTZ R2, R157, UR4, -R74.reuse ;  /* 0x000000049d027c23 */ /* 0x104ff0000801084a */
[----:B------:R-:W1:Y:S02]  /*1a170*/  MUFU.EX2 R157, R2 ;  /* 0x00000002009d7308 */ /* 0x000e640000000800 */
[----:B-1----:R-:W-:Y:S01]  /*1a180*/  F2FP.BF16.F32.PACK_AB R77, R157, R152 ;  /* 0x000000989d4d723e */ /* 0x002fe200000010ff */
[----:B---3--:R-:W-:Y:S01]  /*1a190*/  FFMA.FTZ R2, R183, UR4, -R74 ;  /* 0x00000004b7027c23 */ /* 0x008fe2000801084a */
[----:B------:R-:W-:Y:S02]  /*1a1a0*/  MOV R183, R182 ;  /* 0x000000b600b77202 */ /* 0x000fe40000000f00 */
[----:B------:R-:W-:Y:S02]  /*1a1b0*/  MOV R182, R181 ;  /* 0x000000b500b67202 */ /* 0x000fe40000000f00 */
[----:B------:R-:W-:Y:S02]  /*1a1c0*/  MOV R181, R180 ;  /* 0x000000b400b57202 */ /* 0x000fe40000000f00 */
[----:B------:R-:W-:Y:S01]  /*1a1d0*/  MOV R180, R171 ;  /* 0x000000ab00b47202 */ /* 0x000fe20000000f00 */
[----:B------:R-:W-:Y:S01]  /*1a1e0*/  IMAD.MOV.U32 R171, RZ, RZ, R170 ;  /* 0x000000ffffab7224 */ /* 0x000fe200078e00aa */
[----:B------:R-:W-:Y:S02]  /*1a1f0*/  MOV R170, R168 ;  /* 0x000000a800aa7202 */ /* 0x000fe40000000f00 */
[----:B------:R-:W-:Y:S02]  /*1a200*/  MOV R168, R175 ;  /* 0x000000af00a87202 */ /* 0x000fe40000000f00 */
[----:B------:R4:W-:Y:S02]  /*1a210*/  MUFU.EX2 R175, R2 ;  /* 0x0000000200af7308 */ /* 0x0009e40000000800 */
[----:B----4-:R-:W-:Y:S08]  /*1a220*/  FFMA.FTZ R2, R177, UR4, -R74 ;  /* 0x00000004b1027c23 */ /* 0x010ff0000801084a */
[----:B------:R1:W2:Y:S02]  /*1a230*/  MUFU.EX2 R197, R2 ;  /* 0x0000000200c57308 */ /* 0x0002a40000000800 */
[--C-:B-1----:R-:W-:Y:S01]  /*1a240*/  FFMA.FTZ R2, R183, UR4, -R75.reuse ;  /* 0x00000004b7027c23 */ /* 0x102fe2000801084b */
[----:B------:R-:W-:Y:S02]  /*1a250*/  MOV R183, R182 ;  /* 0x000000b600b77202 */ /* 0x000fe40000000f00 */
[----:B------:R-:W-:Y:S02]  /*1a260*/  MOV R182, R181 ;  /* 0x000000b500b67202 */ /* 0x000fe40000000f00 */
[----:B------:R-:W-:Y:S01]  /*1a270*/  MOV R181, R180 ;  /* 0x000000b400b57202 */ /* 0x000fe20000000f00 */
[----:B------:R-:W-:Y:S01]  /*1a280*/  FFMA.FTZ R89, R183, UR4, -R75 ;  /* 0x00000004b7597c23 */ /* 0x000fe2000801084b */
[----:B------:R-:W-:Y:S01]  /*1a290*/  MOV R180, R171 ;  /* 0x000000ab00b47202 */ /* 0x000fe20000000f00 */
[----:B------:R-:W-:Y:S01]  /*1a2a0*/  IMAD.MOV.U32 R171, RZ, RZ, R170 ;  /* 0x000000ffffab7224 */ /* 0x000fe200078e00aa */
[----:B------:R-:W-:Y:S02]  /*1a2b0*/  MOV R170, R168 ;  /* 0x000000a800aa7202 */ /* 0x000fe40000000f00 */
[----:B------:R-:W-:Y:S02]  /*1a2c0*/  MOV R168, R174 ;  /* 0x000000ae00a87202 */ /* 0x000fe40000000f00 */
[----:B------:R-:W-:Y:S02]  /*1a2d0*/  MOV R174, R172 ;  /* 0x000000ac00ae7202 */ /* 0x000fe40000000f00 */
[----:B------:R-:W-:Y:S02]  /*1a2e0*/  MOV R172, R147 ;  /* 0x0000009300ac7202 */ /* 0x000fe40000000f00 */
[----:B------:R1:W-:Y:S01]  /*1a2f0*/  MUFU.EX2 R147, R2 ;  /* 0x0000000200937308 */ /* 0x0003e20000000800 */
[----:B------:R-:W-:Y:S01]  /*1a300*/  MOV R183, R181 ;  /* 0x000000b500b77202 */ /* 0x000fe20000000f00 */
[----:B------:R-:W-:Y:S01]  /*1a310*/  IMAD.MOV.U32 R181, RZ, RZ, R171 ;  /* 0x000000ffffb57224 */ /* 0x000fe200078e00ab */
[----:B------:R-:W-:Y:S02]  /*1a320*/  MOV R177, R170 ;  /* 0x000000aa00b17202 */ /* 0x000fe40000000f00 */
[----:B------:R-:W-:Y:S02]  /*1a330*/  MOV R170, R172 ;  /* 0x000000ac00aa7202 */ /* 0x000fe40000000f00 */
[----:B--2---:R-:W-:Y:S03]  /*1a340*/  F2FP.BF16.F32.PACK_AB R79, R197, R175 ;  /* 0x000000afc54f723e */ /* 0x004fe600000010ff */
[----:B------:R-:W-:Y:S01]  /*1a350*/  MUFU.EX2 R172, R89 ;  /* 0x0000005900ac7308 */ /* 0x000fe20000000800 */
[----:B------:R-:W-:Y:S02]  /*1a360*/  MOV R178, R168 ;  /* 0x000000a800b27202 */ /* 0x000fe40000000f00 */
[----:B------:R-:W-:Y:S02]  /*1a370*/  MOV R168, R146 ;  /* 0x0000009200a87202 */ /* 0x000fe40000000f00 */
[----:B------:R-:W-:Y:S02]  /*1a380*/  MOV R243, R178 ;  /* 0x000000b200f37202 */ /* 0x000fe40000000f00 */
[----:B------:R-:W-:Y:S03]  /*1a390*/  MOV R178, R170 ;  /* 0x000000aa00b27202 */ /* 0x000fe60000000f00 */
[----:B------:R-:W-:Y:S01]  /*1a3a0*/  MUFU.EX2 R146, R88 ;  /* 0x0000005800927308 */ /* 0x000fe20000000800 */
[--C-:B-1----:R-:W-:Y:S09]  /*1a3b0*/  FFMA.FTZ R2, R169, UR4, -R75.reuse ;  /* 0x00000004a9027c23 */ /* 0x102ff2000801084b */
[----:B------:R1:W2:Y:S02]  /*1a3c0*/  MUFU.EX2 R169, R2 ;  /* 0x0000000200a97308 */ /* 0x0002a40000000800 */
[----:B-1----:R-:W-:Y:S01]  /*1a3d0*/  FFMA.FTZ R2, R176, UR4, -R75 ;  /* 0x00000004b0027c23 */ /* 0x002fe2000801084b */
[----:B------:R-:W-:Y:S02]  /*1a3e0*/  MOV R176, R174 ;  /* 0x000000ae00b07202 */ /* 0x000fe40000000f00 */
[----:B------:R-:W3:Y:S05]  /*1a3f0*/  LDL.LU R174, [R1+0x38] ;  /* 0x0000380001ae7983 */ /* 0x000eea0000300800 */
[----:B------:R1:W4:Y:S01]  /*1a400*/  MUFU.EX2 R173, R2 ;  /* 0x0000000200ad7308 */ /* 0x0003220000000800 */
[----:B--2---:R-:W-:Y:S01]  /*1a410*/  F2FP.BF16.F32.PACK_AB R80, R169, R147 ;  /* 0x00000093a950723e */ /* 0x004fe200000010ff */
[----:B------:R-:W2:Y:S04]  /*1a420*/  LDL.LU R164, [R1+0x30] ;  /* 0x0000300001a47983 */ /* 0x000ea80000300800 */
[----:B------:R-:W2:Y:S04]  /*1a430*/  LDL.LU R171, [R1+0x34] ;  /* 0x0000340001ab7983 */ /* 0x000ea80000300800 */
[----:B------:R-:W2:Y:S04]  /*1a440*/  LDL.LU R210, [R1+0x2c] ;  /* 0x00002c0001d27983 */ /* 0x000ea80000300800 */
[----:B------:R-:W2:Y:S01]  /*1a450*/  LDL.LU R211, [R1] ;  /* 0x0000000001d37983 */ /* 0x000ea20000300800 */
[--C-:B-1----:R-:W-:Y:S01]  /*1a460*/  FFMA.FTZ R2, R142, UR4, -R100.reuse ;  /* 0x000000048e027c23 */ /* 0x102fe20008010864 */
[----:B------:R-:W-:Y:S01]  /*1a470*/  IMAD.MOV.U32 R142, RZ, RZ, R165 ;  /* 0x000000ffff8e7224 */ /* 0x000fe200078e00a5 */
[----:B----4-:R-:W-:Y:S02]  /*1a480*/  F2FP.BF16.F32.PACK_AB R82, R172, R173 ;  /* 0x000000adac52723e */ /* 0x010fe400000010ff */
[----:B------:R1:W4:Y:S02]  /*1a490*/  MUFU.EX2 R165, R2 ;  /* 0x0000000200a57308 */ /* 0x0003240000000800 */
[--C-:B-1----:R-:W-:Y:S01]  /*1a4a0*/  FFMA.FTZ R2, R166, UR4, -R100.reuse ;  /* 0x00000004a6027c23 */ /* 0x102fe20008010864 */
[----:B----4-:R-:W-:Y:S07]  /*1a4b0*/  F2FP.BF16.F32.PACK_AB R81, R165, R146 ;  /* 0x00000092a551723e */ /* 0x010fee00000010ff */
[----:B------:R1:W-:Y:S02]  /*1a4c0*/  MUFU.EX2 R166, R2 ;  /* 0x0000000200a67308 */ /* 0x0003e40000000800 */
[----:B-1----:R-:W-:Y:S01]  /*1a4d0*/  FFMA.FTZ R2, R179, UR4, -R100 ;  /* 0x00000004b3027c23 */ /* 0x002fe20008010864 */
[----:B------:R-:W-:Y:S02]  /*1a4e0*/  MOV R179, R176 ;  /* 0x000000b000b37202 */ /* 0x000fe40000000f00 */
[----:B------:R-:W-:Y:S02]  /*1a4f0*/  MOV R176, R168 ;  /* 0x000000a800b07202 */ /* 0x000fe40000000f00 */
[----:B------:R-:W-:Y:S03]  /*1a500*/  MOV R168, R167 ;  /* 0x000000a700a87202 */ /* 0x000fe60000000f00 */
[----:B------:R-:W1:Y:S02]  /*1a510*/  MUFU.EX2 R167, R2 ;  /* 0x0000000200a77308 */ /* 0x000e640000000800 */
[----:B-1----:R-:W-:Y:S01]  /*1a520*/  F2FP.BF16.F32.PACK_AB R83, R167, R166 ;  /* 0x000000a6a753723e */ /* 0x002fe200000010ff */
[--C-:B---3--:R-:W-:Y:S07]  /*1a530*/  FFMA.FTZ R2, R174, UR4, -R73.reuse ;  /* 0x00000004ae027c23 */ /* 0x108fee0008010849 */
[----:B------:R1:W-:Y:S01]  /*1a540*/  MUFU.EX2 R170, R2 ;  /* 0x0000000200aa7308 */ /* 0x0003e20000000800 */
[--C-:B--2---:R-:W-:Y:S02]  /*1a550*/  FFMA.FTZ R89, R164, UR4, -R73.reuse ;  /* 0x00000004a4597c23 */ /* 0x104fe40008010849 */
[----:B------:R-:W2:Y:S01]  /*1a560*/  LDL.LU R164, [R1+0xc] ;  /* 0x00000c0001a47983 */ /* 0x000ea20000300800 */
[--C-:B------:R-:W-:Y:S06]  /*1a570*/  FFMA.FTZ R88, R171, UR4, -R74.reuse ;  /* 0x00000004ab587c23 */ /* 0x100fec000801084a */
[----:B------:R3:W4:Y:S10]  /*1a580*/  MUFU.EX2 R174, R89 ;  /* 0x0000005900ae7308 */ /* 0x0007340000000800 */
[----:B------:R-:W-:Y:S01]  /*1a590*/  MUFU.EX2 R171, R88 ;  /* 0x0000005800ab7308 */ /* 0x000fe20000000800 */
[----:B-1----:R-:W-:Y:S01]  /*1a5a0*/  FFMA.FTZ R2, R210, UR4, -R74 ;  /* 0x00000004d2027c23 */ /* 0x002fe2000801084a */
[----:B------:R-:W-:Y:S01]  /*1a5b0*/  MOV R210, R179 ;  /* 0x000000b300d27202 */ /* 0x000fe20000000f00 */
[----:B------:R-:W-:Y:S01]  /*1a5c0*/  IMAD.MOV.U32 R179, RZ, RZ, R178 ;  /* 0x000000ffffb37224 */ /* 0x000fe200078e00b2 */
[----:B------:R-:W-:Y:S02]  /*1a5d0*/  MOV R178, R176 ;  /* 0x000000b000b27202 */ /* 0x000fe40000000f00 */
[----:B------:R-:W-:Y:S04]  /*1a5e0*/  MOV R176, R168 ;  /* 0x000000a800b07202 */ /* 0x000fe80000000f00 */
[----:B------:R1:W4:Y:S01]  /*1a5f0*/  MUFU.EX2 R168, R2 ;  /* 0x0000000200a87308 */ /* 0x0003220000000800 */
[----:B---3--:R-:W3:Y:S01]  /*1a600*/  LDL.LU R89, [R1+0xb0] ;  /* 0x0000b00001597983 */ /* 0x008ee20000300800 */
[----:B------:R-:W-:Y:S02]  /*1a610*/  MOV R189, R179 ;  /* 0x000000b300bd7202 */ /* 0x000fe40000000f00 */
[----:B------:R-:W-:Y:S01]  /*1a620*/  MOV R190, R178 ;  /* 0x000000b200be7202 */ /* 0x000fe20000000f00 */
[----:B------:R-:W4:Y:S01]  /*1a630*/  LDL.LU R188, [R1+0x1c] ;  /* 0x00001c0001bc7983 */ /* 0x000f220000300800 */
[----:B------:R-:W-:Y:S01]  /*1a640*/  MOV R178, R92 ;  /* 0x0000005c00b27202 */ /* 0x000fe20000000f00 */
[--C-:B------:R-:W-:Y:S01]  /*1a650*/  FFMA.FTZ R92, R251, UR4, -R73.reuse ;  /* 0x00000004fb5c7c23 */ /* 0x100fe20008010849 */
[----:B------:R-:W-:Y:S01]  /*1a660*/  MOV R179, R119 ;  /* 0x0000007700b37202 */ /* 0x000fe20000000f00 */
[----:B------:R-:W4:Y:S01]  /*1a670*/  LDL.LU R187, [R1+0x18] ;  /* 0x0000180001bb7983 */ /* 0x000f220000300800 */
[--C-:B------:R-:W-:Y:S01]  /*1a680*/  FFMA.FTZ R119, R116, UR4, -R73.reuse ;  /* 0x0000000474777c23 */ /* 0x100fe20008010849 */
[--C-:B-1----:R-:W-:Y:S04]  /*1a690*/  FFMA.FTZ R2, R211, UR4, -R73.reuse ;  /* 0x00000004d3027c23 */ /* 0x102fe80008010849 */
[----:B------:R2:W-:Y:S02]  /*1a6a0*/  MUFU.EX2 R199, R2 ;  /* 0x0000000200c77308 */ /* 0x0005e40000000800 */
[----:B--2---:R-:W-:Y:S02]  /*1a6b0*/  FFMA.FTZ R2, R164, UR4, -R73 ;  /* 0x00000004a4027c23 */ /* 0x004fe40008010849 */
[----:B------:R-:W2:Y:S06]  /*1a6c0*/  LDL.LU R164, [R1+0x64] ;  /* 0x0000640001a47983 */ /* 0x000eac0000300800 */
[----:B------:R1:W-:Y:S01]  /*1a6d0*/  MUFU.EX2 R252, R2 ;  /* 0x0000000200fc7308 */ /* 0x0003e20000000800 */
[----:B------:R-:W2:Y:S04]  /*1a6e0*/  LDL.LU R186, [R1+0x50] ;  /* 0x0000500001ba7983 */ /* 0x000ea80000300800 */
[----:B------:R-:W2:Y:S04]  /*1a6f0*/  LDL.LU R185, [R1+0x40] ;  /* 0x0000400001b97983 */ /* 0x000ea80000300800 */
[----:B------:R-:W2:Y:S04]  /*1a700*/  LDL.LU R184, [R1+0x28] ;  /* 0x0000280001b87983 */ /* 0x000ea80000300800 */
[----:B------:R-:W2:Y:S01]  /*1a710*/  LDL.LU R211, [R1+0x60] ;  /* 0x0000600001d37983 */ /* 0x000ea20000300800 */
[----:B---3--:R-:W-:Y:S01]  /*1a720*/  FFMA.FTZ R94, R3, R89, R94 ;  /* 0x00000059035e7223 */ /* 0x008fe2000001005e */
[--C-:B----4-:R-:W-:Y:S01]  /*1a730*/  FFMA.FTZ R3, R188, UR4, -R74.reuse ;  /* 0x00000004bc037c23 */ /* 0x110fe2000801084a */
[----:B------:R-:W-:Y:S01]  /*1a740*/  IMAD.MOV.U32 R188, RZ, RZ, R183 ;  /* 0x000000ffffbc7224 */ /* 0x000fe200078e00b7 */
[----:B------:R-:W-:Y:S01]  /*1a750*/  MOV R183, R99 ;  /* 0x0000006300b77202 */ /* 0x000fe20000000f00 */
[--C-:B------:R-:W-:Y:S01]  /*1a760*/  FFMA.FTZ R99, R203, UR4, -R73.reuse ;  /* 0x00000004cb637c23 */ /* 0x100fe20008010849 */
[----:B------:R-:W-:Y:S01]  /*1a770*/  MUFU.EX2 R249, R3 ;  /* 0x0000000300f97308 */ /* 0x000fe20000000800 */
[----:B-1----:R-:W-:Y:S01]  /*1a780*/  FFMA.FTZ R2, R187, UR4, -R74 ;  /* 0x00000004bb027c23 */ /* 0x002fe2000801084a */
[----:B------:R-:W-:Y:S02]  /*1a790*/  MOV R187, R176 ;  /* 0x000000b000bb7202 */ /* 0x000fe40000000f00 */
[----:B------:R-:W-:Y:S02]  /*1a7a0*/  MOV R176, R159 ;  /* 0x0000009f00b07202 */ /* 0x000fe40000000f00 */
[----:B------:R-:W-:Y:S01]  /*1a7b0*/  MOV R159, R109 ;  /* 0x0000006d009f7202 */ /* 0x000fe20000000f00 */
[----:B------:R-:W-:Y:S03]  /*1a7c0*/  FFMA.FTZ R109, R98, UR4, -R73 ;  /* 0x00000004626d7c23 */ /* 0x000fe60008010849 */
[----:B------:R2:W1:Y:S01]  /*1a7d0*/  MUFU.EX2 R250, R2 ;  /* 0x0000000200fa7308 */ /* 0x0004620000000800 */
[----:B------:R-:W-:Y:S01]  /*1a7e0*/  FADD.FTZ R98, R123, R94 ;  /* 0x0000005e7b627221 */ /* 0x000fe20000010000 */
[--C-:B--2---:R-:W-:Y:S08]  /*1a7f0*/  FFMA.FTZ R2, R164, UR4, -R75.reuse ;  /* 0x00000004a4027c23 */ /* 0x104ff0000801084b */
[----:B------:R2:W-:Y:S01]  /*1a800*/  MUFU.EX2 R164, R2 ;  /* 0x0000000200a47308 */ /* 0x0005e20000000800 */
[----:B------:R-:W-:Y:S01]  /*1a810*/  FFMA.FTZ R3, R185, UR4, -R75 ;  /* 0x00000004b9037c23 */ /* 0x000fe2000801084b */
[----:B------:R-:W-:Y:S02]  /*1a820*/  MOV R185, R182 ;  /* 0x000000b600b97202 */ /* 0x000fe40000000f00 */
[----:B------:R-:W-:Y:S01]  /*1a830*/  MOV R182, R95 ;  /* 0x0000005f00b67202 */ /* 0x000fe20000000f00 */
[--C-:B------:R-:W-:Y:S05]  /*1a840*/  FFMA.FTZ R95, R209, UR4, -R73.reuse ;  /* 0x00000004d15f7c23 */ /* 0x100fea0008010849 */
[----:B------:R3:W-:Y:S01]  /*1a850*/  MUFU.EX2 R246, R3 ;  /* 0x0000000300f67308 */ /* 0x0007e20000000800 */
[----:B------:R-:W-:Y:S01]  /*1a860*/  FFMA.FTZ R88, R211, UR4, -R100 ;  /* 0x00000004d3587c23 */ /* 0x000fe20008010864 */
[----:B------:R-:W-:Y:S02]  /*1a870*/  MOV R211, R142 ;  /* 0x0000008e00d37202 */ /* 0x000fe40000000f00 */
[----:B------:R-:W-:Y:S01]  /*1a880*/  MOV R142, R105 ;  /* 0x00000069008e7202 */ /* 0x000fe20000000f00 */
[----:B------:R-:W-:Y:S01]  /*1a890*/  FFMA.FTZ R105, R200, UR4, -R73 ;  /* 0x00000004c8697c23 */ /* 0x000fe20008010849 */
[----:B--2---:R-:W-:Y:S01]  /*1a8a0*/  FFMA.FTZ R2, R186, UR4, -R75 ;  /* 0x00000004ba027c23 */ /* 0x004fe2000801084b */
[----:B------:R-:W-:Y:S02]  /*1a8b0*/  MOV R186, R210 ;  /* 0x000000d200ba7202 */ /* 0x000fe40000000f00 */
[----:B------:R-:W-:Y:S01]  /*1a8c0*/  MOV R210, R150 ;  /* 0x0000009600d27202 */ /* 0x000fe20000000f00 */
[----:B------:R2:W4:Y:S01]  /*1a8d0*/  MUFU.EX2 R247, R2 ;  /* 0x0000000200f77308 */ /* 0x0005220000000800 */
[----:B------:R-:W-:Y:S01]  /*1a8e0*/  MOV R244, R186 ;  /* 0x000000ba00f47202 */ /* 0x000fe20000000f00 */
[----:B------:R-:W-:Y:S01]  /*1a8f0*/  IMAD.MOV.U32 R150, RZ, RZ, R156 ;  /* 0x000000ffff967224 */ /* 0x000fe200078e009c */
[----:B------:R-:W-:Y:S02]  /*1a900*/  MOV R186, R177 ;  /* 0x000000b100ba7202 */ /* 0x000fe40000000f00 */
[----:B------:R-:W-:Y:S01]  /*1a910*/  MOV R177, R151 ;  /* 0x0000009700b17202 */ /* 0x000fe20000000f00 */
[----:B------:R-:W-:Y:S02]  /*1a920*/  IMAD.MOV.U32 R151, RZ, RZ, R223 ;  /* 0x000000ffff977224 */ /* 0x000fe400078e00df */
[----:B---3--:R-:W-:Y:S01]  /*1a930*/  FFMA.FTZ R3, R248, UR4, -R73 ;  /* 0x00000004f8037c23 */ /* 0x008fe20008010849 */
[----:B------:R3:W5:Y:S01]  /*1a940*/  LDL.LU R223, [R1+0xe4] ;  /* 0x0000e40001df7983 */ /* 0x0007620000300800 */
[----:B------:R1:W-:Y:S01]  /*1a950*/  MUFU.EX2 R156, R88 ;  /* 0x00000058009c7308 */ /* 0x0003e20000000800 */
[----:B--2---:R-:W-:Y:S01]  /*1a960*/  FFMA.FTZ R2, R184, UR4, -R75 ;  /* 0x00000004b8027c23 */ /* 0x004fe2000801084b */
[----:B------:R-:W-:Y:S02]  /*1a970*/  MOV R184, R180 ;  /* 0x000000b400b87202 */ /* 0x000fe40000000f00 */
[----:B------:R-:W-:Y:S06]  /*1a980*/  MOV R180, R102 ;  /* 0x0000006600b47202 */ /* 0x000fec0000000f00 */
[----:B------:R2:W3:Y:S01]  /*1a990*/  MUFU.EX2 R245, R2 ;  /* 0x0000000200f57308 */ /* 0x0004e20000000800 */
[--C-:B------:R-:W-:Y:S01]  /*1a9a0*/  FFMA.FTZ R102, R202, UR4, -R73.reuse ;  /* 0x00000004ca667c23 */ /* 0x100fe20008010849 */
[----:B------:R-:W-:Y:S02]  /*1a9b0*/  FFMA.FTZ R73, R90, UR4, -R73 ;  /* 0x000000045a497c23 */ /* 0x000fe40008010849 */
[----:B-1----:R-:W1:Y:S01]  /*1a9c0*/  LDSM.16.MT88.4 R88, [R216+0x9000] ;  /* 0x00900000d858783b */ /* 0x002e620000004200 */
[----:B--2---:R-:W-:Y:S01]  /*1a9d0*/  FFMA.FTZ R2, R194, UR4, -R100 ;  /* 0x00000004c2027c23 */ /* 0x004fe20008010864 */
[----:B------:R-:W-:Y:S02]  /*1a9e0*/  MOV R194, R192 ;  /* 0x000000c000c27202 */ /* 0x000fe40000000f00 */
[----:B------:R-:W-:Y:S02]  /*1a9f0*/  MOV R192, R191 ;  /* 0x000000bf00c07202 */ /* 0x000fe40000000f00 */
[----:B------:R-:W-:Y:S02]  /*1aa00*/  MOV R191, R189 ;  /* 0x000000bd00bf7202 */ /* 0x000fe40000000f00 */
[----:B------:R-:W-:Y:S02]  /*1aa10*/  MOV R189, R243 ;  /* 0x000000f300bd7202 */ /* 0x000fe40000000f00 */
[----:B------:R-:W-:Y:S02]  /*1aa20*/  MOV R243, R181 ;  /* 0x000000b500f37202 */ /* 0x000fe40000000f00 */
[----:B------:R2:W3:Y:S01]  /*1aa30*/  MUFU.EX2 R181, R2 ;  /* 0x0000000200b57308 */ /* 0x0004e20000000800 */
[----:B------:R-:W-:Y:S02]  /*1aa40*/  MOV R251, R194 ;  /* 0x000000c200fb7202 */ /* 0x000fe40000000f00 */
[----:B------:R-:W-:Y:S02]  /*1aa50*/  MOV R194, R192 ;  /* 0x000000c000c27202 */ /* 0x000fe40000000f00 */
[----:B------:R-:W-:Y:S02]  /*1aa60*/  MOV R192, R186 ;  /* 0x000000ba00c07202 */ /* 0x000fe40000000f00 */
[----:B------:R-:W-:Y:S02]  /*1aa70*/  MOV R186, R177 ;  /* 0x000000b100ba7202 */ /* 0x000fe40000000f00 */
[----:B------:R-:W-:Y:S02]  /*1aa80*/  MOV R177, R159 ;  /* 0x0000009f00b17202 */ /* 0x000fe40000000f00 */
[----:B------:R-:W-:Y:S01]  /*1aa90*/  MOV R209, R194 ;  /* 0x000000c200d17202 */ /* 0x000fe20000000f00 */
[----:B------:R-:W-:Y:S01]  /*1aaa0*/  IMAD.MOV.U32 R194, RZ, RZ, R186 ;  /* 0x000000ffffc27224 */ /* 0x000fe200078e00ba */
[----:B------:R-:W-:Y:S02]  /*1aab0*/  MOV R186, R183 ;  /* 0x000000b700ba7202 */ /* 0x000fe40000000f00 */
[----:B------:R-:W-:Y:S01]  /*1aac0*/  MOV R203, R209 ;  /* 0x000000d100cb7202 */ /* 0x000fe20000000f00 */
[----:B------:R-:W-:Y:S01]  /*1aad0*/  MUFU.EX2 R183, R93 ;  /* 0x0000005d00b77308 */ /* 0x000fe20000000800 */
[-C--:B-1----:R-:W-:Y:S03]  /*1aae0*/  HMMA.16816.F32.BF16 R4, R76, R88.reuse, R4 ;  /* 0x000000584c04723c */ /* 0x082fe60000041804 */
[----:B--2---:R-:W-:Y:S01]  /*1aaf0*/  FFMA.FTZ R2, R195, UR4, -R100 ;  /* 0x00000004c3027c23 */ /* 0x004fe20008010864 */
[----:B------:R-:W-:Y:S02]  /*1ab00*/  MOV R195, R193 ;  /* 0x000000c100c37202 */ /* 0x000fe40000000f00 */
[C---:B------:R-:W-:Y:S03]  /*1ab10*/  HMMA.16816.F32.BF16 R8, R80.reuse, R88, R8 ;  /* 0x000000585008723c */ /* 0x040fe60000041808 */
[----:B------:R1:W-:Y:S02]  /*1ab20*/  MUFU.EX2 R159, R2 ;  /* 0x00000002009f7308 */ /* 0x0003e40000000800 */
[----:B------:R-:W-:Y:S01]  /*1ab30*/  MOV R193, R244 ;  /* 0x000000f400c17202 */ /* 0x000fe20000000f00 */
[-C--:B------:R-:W-:Y:S05]  /*1ab40*/  HMMA.16816.F32.BF16 R12, R80, R90.reuse, R12 ;  /* 0x0000005a500c723c */ /* 0x080fea000004180c */
[----:B------:R-:W-:Y:S01]  /*1ab50*/  MOV R244, R243 ;  /* 0x000000f300f47202 */ /* 0x000fe20000000f00 */
[C---:B------:R-:W-:Y:S01]  /*1ab60*/  HMMA.16816.F32.BF16 R16, R76.reuse, R90, R16 ;  /* 0x0000005a4c10723c */ /* 0x040fe20000041810 */
[----:B------:R-:W2:Y:S04]  /*1ab70*/  LDSM.16.MT88.4 R88, [R217+0x9000] ;  /* 0x00900000d958783b */ /* 0x000ea80000004200 */
[----:B------:R-:W-:Y:S01]  /*1ab80*/  IMAD.MOV.U32 R243, RZ, RZ, R142 ;  /* 0x000000fffff37224 */ /* 0x000fe200078e008e */
[-C--:B------:R-:W-:Y:S05]  /*1ab90*/  HMMA.16816.F32.BF16 R20, R76, R84.reuse, R20 ;  /* 0x000000544c14723c */ /* 0x080fea0000041814 */
[----:B-1----:R-:W-:Y:S01]  /*1aba0*/  FFMA.FTZ R2, R251, UR4, -R100 ;  /* 0x00000004fb027c23 */ /* 0x002fe20008010864 */
[C---:B------:R-:W-:Y:S05]  /*1abb0*/  HMMA.16816.F32.BF16 R24, R80.reuse, R84, R24 ;  /* 0x000000545018723c */ /* 0x040fea0000041818 */
[----:B------:R-:W-:Y:S01]  /*1abc0*/  MOV R251, R192 ;  /* 0x000000c000fb7202 */ /* 0x000fe20000000f00 */
[-C--:B------:R-:W-:Y:S05]  /*1abd0*/  HMMA.16816.F32.BF16 R28, R80, R86.reuse, R28 ;  /* 0x00000056501c723c */ /* 0x080fea000004181c */
[----:B------:R-:W-:Y:S01]  /*1abe0*/  MOV R192, R177 ;  /* 0x000000b100c07202 */ /* 0x000fe20000000f00 */
[C---:B------:R-:W-:Y:S01]  /*1abf0*/  HMMA.16816.F32.BF16 R32, R76.reuse, R86, R32 ;  /* 0x000000564c20723c */ /* 0x040fe20000041820 */
[----:B------:R-:W1:Y:S04]  /*1ac00*/  LDSM.16.MT88.4 R84, [R218+0x9000] ;  /* 0x00900000da54783b */ /* 0x000e680000004200 */
[----:B------:R-:W-:Y:S01]  /*1ac10*/  MOV R177, R180 ;  /* 0x000000b400b17202 */ /* 0x000fe20000000f00 */
[----:B------:R-:W-:Y:S01]  /*1ac20*/  IMAD.MOV.U32 R209, RZ, RZ, R192 ;  /* 0x000000ffffd17224 */ /* 0x000fe200078e00c0 */
[----:B------:R4:W3:Y:S01]  /*1ac30*/  MUFU.EX2 R180, R2 ;  /* 0x0000000200b47308 */ /* 0x0008e20000000800 */
[----:B------:R-:W-:Y:S03]  /*1ac40*/  MOV R208, R195 ;  /* 0x000000c300d07202 */ /* 0x000fe60000000f00 */
[----:B------:R-:W-:Y:S02]  /*1ac50*/  MOV R142, R222 ;  /* 0x000000de008e7202 */ /* 0x000fe40000000f00 */
[----:B------:R-:W-:Y:S01]  /*1ac60*/  MOV R195, R193 ;  /* 0x000000c100c37202 */ /* 0x000fe20000000f00 */
[----:B------:R1:W5:Y:S01]  /*1ac70*/  LDL.LU R222, [R1+0xe0] ;  /* 0x0000e00001de7983 */ /* 0x0003620000300800 */
[----:B------:R-:W-:Y:S01]  /*1ac80*/  MOV R193, R243 ;  /* 0x000000f300c17202 */ /* 0x000fe20000000f00 */
[-C--:B--2---:R-:W-:Y:S03]  /*1ac90*/  HMMA.16816.F32.BF16 R36, R76, R88.reuse, R36 ;  /* 0x000000584c24723c */ /* 0x084fe60000041824 */
[----:B------:R-:W-:Y:S02]  /*1aca0*/  MOV R243, R221 ;  /* 0x000000dd00f37202 */ /* 0x000fe40000000f00 */
[----:B------:R2:W5:Y:S01]  /*1acb0*/  LDL.LU R221, [R1+0xdc] ;  /* 0x0000dc0001dd7983 */ /* 0x0005620000300800 */
[C---:B------:R-:W-:Y:S05]  /*1acc0*/  HMMA.16816.F32.BF16 R40, R80.reuse, R88, R40 ;  /* 0x000000585028723c */ /* 0x040fea0000041828 */
[--C-:B----4-:R-:W-:Y:S01]  /*1acd0*/  FFMA.FTZ R2, R208, UR4, -R74.reuse ;  /* 0x00000004d0027c23 */ /* 0x110fe2000801084a */
[-C--:B------:R-:W-:Y:S05]  /*1ace0*/  HMMA.16816.F32.BF16 R44, R80, R90.reuse, R44 ;  /* 0x0000005a502c723c */ /* 0x080fea000004182c */
[----:B------:R-:W-:Y:S01]  /*1acf0*/  MOV R208, R193 ;  /* 0x000000c100d07202 */ /* 0x000fe20000000f00 */
[C---:B------:R-:W-:Y:S01]  /*1ad00*/  HMMA.16816.F32.BF16 R48, R76.reuse, R90, R48 ;  /* 0x0000005a4c30723c */ /* 0x040fe20000041830 */
[----:B------:R-:W4:Y:S04]  /*1ad10*/  LDSM.16.MT88.4 R88, [R216+0x9800] ;  /* 0x00980000d858783b */ /* 0x000f280000004200 */
[----:B------:R-:W-:Y:S01]  /*1ad20*/  MOV R193, R186 ;  /* 0x000000ba00c17202 */ /* 0x000fe20000000f00 */
[-C--:B-1----:R-:W-:Y:S05]  /*1ad30*/  HMMA.16816.F32.BF16 R52, R76, R84.reuse, R52 ;  /* 0x000000544c34723c */ /* 0x082fea0000041834 */
[----:B------:R-:W-:Y:S01]  /*1ad40*/  MOV R186, R243 ;  /* 0x000000f300ba7202 */ /* 0x000fe20000000f00 */
[C---:B------:R-:W-:Y:S05]  /*1ad50*/  HMMA.16816.F32.BF16 R56, R80.reuse, R84, R56 ;  /* 0x000000545038723c */ /* 0x040fea0000041838 */
[----:B------:R-:W-:Y:S01]  /*1ad60*/  MOV R243, R178 ;  /* 0x000000b200f37202 */ /* 0x000fe20000000f00 */
[-C--:B------:R-:W-:Y:S01]  /*1ad70*/  HMMA.16816.F32.BF16 R60, R80, R86.reuse, R60 ;  /* 0x00000056503c723c */ /* 0x080fe2000004183c */
[----:B------:R-:W2:Y:S04]  /*1ad80*/  LDL.LU R178, [R1+0x7c] ;  /* 0x00007c0001b27983 */ /* 0x000ea80000300800 */
[----:B------:R-:W-:Y:S01]  /*1ad90*/  MOV R192, R179 ;  /* 0x000000b300c07202 */ /* 0x000fe20000000f00 */
[----:B------:R-:W-:Y:S05]  /*1ada0*/  HMMA.16816.F32.BF16 R64, R76, R86, R64 ;  /* 0x000000564c40723c */ /* 0x000fea0000041840 */
[----:B------:R-:W-:Y:S02]  /*1adb0*/  MOV R179, R182 ;  /* 0x000000b600b37202 */ /* 0x000fe40000000f00 */
[----:B------:R1:W-:Y:S01]  /*1adc0*/  MUFU.EX2 R182, R2 ;  /* 0x0000000200b67308 */ /* 0x0003e20000000800 */
[----:B------:R-:W-:Y:S03]  /*1add0*/  MOV R201, R208 ;  /* 0x000000d000c97202 */ /* 0x000fe60000000f00 */
[----:B------:R-:W-:Y:S02]  /*1ade0*/  MOV R202, R209 ;  /* 0x000000d100ca7202 */ /* 0x000fe40000000f00 */
[----:B------:R-:W-:Y:S04]  /*1adf0*/  MOV R208, R243 ;  /* 0x000000f300d07202 */ /* 0x000fe80000000f00 */
[----:B------:R-:W-:Y:S01]  /*1ae00*/  MUFU.EX2 R243, R95 ;  /* 0x0000005f00f37308 */ /* 0x000fe20000000800 */
[----:B------:R-:W-:Y:S02]  /*1ae10*/  MOV R248, R244 ;  /* 0x000000f400f87202 */ /* 0x000fe40000000f00 */
[----:B------:R-:W-:Y:S02]  /*1ae20*/  F2FP.BF16.F32.PACK_AB R76, R174, R170 ;  /* 0x000000aaae4c723e */ /* 0x000fe400000010ff */
[----:B------:R-:W-:Y:S02]  /*1ae30*/  F2FP.BF16.F32.PACK_AB R77, R168, R171 ;  /* 0x000000aba84d723e */ /* 0x000fe400000010ff */
[----:B------:R-:W-:Y:S03]  /*1ae40*/  F2FP.BF16.F32.PACK_AB R79, R250, R249 ;  /* 0x000000f9fa4f723e */ /* 0x000fe600000010ff */
[----:B------:R-:W-:Y:S01]  /*1ae50*/  MUFU.EX2 R244, R92 ;  /* 0x0000005c00f47308 */ /* 0x000fe20000000800 */
[--C-:B-1----:R-:W-:Y:S01]  /*1ae60*/  FFMA.FTZ R2, R203, UR4, -R74.reuse ;  /* 0x00000004cb027c23 */ /* 0x102fe2000801084a */
[----:B------:R-:W-:Y:S01]  /*1ae70*/  IMAD.MOV.U32 R203, RZ, RZ, R193 ;  /* 0x000000ffffcb7224 */ /* 0x000fe200078e00c1 */
[----:B------:R-:W-:Y:S02]  /*1ae80*/  MOV R193, R179 ;  /* 0x000000b300c17202 */ /* 0x000fe40000000f00 */
[----:B------:R-:W-:Y:S02]  /*1ae90*/  F2FP.BF16.F32.PACK_AB R80, R247, R164 ;  /* 0x000000a4f750723e */ /* 0x000fe400000010ff */
[----:B---3--:R-:W-:Y:S03]  /*1aea0*/  F2FP.BF16.F32.PACK_AB R82, R245, R246 ;  /* 0x000000f6f552723e */ /* 0x008fe600000010ff */
[----:B------:R1:W-:Y:S01]  /*1aeb0*/  MUFU.EX2 R179, R2 ;  /* 0x0000000200b37308 */ /* 0x0003e20000000800 */
[----:B------:R-:W-:Y:S02]  /*1aec0*/  F2FP.BF16.F32.PACK_AB R81, R181, R156 ;  /* 0x0000009cb551723e */ /* 0x000fe400000010ff */
[----:B------:R-:W-:Y:S01]  /*1aed0*/  F2FP.BF16.F32.PACK_AB R83, R180, R159 ;  /* 0x0000009fb453723e */ /* 0x000fe200000010ff */
[----:B-1----:R-:W-:Y:S01]  /*1aee0*/  FFMA.FTZ R2, R201, UR4, -R74 ;  /* 0x00000004c9027c23 */ /* 0x002fe2000801084a */
[----:B------:R-:W-:Y:S02]  /*1aef0*/  MOV R201, R202 ;  /* 0x000000ca00c97202 */ /* 0x000fe40000000f00 */
[----:B------:R-:W-:Y:S02]  /*1af00*/  MOV R202, R203 ;  /* 0x000000cb00ca7202 */ /* 0x000fe40000000f00 */
[----:B------:R-:W-:Y:S02]  /*1af10*/  MOV R203, R208 ;  /* 0x000000d000cb7202 */ /* 0x000fe40000000f00 */
[----:B------:R-:W-:Y:S02]  /*1af20*/  MOV R200, R202 ;  /* 0x000000ca00c87202 */ /* 0x000fe40000000f00 */
[----:B--2---:R-:W-:Y:S02]  /*1af30*/  MOV R209, R178 ;  /* 0x000000b200d17202 */ /* 0x004fe40000000f00 */
[----:B------:R-:W-:Y:S02]  /*1af40*/  MUFU.EX2 R178, R3 ;  /* 0x0000000300b27308 */ /* 0x000fe40000000800 */
[----:B------:R-:W-:Y:S01]  /*1af50*/  MOV R208, R209 ;  /* 0x000000d100d07202 */ /* 0x000fe20000000f00 */
[----:B------:R-:W-:Y:S01]  /*1af60*/  IMAD.MOV.U32 R209, RZ, RZ, R248 ;  /* 0x000000ffffd17224 */ /* 0x000fe200078e00f8 */
[----:B------:R-:W-:Y:S02]  /*1af70*/  MOV R248, R251 ;  /* 0x000000fb00f87202 */ /* 0x000fe40000000f00 */
[----:B------:R-:W-:Y:S01]  /*1af80*/  MOV R251, R195 ;  /* 0x000000c300fb7202 */ /* 0x000fe20000000f00 */
[----:B------:R-:W-:Y:S01]  /*1af90*/  FFMA.FTZ R92, R208, UR4, -R75 ;  /* 0x00000004d05c7c23 */ /* 0x000fe2000801084b */
[----:B------:R-:W-:Y:S02]  /*1afa0*/  MOV R195, R191 ;  /* 0x000000bf00c37202 */ /* 0x000fe40000000f00 */
[----:B------:R-:W-:Y:S01]  /*1afb0*/  MOV R191, R190 ;  /* 0x000000be00bf7202 */ /* 0x000fe20000000f00 */
[----:B------:R-:W-:Y:S01]  /*1afc0*/  MUFU.EX2 R208, R92 ;  /* 0x0000005c00d07308 */ /* 0x000fe20000000800 */
[----:B------:R-:W-:Y:S02]  /*1afd0*/  MOV R190, R188 ;  /* 0x000000bc00be7202 */ /* 0x000fe40000000f00 */
[----:B------:R-:W-:Y:S02]  /*1afe0*/  MOV R188, R185 ;  /* 0x000000b900bc7202 */ /* 0x000fe40000000f00 */
[----:B------:R-:W-:Y:S01]  /*1aff0*/  MOV R185, R184 ;  /* 0x000000b800b97202 */ /* 0x000fe20000000f00 */
[----:B------:R-:W-:Y:S01]  /*1b000*/  IMAD.MOV.U32 R184, RZ, RZ, R211 ;  /* 0x000000ffffb87224 */ /* 0x000fe200078e00d3 */
[----:B------:R-:W-:Y:S03]  /*1b010*/  MOV R202, R209 ;  /* 0x000000d100ca7202 */ /* 0x000fe60000000f00 */
[----:B------:R1:W-:Y:S01]  /*1b020*/  MUFU.EX2 R211, R2 ;  /* 0x0000000200d37308 */ /* 0x0003e20000000800 */
[----:B------:R-:W-:Y:S02]  /*1b030*/  MOV R209, R251 ;  /* 0x000000fb00d17202 */ /* 0x000fe40000000f00 */
[----:B------:R-:W-:Y:S01]  /*1b040*/  MOV R251, R199 ;  /* 0x000000c700fb7202 */ /* 0x000fe20000000f00 */
[----:B------:R-:W-:Y:S01]  /*1b050*/  IMAD.MOV.U32 R199, RZ, RZ, R190 ;  /* 0x000000ffffc77224 */ /* 0x000fe200078e00be */
[----:B------:R-:W-:Y:S02]  /*1b060*/  MOV R190, R188 ;  /* 0x000000bc00be7202 */ /* 0x000fe40000000f00 */
[----:B------:R-:W-:Y:S02]  /*1b070*/  MOV R188, R176 ;  /* 0x000000b000bc7202 */ /* 0x000fe40000000f00 */
[----:B------:R-:W-:Y:S02]  /*1b080*/  MOV R176, R143 ;  /* 0x0000008f00b07202 */ /* 0x000fe40000000f00 */
[----:B------:R-:W-:Y:S02]  /*1b090*/  MOV R143, R220 ;  /* 0x000000dc008f7202 */ /* 0x000fe40000000f00 */
[----:B------:R2:W5:Y:S01]  /*1b0a0*/  LDL.LU R220, [R1+0xd8] ;  /* 0x0000d80001dc7983 */ /* 0x0005620000300800 */
[----:B------:R-:W-:Y:S01]  /*1b0b0*/  F2FP.BF16.F32.PACK_AB R78, R252, R251 ;  /* 0x000000fbfc4e723e */ /* 0x000fe200000010ff */
[----:B-1----:R-:W-:Y:S01]  /*1b0c0*/  FFMA.FTZ R2, R201, UR4, -R74 ;  /* 0x00000004c9027c23 */ /* 0x002fe2000801084a */
[----:B------:R-:W-:Y:S02]  /*1b0d0*/  MOV R201, R203 ;  /* 0x000000cb00c97202 */ /* 0x000fe40000000f00 */
[----:B------:R-:W-:Y:S03]  /*1b0e0*/  MOV R203, R248 ;  /* 0x000000f800cb7202 */ /* 0x000fe60000000f00 */
[-C--:B----4-:R-:W-:Y:S03]  /*1b0f0*/  HMMA.16816.F32.BF16 R4, R76, R88.reuse, R4 ;  /* 0x000000584c04723c */ /* 0x090fe60000041804 */
[----:B------:R-:W-:Y:S02]  /*1b100*/  MOV R248, R191 ;  /* 0x000000bf00f87202 */ /* 0x000fe40000000f00 */
[----:B------:R-:W-:Y:S01]  /*1b110*/  MOV R191, R210 ;  /* 0x000000d200bf7202 */ /* 0x000fe20000000f00 */
[C---:B------:R-:W-:Y:S01]  /*1b120*/  HMMA.16816.F32.BF16 R8, R80.reuse, R88, R8 ;  /* 0x000000585008723c */ /* 0x040fe20000041808 */
[----:B------:R1:W-:Y:S04]  /*1b130*/  MUFU.EX2 R210, R2 ;  /* 0x0000000200d27308 */ /* 0x0003e80000000800 */
[----:B------:R-:W-:Y:S01]  /*1b140*/  MOV R113, R201 ;  /* 0x000000c900717202 */ /* 0x000fe20000000f00 */
[-C--:B------:R-:W-:Y:S05]  /*1b150*/  HMMA.16816.F32.BF16 R12, R80, R90.reuse, R12 ;  /* 0x0000005a500c723c */ /* 0x080fea000004180c */
[----:B------:R-:W-:Y:S01]  /*1b160*/  MOV R201, R209 ;  /* 0x000000d100c97202 */ /* 0x000fe20000000f00 */
[C---:B------:R-:W-:Y:S01]  /*1b170*/  HMMA.16816.F32.BF16 R16, R76.reuse, R90, R16 ;  /* 0x0000005a4c10723c */ /* 0x040fe20000041810 */
[----:B------:R-:W-:Y:S04]  /*1b180*/  LDSM.16.MT88.4 R88, [R218+0x9800] ;  /* 0x00980000da58783b */ /* 0x000fe80000004200 */
[----:B------:R-:W-:Y:S01]  /*1b190*/  MOV R209, R199 ;  /* 0x000000c700d17202 */ /* 0x000fe20000000f00 */
[--C-:B-1----:R-:W-:Y:S01]  /*1b1a0*/  FFMA.FTZ R2, R200, UR4, -R75.reuse ;  /* 0x00000004c8027c23 */ /* 0x102fe2000801084b */
[----:B------:R-:W-:Y:S01]  /*1b1b0*/  MOV R199, R176 ;  /* 0x000000b000c77202 */ /* 0x000fe20000000f00 */
[----:B------:R-:W-:Y:S02]  /*1b1c0*/  FFMA.FTZ R93, R113, UR4, -R75 ;  /* 0x00000004715d7c23 */ /* 0x000fe4000801084b */
        /* <DEDUP_REMOVED lines=9> */
[----:B------:R-:W-:Y:S02]  /*1b260*/  MOV R203, R209 ;  /* 0x000000d100cb7202 */ /* 0x000fe40000000f00 */
[----:B------:R-:W-:Y:S02]  /*1b270*/  MOV R209, R248 ;  /* 0x000000f800d17202 */ /* 0x000fe40000000f00 */
[----:B------:R-:W-:Y:S01]  /*1b280*/  MOV R113, R200 ;  /* 0x000000c800717202 */ /* 0x000fe20000000f00 */
[----:B-1----:R-:W-:Y:S01]  /*1b290*/  FFMA.FTZ R2, R150, UR4, -R100 ;  /* 0x0000000496027c23 */ /* 0x002fe20008010864 */
[----:B------:R-:W-:Y:S01]  /*1b2a0*/  MOV R200, R201 ;  /* 0x000000c900c87202 */ /* 0x000fe20000000f00 */
[----:B------:R-:W-:Y:S01]  /*1b2b0*/  IMAD.MOV.U32 R201, RZ, RZ, R203 ;  /* 0x000000ffffc97224 */ /* 0x000fe200078e00cb */
[----:B------:R-:W-:Y:S01]  /*1b2c0*/  MOV R203, R209 ;  /* 0x000000d100cb7202 */ /* 0x000fe20000000f00 */
[----:B------:R1:W-:Y:S01]  /*1b2d0*/  MUFU.EX2 R150, R2 ;  /* 0x0000000200967308 */ /* 0x0003e20000000800 */
[----:B------:R-:W-:Y:S02]  /*1b2e0*/  MOV R248, R199 ;  /* 0x000000c700f87202 */ /* 0x000fe40000000f00 */
[----:B------:R-:W-:Y:S02]  /*1b2f0*/  MOV R117, R201 ;  /* 0x000000c900757202 */ /* 0x000fe40000000f00 */
[----:B------:R-:W-:Y:S02]  /*1b300*/  MOV R116, R200 ;  /* 0x000000c800747202 */ /* 0x000fe40000000f00 */
[----:B------:R-:W-:Y:S01]  /*1b310*/  MOV R188, R135 ;  /* 0x0000008700bc7202 */ /* 0x000fe20000000f00 */
[--C-:B------:R-:W-:Y:S02]  /*1b320*/  FFMA.FTZ R84, R117, UR4, -R74.reuse ;  /* 0x0000000475547c23 */ /* 0x100fe4000801084a */
[----:B------:R3:W-:Y:S01]  /*1b330*/  MUFU.EX2 R200, R99 ;  /* 0x0000006300c87308 */ /* 0x0007e20000000800 */
[----:B------:R-:W-:Y:S01]  /*1b340*/  FFMA.FTZ R117, R115, UR4, -R74 ;  /* 0x0000000473757c23 */ /* 0x000fe2000801084a */
[----:B------:R2:W5:Y:S01]  /*1b350*/  LDL.LU R135, [R1+0xd4] ;  /* 0x0000d40001877983 */ /* 0x0005620000300800 */
[----:B------:R-:W-:Y:S01]  /*1b360*/  MOV R199, R177 ;  /* 0x000000b100c77202 */ /* 0x000fe20000000f00 */
[----:B-1----:R-:W-:Y:S06]  /*1b370*/  FFMA.FTZ R2, R151, UR4, -R100 ;  /* 0x0000000497027c23 */ /* 0x002fec0008010864 */
[----:B------:R1:W-:Y:S10]  /*1b380*/  MUFU.EX2 R209, R3 ;  /* 0x0000000300d17308 */ /* 0x0003f40000000800 */
[----:B------:R4:W-:Y:S01]  /*1b390*/  MUFU.EX2 R151, R2 ;  /* 0x0000000200977308 */ /* 0x0009e20000000800 */
[----:B---3--:R-:W-:Y:S01]  /*1b3a0*/  FFMA.FTZ R99, R205, UR4, -R74 ;  /* 0x00000004cd637c23 */ /* 0x008fe2000801084a */
[----:B------:R-:W-:Y:S08]  /*1b3b0*/  MOV R205, R133 ;  /* 0x0000008500cd7202 */ /* 0x000ff00000000f00 */
[----:B------:R3:W-:Y:S01]  /*1b3c0*/  MUFU.EX2 R201, R97 ;  /* 0x0000006100c97308 */ /* 0x0007e20000000800 */
[----:B-1----:R-:W-:Y:S09]  /*1b3d0*/  FADD.FTZ R3, R214, R101 ;  /* 0x00000065d6037221 */ /* 0x002ff20000010000 */
[----:B------:R1:W2:Y:S01]  /*1b3e0*/  MUFU.EX2 R177, R93 ;  /* 0x0000005d00b17308 */ /* 0x0002a20000000800 */
[----:B----4-:R-:W-:Y:S09]  /*1b3f0*/  FFMA.FTZ R2, R202, UR4, -R100 ;  /* 0x00000004ca027c23 */ /* 0x010ff20008010864 */
[----:B------:R4:W-:Y:S01]  /*1b400*/  MUFU.EX2 R202, R2 ;  /* 0x0000000200ca7308 */ /* 0x0009e20000000800 */
[----:B---3--:R-:W-:Y:S09]  /*1b410*/  FADD.FTZ R97, R215, R98 ;  /* 0x00000062d7617221 */ /* 0x008ff20000010000 */
[----:B------:R-:W-:Y:S01]  /*1b420*/  MUFU.EX2 R133, R111 ;  /* 0x0000006f00857308 */ /* 0x000fe20000000800 */
[----:B-1----:R-:W1:Y:S01]  /*1b430*/  LDSM.16.MT88.4 R92, [R219+0x9800] ;  /* 0x00980000db5c783b */ /* 0x002e620000004200 */
[----:B----4-:R-:W-:Y:S01]  /*1b440*/  FFMA.FTZ R2, R113, UR4, -R100 ;  /* 0x0000000471027c23 */ /* 0x010fe20008010864 */
[----:B------:R-:W-:Y:S07]  /*1b450*/  MOV R113, R203 ;  /* 0x000000cb00717202 */ /* 0x000fee0000000f00 */
[----:B------:R3:W4:Y:S01]  /*1b460*/  MUFU.EX2 R203, R2 ;  /* 0x0000000200cb7308 */ /* 0x0007220000000800 */
[----:B------:R-:W-:Y:S02]  /*1b470*/  MOV R125, R113 ;  /* 0x00000071007d7202 */ /* 0x000fe40000000f00 */
[----:B------:R-:W-:Y:S02]  /*1b480*/  MOV R113, R248 ;  /* 0x000000f800717202 */ /* 0x000fe40000000f00 */
[----:B------:R-:W-:Y:S01]  /*1b490*/  MOV R248, R194 ;  /* 0x000000c200f87202 */ /* 0x000fe20000000f00 */
[----:B------:R-:W-:Y:S01]  /*1b4a0*/  IMAD.MOV.U32 R194, RZ, RZ, R193 ;  /* 0x000000ffffc27224 */ /* 0x000fe200078e00c1 */
[----:B------:R-:W-:Y:S01]  /*1b4b0*/  MOV R193, R187 ;  /* 0x000000bb00c17202 */ /* 0x000fe20000000f00 */
[----:B------:R-:W-:Y:S02]  /*1b4c0*/  FADD.FTZ R98, R125, R3 ;  /* 0x000000037d627221 */ /* 0x000fe40000010000 */
[----:B------:R2:W-:Y:S01]  /*1b4d0*/  MUFU.EX2 R187, R84 ;  /* 0x0000005400bb7308 */ /* 0x0005e20000000800 */
[----:B------:R-:W-:Y:S01]  /*1b4e0*/  MOV R214, R248 ;  /* 0x000000f800d67202 */ /* 0x000fe20000000f00 */
[--C-:B------:R-:W-:Y:S01]  /*1b4f0*/  FFMA.FTZ R3, R189, UR4, -R75.reuse ;  /* 0x00000004bd037c23 */ /* 0x100fe2000801084b */
[----:B------:R-:W-:Y:S02]  /*1b500*/  MOV R123, R193 ;  /* 0x000000c1007b7202 */ /* 0x000fe40000000f00 */
[----:B------:R-:W-:Y:S01]  /*1b510*/  MOV R193, R191 ;  /* 0x000000bf00c17202 */ /* 0x000fe20000000f00 */
[--C-:B------:R-:W-:Y:S01]  /*1b520*/  FFMA.FTZ R115, R214, UR4, -R75.reuse ;  /* 0x00000004d6737c23 */ /* 0x100fe2000801084b */
[----:B------:R-:W-:Y:S01]  /*1b530*/  MOV R248, R188 ;  /* 0x000000bc00f87202 */ /* 0x000fe20000000f00 */
[--C-:B---3--:R-:W-:Y:S02]  /*1b540*/  FFMA.FTZ R2, R149, UR4, -R74.reuse ;  /* 0x0000000495027c23 */ /* 0x108fe4000801084a */
[----:B------:R3:W-:Y:S01]  /*1b550*/  MUFU.EX2 R191, R103 ;  /* 0x0000006700bf7308 */ /* 0x0007e20000000800 */
[----:B------:R-:W-:Y:S02]  /*1b560*/  MOV R125, R194 ;  /* 0x000000c2007d7202 */ /* 0x000fe40000000f00 */
[----:B------:R-:W-:Y:S07]  /*1b570*/  MOV R214, R248 ;  /* 0x000000f800d67202 */ /* 0x000fee0000000f00 */
[----:B------:R4:W4:Y:S01]  /*1b580*/  MUFU.EX2 R149, R2 ;  /* 0x0000000200957308 */ /* 0x0009220000000800 */
[--C-:B--2---:R-:W-:Y:S01]  /*1b590*/  FFMA.FTZ R84, R116, UR4, -R74.reuse ;  /* 0x0000000474547c23 */ /* 0x104fe2000801084a */
[-C--:B-1----:R-:W-:Y:S03]  /*1b5a0*/  HMMA.16816.F32.BF16 R20, R76, R92.reuse, R20 ;  /* 0x0000005c4c14723c */ /* 0x082fe60000041814 */
[----:B------:R-:W-:Y:S03]  /*1b5b0*/  FFMA.FTZ R116, R129, UR4, -R74 ;  /* 0x0000000481747c23 */ /* 0x000fe6000801084a */
[C---:B------:R-:W-:Y:S02]  /*1b5c0*/  HMMA.16816.F32.BF16 R24, R80.reuse, R92, R24 ;  /* 0x0000005c5018723c */ /* 0x040fe40000041818 */
[----:B------:R1:W-:Y:S03]  /*1b5d0*/  MUFU.EX2 R189, R3 ;  /* 0x0000000300bd7308 */ /* 0x0003e60000000800 */
[--C-:B---3--:R-:W-:Y:S01]  /*1b5e0*/  FFMA.FTZ R103, R206, UR4, -R75.reuse ;  /* 0x00000004ce677c23 */ /* 0x108fe2000801084b */
[-C--:B------:R-:W-:Y:S05]  /*1b5f0*/  HMMA.16816.F32.BF16 R28, R80, R94.reuse, R28 ;  /* 0x0000005e501c723c */ /* 0x080fea000004181c */
[----:B----4-:R-:W-:Y:S01]  /*1b600*/  FADD.FTZ R2, R131, R96 ;  /* 0x0000006083027221 */ /* 0x010fe20000010000 */
[C---:B------:R-:W-:Y:S01]  /*1b610*/  HMMA.16816.F32.BF16 R32, R76.reuse, R94, R32 ;  /* 0x0000005e4c20723c */ /* 0x040fe20000041820 */
[----:B------:R-:W-:Y:S04]  /*1b620*/  LDSM.16.MT88.4 R92, [R219+0xa000] ;  /* 0x00a00000db5c783b */ /* 0x000fe80000004200 */
[--C-:B------:R-:W-:Y:S01]  /*1b630*/  FFMA.FTZ R96, R195, UR4, -R74.reuse ;  /* 0x00000004c3607c23 */ /* 0x100fe2000801084a */
[----:B------:R-:W-:Y:S01]  /*1b640*/  FFMA.FTZ R74, R104, UR4, -R74 ;  /* 0x00000004684a7c23 */ /* 0x000fe2000801084a */
[----:B------:R-:W-:Y:S01]  /*1b650*/  FADD.FTZ R104, R113, R2 ;  /* 0x0000000271687221 */ /* 0x000fe20000010000 */
[----:B------:R-:W-:Y:S01]  /*1b660*/  FFMA.FTZ R2, R142, UR4, -R75 ;  /* 0x000000048e027c23 */ /* 0x000fe2000801084b */
[----:B------:R2:W3:Y:S02]  /*1b670*/  MUFU.EX2 R195, R102 ;  /* 0x0000006600c37308 */ /* 0x0004e40000000800 */
[----:B------:R-:W-:Y:S01]  /*1b680*/  MOV R142, R148 ;  /* 0x00000094008e7202 */ /* 0x000fe20000000f00 */
[----:B------:R-:W-:Y:S01]  /*1b690*/  IMAD.MOV.U32 R131, RZ, RZ, R125 ;  /* 0x000000ffff837224 */ /* 0x000fe200078e007d */
[----:B------:R-:W-:Y:S01]  /*1b6a0*/  MOV R113, R190 ;  /* 0x000000be00717202 */ /* 0x000fe20000000f00 */
[----:B-1----:R-:W-:Y:S01]  /*1b6b0*/  FADD.FTZ R3, R127, R98 ;  /* 0x000000627f037221 */ /* 0x002fe20000010000 */
[----:B------:R-:W-:Y:S01]  /*1b6c0*/  FADD.FTZ R104, R130, R104 ;  /* 0x0000006882687221 */ /* 0x000fe20000010000 */
[----:B------:R-:W-:Y:S03]  /*1b6d0*/  MOV R125, R199 ;  /* 0x000000c7007d7202 */ /* 0x000fe60000000f00 */
[----:B------:R1:W-:Y:S01]  /*1b6e0*/  MUFU.EX2 R148, R2 ;  /* 0x0000000200947308 */ /* 0x0003e20000000800 */
[----:B------:R-:W-:Y:S01]  /*1b6f0*/  FADD.FTZ R3, R132, R3 ;  /* 0x0000000384037221 */ /* 0x000fe20000010000 */
[----:B------:R-:W-:Y:S02]  /*1b700*/  MOV R199, R143 ;  /* 0x0000008f00c77202 */ /* 0x000fe40000000f00 */
[----:B------:R-:W-:Y:S01]  /*1b710*/  MOV R204, R125 ;  /* 0x0000007d00cc7202 */ /* 0x000fe20000000f00 */
[----:B------:R-:W-:Y:S01]  /*1b720*/  FADD.FTZ R3, R144, R3 ;  /* 0x0000000390037221 */ /* 0x000fe20000010000 */
[----:B------:R-:W-:Y:S01]  /*1b730*/  MOV R248, R199 ;  /* 0x000000c700f87202 */ /* 0x000fe20000000f00 */
[----:B------:R-:W-:Y:S03]  /*1b740*/  IMAD.MOV.U32 R199, RZ, RZ, R134 ;  /* 0x000000ffffc77224 */ /* 0x000fe600078e0086 */
[----:B------:R4:W-:Y:S01]  /*1b750*/  MUFU.EX2 R190, R84 ;  /* 0x0000005400be7308 */ /* 0x0009e20000000800 */
[----:B--2---:R-:W-:Y:S01]  /*1b760*/  FFMA.FTZ R102, R207, UR4, -R75 ;  /* 0x00000004cf667c23 */ /* 0x004fe2000801084b */
[----:B------:R-:W-:Y:S04]  /*1b770*/  FADD.FTZ R3, R139, R3 ;  /* 0x000000038b037221 */ /* 0x000fe80000010000 */
[----:B------:R-:W-:Y:S04]  /*1b780*/  FADD.FTZ R3, R154, R3 ;  /* 0x000000039a037221 */ /* 0x000fe80000010000 */
[----:B------:R-:W2:Y:S01]  /*1b790*/  MUFU.EX2 R194, R96 ;  /* 0x0000006000c27308 */ /* 0x000ea20000000800 */
[--C-:B-1----:R-:W-:Y:S09]  /*1b7a0*/  FFMA.FTZ R2, R186, UR4, -R75.reuse ;  /* 0x00000004ba027c23 */ /* 0x102ff2000801084b */
[----:B------:R1:W2:Y:S01]  /*1b7b0*/  MUFU.EX2 R186, R2 ;  /* 0x0000000200ba7308 */ /* 0x0002a20000000800 */
[----:B----4-:R-:W4:Y:S09]  /*1b7c0*/  LDSM.16.MT88.4 R84, [R217+0x9800] ;  /* 0x00980000d954783b */ /* 0x010f320000004200 */
[----:B------:R-:W-:Y:S10]  /*1b7d0*/  MUFU.EX2 R127, R103 ;  /* 0x00000067007f7308 */ /* 0x000ff40000000800 */
[----:B------:R-:W-:Y:S01]  /*1b7e0*/  MUFU.EX2 R129, R102 ;  /* 0x0000006600817308 */ /* 0x000fe20000000800 */
[--C-:B-1----:R-:W-:Y:S09]  /*1b7f0*/  FFMA.FTZ R2, R193, UR4, -R75.reuse ;  /* 0x00000004c1027c23 */ /* 0x102ff2000801084b */
[----:B------:R1:W2:Y:S10]  /*1b800*/  MUFU.EX2 R193, R2 ;  /* 0x0000000200c17308 */ /* 0x0002b40000000800 */
[----:B------:R-:W-:Y:S10]  /*1b810*/  MUFU.EX2 R143, R109 ;  /* 0x0000006d008f7308 */ /* 0x000ff40000000800 */
[----:B------:R-:W-:Y:S01]  /*1b820*/  MUFU.EX2 R134, R110 ;  /* 0x0000006e00867308 */ /* 0x000fe20000000800 */
[-C--:B----4-:R-:W-:Y:S03]  /*1b830*/  HMMA.16816.F32.BF16 R36, R76, R84.reuse, R36 ;  /* 0x000000544c24723c */ /* 0x090fe60000041824 */
[--C-:B-1----:R-:W-:Y:S01]  /*1b840*/  FFMA.FTZ R2, R113, UR4, -R100.reuse ;  /* 0x0000000471027c23 */ /* 0x102fe20008010864 */
[----:B------:R-:W-:Y:S02]  /*1b850*/  MOV R113, R185 ;  /* 0x000000b900717202 */ /* 0x000fe40000000f00 */
[C---:B------:R-:W-:Y:S03]  /*1b860*/  HMMA.16816.F32.BF16 R40, R80.reuse, R84, R40 ;  /* 0x000000545028723c */ /* 0x040fe60000041828 */
[----:B------:R1:W-:Y:S02]  /*1b870*/  MUFU.EX2 R185, R2 ;  /* 0x0000000200b97308 */ /* 0x0003e40000000800 */
[--C-:B------:R-:W-:Y:S01]  /*1b880*/  FFMA.FTZ R101, R113, UR4, -R75.reuse ;  /* 0x0000000471657c23 */ /* 0x100fe2000801084b */
[-C--:B------:R-:W-:Y:S07]  /*1b890*/  HMMA.16816.F32.BF16 R44, R80, R86.reuse, R44 ;  /* 0x00000056502c723c */ /* 0x080fee000004182c */
[----:B------:R-:W-:Y:S01]  /*1b8a0*/  MUFU.EX2 R130, R101 ;  /* 0x0000006500827308 */ /* 0x000fe20000000800 */
[--C-:B------:R-:W-:Y:S01]  /*1b8b0*/  FFMA.FTZ R113, R141, UR4, -R75.reuse ;  /* 0x000000048d717c23 */ /* 0x100fe2000801084b */
[C---:B------:R-:W-:Y:S01]  /*1b8c0*/  HMMA.16816.F32.BF16 R48, R76.reuse, R86, R48 ;  /* 0x000000564c30723c */ /* 0x040fe20000041830 */
[----:B------:R-:W4:Y:S07]  /*1b8d0*/  LDSM.16.MT88.4 R84, [R216+0xa000] ;  /* 0x00a00000d854783b */ /* 0x000f2e0000004200 */
[----:B------:R3:W-:Y:S01]  /*1b8e0*/  MUFU.EX2 R141, R106 ;  /* 0x0000006a008d7308 */ /* 0x0007e20000000800 */
[-C--:B------:R-:W-:Y:S03]  /*1b8f0*/  HMMA.16816.F32.BF16 R52, R76, R88.reuse, R52 ;  /* 0x000000584c34723c */ /* 0x080fe60000041834 */
[--C-:B-1----:R-:W-:Y:S03]  /*1b900*/  FFMA.FTZ R2, R184, UR4, -R100.reuse ;  /* 0x00000004b8027c23 */ /* 0x102fe60008010864 */
[C---:B------:R-:W-:Y:S03]  /*1b910*/  HMMA.16816.F32.BF16 R56, R80.reuse, R88, R56 ;  /* 0x000000585038723c */ /* 0x040fe60000041838 */
[----:B------:R-:W-:Y:S03]  /*1b920*/  MUFU.EX2 R132, R107 ;  /* 0x0000006b00847308 */ /* 0x000fe60000000800 */
[-C--:B------:R-:W-:Y:S07]  /*1b930*/  HMMA.16816.F32.BF16 R60, R80, R90.reuse, R60 ;  /* 0x0000005a503c723c */ /* 0x080fee000004183c */
[----:B------:R1:W2:Y:S01]  /*1b940*/  MUFU.EX2 R184, R2 ;  /* 0x0000000200b87308 */ /* 0x0002a20000000800 */
[--C-:B---3--:R-:W-:Y:S01]  /*1b950*/  FFMA.FTZ R106, R199, UR4, -R100.reuse ;  /* 0x00000004c76a7c23 */ /* 0x108fe20008010864 */
[----:B------:R-:W-:Y:S01]  /*1b960*/  HMMA.16816.F32.BF16 R64, R76, R90, R64 ;  /* 0x0000005a4c40723c */ /* 0x000fe20000041840 */
[----:B------:R-:W-:Y:S03]  /*1b970*/  LDSM.16.MT88.4 R88, [R218+0xa000] ;  /* 0x00a00000da58783b */ /* 0x000fe60000004200 */
[----:B------:R-:W-:Y:S04]  /*1b980*/  F2FP.BF16.F32.PACK_AB R80, R177, R176 ;  /* 0x000000b0b150723e */ /* 0x000fe800000010ff */
[----:B------:R-:W-:Y:S03]  /*1b990*/  MUFU.EX2 R107, R112 ;  /* 0x00000070006b7308 */ /* 0x000fe60000000800 */
[----:B------:R-:W-:Y:S02]  /*1b9a0*/  F2FP.BF16.F32.PACK_AB R76, R244, R183 ;  /* 0x000000b7f44c723e */ /* 0x000fe400000010ff */
[----:B------:R-:W-:Y:S02]  /*1b9b0*/  F2FP.BF16.F32.PACK_AB R77, R179, R182 ;  /* 0x000000b6b34d723e */ /* 0x000fe400000010ff */
[----:B------:R-:W-:Y:S01]  /*1b9c0*/  F2FP.BF16.F32.PACK_AB R78, R243, R178 ;  /* 0x000000b2f34e723e */ /* 0x000fe200000010ff */
[--C-:B-1----:R-:W-:Y:S01]  /*1b9d0*/  FFMA.FTZ R2, R123, UR4, -R100.reuse ;  /* 0x000000047b027c23 */ /* 0x102fe20008010864 */
[----:B------:R-:W-:Y:S02]  /*1b9e0*/  MOV R123, R192 ;  /* 0x000000c0007b7202 */ /* 0x000fe40000000f00 */
[----:B------:R-:W-:Y:S01]  /*1b9f0*/  F2FP.BF16.F32.PACK_AB R79, R210, R211 ;  /* 0x000000d3d24f723e */ /* 0x000fe200000010ff */
[----:B------:R1:W-:Y:S01]  /*1ba00*/  MUFU.EX2 R188, R2 ;  /* 0x0000000200bc7308 */ /* 0x0003e20000000800 */
[----:B------:R-:W-:Y:S02]  /*1ba10*/  F2FP.BF16.F32.PACK_AB R82, R209, R208 ;  /* 0x000000d0d152723e */ /* 0x000fe400000010ff */
[----:B------:R-:W-:Y:S02]  /*1ba20*/  F2FP.BF16.F32.PACK_AB R81, R151, R150 ;  /* 0x000000969751723e */ /* 0x000fe400000010ff */
[----:B------:R-:W-:Y:S01]  /*1ba30*/  F2FP.BF16.F32.PACK_AB R83, R203, R202 ;  /* 0x000000cacb53723e */ /* 0x000fe200000010ff */
[-C--:B----4-:R-:W-:Y:S06]  /*1ba40*/  HMMA.16816.F32.BF16 R4, R76, R84.reuse, R4 ;  /* 0x000000544c04723c */ /* 0x090fec0000041804 */
[C---:B------:R-:W-:Y:S05]  /*1ba50*/  HMMA.16816.F32.BF16 R8, R80.reuse, R84, R8 ;  /* 0x000000545008723c */ /* 0x040fea0000041808 */
[----:B-1----:R-:W-:Y:S01]  /*1ba60*/  FFMA.FTZ R2, R142, UR4, -R100 ;  /* 0x000000048e027c23 */ /* 0x002fe20008010864 */
[-C--:B------:R-:W-:Y:S01]  /*1ba70*/  HMMA.16816.F32.BF16 R12, R80, R86.reuse, R12 ;  /* 0x00000056500c723c */ /* 0x080fe2000004180c */
[----:B------:R1:W-:Y:S05]  /*1ba80*/  MUFU.EX2 R142, R105 ;  /* 0x00000069008e7308 */ /* 0x0003ea0000000800 */
[C---:B------:R-:W-:Y:S01]  /*1ba90*/  HMMA.16816.F32.BF16 R16, R76.reuse, R86, R16 ;  /* 0x000000564c10723c */ /* 0x040fe20000041810 */
[----:B------:R-:W-:Y:S04]  /*1baa0*/  LDSM.16.MT88.4 R84, [R216+0xa800] ;  /* 0x00a80000d854783b */ /* 0x000fe80000004200 */
[----:B------:R3:W4:Y:S01]  /*1bab0*/  MUFU.EX2 R192, R2 ;  /* 0x0000000200c07308 */ /* 0x0007220000000800 */
[-C--:B------:R-:W-:Y:S06]  /*1bac0*/  HMMA.16816.F32.BF16 R20, R76, R92.reuse, R20 ;  /* 0x0000005c4c14723c */ /* 0x080fec0000041814 */
[C---:B------:R-:W-:Y:S05]  /*1bad0*/  HMMA.16816.F32.BF16 R24, R80.reuse, R92, R24 ;  /* 0x0000005c5018723c */ /* 0x040fea0000041818 */
[--C-:B-1----:R-:W-:Y:S01]  /*1bae0*/  FFMA.FTZ R105, R114, UR4, -R75.reuse ;  /* 0x0000000472697c23 */ /* 0x102fe2000801084b */
[-C--:B------:R-:W-:Y:S03]  /*1baf0*/  HMMA.16816.F32.BF16 R28, R80, R94.reuse, R28 ;  /* 0x0000005e501c723c */ /* 0x080fe6000004181c */
[----:B------:R1:W4:Y:S02]  /*1bb00*/  MUFU.EX2 R111, R105 ;  /* 0x00000069006f7308 */ /* 0x0003240000000800 */
[----:B------:R-:W-:Y:S01]  /*1bb10*/  FFMA.FTZ R114, R131, UR4, -R75 ;  /* 0x0000000483727c23 */ /* 0x000fe2000801084b */
[C---:B------:R-:W-:Y:S01]  /*1bb20*/  HMMA.16816.F32.BF16 R32, R76.reuse, R94, R32 ;  /* 0x0000005e4c20723c */ /* 0x040fe20000041820 */
[----:B------:R-:W4:Y:S04]  /*1bb30*/  LDL.LU R75, [R1+0xb4] ;  /* 0x0000b400014b7983 */ /* 0x000f280000300800 */
[----:B---3--:R-:W-:Y:S01]  /*1bb40*/  FADD.FTZ R2, R140, R97 ;  /* 0x000000618c027221 */ /* 0x008fe20000010000 */
[----:B------:R-:W-:Y:S01]  /*1bb50*/  LDSM.16.MT88.4 R92, [R219+0xa800] ;  /* 0x00a80000db5c783b */ /* 0x000fe20000004200 */
[----:B------:R3:W-:Y:S04]  /*1bb60*/  MUFU.EX2 R140, R99 ;  /* 0x00000063008c7308 */ /* 0x0007e80000000800 */
[----:B------:R-:W-:Y:S01]  /*1bb70*/  FADD.FTZ R2, R126, R2 ;  /* 0x000000027e027221 */ /* 0x000fe20000010000 */
[----:B-1----:R-:W-:Y:S05]  /*1bb80*/  FFMA.FTZ R105, R248, UR4, -R100 ;  /* 0x00000004f8697c23 */ /* 0x002fea0008010864 */
[----:B------:R1:W-:Y:S01]  /*1bb90*/  MUFU.EX2 R131, R108 ;  /* 0x0000006c00837308 */ /* 0x0003e20000000800 */
[----:B------:R-:W-:Y:S04]  /*1bba0*/  FADD.FTZ R2, R136, R2 ;  /* 0x0000000288027221 */ /* 0x000fe80000010000 */
[----:B------:R-:W-:Y:S01]  /*1bbb0*/  FADD.FTZ R102, R137, R2 ;  /* 0x0000000289667221 */ /* 0x000fe20000010000 */
[----:B---3--:R-:W3:Y:S01]  /*1bbc0*/  LDSM.16.MT88.4 R96, [R217+0xa000] ;  /* 0x00a00000d960783b */ /* 0x008ee20000004200 */
[----:B-1----:R-:W-:Y:S02]  /*1bbd0*/  FFMA.FTZ R108, R72, UR4, -R100 ;  /* 0x00000004486c7c23 */ /* 0x002fe40008010864 */
[----:B------:R-:W-:Y:S01]  /*1bbe0*/  FADD.FTZ R72, R163, R102 ;  /* 0x00000066a3487221 */ /* 0x000fe20000010000 */
[-C--:B---3--:R-:W-:Y:S06]  /*1bbf0*/  HMMA.16816.F32.BF16 R36, R76, R96.reuse, R36 ;  /* 0x000000604c24723c */ /* 0x088fec0000041824 */
        /* <DEDUP_REMOVED lines=12> */
[----:B--2---:R-:W-:Y:S02]  /*1bcc0*/  F2FP.BF16.F32.PACK_AB R83, R194, R190 ;  /* 0x000000bec253723e */ /* 0x004fe400000010ff */
[----:B------:R-:W-:Y:S02]  /*1bcd0*/  F2FP.BF16.F32.PACK_AB R76, R186, R148 ;  /* 0x00000094ba4c723e */ /* 0x000fe400000010ff */
[----:B------:R-:W-:Y:S02]  /*1bce0*/  F2FP.BF16.F32.PACK_AB R78, R193, R189 ;  /* 0x000000bdc14e723e */ /* 0x000fe400000010ff */
[----:B------:R-:W-:Y:S01]  /*1bcf0*/  F2FP.BF16.F32.PACK_AB R77, R184, R185 ;  /* 0x000000b9b84d723e */ /* 0x000fe200000010ff */
[-C--:B------:R-:W-:Y:S05]  /*1bd00*/  HMMA.16816.F32.BF16 R4, R80, R84.reuse, R4 ;  /* 0x000000545004723c */ /* 0x080fea0000041804 */
[----:B----4-:R-:W-:Y:S07]  /*1bd10*/  F2FP.BF16.F32.PACK_AB R79, R192, R188 ;  /* 0x000000bcc04f723e */ /* 0x010fee00000010ff */
        /* <DEDUP_REMOVED lines=27> */
[----:B------:R-:W3:Y:S02]  /*1bed0*/  MUFU.EX2 R91, R113 ;  /* 0x00000071005b7308 */ /* 0x000ee40000000800 */
[----:B---3--:R-:W-:Y:S01]  /*1bee0*/  F2FP.BF16.F32.PACK_AB R196, R91, R107 ;  /* 0x0000006b5bc4723e */ /* 0x008fe200000010ff */
[----:B------:R-:W-:Y:S01]  /*1bef0*/  FFMA.FTZ R75, R0, R75, R205 ;  /* 0x0000004b004b7223 */ /* 0x000fe200000100cd */
[----:B------:R-:W-:Y:S01]  /*1bf00*/  FADD.FTZ R0, R145, R104 ;  /* 0x0000006891007221 */ /* 0x000fe20000010000 */
[----:B------:R-:W-:Y:S01]  /*1bf10*/  MOV R205, R123 ;  /* 0x0000007b00cd7202 */ /* 0x000fe20000000f00 */
[----:B------:R-:W-:Y:S04]  /*1bf20*/  FFMA.FTZ R104, R122, UR4, -R100 ;  /* 0x000000047a687c23 */ /* 0x000fe80008010864 */
[----:B------:R-:W-:Y:S01]  /*1bf30*/  MUFU.EX2 R123, R119 ;  /* 0x00000077007b7308 */ /* 0x000fe20000000800 */
[----:B------:R-:W-:Y:S01]  /*1bf40*/  FADD.FTZ R101, R138, R0 ;  /* 0x000000008a657221 */ /* 0x000fe20000010000 */
[----:B------:R-:W-:Y:S03]  /*1bf50*/  FFMA.FTZ R0, R212, UR4, -R100 ;  /* 0x00000004d4007c23 */ /* 0x000fe60008010864 */
[----:B------:R-:W-:Y:S05]  /*1bf60*/  FADD.FTZ R2, R162, R101 ;  /* 0x00000065a2027221 */ /* 0x000fea0000010000 */
[----:B------:R3:W-:Y:S01]  /*1bf70*/  MUFU.EX2 R126, R0 ;  /* 0x00000000007e7308 */ /* 0x0007e20000000800 */
[----:B------:R-:W-:Y:S04]  /*1bf80*/  FADD.FTZ R2, R152, R2 ;  /* 0x0000000298027221 */ /* 0x000fe80000010000 */
[----:B------:R-:W-:Y:S01]  /*1bf90*/  FADD.FTZ R3, R157, R2 ;  /* 0x000000029d037221 */ /* 0x000fe20000010000 */
[----:B------:R-:W-:Y:S04]  /*1bfa0*/  FADD.FTZ R2, R169, R88 ;  /* 0x00000058a9027221 */ /* 0x000fe80000010000 */
[----:B------:R-:W-:Y:S01]  /*1bfb0*/  MUFU.EX2 R119, R117 ;  /* 0x0000007500777308 */ /* 0x000fe20000000800 */
[----:B------:R-:W-:Y:S01]  /*1bfc0*/  FADD.FTZ R3, R175, R3 ;  /* 0x00000003af037221 */ /* 0x000fe20000010000 */
[----:B------:R-:W-:Y:S03]  /*1bfd0*/  FADD.FTZ R2, R173, R2 ;  /* 0x00000002ad027221 */ /* 0x000fe60000010000 */
[----:B------:R-:W-:Y:S01]  /*1bfe0*/  FADD.FTZ R82, R197, R3 ;  /* 0x00000003c5527221 */ /* 0x000fe20000010000 */
[----:B------:R-:W-:Y:S01]  /*1bff0*/  FADD.FTZ R80, R172, R2 ;  /* 0x00000002ac507221 */ /* 0x000fe20000010000 */
[----:B------:R-:W-:Y:S03]  /*1c000*/  FADD.FTZ R3, R170, R81 ;  /* 0x00000051aa037221 */ /* 0x000fe60000010000 */
[----:B------:R2:W1:Y:S01]  /*1c010*/  MUFU.EX2 R117, R73 ;  /* 0x0000004900757308 */ /* 0x0004620000000800 */
[----:B---3--:R-:W-:Y:S01]  /*1c020*/  FFMA.FTZ R0, R213, UR4, -R100 ;  /* 0x00000004d5007c23 */ /* 0x008fe20008010864 */
[----:B------:R-:W-:Y:S01]  /*1c030*/  FADD.FTZ R80, R164, R80 ;  /* 0x00000050a4507221 */ /* 0x000fe20000010000 */
[----:B------:R-:W-:Y:S04]  /*1c040*/  FADD.FTZ R3, R174, R3 ;  /* 0x00000003ae037221 */ /* 0x000fe80000010000 */
[----:B------:R-:W-:Y:S03]  /*1c050*/  FADD.FTZ R3, R251, R3 ;  /* 0x00000003fb037221 */ /* 0x000fe60000010000 */
[----:B------:R3:W4:Y:S01]  /*1c060*/  MUFU.EX2 R125, R0 ;  /* 0x00000000007d7308 */ /* 0x0007220000000800 */
[----:B--2---:R-:W-:Y:S02]  /*1c070*/  F2FP.BF16.F32.PACK_AB R73, R141, R140 ;  /* 0x0000008c8d49723e */ /* 0x004fe400000010ff */
[----:B-1----:R-:W-:Y:S01]  /*1c080*/  F2FP.BF16.F32.PACK_AB R138, R117, R128 ;  /* 0x00000080758a723e */ /* 0x002fe200000010ff */
[--C-:B---3--:R-:W-:Y:S01]  /*1c090*/  FFMA.FTZ R0, R121, UR4, -R100.reuse ;  /* 0x0000000479007c23 */ /* 0x108fe20008010864 */
[----:B----4-:R-:W-:Y:S05]  /*1c0a0*/  F2FP.BF16.F32.PACK_AB R77, R125, R126 ;  /* 0x0000007e7d4d723e */ /* 0x010fea00000010ff */
[----:B------:R-:W1:Y:S10]  /*1c0b0*/  MUFU.EX2 R121, R120 ;  /* 0x0000007800797308 */ /* 0x000e740000000800 */
[----:B------:R2:W-:Y:S10]  /*1c0c0*/  MUFU.EX2 R109, R0 ;  /* 0x00000000006d7308 */ /* 0x0005f40000000800 */
[----:B------:R-:W3:Y:S01]  /*1c0d0*/  MUFU.EX2 R120, R116 ;  /* 0x0000007400787308 */ /* 0x000ee20000000800 */
[----:B-1----:R-:W-:Y:S09]  /*1c0e0*/  F2FP.BF16.F32.PACK_AB R136, R121, R123 ;  /* 0x0000007b7988723e */ /* 0x002ff200000010ff */
[----:B------:R1:W4:Y:S01]  /*1c0f0*/  MUFU.EX2 R116, R74 ;  /* 0x0000004a00747308 */ /* 0x0003220000000800 */
[----:B--2---:R-:W-:Y:S02]  /*1c100*/  FFMA.FTZ R0, R124, UR4, -R100 ;  /* 0x000000047c007c23 */ /* 0x004fe40008010864 */
[----:B------:R-:W2:Y:S07]  /*1c110*/  LDSM.16.MT88.4 R100, [R218+0xb000] ;  /* 0x00b00000da64783b */ /* 0x000eae0000004200 */
[----:B------:R4:W4:Y:S01]  /*1c120*/  MUFU.EX2 R110, R0 ;  /* 0x00000000006e7308 */ /* 0x0009220000000800 */
[----:B---3--:R-:W-:Y:S02]  /*1c130*/  F2FP.BF16.F32.PACK_AB R137, R119, R120 ;  /* 0x000000787789723e */ /* 0x008fe400000010ff */
[----:B-1----:R-:W-:Y:S02]  /*1c140*/  F2FP.BF16.F32.PACK_AB R74, R133, R134 ;  /* 0x00000086854a723e */ /* 0x002fe400000010ff */
[----:B----4-:R-:W-:Y:S01]  /*1c150*/  F2FP.BF16.F32.PACK_AB R139, R116, R118 ;  /* 0x00000076748b723e */ /* 0x010fe200000010ff */
[----:B------:R-:W-:Y:S01]  /*1c160*/  FADD.FTZ R0, R204, R75 ;  /* 0x0000004bcc007221 */ /* 0x000fe20000010000 */
[----:B------:R-:W-:Y:S02]  /*1c170*/  F2FP.BF16.F32.PACK_AB R75, R131, R132 ;  /* 0x00000084834b723e */ /* 0x000fe400000010ff */
[----:B------:R-:W-:Y:S01]  /*1c180*/  F2FP.BF16.F32.PACK_AB R79, R110, R109 ;  /* 0x0000006d6e4f723e */ /* 0x000fe200000010ff */
[----:B------:R-:W-:Y:S04]  /*1c190*/  FADD.FTZ R0, R205, R0 ;  /* 0x00000000cd007221 */ /* 0x000fe80000010000 */
        /* <DEDUP_REMOVED lines=8> */
[C---:B------:R-:W-:Y:S01]  /*1c220*/  HMMA.16816.F32.BF16 R16, R72.reuse, R86, R16 ;  /* 0x000000564810723c */ /* 0x040fe20000041810 */
[----:B------:R-:W-:Y:S03]  /*1c230*/  LDSM.16.MT88.4 R152, [R219+0xb800] ;  /* 0x00b80000db98783b */ /* 0x000fe60000004200 */
[----:B------:R-:W-:Y:S02]  /*1c240*/  FADD.FTZ R0, R160, R0 ;  /* 0x00000000a0007221 */ /* 0x000fe40000010000 */
[-C--:B------:R-:W-:Y:S02]  /*1c250*/  HMMA.16816.F32.BF16 R20, R72, R92.reuse, R20 ;  /* 0x0000005c4814723c */ /* 0x080fe40000041814 */
[----:B------:R-:W1:Y:S03]  /*1c260*/  MUFU.EX2 R87, R115 ;  /* 0x0000007300577308 */ /* 0x000e660000000800 */
[----:B------:R-:W-:Y:S01]  /*1c270*/  FADD.FTZ R0, R161, R0 ;  /* 0x00000000a1007221 */ /* 0x000fe20000010000 */
[C---:B------:R-:W-:Y:S01]  /*1c280*/  HMMA.16816.F32.BF16 R24, R76.reuse, R92, R24 ;  /* 0x0000005c4c18723c */ /* 0x040fe20000041818 */
[----:B------:R-:W3:Y:S05]  /*1c290*/  LDSM.16.MT88.4 R160, [R216+0xb800] ;  /* 0x00b80000d8a0783b */ /* 0x000eea0000004200 */
[----:B------:R-:W4:Y:S01]  /*1c2a0*/  MUFU.EX2 R86, R105 ;  /* 0x0000006900567308 */ /* 0x000f220000000800 */
[----:B------:R-:W-:Y:S01]  /*1c2b0*/  FADD.FTZ R0, R146, R0 ;  /* 0x0000000092007221 */ /* 0x000fe20000010000 */
[-C--:B------:R-:W-:Y:S01]  /*1c2c0*/  HMMA.16816.F32.BF16 R28, R76, R94.reuse, R28 ;  /* 0x0000005e4c1c723c */ /* 0x080fe2000004181c */
[----:B------:R-:W3:Y:S02]  /*1c2d0*/  LDSM.16.MT88.4 R144, [R217+0xb800] ;  /* 0x00b80000d990783b */ /* 0x000ee40000004200 */
[----:B------:R-:W-:Y:S03]  /*1c2e0*/  FADD.FTZ R0, R165, R0 ;  /* 0x00000000a5007221 */ /* 0x000fe60000010000 */
[C---:B------:R-:W-:Y:S05]  /*1c2f0*/  HMMA.16816.F32.BF16 R32, R72.reuse, R94, R32 ;  /* 0x0000005e4820723c */ /* 0x040fea0000041820 */
[----:B------:R-:W-:Y:S01]  /*1c300*/  FADD.FTZ R0, R166, R0 ;  /* 0x00000000a6007221 */ /* 0x000fe20000010000 */
[-C--:B------:R-:W-:Y:S05]  /*1c310*/  HMMA.16816.F32.BF16 R36, R72, R96.reuse, R36 ;  /* 0x000000604824723c */ /* 0x080fea0000041824 */
[----:B------:R-:W-:Y:S01]  /*1c320*/  FADD.FTZ R2, R167, R0 ;  /* 0x00000000a7027221 */ /* 0x000fe20000010000 */
[C---:B------:R-:W-:Y:S05]  /*1c330*/  HMMA.16816.F32.BF16 R40, R76.reuse, R96, R40 ;  /* 0x000000604c28723c */ /* 0x040fea0000041828 */
[----:B-1----:R-:W-:Y:S01]  /*1c340*/  F2FP.BF16.F32.PACK_AB R198, R87, R90 ;  /* 0x0000005a57c6723e */ /* 0x002fe200000010ff */
[-C--:B------:R-:W-:Y:S05]  /*1c350*/  HMMA.16816.F32.BF16 R44, R76, R98.reuse, R44 ;  /* 0x000000624c2c723c */ /* 0x080fea000004182c */
[----:B----4-:R-:W-:Y:S01]  /*1c360*/  F2FP.BF16.F32.PACK_AB R197, R86, R85 ;  /* 0x0000005556c5723e */ /* 0x010fe200000010ff */
[C---:B------:R-:W-:Y:S05]  /*1c370*/  HMMA.16816.F32.BF16 R48, R72.reuse, R98, R48 ;  /* 0x000000624830723c */ /* 0x040fea0000041830 */
[----:B------:R-:W-:Y:S01]  /*1c380*/  F2FP.BF16.F32.PACK_AB R199, R83, R84 ;  /* 0x0000005453c7723e */ /* 0x000fe200000010ff */
[-C--:B--2---:R-:W-:Y:S05]  /*1c390*/  HMMA.16816.F32.BF16 R52, R72, R100.reuse, R52 ;  /* 0x000000644834723c */ /* 0x084fea0000041834 */
[----:B------:R-:W-:Y:S01]  /*1c3a0*/  FADD.FTZ R0, R171, R82 ;  /* 0x00000052ab007221 */ /* 0x000fe20000010000 */
[C---:B------:R-:W-:Y:S05]  /*1c3b0*/  HMMA.16816.F32.BF16 R56, R76.reuse, R100, R56 ;  /* 0x000000644c38723c */ /* 0x040fea0000041838 */
[----:B------:R-:W-:Y:S01]  /*1c3c0*/  FADD.FTZ R2, R156, R2 ;  /* 0x000000029c027221 */ /* 0x000fe20000010000 */
[-C--:B------:R-:W-:Y:S05]  /*1c3d0*/  HMMA.16816.F32.BF16 R60, R76, R102.reuse, R60 ;  /* 0x000000664c3c723c */ /* 0x080fea000004183c */
[----:B------:R-:W-:Y:S01]  /*1c3e0*/  FADD.FTZ R2, R181, R2 ;  /* 0x00000002b5027221 */ /* 0x000fe20000010000 */
[----:B------:R-:W-:Y:S05]  /*1c3f0*/  HMMA.16816.F32.BF16 R64, R72, R102, R64 ;  /* 0x000000664840723c */ /* 0x000fea0000041840 */
        /* <DEDUP_REMOVED lines=58> */
[----:B------:R-:W-:Y:S01]  /*1c7a0*/  FADD.FTZ R0, R130, R2 ;  /* 0x0000000282007221 */ /* 0x000fe20000010000 */
[-C--:B-1----:R-:W-:Y:S03]  /*1c7b0*/  HMMA.16816.F32.BF16 R140, R136, R4.reuse, R52 ;  /* 0x00000004888c723c */ /* 0x082fe60000041834 */
[----:B------:R-:W-:Y:S01]  /*1c7c0*/  FADD.FTZ R9, R134, R9 ;  /* 0x0000000986097221 */ /* 0x000fe20000010000 */
[----:B------:R-:W-:Y:S01]  /*1c7d0*/  FADD.FTZ R2, R126, R3 ;  /* 0x000000037e027221 */ /* 0x000fe20000010000 */
        /* <DEDUP_REMOVED lines=30> */
[----:B------:R-:W-:Y:S01]  /*1c9c0*/  FADD.FTZ R0, R83, R0 ;  /* 0x0000000053007221 */ /* 0x000fe20000010000 */
[----:B------:R-:W-:Y:S02]  /*1c9d0*/  MOV R133, R69 ;  /* 0x0000004500857202 */ /* 0x000fe40000000f00 */
[----:B------:R1:W-:Y:S04]  /*1c9e0*/  STL [R1+0x98], R3 ;  /* 0x0000980301007387 */ /* 0x0003e80000100800 */
[----:B------:R2:W-:Y:S04]  /*1c9f0*/  STL [R1+0xb0], R2 ;  /* 0x0000b00201007387 */ /* 0x0005e80000100800 */
[----:B------:R2:W-:Y:S01]  /*1ca00*/  STL [R1+0xb4], R0 ;  /* 0x0000b40001007387 */ /* 0x0005e20000100800 */
[----:B-1----:R-:W-:Y:S01]  /*1ca10*/  MOV R3, R71 ;  /* 0x0000004700037202 */ /* 0x002fe20000000f00 */
[----:B------:R-:W-:Y:S06]  /*1ca20*/  @P0 BRA `(.L_x_670) ;  /* 0xffffff7800b00947 */ /* 0x000fec000383ffff */
.L_x_669:
        /* <DEDUP_REMOVED lines=75> */
.L_x_673:
        /* <DEDUP_REMOVED lines=23> */
.L_x_674:
        /* <DEDUP_REMOVED lines=247> */
.L_x_676:
[----:B------:R-:W-:Y:S05]  /*1dfc0*/  BSYNC B0 ;  /* 0x0000000000007941 */ /* 0x000fea0003800000 */
.L_x_675:
        /* <DEDUP_REMOVED lines=29> */
.L_x_678:
[----:B------:R-:W-:Y:S05]  /*1e1a0*/  BSYNC B0 ;  /* 0x0000000000007941 */ /* 0x000fea0003800000 */
.L_x_677:
        /* <DEDUP_REMOVED lines=17> */
.L_x_680:
[----:B------:R-:W-:Y:S05]  /*1e2c0*/  BSYNC B0 ;  /* 0x0000000000007941 */ /* 0x000fea0003800000 */
.L_x_679:
        /* <DEDUP_REMOVED lines=16> */
.L_x_682:
[----:B------:R-:W-:Y:S05]  /*1e3d0*/  BSYNC B0 ;  /* 0x0000000000007941 */ /* 0x000fea0003800000 */
.L_x_681:
        /* <DEDUP_REMOVED lines=16> */
.L_x_684:
[----:B------:R-:W-:Y:S05]  /*1e4e0*/  BSYNC B0 ;  /* 0x0000000000007941 */ /* 0x000fea0003800000 */
.L_x_683:
        /* <DEDUP_REMOVED lines=16> */
.L_x_686:
[----:B------:R-:W-:Y:S05]  /*1e5f0*/  BSYNC B0 ;  /* 0x0000000000007941 */ /* 0x000fea0003800000 */
.L_x_685:
        /* <DEDUP_REMOVED lines=16> */
.L_x_688:
[----:B------:R-:W-:Y:S05]  /*1e700*/  BSYNC B0 ;  /* 0x0000000000007941 */ /* 0x000fea0003800000 */
.L_x_687:
        /* <DEDUP_REMOVED lines=16> */
.L_x_690:
[----:B------:R-:W-:Y:S05]  /*1e810*/  BSYNC B0 ;  /* 0x0000000000007941 */ /* 0x000fea0003800000 */
.L_x_689:
        /* <DEDUP_REMOVED lines=15> */
.L_x_691:
        /* <DEDUP_REMOVED lines=15> */
.L_x_2579:


//--------------------- .text._ZN5flash16flash_fwd_kernelI23Flash_fwd_kernel_traitsILi64ELi128ELi128ELi4ELb0ELb0EN7cutlass10bfloat16_tE19Flash_kernel_traitsILi64ELi128ELi128ELi4ES3_EELb0ELb0ELb1ELb0ELb0ELb0ELb0ELb0EEEvNS_16Flash_fwd_paramsE --------------------------
	.section	.text._ZN5flash16flash_fwd_kernelI23Flash_fwd_kernel_traitsILi64ELi128ELi128ELi4ELb0ELb0EN7cutlass10bfloat16_tE19Flash_kernel_traitsILi64ELi128ELi128ELi4ES3_EELb0ELb0ELb1ELb0ELb0ELb0ELb0ELb0EEEvNS_16Flash_fwd_paramsE,"ax",@progbits
	.align	128
        .global         _ZN5flash16flash_fwd_kernelI23Flash_fwd_kernel_traitsILi64ELi128ELi128ELi4ELb0ELb0EN7cutlass10bfloat16_tE19Flash_kernel_traitsILi64ELi128ELi128ELi4ES3_EELb0ELb0ELb1ELb0ELb0ELb0ELb0ELb0EEEvNS_16Flash_fwd_paramsE
        .type           _ZN5flash16flash_fwd_kernelI23Flash_fwd_kernel_traitsILi64ELi128ELi128ELi4ELb0ELb0EN7cutlass10bfloat16_tE19Flash_kernel_traitsILi64ELi128ELi128ELi4ES3_EELb0ELb0ELb1ELb0ELb0ELb0ELb0ELb0EEEvNS_16Flash_fwd_paramsE,@function
        .size           _ZN5flash16flash_fwd_kernelI23Flash_fwd_kernel_traitsILi64ELi128ELi128ELi4ELb0ELb0EN7cutlass10bfloat16_tE19Flash_kernel_traitsILi64ELi128ELi128ELi4ES3_EELb0ELb0ELb1ELb0ELb0ELb0ELb0ELb0EEEvNS_16Flash_fwd_paramsE,(.L_x_2580 - _ZN5flash16flash_fwd_kernelI23Flash_fwd_kernel_traitsILi64ELi128ELi128ELi4ELb0ELb0EN7cutlass10bfloat16_tE19Flash_kernel_traitsILi64ELi128ELi128ELi4ES3_EELb0ELb0ELb1ELb0ELb0ELb0ELb0ELb0EEEvNS_16Flash_fwd_paramsE)
        .other          _ZN5flash16flash_fwd_kernelI23Flash_fwd_kernel_traitsILi64ELi128ELi128ELi4ELb0ELb0EN7cutlass10bfloat16_tE19Flash_kernel_traitsILi64ELi128ELi128ELi4ES3_EELb0ELb0ELb1ELb0ELb0ELb0ELb0ELb0EEEvNS_16Flash_fwd_paramsE,@"STO_CUDA_ENTRY STV_DEFAULT"
_ZN5flash16flash_fwd_kernelI23Flash_fwd_kernel_traitsILi64ELi128ELi128ELi4ELb0ELb0EN7cutlass10bfloat16_tE19Flash_kernel_traitsILi64ELi128ELi128ELi4ES3_EELb0ELb0ELb1ELb0ELb0ELb0ELb0ELb0EEEvNS_16Flash_fwd_paramsE:
.text._ZN5flash16flash_fwd_kernelI23Flash_fwd_kernel_traitsILi64ELi128ELi128ELi4ELb0ELb0EN7cutlass10bfloat16_tE19Flash_kernel_traitsILi64ELi128ELi128ELi4ES3_EELb0ELb0ELb1ELb0ELb0ELb0ELb0ELb0EEEvNS_16Flash_fwd_paramsE:
[----:B------:R-:W1:Y:S08]  /*0000*/  LDC R1, c[0x0][0x28] ;  /* 0x00000a00ff017b82 */ /* 0x000e700000000800 */
[----:B------:R-:W2:Y:S01]  /*0010*/  S2UR UR25, SR_CTAID.Y ;  /* 0x00000000001979c3 */ /* 0x000ea20000002600 */
[----:B------:R-:W-:Y:S01]  /*0020*/  ULDC.64 UR6, c[0x0][0x2f0] ;  /* 0x0000bc0000067ab9 */ /* 0x000fe20000000a00 */
[----:B------:R-:W-:Y:S01]  /*0030*/  ULDC.64 UR8, c[0x0][0x2f0] ;  /* 0x0000bc0000087ab9 */ /* 0x000fe20000000a00 */
[----:B------:R-:W-:Y:S01]  /*0040*/  UISETP.NE.U32.AND UP2, UPT, UR6, URZ, UPT ;  /* 0x0000003f0600728c */ /* 0x000fe2000bf45070 */
[----:B-1----:R-:W-:Y:S01]  /*0050*/  VIADD R1, R1, 0xfffffea8 ;  /* 0xfffffea801017836 */ /* 0x002fe20000000000 */
[----:B------:R-:W-:Y:S01]  /*0060*/  ULDC.64 UR4, c[0x0][0x300] ;  /* 0x0000c00000047ab9 */ /* 0x000fe20000000a00 */
[----:B------:R-:W-:Y:S01]  /*0070*/  ULDC.U8 UR6, c[0x0][0x3c2] ;  /* 0x0000f08000067ab9 */ /* 0x000fe20000000000 */
[----:B------:R-:W-:-:S02]  /*0080*/  UISETP.NE.AND.EX UP2, UPT, UR7, URZ, UPT, UP2 ;  /* 0x0000003f0700728c */ /* 0x000fc4000bf45320 */
[----:B------:R-:W-:Y:S02]  /*0090*/  UISETP.NE.U32.AND UP1, UPT, UR4, URZ, UPT ;  /* 0x0000003f0400728c */ /* 0x000fe4000bf25070 */
[----:B------:R-:W-:Y:S02]  /*00a0*/  UISETP.NE.AND UP3, UPT, UR6, URZ, UPT ;  /* 0x0000003f0600728c */ /* 0x000fe4000bf65270 */
[----:B------:R-:W-:Y:S01]  /*00b0*/  PLOP3.LUT P0, PT, PT, PT, UP2, 0x80, 0x0 ;  /* 0x000000000000781c */ /* 0x000fe20003f0f028 */
[----:B------:R-:W-:Y:S01]  /*00c0*/  UISETP.NE.AND.EX UP1, UPT, UR5, URZ, UPT, UP1 ;  /* 0x0000003f0500728c */ /* 0x000fe2000bf25310 */
[----:B------:R-:W-:Y:S02]  /*00d0*/  ULDC.64 UR26, c[0x0][0x208] ;  /* 0x00008200001a7ab9 */ /* 0x000fe40000000a00 */
[----:B------:R-:W-:Y:S01]  /*00e0*/  ULDC.64 UR4, c[0x0][0x2f8] ;  /* 0x0000be0000047ab9 */ /* 0x000fe20000000a00 */
[----:B------:R-:W-:Y:S01]  /*00f0*/  ULDC.64 UR6, c[0x0][0x2f8] ;  /* 0x0000be0000067ab9 */ /* 0x000fe20000000a00 */
[----:B------:R-:W-:Y:S01]  /*0100*/  UISETP.EQ.U32.AND UP0, UPT, UR4, URZ, UPT ;  /* 0x0000003f0400728c */ /* 0x000fe2000bf02070 */
[----:B------:R-:W-:-:S03]  /*0110*/  PLOP3.LUT P1, PT, PT, PT, UP1, 0x80, 0x0 ;  /* 0x000000000000781c */ /* 0x000fc60003f2f018 */
[----:B------:R-:W-:Y:S02]  /*0120*/  UISETP.EQ.OR.EX UP0, UPT, UR5, URZ, !UP3, UP0 ;  /* 0x0000003f0500728c */ /* 0x000fe4000df02700 */
[----:B--2---:R-:W-:-:S06]  /*0130*/  UIMAD.WIDE UR8, UR25, 0x4, UR8 ;  /* 0x00000004190878a5 */ /* 0x004fcc000f8e0208 */
[----:B------:R-:W-:Y:S02]  /*0140*/  IMAD.U32 R2, RZ, RZ, UR8 ;  /* 0x00000008ff027e24 */ /* 0x000fe4000f8e00ff */
[----:B------:R-:W-:Y:S01]  /*0150*/  IMAD.U32 R3, RZ, RZ, UR9 ;  /* 0x00000009ff037e24 */ /* 0x000fe2000f8e00ff */
[----:B------:R-:W-:-:S04]  /*0160*/  @UP1 ULDC.64 UR8, c[0x0][0x300] ;  /* 0x0000c00000081ab9 */ /* 0x000fc80000000a00 */
[----:B------:R-:W2:Y:S04]  /*0170*/  @P0 LDG.E R7, desc[UR26][R2.64] ;  /* 0x0000001a02070981 */ /* 0x000ea8000c1e1900 */
[----:B------:R1:W3:Y:S01]  /*0180*/  @P0 LDG.E R6, desc[UR26][R2.64+0x4] ;  /* 0x0000041a02060981 */ /* 0x0002e2000c1e1900 */
[----:B------:R-:W-:Y:S01]  /*0190*/  PLOP3.LUT P2, PT, PT, PT, UP0, 0x80, 0x0 ;  /* 0x000000000000781c */ /* 0x000fe20003f4f008 */
[----:B------:R-:W-:Y:S02]  /*01a0*/  @UP1 UIMAD.WIDE UR8, UR25, 0x4, UR8 ;  /* 0x00000004190818a5 */ /* 0x000fe4000f8e0208 */
[----:B------:R-:W-:-:S04]  /*01b0*/  UIMAD.WIDE UR6, UR25, 0x4, UR6 ;  /* 0x00000004190678a5 */ /* 0x000fc8000f8e0206 */
[----:B------:R-:W-:Y:S02]  /*01c0*/  IMAD.U32 R4, RZ, RZ, UR8 ;  /* 0x00000008ff047e24 */ /* 0x000fe4000f8e00ff */
[----:B------:R-:W-:-:S05]  /*01d0*/  IMAD.U32 R5, RZ, RZ, UR9 ;  /* 0x00000009ff057e24 */ /* 0x000fca000f8e00ff */
[----:B------:R-:W4:Y:S01]  /*01e0*/  @P1 LDG.E R4, desc[UR26][R4.64] ;  /* 0x0000001a04041981 */ /* 0x000f22000c1e1900 */
        /* <DEDUP_REMOVED lines=10> */
[----:B------:R-:W-:-:S04]  /*0290*/  ISETP.NE.U32.AND P0, PT, RZ, UR4, PT ;  /* 0x00000004ff007c0c */ /* 0x000fc8000bf05070 */
[----:B------:R-:W-:-:S07]  /*02a0*/  ISETP.NE.AND.EX P0, PT, RZ, UR5, PT, P0 ;  /* 0x00000005ff007c0c */ /* 0x000fce000bf05300 */
[----:B------:R-:W-:Y:S01]  /*02b0*/  @UP2 UIADD3 UR20, UR20, -UR17, URZ ;  /* 0x8000001114142290 */ /* 0x000fe2000fffe03f */
[----:B----4-:R-:W-:-:S06]  /*02c0*/  @P1 R2UR UR12, R4 ;  /* 0x00000000040c12ca */ /* 0x010fcc00000e0000 */
        /* <DEDUP_REMOVED lines=10> */
.L_x_692:
[----:B------:R-:W-:-:S05]  /*0370*/  ULDC UR6, c[0x0][0x2c8] ;  /* 0x0000b20000067ab9 */ /* 0x000fca0000000800 */
.L_x_693:
        /* <DEDUP_REMOVED lines=48> */
[----:B------:R-:W-:Y:S01]  /*0680*/  USHF.R.S32.HI UR12, URZ, 0x1f, UR22 ;  /* 0x0000001f3f0c7899 */ /* 0x000fe20008011416 */
[----:B------:R-:W-:Y:S01]  /*0690*/  IMAD.U32 R2, RZ, RZ, UR18 ;  /* 0x00000012ff027e24 */ /* 0x000fe2000f8e00ff */
[----:B------:R-:W-:Y:S01]  /*06a0*/  UISETP.NE.AND UP2, UPT, UR8, URZ, UPT ;  /* 0x0000003f0800728c */ /* 0x000fe2000bf45270 */
[----:B------:R-:W-:Y:S01]  /*06b0*/  LEA.HI R4, R4, R222, RZ, 0x3 ;  /* 0x000000de04047211 */ /* 0x000fe200078f18ff */
[----:B------:R-:W-:Y:S01]  /*06c0*/  UIADD3 UR20, -UR30, UR20, URZ ;  /* 0x000000141e147290 */ /* 0x000fe2000fffe13f */
[----:B------:R-:W-:Y:S01]  /*06d0*/  BSSY B0, `(.L_x_695) ;  /* 0x0000052000007945 */ /* 0x000fe20003800000 */
[----:B------:R-:W-:Y:S01]  /*06e0*/  UMOV UR28, URZ ;  /* 0x0000003f001c7c82 */ /* 0x000fe20008000000 */
[----:B------:R-:W-:Y:S01]  /*06f0*/  LOP3.LUT R0, R4, 0xfffffff8, RZ, 0xc0, !PT ;  /* 0xfffffff804007812 */ /* 0x000fe200078ec0ff */
[----:B------:R-:W-:Y:S01]  /*0700*/  @UP1 ULDC.64 UR6, c[0x0][0x298] ;  /* 0x0000a60000061ab9 */ /* 0x000fe20000000a00 */
[----:B------:R-:W-:Y:S01]  /*0710*/  @!UP1 USHF.R.S32.HI UR9, URZ, 0x1f, UR25 ;  /* 0x0000001f3f099899 */ /* 0x000fe20008011419 */
[----:B------:R-:W-:Y:S01]  /*0720*/  SHF.R.S32.HI R4, RZ, 0x3, R4 ;  /* 0x00000003ff047819 */ /* 0x000fe20000011404 */
[----:B------:R-:W-:Y:S01]  /*0730*/  @UP1 UIMAD.WIDE.U32 UR10, UR17, UR6, URZ ;  /* 0x00000006110a12a5 */ /* 0x000fe2000f8e003f */
[----:B------:R-:W-:Y:S01]  /*0740*/  IMAD.IADD R14, R222, 0x1, -R0 ;  /* 0x00000001de0e7824 */ /* 0x000fe200078e0a00 */
[----:B------:R-:W-:Y:S01]  /*0750*/  @!UP1 ULDC.64 UR4, c[0x0][0x290] ;  /* 0x0000a40000049ab9 */ /* 0x000fe20000000a00 */
[----:B------:R-:W-:Y:S01]  /*0760*/  UMOV UR29, URZ ;  /* 0x0000003f001d7c82 */ /* 0x000fe20008000000 */
[----:B------:R-:W-:Y:S01]  /*0770*/  @UP1 UIMAD UR7, UR17, UR7, UR11 ;  /* 0x00000007110712a4 */ /* 0x000fe2000f8e020b */
[----:B------:R-:W-:Y:S01]  /*0780*/  IMAD.SHL.U32 R0, R14, 0x8, RZ ;  /* 0x000000080e007824 */ /* 0x000fe200078e00ff */
[----:B------:R-:W-:Y:S01]  /*0790*/  @!UP1 UIMAD UR6, UR9, UR4, URZ ;  /* 0x00000004090692a4 */ /* 0x000fe2000f8e023f */
[C---:B------:R-:W-:Y:S01]  /*07a0*/  VIADD R19, R4.reuse, 0x40 ;  /* 0x0000004004137836 */ /* 0x040fe20000000000 */
[----:B------:R-:W-:Y:S01]  /*07b0*/  ULDC.U8 UR11, c[0x0][0x3d8] ;  /* 0x0000f600000b7ab9 */ /* 0x000fe20000000000 */
[----:B------:R-:W-:Y:S01]  /*07c0*/  @!UP1 UIMAD.WIDE.U32 UR14, UR25, UR4, URZ ;  /* 0x00000004190e92a5 */ /* 0x000fe2000f8e003f */
[--C-:B------:R-:W-:Y:S01]  /*07d0*/  SHF.R.S32.HI R5, RZ, 0x1f, R4.reuse ;  /* 0x0000001fff057819 */ /* 0x100fe20000011404 */
[----:B------:R-:W-:Y:S01]  /*07e0*/  UISETP.NE.AND UP3, UPT, UR11, URZ, UPT ;  /* 0x0000003f0b00728c */ /* 0x000fe2000bf65270 */
[C---:B------:R-:W-:Y:S01]  /*07f0*/  VIADD R15, R4.reuse, 0x10 ;  /* 0x00000010040f7836 */ /* 0x040fe20000000000 */
[----:B------:R-:W-:Y:S01]  /*0800*/  UISETP.NE.AND UP0, UPT, UR11, URZ, !UP2 ;  /* 0x0000003f0b00728c */ /* 0x000fe2000d705270 */
[C---:B------:R-:W-:Y:S01]  /*0810*/  VIADD R16, R4.reuse, 0x20 ;  /* 0x0000002004107836 */ /* 0x040fe20000000000 */
[----:B------:R-:W-:Y:S01]  /*0820*/  UISETP.NE.OR UP3, UPT, UR8, URZ, !UP3 ;  /* 0x0000003f0800728c */ /* 0x000fe2000df65670 */
[----:B------:R-:W-:Y:S01]  /*0830*/  VIADD R17, R4, 0x30 ;  /* 0x0000003004117836 */ /* 0x000fe20000000000 */
[----:B------:R-:W-:Y:S01]  /*0840*/  @!UP1 UIMAD UR6, UR25, UR5, UR6 ;  /* 0x00000005190692a4 */ /* 0x000fe2000f8e0206 */
[----:B------:R-:W-:Y:S01]  /*0850*/  ISETP.GE.AND P1, PT, R19, UR20, PT ;  /* 0x0000001413007c0c */ /* 0x000fe2000bf26270 */
[----:B------:R-:W-:Y:S01]  /*0860*/  @UP1 UMOV UR16, UR10 ;  /* 0x0000000a00101c82 */ /* 0x000fe20008000000 */
[----:B------:R-:W-:Y:S01]  /*0870*/  @UP2 ULDC.64 UR4, c[0x0][0x2c0] ;  /* 0x0000b00000042ab9 */ /* 0x000fe20000000a00 */
[----:B------:R-:W-:Y:S01]  /*0880*/  @!UP2 ULDC UR8, c[0x0][0x2c4] ;  /* 0x0000b1000008aab9 */ /* 0x000fe20000000800 */
[----:B------:R-:W-:Y:S01]  /*0890*/  @UP2 UIMAD UR13, UR5, UR4, URZ ;  /* 0x00000004050d22a4 */ /* 0x000fe2000f8e023f */
[----:B------:R-:W-:Y:S01]  /*08a0*/  P2R R23, PR, RZ, 0x2 ;  /* 0x00000002ff177803 */ /* 0x000fe20000000000 */
[----:B------:R-:W-:Y:S01]  /*08b0*/  @!UP1 UIADD3 UR7, UR15, UR6, URZ ;  /* 0x000000060f079290 */ /* 0x000fe2000fffe03f */
[----:B------:R-:W-:Y:S01]  /*08c0*/  IMAD.WIDE R2, R2, 0x80, R4 ;  /* 0x0000008002027825 */ /* 0x000fe200078e0204 */
[----:B------:R-:W-:Y:S01]  /*08d0*/  ULDC.64 UR4, c[0x0][0x2a0] ;  /* 0x0000a80000047ab9 */ /* 0x000fe20000000a00 */
[----:B------:R-:W-:Y:S01]  /*08e0*/  @!UP1 UMOV UR16, UR14 ;  /* 0x0000000e00109c82 */ /* 0x000fe20008000000 */
[----:B------:R-:W-:Y:S01]  /*08f0*/  UIMAD UR12, UR12, UR4, URZ ;  /* 0x000000040c0c72a4 */ /* 0x000fe2000f8e023f */
[----:B------:R-:W-:Y:S01]  /*0900*/  IMAD.U32 R6, RZ, RZ, UR4 ;  /* 0x00000004ff067e24 */ /* 0x000fe2000f8e00ff */
[----:B------:R-:W-:Y:S01]  /*0910*/  @UP0 ULDC UR8, c[0x0][0x2e4] ;  /* 0x0000b90000080ab9 */ /* 0x000fe20000000800 */
[----:B------:R-:W-:Y:S01]  /*0920*/  @!UP2 ULDC UR4, c[0x0][0x270] ;  /* 0x00009c000004aab9 */ /* 0x000fe20000000800 */
[----:B------:R-:W-:Y:S01]  /*0930*/  @UP2 UMOV UR11, 0x1 ;  /* 0x00000001000b2882 */ /* 0x000fe20000000000 */
[----:B------:R-:W-:Y:S01]  /*0940*/  IADD3 R8, P0, R0, UR16, RZ ;  /* 0x0000001000087c10 */ /* 0x000fe2000ff1e0ff */
[----:B------:R-:W-:Y:S01]  /*0950*/  @!UP2 UIMAD UR11, UR8, UR4, URZ ;  /* 0x00000004080ba2a4 */ /* 0x000fe2000f8e023f */
[----:B------:R-:W-:Y:S01]  /*0960*/  VIADD R20, R4, 0x50 ;  /* 0x0000005004147836 */ /* 0x000fe20000000000 */
[----:B------:R-:W-:Y:S01]  /*0970*/  @!UP3 ULDC UR10, c[0x0][0x2c4] ;  /* 0x0000b100000abab9 */ /* 0x000fe20000000800 */
[----:B------:R-:W-:Y:S01]  /*0980*/  ULDC UR9, c[0x0][0x2d0] ;  /* 0x0000b40000097ab9 */ /* 0x000fe20000000800 */
[----:B------:R-:W-:Y:S01]  /*0990*/  @!UP3 UIMAD UR10, UR25, UR10, URZ ;  /* 0x0000000a190ab2a4 */ /* 0x000fe2000f8e023f */
[C---:B------:R-:W-:Y:S01]  /*09a0*/  LEA.HI.X.SX32 R9, R0.reuse, UR7, 0x1, P0 ;  /* 0x0000000700097c11 */ /* 0x040fe200080f0eff */
[----:B------:R-:W-:Y:S01]  /*09b0*/  UIMAD UR7, UR25, UR11, URZ ;  /* 0x0000000b190772a4 */ /* 0x000fe2000f8e023f */
[----:B------:R-:W-:Y:S01]  /*09c0*/  ISETP.GE.AND P2, PT, R0, UR9, PT ;  /* 0x0000000900007c0c */ /* 0x000fe2000bf46270 */
[----:B------:R-:W-:Y:S01]  /*09d0*/  UIMAD UR5, UR22, UR5, UR12 ;  /* 0x00000005160572a4 */ /* 0x000fe2000f8e020c */
[C---:B------:R-:W-:Y:S01]  /*09e0*/  VIADD R21, R4.reuse, 0x60 ;  /* 0x0000006004157836 */ /* 0x040fe20000000000 */
[----:B------:R-:W-:Y:S01]  /*09f0*/  @!UP3 USEL UR10, UR10, UR17, !UP1 ;  /* 0x000000110a0ab287 */ /* 0x000fe2000c800000 */
[----:B------:R-:W-:Y:S01]  /*0a00*/  ISETP.GE.OR P0, PT, R4, UR20, P2 ;  /* 0x0000001404007c0c */ /* 0x000fe20009706670 */
[----:B------:R-:W-:Y:S01]  /*0a10*/  @UP2 ULDC UR12, c[0x0][0x2c0] ;  /* 0x0000b000000c2ab9 */ /* 0x000fe20000000800 */
[----:B------:R-:W-:Y:S01]  /*0a20*/  USEL UR7, UR7, URZ, UP3 ;  /* 0x0000003f07077287 */ /* 0x000fe20009800000 */
[----:B------:R-:W-:Y:S01]  /*0a30*/  IMAD.WIDE.U32 R8, R6, UR22, R8 ;  /* 0x0000001606087c25 */ /* 0x000fe2000f8e0008 */
[----:B------:R-:W-:Y:S01]  /*0a40*/  @!UP2 UMOV UR12, 0x1 ;  /* 0x00000001000ca882 */ /* 0x000fe20000000000 */
[----:B------:R-:W-:Y:S01]  /*0a50*/  @!UP2 UMOV UR13, UR8 ;  /* 0x00000008000dac82 */ /* 0x000fe20008000000 */
[----:B------:R-:W-:Y:S01]  /*0a60*/  UIMAD UR6, UR30, UR12, URZ ;  /* 0x0000000c1e0672a4 */ /* 0x000fe2000f8e023f */
[----:B------:R-:W-:Y:S01]  /*0a70*/  VIADD R7, R9, UR5 ;  /* 0x0000000509077c36 */ /* 0x000fe20008000000 */
[----:B------:R-:W-:Y:S01]  /*0a80*/  UIMAD UR13, UR22, UR13, UR7 ;  /* 0x0000000d160d72a4 */ /* 0x000fe2000f8e0207 */
[----:B------:R-:W-:Y:S01]  /*0a90*/  ISETP.GE.OR P1, PT, R15, UR20, P2 ;  /* 0x000000140f007c0c */ /* 0x000fe20009726670 */
[----:B------:R-:W-:Y:S01]  /*0aa0*/  @!UP3 UMOV UR28, UR10 ;  /* 0x0000000a001cbc82 */ /* 0x000fe20008000000 */
[----:B------:R-:W-:Y:S01]  /*0ab0*/  USHF.R.S32.HI UR4, URZ, 0x1f, UR6 ;  /* 0x0000001f3f047899 */ /* 0x000fe20008011406 */
[----:B------:R-:W-:Y:S01]  /*0ac0*/  ISETP.GE.OR P3, PT, R16, UR20, P2 ;  /* 0x0000001410007c0c */ /* 0x000fe20009766670 */
[----:B------:R-:W-:Y:S01]  /*0ad0*/  @!UP3 USHF.R.S32.HI UR29, URZ, 0x1f, UR10 ;  /* 0x0000001f3f1db899 */ /* 0x000fe2000801140a */
[----:B------:R-:W-:Y:S01]  /*0ae0*/  ISETP.GE.OR P4, PT, R17, UR20, P2 ;  /* 0x0000001411007c0c */ /* 0x000fe20009786670 */
[----:B------:R-:W-:Y:S01]  /*0af0*/  USHF.R.S32.HI UR7, URZ, 0x1f, UR13 ;  /* 0x0000001f3f077899 */ /* 0x000fe2000801140d */
[----:B------:R-:W-:Y:S01]  /*0b00*/  ISETP.GE.OR P6, PT, R19, UR20, P2 ;  /* 0x0000001413007c0c */ /* 0x000fe200097c6670 */
[----:B------:R-:W-:Y:S01]  /*0b10*/  UIADD3 UR6, UP1, UP0, UR6, UR28, UR13 ;  /* 0x0000001c06067290 */ /* 0x000fe2000f83e00d */
[----:B------:R-:W-:-:S03]  /*0b20*/  VIADD R22, R4, 0x70 ;  /* 0x0000007004167836 */ /* 0x000fc60000000000 */
        /* <DEDUP_REMOVED lines=12> */
.L_x_696:
[----:B------:R-:W-:Y:S05]  /*0bf0*/  BSYNC B0 ;  /* 0x0000000000007941 */ /* 0x000fea0003800000 */
.L_x_695:
[----:B------:R-:W-:Y:S01]  /*0c00*/  ISETP.GE.AND P0, PT, R4, UR20, PT ;  /* 0x0000001404007c0c */ /* 0x000fe2000bf06270 */
[----:B------:R-:W-:Y:S03]  /*0c10*/  BSSY B0, `(.L_x_697) ;  /* 0x0000010000007945 */ /* 0x000fe60003800000 */
[----:B------:R-:W-:Y:S01]  /*0c20*/  P2R R18, PR, RZ, 0x1 ;  /* 0x00000001ff127803 */ /* 0x000fe20000000000 */
[----:B------:R-:W-:Y:S08]  /*0c30*/  @P1 BRA `(.L_x_698) ;  /* 0x0000000000341947 */ /* 0x000ff00003800000 */
        /* <DEDUP_REMOVED lines=13> */
.L_x_698:
[----:B------:R-:W-:Y:S05]  /*0d10*/  BSYNC B0 ;  /* 0x0000000000007941 */ /* 0x000fea0003800000 */
.L_x_697:
        /* <DEDUP_REMOVED lines=16> */
.L_x_700:
[----:B------:R-:W-:Y:S05]  /*0e20*/  BSYNC B0 ;  /* 0x0000000000007941 */ /* 0x000fea0003800000 */
.L_x_699:
        /* <DEDUP_REMOVED lines=16> */
.L_x_702:
[----:B------:R-:W-:Y:S05]  /*0f30*/  BSYNC B0 ;  /* 0x0000000000007941 */ /* 0x000fea0003800000 */
.L_x_701:
        /* <DEDUP_REMOVED lines=16> */
.L_x_704:
[----:B------:R-:W-:Y:S05]  /*1040*/  BSYNC B0 ;  /* 0x0000000000007941 */ /* 0x000fea0003800000 */
.L_x_703:
[----:B------:R-:W-:Y:S01]  /*1050*/  ISETP.NE.OR P1, PT, R14, RZ, P1 ;  /* 0x000000ff0e00720c */ /* 0x000fe20000f25670 */
[----:B------:R-:W-:Y:S01]  /*1060*/  BSSY B0, `(.L_x_705) ;  /* 0x000001b000007945 */ /* 0x000fe20003800000 */
[----:B------:R-:W-:Y:S02]  /*1070*/  ISETP.GE.AND P0, PT, R20, UR20, PT ;  /* 0x0000001414007c0c */ /* 0x000fe4000bf06270 */
[----:B------:R-:W-:Y:S02]  /*1080*/  ISETP.NE.AND P4, PT, R18, RZ, PT ;  /* 0x000000ff1200720c */ /* 0x000fe40003f85270 */
[----:B------:R-:W-:Y:S02]  /*1090*/  P2R R18, PR, RZ, 0x2 ;  /* 0x00000002ff127803 */ /* 0x000fe40000000000 */
[----:B------:R-:W-:Y:S02]  /*10a0*/  ISETP.NE.OR P1, PT, R14, RZ, P0 ;  /* 0x000000ff0e00720c */ /* 0x000fe40000725670 */
[----:B------:R-:W-:-:S02]  /*10b0*/  ISETP.GE.OR P0, PT, R20, UR20, P2 ;  /* 0x0000001414007c0c */ /* 0x000fc40009706670 */
[C---:B------:R-:W-:Y:S02]  /*10c0*/  ISETP.NE.OR P6, PT, R14.reuse, RZ, P3 ;  /* 0x000000ff0e00720c */ /* 0x040fe40001fc5670 */
[----:B------:R-:W-:Y:S02]  /*10d0*/  ISETP.NE.AND P3, PT, R23, RZ, PT ;  /* 0x000000ff1700720c */ /* 0x000fe40003f65270 */
[C---:B------:R-:W-:Y:S02]  /*10e0*/  ISETP.NE.OR P4, PT, R14.reuse, RZ, P4 ;  /* 0x000000ff0e00720c */ /* 0x040fe40002785670 */
[C---:B------:R-:W-:Y:S02]  /*10f0*/  ISETP.NE.OR P3, PT, R14.reuse, RZ, P3 ;  /* 0x000000ff0e00720c */ /* 0x040fe40001f65670 */
[----:B------:R-:W-:Y:S02]  /*1100*/  ISETP.NE.OR P5, PT, R14, RZ, P5 ;  /* 0x000000ff0e00720c */ /* 0x000fe40002fa5670 */
[----:B------:R-:W-:-:S02]  /*1110*/  P2R R23, PR, RZ, 0x8 ;  /* 0x00000008ff177803 */ /* 0x000fc40000000000 */
[----:B------:R-:W-:Y:S01]  /*1120*/  P2R R24, PR, RZ, 0x2 ;  /* 0x00000002ff187803 */ /* 0x000fe20000000000 */
[----:B------:R-:W-:Y:S08]  /*1130*/  @P0 BRA `(.L_x_706) ;  /* 0x0000000000340947 */ /* 0x000ff00003800000 */
        /* <DEDUP_REMOVED lines=13> */
.L_x_706:
[----:B------:R-:W-:Y:S05]  /*1210*/  BSYNC B0 ;  /* 0x0000000000007941 */ /* 0x000fea0003800000 */
.L_x_705:
[C---:B------:R-:W-:Y:S01]  /*1220*/  ISETP.GE.AND P0, PT, R21.reuse, UR20, PT ;  /* 0x0000001415007c0c */ /* 0x040fe2000bf06270 */
[----:B------:R-:W-:Y:S03]  /*1230*/  BSSY B0, `(.L_x_707) ;  /* 0x0000012000007945 */ /* 0x000fe60003800000 */
[----:B------:R-:W-:Y:S02]  /*1240*/  ISETP.NE.OR P3, PT, R14, RZ, P0 ;  /* 0x000000ff0e00720c */ /* 0x000fe40000765670 */
[----:B------:R-:W-:Y:S02]  /*1250*/  ISETP.GE.OR P0, PT, R21, UR20, P2 ;  /* 0x0000001415007c0c */ /* 0x000fe40009706670 */
[----:B------:R-:W-:-:S11]  /*1260*/  ISETP.GE.OR P2, PT, R22, UR20, P2 ;  /* 0x0000001416007c0c */ /* 0x000fd60009746670 */
        /* <DEDUP_REMOVED lines=14> */
.L_x_708:
[----:B------:R-:W-:Y:S05]  /*1350*/  BSYNC B0 ;  /* 0x0000000000007941 */ /* 0x000fea0003800000 */
.L_x_707:
        /* <DEDUP_REMOVED lines=16> */
.L_x_710:
[----:B------:R-:W-:Y:S05]  /*1460*/  BSYNC B0 ;  /* 0x0000000000007941 */ /* 0x000fea0003800000 */
.L_x_709:
        /* <DEDUP_REMOVED lines=10> */
.L_x_712:
[----:B------:R-:W-:Y:S05]  /*1510*/  BSYNC B0 ;  /* 0x0000000000007941 */ /* 0x000fea0003800000 */
.L_x_711:
        /* <DEDUP_REMOVED lines=10> */
.L_x_714:
[----:B------:R-:W-:Y:S05]  /*15c0*/  BSYNC B0 ;  /* 0x0000000000007941 */ /* 0x000fea0003800000 */
.L_x_713:
        /* <DEDUP_REMOVED lines=10> */
.L_x_716:
[----:B------:R-:W-:Y:S05]  /*1670*/  BSYNC B0 ;  /* 0x0000000000007941 */ /* 0x000fea0003800000 */
.L_x_715:
        /* <DEDUP_REMOVED lines=11> */
.L_x_718:
[----:B------:R-:W-:Y:S05]  /*1730*/  BSYNC B0 ;  /* 0x0000000000007941 */ /* 0x000fea0003800000 */
.L_x_717:
        /* <DEDUP_REMOVED lines=11> */
.L_x_720:
[----:B------:R-:W-:Y:S05]  /*17f0*/  BSYNC B0 ;  /* 0x0000000000007941 */ /* 0x000fea0003800000 */
.L_x_719:
        /* <DEDUP_REMOVED lines=11> */
.L_x_722:
[----:B------:R-:W-:Y:S05]  /*18b0*/  BSYNC B0 ;  /* 0x0000000000007941 */ /* 0x000fea0003800000 */
.L_x_721:
        /* <DEDUP_REMOVED lines=10> */
.L_x_724:
[----:B------:R-:W-:Y:S05]  /*1960*/  BSYNC B0 ;  /* 0x0000000000007941 */ /* 0x000fea0003800000 */
.L_x_723:
        /* <DEDUP_REMOVED lines=10> */
.L_x_694:
[----:B------:R-:W1:Y:S01]  /*1a10*/  LDC R28, c[0x0][0x278] ;  /* 0x00009e00ff1c7b82 */ /* 0x000e620000000800 */
[----:B------:R-:W2:Y:S01]  /*1a20*/  S2R R4, SR_CTAID.Z ;  /* 0x0000000000047919 */ /* 0x000ea20000002700 */
[----:B------:R-:W-:Y:S01]  /*1a30*/  UISETP.NE.AND UP0, UPT, UR17, -0x1, UPT ;  /* 0xffffffff1100788c */ /* 0x000fe2000bf05270 */
[----:B------:R-:W-:Y:S01]  /*1a40*/  SHF.R.S32.HI R27, RZ, 0x1f, R222 ;  /* 0x0000001fff1b7819 */ /* 0x000fe200000114de */
[----:B------:R-:W-:Y:S02]  /*1a50*/  UISETP.NE.AND UP1, UPT, UR13, -0x1, UPT ;  /* 0xffffffff0d00788c */ /* 0x000fe4000bf25270 */
[----:B------:R-:W-:Y:S01]  /*1a60*/  UIADD3 UR19, UR21, -0x1, URZ ;  /* 0xffffffff15137890 */ /* 0x000fe2000fffe03f */
[CC--:B------:R-:W-:Y:S02]  /*1a70*/  LEA.HI R6, R27.reuse, R222.reuse, RZ, 0x3 ;  /* 0x000000de1b067211 */ /* 0x0c0fe400078f18ff */
[----:B------:R-:W-:Y:S01]  /*1a80*/  LEA.HI R5, R27, R222, RZ, 0x6 ;  /* 0x000000de1b057211 */ /* 0x000fe200078f30ff */
[----:B------:R-:W-:Y:S01]  /*1a90*/  UIMAD UR32, UR19, -0x80, UR31 ;  /* 0xffffff80132078a4 */ /* 0x000fe2000f8e021f */
[----:B------:R-:W-:-:S02]  /*1aa0*/  PLOP3.LUT P0, PT, PT, PT, UP1, 0x80, 0x0 ;  /* 0x000000000000781c */ /* 0x000fc40003f0f018 */
[----:B------:R-:W-:Y:S01]  /*1ab0*/  @UP0 ULDC.64 UR4, c[0x0][0x240] ;  /* 0x0000900000040ab9 */ /* 0x000fe20000000a00 */
[----:B------:R-:W-:Y:S01]  /*1ac0*/  @!UP0 ULDC.64 UR6, c[0x0][0x228] ;  /* 0x00008a0000068ab9 */ /* 0x000fe20000000a00 */
[----:B------:R-:W-:Y:S02]  /*1ad0*/  @UP0 UIMAD.WIDE.U32 UR14, UR17, UR4, URZ ;  /* 0x00000004110e02a5 */ /* 0x000fe4000f8e003f */
[----:B------:R-:W-:Y:S02]  /*1ae0*/  @UP1 UIADD3 UR11, UR12, UR13, URZ ;  /* 0x0000000d0c0b1290 */ /* 0x000fe4000fffe03f */
[----:B------:R-:W-:Y:S02]  /*1af0*/  @UP0 UIMAD UR4, UR17, UR5, UR15 ;  /* 0x00000005110402a4 */ /* 0x000fe4000f8e020f */
[----:B------:R-:W-:Y:S01]  /*1b00*/  @!UP0 USHF.R.S32.HI UR5, URZ, 0x1f, UR25 ;  /* 0x0000001f3f058899 */ /* 0x000fe20008011419 */
[----:B------:R-:W-:Y:S01]  /*1b10*/  @UP1 ULDC.64 UR8, c[0x0][0x248] ;  /* 0x0000920000081ab9 */ /* 0x000fe20000000a00 */
[----:B-1----:R-:W-:-:S02]  /*1b20*/  IABS R0, R28 ;  /* 0x0000001c00007213 */ /* 0x002fc40000000000 */
[----:B------:R-:W-:Y:S02]  /*1b30*/  @!UP0 UIMAD UR5, UR5, UR6, URZ ;  /* 0x00000006050582a4 */ /* 0x000fe4000f8e023f */
[----:B------:R-:W-:Y:S01]  /*1b40*/  @!UP0 UIMAD.WIDE.U32 UR34, UR25, UR6, URZ ;  /* 0x00000006192282a5 */ /* 0x000fe2000f8e003f */
[----:B------:R-:W-:Y:S01]  /*1b50*/  IMAD.MOV.U32 R20, RZ, RZ, R0 ;  /* 0x000000ffff147224 */ /* 0x000fe200078e0000 */
[----:B------:R-:W-:Y:S02]  /*1b60*/  @UP1 UIMAD.WIDE.U32 UR36, UR11, UR8, URZ ;  /* 0x000000080b2412a5 */ /* 0x000fe4000f8e003f */
[----:B------:R-:W-:Y:S01]  /*1b70*/  @!UP0 UIMAD UR7, UR25, UR7, UR5 ;  /* 0x00000007190782a4 */ /* 0x000fe2000f8e0205 */
[----:B------:R-:W1:Y:S01]  /*1b80*/  I2F.RP R2, R20 ;  /* 0x0000001400027306 */ /* 0x000e620000209400 */
[----:B--2---:R-:W-:Y:S01]  /*1b90*/  IABS R4, R4 ;  /* 0x0000000400047213 */ /* 0x004fe20000000000 */
[----:B------:R-:W-:Y:S01]  /*1ba0*/  @UP1 UIMAD UR11, UR11, UR9, URZ ;  /* 0x000000090b0b12a4 */ /* 0x000fe2000f8e023f */
[----:B------:R-:W-:Y:S01]  /*1bb0*/  @UP0 UMOV UR24, UR14 ;  /* 0x0000000e00180c82 */ /* 0x000fe20008000000 */
[----:B------:R-:W-:-:S02]  /*1bc0*/  UIADD3 UR5, -UR30, UR20, URZ ;  /* 0x000000141e057290 */ /* 0x000fc4000fffe13f */
[----:B------:R-:W-:Y:S01]  /*1bd0*/  @UP1 UIADD3 UR11, UR37, UR11, URZ ;  /* 0x0000000b250b1290 */ /* 0x000fe2000fffe03f */
[----:B------:R-:W-:Y:S01]  /*1be0*/  @UP1 UMOV UR14, UR36 ;  /* 0x00000024000e1c82 */ /* 0x000fe20008000000 */
[----:B------:R-:W-:Y:S01]  /*1bf0*/  @!UP0 UIADD3 UR4, UR35, UR7, URZ ;  /* 0x0000000723048290 */ /* 0x000fe2000fffe03f */
[----:B------:R-:W-:Y:S01]  /*1c00*/  @!UP0 UMOV UR24, UR34 ;  /* 0x0000002200188c82 */ /* 0x000fe20008000000 */
[----:B-1----:R-:W1:Y:S02]  /*1c10*/  MUFU.RCP R2, R2 ;  /* 0x0000000200027308 */ /* 0x002e640000001000 */
[----:B-1----:R-:W-:-:S06]  /*1c20*/  VIADD R2, R2, 0xffffffe ;  /* 0x0ffffffe02027836 */ /* 0x002fcc0000000000 */
[----:B------:R-:W1:Y:S02]  /*1c30*/  F2I.FTZ.U32.TRUNC.NTZ R3, R2 ;  /* 0x0000000200037305 */ /* 0x000e64000021f000 */
[----:B-1----:R-:W-:Y:S01]  /*1c40*/  IADD3 R0, RZ, -R3, RZ ;  /* 0x80000003ff007210 */ /* 0x002fe20007ffe0ff */
[----:B------:R-:W-:-:S04]  /*1c50*/  IMAD.MOV.U32 R2, RZ, RZ, RZ ;  /* 0x000000ffff027224 */ /* 0x000fc800078e00ff */
[----:B------:R-:W-:-:S04]  /*1c60*/  IMAD R0, R0, R20, RZ ;  /* 0x0000001400007224 */ /* 0x000fc800078e02ff */
[----:B------:R-:W-:Y:S01]  /*1c70*/  IMAD.HI.U32 R2, R3, R0, R2 ;  /* 0x0000000003027227 */ /* 0x000fe200078e0002 */
[----:B------:R-:W-:-:S05]  /*1c80*/  MOV R3, R4 ;  /* 0x0000000400037202 */ /* 0x000fca0000000f00 */
[----:B------:R-:W-:-:S04]  /*1c90*/  IMAD.HI.U32 R14, R2, R3, RZ ;  /* 0x00000003020e7227 */ /* 0x000fc800078e00ff */
[----:B------:R-:W-:-:S04]  /*1ca0*/  IMAD.MOV R0, RZ, RZ, -R14 ;  /* 0x000000ffff007224 */ /* 0x000fc800078e0a0e */
[----:B------:R-:W-:Y:S01]  /*1cb0*/  IMAD R16, R20, R0, R3 ;  /* 0x0000000014107224 */ /* 0x000fe200078e0203 */
[----:B------:R-:W-:Y:S02]  /*1cc0*/  LOP3.LUT R0, R6, 0xfffffff8, RZ, 0xc0, !PT ;  /* 0xfffffff806007812 */ /* 0x000fe400078ec0ff */
[----:B------:R-:W-:Y:S02]  /*1cd0*/  SHF.R.S32.HI R6, RZ, 0x3, R6 ;  /* 0x00000003ff067819 */ /* 0x000fe40000011406 */
[----:B------:R-:W-:Y:S02]  /*1ce0*/  IADD3 R52, -R0, R222, RZ ;  /* 0x000000de00347210 */ /* 0x000fe40007ffe1ff */
[C---:B------:R-:W-:Y:S01]  /*1cf0*/  IADD3 R2, R6.reuse, 0x10, RZ ;  /* 0x0000001006027810 */ /* 0x040fe20007ffe0ff */
[----:B------:R-:W-:Y:S01]  /*1d00*/  IMAD.SHL.U32 R3, R6, 0x40, RZ ;  /* 0x0000004006037824 */ /* 0x000fe200078e00ff */
        /* <DEDUP_REMOVED lines=13> */
[----:B------:R-:W-:-:S12]  /*1de0*/  UIADD3 UR11, UR15, UR11, URZ ;  /* 0x0000000b0f0b7290 */ /* 0x000fd8000fffe03f */
.L_x_725:
[----:B------:R-:W-:Y:S01]  /*1df0*/  @UP1 UIADD3 UR13, UR12, UR13, URZ ;  /* 0x0000000d0c0d1290 */ /* 0x000fe2000fffe03f */
[----:B------:R-:W-:Y:S01]  /*1e00*/  LOP3.LUT R3, R3, 0x1c0, RZ, 0xc0, !PT ;  /* 0x000001c003037812 */ /* 0x000fe200078ec0ff */
[----:B------:R-:W-:Y:S01]  /*1e10*/  @UP1 ULDC.64 UR6, c[0x0][0x250] ;  /* 0x0000940000061ab9 */ /* 0x000fe20000000a00 */
[----:B------:R-:W-:Y:S01]  /*1e20*/  USHF.R.S32.HI UR23, URZ, 0x1f, UR22 ;  /* 0x0000001f3f177899 */ /* 0x000fe20008011416 */
[----:B------:R-:W-:Y:S01]  /*1e30*/  LOP3.LUT R15, R28, UR22, RZ, 0x3c, !PT ;  /* 0x000000161c0f7c12 */ /* 0x000fe2000f8e3cff */
[----:B------:R-:W-:Y:S01]  /*1e40*/  @UP1 UIMAD.WIDE.U32 UR34, UR13, UR6, URZ ;  /* 0x000000060d2212a5 */ /* 0x000fe2000f8e003f */
[----:B------:R-:W-:Y:S01]  /*1e50*/  VIADD R0, R6, 0x20 ;  /* 0x0000002006007836 */ /* 0x000fe20000000000 */
[----:B------:R-:W-:Y:S01]  /*1e60*/  @UP1 UIMAD UR15, UR13, UR7, URZ ;  /* 0x000000070d0f12a4 */ /* 0x000fe2000f8e023f */
[----:B------:R-:W-:Y:S01]  /*1e70*/  IMAD.SHL.U32 R132, R52, 0x8, RZ ;  /* 0x0000000834847824 */ /* 0x000fe200078e00ff */
[----:B------:R-:W-:Y:S02]  /*1e80*/  SHF.R.U32.HI R4, RZ, 0x3, R3 ;  /* 0x00000003ff047819 */ /* 0x000fe40000011603 */
        /* <DEDUP_REMOVED lines=14> */
[----:B------:R-:W-:-:S03]  /*1f70*/  UIADD3 UR15, UR13, UR15, URZ ;  /* 0x0000000f0d0f7290 */ /* 0x000fc6000fffe03f */
[----:B------:R-:W-:-:S09]  /*1f80*/  UMOV UR16, UR12 ;  /* 0x0000000c00107c82 */ /* 0x000fd20008000000 */
.L_x_726:
[----:B------:R-:W-:Y:S01]  /*1f90*/  ISETP.GT.U32.AND P0, PT, R20, R16, PT ;  /* 0x000000101400720c */ /* 0x000fe20003f04070 */
[----:B------:R-:W1:Y:S01]  /*1fa0*/  S2UR UR25, SR_CgaCtaId ;  /* 0x00000000001979c3 */ /* 0x000e620000008800 */
[--C-:B------:R-:W-:Y:S01]  /*1fb0*/  SHF.R.S32.HI R133, RZ, 0x1f, R132.reuse ;  /* 0x0000001fff857819 */ /* 0x100fe20000011484 */
[----:B------:R-:W-:Y:S01]  /*1fc0*/  ULDC.64 UR12, c[0x0][0x258] ;  /* 0x00009600000c7ab9 */ /* 0x000fe20000000a00 */
[C---:B------:R-:W-:Y:S01]  /*1fd0*/  ISETP.GE.AND P2, PT, R2.reuse, UR32, PT ;  /* 0x0000002002007c0c */ /* 0x040fe2000bf46270 */
[----:B------:R-:W-:Y:S01]  /*1fe0*/  UIMAD UR23, UR23, UR12, URZ ;  /* 0x0000000c171772a4 */ /* 0x000fe2000f8e023f */
[----:B------:R-:W-:Y:S01]  /*1ff0*/  LOP3.LUT R3, R3, 0x38, R132, 0xf8, !PT ;  /* 0x0000003803037812 */ /* 0x000fe200078ef884 */
[----:B------:R-:W-:Y:S01]  /*2000*/  BSSY B0, `(.L_x_727) ;  /* 0x000002d000007945 */ /* 0x000fe20003800000 */
[----:B------:R-:W-:Y:S01]  /*2010*/  P2R R25, PR, RZ, 0x4 ;  /* 0x00000004ff197803 */ /* 0x000fe20000000000 */
[----:B------:R-:W-:Y:S01]  /*2020*/  UIMAD UR13, UR22, UR13, UR23 ;  /* 0x0000000d160d72a4 */ /* 0x000fe2000f8e0217 */
[----:B------:R-:W-:-:S02]  /*2030*/  ISETP.GE.AND P1, PT, R2, UR5, PT ;  /* 0x0000000502007c0c */ /* 0x000fc4000bf26270 */
[----:B------:R-:W-:Y:S01]  /*2040*/  ISETP.GE.AND P4, PT, R2, UR32, PT ;  /* 0x0000002002007c0c */ /* 0x000fe2000bf86270 */
[----:B------:R-:W-:Y:S01]  /*2050*/  @!P0 IMAD.IADD R16, R16, 0x1, -R20 ;  /* 0x0000000110108824 */ /* 0x000fe200078e0a14 */
[----:B------:R-:W-:Y:S01]  /*2060*/  ISETP.GE.AND P2, PT, R0, UR5, PT ;  /* 0x0000000500007c0c */ /* 0x000fe2000bf46270 */
[----:B------:R-:W-:Y:S01]  /*2070*/  @!P0 VIADD R14, R14, 0x1 ;  /* 0x000000010e0e8836 */ /* 0x000fe20000000000 */
[----:B------:R-:W-:Y:S02]  /*2080*/  IADD3 R8, P0, R132, UR24, RZ ;  /* 0x0000001884087c10 */ /* 0x000fe4000ff1e0ff */
[----:B------:R-:W-:Y:S02]  /*2090*/  ISETP.GE.AND P5, PT, R0, UR32, PT ;  /* 0x0000002000007c0c */ /* 0x000fe4000bfa6270 */
[----:B------:R-:W-:Y:S01]  /*20a0*/  IADD3.X R9, R133, UR4, RZ, P0, !PT ;  /* 0x0000000485097c10 */ /* 0x000fe200087fe4ff */
[----:B------:R-:W-:Y:S01]  /*20b0*/  UMOV UR4, 0x400 ;  /* 0x0000040000047882 */ /* 0x000fe20000000000 */
[----:B------:R-:W-:-:S02]  /*20c0*/  ISETP.GE.AND P0, PT, R6, UR5, PT ;  /* 0x0000000506007c0c */ /* 0x000fc4000bf06270 */
[----:B------:R-:W-:Y:S01]  /*20d0*/  ISETP.GE.AND P3, PT, R0, UR32, PT ;  /* 0x0000002000007c0c */ /* 0x000fe2000bf66270 */
[----:B------:R-:W-:Y:S01]  /*20e0*/  IMAD.U32 R0, RZ, RZ, UR12 ;  /* 0x0000000cff007e24 */ /* 0x000fe2000f8e00ff */
[----:B------:R-:W-:Y:S01]  /*20f0*/  LOP3.LUT R2, R3, R4, RZ, 0x3c, !PT ;  /* 0x0000000403027212 */ /* 0x000fe200078e3cff */
[----:B------:R-:W-:Y:S01]  /*2100*/  IMAD.SHL.U32 R3, R5, 0x8, RZ ;  /* 0x0000000805037824 */ /* 0x000fe200078e00ff */
[----:B-1----:R-:W-:Y:S01]  /*2110*/  ULEA UR4, UR25, UR4, 0x18 ;  /* 0x0000000419047291 */ /* 0x002fe2000f8ec03f */
[----:B------:R-:W-:Y:S01]  /*2120*/  IMAD.WIDE.U32 R8, R0, UR22, R8 ;  /* 0x0000001600087c25 */ /* 0x000fe2000f8e0008 */
[--C-:B------:R-:W-:Y:S02]  /*2130*/  SHF.R.S32.HI R7, RZ, 0x1f, R6.reuse ;  /* 0x0000001fff077819 */ /* 0x100fe40000011406 */
[----:B------:R-:W-:Y:S01]  /*2140*/  LOP3.LUT R233, R2, 0xfffffe00, R3, 0xf8, !PT ;  /* 0xfffffe0002e97812 */ /* 0x000fe200078ef803 */
[----:B------:R-:W-:Y:S01]  /*2150*/  IMAD.U32 R2, RZ, RZ, UR18 ;  /* 0x00000012ff027e24 */ /* 0x000fe2000f8e00ff */
[----:B------:R-:W-:Y:S01]  /*2160*/  P2R R24, PR, RZ, 0x20 ;  /* 0x00000020ff187803 */ /* 0x000fe20000000000 */
[----:B------:R-:W-:Y:S01]  /*2170*/  VIADD R5, R9, UR13 ;  /* 0x0000000d09057c36 */ /* 0x000fe20008000000 */
[----:B------:R-:W-:Y:S01]  /*2180*/  P2R R26, PR, RZ, 0x8 ;  /* 0x00000008ff1a7803 */ /* 0x000fe20000000000 */
[----:B------:R-:W-:Y:S01]  /*2190*/  IMAD.WIDE R2, R2, 0x80, R6 ;  /* 0x0000008002027825 */ /* 0x000fe200078e0206 */
[----:B------:R-:W-:Y:S01]  /*21a0*/  LEA R233, R233, UR4, 0x1 ;  /* 0x00000004e9e97c11 */ /* 0x000fe2000f8e08ff */
[----:B------:R-:W-:Y:S06]  /*21b0*/  @P0 BRA `(.L_x_728) ;  /* 0x0000000000440947 */ /* 0x000fec0003800000 */
        /* <DEDUP_REMOVED lines=17> */
.L_x_728:
[----:B------:R-:W-:Y:S05]  /*22d0*/  BSYNC B0 ;  /* 0x0000000000007941 */ /* 0x000fea0003800000 */
.L_x_727:
[----:B------:R-:W-:Y:S01]  /*22e0*/  BSSY B0, `(.L_x_729) ;  /* 0x0000018000007945 */ /* 0x000fe20003800000 */
[----:B------:R-:W-:Y:S02]  /*22f0*/  ISETP.GE.AND P3, PT, R15, RZ, PT ;  /* 0x000000ff0f00720c */ /* 0x000fe40003f66270 */
[----:B------:R-:W-:Y:S01]  /*2300*/  IADD3 R17, R6, 0x30, RZ ;  /* 0x0000003006117810 */ /* 0x000fe20007ffe0ff */
        /* <DEDUP_REMOVED lines=21> */
.L_x_730:
[----:B------:R-:W-:Y:S05]  /*2460*/  BSYNC B0 ;  /* 0x0000000000007941 */ /* 0x000fea0003800000 */
.L_x_729:
[----:B------:R-:W-:Y:S01]  /*2470*/  BSSY B0, `(.L_x_731) ;  /* 0x0000018000007945 */ /* 0x000fe20003800000 */
[----:B------:R-:W-:Y:S02]  /*2480*/  ISETP.GE.AND P1, PT, R17, UR5, PT ;  /* 0x0000000511007c0c */ /* 0x000fe4000bf26270 */
        /* <DEDUP_REMOVED lines=22> */
.L_x_732:
[----:B------:R-:W-:Y:S05]  /*25f0*/  BSYNC B0 ;  /* 0x0000000000007941 */ /* 0x000fea0003800000 */
.L_x_731:
        /* <DEDUP_REMOVED lines=24> */
.L_x_734:
[----:B------:R-:W-:Y:S05]  /*2780*/  BSYNC B0 ;  /* 0x0000000000007941 */ /* 0x000fea0003800000 */
.L_x_733:
        /* <DEDUP_REMOVED lines=24> */
.L_x_736:
[----:B------:R-:W-:Y:S05]  /*2910*/  BSYNC B0 ;  /* 0x0000000000007941 */ /* 0x000fea0003800000 */
.L_x_735:
        /* <DEDUP_REMOVED lines=24> */
.L_x_738:
[----:B------:R-:W-:Y:S05]  /*2aa0*/  BSYNC B0 ;  /* 0x0000000000007941 */ /* 0x000fea0003800000 */
.L_x_737:
[----:B------:R-:W-:Y:S01]  /*2ab0*/  LEA.HI R23, R27, R222, RZ, 0x4 ;  /* 0x000000de1b177211 */ /* 0x000fe200078f20ff */
[----:B------:R-:W-:Y:S01]  /*2ac0*/  BSSY B0, `(.L_x_739) ;  /* 0x0000018000007945 */ /* 0x000fe20003800000 */
[----:B------:R-:W-:Y:S02]  /*2ad0*/  ISETP.GE.AND P1, PT, R22, UR5, PT ;  /* 0x0000000516007c0c */ /* 0x000fe4000bf26270 */
[----:B------:R-:W-:Y:S01]  /*2ae0*/  LOP3.LUT R15, R23, 0xfffffff0, RZ, 0xc0, !PT ;  /* 0xfffffff0170f7812 */ /* 0x000fe200078ec0ff */
        /* <DEDUP_REMOVED lines=21> */
.L_x_740:
[----:B------:R-:W-:Y:S05]  /*2c40*/  BSYNC B0 ;  /* 0x0000000000007941 */ /* 0x000fea0003800000 */
.L_x_739:
[----:B--2-4-:R-:W-:Y:S01]  /*2c50*/  IMAD.IADD R12, R222, 0x1, -R15 ;  /* 0x00000001de0c7824 */ /* 0x014fe200078e0a0f */
[----:B------:R-:W-:Y:S01]  /*2c60*/  BSSY B0, `(.L_x_741) ;  /* 0x0000017000007945 */ /* 0x000fe20003800000 */
[----:B------:R-:W-:-:S03]  /*2c70*/  ISETP.GE.U32.AND P2, PT, R16, R20, PT ;  /* 0x000000141000720c */ /* 0x000fc60003f46070 */
[----:B------:R-:W-:Y:S01]  /*2c80*/  SHF.R.S32.HI R10, RZ, 0x1f, R12 ;  /* 0x0000001fff0a7819 */ /* 0x000fe2000001140c */
        /* <DEDUP_REMOVED lines=20> */
.L_x_742:
[----:B------:R-:W-:Y:S05]  /*2dd0*/  BSYNC B0 ;  /* 0x0000000000007941 */ /* 0x000fea0003800000 */
.L_x_741:
[----:B------:R-:W-:Y:S01]  /*2de0*/  @P2 VIADD R14, R14, 0x1 ;  /* 0x000000010e0e2836 */ /* 0x000fe20000000000 */
[----:B------:R-:W-:Y:S01]  /*2df0*/  ISETP.NE.AND P2, PT, R28, RZ, PT ;  /* 0x000000ff1c00720c */ /* 0x000fe20003f45270 */
[C---:B------:R-:W-:Y:S01]  /*2e00*/  IMAD R9, R7.reuse, UR8, RZ ;  /* 0x0000000807097c24 */ /* 0x040fe2000f8e02ff */
[----:B------:R-:W-:Y:S01]  /*2e10*/  LEA.HI R20, R10, R12, RZ, 0x3 ;  /* 0x0000000c0a147211 */ /* 0x000fe200078f18ff */
[----:B------:R-:W-:Y:S01]  /*2e20*/  IMAD.MOV.U32 R0, RZ, RZ, R14 ;  /* 0x000000ffff007224 */ /* 0x000fe200078e000e */
[----:B------:R-:W-:Y:S01]  /*2e30*/  ULDC.64 UR12, c[0x0][0x260] ;  /* 0x00009800000c7ab9 */ /* 0x000fe20000000a00 */
[--C-:B------:R-:W-:Y:S01]  /*2e40*/  IMAD.WIDE.U32 R4, R6, UR8, R132.reuse ;  /* 0x0000000806047c25 */ /* 0x100fe2000f8e0084 */
[----:B------:R-:W-:Y:S01]  /*2e50*/  LOP3.LUT R11, R20, 0xfffffff8, RZ, 0xc0, !PT ;  /* 0xfffffff8140b7812 */ /* 0x000fe200078ec0ff */
[----:B------:R-:W-:Y:S01]  /*2e60*/  USHF.L.U64.HI UR24, UR8, 0x7, UR9 ;  /* 0x0000000708187899 */ /* 0x000fe20008010209 */
[----:B------:R-:W-:Y:S01]  /*2e70*/  @!P3 IADD3 R0, -R0, RZ, RZ ;  /* 0x000000ff0000b210 */ /* 0x000fe20007ffe1ff */
[----:B----4-:R-:W-:Y:S01]  /*2e80*/  IMAD.WIDE.U32 R2, R6, UR6, R132 ;  /* 0x0000000606027c25 */ /* 0x010fe2000f8e0084 */
[----:B------:R-:W-:Y:S01]  /*2e90*/  IADD3 R4, P1, R4, UR14, RZ ;  /* 0x0000000e04047c10 */ /* 0x000fe2000ff3e0ff */
[----:B------:R-:W-:Y:S01]  /*2ea0*/  USHF.L.U32 UR25, UR8, 0x7, URZ ;  /* 0x0000000708197899 */ /* 0x000fe2000800063f */
[----:B------:R-:W-:Y:S01]  /*2eb0*/  BSSY B0, `(.L_x_743) ;  /* 0x0000030000007945 */ /* 0x000fe20003800000 */
[----:B------:R-:W-:Y:S01]  /*2ec0*/  IMAD R8, R7, UR6, RZ ;  /* 0x0000000607087c24 */ /* 0x000fe2000f8e02ff */
[----:B------:R-:W-:Y:S01]  /*2ed0*/  @!P2 LOP3.LUT R0, RZ, R28, RZ, 0x33, !PT ;  /* 0x0000001cff00a212 */ /* 0x000fe200078e33ff */
[----:B------:R-:W-:Y:S01]  /*2ee0*/  IMAD R9, R6, UR9, R9 ;  /* 0x0000000906097c24 */ /* 0x000fe2000f8e0209 */
[----:B------:R-:W-:Y:S01]  /*2ef0*/  IADD3 R10, P0, R2, UR16, RZ ;  /* 0x00000010020a7c10 */ /* 0x000fe2000ff1e0ff */
[----:B------:R-:W-:Y:S01]  /*2f00*/  IMAD R8, R6, UR7, R8 ;  /* 0x0000000706087c24 */ /* 0x000fe2000f8e0208 */
[----:B------:R-:W-:Y:S01]  /*2f10*/  SHF.R.S32.HI R2, RZ, 0x1f, R0 ;  /* 0x0000001fff027819 */ /* 0x000fe20000011400 */
[----:B------:R-:W-:Y:S01]  /*2f20*/  IMAD.IADD R16, R12, 0x1, -R11 ;  /* 0x000000010c107824 */ /* 0x000fe200078e0a0b */
[----:B------:R-:W-:Y:S01]  /*2f30*/  IADD3.X R5, R5, UR11, R9, P1, !PT ;  /* 0x0000000b05057c10 */ /* 0x000fe20008ffe409 */
[----:B------:R-:W-:Y:S01]  /*2f40*/  USHF.R.S32.HI UR16, URZ, 0x1f, UR19 ;  /* 0x0000001f3f107899 */ /* 0x000fe20008011413 */
[----:B------:R-:W-:Y:S01]  /*2f50*/  IADD3.X R11, R3, UR15, R8, P0, !PT ;  /* 0x0000000f030b7c10 */ /* 0x000fe200087fe408 */
[----:B------:R-:W-:Y:S01]  /*2f60*/  IMAD R8, R2, UR12, RZ ;  /* 0x0000000c02087c24 */ /* 0x000fe2000f8e02ff */
[----:B------:R-:W-:Y:S01]  /*2f70*/  R2P PR, R16, 0x6 ;  /* 0x0000000610007804 */ /* 0x000fe20000000000 */
[----:B------:R-:W-:Y:S01]  /*2f80*/  IMAD.WIDE.U32 R32, R0, UR12, R4 ;  /* 0x0000000c00207c25 */ /* 0x000fe2000f8e0004 */
[----:B------:R-:W-:Y:S01]  /*2f90*/  ISETP.GE.AND P0, PT, R6, UR32, PT ;  /* 0x0000002006007c0c */ /* 0x000fe2000bf06270 */
[----:B------:R-:W-:Y:S01]  /*2fa0*/  UIMAD UR11, UR24, UR19, URZ ;  /* 0x00000013180b72a4 */ /* 0x000fe2000f8e023f */
[----:B------:R-:W-:Y:S01]  /*2fb0*/  MOV R3, 0x10 ;  /* 0x0000001000037802 */ /* 0x000fe20000000f00 */
[C---:B------:R-:W-:Y:S01]  /*2fc0*/  IMAD R9, R0.reuse, UR13, R8 ;  /* 0x0000000d00097c24 */ /* 0x040fe2000f8e0208 */
[----:B------:R-:W-:Y:S01]  /*2fd0*/  ULDC.64 UR12, c[0x0][0x268] ;  /* 0x00009a00000c7ab9 */ /* 0x000fe20000000a00 */
[----:B------:R-:W-:Y:S01]  /*2fe0*/  MOV R30, R32 ;  /* 0x00000020001e7202 */ /* 0x000fe20000000f00 */
[----:B------:R-:W-:Y:S01]  /*2ff0*/  IMAD.WIDE.U32 R28, R0, UR12, R10 ;  /* 0x0000000c001c7c25 */ /* 0x000fe2000f8e000a */
[----:B------:R4:W-:Y:S01]  /*3000*/  STL.64 [R1+0xd0], R32 ;  /* 0x0000d02001007387 */ /* 0x0009e20000100a00 */
[----:B------:R-:W-:Y:S01]  /*3010*/  MOV R8, UR19 ;  /* 0x0000001300087c02 */ /* 0x000fe20008000f00 */
[----:B------:R-:W-:Y:S01]  /*3020*/  UIMAD UR11, UR16, UR25, UR11 ;  /* 0x00000019100b72a4 */ /* 0x000fe2000f8e020b */
[----:B------:R-:W-:Y:S01]  /*3030*/  IMAD.IADD R31, R33, 0x1, R9 ;  /* 0x00000001211f7824 */ /* 0x000fe200078e0209 */
[C---:B------:R-:W-:Y:S01]  /*3040*/  ISETP.GE.AND P3, PT, R17.reuse, UR32, PT ;  /* 0x0000002011007c0c */ /* 0x040fe2000bf66270 */
[----:B------:R-:W-:Y:S01]  /*3050*/  IMAD R2, R2, UR12, RZ ;  /* 0x0000000c02027c24 */ /* 0x000fe2000f8e02ff */
[----:B------:R-:W-:Y:S01]  /*3060*/  ISETP.GE.AND P6, PT, R17, UR32, PT ;  /* 0x0000002011007c0c */ /* 0x000fe2000bfc6270 */
[----:B------:R-:W-:Y:S01]  /*3070*/  IMAD.WIDE.U32 R8, R8, UR25, R30 ;  /* 0x0000001908087c25 */ /* 0x000fe2000f8e001e */
[----:B------:R4:W-:Y:S01]  /*3080*/  STL.64 [R1+0xc8], R30 ;  /* 0x0000c81e01007387 */ /* 0x0009e20000100a00 */
[----:B------:R-:W-:-:S02]  /*3090*/  SEL R3, R3, 0xfffffff0, !P1 ;  /* 0xfffffff003037807 */ /* 0x000fc40004800000 */
[----:B------:R-:W-:Y:S01]  /*30a0*/  IMAD.MOV.U32 R53, RZ, RZ, 0x20 ;  /* 0x00000020ff357424 */ /* 0x000fe200078e00ff */
[----:B------:R4:W-:Y:S01]  /*30b0*/  STL.64 [R1+0xe8], R28 ;  /* 0x0000e81c01007387 */ /* 0x0009e20000100a00 */
[----:B------:R-:W-:Y:S02]  /*30c0*/  IMAD R17, R0, UR13, R2 ;  /* 0x0000000d00117c24 */ /* 0x000fe4000f8e0202 */
[----:B------:R-:W-:Y:S01]  /*30d0*/  VIADD R11, R9, UR11 ;  /* 0x0000000b090b7c36 */ /* 0x000fe20008000000 */
[----:B------:R-:W-:Y:S01]  /*30e0*/  SEL R5, R53, 0xffffffe0, !P2 ;  /* 0xffffffe035057807 */ /* 0x000fe20005000000 */
        /* <DEDUP_REMOVED lines=12> */
.L_x_744:
[----:B------:R-:W-:Y:S05]  /*31b0*/  BSYNC B0 ;  /* 0x0000000000007941 */ /* 0x000fea0003800000 */
.L_x_743:
        /* <DEDUP_REMOVED lines=18> */
.L_x_746:
[----:B------:R-:W-:Y:S05]  /*32e0*/  BSYNC B0 ;  /* 0x0000000000007941 */ /* 0x000fea0003800000 */
.L_x_745:
[----:B------:R-:W-:Y:S01]  /*32f0*/  ISETP.NE.AND P0, PT, R24, RZ, PT ;  /* 0x000000ff1800720c */ /* 0x000fe20003f05270 */
[----:B------:R-:W-:Y:S01]  /*3300*/  BSSY B0, `(.L_x_747) ;  /* 0x0000013000007945 */ /* 0x000fe20003800000 */
[----:B------:R-:W-:-:S11]  /*3310*/  ISETP.GE.AND P5, PT, R18, UR32, PT ;  /* 0x0000002012007c0c */ /* 0x000fd6000bfa6270 */
        /* <DEDUP_REMOVED lines=17> */
.L_x_748:
[----:B------:R-:W-:Y:S05]  /*3430*/  BSYNC B0 ;  /* 0x0000000000007941 */ /* 0x000fea0003800000 */
.L_x_747:
[----:B------:R-:W-:Y:S01]  /*3440*/  BSSY B0, `(.L_x_749) ;  /* 0x0000013000007945 */ /* 0x000fe20003800000 */
[----:B------:R-:W-:-:S03]  /*3450*/  ISETP.GE.AND P2, PT, R19, UR32, PT ;  /* 0x0000002013007c0c */ /* 0x000fc6000bf46270 */
[----:B------:R-:W-:Y:S10]  /*3460*/  @P3 BRA `(.L_x_750) ;  /* 0x0000000000403947 */ /* 0x000ff40003800000 */
        /* <DEDUP_REMOVED lines=16> */
.L_x_750:
[----:B------:R-:W-:Y:S05]  /*3570*/  BSYNC B0 ;  /* 0x0000000000007941 */ /* 0x000fea0003800000 */
.L_x_749:
[----:B------:R-:W-:Y:S01]  /*3580*/  BSSY B0, `(.L_x_751) ;  /* 0x0000013000007945 */ /* 0x000fe20003800000 */
[----:B------:R-:W-:-:S03]  /*3590*/  ISETP.GE.AND P4, PT, R19, UR32, PT ;  /* 0x0000002013007c0c */ /* 0x000fc6000bf86270 */
[----:B------:R-:W-:Y:S10]  /*35a0*/  @P1 BRA `(.L_x_752) ;  /* 0x0000000000401947 */ /* 0x000ff40003800000 */
        /* <DEDUP_REMOVED lines=16> */
.L_x_752:
[----:B------:R-:W-:Y:S05]  /*36b0*/  BSYNC B0 ;  /* 0x0000000000007941 */ /* 0x000fea0003800000 */
.L_x_751:
[----:B------:R-:W-:Y:S01]  /*36c0*/  BSSY B0, `(.L_x_753) ;  /* 0x0000014000007945 */ /* 0x000fe20003800000 */
[----:B------:R-:W-:-:S03]  /*36d0*/  ISETP.GE.AND P1, PT, R21, UR32, PT ;  /* 0x0000002015007c0c */ /* 0x000fc6000bf26270 */
[----:B------:R-:W-:Y:S10]  /*36e0*/  @P2 BRA `(.L_x_754) ;  /* 0x0000000000442947 */ /* 0x000ff40003800000 */
        /* <DEDUP_REMOVED lines=17> */
.L_x_754:
[----:B------:R-:W-:Y:S05]  /*3800*/  BSYNC B0 ;  /* 0x0000000000007941 */ /* 0x000fea0003800000 */
.L_x_753:
[----:B------:R-:W-:Y:S01]  /*3810*/  BSSY B0, `(.L_x_755) ;  /* 0x0000017000007945 */ /* 0x000fe20003800000 */
[C---:B------:R-:W-:Y:S01]  /*3820*/  ISETP.GE.AND P2, PT, R6.reuse, UR32, PT ;  /* 0x0000002006007c0c */ /* 0x040fe2000bf46270 */
[----:B------:R-:W-:Y:S01]  /*3830*/  IMAD.SHL.U32 R2, R6, 0x8, RZ ;  /* 0x0000000806027824 */ /* 0x000fe200078e00ff */
[----:B-1----:R-:W-:Y:S01]  /*3840*/  SHF.R.S32.HI R14, RZ, 0x4, R23 ;  /* 0x00000004ff0e7819 */ /* 0x002fe20000011417 */
[----:B------:R-:W-:Y:S01]  /*3850*/  IMAD.SHL.U32 R4, R52, 0x40, RZ ;  /* 0x0000004034047824 */ /* 0x000fe200078e00ff */
        /* <DEDUP_REMOVED lines=18> */
.L_x_756:
[----:B------:R-:W-:Y:S05]  /*3980*/  BSYNC B0 ;  /* 0x0000000000007941 */ /* 0x000fea0003800000 */
.L_x_755:
[----:B------:R-:W-:Y:S01]  /*3990*/  ISETP.GE.AND P0, PT, R22, UR32, PT ;  /* 0x0000002016007c0c */ /* 0x000fe2000bf06270 */
[----:B------:R-:W-:Y:S01]  /*39a0*/  BSSY B0, `(.L_x_757) ;  /* 0x0000018000007945 */ /* 0x000fe20003800000 */
[----:B------:R-:W-:Y:S02]  /*39b0*/  LOP3.LUT R4, R4, 0x1c0, RZ, 0xc0, !PT ;  /* 0x000001c004047812 */ /* 0x000fe400078ec0ff */
[----:B------:R-:W-:Y:S02]  /*39c0*/  LEA.HI R0, R23, R14, RZ, 0x1 ;  /* 0x0000000e17007211 */ /* 0x000fe400078f08ff */
[----:B------:R-:W-:Y:S02]  /*39d0*/  LOP3.LUT R2, R4, 0x8, R2, 0xf8, !PT ;  /* 0x0000000804027812 */ /* 0x000fe400078ef802 */
[----:B-1----:R-:W-:Y:S02]  /*39e0*/  LOP3.LUT R12, R0, 0xfffffffe, RZ, 0xc0, !PT ;  /* 0xfffffffe000c7812 */ /* 0x002fe400078ec0ff */
[----:B------:R-:W-:-:S03]  /*39f0*/  SHF.R.U32.HI R4, RZ, 0x3, R4 ;  /* 0x00000003ff047819 */ /* 0x000fc60000011604 */
        /* <DEDUP_REMOVED lines=18> */
.L_x_758:
[----:B------:R-:W-:Y:S05]  /*3b20*/  BSYNC B0 ;  /* 0x0000000000007941 */ /* 0x000fea0003800000 */
.L_x_757:
[----:B------:R-:W0:Y:S01]  /*3b30*/  LDGDEPBAR ;  /* 0x00000000000079af */ /* 0x000e220000000000 */
[----:B------:R-:W-:Y:S01]  /*3b40*/  IADD3 R11, R29, R17, RZ ;  /* 0x000000111d0b7210 */ /* 0x000fe20007ffe0ff */
[----:B------:R-:W-:Y:S01]  /*3b50*/  IMAD.IADD R0, R14, 0x1, -R12 ;  /* 0x000000010e007824 */ /* 0x000fe200078e0a0c */
[----:B------:R-:W-:Y:S01]  /*3b60*/  MOV R10, R28 ;  /* 0x0000001c000a7202 */ /* 0x000fe20000000f00 */
[----:B------:R-:W-:Y:S01]  /*3b70*/  USHF.L.U64.HI UR13, UR6, 0x7, UR7 ;  /* 0x00000007060d7899 */ /* 0x000fe20008010207 */
[----:B------:R-:W-:Y:S01]  /*3b80*/  LOP3.LUT R4, R2, R4, RZ, 0x3c, !PT ;  /* 0x0000000402047212 */ /* 0x000fe200078e3cff */
[----:B------:R-:W-:Y:S01]  /*3b90*/  IMAD.SHL.U32 R2, R16, 0x40, RZ ;  /* 0x0000004010027824 */ /* 0x000fe200078e00ff */
[----:B------:R-:W-:Y:S01]  /*3ba0*/  USHF.L.U32 UR14, UR6, 0x7, URZ ;  /* 0x00000007060e7899 */ /* 0x000fe2000800063f */
[----:B------:R2:W-:Y:S01]  /*3bb0*/  STL.64 [R1+0xe0], R10 ;  /* 0x0000e00a01007387 */ /* 0x0005e20000100a00 */
[----:B------:R-:W-:Y:S01]  /*3bc0*/  IMAD.SHL.U32 R6, R0, 0x8, RZ ;  /* 0x0000000800067824 */ /* 0x000fe200078e00ff */
[----:B------:R-:W-:Y:S01]  /*3bd0*/  UIMAD UR15, UR13, UR19, URZ ;  /* 0x000000130d0f72a4 */ /* 0x000fe2000f8e023f */
[----:B------:R-:W-:Y:S01]  /*3be0*/  LOP3.LUT R2, R2, 0x1c0, RZ, 0xc0, !PT ;  /* 0x000001c002027812 */ /* 0x000fe200078ec0ff */
[----:B------:R-:W-:Y:S01]  /*3bf0*/  IMAD.SHL.U32 R7, R20, 0x40, RZ ;  /* 0x0000004014077824 */ /* 0x000fe200078e00ff */
[----:B------:R-:W-:Y:S01]  /*3c00*/  LEA.HI R223, R27, R222, RZ, 0x5 ;  /* 0x000000de1bdf7211 */ /* 0x000fe200078f28ff */
[----:B------:R-:W-:Y:S01]  /*3c10*/  IMAD R0, R0, 0x200, R4 ;  /* 0x0000020000007824 */ /* 0x000fe200078e0204 */
[----:B------:R-:W-:Y:S01]  /*3c20*/  LOP3.LUT R4, R2, 0x8, R6, 0xf8, !PT ;  /* 0x0000000802047812 */ /* 0x000fe200078ef806 */
[----:B------:R-:W-:Y:S01]  /*3c30*/  IMAD.U32 R6, RZ, RZ, UR19 ;  /* 0x00000013ff067e24 */ /* 0x000fe2000f8e00ff */
[----:B------:R-:W-:Y:S01]  /*3c40*/  UIMAD UR15, UR16, UR14, UR15 ;  /* 0x0000000e100f72a4 */ /* 0x000fe2000f8e020f */
[----:B------:R-:W-:Y:S01]  /*3c50*/  LOP3.LUT R214, R7, 0xfffffe00, RZ, 0xc0, !PT ;  /* 0xfffffe0007d67812 */ /* 0x000fe200078ec0ff */
[----:B------:R-:W-:Y:S01]  /*3c60*/  BSSY B0, `(.L_x_759) ;  /* 0x0000017000007945 */ /* 0x000fe20003800000 */
[----:B------:R-:W-:Y:S01]  /*3c70*/  IMAD.WIDE.U32 R6, R6, UR14, R10 ;  /* 0x0000000e06067c25 */ /* 0x000fe2000f8e000a */
[----:B------:R-:W-:-:S02]  /*3c80*/  SHF.R.S32.HI R215, RZ, 0x5, R223 ;  /* 0x00000005ffd77819 */ /* 0x000fc400000114df */
[----:B------:R-:W-:Y:S01]  /*3c90*/  SHF.R.U32.HI R2, RZ, 0x3, R2 ;  /* 0x00000003ff027819 */ /* 0x000fe20000011602 */
[----:B------:R-:W-:-:S04]  /*3ca0*/  DEPBAR.LE SB0, 0x0 ;  /* 0x000080000000791a */ /* 0x000fc80000000000 */
[----:B------:R-:W-:Y:S01]  /*3cb0*/  BAR.SYNC.DEFER_BLOCKING 0x0 ;  /* 0x0000000000007b1d */ /* 0x000fe20000010000 */
[----:B-1----:R-:W-:Y:S01]  /*3cc0*/  VIADD R9, R7, UR15 ;  /* 0x0000000f07097c36 */ /* 0x002fe20008000000 */
[----:B------:R-:W-:Y:S01]  /*3cd0*/  LOP3.LUT R135, R4, R2, RZ, 0x3c, !PT ;  /* 0x0000000204877212 */ /* 0x000fe200078e3cff */
[----:B------:R-:W-:Y:S01]  /*3ce0*/  IMAD R2, R215, 0x400, R214 ;  /* 0x00000400d7027824 */ /* 0x000fe200078e02d6 */
[----:B------:R-:W-:Y:S02]  /*3cf0*/  ISETP.GE.AND P3, PT, R21, UR32, PT ;  /* 0x0000002015007c0c */ /* 0x000fe4000bf66270 */
[----:B------:R2:W-:Y:S01]  /*3d00*/  @P2 STS.128 [R233+0x8000], RZ ;  /* 0x008000ffe9002388 */ /* 0x0005e20000000c00 */
[----:B------:R-:W-:Y:S10]  /*3d10*/  @P2 BRA `(.L_x_760) ;  /* 0x00000000002c2947 */ /* 0x000ff40003800000 */
        /* <DEDUP_REMOVED lines=11> */
.L_x_760:
[----:B------:R-:W-:Y:S05]  /*3dd0*/  BSYNC B0 ;  /* 0x0000000000007941 */ /* 0x000fea0003800000 */
.L_x_759:
[----:B------:R-:W-:Y:S01]  /*3de0*/  ISETP.NE.AND P0, PT, R25, RZ, PT ;  /* 0x000000ff1900720c */ /* 0x000fe20003f05270 */
[----:B------:R-:W-:Y:S01]  /*3df0*/  IMAD.IADD R2, R135, 0x1, R2 ;  /* 0x0000000187027824 */ /* 0x000fe200078e0202 */
[----:B------:R-:W-:Y:S01]  /*3e00*/  USHF.L.U64.HI UR15, UR6, 0x4, UR7 ;  /* 0x00000004060f7899 */ /* 0x000fe20008010207 */
[----:B------:R-:W-:Y:S01]  /*3e10*/  BSSY B0, `(.L_x_761) ;  /* 0x0000014000007945 */ /* 0x000fe20003800000 */
[----:B------:R-:W-:Y:S01]  /*3e20*/  USHF.L.U32 UR16, UR6, 0x4, URZ ;  /* 0x0000000406107899 */ /* 0x000fe2000800063f */
[----:B------:R-:W-:Y:S02]  /*3e30*/  ISETP.GE.AND P1, PT, R22, UR32, PT ;  /* 0x0000002016007c0c */ /* 0x000fe4000bf26270 */
[----:B------:R-:W-:Y:S02]  /*3e40*/  LEA R213, R0, UR4, 0x1 ;  /* 0x0000000400d57c11 */ /* 0x000fe4000f8e08ff */
[----:B------:R-:W-:-:S04]  /*3e50*/  LEA R220, R2, UR4, 0x1 ;  /* 0x0000000402dc7c11 */ /* 0x000fc8000f8e08ff */
[----:B------:R1:W-:Y:S01]  /*3e60*/  @P0 STS.128 [R233+0x8800], RZ ;  /* 0x008800ffe9000388 */ /* 0x0003e20000000c00 */
        /* <DEDUP_REMOVED lines=14> */
.L_x_762:
[----:B------:R-:W-:Y:S05]  /*3f50*/  BSYNC B0 ;  /* 0x0000000000007941 */ /* 0x000fea0003800000 */
.L_x_761:
[----:B------:R-:W-:Y:S01]  /*3f60*/  ISETP.NE.AND P0, PT, R26, RZ, PT ;  /* 0x000000ff1a00720c */ /* 0x000fe20003f05270 */
[----:B------:R-:W-:-:S12]  /*3f70*/  BSSY B0, `(.L_x_763) ;  /* 0x0000013000007945 */ /* 0x000fd80003800000 */
[----:B------:R1:W-:Y:S01]  /*3f80*/  @P0 STS.128 [R233+0x9000], RZ ;  /* 0x009000ffe9000388 */ /* 0x0003e20000000c00 */
        /* <DEDUP_REMOVED lines=17> */
.L_x_764:
[----:B------:R-:W-:Y:S05]  /*40a0*/  BSYNC B0 ;  /* 0x0000000000007941 */ /* 0x000fea0003800000 */
.L_x_763:
        /* <DEDUP_REMOVED lines=19> */
.L_x_766:
[----:B------:R-:W-:Y:S05]  /*41e0*/  BSYNC B0 ;  /* 0x0000000000007941 */ /* 0x000fea0003800000 */
.L_x_765:
        /* <DEDUP_REMOVED lines=19> */
.L_x_768:
[----:B------:R-:W-:Y:S05]  /*4320*/  BSYNC B0 ;  /* 0x0000000000007941 */ /* 0x000fea0003800000 */
.L_x_767:
        /* <DEDUP_REMOVED lines=20> */
.L_x_770:
[----:B------:R-:W-:Y:S05]  /*4470*/  BSYNC B0 ;  /* 0x0000000000007941 */ /* 0x000fea0003800000 */
.L_x_769:
        /* <DEDUP_REMOVED lines=20> */
.L_x_772:
[----:B------:R-:W-:Y:S05]  /*45c0*/  BSYNC B0 ;  /* 0x0000000000007941 */ /* 0x000fea0003800000 */
.L_x_771:
        /* <DEDUP_REMOVED lines=19> */
.L_x_774:
[----:B------:R-:W-:Y:S05]  /*4700*/  BSYNC B0 ;  /* 0x0000000000007941 */ /* 0x000fea0003800000 */
.L_x_773:
[----:B------:R-:W-:Y:S01]  /*4710*/  LDSM.16.M88.4 R16, [R220] ;  /* 0x00000000dc10783b */ /* 0x000fe20000000200 */
[----:B------:R-:W-:Y:S01]  /*4720*/  R2P PR, R52, 0x6 ;  /* 0x0000000634007804 */ /* 0x000fe20000000000 */
[--C-:B------:R-:W-:Y:S01]  /*4730*/  IMAD R235, R3, 0x2, R220.reuse ;  /* 0x0000000203eb7824 */ /* 0x100fe200078e02dc */
[----:B------:R-:W-:Y:S01]  /*4740*/  UIADD3 UR22, UR31, 0x1, -UR20 ;  /* 0x000000011f167890 */ /* 0x000fe2000fffe814 */
[----:B-12---:R-:W1:Y:S01]  /*4750*/  LDSM.16.M88.4 R8, [R213+0x4000] ;  /* 0x00400000d508783b */ /* 0x006e620000000200 */
[----:B------:R-:W-:Y:S01]  /*4760*/  VIADD R0, R213, 0x4000 ;  /* 0x00004000d5007836 */ /* 0x000fe20000000000 */
[----:B------:R-:W-:Y:S01]  /*4770*/  SEL R4, R53, 0xffffffe0, !P1 ;  /* 0xffffffe035047807 */ /* 0x000fe20004800000 */
[----:B------:R-:W-:Y:S01]  /*4780*/  VIADD R212, R213, 0x4040 ;  /* 0x00004040d5d47836 */ /* 0x000fe20000000000 */
[----:B------:R-:W2:Y:S01]  /*4790*/  LDSM.16.M88.4 R12, [R220+0x2000] ;  /* 0x00200000dc0c783b */ /* 0x000ea20000000200 */
[----:B------:R-:W-:Y:S01]  /*47a0*/  IMAD R2, R5, 0x2, R220 ;  /* 0x0000000205027824 */ /* 0x000fe200078e02dc */
[----:B------:R-:W-:Y:S01]  /*47b0*/  UIADD3 UR22, UR22, UR28, URZ ;  /* 0x0000001c16167290 */ /* 0x000fe2000fffe03f */
[----:B------:R-:W-:Y:S01]  /*47c0*/  IMAD.IADD R134, R213, 0x1, R4 ;  /* 0x00000001d5867824 */ /* 0x000fe200078e0204 */
[----:B------:R-:W5:Y:S01]  /*47d0*/  LDSM.16.M88.4 R40, [R213+0x5800] ;  /* 0x00580000d528783b */ /* 0x000f620000000200 */
[----:B------:R-:W-:Y:S01]  /*47e0*/  IMAD R221, R3, 0x2, R2 ;  /* 0x0000000203dd7824 */ /* 0x000fe200078e0202 */
[----:B------:R-:W-:Y:S01]  /*47f0*/  UIADD3 UR29, UR31, -UR29, -UR20 ;  /* 0x8000001d1f1d7290 */ /* 0x000fe2000fffe814 */
[----:B------:R-:W-:Y:S01]  /*4800*/  @P2 VIADD R212, R0, 0xffffffc0 ;  /* 0xffffffc000d42836 */ /* 0x000fe20000000000 */
[----:B------:R-:W3:Y:S01]  /*4810*/  LDSM.16.M88.4 R36, [R213+0x6000] ;  /* 0x00600000d524783b */ /* 0x000ee20000000200 */
[----:B------:R-:W-:Y:S01]  /*4820*/  LOP3.LUT R0, R223, 0xffffffe0, RZ, 0xc0, !PT ;  /* 0xffffffe0df007812 */ /* 0x000fe200078ec0ff */
[----:B------:R-:W-:-:S02]  /*4830*/  UISETP.GT.AND UP0, UPT, UR19, UR10, UPT ;  /* 0x0000000a1300728c */ /* 0x000fc4000bf04270 */
[----:B------:R-:W3:Y:S02]  /*4840*/  LDSM.16.M88.4 R48, [R213+0x4800] ;  /* 0x00480000d530783b */ /* 0x000ee40000000200 */
[C---:B------:R-:W-:Y:S02]  /*4850*/  IMAD.IADD R0, R222.reuse, 0x1, -R0 ;  /* 0x00000001de007824 */ /* 0x040fe400078e0a00 */
[----:B------:R-:W3:Y:S01]  /*4860*/  LDSM.16.M88.4 R44, [R213+0x5000] ;  /* 0x00500000d52c783b */ /* 0x000ee20000000200 */
[----:B------:R-:W-:-:S03]  /*4870*/  IMAD.SHL.U32 R222, R222, 0x2, RZ ;  /* 0x00000002dede7824 */ /* 0x000fc600078e00ff */
[----:B----4-:R-:W4:Y:S04]  /*4880*/  LDSM.16.M88.4 R32, [R213+0x6800] ;  /* 0x00680000d520783b */ /* 0x010f280000000200 */
[----:B------:R-:W4:Y:S04]  /*4890*/  LDSM.16.M88.4 R28, [R213+0x7000] ;  /* 0x00700000d51c783b */ /* 0x000f280000000200 */
[----:B------:R-:W4:Y:S04]  /*48a0*/  LDSM.16.M88.4 R24, [R213+0x7800] ;  /* 0x00780000d518783b */ /* 0x000f280000000200 */
[----:B------:R-:W-:Y:S01]  /*48b0*/  LDSM.16.M88.4 R52, [R134+0x4000] ;  /* 0x004000008634783b */ /* 0x000fe20000000200 */
[-C--:B-1----:R-:W-:Y:S03]  /*48c0*/  HMMA.16816.F32.BF16 R172, R16, R8.reuse, RZ ;  /* 0x0000000810ac723c */ /* 0x082fe600000418ff */
[----:B------:R-:W-:Y:S04]  /*48d0*/  LDSM.16.M88.4 R96, [R134+0x5800] ;  /* 0x005800008660783b */ /* 0x000fe80000000200 */
[----:B------:R-:W-:Y:S01]  /*48e0*/  LDSM.16.M88.4 R112, [R134+0x6000] ;  /* 0x006000008670783b */ /* 0x000fe20000000200 */
[C---:B--2---:R-:W-:Y:S03]  /*48f0*/  HMMA.16816.F32.BF16 R88, R12.reuse, R8, RZ ;  /* 0x000000080c58723c */ /* 0x044fe600000418ff */
[----:B------:R-:W-:Y:S03]  /*4900*/  LDSM.16.M88.4 R56, [R134+0x4800] ;  /* 0x004800008638783b */ /* 0x000fe60000000200 */
[-C--:B------:R-:W-:Y:S01]  /*4910*/  HMMA.16816.F32.BF16 R84, R12, R10.reuse, RZ ;  /* 0x0000000a0c54723c */ /* 0x080fe200000418ff */
[----:B------:R-:W-:Y:S04]  /*4920*/  LDSM.16.M88.4 R60, [R134+0x5000] ;  /* 0x00500000863c783b */ /* 0x000fe80000000200 */
[----:B------:R-:W-:Y:S01]  /*4930*/  LDSM.16.M88.4 R108, [R134+0x6800] ;  /* 0x00680000866c783b */ /* 0x000fe20000000200 */
[----:B------:R-:W-:Y:S03]  /*4940*/  HMMA.16816.F32.BF16 R168, R16, R10, RZ ;  /* 0x0000000a10a8723c */ /* 0x000fe600000418ff */
[----:B------:R-:W1:Y:S03]  /*4950*/  LDSM.16.M88.4 R8, [R235+0x2000] ;  /* 0x00200000eb08783b */ /* 0x000e660000000200 */
[C---:B-----5:R-:W-:Y:S01]  /*4960*/  HMMA.16816.F32.BF16 R92, R12.reuse, R42, RZ ;  /* 0x0000002a0c5c723c */ /* 0x060fe200000418ff */
[----:B------:R-:W2:Y:S04]  /*4970*/  LDSM.16.M88.4 R104, [R134+0x7000] ;  /* 0x007000008668783b */ /* 0x000ea80000000200 */
[----:B------:R-:W5:Y:S01]  /*4980*/  LDSM.16.M88.4 R100, [R134+0x7800] ;  /* 0x007800008664783b */ /* 0x000f620000000200 */
[C---:B---3--:R-:W-:Y:S03]  /*4990*/  HMMA.16816.F32.BF16 R116, R12.reuse, R36, RZ ;  /* 0x000000240c74723c */ /* 0x048fe600000418ff */
[----:B------:R-:W3:Y:S03]  /*49a0*/  LDSM.16.M88.4 R20, [R235] ;  /* 0x00000000eb14783b */ /* 0x000ee60000000200 */
[C---:B------:R-:W-:Y:S01]  /*49b0*/  HMMA.16816.F32.BF16 R80, R12.reuse, R48, RZ ;  /* 0x000000300c50723c */ /* 0x040fe200000418ff */
[----:B------:R-:W0:Y:S05]  /*49c0*/  LDGDEPBAR ;  /* 0x00000000000079af */ /* 0x000e2a0000000000 */
[C---:B------:R-:W-:Y:S06]  /*49d0*/  HMMA.16816.F32.BF16 R76, R12.reuse, R50, RZ ;  /* 0x000000320c4c723c */ /* 0x040fec00000418ff */
[C---:B------:R-:W-:Y:S06]  /*49e0*/  HMMA.16816.F32.BF16 R72, R12.reuse, R44, RZ ;  /* 0x0000002c0c48723c */ /* 0x040fec00000418ff */
[C---:B------:R-:W-:Y:S06]  /*49f0*/  HMMA.16816.F32.BF16 R68, R12.reuse, R46, RZ ;  /* 0x0000002e0c44723c */ /* 0x040fec00000418ff */
[C---:B------:R-:W-:Y:S06]  /*4a00*/  HMMA.16816.F32.BF16 R64, R12.reuse, R40, RZ ;  /* 0x000000280c40723c */ /* 0x040fec00000418ff */
[C---:B------:R-:W-:Y:S06]  /*4a10*/  HMMA.16816.F32.BF16 R120, R12.reuse, R38, RZ ;  /* 0x000000260c78723c */ /* 0x040fec00000418ff */
[C---:B----4-:R-:W-:Y:S06]  /*4a20*/  HMMA.16816.F32.BF16 R124, R12.reuse, R32, RZ ;  /* 0x000000200c7c723c */ /* 0x050fec00000418ff */
        /* <DEDUP_REMOVED lines=19> */
[C---:B-1----:R-:W-:Y:S06]  /*4b60*/  HMMA.16816.F32.BF16 R152, R8.reuse, R52, R88 ;  /* 0x000000340898723c */ /* 0x042fec0000041858 */
[C---:B------:R-:W-:Y:S06]  /*4b70*/  HMMA.16816.F32.BF16 R136, R8.reuse, R54, R84 ;  /* 0x000000360888723c */ /* 0x040fec0000041854 */
[C---:B------:R-:W-:Y:S06]  /*4b80*/  HMMA.16816.F32.BF16 R40, R8.reuse, R98, R92 ;  /* 0x000000620828723c */ /* 0x040fec000004185c */
[C---:B------:R-:W-:Y:S06]  /*4b90*/  HMMA.16816.F32.BF16 R36, R8.reuse, R112, R116 ;  /* 0x000000700824723c */ /* 0x040fec0000041874 */
[C---:B------:R-:W-:Y:S01]  /*4ba0*/  HMMA.16816.F32.BF16 R88, R8.reuse, R56, R80 ;  /* 0x000000380858723c */ /* 0x040fe20000041850 */
[----:B------:R-:W-:Y:S05]  /*4bb0*/  LDSM.16.M88.4 R80, [R212] ;  /* 0x00000000d450783b */ /* 0x000fea0000000200 */
[C---:B------:R-:W-:Y:S01]  /*4bc0*/  HMMA.16816.F32.BF16 R84, R8.reuse, R58, R76 ;  /* 0x0000003a0854723c */ /* 0x040fe2000004184c */
[----:B------:R-:W-:Y:S05]  /*4bd0*/  LDSM.16.M88.4 R76, [R212+0x800] ;  /* 0x00080000d44c783b */ /* 0x000fea0000000200 */
[C---:B------:R-:W-:Y:S01]  /*4be0*/  HMMA.16816.F32.BF16 R48, R8.reuse, R60, R72 ;  /* 0x0000003c0830723c */ /* 0x040fe20000041848 */
[----:B------:R-:W-:Y:S05]  /*4bf0*/  LDSM.16.M88.4 R72, [R212+0x1000] ;  /* 0x00100000d448783b */ /* 0x000fea0000000200 */
[C---:B------:R-:W-:Y:S01]  /*4c00*/  HMMA.16816.F32.BF16 R16, R8.reuse, R62, R68 ;  /* 0x0000003e0810723c */ /* 0x040fe20000041844 */
[----:B------:R-:W-:Y:S05]  /*4c10*/  LDSM.16.M88.4 R68, [R212+0x1800] ;  /* 0x00180000d444783b */ /* 0x000fea0000000200 */
[C---:B------:R-:W-:Y:S01]  /*4c20*/  HMMA.16816.F32.BF16 R12, R8.reuse, R96, R64 ;  /* 0x00000060080c723c */ /* 0x040fe20000041840 */
[----:B------:R-:W-:Y:S05]  /*4c30*/  LDSM.16.M88.4 R64, [R212+0x2000] ;  /* 0x00200000d440783b */ /* 0x000fea0000000200 */
[C---:B------:R-:W-:Y:S06]  /*4c40*/  HMMA.16816.F32.BF16 R32, R8.reuse, R114, R120 ;  /* 0x000000720820723c */ /* 0x040fec0000041878 */
[C---:B------:R-:W-:Y:S06]  /*4c50*/  HMMA.16816.F32.BF16 R28, R8.reuse, R108, R124 ;  /* 0x0000006c081c723c */ /* 0x040fec000004187c */
[C---:B------:R-:W-:Y:S06]  /*4c60*/  HMMA.16816.F32.BF16 R24, R8.reuse, R110, R128 ;  /* 0x0000006e0818723c */ /* 0x040fec0000041880 */
[C---:B--2---:R-:W-:Y:S06]  /*4c70*/  HMMA.16816.F32.BF16 R44, R8.reuse, R104, R144 ;  /* 0x00000068082c723c */ /* 0x044fec0000041890 */
[C---:B-----5:R-:W-:Y:S06]  /*4c80*/  HMMA.16816.F32.BF16 R92, R8.reuse, R100, R156 ;  /* 0x00000064085c723c */ /* 0x060fec000004189c */
[C---:B------:R-:W-:Y:S06]  /*4c90*/  HMMA.16816.F32.BF16 R116, R8.reuse, R106, R160 ;  /* 0x0000006a0874723c */ /* 0x040fec00000418a0 */
[----:B------:R-:W-:Y:S06]  /*4ca0*/  HMMA.16816.F32.BF16 R236, R8, R102, R140 ;  /* 0x0000006608ec723c */ /* 0x000fec000004188c */
[C---:B---3--:R-:W-:Y:S06]  /*4cb0*/  HMMA.16816.F32.BF16 R8, R20.reuse, R52, R172 ;  /* 0x000000341408723c */ /* 0x048fec00000418ac */
[C---:B------:R-:W-:Y:S06]  /*4cc0*/  HMMA.16816.F32.BF16 R208, R20.reuse, R96, R208 ;  /* 0x0000006014d0723c */ /* 0x040fec00000418d0 */
[C---:B------:R-:W-:Y:S06]  /*4cd0*/  HMMA.16816.F32.BF16 R224, R20.reuse, R98, R224 ;  /* 0x0000006214e0723c */ /* 0x040fec00000418e0 */
[----:B------:R-:W-:Y:S01]  /*4ce0*/  IMAD.MOV.U32 R125, RZ, RZ, R236 ;  /* 0x000000ffff7d7224 */ /* 0x000fe200078e00ec */
[----:B------:R-:W-:Y:S01]  /*4cf0*/  HMMA.16816.F32.BF16 R248, R20, R56, R148 ;  /* 0x0000003814f8723c */ /* 0x000fe20000041894 */
[----:B------:R-:W-:-:S02]  /*4d00*/  IMAD.MOV.U32 R124, RZ, RZ, R237 ;  /* 0x000000ffff7c7224 */ /* 0x000fc400078e00ed */
[----:B------:R-:W-:Y:S02]  /*4d10*/  IMAD.MOV.U32 R123, RZ, RZ, R238 ;  /* 0x000000ffff7b7224 */ /* 0x000fe400078e00ee */
        /* <DEDUP_REMOVED lines=8> */
[C---:B------:R-:W-:Y:S06]  /*4da0*/  HMMA.16816.F32.BF16 R8, R20.reuse, R54, R168 ;  /* 0x000000361408723c */ /* 0x040fec00000418a8 */
[C---:B------:R-:W-:Y:S01]  /*4db0*/  HMMA.16816.F32.BF16 R236, R20.reuse, R62, R200 ;  /* 0x0000003e14ec723c */ /* 0x040fe200000418c8 */
[----:B------:R-:W-:Y:S05]  /*4dc0*/  LDSM.16.M88.4 R60, [R212+0x2800] ;  /* 0x00280000d43c783b */ /* 0x000fea0000000200 */
[C---:B------:R-:W-:Y:S06]  /*4dd0*/  HMMA.16816.F32.BF16 R204, R20.reuse, R108, R204 ;  /* 0x0000006c14cc723c */ /* 0x040fec00000418cc */
[----:B------:R-:W-:Y:S01]  /*4de0*/  HMMA.16816.F32.BF16 R196, R20, R110, R196 ;  /* 0x0000006e14c4723c */ /* 0x000fe200000418c4 */
[----:B------:R-:W-:-:S02]  /*4df0*/  IMAD.MOV.U32 R108, RZ, RZ, R125 ;  /* 0x000000ffff6c7224 */ /* 0x000fc400078e007d */
[----:B------:R-:W-:-:S03]  /*4e00*/  IMAD.MOV.U32 R109, RZ, RZ, R124 ;  /* 0x000000ffff6d7224 */ /* 0x000fc600078e007c */
[----:B------:R-:W-:Y:S01]  /*4e10*/  IMAD.MOV.U32 R55, RZ, RZ, R8 ;  /* 0x000000ffff377224 */ /* 0x000fe200078e0008 */
[C---:B------:R-:W-:Y:S01]  /*4e20*/  HMMA.16816.F32.BF16 R228, R20.reuse, R112, R228 ;  /* 0x0000007014e4723c */ /* 0x040fe200000418e4 */
[----:B------:R-:W-:Y:S02]  /*4e30*/  IMAD.MOV.U32 R54, RZ, RZ, R9 ;  /* 0x000000ffff367224 */ /* 0x000fe400078e0009 */
[----:B------:R-:W-:Y:S02]  /*4e40*/  IMAD.MOV.U32 R53, RZ, RZ, R10 ;  /* 0x000000ffff357224 */ /* 0x000fe400078e000a */
[----:B------:R-:W-:Y:S01]  /*4e50*/  IMAD.MOV.U32 R52, RZ, RZ, R11 ;  /* 0x000000ffff347224 */ /* 0x000fe200078e000b */
[----:B------:R-:W-:Y:S01]  /*4e60*/  HMMA.16816.F32.BF16 R200, R20, R114, R216 ;  /* 0x0000007214c8723c */ /* 0x000fe200000418d8 */
[----:B------:R-:W1:Y:S01]  /*4e70*/  LDSM.16.M88.4 R8, [R2+0x2000] ;  /* 0x002000000208783b */ /* 0x000e620000000200 */
[----:B------:R-:W-:Y:S02]  /*4e80*/  IMAD.MOV.U32 R96, RZ, RZ, R55 ;  /* 0x000000ffff607224 */ /* 0x000fe400078e0037 */
[----:B------:R-:W-:-:S02]  /*4e90*/  IMAD.MOV.U32 R97, RZ, RZ, R54 ;  /* 0x000000ffff617224 */ /* 0x000fc400078e0036 */
[----:B------:R-:W-:Y:S01]  /*4ea0*/  IMAD.MOV.U32 R98, RZ, RZ, R53 ;  /* 0x000000ffff627224 */ /* 0x000fe200078e0035 */
[C---:B------:R-:W-:Y:S01]  /*4eb0*/  HMMA.16816.F32.BF16 R144, R20.reuse, R104, R188 ;  /* 0x000000681490723c */ /* 0x040fe200000418bc */
[----:B------:R-:W-:Y:S01]  /*4ec0*/  IMAD.MOV.U32 R99, RZ, RZ, R52 ;  /* 0x000000ffff637224 */ /* 0x000fe200078e0034 */
[----:B------:R-:W-:Y:S01]  /*4ed0*/  LOP3.LUT R216, R222, 0x6, RZ, 0xc0, !PT ;  /* 0x00000006ded87812 */ /* 0x000fe200078ec0ff */
[----:B------:R-:W2:Y:S01]  /*4ee0*/  LDSM.16.M88.4 R52, [R212+0x3800] ;  /* 0x00380000d434783b */ /* 0x000ea20000000200 */
[----:B------:R-:W-:Y:S02]  /*4ef0*/  IMAD.MOV.U32 R110, RZ, RZ, R123 ;  /* 0x000000ffff6e7224 */ /* 0x000fe400078e007b */
[----:B------:R-:W-:Y:S01]  /*4f00*/  IMAD.MOV.U32 R111, RZ, RZ, R122 ;  /* 0x000000ffff6f7224 */ /* 0x000fe200078e007a */
[----:B------:R-:W-:Y:S01]  /*4f10*/  HMMA.16816.F32.BF16 R192, R20, R100, R176 ;  /* 0x0000006414c0723c */ /* 0x000fe200000418b0 */
[----:B------:R-:W-:Y:S02]  /*4f20*/  IMAD.IADD R218, R4, 0x1, R212 ;  /* 0x0000000104da7824 */ /* 0x000fe400078e02d4 */
[----:B------:R-:W-:-:S02]  /*4f30*/  IMAD.MOV.U32 R104, RZ, RZ, R121 ;  /* 0x000000ffff687224 */ /* 0x000fc400078e0079 */
[----:B------:R-:W-:Y:S01]  /*4f40*/  IMAD.MOV.U32 R105, RZ, RZ, R120 ;  /* 0x000000ffff697224 */ /* 0x000fe200078e0078 */
[C---:B------:R-:W-:Y:S06]  /*4f50*/  HMMA.16816.F32.BF16 R188, R20.reuse, R106, R180 ;  /* 0x0000006a14bc723c */ /* 0x040fec00000418b4 */
[----:B------:R-:W-:Y:S01]  /*4f60*/  HMMA.16816.F32.BF16 R184, R20, R102, R164 ;  /* 0x0000006614b8723c */ /* 0x000fe200000418a4 */
[----:B------:R-:W-:Y:S01]  /*4f70*/  LDSM.16.M88.4 R20, [R218+0x2800] ;  /* 0x00280000da14783b */ /* 0x000fe20000000200 */
[----:B------:R-:W-:Y:S01]  /*4f80*/  IMAD.MOV.U32 R106, RZ, RZ, R7 ;  /* 0x000000ffff6a7224 */ /* 0x000fe200078e0007 */
[----:B------:R-:W-:Y:S01]  /*4f90*/  LEA R7, R215, UR30, 0x4 ;  /* 0x0000001ed7077c11 */ /* 0x000fe2000f8e20ff */
[----:B------:R-:W-:Y:S01]  /*4fa0*/  IMAD.MOV.U32 R107, RZ, RZ, R6 ;  /* 0x000000ffff6b7224 */ /* 0x000fe200078e0006 */
[----:B------:R-:W-:-:S04]  /*4fb0*/  SHF.R.S32.HI R6, RZ, 0x1f, R0 ;  /* 0x0000001fff067819 */ /* 0x000fc80000011400 */
[----:B------:R-:W-:Y:S01]  /*4fc0*/  LEA.HI R0, R6, R0, RZ, 0x2 ;  /* 0x0000000006007211 */ /* 0x000fe200078f10ff */
[----:B------:R-:W-:-:S03]  /*4fd0*/  IMAD.U32 R6, RZ, RZ, UR19 ;  /* 0x00000013ff067e24 */ /* 0x000fc6000f8e00ff */
[----:B------:R-:W-:Y:S01]  /*4fe0*/  SHF.R.S32.HI R0, RZ, 0x2, R0 ;  /* 0x00000002ff007819 */ /* 0x000fe20000011400 */
[----:B------:R-:W-:Y:S01]  /*4ff0*/  IMAD R6, R6, 0x80, R216 ;  /* 0x0000008006067824 */ /* 0x000fe200078e02d8 */
[C---:B-1----:R-:W-:Y:S01]  /*5000*/  HMMA.16816.F32.BF16 R160, R8.reuse, R74, R16 ;  /* 0x0000004a08a0723c */ /* 0x042fe20000041810 */
[----:B------:R-:W1:Y:S05]  /*5010*/  LDSM.16.M88.4 R16, [R2] ;  /* 0x000000000210783b */ /* 0x000e6a0000000200 */
[C---:B------:R-:W-:Y:S06]  /*5020*/  HMMA.16816.F32.BF16 R176, R8.reuse, R82, R136 ;  /* 0x0000005208b0723c */ /* 0x040fec0000041888 */
[C---:B------:R-:W-:Y:S06]  /*5030*/  HMMA.16816.F32.BF16 R180, R8.reuse, R80, R152 ;  /* 0x0000005008b4723c */ /* 0x040fec0000041898 */
[C---:B------:R-:W-:Y:S06]  /*5040*/  HMMA.16816.F32.BF16 R172, R8.reuse, R76, R88 ;  /* 0x0000004c08ac723c */ /* 0x040fec0000041858 */
[C---:B------:R-:W-:Y:S06]  /*5050*/  HMMA.16816.F32.BF16 R168, R8.reuse, R78, R84 ;  /* 0x0000004e08a8723c */ /* 0x040fec0000041854 */
[C---:B------:R-:W-:Y:S01]  /*5060*/  HMMA.16816.F32.BF16 R164, R8.reuse, R72, R48 ;  /* 0x0000004808a4723c */ /* 0x040fe20000041830 */
[----:B------:R-:W-:Y:S05]  /*5070*/  LDSM.16.M88.4 R48, [R218+0x3800] ;  /* 0x00380000da30783b */ /* 0x000fea0000000200 */
[C---:B------:R-:W-:Y:S01]  /*5080*/  HMMA.16816.F32.BF16 R156, R8.reuse, R68, R12 ;  /* 0x00000044089c723c */ /* 0x040fe2000004180c */
[----:B------:R-:W-:Y:S05]  /*5090*/  LDSM.16.M88.4 R12, [R221+0x2000] ;  /* 0x00200000dd0c783b */ /* 0x000fea0000000200 */
        /* <DEDUP_REMOVED lines=9> */
[----:B------:R-:W3:Y:S05]  /*5130*/  LDSM.16.M88.4 R24, [R218+0x2000] ;  /* 0x00200000da18783b */ /* 0x000eea0000000200 */
[C---:B------:R-:W-:Y:S01]  /*5140*/  HMMA.16816.F32.BF16 R120, R8.reuse, R56, R44 ;  /* 0x000000380878723c */ /* 0x040fe2000004182c */
[----:B------:R-:W-:Y:S05]  /*5150*/  LDSM.16.M88.4 R44, [R218+0x3000] ;  /* 0x00300000da2c783b */ /* 0x000fea0000000200 */
[C---:B--2---:R-:W-:Y:S06]  /*5160*/  HMMA.16816.F32.BF16 R112, R8.reuse, R52, R92 ;  /* 0x000000340870723c */ /* 0x044fec000004185c */
[C---:B------:R-:W-:Y:S06]  /*5170*/  HMMA.16816.F32.BF16 R116, R8.reuse, R58, R116 ;  /* 0x0000003a0874723c */ /* 0x040fec0000041874 */
[----:B------:R-:W-:Y:S01]  /*5180*/  HMMA.16816.F32.BF16 R108, R8, R54, R108 ;  /* 0x00000036086c723c */ /* 0x000fe2000004186c */
[----:B------:R-:W2:Y:S01]  /*5190*/  LDSM.16.M88.4 R8, [R221] ;  /* 0x00000000dd08783b */ /* 0x000ea20000000200 */
[----:B------:R-:W-:-:S04]  /*51a0*/  DEPBAR.LE SB0, 0x0 ;  /* 0x000080000000791a */ /* 0x000fc80000000000 */
[C---:B-1----:R-:W-:Y:S06]  /*51b0*/  HMMA.16816.F32.BF16 R100, R16.reuse, R82, R96 ;  /* 0x000000521064723c */ /* 0x042fec0000041860 */
        /* <DEDUP_REMOVED lines=15> */
[C---:B---3--:R-:W-:Y:S06]  /*52b0*/  HMMA.16816.F32.BF16 R140, R12.reuse, R24, R140 ;  /* 0x000000180c8c723c */ /* 0x048fec000004188c */
[C---:B------:R-:W-:Y:S06]  /*52c0*/  HMMA.16816.F32.BF16 R136, R12.reuse, R26, R136 ;  /* 0x0000001a0c88723c */ /* 0x040fec0000041888 */
[----:B------:R-:W-:Y:S06]  /*52d0*/  HMMA.16816.F32.BF16 R184, R12, R48, R112 ;  /* 0x000000300cb8723c */ /* 0x000fec0000041870 */
[C---:B--2---:R-:W-:Y:S06]  /*52e0*/  HMMA.16816.F32.BF16 R72, R8.reuse, R24, R72 ;  /* 0x000000180848723c */ /* 0x044fec0000041848 */
[----:B------:R-:W-:Y:S06]  /*52f0*/  HMMA.16816.F32.BF16 R68, R8, R26, R68 ;  /* 0x0000001a0844723c */ /* 0x000fec0000041844 */
[C---:B------:R-:W-:Y:S06]  /*5300*/  HMMA.16816.F32.BF16 R128, R12.reuse, R20, R128 ;  /* 0x000000140c80723c */ /* 0x040fec0000041880 */
[C---:B------:R-:W-:Y:S06]  /*5310*/  HMMA.16816.F32.BF16 R124, R12.reuse, R22, R124 ;  /* 0x000000160c7c723c */ /* 0x040fec000004187c */
[C---:B------:R-:W-:Y:S06]  /*5320*/  HMMA.16816.F32.BF16 R120, R12.reuse, R44, R120 ;  /* 0x0000002c0c78723c */ /* 0x040fec0000041878 */
[C---:B------:R-:W-:Y:S06]  /*5330*/  HMMA.16816.F32.BF16 R116, R12.reuse, R46, R116 ;  /* 0x0000002e0c74723c */ /* 0x040fec0000041874 */
        /* <DEDUP_REMOVED lines=13> */
[----:B------:R-:W-:-:S02]  /*5410*/  IMAD.IADD R12, R0, 0x1, R7 ;  /* 0x00000001000c7824 */ /* 0x000fc400078e0207 */
[----:B------:R-:W-:Y:S02]  /*5420*/  VIADD R7, R6, 0x1 ;  /* 0x0000000106077836 */ /* 0x000fe40000000000 */
[C---:B------:R-:W-:Y:S01]  /*5430*/  VIADD R13, R12.reuse, 0x8 ;  /* 0x000000080c0d7836 */ /* 0x040fe20000000000 */
[C---:B------:R-:W-:Y:S01]  /*5440*/  HMMA.16816.F32.BF16 R100, R8.reuse, R42, R100 ;  /* 0x0000002a0864723c */ /* 0x040fe20000041864 */
[C---:B------:R-:W-:Y:S01]  /*5450*/  VIADD R15, R12.reuse, 0x48 ;  /* 0x000000480c0f7836 */ /* 0x040fe20000000000 */
[C---:B------:R-:W-:Y:S01]  /*5460*/  VIADDMNMX R228, R12.reuse, UR29, RZ, !PT ;  /* 0x0000001d0ce47c46 */ /* 0x040fe2000f8001ff */
[----:B------:R-:W-:Y:S01]  /*5470*/  VIADD R14, R12, 0x40 ;  /* 0x000000400c0e7836 */ /* 0x000fe20000000000 */
[----:B------:R-:W-:Y:S01]  /*5480*/  VIADDMNMX R227, R13, UR29, RZ, !PT ;  /* 0x0000001d0de37c46 */ /* 0x000fe2000f8001ff */
[----:B------:R-:W-:Y:S01]  /*5490*/  IMAD.IADD R0, R214, 0x1, R135 ;  /* 0x00000001d6007824 */ /* 0x000fe200078e0287 */
[----:B------:R-:W-:Y:S01]  /*54a0*/  HMMA.16816.F32.BF16 R96, R8, R36, R96 ;  /* 0x000000240860723c */ /* 0x000fe20000041860 */
[----:B------:R-:W-:-:S02]  /*54b0*/  VIADDMNMX R225, R15, UR29, RZ, !PT ;  /* 0x0000001d0fe17c46 */ /* 0x000fc4000f8001ff */
[----:B------:R-:W-:-:S03]  /*54c0*/  VIADDMNMX R226, R14, UR29, RZ, !PT ;  /* 0x0000001d0ee27c46 */ /* 0x000fc6000f8001ff */
        /* <DEDUP_REMOVED lines=8> */
[----:B------:R-:W-:-:S02]  /*5550*/  IMAD.U32 R8, RZ, RZ, UR22 ;  /* 0x00000016ff087e24 */ /* 0x000fc4000f8e00ff */
[----:B------:R-:W-:Y:S02]  /*5560*/  IMAD.U32 R11, RZ, RZ, UR22 ;  /* 0x00000016ff0b7e24 */ /* 0x000fe4000f8e00ff */
[----:B------:R-:W-:Y:S01]  /*5570*/  IMAD.U32 R9, RZ, RZ, UR22 ;  /* 0x00000016ff097e24 */ /* 0x000fe2000f8e00ff */
[----:B------:R-:W-:Y:S01]  /*5580*/  VIADDMNMX R232, R12, R8, UR31, PT ;  /* 0x0000001f0ce87e46 */ /* 0x000fe2000b800108 */
[----:B------:R-:W-:Y:S01]  /*5590*/  IMAD.U32 R10, RZ, RZ, UR22 ;  /* 0x00000016ff0a7e24 */ /* 0x000fe2000f8e00ff */
[--C-:B------:R-:W-:Y:S02]  /*55a0*/  IADD3 R11, R11, 0x8, R12.reuse ;  /* 0x000000080b0b7810 */ /* 0x100fe40007ffe00c */
[--C-:B------:R-:W-:Y:S02]  /*55b0*/  IADD3 R9, R9, 0x48, R12.reuse ;  /* 0x0000004809097810 */ /* 0x100fe40007ffe00c */
[----:B------:R-:W-:Y:S01]  /*55c0*/  IADD3 R10, R10, 0x40, R12 ;  /* 0x000000400a0a7810 */ /* 0x000fe20007ffe00c */
[----:B------:R-:W-:Y:S01]  /*55d0*/  BAR.SYNC.DEFER_BLOCKING 0x0 ;  /* 0x0000000000007b1d */ /* 0x000fe20000010000 */
[----:B------:R-:W-:-:S02]  /*55e0*/  ISETP.GE.AND P0, PT, R6, R232, PT ;  /* 0x000000e80600720c */ /* 0x000fc40003f06270 */
[----:B------:R-:W-:Y:S02]  /*55f0*/  VIMNMX R231, R11, UR31, PT ;  /* 0x0000001f0be77c48 */ /* 0x000fe4000bfe0100 */
[----:B------:R-:W-:Y:S02]  /*5600*/  VIMNMX R229, R9, UR31, PT ;  /* 0x0000001f09e57c48 */ /* 0x000fe4000bfe0100 */
[----:B------:R-:W-:Y:S02]  /*5610*/  VIMNMX R230, R10, UR31, PT ;  /* 0x0000001f0ae67c48 */ /* 0x000fe4000bfe0100 */
[C---:B------:R-:W-:Y:S02]  /*5620*/  ISETP.GE.AND P3, PT, R7.reuse, R232, PT ;  /* 0x000000e80700720c */ /* 0x040fe40003f66270 */
[----:B------:R-:W-:Y:S02]  /*5630*/  ISETP.LT.OR P4, PT, R6, R228, P0 ;  /* 0x000000e40600720c */ /* 0x000fe40000781670 */
[----:B------:R-:W-:-:S02]  /*5640*/  ISETP.GE.AND P2, PT, R7, R231, PT ;  /* 0x000000e70700720c */ /* 0x000fc40003f46270 */
[C---:B------:R-:W-:Y:S02]  /*5650*/  ISETP.GE.AND P0, PT, R7.reuse, R229, PT ;  /* 0x000000e50700720c */ /* 0x040fe40003f06270 */
[C---:B------:R-:W-:Y:S02]  /*5660*/  ISETP.GE.AND P1, PT, R7.reuse, R230, PT ;  /* 0x000000e60700720c */ /* 0x040fe40003f26270 */
[C---:B------:R-:W-:Y:S02]  /*5670*/  ISETP.LT.OR P6, PT, R7.reuse, R228, P3 ;  /* 0x000000e40700720c */ /* 0x040fe40001fc1670 */
[C---:B------:R-:W-:Y:S02]  /*5680*/  ISETP.LT.OR P3, PT, R7.reuse, R227, P2 ;  /* 0x000000e30700720c */ /* 0x040fe40001761670 */
[C---:B------:R-:W-:Y:S02]  /*5690*/  ISETP.LT.OR P2, PT, R7.reuse, R225, P0 ;  /* 0x000000e10700720c */ /* 0x040fe40000741670 */
[----:B------:R-:W-:Y:S01]  /*56a0*/  ISETP.LT.OR P5, PT, R7, R226, P1 ;  /* 0x000000e20700720c */ /* 0x000fe20000fa1670 */
[C---:B------:R-:W-:Y:S01]  /*56b0*/  VIADD R7, R6.reuse, 0x8 ;  /* 0x0000000806077836 */ /* 0x040fe20000000000 */
[----:B------:R-:W-:-:S02]  /*56c0*/  ISETP.GE.AND P1, PT, R6, R231, PT ;  /* 0x000000e70600720c */ /* 0x000fc40003f26270 */
[C---:B------:R-:W-:Y:S02]  /*56d0*/  ISETP.GE.AND P0, PT, R6.reuse, R230, PT ;  /* 0x000000e60600720c */ /* 0x040fe40003f06270 */
[----:B------:R-:W-:Y:S02]  /*56e0*/  P2R R8, PR, RZ, 0x4 ;  /* 0x00000004ff087803 */ /* 0x000fe40000000000 */
[C---:B------:R-:W-:Y:S02]  /*56f0*/  ISETP.GE.AND P2, PT, R6.reuse, R229, PT ;  /* 0x000000e50600720c */ /* 0x040fe40003f46270 */
[----:B------:R-:W-:Y:S02]  /*5700*/  P2R R9, PR, RZ, 0x8 ;  /* 0x00000008ff097803 */ /* 0x000fe40000000000 */
[C---:B------:R-:W-:Y:S02]  /*5710*/  ISETP.LT.OR P3, PT, R6.reuse, R227, P1 ;  /* 0x000000e30600720c */ /* 0x040fe40000f61670 */
[----:B------:R-:W-:-:S02]  /*5720*/  ISETP.LT.OR P1, PT, R6, R226, P0 ;  /* 0x000000e20600720c */ /* 0x000fc40000721670 */
[----:B------:R-:W-:Y:S02]  /*5730*/  ISETP.LT.OR P0, PT, R6, R225, P2 ;  /* 0x000000e10600720c */ /* 0x000fe40001701670 */
[C---:B------:R-:W-:Y:S02]  /*5740*/  ISETP.GE.AND P2, PT, R7.reuse, R231, PT ;  /* 0x000000e70700720c */ /* 0x040fe40003f46270 */
[----:B------:R-:W-:Y:S02]  /*5750*/  FSEL R109, R182, -INF , !P0 ;  /* 0xff800000b66d7808 */ /* 0x000fe40004000000 */
[----:B------:R-:W-:Y:S02]  /*5760*/  ISETP.GE.AND P0, PT, R7, R229, PT ;  /* 0x000000e50700720c */ /* 0x000fe40003f06270 */
[----:B------:R-:W-:Y:S02]  /*5770*/  FSEL R60, R106, -INF , !P3 ;  /* 0xff8000006a3c7808 */ /* 0x000fe40005800000 */
[----:B------:R-:W-:-:S02]  /*5780*/  FSEL R106, R181, -INF , !P5 ;  /* 0xff800000b56a7808 */ /* 0x000fc40006800000 */
[----:B------:R-:W-:Y:S02]  /*5790*/  FSEL R40, R104, -INF , !P4 ;  /* 0xff80000068287808 */ /* 0x000fe40006000000 */
[C---:B------:R-:W-:Y:S02]  /*57a0*/  ISETP.LT.OR P5, PT, R7.reuse, R225, P0 ;  /* 0x000000e10700720c */ /* 0x040fe400007a1670 */
[----:B------:R-:W-:Y:S02]  /*57b0*/  FSEL R104, R180, -INF , !P1 ;  /* 0xff800000b4687808 */ /* 0x000fe40004800000 */
[C---:B------:R-:W-:Y:S02]  /*57c0*/  ISETP.LT.OR P4, PT, R7.reuse, R227, P2 ;  /* 0x000000e30700720c */ /* 0x040fe40001781670 */
[----:B------:R-:W-:Y:S01]  /*57d0*/  ISETP.NE.AND P0, PT, R8, RZ, PT ;  /* 0x000000ff0800720c */ /* 0x000fe20003f05270 */
[----:B------:R-:W-:Y:S01]  /*57e0*/  VIADD R8, R6, 0x9 ;  /* 0x0000000906087836 */ /* 0x000fe20000000000 */
[----:B------:R-:W-:-:S02]  /*57f0*/  ISETP.GE.AND P1, PT, R7, R230, PT ;  /* 0x000000e60700720c */ /* 0x000fc40003f26270 */
[----:B------:R-:W-:Y:S02]  /*5800*/  ISETP.NE.AND P2, PT, R9, RZ, PT ;  /* 0x000000ff0900720c */ /* 0x000fe40003f45270 */
[----:B------:R-:W-:Y:S02]  /*5810*/  P2R R10, PR, RZ, 0x40 ;  /* 0x00000040ff0a7803 */ /* 0x000fe40000000000 */
[C---:B------:R-:W-:Y:S02]  /*5820*/  ISETP.GE.AND P3, PT, R7.reuse, R232, PT ;  /* 0x000000e80700720c */ /* 0x040fe40003f66270 */
[----:B------:R-:W-:Y:S02]  /*5830*/  ISETP.LT.OR P6, PT, R7, R226, P1 ;  /* 0x000000e20700720c */ /* 0x000fe40000fc1670 */
[----:B------:R-:W-:Y:S02]  /*5840*/  FSEL R59, R107, -INF , !P2 ;  /* 0xff8000006b3b7808 */ /* 0x000fe40005000000 */
[----:B------:R-:W-:-:S02]  /*5850*/  ISETP.NE.AND P1, PT, R10, RZ, PT ;  /* 0x000000ff0a00720c */ /* 0x000fc40003f25270 */
[----:B------:R-:W-:Y:S02]  /*5860*/  ISETP.GE.AND P2, PT, R8, R232, PT ;  /* 0x000000e80800720c */ /* 0x000fe40003f46270 */
[-C--:B------:R-:W-:Y:S01]  /*5870*/  ISETP.LT.OR P3, PT, R7, R228.reuse, P3 ;  /* 0x000000e40700720c */ /* 0x080fe20001f61670 */
[----:B------:R-:W-:Y:S01]  /*5880*/  VIADD R7, R6, 0x10 ;  /* 0x0000001006077836 */ /* 0x000fe20000000000 */
[----:B------:R-:W-:Y:S02]  /*5890*/  FSEL R39, R105, -INF , !P1 ;  /* 0xff80000069277808 */ /* 0x000fe40004800000 */
[C---:B------:R-:W-:Y:S02]  /*58a0*/  ISETP.LT.OR P2, PT, R8.reuse, R228, P2 ;  /* 0x000000e40800720c */ /* 0x040fe40001741670 */
[----:B------:R-:W-:Y:S02]  /*58b0*/  ISETP.GE.AND P1, PT, R8, R231, PT ;  /* 0x000000e70800720c */ /* 0x000fe40003f26270 */
[----:B------:R-:W-:-:S02]  /*58c0*/  FSEL R108, R183, -INF , !P0 ;  /* 0xff800000b76c7808 */ /* 0x000fc40004000000 */
[----:B------:R-:W-:Y:S02]  /*58d0*/  FSEL R43, R100, -INF , !P3 ;  /* 0xff800000642b7808 */ /* 0x000fe40005800000 */
[C---:B------:R-:W-:Y:S02]  /*58e0*/  ISETP.GE.AND P0, PT, R8.reuse, R230, PT ;  /* 0x000000e60800720c */ /* 0x040fe40003f06270 */
[C---:B------:R-:W-:Y:S02]  /*58f0*/  ISETP.GE.AND P3, PT, R8.reuse, R229, PT ;  /* 0x000000e50800720c */ /* 0x040fe40003f66270 */
[----:B------:R-:W-:Y:S02]  /*5900*/  P2R R9, PR, RZ, 0x4 ;  /* 0x00000004ff097803 */ /* 0x000fe40000000000 */
[C---:B------:R-:W-:Y:S02]  /*5910*/  ISETP.LT.OR P2, PT, R8.reuse, R227, P1 ;  /* 0x000000e30800720c */ /* 0x040fe40000f41670 */
[----:B------:R-:W-:-:S02]  /*5920*/  ISETP.LT.OR P0, PT, R8, R226, P0 ;  /* 0x000000e20800720c */ /* 0x000fc40000701670 */
[----:B------:R-:W-:Y:S02]  /*5930*/  ISETP.LT.OR P1, PT, R8, R225, P3 ;  /* 0x000000e10800720c */ /* 0x000fe40001f21670 */
[----:B------:R-:W-:Y:S02]  /*5940*/  P2R R8, PR, RZ, 0x4 ;  /* 0x00000004ff087803 */ /* 0x000fe40000000000 */
[C---:B------:R-:W-:Y:S02]  /*5950*/  ISETP.GE.AND P2, PT, R7.reuse, R230, PT ;  /* 0x000000e60700720c */ /* 0x040fe40003f46270 */
[----:B------:R-:W-:Y:S02]  /*5960*/  ISETP.GE.AND P3, PT, R7, R231, PT ;  /* 0x000000e70700720c */ /* 0x000fe40003f66270 */
[----:B------:R-:W-:Y:S02]  /*5970*/  FSEL R107, R178, -INF , !P5 ;  /* 0xff800000b26b7808 */ /* 0x000fe40006800000 */
[----:B------:R-:W-:Y:S01]  /*5980*/  ISETP.NE.AND P5, PT, R8, RZ, PT ;  /* 0x000000ff0800720c */ /* 0x000fe20003fa5270 */
[----:B------:R-:W-:Y:S01]  /*5990*/  VIADD R8, R6, 0x11 ;  /* 0x0000001106087836 */ /* 0x000fe20000000000 */
[----:B------:R-:W-:-:S02]  /*59a0*/  FSEL R62, R102, -INF , !P4 ;  /* 0xff800000663e7808 */ /* 0x000fc40006000000 */
[C---:B------:R-:W-:Y:S02]  /*59b0*/  ISETP.LT.OR P2, PT, R7.reuse, R226, P2 ;  /* 0x000000e20700720c */ /* 0x040fe40001741670 */
[----:B------:R-:W-:Y:S02]  /*59c0*/  FSEL R102, R176, -INF , !P6 ;  /* 0xff800000b0667808 */ /* 0x000fe40007000000 */
[C---:B------:R-:W-:Y:S02]  /*59d0*/  ISETP.LT.OR P6, PT, R7.reuse, R227, P3 ;  /* 0x000000e30700720c */ /* 0x040fe40001fc1670 */
[----:B------:R-:W-:Y:S02]  /*59e0*/  ISETP.GE.AND P4, PT, R7, R232, PT ;  /* 0x000000e80700720c */ /* 0x000fe40003f86270 */
[----:B------:R-:W-:Y:S02]  /*59f0*/  ISETP.NE.AND P3, PT, R9, RZ, PT ;  /* 0x000000ff0900720c */ /* 0x000fe40003f65270 */
[----:B------:R-:W-:-:S02]  /*5a00*/  P2R R9, PR, RZ, 0x4 ;  /* 0x00000004ff097803 */ /* 0x000fc40000000000 */
[----:B------:R-:W-:Y:S02]  /*5a10*/  ISETP.GE.AND P2, PT, R8, R231, PT ;  /* 0x000000e70800720c */ /* 0x000fe40003f46270 */
[----:B------:R-:W-:Y:S02]  /*5a20*/  FSEL R100, R177, -INF , !P0 ;  /* 0xff800000b1647808 */ /* 0x000fe40004000000 */
[----:B------:R-:W-:Y:S02]  /*5a30*/  ISETP.LT.OR P4, PT, R7, R228, P4 ;  /* 0x000000e40700720c */ /* 0x000fe40002781670 */
[----:B------:R-:W-:Y:S02]  /*5a40*/  FSEL R42, R101, -INF , !P3 ;  /* 0xff800000652a7808 */ /* 0x000fe40005800000 */
[----:B------:R-:W-:Y:S02]  /*5a50*/  ISETP.GE.AND P0, PT, R7, R229, PT ;  /* 0x000000e50700720c */ /* 0x000fe40003f06270 */
[----:B------:R-:W-:-:S02]  /*5a60*/  P2R R10, PR, RZ, 0x40 ;  /* 0x00000040ff0a7803 */ /* 0x000fc40000000000 */
[C---:B------:R-:W-:Y:S02]  /*5a70*/  ISETP.GE.AND P3, PT, R8.reuse, R232, PT ;  /* 0x000000e80800720c */ /* 0x040fe40003f66270 */
[----:B------:R-:W-:Y:S02]  /*5a80*/  FSEL R105, R179, -INF , !P1 ;  /* 0xff800000b3697808 */ /* 0x000fe40004800000 */
[C---:B------:R-:W-:Y:S02]  /*5a90*/  ISETP.LT.OR P2, PT, R8.reuse, R227, P2 ;  /* 0x000000e30800720c */ /* 0x040fe40001741670 */
[----:B------:R-:W-:Y:S02]  /*5aa0*/  ISETP.GE.AND P1, PT, R8, R230, PT ;  /* 0x000000e60800720c */ /* 0x000fe40003f26270 */
[----:B------:R-:W-:Y:S02]  /*5ab0*/  FSEL R61, R103, -INF , !P5 ;  /* 0xff800000673d7808 */ /* 0x000fe40006800000 */
[----:B------:R-:W-:-:S02]  /*5ac0*/  FSEL R54, R96, -INF , !P4 ;  /* 0xff80000060367808 */ /* 0x000fc40006000000 */
[----:B------:R-:W-:Y:S01]  /*5ad0*/  ISETP.LT.OR P6, PT, R7, R225, P0 ;  /* 0x000000e10700720c */ /* 0x000fe200007c1670 */
[----:B------:R-:W-:Y:S01]  /*5ae0*/  VIADD R7, R6, 0x18 ;  /* 0x0000001806077836 */ /* 0x000fe20000000000 */
[----:B------:R-:W-:Y:S02]  /*5af0*/  ISETP.NE.AND P4, PT, R10, RZ, PT ;  /* 0x000000ff0a00720c */ /* 0x000fe40003f85270 */
[C---:B------:R-:W-:Y:S02]  /*5b00*/  ISETP.LT.OR P5, PT, R8.reuse, R228, P3 ;  /* 0x000000e40800720c */ /* 0x040fe40001fa1670 */
[----:B------:R-:W-:Y:S02]  /*5b10*/  ISETP.GE.AND P0, PT, R8, R229, PT ;  /* 0x000000e50800720c */ /* 0x000fe40003f06270 */
[----:B------:R-:W-:Y:S02]  /*5b20*/  ISETP.NE.AND P3, PT, R9, RZ, PT ;  /* 0x000000ff0900720c */ /* 0x000fe40003f65270 */
[----:B------:R-:W-:-:S02]  /*5b30*/  P2R R10, PR, RZ, 0x4 ;  /* 0x00000004ff0a7803 */ /* 0x000fc40000000000 */
[C---:B------:R-:W-:Y:S02]  /*5b40*/  ISETP.LT.OR P2, PT, R8.reuse, R226, P1 ;  /* 0x000000e20800720c */ /* 0x040fe40000f41670 */
[----:B------:R-:W-:Y:S02]  /*5b50*/  ISETP.LT.OR P1, PT, R8, R225, P0 ;  /* 0x000000e10800720c */ /* 0x000fe40000721670 */
[----:B------:R-:W-:Y:S02]  /*5b60*/  FSEL R96, R172, -INF , !P3 ;  /* 0xff800000ac607808 */ /* 0x000fe40005800000 */
[----:B------:R-:W-:Y:S02]  /*5b70*/  P2R R8, PR, RZ, 0x4 ;  /* 0x00000004ff087803 */ /* 0x000fe40000000000 */
[C---:B------:R-:W-:Y:S02]  /*5b80*/  ISETP.GE.AND P3, PT, R7.reuse, R231, PT ;  /* 0x000000e70700720c */ /* 0x040fe40003f66270 */
[----:B------:R-:W-:-:S02]  /*5b90*/  ISETP.GE.AND P2, PT, R7, R230, PT ;  /* 0x000000e60700720c */ /* 0x000fc40003f46270 */
[----:B------:R-:W-:Y:S02]  /*5ba0*/  FSEL R58, R98, -INF , !P4 ;  /* 0xff800000623a7808 */ /* 0x000fe40006000000 */
[----:B------:R-:W-:Y:S02]  /*5bb0*/  FSEL R53, R97, -INF , !P5 ;  /* 0xff80000061357808 */ /* 0x000fe40006800000 */
[----:B------:R-:W-:Y:S02]  /*5bc0*/  FSEL R98, R174, -INF , !P6 ;  /* 0xff800000ae627808 */ /* 0x000fe40007000000 */
[C---:B------:R-:W-:Y:S02]  /*5bd0*/  ISETP.LT.OR P5, PT, R7.reuse, R227, P3 ;  /* 0x000000e30700720c */ /* 0x040fe40001fa1670 */
[----:B------:R-:W-:Y:S01]  /*5be0*/  ISETP.NE.AND P3, PT, R8, RZ, PT ;  /* 0x000000ff0800720c */ /* 0x000fe20003f65270 */
[----:B------:R-:W-:Y:S01]  /*5bf0*/  VIADD R8, R6, 0x19 ;  /* 0x0000001906087836 */ /* 0x000fe20000000000 */
[----:B------:R-:W-:-:S02]  /*5c00*/  ISETP.LT.OR P6, PT, R7, R226, P2 ;  /* 0x000000e20700720c */ /* 0x000fc400017c1670 */
[----:B------:R-:W-:Y:S02]  /*5c10*/  ISETP.NE.AND P2, PT, R10, RZ, PT ;  /* 0x000000ff0a00720c */ /* 0x000fe40003f45270 */
[-C--:B------:R-:W-:Y:S02]  /*5c20*/  ISETP.GE.AND P4, PT, R7, R232.reuse, PT ;  /* 0x000000e80700720c */ /* 0x080fe40003f86270 */
[----:B------:R-:W-:Y:S02]  /*5c30*/  FSEL R57, R99, -INF , !P2 ;  /* 0xff80000063397808 */ /* 0x000fe40005000000 */
[----:B------:R-:W-:Y:S02]  /*5c40*/  ISETP.GE.AND P2, PT, R8, R232, PT ;  /* 0x000000e80800720c */ /* 0x000fe40003f46270 */
[C---:B------:R-:W-:Y:S02]  /*5c50*/  ISETP.LT.OR P4, PT, R7.reuse, R228, P4 ;  /* 0x000000e40700720c */ /* 0x040fe40002781670 */
[----:B------:R-:W-:-:S02]  /*5c60*/  ISETP.GE.AND P0, PT, R7, R229, PT ;  /* 0x000000e50700720c */ /* 0x000fc40003f06270 */
[----:B------:R-:W-:Y:S02]  /*5c70*/  P2R R9, PR, RZ, 0x20 ;  /* 0x00000020ff097803 */ /* 0x000fe40000000000 */
[----:B------:R-:W-:Y:S02]  /*5c80*/  FSEL R97, R175, -INF , !P1 ;  /* 0xff800000af617808 */ /* 0x000fe40004800000 */
[C---:B------:R-:W-:Y:S02]  /*5c90*/  ISETP.LT.OR P2, PT, R8.reuse, R228, P2 ;  /* 0x000000e40800720c */ /* 0x040fe40001741670 */
[----:B------:R-:W-:Y:S02]  /*5ca0*/  ISETP.GE.AND P1, PT, R8, R231, PT ;  /* 0x000000e70800720c */ /* 0x000fe40003f26270 */
[----:B------:R-:W-:Y:S02]  /*5cb0*/  FSEL R52, R92, -INF , !P4 ;  /* 0xff8000005c347808 */ /* 0x000fe40006000000 */
[----:B------:R-:W-:Y:S01]  /*5cc0*/  ISETP.LT.OR P5, PT, R7, R225, P0 ;  /* 0x000000e10700720c */ /* 0x000fe200007a1670 */
[----:B------:R-:W-:Y:S01]  /*5cd0*/  VIADD R7, R6, 0x20 ;  /* 0x0000002006077836 */ /* 0x000fe20000000000 */
[----:B------:R-:W-:-:S02]  /*5ce0*/  FSEL R63, R173, -INF , !P3 ;  /* 0xff800000ad3f7808 */ /* 0x000fc40005800000 */
[----:B------:R-:W-:Y:S02]  /*5cf0*/  ISETP.NE.AND P4, PT, R9, RZ, PT ;  /* 0x000000ff0900720c */ /* 0x000fe40003f85270 */
        /* <DEDUP_REMOVED lines=46> */
[C---:B------:R-:W-:Y:S02]  /*5fe0*/  ISETP.LT.OR P5, PT, R7.reuse, R227, P3 ;  /* 0x000000e30700720c */ /* 0x040fe40001fa1670 */
[----:B------:R-:W-:Y:S01]  /*5ff0*/  ISETP.NE.AND P3, PT, R8, RZ, PT ;  /* 0x000000ff0800720c */ /* 0x000fe20003f65270 */
[----:B------:R-:W-:Y:S01]  /*6000*/  VIADD R8, R6, 0x29 ;  /* 0x0000002906087836 */ /* 0x000fe20000000000 */
[----:B------:R-:W-:Y:S02]  /*6010*/  ISETP.LT.OR P6, PT, R7, R226, P2 ;  /* 0x000000e20700720c */ /* 0x000fe400017c1670 */
[----:B------:R-:W-:-:S02]  /*6020*/  ISETP.NE.AND P2, PT, R10, RZ, PT ;  /* 0x000000ff0a00720c */ /* 0x000fc40003f45270 */
[----:B------:R-:W-:Y:S02]  /*6030*/  FSEL R147, R90, -INF , !P4 ;  /* 0xff8000005a937808 */ /* 0x000fe40006000000 */
        /* <DEDUP_REMOVED lines=22> */
[C---:B------:R-:W-:Y:S02]  /*61a0*/  ISETP.GE.AND P3, PT, R7.reuse, R231, PT ;  /* 0x000000e70700720c */ /* 0x040fe40003f66270 */
[----:B------:R-:W-:Y:S02]  /*61b0*/  FSEL R162, R162, -INF , !P5 ;  /* 0xff800000a2a27808 */ /* 0x000fe40006800000 */
[----:B------:R-:W-:Y:S01]  /*61c0*/  ISETP.NE.AND P5, PT, R8, RZ, PT ;  /* 0x000000ff0800720c */ /* 0x000fe20003fa5270 */
[----:B------:R-:W-:Y:S01]  /*61d0*/  VIADD R8, R6, 0x31 ;  /* 0x0000003106087836 */ /* 0x000fe20000000000 */
[----:B------:R-:W-:-:S02]  /*61e0*/  ISETP.LT.OR P2, PT, R7, R226, P2 ;  /* 0x000000e20700720c */ /* 0x000fc40001741670 */
[----:B------:R-:W-:Y:S02]  /*61f0*/  FSEL R160, R160, -INF , !P6 ;  /* 0xff800000a0a07808 */ /* 0x000fe40007000000 */
        /* <DEDUP_REMOVED lines=191> */
[----:B------:R-:W-:Y:S02]  /*6df0*/  ISETP.GE.AND P3, PT, R7, R231, PT ;  /* 0x000000e70700720c */ /* 0x000fe40003f66270 */
[----:B------:R-:W-:Y:S02]  /*6e00*/  FSEL R191, R124, -INF , !P6 ;  /* 0xff8000007cbf7808 */ /* 0x000fe40007000000 */
[----:B------:R-:W-:Y:S02]  /*6e10*/  FSEL R206, R126, -INF , !P5 ;  /* 0xff8000007ece7808 */ /* 0x000fe40006800000 */
[----:B------:R-:W-:-:S02]  /*6e20*/  FSEL R179, R22, -INF , !P4 ;  /* 0xff80000016b37808 */ /* 0x000fc40006000000 */
[----:B------:R-:W-:Y:S01]  /*6e30*/  ISETP.NE.AND P5, PT, R8, RZ, PT ;  /* 0x000000ff0800720c */ /* 0x000fe20003fa5270 */
[----:B------:R-:W-:Y:S01]  /*6e40*/  VIADD R8, R6, 0x61 ;  /* 0x0000006106087836 */ /* 0x000fe20000000000 */
[C---:B------:R-:W-:Y:S02]  /*6e50*/  ISETP.LT.OR P6, PT, R7.reuse, R227, P3 ;  /* 0x000000e30700720c */ /* 0x040fe40001fc1670 */
[C---:B------:R-:W-:Y:S02]  /*6e60*/  ISETP.GE.AND P4, PT, R7.reuse, R232, PT ;  /* 0x000000e80700720c */ /* 0x040fe40003f86270 */
[----:B------:R-:W-:Y:S02]  /*6e70*/  ISETP.GE.AND P2, PT, R7, R230, PT ;  /* 0x000000e60700720c */ /* 0x000fe40003f46270 */
[----:B------:R-:W-:Y:S02]  /*6e80*/  ISETP.NE.AND P3, PT, R9, RZ, PT ;  /* 0x000000ff0900720c */ /* 0x000fe40003f65270 */
[----:B------:R-:W-:-:S02]  /*6e90*/  FSEL R195, R125, -INF , !P0 ;  /* 0xff8000007dc37808 */ /* 0x000fc40004000000 */
[C---:B------:R-:W-:Y:S02]  /*6ea0*/  ISETP.LT.OR P4, PT, R7.reuse, R228, P4 ;  /* 0x000000e40700720c */ /* 0x040fe40002781670 */
[----:B------:R-:W-:Y:S02]  /*6eb0*/  ISETP.LT.OR P2, PT, R7, R226, P2 ;  /* 0x000000e20700720c */ /* 0x000fe40001741670 */
[----:B------:R-:W-:Y:S02]  /*6ec0*/  FSEL R139, R21, -INF , !P3 ;  /* 0xff800000158b7808 */ /* 0x000fe40005800000 */
[----:B------:R-:W-:Y:S02]  /*6ed0*/  ISETP.GE.AND P0, PT, R7, R229, PT ;  /* 0x000000e50700720c */ /* 0x000fe40003f06270 */
[----:B------:R-:W-:Y:S02]  /*6ee0*/  ISETP.GE.AND P3, PT, R8, R232, PT ;  /* 0x000000e80800720c */ /* 0x000fe40003f66270 */
[----:B------:R-:W-:-:S02]  /*6ef0*/  P2R R10, PR, RZ, 0x40 ;  /* 0x00000040ff0a7803 */ /* 0x000fc40000000000 */
[----:B------:R-:W-:Y:S02]  /*6f00*/  P2R R9, PR, RZ, 0x4 ;  /* 0x00000004ff097803 */ /* 0x000fe40000000000 */
[----:B------:R-:W-:Y:S02]  /*6f10*/  FSEL R143, R16, -INF , !P4 ;  /* 0xff800000108f7808 */ /* 0x000fe40006000000 */
[----:B------:R-:W-:Y:S01]  /*6f20*/  ISETP.LT.OR P6, PT, R7, R225, P0 ;  /* 0x000000e10700720c */ /* 0x000fe200007c1670 */
[----:B------:R-:W-:Y:S01]  /*6f30*/  VIADD R7, R6, 0x68 ;  /* 0x0000006806077836 */ /* 0x000fe20000000000 */
[C---:B------:R-:W-:Y:S02]  /*6f40*/  ISETP.GE.AND P2, PT, R8.reuse, R231, PT ;  /* 0x000000e70800720c */ /* 0x040fe40003f46270 */
[----:B------:R-:W-:Y:S02]  /*6f50*/  ISETP.LT.OR P4, PT, R8, R228, P3 ;  /* 0x000000e40800720c */ /* 0x000fe40001f81670 */
[----:B------:R-:W-:-:S02]  /*6f60*/  FSEL R204, R127, -INF , !P1 ;  /* 0xff8000007fcc7808 */ /* 0x000fc40004800000 */
[----:B------:R-:W-:Y:S02]  /*6f70*/  ISETP.NE.AND P3, PT, R10, RZ, PT ;  /* 0x000000ff0a00720c */ /* 0x000fe40003f65270 */
[C---:B------:R-:W-:Y:S02]  /*6f80*/  ISETP.GE.AND P1, PT, R8.reuse, R230, PT ;  /* 0x000000e60800720c */ /* 0x040fe40003f26270 */
[----:B------:R-:W-:Y:S02]  /*6f90*/  FSEL R131, R23, -INF , !P5 ;  /* 0xff80000017837808 */ /* 0x000fe40006800000 */
[C---:B------:R-:W-:Y:S02]  /*6fa0*/  ISETP.LT.OR P5, PT, R8.reuse, R227, P2 ;  /* 0x000000e30800720c */ /* 0x040fe400017a1670 */
[----:B------:R-:W-:Y:S02]  /*6fb0*/  ISETP.GE.AND P0, PT, R8, R229, PT ;  /* 0x000000e50800720c */ /* 0x000fe40003f06270 */
[----:B------:R-:W-:-:S02]  /*6fc0*/  FSEL R130, R18, -INF , !P3 ;  /* 0xff80000012827808 */ /* 0x000fc40005800000 */
[C---:B------:R-:W-:Y:S02]  /*6fd0*/  ISETP.LT.OR P1, PT, R8.reuse, R226, P1 ;  /* 0x000000e20800720c */ /* 0x040fe40000f21670 */
[C---:B------:R-:W-:Y:S02]  /*6fe0*/  ISETP.GE.AND P3, PT, R7.reuse, R232, PT ;  /* 0x000000e80700720c */ /* 0x040fe40003f66270 */
[----:B------:R-:W-:Y:S02]  /*6ff0*/  P2R R10, PR, RZ, 0x20 ;  /* 0x00000020ff0a7803 */ /* 0x000fe40000000000 */
[----:B------:R-:W-:Y:S02]  /*7000*/  ISETP.LT.OR P5, PT, R8, R225, P0 ;  /* 0x000000e10800720c */ /* 0x000fe400007a1670 */
[----:B------:R-:W-:Y:S02]  /*7010*/  P2R R8, PR, RZ, 0x2 ;  /* 0x00000002ff087803 */ /* 0x000fe40000000000 */
[----:B------:R-:W-:-:S02]  /*7020*/  ISETP.LT.OR P3, PT, R7, R228, P3 ;  /* 0x000000e40700720c */ /* 0x000fc40001f61670 */
[----:B------:R-:W-:Y:S01]  /*7030*/  ISETP.NE.AND P2, PT, R9, RZ, PT ;  /* 0x000000ff0900720c */ /* 0x000fe20003f45270 */
[----:B------:R-:W-:Y:S01]  /*7040*/  VIADD R9, R6, 0x69 ;  /* 0x0000006906097836 */ /* 0x000fe20000000000 */
[C---:B------:R-:W-:Y:S02]  /*7050*/  ISETP.GE.AND P1, PT, R7.reuse, R230, PT ;  /* 0x000000e60700720c */ /* 0x040fe40003f26270 */
[----:B------:R-:W-:Y:S02]  /*7060*/  P2R R11, PR, RZ, 0x8 ;  /* 0x00000008ff0b7803 */ /* 0x000fe40000000000 */
[----:B------:R-:W-:Y:S02]  /*7070*/  FSEL R182, R120, -INF , !P2 ;  /* 0xff80000078b67808 */ /* 0x000fe40005000000 */
[C---:B------:R-:W-:Y:S02]  /*7080*/  ISETP.LT.OR P3, PT, R7.reuse, R226, P1 ;  /* 0x000000e20700720c */ /* 0x040fe40000f61670 */
[----:B------:R-:W-:-:S02]  /*7090*/  ISETP.GE.AND P2, PT, R7, R231, PT ;  /* 0x000000e70700720c */ /* 0x000fc40003f46270 */
[----:B------:R-:W-:Y:S02]  /*70a0*/  ISETP.NE.AND P1, PT, R10, RZ, PT ;  /* 0x000000ff0a00720c */ /* 0x000fe40003f25270 */
[C---:B------:R-:W-:Y:S02]  /*70b0*/  ISETP.GE.AND P0, PT, R7.reuse, R229, PT ;  /* 0x000000e50700720c */ /* 0x040fe40003f06270 */
[----:B------:R-:W-:Y:S02]  /*70c0*/  FSEL R197, R122, -INF , !P6 ;  /* 0xff8000007ac57808 */ /* 0x000fe40007000000 */
[----:B------:R-:W-:Y:S02]  /*70d0*/  ISETP.LT.OR P6, PT, R7, R227, P2 ;  /* 0x000000e30700720c */ /* 0x000fe400017c1670 */
[----:B------:R-:W-:Y:S02]  /*70e0*/  FSEL R127, R19, -INF , !P1 ;  /* 0xff800000137f7808 */ /* 0x000fe40004800000 */
[----:B------:R-:W-:Y:S01]  /*70f0*/  ISETP.LT.OR P2, PT, R7, R225, P0 ;  /* 0x000000e10700720c */ /* 0x000fe20000741670 */
[----:B------:R-:W-:Y:S01]  /*7100*/  VIADD R7, R6, 0x71 ;  /* 0x0000007106077836 */ /* 0x000fe20000000000 */
[----:B------:R-:W-:-:S02]  /*7110*/  ISETP.GE.AND P1, PT, R9, R230, PT ;  /* 0x000000e60900720c */ /* 0x000fc40003f26270 */
[----:B------:R-:W-:Y:S02]  /*7120*/  FSEL R125, R17, -INF , !P4 ;  /* 0xff800000117d7808 */ /* 0x000fe40006000000 */
[C---:B------:R-:W-:Y:S02]  /*7130*/  ISETP.GE.AND P0, PT, R9.reuse, R229, PT ;  /* 0x000000e50900720c */ /* 0x040fe40003f06270 */
[----:B------:R-:W-:Y:S01]  /*7140*/  ISETP.NE.AND P4, PT, R8, RZ, PT ;  /* 0x000000ff0800720c */ /* 0x000fe20003f85270 */
[----:B------:R-:W-:Y:S01]  /*7150*/  VIADD R8, R6, 0x70 ;  /* 0x0000007006087836 */ /* 0x000fe20000000000 */
[C---:B------:R-:W-:Y:S02]  /*7160*/  ISETP.LT.OR P1, PT, R9.reuse, R226, P1 ;  /* 0x000000e20900720c */ /* 0x040fe40000f21670 */
[----:B------:R-:W-:Y:S02]  /*7170*/  ISETP.LT.OR P0, PT, R9, R225, P0 ;  /* 0x000000e10900720c */ /* 0x000fe40000701670 */
[----:B------:R-:W-:-:S02]  /*7180*/  FSEL R189, R118, -INF , !P2 ;  /* 0xff80000076bd7808 */ /* 0x000fc40005000000 */
[----:B------:R-:W-:Y:S02]  /*7190*/  FSEL R176, R117, -INF , !P1 ;  /* 0xff80000075b07808 */ /* 0x000fe40004800000 */
[C---:B------:R-:W-:Y:S02]  /*71a0*/  ISETP.GE.AND P2, PT, R8.reuse, R232, PT ;  /* 0x000000e80800720c */ /* 0x040fe40003f46270 */
[----:B------:R-:W-:Y:S02]  /*71b0*/  FSEL R194, R119, -INF , !P0 ;  /* 0xff80000077c27808 */ /* 0x000fe40004000000 */
[----:B------:R-:W-:Y:S02]  /*71c0*/  ISETP.GE.AND P1, PT, R8, R231, PT ;  /* 0x000000e70800720c */ /* 0x000fe40003f26270 */
[----:B------:R-:W-:Y:S02]  /*71d0*/  FSEL R177, R116, -INF , !P3 ;  /* 0xff80000074b17808 */ /* 0x000fe40005800000 */
[----:B------:R-:W-:-:S02]  /*71e0*/  ISETP.GE.AND P0, PT, R8, R230, PT ;  /* 0x000000e60800720c */ /* 0x000fc40003f06270 */
[----:B------:R-:W-:Y:S02]  /*71f0*/  FSEL R190, R123, -INF , !P5 ;  /* 0xff8000007bbe7808 */ /* 0x000fe40006800000 */
[C---:B------:R-:W-:Y:S02]  /*7200*/  ISETP.GE.AND P3, PT, R8.reuse, R229, PT ;  /* 0x000000e50800720c */ /* 0x040fe40003f66270 */
[----:B------:R-:W-:Y:S02]  /*7210*/  FSEL R178, R121, -INF , !P4 ;  /* 0xff80000079b27808 */ /* 0x000fe40006000000 */
[----:B------:R-:W-:Y:S02]  /*7220*/  ISETP.GE.AND P5, PT, R9, R232, PT ;  /* 0x000000e80900720c */ /* 0x000fe40003fa6270 */
[C---:B------:R-:W-:Y:S02]  /*7230*/  ISETP.LT.OR P2, PT, R8.reuse, R228, P2 ;  /* 0x000000e40800720c */ /* 0x040fe40001741670 */
[----:B------:R-:W-:-:S02]  /*7240*/  ISETP.LT.OR P4, PT, R8, R227, P1 ;  /* 0x000000e30800720c */ /* 0x000fc40000f81670 */
[C---:B------:R-:W-:Y:S02]  /*7250*/  ISETP.LT.OR P1, PT, R8.reuse, R226, P0 ;  /* 0x000000e20800720c */ /* 0x040fe40000721670 */
[----:B------:R-:W-:Y:S02]  /*7260*/  ISETP.LT.OR P0, PT, R8, R225, P3 ;  /* 0x000000e10800720c */ /* 0x000fe40001f01670 */
[----:B------:R-:W-:Y:S02]  /*7270*/  FSEL R123, R24, -INF , !P2 ;  /* 0xff800000187b7808 */ /* 0x000fe40005000000 */
[----:B------:R-:W-:Y:S02]  /*7280*/  ISETP.LT.OR P3, PT, R9, R228, P5 ;  /* 0x000000e40900720c */ /* 0x000fe40002f61670 */
[----:B------:R-:W-:Y:S02]  /*7290*/  ISETP.GE.AND P2, PT, R7, R232, PT ;  /* 0x000000e80700720c */ /* 0x000fe40003f46270 */
[----:B------:R-:W-:-:S02]  /*72a0*/  P2R R10, PR, RZ, 0x8 ;  /* 0x00000008ff0a7803 */ /* 0x000fc40000000000 */
[C---:B------:R-:W-:Y:S02]  /*72b0*/  ISETP.LT.OR P3, PT, R7.reuse, R228, P2 ;  /* 0x000000e40700720c */ /* 0x040fe40001761670 */
[----:B------:R-:W-:Y:S02]  /*72c0*/  FSEL R184, R184, -INF , !P1 ;  /* 0xff800000b8b87808 */ /* 0x000fe40004800000 */
[----:B------:R-:W-:Y:S02]  /*72d0*/  FSEL R186, R186, -INF , !P0 ;  /* 0xff800000baba7808 */ /* 0x000fe40004000000 */
[C---:B------:R-:W-:Y:S02]  /*72e0*/  ISETP.GE.AND P2, PT, R7.reuse, R231, PT ;  /* 0x000000e70700720c */ /* 0x040fe40003f46270 */
[C---:B------:R-:W-:Y:S02]  /*72f0*/  ISETP.GE.AND P1, PT, R7.reuse, R230, PT ;  /* 0x000000e60700720c */ /* 0x040fe40003f26270 */
[----:B------:R-:W-:-:S02]  /*7300*/  ISETP.GE.AND P0, PT, R7, R229, PT ;  /* 0x000000e50700720c */ /* 0x000fc40003f06270 */
[C---:B------:R-:W-:Y:S02]  /*7310*/  ISETP.LT.OR P2, PT, R7.reuse, R227, P2 ;  /* 0x000000e30700720c */ /* 0x040fe40001741670 */
[C---:B------:R-:W-:Y:S02]  /*7320*/  ISETP.LT.OR P1, PT, R7.reuse, R226, P1 ;  /* 0x000000e20700720c */ /* 0x040fe40000f21670 */
[----:B------:R-:W-:Y:S01]  /*7330*/  ISETP.LT.OR P0, PT, R7, R225, P0 ;  /* 0x000000e10700720c */ /* 0x000fe20000701670 */
[----:B------:R-:W-:Y:S01]  /*7340*/  VIADD R7, R6, 0x78 ;  /* 0x0000007806077836 */ /* 0x000fe20000000000 */
[----:B------:R-:W-:Y:S01]  /*7350*/  FSEL R126, R26, -INF , !P4 ;  /* 0xff8000001a7e7808 */ /* 0x000fe20006000000 */
[----:B------:R-:W-:Y:S01]  /*7360*/  VIADD R6, R6, 0x79 ;  /* 0x0000007906067836 */ /* 0x000fe20000000000 */
[----:B------:R-:W-:Y:S02]  /*7370*/  ISETP.GE.AND P4, PT, R9, R231, PT ;  /* 0x000000e70900720c */ /* 0x000fe40003f86270 */
[----:B------:R-:W-:-:S02]  /*7380*/  FSEL R121, R25, -INF , !P3 ;  /* 0xff80000019797808 */ /* 0x000fc40005800000 */
[----:B------:R-:W-:Y:S02]  /*7390*/  ISETP.NE.AND P3, PT, R11, RZ, PT ;  /* 0x000000ff0b00720c */ /* 0x000fe40003f65270 */
[----:B------:R-:W-:Y:S02]  /*73a0*/  FSEL R187, R187, -INF , !P0 ;  /* 0xff800000bbbb7808 */ /* 0x000fe40004000000 */
[----:B------:R-:W-:Y:S02]  /*73b0*/  ISETP.GE.AND P0, PT, R7, R229, PT ;  /* 0x000000e50700720c */ /* 0x000fe40003f06270 */
[----:B------:R-:W-:Y:S02]  /*73c0*/  ISETP.LT.OR P4, PT, R9, R227, P4 ;  /* 0x000000e30900720c */ /* 0x000fe40002781670 */
[----:B------:R-:W-:Y:S02]  /*73d0*/  FSEL R185, R185, -INF , !P1 ;  /* 0xff800000b9b97808 */ /* 0x000fe40004800000 */
[----:B------:R-:W-:-:S02]  /*73e0*/  FSEL R124, R27, -INF , !P2 ;  /* 0xff8000001b7c7808 */ /* 0x000fc40005000000 */
[----:B------:R-:W-:Y:S02]  /*73f0*/  FSEL R119, R44, -INF , !P3 ;  /* 0xff8000002c777808 */ /* 0x000fe40005800000 */
[C---:B------:R-:W-:Y:S02]  /*7400*/  ISETP.GE.AND P1, PT, R7.reuse, R230, PT ;  /* 0x000000e60700720c */ /* 0x040fe40003f26270 */
[C---:B------:R-:W-:Y:S02]  /*7410*/  ISETP.GE.AND P2, PT, R7.reuse, R232, PT ;  /* 0x000000e80700720c */ /* 0x040fe40003f46270 */
[----:B------:R-:W-:Y:S02]  /*7420*/  ISETP.GE.AND P3, PT, R6, R230, PT ;  /* 0x000000e60600720c */ /* 0x000fe40003f66270 */
[----:B------:R-:W-:Y:S02]  /*7430*/  ISETP.LT.OR P0, PT, R7, R225, P0 ;  /* 0x000000e10700720c */ /* 0x000fe40000701670 */
[----:B------:R-:W-:-:S02]  /*7440*/  P2R R8, PR, RZ, 0x10 ;  /* 0x00000010ff087803 */ /* 0x000fc40000000000 */
[----:B------:R-:W-:Y:S02]  /*7450*/  FSEL R122, R46, -INF , !P6 ;  /* 0xff8000002e7a7808 */ /* 0x000fe40007000000 */
[C---:B------:R-:W-:Y:S02]  /*7460*/  ISETP.LT.OR P4, PT, R7.reuse, R226, P1 ;  /* 0x000000e20700720c */ /* 0x040fe40000f81670 */
[----:B------:R-:W-:Y:S02]  /*7470*/  ISETP.LT.OR P6, PT, R7, R228, P2 ;  /* 0x000000e40700720c */ /* 0x000fe400017c1670 */
[----:B------:R-:W-:Y:S02]  /*7480*/  ISETP.LT.OR P1, PT, R6, R226, P3 ;  /* 0x000000e20600720c */ /* 0x000fe40001f21670 */
[----:B------:R-:W-:Y:S02]  /*7490*/  FSEL R180, R114, -INF , !P0 ;  /* 0xff80000072b47808 */ /* 0x000fe40004000000 */
[----:B------:R-:W-:-:S02]  /*74a0*/  ISETP.GE.AND P5, PT, R6, R232, PT ;  /* 0x000000e80600720c */ /* 0x000fc40003fa6270 */
[C---:B------:R-:W-:Y:S02]  /*74b0*/  ISETP.GE.AND P2, PT, R6.reuse, R231, PT ;  /* 0x000000e70600720c */ /* 0x040fe40003f46270 */
[----:B------:R-:W-:Y:S02]  /*74c0*/  ISETP.GE.AND P0, PT, R6, R229, PT ;  /* 0x000000e50600720c */ /* 0x000fe40003f06270 */
[----:B------:R-:W-:Y:S02]  /*74d0*/  FSEL R129, R112, -INF , !P4 ;  /* 0xff80000070817808 */ /* 0x000fe40006000000 */
[----:B------:R-:W-:Y:S02]  /*74e0*/  FSEL R128, R113, -INF , !P1 ;  /* 0xff80000071807808 */ /* 0x000fe40004800000 */
[C---:B------:R-:W-:Y:S02]  /*74f0*/  ISETP.LT.OR P4, PT, R6.reuse, R228, P5 ;  /* 0x000000e40600720c */ /* 0x040fe40002f81670 */
[----:B------:R-:W-:-:S02]  /*7500*/  ISETP.LT.OR P1, PT, R6, R227, P2 ;  /* 0x000000e30600720c */ /* 0x000fc40001721670 */
[----:B------:R-:W-:Y:S01]  /*7510*/  ISETP.LT.OR P0, PT, R6, R225, P0 ;  /* 0x000000e10600720c */ /* 0x000fe20000701670 */
[----:B------:R-:W-:Y:S01]  /*7520*/  VIADD R6, R212, 0x800 ;  /* 0x00000800d4067836 */ /* 0x000fe20000000000 */
[C---:B------:R-:W-:Y:S02]  /*7530*/  ISETP.GE.AND P3, PT, R7.reuse, R231, PT ;  /* 0x000000e70700720c */ /* 0x040fe40003f66270 */
[----:B------:R-:W-:Y:S01]  /*7540*/  ISETP.NE.AND P5, PT, R8, RZ, PT ;  /* 0x000000ff0800720c */ /* 0x000fe20003fa5270 */
[C---:B------:R-:W-:Y:S01]  /*7550*/  VIADD R8, R212.reuse, 0x1000 ;  /* 0x00001000d4087836 */ /* 0x040fe20000000000 */
[----:B------:R-:W-:Y:S01]  /*7560*/  ISETP.LT.OR P3, PT, R7, R227, P3 ;  /* 0x000000e30700720c */ /* 0x000fe20001f61670 */
[----:B------:R-:W-:Y:S01]  /*7570*/  VIADD R7, R212, 0x1800 ;  /* 0x00001800d4077836 */ /* 0x000fe20000000000 */
[----:B------:R1:W-:Y:S01]  /*7580*/  STL [R1+0x80], R6 ;  /* 0x0000800601007387 */ /* 0x0003e20000100800 */
[----:B------:R-:W-:Y:S02]  /*7590*/  FSEL R116, R49, -INF , !P4 ;  /* 0xff80000031747808 */ /* 0x000fe40006000000 */
[----:B------:R-:W-:Y:S01]  /*75a0*/  PLOP3.LUT P4, PT, PT, PT, UP0, 0x80, 0x0 ;  /* 0x000000000000781c */ /* 0x000fe20003f8f008 */
[----:B------:R2:W-:Y:S01]  /*75b0*/  STL [R1+0x84], R8 ;  /* 0x0000840801007387 */ /* 0x0005e20000100800 */
[----:B------:R-:W-:-:S02]  /*75c0*/  ISETP.NE.AND P2, PT, R10, RZ, PT ;  /* 0x000000ff0a00720c */ /* 0x000fc40003f45270 */
[----:B------:R-:W-:Y:S01]  /*75d0*/  FSEL R175, R115, -INF , !P0 ;  /* 0xff80000073af7808 */ /* 0x000fe20004000000 */
[----:B------:R3:W-:Y:S01]  /*75e0*/  STL [R1+0x88], R7 ;  /* 0x0000880701007387 */ /* 0x0007e20000100800 */
[----:B------:R-:W-:Y:S02]  /*75f0*/  FSEL R117, R45, -INF , !P2 ;  /* 0xff8000002d757808 */ /* 0x000fe40005000000 */
[----:B------:R-:W-:Y:S02]  /*7600*/  FSEL R120, R47, -INF , !P5 ;  /* 0xff8000002f787808 */ /* 0x000fe40006800000 */
[----:B------:R-:W-:Y:S02]  /*7610*/  FSEL R118, R48, -INF , !P6 ;  /* 0xff80000030767808 */ /* 0x000fe40007000000 */
[----:B------:R-:W-:Y:S02]  /*7620*/  FSEL R173, R50, -INF , !P3 ;  /* 0xff80000032ad7808 */ /* 0x000fe40005800000 */
[----:B------:R-:W-:Y:S01]  /*7630*/  FSEL R174, R51, -INF , !P1 ;  /* 0xff80000033ae7808 */ /* 0x000fe20004800000 */
[----:B-1----:R-:W-:-:S02]  /*7640*/  VIADD R6, R212, 0x2000 ;  /* 0x00002000d4067836 */ /* 0x002fc40000000000 */
[----:B--2---:R-:W-:-:S03]  /*7650*/  VIADD R8, R212, 0x2800 ;  /* 0x00002800d4087836 */ /* 0x004fc60000000000 */
[----:B------:R1:W-:Y:S01]  /*7660*/  STL [R1+0x8c], R6 ;  /* 0x00008c0601007387 */ /* 0x0003e20000100800 */
[----:B---3--:R-:W-:-:S03]  /*7670*/  VIADD R7, R212, 0x3000 ;  /* 0x00003000d4077836 */ /* 0x008fc60000000000 */
[----:B------:R2:W-:Y:S01]  /*7680*/  STL [R1+0x90], R8 ;  /* 0x0000900801007387 */ /* 0x0005e20000100800 */
[----:B-1----:R-:W-:-:S05]  /*7690*/  VIADD R6, R212, 0x3800 ;  /* 0x00003800d4067836 */ /* 0x002fca0000000000 */
[----:B------:R2:W-:Y:S04]  /*76a0*/  STL [R1+0x98], R6 ;  /* 0x0000980601007387 */ /* 0x0005e80000100800 */
[----:B------:R2:W-:Y:S01]  /*76b0*/  STL [R1+0x94], R7 ;  /* 0x0000940701007387 */ /* 0x0005e20000100800 */
[----:B------:R-:W-:Y:S05]  /*76c0*/  @!P4 BRA `(.L_x_775) ;  /* 0x0000000400c0c947 */ /* 0x000fea0003800000 */
[----:B------:R-:W3:Y:S01]  /*76d0*/  LDL.64 R216, [R1+0xc8] ;  /* 0x0000c80001d87983 */ /* 0x000ee20000100a00 */
[----:B------:R-:W-:Y:S01]  /*76e0*/  ULDC UR22, c[0x0][0x2d0] ;  /* 0x0000b40000167ab9 */ /* 0x000fe20000000800 */
[----:B------:R-:W-:Y:S01]  /*76f0*/  UIADD3 UR23, UR21, -0x2, URZ ;  /* 0xfffffffe15177890 */ /* 0x000fe2000fffe03f */
[----:B------:R-:W-:Y:S01]  /*7700*/  ISETP.GE.AND P0, PT, R132, UR22, PT ;  /* 0x0000001684007c0c */ /* 0x000fe2000bf06270 */
[----:B--2---:R-:W-:Y:S01]  /*7710*/  IMAD.U32 R6, RZ, RZ, UR8 ;  /* 0x00000008ff067e24 */ /* 0x004fe2000f8e00ff */
        /* <DEDUP_REMOVED lines=18> */
[----:B------:R-:W2:Y:S08]  /*7840*/  @!P0 LDC.64 R28, c[0x0][0x218] ;  /* 0x00008600ff1c8b82 */ /* 0x000eb00000000a00 */
[----:B------:R-:W2:Y:S08]  /*7850*/  @!P0 LDC.64 R32, c[0x0][0x218] ;  /* 0x00008600ff208b82 */ /* 0x000eb00000000a00 */
[----:B------:R-:W2:Y:S08]  /*7860*/  @!P0 LDC.64 R34, c[0x0][0x218] ;  /* 0x00008600ff228b82 */ /* 0x000eb00000000a00 */
[----:B------:R-:W2:Y:S01]  /*7870*/  @!P0 LDC.64 R36, c[0x0][0x218] ;  /* 0x00008600ff248b82 */ /* 0x000ea20000000a00 */
[----:B---3--:R-:W-:-:S04]  /*7880*/  IMAD.WIDE.U32 R8, R8, UR25, R216 ;  /* 0x0000001908087c25 */ /* 0x008fc8000f8e00d8 */
[----:B------:R-:W-:Y:S01]  /*7890*/  VIADD R7, R9, UR22 ;  /* 0x0000001609077c36 */ /* 0x000fe20008000000 */
[-C--:B------:R-:W-:Y:S01]  /*78a0*/  @!P0 LEA R21, P2, R6, R8.reuse, 0x5 ;  /* 0x0000000806158211 */ /* 0x080fe200078428ff */
[----:B------:R-:W-:Y:S01]  /*78b0*/  IMAD.U32 R6, RZ, RZ, UR9 ;  /* 0x00000009ff067e24 */ /* 0x000fe2000f8e00ff */
[-C--:B------:R-:W-:Y:S01]  /*78c0*/  @!P0 LEA R24, P1, R10, R8.reuse, 0x6 ;  /* 0x000000080a188211 */ /* 0x080fe200078230ff */
[----:B------:R-:W-:Y:S01]  /*78d0*/  @!UP0 UIMAD UR22, UR9, 0x60, URZ ;  /* 0x00000060091688a4 */ /* 0x000fe2000f8e023f */
[-C--:B------:R-:W-:Y:S01]  /*78e0*/  @!P0 LEA.HI.X R25, R12, R7.reuse, R11, 0x5, P2 ;  /* 0x000000070c198211 */ /* 0x080fe200010f2c0b */
[----:B------:R-:W-:Y:S01]  /*78f0*/  @!P0 IMAD.MOV.U32 R12, RZ, RZ, R8 ;  /* 0x000000ffff0c8224 */ /* 0x000fe200078e0008 */
[-C--:B------:R-:W-:Y:S01]  /*7900*/  @!P0 LEA.HI.X R38, R13, R7.reuse, R6, 0x6, P1 ;  /* 0x000000070d268211 */ /* 0x080fe200008f3406 */
[----:B------:R-:W-:Y:S01]  /*7910*/  @!P0 IMAD.MOV.U32 R13, RZ, RZ, R7 ;  /* 0x000000ffff0d8224 */ /* 0x000fe200078e0007 */
[----:B------:R-:W-:Y:S02]  /*7920*/  @!P0 IADD3 R17, P1, R8, UR12, RZ ;  /* 0x0000000c08118c10 */ /* 0x000fe4000ff3e0ff */
[----:B------:R-:W-:Y:S01]  /*7930*/  @!P0 MOV R6, R8 ;  /* 0x0000000800068202 */ /* 0x000fe20000000f00 */
[----:B------:R-:W-:Y:S01]  /*7940*/  @!P0 IMAD.WIDE.U32 R12, R10, 0x50, R12 ;  /* 0x000000500a0c8825 */ /* 0x000fe200078e000c */
[----:B------:R-:W-:-:S02]  /*7950*/  @!P0 MOV R11, R7 ;  /* 0x00000007000b8202 */ /* 0x000fc40000000f00 */
[----:B-1----:R-:W-:Y:S01]  /*7960*/  @!P0 LEA R18, P2, R8, R22, 0x1 ;  /* 0x0000001608128211 */ /* 0x002fe200078408ff */
[----:B------:R-:W-:Y:S01]  /*7970*/  @!P0 IMAD.MOV.U32 R10, RZ, RZ, R8 ;  /* 0x000000ffff0a8224 */ /* 0x000fe200078e0008 */
[----:B------:R-:W-:Y:S01]  /*7980*/  @!P0 IADD3.X R20, R7, UR11, RZ, P1, !PT ;  /* 0x0000000b07148c10 */ /* 0x000fe20008ffe4ff */
[----:B------:R-:W-:Y:S01]  /*7990*/  @!P0 IMAD.WIDE.U32 R14, R14, 0x30, R6 ;  /* 0x000000300e0e8825 */ /* 0x000fe200078e0006 */
[----:B----4-:R-:W-:-:S03]  /*79a0*/  @!P0 LEA R16, P1, R17, R30, 0x1 ;  /* 0x0000001e11108211 */ /* 0x010fc600078208ff */
        /* <DEDUP_REMOVED lines=9> */
[C---:B--2---:R-:W-:Y:S01]  /*7a40*/  @!P0 LEA R20, P1, R14.reuse, R28, 0x1 ;  /* 0x0000001c0e148211 */ /* 0x044fe200078208ff */
[----:B------:R-:W-:Y:S01]  /*7a50*/  @!P0 VIADD R13, R13, UR23 ;  /* 0x000000170d0d8c36 */ /* 0x000fe20008000000 */
[----:B------:R-:W-:Y:S01]  /*7a60*/  @!P0 LEA.HI.X R23, R21, R27, R25, 0x1, P2 ;  /* 0x0000001b15178211 */ /* 0x000fe200010f0c19 */
[----:B------:R2:W-:Y:S01]  /*7a70*/  @P0 STS.128 [R233+0x4800], RZ ;  /* 0x004800ffe9000388 */ /* 0x0005e20000000c00 */
[----:B------:R-:W-:Y:S01]  /*7a80*/  @!P0 LEA.HI.X R21, R14, R29, R15, 0x1, P1 ;  /* 0x0000001d0e158211 */ /* 0x000fe200008f0c0f */
[----:B------:R-:W-:Y:S01]  /*7a90*/  @!P0 VIADD R11, R11, UR22 ;  /* 0x000000160b0b8c36 */ /* 0x000fe20008000000 */
[C---:B------:R-:W-:Y:S01]  /*7aa0*/  @!P0 LEA R14, P1, R10.reuse, R36, 0x1 ;  /* 0x000000240a0e8211 */ /* 0x040fe200078208ff */
        /* <DEDUP_REMOVED lines=17> */
[----:B------:R-:W-:Y:S02]  /*7bc0*/  @!P0 LEA.HI.X R19, R24, R33, R38, 0x1, P3 ;  /* 0x0000002118138211 */ /* 0x000fe400018f0c26 */
        /* <DEDUP_REMOVED lines=30> */
.L_x_777:
[----:B------:R-:W-:Y:S05]  /*7db0*/  BSYNC B0 ;  /* 0x0000000000007941 */ /* 0x000fea0003800000 */
.L_x_776:
[----:B------:R-:W0:Y:S02]  /*7dc0*/  LDGDEPBAR ;  /* 0x00000000000079af */ /* 0x000e240000000000 */
.L_x_775:
[----:B--2---:R-:W-:Y:S01]  /*7dd0*/  FMNMX.FTZ R6, R40, R39, !PT ;  /* 0x0000002728067209 */ /* 0x004fe20007810000 */
[----:B------:R-:W-:Y:S01]  /*7de0*/  ULDC UR24, c[0x0][0x2ec] ;  /* 0x0000bb0000187ab9 */ /* 0x000fe20000000800 */
[----:B------:R-:W-:Y:S02]  /*7df0*/  STL [R1+0x13c], R235 ;  /* 0x00013ceb01007387 */ /* 0x000fe40000100800 */
[----:B------:R-:W-:Y:S02]  /*7e00*/  FMNMX.FTZ R6, R43, R6, !PT ;  /* 0x000000062b067209 */ /* 0x000fe40007810000 */
[----:B------:R-:W-:Y:S02]  /*7e10*/  STL [R1+0x138], R233 ;  /* 0x000138e901007387 */ /* 0x000fe40000100800 */
[----:B------:R-:W-:Y:S02]  /*7e20*/  FMNMX.FTZ R6, R42, R6, !PT ;  /* 0x000000062a067209 */ /* 0x000fe40007810000 */
[----:B------:R-:W-:Y:S02]  /*7e30*/  STL [R1+0x134], R232 ;  /* 0x000134e801007387 */ /* 0x000fe40000100800 */
[----:B------:R-:W-:-:S02]  /*7e40*/  FMNMX.FTZ R6, R54, R6, !PT ;  /* 0x0000000636067209 */ /* 0x000fc40007810000 */
        /* <DEDUP_REMOVED lines=22> */
[----:B------:R-:W-:Y:S01]  /*7fb0*/  FMNMX.FTZ R6, R60, R59, !PT ;  /* 0x0000003b3c067209 */ /* 0x000fe20007810000 */
[----:B------:R-:W-:Y:S01]  /*7fc0*/  STL [R1+0x104], R212 ;  /* 0x000104d401007387 */ /* 0x000fe20000100800 */
[----:B------:R-:W-:-:S02]  /*7fd0*/  FMNMX.FTZ R7, R199, R7, !PT ;  /* 0x00000007c7077209 */ /* 0x000fc40007810000 */
[----:B------:R-:W-:Y:S01]  /*7fe0*/  FMNMX.FTZ R6, R62, R6, !PT ;  /* 0x000000063e067209 */ /* 0x000fe20007810000 */
[----:B------:R-:W-:Y:S01]  /*7ff0*/  STL [R1+0x100], R134 ;  /* 0x0001008601007387 */ /* 0x000fe20000100800 */
[----:B-1----:R-:W-:Y:S02]  /*8000*/  FMNMX.FTZ R8, R193, R7, !PT ;  /* 0x00000007c1087209 */ /* 0x002fe40007810000 */
        /* <DEDUP_REMOVED lines=83> */
[----:B-1----:R-:W-:Y:S02]  /*8540*/  FMNMX.FTZ R71, R71, R10, !PT ;  /* 0x0000000a47477209 */ /* 0x002fe40007810000 */
[----:B------:R-:W1:Y:S01]  /*8550*/  SHFL.BFLY PT, R10, R9, 0x2, 0x1f ;  /* 0x0c401f00090a7f89 */ /* 0x000e6200000e0000 */
[----:B------:R-:W-:Y:S02]  /*8560*/  FMNMX.FTZ R7, R196, R7, !PT ;  /* 0x00000007c4077209 */ /* 0x000fe40007810000 */
[----:B------:R-:W-:Y:S01]  /*8570*/  FMNMX.FTZ R6, R159, R6, !PT ;  /* 0x000000069f067209 */ /* 0x000fe20007810000 */
[----:B------:R-:W-:Y:S01]  /*8580*/  FMUL.FTZ R8, R71, UR24 ;  /* 0x0000001847087c20 */ /* 0x000fe20008410000 */
[----:B------:R-:W-:Y:S01]  /*8590*/  FMNMX.FTZ R7, R191, R7, !PT ;  /* 0x00000007bf077209 */ /* 0x000fe20007810000 */
[----:B------:R-:W-:Y:S01]  /*85a0*/  STL [R1+0x140], R71 ;  /* 0x0001404701007387 */ /* 0x000fe20000100800 */
[----:B------:R-:W-:-:S02]  /*85b0*/  FSETP.NEU.FTZ.AND P0, PT, R71, -INF , PT ;  /* 0xff8000004700780b */ /* 0x000fc40003f1d000 */
[----:B------:R-:W-:Y:S02]  /*85c0*/  FMNMX.FTZ R6, R151, R6, !PT ;  /* 0x0000000697067209 */ /* 0x000fe40007810000 */
[----:B------:R-:W-:Y:S02]  /*85d0*/  FMNMX.FTZ R69, R195, R7, !PT ;  /* 0x00000007c3457209 */ /* 0x000fe40007810000 */
[----:B------:R-:W-:Y:S02]  /*85e0*/  FSEL R8, R8, RZ, P0 ;  /* 0x000000ff08087208 */ /* 0x000fe40000000000 */
[----:B------:R-:W-:Y:S02]  /*85f0*/  FMNMX.FTZ R6, R209, R6, !PT ;  /* 0x00000006d1067209 */ /* 0x000fe40007810000 */
[----:B------:R-:W-:Y:S01]  /*8600*/  FMNMX.FTZ R69, R182, R69, !PT ;  /* 0x00000045b6457209 */ /* 0x000fe20007810000 */
[----:B------:R-:W-:Y:S01]  /*8610*/  FFMA.FTZ R7, R40, UR24, -R8 ;  /* 0x0000001828077c23 */ /* 0x000fe20008010808 */
[----:B------:R-:W-:-:S02]  /*8620*/  FMNMX.FTZ R6, R211, R6, !PT ;  /* 0x00000006d3067209 */ /* 0x000fc40007810000 */
[----:B------:R-:W-:Y:S01]  /*8630*/  FMNMX.FTZ R69, R178, R69, !PT ;  /* 0x00000045b2457209 */ /* 0x000fe20007810000 */
[----:B------:R2:W-:Y:S01]  /*8640*/  MUFU.EX2 R222, R7 ;  /* 0x0000000700de7308 */ /* 0x0005e20000000800 */
[----:B------:R-:W-:Y:S02]  /*8650*/  FMNMX.FTZ R6, R219, R6, !PT ;  /* 0x00000006db067209 */ /* 0x000fe40007810000 */
[----:B------:R-:W-:Y:S02]  /*8660*/  FMNMX.FTZ R69, R177, R69, !PT ;  /* 0x00000045b1457209 */ /* 0x000fe40007810000 */
[----:B------:R-:W-:Y:S02]  /*8670*/  FMNMX.FTZ R6, R210, R6, !PT ;  /* 0x00000006d2067209 */ /* 0x000fe40007810000 */
[----:B-1----:R-:W-:Y:S02]  /*8680*/  FMNMX.FTZ R9, R9, R10, !PT ;  /* 0x0000000a09097209 */ /* 0x002fe40007810000 */
[----:B------:R-:W-:-:S02]  /*8690*/  FMNMX.FTZ R69, R176, R69, !PT ;  /* 0x00000045b0457209 */ /* 0x000fc40007810000 */
[----:B------:R-:W-:Y:S01]  /*86a0*/  FMNMX.FTZ R6, R208, R6, !PT ;  /* 0x00000006d0067209 */ /* 0x000fe20007810000 */
[----:B------:R-:W1:Y:S01]  /*86b0*/  SHFL.BFLY PT, R70, R9, 0x1, 0x1f ;  /* 0x0c201f0009467f89 */ /* 0x000e6200000e0000 */
[----:B------:R-:W-:Y:S02]  /*86c0*/  FMNMX.FTZ R69, R184, R69, !PT ;  /* 0x00000045b8457209 */ /* 0x000fe40007810000 */
[----:B------:R-:W-:Y:S01]  /*86d0*/  FMNMX.FTZ R6, R207, R6, !PT ;  /* 0x00000006cf067209 */ /* 0x000fe20007810000 */
[----:B--2---:R-:W-:Y:S01]  /*86e0*/  FFMA.FTZ R7, R39, UR24, -R8 ;  /* 0x0000001827077c23 */ /* 0x004fe20008010808 */
[----:B------:R-:W-:-:S03]  /*86f0*/  FMNMX.FTZ R69, R185, R69, !PT ;  /* 0x00000045b9457209 */ /* 0x000fc60007810000 */
[----:B------:R2:W-:Y:S01]  /*8700*/  MUFU.EX2 R11, R7 ;  /* 0x00000007000b7308 */ /* 0x0005e20000000800 */
[----:B------:R-:W-:-:S04]  /*8710*/  FMNMX.FTZ R69, R129, R69, !PT ;  /* 0x0000004581457209 */ /* 0x000fc80007810000 */
[----:B------:R-:W-:-:S05]  /*8720*/  FMNMX.FTZ R69, R128, R69, !PT ;  /* 0x0000004580457209 */ /* 0x000fca0007810000 */
[----:B------:R-:W3:Y:S01]  /*8730*/  SHFL.BFLY PT, R10, R69, 0x2, 0x1f ;  /* 0x0c401f00450a7f89 */ /* 0x000ee200000e0000 */
[----:B-1----:R-:W-:Y:S01]  /*8740*/  FMNMX.FTZ R70, R9, R70, !PT ;  /* 0x0000004609467209 */ /* 0x002fe20007810000 */
[----:B--2---:R-:W-:-:S03]  /*8750*/  FFMA.FTZ R7, R43, UR24, -R8 ;  /* 0x000000182b077c23 */ /* 0x004fc60008010808 */
[----:B------:R-:W-:Y:S01]  /*8760*/  FSETP.NEU.FTZ.AND P0, PT, R70, -INF , PT ;  /* 0xff8000004600780b */ /* 0x000fe20003f1d000 */
[----:B------:R-:W-:Y:S01]  /*8770*/  STL [R1+0x144], R70 ;  /* 0x0001444601007387 */ /* 0x000fe20000100800 */
[----:B------:R1:W-:Y:S01]  /*8780*/  MUFU.EX2 R112, R7 ;  /* 0x0000000700707308 */ /* 0x0003e20000000800 */
[----:B---3--:R-:W-:Y:S01]  /*8790*/  FMNMX.FTZ R69, R69, R10, !PT ;  /* 0x0000000a45457209 */ /* 0x008fe20007810000 */
[----:B-1----:R-:W-:-:S06]  /*87a0*/  FFMA.FTZ R7, R42, UR24, -R8 ;  /* 0x000000182a077c23 */ /* 0x002fcc0008010808 */
        /* <DEDUP_REMOVED lines=9> */
[----:B------:R-:W-:Y:S01]  /*8840*/  FMUL.FTZ R7, R70, UR24 ;  /* 0x0000001846077c20 */ /* 0x000fe20008410000 */
[----:B-1----:R-:W-:Y:S02]  /*8850*/  FFMA.FTZ R6, R53, UR24, -R8 ;  /* 0x0000001835067c23 */ /* 0x002fe40008010808 */
[----:B------:R-:W-:Y:S02]  /*8860*/  FMNMX.FTZ R9, R186, R9, !PT ;  /* 0x00000009ba097209 */ /* 0x000fe40007810000 */
[----:B------:R1:W-:Y:S01]  /*8870*/  MUFU.EX2 R228, R6 ;  /* 0x0000000600e47308 */ /* 0x0003e20000000800 */
[----:B------:R-:W-:Y:S02]  /*8880*/  FSEL R7, R7, RZ, P0 ;  /* 0x000000ff07077208 */ /* 0x000fe40000000000 */
[----:B------:R-:W-:Y:S02]  /*8890*/  FMNMX.FTZ R68, R187, R9, !PT ;  /* 0x00000009bb447209 */ /* 0x000fe40007810000 */
[----:B------:R-:W2:Y:S02]  /*88a0*/  SHFL.BFLY PT, R9, R69, 0x1, 0x1f ;  /* 0x0c201f0045097f89 */ /* 0x000ea400000e0000 */
[----:B------:R-:W-:-:S04]  /*88b0*/  FMNMX.FTZ R68, R180, R68, !PT ;  /* 0x00000044b4447209 */ /* 0x000fc80007810000 */
[----:B------:R-:W-:-:S05]  /*88c0*/  FMNMX.FTZ R68, R175, R68, !PT ;  /* 0x00000044af447209 */ /* 0x000fca0007810000 */
[----:B------:R-:W3:Y:S01]  /*88d0*/  SHFL.BFLY PT, R10, R68, 0x2, 0x1f ;  /* 0x0c401f00440a7f89 */ /* 0x000ee200000e0000 */
[----:B-1----:R-:W-:-:S04]  /*88e0*/  FFMA.FTZ R6, R52, UR24, -R8 ;  /* 0x0000001834067c23 */ /* 0x002fc80008010808 */
[----:B------:R1:W-:Y:S01]  /*88f0*/  MUFU.EX2 R221, R6 ;  /* 0x0000000600dd7308 */ /* 0x0003e20000000800 */
[----:B--2---:R-:W-:Y:S01]  /*8900*/  FMNMX.FTZ R69, R69, R9, !PT ;  /* 0x0000000945457209 */ /* 0x004fe20007810000 */
[----:B------:R-:W-:-:S03]  /*8910*/  FFMA.FTZ R9, R56, UR24, -R7 ;  /* 0x0000001838097c23 */ /* 0x000fc60008010807 */
[----:B------:R-:W-:-:S03]  /*8920*/  FSETP.NEU.FTZ.AND P0, PT, R69, -INF , PT ;  /* 0xff8000004500780b */ /* 0x000fc60003f1d000 */
[----:B------:R2:W-:Y:S01]  /*8930*/  MUFU.EX2 R220, R9 ;  /* 0x0000000900dc7308 */ /* 0x0005e20000000800 */
[----:B-1----:R-:W-:Y:S01]  /*8940*/  FFMA.FTZ R6, R41, UR24, -R8 ;  /* 0x0000001829067c23 */ /* 0x002fe20008010808 */
[----:B---3--:R-:W-:-:S06]  /*8950*/  FMNMX.FTZ R68, R68, R10, !PT ;  /* 0x0000000a44447209 */ /* 0x008fcc0007810000 */
[----:B------:R1:W-:Y:S01]  /*8960*/  MUFU.EX2 R242, R6 ;  /* 0x0000000600f27308 */ /* 0x0003e20000000800 */
[----:B------:R-:W3:Y:S01]  /*8970*/  SHFL.BFLY PT, R10, R68, 0x1, 0x1f ;  /* 0x0c201f00440a7f89 */ /* 0x000ee200000e0000 */
[----:B--2---:R-:W-:-:S06]  /*8980*/  FFMA.FTZ R9, R55, UR24, -R7 ;  /* 0x0000001837097c23 */ /* 0x004fcc0008010807 */
[----:B------:R-:W-:Y:S01]  /*8990*/  MUFU.EX2 R134, R9 ;  /* 0x0000000900867308 */ /* 0x000fe20000000800 */
[----:B-1----:R-:W-:-:S07]  /*89a0*/  FFMA.FTZ R6, R60, UR24, -R7 ;  /* 0x000000183c067c23 */ /* 0x002fce0008010807 */
[----:B------:R1:W2:Y:S01]  /*89b0*/  MUFU.EX2 R19, R6 ;  /* 0x0000000600137308 */ /* 0x0002a20000000800 */
[----:B---3--:R-:W-:-:S05]  /*89c0*/  FMNMX.FTZ R68, R68, R10, !PT ;  /* 0x0000000a44447209 */ /* 0x008fca0007810000 */
[----:B------:R-:W-:Y:S01]  /*89d0*/  FMUL.FTZ R10, R68, UR24 ;  /* 0x00000018440a7c20 */ /* 0x000fe20008410000 */
[--C-:B-1----:R-:W-:Y:S01]  /*89e0*/  FFMA.FTZ R6, R59, UR24, -R7.reuse ;  /* 0x000000183b067c23 */ /* 0x102fe20008010807 */
[----:B------:R-:W-:Y:S01]  /*89f0*/  LEA R214, R0, UR4, 0x1 ;  /* 0x0000000400d67c11 */ /* 0x000fe2000f8e08ff */
[----:B--2---:R-:W-:Y:S02]  /*8a00*/  STL [R1+0x18], R19 ;  /* 0x0000181301007387 */ /* 0x004fe40000100800 */
[----:B------:R1:W2:Y:S02]  /*8a10*/  MUFU.EX2 R20, R6 ;  /* 0x0000000600147308 */ /* 0x0002a40000000800 */
[----:B------:R-:W3:Y:S04]  /*8a20*/  LDSM.16.MT88.4 R12, [R214+0x8000] ;  /* 0x00800000d60c783b */ /* 0x000ee80000004200 */
[----:B------:R-:W-:Y:S01]  /*8a30*/  LDSM.16.MT88.4 R32, [R214+0x8800] ;  /* 0x00880000d620783b */ /* 0x000fe20000004200 */
[----:B-1----:R-:W-:-:S03]  /*8a40*/  FFMA.FTZ R6, R62, UR24, -R7 ;  /* 0x000000183e067c23 */ /* 0x002fc60008010807 */
[----:B--2---:R-:W-:Y:S01]  /*8a50*/  STL [R1+0x10], R20 ;  /* 0x0000101401007387 */ /* 0x004fe20000100800 */
[----:B------:R1:W2:Y:S02]  /*8a60*/  MUFU.EX2 R18, R6 ;  /* 0x0000000600127308 */ /* 0x0002a40000000800 */
[--C-:B-1----:R-:W-:Y:S01]  /*8a70*/  FFMA.FTZ R6, R61, UR24, -R7.reuse ;  /* 0x000000183d067c23 */ /* 0x102fe20008010807 */
[----:B--2---:R-:W-:Y:S05]  /*8a80*/  STL [R1+0x1c], R18 ;  /* 0x00001c1201007387 */ /* 0x004fea0000100800 */
[----:B------:R1:W-:Y:S01]  /*8a90*/  MUFU.EX2 R71, R6 ;  /* 0x0000000600477308 */ /* 0x0003e20000000800 */
[----:B------:R-:W-:Y:S01]  /*8aa0*/  STL [R1+0x148], R69 ;  /* 0x0001484501007387 */ /* 0x000fe20000100800 */
[----:B-1----:R-:W-:-:S06]  /*8ab0*/  FFMA.FTZ R6, R58, UR24, -R7 ;  /* 0x000000183a067c23 */ /* 0x002fcc0008010807 */
[----:B------:R1:W-:Y:S02]  /*8ac0*/  MUFU.EX2 R231, R6 ;  /* 0x0000000600e77308 */ /* 0x0003e40000000800 */
[----:B-1----:R-:W-:-:S06]  /*8ad0*/  FFMA.FTZ R6, R57, UR24, -R7 ;  /* 0x0000001839067c23 */ /* 0x002fcc0008010807 */
[----:B------:R1:W-:Y:S02]  /*8ae0*/  MUFU.EX2 R227, R6 ;  /* 0x0000000600e37308 */ /* 0x0003e40000000800 */
[----:B-1----:R-:W-:-:S05]  /*8af0*/  FMUL.FTZ R6, R69, UR24 ;  /* 0x0000001845067c20 */ /* 0x002fca0008410000 */
[----:B------:R-:W-:Y:S02]  /*8b00*/  FSEL R6, R6, RZ, P0 ;  /* 0x000000ff06067208 */ /* 0x000fe40000000000 */
[----:B------:R-:W-:-:S03]  /*8b10*/  FSETP.NEU.FTZ.AND P0, PT, R68, -INF , PT ;  /* 0xff8000004400780b */ /* 0x000fc60003f1d000 */
[----:B------:R-:W-:-:S04]  /*8b20*/  FFMA.FTZ R9, R104, UR24, -R6 ;  /* 0x0000001868097c23 */ /* 0x000fc80008010806 */
[----:B------:R1:W2:Y:S02]  /*8b30*/  MUFU.EX2 R16, R9 ;  /* 0x0000000900107308 */ /* 0x0002a40000000800 */
[--C-:B-1----:R-:W-:Y:S01]  /*8b40*/  FFMA.FTZ R9, R106, UR24, -R6.reuse ;  /* 0x000000186a097c23 */ /* 0x102fe20008010806 */
[----:B------:R-:W-:Y:S01]  /*8b50*/  FSEL R0, R10, RZ, P0 ;  /* 0x000000ff0a007208 */ /* 0x000fe20000000000 */
[----:B--2---:R-:W-:Y:S04]  /*8b60*/  STL [R1+0x4], R16 ;  /* 0x0000041001007387 */ /* 0x004fe80000100800 */
[----:B------:R1:W2:Y:S02]  /*8b70*/  MUFU.EX2 R17, R9 ;  /* 0x0000000900117308 */ /* 0x0002a40000000800 */
[--C-:B-1----:R-:W-:Y:S01]  /*8b80*/  FFMA.FTZ R9, R102, UR24, -R6.reuse ;  /* 0x0000001866097c23 */ /* 0x102fe20008010806 */
[----:B--2---:R-:W-:Y:S05]  /*8b90*/  STL [R1], R17 ;  /* 0x0000001101007387 */ /* 0x004fea0000100800 */
[----:B------:R1:W2:Y:S02]  /*8ba0*/  MUFU.EX2 R2, R9 ;  /* 0x0000000900027308 */ /* 0x0002a40000000800 */
[--C-:B-1----:R-:W-:Y:S01]  /*8bb0*/  FFMA.FTZ R9, R100, UR24, -R6.reuse ;  /* 0x0000001864097c23 */ /* 0x102fe20008010806 */
[----:B--2---:R-:W-:Y:S05]  /*8bc0*/  STL [R1+0xc], R2 ;  /* 0x00000c0201007387 */ /* 0x004fea0000100800 */
[----:B------:R1:W-:Y:S01]  /*8bd0*/  MUFU.EX2 R235, R9 ;  /* 0x0000000900eb7308 */ /* 0x0003e20000000800 */
[----:B------:R2:W-:Y:S01]  /*8be0*/  STL [R1+0x14c], R68 ;  /* 0x00014c4401007387 */ /* 0x0005e20000100800 */
[----:B-1----:R-:W-:-:S06]  /*8bf0*/  FFMA.FTZ R9, R96, UR24, -R6 ;  /* 0x0000001860097c23 */ /* 0x002fcc0008010806 */
[----:B------:R1:W-:Y:S01]  /*8c00*/  MUFU.EX2 R230, R9 ;  /* 0x0000000900e67308 */ /* 0x0003e20000000800 */
[----:B------:R-:W-:Y:S01]  /*8c10*/  F2FP.BF16.F32.PACK_AB R27, R71, R18 ;  /* 0x00000012471b723e */ /* 0x000fe200000010ff */
[----:B--2---:R-:W2:Y:S01]  /*8c20*/  LDL.LU R68, [R1+0xc] ;  /* 0x00000c0001447983 */ /* 0x004ea20000300800 */
[----:B------:R-:W-:Y:S02]  /*8c30*/  LEA R217, R3, R214, 0x1 ;  /* 0x000000d603d97211 */ /* 0x000fe400078e08ff */
[----:B------:R-:W-:Y:S02]  /*8c40*/  F2FP.BF16.F32.PACK_AB R25, R20, R19 ;  /* 0x000000131419723e */ /* 0x000fe400000010ff */
[----:B------:R-:W-:Y:S01]  /*8c50*/  F2FP.BF16.F32.PACK_AB R24, R11, R222 ;  /* 0x000000de0b18723e */ /* 0x000fe200000010ff */
[----:B------:R-:W4:Y:S01]  /*8c60*/  LDSM.16.MT88.4 R28, [R217+0x8000] ;  /* 0x00800000d91c783b */ /* 0x000f220000004200 */
[----:B------:R-:W-:Y:S01]  /*8c70*/  F2FP.BF16.F32.PACK_AB R26, R224, R112 ;  /* 0x00000070e01a723e */ /* 0x000fe200000010ff */
[----:B-1----:R-:W-:Y:S01]  /*8c80*/  FFMA.FTZ R9, R63, UR24, -R6 ;  /* 0x000000183f097c23 */ /* 0x002fe20008010806 */
[----:B------:R-:W-:Y:S01]  /*8c90*/  IMAD R215, R5, 0x2, R214 ;  /* 0x0000000205d77824 */ /* 0x000fe200078e02d6 */
[----:B------:R-:W1:Y:S02]  /*8ca0*/  LDSM.16.MT88.4 R36, [R217+0x8800] ;  /* 0x00880000d924783b */ /* 0x000e640000004200 */
[----:B------:R3:W-:Y:S01]  /*8cb0*/  MUFU.EX2 R226, R9 ;  /* 0x0000000900e27308 */ /* 0x0007e20000000800 */
[----:B------:R-:W-:Y:S01]  /*8cc0*/  F2FP.BF16.F32.PACK_AB R20, R17, R16 ;  /* 0x000000101114723e */ /* 0x000fe200000010ff */
[----:B------:R-:W2:Y:S01]  /*8cd0*/  LDSM.16.MT88.4 R40, [R215+0x8000] ;  /* 0x00800000d728783b */ /* 0x000ea20000004200 */
[----:B---3--:R-:W-:-:S05]  /*8ce0*/  FFMA.FTZ R9, R109, UR24, -R0 ;  /* 0x000000186d097c23 */ /* 0x008fca0008010800 */
[----:B------:R3:W-:Y:S02]  /*8cf0*/  MUFU.EX2 R252, R9 ;  /* 0x0000000900fc7308 */ /* 0x0007e40000000800 */
[----:B---3--:R-:W-:-:S06]  /*8d00*/  FFMA.FTZ R9, R108, UR24, -R0 ;  /* 0x000000186c097c23 */ /* 0x008fcc0008010800 */
[----:B------:R3:W-:Y:S02]  /*8d10*/  MUFU.EX2 R223, R9 ;  /* 0x0000000900df7308 */ /* 0x0007e40000000800 */
[----:B---3--:R-:W-:-:S06]  /*8d20*/  FFMA.FTZ R9, R107, UR24, -R0 ;  /* 0x000000186b097c23 */ /* 0x008fcc0008010800 */
[----:B------:R3:W-:Y:S02]  /*8d30*/  MUFU.EX2 R69, R9 ;  /* 0x0000000900457308 */ /* 0x0007e40000000800 */
[----:B---3--:R-:W-:-:S06]  /*8d40*/  FFMA.FTZ R9, R105, UR24, -R0 ;  /* 0x0000001869097c23 */ /* 0x008fcc0008010800 */
[----:B------:R-:W3:Y:S02]  /*8d50*/  MUFU.EX2 R2, R9 ;  /* 0x0000000900027308 */ /* 0x000ee40000000800 */
[----:B---3--:R-:W-:Y:S01]  /*8d60*/  STL [R1+0x20], R2 ;  /* 0x0000200201007387 */ /* 0x008fe20000100800 */
[----:B------:R-:W-:-:S03]  /*8d70*/  FFMA.FTZ R9, R94, UR24, -R6 ;  /* 0x000000185e097c23 */ /* 0x000fc60008010806 */
[----:B------:R3:W-:Y:S02]  /*8d80*/  STL [R1+0x150], R71 ;  /* 0x0001504701007387 */ /* 0x0007e40000100800 */
[----:B------:R4:W-:Y:S02]  /*8d90*/  MUFU.EX2 R218, R9 ;  /* 0x0000000900da7308 */ /* 0x0009e40000000800 */
[----:B----4-:R-:W-:Y:S01]  /*8da0*/  FFMA.FTZ R9, R92, UR24, -R6 ;  /* 0x000000185c097c23 */ /* 0x010fe20008010806 */
[----:B---3--:R-:W3:Y:S05]  /*8db0*/  LDL.LU R71, [R1+0x20] ;  /* 0x0000200001477983 */ /* 0x008eea0000300800 */
[----:B------:R4:W-:Y:S01]  /*8dc0*/  MUFU.EX2 R243, R9 ;  /* 0x0000000900f37308 */ /* 0x0009e20000000800 */
[----:B------:R-:W-:Y:S01]  /*8dd0*/  F2FP.BF16.F32.PACK_AB R21, R223, R252 ;  /* 0x000000fcdf15723e */ /* 0x000fe200000010ff */
[C---:B------:R-:W-:Y:S01]  /*8de0*/  HMMA.16816.F32.BF16 R76, R24.reuse, R12, RZ ;  /* 0x0000000c184c723c */ /* 0x040fe200000418ff */
[----:B------:R-:W-:Y:S01]  /*8df0*/  F2FP.BF16.F32.PACK_AB R16, R228, R232 ;  /* 0x000000e8e410723e */ /* 0x000fe200000010ff */
[--C-:B------:R-:W-:Y:S01]  /*8e00*/  FFMA.FTZ R142, R142, UR24, -R8.reuse ;  /* 0x000000188e8e7c23 */ /* 0x100fe20008010808 */
[----:B------:R-:W-:Y:S01]  /*8e10*/  F2FP.BF16.F32.PACK_AB R17, R227, R231 ;  /* 0x000000e7e311723e */ /* 0x000fe200000010ff */
[--C-:B------:R-:W-:Y:S01]  /*8e20*/  FFMA.FTZ R141, R141, UR24, -R8.reuse ;  /* 0x000000188d8d7c23 */ /* 0x100fe20008010808 */
[----:B------:R-:W-:Y:S01]  /*8e30*/  F2FP.BF16.F32.PACK_AB R18, R242, R221 ;  /* 0x000000ddf212723e */ /* 0x000fe200000010ff */
[C---:B------:R-:W-:Y:S01]  /*8e40*/  HMMA.16816.F32.BF16 R60, R24.reuse, R14, RZ ;  /* 0x0000000e183c723c */ /* 0x040fe200000418ff */
[----:B------:R-:W-:Y:S01]  /*8e50*/  F2FP.BF16.F32.PACK_AB R19, R134, R220 ;  /* 0x000000dc8613723e */ /* 0x000fe200000010ff */
[--C-:B------:R-:W-:Y:S01]  /*8e60*/  FFMA.FTZ R140, R140, UR24, -R8.reuse ;  /* 0x000000188c8c7c23 */ /* 0x100fe20008010808 */
[----:B------:R-:W-:Y:S01]  /*8e70*/  LEA R216, R3, R215, 0x1 ;  /* 0x000000d703d87211 */ /* 0x000fe200078e08ff */
[--C-:B------:R-:W-:Y:S01]  /*8e80*/  FFMA.FTZ R139, R139, UR24, -R8.reuse ;  /* 0x000000188b8b7c23 */ /* 0x100fe20008010808 */
[----:B------:R-:W-:Y:S01]  /*8e90*/  FFMA.FTZ R143, R143, UR24, -R8 ;  /* 0x000000188f8f7c23 */ /* 0x000fe20008010808 */
[----:B------:R-:W-:Y:S01]  /*8ea0*/  HMMA.16816.F32.BF16 R56, R24, R28, RZ ;  /* 0x0000001c1838723c */ /* 0x000fe200000418ff */
[--C-:B------:R-:W-:Y:S01]  /*8eb0*/  FFMA.FTZ R138, R138, UR24, -R7.reuse ;  /* 0x000000188a8a7c23 */ /* 0x100fe20008010807 */
[--C-:B------:R-:W-:Y:S01]  /*8ec0*/  FFMA.FTZ R173, R173, UR24, -R7.reuse ;  /* 0x00000018adad7c23 */ /* 0x100fe20008010807 */
[----:B----4-:R-:W-:Y:S01]  /*8ed0*/  FFMA.FTZ R9, R98, UR24, -R0 ;  /* 0x0000001862097c23 */ /* 0x010fe20008010800 */
[----:B------:R-:W-:-:S02]  /*8ee0*/  FFMA.FTZ R174, R174, UR24, -R7 ;  /* 0x00000018aeae7c23 */ /* 0x000fc40008010807 */
[----:B------:R-:W-:Y:S01]  /*8ef0*/  HMMA.16816.F32.BF16 R52, R24, R30, RZ ;  /* 0x0000001e1834723c */ /* 0x000fe200000418ff */
[----:B------:R4:W-:Y:S05]  /*8f00*/  MUFU.EX2 R229, R9 ;  /* 0x0000000900e57308 */ /* 0x0009ea0000000800 */
[C---:B------:R-:W-:Y:S06]  /*8f10*/  HMMA.16816.F32.BF16 R88, R16.reuse, R32, R76 ;  /* 0x000000201058723c */ /* 0x040fec000004184c */
[----:B------:R-:W-:Y:S01]  /*8f20*/  HMMA.16816.F32.BF16 R60, R16, R34, R60 ;  /* 0x00000022103c723c */ /* 0x000fe2000004183c */
[----:B----4-:R-:W-:-:S05]  /*8f30*/  FFMA.FTZ R9, R97, UR24, -R0 ;  /* 0x0000001861097c23 */ /* 0x010fca0008010800 */
[C---:B-1----:R-:W-:Y:S01]  /*8f40*/  HMMA.16816.F32.BF16 R56, R16.reuse, R36, R56 ;  /* 0x000000241038723c */ /* 0x042fe20000041838 */
[----:B------:R1:W4:Y:S05]  /*8f50*/  MUFU.EX2 R70, R9 ;  /* 0x0000000900467308 */ /* 0x00032a0000000800 */
[----:B------:R-:W-:Y:S01]  /*8f60*/  HMMA.16816.F32.BF16 R84, R16, R38, R52 ;  /* 0x000000261054723c */ /* 0x000fe20000041834 */
[----:B-1----:R-:W-:-:S04]  /*8f70*/  FFMA.FTZ R9, R99, UR24, -R0 ;  /* 0x0000001863097c23 */ /* 0x002fc80008010800 */
[----:B------:R1:W-:Y:S02]  /*8f80*/  MUFU.EX2 R213, R9 ;  /* 0x0000000900d57308 */ /* 0x0003e40000000800 */
[----:B-1----:R-:W-:-:S06]  /*8f90*/  FFMA.FTZ R9, R101, UR24, -R0 ;  /* 0x0000001865097c23 */ /* 0x002fcc0008010800 */
[----:B------:R1:W3:Y:S02]  /*8fa0*/  MUFU.EX2 R132, R9 ;  /* 0x0000000900847308 */ /* 0x0002e40000000800 */
[----:B-1----:R-:W-:-:S06]  /*8fb0*/  FFMA.FTZ R9, R152, UR24, -R8 ;  /* 0x0000001898097c23 */ /* 0x002fcc0008010808 */
[----:B------:R1:W-:Y:S02]  /*8fc0*/  MUFU.EX2 R4, R9 ;  /* 0x0000000900047308 */ /* 0x0003e40000000800 */
[----:B-1----:R-:W-:-:S06]  /*8fd0*/  FFMA.FTZ R9, R146, UR24, -R8 ;  /* 0x0000001892097c23 */ /* 0x002fcc0008010808 */
[----:B------:R1:W-:Y:S02]  /*8fe0*/  MUFU.EX2 R238, R9 ;  /* 0x0000000900ee7308 */ /* 0x0003e40000000800 */
[----:B-1----:R-:W-:-:S06]  /*8ff0*/  FFMA.FTZ R9, R135, UR24, -R8 ;  /* 0x0000001887097c23 */ /* 0x002fcc0008010808 */
[----:B------:R1:W-:Y:S01]  /*9000*/  MUFU.EX2 R237, R9 ;  /* 0x0000000900ed7308 */ /* 0x0003e20000000800 */
[----:B--2---:R-:W-:Y:S01]  /*9010*/  F2FP.BF16.F32.PACK_AB R22, R235, R68 ;  /* 0x00000044eb16723e */ /* 0x004fe200000010ff */
[----:B-1----:R-:W-:-:S06]  /*9020*/  FFMA.FTZ R9, R110, UR24, -R8 ;  /* 0x000000186e097c23 */ /* 0x002fcc0008010808 */
[----:B------:R1:W2:Y:S02]  /*9030*/  MUFU.EX2 R108, R9 ;  /* 0x00000009006c7308 */ /* 0x0002a40000000800 */
[----:B-1----:R-:W-:-:S06]  /*9040*/  FFMA.FTZ R9, R147, UR24, -R7 ;  /* 0x0000001893097c23 */ /* 0x002fcc0008010807 */
[----:B------:R1:W-:Y:S02]  /*9050*/  MUFU.EX2 R2, R9 ;  /* 0x0000000900027308 */ /* 0x0003e40000000800 */
[----:B-1----:R-:W-:Y:S01]  /*9060*/  FFMA.FTZ R9, R145, UR24, -R7 ;  /* 0x0000001891097c23 */ /* 0x002fe20008010807 */
[----:B----4-:R-:W-:-:S05]  /*9070*/  MOV R145, R70 ;  /* 0x0000004600917202 */ /* 0x010fca0000000f00 */
[----:B------:R1:W4:Y:S02]  /*9080*/  MUFU.EX2 R10, R9 ;  /* 0x00000009000a7308 */ /* 0x0003240000000800 */
[----:B-1----:R-:W-:-:S06]  /*9090*/  FFMA.FTZ R9, R144, UR24, -R7 ;  /* 0x0000001890097c23 */ /* 0x002fcc0008010807 */
[----:B------:R1:W-:Y:S02]  /*90a0*/  MUFU.EX2 R133, R9 ;  /* 0x0000000900857308 */ /* 0x0003e40000000800 */
[----:B-1----:R-:W-:-:S06]  /*90b0*/  FFMA.FTZ R9, R111, UR24, -R7 ;  /* 0x000000186f097c23 */ /* 0x002fcc0008010807 */
[----:B------:R1:W-:Y:S02]  /*90c0*/  MUFU.EX2 R241, R9 ;  /* 0x0000000900f17308 */ /* 0x0003e40000000800 */
[----:B-1----:R-:W-:-:S06]  /*90d0*/  FFMA.FTZ R9, R164, UR24, -R6 ;  /* 0x00000018a4097c23 */ /* 0x002fcc0008010806 */
[----:B------:R1:W-:Y:S02]  /*90e0*/  MUFU.EX2 R146, R9 ;  /* 0x0000000900927308 */ /* 0x0003e40000000800 */
[----:B-1----:R-:W-:-:S06]  /*90f0*/  FFMA.FTZ R9, R165, UR24, -R6 ;  /* 0x00000018a5097c23 */ /* 0x002fcc0008010806 */
[----:B------:R1:W4:Y:S01]  /*9100*/  MUFU.EX2 R165, R9 ;  /* 0x0000000900a57308 */ /* 0x0003220000000800 */
[----:B---3--:R-:W-:-:S07]  /*9110*/  F2FP.BF16.F32.PACK_AB R23, R71, R69 ;  /* 0x000000454717723e */ /* 0x008fce00000010ff */
[----:B------:R-:W-:Y:S01]  /*9120*/  HMMA.16816.F32.BF16 R72, R20, R12, RZ ;  /* 0x0000000c1448723c */ /* 0x000fe200000418ff */
[----:B-1----:R-:W-:-:S05]  /*9130*/  FFMA.FTZ R9, R160, UR24, -R6 ;  /* 0x00000018a0097c23 */ /* 0x002fca0008010806 */
[C---:B------:R-:W-:Y:S01]  /*9140*/  HMMA.16816.F32.BF16 R64, R20.reuse, R14, RZ ;  /* 0x0000000e1440723c */ /* 0x040fe200000418ff */
[----:B------:R-:W-:Y:S01]  /*9150*/  F2FP.BF16.F32.PACK_AB R12, R226, R230 ;  /* 0x000000e6e20c723e */ /* 0x000fe200000010ff */
[----:B------:R-:W-:Y:S01]  /*9160*/  IMAD.MOV.U32 R160, RZ, RZ, R112 ;  /* 0x000000ffffa07224 */ /* 0x000fe200078e0070 */
[----:B------:R-:W-:Y:S01]  /*9170*/  F2FP.BF16.F32.PACK_AB R13, R70, R229 ;  /* 0x000000e5460d723e */ /* 0x000fe200000010ff */
[----:B------:R1:W-:Y:S02]  /*9180*/  MUFU.EX2 R240, R9 ;  /* 0x0000000900f07308 */ /* 0x0003e40000000800 */
[----:B------:R-:W-:Y:S01]  /*9190*/  HMMA.16816.F32.BF16 R48, R20, R28, RZ ;  /* 0x0000001c1430723c */ /* 0x000fe200000418ff */
[----:B------:R-:W-:Y:S02]  /*91a0*/  F2FP.BF16.F32.PACK_AB R14, R243, R218 ;  /* 0x000000daf30e723e */ /* 0x000fe400000010ff */
[----:B------:R-:W-:-:S03]  /*91b0*/  F2FP.BF16.F32.PACK_AB R15, R132, R213 ;  /* 0x000000d5840f723e */ /* 0x000fc600000010ff */
[----:B------:R-:W-:Y:S01]  /*91c0*/  HMMA.16816.F32.BF16 R44, R20, R30, RZ ;  /* 0x0000001e142c723c */ /* 0x000fe200000418ff */
[----:B------:R-:W3:Y:S05]  /*91d0*/  LDSM.16.MT88.4 R28, [R215+0x8800] ;  /* 0x00880000d71c783b */ /* 0x000eea0000004200 */
[----:B------:R-:W-:Y:S01]  /*91e0*/  HMMA.16816.F32.BF16 R104, R12, R32, R72 ;  /* 0x000000200c68723c */ /* 0x000fe20000041848 */
[----:B-1----:R-:W-:-:S05]  /*91f0*/  FFMA.FTZ R9, R161, UR24, -R6 ;  /* 0x00000018a1097c23 */ /* 0x002fca0008010806 */
[C---:B------:R-:W-:Y:S01]  /*9200*/  HMMA.16816.F32.BF16 R96, R12.reuse, R34, R64 ;  /* 0x000000220c60723c */ /* 0x040fe20000041840 */
[----:B------:R-:W1:Y:S01]  /*9210*/  LDSM.16.MT88.4 R32, [R216+0x8000] ;  /* 0x00800000d820783b */ /* 0x000e620000004200 */
[----:B------:R2:W-:Y:S04]  /*9220*/  MUFU.EX2 R147, R9 ;  /* 0x0000000900937308 */ /* 0x0005e80000000800 */
[C---:B------:R-:W-:Y:S06]  /*9230*/  HMMA.16816.F32.BF16 R92, R12.reuse, R36, R48 ;  /* 0x000000240c5c723c */ /* 0x040fec0000041830 */
[----:B------:R-:W-:Y:S06]  /*9240*/  HMMA.16816.F32.BF16 R100, R12, R38, R44 ;  /* 0x000000260c64723c */ /* 0x000fec000004182c */
[----:B------:R-:W-:Y:S01]  /*9250*/  HMMA.16816.F32.BF16 R48, R24, R40, RZ ;  /* 0x000000281830723c */ /* 0x000fe200000418ff */
[----:B--2---:R-:W-:Y:S01]  /*9260*/  FFMA.FTZ R9, R166, UR24, -R0 ;  /* 0x00000018a6097c23 */ /* 0x004fe20008010800 */
[----:B------:R-:W-:-:S03]  /*9270*/  IMAD.MOV.U32 R166, RZ, RZ, R108 ;  /* 0x000000ffffa67224 */ /* 0x000fc600078e006c */
[----:B------:R2:W-:Y:S01]  /*9280*/  MUFU.EX2 R161, R9 ;  /* 0x0000000900a17308 */ /* 0x0005e20000000800 */
[C---:B------:R-:W-:Y:S06]  /*9290*/  HMMA.16816.F32.BF16 R44, R20.reuse, R40, RZ ;  /* 0x00000028142c723c */ /* 0x040fec00000418ff */
[-C--:B------:R-:W-:Y:S06]  /*92a0*/  HMMA.16816.F32.BF16 R36, R20, R42.reuse, RZ ;  /* 0x0000002a1424723c */ /* 0x080fec00000418ff */
[----:B------:R-:W-:Y:S01]  /*92b0*/  HMMA.16816.F32.BF16 R40, R24, R42, RZ ;  /* 0x0000002a1828723c */ /* 0x000fe200000418ff */
[----:B--2---:R-:W-:-:S05]  /*92c0*/  FFMA.FTZ R9, R167, UR24, -R0 ;  /* 0x00000018a7097c23 */ /* 0x004fca0008010800 */
[-C--:B---3--:R-:W-:Y:S01]  /*92d0*/  HMMA.16816.F32.BF16 R80, R16, R28.reuse, R48 ;  /* 0x0000001c1050723c */ /* 0x088fe20000041830 */
[----:B------:R2:W3:Y:S05]  /*92e0*/  MUFU.EX2 R164, R9 ;  /* 0x0000000900a47308 */ /* 0x0004ea0000000800 */
[C---:B------:R-:W-:Y:S06]  /*92f0*/  HMMA.16816.F32.BF16 R76, R12.reuse, R28, R44 ;  /* 0x0000001c0c4c723c */ /* 0x040fec000004182c */
[-C--:B------:R-:W-:Y:S06]  /*9300*/  HMMA.16816.F32.BF16 R72, R12, R30.reuse, R36 ;  /* 0x0000001e0c48723c */ /* 0x080fec0000041824 */
[----:B------:R-:W-:Y:S01]  /*9310*/  HMMA.16816.F32.BF16 R64, R16, R30, R40 ;  /* 0x0000001e1040723c */ /* 0x000fe20000041828 */
[----:B--2---:R-:W-:Y:S01]  /*9320*/  FFMA.FTZ R9, R162, UR24, -R0 ;  /* 0x00000018a2097c23 */ /* 0x004fe20008010800 */
[----:B------:R-:W-:-:S03]  /*9330*/  FFMA.FTZ R162, R120, UR24, -R7 ;  /* 0x0000001878a27c23 */ /* 0x000fc60008010807 */
[----:B------:R2:W-:Y:S01]  /*9340*/  MUFU.EX2 R135, R9 ;  /* 0x0000000900877308 */ /* 0x0005e20000000800 */
[C---:B-1----:R-:W-:Y:S06]  /*9350*/  HMMA.16816.F32.BF16 R40, R20.reuse, R32, RZ ;  /* 0x000000201428723c */ /* 0x042fec00000418ff */
[----:B------:R-:W-:Y:S01]  /*9360*/  HMMA.16816.F32.BF16 R36, R20, R34, RZ ;  /* 0x000000221424723c */ /* 0x000fe200000418ff */
[----:B------:R-:W1:Y:S05]  /*9370*/  LDSM.16.MT88.4 R20, [R216+0x8800] ;  /* 0x00880000d814783b */ /* 0x000e6a0000004200 */
[----:B------:R-:W-:Y:S01]  /*9380*/  HMMA.16816.F32.BF16 R28, R24, R32, RZ ;  /* 0x00000020181c723c */ /* 0x000fe200000418ff */
[----:B--2---:R-:W-:Y:S01]  /*9390*/  FFMA.FTZ R9, R163, UR24, -R0 ;  /* 0x00000018a3097c23 */ /* 0x004fe20008010800 */
[----:B----4-:R-:W-:-:S04]  /*93a0*/  MOV R163, R10 ;  /* 0x0000000a00a37202 */ /* 0x010fc80000000f00 */
[----:B------:R-:W-:Y:S01]  /*93b0*/  HMMA.16816.F32.BF16 R24, R24, R34, RZ ;  /* 0x000000221818723c */ /* 0x000fe200000418ff */
[----:B------:R2:W4:Y:S02]  /*93c0*/  MUFU.EX2 R239, R9 ;  /* 0x0000000900ef7308 */ /* 0x0005240000000800 */
[----:B--2---:R-:W-:-:S06]  /*93d0*/  FFMA.FTZ R9, R169, UR24, -R8 ;  /* 0x00000018a9097c23 */ /* 0x004fcc0008010808 */
[----:B------:R2:W-:Y:S01]  /*93e0*/  MUFU.EX2 R212, R9 ;  /* 0x0000000900d47308 */ /* 0x0005e20000000800 */
[C---:B-1----:R-:W-:Y:S06]  /*93f0*/  HMMA.16816.F32.BF16 R52, R12.reuse, R20, R40 ;  /* 0x000000140c34723c */ /* 0x042fec0000041828 */
[----:B------:R-:W-:Y:S01]  /*9400*/  HMMA.16816.F32.BF16 R48, R12, R22, R36 ;  /* 0x000000160c30723c */ /* 0x000fe20000041824 */
[----:B--2---:R-:W-:-:S05]  /*9410*/  FFMA.FTZ R9, R158, UR24, -R8 ;  /* 0x000000189e097c23 */ /* 0x004fca0008010808 */
[C---:B------:R-:W-:Y:S01]  /*9420*/  HMMA.16816.F32.BF16 R28, R16.reuse, R20, R28 ;  /* 0x00000014101c723c */ /* 0x040fe2000004181c */
[----:B------:R-:W-:Y:S02]  /*9430*/  F2FP.BF16.F32.PACK_AB R12, R165, R146 ;  /* 0x00000092a50c723e */ /* 0x000fe400000010ff */
[----:B---3--:R-:W-:Y:S01]  /*9440*/  F2FP.BF16.F32.PACK_AB R13, R164, R161 ;  /* 0x000000a1a40d723e */ /* 0x008fe200000010ff */
[----:B------:R1:W-:Y:S01]  /*9450*/  MUFU.EX2 R10, R9 ;  /* 0x00000009000a7308 */ /* 0x0003e20000000800 */
[----:B------:R-:W-:Y:S01]  /*9460*/  F2FP.BF16.F32.PACK_AB R14, R147, R240 ;  /* 0x000000f0930e723e */ /* 0x000fe200000010ff */
[----:B------:R-:W-:Y:S01]  /*9470*/  HMMA.16816.F32.BF16 R24, R16, R22, R24 ;  /* 0x000000161018723c */ /* 0x000fe20000041818 */
[----:B------:R-:W2:Y:S01]  /*9480*/  LDSM.16.MT88.4 R20, [R214+0x9000] ;  /* 0x00900000d614783b */ /* 0x000ea20000004200 */
[----:B----4-:R-:W-:-:S05]  /*9490*/  F2FP.BF16.F32.PACK_AB R15, R239, R135 ;  /* 0x00000087ef0f723e */ /* 0x010fca00000010ff */
[----:B------:R-:W-:Y:S02]  /*94a0*/  F2FP.BF16.F32.PACK_AB R16, R238, R4 ;  /* 0x00000004ee10723e */ /* 0x000fe400000010ff */
[----:B------:R-:W-:Y:S02]  /*94b0*/  F2FP.BF16.F32.PACK_AB R17, R163, R2 ;  /* 0x00000002a311723e */ /* 0x000fe400000010ff */
[----:B------:R-:W-:Y:S02]  /*94c0*/  F2FP.BF16.F32.PACK_AB R18, R166, R237 ;  /* 0x000000eda612723e */ /* 0x000fe400000010ff */
[----:B------:R-:W-:Y:S01]  /*94d0*/  F2FP.BF16.F32.PACK_AB R19, R241, R133 ;  /* 0x00000085f113723e */ /* 0x000fe200000010ff */
[----:B-1----:R-:W-:-:S04]  /*94e0*/  FFMA.FTZ R9, R153, UR24, -R8 ;  /* 0x0000001899097c23 */ /* 0x002fc80008010808 */
[----:B------:R1:W3:Y:S02]  /*94f0*/  MUFU.EX2 R113, R9 ;  /* 0x0000000900717308 */ /* 0x0002e40000000800 */
[----:B-1----:R-:W-:-:S06]  /*9500*/  FFMA.FTZ R9, R148, UR24, -R8 ;  /* 0x0000001894097c23 */ /* 0x002fcc0008010808 */
[----:B------:R1:W-:Y:S01]  /*9510*/  MUFU.EX2 R236, R9 ;  /* 0x0000000900ec7308 */ /* 0x0003e20000000800 */
[-C--:B--2---:R-:W-:Y:S06]  /*9520*/  HMMA.16816.F32.BF16 R36, R16, R20.reuse, R88 ;  /* 0x000000141024723c */ /* 0x084fec0000041858 */
[C---:B------:R-:W-:Y:S06]  /*9530*/  HMMA.16816.F32.BF16 R44, R12.reuse, R20, R104 ;  /* 0x000000140c2c723c */ /* 0x040fec0000041868 */
[----:B------:R-:W-:Y:S01]  /*9540*/  HMMA.16816.F32.BF16 R40, R12, R22, R96 ;  /* 0x000000160c28723c */ /* 0x000fe20000041860 */
[----:B-1----:R-:W-:Y:S01]  /*9550*/  FFMA.FTZ R9, R168, UR24, -R7 ;  /* 0x00000018a8097c23 */ /* 0x002fe20008010807 */
[----:B---3--:R-:W-:-:S04]  /*9560*/  IMAD.MOV.U32 R168, RZ, RZ, R113 ;  /* 0x000000ffffa87224 */ /* 0x008fc800078e0071 */
[----:B------:R-:W-:Y:S01]  /*9570*/  HMMA.16816.F32.BF16 R32, R16, R22, R60 ;  /* 0x000000161020723c */ /* 0x000fe2000004183c */
[----:B------:R-:W1:Y:S01]  /*9580*/  LDSM.16.MT88.4 R20, [R217+0x9000] ;  /* 0x00900000d914783b */ /* 0x000e620000004200 */
[----:B------:R2:W-:Y:S02]  /*9590*/  MUFU.EX2 R148, R9 ;  /* 0x0000000900947308 */ /* 0x0005e40000000800 */
[----:B--2---:R-:W-:-:S06]  /*95a0*/  FFMA.FTZ R9, R156, UR24, -R7 ;  /* 0x000000189c097c23 */ /* 0x004fcc0008010807 */
[----:B------:R2:W-:Y:S02]  /*95b0*/  MUFU.EX2 R233, R9 ;  /* 0x0000000900e97308 */ /* 0x0005e40000000800 */
[----:B--2---:R-:W-:Y:S01]  /*95c0*/  FFMA.FTZ R9, R154, UR24, -R7 ;  /* 0x000000189a097c23 */ /* 0x004fe20008010807 */
[----:B-1----:R-:W-:Y:S01]  /*95d0*/  HMMA.16816.F32.BF16 R56, R16, R20, R56 ;  /* 0x000000141038723c */ /* 0x002fe20000041838 */
[----:B------:R-:W-:-:S04]  /*95e0*/  FFMA.FTZ R154, R116, UR24, -R8 ;  /* 0x00000018749a7c23 */ /* 0x000fc80008010808 */
[----:B------:R1:W-:Y:S01]  /*95f0*/  MUFU.EX2 R158, R9 ;  /* 0x00000009009e7308 */ /* 0x0003e20000000800 */
[C---:B------:R-:W-:Y:S06]  /*9600*/  HMMA.16816.F32.BF16 R60, R12.reuse, R20, R92 ;  /* 0x000000140c3c723c */ /* 0x040fec000004185c */
[-C--:B------:R-:W-:Y:S06]  /*9610*/  HMMA.16816.F32.BF16 R100, R12, R22.reuse, R100 ;  /* 0x000000160c64723c */ /* 0x080fec0000041864 */
[----:B------:R-:W-:Y:S01]  /*9620*/  HMMA.16816.F32.BF16 R96, R16, R22, R84 ;  /* 0x000000161060723c */ /* 0x000fe20000041854 */
[----:B------:R-:W2:Y:S01]  /*9630*/  LDSM.16.MT88.4 R20, [R215+0x9000] ;  /* 0x00900000d714783b */ /* 0x000ea20000004200 */
[----:B-1----:R-:W-:Y:S01]  /*9640*/  FFMA.FTZ R9, R149, UR24, -R7 ;  /* 0x0000001895097c23 */ /* 0x002fe20008010807 */
[----:B------:R-:W-:-:S03]  /*9650*/  FFMA.FTZ R149, R121, UR24, -R8 ;  /* 0x0000001879957c23 */ /* 0x000fc60008010808 */
[----:B------:R1:W-:Y:S02]  /*9660*/  MUFU.EX2 R234, R9 ;  /* 0x0000000900ea7308 */ /* 0x0003e40000000800 */
[----:B-1----:R-:W-:Y:S01]  /*9670*/  FFMA.FTZ R9, R170, UR24, -R6 ;  /* 0x00000018aa097c23 */ /* 0x002fe20008010806 */
[----:B------:R-:W-:Y:S01]  /*9680*/  MOV R170, R160 ;  /* 0x000000a000aa7202 */ /* 0x000fe20000000f00 */
[----:B------:R-:W-:-:S04]  /*9690*/  FFMA.FTZ R160, R127, UR24, -R7 ;  /* 0x000000187fa07c23 */ /* 0x000fc80008010807 */
[----:B------:R1:W-:Y:S01]  /*96a0*/  MUFU.EX2 R144, R9 ;  /* 0x0000000900907308 */ /* 0x0003e20000000800 */
[----:B--2---:R-:W-:Y:S01]  /*96b0*/  HMMA.16816.F32.BF16 R108, R16, R20, R80 ;  /* 0x00000014106c723c */ /* 0x004fe20000041850 */
[----:B-1----:R-:W-:Y:S01]  /*96c0*/  FFMA.FTZ R9, R157, UR24, -R6 ;  /* 0x000000189d097c23 */ /* 0x002fe20008010806 */
[----:B------:R-:W-:Y:S01]  /*96d0*/  MOV R157, R145 ;  /* 0x00000091009d7202 */ /* 0x000fe20000000f00 */
[----:B------:R-:W-:-:S03]  /*96e0*/  FFMA.FTZ R145, R117, UR24, -R8 ;  /* 0x0000001875917c23 */ /* 0x000fc60008010808 */
[C---:B------:R-:W-:Y:S01]  /*96f0*/  HMMA.16816.F32.BF16 R88, R12.reuse, R20, R76 ;  /* 0x000000140c58723c */ /* 0x040fe2000004184c */
[----:B------:R1:W2:Y:S05]  /*9700*/  MUFU.EX2 R225, R9 ;  /* 0x0000000900e17308 */ /* 0x0002aa0000000800 */
[-C--:B------:R-:W-:Y:S06]  /*9710*/  HMMA.16816.F32.BF16 R92, R12, R22.reuse, R72 ;  /* 0x000000160c5c723c */ /* 0x080fec0000041848 */
[----:B------:R-:W-:Y:S01]  /*9720*/  HMMA.16816.F32.BF16 R84, R16, R22, R64 ;  /* 0x000000161054723c */ /* 0x000fe20000041840 */
[----:B------:R-:W3:Y:S01]  /*9730*/  LDSM.16.MT88.4 R20, [R216+0x9000] ;  /* 0x00900000d814783b */ /* 0x000ee20000004200 */
[----:B-1----:R-:W-:Y:S01]  /*9740*/  FFMA.FTZ R9, R155, UR24, -R6 ;  /* 0x000000189b097c23 */ /* 0x002fe20008010806 */
[----:B------:R-:W-:-:S03]  /*9750*/  MOV R155, R241 ;  /* 0x000000f1009b7202 */ /* 0x000fc60000000f00 */
[----:B------:R1:W-:Y:S02]  /*9760*/  MUFU.EX2 R169, R9 ;  /* 0x0000000900a97308 */ /* 0x0003e40000000800 */
[----:B-1----:R-:W-:Y:S01]  /*9770*/  FFMA.FTZ R9, R150, UR24, -R6 ;  /* 0x0000001896097c23 */ /* 0x002fe20008010806 */
[----:B------:R-:W-:-:S05]  /*9780*/  FFMA.FTZ R150, R123, UR24, -R8 ;  /* 0x000000187b967c23 */ /* 0x000fca0008010808 */
[----:B------:R1:W4:Y:S01]  /*9790*/  MUFU.EX2 R70, R9 ;  /* 0x0000000900467308 */ /* 0x0003220000000800 */
[C---:B---3--:R-:W-:Y:S06]  /*97a0*/  HMMA.16816.F32.BF16 R80, R12.reuse, R20, R52 ;  /* 0x000000140c50723c */ /* 0x048fec0000041834 */
[----:B------:R-:W-:Y:S01]  /*97b0*/  HMMA.16816.F32.BF16 R76, R12, R22, R48 ;  /* 0x000000160c4c723c */ /* 0x000fe20000041830 */
[----:B-1----:R-:W-:Y:S01]  /*97c0*/  FFMA.FTZ R9, R172, UR24, -R0 ;  /* 0x00000018ac097c23 */ /* 0x002fe20008010800 */
[----:B------:R-:W-:-:S03]  /*97d0*/  FFMA.FTZ R172, R124, UR24, -R7 ;  /* 0x000000187cac7c23 */ /* 0x000fc60008010807 */
[----:B------:R1:W-:Y:S01]  /*97e0*/  MUFU.EX2 R153, R9 ;  /* 0x0000000900997308 */ /* 0x0003e20000000800 */
[----:B------:R-:W-:Y:S01]  /*97f0*/  HMMA.16816.F32.BF16 R28, R16, R20, R28 ;  /* 0x00000014101c723c */ /* 0x000fe2000004181c */
[----:B--2---:R-:W-:Y:S02]  /*9800*/  F2FP.BF16.F32.PACK_AB R12, R225, R144 ;  /* 0x00000090e10c723e */ /* 0x004fe400000010ff */
[----:B----4-:R-:W-:-:S03]  /*9810*/  F2FP.BF16.F32.PACK_AB R14, R70, R169 ;  /* 0x000000a9460e723e */ /* 0x010fc600000010ff */
[----:B------:R-:W-:Y:S01]  /*9820*/  HMMA.16816.F32.BF16 R24, R16, R22, R24 ;  /* 0x000000161018723c */ /* 0x000fe20000041818 */
[----:B------:R-:W2:Y:S06]  /*9830*/  LDSM.16.MT88.4 R20, [R214+0x9800] ;  /* 0x00980000d614783b */ /* 0x000eac0000004200 */
[----:B------:R-:W-:Y:S02]  /*9840*/  F2FP.BF16.F32.PACK_AB R16, R10, R212 ;  /* 0x000000d40a10723e */ /* 0x000fe400000010ff */
[----:B------:R-:W-:Y:S01]  /*9850*/  F2FP.BF16.F32.PACK_AB R17, R233, R148 ;  /* 0x00000094e911723e */ /* 0x000fe200000010ff */
[--C-:B-1----:R-:W-:Y:S01]  /*9860*/  FFMA.FTZ R9, R171, UR24, -R0.reuse ;  /* 0x00000018ab097c23 */ /* 0x102fe20008010800 */
[----:B------:R-:W-:Y:S01]  /*9870*/  F2FP.BF16.F32.PACK_AB R18, R236, R168 ;  /* 0x000000a8ec12723e */ /* 0x000fe200000010ff */
[----:B------:R-:W-:Y:S01]  /*9880*/  FFMA.FTZ R171, R126, UR24, -R7 ;  /* 0x000000187eab7c23 */ /* 0x000fe20008010807 */
[----:B------:R-:W-:Y:S01]  /*9890*/  F2FP.BF16.F32.PACK_AB R19, R234, R158 ;  /* 0x0000009eea13723e */ /* 0x000fe200000010ff */
[----:B------:R1:W3:Y:S02]  /*98a0*/  MUFU.EX2 R156, R9 ;  /* 0x00000009009c7308 */ /* 0x0002e40000000800 */
[----:B-1----:R-:W-:Y:S01]  /*98b0*/  FFMA.FTZ R9, R159, UR24, -R0 ;  /* 0x000000189f097c23 */ /* 0x002fe20008010800 */
[----:B---3--:R-:W-:-:S02]  /*98c0*/  F2FP.BF16.F32.PACK_AB R13, R156, R153 ;  /* 0x000000999c0d723e */ /* 0x008fc400000010ff */
[----:B------:R-:W-:-:S03]  /*98d0*/  MOV R159, R135 ;  /* 0x00000087009f7202 */ /* 0x000fc60000000f00 */
[----:B------:R1:W-:Y:S01]  /*98e0*/  MUFU.EX2 R167, R9 ;  /* 0x0000000900a77308 */ /* 0x0003e20000000800 */
[----:B------:R-:W-:Y:S01]  /*98f0*/  FFMA.FTZ R135, R131, UR24, -R7 ;  /* 0x0000001883877c23 */ /* 0x000fe20008010807 */
[C---:B--2---:R-:W-:Y:S06]  /*9900*/  HMMA.16816.F32.BF16 R104, R16.reuse, R20, R36 ;  /* 0x000000141068723c */ /* 0x044fec0000041824 */
[----:B------:R-:W-:Y:S01]  /*9910*/  HMMA.16816.F32.BF16 R32, R16, R22, R32 ;  /* 0x000000161020723c */ /* 0x000fe20000041820 */
[----:B-1----:R-:W-:Y:S01]  /*9920*/  FFMA.FTZ R9, R151, UR24, -R0 ;  /* 0x0000001897097c23 */ /* 0x002fe20008010800 */
[----:B------:R-:W-:-:S03]  /*9930*/  MOV R151, R242 ;  /* 0x000000f200977202 */ /* 0x000fc60000000f00 */
[----:B------:R-:W1:Y:S02]  /*9940*/  MUFU.EX2 R152, R9 ;  /* 0x0000000900987308 */ /* 0x000e640000000800 */
[----:B-1----:R-:W-:Y:S01]  /*9950*/  F2FP.BF16.F32.PACK_AB R15, R152, R167 ;  /* 0x000000a7980f723e */ /* 0x002fe200000010ff */
[----:B------:R-:W-:Y:S01]  /*9960*/  FFMA.FTZ R9, R199, UR24, -R8 ;  /* 0x00000018c7097c23 */ /* 0x000fe20008010808 */
[----:B------:R-:W-:Y:S02]  /*9970*/  IMAD.MOV.U32 R199, RZ, RZ, R169 ;  /* 0x000000ffffc77224 */ /* 0x000fe400078e00a9 */
[----:B------:R-:W-:Y:S02]  /*9980*/  FFMA.FTZ R169, R180, UR24, -R0 ;  /* 0x00000018b4a97c23 */ /* 0x000fe40008010800 */
[----:B------:R1:W-:Y:S01]  /*9990*/  MUFU.EX2 R248, R9 ;  /* 0x0000000900f87308 */ /* 0x0003e20000000800 */
[C---:B------:R-:W-:Y:S06]  /*99a0*/  HMMA.16816.F32.BF16 R72, R12.reuse, R20, R44 ;  /* 0x000000140c48723c */ /* 0x040fec000004182c */
[----:B------:R-:W-:Y:S01]  /*99b0*/  HMMA.16816.F32.BF16 R40, R12, R22, R40 ;  /* 0x000000160c28723c */ /* 0x000fe20000041828 */
[----:B------:R-:W2:Y:S01]  /*99c0*/  LDSM.16.MT88.4 R20, [R217+0x9800] ;  /* 0x00980000d914783b */ /* 0x000ea20000004200 */
[--C-:B-1----:R-:W-:Y:S01]  /*99d0*/  FFMA.FTZ R9, R193, UR24, -R8.reuse ;  /* 0x00000018c1097c23 */ /* 0x102fe20008010808 */
[----:B------:R-:W-:Y:S01]  /*99e0*/  MOV R193, R144 ;  /* 0x0000009000c17202 */ /* 0x000fe20000000f00 */
[----:B------:R-:W-:-:S02]  /*99f0*/  FFMA.FTZ R144, R125, UR24, -R8 ;  /* 0x000000187d907c23 */ /* 0x000fc40008010808 */
[----:B------:R1:W3:Y:S02]  /*9a00*/  MUFU.EX2 R249, R9 ;  /* 0x0000000900f97308 */ /* 0x0002e40000000800 */
[--C-:B-1----:R-:W-:Y:S01]  /*9a10*/  FFMA.FTZ R9, R183, UR24, -R8.reuse ;  /* 0x00000018b7097c23 */ /* 0x102fe20008010808 */
[----:B------:R-:W-:Y:S01]  /*9a20*/  MOV R183, R148 ;  /* 0x0000009400b77202 */ /* 0x000fe20000000f00 */
[----:B------:R-:W-:-:S04]  /*9a30*/  FFMA.FTZ R148, R118, UR24, -R8 ;  /* 0x0000001876947c23 */ /* 0x000fc80008010808 */
[----:B------:R1:W-:Y:S01]  /*9a40*/  MUFU.EX2 R250, R9 ;  /* 0x0000000900fa7308 */ /* 0x0003e20000000800 */
[-C--:B--2---:R-:W-:Y:S06]  /*9a50*/  HMMA.16816.F32.BF16 R36, R16, R20.reuse, R56 ;  /* 0x000000141024723c */ /* 0x084fec0000041838 */
[----:B------:R-:W-:Y:S01]  /*9a60*/  HMMA.16816.F32.BF16 R52, R12, R20, R60 ;  /* 0x000000140c34723c */ /* 0x000fe2000004183c */
[----:B-1----:R-:W-:Y:S01]  /*9a70*/  FFMA.FTZ R9, R136, UR24, -R8 ;  /* 0x0000001888097c23 */ /* 0x002fe20008010808 */
[----:B------:R-:W-:-:S04]  /*9a80*/  FFMA.FTZ R136, R179, UR24, -R7 ;  /* 0x00000018b3887c23 */ /* 0x000fc80008010807 */
[-C--:B------:R-:W-:Y:S01]  /*9a90*/  HMMA.16816.F32.BF16 R48, R12, R22.reuse, R100 ;  /* 0x000000160c30723c */ /* 0x080fe20000041864 */
[----:B------:R-:W-:Y:S01]  /*9aa0*/  IMAD.MOV.U32 R63, RZ, RZ, R146 ;  /* 0x000000ffff3f7224 */ /* 0x000fe200078e0092 */
[----:B------:R1:W-:Y:S01]  /*9ab0*/  MUFU.EX2 R251, R9 ;  /* 0x0000000900fb7308 */ /* 0x0003e20000000800 */
[----:B------:R-:W-:Y:S01]  /*9ac0*/  FFMA.FTZ R146, R119, UR24, -R8 ;  /* 0x0000001877927c23 */ /* 0x000fe20008010808 */
[--C-:B------:R-:W-:Y:S01]  /*9ad0*/  FFMA.FTZ R8, R202, UR24, -R6.reuse ;  /* 0x00000018ca087c23 */ /* 0x100fe20008010806 */
[----:B------:R-:W-:Y:S01]  /*9ae0*/  MOV R179, R153 ;  /* 0x0000009900b37202 */ /* 0x000fe20000000f00 */
[----:B------:R-:W-:Y:S01]  /*9af0*/  HMMA.16816.F32.BF16 R44, R16, R22, R96 ;  /* 0x00000016102c723c */ /* 0x000fe20000041860 */
[----:B------:R-:W2:Y:S01]  /*9b00*/  LDSM.16.MT88.4 R20, [R215+0x9800] ;  /* 0x00980000d714783b */ /* 0x000ea20000004200 */
[----:B------:R-:W-:Y:S01]  /*9b10*/  FFMA.FTZ R153, R178, UR24, -R6 ;  /* 0x00000018b2997c23 */ /* 0x000fe20008010806 */
[----:B------:R-:W-:Y:S01]  /*9b20*/  IMAD.MOV.U32 R178, RZ, RZ, R238 ;  /* 0x000000ffffb27224 */ /* 0x000fe200078e00ee */
[----:B------:R4:W-:Y:S01]  /*9b30*/  MUFU.EX2 R241, R8 ;  /* 0x0000000800f17308 */ /* 0x0009e20000000800 */
[----:B-1----:R-:W-:Y:S01]  /*9b40*/  FFMA.FTZ R9, R198, UR24, -R7 ;  /* 0x00000018c6097c23 */ /* 0x002fe20008010807 */
[----:B------:R-:W-:Y:S01]  /*9b50*/  MOV R198, R158 ;  /* 0x0000009e00c67202 */ /* 0x000fe20000000f00 */
[----:B------:R-:W-:-:S05]  /*9b60*/  FFMA.FTZ R158, R194, UR24, -R0 ;  /* 0x00000018c29e7c23 */ /* 0x000fca0008010800 */
[----:B------:R1:W-:Y:S01]  /*9b70*/  MUFU.EX2 R244, R9 ;  /* 0x0000000900f47308 */ /* 0x0003e20000000800 */
[----:B----4-:R-:W-:Y:S01]  /*9b80*/  FFMA.FTZ R8, R205, UR24, -R6 ;  /* 0x00000018cd087c23 */ /* 0x010fe20008010806 */
[----:B------:R-:W-:Y:S01]  /*9b90*/  MOV R205, R157 ;  /* 0x0000009d00cd7202 */ /* 0x000fe20000000f00 */
[----:B------:R-:W-:Y:S01]  /*9ba0*/  FFMA.FTZ R157, R190, UR24, -R0 ;  /* 0x00000018be9d7c23 */ /* 0x000fe20008010800 */
[----:B-1----:R-:W-:Y:S01]  /*9bb0*/  FFMA.FTZ R9, R192, UR24, -R7 ;  /* 0x00000018c0097c23 */ /* 0x002fe20008010807 */
[----:B------:R-:W-:Y:S01]  /*9bc0*/  MOV R192, R152 ;  /* 0x0000009800c07202 */ /* 0x000fe20000000f00 */
[----:B------:R-:W-:Y:S02]  /*9bd0*/  IMAD.MOV.U32 R152, RZ, RZ, R243 ;  /* 0x000000ffff987224 */ /* 0x000fe400078e00f3 */
[----:B------:R1:W4:Y:S02]  /*9be0*/  MUFU.EX2 R245, R9 ;  /* 0x0000000900f57308 */ /* 0x0003240000000800 */
[----:B------:R-:W-:Y:S01]  /*9bf0*/  IMAD.MOV.U32 R202, RZ, RZ, R152 ;  /* 0x000000ffffca7224 */ /* 0x000fe200078e0098 */
[----:B--2---:R-:W-:Y:S01]  /*9c00*/  HMMA.16816.F32.BF16 R100, R16, R20, R108 ;  /* 0x000000141064723c */ /* 0x004fe2000004186c */
[----:B------:R-:W-:-:S05]  /*9c10*/  FFMA.FTZ R152, R130, UR24, -R7 ;  /* 0x0000001882987c23 */ /* 0x000fca0008010807 */
[C---:B------:R-:W-:Y:S06]  /*9c20*/  HMMA.16816.F32.BF16 R64, R12.reuse, R20, R88 ;  /* 0x000000140c40723c */ /* 0x040fec0000041858 */
[----:B------:R-:W-:Y:S01]  /*9c30*/  HMMA.16816.F32.BF16 R92, R12, R22, R92 ;  /* 0x000000160c5c723c */ /* 0x000fe2000004185c */
[----:B-1----:R-:W-:Y:S01]  /*9c40*/  FFMA.FTZ R9, R188, UR24, -R7 ;  /* 0x00000018bc097c23 */ /* 0x002fe20008010807 */
[----:B------:R-:W-:Y:S01]  /*9c50*/  MOV R188, R168 ;  /* 0x000000a800bc7202 */ /* 0x000fe20000000f00 */
[----:B------:R-:W-:-:S03]  /*9c60*/  FFMA.FTZ R168, R187, UR24, -R0 ;  /* 0x00000018bba87c23 */ /* 0x000fc60008010800 */
[----:B------:R-:W-:Y:S01]  /*9c70*/  HMMA.16816.F32.BF16 R112, R16, R22, R84 ;  /* 0x000000161070723c */ /* 0x000fe20000041854 */
[----:B------:R-:W1:Y:S01]  /*9c80*/  LDSM.16.MT88.4 R20, [R216+0x9800] ;  /* 0x00980000d814783b */ /* 0x000e620000004200 */
[----:B------:R2:W-:Y:S02]  /*9c90*/  MUFU.EX2 R246, R9 ;  /* 0x0000000900f67308 */ /* 0x0005e40000000800 */
[--C-:B--2---:R-:W-:Y:S01]  /*9ca0*/  FFMA.FTZ R9, R137, UR24, -R7.reuse ;  /* 0x0000001889097c23 */ /* 0x104fe20008010807 */
[----:B------:R-:W-:Y:S01]  /*9cb0*/  FFMA.FTZ R137, R181, UR24, -R7 ;  /* 0x00000018b5897c23 */ /* 0x000fe20008010807 */
[----:B------:R-:W-:-:S04]  /*9cc0*/  MOV R181, R240 ;  /* 0x000000f000b57202 */ /* 0x000fc80000000f00 */
[----:B------:R2:W4:Y:S08]  /*9cd0*/  MUFU.EX2 R247, R9 ;  /* 0x0000000900f77308 */ /* 0x0005300000000800 */
[----:B------:R-:W4:Y:S01]  /*9ce0*/  MUFU.EX2 R240, R8 ;  /* 0x0000000800f07308 */ /* 0x000f220000000800 */
[----:B--2---:R-:W-:Y:S01]  /*9cf0*/  FFMA.FTZ R9, R201, UR24, -R6 ;  /* 0x00000018c9097c23 */ /* 0x004fe20008010806 */
[----:B-1----:R-:W-:Y:S01]  /*9d00*/  HMMA.16816.F32.BF16 R56, R16, R22, R24 ;  /* 0x000000161038723c */ /* 0x002fe20000041818 */
[----:B------:R-:W-:-:S02]  /*9d10*/  IMAD.MOV.U32 R201, RZ, RZ, R156 ;  /* 0x000000ffffc97224 */ /* 0x000fc400078e009c */
[----:B------:R-:W-:-:S03]  /*9d20*/  FFMA.FTZ R156, R197, UR24, -R0 ;  /* 0x00000018c59c7c23 */ /* 0x000fc60008010800 */
[----:B------:R1:W-:Y:S01]  /*9d30*/  MUFU.EX2 R243, R9 ;  /* 0x0000000900f37308 */ /* 0x0003e20000000800 */
[-C--:B------:R-:W-:Y:S01]  /*9d40*/  HMMA.16816.F32.BF16 R88, R12, R20.reuse, R80 ;  /* 0x000000140c58723c */ /* 0x080fe20000041850 */
[--C-:B------:R-:W-:Y:S01]  /*9d50*/  FFMA.FTZ R27, R191, UR24, -R6.reuse ;  /* 0x00000018bf1b7c23 */ /* 0x100fe20008010806 */
[----:B------:R-:W-:Y:S01]  /*9d60*/  MOV R191, R239 ;  /* 0x000000ef00bf7202 */ /* 0x000fe20000000f00 */
[--C-:B------:R-:W-:Y:S01]  /*9d70*/  FFMA.FTZ R26, R195, UR24, -R6.reuse ;  /* 0x00000018c31a7c23 */ /* 0x100fe20008010806 */
[----:B------:R-:W-:Y:S02]  /*9d80*/  IMAD.MOV.U32 R195, RZ, RZ, R147 ;  /* 0x000000ffffc37224 */ /* 0x000fe400078e0093 */
[--C-:B------:R-:W-:Y:S01]  /*9d90*/  FFMA.FTZ R147, R182, UR24, -R6.reuse ;  /* 0x00000018b6937c23 */ /* 0x100fe20008010806 */
[----:B------:R-:W-:Y:S01]  /*9da0*/  HMMA.16816.F32.BF16 R80, R16, R20, R28 ;  /* 0x000000141050723c */ /* 0x000fe2000004181c */
[----:B------:R-:W-:Y:S01]  /*9db0*/  MOV R182, R155 ;  /* 0x0000009b00b67202 */ /* 0x000fe20000000f00 */
[----:B------:R-:W-:Y:S01]  /*9dc0*/  FFMA.FTZ R155, R176, UR24, -R6 ;  /* 0x00000018b09b7c23 */ /* 0x000fe20008010806 */
[----:B------:R-:W-:Y:S01]  /*9dd0*/  MOV R176, R166 ;  /* 0x000000a600b07202 */ /* 0x000fe20000000f00 */
[--C-:B------:R-:W-:Y:S01]  /*9de0*/  FFMA.FTZ R25, R208, UR24, -R0.reuse ;  /* 0x00000018d0197c23 */ /* 0x100fe20008010800 */
[----:B------:R-:W-:Y:S01]  /*9df0*/  FFMA.FTZ R24, R207, UR24, -R0 ;  /* 0x00000018cf187c23 */ /* 0x000fe20008010800 */
[----:B------:R-:W-:Y:S01]  /*9e00*/  HMMA.16816.F32.BF16 R84, R12, R22, R76 ;  /* 0x000000160c54723c */ /* 0x000fe2000004184c */
[--C-:B------:R-:W-:Y:S01]  /*9e10*/  FFMA.FTZ R28, R196, UR24, -R6.reuse ;  /* 0x00000018c41c7c23 */ /* 0x100fe20008010806 */
[----:B-1----:R-:W-:Y:S01]  /*9e20*/  FFMA.FTZ R9, R200, UR24, -R6 ;  /* 0x00000018c8097c23 */ /* 0x002fe20008010806 */
[----:B------:R-:W-:-:S02]  /*9e30*/  IMAD.MOV.U32 R200, RZ, RZ, R161 ;  /* 0x000000ffffc87224 */ /* 0x000fc400078e00a1 */
[----:B------:R-:W-:Y:S01]  /*9e40*/  FFMA.FTZ R161, R122, UR24, -R7 ;  /* 0x000000187aa17c23 */ /* 0x000fe20008010807 */
[----:B------:R-:W-:Y:S01]  /*9e50*/  FFMA.FTZ R7, R209, UR24, -R0 ;  /* 0x00000018d1077c23 */ /* 0x000fe20008010800 */
[----:B------:R-:W-:Y:S01]  /*9e60*/  MOV R196, R151 ;  /* 0x0000009700c47202 */ /* 0x000fe20000000f00 */
[----:B------:R-:W-:Y:S01]  /*9e70*/  FFMA.FTZ R151, R177, UR24, -R6 ;  /* 0x00000018b1977c23 */ /* 0x000fe20008010806 */
[----:B------:R-:W-:Y:S01]  /*9e80*/  FFMA.FTZ R76, R204, UR24, -R0 ;  /* 0x00000018cc4c7c23 */ /* 0x000fe20008010800 */
[----:B------:R1:W-:Y:S01]  /*9e90*/  MUFU.EX2 R239, R7 ;  /* 0x0000000700ef7308 */ /* 0x0003e20000000800 */
[----:B------:R-:W-:Y:S01]  /*9ea0*/  MOV R177, R163 ;  /* 0x000000a300b17202 */ /* 0x000fe20000000f00 */
[--C-:B------:R-:W-:Y:S01]  /*9eb0*/  FFMA.FTZ R163, R184, UR24, -R6.reuse ;  /* 0x00000018b8a37c23 */ /* 0x100fe20008010806 */
[----:B------:R-:W-:Y:S01]  /*9ec0*/  MOV R204, R11 ;  /* 0x0000000b00cc7202 */ /* 0x000fe20000000f00 */
[----:B------:R-:W-:Y:S02]  /*9ed0*/  IMAD.MOV.U32 R184, RZ, RZ, R165 ;  /* 0x000000ffffb87224 */ /* 0x000fe400078e00a5 */
[--C-:B------:R-:W-:Y:S01]  /*9ee0*/  FFMA.FTZ R29, R203, UR24, -R6.reuse ;  /* 0x00000018cb1d7c23 */ /* 0x100fe20008010806 */
[--C-:B------:R-:W-:Y:S01]  /*9ef0*/  FFMA.FTZ R165, R129, UR24, -R6.reuse ;  /* 0x0000001881a57c23 */ /* 0x100fe20008010806 */
[----:B------:R-:W-:Y:S01]  /*9f00*/  FFMA.FTZ R166, R128, UR24, -R6 ;  /* 0x0000001880a67c23 */ /* 0x000fe20008010806 */
[----:B------:R-:W-:Y:S01]  /*9f10*/  IMAD.MOV.U32 R208, RZ, RZ, R159 ;  /* 0x000000ffffd07224 */ /* 0x000fe200078e009f */
[----:B------:R-:W-:Y:S01]  /*9f20*/  MOV R207, R170 ;  /* 0x000000aa00cf7202 */ /* 0x000fe20000000f00 */
[--C-:B------:R-:W-:Y:S01]  /*9f30*/  FFMA.FTZ R159, R189, UR24, -R0.reuse ;  /* 0x00000018bd9f7c23 */ /* 0x100fe20008010800 */
[----:B------:R-:W-:Y:S01]  /*9f40*/  MOV R77, R167 ;  /* 0x000000a7004d7202 */ /* 0x000fe20000000f00 */
[--C-:B------:R-:W-:Y:S01]  /*9f50*/  FFMA.FTZ R167, R186, UR24, -R0.reuse ;  /* 0x00000018baa77c23 */ /* 0x100fe20008010800 */
[--C-:B------:R-:W-:Y:S01]  /*9f60*/  FFMA.FTZ R170, R175, UR24, -R0.reuse ;  /* 0x00000018afaa7c23 */ /* 0x100fe20008010800 */
[----:B------:R-:W-:Y:S01]  /*9f70*/  MOV R78, R236 ;  /* 0x000000ec004e7202 */ /* 0x000fe20000000f00 */
[----:B------:R-:W-:Y:S01]  /*9f80*/  IMAD.MOV.U32 R203, RZ, RZ, R63 ;  /* 0x000000ffffcb7224 */ /* 0x000fe200078e003f */
[----:B------:R-:W2:Y:S01]  /*9f90*/  LDSM.16.MT88.4 R16, [R214+0xa000] ;  /* 0x00a00000d610783b */ /* 0x000ea20000004200 */
[----:B-1----:R-:W-:Y:S01]  /*9fa0*/  FFMA.FTZ R7, R211, UR24, -R0 ;  /* 0x00000018d3077c23 */ /* 0x002fe20008010800 */
[----:B------:R-:W-:Y:S01]  /*9fb0*/  IMAD.MOV.U32 R197, RZ, RZ, R208 ;  /* 0x000000ffffc57224 */ /* 0x000fe200078e00d0 */
[----:B------:R-:W-:Y:S01]  /*9fc0*/  MOV R190, R207 ;  /* 0x000000cf00be7202 */ /* 0x000fe20000000f00 */
[----:B------:R-:W1:Y:S01]  /*9fd0*/  MUFU.EX2 R242, R9 ;  /* 0x0000000900f27308 */ /* 0x000e620000000800 */
[----:B------:R-:W-:Y:S01]  /*9fe0*/  MOV R31, R10 ;  /* 0x0000000a001f7202 */ /* 0x000fe20000000f00 */
[----:B------:R-:W2:Y:S01]  /*9ff0*/  LDSM.16.MT88.4 R20, [R215+0xa000] ;  /* 0x00a00000d714783b */ /* 0x000ea20000004200 */
[----:B---3--:R-:W-:Y:S01]  /*a000*/  F2FP.BF16.F32.PACK_AB R12, R249, R248 ;  /* 0x000000f8f90c723e */ /* 0x008fe200000010ff */
[----:B------:R-:W-:Y:S01]  /*a010*/  IMAD.MOV.U32 R79, RZ, RZ, R234 ;  /* 0x000000ffff4f7224 */ /* 0x000fe200078e00ea */
[----:B----4-:R-:W-:-:S02]  /*a020*/  F2FP.BF16.F32.PACK_AB R13, R245, R244 ;  /* 0x000000f4f50d723e */ /* 0x010fc400000010ff */
[----:B------:R-:W-:Y:S01]  /*a030*/  F2FP.BF16.F32.PACK_AB R14, R251, R250 ;  /* 0x000000fafb0e723e */ /* 0x000fe200000010ff */
[----:B------:R3:W4:Y:S01]  /*a040*/  MUFU.EX2 R238, R7 ;  /* 0x0000000700ee7308 */ /* 0x0007220000000800 */
[----:B------:R-:W-:Y:S02]  /*a050*/  MOV R208, R177 ;  /* 0x000000b100d07202 */ /* 0x000fe40000000f00 */
[----:B------:R-:W-:Y:S02]  /*a060*/  F2FP.BF16.F32.PACK_AB R15, R247, R246 ;  /* 0x000000f6f70f723e */ /* 0x000fe400000010ff */
[----:B------:R-:W-:Y:S01]  /*a070*/  F2FP.BF16.F32.PACK_AB R10, R240, R241 ;  /* 0x000000f1f00a723e */ /* 0x000fe200000010ff */
[----:B------:R-:W-:Y:S01]  /*a080*/  IMAD.MOV.U32 R207, RZ, RZ, R184 ;  /* 0x000000ffffcf7224 */ /* 0x000fe200078e00b8 */
[----:B------:R-:W-:Y:S01]  /*a090*/  MOV R30, R224 ;  /* 0x000000e0001e7202 */ /* 0x000fe20000000f00 */
[----:B------:R-:W-:Y:S01]  /*a0a0*/  MUFU.EX2 R211, R29 ;  /* 0x0000001d00d37308 */ /* 0x000fe20000000800 */
[----:B-1----:R-:W-:-:S07]  /*a0b0*/  F2FP.BF16.F32.PACK_AB R8, R242, R243 ;  /* 0x000000f3f208723e */ /* 0x002fce00000010ff */
[----:B------:R-:W-:Y:S01]  /*a0c0*/  MUFU.EX2 R234, R26 ;  /* 0x0000001a00ea7308 */ /* 0x000fe20000000800 */
[----:B---3--:R-:W-:Y:S01]  /*a0d0*/  FFMA.FTZ R7, R219, UR24, -R0 ;  /* 0x00000018db077c23 */ /* 0x008fe20008010800 */
[----:B------:R-:W-:Y:S01]  /*a0e0*/  MOV R219, R164 ;  /* 0x000000a400db7202 */ /* 0x000fe20000000f00 */
[----:B------:R-:W-:Y:S01]  /*a0f0*/  FFMA.FTZ R164, R185, UR24, -R6 ;  /* 0x00000018b9a47c23 */ /* 0x000fe20008010806 */
[----:B------:R-:W-:Y:S01]  /*a100*/  MOV R185, R237 ;  /* 0x000000ed00b97202 */ /* 0x000fe20000000f00 */
[----:B------:R-:W-:Y:S01]  /*a110*/  FFMA.FTZ R6, R210, UR24, -R0 ;  /* 0x00000018d2067c23 */ /* 0x000fe20008010800 */
[----:B----4-:R-:W-:Y:S02]  /*a120*/  F2FP.BF16.F32.PACK_AB R9, R238, R239 ;  /* 0x000000efee09723e */ /* 0x010fe400000010ff */
[----:B------:R1:W-:Y:S01]  /*a130*/  MUFU.EX2 R237, R7 ;  /* 0x0000000700ed7308 */ /* 0x0003e20000000800 */
[----:B------:R-:W-:Y:S01]  /*a140*/  MOV R177, R195 ;  /* 0x000000c300b17202 */ /* 0x000fe20000000f00 */
[C---:B--2---:R-:W-:Y:S06]  /*a150*/  HMMA.16816.F32.BF16 R128, R12.reuse, R16, R104 ;  /* 0x000000100c80723c */ /* 0x044fec0000041868 */
[----:B------:R-:W2:Y:S01]  /*a160*/  MUFU.EX2 R236, R6 ;  /* 0x0000000600ec7308 */ /* 0x000ea20000000800 */
[----:B------:R-:W-:Y:S01]  /*a170*/  HMMA.16816.F32.BF16 R124, R12, R18, R32 ;  /* 0x000000120c7c723c */ /* 0x000fe20000041820 */
[----:B------:R-:W-:-:S05]  /*a180*/  MOV R184, R176 ;  /* 0x000000b000b87202 */ /* 0x000fca0000000f00 */
[C---:B------:R-:W-:Y:S01]  /*a190*/  HMMA.16816.F32.BF16 R100, R12.reuse, R20, R100 ;  /* 0x000000140c64723c */ /* 0x040fe20000041864 */
[----:B-1----:R-:W-:Y:S01]  /*a1a0*/  FFMA.FTZ R7, R206, UR24, -R0 ;  /* 0x00000018ce077c23 */ /* 0x002fe20008010800 */
[----:B------:R-:W-:Y:S01]  /*a1b0*/  IMAD.MOV.U32 R206, RZ, RZ, R222 ;  /* 0x000000ffffce7224 */ /* 0x000fe200078e00de */
[----:B------:R-:W-:Y:S01]  /*a1c0*/  MOV R195, R203 ;  /* 0x000000cb00c37202 */ /* 0x000fe20000000f00 */
[----:B------:R-:W-:Y:S02]  /*a1d0*/  MUFU.EX2 R222, R28 ;  /* 0x0000001c00de7308 */ /* 0x000fe40000000800 */
[----:B------:R-:W-:Y:S01]  /*a1e0*/  FADD.FTZ R0, R206, R204 ;  /* 0x000000ccce007221 */ /* 0x000fe20000010000 */
[----:B------:R-:W-:Y:S01]  /*a1f0*/  HMMA.16816.F32.BF16 R112, R12, R22, R112 ;  /* 0x000000160c70723c */ /* 0x000fe20000041870 */
[----:B------:R-:W3:Y:S01]  /*a200*/  LDL.LU R204, [R1+0x10] ;  /* 0x0000100001cc7983 */ /* 0x000ee20000300800 */
[----:B--2---:R-:W-:-:S03]  /*a210*/  F2FP.BF16.F32.PACK_AB R11, R236, R237 ;  /* 0x000000edec0b723e */ /* 0x004fc600000010ff */
[----:B------:R-:W3:Y:S01]  /*a220*/  LDL.LU R206, [R1+0x18] ;  /* 0x0000180001ce7983 */ /* 0x000ee20000300800 */
[----:B------:R-:W-:Y:S01]  /*a230*/  MOV R203, R200 ;  /* 0x000000c800cb7202 */ /* 0x000fe20000000f00 */
[----:B------:R-:W-:Y:S01]  /*a240*/  FADD.FTZ R0, R190, R0 ;  /* 0x00000000be007221 */ /* 0x000fe20000010000 */
[----:B------:R-:W-:Y:S01]  /*a250*/  MOV R200, R71 ;  /* 0x0000004700c87202 */ /* 0x000fe20000000f00 */
[C---:B------:R-:W-:Y:S01]  /*a260*/  HMMA.16816.F32.BF16 R72, R8.reuse, R16, R72 ;  /* 0x000000100848723c */ /* 0x040fe20000041848 */
[----:B------:R-:W-:Y:S05]  /*a270*/  MUFU.EX2 R224, R27 ;  /* 0x0000001b00e07308 */ /* 0x000fea0000000800 */
[C---:B------:R-:W-:Y:S01]  /*a280*/  HMMA.16816.F32.BF16 R60, R8.reuse, R18, R40 ;  /* 0x00000012083c723c */ /* 0x040fe20000041828 */
[----:B------:R-:W1:Y:S01]  /*a290*/  LDSM.16.MT88.4 R16, [R217+0xa000] ;  /* 0x00a00000d910783b */ /* 0x000e620000004200 */
[----:B------:R-:W-:Y:S01]  /*a2a0*/  MOV R176, R182 ;  /* 0x000000b600b07202 */ /* 0x000fe20000000f00 */
[----:B------:R-:W-:Y:S03]  /*a2b0*/  MUFU.EX2 R209, R25 ;  /* 0x0000001900d17308 */ /* 0x000fe60000000800 */
[----:B------:R-:W-:Y:S05]  /*a2c0*/  HMMA.16816.F32.BF16 R40, R8, R22, R92 ;  /* 0x000000160828723c */ /* 0x000fea000004185c */
[----:B------:R2:W4:Y:S01]  /*a2d0*/  MUFU.EX2 R210, R24 ;  /* 0x0000001800d27308 */ /* 0x0005220000000800 */
[-C--:B-1----:R-:W-:Y:S06]  /*a2e0*/  HMMA.16816.F32.BF16 R120, R12, R16.reuse, R36 ;  /* 0x000000100c78723c */ /* 0x082fec0000041824 */
[C---:B------:R-:W-:Y:S06]  /*a2f0*/  HMMA.16816.F32.BF16 R52, R8.reuse, R16, R52 ;  /* 0x000000100834723c */ /* 0x040fec0000041834 */
[-C--:B------:R-:W-:Y:S06]  /*a300*/  HMMA.16816.F32.BF16 R48, R8, R18.reuse, R48 ;  /* 0x000000120830723c */ /* 0x080fec0000041830 */
[----:B------:R-:W-:Y:S01]  /*a310*/  HMMA.16816.F32.BF16 R116, R12, R18, R44 ;  /* 0x000000120c74723c */ /* 0x000fe2000004182c */
[----:B------:R-:W1:Y:S01]  /*a320*/  LDSM.16.MT88.4 R16, [R216+0xa000] ;  /* 0x00a00000d810783b */ /* 0x000e620000004200 */
[----:B---3--:R-:W-:-:S04]  /*a330*/  FADD.FTZ R6, R206, R204 ;  /* 0x000000ccce067221 */ /* 0x008fc80000010000 */
[C---:B------:R-:W-:Y:S01]  /*a340*/  HMMA.16816.F32.BF16 R44, R8.reuse, R20, R64 ;  /* 0x00000014082c723c */ /* 0x040fe20000041840 */
[----:B------:R-:W3:Y:S04]  /*a350*/  LDL.LU R204, [R1] ;  /* 0x0000000001cc7983 */ /* 0x000ee80000300800 */
[----:B------:R-:W3:Y:S01]  /*a360*/  LDL.LU R206, [R1+0x4] ;  /* 0x0000040001ce7983 */ /* 0x000ee20000300800 */
[C---:B-1----:R-:W-:Y:S03]  /*a370*/  HMMA.16816.F32.BF16 R36, R8.reuse, R16, R88 ;  /* 0x000000100824723c */ /* 0x042fe60000041858 */
[----:B------:R-:W3:Y:S03]  /*a380*/  LDL.LU R71, [R1+0x150] ;  /* 0x0001500001477983 */ /* 0x000ee60000300800 */
[----:B------:R-:W-:Y:S01]  /*a390*/  HMMA.16816.F32.BF16 R32, R8, R18, R84 ;  /* 0x000000120820723c */ /* 0x000fe20000041854 */
[----:B------:R-:W3:Y:S01]  /*a3a0*/  LDL.LU R190, [R1+0x1c] ;  /* 0x00001c0001be7983 */ /* 0x000ee20000300800 */
[----:B------:R-:W-:-:S02]  /*a3b0*/  MOV R182, R196 ;  /* 0x000000c400b67202 */ /* 0x000fc40000000f00 */
[----:B------:R-:W-:Y:S01]  /*a3c0*/  MOV R196, R202 ;  /* 0x000000ca00c47202 */ /* 0x000fe20000000f00 */
[----:B------:R-:W1:Y:S01]  /*a3d0*/  LDSM.16.MT88.4 R20, [R214+0xa800] ;  /* 0x00a80000d614783b */ /* 0x000e620000004200 */
[----:B------:R-:W-:Y:S01]  /*a3e0*/  HMMA.16816.F32.BF16 R96, R12, R16, R80 ;  /* 0x000000100c60723c */ /* 0x000fe20000041850 */
[----:B------:R-:W-:-:S05]  /*a3f0*/  MOV R202, R31 ;  /* 0x0000001f00ca7202 */ /* 0x000fca0000000f00 */
[----:B------:R-:W-:Y:S01]  /*a400*/  HMMA.16816.F32.BF16 R108, R12, R18, R56 ;  /* 0x000000120c6c723c */ /* 0x000fe20000041838 */
[----:B------:R-:W1:Y:S04]  /*a410*/  LDSM.16.MT88.4 R16, [R217+0xa800] ;  /* 0x00a80000d910783b */ /* 0x000e680000004200 */
[----:B------:R-:W1:Y:S01]  /*a420*/  LDSM.16.MT88.4 R12, [R215+0xa800] ;  /* 0x00a80000d70c783b */ /* 0x000e620000004200 */
[----:B------:R-:W-:Y:S02]  /*a430*/  FADD.FTZ R9, R252, R223 ;  /* 0x000000dffc097221 */ /* 0x000fe40000010000 */
[----:B------:R-:W-:Y:S01]  /*a440*/  MUFU.EX2 R223, R76 ;  /* 0x0000004c00df7308 */ /* 0x000fe20000000800 */
[----:B------:R-:W-:Y:S01]  /*a450*/  IMAD.MOV.U32 R180, RZ, RZ, R176 ;  /* 0x000000ffffb47224 */ /* 0x000fe200078e00b0 */
[----:B------:R-:W-:Y:S01]  /*a460*/  MOV R65, R208 ;  /* 0x000000d000417202 */ /* 0x000fe20000000f00 */
[----:B------:R-:W-:Y:S01]  /*a470*/  IMAD.MOV.U32 R66, RZ, RZ, R207 ;  /* 0x000000ffff427224 */ /* 0x000fe200078e00cf */
[----:B------:R-:W-:Y:S01]  /*a480*/  MOV R56, R200 ;  /* 0x000000c800387202 */ /* 0x000fe20000000f00 */
[----:B------:R-:W-:Y:S01]  /*a490*/  IMAD.MOV.U32 R189, RZ, RZ, R202 ;  /* 0x000000ffffbd7224 */ /* 0x000fe200078e00ca */
[----:B------:R-:W-:-:S02]  /*a4a0*/  MOV R176, R201 ;  /* 0x000000c900b07202 */ /* 0x000fc40000000f00 */
[----:B------:R-:W-:Y:S01]  /*a4b0*/  MUFU.EX2 R202, R142 ;  /* 0x0000008e00ca7308 */ /* 0x000fe20000000800 */
[----:B--2---:R-:W-:Y:S01]  /*a4c0*/  FADD.FTZ R24, R69, R9 ;  /* 0x0000000945187221 */ /* 0x004fe20000010000 */
[----:B----4-:R-:W-:Y:S02]  /*a4d0*/  F2FP.BF16.F32.PACK_AB R9, R210, R209 ;  /* 0x000000d1d209723e */ /* 0x010fe400000010ff */
[----:B------:R-:W-:-:S04]  /*a4e0*/  F2FP.BF16.F32.PACK_AB R10, R234, R224 ;  /* 0x000000e0ea0a723e */ /* 0x000fc800000010ff */
[----:B------:R-:W-:Y:S08]  /*a4f0*/  MUFU.EX2 R207, R140 ;  /* 0x0000008c00cf7308 */ /* 0x000ff00000000800 */
[----:B------:R-:W-:Y:S08]  /*a500*/  MUFU.EX2 R208, R139 ;  /* 0x0000008b00d07308 */ /* 0x000ff00000000800 */
[----:B------:R-:W-:Y:S08]  /*a510*/  MUFU.EX2 R200, R138 ;  /* 0x0000008a00c87308 */ /* 0x000ff00000000800 */
[----:B------:R2:W-:Y:S01]  /*a520*/  MUFU.EX2 R201, R137 ;  /* 0x0000008900c97308 */ /* 0x0005e20000000800 */
[----:B------:R-:W-:Y:S01]  /*a530*/  IMAD.MOV.U32 R59, RZ, RZ, R182 ;  /* 0x000000ffff3b7224 */ /* 0x000fe200078e00b6 */
[----:B------:R-:W-:Y:S01]  /*a540*/  MOV R58, R195 ;  /* 0x000000c3003a7202 */ /* 0x000fe20000000f00 */
[----:B------:R-:W-:Y:S01]  /*a550*/  IMAD.MOV.U32 R194, RZ, RZ, R196 ;  /* 0x000000ffffc27224 */ /* 0x000fe200078e00c4 */
[----:B------:R-:W-:Y:S01]  /*a560*/  MOV R182, R199 ;  /* 0x000000c700b67202 */ /* 0x000fe20000000f00 */
[----:B------:R-:W-:Y:S01]  /*a570*/  IMAD.MOV.U32 R195, RZ, RZ, R77 ;  /* 0x000000ffffc37224 */ /* 0x000fe200078e004d */
[----:B------:R-:W-:Y:S01]  /*a580*/  MOV R26, R56 ;  /* 0x00000038001a7202 */ /* 0x000fe20000000f00 */
[----:B------:R-:W-:Y:S01]  /*a590*/  IMAD.MOV.U32 R56, RZ, RZ, R58 ;  /* 0x000000ffff387224 */ /* 0x000fe200078e003a */
[----:B--2---:R-:W-:-:S02]  /*a5a0*/  MOV R137, R228 ;  /* 0x000000e400897202 */ /* 0x004fc40000000f00 */
[----:B------:R-:W-:Y:S01]  /*a5b0*/  MOV R187, R177 ;  /* 0x000000b100bb7202 */ /* 0x000fe20000000f00 */
[----:B------:R-:W-:Y:S02]  /*a5c0*/  IMAD.MOV.U32 R177, RZ, RZ, R188 ;  /* 0x000000ffffb17224 */ /* 0x000fe400078e00bc */
[----:B------:R-:W-:Y:S02]  /*a5d0*/  IMAD.MOV.U32 R188, RZ, RZ, R70 ;  /* 0x000000ffffbc7224 */ /* 0x000fe400078e0046 */
[----:B---3--:R-:W-:Y:S01]  /*a5e0*/  FADD.FTZ R8, R206, R204 ;  /* 0x000000ccce087221 */ /* 0x008fe20000010000 */
[----:B------:R-:W-:Y:S01]  /*a5f0*/  MOV R204, R185 ;  /* 0x000000b900cc7202 */ /* 0x000fe20000000f00 */
[----:B------:R-:W-:Y:S02]  /*a600*/  IMAD.MOV.U32 R185, RZ, RZ, R178 ;  /* 0x000000ffffb97224 */ /* 0x000fe400078e00b2 */
[----:B------:R-:W-:Y:S02]  /*a610*/  IMAD.MOV.U32 R178, RZ, RZ, R191 ;  /* 0x000000ffffb27224 */ /* 0x000fe400078e00bf */
[----:B------:R-:W-:-:S02]  /*a620*/  IMAD.MOV.U32 R191, RZ, RZ, R181 ;  /* 0x000000ffffbf7224 */ /* 0x000fc400078e00b5 */
[----:B------:R-:W-:Y:S02]  /*a630*/  IMAD.MOV.U32 R181, RZ, RZ, R30 ;  /* 0x000000ffffb57224 */ /* 0x000fe400078e001e */
[----:B------:R-:W2:Y:S01]  /*a640*/  LDSM.16.MT88.4 R28, [R216+0xa800] ;  /* 0x00a80000d81c783b */ /* 0x000ea20000004200 */
[----:B------:R-:W-:Y:S02]  /*a650*/  MOV R206, R219 ;  /* 0x000000db00ce7202 */ /* 0x000fe40000000f00 */
[----:B------:R3:W4:Y:S01]  /*a660*/  MUFU.EX2 R219, R7 ;  /* 0x0000000700db7308 */ /* 0x0007220000000800 */
[----:B------:R-:W-:Y:S02]  /*a670*/  MOV R64, R185 ;  /* 0x000000b900407202 */ /* 0x000fe40000000f00 */
[----:B------:R-:W-:Y:S02]  /*a680*/  MOV R175, R204 ;  /* 0x000000cc00af7202 */ /* 0x000fe40000000f00 */
[----:B------:R-:W-:-:S02]  /*a690*/  MOV R67, R206 ;  /* 0x000000ce00437202 */ /* 0x000fc40000000f00 */
[----:B------:R-:W-:Y:S01]  /*a6a0*/  MOV R185, R203 ;  /* 0x000000cb00b97202 */ /* 0x000fe20000000f00 */
[----:B------:R2:W2:Y:S01]  /*a6b0*/  MUFU.EX2 R204, R141 ;  /* 0x0000008d00cc7308 */ /* 0x0004a20000000800 */
[----:B------:R-:W-:-:S07]  /*a6c0*/  MOV R27, R181 ;  /* 0x000000b5001b7202 */ /* 0x000fce0000000f00 */
[----:B------:R-:W-:Y:S01]  /*a6d0*/  MUFU.EX2 R203, R136 ;  /* 0x0000008800cb7308 */ /* 0x000fe20000000800 */
[----:B---3--:R-:W-:Y:S01]  /*a6e0*/  FADD.FTZ R7, R190, R6 ;  /* 0x00000006be077221 */ /* 0x008fe20000010000 */
[----:B------:R-:W-:Y:S01]  /*a6f0*/  FADD.FTZ R6, R68, R8 ;  /* 0x0000000844067221 */ /* 0x000fe20000010000 */
[----:B------:R-:W-:Y:S02]  /*a700*/  F2FP.BF16.F32.PACK_AB R8, R222, R211 ;  /* 0x000000d3de08723e */ /* 0x000fe400000010ff */
[----:B----4-:R-:W-:-:S03]  /*a710*/  F2FP.BF16.F32.PACK_AB R11, R223, R219 ;  /* 0x000000dbdf0b723e */ /* 0x010fc600000010ff */
[----:B------:R-:W3:Y:S01]  /*a720*/  MUFU.EX2 R206, R135 ;  /* 0x0000008700ce7308 */ /* 0x000ee20000000800 */
[----:B------:R-:W-:Y:S01]  /*a730*/  MOV R186, R178 ;  /* 0x000000b200ba7202 */ /* 0x000fe20000000f00 */
[----:B------:R-:W-:Y:S01]  /*a740*/  IMAD.MOV.U32 R190, RZ, RZ, R197 ;  /* 0x000000ffffbe7224 */ /* 0x000fe200078e00c5 */
[----:B------:R-:W-:Y:S02]  /*a750*/  MOV R57, R191 ;  /* 0x000000bf00397202 */ /* 0x000fe40000000f00 */
[----:B------:R-:W-:Y:S02]  /*a760*/  MOV R181, R79 ;  /* 0x0000004f00b57202 */ /* 0x000fe40000000f00 */
[----:B------:R-:W-:Y:S01]  /*a770*/  MOV R58, R64 ;  /* 0x00000040003a7202 */ /* 0x000fe20000000f00 */
[----:B------:R-:W-:Y:S01]  /*a780*/  FADD.FTZ R7, R71, R7 ;  /* 0x0000000747077221 */ /* 0x000fe20000010000 */
[----:B------:R-:W-:Y:S01]  /*a790*/  MOV R178, R198 ;  /* 0x000000c600b27202 */ /* 0x000fe20000000f00 */
[C---:B-1----:R-:W-:Y:S01]  /*a7a0*/  HMMA.16816.F32.BF16 R104, R8.reuse, R22, R60 ;  /* 0x000000160868723c */ /* 0x042fe2000004183c */
[----:B------:R-:W-:Y:S01]  /*a7b0*/  MOV R191, R78 ;  /* 0x0000004e00bf7202 */ /* 0x000fe20000000f00 */
[----:B------:R1:W5:Y:S04]  /*a7c0*/  LDL.LU R68, [R1+0x14c] ;  /* 0x00014c0001447983 */ /* 0x0003680000300800 */
[C---:B------:R-:W-:Y:S06]  /*a7d0*/  HMMA.16816.F32.BF16 R196, R8.reuse, R20, R72 ;  /* 0x0000001408c4723c */ /* 0x040fec0000041848 */
[C---:B------:R-:W-:Y:S06]  /*a7e0*/  HMMA.16816.F32.BF16 R92, R8.reuse, R16, R52 ;  /* 0x00000010085c723c */ /* 0x040fec0000041834 */
[C---:B------:R-:W-:Y:S06]  /*a7f0*/  HMMA.16816.F32.BF16 R88, R8.reuse, R18, R48 ;  /* 0x000000120858723c */ /* 0x040fec0000041830 */
[C---:B------:R-:W-:Y:S06]  /*a800*/  HMMA.16816.F32.BF16 R84, R8.reuse, R14, R40 ;  /* 0x0000000e0854723c */ /* 0x040fec0000041828 */
[----:B--2---:R-:W-:Y:S01]  /*a810*/  HMMA.16816.F32.BF16 R80, R8, R28, R36 ;  /* 0x0000001c0850723c */ /* 0x004fe20000041824 */
[----:B------:R-:W-:-:S02]  /*a820*/  MOV R64, R66 ;  /* 0x0000004200407202 */ /* 0x000fc40000000f00 */
[----:B------:R-:W-:Y:S01]  /*a830*/  MOV R139, R58 ;  /* 0x0000003a008b7202 */ /* 0x000fe20000000f00 */
[----:B------:R-:W-:Y:S01]  /*a840*/  FADD.FTZ R6, R235, R6 ;  /* 0x00000006eb067221 */ /* 0x000fe20000010000 */
[----:B------:R-:W-:Y:S01]  /*a850*/  FADD.FTZ R7, R231, R7 ;  /* 0x00000007e7077221 */ /* 0x000fe20000010000 */
[C---:B------:R-:W-:Y:S01]  /*a860*/  HMMA.16816.F32.BF16 R76, R8.reuse, R12, R44 ;  /* 0x0000000c084c723c */ /* 0x040fe2000004182c */
[----:B------:R-:W-:Y:S01]  /*a870*/  MUFU.EX2 R135, R144 ;  /* 0x0000009000877308 */ /* 0x000fe20000000800 */
[----:B------:R1:W5:Y:S04]  /*a880*/  LDL.LU R69, [R1+0x148] ;  /* 0x0001480001457983 */ /* 0x0003680000300800 */
[----:B------:R-:W-:Y:S01]  /*a890*/  HMMA.16816.F32.BF16 R72, R8, R30, R32 ;  /* 0x0000001e0848723c */ /* 0x000fe20000041820 */
[----:B------:R-:W-:Y:S01]  /*a8a0*/  IMAD.MOV.U32 R66, RZ, RZ, R175 ;  /* 0x000000ffff427224 */ /* 0x000fe200078e00af */
[----:B------:R-:W-:Y:S01]  /*a8b0*/  MOV R39, R56 ;  /* 0x0000003800277202 */ /* 0x000fe20000000f00 */
[----:B------:R-:W-:Y:S01]  /*a8c0*/  IMAD.MOV.U32 R141, RZ, RZ, R64 ;  /* 0x000000ffff8d7224 */ /* 0x000fe200078e0040 */
[----:B------:R-:W2:Y:S03]  /*a8d0*/  LDSM.16.MT88.4 R32, [R214+0xb000] ;  /* 0x00b00000d620783b */ /* 0x000ea60000004200 */
        /* <DEDUP_REMOVED lines=8> */
[----:B------:R-:W-:Y:S01]  /*a960*/  F2FP.BF16.F32.PACK_AB R8, R204, R202 ;  /* 0x000000cacc08723e */ /* 0x000fe200000010ff */
[----:B------:R1:W5:Y:S01]  /*a970*/  LDL.LU R70, [R1+0x144] ;  /* 0x0001440001467983 */ /* 0x0003620000300800 */
[----:B------:R-:W-:Y:S02]  /*a980*/  F2FP.BF16.F32.PACK_AB R9, R201, R200 ;  /* 0x000000c8c909723e */ /* 0x000fe400000010ff */
[----:B------:R-:W-:Y:S02]  /*a990*/  F2FP.BF16.F32.PACK_AB R10, R208, R207 ;  /* 0x000000cfd00a723e */ /* 0x000fe400000010ff */
[----:B---3--:R-:W-:Y:S02]  /*a9a0*/  F2FP.BF16.F32.PACK_AB R11, R206, R203 ;  /* 0x000000cbce0b723e */ /* 0x008fe400000010ff */
[----:B------:R-:W-:Y:S01]  /*a9b0*/  MOV R67, R205 ;  /* 0x000000cd00437202 */ /* 0x000fe20000000f00 */
[----:B------:R-:W-:Y:S01]  /*a9c0*/  IMAD.MOV.U32 R38, RZ, RZ, R57 ;  /* 0x000000ffff267224 */ /* 0x000fe200078e0039 */
[----:B------:R-:W-:Y:S01]  /*a9d0*/  MOV R140, R59 ;  /* 0x0000003b008c7202 */ /* 0x000fe20000000f00 */
[----:B------:R-:W-:Y:S01]  /*a9e0*/  FADD.FTZ R0, R26, R24 ;  /* 0x000000181a007221 */ /* 0x000fe20000010000 */
[----:B------:R-:W-:Y:S01]  /*a9f0*/  MOV R142, R65 ;  /* 0x00000041008e7202 */ /* 0x000fe20000000f00 */
[----:B------:R-:W-:Y:S01]  /*aa00*/  IMAD.MOV.U32 R138, RZ, RZ, R67 ;  /* 0x000000ffff8a7224 */ /* 0x000fe200078e0043 */
[----:B------:R-:W-:Y:S01]  /*aa10*/  MOV R37, R66 ;  /* 0x0000004200257202 */ /* 0x000fe20000000f00 */
[C---:B------:R-:W-:Y:S01]  /*aa20*/  HMMA.16816.F32.BF16 R52, R8.reuse, R20, R128 ;  /* 0x000000140834723c */ /* 0x040fe20000041880 */
[----:B------:R-:W-:Y:S01]  /*aa30*/  MOV R252, R27 ;  /* 0x0000001b00fc7202 */ /* 0x000fe20000000f00 */
[----:B------:R-:W-:Y:S01]  /*aa40*/  FADD.FTZ R6, R226, R6 ;  /* 0x00000006e2067221 */ /* 0x000fe20000010000 */
[----:B------:R-:W3:Y:S03]  /*aa50*/  LDSM.16.MT88.4 R24, [R217+0xb000] ;  /* 0x00b00000d918783b */ /* 0x000ee60000004200 */
[----:B------:R-:W-:Y:S01]  /*aa60*/  HMMA.16816.F32.BF16 R60, R8, R22, R124 ;  /* 0x00000016083c723c */ /* 0x000fe2000004187c */
[----:B------:R-:W-:Y:S01]  /*aa70*/  LDSM.16.MT88.4 R20, [R216+0xb000] ;  /* 0x00b00000d814783b */ /* 0x000fe20000004200 */
[----:B------:R-:W-:Y:S01]  /*aa80*/  FADD.FTZ R7, R220, R7 ;  /* 0x00000007dc077221 */ /* 0x000fe20000010000 */
[----:B------:R-:W-:-:S02]  /*aa90*/  MOV R175, R190 ;  /* 0x000000be00af7202 */ /* 0x000fc40000000f00 */
[----:B------:R1:W5:Y:S01]  /*aaa0*/  LDL.LU R71, [R1+0x140] ;  /* 0x0001400001477983 */ /* 0x0003620000300800 */
[C---:B------:R-:W-:Y:S06]  /*aab0*/  HMMA.16816.F32.BF16 R64, R8.reuse, R16, R120 ;  /* 0x000000100840723c */ /* 0x040fec0000041878 */
[C---:B------:R-:W-:Y:S01]  /*aac0*/  HMMA.16816.F32.BF16 R56, R8.reuse, R18, R116 ;  /* 0x000000120838723c */ /* 0x040fe20000041874 */
[----:B------:R-:W4:Y:S01]  /*aad0*/  LDSM.16.MT88.4 R16, [R215+0xb000] ;  /* 0x00b00000d710783b */ /* 0x000f220000004200 */
[----:B------:R-:W-:Y:S04]  /*aae0*/  MUFU.EX2 R120, R147 ;  /* 0x0000009300787308 */ /* 0x000fe80000000800 */
[C---:B------:R-:W-:Y:S06]  /*aaf0*/  HMMA.16816.F32.BF16 R48, R8.reuse, R12, R100 ;  /* 0x0000000c0830723c */ /* 0x040fec0000041864 */
[----:B------:R-:W-:Y:S01]  /*ab00*/  HMMA.16816.F32.BF16 R44, R8, R28, R96 ;  /* 0x0000001c082c723c */ /* 0x000fe20000041860 */
[----:B------:R-:W2:Y:S01]  /*ab10*/  MUFU.EX2 R116, R153 ;  /* 0x0000009900747308 */ /* 0x000ea20000000800 */
[----:B------:R-:W-:-:S04]  /*ab20*/  FADD.FTZ R0, R229, R0 ;  /* 0x00000000e5007221 */ /* 0x000fc80000010000 */
[C---:B------:R-:W-:Y:S06]  /*ab30*/  HMMA.16816.F32.BF16 R40, R8.reuse, R14, R112 ;  /* 0x0000000e0828723c */ /* 0x040fec0000041870 */
[----:B------:R-:W-:Y:S01]  /*ab40*/  HMMA.16816.F32.BF16 R108, R8, R30, R108 ;  /* 0x0000001e086c723c */ /* 0x000fe2000004186c */
[----:B------:R-:W-:Y:S01]  /*ab50*/  MUFU.EX2 R117, R151 ;  /* 0x0000009700757308 */ /* 0x000fe20000000800 */
[----:B------:R-:W-:-:S07]  /*ab60*/  FADD.FTZ R6, R218, R6 ;  /* 0x00000006da067221 */ /* 0x000fce0000010000 */
[----:B------:R1:W-:Y:S01]  /*ab70*/  MUFU.EX2 R205, R143 ;  /* 0x0000008f00cd7308 */ /* 0x0003e20000000800 */
[----:B------:R-:W-:Y:S01]  /*ab80*/  FADD.FTZ R8, R137, R36 ;  /* 0x0000002489087221 */ /* 0x000fe20000010000 */
[----:B------:R-:W-:Y:S01]  /*ab90*/  MOV R137, R138 ;  /* 0x0000008a00897202 */ /* 0x000fe20000000f00 */
[----:B------:R-:W-:Y:S02]  /*aba0*/  IMAD.MOV.U32 R138, RZ, RZ, R38 ;  /* 0x000000ffff8a7224 */ /* 0x000fe400078e0026 */
[----:B------:R-:W-:Y:S01]  /*abb0*/  FADD.FTZ R7, R134, R7 ;  /* 0x0000000786077221 */ /* 0x000fe20000010000 */
[----:B------:R-:W-:Y:S01]  /*abc0*/  IMAD.MOV.U32 R190, RZ, RZ, R233 ;  /* 0x000000ffffbe7224 */ /* 0x000fe200078e00e9 */
[----:B------:R-:W-:Y:S01]  /*abd0*/  MOV R131, R180 ;  /* 0x000000b400837202 */ /* 0x000fe20000000f00 */
[----:B------:R1:W5:Y:S01]  /*abe0*/  LDL.LU R235, [R1+0x13c] ;  /* 0x00013c0001eb7983 */ /* 0x0003620000300800 */
[----:B------:R-:W-:Y:S01]  /*abf0*/  MUFU.EX2 R102, R155 ;  /* 0x0000009b00667308 */ /* 0x000fe20000000800 */
[----:B------:R-:W-:-:S07]  /*ac00*/  MOV R38, R39 ;  /* 0x0000002700267202 */ /* 0x000fce0000000f00 */
[----:B------:R-:W-:Y:S01]  /*ac10*/  MUFU.EX2 R101, R156 ;  /* 0x0000009c00657308 */ /* 0x000fe20000000800 */
[----:B------:R-:W-:-:S07]  /*ac20*/  MOV R39, R194 ;  /* 0x000000c200277202 */ /* 0x000fce0000000f00 */
[----:B------:R-:W3:Y:S08]  /*ac30*/  MUFU.EX2 R98, R157 ;  /* 0x0000009d00627308 */ /* 0x000ef00000000800 */
[----:B------:R-:W-:Y:S08]  /*ac40*/  MUFU.EX2 R99, R159 ;  /* 0x0000009f00637308 */ /* 0x000ff00000000800 */
[----:B------:R-:W4:Y:S01]  /*ac50*/  MUFU.EX2 R100, R158 ;  /* 0x0000009e00647308 */ /* 0x000f220000000800 */
[----:B------:R-:W-:Y:S01]  /*ac60*/  FADD.FTZ R0, R137, R0 ;  /* 0x0000000089007221 */ /* 0x000fe20000010000 */
[----:B------:R-:W-:Y:S01]  /*ac70*/  IMAD.MOV.U32 R194, RZ, RZ, R185 ;  /* 0x000000ffffc27224 */ /* 0x000fe200078e00b9 */
[----:B------:R-:W-:Y:S01]  /*ac80*/  MOV R137, R39 ;  /* 0x0000002700897202 */ /* 0x000fe20000000f00 */
[----:B------:R-:W-:Y:S01]  /*ac90*/  FADD.FTZ R12, R221, R8 ;  /* 0x00000008dd0c7221 */ /* 0x000fe20000010000 */
[----:B-1----:R-:W-:Y:S01]  /*aca0*/  MOV R143, R138 ;  /* 0x0000008a008f7202 */ /* 0x002fe20000000f00 */
[----:B------:R-:W-:Y:S01]  /*acb0*/  IMAD.MOV.U32 R136, RZ, RZ, R38 ;  /* 0x000000ffff887224 */ /* 0x000fe200078e0026 */
[----:B------:R-:W-:Y:S01]  /*acc0*/  MOV R144, R137 ;  /* 0x0000008900907202 */ /* 0x000fe20000000f00 */
[----:B------:R-:W-:Y:S01]  /*acd0*/  FADD.FTZ R0, R213, R0 ;  /* 0x00000000d5007221 */ /* 0x000fe20000010000 */
[----:B------:R-:W-:Y:S01]  /*ace0*/  MOV R138, R194 ;  /* 0x000000c2008a7202 */ /* 0x000fe20000000f00 */
[----:B------:R-:W-:Y:S01]  /*acf0*/  FADD.FTZ R12, R143, R12 ;  /* 0x0000000c8f0c7221 */ /* 0x000fe20000010000 */
[----:B--2---:R-:W-:Y:S01]  /*ad00*/  F2FP.BF16.F32.PACK_AB R8, R116, R120 ;  /* 0x000000787408723e */ /* 0x004fe200000010ff */
[----:B------:R-:W-:Y:S01]  /*ad10*/  FADD.FTZ R7, R2, R7 ;  /* 0x0000000702077221 */ /* 0x000fe20000010000 */
[----:B---3--:R-:W-:Y:S01]  /*ad20*/  F2FP.BF16.F32.PACK_AB R9, R98, R101 ;  /* 0x000000656209723e */ /* 0x008fe200000010ff */
[----:B------:R-:W-:Y:S01]  /*ad30*/  IMAD.MOV.U32 R180, RZ, RZ, R195 ;  /* 0x000000ffffb47224 */ /* 0x000fe200078e00c3 */
[----:B------:R-:W-:Y:S01]  /*ad40*/  F2FP.BF16.F32.PACK_AB R10, R102, R117 ;  /* 0x00000075660a723e */ /* 0x000fe200000010ff */
[----:B------:R-:W-:Y:S01]  /*ad50*/  MUFU.EX2 R128, R146 ;  /* 0x0000009200807308 */ /* 0x000fe20000000800 */
[----:B----4-:R-:W-:Y:S01]  /*ad60*/  F2FP.BF16.F32.PACK_AB R11, R100, R99 ;  /* 0x00000063640b723e */ /* 0x010fe200000010ff */
[----:B------:R-:W-:Y:S01]  /*ad70*/  FADD.FTZ R6, R144, R6 ;  /* 0x0000000690067221 */ /* 0x000fe20000010000 */
[----:B------:R-:W-:Y:S01]  /*ad80*/  MOV R143, R136 ;  /* 0x00000088008f7202 */ /* 0x000fe20000000f00 */
        /* <DEDUP_REMOVED lines=8> */
[----:B------:R-:W-:Y:S01]  /*ae10*/  HMMA.16816.F32.BF16 R196, R8, R32, R196 ;  /* 0x0000002008c4723c */ /* 0x000fe200000418c4 */
[----:B------:R-:W-:Y:S01]  /*ae20*/  MOV R141, R37 ;  /* 0x00000025008d7202 */ /* 0x000fe20000000f00 */
[----:B------:R-:W-:Y:S01]  /*ae30*/  FADD.FTZ R0, R136, R0 ;  /* 0x0000000088007221 */ /* 0x000fe20000010000 */
[----:B------:R-:W-:-:S02]  /*ae40*/  IMAD.MOV.U32 R142, RZ, RZ, R133 ;  /* 0x000000ffff8e7224 */ /* 0x000fc400078e0085 */
[----:B------:R-:W-:Y:S01]  /*ae50*/  FADD.FTZ R7, R138, R7 ;  /* 0x000000078a077221 */ /* 0x000fe20000010000 */
[----:B------:R-:W-:Y:S01]  /*ae60*/  MUFU.EX2 R129, R145 ;  /* 0x0000009100817308 */ /* 0x000fe20000000800 */
[C---:B------:R-:W-:Y:S01]  /*ae70*/  HMMA.16816.F32.BF16 R104, R8.reuse, R34, R104 ;  /* 0x000000220868723c */ /* 0x040fe20000041868 */
[----:B------:R-:W-:Y:S02]  /*ae80*/  IMAD.MOV.U32 R194, RZ, RZ, R212 ;  /* 0x000000ffffc27224 */ /* 0x000fe400078e00d4 */
[----:B------:R-:W-:Y:S01]  /*ae90*/  FADD.FTZ R6, R139, R6 ;  /* 0x000000068b067221 */ /* 0x000fe20000010000 */
[----:B------:R1:W5:Y:S02]  /*aea0*/  LDL.LU R233, [R1+0x138] ;  /* 0x0001380001e97983 */ /* 0x0003640000300800 */
[----:B------:R-:W-:Y:S01]  /*aeb0*/  HMMA.16816.F32.BF16 R92, R8, R24, R92 ;  /* 0x00000018085c723c */ /* 0x000fe2000004185c */
[----:B------:R-:W-:-:S05]  /*aec0*/  FADD.FTZ R0, R140, R0 ;  /* 0x000000008c007221 */ /* 0x000fca0000010000 */
[C---:B------:R-:W-:Y:S06]  /*aed0*/  HMMA.16816.F32.BF16 R88, R8.reuse, R26, R88 ;  /* 0x0000001a0858723c */ /* 0x040fec0000041858 */
[C---:B------:R-:W-:Y:S06]  /*aee0*/  HMMA.16816.F32.BF16 R76, R8.reuse, R16, R76 ;  /* 0x00000010084c723c */ /* 0x040fec000004184c */
[C---:B------:R-:W-:Y:S06]  /*aef0*/  HMMA.16816.F32.BF16 R84, R8.reuse, R18, R84 ;  /* 0x000000120854723c */ /* 0x040fec0000041854 */
[C---:B------:R-:W-:Y:S06]  /*af00*/  HMMA.16816.F32.BF16 R80, R8.reuse, R20, R80 ;  /* 0x000000140850723c */ /* 0x040fec0000041850 */
[----:B------:R-:W-:Y:S01]  /*af10*/  HMMA.16816.F32.BF16 R72, R8, R22, R72 ;  /* 0x000000160848723c */ /* 0x000fe20000041848 */
[----:B------:R-:W-:-:S02]  /*af20*/  MOV R185, R225 ;  /* 0x000000e100b97202 */ /* 0x000fc40000000f00 */
[----:B------:R-:W-:Y:S01]  /*af30*/  MOV R143, R187 ;  /* 0x000000bb008f7202 */ /* 0x000fe20000000f00 */
[----:B------:R-:W-:Y:S01]  /*af40*/  IMAD.MOV.U32 R136, RZ, RZ, R186 ;  /* 0x000000ffff887224 */ /* 0x000fe200078e00ba */
        /* <DEDUP_REMOVED lines=35> */
[----:B------:R-:W-:-:S02]  /*b180*/  IMAD.MOV.U32 R119, RZ, RZ, R175 ;  /* 0x000000ffff777224 */ /* 0x000fc400078e00af */
[----:B------:R-:W-:Y:S01]  /*b190*/  FADD.FTZ R0, R114, R0 ;  /* 0x0000000072007221 */ /* 0x000fe20000010000 */
        /* <DEDUP_REMOVED lines=21> */
[----:B------:R-:W2:Y:S01]  /*b2f0*/  MUFU.EX2 R96, R160 ;  /* 0x000000a000607308 */ /* 0x000ea20000000800 */
[----:B------:R-:W-:Y:S01]  /*b300*/  FADD.FTZ R6, R242, R6 ;  /* 0x00000006f2067221 */ /* 0x000fe20000010000 */
[----:B------:R-:W-:Y:S01]  /*b310*/  FADD.FTZ R8, R250, R8 ;  /* 0x00000008fa087221 */ /* 0x000fe20000010000 */
[----:B------:R-:W-:Y:S01]  /*b320*/  FADD.FTZ R7, R246, R7 ;  /* 0x00000007f6077221 */ /* 0x000fe20000010000 */
[----:B------:R-:W-:-:S04]  /*b330*/  FADD.FTZ R0, R237, R0 ;  /* 0x00000000ed007221 */ /* 0x000fc80000010000 */
[----:B------:R-:W-:Y:S01]  /*b340*/  MUFU.EX2 R39, R161 ;  /* 0x000000a100277308 */ /* 0x000fe20000000800 */
[----:B------:R-:W-:Y:S01]  /*b350*/  FADD.FTZ R6, R241, R6 ;  /* 0x00000006f1067221 */ /* 0x000fe20000010000 */
[----:B------:R-:W-:-:S06]  /*b360*/  FADD.FTZ R8, R251, R8 ;  /* 0x00000008fb087221 */ /* 0x000fcc0000010000 */
[----:B------:R-:W3:Y:S01]  /*b370*/  MUFU.EX2 R97, R162 ;  /* 0x000000a200617308 */ /* 0x000ee20000000800 */
        /* <DEDUP_REMOVED lines=13> */
[----:B--2---:R-:W-:Y:S01]  /*b450*/  F2FP.BF16.F32.PACK_AB R13, R96, R121 ;  /* 0x00000079600d723e */ /* 0x004fe200000010ff */
[----:B------:R-:W-:Y:S01]  /*b460*/  FADD.FTZ R7, R203, R7 ;  /* 0x00000007cb077221 */ /* 0x000fe20000010000 */
[----:B------:R-:W-:Y:S01]  /*b470*/  F2FP.BF16.F32.PACK_AB R14, R129, R128 ;  /* 0x00000080810e723e */ /* 0x000fe200000010ff */
[----:B------:R-:W2:Y:S01]  /*b480*/  MUFU.EX2 R124, R150 ;  /* 0x00000096007c7308 */ /* 0x000ea20000000800 */
        /* <DEDUP_REMOVED lines=13> */
[----:B------:R-:W-:Y:S03]  /*b560*/  HMMA.16816.F32.BF16 R44, R12, R20, R44 ;  /* 0x000000140c2c723c */ /* 0x000fe6000004182c */
[----:B------:R-:W4:Y:S01]  /*b570*/  MUFU.EX2 R30, R167 ;  /* 0x000000a7001e7308 */ /* 0x000f220000000800 */
[----:B------:R-:W-:Y:S01]  /*b580*/  FADD.FTZ R8, R135, R8 ;  /* 0x0000000887087221 */ /* 0x000fe20000010000 */
[----:B------:R-:W-:Y:S01]  /*b590*/  FADD.FTZ R7, R96, R7 ;  /* 0x0000000760077221 */ /* 0x000fe20000010000 */
[----:B------:R-:W-:-:S05]  /*b5a0*/  FADD.FTZ R0, R98, R0 ;  /* 0x0000000062007221 */ /* 0x000fca0000010000 */
[----:B------:R1:W4:Y:S01]  /*b5b0*/  MUFU.EX2 R38, R163 ;  /* 0x000000a300267308 */ /* 0x0003220000000800 */
[----:B------:R-:W-:Y:S01]  /*b5c0*/  FADD.FTZ R6, R116, R6 ;  /* 0x0000000674067221 */ /* 0x000fe20000010000 */
[C---:B------:R-:W-:Y:S01]  /*b5d0*/  HMMA.16816.F32.BF16 R56, R12.reuse, R26, R56 ;  /* 0x0000001a0c38723c */ /* 0x040fe20000041838 */
[----:B------:R-:W-:Y:S01]  /*b5e0*/  FADD.FTZ R8, R128, R8 ;  /* 0x0000000880087221 */ /* 0x000fe20000010000 */
[----:B------:R-:W-:Y:S04]  /*b5f0*/  LDSM.16.MT88.4 R144, [R215+0xb800] ;  /* 0x00b80000d790783b */ /* 0x000fe80000004200 */
[----:B------:R-:W4:Y:S01]  /*b600*/  MUFU.EX2 R125, R149 ;  /* 0x00000095007d7308 */ /* 0x000f220000000800 */
[----:B------:R-:W-:Y:S01]  /*b610*/  FADD.FTZ R7, R39, R7 ;  /* 0x0000000727077221 */ /* 0x000fe20000010000 */
[----:B------:R-:W-:Y:S01]  /*b620*/  FADD.FTZ R0, R99, R0 ;  /* 0x0000000063007221 */ /* 0x000fe20000010000 */
[----:B------:R2:W5:Y:S05]  /*b630*/  LDL.LU R232, [R1+0x134] ;  /* 0x0001340001e87983 */ /* 0x00056a0000300800 */
[----:B------:R-:W4:Y:S01]  /*b640*/  MUFU.EX2 R21, R172 ;  /* 0x000000ac00157308 */ /* 0x000f220000000800 */
[----:B-1----:R-:W1:Y:S01]  /*b650*/  LDSM.16.MT88.4 R160, [R214+0xb800] ;  /* 0x00b80000d6a0783b */ /* 0x002e620000004200 */
[C---:B------:R-:W-:Y:S06]  /*b660*/  HMMA.16816.F32.BF16 R48, R12.reuse, R16, R48 ;  /* 0x000000100c30723c */ /* 0x040fec0000041830 */
[----:B------:R-:W1:Y:S01]  /*b670*/  MUFU.EX2 R29, R168 ;  /* 0x000000a8001d7308 */ /* 0x000e620000000800 */
[----:B------:R-:W-:Y:S01]  /*b680*/  HMMA.16816.F32.BF16 R40, R12, R18, R40 ;  /* 0x000000120c28723c */ /* 0x000fe20000041828 */
[----:B------:R-:W-:Y:S01]  /*b690*/  FADD.FTZ R6, R117, R6 ;  /* 0x0000000675067221 */ /* 0x000fe20000010000 */
[----:B------:R-:W-:Y:S05]  /*b6a0*/  LDSM.16.MT88.4 R16, [R216+0xb800] ;  /* 0x00b80000d810783b */ /* 0x000fea0000004200 */
[----:B------:R-:W1:Y:S01]  /*b6b0*/  MUFU.EX2 R37, R164 ;  /* 0x000000a400257308 */ /* 0x000e620000000800 */
[----:B------:R-:W-:Y:S01]  /*b6c0*/  FADD.FTZ R8, R129, R8 ;  /* 0x0000000881087221 */ /* 0x000fe20000010000 */
[----:B------:R-:W-:-:S06]  /*b6d0*/  FADD.FTZ R7, R97, R7 ;  /* 0x0000000761077221 */ /* 0x000fcc0000010000 */
[----:B------:R-:W1:Y:S01]  /*b6e0*/  MUFU.EX2 R126, R148 ;  /* 0x00000094007e7308 */ /* 0x000e620000000800 */
[----:B------:R-:W-:-:S07]  /*b6f0*/  FADD.FTZ R0, R100, R0 ;  /* 0x0000000064007221 */ /* 0x000fce0000010000 */
[----:B------:R-:W1:Y:S01]  /*b700*/  MUFU.EX2 R20, R173 ;  /* 0x000000ad00147308 */ /* 0x000e620000000800 */
[----:B------:R-:W-:Y:S01]  /*b710*/  FADD.FTZ R6, R102, R6 ;  /* 0x0000000666067221 */ /* 0x000fe20000010000 */
[----:B------:R1:W5:Y:S06]  /*b720*/  LDL.LU R231, [R1+0x130] ;  /* 0x0001300001e77983 */ /* 0x00036c0000300800 */
[----:B------:R-:W1:Y:S01]  /*b730*/  MUFU.EX2 R26, R169 ;  /* 0x000000a9001a7308 */ /* 0x000e620000000800 */
[----:B--2---:R-:W-:Y:S01]  /*b740*/  FADD.FTZ R8, R124, R8 ;  /* 0x000000087c087221 */ /* 0x004fe20000010000 */
[----:B------:R2:W5:Y:S06]  /*b750*/  LDL.LU R230, [R1+0x12c] ;  /* 0x00012c0001e67983 */ /* 0x00056c0000300800 */
[----:B------:R1:W-:Y:S01]  /*b760*/  MUFU.EX2 R122, R154 ;  /* 0x0000009a007a7308 */ /* 0x0003e20000000800 */
[----:B---3--:R-:W-:Y:S01]  /*b770*/  FADD.FTZ R7, R24, R7 ;  /* 0x0000000718077221 */ /* 0x008fe20000010000 */
[----:B------:R2:W5:Y:S06]  /*b780*/  LDL.LU R229, [R1+0x128] ;  /* 0x0001280001e57983 */ /* 0x00056c0000300800 */
[----:B------:R-:W3:Y:S01]  /*b790*/  MUFU.EX2 R36, R165 ;  /* 0x000000a500247308 */ /* 0x000ee20000000800 */
[----:B----4-:R-:W-:Y:S01]  /*b7a0*/  FADD.FTZ R0, R30, R0 ;  /* 0x000000001e007221 */ /* 0x010fe20000010000 */
[----:B------:R2:W5:Y:S06]  /*b7b0*/  LDL.LU R228, [R1+0x124] ;  /* 0x0001240001e47983 */ /* 0x00056c0000300800 */
[----:B------:R-:W4:Y:S01]  /*b7c0*/  MUFU.EX2 R11, R174 ;  /* 0x000000ae000b7308 */ /* 0x000f220000000800 */
[----:B-1----:R-:W1:Y:S01]  /*b7d0*/  LDSM.16.MT88.4 R152, [R217+0xb800] ;  /* 0x00b80000d998783b */ /* 0x002e620000004200 */
[----:B------:R-:W-:-:S06]  /*b7e0*/  FADD.FTZ R6, R38, R6 ;  /* 0x0000000626067221 */ /* 0x000fcc0000010000 */
[----:B------:R-:W2:Y:S01]  /*b7f0*/  MUFU.EX2 R25, R170 ;  /* 0x000000aa00197308 */ /* 0x000ea20000000800 */
[----:B------:R1:W5:Y:S01]  /*b800*/  LDL.LU R227, [R1+0x120] ;  /* 0x0001200001e37983 */ /* 0x0003620000300800 */
[----:B------:R-:W-:-:S06]  /*b810*/  FADD.FTZ R8, R125, R8 ;  /* 0x000000087d087221 */ /* 0x000fcc0000010000 */
[----:B------:R-:W2:Y:S01]  /*b820*/  MUFU.EX2 R31, R166 ;  /* 0x000000a6001f7308 */ /* 0x000ea20000000800 */
[----:B------:R1:W5:Y:S01]  /*b830*/  LDL.LU R226, [R1+0x11c] ;  /* 0x00011c0001e27983 */ /* 0x0003620000300800 */
[----:B------:R-:W-:Y:S01]  /*b840*/  FADD.FTZ R7, R21, R7 ;  /* 0x0000000715077221 */ /* 0x000fe20000010000 */
[----:B------:R-:W-:Y:S01]  /*b850*/  FADD.FTZ R0, R29, R0 ;  /* 0x000000001d007221 */ /* 0x000fe20000010000 */
[----:B------:R-:W-:Y:S01]  /*b860*/  FADD.FTZ R6, R37, R6 ;  /* 0x0000000625067221 */ /* 0x000fe20000010000 */
[----:B------:R1:W5:Y:S01]  /*b870*/  LDL.LU R225, [R1+0x118] ;  /* 0x0001180001e17983 */ /* 0x0003620000300800 */
[----:B------:R-:W-:Y:S01]  /*b880*/  FADD.FTZ R8, R126, R8 ;  /* 0x000000087e087221 */ /* 0x000fe20000010000 */
[----:B------:R-:W-:Y:S02]  /*b890*/  FADD.FTZ R7, R20, R7 ;  /* 0x0000000714077221 */ /* 0x000fe40000010000 */
[----:B------:R1:W5:Y:S01]  /*b8a0*/  LDL.LU R221, [R1+0x114] ;  /* 0x0001140001dd7983 */ /* 0x0003620000300800 */
[----:B------:R-:W-:-:S03]  /*b8b0*/  FADD.FTZ R0, R26, R0 ;  /* 0x000000001a007221 */ /* 0x000fc60000010000 */
[----:B------:R1:W5:Y:S01]  /*b8c0*/  LDL.LU R220, [R1+0x110] ;  /* 0x0001100001dc7983 */ /* 0x0003620000300800 */
[----:B------:R-:W-:Y:S01]  /*b8d0*/  HMMA.16816.F32.BF16 R52, R12, R32, R52 ;  /* 0x000000200c34723c */ /* 0x000fe20000041834 */
[----:B---3--:R-:W-:Y:S02]  /*b8e0*/  FADD.FTZ R6, R36, R6 ;  /* 0x0000000624067221 */ /* 0x008fe40000010000 */
[----:B------:R3:W5:Y:S01]  /*b8f0*/  LDL.LU R218, [R1+0x10c] ;  /* 0x00010c0001da7983 */ /* 0x0007620000300800 */
[----:B------:R-:W-:-:S03]  /*b900*/  FADD.FTZ R8, R122, R8 ;  /* 0x000000087a087221 */ /* 0x000fc60000010000 */
[----:B------:R3:W5:Y:S01]  /*b910*/  LDL.LU R213, [R1+0x108] ;  /* 0x0001080001d57983 */ /* 0x0007620000300800 */
[C---:B------:R-:W-:Y:S01]  /*b920*/  HMMA.16816.F32.BF16 R60, R12.reuse, R34, R60 ;  /* 0x000000220c3c723c */ /* 0x040fe2000004183c */
[----:B----4-:R-:W-:Y:S02]  /*b930*/  FADD.FTZ R7, R11, R7 ;  /* 0x000000070b077221 */ /* 0x010fe40000010000 */
[----:B------:R3:W5:Y:S01]  /*b940*/  LDL.LU R212, [R1+0x104] ;  /* 0x0001040001d47983 */ /* 0x0007620000300800 */
[----:B--2---:R-:W-:Y:S02]  /*b950*/  FADD.FTZ R0, R25, R0 ;  /* 0x0000000019007221 */ /* 0x004fe40000010000 */
[----:B------:R-:W-:Y:S01]  /*b960*/  HMMA.16816.F32.BF16 R12, R12, R22, R108 ;  /* 0x000000160c0c723c */ /* 0x000fe2000004186c */
        /* <DEDUP_REMOVED lines=18> */
[C---:B------:R-:W-:Y:S06]  /*ba90*/  HMMA.16816.F32.BF16 R196, R168.reuse, R160, R196 ;  /* 0x000000a0a8c4723c */ /* 0x040fec00000418c4 */
[C---:B------:R-:W-:Y:S06]  /*baa0*/  HMMA.16816.F32.BF16 R192, R168.reuse, R162, R104 ;  /* 0x000000a2a8c0723c */ /* 0x040fec0000041868 */
[C---:B-1----:R-:W-:Y:S06]  /*bab0*/  HMMA.16816.F32.BF16 R188, R168.reuse, R152, R92 ;  /* 0x00000098a8bc723c */ /* 0x042fec000004185c */
        /* <DEDUP_REMOVED lines=16> */
[----:B------:R-:W-:Y:S01]  /*bbc0*/  ULDC UR4, c[0x0][0x2d0] ;  /* 0x0000b40000047ab9 */ /* 0x000fe20000000800 */
[----:B------:R-:W-:Y:S01]  /*bbd0*/  UIADD3 UR19, UR21, -0x2, URZ ;  /* 0xfffffffe15137890 */ /* 0x000fe2000fffe03f */
[----:B------:R-:W-:Y:S01]  /*bbe0*/  IMAD.U32 R22, RZ, RZ, UR6 ;  /* 0x00000006ff167e24 */ /* 0x000fe2000f8e00ff */
[----:B------:R-:W3:Y:S01]  /*bbf0*/  LDL.LU R252, [R1+0x94] ;  /* 0x0000940001fc7983 */ /* 0x000ee20000300800 */
[----:B------:R-:W-:Y:S01]  /*bc00*/  IMAD.U32 R10, RZ, RZ, UR6 ;  /* 0x00000006ff0a7e24 */ /* 0x000fe2000f8e00ff */
[----:B------:R-:W-:-:S04]  /*bc10*/  DEPBAR.LE SB0, 0x0 ;  /* 0x000080000000791a */ /* 0x000fc80000000000 */
[----:B------:R-:W4:Y:S04]  /*bc20*/  LDL.LU R130, [R1+0x98] ;  /* 0x0000980001827983 */ /* 0x000f280000300800 */
[----:B------:R-:W3:Y:S01]  /*bc30*/  LDL.LU R131, [R1+0x90] ;  /* 0x0000900001837983 */ /* 0x000ee20000300800 */
[----:B-----5:R-:W-:Y:S01]  /*bc40*/  ISETP.GE.AND P1, PT, R132, UR4, PT ;  /* 0x0000000484007c0c */ /* 0x020fe2000bf26270 */
[----:B------:R-:W-:Y:S01]  /*bc50*/  USHF.R.S32.HI UR22, URZ, 0x1f, UR19 ;  /* 0x0000001f3f167899 */ /* 0x000fe20008011413 */
[----:B------:R-:W-:Y:S01]  /*bc60*/  IMAD.U32 R6, RZ, RZ, UR19 ;  /* 0x00000013ff067e24 */ /* 0x000fe2000f8e00ff */
[----:B------:R-:W-:Y:S01]  /*bc70*/  STL [R1+0x128], R143 ;  /* 0x0001288f01007387 */ /* 0x000fe20000100800 */
[----:B------:R-:W-:-:S03]  /*bc80*/  UIMAD UR4, UR13, UR19, URZ ;  /* 0x000000130d0472a4 */ /* 0x000fc6000f8e023f */
[----:B------:R1:W-:Y:S04]  /*bc90*/  STL [R1+0x124], R142 ;  /* 0x0001248e01007387 */ /* 0x0003e80000100800 */
[----:B------:R-:W-:Y:S02]  /*bca0*/  STL [R1+0x120], R141 ;  /* 0x0001208d01007387 */ /* 0x000fe40000100800 */
[----:B------:R-:W1:Y:S02]  /*bcb0*/  @!P1 LDC.64 R26, c[0x0][0x220] ;  /* 0x00008800ff1a9b82 */ /* 0x000e640000000a00 */
[----:B------:R-:W-:Y:S04]  /*bcc0*/  STL [R1+0x11c], R140 ;  /* 0x00011c8c01007387 */ /* 0x000fe80000100800 */
[----:B------:R-:W-:Y:S02]  /*bcd0*/  STL [R1+0x118], R139 ;  /* 0x0001188b01007387 */ /* 0x000fe40000100800 */
[----:B------:R-:W1:Y:S02]  /*bce0*/  @!P1 LDC.64 R24, c[0x0][0x220] ;  /* 0x00008800ff189b82 */ /* 0x000e640000000a00 */
[----:B------:R-:W-:Y:S04]  /*bcf0*/  STL [R1+0x114], R138 ;  /* 0x0001148a01007387 */ /* 0x000fe80000100800 */
[----:B------:R-:W-:Y:S01]  /*bd00*/  STL [R1+0x110], R137 ;  /* 0x0001108901007387 */ /* 0x000fe20000100800 */
[----:B------:R-:W-:Y:S01]  /*bd10*/  IMAD.U32 R0, RZ, RZ, UR7 ;  /* 0x00000007ff007e24 */ /* 0x000fe2000f8e00ff */
[----:B------:R-:W3:Y:S02]  /*bd20*/  @!P1 LDC.64 R28, c[0x0][0x220] ;  /* 0x00008800ff1c9b82 */ /* 0x000ee40000000a00 */
        /* <DEDUP_REMOVED lines=13> */
[----:B------:R-:W-:Y:S04]  /*be00*/  STL [R1+0xf0], R3 ;  /* 0x0000f00301007387 */ /* 0x000fe80000100800 */
[----:B------:R-:W3:Y:S04]  /*be10*/  LDL.LU R103, [R1+0x80] ;  /* 0x0000800001677983 */ /* 0x000ee80000300800 */
[----:B------:R-:W3:Y:S04]  /*be20*/  LDL.LU R245, [R1+0x84] ;  /* 0x0000840001f57983 */ /* 0x000ee80000300800 */
[----:B------:R-:W3:Y:S01]  /*be30*/  LDL.LU R249, [R1+0x88] ;  /* 0x0000880001f97983 */ /* 0x000ee20000300800 */
[----:B------:R-:W-:Y:S01]  /*be40*/  UIMAD UR4, UR22, UR14, UR4 ;  /* 0x0000000e160472a4 */ /* 0x000fe2000f8e0204 */
[----:B------:R-:W-:Y:S01]  /*be50*/  IMAD.U32 R17, RZ, RZ, UR6 ;  /* 0x00000006ff117e24 */ /* 0x000fe2000f8e00ff */
[----:B------:R-:W-:Y:S01]  /*be60*/  BAR.SYNC.DEFER_BLOCKING 0x0 ;  /* 0x0000000000007b1d */ /* 0x000fe20000010000 */
[----:B------:R-:W-:-:S05]  /*be70*/  IMAD.U32 R14, RZ, RZ, UR6 ;  /* 0x00000006ff0e7e24 */ /* 0x000fca000f8e00ff */
[----:B------:R-:W-:Y:S01]  /*be80*/  VOTEU.ALL UP0, P1 ;  /* 0x00000000003f7886 */ /* 0x000fe20000800000 */
[----:B------:R-:W3:Y:S04]  /*be90*/  LDL.LU R244, [R1+0x8c] ;  /* 0x00008c0001f47983 */ /* 0x000ee80000300800 */
[----:B------:R-:W-:Y:S02]  /*bea0*/  @!UP0 UIMAD UR25, UR7, 0x30, URZ ;  /* 0x00000030071988a4 */ /* 0x000fe4000f8e023f */
[----:B------:R-:W-:Y:S02]  /*beb0*/  @!UP0 UIMAD UR23, UR7, 0x50, URZ ;  /* 0x00000050071788a4 */ /* 0x000fe4000f8e023f */
[----:B------:R-:W-:Y:S01]  /*bec0*/  @!UP0 UIMAD UR22, UR7, 0x60, URZ ;  /* 0x00000060071688a4 */ /* 0x000fe2000f8e023f */
[----:B------:R-:W-:Y:S01]  /*bed0*/  @P1 STS.128 [R233+0x8000], RZ ;  /* 0x008000ffe9001388 */ /* 0x000fe20000000c00 */
[----:B--2---:R-:W-:-:S04]  /*bee0*/  IMAD.WIDE.U32 R6, R6, UR14, R118 ;  /* 0x0000000e06067c25 */ /* 0x004fc8000f8e0076 */
[----:B------:R-:W-:Y:S01]  /*bef0*/  VIADD R7, R7, UR4 ;  /* 0x0000000407077c36 */ /* 0x000fe20008000000 */
[-C--:B------:R-:W-:Y:S01]  /*bf00*/  @!P1 LEA R22, P0, R22, R6.reuse, 0x6 ;  /* 0x0000000616169211 */ /* 0x080fe200078030ff */
[----:B------:R-:W-:Y:S02]  /*bf10*/  @!P1 IMAD.MOV.U32 R12, RZ, RZ, R6 ;  /* 0x000000ffff0c9224 */ /* 0x000fe400078e0006 */
[----:B------:R-:W-:Y:S01]  /*bf20*/  @!P1 IMAD.MOV.U32 R13, RZ, RZ, R7 ;  /* 0x000000ffff0d9224 */ /* 0x000fe200078e0007 */
[----:B------:R-:W-:Y:S01]  /*bf30*/  @!P1 LEA.HI.X R23, R10, R7, R0, 0x6, P0 ;  /* 0x000000070a179211 */ /* 0x000fe200000f3400 */
[----:B------:R-:W-:Y:S01]  /*bf40*/  IMAD.U32 R0, RZ, RZ, UR6 ;  /* 0x00000006ff007e24 */ /* 0x000fe2000f8e00ff */
[----:B------:R-:W-:Y:S01]  /*bf50*/  @!P1 LEA R20, P2, R20, R6, 0x5 ;  /* 0x0000000614149211 */ /* 0x000fe200078428ff */
[----:B----4-:R-:W-:Y:S02]  /*bf60*/  IMAD.MOV.U32 R123, RZ, RZ, R130 ;  /* 0x000000ffff7b7224 */ /* 0x010fe400078e0082 */
[----:B------:R-:W-:Y:S01]  /*bf70*/  @!P1 IMAD.WIDE.U32 R12, R0, 0x50, R12 ;  /* 0x00000050000c9825 */ /* 0x000fe200078e000c */
[----:B------:R-:W-:-:S02]  /*bf80*/  @!P1 IADD3 R0, P0, R6, UR16, RZ ;  /* 0x0000001006009c10 */ /* 0x000fc4000ff1e0ff */
[----:B------:R-:W-:Y:S01]  /*bf90*/  @!P1 LEA.HI.X R21, R9, R7, R8, 0x5, P2 ;  /* 0x0000000709159211 */ /* 0x000fe200010f2c08 */
[----:B------:R-:W-:Y:S01]  /*bfa0*/  IMAD.U32 R8, RZ, RZ, UR6 ;  /* 0x00000006ff087e24 */ /* 0x000fe2000f8e00ff */
[----:B------:R-:W-:Y:S01]  /*bfb0*/  @!P1 IADD3.X R19, R7, UR15, RZ, P0, !PT ;  /* 0x0000000f07139c10 */ /* 0x000fe200087fe4ff */
[----:B------:R-:W-:Y:S02]  /*bfc0*/  @!P1 IMAD.MOV.U32 R10, RZ, RZ, R6 ;  /* 0x000000ffff0a9224 */ /* 0x000fe400078e0006 */
[--C-:B------:R-:W-:Y:S01]  /*bfd0*/  @!P1 IMAD.MOV.U32 R11, RZ, RZ, R7.reuse ;  /* 0x000000ffff0b9224 */ /* 0x100fe200078e0007 */
[----:B-1----:R-:W-:Y:S01]  /*bfe0*/  @!P1 LEA R18, P0, R0, R26, 0x1 ;  /* 0x0000001a00129211 */ /* 0x002fe200078008ff */
[----:B------:R-:W-:Y:S02]  /*bff0*/  @!P1 IMAD.MOV.U32 R9, RZ, RZ, R7 ;  /* 0x000000ffff099224 */ /* 0x000fe400078e0007 */
[----:B------:R-:W-:Y:S01]  /*c000*/  @!P1 IMAD.WIDE.U32 R10, R8, 0x60, R10 ;  /* 0x00000060080a9825 */ /* 0x000fe200078e000a */
[----:B------:R-:W-:-:S02]  /*c010*/  @!P1 LEA R16, P2, R6, R24, 0x1 ;  /* 0x0000001806109211 */ /* 0x000fc400078408ff */
[----:B------:R-:W-:Y:S01]  /*c020*/  @!P1 LEA.HI.X R19, R0, R27, R19, 0x1, P0 ;  /* 0x0000001b00139211 */ /* 0x000fe200000f0c13 */
[----:B------:R-:W-:Y:S01]  /*c030*/  @!P1 IMAD.MOV.U32 R8, RZ, RZ, R6 ;  /* 0x000000ffff089224 */ /* 0x000fe200078e0006 */
[----:B------:R-:W1:Y:S01]  /*c040*/  @!P1 LDC.64 R26, c[0x0][0x220] ;  /* 0x00008800ff1a9b82 */ /* 0x000e620000000a00 */
[----:B---3--:R-:W-:Y:S02]  /*c050*/  IMAD.MOV.U32 R248, RZ, RZ, R131 ;  /* 0x000000fffff87224 */ /* 0x008fe400078e0083 */
[----:B------:R-:W-:Y:S01]  /*c060*/  @!P1 IMAD.WIDE.U32 R8, R17, 0x70, R8 ;  /* 0x0000007011089825 */ /* 0x000fe200078e0008 */
[----:B------:R-:W-:-:S04]  /*c070*/  @!P1 LEA.HI.X R17, R6, R25, R7, 0x1, P2 ;  /* 0x0000001906119211 */ /* 0x000fc800010f0c07 */
[----:B------:R-:W2:Y:S01]  /*c080*/  @!P1 LDC.64 R24, c[0x0][0x220] ;  /* 0x00008800ff189b82 */ /* 0x000ea20000000a00 */
[----:B------:R-:W-:Y:S01]  /*c090*/  @!P1 IMAD.WIDE.U32 R14, R14, 0x30, R6 ;  /* 0x000000300e0e9825 */ /* 0x000fe200078e0006 */
[C---:B------:R-:W-:Y:S01]  /*c0a0*/  @!P1 LEA R6, P0, R20.reuse, R28, 0x1 ;  /* 0x0000001c14069211 */ /* 0x040fe200078008ff */
[----:B------:R-:W-:Y:S01]  /*c0b0*/  @!PT LDS RZ, [RZ] ;  /* 0x00000000fffff984 */ /* 0x000fe20000000800 */
[----:B------:R-:W-:Y:S01]  /*c0c0*/  @!PT LDS RZ, [RZ] ;  /* 0x00000000fffff984 */ /* 0x000fe20000000800 */
[----:B------:R-:W-:Y:S01]  /*c0d0*/  @!PT LDS RZ, [RZ] ;  /* 0x00000000fffff984 */ /* 0x000fe20000000800 */
[----:B------:R3:W-:Y:S02]  /*c0e0*/  @!P1 LDGSTS.E.BYPASS.LTC128B.128 [R233+0x8000], desc[UR26][R16.64] ;  /* 0x0800000010e99fae */ /* 0x0007e4000b901d5a */
[----:B------:R-:W-:Y:S01]  /*c0f0*/  @!P1 VIADD R0, R15, UR25 ;  /* 0x000000190f009c36 */ /* 0x000fe20008000000 */
[----:B------:R-:W-:Y:S01]  /*c100*/  @!P1 LEA.HI.X R7, R20, R29, R21, 0x1, P0 ;  /* 0x0000001d14079211 */ /* 0x000fe200000f0c15 */
[----:B------:R-:W-:Y:S01]  /*c110*/  @P1 STS.128 [R233+0x8800], RZ ;  /* 0x008800ffe9001388 */ /* 0x000fe20000000c00 */
[----:B------:R-:W-:-:S03]  /*c120*/  @!UP0 UIMAD UR4, UR7, 0x70, URZ ;  /* 0x00000070070488a4 */ /* 0x000fc6000f8e023f */
[----:B------:R-:W-:Y:S01]  /*c130*/  @!PT LDS RZ, [RZ] ;  /* 0x00000000fffff984 */ /* 0x000fe20000000800 */
[----:B------:R-:W-:Y:S01]  /*c140*/  @!PT LDS RZ, [RZ] ;  /* 0x00000000fffff984 */ /* 0x000fe20000000800 */
[----:B------:R-:W-:Y:S01]  /*c150*/  @!PT LDS RZ, [RZ] ;  /* 0x00000000fffff984 */ /* 0x000fe20000000800 */
[----:B------:R2:W-:Y:S01]  /*c160*/  @!P1 LDGSTS.E.BYPASS.LTC128B.128 [R233+0x8800], desc[UR26][R18.64] ;  /* 0x0880000012e99fae */ /* 0x0005e2000b901d5a */
[----:B-1----:R-:W-:-:S03]  /*c170*/  @!P1 LEA R20, P2, R14, R26, 0x1 ;  /* 0x0000001a0e149211 */ /* 0x002fc600078408ff */
[----:B------:R-:W-:Y:S01]  /*c180*/  @P1 STS.128 [R233+0x9000], RZ ;  /* 0x009000ffe9001388 */ /* 0x000fe20000000c00 */
[----:B------:R-:W-:Y:S01]  /*c190*/  @!P1 LEA.HI.X R21, R14, R27, R0, 0x1, P2 ;  /* 0x0000001b0e159211 */ /* 0x000fe200010f0c00 */
[----:B------:R-:W-:Y:S02]  /*c1a0*/  @!P1 VIADD R0, R13, UR23 ;  /* 0x000000170d009c36 */ /* 0x000fe40008000000 */
[----:B------:R-:W-:Y:S01]  /*c1b0*/  @!PT LDS RZ, [RZ] ;  /* 0x00000000fffff984 */ /* 0x000fe20000000800 */
[----:B------:R-:W-:Y:S01]  /*c1c0*/  @!PT LDS RZ, [RZ] ;  /* 0x00000000fffff984 */ /* 0x000fe20000000800 */
[----:B------:R-:W-:Y:S01]  /*c1d0*/  @!PT LDS RZ, [RZ] ;  /* 0x00000000fffff984 */ /* 0x000fe20000000800 */
[----:B------:R1:W-:Y:S01]  /*c1e0*/  @!P1 LDGSTS.E.BYPASS.LTC128B.128 [R233+0x9000], desc[UR26][R6.64] ;  /* 0x0900000006e99fae */ /* 0x0003e2000b901d5a */
[----:B------:R-:W-:Y:S01]  /*c1f0*/  @!P1 LEA R14, P2, R10, R32, 0x1 ;  /* 0x000000200a0e9211 */ /* 0x000fe200078408ff */
[----:B------:R-:W-:Y:S02]  /*c200*/  @!P1 VIADD R9, R9, UR4 ;  /* 0x0000000409099c36 */ /* 0x000fe40008000000 */
[----:B------:R-:W-:Y:S01]  /*c210*/  @P1 STS.128 [R233+0x9800], RZ ;  /* 0x009800ffe9001388 */ /* 0x000fe20000000c00 */
[----:B---3--:R-:W-:-:S03]  /*c220*/  @!P1 LEA R16, P3, R12, R30, 0x1 ;  /* 0x0000001e0c109211 */ /* 0x008fc600078608ff */
[----:B------:R-:W-:Y:S01]  /*c230*/  @!PT LDS RZ, [RZ] ;  /* 0x00000000fffff984 */ /* 0x000fe20000000800 */
[----:B------:R-:W-:Y:S01]  /*c240*/  @!PT LDS RZ, [RZ] ;  /* 0x00000000fffff984 */ /* 0x000fe20000000800 */
[----:B------:R-:W-:Y:S01]  /*c250*/  @!PT LDS RZ, [RZ] ;  /* 0x00000000fffff984 */ /* 0x000fe20000000800 */
[----:B------:R-:W-:Y:S01]  /*c260*/  @!P1 LDGSTS.E.BYPASS.LTC128B.128 [R233+0x9800], desc[UR26][R20.64] ;  /* 0x0980000014e99fae */ /* 0x000fe2000b901d5a */
[----:B--2---:R-:W-:Y:S02]  /*c270*/  @!P1 LEA R18, P0, R22, R24, 0x1 ;  /* 0x0000001816129211 */ /* 0x004fe400078008ff */
[----:B------:R-:W-:Y:S02]  /*c280*/  @!P1 LEA.HI.X R17, R12, R31, R0, 0x1, P3 ;  /* 0x0000001f0c119211 */ /* 0x000fe400018f0c00 */
[----:B------:R-:W-:Y:S01]  /*c290*/  @!P1 LEA.HI.X R19, R22, R25, R23, 0x1, P0 ;  /* 0x0000001916139211 */ /* 0x000fe200000f0c17 */
[----:B------:R-:W-:Y:S04]  /*c2a0*/  @P1 STS.128 [R233+0xa000], RZ ;  /* 0x00a000ffe9001388 */ /* 0x000fe80000000c00 */
[----:B------:R-:W-:Y:S01]  /*c2b0*/  @!PT LDS RZ, [RZ] ;  /* 0x00000000fffff984 */ /* 0x000fe20000000800 */
[----:B------:R-:W-:Y:S01]  /*c2c0*/  @!PT LDS RZ, [RZ] ;  /* 0x00000000fffff984 */ /* 0x000fe20000000800 */
[----:B------:R-:W-:Y:S01]  /*c2d0*/  @!PT LDS RZ, [RZ] ;  /* 0x00000000fffff984 */ /* 0x000fe20000000800 */
[----:B------:R-:W-:Y:S01]  /*c2e0*/  @!P1 LDGSTS.E.BYPASS.LTC128B.128 [R233+0xa000], desc[UR26][R18.64] ;  /* 0x0a00000012e99fae */ /* 0x000fe2000b901d5a */
[----:B-1----:R-:W-:Y:S01]  /*c2f0*/  @!P1 VIADD R7, R11, UR22 ;  /* 0x000000160b079c36 */ /* 0x002fe20008000000 */
[----:B------:R-:W-:-:S02]  /*c300*/  @!P1 LEA R6, P0, R8, R34, 0x1 ;  /* 0x0000002208069211 */ /* 0x000fc400078008ff */
[----:B------:R-:W-:Y:S02]  /*c310*/  @P1 STS.128 [R233+0xa800], RZ ;  /* 0x00a800ffe9001388 */ /* 0x000fe40000000c00 */
[----:B------:R-:W-:Y:S02]  /*c320*/  @!P1 LEA.HI.X R15, R10, R33, R7, 0x1, P2 ;  /* 0x000000210a0f9211 */ /* 0x000fe400010f0c07 */
[----:B------:R-:W-:Y:S01]  /*c330*/  @!PT LDS RZ, [RZ] ;  /* 0x00000000fffff984 */ /* 0x000fe20000000800 */
[----:B------:R-:W-:Y:S01]  /*c340*/  @!PT LDS RZ, [RZ] ;  /* 0x00000000fffff984 */ /* 0x000fe20000000800 */
[----:B------:R-:W-:Y:S01]  /*c350*/  @!PT LDS RZ, [RZ] ;  /* 0x00000000fffff984 */ /* 0x000fe20000000800 */
[----:B------:R-:W-:Y:S01]  /*c360*/  @!P1 LDGSTS.E.BYPASS.LTC128B.128 [R233+0xa800], desc[UR26][R16.64] ;  /* 0x0a80000010e99fae */ /* 0x000fe2000b901d5a */
[----:B------:R-:W-:-:S03]  /*c370*/  @!P1 LEA.HI.X R7, R8, R35, R9, 0x1, P0 ;  /* 0x0000002308079211 */ /* 0x000fc600000f0c09 */
[----:B------:R-:W-:Y:S04]  /*c380*/  @P1 STS.128 [R233+0xb000], RZ ;  /* 0x00b000ffe9001388 */ /* 0x000fe80000000c00 */
[----:B------:R-:W-:Y:S01]  /*c390*/  @!PT LDS RZ, [RZ] ;  /* 0x00000000fffff984 */ /* 0x000fe20000000800 */
[----:B------:R-:W-:Y:S01]  /*c3a0*/  @!PT LDS RZ, [RZ] ;  /* 0x00000000fffff984 */ /* 0x000fe20000000800 */
[----:B------:R-:W-:Y:S01]  /*c3b0*/  @!PT LDS RZ, [RZ] ;  /* 0x00000000fffff984 */ /* 0x000fe20000000800 */
[----:B------:R1:W-:Y:S04]  /*c3c0*/  @!P1 LDGSTS.E.BYPASS.LTC128B.128 [R233+0xb000], desc[UR26][R14.64] ;  /* 0x0b0000000ee99fae */ /* 0x0003e8000b901d5a */
[----:B------:R-:W-:Y:S04]  /*c3d0*/  @P1 STS.128 [R233+0xb800], RZ ;  /* 0x00b800ffe9001388 */ /* 0x000fe80000000c00 */
[----:B------:R-:W-:Y:S01]  /*c3e0*/  @!PT LDS RZ, [RZ] ;  /* 0x00000000fffff984 */ /* 0x000fe20000000800 */
[----:B------:R-:W-:Y:S01]  /*c3f0*/  @!PT LDS RZ, [RZ] ;  /* 0x00000000fffff984 */ /* 0x000fe20000000800 */
[----:B------:R-:W-:Y:S01]  /*c400*/  @!PT LDS RZ, [RZ] ;  /* 0x00000000fffff984 */ /* 0x000fe20000000800 */
[----:B------:R2:W-:Y:S04]  /*c410*/  @!P1 LDGSTS.E.BYPASS.LTC128B.128 [R233+0xb800], desc[UR26][R6.64] ;  /* 0x0b80000006e99fae */ /* 0x0005e8000b901d5a */
[----:B------:R-:W-:Y:S04]  /*c420*/  LDSM.16.M88.4 R28, [R220] ;  /* 0x00000000dc1c783b */ /* 0x000fe80000000200 */
[----:B------:R-:W-:Y:S04]  /*c430*/  LDSM.16.M88.4 R24, [R220+0x2000] ;  /* 0x00200000dc18783b */ /* 0x000fe80000000200 */
[----:B------:R-:W-:Y:S04]  /*c440*/  LDSM.16.M88.4 R36, [R213+0x5800] ;  /* 0x00580000d524783b */ /* 0x000fe80000000200 */
[----:B------:R-:W-:Y:S04]  /*c450*/  LDSM.16.M88.4 R8, [R213+0x4800] ;  /* 0x00480000d508783b */ /* 0x000fe80000000200 */
[----:B-1----:R-:W1:Y:S04]  /*c460*/  LDSM.16.M88.4 R12, [R213+0x5000] ;  /* 0x00500000d50c783b */ /* 0x002e680000000200 */
[----:B------:R-:W-:Y:S04]  /*c470*/  LDSM.16.M88.4 R16, [R235+0x2000] ;  /* 0x00200000eb10783b */ /* 0x000fe80000000200 */
[----:B------:R-:W3:Y:S04]  /*c480*/  LDSM.16.M88.4 R40, [R134+0x5000] ;  /* 0x005000008628783b */ /* 0x000ee80000000200 */
[----:B------:R-:W4:Y:S04]  /*c490*/  LDSM.16.M88.4 R56, [R134+0x5800] ;  /* 0x005800008638783b */ /* 0x000f280000000200 */
[----:B------:R-:W-:Y:S04]  /*c4a0*/  LDSM.16.M88.4 R20, [R235] ;  /* 0x00000000eb14783b */ /* 0x000fe80000000200 */
[----:B------:R-:W2:Y:S01]  /*c4b0*/  LDSM.16.M88.4 R44, [R134+0x4800] ;  /* 0x00480000862c783b */ /* 0x000ea20000000200 */
[----:B------:R-:W-:-:S03]  /*c4c0*/  IMAD.MOV.U32 R142, RZ, RZ, R252 ;  /* 0x000000ffff8e7224 */ /* 0x000fc600078e00fc */
[----:B------:R-:W-:Y:S01]  /*c4d0*/  LDSM.16.M88.4 R32, [R213+0x6800] ;  /* 0x00680000d520783b */ /* 0x000fe20000000200 */
[----:B------:R-:W-:Y:S01]  /*c4e0*/  IMAD.MOV.U32 R143, RZ, RZ, R248 ;  /* 0x000000ffff8f7224 */ /* 0x000fe200078e00f8 */
[----:B------:R-:W-:Y:S02]  /*c4f0*/  LOP3.LUT R224, R224, 0xffffffdf, RZ, 0xc0, !PT ;  /* 0xffffffdfe0e07812 */ /* 0x000fe400078ec0ff */
[----:B------:R-:W0:Y:S01]  /*c500*/  LDGDEPBAR ;  /* 0x00000000000079af */ /* 0x000e220000000000 */
[-C--:B-1----:R-:W-:Y:S06]  /*c510*/  HMMA.16816.F32.BF16 R72, R28, R12.reuse, RZ ;  /* 0x0000000c1c48723c */ /* 0x082fec00000418ff */
[C---:B------:R-:W-:Y:S06]  /*c520*/  HMMA.16816.F32.BF16 R64, R24.reuse, R12, RZ ;  /* 0x0000000c1840723c */ /* 0x040fec00000418ff */
[-C--:B------:R-:W-:Y:S06]  /*c530*/  HMMA.16816.F32.BF16 R60, R24, R14.reuse, RZ ;  /* 0x0000000e183c723c */ /* 0x080fec00000418ff */
[----:B------:R-:W-:Y:S06]  /*c540*/  HMMA.16816.F32.BF16 R52, R28, R14, RZ ;  /* 0x0000000e1c34723c */ /* 0x000fec00000418ff */
[----:B------:R-:W-:Y:S06]  /*c550*/  HMMA.16816.F32.BF16 R12, R24, R36, RZ ;  /* 0x00000024180c723c */ /* 0x000fec00000418ff */
[-C--:B------:R-:W-:Y:S06]  /*c560*/  HMMA.16816.F32.BF16 R88, R28, R8.reuse, RZ ;  /* 0x000000081c58723c */ /* 0x080fec00000418ff */
[C---:B------:R-:W-:Y:S06]  /*c570*/  HMMA.16816.F32.BF16 R84, R24.reuse, R8, RZ ;  /* 0x000000081854723c */ /* 0x040fec00000418ff */
[-C--:B------:R-:W-:Y:S06]  /*c580*/  HMMA.16816.F32.BF16 R80, R24, R10.reuse, RZ ;  /* 0x0000000a1850723c */ /* 0x080fec00000418ff */
[----:B------:R-:W-:Y:S01]  /*c590*/  HMMA.16816.F32.BF16 R76, R28, R10, RZ ;  /* 0x0000000a1c4c723c */ /* 0x000fe200000418ff */
[----:B------:R-:W1:Y:S05]  /*c5a0*/  LDSM.16.M88.4 R8, [R213+0x6000] ;  /* 0x00600000d508783b */ /* 0x000e6a0000000200 */
[C---:B---3--:R-:W-:Y:S01]  /*c5b0*/  HMMA.16816.F32.BF16 R124, R16.reuse, R42, R60 ;  /* 0x0000002a107c723c */ /* 0x048fe2000004183c */
[----:B------:R-:W-:Y:S05]  /*c5c0*/  LDSM.16.M88.4 R60, [R103] ;  /* 0x00000000673c783b */ /* 0x000fea0000000200 */
[----:B----4-:R-:W-:Y:S01]  /*c5d0*/  HMMA.16816.F32.BF16 R108, R16, R56, R12 ;  /* 0x00000038106c723c */ /* 0x010fe2000004180c */
[----:B------:R-:W3:Y:S05]  /*c5e0*/  LDSM.16.M88.4 R12, [R2] ;  /* 0x00000000020c783b */ /* 0x000eea0000000200 */
[-C--:B--2---:R-:W-:Y:S06]  /*c5f0*/  HMMA.16816.F32.BF16 R240, R20, R44.reuse, R88 ;  /* 0x0000002c14f0723c */ /* 0x084fec0000041858 */
[C---:B------:R-:W-:Y:S06]  /*c600*/  HMMA.16816.F32.BF16 R236, R16.reuse, R44, R84 ;  /* 0x0000002c10ec723c */ /* 0x040fec0000041854 */
[----:B------:R-:W-:Y:S06]  /*c610*/  HMMA.16816.F32.BF16 R208, R16, R46, R80 ;  /* 0x0000002e10d0723c */ /* 0x000fec0000041850 */
[-C--:B-1----:R-:W-:Y:S06]  /*c620*/  HMMA.16816.F32.BF16 R88, R28, R8.reuse, RZ ;  /* 0x000000081c58723c */ /* 0x082fec00000418ff */
[C---:B------:R-:W-:Y:S06]  /*c630*/  HMMA.16816.F32.BF16 R84, R24.reuse, R8, RZ ;  /* 0x000000081854723c */ /* 0x040fec00000418ff */
[-C--:B------:R-:W-:Y:S06]  /*c640*/  HMMA.16816.F32.BF16 R92, R24, R10.reuse, RZ ;  /* 0x0000000a185c723c */ /* 0x080fec00000418ff */
[----:B------:R-:W-:Y:S01]  /*c650*/  HMMA.16816.F32.BF16 R80, R28, R10, RZ ;  /* 0x0000000a1c50723c */ /* 0x000fe200000418ff */
[----:B------:R-:W1:Y:S05]  /*c660*/  LDSM.16.M88.4 R8, [R2+0x2000] ;  /* 0x002000000208783b */ /* 0x000e6a0000000200 */
[----:B---3--:R-:W-:Y:S06]  /*c670*/  HMMA.16816.F32.BF16 R4, R12, R60, R240 ;  /* 0x0000003c0c04723c */ /* 0x008fec00000418f0 */
[C---:B------:R-:W-:Y:S01]  /*c680*/  HMMA.16816.F32.BF16 R116, R20.reuse, R42, R52 ;  /* 0x0000002a1474723c */ /* 0x040fe20000041834 */
[----:B------:R-:W2:Y:S05]  /*c690*/  LDSM.16.M88.4 R52, [R134+0x6000] ;  /* 0x006000008634783b */ /* 0x000eaa0000000200 */
[----:B------:R-:W-:-:S12]  /*c6a0*/  HMMA.16816.F32.BF16 R200, R20, R40, R72 ;  /* 0x0000002814c8723c */ /* 0x000fd80000041848 */
[----:B------:R-:W-:Y:S02]  /*c6b0*/  IMAD.MOV.U32 R223, RZ, RZ, R4 ;  /* 0x000000ffffdf7224 */ /* 0x000fe400078e0004 */
[----:B------:R-:W-:Y:S02]  /*c6c0*/  IMAD.MOV.U32 R222, RZ, RZ, R5 ;  /* 0x000000ffffde7224 */ /* 0x000fe400078e0005 */
[----:B------:R-:W-:Y:S02]  /*c6d0*/  IMAD.MOV.U32 R219, RZ, RZ, R6 ;  /* 0x000000ffffdb7224 */ /* 0x000fe400078e0006 */
[----:B------:R-:W-:Y:S02]  /*c6e0*/  IMAD.MOV.U32 R135, RZ, RZ, R7 ;  /* 0x000000ffff877224 */ /* 0x000fe400078e0007 */
[----:B-1----:R-:W-:Y:S06]  /*c6f0*/  HMMA.16816.F32.BF16 R4, R8, R60, R236 ;  /* 0x0000003c0804723c */ /* 0x002fec00000418ec */
[----:B------:R-:W-:Y:S01]  /*c700*/  HMMA.16816.F32.BF16 R128, R16, R40, R64 ;  /* 0x000000281080723c */ /* 0x000fe20000041840 */
[----:B------:R-:W1:Y:S05]  /*c710*/  LDSM.16.M88.4 R40, [R245] ;  /* 0x00000000f528783b */ /* 0x000e6a0000000200 */
[----:B------:R-:W-:Y:S06]  /*c720*/  HMMA.16816.F32.BF16 R204, R20, R46, R76 ;  /* 0x0000002e14cc723c */ /* 0x000fec000004184c */
[----:B------:R-:W-:Y:S06]  /*c730*/  HMMA.16816.F32.BF16 R48, R28, R36, RZ ;  /* 0x000000241c30723c */ /* 0x000fec00000418ff */
[----:B------:R-:W-:Y:S01]  /*c740*/  HMMA.16816.F32.BF16 R44, R24, R38, RZ ;  /* 0x00000026182c723c */ /* 0x000fe200000418ff */
[----:B------:R-:W-:-:S02]  /*c750*/  IMAD.MOV.U32 R251, RZ, RZ, R7 ;  /* 0x000000fffffb7224 */ /* 0x000fc400078e0007 */
[----:B------:R-:W-:-:S03]  /*c760*/  IMAD.MOV.U32 R250, RZ, RZ, R4 ;  /* 0x000000fffffa7224 */ /* 0x000fc600078e0004 */
[----:B------:R-:W-:Y:S01]  /*c770*/  HMMA.16816.F32.BF16 R64, R28, R38, RZ ;  /* 0x000000261c40723c */ /* 0x000fe200000418ff */
[----:B------:R3:W4:Y:S05]  /*c780*/  LDSM.16.M88.4 R36, [R249] ;  /* 0x00000000f924783b */ /* 0x00072a0000000200 */
[-C--:B--2---:R-:W-:Y:S06]  /*c790*/  HMMA.16816.F32.BF16 R88, R20, R52.reuse, R88 ;  /* 0x000000341458723c */ /* 0x084fec0000041858 */
[----:B------:R-:W-:Y:S07]  /*c7a0*/  HMMA.16816.F32.BF16 R84, R16, R52, R84 ;  /* 0x000000341054723c */ /* 0x000fee0000041854 */
[----:B------:R-:W-:-:S02]  /*c7b0*/  IMAD.MOV.U32 R52, RZ, RZ, R6 ;  /* 0x000000ffff347224 */ /* 0x000fc400078e0006 */
[----:B---3--:R-:W-:Y:S02]  /*c7c0*/  IMAD.MOV.U32 R249, RZ, RZ, R5 ;  /* 0x000000fffff97224 */ /* 0x008fe400078e0005 */
[----:B------:R-:W-:-:S15]  /*c7d0*/  HMMA.16816.F32.BF16 R4, R8, R62, R208 ;  /* 0x0000003e0804723c */ /* 0x000fde00000418d0 */
[----:B------:R-:W-:-:S09]  /*c7e0*/  NOP ;  /* 0x0000000000007918 */ /* 0x000fd20000000000 */
[----:B------:R-:W-:Y:S02]  /*c7f0*/  IMAD.MOV.U32 R141, RZ, RZ, R4 ;  /* 0x000000ffff8d7224 */ /* 0x000fe400078e0004 */
[----:B------:R-:W-:Y:S02]  /*c800*/  IMAD.MOV.U32 R252, RZ, RZ, R5 ;  /* 0x000000fffffc7224 */ /* 0x000fe400078e0005 */
[----:B------:R-:W-:Y:S02]  /*c810*/  IMAD.MOV.U32 R235, RZ, RZ, R6 ;  /* 0x000000ffffeb7224 */ /* 0x000fe400078e0006 */
[----:B------:R-:W-:Y:S02]  /*c820*/  IMAD.MOV.U32 R234, RZ, RZ, R7 ;  /* 0x000000ffffea7224 */ /* 0x000fe400078e0007 */
[----:B------:R-:W-:Y:S06]  /*c830*/  HMMA.16816.F32.BF16 R4, R12, R62, R204 ;  /* 0x0000003e0c04723c */ /* 0x000fec00000418cc */
[----:B-1----:R-:W-:Y:S06]  /*c840*/  HMMA.16816.F32.BF16 R60, R8, R40, R128 ;  /* 0x00000028083c723c */ /* 0x002fec0000041880 */
[----:B------:R-:W-:Y:S01]  /*c850*/  HMMA.16816.F32.BF16 R112, R20, R56, R48 ;  /* 0x000000381470723c */ /* 0x000fe20000041830 */
[----:B------:R-:W-:Y:S01]  /*c860*/  IMAD.MOV.U32 R0, RZ, RZ, R142 ;  /* 0x000000ffff007224 */ /* 0x000fe200078e008e */
[----:B------:R-:W1:Y:S10]  /*c870*/  LDSM.16.M88.4 R48, [R134+0x6800] ;  /* 0x006800008630783b */ /* 0x000e740000000200 */
[----:B------:R-:W-:-:S02]  /*c880*/  IMAD.MOV.U32 R136, RZ, RZ, R4 ;  /* 0x000000ffff887224 */ /* 0x000fc400078e0004 */
[----:B------:R-:W-:Y:S02]  /*c890*/  IMAD.MOV.U32 R71, RZ, RZ, R5 ;  /* 0x000000ffff477224 */ /* 0x000fe400078e0005 */
[----:B------:R-:W-:Y:S02]  /*c8a0*/  IMAD.MOV.U32 R70, RZ, RZ, R6 ;  /* 0x000000ffff467224 */ /* 0x000fe400078e0006 */
[----:B------:R-:W-:Y:S02]  /*c8b0*/  IMAD.MOV.U32 R69, RZ, RZ, R7 ;  /* 0x000000ffff457224 */ /* 0x000fe400078e0007 */
[----:B------:R-:W-:Y:S01]  /*c8c0*/  HMMA.16816.F32.BF16 R4, R12, R40, R200 ;  /* 0x000000280c04723c */ /* 0x000fe200000418c8 */
[----:B------:R-:W-:Y:S02]  /*c8d0*/  IMAD.MOV.U32 R140, RZ, RZ, R60 ;  /* 0x000000ffff8c7224 */ /* 0x000fe400078e003c */
[----:B------:R-:W-:Y:S02]  /*c8e0*/  IMAD.MOV.U32 R139, RZ, RZ, R61 ;  /* 0x000000ffff8b7224 */ /* 0x000fe400078e003d */
[----:B------:R-:W-:-:S02]  /*c8f0*/  IMAD.MOV.U32 R138, RZ, RZ, R62 ;  /* 0x000000ffff8a7224 */ /* 0x000fc400078e003e */
[----:B------:R-:W-:Y:S02]  /*c900*/  IMAD.MOV.U32 R137, RZ, RZ, R63 ;  /* 0x000000ffff897224 */ /* 0x000fe400078e003f */
[-C--:B------:R-:W-:Y:S06]  /*c910*/  HMMA.16816.F32.BF16 R60, R8, R42.reuse, R124 ;  /* 0x0000002a083c723c */ /* 0x080fec000004187c */
[----:B------:R-:W-:Y:S09]  /*c920*/  HMMA.16816.F32.BF16 R40, R12, R42, R116 ;  /* 0x0000002a0c28723c */ /* 0x000ff20000041874 */
[----:B------:R-:W-:-:S02]  /*c930*/  IMAD.MOV.U32 R245, RZ, RZ, R7 ;  /* 0x000000fffff57224 */ /* 0x000fc400078e0007 */
[----:B------:R-:W-:Y:S02]  /*c940*/  IMAD.MOV.U32 R246, RZ, RZ, R6 ;  /* 0x000000fffff67224 */ /* 0x000fe400078e0006 */
[----:B------:R-:W-:-:S11]  /*c950*/  IMAD.MOV.U32 R7, RZ, RZ, R143 ;  /* 0x000000ffff077224 */ /* 0x000fd600078e008f */
[----:B------:R-:W-:Y:S02]  /*c960*/  IMAD.MOV.U32 R6, RZ, RZ, R40 ;  /* 0x000000ffff067224 */ /* 0x000fe400078e0028 */
[----:B------:R-:W-:Y:S02]  /*c970*/  IMAD.MOV.U32 R2, RZ, RZ, R41 ;  /* 0x000000ffff027224 */ /* 0x000fe400078e0029 */
[----:B------:R-:W-:Y:S02]  /*c980*/  IMAD.MOV.U32 R143, RZ, RZ, R42 ;  /* 0x000000ffff8f7224 */ /* 0x000fe400078e002a */
[----:B------:R-:W-:Y:S02]  /*c990*/  IMAD.MOV.U32 R142, RZ, RZ, R43 ;  /* 0x000000ffff8e7224 */ /* 0x000fe400078e002b */
[----:B----4-:R-:W-:Y:S06]  /*c9a0*/  HMMA.16816.F32.BF16 R40, R12, R36, R112 ;  /* 0x000000240c28723c */ /* 0x010fec0000041870 */
[-C--:B------:R-:W-:Y:S01]  /*c9b0*/  HMMA.16816.F32.BF16 R72, R16, R58.reuse, R44 ;  /* 0x0000003a1048723c */ /* 0x080fe2000004182c */
[----:B------:R-:W2:Y:S05]  /*c9c0*/  LDSM.16.M88.4 R44, [R213+0x7000] ;  /* 0x00700000d52c783b */ /* 0x000eaa0000000200 */
[----:B------:R-:W-:-:S12]  /*c9d0*/  HMMA.16816.F32.BF16 R56, R20, R58, R64 ;  /* 0x0000003a1438723c */ /* 0x000fd80000041840 */
[----:B------:R-:W-:Y:S02]  /*c9e0*/  IMAD.MOV.U32 R243, RZ, RZ, R41 ;  /* 0x000000fffff37224 */ /* 0x000fe400078e0029 */
[----:B------:R-:W-:Y:S02]  /*c9f0*/  IMAD.MOV.U32 R242, RZ, RZ, R42 ;  /* 0x000000fffff27224 */ /* 0x000fe400078e002a */
[----:B------:R-:W-:Y:S02]  /*ca00*/  IMAD.MOV.U32 R241, RZ, RZ, R43 ;  /* 0x000000fffff17224 */ /* 0x000fe400078e002b */
[----:B------:R-:W-:Y:S02]  /*ca10*/  IMAD.MOV.U32 R240, RZ, RZ, R40 ;  /* 0x000000fffff07224 */ /* 0x000fe400078e0028 */
[----:B------:R-:W-:Y:S06]  /*ca20*/  HMMA.16816.F32.BF16 R40, R8, R36, R108 ;  /* 0x000000240828723c */ /* 0x000fec000004186c */
[-C--:B------:R-:W-:Y:S06]  /*ca30*/  HMMA.16816.F32.BF16 R104, R28, R32.reuse, RZ ;  /* 0x000000201c68723c */ /* 0x080fec00000418ff */
[C---:B------:R-:W-:Y:S06]  /*ca40*/  HMMA.16816.F32.BF16 R100, R24.reuse, R32, RZ ;  /* 0x000000201864723c */ /* 0x040fec00000418ff */
[-C--:B------:R-:W-:Y:S06]  /*ca50*/  HMMA.16816.F32.BF16 R96, R24, R34.reuse, RZ ;  /* 0x000000221860723c */ /* 0x080fec00000418ff */
[----:B------:R-:W-:Y:S01]  /*ca60*/  HMMA.16816.F32.BF16 R76, R28, R34, RZ ;  /* 0x000000221c4c723c */ /* 0x000fe200000418ff */
[----:B------:R-:W3:Y:S01]  /*ca70*/  LDSM.16.M88.4 R32, [R244] ;  /* 0x00000000f420783b */ /* 0x000ee20000000200 */
[----:B------:R-:W-:-:S02]  /*ca80*/  IMAD.MOV.U32 R239, RZ, RZ, R41 ;  /* 0x000000ffffef7224 */ /* 0x000fc400078e0029 */
[----:B------:R-:W-:Y:S02]  /*ca90*/  IMAD.MOV.U32 R238, RZ, RZ, R42 ;  /* 0x000000ffffee7224 */ /* 0x000fe400078e002a */
[----:B------:R-:W-:Y:S02]  /*caa0*/  IMAD.MOV.U32 R237, RZ, RZ, R43 ;  /* 0x000000ffffed7224 */ /* 0x000fe400078e002b */
[----:B------:R-:W-:Y:S02]  /*cab0*/  IMAD.MOV.U32 R236, RZ, RZ, R40 ;  /* 0x000000ffffec7224 */ /* 0x000fe400078e0028 */
[----:B------:R-:W-:Y:S01]  /*cac0*/  HMMA.16816.F32.BF16 R40, R8, R38, R72 ;  /* 0x000000260828723c */ /* 0x000fe20000041848 */
[----:B------:R-:W-:-:S05]  /*cad0*/  IMAD.MOV.U32 R248, RZ, RZ, R123 ;  /* 0x000000fffff87224 */ /* 0x000fca00078e007b */
[----:B------:R-:W-:Y:S06]  /*cae0*/  HMMA.16816.F32.BF16 R36, R12, R38, R56 ;  /* 0x000000260c24723c */ /* 0x000fec0000041838 */
[-C--:B-1----:R-:W-:Y:S06]  /*caf0*/  HMMA.16816.F32.BF16 R120, R20, R48.reuse, R104 ;  /* 0x000000301478723c */ /* 0x082fec0000041868 */
[C---:B------:R-:W-:Y:S06]  /*cb00*/  HMMA.16816.F32.BF16 R104, R16.reuse, R48, R100 ;  /* 0x000000301068723c */ /* 0x040fec0000041864 */
[-C--:B------:R-:W-:Y:S06]  /*cb10*/  HMMA.16816.F32.BF16 R100, R16, R50.reuse, R96 ;  /* 0x000000321064723c */ /* 0x080fec0000041860 */
[----:B------:R-:W-:Y:S01]  /*cb20*/  HMMA.16816.F32.BF16 R96, R20, R50, R76 ;  /* 0x000000321460723c */ /* 0x000fe2000004184c */
[----:B------:R-:W1:Y:S01]  /*cb30*/  LDSM.16.M88.4 R48, [R134+0x7000] ;  /* 0x007000008630783b */ /* 0x000e620000000200 */
[----:B------:R-:W-:-:S02]  /*cb40*/  IMAD.MOV.U32 R207, RZ, RZ, R37 ;  /* 0x000000ffffcf7224 */ /* 0x000fc400078e0025 */
[----:B------:R-:W-:Y:S02]  /*cb50*/  IMAD.MOV.U32 R206, RZ, RZ, R38 ;  /* 0x000000ffffce7224 */ /* 0x000fe400078e0026 */
[----:B------:R-:W-:Y:S02]  /*cb60*/  IMAD.MOV.U32 R205, RZ, RZ, R39 ;  /* 0x000000ffffcd7224 */ /* 0x000fe400078e0027 */
[----:B------:R-:W-:Y:S02]  /*cb70*/  IMAD.MOV.U32 R204, RZ, RZ, R36 ;  /* 0x000000ffffcc7224 */ /* 0x000fe400078e0024 */
[----:B--2---:R-:W-:Y:S01]  /*cb80*/  HMMA.16816.F32.BF16 R36, R24, R46, RZ ;  /* 0x0000002e1824723c */ /* 0x004fe200000418ff */
[----:B------:R-:W-:-:S05]  /*cb90*/  IMAD.MOV.U32 R115, RZ, RZ, R52 ;  /* 0x000000ffff737224 */ /* 0x000fca00078e0034 */
[-C--:B------:R-:W-:Y:S06]  /*cba0*/  HMMA.16816.F32.BF16 R92, R16, R54.reuse, R92 ;  /* 0x00000036105c723c */ /* 0x080fec000004185c */
[----:B------:R-:W-:Y:S06]  /*cbb0*/  HMMA.16816.F32.BF16 R80, R20, R54, R80 ;  /* 0x000000361450723c */ /* 0x000fec0000041850 */
[----:B---3--:R-:W-:Y:S01]  /*cbc0*/  HMMA.16816.F32.BF16 R52, R12, R32, R88 ;  /* 0x000000200c34723c */ /* 0x008fe20000041858 */
[----:B------:R-:W-:-:S02]  /*cbd0*/  IMAD.MOV.U32 R247, RZ, RZ, R5 ;  /* 0x000000fffff77224 */ /* 0x000fc400078e0005 */
[----:B------:R-:W-:Y:S02]  /*cbe0*/  IMAD.MOV.U32 R244, RZ, RZ, R4 ;  /* 0x000000fffff47224 */ /* 0x000fe400078e0004 */
[----:B------:R-:W-:Y:S01]  /*cbf0*/  IMAD.MOV.U32 R68, RZ, RZ, R60 ;  /* 0x000000ffff447224 */ /* 0x000fe200078e003c */
[----:B------:R-:W-:Y:S01]  /*cc00*/  HMMA.16816.F32.BF16 R56, R28, R46, RZ ;  /* 0x0000002e1c38723c */ /* 0x000fe200000418ff */
[----:B------:R-:W-:Y:S02]  /*cc10*/  IMAD.MOV.U32 R5, RZ, RZ, R61 ;  /* 0x000000ffff057224 */ /* 0x000fe400078e003d */
[----:B------:R-:W-:Y:S02]  /*cc20*/  IMAD.MOV.U32 R4, RZ, RZ, R62 ;  /* 0x000000ffff047224 */ /* 0x000fe400078e003e */
[----:B------:R-:W-:Y:S01]  /*cc30*/  IMAD.MOV.U32 R3, RZ, RZ, R63 ;  /* 0x000000ffff037224 */ /* 0x000fe200078e003f */
[----:B-1----:R-:W-:Y:S01]  /*cc40*/  HMMA.16816.F32.BF16 R64, R16, R50, R36 ;  /* 0x000000321040723c */ /* 0x002fe20000041824 */
[----:B------:R-:W1:Y:S01]  /*cc50*/  LDSM.16.M88.4 R36, [R7] ;  /* 0x000000000724783b */ /* 0x000e620000000200 */
[----:B------:R-:W-:-:S02]  /*cc60*/  IMAD.MOV.U32 R203, RZ, RZ, R40 ;  /* 0x000000ffffcb7224 */ /* 0x000fc400078e0028 */
[----:B------:R-:W-:Y:S02]  /*cc70*/  IMAD.MOV.U32 R202, RZ, RZ, R41 ;  /* 0x000000ffffca7224 */ /* 0x000fe400078e0029 */
[----:B------:R-:W-:Y:S01]  /*cc80*/  IMAD.MOV.U32 R201, RZ, RZ, R42 ;  /* 0x000000ffffc97224 */ /* 0x000fe200078e002a */
[----:B------:R-:W-:Y:S01]  /*cc90*/  HMMA.16816.F32.BF16 R60, R28, R44, RZ ;  /* 0x0000002c1c3c723c */ /* 0x000fe200000418ff */
[----:B------:R-:W-:-:S04]  /*cca0*/  IMAD.MOV.U32 R200, RZ, RZ, R43 ;  /* 0x000000ffffc87224 */ /* 0x000fc800078e002b */
[----:B------:R-:W-:Y:S01]  /*ccb0*/  IMAD.MOV.U32 R125, RZ, RZ, R54 ;  /* 0x000000ffff7d7224 */ /* 0x000fe200078e0036 */
[----:B------:R-:W-:Y:S01]  /*ccc0*/  HMMA.16816.F32.BF16 R40, R24, R44, RZ ;  /* 0x0000002c1828723c */ /* 0x000fe200000418ff */
[----:B------:R-:W-:Y:S02]  /*ccd0*/  IMAD.MOV.U32 R124, RZ, RZ, R55 ;  /* 0x000000ffff7c7224 */ /* 0x000fe400078e0037 */
[----:B------:R-:W-:Y:S02]  /*cce0*/  IMAD.MOV.U32 R129, RZ, RZ, R52 ;  /* 0x000000ffff817224 */ /* 0x000fe400078e0034 */
[----:B------:R-:W-:Y:S01]  /*ccf0*/  IMAD.MOV.U32 R128, RZ, RZ, R53 ;  /* 0x000000ffff807224 */ /* 0x000fe200078e0035 */
[C---:B------:R-:W-:Y:S01]  /*cd00*/  HMMA.16816.F32.BF16 R44, R8.reuse, R32, R84 ;  /* 0x00000020082c723c */ /* 0x040fe20000041854 */
[----:B------:R-:W2:Y:S05]  /*cd10*/  LDSM.16.M88.4 R52, [R213+0x7800] ;  /* 0x00780000d534783b */ /* 0x000eaa0000000200 */
[-C--:B------:R-:W-:Y:S06]  /*cd20*/  HMMA.16816.F32.BF16 R208, R8, R34.reuse, R92 ;  /* 0x0000002208d0723c */ /* 0x080fec000004185c */
[----:B------:R-:W-:Y:S01]  /*cd30*/  HMMA.16816.F32.BF16 R116, R12, R34, R80 ;  /* 0x000000220c74723c */ /* 0x000fe20000041850 */
[----:B------:R3:W4:Y:S05]  /*cd40*/  LDSM.16.M88.4 R32, [R0] ;  /* 0x000000000020783b */ /* 0x00072a0000000200 */
[----:B------:R-:W-:Y:S01]  /*cd50*/  HMMA.16816.F32.BF16 R72, R16, R48, R40 ;  /* 0x000000301048723c */ /* 0x000fe20000041828 */
[----:B------:R-:W-:Y:S05]  /*cd60*/  LDSM.16.M88.4 R40, [R213+0x4000] ;  /* 0x00400000d528783b */ /* 0x000fea0000000200 */
[----:B------:R-:W-:-:S02]  /*cd70*/  IMAD.MOV.U32 R131, RZ, RZ, R44 ;  /* 0x000000ffff837224 */ /* 0x000fc400078e002c */
[----:B------:R-:W-:Y:S02]  /*cd80*/  IMAD.MOV.U32 R130, RZ, RZ, R45 ;  /* 0x000000ffff827224 */ /* 0x000fe400078e002d */
[----:B------:R-:W-:Y:S02]  /*cd90*/  IMAD.MOV.U32 R127, RZ, RZ, R46 ;  /* 0x000000ffff7f7224 */ /* 0x000fe400078e002e */
[----:B------:R-:W-:Y:S02]  /*cda0*/  IMAD.MOV.U32 R126, RZ, RZ, R47 ;  /* 0x000000ffff7e7224 */ /* 0x000fe400078e002f */
[----:B------:R-:W4:Y:S01]  /*cdb0*/  LDSM.16.M88.4 R44, [R134+0x7800] ;  /* 0x00780000862c783b */ /* 0x000f220000000200 */
[----:B-1----:R-:W-:Y:S06]  /*cdc0*/  HMMA.16816.F32.BF16 R80, R12, R36, R120 ;  /* 0x000000240c50723c */ /* 0x002fec0000041878 */
[C---:B------:R-:W-:Y:S06]  /*cdd0*/  HMMA.16816.F32.BF16 R76, R20.reuse, R48, R60 ;  /* 0x00000030144c723c */ /* 0x040fec000004183c */
[----:B------:R-:W-:Y:S06]  /*cde0*/  HMMA.16816.F32.BF16 R56, R20, R50, R56 ;  /* 0x000000321438723c */ /* 0x000fec0000041838 */
[----:B--2---:R-:W-:Y:S01]  /*cdf0*/  HMMA.16816.F32.BF16 R48, R24, R52, RZ ;  /* 0x000000341830723c */ /* 0x004fe200000418ff */
[----:B------:R-:W-:-:S02]  /*ce00*/  IMAD.MOV.U32 R114, RZ, RZ, R6 ;  /* 0x000000ffff727224 */ /* 0x000fc400078e0006 */
[----:B------:R-:W-:Y:S02]  /*ce10*/  IMAD.MOV.U32 R113, RZ, RZ, R2 ;  /* 0x000000ffff717224 */ /* 0x000fe400078e0002 */
[----:B------:R-:W-:Y:S02]  /*ce20*/  IMAD.MOV.U32 R122, RZ, RZ, R127 ;  /* 0x000000ffff7a7224 */ /* 0x000fe400078e007f */
[----:B------:R-:W-:Y:S02]  /*ce30*/  IMAD.MOV.U32 R7, RZ, RZ, R80 ;  /* 0x000000ffff077224 */ /* 0x000fe400078e0050 */
[----:B------:R-:W-:Y:S02]  /*ce40*/  IMAD.MOV.U32 R6, RZ, RZ, R81 ;  /* 0x000000ffff067224 */ /* 0x000fe400078e0051 */
[----:B------:R-:W-:Y:S02]  /*ce50*/  IMAD.MOV.U32 R2, RZ, RZ, R82 ;  /* 0x000000ffff027224 */ /* 0x000fe400078e0052 */
[----:B---3--:R-:W-:-:S02]  /*ce60*/  IMAD.MOV.U32 R0, RZ, RZ, R83 ;  /* 0x000000ffff007224 */ /* 0x008fc400078e0053 */
[----:B------:R-:W-:Y:S02]  /*ce70*/  IMAD.MOV.U32 R123, RZ, RZ, R126 ;  /* 0x000000ffff7b7224 */ /* 0x000fe400078e007e */
[----:B------:R-:W-:Y:S02]  /*ce80*/  IMAD.MOV.U32 R80, RZ, RZ, R125 ;  /* 0x000000ffff507224 */ /* 0x000fe400078e007d */
[----:B------:R-:W-:Y:S02]  /*ce90*/  IMAD.MOV.U32 R81, RZ, RZ, R124 ;  /* 0x000000ffff517224 */ /* 0x000fe400078e007c */
[----:B------:R-:W-:Y:S01]  /*cea0*/  IMAD.MOV.U32 R83, RZ, RZ, R239 ;  /* 0x000000ffff537224 */ /* 0x000fe200078e00ef */
[----:B------:R-:W-:Y:S01]  /*ceb0*/  HMMA.16816.F32.BF16 R124, R8, R36, R104 ;  /* 0x00000024087c723c */ /* 0x000fe20000041868 */
[----:B------:R-:W-:Y:S02]  /*cec0*/  IMAD.MOV.U32 R92, RZ, RZ, R238 ;  /* 0x000000ffff5c7224 */ /* 0x000fe400078e00ee */
[----:B------:R-:W-:-:S02]  /*ced0*/  IMAD.MOV.U32 R93, RZ, RZ, R237 ;  /* 0x000000ffff5d7224 */ /* 0x000fc400078e00ed */
[----:B------:R-:W-:Y:S02]  /*cee0*/  IMAD.MOV.U32 R82, RZ, RZ, R236 ;  /* 0x000000ffff527224 */ /* 0x000fe400078e00ec */
[----:B------:R-:W-:Y:S01]  /*cef0*/  IMAD.MOV.U32 R110, RZ, RZ, R251 ;  /* 0x000000ffff6e7224 */ /* 0x000fe200078e00fb */
[----:B----4-:R-:W-:Y:S01]  /*cf00*/  HMMA.16816.F32.BF16 R236, R8, R34, R64 ;  /* 0x0000002208ec723c */ /* 0x010fe20000041840 */
[----:B------:R-:W-:Y:S02]  /*cf10*/  IMAD.MOV.U32 R95, RZ, RZ, R250 ;  /* 0x000000ffff5f7224 */ /* 0x000fe400078e00fa */
[----:B------:R-:W-:Y:S02]  /*cf20*/  IMAD.MOV.U32 R108, RZ, RZ, R249 ;  /* 0x000000ffff6c7224 */ /* 0x000fe400078e00f9 */
[----:B------:R-:W-:Y:S01]  /*cf30*/  IMAD.MOV.U32 R85, RZ, RZ, R243 ;  /* 0x000000ffff557224 */ /* 0x000fe200078e00f3 */
[----:B------:R-:W-:Y:S01]  /*cf40*/  HMMA.16816.F32.BF16 R64, R16, R44, R48 ;  /* 0x0000002c1040723c */ /* 0x000fe20000041830 */
[----:B------:R-:W-:-:S02]  /*cf50*/  IMAD.MOV.U32 R86, RZ, RZ, R242 ;  /* 0x000000ffff567224 */ /* 0x000fc400078e00f2 */
[----:B------:R-:W-:Y:S02]  /*cf60*/  IMAD.MOV.U32 R87, RZ, RZ, R241 ;  /* 0x000000ffff577224 */ /* 0x000fe400078e00f1 */
[----:B------:R-:W-:Y:S02]  /*cf70*/  IMAD.MOV.U32 R84, RZ, RZ, R240 ;  /* 0x000000ffff547224 */ /* 0x000fe400078e00f0 */
[----:B------:R-:W-:Y:S01]  /*cf80*/  IMAD.MOV.U32 R120, RZ, RZ, R131 ;  /* 0x000000ffff787224 */ /* 0x000fe200078e0083 */
[C---:B------:R-:W-:Y:S01]  /*cf90*/  HMMA.16816.F32.BF16 R240, R12.reuse, R34, R56 ;  /* 0x000000220cf0723c */ /* 0x040fe20000041838 */
[----:B------:R-:W-:Y:S02]  /*cfa0*/  IMAD.MOV.U32 R121, RZ, RZ, R130 ;  /* 0x000000ffff797224 */ /* 0x000fe400078e0082 */
[----:B------:R-:W-:Y:S02]  /*cfb0*/  IMAD.MOV.U32 R105, RZ, RZ, R248 ;  /* 0x000000ffff697224 */ /* 0x000fe400078e00f8 */
[----:B------:R-:W-:Y:S01]  /*cfc0*/  IMAD.MOV.U32 R106, RZ, RZ, R129 ;  /* 0x000000ffff6a7224 */ /* 0x000fe200078e0081 */
[----:B------:R-:W-:Y:S01]  /*cfd0*/  HMMA.16816.F32.BF16 R248, R12, R38, R96 ;  /* 0x000000260cf8723c */ /* 0x000fe20000041860 */
[----:B------:R-:W-:-:S05]  /*cfe0*/  IMAD.MOV.U32 R107, RZ, RZ, R128 ;  /* 0x000000ffff6b7224 */ /* 0x000fca00078e0080 */
[----:B------:R-:W-:Y:S06]  /*cff0*/  HMMA.16816.F32.BF16 R128, R8, R38, R100 ;  /* 0x000000260880723c */ /* 0x000fec0000041864 */
[C---:B------:R-:W-:Y:S06]  /*d000*/  HMMA.16816.F32.BF16 R48, R24.reuse, R40, RZ ;  /* 0x000000281830723c */ /* 0x040fec00000418ff */
        /* <DEDUP_REMOVED lines=9> */
[----:B------:R-:W-:Y:S02]  /*d0a0*/  IMAD.MOV.U32 R115, RZ, RZ, R245 ;  /* 0x000000ffff737224 */ /* 0x000fe400078e00f5 */
[----:B------:R-:W-:-:S02]  /*d0b0*/  IMAD.MOV.U32 R112, RZ, RZ, R244 ;  /* 0x000000ffff707224 */ /* 0x000fc400078e00f4 */
[----:B------:R-:W-:Y:S01]  /*d0c0*/  IMAD.MOV.U32 R89, RZ, RZ, R207 ;  /* 0x000000ffff597224 */ /* 0x000fe200078e00cf */
[-C--:B------:R-:W-:Y:S01]  /*d0d0*/  HMMA.16816.F32.BF16 R244, R12, R32.reuse, R76 ;  /* 0x000000200cf4723c */ /* 0x080fe2000004184c */
[----:B------:R-:W-:Y:S02]  /*d0e0*/  IMAD.MOV.U32 R90, RZ, RZ, R206 ;  /* 0x000000ffff5a7224 */ /* 0x000fe400078e00ce */
[----:B------:R-:W-:Y:S02]  /*d0f0*/  IMAD.MOV.U32 R91, RZ, RZ, R205 ;  /* 0x000000ffff5b7224 */ /* 0x000fe400078e00cd */
[----:B------:R-:W-:Y:S02]  /*d100*/  IMAD.MOV.U32 R88, RZ, RZ, R204 ;  /* 0x000000ffff587224 */ /* 0x000fe400078e00cc */
[----:B------:R-:W-:Y:S06]  /*d110*/  HMMA.16816.F32.BF16 R204, R8, R32, R72 ;  /* 0x0000002008cc723c */ /* 0x000fec0000041848 */
[C---:B------:R-:W-:Y:S06]  /*d120*/  HMMA.16816.F32.BF16 R32, R28.reuse, R40, RZ ;  /* 0x000000281c20723c */ /* 0x040fec00000418ff */
[C---:B------:R-:W-:Y:S06]  /*d130*/  HMMA.16816.F32.BF16 R40, R28.reuse, R42, RZ ;  /* 0x0000002a1c28723c */ /* 0x040fec00000418ff */
[----:B------:R-:W-:Y:S06]  /*d140*/  HMMA.16816.F32.BF16 R28, R28, R54, RZ ;  /* 0x000000361c1c723c */ /* 0x000fec00000418ff */
[C---:B------:R-:W-:Y:S06]  /*d150*/  HMMA.16816.F32.BF16 R72, R20.reuse, R44, R60 ;  /* 0x0000002c1448723c */ /* 0x040fec000004183c */
[-C--:B-1----:R-:W-:Y:S06]  /*d160*/  HMMA.16816.F32.BF16 R60, R20, R24.reuse, R32 ;  /* 0x00000018143c723c */ /* 0x082fec0000041820 */
[C---:B------:R-:W-:Y:S06]  /*d170*/  HMMA.16816.F32.BF16 R48, R16.reuse, R24, R48 ;  /* 0x000000181030723c */ /* 0x040fec0000041830 */
[C---:B------:R-:W-:Y:S06]  /*d180*/  HMMA.16816.F32.BF16 R52, R16.reuse, R26, R56 ;  /* 0x0000001a1034723c */ /* 0x040fec0000041838 */
[----:B------:R-:W-:Y:S01]  /*d190*/  HMMA.16816.F32.BF16 R32, R16, R46, R36 ;  /* 0x0000002e1020723c */ /* 0x000fe20000041824 */
[----:B------:R-:W1:Y:S05]  /*d1a0*/  LDSM.16.M88.4 R16, [R105] ;  /* 0x000000006910783b */ /* 0x000e6a0000000200 */
[C---:B------:R-:W-:Y:S06]  /*d1b0*/  HMMA.16816.F32.BF16 R24, R20.reuse, R26, R40 ;  /* 0x0000001a1418723c */ /* 0x040fec0000041828 */
[----:B------:R-:W-:Y:S01]  /*d1c0*/  HMMA.16816.F32.BF16 R44, R20, R46, R28 ;  /* 0x0000002e142c723c */ /* 0x000fe2000004181c */
[----:B------:R-:W2:Y:S01]  /*d1d0*/  LDSM.16.M88.4 R20, [R212] ;  /* 0x00000000d414783b */ /* 0x000ea20000000200 */
[----:B------:R-:W-:-:S02]  /*d1e0*/  IMAD.MOV.U32 R100, RZ, RZ, R203 ;  /* 0x000000ffff647224 */ /* 0x000fc400078e00cb */
[----:B------:R-:W-:Y:S02]  /*d1f0*/  IMAD.MOV.U32 R101, RZ, RZ, R202 ;  /* 0x000000ffff657224 */ /* 0x000fe400078e00ca */
[----:B------:R-:W-:Y:S02]  /*d200*/  IMAD.MOV.U32 R102, RZ, RZ, R201 ;  /* 0x000000ffff667224 */ /* 0x000fe400078e00c9 */
[----:B------:R-:W-:Y:S02]  /*d210*/  IMAD.MOV.U32 R103, RZ, RZ, R200 ;  /* 0x000000ffff677224 */ /* 0x000fe400078e00c8 */
[----:B------:R-:W-:Y:S02]  /*d220*/  IMAD.MOV.U32 R97, RZ, RZ, R111 ;  /* 0x000000ffff617224 */ /* 0x000fe400078e006f */
[----:B------:R-:W-:Y:S01]  /*d230*/  IMAD.MOV.U32 R111, RZ, RZ, R141 ;  /* 0x000000ffff6f7224 */ /* 0x000fe200078e008d */
[----:B-1----:R-:W-:Y:S07]  /*d240*/  HMMA.16816.F32.BF16 R200, R8, R16, R64 ;  /* 0x0000001008c8723c */ /* 0x002fee0000041840 */
[----:B------:R-:W-:-:S02]  /*d250*/  IMAD.MOV.U32 R64, RZ, RZ, R112 ;  /* 0x000000ffff407224 */ /* 0x000fc400078e0070 */
[----:B------:R-:W-:Y:S02]  /*d260*/  IMAD.MOV.U32 R65, RZ, RZ, R113 ;  /* 0x000000ffff417224 */ /* 0x000fe400078e0071 */
[----:B------:R-:W-:Y:S01]  /*d270*/  IMAD.MOV.U32 R66, RZ, RZ, R114 ;  /* 0x000000ffff427224 */ /* 0x000fe200078e0072 */
[----:B--2---:R-:W-:Y:S01]  /*d280*/  HMMA.16816.F32.BF16 R48, R8, R20, R48 ;  /* 0x000000140830723c */ /* 0x004fe20000041830 */
[----:B------:R-:W-:-:S05]  /*d290*/  IMAD.MOV.U32 R67, RZ, RZ, R115 ;  /* 0x000000ffff437224 */ /* 0x000fca00078e0073 */
[C---:B------:R-:W-:Y:S06]  /*d2a0*/  HMMA.16816.F32.BF16 R36, R8.reuse, R22, R52 ;  /* 0x000000160824723c */ /* 0x040fec0000041834 */
[----:B------:R-:W-:Y:S01]  /*d2b0*/  HMMA.16816.F32.BF16 R112, R8, R18, R32 ;  /* 0x000000120870723c */ /* 0x000fe20000041820 */
[----:B------:R-:W-:Y:S05]  /*d2c0*/  LDSM.16.M88.4 R8, [R221+0x2000] ;  /* 0x00200000dd08783b */ /* 0x000fea0000000200 */
[----:B------:R-:W-:Y:S01]  /*d2d0*/  HMMA.16816.F32.BF16 R28, R12, R20, R60 ;  /* 0x000000140c1c723c */ /* 0x000fe2000004183c */
[----:B------:R-:W-:-:S02]  /*d2e0*/  IMAD.MOV.U32 R33, RZ, RZ, R108 ;  /* 0x000000ffff217224 */ /* 0x000fc400078e006c */
[----:B------:R-:W-:-:S03]  /*d2f0*/  IMAD.MOV.U32 R34, RZ, RZ, R109 ;  /* 0x000000ffff227224 */ /* 0x000fc600078e006d */
[C---:B------:R-:W-:Y:S01]  /*d300*/  HMMA.16816.F32.BF16 R24, R12.reuse, R22, R24 ;  /* 0x000000160c18723c */ /* 0x040fe20000041818 */
[----:B------:R-:W1:Y:S01]  /*d310*/  LDSM.16.M88.4 R20, [R218] ;  /* 0x00000000da14783b */ /* 0x000e620000000200 */
[----:B------:R-:W-:Y:S02]  /*d320*/  IMAD.MOV.U32 R35, RZ, RZ, R110 ;  /* 0x000000ffff237224 */ /* 0x000fe400078e006e */
[----:B------:R-:W-:Y:S02]  /*d330*/  IMAD.MOV.U32 R60, RZ, RZ, R111 ;  /* 0x000000ffff3c7224 */ /* 0x000fe400078e006f */
[C---:B------:R-:W-:Y:S06]  /*d340*/  HMMA.16816.F32.BF16 R108, R12.reuse, R16, R72 ;  /* 0x000000100c6c723c */ /* 0x040fec0000041848 */
[----:B------:R-:W-:Y:S01]  /*d350*/  HMMA.16816.F32.BF16 R72, R12, R18, R44 ;  /* 0x000000120c48723c */ /* 0x000fe2000004182c */
[----:B------:R-:W2:Y:S04]  /*d360*/  LDSM.16.M88.4 R12, [R221] ;  /* 0x00000000dd0c783b */ /* 0x000ea80000000200 */
[----:B------:R-:W3:Y:S01]  /*d370*/  LDSM.16.M88.4 R16, [R218+0x800] ;  /* 0x00080000da10783b */ /* 0x000ee20000000200 */
        /* <DEDUP_REMOVED lines=10> */
[----:B------:R-:W-:Y:S01]  /*d420*/  IMAD.MOV.U32 R40, RZ, RZ, R136 ;  /* 0x000000ffff287224 */ /* 0x000fe200078e0088 */
[----:B-1----:R-:W-:Y:S01]  /*d430*/  HMMA.16816.F32.BF16 R92, R8, R20, R48 ;  /* 0x00000014085c723c */ /* 0x002fe20000041830 */
        /* <DEDUP_REMOVED lines=10> */
[C---:B--2---:R-:W-:Y:S06]  /*d4e0*/  HMMA.16816.F32.BF16 R44, R12.reuse, R20, R28 ;  /* 0x000000140c2c723c */ /* 0x044fec000004181c */
[-C--:B------:R-:W-:Y:S01]  /*d4f0*/  HMMA.16816.F32.BF16 R28, R12, R22.reuse, R24 ;  /* 0x000000160c1c723c */ /* 0x080fe20000041818 */
[----:B------:R-:W1:Y:S05]  /*d500*/  LDSM.16.M88.4 R24, [R218+0x1000] ;  /* 0x00100000da18783b */ /* 0x000e6a0000000200 */
[----:B------:R-:W-:Y:S01]  /*d510*/  HMMA.16816.F32.BF16 R52, R8, R22, R36 ;  /* 0x000000160834723c */ /* 0x000fe20000041824 */
[----:B------:R-:W2:Y:S05]  /*d520*/  LDSM.16.M88.4 R20, [R218+0x1800] ;  /* 0x00180000da14783b */ /* 0x000eaa0000000200 */
[-C--:B---3--:R-:W-:Y:S06]  /*d530*/  HMMA.16816.F32.BF16 R36, R12, R16.reuse, R48 ;  /* 0x000000100c24723c */ /* 0x088fec0000041830 */
[C---:B------:R-:W-:Y:S06]  /*d540*/  HMMA.16816.F32.BF16 R32, R8.reuse, R16, R32 ;  /* 0x000000100820723c */ /* 0x040fec0000041820 */
[-C--:B------:R-:W-:Y:S06]  /*d550*/  HMMA.16816.F32.BF16 R48, R8, R18.reuse, R60 ;  /* 0x000000120830723c */ /* 0x080fec000004183c */
[----:B------:R-:W-:Y:S01]  /*d560*/  HMMA.16816.F32.BF16 R40, R12, R18, R40 ;  /* 0x000000120c28723c */ /* 0x000fe20000041828 */
[----:B------:R-:W3:Y:S01]  /*d570*/  LDSM.16.M88.4 R16, [R218+0x2000] ;  /* 0x00200000da10783b */ /* 0x000ee20000000200 */
[----:B------:R-:W-:-:S02]  /*d580*/  IMAD.MOV.U32 R98, RZ, RZ, R143 ;  /* 0x000000ffff627224 */ /* 0x000fc400078e008f */
[----:B------:R-:W-:Y:S01]  /*d590*/  IMAD.MOV.U32 R99, RZ, RZ, R142 ;  /* 0x000000ffff637224 */ /* 0x000fe200078e008e */
[----:B------:R-:W4:Y:S01]  /*d5a0*/  S2R R252, SR_TID.X ;  /* 0x0000000000fc7919 */ /* 0x000f220000002100 */
[----:B------:R-:W-:Y:S02]  /*d5b0*/  IMAD.MOV.U32 R56, RZ, RZ, R140 ;  /* 0x000000ffff387224 */ /* 0x000fe400078e008c */
[----:B------:R-:W-:Y:S01]  /*d5c0*/  IMAD.MOV.U32 R57, RZ, RZ, R139 ;  /* 0x000000ffff397224 */ /* 0x000fe200078e008b */
[----:B------:R-:W-:Y:S01]  /*d5d0*/  @P1 LOP3.LUT R224, R224, 0x20, RZ, 0xfc, !PT ;  /* 0x00000020e0e01812 */ /* 0x000fe200078efcff */
[----:B------:R-:W-:Y:S01]  /*d5e0*/  IMAD.MOV.U32 R58, RZ, RZ, R138 ;  /* 0x000000ffff3a7224 */ /* 0x000fe200078e008a */
[C---:B-1----:R-:W-:Y:S01]  /*d5f0*/  HMMA.16816.F32.BF16 R60, R12.reuse, R24, R64 ;  /* 0x000000180c3c723c */ /* 0x042fe20000041840 */
[----:B------:R-:W-:Y:S01]  /*d600*/  IMAD.MOV.U32 R59, RZ, RZ, R137 ;  /* 0x000000ffff3b7224 */ /* 0x000fe200078e0089 */
[----:B------:R1:W5:Y:S04]  /*d610*/  LDL.LU R143, [R1+0x128] ;  /* 0x00012800018f7983 */ /* 0x0003680000300800 */
[----:B------:R-:W-:Y:S01]  /*d620*/  HMMA.16816.F32.BF16 R64, R12, R26, R96 ;  /* 0x0000001a0c40723c */ /* 0x000fe20000041860 */
[----:B------:R-:W-:Y:S01]  /*d630*/  IMAD.MOV.U32 R76, RZ, RZ, R68 ;  /* 0x000000ffff4c7224 */ /* 0x000fe200078e0044 */
[----:B------:R1:W5:Y:S04]  /*d640*/  LDL.LU R142, [R1+0x124] ;  /* 0x00012400018e7983 */ /* 0x0003680000300800 */
[----:B--2---:R-:W-:Y:S01]  /*d650*/  HMMA.16816.F32.BF16 R96, R8, R22, R100 ;  /* 0x000000160860723c */ /* 0x004fe20000041864 */
[----:B------:R-:W-:Y:S01]  /*d660*/  IMAD.MOV.U32 R77, RZ, RZ, R5 ;  /* 0x000000ffff4d7224 */ /* 0x000fe200078e0005 */
[----:B------:R1:W5:Y:S04]  /*d670*/  LDL.LU R141, [R1+0x120] ;  /* 0x00012000018d7983 */ /* 0x0003680000300800 */
[C---:B---3--:R-:W-:Y:S06]  /*d680*/  HMMA.16816.F32.BF16 R104, R12.reuse, R16, R104 ;  /* 0x000000100c68723c */ /* 0x048fec0000041868 */
[----:B------:R-:W-:Y:S01]  /*d690*/  HMMA.16816.F32.BF16 R116, R12, R18, R116 ;  /* 0x000000120c74723c */ /* 0x000fe20000041874 */
[----:B----4-:R-:W-:Y:S01]  /*d6a0*/  IMAD.SHL.U32 R252, R252, 0x2, RZ ;  /* 0x00000002fcfc7824 */ /* 0x010fe200078e00ff */
[----:B------:R1:W5:Y:S04]  /*d6b0*/  LDL.LU R140, [R1+0x11c] ;  /* 0x00011c00018c7983 */ /* 0x0003680000300800 */
[C---:B------:R-:W-:Y:S01]  /*d6c0*/  HMMA.16816.F32.BF16 R100, R8.reuse, R16, R120 ;  /* 0x000000100864723c */ /* 0x040fe20000041878 */
[----:B------:R-:W-:Y:S01]  /*d6d0*/  LOP3.LUT R252, R252, 0x6, RZ, 0xc0, !PT ;  /* 0x00000006fcfc7812 */ /* 0x000fe200078ec0ff */
[----:B------:R-:W-:Y:S01]  /*d6e0*/  IMAD.MOV.U32 R78, RZ, RZ, R4 ;  /* 0x000000ffff4e7224 */ /* 0x000fe200078e0004 */
[----:B------:R1:W5:Y:S03]  /*d6f0*/  LDL.LU R139, [R1+0x118] ;  /* 0x00011800018b7983 */ /* 0x0003660000300800 */
[----:B------:R-:W-:Y:S01]  /*d700*/  HMMA.16816.F32.BF16 R120, R8, R18, R208 ;  /* 0x000000120878723c */ /* 0x000fe200000418d0 */
[----:B------:R-:W2:Y:S01]  /*d710*/  LDSM.16.M88.4 R16, [R218+0x3800] ;  /* 0x00380000da10783b */ /* 0x000ea20000000200 */
[----:B------:R-:W-:-:S03]  /*d720*/  IMAD.MOV.U32 R79, RZ, RZ, R3 ;  /* 0x000000ffff4f7224 */ /* 0x000fc600078e0003 */
[----:B------:R1:W5:Y:S01]  /*d730*/  LDL.LU R138, [R1+0x114] ;  /* 0x00011400018a7983 */ /* 0x0003620000300800 */
[C---:B------:R-:W-:Y:S03]  /*d740*/  HMMA.16816.F32.BF16 R56, R8.reuse, R24, R56 ;  /* 0x000000180838723c */ /* 0x040fe60000041838 */
[----:B------:R1:W5:Y:S03]  /*d750*/  LDL.LU R137, [R1+0x110] ;  /* 0x0001100001897983 */ /* 0x0003660000300800 */
[----:B------:R-:W-:Y:S01]  /*d760*/  HMMA.16816.F32.BF16 R76, R8, R26, R76 ;  /* 0x0000001a084c723c */ /* 0x000fe2000004184c */
[----:B------:R-:W3:Y:S04]  /*d770*/  LDSM.16.M88.4 R24, [R218+0x2800] ;  /* 0x00280000da18783b */ /* 0x000ee80000000200 */
[----:B------:R1:W5:Y:S01]  /*d780*/  LDL.LU R136, [R1+0x10c] ;  /* 0x00010c0001887983 */ /* 0x0003620000300800 */
[-C--:B------:R-:W-:Y:S03]  /*d790*/  HMMA.16816.F32.BF16 R84, R12, R20.reuse, R84 ;  /* 0x000000140c54723c */ /* 0x080fe60000041854 */
[----:B------:R1:W5:Y:S03]  /*d7a0*/  LDL.LU R71, [R1+0x108] ;  /* 0x0001080001477983 */ /* 0x0003660000300800 */
[----:B------:R-:W-:Y:S01]  /*d7b0*/  HMMA.16816.F32.BF16 R80, R8, R20, R80 ;  /* 0x000000140850723c */ /* 0x000fe20000041850 */
[----:B------:R1:W5:Y:S04]  /*d7c0*/  LDL.LU R70, [R1+0x104] ;  /* 0x0001040001467983 */ /* 0x0003680000300800 */
[----:B------:R1:W5:Y:S01]  /*d7d0*/  LDL.LU R69, [R1+0x100] ;  /* 0x0001000001457983 */ /* 0x0003620000300800 */
[----:B------:R-:W-:Y:S03]  /*d7e0*/  HMMA.16816.F32.BF16 R88, R12, R22, R88 ;  /* 0x000000160c58723c */ /* 0x000fe60000041858 */
[----:B------:R-:W4:Y:S01]  /*d7f0*/  LDSM.16.M88.4 R20, [R218+0x3000] ;  /* 0x00300000da14783b */ /* 0x000f220000000200 */
[----:B------:R-:W-:Y:S01]  /*d800*/  UISETP.GT.AND UP1, UPT, UR19, UR10, UPT ;  /* 0x0000000a1300728c */ /* 0x000fe2000bf24270 */
[----:B------:R-:W-:-:S04]  /*d810*/  DEPBAR.LE SB0, 0x0 ;  /* 0x000080000000791a */ /* 0x000fc80000000000 */
[----:B------:R1:W5:Y:S01]  /*d820*/  LDL.LU R68, [R1+0xfc] ;  /* 0x0000fc0001447983 */ /* 0x0003620000300800 */
[C---:B--2---:R-:W-:Y:S03]  /*d830*/  HMMA.16816.F32.BF16 R208, R8.reuse, R16, R200 ;  /* 0x0000001008d0723c */ /* 0x044fe600000418c8 */
[----:B------:R1:W5:Y:S03]  /*d840*/  LDL.LU R5, [R1+0xf8] ;  /* 0x0000f80001057983 */ /* 0x0003660000300800 */
[----:B------:R-:W-:Y:S01]  /*d850*/  HMMA.16816.F32.BF16 R200, R8, R18, R112 ;  /* 0x0000001208c8723c */ /* 0x000fe20000041870 */
[----:B------:R1:W5:Y:S04]  /*d860*/  LDL.LU R4, [R1+0xf4] ;  /* 0x0000f40001047983 */ /* 0x0003680000300800 */
[----:B------:R1:W5:Y:S02]  /*d870*/  LDL.LU R3, [R1+0xf0] ;  /* 0x0000f00001037983 */ /* 0x0003640000300800 */
[----:B------:R-:W-:-:S02]  /*d880*/  IMAD.MOV.U32 R115, RZ, RZ, R0 ;  /* 0x000000ffff737224 */ /* 0x000fc400078e0000 */
[----:B------:R-:W-:-:S04]  /*d890*/  IMAD.U32 R0, RZ, RZ, UR19 ;  /* 0x00000013ff007e24 */ /* 0x000fc8000f8e00ff */
[----:B------:R-:W-:Y:S02]  /*d8a0*/  IMAD R0, R0, 0x80, R252 ;  /* 0x0000008000007824 */ /* 0x000fe400078e02fc */
[----:B------:R-:W-:-:S03]  /*d8b0*/  IMAD.MOV.U32 R113, RZ, RZ, R6 ;  /* 0x000000ffff717224 */ /* 0x000fc600078e0006 */
[C---:B------:R-:W-:Y:S01]  /*d8c0*/  ISETP.GE.AND P2, PT, R0.reuse, R230, PT ;  /* 0x000000e60000720c */ /* 0x040fe20003f46270 */
[C---:B------:R-:W-:Y:S01]  /*d8d0*/  VIADD R6, R0.reuse, 0x1 ;  /* 0x0000000100067836 */ /* 0x040fe20000000000 */
[C---:B------:R-:W-:Y:S02]  /*d8e0*/  ISETP.GE.AND P4, PT, R0.reuse, R232, PT ;  /* 0x000000e80000720c */ /* 0x040fe40003f86270 */
[C---:B------:R-:W-:Y:S02]  /*d8f0*/  ISETP.GE.AND P3, PT, R0.reuse, R231, PT ;  /* 0x000000e70000720c */ /* 0x040fe40003f66270 */
[C---:B------:R-:W-:Y:S02]  /*d900*/  ISETP.LT.OR P2, PT, R0.reuse, R226, P2 ;  /* 0x000000e20000720c */ /* 0x040fe40001741670 */
[C---:B------:R-:W-:Y:S01]  /*d910*/  ISETP.LT.OR P5, PT, R0.reuse, R228, P4 ;  /* 0x000000e40000720c */ /* 0x040fe200027a1670 */
[----:B------:R-:W-:Y:S01]  /*d920*/  IMAD.MOV.U32 R112, RZ, RZ, R7 ;  /* 0x000000ffff707224 */ /* 0x000fe200078e0007 */
[----:B------:R-:W-:-:S02]  /*d930*/  ISETP.LT.OR P4, PT, R0, R227, P3 ;  /* 0x000000e30000720c */ /* 0x000fc40001f81670 */
[----:B------:R-:W-:Y:S02]  /*d940*/  ISETP.GE.AND P3, PT, R6, R232, PT ;  /* 0x000000e80600720c */ /* 0x000fe40003f66270 */
[----:B------:R-:W-:Y:S02]  /*d950*/  ISETP.GE.AND P0, PT, R0, R229, PT ;  /* 0x000000e50000720c */ /* 0x000fe40003f06270 */
[----:B------:R-:W-:Y:S01]  /*d960*/  P2R R7, PR, RZ, 0x4 ;  /* 0x00000004ff077803 */ /* 0x000fe20000000000 */
[----:B------:R-:W-:Y:S01]  /*d970*/  IMAD.MOV.U32 R114, RZ, RZ, R2 ;  /* 0x000000ffff727224 */ /* 0x000fe200078e0002 */
[----:B------:R-:W-:Y:S01]  /*d980*/  ISETP.GE.AND P2, PT, R6, R231, PT ;  /* 0x000000e70600720c */ /* 0x000fe20003f46270 */
[----:B------:R-:W-:Y:S01]  /*d990*/  VIADD R2, R0, 0x8 ;  /* 0x0000000800027836 */ /* 0x000fe20000000000 */
[----:B------:R-:W-:Y:S02]  /*d9a0*/  FSEL R44, R44, -INF , !P5 ;  /* 0xff8000002c2c7808 */ /* 0x000fe40006800000 */
[----:B------:R-:W-:-:S02]  /*d9b0*/  FSEL R46, R46, -INF , !P4 ;  /* 0xff8000002e2e7808 */ /* 0x000fc40006000000 */
[C---:B------:R-:W-:Y:S02]  /*d9c0*/  ISETP.GE.AND P4, PT, R6.reuse, R229, PT ;  /* 0x000000e50600720c */ /* 0x040fe40003f86270 */
[----:B------:R-:W-:Y:S02]  /*d9d0*/  ISETP.LT.OR P5, PT, R6, R228, P3 ;  /* 0x000000e40600720c */ /* 0x000fe40001fa1670 */
[----:B------:R-:W-:Y:S02]  /*d9e0*/  ISETP.LT.OR P1, PT, R0, R225, P0 ;  /* 0x000000e10000720c */ /* 0x000fe40000721670 */
[----:B------:R-:W-:Y:S02]  /*d9f0*/  ISETP.NE.AND P3, PT, R7, RZ, PT ;  /* 0x000000ff0700720c */ /* 0x000fe40003f65270 */
[C---:B------:R-:W-:Y:S02]  /*da00*/  ISETP.GE.AND P0, PT, R6.reuse, R230, PT ;  /* 0x000000e60600720c */ /* 0x040fe40003f06270 */
[----:B------:R-:W-:-:S02]  /*da10*/  ISETP.LT.OR P2, PT, R6, R227, P2 ;  /* 0x000000e30600720c */ /* 0x000fc40001741670 */
[----:B------:R-:W-:Y:S02]  /*da20*/  ISETP.LT.OR P6, PT, R6, R225, P4 ;  /* 0x000000e10600720c */ /* 0x000fe400027c1670 */
[----:B------:R-:W-:Y:S02]  /*da30*/  FSEL R92, R92, -INF , !P3 ;  /* 0xff8000005c5c7808 */ /* 0x000fe40005800000 */
[----:B------:R-:W-:Y:S02]  /*da40*/  ISETP.GE.AND P4, PT, R2, R232, PT ;  /* 0x000000e80200720c */ /* 0x000fe40003f86270 */
[----:B------:R-:W-:Y:S02]  /*da50*/  ISETP.LT.OR P0, PT, R6, R226, P0 ;  /* 0x000000e20600720c */ /* 0x000fe40000701670 */
[----:B------:R-:W-:Y:S02]  /*da60*/  ISETP.GE.AND P3, PT, R2, R231, PT ;  /* 0x000000e70200720c */ /* 0x000fe40003f66270 */
[----:B------:R-:W-:-:S02]  /*da70*/  P2R R6, PR, RZ, 0x4 ;  /* 0x00000004ff067803 */ /* 0x000fc40000000000 */
[----:B------:R-:W-:Y:S02]  /*da80*/  FSEL R45, R45, -INF , !P5 ;  /* 0xff8000002d2d7808 */ /* 0x000fe40006800000 */
[C---:B------:R-:W-:Y:S02]  /*da90*/  ISETP.GE.AND P2, PT, R2.reuse, R230, PT ;  /* 0x000000e60200720c */ /* 0x040fe40003f46270 */
[C---:B------:R-:W-:Y:S02]  /*daa0*/  ISETP.LT.OR P5, PT, R2.reuse, R228, P4 ;  /* 0x000000e40200720c */ /* 0x040fe400027a1670 */
[----:B------:R-:W-:Y:S02]  /*dab0*/  ISETP.LT.OR P4, PT, R2, R227, P3 ;  /* 0x000000e30200720c */ /* 0x000fe40001f81670 */
[----:B------:R-:W-:Y:S01]  /*dac0*/  ISETP.NE.AND P3, PT, R6, RZ, PT ;  /* 0x000000ff0600720c */ /* 0x000fe20003f65270 */
[----:B------:R-:W-:Y:S01]  /*dad0*/  VIADD R6, R0, 0x9 ;  /* 0x0000000900067836 */ /* 0x000fe20000000000 */
[----:B------:R-:W-:-:S02]  /*dae0*/  ISETP.LT.OR P2, PT, R2, R226, P2 ;  /* 0x000000e20200720c */ /* 0x000fc40001741670 */
[----:B------:R-:W-:Y:S02]  /*daf0*/  FSEL R93, R93, -INF , !P0 ;  /* 0xff8000005d5d7808 */ /* 0x000fe40004000000 */
[----:B------:R-:W-:Y:S02]  /*db00*/  ISETP.GE.AND P0, PT, R2, R229, PT ;  /* 0x000000e50200720c */ /* 0x000fe40003f06270 */
[----:B------:R-:W-:Y:S02]  /*db10*/  P2R R7, PR, RZ, 0x4 ;  /* 0x00000004ff077803 */ /* 0x000fe40000000000 */
[----:B------:R-:W-:Y:S02]  /*db20*/  ISETP.GE.AND P2, PT, R6, R231, PT ;  /* 0x000000e70600720c */ /* 0x000fe40003f46270 */
[----:B------:R-:W-:Y:S02]  /*db30*/  FSEL R94, R94, -INF , !P1 ;  /* 0xff8000005e5e7808 */ /* 0x000fe40004800000 */
[----:B------:R-:W-:-:S02]  /*db40*/  ISETP.LT.OR P1, PT, R2, R225, P0 ;  /* 0x000000e10200720c */ /* 0x000fc40000721670 */
[----:B------:R-:W-:Y:S02]  /*db50*/  FSEL R47, R47, -INF , !P3 ;  /* 0xff8000002f2f7808 */ /* 0x000fe40005800000 */
[----:B------:R-:W-:Y:S02]  /*db60*/  FSEL R30, R30, -INF , !P4 ;  /* 0xff8000001e1e7808 */ /* 0x000fe40006000000 */
[C---:B------:R-:W-:Y:S02]  /*db70*/  ISETP.GE.AND P3, PT, R6.reuse, R232, PT ;  /* 0x000000e80600720c */ /* 0x040fe40003f66270 */
[C---:B------:R-:W-:Y:S02]  /*db80*/  ISETP.GE.AND P0, PT, R6.reuse, R230, PT ;  /* 0x000000e60600720c */ /* 0x040fe40003f06270 */
[----:B------:R-:W-:Y:S01]  /*db90*/  ISETP.GE.AND P4, PT, R6, R229, PT ;  /* 0x000000e50600720c */ /* 0x000fe20003f86270 */
[----:B------:R-:W-:Y:S01]  /*dba0*/  VIADD R2, R0, 0x10 ;  /* 0x0000001000027836 */ /* 0x000fe20000000000 */
[----:B------:R-:W-:-:S02]  /*dbb0*/  ISETP.LT.OR P2, PT, R6, R227, P2 ;  /* 0x000000e30600720c */ /* 0x000fc40001741670 */
[----:B------:R-:W-:Y:S02]  /*dbc0*/  FSEL R95, R95, -INF , !P6 ;  /* 0xff8000005f5f7808 */ /* 0x000fe40007000000 */
[----:B------:R-:W-:Y:S02]  /*dbd0*/  FSEL R28, R28, -INF , !P5 ;  /* 0xff8000001c1c7808 */ /* 0x000fe40006800000 */
[C---:B------:R-:W-:Y:S02]  /*dbe0*/  ISETP.LT.OR P5, PT, R6.reuse, R228, P3 ;  /* 0x000000e40600720c */ /* 0x040fe40001fa1670 */
[C---:B------:R-:W-:Y:S02]  /*dbf0*/  ISETP.LT.OR P0, PT, R6.reuse, R226, P0 ;  /* 0x000000e20600720c */ /* 0x040fe40000701670 */
[----:B------:R-:W-:Y:S02]  /*dc00*/  ISETP.LT.OR P6, PT, R6, R225, P4 ;  /* 0x000000e10600720c */ /* 0x000fe400027c1670 */
[----:B------:R-:W-:-:S02]  /*dc10*/  P2R R6, PR, RZ, 0x4 ;  /* 0x00000004ff067803 */ /* 0x000fc40000000000 */
[----:B------:R-:W-:Y:S02]  /*dc20*/  ISETP.NE.AND P3, PT, R7, RZ, PT ;  /* 0x000000ff0700720c */ /* 0x000fe40003f65270 */
[----:B------:R-:W-:Y:S02]  /*dc30*/  ISETP.GE.AND P4, PT, R2, R230, PT ;  /* 0x000000e60200720c */ /* 0x000fe40003f86270 */
[----:B------:R-:W-:Y:S02]  /*dc40*/  FSEL R29, R29, -INF , !P5 ;  /* 0xff8000001d1d7808 */ /* 0x000fe40006800000 */
[----:B------:R-:W-:Y:S01]  /*dc50*/  ISETP.NE.AND P5, PT, R6, RZ, PT ;  /* 0x000000ff0600720c */ /* 0x000fe20003fa5270 */
[----:B------:R-:W-:Y:S01]  /*dc60*/  VIADD R6, R0, 0x11 ;  /* 0x0000001100067836 */ /* 0x000fe20000000000 */
[----:B------:R-:W-:Y:S02]  /*dc70*/  FSEL R53, R53, -INF , !P0 ;  /* 0xff80000035357808 */ /* 0x000fe40004000000 */
[----:B------:R-:W-:-:S02]  /*dc80*/  FSEL R52, R52, -INF , !P3 ;  /* 0xff80000034347808 */ /* 0x000fc40005800000 */
[C---:B------:R-:W-:Y:S02]  /*dc90*/  ISETP.GE.AND P2, PT, R2.reuse, R231, PT ;  /* 0x000000e70200720c */ /* 0x040fe40003f46270 */
[C---:B------:R-:W-:Y:S02]  /*dca0*/  ISETP.GE.AND P0, PT, R2.reuse, R229, PT ;  /* 0x000000e50200720c */ /* 0x040fe40003f06270 */
[C---:B------:R-:W-:Y:S02]  /*dcb0*/  ISETP.GE.AND P3, PT, R2.reuse, R232, PT ;  /* 0x000000e80200720c */ /* 0x040fe40003f66270 */
[----:B------:R-:W-:Y:S02]  /*dcc0*/  ISETP.LT.OR P4, PT, R2, R226, P4 ;  /* 0x000000e20200720c */ /* 0x000fe40002781670 */
[----:B------:R-:W-:Y:S01]  /*dcd0*/  FSEL R54, R54, -INF , !P1 ;  /* 0xff80000036367808 */ /* 0x000fe20004800000 */
[----:B---3--:R-:W-:Y:S01]  /*dce0*/  HMMA.16816.F32.BF16 R124, R8, R24, R124 ;  /* 0x00000018087c723c */ /* 0x008fe2000004187c */
[----:B------:R-:W-:-:S02]  /*dcf0*/  ISETP.LT.OR P2, PT, R2, R227, P2 ;  /* 0x000000e30200720c */ /* 0x000fc40001741670 */
[C---:B------:R-:W-:Y:S02]  /*dd00*/  ISETP.LT.OR P1, PT, R2.reuse, R225, P0 ;  /* 0x000000e10200720c */ /* 0x040fe40000721670 */
[----:B------:R-:W-:Y:S01]  /*dd10*/  ISETP.LT.OR P3, PT, R2, R228, P3 ;  /* 0x000000e40200720c */ /* 0x000fe20001f61670 */
[C---:B------:R-:W-:Y:S01]  /*dd20*/  HMMA.16816.F32.BF16 R128, R8.reuse, R26, R128 ;  /* 0x0000001a0880723c */ /* 0x040fe20000041880 */
[----:B------:R-:W-:Y:S02]  /*dd30*/  P2R R7, PR, RZ, 0x10 ;  /* 0x00000010ff077803 */ /* 0x000fe40000000000 */
[C---:B------:R-:W-:Y:S02]  /*dd40*/  ISETP.GE.AND P0, PT, R6.reuse, R232, PT ;  /* 0x000000e80600720c */ /* 0x040fe40003f06270 */
[----:B------:R-:W-:Y:S01]  /*dd50*/  FSEL R31, R31, -INF , !P5 ;  /* 0xff8000001f1f7808 */ /* 0x000fe20006800000 */
[----:B----4-:R-:W-:Y:S01]  /*dd60*/  HMMA.16816.F32.BF16 R204, R8, R20, R204 ;  /* 0x0000001408cc723c */ /* 0x010fe200000418cc */
[----:B------:R-:W-:Y:S01]  /*dd70*/  BAR.SYNC.DEFER_BLOCKING 0x0 ;  /* 0x0000000000007b1d */ /* 0x000fe20000010000 */
[----:B------:R-:W-:-:S02]  /*dd80*/  ISETP.GE.AND P4, PT, R6, R231, PT ;  /* 0x000000e70600720c */ /* 0x000fc40003f86270 */
[----:B------:R-:W-:Y:S02]  /*dd90*/  ISETP.GE.AND P5, PT, R6, R230, PT ;  /* 0x000000e60600720c */ /* 0x000fe40003fa6270 */
[----:B------:R-:W-:Y:S01]  /*dda0*/  HMMA.16816.F32.BF16 R236, R8, R22, R236 ;  /* 0x0000001608ec723c */ /* 0x000fe200000418ec */
[----:B------:R-:W-:-:S05]  /*ddb0*/  VIADD R2, R0, 0x18 ;  /* 0x0000001800027836 */ /* 0x000fca0000000000 */
[C---:B------:R-:W-:Y:S06]  /*ddc0*/  HMMA.16816.F32.BF16 R8, R12.reuse, R24, R112 ;  /* 0x000000180c08723c */ /* 0x040fec0000041870 */
[----:B------:R-:W-:Y:S01]  /*ddd0*/  HMMA.16816.F32.BF16 R112, R12, R20, R244 ;  /* 0x000000140c70723c */ /* 0x000fe200000418f4 */
[----:B------:R-:W-:-:S05]  /*dde0*/  FSEL R55, R55, -INF , !P6 ;  /* 0xff80000037377808 */ /* 0x000fca0007000000 */
[----:B------:R-:W-:Y:S01]  /*ddf0*/  HMMA.16816.F32.BF16 R20, R12, R22, R240 ;  /* 0x000000160c14723c */ /* 0x000fe200000418f0 */
[----:B------:R-:W-:Y:S02]  /*de00*/  FSEL R244, R38, -INF , !P2 ;  /* 0xff80000026f47808 */ /* 0x000fe40005000000 */
[C---:B------:R-:W-:Y:S02]  /*de10*/  ISETP.LT.OR P2, PT, R6.reuse, R228, P0 ;  /* 0x000000e40600720c */ /* 0x040fe40000741670 */
[----:B------:R-:W-:Y:S02]  /*de20*/  ISETP.LT.OR P0, PT, R6, R227, P4 ;  /* 0x000000e30600720c */ /* 0x000fe40002701670 */
[----:B------:R-:W-:Y:S02]  /*de30*/  FSEL R241, R36, -INF , !P3 ;  /* 0xff80000024f17808 */ /* 0x000fe40005800000 */
[C---:B------:R-:W-:Y:S02]  /*de40*/  ISETP.GE.AND P3, PT, R6.reuse, R229, PT ;  /* 0x000000e50600720c */ /* 0x040fe40003f66270 */
[----:B------:R-:W-:-:S02]  /*de50*/  ISETP.LT.OR P4, PT, R6, R226, P5 ;  /* 0x000000e20600720c */ /* 0x000fc40002f81670 */
[----:B------:R-:W-:Y:S02]  /*de60*/  ISETP.LT.OR P6, PT, R6, R225, P3 ;  /* 0x000000e10600720c */ /* 0x000fe40001fc1670 */
[----:B------:R-:W-:Y:S02]  /*de70*/  ISETP.NE.AND P5, PT, R7, RZ, PT ;  /* 0x000000ff0700720c */ /* 0x000fe40003fa5270 */
[----:B------:R-:W-:Y:S02]  /*de80*/  P2R R6, PR, RZ, 0x10 ;  /* 0x00000010ff067803 */ /* 0x000fe40000000000 */
[C---:B------:R-:W-:Y:S02]  /*de90*/  ISETP.GE.AND P4, PT, R2.reuse, R232, PT ;  /* 0x000000e80200720c */ /* 0x040fe40003f86270 */
[----:B------:R-:W-:Y:S02]  /*dea0*/  ISETP.GE.AND P3, PT, R2, R231, PT ;  /* 0x000000e70200720c */ /* 0x000fe40003f66270 */
[----:B------:R-:W-:-:S02]  /*deb0*/  FSEL R234, R37, -INF , !P2 ;  /* 0xff80000025ea7808 */ /* 0x000fc40005000000 */
        /* <DEDUP_REMOVED lines=37> */
[----:B------:R-:W-:Y:S02]  /*e110*/  FSEL R242, R50, -INF , !P1 ;  /* 0xff80000032f27808 */ /* 0x000fe40004800000 */
[----:B------:R-:W-:-:S02]  /*e120*/  ISETP.LT.OR P2, PT, R2, R227, P2 ;  /* 0x000000e30200720c */ /* 0x000fc40001741670 */
[C---:B------:R-:W-:Y:S02]  /*e130*/  ISETP.LT.OR P1, PT, R2.reuse, R225, P0 ;  /* 0x000000e10200720c */ /* 0x040fe40000721670 */
[----:B------:R-:W-:Y:S02]  /*e140*/  ISETP.LT.OR P3, PT, R2, R228, P3 ;  /* 0x000000e40200720c */ /* 0x000fe40001f61670 */
[----:B------:R-:W-:Y:S02]  /*e150*/  P2R R7, PR, RZ, 0x10 ;  /* 0x00000010ff077803 */ /* 0x000fe40000000000 */
[C---:B------:R-:W-:Y:S01]  /*e160*/  ISETP.GE.AND P0, PT, R6.reuse, R232, PT ;  /* 0x000000e80600720c */ /* 0x040fe20003f06270 */
[----:B------:R-:W-:Y:S01]  /*e170*/  HMMA.16816.F32.BF16 R24, R12, R26, R248 ;  /* 0x0000001a0c18723c */ /* 0x000fe200000418f8 */
[----:B------:R-:W-:Y:S02]  /*e180*/  FSEL R43, R43, -INF , !P5 ;  /* 0xff8000002b2b7808 */ /* 0x000fe40006800000 */
[----:B------:R-:W-:-:S02]  /*e190*/  ISETP.GE.AND P4, PT, R6, R231, PT ;  /* 0x000000e70600720c */ /* 0x000fc40003f86270 */
[----:B------:R-:W-:Y:S01]  /*e1a0*/  ISETP.GE.AND P5, PT, R6, R230, PT ;  /* 0x000000e60600720c */ /* 0x000fe20003fa6270 */
[----:B------:R-:W-:Y:S01]  /*e1b0*/  HMMA.16816.F32.BF16 R108, R12, R16, R108 ;  /* 0x000000100c6c723c */ /* 0x000fe2000004186c */
[----:B------:R-:W-:-:S05]  /*e1c0*/  VIADD R2, R0, 0x28 ;  /* 0x0000002800027836 */ /* 0x000fca0000000000 */
[----:B------:R-:W-:Y:S01]  /*e1d0*/  HMMA.16816.F32.BF16 R72, R12, R18, R72 ;  /* 0x000000120c48723c */ /* 0x000fe20000041848 */
[----:B------:R-:W-:-:S06]  /*e1e0*/  FSEL R223, R51, -INF , !P6 ;  /* 0xff80000033df7808 */ /* 0x000fcc0007000000 */
[----:B------:R-:W-:Y:S02]  /*e1f0*/  FSEL R12, R62, -INF , !P2 ;  /* 0xff8000003e0c7808 */ /* 0x000fe40005000000 */
[----:B------:R-:W-:Y:S02]  /*e200*/  FSEL R13, R60, -INF , !P3 ;  /* 0xff8000003c0d7808 */ /* 0x000fe40005800000 */
[C---:B------:R-:W-:Y:S02]  /*e210*/  ISETP.LT.OR P2, PT, R6.reuse, R228, P0 ;  /* 0x000000e40600720c */ /* 0x040fe40000741670 */
[C---:B------:R-:W-:Y:S02]  /*e220*/  ISETP.GE.AND P3, PT, R6.reuse, R229, PT ;  /* 0x000000e50600720c */ /* 0x040fe40003f66270 */
[C---:B------:R-:W-:Y:S02]  /*e230*/  ISETP.LT.OR P0, PT, R6.reuse, R227, P4 ;  /* 0x000000e30600720c */ /* 0x040fe40002701670 */
[----:B------:R-:W-:-:S02]  /*e240*/  ISETP.LT.OR P4, PT, R6, R226, P5 ;  /* 0x000000e20600720c */ /* 0x000fc40002f81670 */
[----:B------:R-:W-:Y:S01]  /*e250*/  ISETP.LT.OR P6, PT, R6, R225, P3 ;  /* 0x000000e10600720c */ /* 0x000fe20001fc1670 */
[----:B------:R-:W-:Y:S01]  /*e260*/  STL [R1+0x48], R13 ;  /* 0x0000480d01007387 */ /* 0x000fe20000100800 */
[----:B------:R-:W-:Y:S02]  /*e270*/  ISETP.NE.AND P5, PT, R7, RZ, PT ;  /* 0x000000ff0700720c */ /* 0x000fe40003fa5270 */
[----:B------:R-:W-:Y:S01]  /*e280*/  P2R R6, PR, RZ, 0x10 ;  /* 0x00000010ff067803 */ /* 0x000fe20000000000 */
[----:B------:R2:W-:Y:S01]  /*e290*/  STL [R1+0x60], R12 ;  /* 0x0000600c01007387 */ /* 0x0005e20000100800 */
[C---:B------:R-:W-:Y:S02]  /*e2a0*/  ISETP.GE.AND P4, PT, R2.reuse, R232, PT ;  /* 0x000000e80200720c */ /* 0x040fe40003f86270 */
[----:B------:R-:W-:Y:S02]  /*e2b0*/  ISETP.GE.AND P3, PT, R2, R231, PT ;  /* 0x000000e70200720c */ /* 0x000fe40003f66270 */
[----:B------:R-:W-:-:S02]  /*e2c0*/  FSEL R249, R56, -INF , !P5 ;  /* 0xff80000038f97808 */ /* 0x000fc40006800000 */
[C---:B------:R-:W-:Y:S02]  /*e2d0*/  ISETP.LT.OR P5, PT, R2.reuse, R228, P4 ;  /* 0x000000e40200720c */ /* 0x040fe400027a1670 */
[----:B------:R-:W-:Y:S02]  /*e2e0*/  FSEL R7, R63, -INF , !P0 ;  /* 0xff8000003f077808 */ /* 0x000fe40004000000 */
[----:B------:R-:W-:Y:S02]  /*e2f0*/  ISETP.LT.OR P4, PT, R2, R227, P3 ;  /* 0x000000e30200720c */ /* 0x000fe40001f81670 */
[----:B------:R-:W-:Y:S01]  /*e300*/  ISETP.NE.AND P3, PT, R6, RZ, PT ;  /* 0x000000ff0600720c */ /* 0x000fe20003f65270 */
[----:B------:R-:W-:Y:S01]  /*e310*/  VIADD R6, R0, 0x29 ;  /* 0x0000002900067836 */ /* 0x000fe20000000000 */
[----:B------:R-:W-:Y:S02]  /*e320*/  ISETP.GE.AND P0, PT, R2, R229, PT ;  /* 0x000000e50200720c */ /* 0x000fe40003f06270 */
[----:B--2---:R-:W-:-:S02]  /*e330*/  FSEL R12, R61, -INF , !P2 ;  /* 0xff8000003d0c7808 */ /* 0x004fc40005000000 */
[----:B------:R-:W-:-:S04]  /*e340*/  ISETP.GE.AND P2, PT, R2, R230, PT ;  /* 0x000000e60200720c */ /* 0x000fc80003f46270 */
[----:B------:R-:W-:Y:S01]  /*e350*/  ISETP.LT.OR P2, PT, R2, R226, P2 ;  /* 0x000000e20200720c */ /* 0x000fe20001741670 */
[----:B------:R2:W-:Y:S01]  /*e360*/  STL [R1+0x40], R12 ;  /* 0x0000400c01007387 */ /* 0x0005e20000100800 */
[----:B------:R-:W-:-:S03]  /*e370*/  FSEL R250, R58, -INF , !P1 ;  /* 0xff8000003afa7808 */ /* 0x000fc60004800000 */
[----:B------:R3:W-:Y:S01]  /*e380*/  STL [R1+0x5c], R7 ;  /* 0x00005c0701007387 */ /* 0x0007e20000100800 */
[----:B------:R-:W-:Y:S02]  /*e390*/  ISETP.LT.OR P1, PT, R2, R225, P0 ;  /* 0x000000e10200720c */ /* 0x000fe40000721670 */
[----:B------:R-:W-:Y:S02]  /*e3a0*/  FSEL R247, R57, -INF , !P3 ;  /* 0xff80000039f77808 */ /* 0x000fe40005800000 */
[C---:B------:R-:W-:Y:S02]  /*e3b0*/  ISETP.GE.AND P3, PT, R6.reuse, R232, PT ;  /* 0x000000e80600720c */ /* 0x040fe40003f66270 */
[----:B------:R-:W-:Y:S01]  /*e3c0*/  ISETP.GE.AND P0, PT, R6, R230, PT ;  /* 0x000000e60600720c */ /* 0x000fe20003f06270 */
[----:B------:R-:W-:Y:S01]  /*e3d0*/  VIADD R2, R0, 0x30 ;  /* 0x0000003000027836 */ /* 0x000fe20000000000 */
[----:B------:R-:W-:Y:S02]  /*e3e0*/  FSEL R248, R59, -INF , !P6 ;  /* 0xff8000003bf87808 */ /* 0x000fe40007000000 */
[----:B------:R-:W-:-:S02]  /*e3f0*/  FSEL R13, R64, -INF , !P5 ;  /* 0xff800000400d7808 */ /* 0x000fc40006800000 */
[C---:B------:R-:W-:Y:S02]  /*e400*/  ISETP.LT.OR P5, PT, R6.reuse, R228, P3 ;  /* 0x000000e40600720c */ /* 0x040fe40001fa1670 */
[----:B------:R-:W-:Y:S02]  /*e410*/  ISETP.LT.OR P0, PT, R6, R226, P0 ;  /* 0x000000e20600720c */ /* 0x000fe40000701670 */
[----:B--2---:R-:W-:Y:S02]  /*e420*/  FSEL R12, R66, -INF , !P4 ;  /* 0xff800000420c7808 */ /* 0x004fe40006000000 */
[----:B---3--:R-:W-:Y:S02]  /*e430*/  P2R R7, PR, RZ, 0x4 ;  /* 0x00000004ff077803 */ /* 0x008fe40000000000 */
[C---:B------:R-:W-:Y:S02]  /*e440*/  ISETP.GE.AND P2, PT, R6.reuse, R231, PT ;  /* 0x000000e70600720c */ /* 0x040fe40003f46270 */
[----:B------:R-:W-:-:S02]  /*e450*/  ISETP.GE.AND P4, PT, R6, R229, PT ;  /* 0x000000e50600720c */ /* 0x000fc40003f86270 */
[C---:B------:R-:W-:Y:S02]  /*e460*/  ISETP.LT.OR P2, PT, R6.reuse, R227, P2 ;  /* 0x000000e30600720c */ /* 0x040fe40001741670 */
[----:B------:R-:W-:Y:S02]  /*e470*/  ISETP.LT.OR P6, PT, R6, R225, P4 ;  /* 0x000000e10600720c */ /* 0x000fe400027c1670 */
[----:B------:R-:W-:Y:S02]  /*e480*/  P2R R6, PR, RZ, 0x4 ;  /* 0x00000004ff067803 */ /* 0x000fe40000000000 */
[----:B------:R-:W-:Y:S02]  /*e490*/  ISETP.NE.AND P3, PT, R7, RZ, PT ;  /* 0x000000ff0700720c */ /* 0x000fe40003f65270 */
[----:B------:R-:W-:Y:S02]  /*e4a0*/  ISETP.GE.AND P4, PT, R2, R230, PT ;  /* 0x000000e60200720c */ /* 0x000fe40003f86270 */
[----:B------:R-:W-:-:S02]  /*e4b0*/  FSEL R7, R65, -INF , !P5 ;  /* 0xff80000041077808 */ /* 0x000fc40006800000 */
[----:B------:R-:W-:Y:S01]  /*e4c0*/  ISETP.NE.AND P5, PT, R6, RZ, PT ;  /* 0x000000ff0600720c */ /* 0x000fe20003fa5270 */
[----:B------:R-:W-:Y:S01]  /*e4d0*/  VIADD R6, R0, 0x31 ;  /* 0x0000003100067836 */ /* 0x000fe20000000000 */
[----:B------:R-:W-:Y:S01]  /*e4e0*/  FSEL R77, R77, -INF , !P0 ;  /* 0xff8000004d4d7808 */ /* 0x000fe20004000000 */
[----:B------:R-:W-:Y:S01]  /*e4f0*/  STL [R1+0x34], R13 ;  /* 0x0000340d01007387 */ /* 0x000fe20000100800 */
[----:B------:R-:W-:Y:S02]  /*e500*/  FSEL R76, R76, -INF , !P3 ;  /* 0xff8000004c4c7808 */ /* 0x000fe40005800000 */
[C---:B------:R-:W-:Y:S02]  /*e510*/  ISETP.GE.AND P2, PT, R2.reuse, R231, PT ;  /* 0x000000e70200720c */ /* 0x040fe40003f46270 */
[C---:B------:R-:W-:Y:S01]  /*e520*/  ISETP.GE.AND P0, PT, R2.reuse, R229, PT ;  /* 0x000000e50200720c */ /* 0x040fe20003f06270 */
[----:B------:R2:W-:Y:S01]  /*e530*/  STL [R1+0x58], R12 ;  /* 0x0000580c01007387 */ /* 0x0005e20000100800 */
[----:B------:R-:W-:-:S02]  /*e540*/  ISETP.GE.AND P3, PT, R2, R232, PT ;  /* 0x000000e80200720c */ /* 0x000fc40003f66270 */
[----:B------:R-:W-:Y:S01]  /*e550*/  ISETP.LT.OR P4, PT, R2, R226, P4 ;  /* 0x000000e20200720c */ /* 0x000fe20002781670 */
[----:B------:R3:W-:Y:S01]  /*e560*/  STL [R1+0x30], R7 ;  /* 0x0000300701007387 */ /* 0x0007e20000100800 */
[----:B------:R-:W-:Y:S02]  /*e570*/  FSEL R78, R78, -INF , !P1 ;  /* 0xff8000004e4e7808 */ /* 0x000fe40004800000 */
[C---:B------:R-:W-:Y:S02]  /*e580*/  ISETP.LT.OR P2, PT, R2.reuse, R227, P2 ;  /* 0x000000e30200720c */ /* 0x040fe40001741670 */
[C---:B------:R-:W-:Y:S02]  /*e590*/  ISETP.LT.OR P1, PT, R2.reuse, R225, P0 ;  /* 0x000000e10200720c */ /* 0x040fe40000721670 */
[----:B------:R-:W-:Y:S02]  /*e5a0*/  ISETP.LT.OR P3, PT, R2, R228, P3 ;  /* 0x000000e40200720c */ /* 0x000fe40001f61670 */
[----:B------:R-:W-:-:S02]  /*e5b0*/  ISETP.GE.AND P0, PT, R6, R232, PT ;  /* 0x000000e80600720c */ /* 0x000fc40003f06270 */
[----:B------:R-:W-:Y:S02]  /*e5c0*/  FSEL R86, R86, -INF , !P2 ;  /* 0xff80000056567808 */ /* 0x000fe40005000000 */
[C---:B------:R-:W-:Y:S02]  /*e5d0*/  ISETP.LT.OR P2, PT, R6.reuse, R228, P0 ;  /* 0x000000e40600720c */ /* 0x040fe40000741670 */
[----:B--2---:R-:W-:Y:S02]  /*e5e0*/  FSEL R12, R67, -INF , !P5 ;  /* 0xff800000430c7808 */ /* 0x004fe40006800000 */
[C---:B------:R-:W-:Y:S02]  /*e5f0*/  ISETP.GE.AND P5, PT, R6.reuse, R230, PT ;  /* 0x000000e60600720c */ /* 0x040fe40003fa6270 */
[----:B---3--:R-:W-:Y:S02]  /*e600*/  P2R R7, PR, RZ, 0x10 ;  /* 0x00000010ff077803 */ /* 0x008fe40000000000 */
[----:B------:R-:W-:Y:S01]  /*e610*/  ISETP.GE.AND P4, PT, R6, R231, PT ;  /* 0x000000e70600720c */ /* 0x000fe20003f86270 */
[----:B------:R2:W-:Y:S01]  /*e620*/  STL [R1+0x54], R12 ;  /* 0x0000540c01007387 */ /* 0x0005e20000100800 */
[----:B------:R-:W-:-:S02]  /*e630*/  VIADD R2, R0, 0x38 ;  /* 0x0000003800027836 */ /* 0x000fc40000000000 */
[C---:B------:R-:W-:Y:S02]  /*e640*/  ISETP.LT.OR P0, PT, R6.reuse, R227, P4 ;  /* 0x000000e30600720c */ /* 0x040fe40002701670 */
[----:B------:R-:W-:Y:S02]  /*e650*/  ISETP.LT.OR P4, PT, R6, R226, P5 ;  /* 0x000000e20600720c */ /* 0x000fe40002f81670 */
[----:B------:R-:W-:Y:S02]  /*e660*/  FSEL R79, R79, -INF , !P6 ;  /* 0xff8000004f4f7808 */ /* 0x000fe40007000000 */
[----:B------:R-:W-:Y:S02]  /*e670*/  ISETP.NE.AND P5, PT, R7, RZ, PT ;  /* 0x000000ff0700720c */ /* 0x000fe40003fa5270 */
[----:B------:R-:W-:Y:S02]  /*e680*/  FSEL R60, R87, -INF , !P0 ;  /* 0xff800000573c7808 */ /* 0x000fe40004000000 */
[----:B------:R-:W-:-:S02]  /*e690*/  FSEL R87, R80, -INF , !P5 ;  /* 0xff80000050577808 */ /* 0x000fc40006800000 */
[----:B--2---:R-:W-:Y:S02]  /*e6a0*/  FSEL R12, R84, -INF , !P3 ;  /* 0xff800000540c7808 */ /* 0x004fe40005800000 */
[----:B------:R-:W-:-:S04]  /*e6b0*/  ISETP.GE.AND P3, PT, R6, R229, PT ;  /* 0x000000e50600720c */ /* 0x000fc80003f66270 */
[----:B------:R-:W-:Y:S02]  /*e6c0*/  ISETP.LT.OR P6, PT, R6, R225, P3 ;  /* 0x000000e10600720c */ /* 0x000fe40001fc1670 */
[----:B------:R-:W-:Y:S02]  /*e6d0*/  P2R R6, PR, RZ, 0x10 ;  /* 0x00000010ff067803 */ /* 0x000fe40000000000 */
[C---:B------:R-:W-:Y:S02]  /*e6e0*/  ISETP.GE.AND P4, PT, R2.reuse, R232, PT ;  /* 0x000000e80200720c */ /* 0x040fe40003f86270 */
[C---:B------:R-:W-:Y:S02]  /*e6f0*/  ISETP.GE.AND P3, PT, R2.reuse, R231, PT ;  /* 0x000000e70200720c */ /* 0x040fe40003f66270 */
[----:B------:R-:W-:Y:S02]  /*e700*/  FSEL R84, R85, -INF , !P2 ;  /* 0xff80000055547808 */ /* 0x000fe40005000000 */
[----:B------:R-:W-:-:S02]  /*e710*/  ISETP.GE.AND P2, PT, R2, R230, PT ;  /* 0x000000e60200720c */ /* 0x000fc40003f46270 */
[C---:B------:R-:W-:Y:S02]  /*e720*/  ISETP.LT.OR P5, PT, R2.reuse, R228, P4 ;  /* 0x000000e40200720c */ /* 0x040fe400027a1670 */
[----:B------:R-:W-:Y:S02]  /*e730*/  ISETP.LT.OR P4, PT, R2, R227, P3 ;  /* 0x000000e30200720c */ /* 0x000fe40001f81670 */
[----:B------:R-:W-:Y:S01]  /*e740*/  ISETP.NE.AND P3, PT, R6, RZ, PT ;  /* 0x000000ff0600720c */ /* 0x000fe20003f65270 */
[----:B------:R-:W-:Y:S01]  /*e750*/  VIADD R6, R0, 0x39 ;  /* 0x0000003900067836 */ /* 0x000fe20000000000 */
[C---:B------:R-:W-:Y:S02]  /*e760*/  ISETP.LT.OR P2, PT, R2.reuse, R226, P2 ;  /* 0x000000e20200720c */ /* 0x040fe40001741670 */
[----:B------:R-:W-:Y:S02]  /*e770*/  ISETP.GE.AND P0, PT, R2, R229, PT ;  /* 0x000000e50200720c */ /* 0x000fe40003f06270 */
[----:B------:R-:W-:-:S02]  /*e780*/  P2R R7, PR, RZ, 0x4 ;  /* 0x00000004ff077803 */ /* 0x000fc40000000000 */
[----:B------:R-:W-:Y:S02]  /*e790*/  ISETP.GE.AND P2, PT, R6, R231, PT ;  /* 0x000000e70600720c */ /* 0x000fe40003f46270 */
[----:B------:R-:W-:Y:S02]  /*e7a0*/  FSEL R50, R82, -INF , !P1 ;  /* 0xff80000052327808 */ /* 0x000fe40004800000 */
[----:B------:R-:W-:Y:S02]  /*e7b0*/  ISETP.LT.OR P1, PT, R2, R225, P0 ;  /* 0x000000e10200720c */ /* 0x000fe40000721670 */
[----:B------:R-:W-:Y:S02]  /*e7c0*/  FSEL R85, R81, -INF , !P3 ;  /* 0xff80000051557808 */ /* 0x000fe40005800000 */
[----:B------:R-:W-:Y:S02]  /*e7d0*/  FSEL R57, R90, -INF , !P4 ;  /* 0xff8000005a397808 */ /* 0x000fe40006000000 */
[----:B------:R-:W-:-:S02]  /*e7e0*/  ISETP.GE.AND P3, PT, R6, R232, PT ;  /* 0x000000e80600720c */ /* 0x000fc40003f66270 */
[C---:B------:R-:W-:Y:S02]  /*e7f0*/  ISETP.GE.AND P0, PT, R6.reuse, R230, PT ;  /* 0x000000e60600720c */ /* 0x040fe40003f06270 */
[----:B------:R-:W-:Y:S01]  /*e800*/  ISETP.GE.AND P4, PT, R6, R229, PT ;  /* 0x000000e50600720c */ /* 0x000fe20003f86270 */
[----:B------:R-:W-:Y:S01]  /*e810*/  VIADD R2, R0, 0x40 ;  /* 0x0000004000027836 */ /* 0x000fe20000000000 */
[----:B------:R-:W-:Y:S02]  /*e820*/  ISETP.LT.OR P2, PT, R6, R227, P2 ;  /* 0x000000e30600720c */ /* 0x000fe40001741670 */
[----:B------:R-:W-:Y:S02]  /*e830*/  FSEL R49, R83, -INF , !P6 ;  /* 0xff80000053317808 */ /* 0x000fe40007000000 */
[----:B------:R-:W-:Y:S02]  /*e840*/  FSEL R83, R88, -INF , !P5 ;  /* 0xff80000058537808 */ /* 0x000fe40006800000 */
[----:B------:R-:W-:-:S02]  /*e850*/  ISETP.LT.OR P5, PT, R6, R228, P3 ;  /* 0x000000e40600720c */ /* 0x000fc40001fa1670 */
        /* <DEDUP_REMOVED lines=8> */
[----:B------:R-:W-:Y:S02]  /*e8e0*/  FSEL R59, R97, -INF , !P0 ;  /* 0xff800000613b7808 */ /* 0x000fe40004000000 */
[----:B------:R-:W-:Y:S02]  /*e8f0*/  FSEL R63, R96, -INF , !P3 ;  /* 0xff800000603f7808 */ /* 0x000fe40005800000 */
[C---:B------:R-:W-:Y:S02]  /*e900*/  ISETP.GE.AND P2, PT, R2.reuse, R231, PT ;  /* 0x000000e70200720c */ /* 0x040fe40003f46270 */
[C---:B------:R-:W-:Y:S02]  /*e910*/  ISETP.GE.AND P0, PT, R2.reuse, R229, PT ;  /* 0x000000e50200720c */ /* 0x040fe40003f06270 */
[----:B------:R-:W-:-:S02]  /*e920*/  ISETP.GE.AND P3, PT, R2, R232, PT ;  /* 0x000000e80200720c */ /* 0x000fc40003f66270 */
[----:B------:R-:W-:Y:S02]  /*e930*/  ISETP.LT.OR P4, PT, R2, R226, P4 ;  /* 0x000000e20200720c */ /* 0x000fe40002781670 */
[----:B------:R-:W-:Y:S02]  /*e940*/  FSEL R38, R98, -INF , !P1 ;  /* 0xff80000062267808 */ /* 0x000fe40004800000 */
[C---:B------:R-:W-:Y:S02]  /*e950*/  ISETP.LT.OR P2, PT, R2.reuse, R227, P2 ;  /* 0x000000e30200720c */ /* 0x040fe40001741670 */
[C---:B------:R-:W-:Y:S02]  /*e960*/  ISETP.LT.OR P1, PT, R2.reuse, R225, P0 ;  /* 0x000000e10200720c */ /* 0x040fe40000721670 */
[----:B------:R-:W-:Y:S02]  /*e970*/  ISETP.LT.OR P3, PT, R2, R228, P3 ;  /* 0x000000e40200720c */ /* 0x000fe40001f61670 */
[----:B------:R-:W-:-:S02]  /*e980*/  P2R R7, PR, RZ, 0x10 ;  /* 0x00000010ff077803 */ /* 0x000fc40000000000 */
[C---:B------:R-:W-:Y:S02]  /*e990*/  ISETP.GE.AND P0, PT, R6.reuse, R232, PT ;  /* 0x000000e80600720c */ /* 0x040fe40003f06270 */
[----:B------:R-:W-:Y:S02]  /*e9a0*/  FSEL R51, R91, -INF , !P5 ;  /* 0xff8000005b337808 */ /* 0x000fe40006800000 */
[C---:B------:R-:W-:Y:S02]  /*e9b0*/  ISETP.GE.AND P4, PT, R6.reuse, R231, PT ;  /* 0x000000e70600720c */ /* 0x040fe40003f86270 */
[----:B------:R-:W-:Y:S02]  /*e9c0*/  ISETP.GE.AND P5, PT, R6, R230, PT ;  /* 0x000000e60600720c */ /* 0x000fe40003fa6270 */
[----:B------:R-:W-:Y:S02]  /*e9d0*/  FSEL R41, R106, -INF , !P2 ;  /* 0xff8000006a297808 */ /* 0x000fe40005000000 */
[----:B------:R-:W-:-:S02]  /*e9e0*/  FSEL R81, R104, -INF , !P3 ;  /* 0xff80000068517808 */ /* 0x000fc40005800000 */
[----:B------:R-:W-:Y:S01]  /*e9f0*/  ISETP.LT.OR P2, PT, R6, R228, P0 ;  /* 0x000000e40600720c */ /* 0x000fe20000741670 */
[----:B------:R-:W-:Y:S01]  /*ea00*/  VIADD R2, R0, 0x48 ;  /* 0x0000004800027836 */ /* 0x000fe20000000000 */
[C---:B------:R-:W-:Y:S02]  /*ea10*/  ISETP.GE.AND P3, PT, R6.reuse, R229, PT ;  /* 0x000000e50600720c */ /* 0x040fe40003f66270 */
[C---:B------:R-:W-:Y:S02]  /*ea20*/  ISETP.LT.OR P0, PT, R6.reuse, R227, P4 ;  /* 0x000000e30600720c */ /* 0x040fe40002701670 */
[C---:B------:R-:W-:Y:S02]  /*ea30*/  ISETP.LT.OR P4, PT, R6.reuse, R226, P5 ;  /* 0x000000e20600720c */ /* 0x040fe40002f81670 */
[----:B------:R-:W-:Y:S02]  /*ea40*/  FSEL R40, R99, -INF , !P6 ;  /* 0xff80000063287808 */ /* 0x000fe40007000000 */
[----:B------:R-:W-:-:S02]  /*ea50*/  ISETP.LT.OR P6, PT, R6, R225, P3 ;  /* 0x000000e10600720c */ /* 0x000fc40001fc1670 */
[----:B------:R-:W-:Y:S02]  /*ea60*/  ISETP.NE.AND P5, PT, R7, RZ, PT ;  /* 0x000000ff0700720c */ /* 0x000fe40003fa5270 */
[----:B------:R-:W-:Y:S02]  /*ea70*/  P2R R6, PR, RZ, 0x10 ;  /* 0x00000010ff067803 */ /* 0x000fe40000000000 */
[C---:B------:R-:W-:Y:S02]  /*ea80*/  ISETP.GE.AND P4, PT, R2.reuse, R232, PT ;  /* 0x000000e80200720c */ /* 0x040fe40003f86270 */
[----:B------:R-:W-:Y:S02]  /*ea90*/  ISETP.GE.AND P3, PT, R2, R231, PT ;  /* 0x000000e70200720c */ /* 0x000fe40003f66270 */
[----:B------:R-:W-:Y:S02]  /*eaa0*/  FSEL R80, R105, -INF , !P2 ;  /* 0xff80000069507808 */ /* 0x000fe40005000000 */
[----:B------:R-:W-:-:S02]  /*eab0*/  FSEL R48, R100, -INF , !P5 ;  /* 0xff80000064307808 */ /* 0x000fc40006800000 */
[C---:B------:R-:W-:Y:S02]  /*eac0*/  ISETP.GE.AND P2, PT, R2.reuse, R230, PT ;  /* 0x000000e60200720c */ /* 0x040fe40003f46270 */
[C---:B------:R-:W-:Y:S02]  /*ead0*/  ISETP.LT.OR P5, PT, R2.reuse, R228, P4 ;  /* 0x000000e40200720c */ /* 0x040fe400027a1670 */
[----:B------:R-:W-:Y:S02]  /*eae0*/  ISETP.LT.OR P4, PT, R2, R227, P3 ;  /* 0x000000e30200720c */ /* 0x000fe40001f81670 */
[----:B------:R-:W-:Y:S01]  /*eaf0*/  ISETP.NE.AND P3, PT, R6, RZ, PT ;  /* 0x000000ff0600720c */ /* 0x000fe20003f65270 */
[----:B------:R-:W-:Y:S01]  /*eb00*/  VIADD R6, R0, 0x49 ;  /* 0x0000004900067836 */ /* 0x000fe20000000000 */
[----:B------:R-:W-:Y:S02]  /*eb10*/  ISETP.LT.OR P2, PT, R2, R226, P2 ;  /* 0x000000e20200720c */ /* 0x000fe40001741670 */
[----:B------:R-:W-:-:S02]  /*eb20*/  FSEL R61, R107, -INF , !P0 ;  /* 0xff8000006b3d7808 */ /* 0x000fc40004000000 */
[----:B------:R-:W-:Y:S02]  /*eb30*/  ISETP.GE.AND P0, PT, R2, R229, PT ;  /* 0x000000e50200720c */ /* 0x000fe40003f06270 */
[----:B------:R-:W-:Y:S02]  /*eb40*/  P2R R7, PR, RZ, 0x4 ;  /* 0x00000004ff077803 */ /* 0x000fe40000000000 */
[----:B------:R-:W-:Y:S02]  /*eb50*/  ISETP.GE.AND P2, PT, R6, R231, PT ;  /* 0x000000e70600720c */ /* 0x000fe40003f46270 */
[----:B------:R-:W-:Y:S02]  /*eb60*/  FSEL R107, R102, -INF , !P1 ;  /* 0xff800000666b7808 */ /* 0x000fe40004800000 */
[----:B------:R-:W-:Y:S02]  /*eb70*/  ISETP.LT.OR P1, PT, R2, R225, P0 ;  /* 0x000000e10200720c */ /* 0x000fe40000721670 */
[----:B------:R-:W-:-:S02]  /*eb80*/  FSEL R39, R101, -INF , !P3 ;  /* 0xff80000065277808 */ /* 0x000fc40005800000 */
[----:B------:R-:W-:Y:S02]  /*eb90*/  FSEL R62, R118, -INF , !P4 ;  /* 0xff800000763e7808 */ /* 0x000fe40006000000 */
[C---:B------:R-:W-:Y:S02]  /*eba0*/  ISETP.GE.AND P3, PT, R6.reuse, R232, PT ;  /* 0x000000e80600720c */ /* 0x040fe40003f66270 */
[C---:B------:R-:W-:Y:S02]  /*ebb0*/  ISETP.GE.AND P0, PT, R6.reuse, R230, PT ;  /* 0x000000e60600720c */ /* 0x040fe40003f06270 */
[----:B------:R-:W-:Y:S01]  /*ebc0*/  ISETP.GE.AND P4, PT, R6, R229, PT ;  /* 0x000000e50600720c */ /* 0x000fe20003f86270 */
[----:B------:R-:W-:Y:S01]  /*ebd0*/  VIADD R2, R0, 0x50 ;  /* 0x0000005000027836 */ /* 0x000fe20000000000 */
[----:B------:R-:W-:Y:S02]  /*ebe0*/  ISETP.LT.OR P2, PT, R6, R227, P2 ;  /* 0x000000e30600720c */ /* 0x000fe40001741670 */
[----:B------:R-:W-:-:S02]  /*ebf0*/  FSEL R37, R103, -INF , !P6 ;  /* 0xff80000067257808 */ /* 0x000fc40007000000 */
[----:B------:R-:W-:Y:S02]  /*ec00*/  FSEL R90, R116, -INF , !P5 ;  /* 0xff800000745a7808 */ /* 0x000fe40006800000 */
[C---:B------:R-:W-:Y:S02]  /*ec10*/  ISETP.LT.OR P5, PT, R6.reuse, R228, P3 ;  /* 0x000000e40600720c */ /* 0x040fe40001fa1670 */
[C---:B------:R-:W-:Y:S02]  /*ec20*/  ISETP.LT.OR P0, PT, R6.reuse, R226, P0 ;  /* 0x000000e20600720c */ /* 0x040fe40000701670 */
[----:B------:R-:W-:Y:S02]  /*ec30*/  ISETP.LT.OR P6, PT, R6, R225, P4 ;  /* 0x000000e10600720c */ /* 0x000fe400027c1670 */
[----:B------:R-:W-:Y:S02]  /*ec40*/  P2R R6, PR, RZ, 0x4 ;  /* 0x00000004ff067803 */ /* 0x000fe40000000000 */
[----:B------:R-:W-:-:S02]  /*ec50*/  ISETP.NE.AND P3, PT, R7, RZ, PT ;  /* 0x000000ff0700720c */ /* 0x000fc40003f65270 */
[----:B------:R-:W-:Y:S02]  /*ec60*/  ISETP.GE.AND P4, PT, R2, R230, PT ;  /* 0x000000e60200720c */ /* 0x000fe40003f86270 */
[----:B------:R-:W-:Y:S02]  /*ec70*/  FSEL R89, R117, -INF , !P5 ;  /* 0xff80000075597808 */ /* 0x000fe40006800000 */
[----:B------:R-:W-:Y:S01]  /*ec80*/  ISETP.NE.AND P5, PT, R6, RZ, PT ;  /* 0x000000ff0600720c */ /* 0x000fe20003fa5270 */
[----:B------:R-:W-:Y:S01]  /*ec90*/  VIADD R6, R0, 0x51 ;  /* 0x0000005100067836 */ /* 0x000fe20000000000 */
[----:B------:R-:W-:Y:S02]  /*eca0*/  FSEL R104, R121, -INF , !P0 ;  /* 0xff80000079687808 */ /* 0x000fe40004000000 */
[----:B------:R-:W-:Y:S02]  /*ecb0*/  FSEL R106, R120, -INF , !P3 ;  /* 0xff800000786a7808 */ /* 0x000fe40005800000 */
[----:B------:R-:W-:-:S02]  /*ecc0*/  ISETP.GE.AND P2, PT, R2, R231, PT ;  /* 0x000000e70200720c */ /* 0x000fc40003f46270 */
[C---:B------:R-:W-:Y:S02]  /*ecd0*/  ISETP.GE.AND P0, PT, R2.reuse, R229, PT ;  /* 0x000000e50200720c */ /* 0x040fe40003f06270 */
[C---:B------:R-:W-:Y:S02]  /*ece0*/  ISETP.GE.AND P3, PT, R2.reuse, R232, PT ;  /* 0x000000e80200720c */ /* 0x040fe40003f66270 */
[----:B------:R-:W-:Y:S02]  /*ecf0*/  ISETP.LT.OR P4, PT, R2, R226, P4 ;  /* 0x000000e20200720c */ /* 0x000fe40002781670 */
[----:B------:R-:W-:Y:S02]  /*ed00*/  FSEL R98, R122, -INF , !P1 ;  /* 0xff8000007a627808 */ /* 0x000fe40004800000 */
[C---:B------:R-:W-:Y:S02]  /*ed10*/  ISETP.LT.OR P2, PT, R2.reuse, R227, P2 ;  /* 0x000000e30200720c */ /* 0x040fe40001741670 */
[----:B------:R-:W-:-:S02]  /*ed20*/  ISETP.LT.OR P1, PT, R2, R225, P0 ;  /* 0x000000e10200720c */ /* 0x000fc40000721670 */
[----:B------:R-:W-:Y:S02]  /*ed30*/  ISETP.LT.OR P3, PT, R2, R228, P3 ;  /* 0x000000e40200720c */ /* 0x000fe40001f61670 */
[----:B------:R-:W-:Y:S02]  /*ed40*/  P2R R7, PR, RZ, 0x10 ;  /* 0x00000010ff077803 */ /* 0x000fe40000000000 */
[C---:B------:R-:W-:Y:S02]  /*ed50*/  ISETP.GE.AND P0, PT, R6.reuse, R232, PT ;  /* 0x000000e80600720c */ /* 0x040fe40003f06270 */
[----:B------:R-:W-:Y:S02]  /*ed60*/  FSEL R58, R119, -INF , !P5 ;  /* 0xff800000773a7808 */ /* 0x000fe40006800000 */
[C---:B------:R-:W-:Y:S02]  /*ed70*/  ISETP.GE.AND P4, PT, R6.reuse, R231, PT ;  /* 0x000000e70600720c */ /* 0x040fe40003f86270 */
[----:B------:R-:W-:-:S02]  /*ed80*/  ISETP.GE.AND P5, PT, R6, R230, PT ;  /* 0x000000e60600720c */ /* 0x000fc40003fa6270 */
[----:B------:R-:W-:Y:S02]  /*ed90*/  FSEL R56, R10, -INF , !P2 ;  /* 0xff8000000a387808 */ /* 0x000fe40005000000 */
[----:B------:R-:W-:Y:S02]  /*eda0*/  FSEL R252, R8, -INF , !P3 ;  /* 0xff80000008fc7808 */ /* 0x000fe40005800000 */
[----:B------:R-:W-:Y:S01]  /*edb0*/  ISETP.LT.OR P2, PT, R6, R228, P0 ;  /* 0x000000e40600720c */ /* 0x000fe20000741670 */
[----:B------:R-:W-:Y:S01]  /*edc0*/  VIADD R2, R0, 0x58 ;  /* 0x0000005800027836 */ /* 0x000fe20000000000 */
[C---:B------:R-:W-:Y:S02]  /*edd0*/  ISETP.GE.AND P3, PT, R6.reuse, R229, PT ;  /* 0x000000e50600720c */ /* 0x040fe40003f66270 */
[C---:B------:R-:W-:Y:S02]  /*ede0*/  ISETP.LT.OR P0, PT, R6.reuse, R227, P4 ;  /* 0x000000e30600720c */ /* 0x040fe40002701670 */
[----:B------:R-:W-:Y:S01]  /*edf0*/  ISETP.LT.OR P4, PT, R6, R226, P5 ;  /* 0x000000e20600720c */ /* 0x000fe20002f81670 */
[----:B------:R-:W-:Y:S01]  /*ee00*/  STL [R1+0x20], R12 ;  /* 0x0000200c01007387 */ /* 0x000fe20000100800 */
[----:B------:R-:W-:-:S02]  /*ee10*/  FSEL R91, R123, -INF , !P6 ;  /* 0xff8000007b5b7808 */ /* 0x000fc40007000000 */
[----:B------:R-:W-:Y:S01]  /*ee20*/  ISETP.NE.AND P5, PT, R7, RZ, PT ;  /* 0x000000ff0700720c */ /* 0x000fe20003fa5270 */
[----:B------:R-:W-:Y:S01]  /*ee30*/  STL [R1+0x50], R86 ;  /* 0x0000505601007387 */ /* 0x000fe20000100800 */
[----:B------:R-:W-:Y:S02]  /*ee40*/  ISETP.LT.OR P6, PT, R6, R225, P3 ;  /* 0x000000e10600720c */ /* 0x000fe40001fc1670 */
[----:B------:R-:W-:Y:S01]  /*ee50*/  P2R R6, PR, RZ, 0x10 ;  /* 0x00000010ff067803 */ /* 0x000fe20000000000 */
[----:B------:R-:W-:Y:S01]  /*ee60*/  STL [R1+0x44], R60 ;  /* 0x0000443c01007387 */ /* 0x000fe20000100800 */
[----:B------:R-:W-:Y:S02]  /*ee70*/  FSEL R7, R11, -INF , !P0 ;  /* 0xff8000000b077808 */ /* 0x000fe40004000000 */
[C---:B------:R-:W-:Y:S01]  /*ee80*/  ISETP.GE.AND P4, PT, R2.reuse, R232, PT ;  /* 0x000000e80200720c */ /* 0x040fe20003f86270 */
[----:B------:R-:W-:Y:S01]  /*ee90*/  STL [R1+0x3c], R57 ;  /* 0x00003c3901007387 */ /* 0x000fe20000100800 */
[----:B------:R-:W-:-:S02]  /*eea0*/  ISETP.GE.AND P3, PT, R2, R231, PT ;  /* 0x000000e70200720c */ /* 0x000fc40003f66270 */
[----:B------:R-:W-:Y:S01]  /*eeb0*/  FSEL R251, R9, -INF , !P2 ;  /* 0xff80000009fb7808 */ /* 0x000fe20005000000 */
[----:B------:R-:W-:Y:S01]  /*eec0*/  STL [R1+0x2c], R51 ;  /* 0x00002c3301007387 */ /* 0x000fe20000100800 */
[----:B------:R-:W-:Y:S02]  /*eed0*/  FSEL R88, R124, -INF , !P5 ;  /* 0xff8000007c587808 */ /* 0x000fe40006800000 */
[C---:B------:R-:W-:Y:S01]  /*eee0*/  ISETP.GE.AND P2, PT, R2.reuse, R230, PT ;  /* 0x000000e60200720c */ /* 0x040fe20003f46270 */
[----:B------:R-:W-:Y:S01]  /*eef0*/  STL [R1+0x28], R41 ;  /* 0x0000282901007387 */ /* 0x000fe20000100800 */
[C---:B------:R-:W-:Y:S02]  /*ef00*/  ISETP.LT.OR P5, PT, R2.reuse, R228, P4 ;  /* 0x000000e40200720c */ /* 0x040fe400027a1670 */
[----:B------:R-:W-:Y:S01]  /*ef10*/  ISETP.LT.OR P4, PT, R2, R227, P3 ;  /* 0x000000e30200720c */ /* 0x000fe20001f81670 */
[----:B------:R2:W-:Y:S01]  /*ef20*/  STL [R1+0xc], R7 ;  /* 0x00000c0701007387 */ /* 0x0005e20000100800 */
[----:B------:R-:W-:Y:S01]  /*ef30*/  ISETP.NE.AND P3, PT, R6, RZ, PT ;  /* 0x000000ff0600720c */ /* 0x000fe20003f65270 */
[----:B------:R-:W-:Y:S01]  /*ef40*/  VIADD R6, R0, 0x59 ;  /* 0x0000005900067836 */ /* 0x000fe20000000000 */
[----:B------:R-:W-:-:S02]  /*ef50*/  ISETP.LT.OR P2, PT, R2, R226, P2 ;  /* 0x000000e20200720c */ /* 0x000fc40001741670 */
[-C--:B------:R-:W-:Y:S02]  /*ef60*/  ISETP.GE.AND P0, PT, R2, R229.reuse, PT ;  /* 0x000000e50200720c */ /* 0x080fe40003f06270 */
[----:B------:R-:W-:Y:S02]  /*ef70*/  FSEL R32, R125, -INF , !P3 ;  /* 0xff8000007d207808 */ /* 0x000fe40005800000 */
[----:B------:R-:W-:Y:S02]  /*ef80*/  FSEL R125, R26, -INF , !P4 ;  /* 0xff8000001a7d7808 */ /* 0x000fe40006000000 */
[C---:B------:R-:W-:Y:S02]  /*ef90*/  ISETP.GE.AND P3, PT, R6.reuse, R232, PT ;  /* 0x000000e80600720c */ /* 0x040fe40003f66270 */
[----:B------:R-:W-:Y:S02]  /*efa0*/  ISETP.GE.AND P4, PT, R6, R229, PT ;  /* 0x000000e50600720c */ /* 0x000fe40003f86270 */
[----:B--2---:R-:W-:-:S05]  /*efb0*/  FSEL R7, R126, -INF , !P1 ;  /* 0xff8000007e077808 */ /* 0x004fca0004800000 */
[----:B------:R2:W-:Y:S01]  /*efc0*/  STL [R1+0x38], R7 ;  /* 0x0000380701007387 */ /* 0x0005e20000100800 */
[----:B------:R-:W-:Y:S02]  /*efd0*/  ISETP.LT.OR P1, PT, R2, R225, P0 ;  /* 0x000000e10200720c */ /* 0x000fe40000721670 */
[----:B------:R-:W-:Y:S01]  /*efe0*/  ISETP.GE.AND P0, PT, R6, R230, PT ;  /* 0x000000e60600720c */ /* 0x000fe20003f06270 */
[----:B------:R-:W-:Y:S01]  /*eff0*/  VIADD R2, R0, 0x60 ;  /* 0x0000006000027836 */ /* 0x000fe20000000000 */
[----:B------:R-:W-:Y:S02]  /*f000*/  FSEL R36, R127, -INF , !P6 ;  /* 0xff8000007f247808 */ /* 0x000fe40007000000 */
[----:B------:R-:W-:Y:S02]  /*f010*/  FSEL R124, R24, -INF , !P5 ;  /* 0xff800000187c7808 */ /* 0x000fe40006800000 */
[C---:B------:R-:W-:Y:S02]  /*f020*/  ISETP.LT.OR P5, PT, R6.reuse, R228, P3 ;  /* 0x000000e40600720c */ /* 0x040fe40001fa1670 */
[----:B------:R-:W-:-:S02]  /*f030*/  ISETP.LT.OR P0, PT, R6, R226, P0 ;  /* 0x000000e20600720c */ /* 0x000fc40000701670 */
[C---:B------:R-:W-:Y:S02]  /*f040*/  ISETP.LT.OR P6, PT, R6.reuse, R225, P4 ;  /* 0x000000e10600720c */ /* 0x040fe400027c1670 */
[----:B--2---:R-:W-:Y:S02]  /*f050*/  P2R R7, PR, RZ, 0x4 ;  /* 0x00000004ff077803 */ /* 0x004fe40000000000 */
[----:B------:R-:W-:-:S04]  /*f060*/  ISETP.GE.AND P2, PT, R6, R231, PT ;  /* 0x000000e70600720c */ /* 0x000fc80003f46270 */
[----:B------:R-:W-:Y:S02]  /*f070*/  ISETP.LT.OR P2, PT, R6, R227, P2 ;  /* 0x000000e30600720c */ /* 0x000fe40001741670 */
[----:B------:R-:W-:Y:S02]  /*f080*/  ISETP.NE.AND P3, PT, R7, RZ, PT ;  /* 0x000000ff0700720c */ /* 0x000fe40003f65270 */
[----:B------:R-:W-:Y:S02]  /*f090*/  P2R R6, PR, RZ, 0x4 ;  /* 0x00000004ff067803 */ /* 0x000fe40000000000 */
[----:B------:R-:W-:Y:S02]  /*f0a0*/  ISETP.GE.AND P4, PT, R2, R230, PT ;  /* 0x000000e60200720c */ /* 0x000fe40003f86270 */
[----:B------:R-:W-:Y:S02]  /*f0b0*/  FSEL R123, R25, -INF , !P5 ;  /* 0xff800000197b7808 */ /* 0x000fe40006800000 */
[----:B------:R-:W-:Y:S01]  /*f0c0*/  ISETP.NE.AND P5, PT, R6, RZ, PT ;  /* 0x000000ff0600720c */ /* 0x000fe20003fa5270 */
[----:B------:R-:W-:Y:S01]  /*f0d0*/  VIADD R6, R0, 0x61 ;  /* 0x0000006100067836 */ /* 0x000fe20000000000 */
[----:B------:R-:W-:-:S02]  /*f0e0*/  FSEL R34, R129, -INF , !P0 ;  /* 0xff80000081227808 */ /* 0x000fc40004000000 */
[----:B------:R-:W-:Y:S02]  /*f0f0*/  FSEL R33, R128, -INF , !P3 ;  /* 0xff80000080217808 */ /* 0x000fe40005800000 */
[C---:B------:R-:W-:Y:S02]  /*f100*/  ISETP.GE.AND P2, PT, R2.reuse, R231, PT ;  /* 0x000000e70200720c */ /* 0x040fe40003f46270 */
[C---:B------:R-:W-:Y:S02]  /*f110*/  ISETP.GE.AND P0, PT, R2.reuse, R229, PT ;  /* 0x000000e50200720c */ /* 0x040fe40003f06270 */
[C---:B------:R-:W-:Y:S02]  /*f120*/  ISETP.GE.AND P3, PT, R2.reuse, R232, PT ;  /* 0x000000e80200720c */ /* 0x040fe40003f66270 */
[----:B------:R-:W-:Y:S02]  /*f130*/  ISETP.LT.OR P4, PT, R2, R226, P4 ;  /* 0x000000e20200720c */ /* 0x000fe40002781670 */
[----:B------:R-:W-:-:S02]  /*f140*/  FSEL R35, R130, -INF , !P1 ;  /* 0xff80000082237808 */ /* 0x000fc40004800000 */
[C---:B------:R-:W-:Y:S02]  /*f150*/  ISETP.LT.OR P2, PT, R2.reuse, R227, P2 ;  /* 0x000000e30200720c */ /* 0x040fe40001741670 */
[C---:B------:R-:W-:Y:S02]  /*f160*/  ISETP.LT.OR P1, PT, R2.reuse, R225, P0 ;  /* 0x000000e10200720c */ /* 0x040fe40000721670 */
[----:B------:R-:W-:Y:S02]  /*f170*/  ISETP.LT.OR P3, PT, R2, R228, P3 ;  /* 0x000000e40200720c */ /* 0x000fe40001f61670 */
[----:B------:R-:W-:Y:S02]  /*f180*/  P2R R7, PR, RZ, 0x10 ;  /* 0x00000010ff077803 */ /* 0x000fe40000000000 */
[----:B------:R-:W-:Y:S02]  /*f190*/  ISETP.GE.AND P0, PT, R6, R232, PT ;  /* 0x000000e80600720c */ /* 0x000fe40003f06270 */
[----:B------:R-:W-:-:S02]  /*f1a0*/  FSEL R27, R27, -INF , !P5 ;  /* 0xff8000001b1b7808 */ /* 0x000fc40006800000 */
[C---:B------:R-:W-:Y:S02]  /*f1b0*/  ISETP.GE.AND P4, PT, R6.reuse, R231, PT ;  /* 0x000000e70600720c */ /* 0x040fe40003f86270 */
[----:B------:R-:W-:Y:S02]  /*f1c0*/  ISETP.GE.AND P5, PT, R6, R230, PT ;  /* 0x000000e60600720c */ /* 0x000fe40003fa6270 */
[----:B------:R-:W-:Y:S02]  /*f1d0*/  FSEL R127, R114, -INF , !P2 ;  /* 0xff800000727f7808 */ /* 0x000fe40005000000 */
[----:B------:R-:W-:Y:S02]  /*f1e0*/  FSEL R122, R112, -INF , !P3 ;  /* 0xff800000707a7808 */ /* 0x000fe40005800000 */
[----:B------:R-:W-:Y:S01]  /*f1f0*/  ISETP.LT.OR P2, PT, R6, R228, P0 ;  /* 0x000000e40600720c */ /* 0x000fe20000741670 */
[----:B------:R-:W-:Y:S01]  /*f200*/  VIADD R2, R0, 0x68 ;  /* 0x0000006800027836 */ /* 0x000fe20000000000 */
[----:B------:R-:W-:-:S02]  /*f210*/  ISETP.GE.AND P3, PT, R6, R229, PT ;  /* 0x000000e50600720c */ /* 0x000fc40003f66270 */
[C---:B------:R-:W-:Y:S02]  /*f220*/  ISETP.LT.OR P0, PT, R6.reuse, R227, P4 ;  /* 0x000000e30600720c */ /* 0x040fe40002701670 */
[C---:B------:R-:W-:Y:S02]  /*f230*/  ISETP.LT.OR P4, PT, R6.reuse, R226, P5 ;  /* 0x000000e20600720c */ /* 0x040fe40002f81670 */
[----:B------:R-:W-:Y:S02]  /*f240*/  FSEL R96, R131, -INF , !P6 ;  /* 0xff80000083607808 */ /* 0x000fe40007000000 */
[----:B------:R-:W-:Y:S02]  /*f250*/  ISETP.LT.OR P6, PT, R6, R225, P3 ;  /* 0x000000e10600720c */ /* 0x000fe40001fc1670 */
[----:B------:R-:W-:Y:S02]  /*f260*/  ISETP.NE.AND P5, PT, R7, RZ, PT ;  /* 0x000000ff0700720c */ /* 0x000fe40003fa5270 */
[----:B------:R-:W-:-:S02]  /*f270*/  P2R R6, PR, RZ, 0x10 ;  /* 0x00000010ff067803 */ /* 0x000fc40000000000 */
[C---:B------:R-:W-:Y:S02]  /*f280*/  ISETP.GE.AND P4, PT, R2.reuse, R232, PT ;  /* 0x000000e80200720c */ /* 0x040fe40003f86270 */
[----:B------:R-:W-:Y:S02]  /*f290*/  ISETP.GE.AND P3, PT, R2, R231, PT ;  /* 0x000000e70200720c */ /* 0x000fe40003f66270 */
[----:B------:R-:W-:Y:S02]  /*f2a0*/  FSEL R120, R113, -INF , !P2 ;  /* 0xff80000071787808 */ /* 0x000fe40005000000 */
[----:B------:R-:W-:Y:S02]  /*f2b0*/  FSEL R7, R204, -INF , !P5 ;  /* 0xff800000cc077808 */ /* 0x000fe40006800000 */
[C---:B------:R-:W-:Y:S02]  /*f2c0*/  ISETP.GE.AND P2, PT, R2.reuse, R230, PT ;  /* 0x000000e60200720c */ /* 0x040fe40003f46270 */
[----:B------:R-:W-:-:S02]  /*f2d0*/  ISETP.LT.OR P5, PT, R2, R228, P4 ;  /* 0x000000e40200720c */ /* 0x000fc400027a1670 */
[----:B------:R-:W-:Y:S02]  /*f2e0*/  ISETP.LT.OR P4, PT, R2, R227, P3 ;  /* 0x000000e30200720c */ /* 0x000fe40001f81670 */
[----:B------:R-:W-:Y:S01]  /*f2f0*/  ISETP.NE.AND P3, PT, R6, RZ, PT ;  /* 0x000000ff0600720c */ /* 0x000fe20003f65270 */
[----:B------:R-:W-:Y:S01]  /*f300*/  VIADD R6, R0, 0x69 ;  /* 0x0000006900067836 */ /* 0x000fe20000000000 */
[C---:B------:R-:W-:Y:S01]  /*f310*/  ISETP.LT.OR P2, PT, R2.reuse, R226, P2 ;  /* 0x000000e20200720c */ /* 0x040fe20001741670 */
[----:B------:R2:W-:Y:S01]  /*f320*/  STL [R1+0x8], R7 ;  /* 0x0000080701007387 */ /* 0x0005e20000100800 */
[----:B------:R-:W-:Y:S02]  /*f330*/  FSEL R131, R115, -INF , !P0 ;  /* 0xff80000073837808 */ /* 0x000fe40004000000 */
[----:B------:R-:W-:Y:S02]  /*f340*/  ISETP.GE.AND P0, PT, R2, R229, PT ;  /* 0x000000e50200720c */ /* 0x000fe40003f06270 */
[----:B------:R-:W-:-:S02]  /*f350*/  FSEL R24, R206, -INF , !P1 ;  /* 0xff800000ce187808 */ /* 0x000fc40004800000 */
[----:B------:R-:W-:Y:S02]  /*f360*/  ISETP.LT.OR P1, PT, R2, R225, P0 ;  /* 0x000000e10200720c */ /* 0x000fe40000721670 */
[----:B------:R-:W-:Y:S02]  /*f370*/  FSEL R25, R205, -INF , !P3 ;  /* 0xff800000cd197808 */ /* 0x000fe40005800000 */
[----:B------:R-:W-:Y:S02]  /*f380*/  FSEL R130, R22, -INF , !P4 ;  /* 0xff80000016827808 */ /* 0x000fe40006000000 */
[C---:B------:R-:W-:Y:S02]  /*f390*/  ISETP.GE.AND P3, PT, R6.reuse, R232, PT ;  /* 0x000000e80600720c */ /* 0x040fe40003f66270 */
[C---:B------:R-:W-:Y:S02]  /*f3a0*/  ISETP.GE.AND P0, PT, R6.reuse, R230, PT ;  /* 0x000000e60600720c */ /* 0x040fe40003f06270 */
[----:B------:R-:W-:Y:S01]  /*f3b0*/  ISETP.GE.AND P4, PT, R6, R229, PT ;  /* 0x000000e50600720c */ /* 0x000fe20003f86270 */
[----:B------:R-:W-:Y:S01]  /*f3c0*/  VIADD R2, R0, 0x70 ;  /* 0x0000007000027836 */ /* 0x000fe20000000000 */
[----:B--2---:R-:W-:-:S02]  /*f3d0*/  P2R R7, PR, RZ, 0x4 ;  /* 0x00000004ff077803 */ /* 0x004fc40000000000 */
[C---:B------:R-:W-:Y:S02]  /*f3e0*/  ISETP.GE.AND P2, PT, R6.reuse, R231, PT ;  /* 0x000000e70600720c */ /* 0x040fe40003f46270 */
[----:B------:R-:W-:Y:S02]  /*f3f0*/  FSEL R105, R207, -INF , !P6 ;  /* 0xff800000cf697808 */ /* 0x000fe40007000000 */
[----:B------:R-:W-:Y:S02]  /*f400*/  ISETP.LT.OR P2, PT, R6, R227, P2 ;  /* 0x000000e30600720c */ /* 0x000fe40001741670 */
[----:B------:R-:W-:Y:S02]  /*f410*/  FSEL R119, R20, -INF , !P5 ;  /* 0xff80000014777808 */ /* 0x000fe40006800000 */
[C---:B------:R-:W-:Y:S02]  /*f420*/  ISETP.LT.OR P5, PT, R6.reuse, R228, P3 ;  /* 0x000000e40600720c */ /* 0x040fe40001fa1670 */
[----:B------:R-:W-:-:S02]  /*f430*/  ISETP.LT.OR P0, PT, R6, R226, P0 ;  /* 0x000000e20600720c */ /* 0x000fc40000701670 */
[----:B------:R-:W-:Y:S02]  /*f440*/  ISETP.LT.OR P6, PT, R6, R225, P4 ;  /* 0x000000e10600720c */ /* 0x000fe400027c1670 */
[----:B------:R-:W-:Y:S02]  /*f450*/  P2R R6, PR, RZ, 0x4 ;  /* 0x00000004ff067803 */ /* 0x000fe40000000000 */
[----:B------:R-:W-:Y:S02]  /*f460*/  ISETP.GE.AND P4, PT, R2, R230, PT ;  /* 0x000000e60200720c */ /* 0x000fe40003f86270 */
[----:B------:R-:W-:Y:S02]  /*f470*/  FSEL R118, R21, -INF , !P5 ;  /* 0xff80000015767808 */ /* 0x000fe40006800000 */
[----:B------:R-:W-:Y:S02]  /*f480*/  ISETP.NE.AND P3, PT, R7, RZ, PT ;  /* 0x000000ff0700720c */ /* 0x000fe40003f65270 */
[----:B------:R-:W-:Y:S01]  /*f490*/  ISETP.NE.AND P5, PT, R6, RZ, PT ;  /* 0x000000ff0600720c */ /* 0x000fe20003fa5270 */
[----:B------:R-:W-:Y:S01]  /*f4a0*/  VIADD R6, R0, 0x71 ;  /* 0x0000007100067836 */ /* 0x000fe20000000000 */
[----:B------:R-:W-:-:S02]  /*f4b0*/  FSEL R237, R237, -INF , !P0 ;  /* 0xff800000eded7808 */ /* 0x000fc40004000000 */
[C---:B------:R-:W-:Y:S02]  /*f4c0*/  ISETP.GE.AND P2, PT, R2.reuse, R231, PT ;  /* 0x000000e70200720c */ /* 0x040fe40003f46270 */
[C---:B------:R-:W-:Y:S02]  /*f4d0*/  ISETP.GE.AND P0, PT, R2.reuse, R229, PT ;  /* 0x000000e50200720c */ /* 0x040fe40003f06270 */
[----:B------:R-:W-:Y:S02]  /*f4e0*/  ISETP.LT.OR P4, PT, R2, R226, P4 ;  /* 0x000000e20200720c */ /* 0x000fe40002781670 */
[----:B------:R-:W-:Y:S02]  /*f4f0*/  FSEL R236, R236, -INF , !P3 ;  /* 0xff800000ecec7808 */ /* 0x000fe40005800000 */
[----:B------:R-:W-:Y:S02]  /*f500*/  FSEL R238, R238, -INF , !P1 ;  /* 0xff800000eeee7808 */ /* 0x000fe40004800000 */
[----:B------:R-:W-:-:S02]  /*f510*/  ISETP.GE.AND P3, PT, R2, R232, PT ;  /* 0x000000e80200720c */ /* 0x000fc40003f66270 */
[C---:B------:R-:W-:Y:S02]  /*f520*/  ISETP.LT.OR P2, PT, R2.reuse, R227, P2 ;  /* 0x000000e30200720c */ /* 0x040fe40001741670 */
[----:B------:R-:W-:Y:S02]  /*f530*/  ISETP.LT.OR P1, PT, R2, R225, P0 ;  /* 0x000000e10200720c */ /* 0x000fe40000721670 */
[----:B------:R-:W-:Y:S02]  /*f540*/  P2R R7, PR, RZ, 0x10 ;  /* 0x00000010ff077803 */ /* 0x000fe40000000000 */
[C---:B------:R-:W-:Y:S02]  /*f550*/  ISETP.GE.AND P0, PT, R6.reuse, R232, PT ;  /* 0x000000e80600720c */ /* 0x040fe40003f06270 */
[----:B------:R-:W-:Y:S02]  /*f560*/  ISETP.GE.AND P4, PT, R6, R231, PT ;  /* 0x000000e70600720c */ /* 0x000fe40003f86270 */
[----:B------:R-:W-:Y:S01]  /*f570*/  ISETP.LT.OR P3, PT, R2, R228, P3 ;  /* 0x000000e40200720c */ /* 0x000fe20001f61670 */
[----:B------:R-:W-:Y:S01]  /*f580*/  VIADD R2, R0, 0x78 ;  /* 0x0000007800027836 */ /* 0x000fe20000000000 */
[----:B------:R-:W-:-:S02]  /*f590*/  FSEL R128, R110, -INF , !P2 ;  /* 0xff8000006e807808 */ /* 0x000fc40005000000 */
[C---:B------:R-:W-:Y:S02]  /*f5a0*/  ISETP.LT.OR P2, PT, R6.reuse, R228, P0 ;  /* 0x000000e40600720c */ /* 0x040fe40000741670 */
[----:B------:R-:W-:Y:S02]  /*f5b0*/  ISETP.LT.OR P0, PT, R6, R227, P4 ;  /* 0x000000e30600720c */ /* 0x000fe40002701670 */
[----:B------:R-:W-:Y:S02]  /*f5c0*/  ISETP.NE.AND P4, PT, R7, RZ, PT ;  /* 0x000000ff0700720c */ /* 0x000fe40003f85270 */
[----:B------:R-:W-:Y:S02]  /*f5d0*/  FSEL R64, R109, -INF , !P2 ;  /* 0xff8000006d407808 */ /* 0x000fe40005000000 */
[----:B------:R-:W-:Y:S02]  /*f5e0*/  FSEL R121, R111, -INF , !P0 ;  /* 0xff8000006f797808 */ /* 0x000fe40004000000 */
[----:B------:R-:W-:-:S02]  /*f5f0*/  ISETP.GE.AND P2, PT, R2, R231, PT ;  /* 0x000000e70200720c */ /* 0x000fc40003f46270 */
[----:B------:R-:W-:Y:S02]  /*f600*/  FSEL R208, R208, -INF , !P4 ;  /* 0xff800000d0d07808 */ /* 0x000fe40006000000 */
[C---:B------:R-:W-:Y:S02]  /*f610*/  ISETP.GE.AND P0, PT, R2.reuse, R230, PT ;  /* 0x000000e60200720c */ /* 0x040fe40003f06270 */
[----:B------:R-:W-:Y:S02]  /*f620*/  ISETP.GE.AND P4, PT, R2, R229, PT ;  /* 0x000000e50200720c */ /* 0x000fe40003f86270 */
[----:B------:R-:W-:Y:S02]  /*f630*/  FSEL R210, R210, -INF , !P1 ;  /* 0xff800000d2d27808 */ /* 0x000fe40004800000 */
[----:B------:R-:W-:Y:S01]  /*f640*/  ISETP.LT.OR P1, PT, R2, R227, P2 ;  /* 0x000000e30200720c */ /* 0x000fe20001721670 */
[----:B------:R-:W-:Y:S01]  /*f650*/  VIADD R0, R0, 0x79 ;  /* 0x0000007900007836 */ /* 0x000fe20000000000 */
[----:B------:R-:W-:-:S02]  /*f660*/  ISETP.LT.OR P2, PT, R2, R226, P0 ;  /* 0x000000e20200720c */ /* 0x000fc40000741670 */
[----:B------:R-:W-:Y:S02]  /*f670*/  ISETP.LT.OR P0, PT, R2, R225, P4 ;  /* 0x000000e10200720c */ /* 0x000fe40002701670 */
[----:B------:R-:W-:Y:S02]  /*f680*/  FSEL R129, R23, -INF , !P5 ;  /* 0xff80000017817808 */ /* 0x000fe40006800000 */
[----:B------:R-:W-:Y:S02]  /*f690*/  FSEL R66, R108, -INF , !P3 ;  /* 0xff8000006c427808 */ /* 0x000fe40005800000 */
[C---:B------:R-:W-:Y:S02]  /*f6a0*/  ISETP.GE.AND P5, PT, R6.reuse, R230, PT ;  /* 0x000000e60600720c */ /* 0x040fe40003fa6270 */
[----:B------:R-:W-:Y:S02]  /*f6b0*/  ISETP.GE.AND P3, PT, R6, R229, PT ;  /* 0x000000e50600720c */ /* 0x000fe40003f66270 */
[----:B------:R-:W-:-:S02]  /*f6c0*/  FSEL R207, R202, -INF , !P0 ;  /* 0xff800000cacf7808 */ /* 0x000fc40004000000 */
[----:B------:R-:W-:Y:S02]  /*f6d0*/  FSEL R239, R239, -INF , !P6 ;  /* 0xff800000efef7808 */ /* 0x000fe40007000000 */
[----:B------:R-:W-:Y:S02]  /*f6e0*/  ISETP.GE.AND P0, PT, R0, R229, PT ;  /* 0x000000e50000720c */ /* 0x000fe40003f06270 */
[C---:B------:R-:W-:Y:S02]  /*f6f0*/  ISETP.LT.OR P6, PT, R6.reuse, R226, P5 ;  /* 0x000000e20600720c */ /* 0x040fe40002fc1670 */
[----:B------:R-:W-:Y:S02]  /*f700*/  ISETP.LT.OR P5, PT, R6, R225, P3 ;  /* 0x000000e10600720c */ /* 0x000fe40001fa1670 */
[----:B------:R-:W-:Y:S02]  /*f710*/  ISETP.GE.AND P3, PT, R2, R232, PT ;  /* 0x000000e80200720c */ /* 0x000fe40003f66270 */
[----:B------:R-:W-:-:S02]  /*f720*/  FSEL R205, R200, -INF , !P2 ;  /* 0xff800000c8cd7808 */ /* 0x000fc40005000000 */
[----:B------:R-:W-:Y:S02]  /*f730*/  ISETP.LT.OR P2, PT, R0, R225, P0 ;  /* 0x000000e10000720c */ /* 0x000fe40000741670 */
[----:B------:R-:W-:Y:S02]  /*f740*/  PLOP3.LUT P0, PT, PT, PT, UP1, 0x80, 0x0 ;  /* 0x000000000000781c */ /* 0x000fe40003f0f018 */
[----:B------:R-:W-:Y:S02]  /*f750*/  ISETP.LT.OR P3, PT, R2, R228, P3 ;  /* 0x000000e40200720c */ /* 0x000fe40001f61670 */
[----:B------:R-:W-:Y:S02]  /*f760*/  FSEL R211, R211, -INF , !P5 ;  /* 0xff800000d3d37808 */ /* 0x000fe40006800000 */
[----:B------:R-:W-:Y:S02]  /*f770*/  P2R R6, PR, RZ, 0x8 ;  /* 0x00000008ff067803 */ /* 0x000fe40000000000 */
[----:B------:R-:W-:-:S02]  /*f780*/  ISETP.GE.AND P5, PT, R0, R232, PT ;  /* 0x000000e80000720c */ /* 0x000fc40003fa6270 */
[C---:B------:R-:W-:Y:S02]  /*f790*/  ISETP.GE.AND P3, PT, R0.reuse, R230, PT ;  /* 0x000000e60000720c */ /* 0x040fe40003f66270 */
[----:B------:R-:W-:Y:S02]  /*f7a0*/  ISETP.GE.AND P4, PT, R0, R231, PT ;  /* 0x000000e70000720c */ /* 0x000fe40003f86270 */
[----:B------:R-:W-:Y:S02]  /*f7b0*/  FSEL R209, R209, -INF , !P6 ;  /* 0xff800000d1d17808 */ /* 0x000fe40007000000 */
[----:B------:R-:W-:Y:S02]  /*f7c0*/  ISETP.NE.AND P6, PT, R6, RZ, PT ;  /* 0x000000ff0600720c */ /* 0x000fe40003fc5270 */
[C---:B------:R-:W-:Y:S02]  /*f7d0*/  ISETP.LT.OR P3, PT, R0.reuse, R226, P3 ;  /* 0x000000e20000720c */ /* 0x040fe40001f61670 */
[----:B------:R-:W-:-:S02]  /*f7e0*/  ISETP.LT.OR P5, PT, R0, R228, P5 ;  /* 0x000000e40000720c */ /* 0x000fc40002fa1670 */
[----:B------:R-:W-:Y:S02]  /*f7f0*/  ISETP.LT.OR P4, PT, R0, R227, P4 ;  /* 0x000000e30000720c */ /* 0x000fe40002781670 */
[----:B------:R-:W-:Y:S02]  /*f800*/  FSEL R117, R74, -INF , !P1 ;  /* 0xff8000004a757808 */ /* 0x000fe40004800000 */
[----:B------:R-:W-:Y:S02]  /*f810*/  FSEL R204, R201, -INF , !P3 ;  /* 0xff800000c9cc7808 */ /* 0x000fe40005800000 */
[----:B------:R-:W-:Y:S02]  /*f820*/  FSEL R206, R203, -INF , !P2 ;  /* 0xff800000cbce7808 */ /* 0x000fe40005000000 */
[----:B------:R-:W-:Y:S02]  /*f830*/  FSEL R67, R72, -INF , !P6 ;  /* 0xff80000048437808 */ /* 0x000fe40007000000 */
[----:B------:R-:W-:-:S02]  /*f840*/  LOP3.LUT P1, RZ, R224, 0x20, RZ, 0xc0, !PT ;  /* 0x00000020e0ff7812 */ /* 0x000fc4000782c0ff */
[----:B------:R-:W-:Y:S02]  /*f850*/  FSEL R65, R73, -INF , !P5 ;  /* 0xff80000049417808 */ /* 0x000fe40006800000 */
[----:B------:R-:W-:Y:S01]  /*f860*/  FSEL R116, R75, -INF , !P4 ;  /* 0xff8000004b747808 */ /* 0x000fe20006000000 */
[----:B-1----:R-:W-:Y:S08]  /*f870*/  @!P0 BRA `(.L_x_779) ;  /* 0x0000000400c08947 */ /* 0x002ff00003800000 */
[----:B------:R-:W2:Y:S04]  /*f880*/  LDL.64 R14, [R1+0xd0] ;  /* 0x0000d000010e7983 */ /* 0x000ea80000100a00 */
[----:B------:R-:W3:Y:S01]  /*f890*/  LDL.64 R18, [R1+0xc8] ;  /* 0x0000c80001127983 */ /* 0x000ee20000100a00 */
[----:B------:R-:W-:Y:S01]  /*f8a0*/  UIADD3 UR21, UR21, -0x3, URZ ;  /* 0xfffffffd15157890 */ /* 0x000fe2000fffe03f */
[----:B------:R-:W1:Y:S01]  /*f8b0*/  @!P1 LDC.64 R16, c[0x0][0x218] ;  /* 0x00008600ff109b82 */ /* 0x000e620000000a00 */
[----:B------:R-:W-:Y:S01]  /*f8c0*/  IMAD.U32 R8, RZ, RZ, UR8 ;  /* 0x00000008ff087e24 */ /* 0x000fe2000f8e00ff */
[----:B------:R4:W-:Y:S01]  /*f8d0*/  @P1 STS.128 [R233+0x4000], RZ ;  /* 0x004000ffe9001388 */ /* 0x0009e20000000c00 */
[----:B------:R-:W-:Y:S01]  /*f8e0*/  USHF.R.S32.HI UR4, URZ, 0x1f, UR21 ;  /* 0x0000001f3f047899 */ /* 0x000fe20008011415 */
[----:B------:R-:W-:Y:S01]  /*f8f0*/  BSSY B0, `(.L_x_780) ;  /* 0x0000067000007945 */ /* 0x000fe20003800000 */
[----:B------:R-:W-:-:S02]  /*f900*/  UIMAD.WIDE.U32 UR22, UR21, UR8, URZ ;  /* 0x00000008151672a5 */ /* 0x000fc4000f8e003f */
[----:B------:R-:W-:Y:S01]  /*f910*/  UIMAD UR4, UR4, UR8, URZ ;  /* 0x00000008040472a4 */ /* 0x000fe2000f8e023f */
[----:B------:R-:W4:Y:S03]  /*f920*/  @!P1 LDC.64 R12, c[0x0][0x218] ;  /* 0x00008600ff0c9b82 */ /* 0x000f260000000a00 */
[----:B------:R-:W-:Y:S01]  /*f930*/  UIMAD UR4, UR21, UR9, UR4 ;  /* 0x00000009150472a4 */ /* 0x000fe2000f8e0204 */
[----:B------:R-:W-:Y:S02]  /*f940*/  IMAD.U32 R6, RZ, RZ, UR22 ;  /* 0x00000016ff067e24 */ /* 0x000fe4000f8e00ff */
[----:B------:R-:W-:Y:S01]  /*f950*/  IMAD.U32 R2, RZ, RZ, UR22 ;  /* 0x00000016ff027e24 */ /* 0x000fe2000f8e00ff */
[----:B------:R-:W-:Y:S01]  /*f960*/  UIADD3 UR4, UR23, UR4, URZ ;  /* 0x0000000417047290 */ /* 0x000fe2000fffe03f */
[----:B------:R-:W4:Y:S05]  /*f970*/  @!P1 LDC.64 R10, c[0x0][0x218] ;  /* 0x00008600ff0a9b82 */ /* 0x000f2a0000000a00 */
[----:B------:R-:W-:Y:S01]  /*f980*/  IMAD.U32 R0, RZ, RZ, UR4 ;  /* 0x00000004ff007e24 */ /* 0x000fe2000f8e00ff */
[----:B------:R-:W-:Y:S01]  /*f990*/  @!UP0 UIMAD UR4, UR9, 0x30, URZ ;  /* 0x00000030090488a4 */ /* 0x000fe2000f8e023f */
[----:B--2---:R-:W-:-:S02]  /*f9a0*/  LEA R6, P0, R6, R14, 0x7 ;  /* 0x0000000e06067211 */ /* 0x004fc400078038ff */
[----:B------:R-:W2:Y:S02]  /*f9b0*/  @!P1 LDC.64 R14, c[0x0][0x218] ;  /* 0x00008600ff0e9b82 */ /* 0x000ea40000000a00 */
[----:B---3--:R-:W-:-:S03]  /*f9c0*/  LEA.HI.X R7, R2, R19, R0, 0x7, P0 ;  /* 0x0000001302077211 */ /* 0x008fc600000f3c00 */
[----:B------:R-:W-:-:S03]  /*f9d0*/  @!P1 IMAD.WIDE.U32 R8, R8, 0x30, R6 ;  /* 0x0000003008089825 */ /* 0x000fc600078e0006 */
[----:B------:R-:W3:Y:S01]  /*f9e0*/  @!P1 LDC.64 R18, c[0x0][0x218] ;  /* 0x00008600ff129b82 */ /* 0x000ee20000000a00 */
[----:B------:R-:W-:Y:S01]  /*f9f0*/  @!P1 VIADD R0, R9, UR4 ;  /* 0x0000000409009c36 */ /* 0x000fe20008000000 */
[C---:B-1----:R-:W-:Y:S01]  /*fa00*/  @!P1 LEA R16, P0, R8.reuse, R16, 0x1 ;  /* 0x0000001008109211 */ /* 0x042fe200078008ff */
[----:B------:R-:W-:Y:S01]  /*fa10*/  @!P1 IMAD.MOV.U32 R9, RZ, RZ, R7 ;  /* 0x000000ffff099224 */ /* 0x000fe200078e0007 */
[----:B------:R-:W-:Y:S02]  /*fa20*/  @!UP0 UIMAD UR4, UR9, 0x50, URZ ;  /* 0x00000050090488a4 */ /* 0x000fe4000f8e023f */
[----:B------:R-:W-:Y:S01]  /*fa30*/  @!P1 LEA.HI.X R17, R8, R17, R0, 0x1, P0 ;  /* 0x0000001108119211 */ /* 0x000fe200000f0c00 */
[----:B------:R-:W-:Y:S02]  /*fa40*/  IMAD.U32 R0, RZ, RZ, UR8 ;  /* 0x00000008ff007e24 */ /* 0x000fe4000f8e00ff */
[----:B------:R-:W-:-:S04]  /*fa50*/  @!P1 IMAD.MOV.U32 R8, RZ, RZ, R6 ;  /* 0x000000ffff089224 */ /* 0x000fc800078e0006 */
[----:B------:R-:W-:-:S04]  /*fa60*/  @!P1 IMAD.WIDE.U32 R8, R0, 0x50, R8 ;  /* 0x0000005000089825 */ /* 0x000fc800078e0008 */
[----:B------:R-:W-:Y:S01]  /*fa70*/  @!P1 VIADD R0, R9, UR4 ;  /* 0x0000000409009c36 */ /* 0x000fe20008000000 */
[C---:B--2---:R-:W-:Y:S01]  /*fa80*/  @!P1 LEA R14, P0, R8.reuse, R14, 0x1 ;  /* 0x0000000e080e9211 */ /* 0x044fe200078008ff */
[----:B------:R-:W-:Y:S01]  /*fa90*/  @!P1 IMAD.MOV.U32 R9, RZ, RZ, R7 ;  /* 0x000000ffff099224 */ /* 0x000fe200078e0007 */
[----:B------:R-:W-:Y:S02]  /*faa0*/  @!UP0 UIMAD UR4, UR9, 0x60, URZ ;  /* 0x00000060090488a4 */ /* 0x000fe4000f8e023f */
[----:B------:R-:W-:Y:S01]  /*fab0*/  @!P1 LEA.HI.X R15, R8, R15, R0, 0x1, P0 ;  /* 0x0000000f080f9211 */ /* 0x000fe200000f0c00 */
[----:B------:R-:W-:Y:S02]  /*fac0*/  IMAD.U32 R0, RZ, RZ, UR8 ;  /* 0x00000008ff007e24 */ /* 0x000fe4000f8e00ff */
[----:B------:R-:W-:-:S04]  /*fad0*/  @!P1 IMAD.MOV.U32 R8, RZ, RZ, R6 ;  /* 0x000000ffff089224 */ /* 0x000fc800078e0006 */
[----:B------:R-:W-:-:S04]  /*fae0*/  @!P1 IMAD.WIDE.U32 R8, R0, 0x60, R8 ;  /* 0x0000006000089825 */ /* 0x000fc800078e0008 */
[----:B------:R-:W-:Y:S01]  /*faf0*/  @!P1 VIADD R0, R9, UR4 ;  /* 0x0000000409009c36 */ /* 0x000fe20008000000 */
[----:B----4-:R-:W-:-:S04]  /*fb00*/  @!P1 LEA R12, P0, R8, R12, 0x1 ;  /* 0x0000000c080c9211 */ /* 0x010fc800078008ff */
[----:B------:R-:W-:Y:S02]  /*fb10*/  @!P1 LEA.HI.X R13, R8, R13, R0, 0x1, P0 ;  /* 0x0000000d080d9211 */ /* 0x000fe400000f0c00 */
[C---:B---3--:R-:W-:Y:S02]  /*fb20*/  @!P1 LEA R8, P0, R6.reuse, R18, 0x1 ;  /* 0x0000001206089211 */ /* 0x048fe400078008ff */
[C---:B------:R-:W-:Y:S02]  /*fb30*/  @!P1 IADD3 R0, P2, R6.reuse, UR12, RZ ;  /* 0x0000000c06009c10 */ /* 0x040fe4000ff5e0ff */
[----:B------:R-:W-:Y:S02]  /*fb40*/  @!P1 LEA.HI.X R9, R6, R19, R7, 0x1, P0 ;  /* 0x0000001306099211 */ /* 0x000fe400000f0c07 */
[----:B------:R-:W-:Y:S01]  /*fb50*/  @!P1 IADD3.X R2, R7, UR11, RZ, P2, !PT ;  /* 0x0000000b07029c10 */ /* 0x000fe200097fe4ff */
[----:B------:R-:W1:Y:S02]  /*fb60*/  @!P1 LDC.64 R18, c[0x0][0x218] ;  /* 0x00008600ff129b82 */ /* 0x000e640000000a00 */
[----:B------:R-:W-:Y:S01]  /*fb70*/  @!PT LDS RZ, [RZ] ;  /* 0x00000000fffff984 */ /* 0x000fe20000000800 */
[----:B------:R-:W-:Y:S01]  /*fb80*/  @!PT LDS RZ, [RZ] ;  /* 0x00000000fffff984 */ /* 0x000fe20000000800 */
[----:B------:R-:W-:Y:S01]  /*fb90*/  @!PT LDS RZ, [RZ] ;  /* 0x00000000fffff984 */ /* 0x000fe20000000800 */
[----:B------:R2:W-:Y:S04]  /*fba0*/  @!P1 LDGSTS.E.BYPASS.LTC128B.128 [R233+0x4000], desc[UR26][R8.64] ;  /* 0x0400000008e99fae */ /* 0x0005e8000b901d5a */
[----:B------:R3:W-:Y:S01]  /*fbb0*/  @P1 STS.128 [R233+0x4800], RZ ;  /* 0x004800ffe9001388 */ /* 0x0007e20000000c00 */
[----:B--2---:R-:W-:-:S04]  /*fbc0*/  @!P1 LEA R8, P0, R0, R10, 0x1 ;  /* 0x0000000a00089211 */ /* 0x004fc800078008ff */
[----:B------:R-:W-:Y:S01]  /*fbd0*/  @!P1 LEA.HI.X R9, R0, R11, R2, 0x1, P0 ;  /* 0x0000000b00099211 */ /* 0x000fe200000f0c02 */
[----:B------:R-:W-:Y:S01]  /*fbe0*/  IMAD.U32 R0, RZ, RZ, UR8 ;  /* 0x00000008ff007e24 */ /* 0x000fe2000f8e00ff */
[----:B------:R-:W2:Y:S01]  /*fbf0*/  @!P1 LDC.64 R10, c[0x0][0x218] ;  /* 0x00008600ff0a9b82 */ /* 0x000ea20000000a00 */
[----:B------:R-:W-:Y:S02]  /*fc00*/  IMAD.U32 R2, RZ, RZ, UR9 ;  /* 0x00000009ff027e24 */ /* 0x000fe4000f8e00ff */
[----:B------:R-:W-:Y:S01]  /*fc10*/  @!PT LDS RZ, [RZ] ;  /* 0x00000000fffff984 */ /* 0x000fe20000000800 */
[----:B------:R-:W-:Y:S01]  /*fc20*/  @!PT LDS RZ, [RZ] ;  /* 0x00000000fffff984 */ /* 0x000fe20000000800 */
[----:B------:R-:W-:Y:S01]  /*fc30*/  @!PT LDS RZ, [RZ] ;  /* 0x00000000fffff984 */ /* 0x000fe20000000800 */
[----:B------:R4:W-:Y:S01]  /*fc40*/  @!P1 LDGSTS.E.BYPASS.LTC128B.128 [R233+0x4800], desc[UR26][R8.64] ;  /* 0x0480000008e99fae */ /* 0x0009e2000b901d5a */
[----:B------:R-:W-:-:S03]  /*fc50*/  @!P1 LEA R0, P0, R0, R6, 0x5 ;  /* 0x0000000600009211 */ /* 0x000fc600078028ff */
[----:B------:R3:W-:Y:S01]  /*fc60*/  @P1 STS.128 [R233+0x5000], RZ ;  /* 0x005000ffe9001388 */ /* 0x0007e20000000c00 */
[----:B----4-:R-:W-:-:S05]  /*fc70*/  IMAD.U32 R8, RZ, RZ, UR8 ;  /* 0x00000008ff087e24 */ /* 0x010fca000f8e00ff */
[----:B------:R-:W-:Y:S02]  /*fc80*/  @!P1 LEA.HI.X R2, R8, R7, R2, 0x5, P0 ;  /* 0x0000000708029211 */ /* 0x000fe400000f2c02 */
[----:B--2---:R-:W-:-:S04]  /*fc90*/  @!P1 LEA R10, P0, R0, R10, 0x1 ;  /* 0x0000000a000a9211 */ /* 0x004fc800078008ff */
[----:B------:R-:W-:Y:S01]  /*fca0*/  @!P1 LEA.HI.X R11, R0, R11, R2, 0x1, P0 ;  /* 0x0000000b000b9211 */ /* 0x000fe200000f0c02 */
[----:B------:R-:W-:Y:S02]  /*fcb0*/  IMAD.U32 R0, RZ, RZ, UR8 ;  /* 0x00000008ff007e24 */ /* 0x000fe4000f8e00ff */
[----:B------:R-:W-:Y:S02]  /*fcc0*/  IMAD.U32 R2, RZ, RZ, UR9 ;  /* 0x00000009ff027e24 */ /* 0x000fe4000f8e00ff */
[----:B------:R-:W-:Y:S01]  /*fcd0*/  @!PT LDS RZ, [RZ] ;  /* 0x00000000fffff984 */ /* 0x000fe20000000800 */
[----:B------:R-:W-:Y:S01]  /*fce0*/  @!PT LDS RZ, [RZ] ;  /* 0x00000000fffff984 */ /* 0x000fe20000000800 */
[----:B------:R-:W-:Y:S01]  /*fcf0*/  @!PT LDS RZ, [RZ] ;  /* 0x00000000fffff984 */ /* 0x000fe20000000800 */
[----:B------:R3:W-:Y:S01]  /*fd00*/  @!P1 LDGSTS.E.BYPASS.LTC128B.128 [R233+0x5000], desc[UR26][R10.64] ;  /* 0x050000000ae99fae */ /* 0x0007e2000b901d5a */
[----:B------:R-:W-:-:S03]  /*fd10*/  @!P1 LEA R0, P0, R0, R6, 0x6 ;  /* 0x0000000600009211 */ /* 0x000fc600078030ff */
[----:B------:R3:W-:Y:S01]  /*fd20*/  @P1 STS.128 [R233+0x5800], RZ ;  /* 0x005800ffe9001388 */ /* 0x0007e20000000c00 */
[----:B------:R-:W-:Y:S02]  /*fd30*/  @!P1 LEA.HI.X R2, R8, R7, R2, 0x6, P0 ;  /* 0x0000000708029211 */ /* 0x000fe400000f3402 */
[C---:B-1----:R-:W-:Y:S01]  /*fd40*/  @!P1 LEA R8, P0, R0.reuse, R18, 0x1 ;  /* 0x0000001200089211 */ /* 0x042fe200078008ff */
        /* <DEDUP_REMOVED lines=22> */
[----:B------:R-:W-:Y:S01]  /*feb0*/  IMAD.U32 R0, RZ, RZ, UR8 ;  /* 0x00000008ff007e24 */ /* 0x000fe2000f8e00ff */
[----:B------:R-:W-:Y:S01]  /*fec0*/  UIMAD UR4, UR9, 0x70, URZ ;  /* 0x00000070090478a4 */ /* 0x000fe2000f8e023f */
[----:B------:R-:W-:Y:S02]  /*fed0*/  ULDC.64 UR22, c[0x0][0x218] ;  /* 0x0000860000167ab9 */ /* 0x000fe40000000a00 */
[----:B------:R-:W-:-:S05]  /*fee0*/  IMAD.WIDE.U32 R6, R0, 0x70, R6 ;  /* 0x0000007000067825 */ /* 0x000fca00078e0006 */
[----:B------:R-:W-:Y:S02]  /*fef0*/  IADD3 R0, R7, UR4, RZ ;  /* 0x0000000407007c10 */ /* 0x000fe4000fffe0ff */
[----:B---3--:R-:W-:-:S04]  /*ff00*/  LEA R8, P0, R6, UR22, 0x1 ;  /* 0x0000001606087c11 */ /* 0x008fc8000f8008ff */
[----:B------:R-:W-:-:S05]  /*ff10*/  LEA.HI.X R9, R6, UR23, R0, 0x1, P0 ;  /* 0x0000001706097c11 */ /* 0x000fca00080f0c00 */
[----:B------:R-:W-:Y:S01]  /*ff20*/  @!PT LDS RZ, [RZ] ;  /* 0x00000000fffff984 */ /* 0x000fe20000000800 */
[----:B------:R-:W-:Y:S01]  /*ff30*/  @!PT LDS RZ, [RZ] ;  /* 0x00000000fffff984 */ /* 0x000fe20000000800 */
[----:B------:R-:W-:Y:S01]  /*ff40*/  @!PT LDS RZ, [RZ] ;  /* 0x00000000fffff984 */ /* 0x000fe20000000800 */
[----:B------:R1:W-:Y:S04]  /*ff50*/  LDGSTS.E.BYPASS.LTC128B.128 [R233+0x7800], desc[UR26][R8.64] ;  /* 0x0780000008e97fae */ /* 0x0003e8000b901d5a */
.L_x_781:
[----:B------:R-:W-:Y:S05]  /*ff60*/  BSYNC B0 ;  /* 0x0000000000007941 */ /* 0x000fea0003800000 */
.L_x_780:
[----:B------:R-:W0:Y:S02]  /*ff70*/  LDGDEPBAR ;  /* 0x00000000000079af */ /* 0x000e240000000000 */
.L_x_779:
[----:B-1-3--:R-:W2:Y:S04]  /*ff80*/  LDL.LU R9, [R1+0x40] ;  /* 0x0000400001097983 */ /* 0x00aea80000300800 */
[----:B------:R-:W3:Y:S04]  /*ff90*/  LDL.LU R8, [R1+0x34] ;  /* 0x0000340001087983 */ /* 0x000ee80000300800 */
[----:B------:R-:W4:Y:S01]  /*ffa0*/  LDL.LU R6, [R1+0x30] ;  /* 0x0000300001067983 */ /* 0x000f220000300800 */
[----:B------:R-:W-:-:S03]  /*ffb0*/  MOV R0, R85 ;  /* 0x0000005500007202 */ /* 0x000fc60000000f00 */
[----:B------:R-:W4:Y:S04]  /*ffc0*/  LDL.LU R7, [R1+0x60] ;  /* 0x0000600001077983 */ /* 0x000f280000300800 */
[----:B------:R-:W4:Y:S04]  /*ffd0*/  LDL.LU R2, [R1+0x54] ;  /* 0x0000540001027983 */ /* 0x000f280000300800 */
[----:B------:R-:W4:Y:S04]  /*ffe0*/  LDL.LU R85, [R1+0x20] ;  /* 0x0000200001557983 */ /* 0x000f280000300800 */
[----:B------:R2:W-:Y:S04]  /*fff0*/  STL [R1+0x13c], R233 ;  /* 0x00013ce901007387 */ /* 0x0005e80000100800 */
[----:B------:R-:W-:Y:S04]  /*10000*/  STL [R1+0x138], R232 ;  /* 0x000138e801007387 */ /* 0x000fe80000100800 */
[----:B------:R3:W-:Y:S04]  /*10010*/  STL [R1+0x134], R231 ;  /* 0x000134e701007387 */ /* 0x0007e80000100800 */
[----:B------:R4:W-:Y:S01]  /*10020*/  STL [R1+0x130], R230 ;  /* 0x000130e601007387 */ /* 0x0009e20000100800 */
        /* <DEDUP_REMOVED lines=9> */
[----:B------:R-:W-:Y:S01]  /*100c0*/  LDSM.16.MT88.4 R16, [R214+0x8000] ;  /* 0x00800000d610783b */ /* 0x000fe20000004200 */
[----:B--2---:R-:W-:-:S02]  /*100d0*/  MOV R233, R9 ;  /* 0x0000000900e97202 */ /* 0x004fc40000000f00 */
[----:B---3--:R-:W-:Y:S02]  /*100e0*/  MOV R231, R8 ;  /* 0x0000000800e77202 */ /* 0x008fe40000000f00 */
[----:B----4-:R-:W-:Y:S02]  /*100f0*/  MOV R230, R6 ;  /* 0x0000000600e67202 */ /* 0x010fe40000000f00 */
[----:B------:R-:W2:Y:S01]  /*10100*/  LDL R6, [R1+0x48] ;  /* 0x0000480001067983 */ /* 0x000ea20000100800 */
[----:B------:R-:W-:Y:S02]  /*10110*/  MOV R8, R0 ;  /* 0x0000000000087202 */ /* 0x000fe40000000f00 */
[----:B------:R-:W-:Y:S01]  /*10120*/  MOV R115, R7 ;  /* 0x0000000700737202 */ /* 0x000fe20000000f00 */
[----:B------:R-:W-:Y:S04]  /*10130*/  STL [R1+0x12c], R229 ;  /* 0x00012ce501007387 */ /* 0x000fe80000100800 */
[----:B------:R1:W-:Y:S04]  /*10140*/  STL [R1+0x128], R228 ;  /* 0x000128e401007387 */ /* 0x0003e80000100800 */
[----:B------:R-:W-:Y:S04]  /*10150*/  STL [R1+0x124], R227 ;  /* 0x000124e301007387 */ /* 0x000fe80000100800 */
[----:B------:R-:W-:Y:S04]  /*10160*/  STL [R1+0x120], R226 ;  /* 0x000120e201007387 */ /* 0x000fe80000100800 */
[----:B------:R-:W-:Y:S04]  /*10170*/  STL [R1+0x11c], R225 ;  /* 0x00011ce101007387 */ /* 0x000fe80000100800 */
[----:B------:R-:W-:Y:S04]  /*10180*/  STL [R1+0x118], R224 ;  /* 0x000118e001007387 */ /* 0x000fe80000100800 */
[----:B------:R3:W-:Y:S04]  /*10190*/  STL [R1+0x114], R221 ;  /* 0x000114dd01007387 */ /* 0x0007e80000100800 */
[----:B------:R-:W-:Y:S01]  /*101a0*/  STL [R1+0x110], R220 ;  /* 0x000110dc01007387 */ /* 0x000fe20000100800 */
[----:B-----5:R-:W-:Y:S01]  /*101b0*/  FMNMX.FTZ R0, R71, R44, !PT ;  /* 0x0000002c47007209 */ /* 0x020fe20007810000 */
[----:B-1----:R-:W-:-:S02]  /*101c0*/  IMAD.MOV.U32 R228, RZ, RZ, R2 ;  /* 0x000000ffffe47224 */ /* 0x002fc400078e0002 */
[----:B------:R-:W-:Y:S04]  /*101d0*/  STL [R1+0x10c], R218 ;  /* 0x00010cda01007387 */ /* 0x000fe80000100800 */
[----:B------:R-:W-:Y:S04]  /*101e0*/  STL [R1+0x108], R213 ;  /* 0x000108d501007387 */ /* 0x000fe80000100800 */
[----:B------:R1:W-:Y:S04]  /*101f0*/  STL [R1+0x104], R212 ;  /* 0x000104d401007387 */ /* 0x0003e80000100800 */
[----:B------:R-:W-:Y:S04]  /*10200*/  STL [R1+0x100], R133 ;  /* 0x0001008501007387 */ /* 0x000fe80000100800 */
[----:B------:R4:W-:Y:S04]  /*10210*/  STL [R1+0xfc], R132 ;  /* 0x0000fc8401007387 */ /* 0x0009e80000100800 */
[----:B------:R-:W2:Y:S01]  /*10220*/  LDL R10, [R1+0x5c] ;  /* 0x00005c00010a7983 */ /* 0x000ea20000100800 */
[----:B------:R-:W-:-:S02]  /*10230*/  MOV R74, R8 ;  /* 0x00000008004a7202 */ /* 0x000fc40000000f00 */
[----:B---3--:R-:W-:Y:S01]  /*10240*/  MOV R221, R61 ;  /* 0x0000003d00dd7202 */ /* 0x008fe20000000f00 */
[----:B------:R-:W3:Y:S01]  /*10250*/  LDL R9, [R1+0x58] ;  /* 0x0000580001097983 */ /* 0x000ee20000100800 */
[----:B------:R-:W-:Y:S01]  /*10260*/  FMNMX.FTZ R0, R45, R0, !PT ;  /* 0x000000002d007209 */ /* 0x000fe20007810000 */
[----:B------:R-:W-:Y:S01]  /*10270*/  IMAD.MOV.U32 R227, RZ, RZ, R62 ;  /* 0x000000ffffe37224 */ /* 0x000fe200078e003e */
[----:B------:R-:W-:Y:S01]  /*10280*/  MOV R226, R58 ;  /* 0x0000003a00e27202 */ /* 0x000fe20000000f00 */
[----:B------:R-:W3:Y:S01]  /*10290*/  LDL.LU R126, [R1+0xc] ;  /* 0x00000c00017e7983 */ /* 0x000ee20000300800 */
[----:B------:R-:W-:Y:S02]  /*102a0*/  FMNMX.FTZ R0, R28, R0, !PT ;  /* 0x000000001c007209 */ /* 0x000fe40007810000 */
[----:B------:R-:W-:Y:S01]  /*102b0*/  MOV R224, R56 ;  /* 0x0000003800e07202 */ /* 0x000fe20000000f00 */
[----:B------:R-:W3:Y:S01]  /*102c0*/  LDL.LU R225, [R1+0x8] ;  /* 0x0000080001e17983 */ /* 0x000ee20000300800 */
[----:B------:R-:W-:-:S02]  /*102d0*/  FMNMX.FTZ R0, R29, R0, !PT ;  /* 0x000000001d007209 */ /* 0x000fc40007810000 */
[----:B------:R-:W-:Y:S02]  /*102e0*/  MOV R229, R32 ;  /* 0x0000002000e57202 */ /* 0x000fe40000000f00 */
[----:B------:R-:W-:Y:S02]  /*102f0*/  FMNMX.FTZ R0, R241, R0, !PT ;  /* 0x00000000f1007209 */ /* 0x000fe40007810000 */
[----:B-1----:R-:W-:Y:S02]  /*10300*/  MOV R212, R27 ;  /* 0x0000001b00d47202 */ /* 0x002fe40000000f00 */
[----:B------:R-:W-:Y:S01]  /*10310*/  FMNMX.FTZ R0, R234, R0, !PT ;  /* 0x00000000ea007209 */ /* 0x000fe20007810000 */
[----:B----4-:R-:W-:Y:S01]  /*10320*/  IMAD.MOV.U32 R132, RZ, RZ, R98 ;  /* 0x000000ffff847224 */ /* 0x010fe200078e0062 */
[----:B------:R-:W-:Y:S02]  /*10330*/  MOV R112, R37 ;  /* 0x0000002500707202 */ /* 0x000fe40000000f00 */
[----:B------:R-:W-:-:S02]  /*10340*/  FMNMX.FTZ R2, R134, R0, !PT ;  /* 0x0000000086027209 */ /* 0x000fc40007810000 */
[----:B------:R-:W-:Y:S02]  /*10350*/  FMNMX.FTZ R0, R70, R46, !PT ;  /* 0x0000002e46007209 */ /* 0x000fe40007810000 */
[----:B------:R-:W-:Y:S02]  /*10360*/  FMNMX.FTZ R2, R42, R2, !PT ;  /* 0x000000022a027209 */ /* 0x000fe40007810000 */
[----:B------:R-:W-:Y:S02]  /*10370*/  FMNMX.FTZ R0, R47, R0, !PT ;  /* 0x000000002f007209 */ /* 0x000fe40007810000 */
[----:B------:R-:W-:Y:S02]  /*10380*/  MOV R218, R25 ;  /* 0x0000001900da7202 */ /* 0x000fe40000000f00 */
[----:B------:R-:W-:Y:S02]  /*10390*/  FMNMX.FTZ R0, R30, R0, !PT ;  /* 0x000000001e007209 */ /* 0x000fe40007810000 */
[----:B------:R-:W-:-:S02]  /*103a0*/  MOV R232, R36 ;  /* 0x0000002400e87202 */ /* 0x000fc40000000f00 */
[----:B------:R-:W-:Y:S02]  /*103b0*/  FMNMX.FTZ R0, R31, R0, !PT ;  /* 0x000000001f007209 */ /* 0x000fe40007810000 */
[----:B------:R-:W-:Y:S02]  /*103c0*/  MOV R213, R35 ;  /* 0x0000002300d57202 */ /* 0x000fe40000000f00 */
[----:B------:R-:W-:Y:S01]  /*103d0*/  FMNMX.FTZ R0, R244, R0, !PT ;  /* 0x00000000f4007209 */ /* 0x000fe20007810000 */
[----:B------:R-:W-:Y:S01]  /*103e0*/  STL [R1+0xf8], R5 ;  /* 0x0000f80501007387 */ /* 0x000fe20000100800 */
[----:B------:R-:W-:Y:S02]  /*103f0*/  MOV R133, R96 ;  /* 0x0000006000857202 */ /* 0x000fe40000000f00 */
[----:B------:R-:W-:Y:S01]  /*10400*/  MOV R220, R24 ;  /* 0x0000001800dc7202 */ /* 0x000fe20000000f00 */
[----:B------:R-:W-:Y:S04]  /*10410*/  STL [R1+0xf4], R4 ;  /* 0x0000f40401007387 */ /* 0x000fe80000100800 */
[----:B------:R-:W-:Y:S01]  /*10420*/  STL [R1+0xf0], R3 ;  /* 0x0000f00301007387 */ /* 0x000fe20000100800 */
[----:B--2---:R-:W-:-:S04]  /*10430*/  FMNMX.FTZ R6, R6, R2, !PT ;  /* 0x0000000206067209 */ /* 0x004fc80007810000 */
        /* <DEDUP_REMOVED lines=8> */
[----:B------:R-:W-:Y:S02]  /*104c0*/  FMNMX.FTZ R7, R83, R7, !PT ;  /* 0x0000000753077209 */ /* 0x000fe40007810000 */
[----:B------:R-:W-:Y:S02]  /*104d0*/  FMNMX.FTZ R6, R115, R6, !PT ;  /* 0x0000000673067209 */ /* 0x000fe40007810000 */
[----:B------:R-:W-:-:S04]  /*104e0*/  FMNMX.FTZ R7, R82, R7, !PT ;  /* 0x0000000752077209 */ /* 0x000fc80007810000 */
[----:B------:R-:W-:-:S04]  /*104f0*/  FMNMX.FTZ R7, R81, R7, !PT ;  /* 0x0000000751077209 */ /* 0x000fc80007810000 */
[----:B------:R-:W-:Y:S02]  /*10500*/  FMNMX.FTZ R8, R80, R7, !PT ;  /* 0x0000000750087209 */ /* 0x000fe40007810000 */
[----:B------:R-:W-:-:S04]  /*10510*/  FMNMX.FTZ R6, R10, R6, !PT ;  /* 0x000000060a067209 */ /* 0x000fc80007810000 */
[----:B---3--:R-:W-:-:S04]  /*10520*/  FMNMX.FTZ R6, R9, R6, !PT ;  /* 0x0000000609067209 */ /* 0x008fc80007810000 */
        /* <DEDUP_REMOVED lines=9> */
[----:B------:R-:W-:Y:S01]  /*105c0*/  FMNMX.FTZ R7, R224, R7, !PT ;  /* 0x00000007e0077209 */ /* 0x000fe20007810000 */
[----:B------:R1:W-:Y:S03]  /*105d0*/  STL [R1+0x148], R126 ;  /* 0x0001487e01007387 */ /* 0x0003e60000100800 */
[----:B------:R-:W-:Y:S02]  /*105e0*/  FMNMX.FTZ R7, R126, R7, !PT ;  /* 0x000000077e077209 */ /* 0x000fe40007810000 */
[----:B-1----:R-:W2:Y:S01]  /*105f0*/  LDL.LU R126, [R1+0x38] ;  /* 0x00003800017e7983 */ /* 0x002ea20000300800 */
        /* <DEDUP_REMOVED lines=55> */
[----:B------:R-:W1:Y:S01]  /*10970*/  SHFL.BFLY PT, R9, R0, 0x2, 0x1f ;  /* 0x0c401f0000097f89 */ /* 0x000e6200000e0000 */
[----:B------:R-:W-:Y:S02]  /*10980*/  FMNMX.FTZ R7, R130, R7, !PT ;  /* 0x0000000782077209 */ /* 0x000fe40007810000 */
[----:B------:R-:W-:-:S02]  /*10990*/  FMNMX.FTZ R2, R107, R2, !PT ;  /* 0x000000026b027209 */ /* 0x000fc40007810000 */
[----:B------:R-:W-:Y:S02]  /*109a0*/  MOV R4, R33 ;  /* 0x0000002100047202 */ /* 0x000fe40000000f00 */
[----:B------:R-:W-:Y:S01]  /*109b0*/  FMNMX.FTZ R6, R229, R6, !PT ;  /* 0x00000006e5067209 */ /* 0x000fe20007810000 */
[----:B------:R-:W-:Y:S01]  /*109c0*/  IMAD.MOV.U32 R5, RZ, RZ, R34 ;  /* 0x000000ffff057224 */ /* 0x000fe200078e0022 */
        /* <DEDUP_REMOVED lines=12> */
[----:B-1----:R-:W-:Y:S02]  /*10a90*/  FMNMX.FTZ R0, R0, R9, !PT ;  /* 0x0000000900007209 */ /* 0x002fe40007810000 */
[----:B------:R-:W-:Y:S02]  /*10aa0*/  FMNMX.FTZ R2, R116, R6, !PT ;  /* 0x0000000674027209 */ /* 0x000fe40007810000 */
[----:B------:R-:W-:Y:S01]  /*10ab0*/  FMNMX.FTZ R8, R237, R8, !PT ;  /* 0x00000008ed087209 */ /* 0x000fe20007810000 */
[----:B------:R-:W1:Y:S03]  /*10ac0*/  SHFL.BFLY PT, R10, R0, 0x1, 0x1f ;  /* 0x0c201f00000a7f89 */ /* 0x000e6600000e0000 */
[----:B------:R-:W-:-:S04]  /*10ad0*/  FMNMX.FTZ R8, R208, R8, !PT ;  /* 0x00000008d0087209 */ /* 0x000fc80007810000 */
[----:B------:R-:W-:-:S04]  /*10ae0*/  FMNMX.FTZ R8, R209, R8, !PT ;  /* 0x00000008d1087209 */ /* 0x000fc80007810000 */
[----:B------:R-:W-:-:S04]  /*10af0*/  FMNMX.FTZ R8, R205, R8, !PT ;  /* 0x00000008cd087209 */ /* 0x000fc80007810000 */
[----:B------:R-:W-:-:S05]  /*10b00*/  FMNMX.FTZ R8, R204, R8, !PT ;  /* 0x00000008cc087209 */ /* 0x000fca0007810000 */
[----:B------:R-:W3:Y:S01]  /*10b10*/  SHFL.BFLY PT, R9, R8, 0x2, 0x1f ;  /* 0x0c401f0008097f89 */ /* 0x000ee200000e0000 */
[----:B-1----:R-:W-:-:S04]  /*10b20*/  FMNMX.FTZ R203, R0, R10, !PT ;  /* 0x0000000a00cb7209 */ /* 0x002fc80007810000 */
[----:B------:R-:W-:Y:S02]  /*10b30*/  FSETP.NEU.FTZ.AND P3, PT, R203, -INF , PT ;  /* 0xff800000cb00780b */ /* 0x000fe40003f7d000 */
[----:B---3--:R-:W-:-:S05]  /*10b40*/  FMNMX.FTZ R8, R8, R9, !PT ;  /* 0x0000000908087209 */ /* 0x008fca0007810000 */
[----:B------:R-:W-:Y:S01]  /*10b50*/  SHFL.BFLY PT, R10, R8, 0x1, 0x1f ;  /* 0x0c201f00080a7f89 */ /* 0x000fe200000e0000 */
[----:B--2---:R-:W-:-:S04]  /*10b60*/  FMNMX.FTZ R7, R126, R7, !PT ;  /* 0x000000077e077209 */ /* 0x004fc80007810000 */
[----:B------:R-:W-:-:S04]  /*10b70*/  FMNMX.FTZ R6, R232, R7, !PT ;  /* 0x00000007e8067209 */ /* 0x000fc80007810000 */
[----:B------:R-:W-:Y:S01]  /*10b80*/  FMNMX.FTZ R6, R213, R6, !PT ;  /* 0x00000006d5067209 */ /* 0x000fe20007810000 */
[----:B------:R-:W1:Y:S03]  /*10b90*/  SHFL.BFLY PT, R7, R2, 0x2, 0x1f ;  /* 0x0c401f0002077f89 */ /* 0x000e6600000e0000 */
[----:B------:R-:W-:-:S04]  /*10ba0*/  FMNMX.FTZ R6, R133, R6, !PT ;  /* 0x0000000685067209 */ /* 0x000fc80007810000 */
[----:B------:R-:W-:-:S04]  /*10bb0*/  FMNMX.FTZ R6, R220, R6, !PT ;  /* 0x00000006dc067209 */ /* 0x000fc80007810000 */
[----:B------:R-:W-:-:S04]  /*10bc0*/  FMNMX.FTZ R6, R105, R6, !PT ;  /* 0x0000000669067209 */ /* 0x000fc80007810000 */
[----:B------:R-:W-:-:S04]  /*10bd0*/  FMNMX.FTZ R6, R238, R6, !PT ;  /* 0x00000006ee067209 */ /* 0x000fc80007810000 */
[----:B------:R-:W-:-:S04]  /*10be0*/  FMNMX.FTZ R6, R239, R6, !PT ;  /* 0x00000006ef067209 */ /* 0x000fc80007810000 */
[----:B------:R-:W-:-:S04]  /*10bf0*/  FMNMX.FTZ R0, R210, R6, !PT ;  /* 0x00000006d2007209 */ /* 0x000fc80007810000 */
[----:B------:R-:W-:Y:S02]  /*10c00*/  FMNMX.FTZ R0, R211, R0, !PT ;  /* 0x00000000d3007209 */ /* 0x000fe40007810000 */
[----:B-1----:R-:W-:Y:S02]  /*10c10*/  FMNMX.FTZ R2, R2, R7, !PT ;  /* 0x0000000702027209 */ /* 0x002fe40007810000 */
[----:B------:R-:W-:-:S03]  /*10c20*/  FMNMX.FTZ R0, R207, R0, !PT ;  /* 0x00000000cf007209 */ /* 0x000fc60007810000 */
[----:B------:R-:W1:Y:S01]  /*10c30*/  SHFL.BFLY PT, R11, R2, 0x1, 0x1f ;  /* 0x0c201f00020b7f89 */ /* 0x000e6200000e0000 */
[----:B------:R-:W-:Y:S01]  /*10c40*/  FMNMX.FTZ R0, R206, R0, !PT ;  /* 0x00000000ce007209 */ /* 0x000fe20007810000 */
[----:B------:R-:W-:-:S04]  /*10c50*/  FMUL.FTZ R7, R203, UR24 ;  /* 0x00000018cb077c20 */ /* 0x000fc80008410000 */
[----:B------:R-:W2:Y:S01]  /*10c60*/  SHFL.BFLY PT, R9, R0, 0x2, 0x1f ;  /* 0x0c401f0000097f89 */ /* 0x000ea200000e0000 */
[----:B------:R-:W-:-:S05]  /*10c70*/  FSEL R7, R7, RZ, P3 ;  /* 0x000000ff07077208 */ /* 0x000fca0001800000 */
[----:B------:R-:W-:-:S04]  /*10c80*/  FFMA.FTZ R6, R44, UR24, -R7 ;  /* 0x000000182c067c23 */ /* 0x000fc80008010807 */
[----:B------:R3:W-:Y:S01]  /*10c90*/  MUFU.EX2 R23, R6 ;  /* 0x0000000600177308 */ /* 0x0007e20000000800 */
[----:B-1----:R-:W-:Y:S01]  /*10ca0*/  FMNMX.FTZ R202, R2, R11, !PT ;  /* 0x0000000b02ca7209 */ /* 0x002fe20007810000 */
[--C-:B------:R-:W-:Y:S01]  /*10cb0*/  FFMA.FTZ R2, R28, UR24, -R7.reuse ;  /* 0x000000181c027c23 */ /* 0x100fe20008010807 */
[----:B---3--:R-:W-:Y:S01]  /*10cc0*/  FFMA.FTZ R6, R45, UR24, -R7 ;  /* 0x000000182d067c23 */ /* 0x008fe20008010807 */
[----:B--2---:R-:W-:-:S04]  /*10cd0*/  FMNMX.FTZ R0, R0, R9, !PT ;  /* 0x0000000900007209 */ /* 0x004fc80007810000 */
[----:B------:R1:W-:Y:S01]  /*10ce0*/  MUFU.EX2 R13, R6 ;  /* 0x00000006000d7308 */ /* 0x0003e20000000800 */
[C---:B------:R-:W-:Y:S01]  /*10cf0*/  FSETP.NEU.FTZ.AND P2, PT, R202.reuse, -INF , PT ;  /* 0xff800000ca00780b */ /* 0x040fe20003f5d000 */
[----:B------:R-:W2:Y:S06]  /*10d00*/  SHFL.BFLY PT, R9, R0, 0x1, 0x1f ;  /* 0x0c201f0000097f89 */ /* 0x000eac00000e0000 */
[----:B------:R3:W4:Y:S01]  /*10d10*/  MUFU.EX2 R14, R2 ;  /* 0x00000002000e7308 */ /* 0x0007220000000800 */
[----:B-1----:R-:W-:-:S05]  /*10d20*/  FMUL.FTZ R6, R202, UR24 ;  /* 0x00000018ca067c20 */ /* 0x002fca0008410000 */
[----:B------:R-:W-:Y:S01]  /*10d30*/  FSEL R6, R6, RZ, P2 ;  /* 0x000000ff06067208 */ /* 0x000fe20001000000 */
[----:B---3--:R-:W-:-:S04]  /*10d40*/  FFMA.FTZ R2, R29, UR24, -R7 ;  /* 0x000000181d027c23 */ /* 0x008fc80008010807 */
[----:B------:R1:W3:Y:S01]  /*10d50*/  MUFU.EX2 R32, R2 ;  /* 0x0000000200207308 */ /* 0x0002e20000000800 */
[----:B------:R-:W-:Y:S01]  /*10d60*/  FMNMX.FTZ R201, R8, R10, !PT ;  /* 0x0000000a08c97209 */ /* 0x000fe20007810000 */
[----:B------:R-:W-:-:S03]  /*10d70*/  FFMA.FTZ R8, R30, UR24, -R6 ;  /* 0x000000181e087c23 */ /* 0x000fc60008010806 */
[----:B------:R-:W-:Y:S01]  /*10d80*/  FSETP.NEU.FTZ.AND P1, PT, R201, -INF , PT ;  /* 0xff800000c900780b */ /* 0x000fe20003f3d000 */
[----:B-1----:R-:W-:-:S04]  /*10d90*/  FFMA.FTZ R2, R46, UR24, -R6 ;  /* 0x000000182e027c23 */ /* 0x002fc80008010806 */
[----:B------:R1:W-:Y:S01]  /*10da0*/  MUFU.EX2 R22, R2 ;  /* 0x0000000200167308 */ /* 0x0003e20000000800 */
[----:B--2---:R-:W-:-:S07]  /*10db0*/  FMNMX.FTZ R200, R0, R9, !PT ;  /* 0x0000000900c87209 */ /* 0x004fce0007810000 */
[----:B------:R2:W3:Y:S01]  /*10dc0*/  MUFU.EX2 R15, R8 ;  /* 0x00000008000f7308 */ /* 0x0004e20000000800 */
[----:B-1----:R-:W-:-:S07]  /*10dd0*/  FFMA.FTZ R2, R47, UR24, -R6 ;  /* 0x000000182f027c23 */ /* 0x002fce0008010806 */
[----:B------:R1:W-:Y:S01]  /*10de0*/  MUFU.EX2 R12, R2 ;  /* 0x00000002000c7308 */ /* 0x0003e20000000800 */
[----:B--2---:R-:W-:-:S07]  /*10df0*/  FFMA.FTZ R8, R31, UR24, -R6 ;  /* 0x000000181f087c23 */ /* 0x004fce0008010806 */
[----:B------:R2:W3:Y:S01]  /*10e00*/  MUFU.EX2 R27, R8 ;  /* 0x00000008001b7308 */ /* 0x0004e20000000800 */
[----:B-1----:R-:W-:-:S05]  /*10e10*/  FMUL.FTZ R2, R201, UR24 ;  /* 0x00000018c9027c20 */ /* 0x002fca0008410000 */
[----:B------:R-:W-:-:S05]  /*10e20*/  FSEL R2, R2, RZ, P1 ;  /* 0x000000ff02027208 */ /* 0x000fca0000800000 */
[--C-:B--2---:R-:W-:Y:S01]  /*10e30*/  FFMA.FTZ R8, R92, UR24, -R2.reuse ;  /* 0x000000185c087c23 */ /* 0x104fe20008010802 */
[--C-:B------:R-:W-:Y:S01]  /*10e40*/  FFMA.FTZ R0, R93, UR24, -R2.reuse ;  /* 0x000000185d007c23 */ /* 0x100fe20008010802 */
[----:B------:R-:W-:Y:S02]  /*10e50*/  FSETP.NEU.FTZ.AND P0, PT, R200, -INF , PT ;  /* 0xff800000c800780b */ /* 0x000fe40003f1d000 */
[----:B------:R1:W-:Y:S08]  /*10e60*/  MUFU.EX2 R87, R8 ;  /* 0x0000000800577308 */ /* 0x0003f00000000800 */
[----:B------:R2:W-:Y:S01]  /*10e70*/  MUFU.EX2 R3, R0 ;  /* 0x0000000000037308 */ /* 0x0005e20000000800 */
[----:B-1----:R-:W-:-:S07]  /*10e80*/  FFMA.FTZ R8, R52, UR24, -R2 ;  /* 0x0000001834087c23 */ /* 0x002fce0008010802 */
[----:B------:R1:W3:Y:S01]  /*10e90*/  MUFU.EX2 R24, R8 ;  /* 0x0000000800187308 */ /* 0x0002e20000000800 */
[----:B--2---:R-:W-:-:S05]  /*10ea0*/  FMUL.FTZ R0, R200, UR24 ;  /* 0x00000018c8007c20 */ /* 0x004fca0008410000 */
[----:B------:R-:W-:Y:S01]  /*10eb0*/  FSEL R0, R0, RZ, P0 ;  /* 0x000000ff00007208 */ /* 0x000fe20000000000 */
[----:B-1----:R-:W-:-:S04]  /*10ec0*/  FFMA.FTZ R8, R53, UR24, -R2 ;  /* 0x0000001835087c23 */ /* 0x002fc80008010802 */
[----:B------:R1:W2:Y:S01]  /*10ed0*/  MUFU.EX2 R25, R8 ;  /* 0x0000000800197308 */ /* 0x0002a20000000800 */
[----:B------:R-:W-:Y:S01]  /*10ee0*/  FSEL R9, R203, RZ, P3 ;  /* 0x000000ffcb097208 */ /* 0x000fe20001800000 */
[----:B-1----:R-:W-:-:S06]  /*10ef0*/  FFMA.FTZ R8, R94, UR24, -R0 ;  /* 0x000000185e087c23 */ /* 0x002fcc0008010800 */
[----:B------:R1:W-:Y:S01]  /*10f00*/  MUFU.EX2 R86, R8 ;  /* 0x0000000800567308 */ /* 0x0003e20000000800 */
[----:B------:R-:W-:Y:S01]  /*10f10*/  FADD.FTZ R9, R71, -R9 ;  /* 0x8000000947097221 */ /* 0x000fe20000010000 */
[----:B-1----:R-:W-:-:S06]  /*10f20*/  FFMA.FTZ R8, R95, UR24, -R0 ;  /* 0x000000185f087c23 */ /* 0x002fcc0008010800 */
[----:B------:R1:W2:Y:S01]  /*10f30*/  MUFU.EX2 R26, R8 ;  /* 0x00000008001a7308 */ /* 0x0002a20000000800 */
[----:B------:R-:W-:Y:S01]  /*10f40*/  FMUL.FTZ R21, R9, UR24 ;  /* 0x0000001809157c20 */ /* 0x000fe20008410000 */
[----:B-1----:R-:W-:-:S06]  /*10f50*/  FFMA.FTZ R8, R54, UR24, -R0 ;  /* 0x0000001836087c23 */ /* 0x002fcc0008010800 */
[----:B------:R1:W2:Y:S02]  /*10f60*/  MUFU.EX2 R11, R8 ;  /* 0x00000008000b7308 */ /* 0x0002a40000000800 */
[----:B-1----:R-:W-:-:S05]  /*10f70*/  FSEL R8, R202, RZ, P2 ;  /* 0x000000ffca087208 */ /* 0x002fca0001000000 */
[----:B------:R-:W-:Y:S01]  /*10f80*/  FADD.FTZ R9, R70, -R8 ;  /* 0x8000000846097221 */ /* 0x000fe20000010000 */
[----:B------:R-:W-:-:S03]  /*10f90*/  FSEL R8, R201, RZ, P1 ;  /* 0x000000ffc9087208 */ /* 0x000fc60000800000 */
[----:B------:R-:W-:Y:S02]  /*10fa0*/  FMUL.FTZ R20, R9, UR24 ;  /* 0x0000001809147c20 */ /* 0x000fe40008410000 */
[----:B------:R-:W-:Y:S01]  /*10fb0*/  FADD.FTZ R9, R69, -R8 ;  /* 0x8000000845097221 */ /* 0x000fe20000010000 */
[----:B------:R-:W-:Y:S01]  /*10fc0*/  FSEL R8, R200, RZ, P0 ;  /* 0x000000ffc8087208 */ /* 0x000fe20000000000 */
[----:B----4-:R-:W-:Y:S04]  /*10fd0*/  STL [R1+0x98], R14 ;  /* 0x0000980e01007387 */ /* 0x010fe80000100800 */
[----:B------:R-:W-:Y:S01]  /*10fe0*/  FADD.FTZ R8, R68, -R8 ;  /* 0x8000000844087221 */ /* 0x000fe20000010000 */
[----:B---3--:R-:W-:Y:S03]  /*10ff0*/  STL [R1+0xd8], R32 ;  /* 0x0000d82001007387 */ /* 0x008fe60000100800 */
[----:B------:R-:W-:Y:S01]  /*11000*/  FMUL.FTZ R8, R8, UR24 ;  /* 0x0000001808087c20 */ /* 0x000fe20008410000 */
[----:B------:R-:W-:Y:S01]  /*11010*/  STL [R1+0x8c], R15 ;  /* 0x00008c0f01007387 */ /* 0x000fe20000100800 */
[----:B------:R-:W-:-:S02]  /*11020*/  FMUL.FTZ R9, R9, UR24 ;  /* 0x0000001809097c20 */ /* 0x000fc40008410000 */
[----:B------:R1:W-:Y:S01]  /*11030*/  MUFU.EX2 R40, R8 ;  /* 0x0000000800287308 */ /* 0x0003e20000000800 */
[----:B------:R-:W-:Y:S04]  /*11040*/  STL [R1+0xb8], R27 ;  /* 0x0000b81b01007387 */ /* 0x000fe80000100800 */
[----:B------:R-:W-:Y:S04]  /*11050*/  STL [R1+0x6c], R24 ;  /* 0x00006c1801007387 */ /* 0x000fe80000100800 */
[----:B--2---:R-:W-:Y:S01]  /*11060*/  STL [R1+0xac], R25 ;  /* 0x0000ac1901007387 */ /* 0x004fe20000100800 */
[----:B------:R-:W2:Y:S03]  /*11070*/  MUFU.EX2 R21, R21 ;  /* 0x0000001500157308 */ /* 0x000ea60000000800 */
[----:B------:R-:W-:Y:S01]  /*11080*/  STL [R1+0x140], R203 ;  /* 0x000140cb01007387 */ /* 0x000fe20000100800 */
[----:B-1----:R-:W-:-:S03]  /*11090*/  FFMA.FTZ R8, R55, UR24, -R0 ;  /* 0x0000001837087c23 */ /* 0x002fc60008010800 */
[----:B------:R-:W-:Y:S01]  /*110a0*/  STL [R1+0x68], R26 ;  /* 0x0000681a01007387 */ /* 0x000fe20000100800 */
[----:B------:R-:W1:Y:S03]  /*110b0*/  MUFU.EX2 R20, R20 ;  /* 0x0000001400147308 */ /* 0x000e660000000800 */
[----:B------:R3:W-:Y:S05]  /*110c0*/  STL [R1+0x144], R202 ;  /* 0x000144ca01007387 */ /* 0x0007ea0000100800 */
[----:B------:R-:W4:Y:S01]  /*110d0*/  MUFU.EX2 R41, R9 ;  /* 0x0000000900297308 */ /* 0x000f220000000800 */
[----:B------:R-:W-:-:S02]  /*110e0*/  MOV R71, R13 ;  /* 0x0000000d00477202 */ /* 0x000fc40000000f00 */
[----:B------:R-:W-:Y:S01]  /*110f0*/  MOV R70, R12 ;  /* 0x0000000c00467202 */ /* 0x000fe20000000f00 */
[----:B------:R4:W-:Y:S04]  /*11100*/  STL [R1+0x64], R11 ;  /* 0x0000640b01007387 */ /* 0x0009e80000100800 */
[----:B---3--:R3:W3:Y:S01]  /*11110*/  MUFU.EX2 R202, R8 ;  /* 0x0000000800ca7308 */ /* 0x0086e20000000800 */
[-C--:B--2---:R-:W-:Y:S01]  /*11120*/  FMUL.FTZ R164, R164, R21.reuse ;  /* 0x00000015a4a47220 */ /* 0x084fe20000410000 */
[----:B------:R-:W-:Y:S01]  /*11130*/  FMUL.FTZ R165, R165, R21 ;  /* 0x00000015a5a57220 */ /* 0x000fe20000410000 */
[-C--:B-1----:R-:W-:Y:S01]  /*11140*/  FMUL.FTZ R166, R166, R20.reuse ;  /* 0x00000014a6a67220 */ /* 0x082fe20000410000 */
[----:B------:R-:W-:Y:S01]  /*11150*/  FMUL.FTZ R167, R167, R20 ;  /* 0x00000014a7a77220 */ /* 0x000fe20000410000 */
[----:B------:R-:W-:Y:S01]  /*11160*/  F2FP.BF16.F32.PACK_AB R12, R71, R23 ;  /* 0x00000017470c723e */ /* 0x000fe200000010ff */
[-C--:B----4-:R-:W-:Y:S01]  /*11170*/  FMUL.FTZ R196, R196, R41.reuse ;  /* 0x00000029c4c47220 */ /* 0x090fe20000410000 */
[----:B------:R-:W-:Y:S01]  /*11180*/  F2FP.BF16.F32.PACK_AB R13, R70, R22 ;  /* 0x00000016460d723e */ /* 0x000fe200000010ff */
[----:B------:R-:W-:Y:S01]  /*11190*/  FMUL.FTZ R197, R197, R41 ;  /* 0x00000029c5c57220 */ /* 0x000fe20000410000 */
[----:B------:R-:W-:Y:S01]  /*111a0*/  F2FP.BF16.F32.PACK_AB R14, R32, R14 ;  /* 0x0000000e200e723e */ /* 0x000fe200000010ff */
[-C--:B------:R-:W-:Y:S01]  /*111b0*/  FMUL.FTZ R198, R198, R40.reuse ;  /* 0x00000028c6c67220 */ /* 0x080fe20000410000 */
[----:B------:R-:W-:Y:S01]  /*111c0*/  F2FP.BF16.F32.PACK_AB R15, R27, R15 ;  /* 0x0000000f1b0f723e */ /* 0x000fe200000010ff */
[----:B------:R-:W-:Y:S01]  /*111d0*/  FMUL.FTZ R199, R199, R40 ;  /* 0x00000028c7c77220 */ /* 0x000fe20000410000 */
[----:B------:R-:W-:Y:S01]  /*111e0*/  F2FP.BF16.F32.PACK_AB R9, R26, R86 ;  /* 0x000000561a09723e */ /* 0x000fe200000010ff */
[-C--:B------:R-:W-:Y:S01]  /*111f0*/  FMUL.FTZ R160, R160, R21.reuse ;  /* 0x00000015a0a07220 */ /* 0x080fe20000410000 */
[----:B------:R-:W-:Y:S01]  /*11200*/  F2FP.BF16.F32.PACK_AB R10, R25, R24 ;  /* 0x00000018190a723e */ /* 0x000fe200000010ff */
[----:B------:R-:W-:Y:S01]  /*11210*/  FMUL.FTZ R161, R161, R21 ;  /* 0x00000015a1a17220 */ /* 0x000fe20000410000 */
[----:B---3--:R-:W-:Y:S01]  /*11220*/  F2FP.BF16.F32.PACK_AB R8, R3, R87 ;  /* 0x000000570308723e */ /* 0x008fe200000010ff */
[----:B------:R-:W-:Y:S01]  /*11230*/  FMUL.FTZ R162, R162, R20 ;  /* 0x00000014a2a27220 */ /* 0x000fe20000410000 */
[----:B------:R-:W-:Y:S01]  /*11240*/  F2FP.BF16.F32.PACK_AB R11, R202, R11 ;  /* 0x0000000bca0b723e */ /* 0x000fe200000010ff */
[-C--:B------:R-:W-:Y:S01]  /*11250*/  FMUL.FTZ R192, R192, R41.reuse ;  /* 0x00000029c0c07220 */ /* 0x080fe20000410000 */
[----:B------:R-:W-:Y:S01]  /*11260*/  FMUL.FTZ R193, R193, R41 ;  /* 0x00000029c1c17220 */ /* 0x000fe20000410000 */
[-C--:B------:R-:W-:Y:S01]  /*11270*/  FMUL.FTZ R194, R194, R40.reuse ;  /* 0x00000028c2c27220 */ /* 0x080fe20000410000 */
[----:B------:R-:W-:Y:S01]  /*11280*/  FMUL.FTZ R195, R195, R40 ;  /* 0x00000028c3c37220 */ /* 0x000fe20000410000 */
[-C--:B------:R-:W-:Y:S01]  /*11290*/  FMUL.FTZ R163, R163, R20.reuse ;  /* 0x00000014a3a37220 */ /* 0x080fe20000410000 */
[-C--:B------:R-:W-:Y:S01]  /*112a0*/  HMMA.16816.F32.BF16 R164, R12, R16.reuse, R164 ;  /* 0x000000100ca4723c */ /* 0x080fe200000418a4 */
[-C--:B------:R-:W-:Y:S01]  /*112b0*/  FMUL.FTZ R156, R156, R21.reuse ;  /* 0x000000159c9c7220 */ /* 0x080fe20000410000 */
[----:B------:R-:W-:Y:S01]  /*112c0*/  FMUL.FTZ R157, R157, R21 ;  /* 0x000000159d9d7220 */ /* 0x000fe20000410000 */
[-C--:B------:R-:W-:Y:S01]  /*112d0*/  FMUL.FTZ R158, R158, R20.reuse ;  /* 0x000000149e9e7220 */ /* 0x080fe20000410000 */
[----:B------:R-:W-:Y:S01]  /*112e0*/  FMUL.FTZ R159, R159, R20 ;  /* 0x000000149f9f7220 */ /* 0x000fe20000410000 */
[-C--:B------:R-:W-:Y:S01]  /*112f0*/  FMUL.FTZ R188, R188, R41.reuse ;  /* 0x00000029bcbc7220 */ /* 0x080fe20000410000 */
[C---:B------:R-:W-:Y:S01]  /*11300*/  HMMA.16816.F32.BF16 R56, R8.reuse, R16, R196 ;  /* 0x000000100838723c */ /* 0x040fe200000418c4 */
[----:B------:R-:W-:Y:S01]  /*11310*/  FMUL.FTZ R189, R189, R41 ;  /* 0x00000029bdbd7220 */ /* 0x000fe20000410000 */
[-C--:B------:R-:W-:Y:S01]  /*11320*/  FMUL.FTZ R190, R190, R40.reuse ;  /* 0x00000028bebe7220 */ /* 0x080fe20000410000 */
[----:B------:R-:W-:Y:S01]  /*11330*/  FMUL.FTZ R191, R191, R40 ;  /* 0x00000028bfbf7220 */ /* 0x000fe20000410000 */
[-C--:B------:R-:W-:Y:S01]  /*11340*/  FMUL.FTZ R152, R152, R21.reuse ;  /* 0x0000001598987220 */ /* 0x080fe20000410000 */
[----:B------:R-:W-:Y:S01]  /*11350*/  FMUL.FTZ R153, R153, R21 ;  /* 0x0000001599997220 */ /* 0x000fe20000410000 */
[-C--:B------:R-:W-:Y:S01]  /*11360*/  HMMA.16816.F32.BF16 R52, R8, R18.reuse, R192 ;  /* 0x000000120834723c */ /* 0x080fe200000418c0 */
[----:B------:R-:W-:Y:S01]  /*11370*/  FMUL.FTZ R154, R154, R20 ;  /* 0x000000149a9a7220 */ /* 0x000fe20000410000 */
[-C--:B------:R-:W-:Y:S01]  /*11380*/  FMUL.FTZ R184, R184, R41.reuse ;  /* 0x00000029b8b87220 */ /* 0x080fe20000410000 */
[----:B------:R-:W-:Y:S01]  /*11390*/  FMUL.FTZ R185, R185, R41 ;  /* 0x00000029b9b97220 */ /* 0x000fe20000410000 */
[-C--:B------:R-:W-:Y:S01]  /*113a0*/  FMUL.FTZ R186, R186, R40.reuse ;  /* 0x00000028baba7220 */ /* 0x080fe20000410000 */
[----:B------:R-:W-:Y:S01]  /*113b0*/  FMUL.FTZ R187, R187, R40 ;  /* 0x00000028bbbb7220 */ /* 0x000fe20000410000 */
[----:B------:R-:W-:Y:S01]  /*113c0*/  HMMA.16816.F32.BF16 R160, R12, R18, R160 ;  /* 0x000000120ca0723c */ /* 0x000fe200000418a0 */
[----:B------:R-:W1:Y:S01]  /*113d0*/  LDSM.16.MT88.4 R16, [R217+0x8000] ;  /* 0x00800000d910783b */ /* 0x000e620000004200 */
[----:B------:R-:W-:-:S03]  /*113e0*/  FMUL.FTZ R155, R155, R20 ;  /* 0x000000149b9b7220 */ /* 0x000fc60000410000 */
[----:B------:R-:W2:Y:S01]  /*113f0*/  LDSM.16.MT88.4 R24, [R215+0x8000] ;  /* 0x00800000d718783b */ /* 0x000ea20000004200 */
        /* <DEDUP_REMOVED lines=17> */
[----:B------:R-:W3:Y:S01]  /*11510*/  LDL.LU R93, [R1+0x70] ;  /* 0x00007000015d7983 */ /* 0x000ee20000300800 */
[----:B------:R-:W-:-:S03]  /*11520*/  MOV R95, R230 ;  /* 0x000000e6005f7202 */ /* 0x000fc60000000f00 */
[----:B------:R-:W4:Y:S01]  /*11530*/  LDL.LU R92, [R1+0x74] ;  /* 0x00007400015c7983 */ /* 0x000f220000300800 */
[-C--:B-1----:R-:W-:Y:S06]  /*11540*/  HMMA.16816.F32.BF16 R96, R12, R16.reuse, R156 ;  /* 0x000000100c60723c */ /* 0x082fec000004189c */
[C---:B------:R-:W-:Y:S06]  /*11550*/  HMMA.16816.F32.BF16 R48, R8.reuse, R16, R188 ;  /* 0x000000100830723c */ /* 0x040fec00000418bc */
[-C--:B------:R-:W-:Y:S06]  /*11560*/  HMMA.16816.F32.BF16 R44, R8, R18.reuse, R184 ;  /* 0x00000012082c723c */ /* 0x080fec00000418b8 */
[----:B------:R-:W-:Y:S01]  /*11570*/  HMMA.16816.F32.BF16 R100, R12, R18, R152 ;  /* 0x000000120c64723c */ /* 0x000fe20000041898 */
[----:B------:R-:W1:Y:S05]  /*11580*/  LDSM.16.MT88.4 R16, [R216+0x8000] ;  /* 0x00800000d810783b */ /* 0x000e6a0000004200 */
[C---:B--2---:R-:W-:Y:S06]  /*11590*/  HMMA.16816.F32.BF16 R36, R8.reuse, R24, R180 ;  /* 0x000000180824723c */ /* 0x044fec00000418b4 */
[C---:B------:R-:W-:Y:S06]  /*115a0*/  HMMA.16816.F32.BF16 R28, R8.reuse, R26, R176 ;  /* 0x0000001a081c723c */ /* 0x040fec00000418b0 */
[C---:B-1----:R-:W-:Y:S06]  /*115b0*/  HMMA.16816.F32.BF16 R60, R8.reuse, R16, R172 ;  /* 0x00000010083c723c */ /* 0x042fec00000418ac */
        /* <DEDUP_REMOVED lines=21> */
[----:B-1----:R-:W-:Y:S02]  /*11710*/  FFMA.FTZ R8, R222, UR24, -R2 ;  /* 0x00000018de087c23 */ /* 0x002fe40008010802 */
[----:B------:R-:W2:Y:S01]  /*11720*/  LDL.LU R222, [R1+0x78] ;  /* 0x0000780001de7983 */ /* 0x000ea20000300800 */
[----:B---3--:R-:W-:Y:S01]  /*11730*/  FFMA.FTZ R159, R93, R21, R23 ;  /* 0x000000155d9f7223 */ /* 0x008fe20000010017 */
[----:B------:R-:W-:Y:S01]  /*11740*/  MOV R93, R233 ;  /* 0x000000e9005d7202 */ /* 0x000fe20000000f00 */
[-C--:B------:R-:W-:Y:S01]  /*11750*/  FMUL.FTZ R140, R140, R21.reuse ;  /* 0x000000158c8c7220 */ /* 0x080fe20000410000 */
[----:B------:R1:W-:Y:S01]  /*11760*/  MUFU.EX2 R233, R8 ;  /* 0x0000000800e97308 */ /* 0x0003e20000000800 */
[-C--:B------:R-:W-:Y:S01]  /*11770*/  FMUL.FTZ R141, R141, R21.reuse ;  /* 0x000000158d8d7220 */ /* 0x080fe20000410000 */
[-C--:B------:R-:W-:Y:S01]  /*11780*/  FMUL.FTZ R142, R142, R20.reuse ;  /* 0x000000148e8e7220 */ /* 0x080fe20000410000 */
[-C--:B------:R-:W-:Y:S01]  /*11790*/  FMUL.FTZ R143, R143, R20.reuse ;  /* 0x000000148f8f7220 */ /* 0x080fe20000410000 */
[-C--:B------:R-:W-:Y:S01]  /*117a0*/  FMUL.FTZ R136, R136, R21.reuse ;  /* 0x0000001588887220 */ /* 0x080fe20000410000 */
[----:B------:R-:W-:Y:S01]  /*117b0*/  FMUL.FTZ R137, R137, R21 ;  /* 0x0000001589897220 */ /* 0x000fe20000410000 */
[-C--:B------:R-:W-:Y:S01]  /*117c0*/  FMUL.FTZ R138, R138, R20.reuse ;  /* 0x000000148a8a7220 */ /* 0x080fe20000410000 */
[-C--:B------:R-:W-:Y:S01]  /*117d0*/  FMUL.FTZ R139, R139, R20.reuse ;  /* 0x000000148b8b7220 */ /* 0x080fe20000410000 */
[----:B----4-:R-:W-:Y:S01]  /*117e0*/  FFMA.FTZ R158, R92, R20, R22 ;  /* 0x000000145c9e7223 */ /* 0x010fe20000010016 */
[----:B------:R-:W-:Y:S01]  /*117f0*/  IMAD.MOV.U32 R92, RZ, RZ, R229 ;  /* 0x000000ffff5c7224 */ /* 0x000fe200078e00e5 */
[----:B------:R-:W-:Y:S01]  /*11800*/  HMMA.16816.F32.BF16 R140, R12, R16, R140 ;  /* 0x000000100c8c723c */ /* 0x000fe2000004188c */
[----:B-1----:R-:W-:-:S05]  /*11810*/  FFMA.FTZ R8, R135, UR24, -R2 ;  /* 0x0000001887087c23 */ /* 0x002fca0008010802 */
[----:B------:R-:W-:Y:S01]  /*11820*/  HMMA.16816.F32.BF16 R136, R12, R18, R136 ;  /* 0x000000120c88723c */ /* 0x000fe20000041888 */
[----:B------:R-:W1:Y:S01]  /*11830*/  LDSM.16.MT88.4 R16, [R214+0x8800] ;  /* 0x00880000d610783b */ /* 0x000e620000004200 */
[----:B------:R3:W-:Y:S01]  /*11840*/  MUFU.EX2 R229, R8 ;  /* 0x0000000800e57308 */ /* 0x0007e20000000800 */
[----:B------:R-:W-:Y:S01]  /*11850*/  MOV R154, R232 ;  /* 0x000000e8009a7202 */ /* 0x000fe20000000f00 */
[----:B---3--:R-:W-:-:S06]  /*11860*/  FFMA.FTZ R8, R246, UR24, -R0 ;  /* 0x00000018f6087c23 */ /* 0x008fcc0008010800 */
[----:B------:R3:W-:Y:S01]  /*11870*/  MUFU.EX2 R177, R8 ;  /* 0x0000000800b17308 */ /* 0x0007e20000000800 */
[----:B------:R-:W-:Y:S01]  /*11880*/  MOV R234, R228 ;  /* 0x000000e400ea7202 */ /* 0x000fe20000000f00 */
[----:B---3--:R-:W-:-:S06]  /*11890*/  FFMA.FTZ R8, R245, UR24, -R0 ;  /* 0x00000018f5087c23 */ /* 0x008fcc0008010800 */
[----:B------:R3:W4:Y:S02]  /*118a0*/  MUFU.EX2 R183, R8 ;  /* 0x0000000800b77308 */ /* 0x0007240000000800 */
[----:B---3--:R-:W-:-:S06]  /*118b0*/  FFMA.FTZ R8, R242, UR24, -R0 ;  /* 0x00000018f2087c23 */ /* 0x008fcc0008010800 */
[----:B------:R3:W-:Y:S01]  /*118c0*/  MUFU.EX2 R232, R8 ;  /* 0x0000000800e87308 */ /* 0x0007e20000000800 */
[-C--:B------:R-:W-:Y:S01]  /*118d0*/  FMUL.FTZ R148, R148, R21.reuse ;  /* 0x0000001594947220 */ /* 0x080fe20000410000 */
[----:B------:R-:W-:Y:S01]  /*118e0*/  FMUL.FTZ R149, R149, R21 ;  /* 0x0000001595957220 */ /* 0x000fe20000410000 */
[-C--:B------:R-:W-:Y:S01]  /*118f0*/  FMUL.FTZ R150, R150, R20.reuse ;  /* 0x0000001496967220 */ /* 0x080fe20000410000 */
[----:B------:R-:W-:Y:S01]  /*11900*/  FMUL.FTZ R151, R151, R20 ;  /* 0x0000001497977220 */ /* 0x000fe20000410000 */
[----:B---3--:R-:W-:-:S04]  /*11910*/  FFMA.FTZ R8, R223, UR24, -R0 ;  /* 0x00000018df087c23 */ /* 0x008fc80008010800 */
[----:B------:R3:W1:Y:S01]  /*11920*/  MUFU.EX2 R228, R8 ;  /* 0x0000000800e47308 */ /* 0x0006620000000800 */
[-C--:B------:R-:W-:Y:S01]  /*11930*/  FMUL.FTZ R144, R144, R21.reuse ;  /* 0x0000001590907220 */ /* 0x080fe20000410000 */
[----:B------:R-:W-:Y:S01]  /*11940*/  FMUL.FTZ R145, R145, R21 ;  /* 0x0000001591917220 */ /* 0x000fe20000410000 */
[-C--:B------:R-:W-:Y:S01]  /*11950*/  FMUL.FTZ R146, R146, R20.reuse ;  /* 0x0000001492927220 */ /* 0x080fe20000410000 */
[----:B------:R-:W-:Y:S01]  /*11960*/  FMUL.FTZ R147, R147, R20 ;  /* 0x0000001493937220 */ /* 0x000fe20000410000 */
[----:B--2---:R-:W-:Y:S01]  /*11970*/  IMAD.MOV.U32 R246, RZ, RZ, R9 ;  /* 0x000000fffff67224 */ /* 0x004fe200078e0009 */
[----:B------:R-:W-:Y:S01]  /*11980*/  MOV R243, R10 ;  /* 0x0000000a00f37202 */ /* 0x000fe20000000f00 */
[----:B------:R-:W-:Y:S01]  /*11990*/  HMMA.16816.F32.BF16 R148, R12, R24, R148 ;  /* 0x000000180c94723c */ /* 0x000fe20000041894 */
[----:B----4-:R-:W-:Y:S01]  /*119a0*/  F2FP.BF16.F32.PACK_AB R9, R183, R177 ;  /* 0x000000b1b709723e */ /* 0x010fe200000010ff */
[----:B------:R-:W-:Y:S01]  /*119b0*/  LDSM.16.MT88.4 R20, [R215+0x8800] ;  /* 0x00880000d714783b */ /* 0x000fe20000004200 */
[----:B------:R-:W-:-:S03]  /*119c0*/  F2FP.BF16.F32.PACK_AB R10, R229, R233 ;  /* 0x000000e9e50a723e */ /* 0x000fc600000010ff */
[----:B------:R-:W-:Y:S01]  /*119d0*/  HMMA.16816.F32.BF16 R144, R12, R26, R144 ;  /* 0x0000001a0c90723c */ /* 0x000fe20000041890 */
[----:B------:R-:W2:Y:S01]  /*119e0*/  LDSM.16.MT88.4 R24, [R217+0x8800] ;  /* 0x00880000d918783b */ /* 0x000ea20000004200 */
[----:B---3--:R-:W-:Y:S02]  /*119f0*/  F2FP.BF16.F32.PACK_AB R8, R235, R178 ;  /* 0x000000b2eb08723e */ /* 0x008fe400000010ff */
[----:B-1----:R-:W-:-:S03]  /*11a00*/  F2FP.BF16.F32.PACK_AB R11, R228, R232 ;  /* 0x000000e8e40b723e */ /* 0x002fc600000010ff */
[----:B------:R-:W-:Y:S02]  /*11a10*/  F2FP.BF16.F32.PACK_AB R12, R243, R180 ;  /* 0x000000b4f30c723e */ /* 0x000fe400000010ff */
[----:B------:R-:W-:Y:S02]  /*11a20*/  F2FP.BF16.F32.PACK_AB R13, R246, R179 ;  /* 0x000000b3f60d723e */ /* 0x000fe400000010ff */
[----:B------:R-:W-:Y:S02]  /*11a30*/  F2FP.BF16.F32.PACK_AB R14, R231, R182 ;  /* 0x000000b6e70e723e */ /* 0x000fe400000010ff */
[----:B------:R-:W-:Y:S01]  /*11a40*/  F2FP.BF16.F32.PACK_AB R15, R230, R203 ;  /* 0x000000cbe60f723e */ /* 0x000fe200000010ff */
[-C--:B------:R-:W-:Y:S06]  /*11a50*/  HMMA.16816.F32.BF16 R56, R8, R16.reuse, R56 ;  /* 0x000000100838723c */ /* 0x080fec0000041838 */
[----:B------:R-:W-:Y:S01]  /*11a60*/  HMMA.16816.F32.BF16 R164, R12, R16, R164 ;  /* 0x000000100ca4723c */ /* 0x000fe200000418a4 */
[----:B------:R-:W-:-:S02]  /*11a70*/  FFMA.FTZ R87, R222, R41, R87 ;  /* 0x00000029de577223 */ /* 0x000fc40000010057 */
[----:B------:R-:W3:Y:S03]  /*11a80*/  LDL.LU R222, [R1+0x7c] ;  /* 0x00007c0001de7983 */ /* 0x000ee60000300800 */
[-C--:B------:R-:W-:Y:S06]  /*11a90*/  HMMA.16816.F32.BF16 R52, R8, R18.reuse, R52 ;  /* 0x000000120834723c */ /* 0x080fec0000041834 */
[----:B------:R-:W-:Y:S01]  /*11aa0*/  HMMA.16816.F32.BF16 R160, R12, R18, R160 ;  /* 0x000000120ca0723c */ /* 0x000fe200000418a0 */
[----:B------:R-:W1:Y:S01]  /*11ab0*/  LDSM.16.MT88.4 R16, [R216+0x8800] ;  /* 0x00880000d810783b */ /* 0x000e620000004200 */
[----:B------:R-:W-:-:S04]  /*11ac0*/  MOV R241, R227 ;  /* 0x000000e300f17202 */ /* 0x000fc80000000f00 */
[C---:B--2---:R-:W-:Y:S06]  /*11ad0*/  HMMA.16816.F32.BF16 R48, R8.reuse, R24, R48 ;  /* 0x000000180830723c */ /* 0x044fec0000041830 */
[C---:B------:R-:W-:Y:S06]  /*11ae0*/  HMMA.16816.F32.BF16 R44, R8.reuse, R26, R44 ;  /* 0x0000001a082c723c */ /* 0x040fec000004182c */
[C---:B------:R-:W-:Y:S06]  /*11af0*/  HMMA.16816.F32.BF16 R36, R8.reuse, R20, R36 ;  /* 0x000000140824723c */ /* 0x040fec0000041824 */
[----:B------:R-:W-:Y:S01]  /*11b00*/  HMMA.16816.F32.BF16 R28, R8, R22, R28 ;  /* 0x00000016081c723c */ /* 0x000fe2000004181c */
[----:B------:R-:W-:Y:S01]  /*11b10*/  IMAD.MOV.U32 R172, RZ, RZ, R224 ;  /* 0x000000ffffac7224 */ /* 0x000fe200078e00e0 */
[----:B------:R-:W-:-:S04]  /*11b20*/  MOV R155, R213 ;  /* 0x000000d5009b7202 */ /* 0x000fc80000000f00 */
[C---:B-1----:R-:W-:Y:S06]  /*11b30*/  HMMA.16816.F32.BF16 R60, R8.reuse, R16, R60 ;  /* 0x00000010083c723c */ /* 0x042fec000004183c */
[----:B------:R-:W-:Y:S07]  /*11b40*/  HMMA.16816.F32.BF16 R32, R8, R18, R32 ;  /* 0x000000120820723c */ /* 0x000fee0000041820 */
[----:B------:R-:W-:-:S04]  /*11b50*/  FFMA.FTZ R8, R249, UR24, -R2 ;  /* 0x00000018f9087c23 */ /* 0x000fc80008010802 */
[----:B------:R1:W-:Y:S01]  /*11b60*/  MUFU.EX2 R227, R8 ;  /* 0x0000000800e37308 */ /* 0x0003e20000000800 */
[----:B------:R-:W-:Y:S01]  /*11b70*/  MOV R157, R5 ;  /* 0x00000005009d7202 */ /* 0x000fe20000000f00 */
[----:B-1----:R-:W-:-:S06]  /*11b80*/  FFMA.FTZ R8, R247, UR24, -R2 ;  /* 0x00000018f7087c23 */ /* 0x002fcc0008010802 */
[----:B------:R1:W-:Y:S01]  /*11b90*/  MUFU.EX2 R224, R8 ;  /* 0x0000000800e07308 */ /* 0x0003e20000000800 */
[----:B------:R-:W-:Y:S01]  /*11ba0*/  HMMA.16816.F32.BF16 R96, R12, R24, R96 ;  /* 0x000000180c60723c */ /* 0x000fe20000041860 */
[----:B------:R-:W-:Y:S01]  /*11bb0*/  MOV R169, R226 ;  /* 0x000000e200a97202 */ /* 0x000fe20000000f00 */
[----:B-1----:R-:W-:-:S05]  /*11bc0*/  FFMA.FTZ R8, R76, UR24, -R2 ;  /* 0x000000184c087c23 */ /* 0x002fca0008010802 */
[----:B------:R1:W-:Y:S01]  /*11bd0*/  MUFU.EX2 R213, R8 ;  /* 0x0000000800d57308 */ /* 0x0003e20000000800 */
[C---:B------:R-:W-:Y:S06]  /*11be0*/  HMMA.16816.F32.BF16 R100, R12.reuse, R26, R100 ;  /* 0x0000001a0c64723c */ /* 0x040fec0000041864 */
[----:B------:R-:W-:Y:S01]  /*11bf0*/  HMMA.16816.F32.BF16 R148, R12, R20, R148 ;  /* 0x000000140c94723c */ /* 0x000fe20000041894 */
[----:B-1----:R-:W-:-:S05]  /*11c00*/  FFMA.FTZ R8, R77, UR24, -R2 ;  /* 0x000000184d087c23 */ /* 0x002fca0008010802 */
[C---:B------:R-:W-:Y:S01]  /*11c10*/  HMMA.16816.F32.BF16 R144, R12.reuse, R22, R144 ;  /* 0x000000160c90723c */ /* 0x040fe20000041890 */
[----:B------:R-:W-:Y:S02]  /*11c20*/  MOV R173, R221 ;  /* 0x000000dd00ad7202 */ /* 0x000fe40000000f00 */
[----:B------:R-:W-:Y:S01]  /*11c30*/  MOV R174, R212 ;  /* 0x000000d400ae7202 */ /* 0x000fe20000000f00 */
[----:B------:R1:W-:Y:S01]  /*11c40*/  MUFU.EX2 R5, R8 ;  /* 0x0000000800057308 */ /* 0x0003e20000000800 */
[----:B------:R-:W-:Y:S01]  /*11c50*/  IMAD.MOV.U32 R156, RZ, RZ, R4 ;  /* 0x000000ffff9c7224 */ /* 0x000fe200078e0004 */
[C---:B------:R-:W-:Y:S01]  /*11c60*/  HMMA.16816.F32.BF16 R140, R12.reuse, R16, R140 ;  /* 0x000000100c8c723c */ /* 0x040fe2000004188c */
[----:B------:R-:W-:Y:S01]  /*11c70*/  MOV R171, R111 ;  /* 0x0000006f00ab7202 */ /* 0x000fe20000000f00 */
[----:B------:R-:W-:Y:S01]  /*11c80*/  IMAD.MOV.U32 R175, RZ, RZ, R110 ;  /* 0x000000ffffaf7224 */ /* 0x000fe200078e006e */
[----:B------:R-:W-:Y:S01]  /*11c90*/  MOV R176, R109 ;  /* 0x0000006d00b07202 */ /* 0x000fe20000000f00 */
[----:B------:R-:W-:Y:S02]  /*11ca0*/  LDSM.16.MT88.4 R20, [R214+0x9000] ;  /* 0x00900000d614783b */ /* 0x000fe40000004200 */
[----:B------:R-:W-:Y:S02]  /*11cb0*/  HMMA.16816.F32.BF16 R136, R12, R18, R136 ;  /* 0x000000120c88723c */ /* 0x000fe40000041888 */
[----:B------:R-:W2:Y:S01]  /*11cc0*/  LDSM.16.MT88.4 R12, [R215+0x9000] ;  /* 0x00900000d70c783b */ /* 0x000ea20000004200 */
[----:B------:R-:W-:-:S03]  /*11cd0*/  MOV R181, R108 ;  /* 0x0000006c00b57202 */ /* 0x000fc60000000f00 */
[----:B------:R-:W4:Y:S01]  /*11ce0*/  LDSM.16.MT88.4 R16, [R217+0x9000] ;  /* 0x00900000d910783b */ /* 0x000f220000004200 */
[----:B-1----:R-:W-:-:S04]  /*11cf0*/  FFMA.FTZ R8, R250, UR24, -R0 ;  /* 0x00000018fa087c23 */ /* 0x002fc80008010800 */
[----:B------:R1:W-:Y:S02]  /*11d00*/  MUFU.EX2 R226, R8 ;  /* 0x0000000800e27308 */ /* 0x0003e40000000800 */
[----:B-1----:R-:W-:-:S06]  /*11d10*/  FFMA.FTZ R8, R248, UR24, -R0 ;  /* 0x00000018f8087c23 */ /* 0x002fcc0008010800 */
[----:B------:R1:W2:Y:S02]  /*11d20*/  MUFU.EX2 R221, R8 ;  /* 0x0000000800dd7308 */ /* 0x0002a40000000800 */
[----:B-1----:R-:W-:-:S06]  /*11d30*/  FFMA.FTZ R8, R78, UR24, -R0 ;  /* 0x000000184e087c23 */ /* 0x002fcc0008010800 */
[----:B------:R1:W-:Y:S02]  /*11d40*/  MUFU.EX2 R212, R8 ;  /* 0x0000000800d47308 */ /* 0x0003e40000000800 */
[----:B-1----:R-:W-:-:S06]  /*11d50*/  FFMA.FTZ R8, R79, UR24, -R0 ;  /* 0x000000184f087c23 */ /* 0x002fcc0008010800 */
[----:B------:R1:W4:Y:S01]  /*11d60*/  MUFU.EX2 R4, R8 ;  /* 0x0000000800047308 */ /* 0x0003220000000800 */
[----:B--2---:R-:W-:Y:S02]  /*11d70*/  F2FP.BF16.F32.PACK_AB R9, R221, R226 ;  /* 0x000000e2dd09723e */ /* 0x004fe400000010ff */
[----:B------:R-:W-:Y:S02]  /*11d80*/  F2FP.BF16.F32.PACK_AB R10, R5, R213 ;  /* 0x000000d5050a723e */ /* 0x000fe400000010ff */
[----:B-1----:R-:W-:Y:S02]  /*11d90*/  F2FP.BF16.F32.PACK_AB R8, R224, R227 ;  /* 0x000000e3e008723e */ /* 0x002fe400000010ff */
[----:B----4-:R-:W-:-:S07]  /*11da0*/  F2FP.BF16.F32.PACK_AB R11, R4, R212 ;  /* 0x000000d4040b723e */ /* 0x010fce00000010ff */
[----:B------:R-:W-:Y:S01]  /*11db0*/  HMMA.16816.F32.BF16 R108, R8, R14, R28 ;  /* 0x0000000e086c723c */ /* 0x000fe2000004181c */
[----:B------:R-:W1:Y:S01]  /*11dc0*/  LDSM.16.MT88.4 R28, [R216+0x9000] ;  /* 0x00900000d81c783b */ /* 0x000e620000004200 */
[----:B------:R-:W-:Y:S01]  /*11dd0*/  IMAD.MOV.U32 R134, RZ, RZ, R115 ;  /* 0x000000ffff867224 */ /* 0x000fe200078e0073 */
[----:B------:R-:W-:-:S03]  /*11de0*/  MOV R240, R95 ;  /* 0x0000005f00f07202 */ /* 0x000fc60000000f00 */
[----:B------:R-:W-:Y:S01]  /*11df0*/  IMAD.MOV.U32 R245, RZ, RZ, R134 ;  /* 0x000000fffff57224 */ /* 0x000fe200078e0086 */
[----:B------:R-:W-:Y:S02]  /*11e00*/  MOV R219, R94 ;  /* 0x0000005e00db7202 */ /* 0x000fe40000000f00 */
[----:B------:R-:W-:Y:S02]  /*11e10*/  MOV R43, R93 ;  /* 0x0000005d002b7202 */ /* 0x000fe40000000f00 */
[----:B------:R-:W-:Y:S01]  /*11e20*/  MOV R68, R92 ;  /* 0x0000005c00447202 */ /* 0x000fe20000000f00 */
[----:B------:R-:W-:Y:S01]  /*11e30*/  IMAD.MOV.U32 R92, RZ, RZ, R106 ;  /* 0x000000ffff5c7224 */ /* 0x000fe200078e006a */
[----:B------:R-:W-:Y:S01]  /*11e40*/  MOV R168, R114 ;  /* 0x0000007200a87202 */ /* 0x000fe20000000f00 */
[----:B------:R-:W-:Y:S01]  /*11e50*/  HMMA.16816.F32.BF16 R196, R8, R20, R56 ;  /* 0x0000001408c4723c */ /* 0x000fe20000041838 */
[----:B------:R-:W-:Y:S02]  /*11e60*/  MOV R94, R113 ;  /* 0x00000071005e7202 */ /* 0x000fe40000000f00 */
[----:B------:R-:W-:-:S02]  /*11e70*/  MOV R170, R112 ;  /* 0x0000007000aa7202 */ /* 0x000fc40000000f00 */
[----:B------:R-:W-:Y:S01]  /*11e80*/  MOV R93, R107 ;  /* 0x0000006b005d7202 */ /* 0x000fe20000000f00 */
[C---:B------:R-:W-:Y:S01]  /*11e90*/  HMMA.16816.F32.BF16 R192, R8.reuse, R22, R52 ;  /* 0x0000001608c0723c */ /* 0x040fe20000041834 */
[----:B------:R-:W-:Y:S02]  /*11ea0*/  MOV R152, R105 ;  /* 0x0000006900987202 */ /* 0x000fe40000000f00 */
[----:B------:R-:W-:Y:S02]  /*11eb0*/  MOV R95, R104 ;  /* 0x00000068005f7202 */ /* 0x000fe40000000f00 */
[----:B------:R-:W-:Y:S01]  /*11ec0*/  MOV R153, R91 ;  /* 0x0000005b00997202 */ /* 0x000fe20000000f00 */
[----:B------:R-:W-:Y:S01]  /*11ed0*/  HMMA.16816.F32.BF16 R188, R8, R16, R48 ;  /* 0x0000001008bc723c */ /* 0x000fe20000041830 */
[----:B------:R-:W-:Y:S02]  /*11ee0*/  MOV R42, R89 ;  /* 0x00000059002a7202 */ /* 0x000fe40000000f00 */
[----:B------:R-:W-:-:S02]  /*11ef0*/  MOV R244, R90 ;  /* 0x0000005a00f47202 */ /* 0x000fc40000000f00 */
[----:B------:R-:W-:Y:S01]  /*11f00*/  MOV R69, R88 ;  /* 0x0000005800457202 */ /* 0x000fe20000000f00 */
[C---:B------:R-:W-:Y:S06]  /*11f10*/  HMMA.16816.F32.BF16 R184, R8.reuse, R18, R44 ;  /* 0x0000001208b8723c */ /* 0x040fec000004182c */
[C---:B------:R-:W-:Y:S06]  /*11f20*/  HMMA.16816.F32.BF16 R112, R8.reuse, R12, R36 ;  /* 0x0000000c0870723c */ /* 0x040fec0000041824 */
[C---:B-1----:R-:W-:Y:S06]  /*11f30*/  HMMA.16816.F32.BF16 R104, R8.reuse, R28, R60 ;  /* 0x0000001c0868723c */ /* 0x042fec000004183c */
[----:B------:R-:W-:Y:S07]  /*11f40*/  HMMA.16816.F32.BF16 R88, R8, R30, R32 ;  /* 0x0000001e0858723c */ /* 0x000fee0000041820 */
[----:B------:R-:W-:Y:S01]  /*11f50*/  FFMA.FTZ R9, R245, UR24, -R6 ;  /* 0x00000018f5097c23 */ /* 0x000fe20008010806 */
[----:B---3--:R-:W-:-:S02]  /*11f60*/  FFMA.FTZ R86, R222, R40, R86 ;  /* 0x00000028de567223 */ /* 0x008fc40000010056 */
[----:B------:R-:W2:Y:S04]  /*11f70*/  LDL.LU R222, [R1+0x48] ;  /* 0x0000480001de7983 */ /* 0x000ea80000300800 */
[----:B------:R-:W3:Y:S01]  /*11f80*/  LDL.LU R245, [R1+0x5c] ;  /* 0x00005c0001f57983 */ /* 0x000ee20000300800 */
[--C-:B------:R-:W-:Y:S01]  /*11f90*/  FFMA.FTZ R24, R43, UR24, -R7.reuse ;  /* 0x000000182b187c23 */ /* 0x100fe20008010807 */
[--C-:B------:R-:W-:Y:S01]  /*11fa0*/  FFMA.FTZ R11, R219, UR24, -R7.reuse ;  /* 0x00000018db0b7c23 */ /* 0x100fe20008010807 */
[--C-:B------:R-:W-:Y:S01]  /*11fb0*/  FFMA.FTZ R10, R240, UR24, -R7.reuse ;  /* 0x00000018f00a7c23 */ /* 0x100fe20008010807 */
[----:B---3--:R-:W-:Y:S02]  /*11fc0*/  FFMA.FTZ R8, R245, UR24, -R6 ;  /* 0x00000018f5087c23 */ /* 0x008fe40008010806 */
[----:B------:R-:W3:Y:S01]  /*11fd0*/  LDL.LU R245, [R1+0x58] ;  /* 0x0000580001f57983 */ /* 0x000ee20000300800 */
[--C-:B--2---:R-:W-:Y:S01]  /*11fe0*/  FFMA.FTZ R25, R222, UR24, -R7.reuse ;  /* 0x00000018de197c23 */ /* 0x104fe20008010807 */
[--C-:B------:R-:W-:Y:S01]  /*11ff0*/  FFMA.FTZ R79, R244, UR24, -R7.reuse ;  /* 0x00000018f44f7c23 */ /* 0x100fe20008010807 */
[----:B------:R-:W-:Y:S01]  /*12000*/  FFMA.FTZ R78, R42, UR24, -R7 ;  /* 0x000000182a4e7c23 */ /* 0x000fe20008010807 */
[----:B------:R-:W-:Y:S01]  /*12010*/  MOV R135, R234 ;  /* 0x000000ea00877202 */ /* 0x000fe20000000f00 */
[----:B------:R-:W-:Y:S01]  /*12020*/  IMAD.MOV.U32 R244, RZ, RZ, R174 ;  /* 0x000000fffff47224 */ /* 0x000fe200078e00ae */
[----:B------:R-:W-:Y:S01]  /*12030*/  MOV R222, R241 ;  /* 0x000000f100de7202 */ /* 0x000fe20000000f00 */
[----:B------:R-:W-:Y:S01]  /*12040*/  IMAD.MOV.U32 R134, RZ, RZ, R74 ;  /* 0x000000ffff867224 */ /* 0x000fe200078e004a */
[----:B------:R-:W-:-:S02]  /*12050*/  MOV R43, R169 ;  /* 0x000000a9002b7202 */ /* 0x000fc40000000f00 */
[----:B------:R-:W-:Y:S02]  /*12060*/  MOV R219, R172 ;  /* 0x000000ac00db7202 */ /* 0x000fe40000000f00 */
[----:B------:R-:W-:Y:S01]  /*12070*/  MOV R240, R173 ;  /* 0x000000ad00f07202 */ /* 0x000fe20000000f00 */
[--C-:B------:R-:W-:Y:S01]  /*12080*/  FFMA.FTZ R85, R85, UR24, -R7.reuse ;  /* 0x0000001855557c23 */ /* 0x100fe20008010807 */
        /* <DEDUP_REMOVED lines=24> */
[----:B---3--:R-:W-:Y:S01]  /*12210*/  FFMA.FTZ R7, R245, UR24, -R6 ;  /* 0x00000018f5077c23 */ /* 0x008fe20008010806 */
[----:B------:R-:W-:-:S02]  /*12220*/  MOV R245, R135 ;  /* 0x0000008700f57202 */ /* 0x000fc40000000f00 */
[----:B------:R-:W-:Y:S02]  /*12230*/  MOV R135, R222 ;  /* 0x000000de00877202 */ /* 0x000fe40000000f00 */
[----:B------:R-:W-:Y:S01]  /*12240*/  MOV R222, R43 ;  /* 0x0000002b00de7202 */ /* 0x000fe20000000f00 */
[----:B------:R-:W-:Y:S01]  /*12250*/  IMAD.MOV.U32 R43, RZ, RZ, R219 ;  /* 0x000000ffff2b7224 */ /* 0x000fe200078e00db */
[----:B------:R-:W-:Y:S02]  /*12260*/  MOV R219, R240 ;  /* 0x000000f000db7202 */ /* 0x000fe40000000f00 */
[----:B------:R-:W-:Y:S02]  /*12270*/  MOV R240, R244 ;  /* 0x000000f400f07202 */ /* 0x000fe40000000f00 */
[----:B------:R-:W-:Y:S02]  /*12280*/  MOV R244, R42 ;  /* 0x0000002a00f47202 */ /* 0x000fe40000000f00 */
[----:B------:R-:W-:-:S02]  /*12290*/  MOV R42, R134 ;  /* 0x00000086002a7202 */ /* 0x000fc40000000f00 */
        /* <DEDUP_REMOVED lines=8> */
[----:B------:R-:W-:-:S02]  /*12320*/  MOV R181, R152 ;  /* 0x0000009800b57202 */ /* 0x000fc40000000f00 */
[----:B------:R-:W-:Y:S01]  /*12330*/  MOV R152, R153 ;  /* 0x0000009900987202 */ /* 0x000fe20000000f00 */
[--C-:B------:R-:W-:Y:S01]  /*12340*/  FFMA.FTZ R32, R245, UR24, -R6.reuse ;  /* 0x00000018f5207c23 */ /* 0x100fe20008010806 */
[----:B------:R-:W-:Y:S02]  /*12350*/  MOV R153, R126 ;  /* 0x0000007e00997202 */ /* 0x000fe40000000f00 */
[----:B------:R-:W2:Y:S04]  /*12360*/  LDL.LU R126, [R1+0x148] ;  /* 0x00014800017e7983 */ /* 0x000ea80000300800 */
[----:B------:R-:W3:Y:S02]  /*12370*/  LDL.LU R245, [R1+0x50] ;  /* 0x0000500001f57983 */ /* 0x000ee40000300800 */
[----:B---3--:R-:W-:-:S02]  /*12380*/  FFMA.FTZ R64, R245, UR24, -R6 ;  /* 0x00000018f5407c23 */ /* 0x008fc40008010806 */
[----:B------:R-:W3:Y:S02]  /*12390*/  LDL.LU R245, [R1+0x44] ;  /* 0x0000440001f57983 */ /* 0x000ee40000300800 */
[--C-:B---3--:R-:W-:Y:S02]  /*123a0*/  FFMA.FTZ R63, R245, UR24, -R6.reuse ;  /* 0x00000018f53f7c23 */ /* 0x108fe40008010806 */
[----:B------:R-:W3:Y:S02]  /*123b0*/  LDL.LU R245, [R1+0x3c] ;  /* 0x00003c0001f57983 */ /* 0x000ee40000300800 */
[--C-:B---3--:R-:W-:Y:S02]  /*123c0*/  FFMA.FTZ R62, R245, UR24, -R6.reuse ;  /* 0x00000018f53e7c23 */ /* 0x108fe40008010806 */
[----:B------:R-:W3:Y:S01]  /*123d0*/  LDL.LU R245, [R1+0x2c] ;  /* 0x00002c0001f57983 */ /* 0x000ee20000300800 */
[----:B------:R-:W-:Y:S01]  /*123e0*/  FFMA.FTZ R51, R219, UR24, -R6 ;  /* 0x00000018db337c23 */ /* 0x000fe20008010806 */
[----:B------:R-:W-:-:S02]  /*123f0*/  MOV R219, R240 ;  /* 0x000000f000db7202 */ /* 0x000fc40000000f00 */
[----:B------:R-:W-:Y:S01]  /*12400*/  MOV R240, R244 ;  /* 0x000000f400f07202 */ /* 0x000fe20000000f00 */
[----:B------:R-:W-:Y:S01]  /*12410*/  IMAD.MOV.U32 R244, RZ, RZ, R42 ;  /* 0x000000fffff47224 */ /* 0x000fe200078e002a */
[----:B------:R-:W-:Y:S01]  /*12420*/  MOV R42, R134 ;  /* 0x00000086002a7202 */ /* 0x000fe20000000f00 */
[----:B---3--:R-:W-:Y:S02]  /*12430*/  FFMA.FTZ R61, R245, UR24, -R6 ;  /* 0x00000018f53d7c23 */ /* 0x008fe40008010806 */
[----:B------:R-:W3:Y:S01]  /*12440*/  LDL.LU R245, [R1+0x28] ;  /* 0x0000280001f57983 */ /* 0x000ee20000300800 */
[----:B------:R-:W-:Y:S02]  /*12450*/  MOV R134, R234 ;  /* 0x000000ea00867202 */ /* 0x000fe40000000f00 */
[----:B------:R-:W-:Y:S02]  /*12460*/  MOV R234, R241 ;  /* 0x000000f100ea7202 */ /* 0x000fe40000000f00 */
[----:B------:R-:W-:-:S02]  /*12470*/  MOV R241, R168 ;  /* 0x000000a800f17202 */ /* 0x000fc40000000f00 */
[----:B------:R-:W-:Y:S01]  /*12480*/  MOV R168, R170 ;  /* 0x000000aa00a87202 */ /* 0x000fe20000000f00 */
[----:B------:R-:W-:Y:S01]  /*12490*/  IMAD.MOV.U32 R170, RZ, RZ, R171 ;  /* 0x000000ffffaa7224 */ /* 0x000fe200078e00ab */
[----:B------:R-:W-:Y:S01]  /*124a0*/  MOV R171, R175 ;  /* 0x000000af00ab7202 */ /* 0x000fe20000000f00 */
[--C-:B------:R-:W-:Y:S01]  /*124b0*/  FFMA.FTZ R49, R135, UR24, -R6.reuse ;  /* 0x0000001887317c23 */ /* 0x100fe20008010806 */
[----:B------:R-:W-:Y:S01]  /*124c0*/  FFMA.FTZ R123, R43, UR24, -R6 ;  /* 0x000000182b7b7c23 */ /* 0x000fe20008010806 */
[----:B------:R-:W-:Y:S02]  /*124d0*/  MOV R135, R234 ;  /* 0x000000ea00877202 */ /* 0x000fe40000000f00 */
[----:B------:R-:W-:Y:S02]  /*124e0*/  MOV R27, R240 ;  /* 0x000000f0001b7202 */ /* 0x000fe40000000f00 */
[----:B------:R-:W-:Y:S02]  /*124f0*/  MOV R26, R244 ;  /* 0x000000f4001a7202 */ /* 0x000fe40000000f00 */
[----:B------:R-:W-:-:S02]  /*12500*/  MOV R242, R42 ;  /* 0x0000002a00f27202 */ /* 0x000fc40000000f00 */
[----:B------:R-:W-:Y:S02]  /*12510*/  MOV R43, R168 ;  /* 0x000000a8002b7202 */ /* 0x000fe40000000f00 */
[----:B------:R-:W-:Y:S02]  /*12520*/  MOV R175, R181 ;  /* 0x000000b500af7202 */ /* 0x000fe40000000f00 */
[----:B------:R-:W-:Y:S01]  /*12530*/  MOV R244, R241 ;  /* 0x000000f100f47202 */ /* 0x000fe20000000f00 */
[----:B------:R-:W-:Y:S01]  /*12540*/  MUFU.EX2 R181, R24 ;  /* 0x0000001800b57308 */ /* 0x000fe20000000800 */
[----:B------:R-:W-:Y:S02]  /*12550*/  MOV R240, R170 ;  /* 0x000000aa00f07202 */ /* 0x000fe40000000f00 */
[----:B------:R-:W-:Y:S02]  /*12560*/  MOV R42, R171 ;  /* 0x000000ab002a7202 */ /* 0x000fe40000000f00 */
[----:B------:R-:W-:Y:S01]  /*12570*/  MOV R241, R153 ;  /* 0x0000009900f17202 */ /* 0x000fe20000000f00 */
[--C-:B------:R-:W-:Y:S01]  /*12580*/  FFMA.FTZ R66, R222, UR24, -R6.reuse ;  /* 0x00000018de427c23 */ /* 0x100fe20008010806 */
[----:B------:R-:W-:Y:S01]  /*12590*/  MOV R168, R154 ;  /* 0x0000009a00a87202 */ /* 0x000fe20000000f00 */
[--C-:B------:R-:W-:Y:S01]  /*125a0*/  FFMA.FTZ R154, R131, UR24, -R6.reuse ;  /* 0x00000018839a7c23 */ /* 0x100fe20008010806 */
[----:B------:R-:W-:Y:S01]  /*125b0*/  MOV R153, R155 ;  /* 0x0000009b00997202 */ /* 0x000fe20000000f00 */
[----:B------:R-:W-:Y:S01]  /*125c0*/  FFMA.FTZ R155, R130, UR24, -R6 ;  /* 0x00000018829b7c23 */ /* 0x000fe20008010806 */
[----:B------:R-:W-:Y:S01]  /*125d0*/  FFMA.FTZ R50, R135, UR24, -R2 ;  /* 0x0000001887327c23 */ /* 0x000fe20008010802 */
[----:B------:R-:W-:Y:S01]  /*125e0*/  FFMA.FTZ R222, R121, UR24, -R6 ;  /* 0x0000001879de7c23 */ /* 0x000fe20008010806 */
[----:B------:R-:W-:Y:S01]  /*125f0*/  MOV R135, R240 ;  /* 0x000000f000877202 */ /* 0x000fe20000000f00 */
[--C-:B------:R-:W-:Y:S01]  /*12600*/  FFMA.FTZ R130, R156, UR24, -R2.reuse ;  /* 0x000000189c827c23 */ /* 0x100fe20008010802 */
[----:B------:R-:W-:Y:S01]  /*12610*/  FFMA.FTZ R131, R157, UR24, -R2 ;  /* 0x000000189d837c23 */ /* 0x000fe20008010802 */
[----:B------:R-:W-:Y:S01]  /*12620*/  IMAD.MOV.U32 R170, RZ, RZ, R220 ;  /* 0x000000ffffaa7224 */ /* 0x000fe200078e00dc */
[----:B------:R-:W-:Y:S01]  /*12630*/  MOV R240, R176 ;  /* 0x000000b000f07202 */ /* 0x000fe20000000f00 */
[--C-:B------:R-:W-:Y:S01]  /*12640*/  FFMA.FTZ R156, R225, UR24, -R2.reuse ;  /* 0x00000018e19c7c23 */ /* 0x100fe20008010802 */
[----:B------:R-:W-:Y:S01]  /*12650*/  FFMA.FTZ R157, R218, UR24, -R2 ;  /* 0x00000018da9d7c23 */ /* 0x000fe20008010802 */
[----:B------:R-:W-:Y:S01]  /*12660*/  FFMA.FTZ R121, R132, UR24, -R0 ;  /* 0x0000001884797c23 */ /* 0x000fe20008010800 */
[----:B------:R1:W4:Y:S01]  /*12670*/  MUFU.EX2 R250, R25 ;  /* 0x0000001900fa7308 */ /* 0x0003220000000800 */
[----:B------:R-:W-:Y:S01]  /*12680*/  FFMA.FTZ R124, R219, UR24, -R6 ;  /* 0x00000018db7c7c23 */ /* 0x000fe20008010806 */
[----:B------:R-:W-:-:S02]  /*12690*/  IMAD.MOV.U32 R171, RZ, RZ, R175 ;  /* 0x000000ffffab7224 */ /* 0x000fc400078e00af */
[--C-:B--2---:R-:W-:Y:S01]  /*126a0*/  FFMA.FTZ R126, R126, UR24, -R6.reuse ;  /* 0x000000187e7e7c23 */ /* 0x104fe20008010806 */
[----:B------:R-:W-:-:S03]  /*126b0*/  FFMA.FTZ R125, R125, UR24, -R6 ;  /* 0x000000187d7d7c23 */ /* 0x000fc60008010806 */
[----:B------:R-:W-:Y:S01]  /*126c0*/  MUFU.EX2 R220, R11 ;  /* 0x0000000b00dc7308 */ /* 0x000fe20000000800 */
[--C-:B------:R-:W-:Y:S01]  /*126d0*/  FFMA.FTZ R127, R127, UR24, -R6.reuse ;  /* 0x000000187f7f7c23 */ /* 0x100fe20008010806 */
[--C-:B------:R-:W-:Y:S01]  /*126e0*/  FFMA.FTZ R175, R129, UR24, -R6.reuse ;  /* 0x0000001881af7c23 */ /* 0x100fe20008010806 */
[--C-:B------:R-:W-:Y:S01]  /*126f0*/  FFMA.FTZ R219, R128, UR24, -R6.reuse ;  /* 0x0000001880db7c23 */ /* 0x100fe20008010806 */
[----:B------:R-:W-:-:S04]  /*12700*/  FFMA.FTZ R223, R117, UR24, -R6 ;  /* 0x0000001875df7c23 */ /* 0x000fc80008010806 */
[----:B------:R-:W-:Y:S01]  /*12710*/  MUFU.EX2 R176, R9 ;  /* 0x0000000900b07308 */ /* 0x000fe20000000800 */
[----:B------:R-:W-:Y:S01]  /*12720*/  FFMA.FTZ R234, R116, UR24, -R6 ;  /* 0x0000001874ea7c23 */ /* 0x000fe20008010806 */
[----:B------:R-:W-:-:S06]  /*12730*/  FFMA.FTZ R128, R169, UR24, -R2 ;  /* 0x00000018a9807c23 */ /* 0x000fcc0008010802 */
[----:B------:R4:W2:Y:S01]  /*12740*/  MUFU.EX2 R225, R8 ;  /* 0x0000000800e17308 */ /* 0x0008a20000000800 */
[----:B------:R-:W-:Y:S01]  /*12750*/  FFMA.FTZ R129, R174, UR24, -R2 ;  /* 0x00000018ae817c23 */ /* 0x000fe20008010802 */
[----:B------:R-:W-:-:S06]  /*12760*/  FFMA.FTZ R120, R244, UR24, -R0 ;  /* 0x00000018f4787c23 */ /* 0x000fcc0008010800 */
[----:B------:R-:W-:Y:S01]  /*12770*/  MUFU.EX2 R218, R7 ;  /* 0x0000000700da7308 */ /* 0x000fe20000000800 */
[----:B------:R-:W-:-:S07]  /*12780*/  FFMA.FTZ R27, R27, UR24, -R2 ;  /* 0x000000181b1b7c23 */ /* 0x000fce0008010802 */
[----:B------:R3:W3:Y:S01]  /*12790*/  MUFU.EX2 R132, R32 ;  /* 0x0000002000847308 */ /* 0x0006e20000000800 */
[--C-:B------:R-:W-:Y:S01]  /*127a0*/  FFMA.FTZ R26, R26, UR24, -R2.reuse ;  /* 0x000000181a1a7c23 */ /* 0x100fe20008010802 */
[--C-:B-1----:R-:W-:Y:S01]  /*127b0*/  FFMA.FTZ R25, R242, UR24, -R2.reuse ;  /* 0x00000018f2197c23 */ /* 0x102fe20008010802 */
        /* <DEDUP_REMOVED lines=19> */
[----:B----4-:R-:W-:-:S02]  /*128f0*/  F2FP.BF16.F32.PACK_AB R8, R181, R250 ;  /* 0x000000fab508723e */ /* 0x010fc400000010ff */
[----:B--2---:R-:W-:Y:S01]  /*12900*/  F2FP.BF16.F32.PACK_AB R9, R225, R176 ;  /* 0x000000b0e109723e */ /* 0x004fe200000010ff */
[----:B---3--:R-:W-:Y:S01]  /*12910*/  FFMA.FTZ R60, R245, UR24, -R6 ;  /* 0x00000018f53c7c23 */ /* 0x008fe20008010806 */
[----:B------:R-:W-:Y:S01]  /*12920*/  IMAD.MOV.U32 R245, RZ, RZ, R134 ;  /* 0x000000fffff57224 */ /* 0x000fe200078e0086 */
[----:B------:R-:W-:Y:S01]  /*12930*/  MOV R134, R152 ;  /* 0x0000009800867202 */ /* 0x000fe20000000f00 */
[----:B------:R-:W-:Y:S01]  /*12940*/  MUFU.EX2 R116, R27 ;  /* 0x0000001b00747308 */ /* 0x000fe20000000800 */
[----:B------:R-:W1:Y:S01]  /*12950*/  LDSM.16.MT88.4 R32, [R216+0x9800] ;  /* 0x00980000d820783b */ /* 0x000e620000004200 */
[----:B------:R-:W-:Y:S01]  /*12960*/  FFMA.FTZ R24, R245, UR24, -R2 ;  /* 0x00000018f5187c23 */ /* 0x000fe20008010802 */
[----:B------:R-:W-:Y:S02]  /*12970*/  MOV R245, R43 ;  /* 0x0000002b00f57202 */ /* 0x000fe40000000f00 */
[----:B------:R-:W-:Y:S02]  /*12980*/  MOV R43, R42 ;  /* 0x0000002a002b7202 */ /* 0x000fe40000000f00 */
[----:B------:R-:W-:-:S02]  /*12990*/  MOV R152, R133 ;  /* 0x0000008500987202 */ /* 0x000fc40000000f00 */
[----:B------:R-:W-:Y:S01]  /*129a0*/  MOV R42, R134 ;  /* 0x00000086002a7202 */ /* 0x000fe20000000f00 */
[----:B------:R-:W2:Y:S01]  /*129b0*/  MUFU.EX2 R133, R10 ;  /* 0x0000000a00857308 */ /* 0x000ea20000000800 */
[----:B------:R-:W-:Y:S01]  /*129c0*/  IMAD.MOV.U32 R134, RZ, RZ, R241 ;  /* 0x000000ffff867224 */ /* 0x000fe200078e00f1 */
[----:B------:R-:W-:Y:S01]  /*129d0*/  MOV R241, R168 ;  /* 0x000000a800f17202 */ /* 0x000fe20000000f00 */
[--C-:B------:R-:W-:Y:S01]  /*129e0*/  FFMA.FTZ R7, R245, UR24, -R0.reuse ;  /* 0x00000018f5077c23 */ /* 0x100fe20008010800 */
[----:B------:R-:W-:Y:S01]  /*129f0*/  FFMA.FTZ R6, R135, UR24, -R0 ;  /* 0x0000001887067c23 */ /* 0x000fe20008010800 */
[----:B------:R-:W-:Y:S02]  /*12a00*/  FFMA.FTZ R168, R236, UR24, -R2 ;  /* 0x00000018eca87c23 */ /* 0x000fe40008010802 */
[--C-:B------:R-:W-:Y:S01]  /*12a10*/  FFMA.FTZ R135, R241, UR24, -R0.reuse ;  /* 0x00000018f1877c23 */ /* 0x100fe20008010800 */
[----:B------:R-:W-:Y:S01]  /*12a20*/  MOV R241, R172 ;  /* 0x000000ac00f17202 */ /* 0x000fe20000000f00 */
[--C-:B------:R-:W-:Y:S01]  /*12a30*/  FFMA.FTZ R2, R43, UR24, -R0.reuse ;  /* 0x000000182b027c23 */ /* 0x100fe20008010800 */
[--C-:B------:R-:W-:Y:S01]  /*12a40*/  FFMA.FTZ R122, R42, UR24, -R0.reuse ;  /* 0x000000182a7a7c23 */ /* 0x100fe20008010800 */
[--C-:B------:R-:W-:Y:S01]  /*12a50*/  FFMA.FTZ R134, R134, UR24, -R0.reuse ;  /* 0x0000001886867c23 */ /* 0x100fe20008010800 */
[--C-:B------:R-:W-:Y:S01]  /*12a60*/  FFMA.FTZ R152, R152, UR24, -R0.reuse ;  /* 0x0000001898987c23 */ /* 0x100fe20008010800 */
[----:B------:R-:W-:-:S02]  /*12a70*/  FFMA.FTZ R172, R238, UR24, -R0 ;  /* 0x00000018eeac7c23 */ /* 0x000fc40008010800 */
[----:B------:R-:W3:Y:S01]  /*12a80*/  MUFU.EX2 R0, R7 ;  /* 0x0000000700007308 */ /* 0x000ee20000000800 */
[----:B------:R-:W-:Y:S02]  /*12a90*/  F2FP.BF16.F32.PACK_AB R11, R132, R218 ;  /* 0x000000da840b723e */ /* 0x000fe400000010ff */
[----:B--2---:R-:W-:-:S07]  /*12aa0*/  F2FP.BF16.F32.PACK_AB R10, R133, R220 ;  /* 0x000000dc850a723e */ /* 0x004fce00000010ff */
[C---:B------:R-:W-:Y:S06]  /*12ab0*/  HMMA.16816.F32.BF16 R44, R8.reuse, R16, R96 ;  /* 0x00000010082c723c */ /* 0x040fec0000041860 */
[C---:B------:R-:W-:Y:S06]  /*12ac0*/  HMMA.16816.F32.BF16 R96, R8.reuse, R28, R140 ;  /* 0x0000001c0860723c */ /* 0x040fec000004188c */
[----:B------:R-:W-:Y:S01]  /*12ad0*/  HMMA.16816.F32.BF16 R52, R8, R22, R160 ;  /* 0x000000160834723c */ /* 0x000fe200000418a0 */
[----:B---3--:R-:W-:-:S02]  /*12ae0*/  MOV R143, R0 ;  /* 0x00000000008f7202 */ /* 0x008fc40000000f00 */
[----:B------:R-:W2:Y:S04]  /*12af0*/  LDL.LU R0, [R1+0x68] ;  /* 0x0000680001007983 */ /* 0x000ea80000300800 */
[----:B------:R-:W3:Y:S04]  /*12b00*/  LDL.LU R162, [R1+0x98] ;  /* 0x0000980001a27983 */ /* 0x000ee80000300800 */
[----:B------:R-:W4:Y:S01]  /*12b10*/  LDL.LU R163, [R1+0x8c] ;  /* 0x00008c0001a37983 */ /* 0x000f220000300800 */
[----:B------:R-:W-:Y:S01]  /*12b20*/  HMMA.16816.F32.BF16 R36, R8, R12, R148 ;  /* 0x0000000c0824723c */ /* 0x000fe20000041894 */
[----:B------:R1:W-:Y:S01]  /*12b30*/  MUFU.EX2 R148, R6 ;  /* 0x0000000600947308 */ /* 0x0003e20000000800 */
[----:B------:R-:W-:Y:S01]  /*12b40*/  MOV R7, R241 ;  /* 0x000000f100077202 */ /* 0x000fe20000000f00 */
[----:B------:R-:W2:Y:S04]  /*12b50*/  LDL.LU R239, [R1+0x6c] ;  /* 0x00006c0001ef7983 */ /* 0x000ea80000300800 */
[----:B------:R-:W-:Y:S01]  /*12b60*/  FADD.FTZ R7, R7, R159 ;  /* 0x0000009f07077221 */ /* 0x000fe20000010000 */
[----:B------:R-:W2:Y:S01]  /*12b70*/  LDL.LU R238, [R1+0x64] ;  /* 0x0000640001ee7983 */ /* 0x000ea20000300800 */
[----:B-1----:R-:W-:-:S04]  /*12b80*/  IMAD.MOV.U32 R6, RZ, RZ, R244 ;  /* 0x000000ffff067224 */ /* 0x002fc800078e00f4 */
[----:B------:R-:W-:Y:S01]  /*12b90*/  FADD.FTZ R6, R6, R158 ;  /* 0x0000009e06067221 */ /* 0x000fe20000010000 */
[C---:B------:R-:W-:Y:S01]  /*12ba0*/  HMMA.16816.F32.BF16 R40, R8.reuse, R18, R100 ;  /* 0x000000120828723c */ /* 0x040fe20000041864 */
[----:B------:R-:W-:Y:S01]  /*12bb0*/  MOV R236, R246 ;  /* 0x000000f600ec7202 */ /* 0x000fe20000000f00 */
[----:B------:R-:W1:Y:S01]  /*12bc0*/  MUFU.EX2 R26, R26 ;  /* 0x0000001a001a7308 */ /* 0x000e620000000800 */
[----:B------:R-:W-:Y:S01]  /*12bd0*/  MOV R240, R3 ;  /* 0x0000000300f07202 */ /* 0x000fe20000000f00 */
[----:B------:R-:W-:Y:S02]  /*12be0*/  LDSM.16.MT88.4 R16, [R217+0x9800] ;  /* 0x00980000d910783b */ /* 0x000fe40000004200 */
[----:B------:R-:W-:Y:S01]  /*12bf0*/  HMMA.16816.F32.BF16 R100, R8, R30, R136 ;  /* 0x0000001e0864723c */ /* 0x000fe20000041888 */
[----:B---3--:R-:W-:Y:S01]  /*12c00*/  FADD.FTZ R7, R162, R7 ;  /* 0x00000007a2077221 */ /* 0x008fe20000010000 */
[----:B------:R-:W-:Y:S02]  /*12c10*/  IMAD.MOV.U32 R162, RZ, RZ, R182 ;  /* 0x000000ffffa27224 */ /* 0x000fe400078e00b6 */
[----:B----4-:R-:W-:Y:S01]  /*12c20*/  FADD.FTZ R6, R163, R6 ;  /* 0x00000006a3067221 */ /* 0x010fe20000010000 */
[----:B------:R-:W-:Y:S01]  /*12c30*/  MOV R163, R181 ;  /* 0x000000b500a37202 */ /* 0x000fe20000000f00 */
[----:B--2---:R-:W-:Y:S01]  /*12c40*/  FADD.FTZ R0, R0, R86 ;  /* 0x0000005600007221 */ /* 0x004fe20000010000 */
[----:B------:R-:W2:Y:S04]  /*12c50*/  LDL.LU R181, [R1+0xd8] ;  /* 0x0000d80001b57983 */ /* 0x000ea80000300800 */
[----:B------:R-:W3:Y:S01]  /*12c60*/  LDL.LU R182, [R1+0xb8] ;  /* 0x0000b80001b67983 */ /* 0x000ee20000300800 */
[----:B------:R-:W-:-:S03]  /*12c70*/  MOV R139, R183 ;  /* 0x000000b7008b7202 */ /* 0x000fc60000000f00 */
[----:B------:R-:W4:Y:S01]  /*12c80*/  LDL.LU R183, [R1+0xac] ;  /* 0x0000ac0001b77983 */ /* 0x000f220000300800 */
[----:B------:R-:W-:Y:S01]  /*12c90*/  MOV R137, R236 ;  /* 0x000000ec00897202 */ /* 0x000fe20000000f00 */
[----:B------:R-:W-:Y:S01]  /*12ca0*/  FADD.FTZ R0, R238, R0 ;  /* 0x00000000ee007221 */ /* 0x000fe20000010000 */
[C---:B------:R-:W-:Y:S01]  /*12cb0*/  HMMA.16816.F32.BF16 R56, R8.reuse, R20, R164 ;  /* 0x000000140838723c */ /* 0x040fe200000418a4 */
[----:B------:R-:W1:Y:S02]  /*12cc0*/  MUFU.EX2 R3, R25 ;  /* 0x0000001900037308 */ /* 0x000e640000000800 */
[----:B-1----:R-:W-:Y:S01]  /*12cd0*/  MOV R149, R26 ;  /* 0x0000001a00957202 */ /* 0x002fe20000000f00 */
[----:B------:R-:W-:Y:S01]  /*12ce0*/  FADD.FTZ R0, R202, R0 ;  /* 0x00000000ca007221 */ /* 0x000fe20000010000 */
[----:B------:R-:W1:Y:S04]  /*12cf0*/  LDSM.16.MT88.4 R20, [R214+0x9800] ;  /* 0x00980000d614783b */ /* 0x000e680000004200 */
[----:B------:R-:W4:Y:S01]  /*12d00*/  LDL.LU R202, [R1+0x144] ;  /* 0x0001440001ca7983 */ /* 0x000f220000300800 */
[----:B------:R1:W1:Y:S08]  /*12d10*/  MUFU.EX2 R166, R24 ;  /* 0x0000001800a67308 */ /* 0x0002700000000800 */
[----:B------:R-:W-:Y:S01]  /*12d20*/  MUFU.EX2 R151, R2 ;  /* 0x0000000200977308 */ /* 0x000fe20000000800 */
[----:B------:R-:W-:Y:S01]  /*12d30*/  MOV R245, R240 ;  /* 0x000000f000f57202 */ /* 0x000fe20000000f00 */
[----:B------:R-:W-:Y:S01]  /*12d40*/  LDSM.16.MT88.4 R28, [R214+0xa000] ;  /* 0x00a00000d61c783b */ /* 0x000fe20000004200 */
[----:B-1----:R-:W-:Y:S03]  /*12d50*/  HMMA.16816.F32.BF16 R24, R8, R14, R144 ;  /* 0x0000000e0818723c */ /* 0x002fe60000041890 */
[----:B------:R-:W1:Y:S01]  /*12d60*/  LDSM.16.MT88.4 R12, [R215+0x9800] ;  /* 0x00980000d70c783b */ /* 0x000e620000004200 */
[----:B------:R-:W-:-:S02]  /*12d70*/  IMAD.MOV.U32 R150, RZ, RZ, R3 ;  /* 0x000000ffff967224 */ /* 0x000fc400078e0003 */
[----:B------:R-:W1:Y:S01]  /*12d80*/  MUFU.EX2 R3, R48 ;  /* 0x0000003000037308 */ /* 0x000e620000000800 */
[----:B------:R-:W-:-:S07]  /*12d90*/  MOV R142, R116 ;  /* 0x00000074008e7202 */ /* 0x000fce0000000f00 */
[----:B------:R-:W-:Y:S08]  /*12da0*/  MUFU.EX2 R247, R85 ;  /* 0x0000005500f77308 */ /* 0x000ff00000000800 */
[----:B------:R-:W1:Y:S08]  /*12db0*/  MUFU.EX2 R248, R84 ;  /* 0x0000005400f87308 */ /* 0x000e700000000800 */
[----:B------:R-:W-:Y:S08]  /*12dc0*/  MUFU.EX2 R249, R83 ;  /* 0x0000005300f97308 */ /* 0x000ff00000000800 */
[----:B------:R-:W-:Y:S08]  /*12dd0*/  MUFU.EX2 R251, R82 ;  /* 0x0000005200fb7308 */ /* 0x000ff00000000800 */
[----:B------:R-:W-:Y:S08]  /*12de0*/  MUFU.EX2 R237, R64 ;  /* 0x0000004000ed7308 */ /* 0x000ff00000000800 */
[----:B------:R-:W1:Y:S08]  /*12df0*/  MUFU.EX2 R240, R63 ;  /* 0x0000003f00f07308 */ /* 0x000e700000000800 */
[----:B------:R-:W-:Y:S08]  /*12e00*/  MUFU.EX2 R241, R62 ;  /* 0x0000003e00f17308 */ /* 0x000ff00000000800 */
[----:B------:R-:W1:Y:S01]  /*12e10*/  MUFU.EX2 R242, R61 ;  /* 0x0000003d00f27308 */ /* 0x000e620000000800 */
[----:B------:R-:W-:-:S02]  /*12e20*/  F2FP.BF16.F32.PACK_AB R8, R149, R142 ;  /* 0x0000008e9508723e */ /* 0x000fc400000010ff */
[----:B------:R-:W-:Y:S02]  /*12e30*/  F2FP.BF16.F32.PACK_AB R9, R148, R143 ;  /* 0x0000008f9409723e */ /* 0x000fe400000010ff */
[----:B------:R-:W-:Y:S02]  /*12e40*/  F2FP.BF16.F32.PACK_AB R10, R166, R150 ;  /* 0x00000096a60a723e */ /* 0x000fe400000010ff */
[----:B-1----:R-:W-:-:S07]  /*12e50*/  F2FP.BF16.F32.PACK_AB R11, R3, R151 ;  /* 0x00000097030b723e */ /* 0x002fce00000010ff */
        /* <DEDUP_REMOVED lines=8> */
[----:B------:R-:W-:-:S06]  /*12ee0*/  MOV R208, R243 ;  /* 0x000000f300d07202 */ /* 0x000fcc0000000f00 */
[----:B------:R-:W-:Y:S02]  /*12ef0*/  F2FP.BF16.F32.PACK_AB R8, R248, R247 ;  /* 0x000000f7f808723e */ /* 0x000fe400000010ff */
[----:B------:R-:W-:Y:S02]  /*12f00*/  F2FP.BF16.F32.PACK_AB R9, R240, R237 ;  /* 0x000000edf009723e */ /* 0x000fe400000010ff */
[----:B------:R-:W-:Y:S02]  /*12f10*/  F2FP.BF16.F32.PACK_AB R10, R251, R249 ;  /* 0x000000f9fb0a723e */ /* 0x000fe400000010ff */
[----:B------:R-:W-:Y:S01]  /*12f20*/  F2FP.BF16.F32.PACK_AB R11, R242, R241 ;  /* 0x000000f1f20b723e */ /* 0x000fe200000010ff */
[----:B------:R-:W-:Y:S08]  /*12f30*/  MUFU.EX2 R160, R71 ;  /* 0x0000004700a07308 */ /* 0x000ff00000000800 */
[----:B------:R-:W-:Y:S08]  /*12f40*/  MUFU.EX2 R161, R70 ;  /* 0x0000004600a17308 */ /* 0x000ff00000000800 */
[----:B------:R-:W-:Y:S08]  /*12f50*/  MUFU.EX2 R140, R69 ;  /* 0x00000045008c7308 */ /* 0x000ff00000000800 */
[----:B------:R1:W-:Y:S08]  /*12f60*/  MUFU.EX2 R144, R68 ;  /* 0x0000004400907308 */ /* 0x0003f00000000800 */
[----:B------:R1:W-:Y:S02]  /*12f70*/  MUFU.EX2 R243, R60 ;  /* 0x0000003c00f37308 */ /* 0x0003e40000000800 */
[C---:B-1----:R-:W-:Y:S06]  /*12f80*/  HMMA.16816.F32.BF16 R68, R8.reuse, R20, R56 ;  /* 0x000000140844723c */ /* 0x042fec0000041838 */
[C---:B------:R-:W-:Y:S06]  /*12f90*/  HMMA.16816.F32.BF16 R56, R8.reuse, R18, R40 ;  /* 0x000000120838723c */ /* 0x040fec0000041828 */
[----:B------:R-:W-:Y:S01]  /*12fa0*/  HMMA.16816.F32.BF16 R60, R8, R22, R52 ;  /* 0x00000016083c723c */ /* 0x000fe20000041834 */
[----:B------:R-:W1:Y:S01]  /*12fb0*/  LDSM.16.MT88.4 R20, [R215+0xa000] ;  /* 0x00a00000d714783b */ /* 0x000e620000004200 */
[----:B---3--:R-:W-:-:S04]  /*12fc0*/  FADD.FTZ R6, R182, R6 ;  /* 0x00000006b6067221 */ /* 0x008fc80000010000 */
[----:B------:R-:W-:-:S04]  /*12fd0*/  FADD.FTZ R6, R179, R6 ;  /* 0x00000006b3067221 */ /* 0x000fc80000010000 */
[----:B------:R-:W-:-:S04]  /*12fe0*/  FADD.FTZ R6, R137, R6 ;  /* 0x0000000689067221 */ /* 0x000fc80000010000 */
[----:B------:R-:W-:Y:S02]  /*12ff0*/  FADD.FTZ R6, R203, R6 ;  /* 0x00000006cb067221 */ /* 0x000fe40000010000 */
[----:B------:R-:W3:Y:S01]  /*13000*/  LDL.LU R203, [R1+0x140] ;  /* 0x0001400001cb7983 */ /* 0x000ee20000300800 */
[C---:B------:R-:W-:Y:S03]  /*13010*/  HMMA.16816.F32.BF16 R52, R8.reuse, R16, R44 ;  /* 0x000000100834723c */ /* 0x040fe6000004182c */
[----:B------:R-:W4:Y:S01]  /*13020*/  LDSM.16.MT88.4 R16, [R216+0xa000] ;  /* 0x00a00000d810783b */ /* 0x000f220000004200 */
[----:B------:R-:W-:Y:S01]  /*13030*/  FADD.FTZ R2, R245, R87 ;  /* 0x00000057f5027221 */ /* 0x000fe20000010000 */
[----:B------:R-:W-:Y:S01]  /*13040*/  MOV R136, R208 ;  /* 0x000000d000887202 */ /* 0x000fe20000000f00 */
[----:B------:R-:W-:Y:S01]  /*13050*/  MUFU.EX2 R236, R94 ;  /* 0x0000005e00ec7308 */ /* 0x000fe20000000800 */
[----:B------:R-:W-:Y:S01]  /*13060*/  MOV R138, R235 ;  /* 0x000000eb008a7202 */ /* 0x000fe20000000f00 */
[----:B------:R-:W-:Y:S01]  /*13070*/  FADD.FTZ R2, R239, R2 ;  /* 0x00000002ef027221 */ /* 0x000fe20000010000 */
[C---:B------:R-:W-:Y:S01]  /*13080*/  HMMA.16816.F32.BF16 R40, R8.reuse, R14, R24 ;  /* 0x0000000e0828723c */ /* 0x040fe20000041818 */
[----:B------:R-:W4:Y:S04]  /*13090*/  LDSM.16.MT88.4 R24, [R217+0xa000] ;  /* 0x00a00000d918783b */ /* 0x000f280000004200 */
        /* <DEDUP_REMOVED lines=10> */
[----:B------:R-:W1:Y:S08]  /*13140*/  MUFU.EX2 R164, R78 ;  /* 0x0000004e00a47308 */ /* 0x000e700000000800 */
[----:B------:R-:W4:Y:S08]  /*13150*/  MUFU.EX2 R244, R51 ;  /* 0x0000003300f47308 */ /* 0x000f300000000800 */
[----:B------:R2:W-:Y:S08]  /*13160*/  MUFU.EX2 R246, R49 ;  /* 0x0000003100f67308 */ /* 0x0005f00000000800 */
[----:B------:R-:W4:Y:S08]  /*13170*/  MUFU.EX2 R245, R66 ;  /* 0x0000004200f57308 */ /* 0x000f300000000800 */
[----:B------:R-:W-:Y:S08]  /*13180*/  MUFU.EX2 R77, R77 ;  /* 0x0000004d004d7308 */ /* 0x000ff00000000800 */
[----:B------:R-:W-:Y:S08]  /*13190*/  MUFU.EX2 R76, R76 ;  /* 0x0000004c004c7308 */ /* 0x000ff00000000800 */
[----:B------:R-:W-:Y:S08]  /*131a0*/  MUFU.EX2 R75, R75 ;  /* 0x0000004b004b7308 */ /* 0x000ff00000000800 */
[----:B------:R-:W4:Y:S01]  /*131b0*/  MUFU.EX2 R74, R74 ;  /* 0x0000004a004a7308 */ /* 0x000f220000000800 */
[C---:B--2---:R-:W-:Y:S01]  /*131c0*/  HMMA.16816.F32.BF16 R48, R8.reuse, R12, R36 ;  /* 0x0000000c0830723c */ /* 0x044fe20000041824 */
[----:B------:R-:W-:Y:S01]  /*131d0*/  MOV R91, R180 ;  /* 0x000000b4005b7202 */ /* 0x000fe20000000f00 */
[----:B------:R-:W-:Y:S01]  /*131e0*/  FADD.FTZ R7, R181, R7 ;  /* 0x00000007b5077221 */ /* 0x000fe20000010000 */
[----:B-1----:R-:W-:Y:S01]  /*131f0*/  F2FP.BF16.F32.PACK_AB R14, R164, R165 ;  /* 0x000000a5a40e723e */ /* 0x002fe200000010ff */
[----:B------:R-:W-:Y:S02]  /*13200*/  LDSM.16.MT88.4 R36, [R217+0xa800] ;  /* 0x00a80000d924783b */ /* 0x000fe40000004200 */
[----:B------:R-:W-:Y:S01]  /*13210*/  HMMA.16816.F32.BF16 R44, R8, R34, R100 ;  /* 0x00000022082c723c */ /* 0x000fe20000041864 */
[----:B------:R-:W-:Y:S01]  /*13220*/  MUFU.EX2 R145, R67 ;  /* 0x0000004300917308 */ /* 0x000fe20000000800 */
[----:B------:R-:W-:-:S02]  /*13230*/  F2FP.BF16.F32.PACK_AB R12, R167, R252 ;  /* 0x000000fca70c723e */ /* 0x000fc400000010ff */
[----:B----4-:R-:W-:-:S05]  /*13240*/  F2FP.BF16.F32.PACK_AB R13, R244, R243 ;  /* 0x000000f3f40d723e */ /* 0x010fca00000010ff */
[----:B------:R1:W-:Y:S01]  /*13250*/  MUFU.EX2 R146, R65 ;  /* 0x0000004100927308 */ /* 0x0003e20000000800 */
[----:B------:R-:W-:Y:S01]  /*13260*/  F2FP.BF16.F32.PACK_AB R15, R245, R246 ;  /* 0x000000f6f50f723e */ /* 0x000fe200000010ff */
[----:B------:R-:W-:-:S06]  /*13270*/  FADD.FTZ R7, R91, R7 ;  /* 0x000000075b077221 */ /* 0x000fcc0000010000 */
[----:B------:R-:W-:Y:S01]  /*13280*/  MUFU.EX2 R141, R73 ;  /* 0x00000049008d7308 */ /* 0x000fe20000000800 */
[----:B-1----:R-:W-:Y:S07]  /*13290*/  HMMA.16816.F32.BF16 R64, R8, R32, R96 ;  /* 0x000000200840723c */ /* 0x002fee0000041860 */
[----:B------:R-:W-:Y:S02]  /*132a0*/  F2FP.BF16.F32.PACK_AB R8, R236, R239 ;  /* 0x000000efec08723e */ /* 0x000fe400000010ff */
[----:B------:R-:W-:-:S02]  /*132b0*/  F2FP.BF16.F32.PACK_AB R9, R120, R208 ;  /* 0x000000d07809723e */ /* 0x000fc400000010ff */
[----:B------:R-:W-:Y:S02]  /*132c0*/  F2FP.BF16.F32.PACK_AB R10, R235, R238 ;  /* 0x000000eeeb0a723e */ /* 0x000fe400000010ff */
[----:B------:R-:W-:Y:S01]  /*132d0*/  F2FP.BF16.F32.PACK_AB R11, R122, R121 ;  /* 0x000000797a0b723e */ /* 0x000fe200000010ff */
[----:B------:R1:W-:Y:S01]  /*132e0*/  MUFU.EX2 R147, R72 ;  /* 0x0000004800937308 */ /* 0x0003e20000000800 */
[----:B------:R-:W-:Y:S05]  /*132f0*/  LDSM.16.MT88.4 R32, [R215+0xa800] ;  /* 0x00a80000d720783b */ /* 0x000fea0000004200 */
[C---:B------:R-:W-:Y:S06]  /*13300*/  HMMA.16816.F32.BF16 R80, R8.reuse, R22, R108 ;  /* 0x000000160850723c */ /* 0x040fec000004186c */
[----:B------:R-:W-:Y:S01]  /*13310*/  HMMA.16816.F32.BF16 R88, R8, R16, R116 ;  /* 0x000000100858723c */ /* 0x000fe20000041874 */
[----:B------:R-:W-:-:S02]  /*13320*/  MOV R110, R74 ;  /* 0x0000004a006e7202 */ /* 0x000fc40000000f00 */
[----:B------:R-:W-:Y:S02]  /*13330*/  MOV R109, R75 ;  /* 0x0000004b006d7202 */ /* 0x000fe40000000f00 */
[----:B------:R-:W-:Y:S01]  /*13340*/  MOV R108, R76 ;  /* 0x0000004c006c7202 */ /* 0x000fe20000000f00 */
[----:B------:R-:W-:Y:S01]  /*13350*/  HMMA.16816.F32.BF16 R196, R8, R28, R196 ;  /* 0x0000001c08c4723c */ /* 0x000fe200000418c4 */
[----:B------:R-:W-:-:S05]  /*13360*/  IMAD.MOV.U32 R119, RZ, RZ, R77 ;  /* 0x000000ffff777224 */ /* 0x000fca00078e004d */
[----:B------:R-:W-:Y:S06]  /*13370*/  HMMA.16816.F32.BF16 R192, R8, R30, R192 ;  /* 0x0000001e08c0723c */ /* 0x000fec00000418c0 */
[C---:B------:R-:W-:Y:S06]  /*13380*/  HMMA.16816.F32.BF16 R76, R12.reuse, R28, R68 ;  /* 0x0000001c0c4c723c */ /* 0x040fec0000041844 */
[C---:B-1----:R-:W-:Y:S01]  /*13390*/  HMMA.16816.F32.BF16 R72, R12.reuse, R30, R60 ;  /* 0x0000001e0c48723c */ /* 0x042fe2000004183c */
[----:B------:R-:W1:Y:S01]  /*133a0*/  LDSM.16.MT88.4 R28, [R214+0xa800] ;  /* 0x00a80000d61c783b */ /* 0x000e620000004200 */
[----:B------:R-:W-:Y:S04]  /*133b0*/  MUFU.EX2 R123, R123 ;  /* 0x0000007b007b7308 */ /* 0x000fe80000000800 */
[C---:B------:R-:W-:Y:S04]  /*133c0*/  HMMA.16816.F32.BF16 R60, R12.reuse, R26, R56 ;  /* 0x0000001a0c3c723c */ /* 0x040fe80000041838 */
[----:B------:R-:W-:Y:S02]  /*133d0*/  MUFU.EX2 R126, R126 ;  /* 0x0000007e007e7308 */ /* 0x000fe40000000800 */
[C---:B------:R-:W-:Y:S06]  /*133e0*/  HMMA.16816.F32.BF16 R56, R12.reuse, R20, R48 ;  /* 0x000000140c38723c */ /* 0x040fec0000041830 */
[----:B------:R-:W-:Y:S01]  /*133f0*/  MUFU.EX2 R125, R125 ;  /* 0x0000007d007d7308 */ /* 0x000fe20000000800 */
[C---:B------:R-:W-:Y:S01]  /*13400*/  HMMA.16816.F32.BF16 R48, R12.reuse, R22, R40 ;  /* 0x000000160c30723c */ /* 0x040fe20000041828 */
[----:B------:R-:W2:Y:S06]  /*13410*/  LDSM.16.MT88.4 R40, [R216+0xa800] ;  /* 0x00a80000d828783b */ /* 0x000eac0000004200 */
[----:B------:R-:W-:Y:S08]  /*13420*/  MUFU.EX2 R124, R124 ;  /* 0x0000007c007c7308 */ /* 0x000ff00000000800 */
[----:B------:R-:W-:Y:S08]  /*13430*/  MUFU.EX2 R128, R128 ;  /* 0x0000008000807308 */ /* 0x000ff00000000800 */
[----:B------:R-:W4:Y:S08]  /*13440*/  MUFU.EX2 R129, R129 ;  /* 0x0000008100817308 */ /* 0x000f300000000800 */
[----:B------:R-:W-:Y:S08]  /*13450*/  MUFU.EX2 R130, R130 ;  /* 0x0000008200827308 */ /* 0x000ff00000000800 */
[----:B------:R-:W-:Y:S08]  /*13460*/  MUFU.EX2 R131, R131 ;  /* 0x0000008300837308 */ /* 0x000ff00000000800 */
[----:B------:R-:W-:Y:S08]  /*13470*/  MUFU.EX2 R134, R134 ;  /* 0x0000008600867308 */ /* 0x000ff00000000800 */
[----:B------:R-:W1:Y:S08]  /*13480*/  MUFU.EX2 R135, R135 ;  /* 0x0000008700877308 */ /* 0x000e700000000800 */
[----:B------:R-:W-:Y:S08]  /*13490*/  MUFU.EX2 R99, R153 ;  /* 0x0000009900637308 */ /* 0x000ff00000000800 */
[----:B------:R-:W2:Y:S01]  /*134a0*/  MUFU.EX2 R100, R152 ;  /* 0x0000009800647308 */ /* 0x000ea20000000800 */
[----:B------:R-:W-:Y:S01]  /*134b0*/  FADD.FTZ R2, R183, R2 ;  /* 0x00000002b7027221 */ /* 0x000fe20000010000 */
[-C--:B------:R-:W-:Y:S06]  /*134c0*/  HMMA.16816.F32.BF16 R68, R12, R24.reuse, R52 ;  /* 0x000000180c44723c */ /* 0x080fec0000041834 */
[C---:B------:R-:W-:Y:S06]  /*134d0*/  HMMA.16816.F32.BF16 R188, R8.reuse, R24, R188 ;  /* 0x0000001808bc723c */ /* 0x040fec00000418bc */
[C---:B------:R-:W-:Y:S01]  /*134e0*/  HMMA.16816.F32.BF16 R184, R8.reuse, R26, R184 ;  /* 0x0000001a08b8723c */ /* 0x040fe200000418b8 */
[----:B------:R-:W3:Y:S05]  /*134f0*/  LDSM.16.MT88.4 R24, [R214+0xb000] ;  /* 0x00b00000d618783b */ /* 0x000eea0000004200 */
[C---:B------:R-:W-:Y:S01]  /*13500*/  HMMA.16816.F32.BF16 R180, R8.reuse, R20, R112 ;  /* 0x0000001408b4723c */ /* 0x040fe20000041870 */
[----:B------:R-:W3:Y:S05]  /*13510*/  LDSM.16.MT88.4 R20, [R217+0xb000] ;  /* 0x00b00000d914783b */ /* 0x000eea0000004200 */
[----:B------:R-:W-:Y:S06]  /*13520*/  HMMA.16816.F32.BF16 R84, R8, R18, R104 ;  /* 0x000000120854723c */ /* 0x000fec0000041868 */
[----:B------:R-:W-:Y:S01]  /*13530*/  HMMA.16816.F32.BF16 R52, R12, R16, R64 ;  /* 0x000000100c34723c */ /* 0x000fe20000041840 */
[----:B----4-:R-:W-:-:S02]  /*13540*/  F2FP.BF16.F32.PACK_AB R8, R129, R128 ;  /* 0x000000808108723e */ /* 0x010fc400000010ff */
[----:B-1----:R-:W-:Y:S02]  /*13550*/  F2FP.BF16.F32.PACK_AB R9, R135, R134 ;  /* 0x000000868709723e */ /* 0x002fe400000010ff */
[----:B------:R-:W-:Y:S01]  /*13560*/  F2FP.BF16.F32.PACK_AB R10, R131, R130 ;  /* 0x00000082830a723e */ /* 0x000fe200000010ff */
[----:B------:R-:W-:Y:S01]  /*13570*/  HMMA.16816.F32.BF16 R44, R12, R18, R44 ;  /* 0x000000120c2c723c */ /* 0x000fe2000004182c */
[----:B--2---:R-:W-:Y:S01]  /*13580*/  F2FP.BF16.F32.PACK_AB R11, R100, R99 ;  /* 0x00000063640b723e */ /* 0x004fe200000010ff */
[----:B------:R-:W1:Y:S05]  /*13590*/  LDSM.16.MT88.4 R16, [R215+0xb000] ;  /* 0x00b00000d710783b */ /* 0x000e6a0000004200 */
[----:B------:R-:W-:-:S02]  /*135a0*/  F2FP.BF16.F32.PACK_AB R12, R108, R119 ;  /* 0x000000776c0c723e */ /* 0x000fc400000010ff */
[----:B------:R-:W-:Y:S02]  /*135b0*/  F2FP.BF16.F32.PACK_AB R13, R126, R123 ;  /* 0x0000007b7e0d723e */ /* 0x000fe400000010ff */
[----:B------:R-:W-:Y:S02]  /*135c0*/  F2FP.BF16.F32.PACK_AB R14, R110, R109 ;  /* 0x0000006d6e0e723e */ /* 0x000fe400000010ff */
[----:B------:R-:W-:Y:S01]  /*135d0*/  F2FP.BF16.F32.PACK_AB R15, R124, R125 ;  /* 0x0000007d7c0f723e */ /* 0x000fe200000010ff */
[C---:B------:R-:W-:Y:S06]  /*135e0*/  HMMA.16816.F32.BF16 R196, R8.reuse, R28, R196 ;  /* 0x0000001c08c4723c */ /* 0x040fec00000418c4 */
[----:B------:R-:W-:Y:S06]  /*135f0*/  HMMA.16816.F32.BF16 R192, R8, R30, R192 ;  /* 0x0000001e08c0723c */ /* 0x000fec00000418c0 */
[C---:B------:R-:W-:Y:S06]  /*13600*/  HMMA.16816.F32.BF16 R76, R12.reuse, R28, R76 ;  /* 0x0000001c0c4c723c */ /* 0x040fec000004184c */
[----:B------:R-:W-:Y:S01]  /*13610*/  HMMA.16816.F32.BF16 R72, R12, R30, R72 ;  /* 0x0000001e0c48723c */ /* 0x000fe20000041848 */
[----:B------:R-:W2:Y:S01]  /*13620*/  LDSM.16.MT88.4 R28, [R216+0xb000] ;  /* 0x00b00000d81c783b */ /* 0x000ea20000004200 */
[----:B------:R-:W-:Y:S04]  /*13630*/  MUFU.EX2 R95, R156 ;  /* 0x0000009c005f7308 */ /* 0x000fe80000000800 */
[C---:B------:R-:W-:Y:S04]  /*13640*/  HMMA.16816.F32.BF16 R188, R8.reuse, R36, R188 ;  /* 0x0000002408bc723c */ /* 0x040fe800000418bc */
[----:B------:R-:W4:Y:S02]  /*13650*/  MUFU.EX2 R96, R157 ;  /* 0x0000009d00607308 */ /* 0x000f240000000800 */
[C---:B------:R-:W-:Y:S06]  /*13660*/  HMMA.16816.F32.BF16 R184, R8.reuse, R38, R184 ;  /* 0x0000002608b8723c */ /* 0x040fec00000418b8 */
[----:B------:R-:W-:Y:S01]  /*13670*/  MUFU.EX2 R94, R168 ;  /* 0x000000a8005e7308 */ /* 0x000fe20000000800 */
[C---:B------:R-:W-:Y:S06]  /*13680*/  HMMA.16816.F32.BF16 R180, R8.reuse, R32, R180 ;  /* 0x0000002008b4723c */ /* 0x040fec00000418b4 */
[C---:B------:R-:W-:Y:S01]  /*13690*/  HMMA.16816.F32.BF16 R80, R8.reuse, R34, R80 ;  /* 0x000000220850723c */ /* 0x040fe20000041850 */
[----:B------:R-:W-:Y:S05]  /*136a0*/  MUFU.EX2 R93, R169 ;  /* 0x000000a9005d7308 */ /* 0x000fea0000000800 */
[C---:B------:R-:W-:Y:S03]  /*136b0*/  HMMA.16816.F32.BF16 R88, R8.reuse, R40, R88 ;  /* 0x000000280858723c */ /* 0x040fe60000041858 */
[----:B------:R-:W-:Y:S03]  /*136c0*/  MUFU.EX2 R92, R170 ;  /* 0x000000aa005c7308 */ /* 0x000fe60000000800 */
[----:B------:R-:W-:Y:S05]  /*136d0*/  HMMA.16816.F32.BF16 R84, R8, R42, R84 ;  /* 0x0000002a0854723c */ /* 0x000fea0000041854 */
[----:B------:R-:W3:Y:S01]  /*136e0*/  MUFU.EX2 R67, R171 ;  /* 0x000000ab00437308 */ /* 0x000ee20000000800 */
[----:B------:R-:W-:-:S07]  /*136f0*/  FADD.FTZ R2, R178, R2 ;  /* 0x00000002b2027221 */ /* 0x000fce0000010000 */
[----:B------:R-:W-:Y:S01]  /*13700*/  MUFU.EX2 R66, R172 ;  /* 0x000000ac00427308 */ /* 0x000fe20000000800 */
[----:B------:R-:W-:-:S07]  /*13710*/  FADD.FTZ R0, R177, R0 ;  /* 0x00000000b1007221 */ /* 0x000fce0000010000 */
[----:B------:R-:W1:Y:S01]  /*13720*/  MUFU.EX2 R65, R173 ;  /* 0x000000ad00417308 */ /* 0x000e620000000800 */
[----:B------:R-:W-:Y:S01]  /*13730*/  FADD.FTZ R7, R136, R7 ;  /* 0x0000000788077221 */ /* 0x000fe20000010000 */
[----:B------:R-:W-:Y:S01]  /*13740*/  FADD.FTZ R2, R138, R2 ;  /* 0x000000028a027221 */ /* 0x000fe20000010000 */
[----:B------:R-:W-:Y:S02]  /*13750*/  FADD.FTZ R0, R139, R0 ;  /* 0x000000008b007221 */ /* 0x000fe40000010000 */
[----:B------:R-:W-:Y:S01]  /*13760*/  FADD.FTZ R7, R162, R7 ;  /* 0x00000007a2077221 */ /* 0x000fe20000010000 */
[----:B------:R-:W-:Y:S01]  /*13770*/  FADD.FTZ R2, R233, R2 ;  /* 0x00000002e9027221 */ /* 0x000fe20000010000 */
[----:B------:R-:W-:Y:S01]  /*13780*/  FADD.FTZ R0, R232, R0 ;  /* 0x00000000e8007221 */ /* 0x000fe20000010000 */
[----:B----4-:R-:W-:Y:S01]  /*13790*/  F2FP.BF16.F32.PACK_AB R8, R96, R95 ;  /* 0x0000005f6008723e */ /* 0x010fe200000010ff */
[----:B------:R-:W-:Y:S01]  /*137a0*/  FADD.FTZ R7, R231, R7 ;  /* 0x00000007e7077221 */ /* 0x000fe20000010000 */
[----:B---3--:R-:W-:Y:S01]  /*137b0*/  F2FP.BF16.F32.PACK_AB R9, R67, R92 ;  /* 0x0000005c4309723e */ /* 0x008fe200000010ff */
[----:B------:R-:W-:Y:S01]  /*137c0*/  FADD.FTZ R6, R230, R6 ;  /* 0x00000006e6067221 */ /* 0x000fe20000010000 */
[----:B------:R-:W-:Y:S01]  /*137d0*/  F2FP.BF16.F32.PACK_AB R10, R93, R94 ;  /* 0x0000005e5d0a723e */ /* 0x000fe200000010ff */
[----:B------:R-:W-:Y:S01]  /*137e0*/  FADD.FTZ R2, R229, R2 ;  /* 0x00000002e5027221 */ /* 0x000fe20000010000 */
[----:B------:R-:W-:Y:S01]  /*137f0*/  MOV R111, R141 ;  /* 0x0000008d006f7202 */ /* 0x000fe20000000f00 */
[C---:B------:R-:W-:Y:S01]  /*13800*/  HMMA.16816.F32.BF16 R56, R12.reuse, R32, R56 ;  /* 0x000000200c38723c */ /* 0x040fe20000041838 */
[----:B-1----:R-:W-:Y:S01]  /*13810*/  F2FP.BF16.F32.PACK_AB R11, R65, R66 ;  /* 0x00000042410b723e */ /* 0x002fe200000010ff */
[----:B------:R-:W-:Y:S01]  /*13820*/  FADD.FTZ R0, R228, R0 ;  /* 0x00000000e4007221 */ /* 0x000fe20000010000 */
[----:B------:R-:W-:Y:S01]  /*13830*/  MOV R141, R163 ;  /* 0x000000a3008d7202 */ /* 0x000fe20000000f00 */
[----:B------:R-:W-:Y:S02]  /*13840*/  MUFU.EX2 R64, R175 ;  /* 0x000000af00407308 */ /* 0x000fe40000000800 */
[----:B------:R-:W-:Y:S01]  /*13850*/  HMMA.16816.F32.BF16 R48, R12, R34, R48 ;  /* 0x000000220c30723c */ /* 0x000fe20000041830 */
[----:B------:R-:W-:Y:S01]  /*13860*/  FADD.FTZ R32, R250, R7 ;  /* 0x00000007fa207221 */ /* 0x000fe20000010000 */
[----:B------:R-:W-:Y:S01]  /*13870*/  FADD.FTZ R7, R176, R6 ;  /* 0x00000006b0077221 */ /* 0x000fe20000010000 */
[----:B------:R-:W-:Y:S01]  /*13880*/  FADD.FTZ R6, R227, R2 ;  /* 0x00000002e3067221 */ /* 0x000fe20000010000 */
[----:B------:R-:W-:Y:S01]  /*13890*/  FADD.FTZ R0, R226, R0 ;  /* 0x00000000e2007221 */ /* 0x000fe20000010000 */
[----:B------:R-:W-:Y:S01]  /*138a0*/  FADD.FTZ R2, R141, R32 ;  /* 0x000000208d027221 */ /* 0x000fe20000010000 */
[----:B------:R-:W-:Y:S01]  /*138b0*/  HMMA.16816.F32.BF16 R196, R8, R24, R196 ;  /* 0x0000001808c4723c */ /* 0x000fe200000418c4 */
[----:B------:R-:W-:Y:S01]  /*138c0*/  MUFU.EX2 R35, R174 ;  /* 0x000000ae00237308 */ /* 0x000fe20000000800 */
[----:B------:R-:W-:Y:S01]  /*138d0*/  IMAD.MOV.U32 R104, RZ, RZ, R148 ;  /* 0x000000ffff687224 */ /* 0x000fe200078e0094 */
[----:B------:R-:W-:-:S02]  /*138e0*/  MOV R105, R150 ;  /* 0x0000009600697202 */ /* 0x000fc40000000f00 */
[----:B------:R-:W-:Y:S01]  /*138f0*/  MOV R106, R151 ;  /* 0x00000097006a7202 */ /* 0x000fe20000000f00 */
[C---:B------:R-:W-:Y:S01]  /*13900*/  HMMA.16816.F32.BF16 R192, R8.reuse, R26, R192 ;  /* 0x0000001a08c0723c */ /* 0x040fe200000418c0 */
[----:B------:R-:W-:Y:S01]  /*13910*/  FADD.FTZ R2, R220, R2 ;  /* 0x00000002dc027221 */ /* 0x000fe20000010000 */
[----:B------:R-:W-:Y:S01]  /*13920*/  IMAD.MOV.U32 R107, RZ, RZ, R166 ;  /* 0x000000ffff6b7224 */ /* 0x000fe200078e00a6 */
[----:B------:R-:W-:Y:S01]  /*13930*/  MOV R116, R167 ;  /* 0x000000a700747202 */ /* 0x000fe20000000f00 */
[----:B------:R-:W-:Y:S01]  /*13940*/  MUFU.EX2 R127, R127 ;  /* 0x0000007f007f7308 */ /* 0x000fe20000000800 */
[----:B------:R-:W-:Y:S01]  /*13950*/  MOV R117, R165 ;  /* 0x000000a500757202 */ /* 0x000fe20000000f00 */
[----:B------:R-:W-:Y:S01]  /*13960*/  HMMA.16816.F32.BF16 R188, R8, R20, R188 ;  /* 0x0000001408bc723c */ /* 0x000fe200000418bc */
[----:B------:R-:W-:Y:S01]  /*13970*/  MOV R118, R164 ;  /* 0x000000a400767202 */ /* 0x000fe20000000f00 */
[----:B------:R-:W-:-:S04]  /*13980*/  IMAD.MOV.U32 R103, RZ, RZ, R146 ;  /* 0x000000ffff677224 */ /* 0x000fc800078e0092 */
[----:B------:R-:W1:Y:S01]  /*13990*/  MUFU.EX2 R97, R154 ;  /* 0x0000009a00617308 */ /* 0x000e620000000800 */
[C---:B------:R-:W-:Y:S07]  /*139a0*/  HMMA.16816.F32.BF16 R184, R8.reuse, R22, R184 ;  /* 0x0000001608b8723c */ /* 0x040fee00000418b8 */
[----:B------:R3:W4:Y:S01]  /*139b0*/  MUFU.EX2 R98, R155 ;  /* 0x0000009b00627308 */ /* 0x0007220000000800 */
[C---:B------:R-:W-:Y:S01]  /*139c0*/  HMMA.16816.F32.BF16 R180, R8.reuse, R16, R180 ;  /* 0x0000001008b4723c */ /* 0x040fe200000418b4 */
[----:B------:R-:W-:Y:S01]  /*139d0*/  MOV R114, R161 ;  /* 0x000000a100727202 */ /* 0x000fe20000000f00 */
[----:B------:R1:W5:Y:S04]  /*139e0*/  LDL.LU R233, [R1+0x13c] ;  /* 0x00013c0001e97983 */ /* 0x0003680000300800 */
[C---:B------:R-:W-:Y:S06]  /*139f0*/  HMMA.16816.F32.BF16 R176, R8.reuse, R18, R80 ;  /* 0x0000001208b0723c */ /* 0x040fec0000041850 */
[----:B--2---:R-:W-:Y:S06]  /*13a00*/  HMMA.16816.F32.BF16 R84, R8, R30, R84 ;  /* 0x0000001e0854723c */ /* 0x004fec0000041854 */
[----:B------:R-:W-:Y:S01]  /*13a10*/  HMMA.16816.F32.BF16 R68, R12, R36, R68 ;  /* 0x000000240c44723c */ /* 0x000fe20000041844 */
[----:B------:R-:W-:Y:S01]  /*13a20*/  MOV R113, R160 ;  /* 0x000000a000717202 */ /* 0x000fe20000000f00 */
[----:B---3--:R-:W-:Y:S04]  /*13a30*/  LDSM.16.MT88.4 R152, [R217+0xb800] ;  /* 0x00b80000d998783b */ /* 0x008fe80000004200 */
[----:B------:R-:W-:Y:S01]  /*13a40*/  HMMA.16816.F32.BF16 R172, R8, R28, R88 ;  /* 0x0000001c08ac723c */ /* 0x000fe20000041858 */
[----:B------:R-:W-:Y:S01]  /*13a50*/  MOV R112, R147 ;  /* 0x0000009300707202 */ /* 0x000fe20000000f00 */
[----:B------:R-:W2:Y:S04]  /*13a60*/  LDSM.16.MT88.4 R160, [R214+0xb800] ;  /* 0x00b80000d6a0783b */ /* 0x000ea80000004200 */
[----:B------:R-:W-:Y:S01]  /*13a70*/  HMMA.16816.F32.BF16 R60, R12, R38, R60 ;  /* 0x000000260c3c723c */ /* 0x000fe2000004183c */
[----:B------:R-:W-:Y:S01]  /*13a80*/  FADD.FTZ R8, R225, R7 ;  /* 0x00000007e1087221 */ /* 0x000fe20000010000 */
[----:B------:R-:W-:Y:S01]  /*13a90*/  FADD.FTZ R7, R224, R6 ;  /* 0x00000006e0077221 */ /* 0x000fe20000010000 */
[----:B------:R-:W-:-:S03]  /*13aa0*/  FADD.FTZ R6, R221, R0 ;  /* 0x00000000dd067221 */ /* 0x000fc60000010000 */
[C---:B------:R-:W-:Y:S01]  /*13ab0*/  HMMA.16816.F32.BF16 R44, R12.reuse, R42, R44 ;  /* 0x0000002a0c2c723c */ /* 0x040fe2000004182c */
        /* <DEDUP_REMOVED lines=9> */
[----:B------:R-:W-:-:S02]  /*13b50*/  MOV R102, R145 ;  /* 0x0000009100667202 */ /* 0x000fc40000000f00 */
[----:B------:R-:W-:Y:S01]  /*13b60*/  MOV R101, R144 ;  /* 0x0000009000657202 */ /* 0x000fe20000000f00 */
[----:B------:R-:W-:Y:S01]  /*13b70*/  MUFU.EX2 R34, R210 ;  /* 0x000000d200227308 */ /* 0x000fe20000000800 */
[----:B------:R-:W-:Y:S01]  /*13b80*/  MOV R53, R142 ;  /* 0x0000008e00357202 */ /* 0x000fe20000000f00 */
[----:B------:R3:W5:Y:S01]  /*13b90*/  LDL.LU R232, [R1+0x138] ;  /* 0x0001380001e87983 */ /* 0x0007620000300800 */
[----:B------:R-:W-:Y:S01]  /*13ba0*/  MOV R54, R143 ;  /* 0x0000008f00367202 */ /* 0x000fe20000000f00 */
[----:B------:R-:W-:Y:S01]  /*13bb0*/  FADD.FTZ R2, R237, R2 ;  /* 0x00000002ed027221 */ /* 0x000fe20000010000 */
[----:B------:R-:W-:Y:S01]  /*13bc0*/  MOV R55, R149 ;  /* 0x0000009500377202 */ /* 0x000fe20000000f00 */
        /* <DEDUP_REMOVED lines=36> */
[----:B-1----:R-:W-:Y:S01]  /*13e10*/  F2FP.BF16.F32.PACK_AB R13, R97, R127 ;  /* 0x0000007f610d723e */ /* 0x002fe200000010ff */
[----:B------:R-:W-:Y:S01]  /*13e20*/  FADD.FTZ R6, R126, R6 ;  /* 0x000000067e067221 */ /* 0x000fe20000010000 */
[----:B------:R-:W-:Y:S01]  /*13e30*/  F2FP.BF16.F32.PACK_AB R14, R114, R113 ;  /* 0x00000071720e723e */ /* 0x000fe200000010ff */
[----:B------:R-:W-:Y:S01]  /*13e40*/  FADD.FTZ R2, R129, R2 ;  /* 0x0000000281027221 */ /* 0x000fe20000010000 */
[----:B----4-:R-:W-:Y:S01]  /*13e50*/  F2FP.BF16.F32.PACK_AB R15, R64, R98 ;  /* 0x00000062400f723e */ /* 0x010fe200000010ff */
[----:B------:R-:W-:Y:S01]  /*13e60*/  FADD.FTZ R0, R135, R0 ;  /* 0x0000000087007221 */ /* 0x000fe20000010000 */
[----:B------:R-:W-:Y:S01]  /*13e70*/  FADD.FTZ R7, R109, R7 ;  /* 0x000000076d077221 */ /* 0x000fe20000010000 */
[----:B------:R-:W-:Y:S01]  /*13e80*/  FADD.FTZ R6, R125, R6 ;  /* 0x000000067d067221 */ /* 0x000fe20000010000 */
[----:B------:R-:W-:Y:S01]  /*13e90*/  FADD.FTZ R2, R130, R2 ;  /* 0x0000000282027221 */ /* 0x000fe20000010000 */
[----:B------:R-:W-:Y:S01]  /*13ea0*/  FADD.FTZ R0, R99, R0 ;  /* 0x0000000063007221 */ /* 0x000fe20000010000 */
[----:B------:R-:W1:Y:S01]  /*13eb0*/  LDSM.16.MT88.4 R144, [R215+0xb800] ;  /* 0x00b80000d790783b */ /* 0x000e620000004200 */
[C---:B------:R-:W-:Y:S01]  /*13ec0*/  HMMA.16816.F32.BF16 R56, R12.reuse, R16, R56 ;  /* 0x000000100c38723c */ /* 0x040fe20000041838 */
[----:B------:R-:W-:Y:S01]  /*13ed0*/  FADD.FTZ R7, R110, R7 ;  /* 0x000000076e077221 */ /* 0x000fe20000010000 */
[----:B------:R-:W-:Y:S01]  /*13ee0*/  FADD.FTZ R6, R124, R6 ;  /* 0x000000067c067221 */ /* 0x000fe20000010000 */
[----:B------:R-:W-:Y:S01]  /*13ef0*/  FADD.FTZ R2, R131, R2 ;  /* 0x0000000283027221 */ /* 0x000fe20000010000 */
[----:B------:R-:W-:Y:S01]  /*13f00*/  MUFU.EX2 R11, R222 ;  /* 0x000000de000b7308 */ /* 0x000fe20000000800 */
[----:B------:R-:W-:Y:S01]  /*13f10*/  MOV R115, R140 ;  /* 0x0000008c00737202 */ /* 0x000fe20000000f00 */
[C---:B------:R-:W-:Y:S01]  /*13f20*/  HMMA.16816.F32.BF16 R48, R12.reuse, R18, R48 ;  /* 0x000000120c30723c */ /* 0x040fe20000041830 */
[----:B------:R-:W4:Y:S01]  /*13f30*/  LDSM.16.MT88.4 R16, [R216+0xb800] ;  /* 0x00b80000d810783b */ /* 0x000f220000004200 */
[----:B------:R-:W-:Y:S01]  /*13f40*/  FADD.FTZ R0, R100, R0 ;  /* 0x0000000064007221 */ /* 0x000fe20000010000 */
[----:B------:R-:W-:Y:S01]  /*13f50*/  FADD.FTZ R7, R111, R7 ;  /* 0x000000076f077221 */ /* 0x000fe20000010000 */
[----:B------:R-:W-:Y:S01]  /*13f60*/  FADD.FTZ R6, R127, R6 ;  /* 0x000000067f067221 */ /* 0x000fe20000010000 */
[----:B------:R3:W5:Y:S01]  /*13f70*/  LDL.LU R231, [R1+0x134] ;  /* 0x0001340001e77983 */ /* 0x0007620000300800 */
[----:B------:R-:W-:Y:S01]  /*13f80*/  HMMA.16816.F32.BF16 R68, R12, R20, R68 ;  /* 0x000000140c44723c */ /* 0x000fe20000041844 */
[----:B------:R-:W2:Y:S01]  /*13f90*/  MUFU.EX2 R20, R219 ;  /* 0x000000db00147308 */ /* 0x000ea20000000800 */
[----:B------:R-:W-:Y:S01]  /*13fa0*/  FADD.FTZ R2, R95, R2 ;  /* 0x000000025f027221 */ /* 0x000fe20000010000 */
[----:B------:R-:W-:Y:S01]  /*13fb0*/  FADD.FTZ R0, R92, R0 ;  /* 0x000000005c007221 */ /* 0x000fe20000010000 */
[----:B------:R-:W-:Y:S01]  /*13fc0*/  FADD.FTZ R7, R112, R7 ;  /* 0x0000000770077221 */ /* 0x000fe20000010000 */
[----:B------:R-:W-:Y:S01]  /*13fd0*/  FADD.FTZ R6, R97, R6 ;  /* 0x0000000661067221 */ /* 0x000fe20000010000 */
[----:B------:R-:W-:Y:S01]  /*13fe0*/  FADD.FTZ R2, R96, R2 ;  /* 0x0000000260027221 */ /* 0x000fe20000010000 */
[----:B------:R-:W-:-:S02]  /*13ff0*/  FADD.FTZ R0, R67, R0 ;  /* 0x0000000043007221 */ /* 0x000fc40000010000 */
[----:B------:R-:W3:Y:S01]  /*14000*/  MUFU.EX2 R209, R209 ;  /* 0x000000d100d17308 */ /* 0x000ee20000000800 */
[----:B------:R-:W-:Y:S01]  /*14010*/  FADD.FTZ R7, R113, R7 ;  /* 0x0000000771077221 */ /* 0x000fe20000010000 */
[----:B------:R-:W-:Y:S01]  /*14020*/  HMMA.16816.F32.BF16 R76, R12, R24, R76 ;  /* 0x000000180c4c723c */ /* 0x000fe2000004184c */
[----:B------:R-:W-:Y:S01]  /*14030*/  FADD.FTZ R6, R98, R6 ;  /* 0x0000000662067221 */ /* 0x000fe20000010000 */
[----:B------:R-:W-:-:S04]  /*14040*/  FADD.FTZ R2, R94, R2 ;  /* 0x000000025e027221 */ /* 0x000fc80000010000 */
[----:B------:R-:W1:Y:S01]  /*14050*/  MUFU.EX2 R33, R211 ;  /* 0x000000d300217308 */ /* 0x000e620000000800 */
[----:B------:R-:W-:Y:S01]  /*14060*/  FADD.FTZ R0, R66, R0 ;  /* 0x0000000042007221 */ /* 0x000fe20000010000 */
[----:B------:R-:W-:Y:S01]  /*14070*/  FADD.FTZ R7, R114, R7 ;  /* 0x0000000772077221 */ /* 0x000fe20000010000 */
[C---:B------:R-:W-:Y:S05]  /*14080*/  HMMA.16816.F32.BF16 R72, R12.reuse, R26, R72 ;  /* 0x0000001a0c48723c */ /* 0x040fea0000041848 */
[----:B------:R-:W4:Y:S01]  /*14090*/  MUFU.EX2 R10, R223 ;  /* 0x000000df000a7308 */ /* 0x000f220000000800 */
[C---:B------:R-:W-:Y:S01]  /*140a0*/  HMMA.16816.F32.BF16 R60, R12.reuse, R22, R60 ;  /* 0x000000160c3c723c */ /* 0x040fe2000004183c */
[----:B------:R-:W-:Y:S01]  /*140b0*/  FADD.FTZ R6, R64, R6 ;  /* 0x0000000640067221 */ /* 0x000fe20000010000 */
[----:B------:R-:W-:Y:S01]  /*140c0*/  FADD.FTZ R2, R93, R2 ;  /* 0x000000025d027221 */ /* 0x000fe20000010000 */
[----:B------:R1:W5:Y:S04]  /*140d0*/  LDL.LU R230, [R1+0x130] ;  /* 0x0001300001e67983 */ /* 0x0003680000300800 */
[----:B------:R-:W4:Y:S01]  /*140e0*/  MUFU.EX2 R205, R205 ;  /* 0x000000cd00cd7308 */ /* 0x000f220000000800 */
[----:B------:R-:W-:Y:S01]  /*140f0*/  HMMA.16816.F32.BF16 R36, R12, R28, R36 ;  /* 0x0000001c0c24723c */ /* 0x000fe20000041824 */
[----:B------:R-:W-:-:S06]  /*14100*/  FADD.FTZ R0, R65, R0 ;  /* 0x0000000041007221 */ /* 0x000fcc0000010000 */
[----:B------:R-:W4:Y:S01]  /*14110*/  MUFU.EX2 R24, R207 ;  /* 0x000000cf00187308 */ /* 0x000f220000000800 */
[----:B------:R-:W-:Y:S01]  /*14120*/  HMMA.16816.F32.BF16 R44, R12, R30, R44 ;  /* 0x0000001e0c2c723c */ /* 0x000fe2000004182c */
[----:B------:R-:W-:Y:S01]  /*14130*/  FADD.FTZ R7, R115, R7 ;  /* 0x0000000773077221 */ /* 0x000fe20000010000 */
[----:B------:R1:W5:Y:S05]  /*14140*/  LDL.LU R229, [R1+0x12c] ;  /* 0x00012c0001e57983 */ /* 0x00036a0000300800 */
[----:B------:R-:W-:Y:S01]  /*14150*/  MUFU.EX2 R204, R204 ;  /* 0x000000cc00cc7308 */ /* 0x000fe20000000800 */
[----:B--2---:R-:W-:Y:S01]  /*14160*/  FADD.FTZ R6, R20, R6 ;  /* 0x0000000614067221 */ /* 0x004fe20000010000 */
[----:B------:R2:W5:Y:S06]  /*14170*/  LDL.LU R228, [R1+0x128] ;  /* 0x0001280001e47983 */ /* 0x00056c0000300800 */
[----:B------:R-:W-:Y:S01]  /*14180*/  MUFU.EX2 R21, R206 ;  /* 0x000000ce00157308 */ /* 0x000fe20000000800 */
[----:B------:R-:W-:Y:S01]  /*14190*/  FADD.FTZ R2, R35, R2 ;  /* 0x0000000223027221 */ /* 0x000fe20000010000 */
[----:B------:R2:W5:Y:S06]  /*141a0*/  LDL.LU R227, [R1+0x124] ;  /* 0x0001240001e37983 */ /* 0x00056c0000300800 */
[----:B------:R-:W2:Y:S01]  /*141b0*/  MUFU.EX2 R9, R234 ;  /* 0x000000ea00097308 */ /* 0x000ea20000000800 */
[----:B------:R-:W-:Y:S01]  /*141c0*/  FADD.FTZ R0, R34, R0 ;  /* 0x0000000022007221 */ /* 0x000fe20000010000 */
[----:B------:R2:W5:Y:S01]  /*141d0*/  LDL.LU R226, [R1+0x120] ;  /* 0x0001200001e27983 */ /* 0x0005620000300800 */
[----:B------:R-:W-:Y:S01]  /*141e0*/  FADD.FTZ R7, R101, R7 ;  /* 0x0000000765077221 */ /* 0x000fe20000010000 */
[----:B------:R-:W-:Y:S01]  /*141f0*/  FADD.FTZ R6, R11, R6 ;  /* 0x000000060b067221 */ /* 0x000fe20000010000 */
[----:B---3--:R-:W-:Y:S01]  /*14200*/  FADD.FTZ R2, R209, R2 ;  /* 0x00000002d1027221 */ /* 0x008fe20000010000 */
[----:B------:R3:W5:Y:S01]  /*14210*/  LDL.LU R225, [R1+0x11c] ;  /* 0x00011c0001e17983 */ /* 0x0007620000300800 */
[----:B-1----:R-:W-:Y:S01]  /*14220*/  FADD.FTZ R0, R33, R0 ;  /* 0x0000000021007221 */ /* 0x002fe20000010000 */
[----:B------:R-:W-:-:S02]  /*14230*/  FADD.FTZ R7, R102, R7 ;  /* 0x0000000766077221 */ /* 0x000fc40000010000 */
[----:B------:R3:W5:Y:S01]  /*14240*/  LDL.LU R224, [R1+0x118] ;  /* 0x0001180001e07983 */ /* 0x0007620000300800 */
[----:B----4-:R-:W-:-:S03]  /*14250*/  FADD.FTZ R6, R10, R6 ;  /* 0x000000060a067221 */ /* 0x010fc60000010000 */
[----:B------:R3:W5:Y:S01]  /*14260*/  LDL.LU R221, [R1+0x114] ;  /* 0x0001140001dd7983 */ /* 0x0007620000300800 */
[----:B------:R-:W-:-:S03]  /*14270*/  FADD.FTZ R2, R205, R2 ;  /* 0x00000002cd027221 */ /* 0x000fc60000010000 */
[----:B------:R3:W5:Y:S01]  /*14280*/  LDL.LU R220, [R1+0x110] ;  /* 0x0001100001dc7983 */ /* 0x0007620000300800 */
[----:B------:R-:W-:-:S03]  /*14290*/  FADD.FTZ R0, R24, R0 ;  /* 0x0000000018007221 */ /* 0x000fc60000010000 */
[----:B------:R3:W5:Y:S01]  /*142a0*/  LDL.LU R218, [R1+0x10c] ;  /* 0x00010c0001da7983 */ /* 0x0007620000300800 */
[----:B------:R-:W-:-:S03]  /*142b0*/  FADD.FTZ R7, R103, R7 ;  /* 0x0000000767077221 */ /* 0x000fc60000010000 */
[----:B------:R3:W5:Y:S01]  /*142c0*/  LDL.LU R213, [R1+0x108] ;  /* 0x0001080001d57983 */ /* 0x0007620000300800 */
[----:B------:R-:W-:Y:S01]  /*142d0*/  F2FP.BF16.F32.PACK_AB R168, R209, R35 ;  /* 0x00000023d1a8723e */ /* 0x000fe200000010ff */
[----:B--2---:R-:W-:Y:S02]  /*142e0*/  FADD.FTZ R6, R9, R6 ;  /* 0x0000000609067221 */ /* 0x004fe40000010000 */
[----:B------:R3:W5:Y:S01]  /*142f0*/  LDL.LU R212, [R1+0x104] ;  /* 0x0001040001d47983 */ /* 0x0007620000300800 */
[----:B------:R-:W-:Y:S01]  /*14300*/  F2FP.BF16.F32.PACK_AB R169, R33, R34 ;  /* 0x0000002221a9723e */ /* 0x000fe200000010ff */
[C---:B------:R-:W-:Y:S01]  /*14310*/  FADD.FTZ R2, R204.reuse, R2 ;  /* 0x00000002cc027221 */ /* 0x040fe20000010000 */
[----:B------:R-:W-:Y:S01]  /*14320*/  F2FP.BF16.F32.PACK_AB R170, R204, R205 ;  /* 0x000000cdccaa723e */ /* 0x000fe200000010ff */
[----:B------:R3:W5:Y:S01]  /*14330*/  LDL.LU R133, [R1+0x100] ;  /* 0x0001000001857983 */ /* 0x0007620000300800 */
[----:B------:R-:W-:Y:S02]  /*14340*/  F2FP.BF16.F32.PACK_AB R171, R21, R24 ;  /* 0x0000001815ab723e */ /* 0x000fe400000010ff */
[----:B------:R-:W-:Y:S01]  /*14350*/  F2FP.BF16.F32.PACK_AB R136, R101, R115 ;  /* 0x000000736588723e */ /* 0x000fe200000010ff */
[----:B------:R3:W5:Y:S01]  /*14360*/  LDL.LU R132, [R1+0xfc] ;  /* 0x0000fc0001847983 */ /* 0x0007620000300800 */
[----:B------:R-:W-:-:S02]  /*14370*/  F2FP.BF16.F32.PACK_AB R137, R11, R20 ;  /* 0x000000140b89723e */ /* 0x000fc400000010ff */
[----:B------:R-:W-:Y:S01]  /*14380*/  F2FP.BF16.F32.PACK_AB R138, R103, R102 ;  /* 0x00000066678a723e */ /* 0x000fe200000010ff */
[----:B------:R3:W5:Y:S01]  /*14390*/  LDL.LU R5, [R1+0xf8] ;  /* 0x0000f80001057983 */ /* 0x0007620000300800 */
[----:B------:R-:W-:Y:S01]  /*143a0*/  F2FP.BF16.F32.PACK_AB R139, R9, R10 ;  /* 0x0000000a098b723e */ /* 0x000fe200000010ff */
[----:B------:R-:W-:Y:S02]  /*143b0*/  FADD.FTZ R0, R21, R0 ;  /* 0x0000000015007221 */ /* 0x000fe40000010000 */
[----:B------:R3:W5:Y:S04]  /*143c0*/  LDL.LU R4, [R1+0xf4] ;  /* 0x0000f40001047983 */ /* 0x0007680000300800 */
        /* <DEDUP_REMOVED lines=21> */
[----:B------:R-:W-:-:S02]  /*14520*/  MOV R70, R202 ;  /* 0x000000ca00467202 */ /* 0x000fc40000000f00 */
[----:B------:R-:W-:Y:S02]  /*14530*/  MOV R71, R203 ;  /* 0x000000cb00477202 */ /* 0x000fe40000000f00 */
[----:B------:R-:W-:Y:S02]  /*14540*/  MOV R68, R200 ;  /* 0x000000c800447202 */ /* 0x000fe40000000f00 */
[----:B---3--:R-:W-:-:S15]  /*14550*/  MOV R69, R201 ;  /* 0x000000c900457202 */ /* 0x008fde0000000f00 */
[----:B------:R-:W-:-:S02]  /*14560*/  NOP ;  /* 0x0000000000007918 */ /* 0x000fc40000000000 */
.L_x_778:
[----:B------:R-:W-:-:S06]  /*14570*/  UISETP.GT.AND UP0, UPT, UR19, UR10, UPT ;  /* 0x0000000a1300728c */ /* 0x000fcc000bf04270 */
[----:B------:R-:W-:-:S13]  /*14580*/  PLOP3.LUT P0, PT, PT, PT, UP0, 0x80, 0x0 ;  /* 0x000000000000781c */ /* 0x000fda0003f0f008 */
[----:B------:R-:W-:Y:S05]  /*14590*/  @!P0 BRA `(.L_x_782) ;  /* 0x0000008000d08947 */ /* 0x000fea0003800000 */
[----:B------:R-:W-:Y:S01]  /*145a0*/  ULDC UR4, c[0x0][0x2d0] ;  /* 0x0000b40000047ab9 */ /* 0x000fe20000000800 */
[----:B-----5:R-:W-:Y:S01]  /*145b0*/  IMAD R223, R3, 0x2, R220 ;  /* 0x0000000203df7824 */ /* 0x020fe200078e02dc */
[----:B------:R-:W-:Y:S01]  /*145c0*/  ISETP.GE.AND P3, PT, R132, UR4, PT ;  /* 0x0000000484007c0c */ /* 0x000fe2000bf66270 */
[----:B------:R-:W-:Y:S01]  /*145d0*/  UIMAD.WIDE.U32 UR36, UR6, 0x30, URZ ;  /* 0x00000030062478a5 */ /* 0x000fe2000f8e003f */
[----:B------:R-:W-:Y:S01]  /*145e0*/  IMAD.MOV.U32 R133, RZ, RZ, R70 ;  /* 0x000000ffff857224 */ /* 0x000fe200078e0046 */
[----:B------:R-:W-:Y:S01]  /*145f0*/  UIMAD UR33, UR7, 0x30, URZ ;  /* 0x00000030072178a4 */ /* 0x000fe2000f8e023f */
[----:B------:R-:W-:Y:S01]  /*14600*/  MOV R132, R71 ;  /* 0x0000004700847202 */ /* 0x000fe20000000f00 */
[----:B------:R-:W-:Y:S01]  /*14610*/  UIMAD.WIDE.U32 UR34, UR6, 0x50, URZ ;  /* 0x00000050062278a5 */ /* 0x000fe2000f8e003f */
[----:B------:R-:W-:Y:S01]  /*14620*/  IMAD.MOV.U32 R135, RZ, RZ, R68 ;  /* 0x000000ffff877224 */ /* 0x000fe200078e0044 */
[----:B------:R-:W-:Y:S01]  /*14630*/  UIMAD UR38, UR7, 0x50, URZ ;  /* 0x00000050072678a4 */ /* 0x000fe2000f8e023f */
[----:B------:R-:W-:Y:S01]  /*14640*/  MOV R134, R69 ;  /* 0x0000004500867202 */ /* 0x000fe20000000f00 */
[----:B------:R-:W-:Y:S01]  /*14650*/  UIMAD.WIDE.U32 UR28, UR6, 0x60, URZ ;  /* 0x00000060061c78a5 */ /* 0x000fe2000f8e003f */
[----:B------:R-:W-:Y:S01]  /*14660*/  IADD3 R219, R213, R4, RZ ;  /* 0x00000004d5db7210 */ /* 0x000fe20007ffe0ff */
[----:B------:R-:W-:-:S02]  /*14670*/  UIMAD UR39, UR7, 0x60, URZ ;  /* 0x00000060072778a4 */ /* 0x000fc4000f8e023f */
[----:B------:R-:W1:Y:S01]  /*14680*/  @!P3 LDC.64 R8, c[0x0][0x220] ;  /* 0x00008800ff08bb82 */ /* 0x000e620000000a00 */
[----:B------:R-:W-:Y:S01]  /*14690*/  UIMAD.WIDE.U32 UR46, UR6, 0x70, URZ ;  /* 0x00000070062e78a5 */ /* 0x000fe2000f8e003f */
[----:B------:R-:W-:Y:S01]  /*146a0*/  IMAD R222, R5, 0x2, R220 ;  /* 0x0000000205de7824 */ /* 0x000fe200078e02dc */
[----:B------:R-:W-:Y:S02]  /*146b0*/  UIMAD UR40, UR7, 0x70, URZ ;  /* 0x00000070072878a4 */ /* 0x000fe4000f8e023f */
[----:B------:R-:W-:Y:S02]  /*146c0*/  UIMAD.WIDE.U32 UR52, UR8, 0x30, URZ ;  /* 0x00000030083478a5 */ /* 0x000fe4000f8e003f */
[----:B------:R-:W-:Y:S01]  /*146d0*/  UIMAD UR41, UR9, 0x30, URZ ;  /* 0x00000030092978a4 */ /* 0x000fe2000f8e023f */
[----:B------:R-:W2:Y:S01]  /*146e0*/  @!P3 LDC.64 R6, c[0x0][0x220] ;  /* 0x00008800ff06bb82 */ /* 0x000ea20000000a00 */
[----:B------:R-:W-:Y:S02]  /*146f0*/  UIMAD.WIDE.U32 UR50, UR8, 0x50, URZ ;  /* 0x00000050083278a5 */ /* 0x000fe4000f8e003f */
[----:B------:R-:W-:-:S02]  /*14700*/  UIMAD UR42, UR9, 0x50, URZ ;  /* 0x00000050092a78a4 */ /* 0x000fc4000f8e023f */
[----:B------:R-:W-:Y:S02]  /*14710*/  UIMAD.WIDE.U32 UR48, UR8, 0x60, URZ ;  /* 0x00000060083078a5 */ /* 0x000fe4000f8e003f */
[----:B------:R-:W-:Y:S01]  /*14720*/  UIMAD UR43, UR9, 0x60, URZ ;  /* 0x00000060092b78a4 */ /* 0x000fe2000f8e023f */
[----:B------:R-:W3:Y:S01]  /*14730*/  @!P3 LDC.64 R10, c[0x0][0x220] ;  /* 0x00008800ff0abb82 */ /* 0x000ee20000000a00 */
[----:B------:R-:W-:Y:S02]  /*14740*/  UIMAD.WIDE.U32 UR54, UR8, 0x70, URZ ;  /* 0x00000070083678a5 */ /* 0x000fe4000f8e003f */
[----:B------:R-:W-:Y:S02]  /*14750*/  UIMAD UR44, UR9, 0x70, URZ ;  /* 0x00000070092c78a4 */ /* 0x000fe4000f8e023f */
[----:B------:R-:W-:Y:S02]  /*14760*/  USHF.L.U64.HI UR21, UR6, 0x5, UR7 ;  /* 0x0000000506157899 */ /* 0x000fe40008010207 */
[----:B------:R-:W-:Y:S01]  /*14770*/  USHF.L.U32 UR22, UR6, 0x5, URZ ;  /* 0x0000000506167899 */ /* 0x000fe2000800063f */
[----:B-1----:R1:W-:Y:S01]  /*14780*/  @!P3 STL.64 [R1+0xc0], R8 ;  /* 0x0000c0080100b387 */ /* 0x0023e20000100a00 */
[----:B------:R-:W-:-:S02]  /*14790*/  USHF.L.U64.HI UR23, UR6, 0x6, UR7 ;  /* 0x0000000606177899 */ /* 0x000fc40008010207 */
[----:B------:R-:W-:Y:S02]  /*147a0*/  USHF.L.U32 UR24, UR6, 0x6, URZ ;  /* 0x0000000606187899 */ /* 0x000fe4000800063f */
[----:B------:R-:W-:Y:S02]  /*147b0*/  USHF.L.U64.HI UR25, UR8, 0x5, UR9 ;  /* 0x0000000508197899 */ /* 0x000fe40008010209 */
[----:B------:R-:W-:Y:S01]  /*147c0*/  USHF.L.U32 UR30, UR8, 0x5, URZ ;  /* 0x00000005081e7899 */ /* 0x000fe2000800063f */
[----:B--2---:R2:W-:Y:S01]  /*147d0*/  @!P3 STL.64 [R1+0xb8], R6 ;  /* 0x0000b8060100b387 */ /* 0x0045e20000100a00 */
[----:B------:R-:W-:Y:S02]  /*147e0*/  USHF.L.U64.HI UR31, UR8, 0x6, UR9 ;  /* 0x00000006081f7899 */ /* 0x000fe40008010209 */
[----:B------:R-:W-:Y:S02]  /*147f0*/  USHF.L.U32 UR32, UR8, 0x6, URZ ;  /* 0x0000000608207899 */ /* 0x000fe4000800063f */
[----:B------:R-:W-:-:S02]  /*14800*/  UIADD3 UR33, UR33, UR37, URZ ;  /* 0x0000002521217290 */ /* 0x000fc4000fffe03f */
[----:B------:R-:W-:Y:S01]  /*14810*/  UIADD3 UR38, UR38, UR35, URZ ;  /* 0x0000002326267290 */ /* 0x000fe2000fffe03f */
[----:B---3--:R3:W-:Y:S01]  /*14820*/  @!P3 STL.64 [R1+0xb0], R10 ;  /* 0x0000b00a0100b387 */ /* 0x0087e20000100a00 */
[----:B------:R-:W-:Y:S02]  /*14830*/  UIADD3 UR39, UR39, UR29, URZ ;  /* 0x0000001d27277290 */ /* 0x000fe4000fffe03f */
[----:B------:R-:W-:Y:S02]  /*14840*/  UIADD3 UR40, UR40, UR47, URZ ;  /* 0x0000002f28287290 */ /* 0x000fe4000fffe03f */
[----:B------:R-:W-:Y:S02]  /*14850*/  UIADD3 UR41, UR41, UR53, URZ ;  /* 0x0000003529297290 */ /* 0x000fe4000fffe03f */
[----:B------:R-:W-:Y:S02]  /*14860*/  UIADD3 UR42, UR42, UR51, URZ ;  /* 0x000000332a2a7290 */ /* 0x000fe4000fffe03f */
[----:B------:R-:W-:Y:S01]  /*14870*/  UIADD3 UR43, UR43, UR49, URZ ;  /* 0x000000312b2b7290 */ /* 0x000fe2000fffe03f */
[----:B-1----:R-:W1:Y:S01]  /*14880*/  @!P3 LDC.64 R8, c[0x0][0x220] ;  /* 0x00008800ff08bb82 */ /* 0x002e620000000a00 */
[----:B------:R-:W-:Y:S01]  /*14890*/  UIADD3 UR44, UR44, UR55, URZ ;  /* 0x000000372c2c7290 */ /* 0x000fe2000fffe03f */
[----:B------:R-:W-:Y:S01]  /*148a0*/  ULDC UR4, c[0x0][0x2ec] ;  /* 0x0000bb0000047ab9 */ /* 0x000fe20000000800 */
[----:B------:R-:W-:-:S05]  /*148b0*/  ULDC.64 UR6, c[0x0][0x248] ;  /* 0x0000920000067ab9 */ /* 0x000fca0000000a00 */
[----:B--2---:R-:W2:Y:S08]  /*148c0*/  @!P3 LDC.64 R6, c[0x0][0x220] ;  /* 0x00008800ff06bb82 */ /* 0x004eb00000000a00 */
[----:B---3--:R-:W3:Y:S01]  /*148d0*/  @!P3 LDC.64 R10, c[0x0][0x220] ;  /* 0x00008800ff0abb82 */ /* 0x008ee20000000a00 */
[----:B-1----:R1:W-:Y:S04]  /*148e0*/  @!P3 STL.64 [R1+0xa8], R8 ;  /* 0x0000a8080100b387 */ /* 0x0023e80000100a00 */
[----:B--2---:R2:W-:Y:S04]  /*148f0*/  @!P3 STL.64 [R1+0xa0], R6 ;  /* 0x0000a0060100b387 */ /* 0x0045e80000100a00 */
[----:B---3--:R-:W-:Y:S01]  /*14900*/  @!P3 STL.64 [R1+0x98], R10 ;  /* 0x0000980a0100b387 */ /* 0x008fe20000100a00 */
[----:B-1----:R-:W1:Y:S08]  /*14910*/  @!P3 LDC.64 R8, c[0x0][0x220] ;  /* 0x00008800ff08bb82 */ /* 0x002e700000000a00 */
[----:B--2---:R-:W2:Y:S01]  /*14920*/  @!P3 LDC.64 R6, c[0x0][0x220] ;  /* 0x00008800ff06bb82 */ /* 0x004ea20000000a00 */
[----:B-1----:R1:W-:Y:S04]  /*14930*/  @!P3 STL.64 [R1+0x90], R8 ;  /* 0x000090080100b387 */ /* 0x0023e80000100a00 */
[----:B--2---:R2:W-:Y:S04]  /*14940*/  @!P3 STL.64 [R1+0x88], R6 ;  /* 0x000088060100b387 */ /* 0x0045e80000100a00 */
[----:B-1----:R-:W3:Y:S04]  /*14950*/  LDL.LU.64 R8, [R1+0xe0] ;  /* 0x0000e00001087983 */ /* 0x002ee80000300a00 */
[----:B--2---:R-:W2:Y:S01]  /*14960*/  LDL.LU.64 R6, [R1+0xe8] ;  /* 0x0000e80001067983 */ /* 0x004ea20000300a00 */
[----:B---3--:R-:W-:Y:S01]  /*14970*/  IMAD.MOV.U32 R3, RZ, RZ, R9 ;  /* 0x000000ffff037224 */ /* 0x008fe200078e0009 */
[----:B--2---:R-:W-:-:S05]  /*14980*/  MOV R2, R6 ;  /* 0x0000000600027202 */ /* 0x004fca0000000f00 */
[----:B------:R1:W-:Y:S01]  /*14990*/  STL.64 [R1+0x80], R2 ;  /* 0x0000800201007387 */ /* 0x0003e20000100a00 */
[----:B------:R-:W-:Y:S05]  /*149a0*/  BRA `(.L_x_783) ;  /* 0x0000000400747947 */ /* 0x000fea0003800000 */
.L_x_785:
[----:B------:R-:W2:Y:S01]  /*149b0*/  LDL.64 R236, [R1+0xd0] ;  /* 0x0000d00001ec7983 */ /* 0x000ea20000100a00 */
[----:B------:R-:W1:Y:S01]  /*149c0*/  @!P3 LDC.64 R200, c[0x0][0x218] ;  /* 0x00008600ffc8bb82 */ /* 0x000e620000000a00 */
[----:B------:R-:W-:Y:S02]  /*149d0*/  UIADD3 UR19, UR19, -0x2, URZ ;  /* 0xfffffffe13137890 */ /* 0x000fe4000fffe03f */
[----:B------:R-:W3:Y:S02]  /*149e0*/  LDL.64 R234, [R1+0xc8] ;  /* 0x0000c80001ea7983 */ /* 0x000ee40000100a00 */
[----:B------:R-:W-:Y:S02]  /*149f0*/  USHF.R.S32.HI UR9, URZ, 0x1f, UR19 ;  /* 0x0000001f3f097899 */ /* 0x000fe40008011413 */
[----:B------:R4:W-:Y:S01]  /*14a00*/  @P3 STS.128 [R233+0x4000], RZ ;  /* 0x004000ffe9003388 */ /* 0x0009e20000000c00 */
[----:B------:R-:W-:Y:S01]  /*14a10*/  UIMAD.WIDE.U32 UR56, UR19, UR6, URZ ;  /* 0x00000006133872a5 */ /* 0x000fe2000f8e003f */
[----:B------:R-:W5:Y:S01]  /*14a20*/  @!P3 LDC.64 R202, c[0x0][0x218] ;  /* 0x00008600ffcabb82 */ /* 0x000f620000000a00 */
        /* <DEDUP_REMOVED lines=8> */
[C---:B-1----:R-:W-:Y:S02]  /*14ab0*/  @!P3 LEA R200, P0, R0.reuse, R200, 0x1 ;  /* 0x000000c800c8b211 */ /* 0x042fe400078008ff */
[C---:B------:R-:W-:Y:S02]  /*14ac0*/  @!P3 IADD3 R3, P1, R0.reuse, UR12, RZ ;  /* 0x0000000c0003bc10 */ /* 0x040fe4000ff3e0ff */
[----:B------:R-:W-:Y:S05]  /*14ad0*/  @!P3 LEA.HI.X R201, R0, R201, R2, 0x1, P0 ;  /* 0x000000c900c9b211 */ /* 0x000fea00000f0c02 */
[----:B------:R-:W-:Y:S01]  /*14ae0*/  @!PT LDS RZ, [RZ] ;  /* 0x00000000fffff984 */ /* 0x000fe20000000800 */
[----:B------:R-:W-:Y:S01]  /*14af0*/  @!PT LDS RZ, [RZ] ;  /* 0x00000000fffff984 */ /* 0x000fe20000000800 */
[----:B------:R-:W-:Y:S01]  /*14b00*/  @!PT LDS RZ, [RZ] ;  /* 0x00000000fffff984 */ /* 0x000fe20000000800 */
[----:B------:R5:W-:Y:S04]  /*14b10*/  @!P3 LDGSTS.E.BYPASS.LTC128B.128 [R233+0x4000], desc[UR26][R200.64] ;  /* 0x04000000c8e9bfae */ /* 0x000be8000b901d5a */
[----:B------:R4:W-:Y:S01]  /*14b20*/  @P3 STS.128 [R233+0x4800], RZ ;  /* 0x004800ffe9003388 */ /* 0x0009e20000000c00 */
[C---:B-----5:R-:W-:Y:S02]  /*14b30*/  @!P3 LEA R200, P0, R3.reuse, R202, 0x1 ;  /* 0x000000ca03c8b211 */ /* 0x060fe400078008ff */
[----:B------:R-:W-:Y:S04]  /*14b40*/  @!P3 IADD3.X R201, R2, UR11, RZ, P1, !PT ;  /* 0x0000000b02c9bc10 */ /* 0x000fe80008ffe4ff */
[----:B------:R-:W-:Y:S02]  /*14b50*/  @!P3 LEA.HI.X R201, R3, R203, R201, 0x1, P0 ;  /* 0x000000cb03c9b211 */ /* 0x000fe400000f0cc9 */
[----:B------:R-:W1:Y:S01]  /*14b60*/  @!P3 LDC.64 R202, c[0x0][0x218] ;  /* 0x00008600ffcabb82 */ /* 0x000e620000000a00 */
[----:B------:R-:W-:Y:S02]  /*14b70*/  @!P3 IADD3 R3, P1, R0, UR30, RZ ;  /* 0x0000001e0003bc10 */ /* 0x000fe4000ff3e0ff */
[----:B------:R-:W-:Y:S01]  /*14b80*/  @!PT LDS RZ, [RZ] ;  /* 0x00000000fffff984 */ /* 0x000fe20000000800 */
[----:B------:R-:W-:Y:S01]  /*14b90*/  @!PT LDS RZ, [RZ] ;  /* 0x00000000fffff984 */ /* 0x000fe20000000800 */
[----:B------:R-:W-:Y:S01]  /*14ba0*/  @!PT LDS RZ, [RZ] ;  /* 0x00000000fffff984 */ /* 0x000fe20000000800 */
[----:B------:R1:W-:Y:S04]  /*14bb0*/  @!P3 LDGSTS.E.BYPASS.LTC128B.128 [R233+0x4800], desc[UR26][R200.64] ;  /* 0x04800000c8e9bfae */ /* 0x0003e8000b901d5a */
[----:B------:R4:W-:Y:S01]  /*14bc0*/  @P3 STS.128 [R233+0x5000], RZ ;  /* 0x005000ffe9003388 */ /* 0x0009e20000000c00 */
[C---:B-1----:R-:W-:Y:S02]  /*14bd0*/  @!P3 LEA R200, P0, R3.reuse, R202, 0x1 ;  /* 0x000000ca03c8b211 */ /* 0x042fe400078008ff */
        /* <DEDUP_REMOVED lines=40> */
[----:B--2---:R-:W-:Y:S02]  /*14e60*/  @!P3 IADD3.X R200, R2, UR43, RZ, P1, !PT ;  /* 0x0000002b02c8bc10 */ /* 0x004fe40008ffe4ff */
[----:B------:R-:W-:Y:S02]  /*14e70*/  @!P3 IADD3 R0, P1, R0, UR54, RZ ;  /* 0x000000360000bc10 */ /* 0x000fe4000ff3e0ff */
[----:B------:R-:W-:Y:S02]  /*14e80*/  @!P3 LEA.HI.X R203, R3, R203, R200, 0x1, P0 ;  /* 0x000000cb03cbb211 */ /* 0x000fe400000f0cc8 */
[----:B------:R-:W1:Y:S01]  /*14e90*/  @!P3 LDC.64 R200, c[0x0][0x218] ;  /* 0x00008600ffc8bb82 */ /* 0x000e620000000a00 */
[----:B------:R-:W-:Y:S02]  /*14ea0*/  @!P3 IADD3.X R2, R2, UR44, RZ, P1, !PT ;  /* 0x0000002c0202bc10 */ /* 0x000fe40008ffe4ff */
[----:B------:R-:W-:Y:S01]  /*14eb0*/  @!PT LDS RZ, [RZ] ;  /* 0x00000000fffff984 */ /* 0x000fe20000000800 */
[----:B------:R-:W-:Y:S01]  /*14ec0*/  @!PT LDS RZ, [RZ] ;  /* 0x00000000fffff984 */ /* 0x000fe20000000800 */
[----:B------:R-:W-:Y:S01]  /*14ed0*/  @!PT LDS RZ, [RZ] ;  /* 0x00000000fffff984 */ /* 0x000fe20000000800 */
[----:B------:R4:W-:Y:S04]  /*14ee0*/  @!P3 LDGSTS.E.BYPASS.LTC128B.128 [R233+0x7000], desc[UR26][R202.64] ;  /* 0x07000000cae9bfae */ /* 0x0009e8000b901d5a */
[----:B------:R4:W-:Y:S01]  /*14ef0*/  @P3 STS.128 [R233+0x7800], RZ ;  /* 0x007800ffe9003388 */ /* 0x0009e20000000c00 */
[C---:B-1----:R-:W-:Y:S04]  /*14f00*/  @!P3 LEA R200, P0, R0.reuse, R200, 0x1 ;  /* 0x000000c800c8b211 */ /* 0x042fe800078008ff */
[----:B------:R-:W-:Y:S05]  /*14f10*/  @!P3 LEA.HI.X R201, R0, R201, R2, 0x1, P0 ;  /* 0x000000c900c9b211 */ /* 0x000fea00000f0c02 */
[----:B------:R-:W-:Y:S01]  /*14f20*/  @!PT LDS RZ, [RZ] ;  /* 0x00000000fffff984 */ /* 0x000fe20000000800 */
[----:B------:R-:W-:Y:S01]  /*14f30*/  @!PT LDS RZ, [RZ] ;  /* 0x00000000fffff984 */ /* 0x000fe20000000800 */
[----:B------:R-:W-:Y:S01]  /*14f40*/  @!PT LDS RZ, [RZ] ;  /* 0x00000000fffff984 */ /* 0x000fe20000000800 */
[----:B------:R4:W-:Y:S04]  /*14f50*/  @!P3 LDGSTS.E.BYPASS.LTC128B.128 [R233+0x7800], desc[UR26][R200.64] ;  /* 0x07800000c8e9bfae */ /* 0x0009e8000b901d5a */
[----:B------:R-:W0:Y:S01]  /*14f60*/  LDGDEPBAR ;  /* 0x00000000000079af */ /* 0x000e220000000000 */
[----:B------:R-:W-:Y:S05]  /*14f70*/  BRA `(.L_x_784) ;  /* 0x0000001000647947 */ /* 0x000fea0003800000 */
.L_x_783:
[----:B--2---:R-:W2:Y:S01]  /*14f80*/  LDL.64 R12, [R1+0x80] ;  /* 0x00008000010c7983 */ /* 0x004ea20000100a00 */
[----:B------:R-:W-:Y:S04]  /*14f90*/  DEPBAR.LE SB0, 0x0 ;  /* 0x000080000000791a */ /* 0x000fe80000000000 */
[----:B------:R-:W3:Y:S01]  /*14fa0*/  LDL R7, [R1+0xc0] ;  /* 0x0000c00001077983 */ /* 0x000ee20000100800 */
[----:B------:R-:W-:Y:S04]  /*14fb0*/  UIADD3 UR8, UR19, -0x1, URZ ;  /* 0xffffffff13087890 */ /* 0x000fe8000fffe03f */
[----:B------:R-:W4:Y:S01]  /*14fc0*/  LDL R29, [R1+0xc4] ;  /* 0x0000c400011d7983 */ /* 0x000f220000100800 */
[----:B------:R-:W-:Y:S02]  /*14fd0*/  USHF.R.S32.HI UR45, URZ, 0x1f, UR8 ;  /* 0x0000001f3f2d7899 */ /* 0x000fe40008011408 */
[----:B------:R-:W-:Y:S02]  /*14fe0*/  UIMAD UR9, UR13, UR8, URZ ;  /* 0x000000080d0972a4 */ /* 0x000fe4000f8e023f */
[----:B-----5:R-:W5:Y:S01]  /*14ff0*/  LDL R4, [R1+0xb8] ;  /* 0x0000b80001047983 */ /* 0x020f620000100800 */
[----:B-1----:R-:W-:Y:S01]  /*15000*/  IMAD.U32 R2, RZ, RZ, UR8 ;  /* 0x00000008ff027e24 */ /* 0x002fe2000f8e00ff */
[----:B------:R-:W-:Y:S03]  /*15010*/  UISETP.GT.AND UP0, UPT, UR8, UR10, UPT ;  /* 0x0000000a0800728c */ /* 0x000fe6000bf04270 */
[----:B------:R-:W5:Y:S01]  /*15020*/  LDL R11, [R1+0xbc] ;  /* 0x0000bc00010b7983 */ /* 0x000f620000100800 */
[----:B------:R-:W-:Y:S04]  /*15030*/  UIMAD UR9, UR45, UR14, UR9 ;  /* 0x0000000e2d0972a4 */ /* 0x000fe8000f8e0209 */
[----:B------:R-:W5:Y:S05]  /*15040*/  LDL R8, [R1+0xb0] ;  /* 0x0000b00001087983 */ /* 0x000f6a0000100800 */
        /* <DEDUP_REMOVED lines=10> */
[----:B------:R-:W5:Y:S01]  /*150f0*/  LDL R22, [R1+0x8c] ;  /* 0x00008c0001167983 */ /* 0x000f620000100800 */
[----:B------:R-:W-:Y:S06]  /*15100*/  BAR.SYNC.DEFER_BLOCKING 0x0 ;  /* 0x0000000000007b1d */ /* 0x000fec0000010000 */
[----:B------:R-:W-:Y:S01]  /*15110*/  @P3 STS.128 [R233+0x8000], RZ ;  /* 0x008000ffe9003388 */ /* 0x000fe20000000c00 */
[----:B--2---:R-:W-:Y:S04]  /*15120*/  IMAD.WIDE.U32 R2, R2, UR14, R12 ;  /* 0x0000000e02027c25 */ /* 0x004fe8000f8e000c */
[----:B------:R-:W-:Y:S01]  /*15130*/  VIADD R0, R3, UR9 ;  /* 0x0000000903007c36 */ /* 0x000fe20008000000 */
[C---:B---3--:R-:W-:Y:S02]  /*15140*/  @!P3 LEA R14, P4, R2.reuse, R7, 0x1 ;  /* 0x00000007020eb211 */ /* 0x048fe400078808ff */
[C---:B------:R-:W-:Y:S02]  /*15150*/  @!P3 IADD3 R3, P0, R2.reuse, UR16, RZ ;  /* 0x000000100203bc10 */ /* 0x040fe4000ff1e0ff */
[----:B----4-:R-:W-:Y:S02]  /*15160*/  @!P3 LEA.HI.X R15, R2, R29, R0, 0x1, P4 ;  /* 0x0000001d020fb211 */ /* 0x010fe400020f0c00 */
[----:B------:R-:W-:Y:S02]  /*15170*/  @!P3 IADD3.X R6, R0, UR15, RZ, P0, !PT ;  /* 0x0000000f0006bc10 */ /* 0x000fe400087fe4ff */
[C---:B-----5:R-:W-:Y:S01]  /*15180*/  @!P3 LEA R16, P2, R3.reuse, R4, 0x1 ;  /* 0x000000040310b211 */ /* 0x060fe200078408ff */
[----:B------:R-:W-:Y:S01]  /*15190*/  @!PT LDS RZ, [RZ] ;  /* 0x00000000fffff984 */ /* 0x000fe20000000800 */
[----:B------:R-:W-:Y:S01]  /*151a0*/  @!PT LDS RZ, [RZ] ;  /* 0x00000000fffff984 */ /* 0x000fe20000000800 */
[----:B------:R-:W-:Y:S01]  /*151b0*/  @!PT LDS RZ, [RZ] ;  /* 0x00000000fffff984 */ /* 0x000fe20000000800 */
[----:B------:R-:W-:Y:S01]  /*151c0*/  @!P3 LDGSTS.E.BYPASS.LTC128B.128 [R233+0x8000], desc[UR26][R14.64] ;  /* 0x080000000ee9bfae */ /* 0x000fe2000b901d5a */
[C---:B------:R-:W-:Y:S02]  /*151d0*/  @!P3 IADD3 R4, P1, R2.reuse, UR22, RZ ;  /* 0x000000160204bc10 */ /* 0x040fe4000ff3e0ff */
[----:B------:R-:W-:Y:S02]  /*151e0*/  @!P3 LEA.HI.X R17, R3, R11, R6, 0x1, P2 ;  /* 0x0000000b0311b211 */ /* 0x000fe400010f0c06 */
[----:B------:R-:W-:Y:S01]  /*151f0*/  @P3 STS.128 [R233+0x8800], RZ ;  /* 0x008800ffe9003388 */ /* 0x000fe20000000c00 */
[----:B------:R-:W-:Y:S02]  /*15200*/  @!P3 IADD3 R7, P2, R2, UR24, RZ ;  /* 0x000000180207bc10 */ /* 0x000fe4000ff5e0ff */
[----:B------:R-:W-:Y:S02]  /*15210*/  @!P3 IADD3.X R6, R0, UR21, RZ, P1, !PT ;  /* 0x000000150006bc10 */ /* 0x000fe40008ffe4ff */
[----:B------:R-:W-:Y:S01]  /*15220*/  @!PT LDS RZ, [RZ] ;  /* 0x00000000fffff984 */ /* 0x000fe20000000800 */
[----:B------:R-:W-:Y:S01]  /*15230*/  @!PT LDS RZ, [RZ] ;  /* 0x00000000fffff984 */ /* 0x000fe20000000800 */
[----:B------:R-:W-:Y:S01]  /*15240*/  @!PT LDS RZ, [RZ] ;  /* 0x00000000fffff984 */ /* 0x000fe20000000800 */
[----:B------:R1:W-:Y:S01]  /*15250*/  @!P3 LDGSTS.E.BYPASS.LTC128B.128 [R233+0x8800], desc[UR26][R16.64] ;  /* 0x0880000010e9bfae */ /* 0x0003e2000b901d5a */
[----:B------:R-:W-:Y:S02]  /*15260*/  P2R R3, PR, RZ, 0x4 ;  /* 0x00000004ff037803 */ /* 0x000fe40000000000 */
[----:B------:R-:W-:Y:S02]  /*15270*/  @!P3 LEA R12, P2, R4, R8, 0x1 ;  /* 0x00000008040cb211 */ /* 0x000fe400078408ff */
[----:B------:R-:W-:Y:S01]  /*15280*/  @P3 STS.128 [R233+0x9000], RZ ;  /* 0x009000ffe9003388 */ /* 0x000fe20000000c00 */
[----:B------:R-:W-:Y:S02]  /*15290*/  @!P3 IADD3 R5, P0, R2, UR36, RZ ;  /* 0x000000240205bc10 */ /* 0x000fe4000ff1e0ff */
[----:B------:R-:W-:Y:S02]  /*152a0*/  @!P3 LEA.HI.X R13, R4, R21, R6, 0x1, P2 ;  /* 0x00000015040db211 */ /* 0x000fe400010f0c06 */
[----:B------:R-:W-:Y:S02]  /*152b0*/  @!P3 LEA R10, P1, R5, R10, 0x1 ;  /* 0x0000000a050ab211 */ /* 0x000fe400078208ff */
[C---:B------:R-:W-:Y:S01]  /*152c0*/  @!P3 IADD3.X R8, R0.reuse, UR33, RZ, P0, !PT ;  /* 0x000000210008bc10 */ /* 0x040fe200087fe4ff */
[----:B------:R-:W-:Y:S01]  /*152d0*/  @!PT LDS RZ, [RZ] ;  /* 0x00000000fffff984 */ /* 0x000fe20000000800 */
[----:B------:R-:W-:Y:S01]  /*152e0*/  @!PT LDS RZ, [RZ] ;  /* 0x00000000fffff984 */ /* 0x000fe20000000800 */
[----:B------:R-:W-:Y:S01]  /*152f0*/  @!PT LDS RZ, [RZ] ;  /* 0x00000000fffff984 */ /* 0x000fe20000000800 */
[----:B------:R-:W-:Y:S01]  /*15300*/  @!P3 LDGSTS.E.BYPASS.LTC128B.128 [R233+0x9000], desc[UR26][R12.64] ;  /* 0x090000000ce9bfae */ /* 0x000fe2000b901d5a */
[----:B------:R-:W-:Y:S02]  /*15310*/  ISETP.NE.AND P4, PT, R3, RZ, PT ;  /* 0x000000ff0300720c */ /* 0x000fe40003f85270 */
[----:B------:R-:W-:Y:S02]  /*15320*/  @!P3 LEA.HI.X R11, R5, R20, R8, 0x1, P1 ;  /* 0x00000014050bb211 */ /* 0x000fe400008f0c08 */
[----:B------:R-:W-:Y:S01]  /*15330*/  @P3 STS.128 [R233+0x9800], RZ ;  /* 0x009800ffe9003388 */ /* 0x000fe20000000c00 */
[----:B------:R-:W-:Y:S02]  /*15340*/  @!P3 IADD3.X R5, R0, UR23, RZ, P4, !PT ;  /* 0x000000170005bc10 */ /* 0x000fe4000a7fe4ff */
[C---:B------:R-:W-:Y:S02]  /*15350*/  @!P3 LEA R8, P4, R7.reuse, R9, 0x1 ;  /* 0x000000090708b211 */ /* 0x040fe400078808ff */
[----:B------:R-:W-:Y:S01]  /*15360*/  @!PT LDS RZ, [RZ] ;  /* 0x00000000fffff984 */ /* 0x000fe20000000800 */
[----:B------:R-:W-:Y:S01]  /*15370*/  @!PT LDS RZ, [RZ] ;  /* 0x00000000fffff984 */ /* 0x000fe20000000800 */
[----:B------:R-:W-:Y:S01]  /*15380*/  @!PT LDS RZ, [RZ] ;  /* 0x00000000fffff984 */ /* 0x000fe20000000800 */
[----:B------:R-:W-:Y:S01]  /*15390*/  @!P3 LDGSTS.E.BYPASS.LTC128B.128 [R233+0x9800], desc[UR26][R10.64] ;  /* 0x098000000ae9bfae */ /* 0x000fe2000b901d5a */
[----:B------:R-:W-:Y:S02]  /*153a0*/  @!P3 IADD3 R18, P6, R2, UR34, RZ ;  /* 0x000000220212bc10 */ /* 0x000fe4000ffde0ff */
[----:B------:R-:W-:Y:S02]  /*153b0*/  @!P3 LEA.HI.X R9, R7, R25, R5, 0x1, P4 ;  /* 0x000000190709b211 */ /* 0x000fe400020f0c05 */
[----:B------:R-:W-:Y:S01]  /*153c0*/  @P3 STS.128 [R233+0xa000], RZ ;  /* 0x00a000ffe9003388 */ /* 0x000fe20000000c00 */
[----:B------:R-:W-:Y:S02]  /*153d0*/  @!P3 LEA R6, P2, R18, R28, 0x1 ;  /* 0x0000001c1206b211 */ /* 0x000fe400078408ff */
[----:B------:R-:W-:Y:S02]  /*153e0*/  @!P3 IADD3.X R20, R0, UR38, RZ, P6, !PT ;  /* 0x000000260014bc10 */ /* 0x000fe4000b7fe4ff */
[----:B------:R-:W-:Y:S01]  /*153f0*/  @!PT LDS RZ, [RZ] ;  /* 0x00000000fffff984 */ /* 0x000fe20000000800 */
[----:B------:R-:W-:Y:S01]  /*15400*/  @!PT LDS RZ, [RZ] ;  /* 0x00000000fffff984 */ /* 0x000fe20000000800 */
[----:B------:R-:W-:Y:S01]  /*15410*/  @!PT LDS RZ, [RZ] ;  /* 0x00000000fffff984 */ /* 0x000fe20000000800 */
[----:B------:R-:W-:Y:S01]  /*15420*/  @!P3 LDGSTS.E.BYPASS.LTC128B.128 [R233+0xa000], desc[UR26][R8.64] ;  /* 0x0a00000008e9bfae */ /* 0x000fe2000b901d5a */
[----:B------:R-:W-:Y:S02]  /*15430*/  @!P3 IADD3 R19, P5, R2, UR28, RZ ;  /* 0x0000001c0213bc10 */ /* 0x000fe4000ffbe0ff */
[----:B------:R-:W-:Y:S02]  /*15440*/  @!P3 LEA.HI.X R7, R18, R24, R20, 0x1, P2 ;  /* 0x000000181207b211 */ /* 0x000fe400010f0c14 */
[----:B------:R-:W-:Y:S01]  /*15450*/  @P3 STS.128 [R233+0xa800], RZ ;  /* 0x00a800ffe9003388 */ /* 0x000fe20000000c00 */
[C---:B------:R-:W-:Y:S02]  /*15460*/  @!P3 LEA R4, P1, R19.reuse, R27, 0x1 ;  /* 0x0000001b1304b211 */ /* 0x040fe400078208ff */
        /* <DEDUP_REMOVED lines=8> */
[----:B------:R-:W-:Y:S02]  /*154f0*/  @!P3 IADD3.X R0, R0, UR40, RZ, P0, !PT ;  /* 0x000000280000bc10 */ /* 0x000fe400087fe4ff */
[C---:B------:R-:W-:Y:S02]  /*15500*/  @!P3 LEA R2, P0, R3.reuse, R26, 0x1 ;  /* 0x0000001a0302b211 */ /* 0x040fe400078008ff */
[----:B------:R-:W-:Y:S01]  /*15510*/  @!PT LDS RZ, [RZ] ;  /* 0x00000000fffff984 */ /* 0x000fe20000000800 */
[----:B------:R-:W-:Y:S01]  /*15520*/  @!PT LDS RZ, [RZ] ;  /* 0x00000000fffff984 */ /* 0x000fe20000000800 */
[----:B------:R-:W-:Y:S01]  /*15530*/  @!PT LDS RZ, [RZ] ;  /* 0x00000000fffff984 */ /* 0x000fe20000000800 */
[----:B------:R2:W-:Y:S02]  /*15540*/  @!P3 LDGSTS.E.BYPASS.LTC128B.128 [R233+0xb000], desc[UR26][R4.64] ;  /* 0x0b00000004e9bfae */ /* 0x0005e4000b901d5a */
[----:B------:R-:W-:Y:S03]  /*15550*/  @!P3 LEA.HI.X R3, R3, R22, R0, 0x1, P0 ;  /* 0x000000160303b211 */ /* 0x000fe600000f0c00 */
[----:B------:R-:W-:Y:S01]  /*15560*/  @P3 STS.128 [R233+0xb800], RZ ;  /* 0x00b800ffe9003388 */ /* 0x000fe20000000c00 */
[----:B------:R-:W-:Y:S04]  /*15570*/  PLOP3.LUT P0, PT, PT, PT, UP0, 0x80, 0x0 ;  /* 0x000000000000781c */ /* 0x000fe80003f0f008 */
[----:B------:R-:W-:Y:S01]  /*15580*/  @!PT LDS RZ, [RZ] ;  /* 0x00000000fffff984 */ /* 0x000fe20000000800 */
[----:B------:R-:W-:Y:S01]  /*15590*/  @!PT LDS RZ, [RZ] ;  /* 0x00000000fffff984 */ /* 0x000fe20000000800 */
[----:B------:R-:W-:Y:S01]  /*155a0*/  @!PT LDS RZ, [RZ] ;  /* 0x00000000fffff984 */ /* 0x000fe20000000800 */
[----:B------:R3:W-:Y:S05]  /*155b0*/  @!P3 LDGSTS.E.BYPASS.LTC128B.128 [R233+0xb800], desc[UR26][R2.64] ;  /* 0x0b80000002e9bfae */ /* 0x0007ea000b901d5a */
[----:B------:R-:W-:Y:S05]  /*155c0*/  LDSM.16.M88.4 R128, [R220] ;  /* 0x00000000dc80783b */ /* 0x000fea0000000200 */
[----:B-1----:R-:W2:Y:S05]  /*155d0*/  LDSM.16.M88.4 R16, [R213+0x4000] ;  /* 0x00400000d510783b */ /* 0x002eaa0000000200 */
[----:B------:R-:W1:Y:S05]  /*155e0*/  LDSM.16.M88.4 R124, [R220+0x2000] ;  /* 0x00200000dc7c783b */ /* 0x000e6a0000000200 */
[----:B------:R-:W4:Y:S05]  /*155f0*/  LDSM.16.M88.4 R32, [R213+0x4800] ;  /* 0x00480000d520783b */ /* 0x000f2a0000000200 */
[----:B------:R-:W0:Y:S05]  /*15600*/  LDGDEPBAR ;  /* 0x00000000000079af */ /* 0x000e2a0000000000 */
[----:B------:R-:W5:Y:S05]  /*15610*/  LDSM.16.M88.4 R48, [R213+0x5000] ;  /* 0x00500000d530783b */ /* 0x000f6a0000000200 */
[----:B------:R-:W3:Y:S05]  /*15620*/  LDSM.16.M88.4 R64, [R213+0x5800] ;  /* 0x00580000d540783b */ /* 0x000eea0000000200 */
[----:B------:R-:W3:Y:S05]  /*15630*/  LDSM.16.M88.4 R80, [R213+0x6000] ;  /* 0x00600000d550783b */ /* 0x000eea0000000200 */
[----:B------:R-:W3:Y:S05]  /*15640*/  LDSM.16.M88.4 R96, [R213+0x6800] ;  /* 0x00680000d560783b */ /* 0x000eea0000000200 */
[----:B------:R-:W3:Y:S01]  /*15650*/  LDSM.16.M88.4 R112, [R213+0x7000] ;  /* 0x00700000d570783b */ /* 0x000ee20000000200 */
[-C--:B--2---:R-:W-:Y:S04]  /*15660*/  HMMA.16816.F32.BF16 R4, R128, R16.reuse, RZ ;  /* 0x000000108004723c */ /* 0x084fe800000418ff */
[----:B------:R-:W2:Y:S02]  /*15670*/  LDSM.16.M88.4 R200, [R213+0x7800] ;  /* 0x00780000d5c8783b */ /* 0x000ea40000000200 */
[C---:B-1----:R-:W-:Y:S03]  /*15680*/  HMMA.16816.F32.BF16 R8, R124.reuse, R16, RZ ;  /* 0x000000107c08723c */ /* 0x042fe600000418ff */
[----:B------:R-:W-:Y:S03]  /*15690*/  LDSM.16.M88.4 R204, [R223] ;  /* 0x00000000dfcc783b */ /* 0x000fe60000000200 */
[-C--:B------:R-:W-:Y:S02]  /*156a0*/  HMMA.16816.F32.BF16 R12, R124, R18.reuse, RZ ;  /* 0x000000127c0c723c */ /* 0x080fe400000418ff */
[----:B------:R-:W-:Y:S04]  /*156b0*/  LDSM.16.M88.4 R208, [R223+0x2000] ;  /* 0x00200000dfd0783b */ /* 0x000fe80000000200 */
        /* <DEDUP_REMOVED lines=9> */
[-C--:B---3--:R-:W-:Y:S06]  /*15750*/  HMMA.16816.F32.BF16 R52, R128, R64.reuse, RZ ;  /* 0x000000408034723c */ /* 0x088fec00000418ff */
        /* <DEDUP_REMOVED lines=15> */
[-C--:B--2---:R-:W-:Y:S06]  /*15850*/  HMMA.16816.F32.BF16 R116, R128, R200.reuse, RZ ;  /* 0x000000c88074723c */ /* 0x084fec00000418ff */
        /* <DEDUP_REMOVED lines=44> */
[----:B------:R-:W-:Y:S05]  /*15b20*/  LDSM.16.M88.4 R200, [R222] ;  /* 0x00000000dec8783b */ /* 0x000fea0000000200 */
        /* <DEDUP_REMOVED lines=94> */
.L_x_784:
[----:B------:R-:W-:Y:S01]  /*16110*/  LOP3.LUT R224, R224, 0xffffffdf, RZ, 0xc0, !PT ;  /* 0xffffffdfe0e07812 */ /* 0x000fe200078ec0ff */
[----:B------:R-:W1:Y:S01]  /*16120*/  S2R R2, SR_TID.X ;  /* 0x0000000000027919 */ /* 0x000e620000002100 */
[----:B------:R-:W-:Y:S01]  /*16130*/  IMAD.U32 R0, RZ, RZ, UR8 ;  /* 0x00000008ff007e24 */ /* 0x000fe2000f8e00ff */
[----:B------:R-:W-:Y:S01]  /*16140*/  UISETP.GT.AND UP0, UPT, UR8, UR10, UPT ;  /* 0x0000000a0800728c */ /* 0x000fe2000bf04270 */
[----:B------:R-:W-:Y:S01]  /*16150*/  @P3 LOP3.LUT R224, R224, 0x20, RZ, 0xfc, !PT ;  /* 0x00000020e0e03812 */ /* 0x000fe200078efcff */
[----:B------:R-:W-:Y:S01]  /*16160*/  STL [R1+0x110], R233 ;  /* 0x000110e901007387 */ /* 0x000fe20000100800 */
[----:B------:R-:W-:Y:S02]  /*16170*/  UMOV UR19, UR8 ;  /* 0x0000000800137c82 */ /* 0x000fe40008000000 */
[----:B------:R-:W-:Y:S01]  /*16180*/  LOP3.LUT R224, R224, 0xfffffffb, RZ, 0xc0, !PT ;  /* 0xfffffffbe0e07812 */ /* 0x000fe200078ec0ff */
[----:B------:R2:W-:Y:S04]  /*16190*/  STL [R1+0x10c], R223 ;  /* 0x00010cdf01007387 */ /* 0x0005e80000100800 */
[----:B------:R-:W-:Y:S04]  /*161a0*/  STL [R1+0x108], R222 ;  /* 0x000108de01007387 */ /* 0x000fe80000100800 */
[----:B------:R-:W-:Y:S04]  /*161b0*/  STL [R1+0x104], R221 ;  /* 0x000104dd01007387 */ /* 0x000fe80000100800 */
[----:B------:R-:W-:Y:S04]  /*161c0*/  STL [R1+0x100], R220 ;  /* 0x000100dc01007387 */ /* 0x000fe80000100800 */
[----:B------:R-:W-:Y:S04]  /*161d0*/  STL [R1+0xfc], R219 ;  /* 0x0000fcdb01007387 */ /* 0x000fe80000100800 */
[----:B------:R-:W-:Y:S01]  /*161e0*/  STL [R1+0xf8], R218 ;  /* 0x0000f8da01007387 */ /* 0x000fe20000100800 */
[----:B-1----:R-:W-:Y:S03]  /*161f0*/  IMAD.SHL.U32 R2, R2, 0x2, RZ ;  /* 0x0000000202027824 */ /* 0x002fe600078e00ff */
[----:B------:R-:W-:Y:S02]  /*16200*/  STL [R1+0xf4], R213 ;  /* 0x0000f4d501007387 */ /* 0x000fe40000100800 */
[----:B------:R-:W-:Y:S02]  /*16210*/  LOP3.LUT R2, R2, 0x6, RZ, 0xc0, !PT ;  /* 0x0000000602027812 */ /* 0x000fe400078ec0ff */
[----:B------:R1:W-:Y:S03]  /*16220*/  STL [R1+0xf0], R212 ;  /* 0x0000f0d401007387 */ /* 0x0003e60000100800 */
[----:B------:R-:W-:Y:S04]  /*16230*/  IMAD R0, R0, 0x80, R2 ;  /* 0x0000008000007824 */ /* 0x000fe800078e0202 */
[C---:B------:R-:W-:Y:S01]  /*16240*/  VIADD R2, R0.reuse, 0x1 ;  /* 0x0000000100027836 */ /* 0x040fe20000000000 */
[C---:B------:R-:W-:Y:S02]  /*16250*/  ISETP.GE.AND P4, PT, R0.reuse, R228, PT ;  /* 0x000000e40000720c */ /* 0x040fe40003f86270 */
[CC--:B------:R-:W-:Y:S02]  /*16260*/  ISETP.GE.AND P1, PT, R0.reuse, R227.reuse, PT ;  /* 0x000000e30000720c */ /* 0x0c0fe40003f26270 */
[----:B------:R-:W-:Y:S02]  /*16270*/  ISETP.GE.OR P3, PT, R0, R232, !P4 ;  /* 0x000000e80000720c */ /* 0x000fe40006766670 */
[C---:B------:R-:W-:Y:S02]  /*16280*/  ISETP.GE.AND P2, PT, R2.reuse, R228, PT ;  /* 0x000000e40200720c */ /* 0x040fe40003f46270 */
[----:B------:R-:W-:Y:S02]  /*16290*/  ISETP.GE.AND P0, PT, R2, R227, PT ;  /* 0x000000e30200720c */ /* 0x000fe40003f06270 */
[----:B------:R-:W-:Y:S02]  /*162a0*/  P2R R3, PR, RZ, 0x8 ;  /* 0x00000008ff037803 */ /* 0x000fe40000000000 */
[-C--:B------:R-:W-:Y:S02]  /*162b0*/  ISETP.GE.OR P4, PT, R0, R231.reuse, !P1 ;  /* 0x000000e70000720c */ /* 0x080fe40004f86670 */
[C---:B------:R-:W-:Y:S02]  /*162c0*/  ISETP.GE.OR P3, PT, R2.reuse, R232, !P2 ;  /* 0x000000e80200720c */ /* 0x040fe40005766670 */
[----:B------:R-:W-:Y:S02]  /*162d0*/  ISETP.GE.OR P1, PT, R2, R231, !P0 ;  /* 0x000000e70200720c */ /* 0x000fe40004726670 */
[----:B------:R-:W-:Y:S01]  /*162e0*/  ISETP.NE.AND P2, PT, R3, RZ, PT ;  /* 0x000000ff0300720c */ /* 0x000fe20003f45270 */
[C---:B------:R-:W-:Y:S01]  /*162f0*/  VIADD R3, R0.reuse, 0x8 ;  /* 0x0000000800037836 */ /* 0x040fe20000000000 */
[CC--:B------:R-:W-:Y:S02]  /*16300*/  ISETP.GE.AND P0, PT, R0.reuse, R226.reuse, PT ;  /* 0x000000e20000720c */ /* 0x0c0fe40003f06270 */
[----:B----4-:R-:W-:Y:S01]  /*16310*/  FSEL R203, R7, -INF , !P1 ;  /* 0xff80000007cb7808 */ /* 0x010fe20004800000 */
[----:B------:R-:W-:Y:S01]  /*16320*/  VIADD R7, R0, 0x61 ;  /* 0x0000006100077836 */ /* 0x000fe20000000000 */
[C---:B------:R-:W-:Y:S02]  /*16330*/  ISETP.GE.AND P6, PT, R2.reuse, R226, PT ;  /* 0x000000e20200720c */ /* 0x040fe40003fc6270 */
[-C--:B------:R-:W-:Y:S02]  /*16340*/  ISETP.GE.AND P5, PT, R2, R225.reuse, PT ;  /* 0x000000e10200720c */ /* 0x080fe40003fa6270 */
[----:B------:R-:W-:Y:S02]  /*16350*/  FSEL R200, R4, -INF , !P2 ;  /* 0xff80000004c87808 */ /* 0x000fe40005000000 */
[CC--:B------:R-:W-:Y:S02]  /*16360*/  ISETP.GE.OR P1, PT, R0.reuse, R230.reuse, !P0 ;  /* 0x000000e60000720c */ /* 0x0c0fe40004726670 */
[----:B------:R-:W-:Y:S02]  /*16370*/  ISETP.GE.AND P2, PT, R0, R225, PT ;  /* 0x000000e10000720c */ /* 0x000fe40003f46270 */
[C---:B------:R-:W-:Y:S02]  /*16380*/  ISETP.GE.OR P6, PT, R2.reuse, R230, !P6 ;  /* 0x000000e60200720c */ /* 0x040fe400077c6670 */
[-C--:B------:R-:W-:Y:S01]  /*16390*/  ISETP.GE.OR P5, PT, R2, R229.reuse, !P5 ;  /* 0x000000e50200720c */ /* 0x080fe20006fa6670 */
[----:B------:R-:W-:Y:S01]  /*163a0*/  VIADD R2, R0, 0x9 ;  /* 0x0000000900027836 */ /* 0x000fe20000000000 */
[----:B------:R-:W-:Y:S02]  /*163b0*/  FSEL R201, R8, -INF , !P1 ;  /* 0xff80000008c97808 */ /* 0x000fe40004800000 */
[----:B------:R-:W-:Y:S02]  /*163c0*/  ISETP.GE.OR P0, PT, R0, R229, !P2 ;  /* 0x000000e50000720c */ /* 0x000fe40005706670 */
[C---:B------:R-:W-:Y:S02]  /*163d0*/  ISETP.GE.AND P1, PT, R3.reuse, R226, PT ;  /* 0x000000e20300720c */ /* 0x040fe40003f26270 */
[----:B------:R-:W-:Y:S01]  /*163e0*/  FSEL R202, R6, -INF , !P4 ;  /* 0xff80000006ca7808 */ /* 0x000fe20006000000 */
[----:B------:R-:W-:Y:S01]  /*163f0*/  VIADD R6, R0, 0x68 ;  /* 0x0000006800067836 */ /* 0x000fe20000000000 */
[----:B------:R-:W-:Y:S02]  /*16400*/  FSEL R205, R10, -INF , !P0 ;  /* 0xff8000000acd7808 */ /* 0x000fe40004000000 */
[----:B------:R-:W-:Y:S02]  /*16410*/  ISETP.GE.OR P1, PT, R3, R230, !P1 ;  /* 0x000000e60300720c */ /* 0x000fe40004f26670 */
[----:B------:R-:W-:Y:S02]  /*16420*/  FSEL R210, R11, -INF , !P5 ;  /* 0xff8000000bd27808 */ /* 0x000fe40006800000 */
[C---:B------:R-:W-:Y:S02]  /*16430*/  ISETP.GE.AND P0, PT, R2.reuse, R226, PT ;  /* 0x000000e20200720c */ /* 0x040fe40003f06270 */
[C---:B------:R-:W-:Y:S02]  /*16440*/  ISETP.GE.AND P4, PT, R2.reuse, R225, PT ;  /* 0x000000e10200720c */ /* 0x040fe40003f86270 */
[----:B------:R-:W-:Y:S02]  /*16450*/  ISETP.GE.AND P5, PT, R2, R228, PT ;  /* 0x000000e40200720c */ /* 0x000fe40003fa6270 */
[----:B------:R-:W-:Y:S02]  /*16460*/  FSEL R207, R12, -INF , !P1 ;  /* 0xff8000000ccf7808 */ /* 0x000fe40004800000 */
[C---:B------:R-:W-:Y:S02]  /*16470*/  ISETP.GE.OR P0, PT, R2.reuse, R230, !P0 ;  /* 0x000000e60200720c */ /* 0x040fe40004706670 */
[C---:B------:R-:W-:Y:S02]  /*16480*/  ISETP.GE.OR P1, PT, R2.reuse, R229, !P4 ;  /* 0x000000e50200720c */ /* 0x040fe40006726670 */
[C---:B------:R-:W-:Y:S02]  /*16490*/  ISETP.GE.OR P4, PT, R2.reuse, R232, !P5 ;  /* 0x000000e80200720c */ /* 0x040fe40006f86670 */
[----:B------:R-:W-:Y:S02]  /*164a0*/  FSEL R206, R13, -INF , !P0 ;  /* 0xff8000000dce7808 */ /* 0x000fe40004000000 */
[----:B------:R-:W-:Y:S02]  /*164b0*/  ISETP.GE.AND P0, PT, R2, R227, PT ;  /* 0x000000e30200720c */ /* 0x000fe40003f06270 */
[----:B------:R-:W-:Y:S01]  /*164c0*/  FSEL R204, R5, -INF , !P3 ;  /* 0xff80000005cc7808 */ /* 0x000fe20005800000 */
[----:B------:R-:W-:Y:S01]  /*164d0*/  VIADD R5, R0, 0x69 ;  /* 0x0000006900057836 */ /* 0x000fe20000000000 */
[----:B------:R-:W-:Y:S02]  /*164e0*/  FSEL R9, R9, -INF , !P6 ;  /* 0xff80000009097808 */ /* 0x000fe40007000000 */
[----:B------:R-:W-:Y:S01]  /*164f0*/  ISETP.GE.OR P0, PT, R2, R231, !P0 ;  /* 0x000000e70200720c */ /* 0x000fe20004706670 */
[C---:B------:R-:W-:Y:S01]  /*16500*/  VIADD R2, R0.reuse, 0x11 ;  /* 0x0000001100027836 */ /* 0x040fe20000000000 */
[C---:B------:R-:W-:Y:S02]  /*16510*/  ISETP.GE.AND P2, PT, R3.reuse, R225, PT ;  /* 0x000000e10300720c */ /* 0x040fe40003f46270 */
[C---:B------:R-:W-:Y:S02]  /*16520*/  ISETP.GE.AND P3, PT, R3.reuse, R228, PT ;  /* 0x000000e40300720c */ /* 0x040fe40003f66270 */
[C---:B------:R-:W-:Y:S02]  /*16530*/  ISETP.GE.AND P6, PT, R3.reuse, R227, PT ;  /* 0x000000e30300720c */ /* 0x040fe40003fc6270 */
[C---:B------:R-:W-:Y:S02]  /*16540*/  ISETP.GE.OR P2, PT, R3.reuse, R229, !P2 ;  /* 0x000000e50300720c */ /* 0x040fe40005746670 */
[C---:B------:R-:W-:Y:S02]  /*16550*/  ISETP.GE.OR P3, PT, R3.reuse, R232, !P3 ;  /* 0x000000e80300720c */ /* 0x040fe40005f66670 */
[----:B------:R-:W-:Y:S01]  /*16560*/  ISETP.GE.OR P6, PT, R3, R231, !P6 ;  /* 0x000000e70300720c */ /* 0x000fe200077c6670 */
[----:B------:R-:W-:Y:S01]  /*16570*/  VIADD R3, R0, 0x10 ;  /* 0x0000001000037836 */ /* 0x000fe20000000000 */
[----:B------:R-:W-:Y:S02]  /*16580*/  @P4 LOP3.LUT R224, R224, 0x4, RZ, 0xfc, !PT ;  /* 0x00000004e0e04812 */ /* 0x000fe400078efcff */
[----:B------:R-:W-:Y:S02]  /*16590*/  FSEL R209, R14, -INF , !P2 ;  /* 0xff8000000ed17808 */ /* 0x000fe40005000000 */
[----:B------:R-:W-:Y:S02]  /*165a0*/  LOP3.LUT R224, R224, 0xfffffffd, RZ, 0xc0, !PT ;  /* 0xfffffffde0e07812 */ /* 0x000fe400078ec0ff */
[----:B------:R-:W-:Y:S02]  /*165b0*/  ISETP.GE.AND P4, PT, R3, R228, PT ;  /* 0x000000e40300720c */ /* 0x000fe40003f86270 */
[----:B------:R-:W-:Y:S02]  /*165c0*/  FSEL R208, R15, -INF , !P1 ;  /* 0xff8000000fd07808 */ /* 0x000fe40004800000 */
[C---:B------:R-:W-:Y:S02]  /*165d0*/  ISETP.GE.AND P2, PT, R3.reuse, R227, PT ;  /* 0x000000e30300720c */ /* 0x040fe40003f46270 */
[----:B------:R-:W-:Y:S02]  /*165e0*/  @P0 LOP3.LUT R224, R224, 0x2, RZ, 0xfc, !PT ;  /* 0x00000002e0e00812 */ /* 0x000fe400078efcff */
[C---:B------:R-:W-:Y:S02]  /*165f0*/  ISETP.GE.AND P1, PT, R3.reuse, R226, PT ;  /* 0x000000e20300720c */ /* 0x040fe40003f26270 */
[C---:B------:R-:W-:Y:S02]  /*16600*/  ISETP.GE.OR P5, PT, R3.reuse, R232, !P4 ;  /* 0x000000e80300720c */ /* 0x040fe400067a6670 */
[----:B------:R-:W-:Y:S02]  /*16610*/  FSEL R16, R16, -INF , !P3 ;  /* 0xff80000010107808 */ /* 0x000fe40005800000 */
[C---:B------:R-:W-:Y:S02]  /*16620*/  ISETP.GE.OR P4, PT, R3.reuse, R231, !P2 ;  /* 0x000000e70300720c */ /* 0x040fe40005786670 */
[C---:B------:R-:W-:Y:S02]  /*16630*/  LOP3.LUT P2, RZ, R224.reuse, 0x2, RZ, 0xc0, !PT ;  /* 0x00000002e0ff7812 */ /* 0x040fe4000784c0ff */
[C---:B------:R-:W-:Y:S02]  /*16640*/  ISETP.GE.OR P3, PT, R3.reuse, R230, !P1 ;  /* 0x000000e60300720c */ /* 0x040fe40004f66670 */
[----:B------:R-:W-:Y:S02]  /*16650*/  LOP3.LUT P1, RZ, R224, 0x4, RZ, 0xc0, !PT ;  /* 0x00000004e0ff7812 */ /* 0x000fe4000782c0ff */
[----:B------:R-:W-:Y:S02]  /*16660*/  ISETP.GE.AND P0, PT, R3, R225, PT ;  /* 0x000000e10300720c */ /* 0x000fe40003f06270 */
[----:B------:R-:W-:Y:S02]  /*16670*/  FSEL R19, R19, -INF , !P2 ;  /* 0xff80000013137808 */ /* 0x000fe40005000000 */
[----:B------:R-:W-:Y:S02]  /*16680*/  FSEL R18, R18, -INF , !P6 ;  /* 0xff80000012127808 */ /* 0x000fe40007000000 */
[----:B------:R-:W-:Y:S02]  /*16690*/  FSEL R17, R17, -INF , !P1 ;  /* 0xff80000011117808 */ /* 0x000fe40004800000 */
[----:B------:R-:W-:Y:S02]  /*166a0*/  ISETP.GE.AND P2, PT, R2, R228, PT ;  /* 0x000000e40200720c */ /* 0x000fe40003f46270 */
[----:B------:R-:W-:Y:S01]  /*166b0*/  ISETP.GE.OR P6, PT, R3, R229, !P0 ;  /* 0x000000e50300720c */ /* 0x000fe200047c6670 */
[----:B------:R-:W-:Y:S01]  /*166c0*/  VIADD R3, R0, 0x18 ;  /* 0x0000001800037836 */ /* 0x000fe20000000000 */
[C---:B------:R-:W-:Y:S02]  /*166d0*/  ISETP.GE.AND P1, PT, R2.reuse, R227, PT ;  /* 0x000000e30200720c */ /* 0x040fe40003f26270 */
[----:B------:R-:W-:Y:S02]  /*166e0*/  ISETP.GE.AND P0, PT, R2, R226, PT ;  /* 0x000000e20200720c */ /* 0x000fe40003f06270 */
[----:B------:R-:W-:Y:S02]  /*166f0*/  FSEL R20, R20, -INF , !P5 ;  /* 0xff80000014147808 */ /* 0x000fe40006800000 */
[----:B------:R-:W-:Y:S02]  /*16700*/  ISETP.GE.OR P5, PT, R2, R232, !P2 ;  /* 0x000000e80200720c */ /* 0x000fe400057a6670 */
[----:B------:R-:W-:Y:S02]  /*16710*/  FSEL R22, R22, -INF , !P4 ;  /* 0xff80000016167808 */ /* 0x000fe40006000000 */
[C---:B------:R-:W-:Y:S02]  /*16720*/  ISETP.GE.OR P2, PT, R2.reuse, R231, !P1 ;  /* 0x000000e70200720c */ /* 0x040fe40004f46670 */
[C---:B------:R-:W-:Y:S02]  /*16730*/  ISETP.GE.AND P4, PT, R2.reuse, R225, PT ;  /* 0x000000e10200720c */ /* 0x040fe40003f86270 */
[C---:B------:R-:W-:Y:S02]  /*16740*/  ISETP.GE.OR P1, PT, R2.reuse, R230, !P0 ;  /* 0x000000e60200720c */ /* 0x040fe40004726670 */
[----:B------:R-:W-:Y:S01]  /*16750*/  ISETP.GE.OR P0, PT, R2, R229, !P4 ;  /* 0x000000e50200720c */ /* 0x000fe20006706670 */
[----:B------:R-:W-:Y:S01]  /*16760*/  VIADD R2, R0, 0x19 ;  /* 0x0000001900027836 */ /* 0x000fe20000000000 */
[----:B------:R-:W-:Y:S02]  /*16770*/  FSEL R235, R25, -INF , !P1 ;  /* 0xff80000019eb7808 */ /* 0x000fe40004800000 */
[----:B------:R-:W-:Y:S02]  /*16780*/  ISETP.GE.AND P1, PT, R3, R226, PT ;  /* 0x000000e20300720c */ /* 0x000fe40003f26270 */
        /* <DEDUP_REMOVED lines=12> */
[----:B------:R-:W-:Y:S02]  /*16850*/  FSEL R23, R23, -INF , !P2 ;  /* 0xff80000017177808 */ /* 0x000fe40005000000 */
[----:B------:R-:W-:Y:S02]  /*16860*/  FSEL R236, R24, -INF , !P3 ;  /* 0xff80000018ec7808 */ /* 0x000fe40005800000 */
[----:B------:R-:W-:Y:S02]  /*16870*/  FSEL R237, R26, -INF , !P6 ;  /* 0xff8000001aed7808 */ /* 0x000fe40007000000 */
[----:B------:R-:W-:Y:S01]  /*16880*/  ISETP.GE.OR P0, PT, R2, R231, !P0 ;  /* 0x000000e70200720c */ /* 0x000fe20004706670 */
[----:B------:R-:W-:Y:S01]  /*16890*/  VIADD R2, R0, 0x21 ;  /* 0x0000002100027836 */ /* 0x000fe20000000000 */
[C---:B------:R-:W-:Y:S02]  /*168a0*/  ISETP.GE.AND P2, PT, R3.reuse, R225, PT ;  /* 0x000000e10300720c */ /* 0x040fe40003f46270 */
[C---:B------:R-:W-:Y:S02]  /*168b0*/  ISETP.GE.AND P3, PT, R3.reuse, R228, PT ;  /* 0x000000e40300720c */ /* 0x040fe40003f66270 */
[C---:B------:R-:W-:Y:S02]  /*168c0*/  ISETP.GE.AND P6, PT, R3.reuse, R227, PT ;  /* 0x000000e30300720c */ /* 0x040fe40003fc6270 */
[----:B------:R-:W-:Y:S02]  /*168d0*/  LOP3.LUT R224, R224, 0xfffffffb, RZ, 0xc0, !PT ;  /* 0xfffffffbe0e07812 */ /* 0x000fe400078ec0ff */
        /* <DEDUP_REMOVED lines=22> */
[C---:B------:R-:W-:Y:S02]  /*16a40*/  ISETP.GE.AND P2, PT, R2.reuse, R228, PT ;  /* 0x000000e40200720c */ /* 0x040fe40003f46270 */
[----:B------:R-:W-:Y:S02]  /*16a50*/  ISETP.GE.AND P1, PT, R2, R227, PT ;  /* 0x000000e30200720c */ /* 0x000fe40003f26270 */
[----:B------:R-:W-:Y:S01]  /*16a60*/  ISETP.GE.OR P6, PT, R3, R229, !P0 ;  /* 0x000000e50300720c */ /* 0x000fe200047c6670 */
[----:B------:R-:W-:Y:S01]  /*16a70*/  VIADD R3, R0, 0x28 ;  /* 0x0000002800037836 */ /* 0x000fe20000000000 */
[----:B------:R-:W-:Y:S02]  /*16a80*/  ISETP.GE.AND P0, PT, R2, R226, PT ;  /* 0x000000e20200720c */ /* 0x000fe40003f06270 */
[----:B------:R-:W-:Y:S02]  /*16a90*/  FSEL R36, R36, -INF , !P5 ;  /* 0xff80000024247808 */ /* 0x000fe40006800000 */
[C---:B------:R-:W-:Y:S02]  /*16aa0*/  ISETP.GE.OR P5, PT, R2.reuse, R232, !P2 ;  /* 0x000000e80200720c */ /* 0x040fe400057a6670 */
[----:B------:R-:W-:Y:S02]  /*16ab0*/  ISETP.GE.OR P2, PT, R2, R231, !P1 ;  /* 0x000000e70200720c */ /* 0x000fe40004f46670 */
[----:B------:R-:W-:Y:S02]  /*16ac0*/  FSEL R38, R38, -INF , !P4 ;  /* 0xff80000026267808 */ /* 0x000fe40006000000 */
[C---:B------:R-:W-:Y:S02]  /*16ad0*/  ISETP.GE.OR P1, PT, R2.reuse, R230, !P0 ;  /* 0x000000e60200720c */ /* 0x040fe40004726670 */
[C---:B------:R-:W-:Y:S02]  /*16ae0*/  ISETP.GE.AND P4, PT, R2.reuse, R225, PT ;  /* 0x000000e10200720c */ /* 0x040fe40003f86270 */
[----:B------:R-:W-:Y:S02]  /*16af0*/  FSEL R243, R41, -INF , !P1 ;  /* 0xff80000029f37808 */ /* 0x000fe40004800000 */
[----:B------:R-:W-:Y:S01]  /*16b00*/  ISETP.GE.OR P0, PT, R2, R229, !P4 ;  /* 0x000000e50200720c */ /* 0x000fe20006706670 */
[----:B------:R-:W-:Y:S01]  /*16b10*/  VIADD R2, R0, 0x29 ;  /* 0x0000002900027836 */ /* 0x000fe20000000000 */
        /* <DEDUP_REMOVED lines=14> */
[----:B------:R-:W-:Y:S01]  /*16c00*/  ISETP.GE.OR P0, PT, R2, R231, !P0 ;  /* 0x000000e70200720c */ /* 0x000fe20004706670 */
[----:B------:R-:W-:Y:S01]  /*16c10*/  VIADD R2, R0, 0x31 ;  /* 0x0000003100027836 */ /* 0x000fe20000000000 */
[----:B------:R-:W-:Y:S02]  /*16c20*/  FSEL R39, R39, -INF , !P2 ;  /* 0xff80000027277808 */ /* 0x000fe40005000000 */
[----:B------:R-:W-:Y:S02]  /*16c30*/  FSEL R246, R42, -INF , !P6 ;  /* 0xff8000002af67808 */ /* 0x000fe40007000000 */
[C---:B------:R-:W-:Y:S02]  /*16c40*/  ISETP.GE.AND P3, PT, R3.reuse, R228, PT ;  /* 0x000000e40300720c */ /* 0x040fe40003f66270 */
[C---:B------:R-:W-:Y:S02]  /*16c50*/  ISETP.GE.AND P6, PT, R3.reuse, R227, PT ;  /* 0x000000e30300720c */ /* 0x040fe40003fc6270 */
[C---:B------:R-:W-:Y:S02]  /*16c60*/  ISETP.GE.AND P2, PT, R3.reuse, R225, PT ;  /* 0x000000e10300720c */ /* 0x040fe40003f46270 */
[----:B------:R-:W-:Y:S02]  /*16c70*/  LOP3.LUT R224, R224, 0xfffffffb, RZ, 0xc0, !PT ;  /* 0xfffffffbe0e07812 */ /* 0x000fe400078ec0ff */
[C---:B------:R-:W-:Y:S02]  /*16c80*/  ISETP.GE.OR P3, PT, R3.reuse, R232, !P3 ;  /* 0x000000e80300720c */ /* 0x040fe40005f66670 */
[C---:B------:R-:W-:Y:S02]  /*16c90*/  ISETP.GE.OR P6, PT, R3.reuse, R231, !P6 ;  /* 0x000000e70300720c */ /* 0x040fe400077c6670 */
[----:B------:R-:W-:Y:S02]  /*16ca0*/  @P4 LOP3.LUT R224, R224, 0x4, RZ, 0xfc, !PT ;  /* 0x00000004e0e04812 */ /* 0x000fe400078efcff */
[----:B------:R-:W-:Y:S01]  /*16cb0*/  ISETP.GE.OR P2, PT, R3, R229, !P2 ;  /* 0x000000e50300720c */ /* 0x000fe20005746670 */
[----:B------:R-:W-:Y:S01]  /*16cc0*/  VIADD R3, R0, 0x30 ;  /* 0x0000003000037836 */ /* 0x000fe20000000000 */
[----:B------:R-:W-:Y:S02]  /*16cd0*/  LOP3.LUT R224, R224, 0xfffffffd, RZ, 0xc0, !PT ;  /* 0xfffffffde0e07812 */ /* 0x000fe400078ec0ff */
[----:B------:R-:W-:Y:S02]  /*16ce0*/  FSEL R252, R46, -INF , !P2 ;  /* 0xff8000002efc7808 */ /* 0x000fe40005000000 */
[C---:B------:R-:W-:Y:S02]  /*16cf0*/  ISETP.GE.AND P4, PT, R3.reuse, R228, PT ;  /* 0x000000e40300720c */ /* 0x040fe40003f86270 */
[----:B------:R-:W-:Y:S02]  /*16d00*/  ISETP.GE.AND P2, PT, R3, R227, PT ;  /* 0x000000e30300720c */ /* 0x000fe40003f46270 */
[----:B------:R-:W-:Y:S02]  /*16d10*/  FSEL R47, R47, -INF , !P1 ;  /* 0xff8000002f2f7808 */ /* 0x000fe40004800000 */
[C---:B------:R-:W-:Y:S02]  /*16d20*/  ISETP.GE.AND P1, PT, R3.reuse, R226, PT ;  /* 0x000000e20300720c */ /* 0x040fe40003f26270 */
[----:B------:R-:W-:Y:S02]  /*16d30*/  @P0 LOP3.LUT R224, R224, 0x2, RZ, 0xfc, !PT ;  /* 0x00000002e0e00812 */ /* 0x000fe400078efcff */
[C---:B------:R-:W-:Y:S02]  /*16d40*/  ISETP.GE.OR P5, PT, R3.reuse, R232, !P4 ;  /* 0x000000e80300720c */ /* 0x040fe400067a6670 */
[C---:B------:R-:W-:Y:S02]  /*16d50*/  ISETP.GE.OR P4, PT, R3.reuse, R231, !P2 ;  /* 0x000000e70300720c */ /* 0x040fe40005786670 */
[----:B------:R-:W-:Y:S02]  /*16d60*/  FSEL R48, R48, -INF , !P3 ;  /* 0xff80000030307808 */ /* 0x000fe40005800000 */
[C---:B------:R-:W-:Y:S02]  /*16d70*/  LOP3.LUT P2, RZ, R224.reuse, 0x2, RZ, 0xc0, !PT ;  /* 0x00000002e0ff7812 */ /* 0x040fe4000784c0ff */
[C---:B------:R-:W-:Y:S02]  /*16d80*/  ISETP.GE.OR P3, PT, R3.reuse, R230, !P1 ;  /* 0x000000e60300720c */ /* 0x040fe40004f66670 */
[----:B------:R-:W-:Y:S02]  /*16d90*/  LOP3.LUT P1, RZ, R224, 0x4, RZ, 0xc0, !PT ;  /* 0x00000004e0ff7812 */ /* 0x000fe4000782c0ff */
[----:B------:R-:W-:Y:S02]  /*16da0*/  ISETP.GE.AND P0, PT, R3, R225, PT ;  /* 0x000000e10300720c */ /* 0x000fe40003f06270 */
[----:B------:R-:W-:Y:S02]  /*16db0*/  FSEL R51, R51, -INF , !P2 ;  /* 0xff80000033337808 */ /* 0x000fe40005000000 */
[----:B------:R-:W-:Y:S02]  /*16dc0*/  ISETP.GE.AND P2, PT, R2, R228, PT ;  /* 0x000000e40200720c */ /* 0x000fe40003f46270 */
[----:B------:R-:W-:Y:S02]  /*16dd0*/  FSEL R50, R50, -INF , !P6 ;  /* 0xff80000032327808 */ /* 0x000fe40007000000 */
[----:B------:R-:W-:Y:S02]  /*16de0*/  FSEL R49, R49, -INF , !P1 ;  /* 0xff80000031317808 */ /* 0x000fe40004800000 */
        /* <DEDUP_REMOVED lines=58> */
[----:B------:R-:W-:Y:S01]  /*17190*/  ISETP.GE.OR P6, PT, R3, R229, !P0 ;  /* 0x000000e50300720c */ /* 0x000fe200047c6670 */
[----:B------:R-:W-:Y:S01]  /*171a0*/  VIADD R3, R0, 0x48 ;  /* 0x0000004800037836 */ /* 0x000fe20000000000 */
[C---:B------:R-:W-:Y:S02]  /*171b0*/  ISETP.GE.AND P1, PT, R2.reuse, R227, PT ;  /* 0x000000e30200720c */ /* 0x040fe40003f26270 */
        /* <DEDUP_REMOVED lines=10> */
[----:B------:R-:W-:Y:S01]  /*17260*/  ISETP.GE.AND P1, PT, R3, R226, PT ;  /* 0x000000e20300720c */ /* 0x000fe20003f26270 */
[----:B------:R-:W-:Y:S01]  /*17270*/  STL [R1+0x14], R73 ;  /* 0x0000144901007387 */ /* 0x000fe20000100800 */
[----:B------:R-:W-:Y:S02]  /*17280*/  FSEL R75, R75, -INF , !P0 ;  /* 0xff8000004b4b7808 */ /* 0x000fe40004000000 */
[----:B------:R-:W-:Y:S02]  /*17290*/  ISETP.GE.OR P1, PT, R3, R230, !P1 ;  /* 0x000000e60300720c */ /* 0x000fe40004f26670 */
[----:B------:R-:W-:Y:S02]  /*172a0*/  FSEL R12, R69, -INF , !P5 ;  /* 0xff800000450c7808 */ /* 0x000fe40006800000 */
[C---:B------:R-:W-:Y:S02]  /*172b0*/  ISETP.GE.AND P0, PT, R2.reuse, R226, PT ;  /* 0x000000e20200720c */ /* 0x040fe40003f06270 */
[C---:B------:R-:W-:Y:S02]  /*172c0*/  ISETP.GE.AND P4, PT, R2.reuse, R225, PT ;  /* 0x000000e10200720c */ /* 0x040fe40003f86270 */
[----:B------:R-:W-:Y:S02]  /*172d0*/  ISETP.GE.AND P5, PT, R2, R228, PT ;  /* 0x000000e40200720c */ /* 0x000fe40003fa6270 */
[----:B--2---:R-:W-:Y:S02]  /*172e0*/  FSEL R223, R76, -INF , !P1 ;  /* 0xff8000004cdf7808 */ /* 0x004fe40004800000 */
[C---:B------:R-:W-:Y:S02]  /*172f0*/  ISETP.GE.OR P0, PT, R2.reuse, R230, !P0 ;  /* 0x000000e60200720c */ /* 0x040fe40004706670 */
[C---:B------:R-:W-:Y:S02]  /*17300*/  ISETP.GE.OR P1, PT, R2.reuse, R229, !P4 ;  /* 0x000000e50200720c */ /* 0x040fe40006726670 */
[C---:B------:R-:W-:Y:S02]  /*17310*/  ISETP.GE.OR P4, PT, R2.reuse, R232, !P5 ;  /* 0x000000e80200720c */ /* 0x040fe40006f86670 */
[----:B-1----:R-:W-:Y:S02]  /*17320*/  FSEL R212, R77, -INF , !P0 ;  /* 0xff8000004dd47808 */ /* 0x002fe40004000000 */
[----:B------:R-:W-:Y:S02]  /*17330*/  ISETP.GE.AND P0, PT, R2, R227, PT ;  /* 0x000000e30200720c */ /* 0x000fe40003f06270 */
[----:B------:R-:W-:Y:S02]  /*17340*/  FSEL R74, R74, -INF , !P6 ;  /* 0xff8000004a4a7808 */ /* 0x000fe40007000000 */
[----:B------:R-:W-:Y:S02]  /*17350*/  FSEL R57, R72, -INF , !P3 ;  /* 0xff80000048397808 */ /* 0x000fe40005800000 */
[----:B------:R-:W-:Y:S01]  /*17360*/  ISETP.GE.OR P0, PT, R2, R231, !P0 ;  /* 0x000000e70200720c */ /* 0x000fe20004706670 */
[----:B------:R-:W-:Y:S01]  /*17370*/  VIADD R2, R0, 0x51 ;  /* 0x0000005100027836 */ /* 0x000fe20000000000 */
[----:B------:R-:W-:Y:S01]  /*17380*/  FSEL R13, R71, -INF , !P2 ;  /* 0xff800000470d7808 */ /* 0x000fe20005000000 */
[----:B------:R-:W-:Y:S01]  /*17390*/  STL [R1+0x20], R74 ;  /* 0x0000204a01007387 */ /* 0x000fe20000100800 */
[C---:B------:R-:W-:Y:S02]  /*173a0*/  ISETP.GE.AND P3, PT, R3.reuse, R228, PT ;  /* 0x000000e40300720c */ /* 0x040fe40003f66270 */
[C---:B------:R-:W-:Y:S01]  /*173b0*/  ISETP.GE.AND P6, PT, R3.reuse, R227, PT ;  /* 0x000000e30300720c */ /* 0x040fe20003fc6270 */
[----:B------:R-:W-:Y:S01]  /*173c0*/  STL [R1+0x24], R75 ;  /* 0x0000244b01007387 */ /* 0x000fe20000100800 */
        /* <DEDUP_REMOVED lines=30> */
[----:B------:R-:W-:Y:S02]  /*175b0*/  FSEL R11, R84, -INF , !P5 ;  /* 0xff800000540b7808 */ /* 0x000fe40006800000 */
[C---:B------:R-:W-:Y:S02]  /*175c0*/  ISETP.GE.AND P4, PT, R2.reuse, R225, PT ;  /* 0x000000e10200720c */ /* 0x040fe40003f86270 */
[C---:B------:R-:W-:Y:S02]  /*175d0*/  ISETP.GE.OR P5, PT, R2.reuse, R232, !P2 ;  /* 0x000000e80200720c */ /* 0x040fe400057a6670 */
[C---:B------:R-:W-:Y:S02]  /*175e0*/  ISETP.GE.OR P2, PT, R2.reuse, R231, !P1 ;  /* 0x000000e70200720c */ /* 0x040fe40004f46670 */
[----:B------:R-:W-:Y:S02]  /*175f0*/  ISETP.GE.OR P1, PT, R2, R230, !P0 ;  /* 0x000000e60200720c */ /* 0x000fe40004726670 */
[----:B------:R-:W-:Y:S02]  /*17600*/  FSEL R56, R88, -INF , !P3 ;  /* 0xff80000058387808 */ /* 0x000fe40005800000 */
[C---:B------:R-:W-:Y:S02]  /*17610*/  ISETP.GE.AND P3, PT, R3.reuse, R228, PT ;  /* 0x000000e40300720c */ /* 0x040fe40003f66270 */
[----:B------:R-:W-:Y:S01]  /*17620*/  ISETP.GE.OR P0, PT, R2, R229, !P4 ;  /* 0x000000e50200720c */ /* 0x000fe20006706670 */
[----:B------:R-:W-:Y:S01]  /*17630*/  VIADD R2, R0, 0x59 ;  /* 0x0000005900027836 */ /* 0x000fe20000000000 */
[----:B------:R-:W-:Y:S02]  /*17640*/  ISETP.GE.OR P3, PT, R3, R232, !P3 ;  /* 0x000000e80300720c */ /* 0x000fe40005f66670 */
[----:B------:R-:W-:Y:S02]  /*17650*/  FSEL R61, R91, -INF , !P0 ;  /* 0xff8000005b3d7808 */ /* 0x000fe40004000000 */
[CC--:B------:R-:W-:Y:S02]  /*17660*/  ISETP.GE.AND P0, PT, R2.reuse, R226.reuse, PT ;  /* 0x000000e20200720c */ /* 0x0c0fe40003f06270 */
[----:B------:R-:W-:Y:S02]  /*17670*/  FSEL R233, R89, -INF , !P1 ;  /* 0xff80000059e97808 */ /* 0x000fe40004800000 */
[----:B------:R-:W-:Y:S02]  /*17680*/  ISETP.GE.AND P1, PT, R3, R226, PT ;  /* 0x000000e20300720c */ /* 0x000fe40003f26270 */
[----:B------:R-:W-:Y:S02]  /*17690*/  ISETP.GE.OR P0, PT, R2, R230, !P0 ;  /* 0x000000e60200720c */ /* 0x000fe40004706670 */
[----:B------:R-:W-:Y:S02]  /*176a0*/  FSEL R85, R85, -INF , !P5 ;  /* 0xff80000055557808 */ /* 0x000fe40006800000 */
[----:B------:R-:W-:Y:S02]  /*176b0*/  LOP3.LUT R224, R224, 0xfffffffe, RZ, 0xc0, !PT ;  /* 0xfffffffee0e07812 */ /* 0x000fe400078ec0ff */
[C---:B------:R-:W-:Y:S02]  /*176c0*/  ISETP.GE.AND P5, PT, R2.reuse, R228, PT ;  /* 0x000000e40200720c */ /* 0x040fe40003fa6270 */
[----:B------:R-:W-:Y:S02]  /*176d0*/  FSEL R222, R93, -INF , !P0 ;  /* 0xff8000005dde7808 */ /* 0x000fe40004000000 */
[----:B------:R-:W-:Y:S02]  /*176e0*/  ISETP.GE.OR P1, PT, R3, R230, !P1 ;  /* 0x000000e60300720c */ /* 0x000fe40004f26670 */
[C---:B------:R-:W-:Y:S02]  /*176f0*/  ISETP.GE.AND P4, PT, R2.reuse, R225, PT ;  /* 0x000000e10200720c */ /* 0x040fe40003f86270 */
[----:B------:R-:W-:Y:S02]  /*17700*/  ISETP.GE.AND P0, PT, R2, R227, PT ;  /* 0x000000e30200720c */ /* 0x000fe40003f06270 */
[----:B------:R-:W-:Y:S02]  /*17710*/  @P3 LOP3.LUT R224, R224, 0x1, RZ, 0xfc, !PT ;  /* 0x00000001e0e03812 */ /* 0x000fe400078efcff */
[----:B------:R-:W-:Y:S02]  /*17720*/  ISETP.GE.OR P3, PT, R2, R232, !P5 ;  /* 0x000000e80200720c */ /* 0x000fe40006f66670 */
[----:B------:R-:W-:Y:S02]  /*17730*/  FSEL R79, R90, -INF , !P6 ;  /* 0xff8000005a4f7808 */ /* 0x000fe40007000000 */
[----:B------:R-:W-:Y:S02]  /*17740*/  FSEL R92, R92, -INF , !P1 ;  /* 0xff8000005c5c7808 */ /* 0x000fe40004800000 */
[----:B------:R-:W-:Y:S02]  /*17750*/  FSEL R87, R87, -INF , !P2 ;  /* 0xff80000057577808 */ /* 0x000fe40005000000 */
[C---:B------:R-:W-:Y:S02]  /*17760*/  ISETP.GE.AND P2, PT, R3.reuse, R225, PT ;  /* 0x000000e10300720c */ /* 0x040fe40003f46270 */
[C---:B------:R-:W-:Y:S02]  /*17770*/  ISETP.GE.AND P6, PT, R3.reuse, R227, PT ;  /* 0x000000e30300720c */ /* 0x040fe40003fc6270 */
[C---:B------:R-:W-:Y:S02]  /*17780*/  ISETP.GE.OR P1, PT, R2.reuse, R229, !P4 ;  /* 0x000000e50200720c */ /* 0x040fe40006726670 */
[----:B------:R-:W-:Y:S01]  /*17790*/  ISETP.GE.OR P5, PT, R2, R231, !P0 ;  /* 0x000000e70200720c */ /* 0x000fe200047a6670 */
[----:B------:R-:W-:Y:S01]  /*177a0*/  VIADD R2, R0, 0x60 ;  /* 0x0000006000027836 */ /* 0x000fe20000000000 */
[C---:B------:R-:W-:Y:S02]  /*177b0*/  ISETP.GE.OR P2, PT, R3.reuse, R229, !P2 ;  /* 0x000000e50300720c */ /* 0x040fe40005746670 */
[----:B------:R-:W-:Y:S02]  /*177c0*/  ISETP.GE.OR P6, PT, R3, R231, !P6 ;  /* 0x000000e70300720c */ /* 0x000fe400077c6670 */
[----:B------:R-:W-:Y:S02]  /*177d0*/  FSEL R3, R95, -INF , !P1 ;  /* 0xff8000005f037808 */ /* 0x000fe40004800000 */
[----:B------:R-:W-:Y:S02]  /*177e0*/  ISETP.GE.AND P1, PT, R2, R226, PT ;  /* 0x000000e20200720c */ /* 0x000fe40003f26270 */
[----:B------:R-:W-:Y:S02]  /*177f0*/  LOP3.LUT P0, RZ, R224, 0x1, RZ, 0xc0, !PT ;  /* 0x00000001e0ff7812 */ /* 0x000fe4000780c0ff */
[----:B------:R-:W-:Y:S02]  /*17800*/  ISETP.GE.OR P1, PT, R2, R230, !P1 ;  /* 0x000000e60200720c */ /* 0x000fe40004f26670 */
[----:B------:R-:W-:Y:S02]  /*17810*/  FSEL R4, R94, -INF , !P2 ;  /* 0xff8000005e047808 */ /* 0x000fe40005000000 */
[----:B------:R-:W-:Y:S02]  /*17820*/  FSEL R96, R96, -INF , !P0 ;  /* 0xff80000060607808 */ /* 0x000fe40004000000 */
[----:B------:R-:W-:Y:S01]  /*17830*/  ISETP.GE.AND P0, PT, R2, R225, PT ;  /* 0x000000e10200720c */ /* 0x000fe20003f06270 */
[----:B------:R1:W-:Y:S01]  /*17840*/  STL [R1+0x48], R4 ;  /* 0x0000480401007387 */ /* 0x0003e20000100800 */
[----:B------:R-:W-:Y:S02]  /*17850*/  LOP3.LUT R224, R224, 0xfffffffb, RZ, 0xc0, !PT ;  /* 0xfffffffbe0e07812 */ /* 0x000fe400078ec0ff */
[C---:B------:R-:W-:Y:S01]  /*17860*/  ISETP.GE.OR P0, PT, R2.reuse, R229, !P0 ;  /* 0x000000e50200720c */ /* 0x040fe20004706670 */
[----:B------:R2:W-:Y:S01]  /*17870*/  STL [R1+0x4c], R3 ;  /* 0x00004c0301007387 */ /* 0x0005e20000100800 */
[----:B------:R-:W-:Y:S02]  /*17880*/  ISETP.GE.AND P2, PT, R2, R227, PT ;  /* 0x000000e30200720c */ /* 0x000fe40003f46270 */
[----:B------:R-:W-:Y:S01]  /*17890*/  @P1 LOP3.LUT R224, R224, 0x4, RZ, 0xfc, !PT ;  /* 0x00000004e0e01812 */ /* 0x000fe200078efcff */
[----:B------:R3:W-:Y:S01]  /*178a0*/  STL [R1+0x114], R228 ;  /* 0x000114e401007387 */ /* 0x0007e20000100800 */
[-C--:B------:R-:W-:Y:S02]  /*178b0*/  ISETP.GE.AND P4, PT, R2, R228.reuse, PT ;  /* 0x000000e40200720c */ /* 0x080fe40003f86270 */
[----:B------:R-:W-:Y:S02]  /*178c0*/  LOP3.LUT R224, R224, 0xfffffff7, RZ, 0xc0, !PT ;  /* 0xfffffff7e0e07812 */ /* 0x000fe400078ec0ff */
[C---:B------:R-:W-:Y:S02]  /*178d0*/  ISETP.GE.AND P1, PT, R7.reuse, R228, PT ;  /* 0x000000e40700720c */ /* 0x040fe40003f26270 */
[----:B------:R-:W-:Y:S02]  /*178e0*/  ISETP.GE.OR P2, PT, R2, R231, !P2 ;  /* 0x000000e70200720c */ /* 0x000fe40005746670 */
[----:B------:R-:W-:Y:S02]  /*178f0*/  @P0 LOP3.LUT R224, R224, 0x8, RZ, 0xfc, !PT ;  /* 0x00000008e0e00812 */ /* 0x000fe400078efcff */
[C---:B------:R-:W-:Y:S02]  /*17900*/  ISETP.GE.AND P0, PT, R7.reuse, R227, PT ;  /* 0x000000e30700720c */ /* 0x040fe40003f06270 */
[-C--:B------:R-:W-:Y:S01]  /*17910*/  ISETP.GE.OR P4, PT, R2, R232.reuse, !P4 ;  /* 0x000000e80200720c */ /* 0x080fe20006786670 */
[C---:B------:R-:W-:Y:S01]  /*17920*/  VIADD R2, R0.reuse, 0x78 ;  /* 0x0000007800027836 */ /* 0x040fe20000000000 */
[C---:B------:R-:W-:Y:S02]  /*17930*/  ISETP.GE.OR P0, PT, R7.reuse, R231, !P0 ;  /* 0x000000e70700720c */ /* 0x040fe40004706670 */
[----:B------:R-:W-:Y:S01]  /*17940*/  ISETP.GE.OR P1, PT, R7, R232, !P1 ;  /* 0x000000e80700720c */ /* 0x000fe20004f26670 */
[----:B-1----:R-:W-:Y:S01]  /*17950*/  VIADD R4, R0, 0x70 ;  /* 0x0000007000047836 */ /* 0x002fe20000000000 */
[----:B------:R-:W-:Y:S02]  /*17960*/  FSEL R102, R102, -INF , !P2 ;  /* 0xff80000066667808 */ /* 0x000fe40005000000 */
[-C--:B------:R-:W-:Y:S01]  /*17970*/  ISETP.GE.AND P2, PT, R6, R228.reuse, PT ;  /* 0x000000e40600720c */ /* 0x080fe20003f46270 */
[C---:B--2---:R-:W-:Y:S01]  /*17980*/  VIADD R3, R0.reuse, 0x71 ;  /* 0x0000007100037836 */ /* 0x044fe20000000000 */
[----:B------:R-:W-:Y:S01]  /*17990*/  FSEL R103, R103, -INF , !P0 ;  /* 0xff80000067677808 */ /* 0x000fe20004000000 */
[----:B------:R-:W-:Y:S01]  /*179a0*/  VIADD R0, R0, 0x79 ;  /* 0x0000007900007836 */ /* 0x000fe20000000000 */
[----:B------:R-:W-:Y:S02]  /*179b0*/  FSEL R101, R101, -INF , !P1 ;  /* 0xff80000065657808 */ /* 0x000fe40004800000 */
[-C--:B------:R-:W-:Y:S02]  /*179c0*/  ISETP.GE.AND P0, PT, R6, R227.reuse, PT ;  /* 0x000000e30600720c */ /* 0x080fe40003f06270 */
[----:B------:R-:W-:Y:S02]  /*179d0*/  FSEL R100, R100, -INF , !P4 ;  /* 0xff80000064647808 */ /* 0x000fe40006000000 */
[C---:B------:R-:W-:Y:S02]  /*179e0*/  ISETP.GE.AND P1, PT, R5.reuse, R228, PT ;  /* 0x000000e40500720c */ /* 0x040fe40003f26270 */
[----:B------:R-:W-:Y:S02]  /*179f0*/  ISETP.GE.AND P4, PT, R5, R227, PT ;  /* 0x000000e30500720c */ /* 0x000fe40003f86270 */
[----:B------:R-:W-:Y:S02]  /*17a00*/  FSEL R99, R99, -INF , !P5 ;  /* 0xff80000063637808 */ /* 0x000fe40006800000 */
[CC--:B------:R-:W-:Y:S02]  /*17a10*/  ISETP.GE.OR P5, PT, R6.reuse, R232.reuse, !P2 ;  /* 0x000000e80600720c */ /* 0x0c0fe400057a6670 */
[-C--:B------:R-:W-:Y:S02]  /*17a20*/  ISETP.GE.OR P2, PT, R6, R231.reuse, !P0 ;  /* 0x000000e70600720c */ /* 0x080fe40004746670 */
[C---:B------:R-:W-:Y:S02]  /*17a30*/  ISETP.GE.OR P1, PT, R5.reuse, R232, !P1 ;  /* 0x000000e80500720c */ /* 0x040fe40004f26670 */
[----:B------:R-:W-:Y:S02]  /*17a40*/  ISETP.GE.OR P0, PT, R5, R231, !P4 ;  /* 0x000000e70500720c */ /* 0x000fe40006706670 */
[----:B------:R-:W-:Y:S02]  /*17a50*/  FSEL R114, R114, -INF , !P2 ;  /* 0xff80000072727808 */ /* 0x000fe40005000000 */
[CC--:B------:R-:W-:Y:S02]  /*17a60*/  ISETP.GE.AND P2, PT, R4.reuse, R228.reuse, PT ;  /* 0x000000e40400720c */ /* 0x0c0fe40003f46270 */
[----:B------:R-:W-:Y:S02]  /*17a70*/  FSEL R113, R113, -INF , !P1 ;  /* 0xff80000071717808 */ /* 0x000fe40004800000 */
[----:B------:R-:W-:Y:S02]  /*17a80*/  FSEL R115, R115, -INF , !P0 ;  /* 0xff80000073737808 */ /* 0x000fe40004000000 */
[C---:B------:R-:W-:Y:S02]  /*17a90*/  ISETP.GE.AND P1, PT, R3.reuse, R228, PT ;  /* 0x000000e40300720c */ /* 0x040fe40003f26270 */
[----:B------:R-:W-:Y:S02]  /*17aa0*/  ISETP.GE.AND P0, PT, R4, R227, PT ;  /* 0x000000e30400720c */ /* 0x000fe40003f06270 */
[----:B------:R-:W-:Y:S02]  /*17ab0*/  FSEL R112, R112, -INF , !P5 ;  /* 0xff80000070707808 */ /* 0x000fe40006800000 */
[CC--:B------:R-:W-:Y:S02]  /*17ac0*/  ISETP.GE.OR P5, PT, R4.reuse, R232.reuse, !P2 ;  /* 0x000000e80400720c */ /* 0x0c0fe400057a6670 */
[----:B------:R-:W-:Y:S02]  /*17ad0*/  ISETP.GE.OR P1, PT, R3, R232, !P1 ;  /* 0x000000e80300720c */ /* 0x000fe40004f26670 */
[----:B------:R-:W-:Y:S02]  /*17ae0*/  ISETP.GE.OR P2, PT, R4, R231, !P0 ;  /* 0x000000e70400720c */ /* 0x000fe40004746670 */
[----:B------:R-:W-:Y:S02]  /*17af0*/  FSEL R117, R117, -INF , !P1 ;  /* 0xff80000075757808 */ /* 0x000fe40004800000 */
[----:B------:R-:W-:Y:S02]  /*17b00*/  FSEL R118, R118, -INF , !P2 ;  /* 0xff80000076767808 */ /* 0x000fe40005000000 */
[-C--:B------:R-:W-:Y:S02]  /*17b10*/  ISETP.GE.AND P2, PT, R2, R228.reuse, PT ;  /* 0x000000e40200720c */ /* 0x080fe40003f46270 */
[----:B------:R-:W-:Y:S02]  /*17b20*/  ISETP.GE.AND P1, PT, R0, R228, PT ;  /* 0x000000e40000720c */ /* 0x000fe40003f26270 */
[----:B---3--:R-:W2:Y:S01]  /*17b30*/  LDL.LU R228, [R1+0x48] ;  /* 0x0000480001e47983 */ /* 0x008ea20000300800 */
[----:B------:R-:W-:Y:S02]  /*17b40*/  FSEL R116, R116, -INF , !P5 ;  /* 0xff80000074747808 */ /* 0x000fe40006800000 */
[-C--:B------:R-:W-:Y:S01]  /*17b50*/  ISETP.GE.OR P5, PT, R2, R232.reuse, !P2 ;  /* 0x000000e80200720c */ /* 0x080fe200057a6670 */
[----:B------:R-:W-:Y:S01]  /*17b60*/  STL [R1+0x118], R227 ;  /* 0x000118e301007387 */ /* 0x000fe20000100800 */
[C---:B------:R-:W-:Y:S02]  /*17b70*/  ISETP.GE.OR P1, PT, R0.reuse, R232, !P1 ;  /* 0x000000e80000720c */ /* 0x040fe40004f26670 */
[----:B------:R-:W-:Y:S01]  /*17b80*/  ISETP.GE.AND P4, PT, R3, R227, PT ;  /* 0x000000e30300720c */ /* 0x000fe20003f86270 */
[----:B------:R1:W-:Y:S01]  /*17b90*/  STL [R1+0x11c], R232 ;  /* 0x00011ce801007387 */ /* 0x0003e20000100800 */
[----:B------:R-:W-:Y:S02]  /*17ba0*/  FSEL R129, R129, -INF , !P1 ;  /* 0xff80000081817808 */ /* 0x000fe40004800000 */
[----:B------:R-:W-:Y:S02]  /*17bb0*/  ISETP.GE.OR P0, PT, R3, R231, !P4 ;  /* 0x000000e70300720c */ /* 0x000fe40006706670 */
[-C--:B------:R-:W-:Y:S02]  /*17bc0*/  ISETP.GE.AND P4, PT, R0, R227.reuse, PT ;  /* 0x000000e30000720c */ /* 0x080fe40003f86270 */
[----:B------:R-:W-:Y:S02]  /*17bd0*/  FSEL R119, R119, -INF , !P0 ;  /* 0xff80000077777808 */ /* 0x000fe40004000000 */
[C---:B------:R-:W-:Y:S02]  /*17be0*/  ISETP.GE.AND P0, PT, R2.reuse, R227, PT ;  /* 0x000000e30200720c */ /* 0x040fe40003f06270 */
[C---:B------:R-:W-:Y:S02]  /*17bf0*/  ISETP.GE.AND P1, PT, R7.reuse, R225, PT ;  /* 0x000000e10700720c */ /* 0x040fe40003f26270 */
[-C--:B------:R-:W-:Y:S02]  /*17c00*/  ISETP.GE.OR P2, PT, R2, R231.reuse, !P0 ;  /* 0x000000e70200720c */ /* 0x080fe40004746670 */
[----:B------:R-:W-:Y:S02]  /*17c10*/  ISETP.GE.OR P0, PT, R0, R231, !P4 ;  /* 0x000000e70000720c */ /* 0x000fe40006706670 */
[----:B------:R-:W-:Y:S02]  /*17c20*/  ISETP.GE.AND P4, PT, R7, R226, PT ;  /* 0x000000e20700720c */ /* 0x000fe40003f86270 */
[----:B------:R-:W-:Y:S02]  /*17c30*/  FSEL R97, R97, -INF , !P3 ;  /* 0xff80000061617808 */ /* 0x000fe40005800000 */
[----:B------:R-:W-:Y:S02]  /*17c40*/  ISETP.GE.OR P4, PT, R7, R230, !P4 ;  /* 0x000000e60700720c */ /* 0x000fe40006786670 */
[----:B------:R-:W-:Y:S01]  /*17c50*/  FSEL R131, R131, -INF , !P0 ;  /* 0xff80000083837808 */ /* 0x000fe20004000000 */
[----:B-1----:R-:W3:Y:S01]  /*17c60*/  LDL.LU R232, [R1+0x4c] ;  /* 0x00004c0001e87983 */ /* 0x002ee20000300800 */
[----:B------:R-:W-:Y:S02]  /*17c70*/  ISETP.GE.OR P3, PT, R7, R229, !P1 ;  /* 0x000000e50700720c */ /* 0x000fe40004f66670 */
[----:B------:R-:W-:Y:S01]  /*17c80*/  ISETP.GE.AND P0, PT, R6, R225, PT ;  /* 0x000000e10600720c */ /* 0x000fe20003f06270 */
[----:B------:R-:W-:Y:S01]  /*17c90*/  STL [R1+0x120], R231 ;  /* 0x000120e701007387 */ /* 0x000fe20000100800 */
[----:B------:R-:W-:Y:S02]  /*17ca0*/  FMNMX.FTZ R7, R200, R132, !PT ;  /* 0x00000084c8077209 */ /* 0x000fe40007810000 */
[----:B------:R-:W-:Y:S01]  /*17cb0*/  FSEL R128, R128, -INF , !P5 ;  /* 0xff80000080807808 */ /* 0x000fe20006800000 */
[----:B------:R-:W-:Y:S01]  /*17cc0*/  STL [R1+0x124], R226 ;  /* 0x000124e201007387 */ /* 0x000fe20000100800 */
[----:B------:R-:W-:Y:S02]  /*17cd0*/  FSEL R98, R98, -INF , !P6 ;  /* 0xff80000062627808 */ /* 0x000fe40007000000 */
[----:B------:R-:W-:Y:S01]  /*17ce0*/  LOP3.LUT P5, RZ, R224, 0x4, RZ, 0xc0, !PT ;  /* 0x00000004e0ff7812 */ /* 0x000fe200078ac0ff */
[----:B------:R-:W-:Y:S01]  /*17cf0*/  STL [R1+0x128], R230 ;  /* 0x000128e601007387 */ /* 0x000fe20000100800 */
[----:B------:R-:W-:Y:S02]  /*17d00*/  ISETP.GE.OR P6, PT, R6, R229, !P0 ;  /* 0x000000e50600720c */ /* 0x000fe400047c6670 */
[----:B------:R-:W-:Y:S01]  /*17d10*/  FMNMX.FTZ R7, R204, R7, !PT ;  /* 0x00000007cc077209 */ /* 0x000fe20007810000 */
[----:B------:R-:W-:Y:S01]  /*17d20*/  STL [R1+0x12c], R233 ;  /* 0x00012ce901007387 */ /* 0x000fe20000100800 */
[C---:B------:R-:W-:Y:S02]  /*17d30*/  ISETP.GE.AND P1, PT, R5.reuse, R226, PT ;  /* 0x000000e20500720c */ /* 0x040fe40003f26270 */
[C---:B------:R-:W-:Y:S01]  /*17d40*/  ISETP.GE.AND P0, PT, R5.reuse, R225, PT ;  /* 0x000000e10500720c */ /* 0x040fe20003f06270 */
[----:B------:R-:W-:Y:S01]  /*17d50*/  STL [R1+0x130], R222 ;  /* 0x000130de01007387 */ /* 0x000fe20000100800 */
[----:B------:R-:W-:Y:S02]  /*17d60*/  FSEL R221, R104, -INF , !P5 ;  /* 0xff80000068dd7808 */ /* 0x000fe40006800000 */
[----:B------:R-:W-:Y:S02]  /*17d70*/  FMNMX.FTZ R8, R16, R7, !PT ;  /* 0x0000000710087209 */ /* 0x000fe40007810000 */
[C---:B------:R-:W-:Y:S01]  /*17d80*/  ISETP.GE.OR P1, PT, R5.reuse, R230, !P1 ;  /* 0x000000e60500720c */ /* 0x040fe20004f26670 */
[----:B------:R-:W-:Y:S01]  /*17d90*/  STL [R1+0x134], R221 ;  /* 0x000134dd01007387 */ /* 0x000fe20000100800 */
[----:B------:R-:W-:Y:S02]  /*17da0*/  ISETP.GE.OR P5, PT, R5, R229, !P0 ;  /* 0x000000e50500720c */ /* 0x000fe400047a6670 */
[----:B------:R-:W-:Y:S02]  /*17db0*/  FMNMX.FTZ R5, R201, R134, !PT ;  /* 0x00000086c9057209 */ /* 0x000fe40007810000 */
[----:B------:R-:W-:Y:S02]  /*17dc0*/  FMNMX.FTZ R8, R17, R8, !PT ;  /* 0x0000000811087209 */ /* 0x000fe40007810000 */
[----:B------:R-:W-:Y:S02]  /*17dd0*/  FMNMX.FTZ R5, R9, R5, !PT ;  /* 0x0000000509057209 */ /* 0x000fe40007810000 */
[----:B------:R-:W-:Y:S02]  /*17de0*/  FMNMX.FTZ R8, R20, R8, !PT ;  /* 0x0000000814087209 */ /* 0x000fe40007810000 */
[----:B------:R-:W-:Y:S02]  /*17df0*/  FSEL R130, R130, -INF , !P2 ;  /* 0xff80000082827808 */ /* 0x000fe40005000000 */
[----:B------:R-:W-:Y:S02]  /*17e00*/  FMNMX.FTZ R5, R207, R5, !PT ;  /* 0x00000005cf057209 */ /* 0x000fe40007810000 */
[----:B------:R-:W-:Y:S02]  /*17e10*/  ISETP.GE.AND P2, PT, R6, R226, PT ;  /* 0x000000e20600720c */ /* 0x000fe40003f46270 */
[----:B------:R-:W-:Y:S02]  /*17e20*/  FMNMX.FTZ R8, R21, R8, !PT ;  /* 0x0000000815087209 */ /* 0x000fe40007810000 */
[----:B------:R-:W-:Y:S02]  /*17e30*/  FMNMX.FTZ R5, R206, R5, !PT ;  /* 0x00000005ce057209 */ /* 0x000fe40007810000 */
[----:B------:R-:W-:Y:S02]  /*17e40*/  ISETP.GE.OR P2, PT, R6, R230, !P2 ;  /* 0x000000e60600720c */ /* 0x000fe40005746670 */
        /* <DEDUP_REMOVED lines=74> */
[----:B------:R-:W-:Y:S02]  /*182f0*/  FSEL R220, R105, -INF , !P4 ;  /* 0xff80000069dc7808 */ /* 0x000fe40006000000 */
[----:B------:R-:W-:Y:S02]  /*18300*/  FMNMX.FTZ R69, R221, R69, !PT ;  /* 0x00000045dd457209 */ /* 0x000fe40007810000 */
[----:B------:R-:W-:Y:S01]  /*18310*/  ISETP.GE.AND P0, PT, R4, R226, PT ;  /* 0x000000e20400720c */ /* 0x000fe20003f06270 */
[----:B------:R-:W-:Y:S01]  /*18320*/  STL [R1+0x138], R220 ;  /* 0x000138dc01007387 */ /* 0x000fe20000100800 */
[----:B------:R-:W-:Y:S02]  /*18330*/  FMNMX.FTZ R6, R87, R6, !PT ;  /* 0x0000000657067209 */ /* 0x000fe40007810000 */
[----:B------:R-:W-:Y:S02]  /*18340*/  FMNMX.FTZ R5, R24, R5, !PT ;  /* 0x0000000518057209 */ /* 0x000fe40007810000 */
[----:B------:R-:W-:Y:S02]  /*18350*/  FMNMX.FTZ R71, R113, R71, !PT ;  /* 0x0000004771477209 */ /* 0x000fe40007810000 */
[----:B------:R-:W-:Y:S02]  /*18360*/  FSEL R219, R108, -INF , !P2 ;  /* 0xff8000006cdb7808 */ /* 0x000fe40005000000 */
[----:B------:R-:W-:Y:S02]  /*18370*/  FMNMX.FTZ R69, R220, R69, !PT ;  /* 0x00000045dc457209 */ /* 0x000fe40007810000 */
[----:B------:R-:W-:Y:S01]  /*18380*/  ISETP.GE.OR P0, PT, R4, R230, !P0 ;  /* 0x000000e60400720c */ /* 0x000fe20004706670 */
[----:B------:R-:W-:Y:S01]  /*18390*/  STL [R1+0x13c], R219 ;  /* 0x00013cdb01007387 */ /* 0x000fe20000100800 */
[----:B------:R-:W-:Y:S02]  /*183a0*/  FMNMX.FTZ R6, R98, R6, !PT ;  /* 0x0000000662067209 */ /* 0x000fe40007810000 */
[----:B------:R-:W-:Y:S02]  /*183b0*/  FMNMX.FTZ R5, R41, R5, !PT ;  /* 0x0000000529057209 */ /* 0x000fe40007810000 */
[----:B------:R-:W-:Y:S02]  /*183c0*/  FMNMX.FTZ R71, R116, R71, !PT ;  /* 0x0000004774477209 */ /* 0x000fe40007810000 */
[----:B------:R-:W-:Y:S02]  /*183d0*/  FSEL R218, R109, -INF , !P1 ;  /* 0xff8000006dda7808 */ /* 0x000fe40004800000 */
[----:B------:R-:W-:Y:S02]  /*183e0*/  ISETP.GE.AND P1, PT, R3, R226, PT ;  /* 0x000000e20300720c */ /* 0x000fe40003f26270 */
[----:B------:R-:W-:Y:S01]  /*183f0*/  FMNMX.FTZ R69, R219, R69, !PT ;  /* 0x00000045db457209 */ /* 0x000fe20007810000 */
[----:B------:R-:W-:Y:S01]  /*18400*/  STL [R1+0x140], R218 ;  /* 0x000140da01007387 */ /* 0x000fe20000100800 */
[----:B------:R-:W-:Y:S02]  /*18410*/  FSEL R213, R120, -INF , !P0 ;  /* 0xff80000078d57808 */ /* 0x000fe40004000000 */
[----:B------:R-:W-:Y:S02]  /*18420*/  FMNMX.FTZ R6, R99, R6, !PT ;  /* 0x0000000663067209 */ /* 0x000fe40007810000 */
[----:B------:R-:W-:Y:S01]  /*18430*/  FMNMX.FTZ R5, R60, R5, !PT ;  /* 0x000000053c057209 */ /* 0x000fe20007810000 */
[----:B------:R-:W-:Y:S01]  /*18440*/  STL [R1+0x144], R213 ;  /* 0x000144d501007387 */ /* 0x000fe20000100800 */
[----:B------:R-:W-:Y:S02]  /*18450*/  FMNMX.FTZ R71, R117, R71, !PT ;  /* 0x0000004775477209 */ /* 0x000fe40007810000 */
[----:B------:R-:W-:Y:S02]  /*18460*/  ISETP.GE.AND P0, PT, R2, R226, PT ;  /* 0x000000e20200720c */ /* 0x000fe40003f06270 */
[----:B------:R-:W-:Y:S02]  /*18470*/  ISETP.GE.OR P1, PT, R3, R230, !P1 ;  /* 0x000000e60300720c */ /* 0x000fe40004f26670 */
[----:B------:R-:W-:Y:S02]  /*18480*/  FMNMX.FTZ R69, R218, R69, !PT ;  /* 0x00000045da457209 */ /* 0x000fe40007810000 */
[----:B------:R-:W-:Y:S02]  /*18490*/  FMNMX.FTZ R6, R102, R6, !PT ;  /* 0x0000000666067209 */ /* 0x000fe40007810000 */
[----:B------:R-:W-:Y:S02]  /*184a0*/  FMNMX.FTZ R71, R128, R71, !PT ;  /* 0x0000004780477209 */ /* 0x000fe40007810000 */
[----:B------:R-:W-:Y:S02]  /*184b0*/  FMNMX.FTZ R5, R63, R5, !PT ;  /* 0x000000053f057209 */ /* 0x000fe40007810000 */
[----:B------:R-:W-:Y:S02]  /*184c0*/  ISETP.GE.OR P0, PT, R2, R230, !P0 ;  /* 0x000000e60200720c */ /* 0x000fe40004706670 */
[----:B------:R-:W-:Y:S02]  /*184d0*/  ISETP.GE.AND P2, PT, R0, R226, PT ;  /* 0x000000e20000720c */ /* 0x000fe40003f46270 */
[----:B------:R-:W-:Y:S02]  /*184e0*/  FMNMX.FTZ R69, R213, R69, !PT ;  /* 0x00000045d5457209 */ /* 0x000fe40007810000 */
[----:B------:R-:W-:Y:S02]  /*184f0*/  FSEL R10, R121, -INF , !P1 ;  /* 0xff800000790a7808 */ /* 0x000fe40004800000 */
[----:B------:R-:W-:Y:S02]  /*18500*/  FMNMX.FTZ R71, R129, R71, !PT ;  /* 0x0000004781477209 */ /* 0x000fe40007810000 */
[----:B------:R-:W-:Y:S02]  /*18510*/  FMNMX.FTZ R6, R103, R6, !PT ;  /* 0x0000000667067209 */ /* 0x000fe40007810000 */
[----:B------:R-:W-:Y:S01]  /*18520*/  FMNMX.FTZ R5, R74, R5, !PT ;  /* 0x000000054a057209 */ /* 0x000fe20007810000 */
[----:B------:R-:W1:Y:S01]  /*18530*/  SHFL.BFLY PT, R8, R71, 0x2, 0x1f ;  /* 0x0c401f0047087f89 */ /* 0x000e6200000e0000 */
[----:B------:R-:W-:Y:S02]  /*18540*/  FSEL R27, R124, -INF , !P0 ;  /* 0xff8000007c1b7808 */ /* 0x000fe40004000000 */
[----:B------:R-:W-:Y:S02]  /*18550*/  ISETP.GE.OR P0, PT, R0, R230, !P2 ;  /* 0x000000e60000720c */ /* 0x000fe40005706670 */
[----:B------:R-:W-:Y:S02]  /*18560*/  FMNMX.FTZ R69, R10, R69, !PT ;  /* 0x000000450a457209 */ /* 0x000fe40007810000 */
[----:B------:R-:W-:Y:S02]  /*18570*/  FMNMX.FTZ R5, R75, R5, !PT ;  /* 0x000000054b057209 */ /* 0x000fe40007810000 */
[----:B------:R-:W-:Y:S02]  /*18580*/  FMNMX.FTZ R6, R114, R6, !PT ;  /* 0x0000000672067209 */ /* 0x000fe40007810000 */
[----:B------:R-:W-:Y:S02]  /*18590*/  FSEL R241, R125, -INF , !P0 ;  /* 0xff8000007df17808 */ /* 0x000fe40004000000 */
[----:B------:R-:W-:Y:S02]  /*185a0*/  FMNMX.FTZ R69, R27, R69, !PT ;  /* 0x000000451b457209 */ /* 0x000fe40007810000 */
[----:B------:R-:W-:Y:S01]  /*185b0*/  FMNMX.FTZ R5, R25, R5, !PT ;  /* 0x0000000519057209 */ /* 0x000fe20007810000 */
[----:B------:R-:W-:Y:S01]  /*185c0*/  STL [R1+0x148], R241 ;  /* 0x000148f101007387 */ /* 0x000fe20000100800 */
[----:B------:R-:W-:Y:S02]  /*185d0*/  FMNMX.FTZ R6, R115, R6, !PT ;  /* 0x0000000673067209 */ /* 0x000fe40007810000 */
[----:B------:R-:W-:Y:S02]  /*185e0*/  FMNMX.FTZ R69, R241, R69, !PT ;  /* 0x00000045f1457209 */ /* 0x000fe40007810000 */
[----:B------:R-:W-:Y:S02]  /*185f0*/  FMNMX.FTZ R5, R29, R5, !PT ;  /* 0x000000051d057209 */ /* 0x000fe40007810000 */
[----:B------:R-:W-:Y:S01]  /*18600*/  FMNMX.FTZ R6, R118, R6, !PT ;  /* 0x0000000676067209 */ /* 0x000fe20007810000 */
[----:B------:R-:W4:Y:S01]  /*18610*/  SHFL.BFLY PT, R7, R69, 0x2, 0x1f ;  /* 0x0c401f0045077f89 */ /* 0x000f2200000e0000 */
[----:B------:R-:W-:Y:S02]  /*18620*/  FMNMX.FTZ R5, R79, R5, !PT ;  /* 0x000000054f057209 */ /* 0x000fe40007810000 */
[----:B------:R-:W-:Y:S02]  /*18630*/  FMNMX.FTZ R6, R119, R6, !PT ;  /* 0x0000000677067209 */ /* 0x000fe40007810000 */
[----:B------:R-:W-:Y:S02]  /*18640*/  ISETP.GE.AND P1, PT, R4, R225, PT ;  /* 0x000000e10400720c */ /* 0x000fe40003f26270 */
[----:B------:R-:W-:Y:S02]  /*18650*/  FMNMX.FTZ R5, R61, R5, !PT ;  /* 0x000000053d057209 */ /* 0x000fe40007810000 */
[----:B------:R-:W-:Y:S02]  /*18660*/  FMNMX.FTZ R6, R130, R6, !PT ;  /* 0x0000000682067209 */ /* 0x000fe40007810000 */
[----:B------:R-:W-:Y:S02]  /*18670*/  ISETP.GE.AND P0, PT, R3, R225, PT ;  /* 0x000000e10300720c */ /* 0x000fe40003f06270 */
[----:B------:R-:W-:Y:S02]  /*18680*/  ISETP.GE.OR P4, PT, R4, R229, !P1 ;  /* 0x000000e50400720c */ /* 0x000fe40004f86670 */
[----:B--2---:R-:W-:Y:S02]  /*18690*/  FMNMX.FTZ R4, R228, R5, !PT ;  /* 0x00000005e4047209 */ /* 0x004fe40007810000 */
[----:B------:R-:W-:Y:S02]  /*186a0*/  FMNMX.FTZ R70, R131, R6, !PT ;  /* 0x0000000683467209 */ /* 0x000fe40007810000 */
[----:B------:R-:W-:Y:S02]  /*186b0*/  LOP3.LUT P1, RZ, R224, 0x8, RZ, 0xc0, !PT ;  /* 0x00000008e0ff7812 */ /* 0x000fe4000782c0ff */
[----:B------:R-:W-:Y:S01]  /*186c0*/  ISETP.GE.OR P2, PT, R3, R229, !P0 ;  /* 0x000000e50300720c */ /* 0x000fe20004746670 */
[----:B------:R-:W2:Y:S01]  /*186d0*/  SHFL.BFLY PT, R6, R70, 0x2, 0x1f ;  /* 0x0c401f0046067f89 */ /* 0x000ea200000e0000 */
[----:B---3--:R-:W-:Y:S02]  /*186e0*/  FMNMX.FTZ R3, R232, R4, !PT ;  /* 0x00000004e8037209 */ /* 0x008fe40007810000 */
[----:B------:R-:W-:Y:S02]  /*186f0*/  FSEL R28, R106, -INF , !P1 ;  /* 0xff8000006a1c7808 */ /* 0x000fe40004800000 */
[----:B-1----:R-:W-:Y:S02]  /*18700*/  FMNMX.FTZ R71, R71, R8, !PT ;  /* 0x0000000847477209 */ /* 0x002fe40007810000 */
[----:B------:R-:W-:Y:S02]  /*18710*/  FSEL R26, R107, -INF , !P3 ;  /* 0xff8000006b1a7808 */ /* 0x000fe40005800000 */
[----:B------:R-:W-:Y:S01]  /*18720*/  FMNMX.FTZ R3, R28, R3, !PT ;  /* 0x000000031c037209 */ /* 0x000fe20007810000 */
[----:B------:R-:W1:Y:S01]  /*18730*/  SHFL.BFLY PT, R5, R71, 0x1, 0x1f ;  /* 0x0c201f0047057f89 */ /* 0x000e6200000e0000 */
[----:B------:R-:W-:Y:S02]  /*18740*/  ISETP.GE.AND P0, PT, R2, R225, PT ;  /* 0x000000e10200720c */ /* 0x000fe40003f06270 */
[----:B------:R-:W-:Y:S02]  /*18750*/  FSEL R218, R110, -INF , !P6 ;  /* 0xff8000006eda7808 */ /* 0x000fe40007000000 */
[----:B------:R-:W-:Y:S02]  /*18760*/  FMNMX.FTZ R3, R26, R3, !PT ;  /* 0x000000031a037209 */ /* 0x000fe40007810000 */
[----:B------:R-:W-:Y:S02]  /*18770*/  ISETP.GE.OR P1, PT, R2, R229, !P0 ;  /* 0x000000e50200720c */ /* 0x000fe40004726670 */
[----:B----4-:R-:W-:Y:S02]  /*18780*/  FMNMX.FTZ R69, R69, R7, !PT ;  /* 0x0000000745457209 */ /* 0x010fe40007810000 */
[----:B------:R-:W-:Y:S02]  /*18790*/  FMNMX.FTZ R2, R218, R3, !PT ;  /* 0x00000003da027209 */ /* 0x000fe40007810000 */
[----:B------:R-:W-:Y:S01]  /*187a0*/  FSEL R30, R111, -INF , !P5 ;  /* 0xff8000006f1e7808 */ /* 0x000fe20006800000 */
[----:B------:R-:W3:Y:S01]  /*187b0*/  SHFL.BFLY PT, R3, R69, 0x1, 0x1f ;  /* 0x0c201f0045037f89 */ /* 0x000ee200000e0000 */
[----:B------:R-:W-:Y:S02]  /*187c0*/  ISETP.GE.AND P0, PT, R0, R225, PT ;  /* 0x000000e10000720c */ /* 0x000fe40003f06270 */
[----:B------:R-:W-:Y:S02]  /*187d0*/  FSEL R40, R122, -INF , !P4 ;  /* 0xff8000007a287808 */ /* 0x000fe40006000000 */
[----:B------:R-:W-:Y:S02]  /*187e0*/  FMNMX.FTZ R2, R30, R2, !PT ;  /* 0x000000021e027209 */ /* 0x000fe40007810000 */
[----:B------:R-:W-:Y:S02]  /*187f0*/  ISETP.GE.OR P0, PT, R0, R229, !P0 ;  /* 0x000000e50000720c */ /* 0x000fe40004706670 */
[----:B------:R-:W-:Y:S02]  /*18800*/  FSEL R43, R123, -INF , !P2 ;  /* 0xff8000007b2b7808 */ /* 0x000fe40005000000 */
[----:B------:R-:W-:Y:S02]  /*18810*/  FMNMX.FTZ R0, R40, R2, !PT ;  /* 0x0000000228007209 */ /* 0x000fe40007810000 */
[----:B------:R-:W-:Y:S02]  /*18820*/  FSEL R42, R126, -INF , !P1 ;  /* 0xff8000007e2a7808 */ /* 0x000fe40004800000 */
[----:B------:R-:W-:Y:S02]  /*18830*/  FMNMX.FTZ R0, R43, R0, !PT ;  /* 0x000000002b007209 */ /* 0x000fe40007810000 */
[----:B--2---:R-:W-:Y:S02]  /*18840*/  FMNMX.FTZ R70, R70, R6, !PT ;  /* 0x0000000646467209 */ /* 0x004fe40007810000 */
[----:B------:R-:W-:Y:S02]  /*18850*/  FMNMX.FTZ R0, R42, R0, !PT ;  /* 0x000000002a007209 */ /* 0x000fe40007810000 */
[----:B------:R-:W-:Y:S01]  /*18860*/  FSEL R72, R127, -INF , !P0 ;  /* 0xff8000007f487808 */ /* 0x000fe20004000000 */
[----:B------:R-:W2:Y:S01]  /*18870*/  SHFL.BFLY PT, R4, R70, 0x1, 0x1f ;  /* 0x0c201f0046047f89 */ /* 0x000ea200000e0000 */
[----:B-1----:R-:W-:Y:S01]  /*18880*/  FMNMX.FTZ R71, R71, R5, !PT ;  /* 0x0000000547477209 */ /* 0x002fe20007810000 */
[----:B------:R-:W-:Y:S01]  /*18890*/  IMAD.MOV.U32 R127, RZ, RZ, R27 ;  /* 0x000000ffff7f7224 */ /* 0x000fe200078e001b */
[----:B------:R-:W-:Y:S02]  /*188a0*/  FMNMX.FTZ R0, R72, R0, !PT ;  /* 0x0000000048007209 */ /* 0x000fe40007810000 */
[C---:B------:R-:W-:Y:S01]  /*188b0*/  FSETP.NEU.FTZ.AND P2, PT, R71.reuse, -INF , PT ;  /* 0xff8000004700780b */ /* 0x040fe20003f5d000 */
[----:B------:R-:W-:Y:S01]  /*188c0*/  FMUL.FTZ R5, R71, UR4 ;  /* 0x0000000447057c20 */ /* 0x000fe20008410000 */
[----:B---3--:R-:W-:Y:S01]  /*188d0*/  FMNMX.FTZ R69, R69, R3, !PT ;  /* 0x0000000345457209 */ /* 0x008fe20007810000 */
[----:B------:R-:W1:Y:S01]  /*188e0*/  SHFL.BFLY PT, R2, R0, 0x2, 0x1f ;  /* 0x0c401f0000027f89 */ /* 0x000e6200000e0000 */
[----:B------:R-:W-:Y:S02]  /*188f0*/  LOP3.LUT P3, RZ, R224, 0x20, RZ, 0xc0, !PT ;  /* 0x00000020e0ff7812 */ /* 0x000fe4000786c0ff */
[----:B------:R-:W-:Y:S01]  /*18900*/  FSEL R5, R5, RZ, P2 ;  /* 0x000000ff05057208 */ /* 0x000fe20001000000 */
[C---:B------:R-:W-:Y:S01]  /*18910*/  FMUL.FTZ R73, R69.reuse, UR4 ;  /* 0x0000000445497c20 */ /* 0x040fe20008410000 */
[----:B------:R-:W-:Y:S03]  /*18920*/  FSETP.NEU.FTZ.AND P0, PT, R69, -INF , PT ;  /* 0xff8000004500780b */ /* 0x000fe60003f1d000 */
[--C-:B------:R-:W-:Y:S01]  /*18930*/  FFMA.FTZ R3, R200, UR4, -R5.reuse ;  /* 0x00000004c8037c23 */ /* 0x100fe20008010805 */
[--C-:B------:R-:W-:Y:S01]  /*18940*/  FFMA.FTZ R226, R85, UR4, -R5.reuse ;  /* 0x0000000455e27c23 */ /* 0x100fe20008010805 */
[--C-:B------:R-:W-:Y:S01]  /*18950*/  FFMA.FTZ R90, R33, UR4, -R5.reuse ;  /* 0x00000004215a7c23 */ /* 0x100fe20008010805 */
[--C-:B------:R-:W-:Y:S01]  /*18960*/  FFMA.FTZ R213, R11, UR4, -R5.reuse ;  /* 0x000000040bd57c23 */ /* 0x100fe20008010805 */
[----:B------:R3:W-:Y:S01]  /*18970*/  MUFU.EX2 R76, R3 ;  /* 0x00000003004c7308 */ /* 0x0007e20000000800 */
[----:B------:R-:W-:Y:S01]  /*18980*/  FSEL R73, R73, RZ, P0 ;  /* 0x000000ff49497208 */ /* 0x000fe20000000000 */
[--C-:B------:R-:W-:Y:S01]  /*18990*/  FFMA.FTZ R6, R17, UR4, -R5.reuse ;  /* 0x0000000411067c23 */ /* 0x100fe20008010805 */
[--C-:B------:R-:W-:Y:S01]  /*189a0*/  FFMA.FTZ R222, R117, UR4, -R5.reuse ;  /* 0x0000000475de7c23 */ /* 0x100fe20008010805 */
[----:B--2---:R-:W-:Y:S01]  /*189b0*/  FMNMX.FTZ R70, R70, R4, !PT ;  /* 0x0000000446467209 */ /* 0x004fe20007810000 */
[----:B------:R-:W-:Y:S01]  /*189c0*/  FFMA.FTZ R233, R128, UR4, -R5 ;  /* 0x0000000480e97c23 */ /* 0x000fe20008010805 */
[--C-:B------:R-:W-:Y:S01]  /*189d0*/  FFMA.FTZ R4, R9, UR4, -R73.reuse ;  /* 0x0000000409047c23 */ /* 0x100fe20008010849 */
[--C-:B------:R-:W-:Y:S03]  /*189e0*/  FFMA.FTZ R9, R207, UR4, -R73.reuse ;  /* 0x00000004cf097c23 */ /* 0x100fe60008010849 */
[----:B------:R-:W2:Y:S01]  /*189f0*/  MUFU.EX2 R91, R6 ;  /* 0x00000006005b7308 */ /* 0x000ea20000000800 */
[----:B------:R-:W-:Y:S01]  /*18a00*/  FFMA.FTZ R8, R206, UR4, -R73 ;  /* 0x00000004ce087c23 */ /* 0x000fe20008010849 */
[--C-:B------:R-:W-:Y:S01]  /*18a10*/  FFMA.FTZ R206, R81, UR4, -R5.reuse ;  /* 0x0000000451ce7c23 */ /* 0x100fe20008010805 */
[--C-:B------:R-:W-:Y:S01]  /*18a20*/  FFMA.FTZ R121, R48, UR4, -R5.reuse ;  /* 0x0000000430797c23 */ /* 0x100fe20008010805 */
[--C-:B------:R-:W-:Y:S01]  /*18a30*/  FFMA.FTZ R78, R96, UR4, -R5.reuse ;  /* 0x00000004604e7c23 */ /* 0x100fe20008010805 */
[--C-:B------:R-:W-:Y:S01]  /*18a40*/  FFMA.FTZ R46, R129, UR4, -R5.reuse ;  /* 0x00000004812e7c23 */ /* 0x100fe20008010805 */
[----:B------:R-:W-:Y:S02]  /*18a50*/  IMAD.MOV.U32 R17, RZ, RZ, R212 ;  /* 0x000000ffff117224 */ /* 0x000fe400078e00d4 */
[----:B------:R-:W-:Y:S02]  /*18a60*/  FMUL.FTZ R7, R70, UR4 ;  /* 0x0000000446077c20 */ /* 0x000fe40008410000 */
[----:B------:R4:W-:Y:S01]  /*18a70*/  MUFU.EX2 R88, R4 ;  /* 0x0000000400587308 */ /* 0x0009e20000000800 */
[----:B-1----:R-:W-:Y:S01]  /*18a80*/  FMNMX.FTZ R0, R0, R2, !PT ;  /* 0x0000000200007209 */ /* 0x002fe20007810000 */
[--C-:B------:R-:W-:Y:S01]  /*18a90*/  FFMA.FTZ R109, R21, UR4, -R5.reuse ;  /* 0x00000004156d7c23 */ /* 0x100fe20008010805 */
[----:B------:R-:W-:Y:S01]  /*18aa0*/  FSETP.NEU.FTZ.AND P1, PT, R70, -INF , PT ;  /* 0xff8000004600780b */ /* 0x000fe20003f3d000 */
[--C-:B------:R-:W-:Y:S01]  /*18ab0*/  FFMA.FTZ R123, R36, UR4, -R5.reuse ;  /* 0x00000004247b7c23 */ /* 0x100fe20008010805 */
[--C-:B------:R-:W-:Y:S01]  /*18ac0*/  FFMA.FTZ R122, R37, UR4, -R5.reuse ;  /* 0x00000004257a7c23 */ /* 0x100fe20008010805 */
[----:B---3--:R-:W1:Y:S01]  /*18ad0*/  SHFL.BFLY PT, R3, R0, 0x1, 0x1f ;  /* 0x0c201f0000037f89 */ /* 0x008e6200000e0000 */
[----:B------:R-:W-:Y:S03]  /*18ae0*/  FSEL R7, R7, RZ, P1 ;  /* 0x000000ff07077208 */ /* 0x000fe60000800000 */
[----:B------:R-:W-:Y:S01]  /*18af0*/  MUFU.EX2 R104, R9 ;  /* 0x0000000900687308 */ /* 0x000fe20000000800 */
[--C-:B------:R-:W-:Y:S01]  /*18b00*/  FFMA.FTZ R120, R49, UR4, -R5.reuse ;  /* 0x0000000431787c23 */ /* 0x100fe20008010805 */
[--C-:B------:R-:W-:Y:S01]  /*18b10*/  FFMA.FTZ R200, R53, UR4, -R5.reuse ;  /* 0x0000000435c87c23 */ /* 0x100fe20008010805 */
[----:B------:R-:W-:Y:S01]  /*18b20*/  FFMA.FTZ R126, R65, UR4, -R5 ;  /* 0x00000004417e7c23 */ /* 0x000fe20008010805 */
[--C-:B------:R-:W-:Y:S01]  /*18b30*/  FFMA.FTZ R2, R202, UR4, -R7.reuse ;  /* 0x00000004ca027c23 */ /* 0x100fe20008010807 */
[--C-:B------:R-:W-:Y:S01]  /*18b40*/  FFMA.FTZ R212, R99, UR4, -R7.reuse ;  /* 0x0000000463d47c23 */ /* 0x100fe20008010807 */
[--C-:B------:R-:W-:Y:S01]  /*18b50*/  FFMA.FTZ R95, R50, UR4, -R7.reuse ;  /* 0x00000004325f7c23 */ /* 0x100fe20008010807 */
[----:B------:R-:W-:Y:S03]  /*18b60*/  FFMA.FTZ R94, R51, UR4, -R7 ;  /* 0x00000004335e7c23 */ /* 0x000fe60008010807 */
[----:B------:R3:W-:Y:S01]  /*18b70*/  MUFU.EX2 R77, R2 ;  /* 0x00000002004d7308 */ /* 0x0007e20000000800 */
[----:B----4-:R-:W-:Y:S01]  /*18b80*/  FFMA.FTZ R4, R16, UR4, -R5 ;  /* 0x0000000410047c23 */ /* 0x010fe20008010805 */
[--C-:B------:R-:W-:Y:S01]  /*18b90*/  FFMA.FTZ R129, R82, UR4, -R7.reuse ;  /* 0x0000000452817c23 */ /* 0x100fe20008010807 */
[--C-:B------:R-:W-:Y:S01]  /*18ba0*/  FFMA.FTZ R219, R103, UR4, -R7.reuse ;  /* 0x0000000467db7c23 */ /* 0x100fe20008010807 */
[--C-:B------:R-:W-:Y:S01]  /*18bb0*/  FFMA.FTZ R231, R115, UR4, -R7.reuse ;  /* 0x0000000473e77c23 */ /* 0x100fe20008010807 */
[--C-:B------:R-:W-:Y:S01]  /*18bc0*/  FFMA.FTZ R221, R118, UR4, -R7.reuse ;  /* 0x0000000476dd7c23 */ /* 0x100fe20008010807 */
[--C-:B------:R-:W-:Y:S01]  /*18bd0*/  FFMA.FTZ R220, R119, UR4, -R7.reuse ;  /* 0x0000000477dc7c23 */ /* 0x100fe20008010807 */
[----:B------:R-:W-:Y:S03]  /*18be0*/  FFMA.FTZ R230, R130, UR4, -R7 ;  /* 0x0000000482e67c23 */ /* 0x000fe60008010807 */
[----:B------:R4:W-:Y:S01]  /*18bf0*/  MUFU.EX2 R241, R4 ;  /* 0x0000000400f17308 */ /* 0x0009e20000000800 */
[----:B------:R-:W-:Y:S02]  /*18c00*/  IMAD.MOV.U32 R16, RZ, RZ, R10 ;  /* 0x000000ffff107224 */ /* 0x000fe400078e000a */
[--C-:B------:R-:W-:Y:S01]  /*18c10*/  FFMA.FTZ R111, R97, UR4, -R5.reuse ;  /* 0x00000004616f7c23 */ /* 0x100fe20008010805 */
[--C-:B------:R-:W-:Y:S01]  /*18c20*/  FFMA.FTZ R44, R100, UR4, -R5.reuse ;  /* 0x00000004642c7c23 */ /* 0x100fe20008010805 */
[--C-:B------:R-:W-:Y:S01]  /*18c30*/  FFMA.FTZ R31, R112, UR4, -R5.reuse ;  /* 0x00000004701f7c23 */ /* 0x100fe20008010805 */
[--C-:B------:R-:W-:Y:S01]  /*18c40*/  FFMA.FTZ R113, R113, UR4, -R5.reuse ;  /* 0x0000000471717c23 */ /* 0x100fe20008010805 */
[----:B-1----:R-:W-:Y:S01]  /*18c50*/  FMNMX.FTZ R68, R0, R3, !PT ;  /* 0x0000000300447209 */ /* 0x002fe20007810000 */
[----:B------:R-:W-:Y:S02]  /*18c60*/  FFMA.FTZ R202, R12, UR4, -R5 ;  /* 0x000000040cca7c23 */ /* 0x000fe40008010805 */
[----:B------:R-:W-:Y:S01]  /*18c70*/  MUFU.EX2 R105, R8 ;  /* 0x0000000800697308 */ /* 0x000fe20000000800 */
[----:B------:R-:W-:Y:S01]  /*18c80*/  FSEL R0, R69, RZ, P0 ;  /* 0x000000ff45007208 */ /* 0x000fe20000000000 */
[----:B---3--:R-:W-:Y:S01]  /*18c90*/  FFMA.FTZ R2, R201, UR4, -R73 ;  /* 0x00000004c9027c23 */ /* 0x008fe20008010849 */
[----:B------:R-:W-:Y:S01]  /*18ca0*/  FSETP.NEU.FTZ.AND P0, PT, R68, -INF , PT ;  /* 0xff8000004400780b */ /* 0x000fe20003f1d000 */
[--C-:B------:R-:W-:Y:S01]  /*18cb0*/  FFMA.FTZ R10, R19, UR4, -R7.reuse ;  /* 0x00000004130a7c23 */ /* 0x100fe20008010807 */
[--C-:B------:R-:W-:Y:S01]  /*18cc0*/  FFMA.FTZ R62, R23, UR4, -R7.reuse ;  /* 0x00000004173e7c23 */ /* 0x100fe20008010807 */
[--C-:B------:R-:W-:Y:S01]  /*18cd0*/  FFMA.FTZ R58, R35, UR4, -R7.reuse ;  /* 0x00000004233a7c23 */ /* 0x100fe20008010807 */
[----:B------:R-:W-:Y:S03]  /*18ce0*/  FFMA.FTZ R97, R39, UR4, -R7 ;  /* 0x0000000427617c23 */ /* 0x000fe60008010807 */
[----:B------:R1:W-:Y:S01]  /*18cf0*/  MUFU.EX2 R84, R2 ;  /* 0x0000000200547308 */ /* 0x0003e20000000800 */
[----:B----4-:R-:W-:Y:S01]  /*18d00*/  FADD.FTZ R4, -R0, R134 ;  /* 0x0000008600047221 */ /* 0x010fe20000010100 */
[C---:B------:R-:W-:Y:S01]  /*18d10*/  FSEL R0, R68.reuse, RZ, P0 ;  /* 0x000000ff44007208 */ /* 0x040fe20000000000 */
[----:B------:R-:W-:Y:S01]  /*18d20*/  FMUL.FTZ R74, R68, UR4 ;  /* 0x00000004444a7c20 */ /* 0x000fe20008410000 */
[----:B------:R-:W-:Y:S02]  /*18d30*/  IMAD.MOV.U32 R134, RZ, RZ, R223 ;  /* 0x000000ffff867224 */ /* 0x000fe400078e00df */
[--C-:B------:R-:W-:Y:S01]  /*18d40*/  FFMA.FTZ R223, R101, UR4, -R5.reuse ;  /* 0x0000000465df7c23 */ /* 0x100fe20008010805 */
[----:B------:R-:W-:Y:S01]  /*18d50*/  FFMA.FTZ R201, R52, UR4, -R5 ;  /* 0x0000000434c97c23 */ /* 0x000fe20008010805 */
[----:B------:R-:W-:Y:S02]  /*18d60*/  FADD.FTZ R6, -R0, R135 ;  /* 0x0000008700067221 */ /* 0x000fe40000010100 */
[----:B------:R-:W-:Y:S01]  /*18d70*/  MUFU.EX2 R227, R10 ;  /* 0x0000000a00e37308 */ /* 0x000fe20000000800 */
[--C-:B------:R-:W-:Y:S01]  /*18d80*/  FFMA.FTZ R0, R18, UR4, -R7.reuse ;  /* 0x0000000412007c23 */ /* 0x100fe20008010807 */
[--C-:B------:R-:W-:Y:S01]  /*18d90*/  FFMA.FTZ R101, R22, UR4, -R7.reuse ;  /* 0x0000000416657c23 */ /* 0x100fe20008010807 */
[----:B------:R-:W3:Y:S01]  /*18da0*/  LDL.LU R18, [R1+0x70] ;  /* 0x0000700001127983 */ /* 0x000ee20000300800 */
[--C-:B------:R-:W-:Y:S01]  /*18db0*/  FFMA.FTZ R108, R66, UR4, -R7.reuse ;  /* 0x00000004426c7c23 */ /* 0x100fe20008010807 */
[--C-:B------:R-:W-:Y:S01]  /*18dc0*/  FFMA.FTZ R107, R67, UR4, -R7.reuse ;  /* 0x00000004436b7c23 */ /* 0x100fe20008010807 */
[----:B------:R-:W-:Y:S01]  /*18dd0*/  FFMA.FTZ R98, R98, UR4, -R7 ;  /* 0x0000000462627c23 */ /* 0x000fe20008010807 */
[----:B------:R-:W4:Y:S03]  /*18de0*/  LDL.LU R11, [R1+0x74] ;  /* 0x00007400010b7983 */ /* 0x000f260000300800 */
[----:B------:R2:W-:Y:S01]  /*18df0*/  MUFU.EX2 R89, R0 ;  /* 0x0000000000597308 */ /* 0x0005e20000000800 */
[----:B-1----:R-:W-:Y:S01]  /*18e00*/  FFMA.FTZ R2, R204, UR4, -R5 ;  /* 0x00000004cc027c23 */ /* 0x002fe20008010805 */
[----:B--2---:R-:W-:Y:S01]  /*18e10*/  IMAD.MOV.U32 R99, RZ, RZ, R91 ;  /* 0x000000ffff637224 */ /* 0x004fe200078e005b */
[----:B------:R-:W-:Y:S01]  /*18e20*/  FSEL R74, R74, RZ, P0 ;  /* 0x000000ff4a4a7208 */ /* 0x000fe20000000000 */
[----:B------:R-:W-:Y:S02]  /*18e30*/  IMAD.MOV.U32 R103, RZ, RZ, R57 ;  /* 0x000000ffff677224 */ /* 0x000fe400078e0039 */
[----:B------:R-:W-:Y:S01]  /*18e40*/  FFMA.FTZ R59, R34, UR4, -R7 ;  /* 0x00000004223b7c23 */ /* 0x000fe20008010807 */
[----:B------:R-:W-:Y:S02]  /*18e50*/  IMAD.MOV.U32 R130, RZ, RZ, R113 ;  /* 0x000000ffff827224 */ /* 0x000fe400078e0071 */
[----:B------:R-:W-:Y:S01]  /*18e60*/  FFMA.FTZ R106, R38, UR4, -R7 ;  /* 0x00000004266a7c23 */ /* 0x000fe20008010807 */
[----:B------:R1:W-:Y:S01]  /*18e70*/  MUFU.EX2 R93, R2 ;  /* 0x00000002005d7308 */ /* 0x0003e20000000800 */
[----:B------:R-:W-:Y:S02]  /*18e80*/  IMAD.MOV.U32 R135, RZ, RZ, R63 ;  /* 0x000000ffff877224 */ /* 0x000fe400078e003f */
[--C-:B------:R-:W-:Y:S01]  /*18e90*/  FFMA.FTZ R204, R14, UR4, -R5.reuse ;  /* 0x000000040ecc7c23 */ /* 0x100fe20008010805 */
[--C-:B------:R-:W-:Y:S01]  /*18ea0*/  FFMA.FTZ R63, R20, UR4, -R5.reuse ;  /* 0x00000004143f7c23 */ /* 0x100fe20008010805 */
[----:B------:R-:W-:Y:S01]  /*18eb0*/  FFMA.FTZ R14, R116, UR4, -R5 ;  /* 0x00000004740e7c23 */ /* 0x000fe20008010805 */
[----:B------:R-:W-:Y:S02]  /*18ec0*/  IMAD.MOV.U32 R9, RZ, RZ, R135 ;  /* 0x000000ffff097224 */ /* 0x000fe400078e0087 */
[----:B------:R-:W-:Y:S01]  /*18ed0*/  FFMA.FTZ R8, R208, UR4, -R74 ;  /* 0x00000004d0087c23 */ /* 0x000fe2000801084a */
[----:B------:R-:W-:Y:S01]  /*18ee0*/  IMAD.MOV.U32 R135, RZ, RZ, R134 ;  /* 0x000000ffff877224 */ /* 0x000fe200078e0086 */
[----:B------:R-:W-:Y:S01]  /*18ef0*/  MUFU.EX2 R109, R109 ;  /* 0x0000006d006d7308 */ /* 0x000fe20000000800 */
[----:B------:R-:W-:Y:S01]  /*18f00*/  FFMA.FTZ R0, R205, UR4, -R74 ;  /* 0x00000004cd007c23 */ /* 0x000fe2000801084a */
[----:B------:R-:W-:Y:S01]  /*18f10*/  FFMA.FTZ R205, R80, UR4, -R5 ;  /* 0x0000000450cd7c23 */ /* 0x000fe20008010805 */
[----:B------:R-:W-:Y:S02]  /*18f20*/  IMAD.MOV.U32 R119, RZ, RZ, R9 ;  /* 0x000000ffff777224 */ /* 0x000fe400078e0009 */
[----:B------:R-:W-:Y:S01]  /*18f30*/  FFMA.FTZ R117, R54, UR4, -R7 ;  /* 0x0000000436757c23 */ /* 0x000fe20008010807 */
[----:B------:R-:W-:Y:S02]  /*18f40*/  IMAD.MOV.U32 R12, RZ, RZ, R17 ;  /* 0x000000ffff0c7224 */ /* 0x000fe400078e0011 */
[--C-:B------:R-:W-:Y:S01]  /*18f50*/  FFMA.FTZ R116, R55, UR4, -R7.reuse ;  /* 0x0000000437747c23 */ /* 0x100fe20008010807 */
[--C-:B------:R-:W-:Y:S01]  /*18f60*/  FFMA.FTZ R125, R15, UR4, -R7.reuse ;  /* 0x000000040f7d7c23 */ /* 0x100fe20008010807 */
[----:B------:R2:W-:Y:S01]  /*18f70*/  MUFU.EX2 R207, R0 ;  /* 0x0000000000cf7308 */ /* 0x0005e20000000800 */
[--C-:B-1----:R-:W-:Y:S01]  /*18f80*/  FFMA.FTZ R2, R203, UR4, -R7.reuse ;  /* 0x00000004cb027c23 */ /* 0x102fe20008010807 */
[--C-:B------:R-:W-:Y:S01]  /*18f90*/  FFMA.FTZ R203, R83, UR4, -R7.reuse ;  /* 0x0000000453cb7c23 */ /* 0x100fe20008010807 */
[--C-:B------:R-:W-:Y:S01]  /*18fa0*/  FFMA.FTZ R124, R13, UR4, -R7.reuse ;  /* 0x000000040d7c7c23 */ /* 0x100fe20008010807 */
[----:B------:R-:W1:Y:S01]  /*18fb0*/  LDSM.16.MT88.4 R80, [R214+0x8000] ;  /* 0x00800000d650783b */ /* 0x000e620000004200 */
[----:B------:R-:W-:Y:S01]  /*18fc0*/  FFMA.FTZ R208, R86, UR4, -R7 ;  /* 0x0000000456d07c23 */ /* 0x000fe20008010807 */
[----:B------:R-:W-:Y:S02]  /*18fd0*/  IMAD.MOV.U32 R86, RZ, RZ, R41 ;  /* 0x000000ffff567224 */ /* 0x000fe400078e0029 */
[--C-:B------:R-:W-:Y:S02]  /*18fe0*/  FFMA.FTZ R27, R102, UR4, -R7.reuse ;  /* 0x00000004661b7c23 */ /* 0x100fe40008010807 */
[----:B------:R2:W-:Y:S01]  /*18ff0*/  MUFU.EX2 R75, R2 ;  /* 0x00000002004b7308 */ /* 0x0005e20000000800 */
[--C-:B------:R-:W-:Y:S01]  /*19000*/  FFMA.FTZ R114, R114, UR4, -R7.reuse ;  /* 0x0000000472727c23 */ /* 0x100fe20008010807 */
[----:B------:R-:W-:Y:S01]  /*19010*/  FFMA.FTZ R110, R131, UR4, -R7 ;  /* 0x00000004836e7c23 */ /* 0x000fe20008010807 */
[----:B------:R-:W-:Y:S01]  /*19020*/  IMAD.MOV.U32 R102, RZ, RZ, R56 ;  /* 0x000000ffff667224 */ /* 0x000fe200078e0038 */
[----:B------:R-:W-:Y:S01]  /*19030*/  PLOP3.LUT P0, PT, PT, PT, UP0, 0x80, 0x0 ;  /* 0x000000000000781c */ /* 0x000fe20003f0f008 */
[----:B------:R-:W-:Y:S02]  /*19040*/  IMAD.MOV.U32 R118, RZ, RZ, R61 ;  /* 0x000000ffff767224 */ /* 0x000fe400078e003d */
[----:B------:R-:W-:Y:S03]  /*19050*/  IMAD.MOV.U32 R115, RZ, RZ, R60 ;  /* 0x000000ffff737224 */ /* 0x000fe600078e003c */
[----:B------:R-:W-:Y:S01]  /*19060*/  MUFU.EX2 R101, R101 ;  /* 0x0000006500657308 */ /* 0x000fe20000000800 */
[----:B--2---:R-:W-:Y:S01]  /*19070*/  FFMA.FTZ R0, R209, UR4, -R74 ;  /* 0x00000004d1007c23 */ /* 0x004fe2000801084a */
[----:B------:R-:W-:Y:S02]  /*19080*/  IMAD.MOV.U32 R131, RZ, RZ, R118 ;  /* 0x000000ffff837224 */ /* 0x000fe400078e0076 */
[----:B------:R-:W-:Y:S01]  /*19090*/  FFMA.FTZ R209, R87, UR4, -R7 ;  /* 0x0000000457d17c23 */ /* 0x000fe20008010807 */
[----:B------:R-:W-:Y:S01]  /*190a0*/  MOV R87, R44 ;  /* 0x0000002c00577202 */ /* 0x000fe20000000f00 */
[----:B------:R-:W-:Y:S02]  /*190b0*/  IMAD.MOV.U32 R15, RZ, RZ, R40 ;  /* 0x000000ffff0f7224 */ /* 0x000fe400078e0028 */
[----:B------:R-:W-:Y:S02]  /*190c0*/  IMAD.MOV.U32 R128, RZ, RZ, R29 ;  /* 0x000000ffff807224 */ /* 0x000fe400078e001d */
[----:B------:R2:W-:Y:S01]  /*190d0*/  MUFU.EX2 R85, R0 ;  /* 0x0000000000557308 */ /* 0x0005e20000000800 */
[----:B------:R-:W-:Y:S01]  /*190e0*/  FSEL R2, R71, RZ, P2 ;  /* 0x000000ff47027208 */ /* 0x000fe20001000000 */
[----:B------:R-:W-:Y:S02]  /*190f0*/  IMAD.MOV.U32 R112, RZ, RZ, R28 ;  /* 0x000000ffff707224 */ /* 0x000fe400078e001c */
[----:B------:R-:W-:Y:S02]  /*19100*/  IMAD.MOV.U32 R100, RZ, RZ, R25 ;  /* 0x000000ffff647224 */ /* 0x000fe400078e0019 */
[----:B------:R-:W-:Y:S01]  /*19110*/  FADD.FTZ R3, -R2, R132 ;  /* 0x0000008402037221 */ /* 0x000fe20000010100 */
[----:B------:R-:W-:Y:S03]  /*19120*/  FSEL R2, R70, RZ, P1 ;  /* 0x000000ff46027208 */ /* 0x000fe60000800000 */
[----:B------:R-:W-:Y:S01]  /*19130*/  MUFU.EX2 R201, R201 ;  /* 0x000000c900c97308 */ /* 0x000fe20000000800 */
[----:B------:R-:W-:Y:S01]  /*19140*/  FFMA.FTZ R132, R64, UR4, -R5 ;  /* 0x0000000440847c23 */ /* 0x000fe20008010805 */
[----:B------:R-:W-:Y:S01]  /*19150*/  FADD.FTZ R2, -R2, R133 ;  /* 0x0000008502027221 */ /* 0x000fe20000010100 */
[----:B------:R-:W-:Y:S02]  /*19160*/  IMAD.MOV.U32 R133, RZ, RZ, R92 ;  /* 0x000000ffff857224 */ /* 0x000fe400078e005c */
[----:B------:R-:W-:Y:S01]  /*19170*/  FFMA.FTZ R92, R32, UR4, -R5 ;  /* 0x00000004205c7c23 */ /* 0x000fe20008010805 */
[----:B------:R-:W-:Y:S04]  /*19180*/  FFMA.FTZ R5, R210, UR4, -R74 ;  /* 0x00000004d2057c23 */ /* 0x000fe8000801084a */
[----:B------:R-:W-:Y:S01]  /*19190*/  MUFU.EX2 R200, R200 ;  /* 0x000000c800c87308 */ /* 0x000fe20000000800 */
[----:B--2---:R-:W-:Y:S01]  /*191a0*/  FMUL.FTZ R0, R3, UR4 ;  /* 0x0000000403007c20 */ /* 0x004fe20008410000 */
[----:B------:R-:W-:Y:S01]  /*191b0*/  FMUL.FTZ R3, R4, UR4 ;  /* 0x0000000404037c20 */ /* 0x000fe20008410000 */
[----:B------:R-:W-:Y:S02]  /*191c0*/  IMAD.MOV.U32 R134, RZ, RZ, R133 ;  /* 0x000000ffff867224 */ /* 0x000fe400078e0085 */
[----:B------:R-:W-:Y:S01]  /*191d0*/  FMUL.FTZ R2, R2, UR4 ;  /* 0x0000000402027c20 */ /* 0x000fe20008410000 */
[----:B------:R-:W-:Y:S04]  /*191e0*/  IMAD.MOV.U32 R133, RZ, RZ, R16 ;  /* 0x000000ffff857224 */ /* 0x000fe800078e0010 */
[----:B------:R-:W-:Y:S10]  /*191f0*/  MUFU.EX2 R45, R5 ;  /* 0x00000005002d7308 */ /* 0x000ff40000000800 */
[----:B------:R-:W2:Y:S10]  /*19200*/  MUFU.EX2 R0, R0 ;  /* 0x0000000000007308 */ /* 0x000eb40000000800 */
[----:B------:R1:W-:Y:S10]  /*19210*/  MUFU.EX2 R210, R8 ;  /* 0x0000000800d27308 */ /* 0x0003f40000000800 */
[----:B------:R-:W1:Y:S01]  /*19220*/  MUFU.EX2 R2, R2 ;  /* 0x0000000200027308 */ /* 0x000e620000000800 */
[C---:B--2---:R-:W-:Y:S01]  /*19230*/  FMUL.FTZ R4, R0.reuse, R164 ;  /* 0x000000a400047220 */ /* 0x044fe20000410000 */
[C---:B------:R-:W-:Y:S01]  /*19240*/  FMUL.FTZ R5, R0.reuse, R165 ;  /* 0x000000a500057220 */ /* 0x040fe20000410000 */
[C---:B------:R-:W-:Y:S01]  /*19250*/  FMUL.FTZ R16, R0.reuse, R160 ;  /* 0x000000a000107220 */ /* 0x040fe20000410000 */
[C---:B------:R-:W-:Y:S01]  /*19260*/  FMUL.FTZ R17, R0.reuse, R161 ;  /* 0x000000a100117220 */ /* 0x040fe20000410000 */
[C---:B------:R-:W-:Y:S01]  /*19270*/  FMUL.FTZ R20, R0.reuse, R156 ;  /* 0x0000009c00147220 */ /* 0x040fe20000410000 */
        /* <DEDUP_REMOVED lines=12> */
[----:B------:R-:W-:Y:S01]  /*19340*/  FMUL.FTZ R65, R0, R137 ;  /* 0x0000008900417220 */ /* 0x000fe20000410000 */
[----:B-1----:R-:W-:Y:S01]  /*19350*/  FMUL.FTZ R8, R6, UR4 ;  /* 0x0000000406087c20 */ /* 0x002fe20008410000 */
        /* <DEDUP_REMOVED lines=16> */
[----:B------:R-:W-:Y:S01]  /*19460*/  FMUL.FTZ R67, R2, R139 ;  /* 0x0000008b02437220 */ /* 0x000fe20000410000 */
[----:B------:R-:W-:Y:S02]  /*19470*/  IMAD.MOV.U32 R150, RZ, RZ, R85 ;  /* 0x000000ffff967224 */ /* 0x000fe400078e0055 */
[----:B------:R-:W-:Y:S02]  /*19480*/  IMAD.MOV.U32 R85, RZ, RZ, R24 ;  /* 0x000000ffff557224 */ /* 0x000fe400078e0018 */
[----:B------:R-:W-:Y:S02]  /*19490*/  IMAD.MOV.U32 R156, RZ, RZ, R103 ;  /* 0x000000ffff9c7224 */ /* 0x000fe400078e0067 */
[----:B------:R-:W-:Y:S02]  /*194a0*/  IMAD.MOV.U32 R140, RZ, RZ, R111 ;  /* 0x000000ffff8c7224 */ /* 0x000fe400078e006f */
[----:B------:R-:W-:Y:S02]  /*194b0*/  IMAD.MOV.U32 R154, RZ, RZ, R133 ;  /* 0x000000ffff9a7224 */ /* 0x000fe400078e0085 */
[----:B------:R-:W-:Y:S02]  /*194c0*/  IMAD.MOV.U32 R166, RZ, RZ, R128 ;  /* 0x000000ffffa67224 */ /* 0x000fe400078e0080 */
[----:B------:R-:W-:Y:S02]  /*194d0*/  IMAD.MOV.U32 R155, RZ, RZ, R127 ;  /* 0x000000ffff9b7224 */ /* 0x000fe400078e007f */
[----:B------:R-:W-:Y:S01]  /*194e0*/  FFMA.FTZ R154, R154, UR4, -R73 ;  /* 0x000000049a9a7c23 */ /* 0x000fe20008010849 */
[----:B------:R-:W-:Y:S02]  /*194f0*/  IMAD.MOV.U32 R141, RZ, RZ, R15 ;  /* 0x000000ffff8d7224 */ /* 0x000fe400078e000f */
[----:B------:R-:W-:Y:S01]  /*19500*/  IMAD.MOV.U32 R153, RZ, RZ, R87 ;  /* 0x000000ffff997224 */ /* 0x000fe200078e0057 */
[----:B------:R-:W-:Y:S01]  /*19510*/  F2FP.BF16.F32.PACK_AB R87, R210, R150 ;  /* 0x00000096d257723e */ /* 0x000fe200000010ff */
[----:B------:R-:W-:Y:S02]  /*19520*/  IMAD.MOV.U32 R157, RZ, RZ, R102 ;  /* 0x000000ffff9d7224 */ /* 0x000fe400078e0066 */
[----:B------:R-:W-:Y:S01]  /*19530*/  FFMA.FTZ R155, R155, UR4, -R73 ;  /* 0x000000049b9b7c23 */ /* 0x000fe20008010849 */
[----:B------:R-:W-:Y:S01]  /*19540*/  MUFU.EX2 R102, R62 ;  /* 0x0000003e00667308 */ /* 0x000fe20000000800 */
[----:B------:R-:W-:Y:S02]  /*19550*/  IMAD.MOV.U32 R158, RZ, RZ, R85 ;  /* 0x000000ffff9e7224 */ /* 0x000fe400078e0055 */
[----:B------:R-:W-:Y:S02]  /*19560*/  IMAD.MOV.U32 R164, RZ, RZ, R119 ;  /* 0x000000ffffa47224 */ /* 0x000fe400078e0077 */
[----:B------:R-:W-:Y:S02]  /*19570*/  IMAD.MOV.U32 R148, RZ, RZ, R14 ;  /* 0x000000ffff947224 */ /* 0x000fe400078e000e */
[----:B------:R-:W-:Y:S03]  /*19580*/  IMAD.MOV.U32 R165, RZ, RZ, R115 ;  /* 0x000000ffffa57224 */ /* 0x000fe600078e0073 */
[----:B------:R-:W-:Y:S01]  /*19590*/  MUFU.EX2 R119, R92 ;  /* 0x0000005c00777308 */ /* 0x000fe20000000800 */
[----:B------:R-:W-:Y:S01]  /*195a0*/  IMAD.MOV.U32 R149, RZ, RZ, R86 ;  /* 0x000000ffff957224 */ /* 0x000fe200078e0056 */
[----:B------:R-:W-:Y:S01]  /*195b0*/  F2FP.BF16.F32.PACK_AB R86, R105, R104 ;  /* 0x000000686956723e */ /* 0x000fe200000010ff */
[----:B------:R-:W-:Y:S02]  /*195c0*/  IMAD.MOV.U32 R147, RZ, RZ, R26 ;  /* 0x000000ffff937224 */ /* 0x000fe400078e001a */
[----:B------:R-:W-:Y:S02]  /*195d0*/  IMAD.MOV.U32 R145, RZ, RZ, R100 ;  /* 0x000000ffff917224 */ /* 0x000fe400078e0064 */
[----:B------:R-:W-:Y:S03]  /*195e0*/  IMAD.MOV.U32 R142, RZ, RZ, R79 ;  /* 0x000000ffff8e7224 */ /* 0x000fe600078e004f */
[----:B------:R-:W-:Y:S01]  /*195f0*/  MUFU.EX2 R100, R63 ;  /* 0x0000003f00647308 */ /* 0x000fe20000000800 */
[----:B------:R-:W-:Y:S01]  /*19600*/  F2FP.BF16.F32.PACK_AB R79, R227, R89 ;  /* 0x00000059e34f723e */ /* 0x000fe200000010ff */
[----:B------:R-:W-:Y:S02]  /*19610*/  IMAD.MOV.U32 R151, RZ, RZ, R110 ;  /* 0x000000ffff977224 */ /* 0x000fe400078e006e */
[----:B------:R-:W-:Y:S06]  /*19620*/  IMAD.MOV.U32 R167, RZ, RZ, R112 ;  /* 0x000000ffffa77224 */ /* 0x000fec00078e0070 */
[----:B------:R-:W-:Y:S10]  /*19630*/  MUFU.EX2 R110, R59 ;  /* 0x0000003b006e7308 */ /* 0x000ff40000000800 */
[----:B------:R-:W-:Y:S10]  /*19640*/  MUFU.EX2 R112, R123 ;  /* 0x0000007b00707308 */ /* 0x000ff40000000800 */
[----:B------:R-:W-:Y:S01]  /*19650*/  MUFU.EX2 R115, R106 ;  /* 0x0000006a00737308 */ /* 0x000fe20000000800 */
[----:B---3--:R-:W-:Y:S01]  /*19660*/  FFMA.FTZ R10, R0, R18, R76 ;  /* 0x00000012000a7223 */ /* 0x008fe2000001004c */
[C---:B------:R-:W-:Y:S08]  /*19670*/  FMUL.FTZ R18, R2.reuse, R162 ;  /* 0x000000a202127220 */ /* 0x040ff00000410000 */
[----:B------:R1:W2:Y:S01]  /*19680*/  MUFU.EX2 R0, R3 ;  /* 0x0000000300007308 */ /* 0x0002a20000000800 */
[C---:B------:R-:W-:Y:S01]  /*19690*/  F2FP.BF16.F32.PACK_AB R76, R93.reuse, R76 ;  /* 0x0000004c5d4c723e */ /* 0x040fe200000010ff */
[----:B----4-:R-:W-:Y:S01]  /*196a0*/  FFMA.FTZ R91, R2, R11, R77 ;  /* 0x0000000b025b7223 */ /* 0x010fe2000001004d */
[----:B------:R-:W-:Y:S01]  /*196b0*/  FADD.FTZ R93, R93, R10 ;  /* 0x0000000a5d5d7221 */ /* 0x000fe20000010000 */
[C---:B------:R-:W-:Y:S01]  /*196c0*/  F2FP.BF16.F32.PACK_AB R77, R75.reuse, R77 ;  /* 0x0000004d4b4d723e */ /* 0x040fe200000010ff */
[----:B------:R-:W-:Y:S02]  /*196d0*/  IMAD.MOV.U32 R11, RZ, RZ, R12 ;  /* 0x000000ffff0b7224 */ /* 0x000fe400078e000c */
[----:B------:R-:W-:Y:S03]  /*196e0*/  FADD.FTZ R75, R75, R91 ;  /* 0x0000005b4b4b7221 */ /* 0x000fe60000010000 */
[----:B------:R3:W4:Y:S01]  /*196f0*/  MUFU.EX2 R2, R8 ;  /* 0x0000000800027308 */ /* 0x0007220000000800 */
[----:B------:R-:W-:Y:S09]  /*19700*/  IMAD.MOV.U32 R159, RZ, RZ, R11 ;  /* 0x000000ffff9f7224 */ /* 0x000ff200078e000b */
[----:B------:R-:W-:Y:S01]  /*19710*/  MUFU.EX2 R162, R90 ;  /* 0x0000005a00a27308 */ /* 0x000fe20000000800 */
[----:B-1----:R-:W4:Y:S01]  /*19720*/  LDL.LU R3, [R1+0x78] ;  /* 0x0000780001037983 */ /* 0x002f220000300800 */
[C---:B--2---:R-:W-:Y:S01]  /*19730*/  FMUL.FTZ R44, R0.reuse, R176 ;  /* 0x000000b0002c7220 */ /* 0x044fe20000410000 */
[----:B------:R-:W-:Y:S02]  /*19740*/  IMAD.MOV.U32 R176, RZ, RZ, R45 ;  /* 0x000000ffffb07224 */ /* 0x000fe400078e002d */
[C---:B------:R-:W-:Y:S01]  /*19750*/  FMUL.FTZ R9, R0.reuse, R197 ;  /* 0x000000c500097220 */ /* 0x040fe20000410000 */
[C---:B------:R-:W-:Y:S01]  /*19760*/  FMUL.FTZ R12, R0.reuse, R192 ;  /* 0x000000c0000c7220 */ /* 0x040fe20000410000 */
[C---:B------:R-:W-:Y:S01]  /*19770*/  FMUL.FTZ R13, R0.reuse, R193 ;  /* 0x000000c1000d7220 */ /* 0x040fe20000410000 */
[C---:B------:R-:W-:Y:S01]  /*19780*/  FMUL.FTZ R24, R0.reuse, R188 ;  /* 0x000000bc00187220 */ /* 0x040fe20000410000 */
[C---:B------:R-:W-:Y:S01]  /*19790*/  FMUL.FTZ R25, R0.reuse, R189 ;  /* 0x000000bd00197220 */ /* 0x040fe20000410000 */
        /* <DEDUP_REMOVED lines=10> */
[----:B------:R-:W-:Y:S01]  /*19840*/  MUFU.EX2 R168, R94 ;  /* 0x0000005e00a87308 */ /* 0x000fe20000000800 */
[----:B------:R-:W-:Y:S02]  /*19850*/  IMAD.MOV.U32 R180, RZ, RZ, R27 ;  /* 0x000000ffffb47224 */ /* 0x000fe400078e001b */
[C---:B----4-:R-:W-:Y:S01]  /*19860*/  FMUL.FTZ R14, R2.reuse, R194 ;  /* 0x000000c2020e7220 */ /* 0x050fe20000410000 */
[----:B------:R-:W-:Y:S02]  /*19870*/  IMAD.MOV.U32 R181, RZ, RZ, R47 ;  /* 0x000000ffffb57224 */ /* 0x000fe400078e002f */
[C---:B------:R-:W-:Y:S01]  /*19880*/  FMUL.FTZ R10, R2.reuse, R198 ;  /* 0x000000c6020a7220 */ /* 0x040fe20000410000 */
[----:B------:R-:W-:Y:S02]  /*19890*/  IMAD.MOV.U32 R177, RZ, RZ, R180 ;  /* 0x000000ffffb17224 */ /* 0x000fe400078e00b4 */
[C---:B------:R-:W-:Y:S01]  /*198a0*/  FMUL.FTZ R15, R2.reuse, R195 ;  /* 0x000000c3020f7220 */ /* 0x040fe20000410000 */
[----:B------:R-:W-:Y:S01]  /*198b0*/  IMAD.MOV.U32 R180, RZ, RZ, R141 ;  /* 0x000000ffffb47224 */ /* 0x000fe200078e008d */
[----:B------:R-:W-:Y:S01]  /*198c0*/  MUFU.EX2 R169, R120 ;  /* 0x0000007800a97308 */ /* 0x000fe20000000800 */
[----:B------:R-:W-:Y:S02]  /*198d0*/  IMAD.MOV.U32 R141, RZ, RZ, R153 ;  /* 0x000000ffff8d7224 */ /* 0x000fe400078e0099 */
[----:B------:R-:W-:Y:S01]  /*198e0*/  FMUL.FTZ R11, R2, R199 ;  /* 0x000000c7020b7220 */ /* 0x000fe20000410000 */
[----:B------:R-:W-:Y:S01]  /*198f0*/  IMAD.MOV.U32 R153, RZ, RZ, R157 ;  /* 0x000000ffff997224 */ /* 0x000fe200078e009d */
[----:B------:R-:W-:Y:S01]  /*19900*/  F2FP.BF16.F32.PACK_AB R85, R176, R207 ;  /* 0x000000cfb055723e */ /* 0x000fe200000010ff */
[----:B------:R-:W-:Y:S02]  /*19910*/  IMAD.MOV.U32 R185, RZ, RZ, R30 ;  /* 0x000000ffffb97224 */ /* 0x000fe400078e001e */
[C---:B------:R-:W-:Y:S01]  /*19920*/  FMUL.FTZ R30, R2.reuse, R186 ;  /* 0x000000ba021e7220 */ /* 0x040fe20000410000 */
[----:B------:R-:W-:Y:S02]  /*19930*/  IMAD.MOV.U32 R184, RZ, RZ, R31 ;  /* 0x000000ffffb87224 */ /* 0x000fe400078e001f */
[C---:B------:R-:W-:Y:S01]  /*19940*/  FMUL.FTZ R31, R2.reuse, R187 ;  /* 0x000000bb021f7220 */ /* 0x040fe20000410000 */
[----:B------:R-:W-:Y:S01]  /*19950*/  IMAD.MOV.U32 R172, RZ, RZ, R185 ;  /* 0x000000ffffac7224 */ /* 0x000fe200078e00b9 */
[----:B------:R-:W-:Y:S01]  /*19960*/  MOV R187, R158 ;  /* 0x0000009e00bb7202 */ /* 0x000fe20000000f00 */
[----:B------:R-:W-:Y:S02]  /*19970*/  IMAD.MOV.U32 R185, RZ, RZ, R166 ;  /* 0x000000ffffb97224 */ /* 0x000fe400078e00a6 */
[C---:B------:R-:W-:Y:S01]  /*19980*/  FMUL.FTZ R59, R2.reuse, R175 ;  /* 0x000000af023b7220 */ /* 0x040fe20000410000 */
[----:B------:R-:W-:Y:S02]  /*19990*/  IMAD.MOV.U32 R194, RZ, RZ, R164 ;  /* 0x000000ffffc27224 */ /* 0x000fe400078e00a4 */
[C---:B------:R-:W-:Y:S01]  /*199a0*/  FMUL.FTZ R58, R2.reuse, R174 ;  /* 0x000000ae023a7220 */ /* 0x040fe20000410000 */
[----:B------:R-:W-:Y:S02]  /*199b0*/  IMAD.MOV.U32 R188, RZ, RZ, R134 ;  /* 0x000000ffffbc7224 */ /* 0x000fe400078e0086 */
[C---:B------:R-:W-:Y:S01]  /*199c0*/  FMUL.FTZ R47, R2.reuse, R179 ;  /* 0x000000b3022f7220 */ /* 0x040fe20000410000 */
[----:B------:R-:W-:Y:S01]  /*199d0*/  IMAD.MOV.U32 R197, RZ, RZ, R135 ;  /* 0x000000ffffc57224 */ /* 0x000fe200078e0087 */
[----:B------:R1:W-:Y:S01]  /*199e0*/  MUFU.EX2 R134, R97 ;  /* 0x0000006100867308 */ /* 0x0003e20000000800 */
[----:B------:R-:W-:Y:S02]  /*199f0*/  IMAD.MOV.U32 R198, RZ, RZ, R188 ;  /* 0x000000ffffc67224 */ /* 0x000fe400078e00bc */
[C---:B------:R-:W-:Y:S01]  /*19a00*/  FMUL.FTZ R62, R2.reuse, R170 ;  /* 0x000000aa023e7220 */ /* 0x040fe20000410000 */
[----:B------:R-:W-:Y:S02]  /*19a10*/  IMAD.MOV.U32 R195, RZ, RZ, R165 ;  /* 0x000000ffffc37224 */ /* 0x000fe400078e00a5 */
[C---:B------:R-:W-:Y:S01]  /*19a20*/  FMUL.FTZ R26, R2.reuse, R190 ;  /* 0x000000be021a7220 */ /* 0x040fe20000410000 */
[----:B------:R-:W-:Y:S02]  /*19a30*/  IMAD.MOV.U32 R186, RZ, RZ, R149 ;  /* 0x000000ffffba7224 */ /* 0x000fe400078e0095 */
[C---:B------:R-:W-:Y:S01]  /*19a40*/  FMUL.FTZ R27, R2.reuse, R191 ;  /* 0x000000bf021b7220 */ /* 0x040fe20000410000 */
[----:B------:R-:W-:Y:S01]  /*19a50*/  IMAD.MOV.U32 R199, RZ, RZ, R197 ;  /* 0x000000ffffc77224 */ /* 0x000fe200078e00c5 */
[----:B------:R-:W2:Y:S01]  /*19a60*/  LDL.LU R149, [R1+0x20] ;  /* 0x0000200001957983 */ /* 0x000ea20000300800 */
[----:B------:R-:W-:Y:S02]  /*19a70*/  IMAD.MOV.U32 R173, RZ, RZ, R184 ;  /* 0x000000ffffad7224 */ /* 0x000fe400078e00b8 */
[C---:B------:R-:W-:Y:S01]  /*19a80*/  FMUL.FTZ R63, R2.reuse, R171 ;  /* 0x000000ab023f7220 */ /* 0x040fe20000410000 */
[----:B------:R-:W-:Y:S01]  /*19a90*/  IMAD.MOV.U32 R196, RZ, RZ, R78 ;  /* 0x000000ffffc47224 */ /* 0x000fe200078e004e */
[----:B------:R-:W-:Y:S01]  /*19aa0*/  F2FP.BF16.F32.PACK_AB R78, R99, R241 ;  /* 0x000000f1634e723e */ /* 0x000fe200000010ff */
[----:B------:R-:W-:Y:S02]  /*19ab0*/  IMAD.MOV.U32 R189, RZ, RZ, R43 ;  /* 0x000000ffffbd7224 */ /* 0x000fe400078e002b */
[C---:B------:R-:W-:Y:S01]  /*19ac0*/  FMUL.FTZ R43, R2.reuse, R183 ;  /* 0x000000b7022b7220 */ /* 0x040fe20000410000 */
[----:B------:R-:W-:Y:S02]  /*19ad0*/  IMAD.MOV.U32 R193, RZ, RZ, R42 ;  /* 0x000000ffffc17224 */ /* 0x000fe400078e002a */
[C---:B------:R-:W-:Y:S01]  /*19ae0*/  FMUL.FTZ R42, R2.reuse, R182 ;  /* 0x000000b6022a7220 */ /* 0x040fe20000410000 */
[----:B------:R-:W-:Y:S02]  /*19af0*/  IMAD.MOV.U32 R182, RZ, RZ, R186 ;  /* 0x000000ffffb67224 */ /* 0x000fe400078e00ba */
[----:B-1----:R-:W-:Y:S01]  /*19b00*/  FADD.FTZ R97, R89, R75 ;  /* 0x0000004b59617221 */ /* 0x002fe20000010000 */
[-C--:B------:R-:W-:Y:S01]  /*19b10*/  HMMA.16816.F32.BF16 R4, R76, R80.reuse, R4 ;  /* 0x000000504c04723c */ /* 0x080fe20000041804 */
[----:B------:R-:W-:Y:S04]  /*19b20*/  MUFU.EX2 R135, R122 ;  /* 0x0000007a00877308 */ /* 0x000fe80000000800 */
[----:B------:R-:W-:Y:S02]  /*19b30*/  IMAD.MOV.U32 R186, RZ, RZ, R194 ;  /* 0x000000ffffba7224 */ /* 0x000fe400078e00c2 */
[----:B------:R-:W-:Y:S04]  /*19b40*/  IMAD.MOV.U32 R194, RZ, RZ, R172 ;  /* 0x000000ffffc27224 */ /* 0x000fe800078e00ac */
[----:B------:R-:W-:Y:S01]  /*19b50*/  MUFU.EX2 R190, R107 ;  /* 0x0000006b00be7308 */ /* 0x000fe20000000800 */
[----:B------:R-:W-:Y:S02]  /*19b60*/  IMAD.MOV.U32 R172, RZ, RZ, R147 ;  /* 0x000000ffffac7224 */ /* 0x000fe400078e0093 */
[----:B------:R-:W-:Y:S02]  /*19b70*/  IMAD.MOV.U32 R184, RZ, RZ, R156 ;  /* 0x000000ffffb87224 */ /* 0x000fe400078e009c */
[----:B------:R-:W-:Y:S02]  /*19b80*/  IMAD.MOV.U32 R192, RZ, RZ, R46 ;  /* 0x000000ffffc07224 */ /* 0x000fe400078e002e */
[----:B------:R-:W-:Y:S01]  /*19b90*/  FMUL.FTZ R46, R2, R178 ;  /* 0x000000b2022e7220 */ /* 0x000fe20000410000 */
[----:B------:R-:W-:Y:S02]  /*19ba0*/  IMAD.MOV.U32 R197, RZ, RZ, R167 ;  /* 0x000000ffffc57224 */ /* 0x000fe400078e00a7 */
[----:B------:R-:W-:Y:S10]  /*19bb0*/  MUFU.EX2 R165, R108 ;  /* 0x0000006c00a57308 */ /* 0x000ff40000000800 */
[----:B------:R-:W-:Y:S10]  /*19bc0*/  MUFU.EX2 R167, R132 ;  /* 0x0000008400a77308 */ /* 0x000ff40000000800 */
[----:B------:R-:W-:Y:S10]  /*19bd0*/  MUFU.EX2 R156, R117 ;  /* 0x00000075009c7308 */ /* 0x000ff40000000800 */
[----:B------:R-:W-:Y:S01]  /*19be0*/  MUFU.EX2 R191, R126 ;  /* 0x0000007e00bf7308 */ /* 0x000fe20000000800 */
[----:B------:R-:W-:Y:S01]  /*19bf0*/  FFMA.FTZ R96, R0, R3, R84 ;  /* 0x0000000300607223 */ /* 0x000fe20000010054 */
[--C-:B------:R-:W-:Y:S01]  /*19c00*/  FFMA.FTZ R0, R236, UR4, -R73.reuse ;  /* 0x00000004ec007c23 */ /* 0x100fe20008010849 */
[--C-:B------:R-:W-:Y:S01]  /*19c10*/  FFMA.FTZ R3, R234, UR4, -R73.reuse ;  /* 0x00000004ea037c23 */ /* 0x100fe20008010849 */
[C---:B------:R-:W-:Y:S01]  /*19c20*/  F2FP.BF16.F32.PACK_AB R84, R88.reuse, R84 ;  /* 0x000000545854723e */ /* 0x040fe200000010ff */
[----:B------:R-:W-:Y:S05]  /*19c30*/  FADD.FTZ R96, R88, R96 ;  /* 0x0000006058607221 */ /* 0x000fea0000010000 */
[----:B------:R1:W-:Y:S01]  /*19c40*/  MUFU.EX2 R118, R0 ;  /* 0x0000000000767308 */ /* 0x0003e20000000800 */
[----:B------:R-:W-:Y:S01]  /*19c50*/  LDSM.16.MT88.4 R88, [R214+0x9000] ;  /* 0x00900000d658783b */ /* 0x000fe20000004200 */
[----:B------:R-:W-:Y:S01]  /*19c60*/  FADD.FTZ R96, R104, R96 ;  /* 0x0000006068607221 */ /* 0x000fe20000010000 */
[C---:B------:R-:W-:Y:S07]  /*19c70*/  HMMA.16816.F32.BF16 R8, R84.reuse, R80, R8 ;  /* 0x000000505408723c */ /* 0x040fee0000041808 */
[----:B------:R3:W-:Y:S01]  /*19c80*/  MUFU.EX2 R113, R3 ;  /* 0x0000000300717308 */ /* 0x0007e20000000800 */
[-C--:B------:R-:W-:Y:S06]  /*19c90*/  HMMA.16816.F32.BF16 R12, R84, R82.reuse, R12 ;  /* 0x00000052540c723c */ /* 0x080fec000004180c */
[C---:B------:R-:W-:Y:S01]  /*19ca0*/  HMMA.16816.F32.BF16 R16, R76.reuse, R82, R16 ;  /* 0x000000524c10723c */ /* 0x040fe20000041810 */
[----:B------:R-:W4:Y:S04]  /*19cb0*/  LDSM.16.MT88.4 R80, [R217+0x8000] ;  /* 0x00800000d950783b */ /* 0x000f280000004200 */
[----:B-1----:R-:W-:Y:S01]  /*19cc0*/  FFMA.FTZ R0, R235, UR4, -R73 ;  /* 0x00000004eb007c23 */ /* 0x002fe20008010849 */
[----:B---3--:R-:W-:Y:S03]  /*19cd0*/  FADD.FTZ R3, R241, R93 ;  /* 0x0000005df1037221 */ /* 0x008fe60000010000 */
[----:B------:R1:W3:Y:S01]  /*19ce0*/  MUFU.EX2 R103, R0 ;  /* 0x0000000000677308 */ /* 0x0002e20000000800 */
[----:B------:R-:W2:Y:S01]  /*19cf0*/  LDL.LU R241, [R1+0x148] ;  /* 0x0001480001f17983 */ /* 0x000ea20000300800 */
[----:B------:R-:W-:Y:S03]  /*19d00*/  FADD.FTZ R99, R99, R3 ;  /* 0x0000000363637221 */ /* 0x000fe60000010000 */
[----:B------:R-:W-:Y:S01]  /*19d10*/  LDSM.16.MT88.4 R92, [R217+0x9000] ;  /* 0x00900000d95c783b */ /* 0x000fe20000004200 */
[--C-:B-1----:R-:W-:Y:S04]  /*19d20*/  FFMA.FTZ R0, R211, UR4, -R73.reuse ;  /* 0x00000004d3007c23 */ /* 0x102fe80008010849 */
[----:B------:R-:W-:Y:S10]  /*19d30*/  MUFU.EX2 R211, R205 ;  /* 0x000000cd00d37308 */ /* 0x000ff40000000800 */
[----:B------:R1:W-:Y:S01]  /*19d40*/  MUFU.EX2 R111, R0 ;  /* 0x00000000006f7308 */ /* 0x0003e20000000800 */
[-C--:B----4-:R-:W-:Y:S06]  /*19d50*/  HMMA.16816.F32.BF16 R20, R76, R80.reuse, R20 ;  /* 0x000000504c14723c */ /* 0x090fec0000041814 */
[C---:B------:R-:W-:Y:S06]  /*19d60*/  HMMA.16816.F32.BF16 R24, R84.reuse, R80, R24 ;  /* 0x000000505418723c */ /* 0x040fec0000041818 */
[-C--:B------:R-:W-:Y:S05]  /*19d70*/  HMMA.16816.F32.BF16 R28, R84, R82.reuse, R28 ;  /* 0x00000052541c723c */ /* 0x080fea000004181c */
[--C-:B-1----:R-:W-:Y:S01]  /*19d80*/  FFMA.FTZ R0, R237, UR4, -R74.reuse ;  /* 0x00000004ed007c23 */ /* 0x102fe2000801084a */
[C---:B------:R-:W-:Y:S01]  /*19d90*/  HMMA.16816.F32.BF16 R32, R76.reuse, R82, R32 ;  /* 0x000000524c20723c */ /* 0x040fe20000041820 */
[----:B------:R-:W1:Y:S02]  /*19da0*/  LDSM.16.MT88.4 R80, [R215+0x8000] ;  /* 0x00800000d750783b */ /* 0x000e640000004200 */
[----:B------:R4:W-:Y:S02]  /*19db0*/  MUFU.EX2 R138, R0 ;  /* 0x00000000008a7308 */ /* 0x0009e40000000800 */
[--C-:B----4-:R-:W-:Y:S08]  /*19dc0*/  FFMA.FTZ R0, R240, UR4, -R74.reuse ;  /* 0x00000004f0007c23 */ /* 0x110ff0000801084a */
[----:B------:R4:W3:Y:S01]  /*19dd0*/  MUFU.EX2 R139, R0 ;  /* 0x00000000008b7308 */ /* 0x0008e20000000800 */
[-C--:B-1----:R-:W-:Y:S03]  /*19de0*/  HMMA.16816.F32.BF16 R36, R76, R80.reuse, R36 ;  /* 0x000000504c24723c */ /* 0x082fe60000041824 */
[--C-:B----4-:R-:W-:Y:S03]  /*19df0*/  FFMA.FTZ R0, R238, UR4, -R74.reuse ;  /* 0x00000004ee007c23 */ /* 0x110fe6000801084a */
[C---:B------:R-:W-:Y:S03]  /*19e00*/  HMMA.16816.F32.BF16 R40, R84.reuse, R80, R40 ;  /* 0x000000505428723c */ /* 0x040fe60000041828 */
[----:B------:R1:W-:Y:S03]  /*19e10*/  MUFU.EX2 R143, R0 ;  /* 0x00000000008f7308 */ /* 0x0003e60000000800 */
[-C--:B------:R-:W-:Y:S06]  /*19e20*/  HMMA.16816.F32.BF16 R44, R84, R82.reuse, R44 ;  /* 0x00000052542c723c */ /* 0x080fec000004182c */
[C---:B------:R-:W-:Y:S01]  /*19e30*/  HMMA.16816.F32.BF16 R48, R76.reuse, R82, R48 ;  /* 0x000000524c30723c */ /* 0x040fe20000041830 */
[----:B------:R-:W4:Y:S04]  /*19e40*/  LDSM.16.MT88.4 R80, [R216+0x8000] ;  /* 0x00800000d850783b */ /* 0x000f280000004200 */
[--C-:B-1----:R-:W-:Y:S04]  /*19e50*/  FFMA.FTZ R0, R239, UR4, -R74.reuse ;  /* 0x00000004ef007c23 */ /* 0x102fe8000801084a */
[----:B------:R1:W3:Y:S02]  /*19e60*/  MUFU.EX2 R144, R0 ;  /* 0x0000000000907308 */ /* 0x0002e40000000800 */
[--C-:B-1----:R-:W-:Y:S08]  /*19e70*/  FFMA.FTZ R0, R244, UR4, -R73.reuse ;  /* 0x00000004f4007c23 */ /* 0x102ff00008010849 */
[----:B------:R1:W-:Y:S01]  /*19e80*/  MUFU.EX2 R160, R0 ;  /* 0x0000000000a07308 */ /* 0x0003e20000000800 */
[-C--:B----4-:R-:W-:Y:S06]  /*19e90*/  HMMA.16816.F32.BF16 R52, R76, R80.reuse, R52 ;  /* 0x000000504c34723c */ /* 0x090fec0000041834 */
[C---:B------:R-:W-:Y:S05]  /*19ea0*/  HMMA.16816.F32.BF16 R56, R84.reuse, R80, R56 ;  /* 0x000000505438723c */ /* 0x040fea0000041838 */
[--C-:B-1----:R-:W-:Y:S01]  /*19eb0*/  FFMA.FTZ R0, R243, UR4, -R73.reuse ;  /* 0x00000004f3007c23 */ /* 0x102fe20008010849 */
[-C--:B------:R-:W-:Y:S01]  /*19ec0*/  HMMA.16816.F32.BF16 R60, R84, R82.reuse, R60 ;  /* 0x00000052543c723c */ /* 0x080fe2000004183c */
[----:B------:R-:W1:Y:S02]  /*19ed0*/  LDSM.16.MT88.4 R84, [R214+0x8800] ;  /* 0x00880000d654783b */ /* 0x000e640000004200 */
[----:B------:R4:W2:Y:S02]  /*19ee0*/  MUFU.EX2 R133, R0 ;  /* 0x0000000000857308 */ /* 0x0008a40000000800 */
[----:B---3--:R-:W-:Y:S01]  /*19ef0*/  F2FP.BF16.F32.PACK_AB R80, R103, R118 ;  /* 0x000000766750723e */ /* 0x008fe200000010ff */
[----:B------:R-:W-:Y:S05]  /*19f00*/  HMMA.16816.F32.BF16 R64, R76, R82, R64 ;  /* 0x000000524c40723c */ /* 0x000fea0000041840 */
[----:B------:R-:W-:Y:S02]  /*19f10*/  F2FP.BF16.F32.PACK_AB R81, R139, R138 ;  /* 0x0000008a8b51723e */ /* 0x000fe400000010ff */
[----:B------:R-:W-:Y:S04]  /*19f20*/  F2FP.BF16.F32.PACK_AB R77, R102, R101 ;  /* 0x00000065664d723e */ /* 0x000fe800000010ff */
[----:B------:R-:W-:Y:S02]  /*19f30*/  F2FP.BF16.F32.PACK_AB R78, R162, R119 ;  /* 0x00000077a24e723e */ /* 0x000fe400000010ff */
[----:B------:R-:W-:Y:S01]  /*19f40*/  F2FP.BF16.F32.PACK_AB R79, R161, R110 ;  /* 0x0000006ea14f723e */ /* 0x000fe200000010ff */
[--C-:B----4-:R-:W-:Y:S01]  /*19f50*/  FFMA.FTZ R0, R242, UR4, -R73.reuse ;  /* 0x00000004f2007c23 */ /* 0x110fe20008010849 */
[----:B------:R-:W-:Y:S02]  /*19f60*/  F2FP.BF16.F32.PACK_AB R76, R109, R100 ;  /* 0x000000646d4c723e */ /* 0x000fe400000010ff */
[----:B------:R-:W-:Y:S01]  /*19f70*/  F2FP.BF16.F32.PACK_AB R83, R144, R143 ;  /* 0x0000008f9053723e */ /* 0x000fe200000010ff */
[----:B------:R3:W-:Y:S01]  /*19f80*/  MUFU.EX2 R137, R0 ;  /* 0x0000000000897308 */ /* 0x0007e20000000800 */
[----:B------:R-:W-:Y:S03]  /*19f90*/  F2FP.BF16.F32.PACK_AB R82, R113, R111 ;  /* 0x0000006f7152723e */ /* 0x000fe600000010ff */
[-C--:B-1----:R-:W-:Y:S03]  /*19fa0*/  HMMA.16816.F32.BF16 R4, R76, R84.reuse, R4 ;  /* 0x000000544c04723c */ /* 0x082fe60000041804 */
[----:B---3--:R-:W-:Y:S03]  /*19fb0*/  FFMA.FTZ R0, R245, UR4, -R73 ;  /* 0x00000004f5007c23 */ /* 0x008fe60008010849 */
[C---:B------:R-:W-:Y:S01]  /*19fc0*/  HMMA.16816.F32.BF16 R8, R80.reuse, R84, R8 ;  /* 0x000000545008723c */ /* 0x040fe20000041808 */
[----:B------:R1:W3:Y:S05]  /*19fd0*/  MUFU.EX2 R152, R0 ;  /* 0x0000000000987308 */ /* 0x0002ea0000000800 */
[-C--:B------:R-:W-:Y:S06]  /*19fe0*/  HMMA.16816.F32.BF16 R12, R80, R86.reuse, R12 ;  /* 0x00000056500c723c */ /* 0x080fec000004180c */
[C---:B------:R-:W-:Y:S01]  /*19ff0*/  HMMA.16816.F32.BF16 R16, R76.reuse, R86, R16 ;  /* 0x000000564c10723c */ /* 0x040fe20000041810 */
[----:B------:R-:W4:Y:S04]  /*1a000*/  LDSM.16.MT88.4 R84, [R217+0x8800] ;  /* 0x00880000d954783b */ /* 0x000f280000004200 */
[--C-:B-1----:R-:W-:Y:S04]  /*1a010*/  FFMA.FTZ R0, R246, UR4, -R74.reuse ;  /* 0x00000004f6007c23 */ /* 0x102fe8000801084a */
[----:B------:R1:W-:Y:S02]  /*1a020*/  MUFU.EX2 R128, R0 ;  /* 0x0000000000807308 */ /* 0x0003e40000000800 */
[--C-:B-1----:R-:W-:Y:S08]  /*1a030*/  FFMA.FTZ R0, R247, UR4, -R74.reuse ;  /* 0x00000004f7007c23 */ /* 0x102ff0000801084a */
[----:B------:R1:W-:Y:S01]  /*1a040*/  MUFU.EX2 R127, R0 ;  /* 0x00000000007f7308 */ /* 0x0003e20000000800 */
[-C--:B----4-:R-:W-:Y:S06]  /*1a050*/  HMMA.16816.F32.BF16 R20, R76, R84.reuse, R20 ;  /* 0x000000544c14723c */ /* 0x090fec0000041814 */
[C---:B------:R-:W-:Y:S05]  /*1a060*/  HMMA.16816.F32.BF16 R24, R80.reuse, R84, R24 ;  /* 0x000000545018723c */ /* 0x040fea0000041818 */
[--C-:B-1----:R-:W-:Y:S01]  /*1a070*/  FFMA.FTZ R0, R252, UR4, -R74.reuse ;  /* 0x00000004fc007c23 */ /* 0x102fe2000801084a */
[-C--:B------:R-:W-:Y:S03]  /*1a080*/  HMMA.16816.F32.BF16 R28, R80, R86.reuse, R28 ;  /* 0x00000056501c723c */ /* 0x080fe6000004181c */
[----:B------:R1:W-:Y:S03]  /*1a090*/  MUFU.EX2 R146, R0 ;  /* 0x0000000000927308 */ /* 0x0003e60000000800 */
[C---:B------:R-:W-:Y:S01]  /*1a0a0*/  HMMA.16816.F32.BF16 R32, R76.reuse, R86, R32 ;  /* 0x000000564c20723c */ /* 0x040fe20000041820 */
[----:B------:R-:W4:Y:S04]  /*1a0b0*/  LDSM.16.MT88.4 R84, [R215+0x8800] ;  /* 0x00880000d754783b */ /* 0x000f280000004200 */
[--C-:B-1----:R-:W-:Y:S01]  /*1a0c0*/  FFMA.FTZ R0, R181, UR4, -R74.reuse ;  /* 0x00000004b5007c23 */ /* 0x102fe2000801084a */
[----:B------:R-:W-:Y:S02]  /*1a0d0*/  IMAD.MOV.U32 R181, RZ, RZ, R159 ;  /* 0x000000ffffb57224 */ /* 0x000fe400078e009f */
[----:B------:R-:W-:Y:S03]  /*1a0e0*/  MUFU.EX2 R159, R116 ;  /* 0x00000074009f7308 */ /* 0x000fe60000000800 */
[--C-:B--2---:R-:W-:Y:S07]  /*1a0f0*/  FFMA.FTZ R241, R241, UR4, -R73.reuse ;  /* 0x00000004f1f17c23 */ /* 0x104fee0008010849 */
[----:B------:R1:W2:Y:S01]  /*1a100*/  MUFU.EX2 R157, R0 ;  /* 0x00000000009d7308 */ /* 0x0002a20000000800 */
[-C--:B----4-:R-:W-:Y:S03]  /*1a110*/  HMMA.16816.F32.BF16 R36, R76, R84.reuse, R36 ;  /* 0x000000544c24723c */ /* 0x090fe60000041824 */
[--C-:B-1----:R-:W-:Y:S03]  /*1a120*/  FFMA.FTZ R0, R251, UR4, -R73.reuse ;  /* 0x00000004fb007c23 */ /* 0x102fe60008010849 */
[C---:B------:R-:W-:Y:S03]  /*1a130*/  HMMA.16816.F32.BF16 R40, R80.reuse, R84, R40 ;  /* 0x000000545028723c */ /* 0x040fe60000041828 */
[----:B------:R1:W-:Y:S03]  /*1a140*/  MUFU.EX2 R166, R0 ;  /* 0x0000000000a67308 */ /* 0x0003e60000000800 */
        /* <DEDUP_REMOVED lines=9> */
[----:B-1----:R-:W-:Y:S01]  /*1a1e0*/  FFMA.FTZ R0, R249, UR4, -R73 ;  /* 0x00000004f9007c23 */ /* 0x002fe20008010849 */
[-C--:B------:R-:W-:Y:S03]  /*1a1f0*/  HMMA.16816.F32.BF16 R60, R80, R86.reuse, R60 ;  /* 0x00000056503c723c */ /* 0x080fe6000004183c */
[----:B------:R1:W-:Y:S03]  /*1a200*/  MUFU.EX2 R188, R0 ;  /* 0x0000000000bc7308 */ /* 0x0003e60000000800 */
[----:B------:R-:W-:Y:S01]  /*1a210*/  HMMA.16816.F32.BF16 R64, R76, R86, R64 ;  /* 0x000000564c40723c */ /* 0x000fe20000041840 */
[----:B------:R-:W4:Y:S04]  /*1a220*/  LDSM.16.MT88.4 R84, [R215+0x9000] ;  /* 0x00900000d754783b */ /* 0x000f280000004200 */
[----:B------:R-:W-:Y:S02]  /*1a230*/  F2FP.BF16.F32.PACK_AB R80, R133, R160 ;  /* 0x000000a08550723e */ /* 0x000fe400000010ff */
[----:B------:R-:W-:Y:S04]  /*1a240*/  F2FP.BF16.F32.PACK_AB R78, R169, R163 ;  /* 0x000000a3a94e723e */ /* 0x000fe800000010ff */
[----:B------:R-:W-:Y:S02]  /*1a250*/  F2FP.BF16.F32.PACK_AB R76, R135, R112 ;  /* 0x00000070874c723e */ /* 0x000fe400000010ff */
[----:B------:R-:W-:Y:S01]  /*1a260*/  F2FP.BF16.F32.PACK_AB R77, R134, R115 ;  /* 0x00000073864d723e */ /* 0x000fe200000010ff */
[----:B-1----:R-:W-:Y:S01]  /*1a270*/  FFMA.FTZ R0, R187, UR4, -R74 ;  /* 0x00000004bb007c23 */ /* 0x002fe2000801084a */
[----:B------:R-:W-:Y:S01]  /*1a280*/  IMAD.MOV.U32 R187, RZ, RZ, R195 ;  /* 0x000000ffffbb7224 */ /* 0x000fe200078e00c3 */
[----:B------:R-:W-:Y:S01]  /*1a290*/  F2FP.BF16.F32.PACK_AB R79, R168, R136 ;  /* 0x00000088a84f723e */ /* 0x000fe200000010ff */
[----:B------:R-:W-:Y:S01]  /*1a2a0*/  IMAD.MOV.U32 R195, RZ, RZ, R199 ;  /* 0x000000ffffc37224 */ /* 0x000fe200078e00c7 */
[----:B------:R1:W-:Y:S01]  /*1a2b0*/  MUFU.EX2 R147, R0 ;  /* 0x0000000000937308 */ /* 0x0003e20000000800 */
[----:B------:R-:W-:Y:S01]  /*1a2c0*/  IMAD.MOV.U32 R199, RZ, RZ, R198 ;  /* 0x000000ffffc77224 */ /* 0x000fe200078e00c6 */
[----:B---3--:R-:W-:Y:S01]  /*1a2d0*/  F2FP.BF16.F32.PACK_AB R82, R152, R137 ;  /* 0x000000899852723e */ /* 0x008fe200000010ff */
[----:B------:R-:W-:Y:S01]  /*1a2e0*/  IMAD.MOV.U32 R198, RZ, RZ, R173 ;  /* 0x000000ffffc67224 */ /* 0x000fe200078e00ad */
[----:B--2---:R-:W-:Y:S01]  /*1a2f0*/  F2FP.BF16.F32.PACK_AB R83, R157, R146 ;  /* 0x000000929d53723e */ /* 0x004fe200000010ff */
[-C--:B------:R-:W-:Y:S03]  /*1a300*/  HMMA.16816.F32.BF16 R4, R76, R88.reuse, R4 ;  /* 0x000000584c04723c */ /* 0x080fe60000041804 */
[----:B------:R-:W-:Y:S01]  /*1a310*/  IMAD.MOV.U32 R173, RZ, RZ, R177 ;  /* 0x000000ffffad7224 */ /* 0x000fe200078e00b1 */
[----:B------:R-:W-:Y:S01]  /*1a320*/  F2FP.BF16.F32.PACK_AB R81, R127, R128 ;  /* 0x000000807f51723e */ /* 0x000fe200000010ff */
[----:B------:R-:W-:Y:S02]  /*1a330*/  IMAD.MOV.U32 R177, RZ, RZ, R213 ;  /* 0x000000ffffb17224 */ /* 0x000fe400078e00d5 */
[----:B------:R-:W2:Y:S01]  /*1a340*/  LDL.LU R213, [R1+0x144] ;  /* 0x0001440001d57983 */ /* 0x000ea20000300800 */
[----:B------:R-:W-:Y:S03]  /*1a350*/  IMAD.MOV.U32 R183, RZ, RZ, R187 ;  /* 0x000000ffffb77224 */ /* 0x000fe600078e00bb */
[C---:B------:R-:W-:Y:S01]  /*1a360*/  HMMA.16816.F32.BF16 R8, R80.reuse, R88, R8 ;  /* 0x000000585008723c */ /* 0x040fe20000041808 */
[----:B------:R-:W-:Y:S03]  /*1a370*/  MUFU.EX2 R177, R177 ;  /* 0x000000b100b17308 */ /* 0x000fe60000000800 */
[----:B------:R-:W-:Y:S02]  /*1a380*/  IMAD.MOV.U32 R187, RZ, RZ, R195 ;  /* 0x000000ffffbb7224 */ /* 0x000fe400078e00c3 */
[----:B-1----:R-:W-:Y:S01]  /*1a390*/  FFMA.FTZ R0, R182, UR4, -R74 ;  /* 0x00000004b6007c23 */ /* 0x002fe2000801084a */
[-C--:B------:R-:W-:Y:S04]  /*1a3a0*/  HMMA.16816.F32.BF16 R12, R80, R90.reuse, R12 ;  /* 0x0000005a500c723c */ /* 0x080fe8000004180c */
[----:B------:R-:W-:Y:S02]  /*1a3b0*/  IMAD.MOV.U32 R195, RZ, RZ, R185 ;  /* 0x000000ffffc37224 */ /* 0x000fe400078e00b9 */
[C---:B------:R-:W-:Y:S01]  /*1a3c0*/  HMMA.16816.F32.BF16 R16, R76.reuse, R90, R16 ;  /* 0x0000005a4c10723c */ /* 0x040fe20000041810 */
[----:B------:R-:W3:Y:S04]  /*1a3d0*/  LDL.LU R185, [R1+0x24] ;  /* 0x0000240001b97983 */ /* 0x000ee80000300800 */
[----:B------:R-:W-:Y:S01]  /*1a3e0*/  IMAD.MOV.U32 R182, RZ, RZ, R186 ;  /* 0x000000ffffb67224 */ /* 0x000fe200078e00ba */
[-C--:B------:R-:W-:Y:S01]  /*1a3f0*/  HMMA.16816.F32.BF16 R20, R76, R92.reuse, R20 ;  /* 0x0000005c4c14723c */ /* 0x080fe20000041814 */
[----:B------:R-:W1:Y:S04]  /*1a400*/  LDSM.16.MT88.4 R88, [R216+0x9000] ;  /* 0x00900000d858783b */ /* 0x000e680000004200 */
[----:B------:R-:W-:Y:S01]  /*1a410*/  IMAD.MOV.U32 R186, RZ, RZ, R145 ;  /* 0x000000ffffba7224 */ /* 0x000fe200078e0091 */
[C---:B------:R-:W-:Y:S01]  /*1a420*/  HMMA.16816.F32.BF16 R24, R80.reuse, R92, R24 ;  /* 0x0000005c5018723c */ /* 0x040fe20000041818 */
[----:B------:R4:W1:Y:S04]  /*1a430*/  MUFU.EX2 R145, R0 ;  /* 0x0000000000917308 */ /* 0x0008680000000800 */
[----:B------:R-:W-:Y:S01]  /*1a440*/  IMAD.MOV.U32 R178, RZ, RZ, R182 ;  /* 0x000000ffffb27224 */ /* 0x000fe200078e00b6 */
[-C--:B------:R-:W-:Y:S06]  /*1a450*/  HMMA.16816.F32.BF16 R28, R80, R94.reuse, R28 ;  /* 0x0000005e501c723c */ /* 0x080fec000004181c */
[C---:B------:R-:W-:Y:S01]  /*1a460*/  HMMA.16816.F32.BF16 R32, R76.reuse, R94, R32 ;  /* 0x0000005e4c20723c */ /* 0x040fe20000041820 */
[----:B------:R-:W-:Y:S05]  /*1a470*/  LDSM.16.MT88.4 R92, [R217+0x9800] ;  /* 0x00980000d95c783b */ /* 0x000fea0000004200 */
[-C--:B----4-:R-:W-:Y:S05]  /*1a480*/  HMMA.16816.F32.BF16 R36, R76, R84.reuse, R36 ;  /* 0x000000544c24723c */ /* 0x090fea0000041824 */
[----:B------:R-:W-:Y:S01]  /*1a490*/  FFMA.FTZ R0, R183, UR4, -R74 ;  /* 0x00000004b7007c23 */ /* 0x000fe2000801084a */
[C---:B------:R-:W-:Y:S03]  /*1a4a0*/  HMMA.16816.F32.BF16 R40, R80.reuse, R84, R40 ;  /* 0x000000545028723c */ /* 0x040fe60000041828 */
[----:B------:R4:W-:Y:S02]  /*1a4b0*/  MUFU.EX2 R182, R0 ;  /* 0x0000000000b67308 */ /* 0x0009e40000000800 */
[----:B------:R-:W-:Y:S01]  /*1a4c0*/  IMAD.MOV.U32 R183, RZ, RZ, R187 ;  /* 0x000000ffffb77224 */ /* 0x000fe200078e00bb */
[-C--:B------:R-:W-:Y:S05]  /*1a4d0*/  HMMA.16816.F32.BF16 R44, R80, R86.reuse, R44 ;  /* 0x00000056502c723c */ /* 0x080fea000004182c */
[----:B------:R-:W-:Y:S01]  /*1a4e0*/  IMAD.MOV.U32 R187, RZ, RZ, R186 ;  /* 0x000000ffffbb7224 */ /* 0x000fe200078e00ba */
[C---:B------:R-:W-:Y:S01]  /*1a4f0*/  HMMA.16816.F32.BF16 R48, R76.reuse, R86, R48 ;  /* 0x000000564c30723c */ /* 0x040fe20000041830 */
[----:B------:R-:W4:Y:S04]  /*1a500*/  LDSM.16.MT88.4 R84, [R214+0x9800] ;  /* 0x00980000d654783b */ /* 0x000f280000004200 */
[----:B------:R-:W-:Y:S01]  /*1a510*/  IMAD.MOV.U32 R236, RZ, RZ, R183 ;  /* 0x000000ffffec7224 */ /* 0x000fe200078e00b7 */
[-C--:B-1----:R-:W-:Y:S05]  /*1a520*/  HMMA.16816.F32.BF16 R52, R76, R88.reuse, R52 ;  /* 0x000000584c34723c */ /* 0x082fea0000041834 */
[----:B----4-:R-:W-:Y:S01]  /*1a530*/  FFMA.FTZ R0, R178, UR4, -R74 ;  /* 0x00000004b2007c23 */ /* 0x010fe2000801084a */
[C---:B------:R-:W-:Y:S03]  /*1a540*/  HMMA.16816.F32.BF16 R56, R80.reuse, R88, R56 ;  /* 0x000000585038723c */ /* 0x040fe60000041838 */
[----:B------:R-:W1:Y:S02]  /*1a550*/  MUFU.EX2 R183, R0 ;  /* 0x0000000000b77308 */ /* 0x000e640000000800 */
[----:B------:R-:W-:Y:S01]  /*1a560*/  IMAD.MOV.U32 R178, RZ, RZ, R187 ;  /* 0x000000ffffb27224 */ /* 0x000fe200078e00bb */
[-C--:B------:R-:W-:Y:S07]  /*1a570*/  HMMA.16816.F32.BF16 R60, R80, R90.reuse, R60 ;  /* 0x0000005a503c723c */ /* 0x080fee000004183c */
[----:B------:R-:W-:Y:S01]  /*1a580*/  MUFU.EX2 R187, R124 ;  /* 0x0000007c00bb7308 */ /* 0x000fe20000000800 */
[----:B------:R-:W-:Y:S01]  /*1a590*/  HMMA.16816.F32.BF16 R64, R76, R90, R64 ;  /* 0x0000005a4c40723c */ /* 0x000fe20000041840 */
[----:B------:R-:W4:Y:S03]  /*1a5a0*/  LDSM.16.MT88.4 R88, [R215+0x9800] ;  /* 0x00980000d758783b */ /* 0x000f260000004200 */
[----:B------:R-:W-:Y:S03]  /*1a5b0*/  F2FP.BF16.F32.PACK_AB R81, R145, R147 ;  /* 0x000000939151723e */ /* 0x000fe600000010ff */
[----:B------:R-:W-:Y:S04]  /*1a5c0*/  F2FP.BF16.F32.PACK_AB R76, R200, R201 ;  /* 0x000000c9c84c723e */ /* 0x000fe800000010ff */
[----:B------:R-:W-:Y:S02]  /*1a5d0*/  F2FP.BF16.F32.PACK_AB R77, R159, R156 ;  /* 0x0000009c9f4d723e */ /* 0x000fe400000010ff */
[----:B------:R-:W-:Y:S02]  /*1a5e0*/  F2FP.BF16.F32.PACK_AB R78, R191, R167 ;  /* 0x000000a7bf4e723e */ /* 0x000fe400000010ff */
[----:B------:R-:W-:Y:S02]  /*1a5f0*/  F2FP.BF16.F32.PACK_AB R79, R190, R165 ;  /* 0x000000a5be4f723e */ /* 0x000fe400000010ff */
[----:B------:R-:W-:Y:S02]  /*1a600*/  F2FP.BF16.F32.PACK_AB R80, R158, R166 ;  /* 0x000000a69e50723e */ /* 0x000fe400000010ff */
[----:B------:R-:W-:Y:S02]  /*1a610*/  F2FP.BF16.F32.PACK_AB R82, R188, R164 ;  /* 0x000000a4bc52723e */ /* 0x000fe400000010ff */
[----:B-1----:R-:W-:Y:S01]  /*1a620*/  F2FP.BF16.F32.PACK_AB R83, R183, R182 ;  /* 0x000000b6b753723e */ /* 0x002fe200000010ff */
        /* <DEDUP_REMOVED lines=9> */
[----:B------:R-:W-:Y:S05]  /*1a6c0*/  LDSM.16.MT88.4 R92, [R217+0xa000] ;  /* 0x00a00000d95c783b */ /* 0x000fea0000004200 */
        /* <DEDUP_REMOVED lines=8> */
[----:B------:R-:W-:Y:S01]  /*1a750*/  HMMA.16816.F32.BF16 R64, R76, R86, R64 ;  /* 0x000000564c40723c */ /* 0x000fe20000041840 */
[----:B------:R-:W-:Y:S06]  /*1a760*/  LDSM.16.MT88.4 R84, [R214+0xa800] ;  /* 0x00a80000d654783b */ /* 0x000fec0000004200 */
[----:B------:R-:W-:Y:S01]  /*1a770*/  F2FP.BF16.F32.PACK_AB R78, R206, R211 ;  /* 0x000000d3ce4e723e */ /* 0x000fe200000010ff */
[----:B---3--:R-:W-:Y:S03]  /*1a780*/  IMAD.MOV.U32 R186, RZ, RZ, R185 ;  /* 0x000000ffffba7224 */ /* 0x008fe600078e00b9 */
[----:B------:R-:W-:Y:S02]  /*1a790*/  IMAD.MOV.U32 R185, RZ, RZ, R184 ;  /* 0x000000ffffb97224 */ /* 0x000fe400078e00b8 */
[----:B------:R-:W3:Y:S01]  /*1a7a0*/  LDL.LU R184, [R1+0x14] ;  /* 0x0000140001b87983 */ /* 0x000ee20000300800 */
[----:B------:R-:W-:Y:S02]  /*1a7b0*/  IMAD.MOV.U32 R179, RZ, RZ, R186 ;  /* 0x000000ffffb37224 */ /* 0x000fe400078e00ba */
[----:B------:R-:W-:Y:S01]  /*1a7c0*/  MUFU.EX2 R186, R202 ;  /* 0x000000ca00ba7308 */ /* 0x000fe20000000800 */
[----:B------:R-:W-:Y:S04]  /*1a7d0*/  IMAD.MOV.U32 R234, RZ, RZ, R185 ;  /* 0x000000ffffea7224 */ /* 0x000fe800078e00b9 */
[----:B------:R-:W-:Y:S02]  /*1a7e0*/  IMAD.MOV.U32 R175, RZ, RZ, R234 ;  /* 0x000000ffffaf7224 */ /* 0x000fe400078e00ea */
[----:B------:R-:W-:Y:S03]  /*1a7f0*/  IMAD.MOV.U32 R234, RZ, RZ, R236 ;  /* 0x000000ffffea7224 */ /* 0x000fe600078e00ec */
[----:B------:R-:W1:Y:S01]  /*1a800*/  MUFU.EX2 R185, R204 ;  /* 0x000000cc00b97308 */ /* 0x000e620000000800 */
[----:B------:R-:W-:Y:S02]  /*1a810*/  IMAD.MOV.U32 R236, RZ, RZ, R149 ;  /* 0x000000ffffec7224 */ /* 0x000fe400078e0095 */
[----:B------:R-:W-:Y:S01]  /*1a820*/  FFMA.FTZ R0, R175, UR4, -R73 ;  /* 0x00000004af007c23 */ /* 0x000fe20008010849 */
[----:B------:R-:W-:Y:S02]  /*1a830*/  IMAD.MOV.U32 R175, RZ, RZ, R234 ;  /* 0x000000ffffaf7224 */ /* 0x000fe400078e00ea */
[----:B------:R-:W-:Y:S02]  /*1a840*/  IMAD.MOV.U32 R234, RZ, RZ, R236 ;  /* 0x000000ffffea7224 */ /* 0x000fe400078e00ec */
[----:B------:R-:W-:Y:S02]  /*1a850*/  IMAD.MOV.U32 R236, RZ, RZ, R178 ;  /* 0x000000ffffec7224 */ /* 0x000fe400078e00b2 */
[----:B------:R-:W-:Y:S01]  /*1a860*/  MUFU.EX2 R202, R129 ;  /* 0x0000008100ca7308 */ /* 0x000fe20000000800 */
[----:B------:R-:W-:Y:S02]  /*1a870*/  IMAD.MOV.U32 R178, RZ, RZ, R198 ;  /* 0x000000ffffb27224 */ /* 0x000fe400078e00c6 */
[----:B------:R-:W-:Y:S02]  /*1a880*/  IMAD.MOV.U32 R198, RZ, RZ, R189 ;  /* 0x000000ffffc67224 */ /* 0x000fe400078e00bd */
[----:B------:R-:W-:Y:S02]  /*1a890*/  IMAD.MOV.U32 R149, RZ, RZ, R218 ;  /* 0x000000ffff957224 */ /* 0x000fe400078e00da */
[----:B------:R-:W4:Y:S03]  /*1a8a0*/  LDL.LU R218, [R1+0x140] ;  /* 0x0001400001da7983 */ /* 0x000f260000300800 */
[----:B------:R2:W-:Y:S01]  /*1a8b0*/  MUFU.EX2 R189, R0 ;  /* 0x0000000000bd7308 */ /* 0x0005e20000000800 */
[----:B------:R-:W-:Y:S01]  /*1a8c0*/  IMAD.MOV.U32 R171, RZ, RZ, R175 ;  /* 0x000000ffffab7224 */ /* 0x000fe200078e00af */
[----:B-1----:R-:W-:Y:S01]  /*1a8d0*/  F2FP.BF16.F32.PACK_AB R76, R186, R185 ;  /* 0x000000b9ba4c723e */ /* 0x002fe200000010ff */
[----:B------:R-:W-:Y:S02]  /*1a8e0*/  IMAD.MOV.U32 R175, RZ, RZ, R234 ;  /* 0x000000ffffaf7224 */ /* 0x000fe400078e00ea */
[----:B------:R-:W-:Y:S02]  /*1a8f0*/  IMAD.MOV.U32 R234, RZ, RZ, R236 ;  /* 0x000000ffffea7224 */ /* 0x000fe400078e00ec */
[----:B------:R-:W-:Y:S01]  /*1a900*/  FFMA.FTZ R75, R171, UR4, -R73 ;  /* 0x00000004ab4b7c23 */ /* 0x000fe20008010849 */
[----:B------:R-:W-:Y:S02]  /*1a910*/  IMAD.MOV.U32 R236, RZ, RZ, R178 ;  /* 0x000000ffffec7224 */ /* 0x000fe400078e00b2 */
[----:B------:R-:W-:Y:S02]  /*1a920*/  IMAD.MOV.U32 R171, RZ, RZ, R175 ;  /* 0x000000ffffab7224 */ /* 0x000fe400078e00af */
[----:B------:R-:W-:Y:S02]  /*1a930*/  IMAD.MOV.U32 R175, RZ, RZ, R234 ;  /* 0x000000ffffaf7224 */ /* 0x000fe400078e00ea */
[----:B---3--:R-:W-:Y:S02]  /*1a940*/  IMAD.MOV.U32 R235, RZ, RZ, R184 ;  /* 0x000000ffffeb7224 */ /* 0x008fe400078e00b8 */
[----:B------:R-:W1:Y:S02]  /*1a950*/  MUFU.EX2 R184, R125 ;  /* 0x0000007d00b87308 */ /* 0x000e640000000800 */
[----:B------:R-:W-:Y:S02]  /*1a960*/  IMAD.MOV.U32 R174, RZ, RZ, R235 ;  /* 0x000000ffffae7224 */ /* 0x000fe400078e00eb */
[----:B------:R-:W-:Y:S02]  /*1a970*/  IMAD.MOV.U32 R235, RZ, RZ, R181 ;  /* 0x000000ffffeb7224 */ /* 0x000fe400078e00b5 */
[----:B------:R-:W-:Y:S04]  /*1a980*/  IMAD.MOV.U32 R170, RZ, RZ, R174 ;  /* 0x000000ffffaa7224 */ /* 0x000fe800078e00ae */
[----:B------:R-:W3:Y:S01]  /*1a990*/  MUFU.EX2 R181, R203 ;  /* 0x000000cb00b57308 */ /* 0x000ee20000000800 */
[----:B------:R-:W-:Y:S01]  /*1a9a0*/  IMAD.MOV.U32 R174, RZ, RZ, R235 ;  /* 0x000000ffffae7224 */ /* 0x000fe200078e00eb */
[----:B------:R-:W-:Y:S01]  /*1a9b0*/  MOV R235, R179 ;  /* 0x000000b300eb7202 */ /* 0x000fe20000000f00 */
[----:B------:R-:W-:Y:S02]  /*1a9c0*/  IMAD.MOV.U32 R179, RZ, RZ, R195 ;  /* 0x000000ffffb37224 */ /* 0x000fe400078e00c3 */
[----:B--2---:R-:W-:Y:S01]  /*1a9d0*/  FFMA.FTZ R0, R170, UR4, -R73 ;  /* 0x00000004aa007c23 */ /* 0x004fe20008010849 */
[----:B------:R-:W-:Y:S02]  /*1a9e0*/  IMAD.MOV.U32 R195, RZ, RZ, R194 ;  /* 0x000000ffffc37224 */ /* 0x000fe400078e00c2 */
[----:B------:R-:W-:Y:S02]  /*1a9f0*/  IMAD.MOV.U32 R194, RZ, RZ, R196 ;  /* 0x000000ffffc27224 */ /* 0x000fe400078e00c4 */
[----:B------:R-:W-:Y:S01]  /*1aa00*/  IMAD.MOV.U32 R196, RZ, RZ, R151 ;  /* 0x000000ffffc47224 */ /* 0x000fe200078e0097 */
[----:B-1----:R-:W-:Y:S01]  /*1aa10*/  F2FP.BF16.F32.PACK_AB R77, R187, R184 ;  /* 0x000000b8bb4d723e */ /* 0x002fe200000010ff */
[----:B------:R-:W-:Y:S02]  /*1aa20*/  IMAD.MOV.U32 R151, RZ, RZ, R140 ;  /* 0x000000ffff977224 */ /* 0x000fe400078e008c */
[----:B------:R-:W-:Y:S02]  /*1aa30*/  IMAD.MOV.U32 R170, RZ, RZ, R174 ;  /* 0x000000ffffaa7224 */ /* 0x000fe400078e00ae */
[----:B------:R-:W-:Y:S02]  /*1aa40*/  IMAD.MOV.U32 R178, RZ, RZ, R151 ;  /* 0x000000ffffb27224 */ /* 0x000fe400078e0097 */
[----:B----4-:R-:W-:Y:S01]  /*1aa50*/  FFMA.FTZ R108, R218, UR4, -R73 ;  /* 0x00000004da6c7c23 */ /* 0x010fe20008010849 */
[----:B------:R-:W1:Y:S01]  /*1aa60*/  MUFU.EX2 R151, R0 ;  /* 0x0000000000977308 */ /* 0x000e620000000800 */
[----:B------:R-:W-:Y:S01]  /*1aa70*/  IMAD.MOV.U32 R174, RZ, RZ, R235 ;  /* 0x000000ffffae7224 */ /* 0x000fe200078e00eb */
[----:B---3--:R-:W-:Y:S01]  /*1aa80*/  F2FP.BF16.F32.PACK_AB R79, R181, R202 ;  /* 0x000000cab54f723e */ /* 0x008fe200000010ff */
[----:B------:R-:W-:Y:S02]  /*1aa90*/  IMAD.MOV.U32 R237, RZ, RZ, R170 ;  /* 0x000000ffffed7224 */ /* 0x000fe400078e00aa */
[----:B------:R-:W-:Y:S02]  /*1aaa0*/  IMAD.MOV.U32 R235, RZ, RZ, R179 ;  /* 0x000000ffffeb7224 */ /* 0x000fe400078e00b3 */
[----:B------:R-:W-:Y:S03]  /*1aab0*/  IMAD.MOV.U32 R179, RZ, RZ, R194 ;  /* 0x000000ffffb37224 */ /* 0x000fe600078e00c2 */
[----:B------:R-:W-:Y:S01]  /*1aac0*/  MUFU.EX2 R116, R108 ;  /* 0x0000006c00747308 */ /* 0x000fe20000000800 */
[----:B------:R-:W-:Y:S02]  /*1aad0*/  IMAD.MOV.U32 R170, RZ, RZ, R174 ;  /* 0x000000ffffaa7224 */ /* 0x000fe400078e00ae */
[----:B------:R-:W-:Y:S01]  /*1aae0*/  FFMA.FTZ R3, R237, UR4, -R73 ;  /* 0x00000004ed037c23 */ /* 0x000fe20008010849 */
[----:B------:R-:W-:Y:S01]  /*1aaf0*/  IMAD.MOV.U32 R234, RZ, RZ, R235 ;  /* 0x000000ffffea7224 */ /* 0x000fe200078e00eb */
[-C--:B------:R-:W-:Y:S03]  /*1ab00*/  HMMA.16816.F32.BF16 R4, R76, R88.reuse, R4 ;  /* 0x000000584c04723c */ /* 0x080fe60000041804 */
[----:B------:R-:W-:Y:S02]  /*1ab10*/  IMAD.MOV.U32 R237, RZ, RZ, R171 ;  /* 0x000000ffffed7224 */ /* 0x000fe400078e00ab */
[----:B------:R2:W-:Y:S01]  /*1ab20*/  MUFU.EX2 R174, R75 ;  /* 0x0000004b00ae7308 */ /* 0x0005e20000000800 */
[----:B------:R-:W-:Y:S01]  /*1ab30*/  IMAD.MOV.U32 R235, RZ, RZ, R236 ;  /* 0x000000ffffeb7224 */ /* 0x000fe200078e00ec */
[----:B-1----:R-:W-:Y:S01]  /*1ab40*/  F2FP.BF16.F32.PACK_AB R80, R151, R189 ;  /* 0x000000bd9750723e */ /* 0x002fe200000010ff */
[----:B------:R-:W-:Y:S03]  /*1ab50*/  IMAD.MOV.U32 R194, RZ, RZ, R153 ;  /* 0x000000ffffc27224 */ /* 0x000fe600078e0099 */
[----:B------:R-:W-:Y:S01]  /*1ab60*/  FFMA.FTZ R0, R237, UR4, -R74 ;  /* 0x00000004ed007c23 */ /* 0x000fe2000801084a */
[----:B------:R-:W-:Y:S02]  /*1ab70*/  IMAD.MOV.U32 R236, RZ, RZ, R179 ;  /* 0x000000ffffec7224 */ /* 0x000fe400078e00b3 */
[----:B------:R-:W-:Y:S02]  /*1ab80*/  IMAD.MOV.U32 R171, RZ, RZ, R170 ;  /* 0x000000ffffab7224 */ /* 0x000fe400078e00aa */
[----:B------:R-:W-:Y:S02]  /*1ab90*/  IMAD.MOV.U32 R170, RZ, RZ, R175 ;  /* 0x000000ffffaa7224 */ /* 0x000fe400078e00af */
[----:B------:R-:W-:Y:S02]  /*1aba0*/  IMAD.MOV.U32 R175, RZ, RZ, R234 ;  /* 0x000000ffffaf7224 */ /* 0x000fe400078e00ea */
[----:B------:R-:W-:Y:S02]  /*1abb0*/  IMAD.MOV.U32 R179, RZ, RZ, R178 ;  /* 0x000000ffffb37224 */ /* 0x000fe400078e00b2 */
[----:B------:R-:W-:Y:S02]  /*1abc0*/  IMAD.MOV.U32 R234, RZ, RZ, R235 ;  /* 0x000000ffffea7224 */ /* 0x000fe400078e00eb */
[----:B--2---:R-:W-:Y:S01]  /*1abd0*/  FADD.FTZ R75, R227, R97 ;  /* 0x00000061e34b7221 */ /* 0x004fe20000010000 */
[----:B------:R-:W-:Y:S02]  /*1abe0*/  IMAD.MOV.U32 R178, RZ, RZ, R194 ;  /* 0x000000ffffb27224 */ /* 0x000fe400078e00c2 */
[----:B------:R-:W-:Y:S02]  /*1abf0*/  IMAD.MOV.U32 R235, RZ, RZ, R236 ;  /* 0x000000ffffeb7224 */ /* 0x000fe400078e00ec */
[----:B------:R-:W-:Y:S01]  /*1ac00*/  FADD.FTZ R75, R101, R75 ;  /* 0x0000004b654b7221 */ /* 0x000fe20000010000 */
[----:B------:R-:W-:Y:S02]  /*1ac10*/  IMAD.MOV.U32 R194, RZ, RZ, R199 ;  /* 0x000000ffffc27224 */ /* 0x000fe400078e00c7 */
[----:B------:R-:W-:Y:S02]  /*1ac20*/  IMAD.MOV.U32 R199, RZ, RZ, R131 ;  /* 0x000000ffffc77224 */ /* 0x000fe400078e0083 */
[----:B------:R-:W-:Y:S02]  /*1ac30*/  IMAD.MOV.U32 R240, RZ, RZ, R171 ;  /* 0x000000fffff07224 */ /* 0x000fe400078e00ab */
[----:B------:R-:W-:Y:S02]  /*1ac40*/  IMAD.MOV.U32 R171, RZ, RZ, R175 ;  /* 0x000000ffffab7224 */ /* 0x000fe400078e00af */
[----:B------:R-:W-:Y:S02]  /*1ac50*/  IMAD.MOV.U32 R175, RZ, RZ, R235 ;  /* 0x000000ffffaf7224 */ /* 0x000fe400078e00eb */
[----:B------:R-:W-:Y:S02]  /*1ac60*/  IMAD.MOV.U32 R235, RZ, RZ, R178 ;  /* 0x000000ffffeb7224 */ /* 0x000fe400078e00b2 */
[----:B------:R-:W-:Y:S02]  /*1ac70*/  IMAD.MOV.U32 R178, RZ, RZ, R199 ;  /* 0x000000ffffb27224 */ /* 0x000fe400078e00c7 */
[----:B------:R-:W-:Y:S02]  /*1ac80*/  IMAD.MOV.U32 R199, RZ, RZ, R148 ;  /* 0x000000ffffc77224 */ /* 0x000fe400078e0094 */
[----:B------:R1:W-:Y:S01]  /*1ac90*/  MUFU.EX2 R148, R0 ;  /* 0x0000000000947308 */ /* 0x0003e20000000800 */
[----:B------:R-:W-:Y:S02]  /*1aca0*/  IMAD.MOV.U32 R236, RZ, RZ, R179 ;  /* 0x000000ffffec7224 */ /* 0x000fe400078e00b3 */
[----:B------:R-:W-:Y:S02]  /*1acb0*/  IMAD.MOV.U32 R237, RZ, RZ, R170 ;  /* 0x000000ffffed7224 */ /* 0x000fe400078e00aa */
[----:B------:R-:W-:Y:S01]  /*1acc0*/  IMAD.MOV.U32 R170, RZ, RZ, R234 ;  /* 0x000000ffffaa7224 */ /* 0x000fe200078e00ea */
[----:B------:R-:W-:Y:S01]  /*1acd0*/  MOV R234, R236 ;  /* 0x000000ec00ea7202 */ /* 0x000fe20000000f00 */
[----:B------:R-:W-:Y:S03]  /*1ace0*/  IMAD.MOV.U32 R140, RZ, RZ, R219 ;  /* 0x000000ffff8c7224 */ /* 0x000fe600078e00db */
[----:B------:R2:W3:Y:S01]  /*1acf0*/  MUFU.EX2 R179, R3 ;  /* 0x0000000300b37308 */ /* 0x0004e20000000800 */
[----:B------:R-:W4:Y:S01]  /*1ad00*/  LDL.LU R219, [R1+0x13c] ;  /* 0x00013c0001db7983 */ /* 0x000f220000300800 */
[----:B------:R-:W-:Y:S02]  /*1ad10*/  IMAD.MOV.U32 R236, RZ, RZ, R194 ;  /* 0x000000ffffec7224 */ /* 0x000fe400078e00c2 */
[----:B------:R-:W-:Y:S02]  /*1ad20*/  IMAD.MOV.U32 R153, RZ, RZ, R220 ;  /* 0x000000ffff997224 */ /* 0x000fe400078e00dc */
[----:B------:R-:W-:Y:S01]  /*1ad30*/  IMAD.MOV.U32 R194, RZ, RZ, R150 ;  /* 0x000000ffffc27224 */ /* 0x000fe200078e0096 */
[----:B------:R-:W4:Y:S01]  /*1ad40*/  LDL.LU R220, [R1+0x138] ;  /* 0x0001380001dc7983 */ /* 0x000f220000300800 */
[----:B------:R-:W-:Y:S02]  /*1ad50*/  IMAD.MOV.U32 R131, RZ, RZ, R221 ;  /* 0x000000ffff837224 */ /* 0x000fe400078e00dd */
[----:B-1----:R-:W-:Y:S01]  /*1ad60*/  FFMA.FTZ R0, R240, UR4, -R74 ;  /* 0x00000004f0007c23 */ /* 0x002fe2000801084a */
[----:B------:R-:W-:Y:S01]  /*1ad70*/  IMAD.MOV.U32 R240, RZ, RZ, R237 ;  /* 0x000000fffff07224 */ /* 0x000fe200078e00ed */
[----:B------:R-:W4:Y:S01]  /*1ad80*/  LDL.LU R221, [R1+0x134] ;  /* 0x0001340001dd7983 */ /* 0x000f220000300800 */
[----:B------:R-:W-:Y:S02]  /*1ad90*/  IMAD.MOV.U32 R237, RZ, RZ, R171 ;  /* 0x000000ffffed7224 */ /* 0x000fe400078e00ab */
[----:B------:R-:W-:Y:S02]  /*1ada0*/  IMAD.MOV.U32 R171, RZ, RZ, R170 ;  /* 0x000000ffffab7224 */ /* 0x000fe400078e00aa */
[----:B------:R-:W-:Y:S02]  /*1adb0*/  IMAD.MOV.U32 R170, RZ, RZ, R175 ;  /* 0x000000ffffaa7224 */ /* 0x000fe400078e00af */
[----:B--2---:R-:W-:Y:S01]  /*1adc0*/  FADD.FTZ R3, R105, R96 ;  /* 0x0000006069037221 */ /* 0x004fe20000010000 */
[----:B------:R-:W-:Y:S01]  /*1add0*/  IMAD.MOV.U32 R175, RZ, RZ, R234 ;  /* 0x000000ffffaf7224 */ /* 0x000fe200078e00ea */
[----:B---3--:R-:W-:Y:S01]  /*1ade0*/  F2FP.BF16.F32.PACK_AB R82, R179, R174 ;  /* 0x000000aeb352723e */ /* 0x008fe200000010ff */
        /* <DEDUP_REMOVED lines=8> */
[----:B------:R-:W-:Y:S01]  /*1ae70*/  IMAD.MOV.U32 R171, RZ, RZ, R175 ;  /* 0x000000ffffab7224 */ /* 0x000fe200078e00af */
[----:B------:R-:W2:Y:S01]  /*1ae80*/  LDL.LU R222, [R1+0x130] ;  /* 0x0001300001de7983 */ /* 0x000ea20000300800 */
[----:B------:R-:W-:Y:S02]  /*1ae90*/  IMAD.MOV.U32 R175, RZ, RZ, R235 ;  /* 0x000000ffffaf7224 */ /* 0x000fe400078e00eb */
[----:B------:R-:W-:Y:S02]  /*1aea0*/  IMAD.MOV.U32 R235, RZ, RZ, R194 ;  /* 0x000000ffffeb7224 */ /* 0x000fe400078e00c2 */
[----:B------:R-:W-:Y:S02]  /*1aeb0*/  IMAD.MOV.U32 R194, RZ, RZ, R176 ;  /* 0x000000ffffc27224 */ /* 0x000fe400078e00b0 */
[----:B------:R-:W-:Y:S02]  /*1aec0*/  IMAD.MOV.U32 R176, RZ, RZ, R233 ;  /* 0x000000ffffb07224 */ /* 0x000fe400078e00e9 */
[----:B------:R-:W3:Y:S01]  /*1aed0*/  LDL.LU R233, [R1+0x12c] ;  /* 0x00012c0001e97983 */ /* 0x000ee20000300800 */
[----:B------:R-:W-:Y:S02]  /*1aee0*/  IMAD.MOV.U32 R199, RZ, RZ, R150 ;  /* 0x000000ffffc77224 */ /* 0x000fe400078e0096 */
[----:B------:R-:W-:Y:S02]  /*1aef0*/  IMAD.MOV.U32 R150, RZ, RZ, R149 ;  /* 0x000000ffff967224 */ /* 0x000fe400078e0095 */
[----:B------:R1:W1:Y:S02]  /*1af00*/  MUFU.EX2 R149, R0 ;  /* 0x0000000000957308 */ /* 0x0002640000000800 */
[----:B-1----:R-:W-:Y:S01]  /*1af10*/  FFMA.FTZ R0, R240, UR4, -R74 ;  /* 0x00000004f0007c23 */ /* 0x002fe2000801084a */
[----:B------:R-:W-:Y:S01]  /*1af20*/  IMAD.MOV.U32 R240, RZ, RZ, R170 ;  /* 0x000000fffff07224 */ /* 0x000fe200078e00aa */
[----:B------:R-:W-:Y:S01]  /*1af30*/  F2FP.BF16.F32.PACK_AB R81, R149, R148 ;  /* 0x000000949551723e */ /* 0x000fe200000010ff */
        /* <DEDUP_REMOVED lines=15> */
[----:B-1----:R-:W-:Y:S01]  /*1b030*/  FFMA.FTZ R0, R238, UR4, -R74 ;  /* 0x00000004ee007c23 */ /* 0x002fe2000801084a */
[----:B------:R-:W-:Y:S02]  /*1b040*/  IMAD.MOV.U32 R238, RZ, RZ, R171 ;  /* 0x000000ffffee7224 */ /* 0x000fe400078e00ab */
[----:B------:R-:W-:Y:S02]  /*1b050*/  IMAD.MOV.U32 R171, RZ, RZ, R175 ;  /* 0x000000ffffab7224 */ /* 0x000fe400078e00af */
[----:B------:R-:W1:Y:S01]  /*1b060*/  MUFU.EX2 R175, R0 ;  /* 0x0000000000af7308 */ /* 0x000e620000000800 */
[----:B------:R-:W-:Y:S01]  /*1b070*/  MOV R239, R238 ;  /* 0x000000ee00ef7202 */ /* 0x000fe20000000f00 */
        /* <DEDUP_REMOVED lines=8> */
[----:B------:R-:W-:Y:S01]  /*1b100*/  IMAD.MOV.U32 R239, RZ, RZ, R171 ;  /* 0x000000ffffef7224 */ /* 0x000fe200078e00ab */
[----:B-1----:R-:W-:Y:S01]  /*1b110*/  F2FP.BF16.F32.PACK_AB R83, R175, R150 ;  /* 0x00000096af53723e */ /* 0x002fe200000010ff */
[----:B------:R-:W-:Y:S02]  /*1b120*/  IMAD.MOV.U32 R238, RZ, RZ, R231 ;  /* 0x000000ffffee7224 */ /* 0x000fe400078e00e7 */
[----:B------:R-:W-:Y:S02]  /*1b130*/  IMAD.MOV.U32 R106, RZ, RZ, R122 ;  /* 0x000000ffff6a7224 */ /* 0x000fe400078e007a */
[----:B------:R-:W-:Y:S02]  /*1b140*/  IMAD.MOV.U32 R122, RZ, RZ, R123 ;  /* 0x000000ffff7a7224 */ /* 0x000fe400078e007b */
[C---:B------:R-:W-:Y:S04]  /*1b150*/  HMMA.16816.F32.BF16 R8, R80.reuse, R88, R8 ;  /* 0x000000585008723c */ /* 0x040fe80000041808 */
[----:B------:R-:W-:Y:S02]  /*1b160*/  IMAD.MOV.U32 R123, RZ, RZ, R239 ;  /* 0x000000ffff7b7224 */ /* 0x000fe400078e00ef */
[-C--:B------:R-:W-:Y:S05]  /*1b170*/  HMMA.16816.F32.BF16 R12, R80, R90.reuse, R12 ;  /* 0x0000005a500c723c */ /* 0x080fea000004180c */
[----:B------:R-:W-:Y:S01]  /*1b180*/  IMAD.MOV.U32 R239, RZ, RZ, R238 ;  /* 0x000000ffffef7224 */ /* 0x000fe200078e00ee */
[C---:B------:R-:W-:Y:S01]  /*1b190*/  HMMA.16816.F32.BF16 R16, R76.reuse, R90, R16 ;  /* 0x0000005a4c10723c */ /* 0x040fe20000041810 */
[----:B------:R-:W-:Y:S04]  /*1b1a0*/  LDSM.16.MT88.4 R88, [R217+0xa800] ;  /* 0x00a80000d958783b */ /* 0x000fe80000004200 */
[----:B------:R-:W-:Y:S01]  /*1b1b0*/  IMAD.MOV.U32 R238, RZ, RZ, R237 ;  /* 0x000000ffffee7224 */ /* 0x000fe200078e00ed */
[-C--:B------:R-:W-:Y:S05]  /*1b1c0*/  HMMA.16816.F32.BF16 R20, R76, R92.reuse, R20 ;  /* 0x0000005c4c14723c */ /* 0x080fea0000041814 */
[----:B------:R-:W-:Y:S01]  /*1b1d0*/  IMAD.MOV.U32 R237, RZ, RZ, R195 ;  /* 0x000000ffffed7224 */ /* 0x000fe200078e00c3 */
[C---:B------:R-:W-:Y:S05]  /*1b1e0*/  HMMA.16816.F32.BF16 R24, R80.reuse, R92, R24 ;  /* 0x0000005c5018723c */ /* 0x040fea0000041818 */
[----:B------:R-:W-:Y:S01]  /*1b1f0*/  IMAD.MOV.U32 R195, RZ, RZ, R173 ;  /* 0x000000ffffc37224 */ /* 0x000fe200078e00ad */
[-C--:B------:R-:W-:Y:S05]  /*1b200*/  HMMA.16816.F32.BF16 R28, R80, R94.reuse, R28 ;  /* 0x0000005e501c723c */ /* 0x080fea000004181c */
[----:B------:R-:W-:Y:S01]  /*1b210*/  IMAD.MOV.U32 R121, RZ, RZ, R106 ;  /* 0x000000ffff797224 */ /* 0x000fe200078e006a */
[C---:B------:R-:W-:Y:S01]  /*1b220*/  HMMA.16816.F32.BF16 R32, R76.reuse, R94, R32 ;  /* 0x0000005e4c20723c */ /* 0x040fe20000041820 */
[----:B------:R-:W-:Y:S04]  /*1b230*/  LDSM.16.MT88.4 R92, [R215+0xa800] ;  /* 0x00a80000d75c783b */ /* 0x000fe80000004200 */
[----:B------:R-:W-:Y:S02]  /*1b240*/  IMAD.MOV.U32 R106, RZ, RZ, R122 ;  /* 0x000000ffff6a7224 */ /* 0x000fe400078e007a */
[----:B------:R-:W-:Y:S01]  /*1b250*/  FFMA.FTZ R0, R121, UR4, -R73 ;  /* 0x0000000479007c23 */ /* 0x000fe20008010849 */
[----:B------:R-:W-:Y:S03]  /*1b260*/  IMAD.MOV.U32 R122, RZ, RZ, R123 ;  /* 0x000000ffff7a7224 */ /* 0x000fe600078e007b */
[----:B------:R1:W-:Y:S01]  /*1b270*/  MUFU.EX2 R203, R0 ;  /* 0x0000000000cb7308 */ /* 0x0003e20000000800 */
        /* <DEDUP_REMOVED lines=16> */
[----:B------:R-:W-:Y:S01]  /*1b380*/  MUFU.EX2 R122, R122 ;  /* 0x0000007a007a7308 */ /* 0x000fe20000000800 */
[----:B------:R-:W-:Y:S02]  /*1b390*/  IMAD.MOV.U32 R195, RZ, RZ, R172 ;  /* 0x000000ffffc37224 */ /* 0x000fe400078e00ac */
[----:B------:R-:W-:Y:S02]  /*1b3a0*/  IMAD.MOV.U32 R244, RZ, RZ, R120 ;  /* 0x000000fffff47224 */ /* 0x000fe400078e0078 */
[----:B------:R-:W-:Y:S02]  /*1b3b0*/  IMAD.MOV.U32 R120, RZ, RZ, R121 ;  /* 0x000000ffff787224 */ /* 0x000fe400078e0079 */
[----:B------:R-:W-:Y:S03]  /*1b3c0*/  IMAD.MOV.U32 R121, RZ, RZ, R123 ;  /* 0x000000ffff797224 */ /* 0x000fe600078e007b */
[----:B------:R-:W-:Y:S01]  /*1b3d0*/  MUFU.EX2 R172, R98 ;  /* 0x0000006200ac7308 */ /* 0x000fe20000000800 */
        /* <DEDUP_REMOVED lines=12> */
[----:B-1----:R-:W-:Y:S01]  /*1b4a0*/  FFMA.FTZ R0, R245, UR4, -R74 ;  /* 0x00000004f5007c23 */ /* 0x002fe2000801084a */
[----:B------:R-:W-:Y:S02]  /*1b4b0*/  IMAD.MOV.U32 R245, RZ, RZ, R244 ;  /* 0x000000fffff57224 */ /* 0x000fe400078e00f4 */
[----:B------:R-:W-:Y:S02]  /*1b4c0*/  IMAD.MOV.U32 R171, RZ, RZ, R178 ;  /* 0x000000ffffab7224 */ /* 0x000fe400078e00b2 */
[----:B------:R-:W-:Y:S01]  /*1b4d0*/  IMAD.MOV.U32 R244, RZ, RZ, R120 ;  /* 0x000000fffff47224 */ /* 0x000fe200078e0078 */
        /* <DEDUP_REMOVED lines=9> */
[----:B------:R-:W-:Y:S03]  /*1b570*/  IMAD.MOV.U32 R246, RZ, RZ, R243 ;  /* 0x000000fffff67224 */ /* 0x000fe600078e00f3 */
[----:B------:R1:W-:Y:S01]  /*1b580*/  MUFU.EX2 R131, R0 ;  /* 0x0000000000837308 */ /* 0x0003e20000000800 */
[----:B------:R-:W-:Y:S02]  /*1b590*/  IMAD.MOV.U32 R142, RZ, RZ, R228 ;  /* 0x000000ffff8e7224 */ /* 0x000fe400078e00e4 */
[----:B------:R-:W-:Y:S02]  /*1b5a0*/  IMAD.MOV.U32 R197, RZ, RZ, R230 ;  /* 0x000000ffffc57224 */ /* 0x000fe400078e00e6 */
[----:B------:R2:W5:Y:S01]  /*1b5b0*/  LDL.LU R230, [R1+0x128] ;  /* 0x0001280001e67983 */ /* 0x0005620000300800 */
[----:B------:R-:W-:Y:S01]  /*1b5c0*/  MOV R173, R142 ;  /* 0x0000008e00ad7202 */ /* 0x000fe20000000f00 */
[----:B------:R-:W-:Y:S03]  /*1b5d0*/  IMAD.MOV.U32 R142, RZ, RZ, R141 ;  /* 0x000000ffff8e7224 */ /* 0x000fe600078e008d */
[----:B------:R1:W-:Y:S01]  /*1b5e0*/  MUFU.EX2 R180, R226 ;  /* 0x000000e200b47308 */ /* 0x0003e20000000800 */
[----:B------:R-:W-:Y:S02]  /*1b5f0*/  IMAD.MOV.U32 R141, RZ, RZ, R140 ;  /* 0x000000ffff8d7224 */ /* 0x000fe400078e008c */
[----:B------:R-:W-:Y:S02]  /*1b600*/  IMAD.MOV.U32 R195, RZ, RZ, R173 ;  /* 0x000000ffffc37224 */ /* 0x000fe400078e00ad */
[----:B------:R-:W-:Y:S02]  /*1b610*/  IMAD.MOV.U32 R173, RZ, RZ, R142 ;  /* 0x000000ffffad7224 */ /* 0x000fe400078e008e */
[----:B------:R-:W-:Y:S03]  /*1b620*/  IMAD.MOV.U32 R123, RZ, RZ, R195 ;  /* 0x000000ffff7b7224 */ /* 0x000fe600078e00c3 */
[----:B------:R-:W-:Y:S01]  /*1b630*/  MUFU.EX2 R108, R236 ;  /* 0x000000ec006c7308 */ /* 0x000fe20000000800 */
[----:B-1----:R-:W-:Y:S01]  /*1b640*/  FFMA.FTZ R0, R246, UR4, -R74 ;  /* 0x00000004f6007c23 */ /* 0x002fe2000801084a */
[----:B------:R-:W-:Y:S02]  /*1b650*/  IMAD.MOV.U32 R195, RZ, RZ, R173 ;  /* 0x000000ffffc37224 */ /* 0x000fe400078e00ad */
[----:B------:R-:W-:Y:S02]  /*1b660*/  IMAD.MOV.U32 R242, RZ, RZ, R123 ;  /* 0x000000fffff27224 */ /* 0x000fe400078e007b */
[----:B------:R-:W-:Y:S04]  /*1b670*/  IMAD.MOV.U32 R140, RZ, RZ, R130 ;  /* 0x000000ffff8c7224 */ /* 0x000fe800078e0082 */
[----:B------:R1:W-:Y:S01]  /*1b680*/  MUFU.EX2 R129, R0 ;  /* 0x0000000000817308 */ /* 0x0003e20000000800 */
[----:B------:R2:W5:Y:S01]  /*1b690*/  LDL.LU R226, [R1+0x124] ;  /* 0x0001240001e27983 */ /* 0x0005620000300800 */
[----:B------:R-:W-:Y:S02]  /*1b6a0*/  IMAD.MOV.U32 R243, RZ, RZ, R195 ;  /* 0x000000fffff37224 */ /* 0x000fe400078e00c3 */
[----:B------:R-:W-:Y:S01]  /*1b6b0*/  IMAD.MOV.U32 R130, RZ, RZ, R223 ;  /* 0x000000ffff827224 */ /* 0x000fe200078e00df */
[----:B------:R2:W5:Y:S01]  /*1b6c0*/  LDL.LU R231, [R1+0x120] ;  /* 0x0001200001e77983 */ /* 0x0005620000300800 */
[----:B------:R-:W-:Y:S04]  /*1b6d0*/  IMAD.MOV.U32 R142, RZ, RZ, R141 ;  /* 0x000000ffff8e7224 */ /* 0x000fe800078e008d */
[----:B------:R-:W-:Y:S01]  /*1b6e0*/  MUFU.EX2 R173, R212 ;  /* 0x000000d400ad7308 */ /* 0x000fe20000000800 */
[----:B------:R2:W5:Y:S01]  /*1b6f0*/  LDL.LU R232, [R1+0x11c] ;  /* 0x00011c0001e87983 */ /* 0x0005620000300800 */
[----:B------:R-:W-:Y:S02]  /*1b700*/  IMAD.MOV.U32 R141, RZ, RZ, R140 ;  /* 0x000000ffff8d7224 */ /* 0x000fe400078e008c */
[----:B------:R-:W-:Y:S01]  /*1b710*/  IMAD.MOV.U32 R140, RZ, RZ, R153 ;  /* 0x000000ffff8c7224 */ /* 0x000fe200078e0099 */
[----:B------:R2:W5:Y:S01]  /*1b720*/  LDL.LU R227, [R1+0x118] ;  /* 0x0001180001e37983 */ /* 0x0005620000300800 */
[----:B------:R-:W-:Y:S01]  /*1b730*/  FFMA.FTZ R153, R213, UR4, -R73 ;  /* 0x00000004d5997c23 */ /* 0x000fe20008010849 */
[----:B------:R-:W-:Y:S02]  /*1b740*/  IMAD.MOV.U32 R123, RZ, RZ, R142 ;  /* 0x000000ffff7b7224 */ /* 0x000fe400078e008e */
[----:B-1----:R-:W-:Y:S01]  /*1b750*/  FFMA.FTZ R0, R242, UR4, -R74 ;  /* 0x00000004f2007c23 */ /* 0x002fe2000801084a */
[----:B------:R-:W-:Y:S01]  /*1b760*/  IMAD.MOV.U32 R242, RZ, RZ, R243 ;  /* 0x000000fffff27224 */ /* 0x000fe200078e00f3 */
[----:B------:R1:W5:Y:S01]  /*1b770*/  LDL.LU R228, [R1+0x114] ;  /* 0x0001140001e47983 */ /* 0x0003620000300800 */
[----:B------:R-:W-:Y:S02]  /*1b780*/  IMAD.MOV.U32 R243, RZ, RZ, R130 ;  /* 0x000000fffff37224 */ /* 0x000fe400078e0082 */
[--C-:B----4-:R-:W-:Y:S01]  /*1b790*/  FFMA.FTZ R107, R219, UR4, -R73.reuse ;  /* 0x00000004db6b7c23 */ /* 0x110fe20008010849 */
[----:B------:R4:W-:Y:S01]  /*1b7a0*/  MUFU.EX2 R130, R0 ;  /* 0x0000000000827308 */ /* 0x0009e20000000800 */
[----:B------:R-:W-:Y:S01]  /*1b7b0*/  FFMA.FTZ R106, R220, UR4, -R73 ;  /* 0x00000004dc6a7c23 */ /* 0x000fe20008010849 */
[----:B------:R-:W-:Y:S02]  /*1b7c0*/  IMAD.MOV.U32 R121, RZ, RZ, R141 ;  /* 0x000000ffff797224 */ /* 0x000fe400078e008d */
[----:B------:R-:W-:Y:S02]  /*1b7d0*/  IMAD.MOV.U32 R195, RZ, RZ, R140 ;  /* 0x000000ffffc37224 */ /* 0x000fe400078e008c */
[--C-:B------:R-:W-:Y:S01]  /*1b7e0*/  FFMA.FTZ R105, R221, UR4, -R73.reuse ;  /* 0x00000004dd697c23 */ /* 0x100fe20008010849 */
[----:B------:R-:W-:Y:S03]  /*1b7f0*/  IMAD.MOV.U32 R199, RZ, RZ, R176 ;  /* 0x000000ffffc77224 */ /* 0x000fe600078e00b0 */
[----:B------:R-:W-:Y:S01]  /*1b800*/  MUFU.EX2 R140, R97 ;  /* 0x00000061008c7308 */ /* 0x000fe20000000800 */
[----:B------:R-:W-:Y:S09]  /*1b810*/  IMAD.MOV.U32 R244, RZ, RZ, R120 ;  /* 0x000000fffff47224 */ /* 0x000ff200078e0078 */
[----:B------:R-:W-:Y:S01]  /*1b820*/  MUFU.EX2 R176, R209 ;  /* 0x000000d100b07308 */ /* 0x000fe20000000800 */
[----:B----4-:R-:W-:Y:S09]  /*1b830*/  FFMA.FTZ R0, R245, UR4, -R74 ;  /* 0x00000004f5007c23 */ /* 0x010ff2000801084a */
[----:B------:R4:W-:Y:S01]  /*1b840*/  MUFU.EX2 R132, R0 ;  /* 0x0000000000847308 */ /* 0x0009e20000000800 */
[--C-:B--2---:R-:W-:Y:S09]  /*1b850*/  FFMA.FTZ R98, R222, UR4, -R73.reuse ;  /* 0x00000004de627c23 */ /* 0x104ff20008010849 */
[----:B------:R-:W-:Y:S01]  /*1b860*/  MUFU.EX2 R125, R242 ;  /* 0x000000f2007d7308 */ /* 0x000fe20000000800 */
[----:B---3--:R-:W-:Y:S01]  /*1b870*/  FFMA.FTZ R96, R233, UR4, -R73 ;  /* 0x00000004e9607c23 */ /* 0x008fe20008010849 */
[----:B------:R-:W-:Y:S01]  /*1b880*/  FADD.FTZ R73, R100, R99 ;  /* 0x0000006364497221 */ /* 0x000fe20000010000 */
[----:B------:R1:W5:Y:S01]  /*1b890*/  LDL.LU R233, [R1+0x110] ;  /* 0x0001100001e97983 */ /* 0x0003620000300800 */
[----:B------:R-:W-:Y:S01]  /*1b8a0*/  FADD.FTZ R100, R118, R3 ;  /* 0x0000000376647221 */ /* 0x000fe20000010000 */
[----:B------:R-:W-:Y:S01]  /*1b8b0*/  FADD.FTZ R3, R102, R75 ;  /* 0x0000004b66037221 */ /* 0x000fe20000010000 */
[----:B------:R-:W-:Y:S01]  /*1b8c0*/  FADD.FTZ R73, R109, R73 ;  /* 0x000000496d497221 */ /* 0x000fe20000010000 */
[----:B------:R1:W5:Y:S01]  /*1b8d0*/  LDL.LU R223, [R1+0x10c] ;  /* 0x00010c0001df7983 */ /* 0x0003620000300800 */
[----:B----4-:R-:W-:Y:S02]  /*1b8e0*/  FADD.FTZ R0, R103, R100 ;  /* 0x0000006467007221 */ /* 0x010fe40000010000 */
[----:B------:R-:W2:Y:S01]  /*1b8f0*/  MUFU.EX2 R142, R96 ;  /* 0x00000060008e7308 */ /* 0x000ea20000000800 */
[----:B------:R-:W-:Y:S01]  /*1b900*/  FADD.FTZ R104, R119, R73 ;  /* 0x0000004977687221 */ /* 0x000fe20000010000 */
[----:B------:R1:W5:Y:S01]  /*1b910*/  LDL.LU R222, [R1+0x108] ;  /* 0x0001080001de7983 */ /* 0x0003620000300800 */
[----:B------:R-:W-:Y:S01]  /*1b920*/  FADD.FTZ R73, R110, R3 ;  /* 0x000000036e497221 */ /* 0x000fe20000010000 */
[----:B------:R-:W-:Y:S02]  /*1b930*/  FADD.FTZ R3, R111, R0 ;  /* 0x000000006f037221 */ /* 0x000fe40000010000 */
[----:B------:R1:W5:Y:S01]  /*1b940*/  LDL.LU R221, [R1+0x104] ;  /* 0x0001040001dd7983 */ /* 0x0003620000300800 */
[----:B------:R-:W-:Y:S03]  /*1b950*/  FADD.FTZ R73, R161, R73 ;  /* 0x00000049a1497221 */ /* 0x000fe60000010000 */
[----:B------:R3:W4:Y:S01]  /*1b960*/  MUFU.EX2 R141, R98 ;  /* 0x00000062008d7308 */ /* 0x0007220000000800 */
[----:B------:R-:W-:Y:S01]  /*1b970*/  FADD.FTZ R3, R113, R3 ;  /* 0x0000000371037221 */ /* 0x000fe20000010000 */
[----:B------:R1:W5:Y:S04]  /*1b980*/  LDL.LU R220, [R1+0x100] ;  /* 0x0001000001dc7983 */ /* 0x0003680000300800 */
[----:B------:R1:W5:Y:S04]  /*1b990*/  LDL.LU R219, [R1+0xfc] ;  /* 0x0000fc0001db7983 */ /* 0x0003680000300800 */
[----:B------:R-:W-:Y:S01]  /*1b9a0*/  MUFU.EX2 R126, R243 ;  /* 0x000000f3007e7308 */ /* 0x000fe20000000800 */
[----:B------:R1:W5:Y:S04]  /*1b9b0*/  LDL.LU R218, [R1+0xf8] ;  /* 0x0000f80001da7983 */ /* 0x0003680000300800 */
[----:B------:R1:W5:Y:S05]  /*1b9c0*/  LDL.LU R213, [R1+0xf4] ;  /* 0x0000f40001d57983 */ /* 0x00036a0000300800 */
[----:B------:R-:W-:Y:S01]  /*1b9d0*/  MUFU.EX2 R123, R123 ;  /* 0x0000007b007b7308 */ /* 0x000fe20000000800 */
[----:B------:R1:W5:Y:S04]  /*1b9e0*/  LDL.LU R212, [R1+0xf0] ;  /* 0x0000f00001d47983 */ /* 0x0003680000300800 */
[----:B------:R-:W4:Y:S05]  /*1b9f0*/  LDL.LU R0, [R1+0x7c] ;  /* 0x00007c0001007983 */ /* 0x000f2a0000300800 */
[----:B------:R-:W-:Y:S01]  /*1ba00*/  MUFU.EX2 R121, R121 ;  /* 0x0000007900797308 */ /* 0x000fe20000000800 */
[----:B---3--:R-:W3:Y:S09]  /*1ba10*/  LDSM.16.MT88.4 R96, [R215+0xa000] ;  /* 0x00a00000d760783b */ /* 0x008ef20000004200 */
[----:B------:R-:W-:Y:S01]  /*1ba20*/  MUFU.EX2 R120, R114 ;  /* 0x0000007200787308 */ /* 0x000fe20000000800 */
[----:B------:R-:W2:Y:S09]  /*1ba30*/  LDSM.16.MT88.4 R100, [R216+0xa000] ;  /* 0x00a00000d864783b */ /* 0x000eb20000004200 */
[----:B------:R-:W-:Y:S10]  /*1ba40*/  MUFU.EX2 R119, R244 ;  /* 0x000000f400777308 */ /* 0x000ff40000000800 */
[----:B------:R-:W-:Y:S10]  /*1ba50*/  MUFU.EX2 R118, R105 ;  /* 0x0000006900767308 */ /* 0x000ff40000000800 */
[----:B------:R-:W-:Y:S10]  /*1ba60*/  MUFU.EX2 R105, R192 ;  /* 0x000000c000697308 */ /* 0x000ff40000000800 */
[----:B------:R-:W-:Y:S01]  /*1ba70*/  MUFU.EX2 R110, R171 ;  /* 0x000000ab006e7308 */ /* 0x000fe20000000800 */
[-C--:B---3--:R-:W-:Y:S06]  /*1ba80*/  HMMA.16816.F32.BF16 R36, R76, R96.reuse, R36 ;  /* 0x000000604c24723c */ /* 0x088fec0000041824 */
[C---:B------:R-:W-:Y:S03]  /*1ba90*/  HMMA.16816.F32.BF16 R40, R80.reuse, R96, R40 ;  /* 0x000000605028723c */ /* 0x040fe60000041828 */
[----:B------:R-:W-:Y:S03]  /*1baa0*/  MUFU.EX2 R109, R234 ;  /* 0x000000ea006d7308 */ /* 0x000fe60000000800 */
[-C--:B------:R-:W-:Y:S07]  /*1bab0*/  HMMA.16816.F32.BF16 R44, R80, R98.reuse, R44 ;  /* 0x00000062502c723c */ /* 0x080fee000004182c */
[----:B------:R-:W3:Y:S01]  /*1bac0*/  MUFU.EX2 R117, R106 ;  /* 0x0000006a00757308 */ /* 0x000ee20000000800 */
[C---:B------:R-:W-:Y:S01]  /*1bad0*/  HMMA.16816.F32.BF16 R48, R76.reuse, R98, R48 ;  /* 0x000000624c30723c */ /* 0x040fe20000041830 */
[----:B------:R-:W1:Y:S08]  /*1bae0*/  LDSM.16.MT88.4 R96, [R216+0xa800] ;  /* 0x00a80000d860783b */ /* 0x000e700000004200 */
[----:B------:R-:W-:Y:S01]  /*1baf0*/  MUFU.EX2 R106, R194 ;  /* 0x000000c2006a7308 */ /* 0x000fe20000000800 */
[-C--:B--2---:R-:W-:Y:S06]  /*1bb00*/  HMMA.16816.F32.BF16 R52, R76, R100.reuse, R52 ;  /* 0x000000644c34723c */ /* 0x084fec0000041834 */
[C---:B------:R-:W-:Y:S03]  /*1bb10*/  HMMA.16816.F32.BF16 R56, R80.reuse, R100, R56 ;  /* 0x000000645038723c */ /* 0x040fe60000041838 */
[----:B------:R-:W2:Y:S03]  /*1bb20*/  MUFU.EX2 R114, R107 ;  /* 0x0000006b00727308 */ /* 0x000ea60000000800 */
[-C--:B------:R-:W-:Y:S07]  /*1bb30*/  HMMA.16816.F32.BF16 R60, R80, R102.reuse, R60 ;  /* 0x00000066503c723c */ /* 0x080fee000004183c */
[----:B------:R-:W2:Y:S01]  /*1bb40*/  MUFU.EX2 R107, R195 ;  /* 0x000000c3006b7308 */ /* 0x000ea20000000800 */
[--C-:B------:R-:W-:Y:S01]  /*1bb50*/  FFMA.FTZ R100, R199, UR4, -R74.reuse ;  /* 0x00000004c7647c23 */ /* 0x100fe2000801084a */
[----:B------:R-:W-:Y:S04]  /*1bb60*/  HMMA.16816.F32.BF16 R64, R76, R102, R64 ;  /* 0x000000664c40723c */ /* 0x000fe80000041840 */
[----:B------:R-:W-:Y:S01]  /*1bb70*/  F2FP.BF16.F32.PACK_AB R80, R142, R203 ;  /* 0x000000cb8e50723e */ /* 0x000fe200000010ff */
[--C-:B------:R-:W-:Y:S02]  /*1bb80*/  FFMA.FTZ R101, R198, UR4, -R74.reuse ;  /* 0x00000004c6657c23 */ /* 0x100fe4000801084a */
[----:B------:R-:W-:Y:S01]  /*1bb90*/  F2FP.BF16.F32.PACK_AB R76, R180, R177 ;  /* 0x000000b1b44c723e */ /* 0x000fe200000010ff */
[--C-:B------:R-:W-:Y:S01]  /*1bba0*/  FFMA.FTZ R103, R72, UR4, -R74.reuse ;  /* 0x0000000448677c23 */ /* 0x100fe2000801084a */
[----:B------:R-:W-:Y:S02]  /*1bbb0*/  MUFU.EX2 R100, R100 ;  /* 0x0000006400647308 */ /* 0x000fe40000000800 */
[----:B------:R-:W-:Y:S01]  /*1bbc0*/  F2FP.BF16.F32.PACK_AB R77, R176, R178 ;  /* 0x000000b2b04d723e */ /* 0x000fe200000010ff */
[--C-:B------:R-:W-:Y:S01]  /*1bbd0*/  FFMA.FTZ R102, R193, UR4, -R74.reuse ;  /* 0x00000004c1667c23 */ /* 0x100fe2000801084a */
[----:B------:R-:W-:Y:S02]  /*1bbe0*/  F2FP.BF16.F32.PACK_AB R78, R204, R205 ;  /* 0x000000cdcc4e723e */ /* 0x000fe400000010ff */
[----:B------:R-:W-:Y:S02]  /*1bbf0*/  F2FP.BF16.F32.PACK_AB R79, R173, R172 ;  /* 0x000000acad4f723e */ /* 0x000fe400000010ff */
[----:B----4-:R-:W-:Y:S02]  /*1bc00*/  F2FP.BF16.F32.PACK_AB R82, R141, R140 ;  /* 0x0000008c8d52723e */ /* 0x010fe400000010ff */
[----:B------:R-:W-:Y:S02]  /*1bc10*/  F2FP.BF16.F32.PACK_AB R81, R129, R131 ;  /* 0x000000838151723e */ /* 0x000fe400000010ff */
[----:B------:R-:W-:Y:S01]  /*1bc20*/  F2FP.BF16.F32.PACK_AB R83, R132, R130 ;  /* 0x000000828453723e */ /* 0x000fe200000010ff */
[-C--:B------:R-:W-:Y:S06]  /*1bc30*/  HMMA.16816.F32.BF16 R4, R76, R84.reuse, R4 ;  /* 0x000000544c04723c */ /* 0x080fec0000041804 */
[C---:B------:R-:W-:Y:S06]  /*1bc40*/  HMMA.16816.F32.BF16 R8, R80.reuse, R84, R8 ;  /* 0x000000545008723c */ /* 0x040fec0000041808 */
[-C--:B------:R-:W-:Y:S06]  /*1bc50*/  HMMA.16816.F32.BF16 R12, R80, R86.reuse, R12 ;  /* 0x00000056500c723c */ /* 0x080fec000004180c */
[C---:B------:R-:W-:Y:S01]  /*1bc60*/  HMMA.16816.F32.BF16 R16, R76.reuse, R86, R16 ;  /* 0x000000564c10723c */ /* 0x040fe20000041810 */
[----:B------:R-:W4:Y:S05]  /*1bc70*/  LDSM.16.MT88.4 R84, [R214+0xb000] ;  /* 0x00b00000d654783b */ /* 0x000f2a0000004200 */
        /* <DEDUP_REMOVED lines=10> */
[-C--:B-1----:R-:W-:Y:S06]  /*1bd20*/  HMMA.16816.F32.BF16 R52, R76, R96.reuse, R52 ;  /* 0x000000604c34723c */ /* 0x082fec0000041834 */
[C---:B------:R-:W-:Y:S01]  /*1bd30*/  HMMA.16816.F32.BF16 R56, R80.reuse, R96, R56 ;  /* 0x000000605038723c */ /* 0x040fe20000041838 */
[----:B------:R-:W-:Y:S05]  /*1bd40*/  MUFU.EX2 R97, R154 ;  /* 0x0000009a00617308 */ /* 0x000fea0000000800 */
[-C--:B------:R-:W-:Y:S01]  /*1bd50*/  HMMA.16816.F32.BF16 R60, R80, R98.reuse, R60 ;  /* 0x00000062503c723c */ /* 0x080fe2000004183c */
[----:B------:R-:W1:Y:S05]  /*1bd60*/  LDSM.16.MT88.4 R80, [R216+0xb000] ;  /* 0x00b00000d850783b */ /* 0x000e6a0000004200 */
[----:B------:R-:W-:Y:S01]  /*1bd70*/  HMMA.16816.F32.BF16 R64, R76, R98, R64 ;  /* 0x000000624c40723c */ /* 0x000fe20000041840 */
[----:B------:R-:W1:Y:S06]  /*1bd80*/  MUFU.EX2 R98, R153 ;  /* 0x0000009900627308 */ /* 0x000e6c0000000800 */
[----:B---3--:R-:W-:Y:S04]  /*1bd90*/  F2FP.BF16.F32.PACK_AB R76, R117, R118 ;  /* 0x00000076754c723e */ /* 0x008fe800000010ff */
[----:B------:R-:W-:Y:S01]  /*1bda0*/  MUFU.EX2 R99, R196 ;  /* 0x000000c400637308 */ /* 0x000fe20000000800 */
[----:B--2---:R-:W-:Y:S01]  /*1bdb0*/  F2FP.BF16.F32.PACK_AB R78, R116, R114 ;  /* 0x00000072744e723e */ /* 0x004fe200000010ff */
[----:B------:R-:W-:Y:S01]  /*1bdc0*/  FFMA.FTZ R75, R2, R0, R207 ;  /* 0x00000000024b7223 */ /* 0x000fe200000100cf */
[----:B------:R-:W-:Y:S01]  /*1bdd0*/  FFMA.FTZ R0, R239, UR4, -R74 ;  /* 0x00000004ef007c23 */ /* 0x000fe2000801084a */
[----:B------:R-:W-:Y:S06]  /*1bde0*/  FADD.FTZ R2, R162, R104 ;  /* 0x00000068a2027221 */ /* 0x000fec0000010000 */
[----:B------:R2:W-:Y:S01]  /*1bdf0*/  MUFU.EX2 R113, R0 ;  /* 0x0000000000717308 */ /* 0x0005e20000000800 */
[----:B------:R-:W-:Y:S01]  /*1be00*/  FADD.FTZ R104, R112, R2 ;  /* 0x0000000270687221 */ /* 0x000fe20000010000 */
[----:B------:R-:W-:Y:S01]  /*1be10*/  FADD.FTZ R2, R115, R73 ;  /* 0x0000004973027221 */ /* 0x000fe20000010000 */
[----:B------:R-:W-:Y:S02]  /*1be20*/  FADD.FTZ R73, R160, R3 ;  /* 0x00000003a0497221 */ /* 0x000fe40000010000 */
        /* <DEDUP_REMOVED lines=8> */
[----:B------:R-:W3:Y:S01]  /*1beb0*/  LDSM.16.MT88.4 R160, [R214+0xb800] ;  /* 0x00b80000d6a0783b */ /* 0x000ee20000004200 */
[----:B------:R-:W-:Y:S01]  /*1bec0*/  F2FP.BF16.F32.PACK_AB R136, R109, R110 ;  /* 0x0000006e6d88723e */ /* 0x000fe200000010ff */
[----:B------:R-:W-:Y:S01]  /*1bed0*/  MUFU.EX2 R104, R197 ;  /* 0x000000c500687308 */ /* 0x000fe20000000800 */
[----:B------:R-:W-:Y:S01]  /*1bee0*/  F2FP.BF16.F32.PACK_AB R137, R107, R108 ;  /* 0x0000006c6b89723e */ /* 0x000fe200000010ff */
[----:B--2---:R-:W-:Y:S01]  /*1bef0*/  FFMA.FTZ R0, R238, UR4, -R74 ;  /* 0x00000004ee007c23 */ /* 0x004fe2000801084a */
[----:B------:R-:W-:Y:S01]  /*1bf00*/  FADD.FTZ R3, R168, R3 ;  /* 0x00000003a8037221 */ /* 0x000fe20000010000 */
[----:B-1----:R-:W-:Y:S01]  /*1bf10*/  F2FP.BF16.F32.PACK_AB R168, R97, R98 ;  /* 0x0000006261a8723e */ /* 0x002fe200000010ff */
[----:B------:R-:W-:Y:S02]  /*1bf20*/  IMAD.MOV.U32 R135, RZ, RZ, R68 ;  /* 0x000000ffff877224 */ /* 0x000fe400078e0044 */
[----:B------:R-:W-:Y:S03]  /*1bf30*/  FADD.FTZ R3, R156, R3 ;  /* 0x000000039c037221 */ /* 0x000fe60000010000 */
[----:B------:R1:W2:Y:S01]  /*1bf40*/  MUFU.EX2 R115, R0 ;  /* 0x0000000000737308 */ /* 0x0002a20000000800 */
[----:B------:R-:W-:Y:S02]  /*1bf50*/  IMAD.MOV.U32 R133, RZ, RZ, R70 ;  /* 0x000000ffff857224 */ /* 0x000fe400078e0046 */
[----:B------:R-:W-:Y:S01]  /*1bf60*/  FADD.FTZ R3, R159, R3 ;  /* 0x000000039f037221 */ /* 0x000fe20000010000 */
[----:B------:R-:W-:Y:S02]  /*1bf70*/  IMAD.MOV.U32 R134, RZ, RZ, R69 ;  /* 0x000000ffff867224 */ /* 0x000fe400078e0045 */
[--C-:B-1----:R-:W-:Y:S01]  /*1bf80*/  FFMA.FTZ R0, R240, UR4, -R74.reuse ;  /* 0x00000004f0007c23 */ /* 0x102fe2000801084a */
[----:B--2---:R-:W-:Y:S03]  /*1bf90*/  F2FP.BF16.F32.PACK_AB R77, R115, R113 ;  /* 0x00000071734d723e */ /* 0x004fe600000010ff */
[----:B------:R1:W-:Y:S02]  /*1bfa0*/  MUFU.EX2 R111, R0 ;  /* 0x00000000006f7308 */ /* 0x0003e40000000800 */
[----:B-1----:R-:W-:Y:S01]  /*1bfb0*/  FFMA.FTZ R0, R237, UR4, -R74 ;  /* 0x00000004ed007c23 */ /* 0x002fe2000801084a */
[----:B------:R-:W-:Y:S07]  /*1bfc0*/  F2FP.BF16.F32.PACK_AB R74, R121, R122 ;  /* 0x0000007a794a723e */ /* 0x000fee00000010ff */
[----:B------:R1:W2:Y:S02]  /*1bfd0*/  MUFU.EX2 R112, R0 ;  /* 0x0000000000707308 */ /* 0x0002a40000000800 */
[----:B-1----:R-:W-:Y:S01]  /*1bfe0*/  FADD.FTZ R0, R170, R75 ;  /* 0x0000004baa007221 */ /* 0x002fe20000010000 */
[----:B------:R-:W-:Y:S02]  /*1bff0*/  F2FP.BF16.F32.PACK_AB R75, R119, R120 ;  /* 0x00000078774b723e */ /* 0x000fe400000010ff */
[----:B--2---:R-:W-:Y:S01]  /*1c000*/  F2FP.BF16.F32.PACK_AB R79, R112, R111 ;  /* 0x0000006f704f723e */ /* 0x004fe200000010ff */
[----:B------:R-:W-:Y:S04]  /*1c010*/  FADD.FTZ R0, R235, R0 ;  /* 0x00000000eb007221 */ /* 0x000fe80000010000 */
[-C--:B----4-:R-:W-:Y:S05]  /*1c020*/  HMMA.16816.F32.BF16 R4, R72, R84.reuse, R4 ;  /* 0x000000544804723c */ /* 0x090fea0000041804 */
[----:B------:R-:W-:Y:S01]  /*1c030*/  FADD.FTZ R0, R210, R0 ;  /* 0x00000000d2007221 */ /* 0x000fe20000010000 */
[C---:B------:R-:W-:Y:S05]  /*1c040*/  HMMA.16816.F32.BF16 R8, R76.reuse, R84, R8 ;  /* 0x000000544c08723c */ /* 0x040fea0000041808 */
[----:B------:R-:W-:Y:S01]  /*1c050*/  FADD.FTZ R0, R138, R0 ;  /* 0x000000008a007221 */ /* 0x000fe20000010000 */
[-C--:B------:R-:W-:Y:S05]  /*1c060*/  HMMA.16816.F32.BF16 R12, R76, R86.reuse, R12 ;  /* 0x000000564c0c723c */ /* 0x080fea000004180c */
[----:B------:R-:W-:Y:S01]  /*1c070*/  FADD.FTZ R85, R152, R2 ;  /* 0x0000000298557221 */ /* 0x000fe20000010000 */
[C---:B------:R-:W-:Y:S01]  /*1c080*/  HMMA.16816.F32.BF16 R16, R72.reuse, R86, R16 ;  /* 0x000000564810723c */ /* 0x040fe20000041810 */
[----:B------:R-:W-:Y:S04]  /*1c090*/  MUFU.EX2 R86, R102 ;  /* 0x0000006600567308 */ /* 0x000fe80000000800 */
[----:B------:R-:W-:Y:S01]  /*1c0a0*/  F2FP.BF16.F32.PACK_AB R138, R105, R106 ;  /* 0x0000006a698a723e */ /* 0x000fe200000010ff */
[-C--:B------:R-:W-:Y:S05]  /*1c0b0*/  HMMA.16816.F32.BF16 R20, R72, R88.reuse, R20 ;  /* 0x000000584814723c */ /* 0x080fea0000041814 */
[----:B------:R-:W-:Y:S01]  /*1c0c0*/  MUFU.EX2 R87, R101 ;  /* 0x0000006500577308 */ /* 0x000fe20000000800 */
[----:B------:R-:W-:Y:S01]  /*1c0d0*/  FADD.FTZ R0, R139, R0 ;  /* 0x000000008b007221 */ /* 0x000fe20000010000 */
[C---:B------:R-:W-:Y:S08]  /*1c0e0*/  HMMA.16816.F32.BF16 R24, R76.reuse, R88, R24 ;  /* 0x000000584c18723c */ /* 0x040ff00000041818 */
[----:B------:R1:W-:Y:S01]  /*1c0f0*/  MUFU.EX2 R89, R155 ;  /* 0x0000009b00597308 */ /* 0x0003e20000000800 */
[-C--:B------:R-:W-:Y:S03]  /*1c100*/  HMMA.16816.F32.BF16 R28, R76, R90.reuse, R28 ;  /* 0x0000005a4c1c723c */ /* 0x080fe6000004181c */
[----:B------:R-:W-:Y:S03]  /*1c110*/  FADD.FTZ R0, R143, R0 ;  /* 0x000000008f007221 */ /* 0x000fe60000010000 */
[C---:B------:R-:W-:Y:S03]  /*1c120*/  HMMA.16816.F32.BF16 R32, R72.reuse, R90, R32 ;  /* 0x0000005a4820723c */ /* 0x040fe60000041820 */
[----:B------:R-:W2:Y:S02]  /*1c130*/  MUFU.EX2 R88, R241 ;  /* 0x000000f100587308 */ /* 0x000ea40000000800 */
[----:B------:R-:W-:Y:S01]  /*1c140*/  FADD.FTZ R0, R144, R0 ;  /* 0x0000000090007221 */ /* 0x000fe20000010000 */
[-C--:B------:R-:W-:Y:S01]  /*1c150*/  HMMA.16816.F32.BF16 R36, R72, R92.reuse, R36 ;  /* 0x0000005c4824723c */ /* 0x080fe20000041824 */
[----:B-1----:R-:W1:Y:S04]  /*1c160*/  LDSM.16.MT88.4 R152, [R217+0xb800] ;  /* 0x00b80000d998783b */ /* 0x002e680000004200 */
[----:B------:R-:W-:Y:S01]  /*1c170*/  F2FP.BF16.F32.PACK_AB R139, R99, R104 ;  /* 0x00000068638b723e */ /* 0x000fe200000010ff */
        /* <DEDUP_REMOVED lines=9> */
[----:B------:R-:W4:Y:S04]  /*1c210*/  MUFU.EX2 R81, R103 ;  /* 0x0000006700517308 */ /* 0x000f280000000800 */
[----:B------:R-:W-:Y:S01]  /*1c220*/  FADD.FTZ R84, R169, R96 ;  /* 0x00000060a9547221 */ /* 0x000fe20000010000 */
[-C--:B------:R-:W-:Y:S05]  /*1c230*/  HMMA.16816.F32.BF16 R60, R76, R82.reuse, R60 ;  /* 0x000000524c3c723c */ /* 0x080fea000004183c */
[----:B------:R-:W-:Y:S01]  /*1c240*/  FADD.FTZ R0, R166, R85 ;  /* 0x00000055a6007221 */ /* 0x000fe20000010000 */
[----:B------:R-:W-:Y:S05]  /*1c250*/  HMMA.16816.F32.BF16 R64, R72, R82, R64 ;  /* 0x000000524840723c */ /* 0x000fea0000041840 */
[----:B------:R-:W-:Y:S01]  /*1c260*/  FADD.FTZ R84, R201, R84 ;  /* 0x00000054c9547221 */ /* 0x000fe20000010000 */
[----:B------:R-:W-:Y:S01]  /*1c270*/  FADD.FTZ R0, R158, R0 ;  /* 0x000000009e007221 */ /* 0x000fe20000010000 */
[----:B------:R-:W-:Y:S01]  /*1c280*/  FADD.FTZ R76, R165, R3 ;  /* 0x00000003a54c7221 */ /* 0x000fe20000010000 */
[----:B--2---:R-:W-:Y:S03]  /*1c290*/  F2FP.BF16.F32.PACK_AB R170, R88, R89 ;  /* 0x0000005958aa723e */ /* 0x004fe600000010ff */
[----:B------:R-:W-:Y:S01]  /*1c2a0*/  FADD.FTZ R80, R200, R84 ;  /* 0x00000054c8507221 */ /* 0x000fe20000010000 */
[----:B------:R-:W-:Y:S01]  /*1c2b0*/  FADD.FTZ R3, R164, R0 ;  /* 0x00000000a4037221 */ /* 0x000fe20000010000 */
[----:B------:R-:W-:Y:S01]  /*1c2c0*/  F2FP.BF16.F32.PACK_AB R169, R87, R100 ;  /* 0x0000006457a9723e */ /* 0x000fe200000010ff */
[----:B------:R-:W-:Y:S01]  /*1c2d0*/  FADD.FTZ R2, R147, R2 ;  /* 0x0000000293027221 */ /* 0x000fe20000010000 */
[----:B------:R-:W-:Y:S01]  /*1c2e0*/  FADD.FTZ R80, R167, R80 ;  /* 0x00000050a7507221 */ /* 0x000fe20000010000 */
[----:B----4-:R-:W-:Y:S01]  /*1c2f0*/  F2FP.BF16.F32.PACK_AB R171, R81, R86 ;  /* 0x0000005651ab723e */ /* 0x010fe200000010ff */
[-C--:B---3--:R-:W-:Y:S05]  /*1c300*/  HMMA.16816.F32.BF16 R164, R136, R160.reuse, R4 ;  /* 0x000000a088a4723c */ /* 0x088fea0000041804 */
[----:B------:R-:W-:Y:S01]  /*1c310*/  FADD.FTZ R2, R145, R2 ;  /* 0x0000000291027221 */ /* 0x000fe20000010000 */
[C---:B------:R-:W-:Y:S01]  /*1c320*/  HMMA.16816.F32.BF16 R196, R168.reuse, R160, R8 ;  /* 0x000000a0a8c4723c */ /* 0x040fe20000041808 */
[----:B------:R-:W2:Y:S04]  /*1c330*/  LDSM.16.MT88.4 R144, [R215+0xb800] ;  /* 0x00b80000d790783b */ /* 0x000ea80000004200 */
[----:B------:R-:W-:Y:S01]  /*1c340*/  FADD.FTZ R5, R188, R3 ;  /* 0x00000003bc057221 */ /* 0x000fe20000010000 */
[-C--:B------:R-:W-:Y:S05]  /*1c350*/  HMMA.16816.F32.BF16 R192, R168, R162.reuse, R12 ;  /* 0x000000a2a8c0723c */ /* 0x080fea000004180c */
[----:B------:R-:W-:Y:S01]  /*1c360*/  FADD.FTZ R4, R190, R76 ;  /* 0x0000004cbe047221 */ /* 0x000fe20000010000 */
[C---:B------:R-:W-:Y:S05]  /*1c370*/  HMMA.16816.F32.BF16 R160, R136.reuse, R162, R16 ;  /* 0x000000a288a0723c */ /* 0x040fea0000041810 */
[----:B------:R-:W-:Y:S01]  /*1c380*/  FADD.FTZ R8, R189, R5 ;  /* 0x00000005bd087221 */ /* 0x000fe20000010000 */
[-C--:B-1----:R-:W-:Y:S05]  /*1c390*/  HMMA.16816.F32.BF16 R156, R136, R152.reuse, R20 ;  /* 0x00000098889c723c */ /* 0x082fea0000041814 */
[----:B------:R-:W-:Y:S01]  /*1c3a0*/  FADD.FTZ R0, R182, R2 ;  /* 0x00000002b6007221 */ /* 0x000fe20000010000 */
[----:B------:R-:W-:Y:S02]  /*1c3b0*/  FADD.FTZ R2, R191, R80 ;  /* 0x00000050bf027221 */ /* 0x000fe40000010000 */
[C---:B------:R-:W-:Y:S04]  /*1c3c0*/  HMMA.16816.F32.BF16 R188, R168.reuse, R152, R24 ;  /* 0x00000098a8bc723c */ /* 0x040fe80000041818 */
[----:B------:R-:W-:Y:S01]  /*1c3d0*/  FADD.FTZ R3, R183, R0 ;  /* 0x00000000b7037221 */ /* 0x000fe20000010000 */
[----:B------:R-:W-:Y:S01]  /*1c3e0*/  FADD.FTZ R0, R185, R2 ;  /* 0x00000002b9007221 */ /* 0x000fe20000010000 */
[----:B------:R-:W-:Y:S02]  /*1c3f0*/  FADD.FTZ R2, R184, R4 ;  /* 0x00000004b8027221 */ /* 0x000fe40000010000 */
[----:B------:R-:W1:Y:S03]  /*1c400*/  LDSM.16.MT88.4 R4, [R216+0xb800] ;  /* 0x00b80000d804783b */ /* 0x000e660000004200 */
        /* <DEDUP_REMOVED lines=11> */
[-C--:B--2---:R-:W-:Y:S04]  /*1c4c0*/  HMMA.16816.F32.BF16 R148, R136, R144.reuse, R36 ;  /* 0x000000908894723c */ /* 0x084fe80000041824 */
        /* <DEDUP_REMOVED lines=16> */
[C---:B------:R-:W-:Y:S04]  /*1c5d0*/  HMMA.16816.F32.BF16 R180, R168.reuse, R144, R40 ;  /* 0x00000090a8b4723c */ /* 0x040fe80000041828 */
[----:B------:R-:W-:Y:S01]  /*1c5e0*/  FADD.FTZ R0, R205, R9 ;  /* 0x00000009cd007221 */ /* 0x000fe20000010000 */
[----:B------:R-:W-:Y:S01]  /*1c5f0*/  IMAD.MOV.U32 R132, RZ, RZ, R71 ;  /* 0x000000ffff847224 */ /* 0x000fe200078e0047 */
[-C--:B------:R-:W-:Y:S05]  /*1c600*/  HMMA.16816.F32.BF16 R176, R168, R146.reuse, R44 ;  /* 0x00000092a8b0723c */ /* 0x080fea000004182c */
[----:B------:R-:W-:Y:S01]  /*1c610*/  FADD.FTZ R9, R204, R0 ;  /* 0x00000000cc097221 */ /* 0x000fe20000010000 */
[C---:B------:R-:W-:Y:S05]  /*1c620*/  HMMA.16816.F32.BF16 R144, R136.reuse, R146, R48 ;  /* 0x000000928890723c */ /* 0x040fea0000041830 */
        /* <DEDUP_REMOVED lines=36> */
[----:B------:R-:W-:Y:S02]  /*1c870*/  FADD.FTZ R2, R88, R2 ;  /* 0x0000000258027221 */ /* 0x000fe40000010000 */
[----:B------:R2:W-:Y:S01]  /*1c880*/  STL [R1+0x70], R4 ;  /* 0x0000700401007387 */ /* 0x0005e20000100800 */
[----:B------:R-:W-:Y:S03]  /*1c890*/  FADD.FTZ R0, R81, R0 ;  /* 0x0000000051007221 */ /* 0x000fe60000010000 */
[----:B------:R2:W-:Y:S04]  /*1c8a0*/  STL [R1+0x74], R3 ;  /* 0x0000740301007387 */ /* 0x0005e80000100800 */
[----:B------:R2:W-:Y:S04]  /*1c8b0*/  STL [R1+0x78], R2 ;  /* 0x0000780201007387 */ /* 0x0005e80000100800 */
[----:B------:R2:W-:Y:S01]  /*1c8c0*/  STL [R1+0x7c], R0 ;  /* 0x00007c0001007387 */ /* 0x0005e20000100800 */
[----:B------:R-:W-:Y:S05]  /*1c8d0*/  @P0 BRA `(.L_x_783) ;  /* 0xffffff8400a80947 */ /* 0x000fea000383ffff */
.L_x_782:
[----:B--2--5:R-:W2:Y:S04]  /*1c8e0*/  LDL.LU R2, [R1+0x70] ;  /* 0x0000700001027983 */ /* 0x024ea80000300800 */
[----:B------:R-:W3:Y:S04]  /*1c8f0*/  LDL.LU R9, [R1+0x74] ;  /* 0x0000740001097983 */ /* 0x000ee80000300800 */
[----:B------:R-:W4:Y:S04]  /*1c900*/  LDL.LU R7, [R1+0x78] ;  /* 0x0000780001077983 */ /* 0x000f280000300800 */
[----:B------:R-:W4:Y:S01]  /*1c910*/  LDL.LU R11, [R1+0x7c] ;  /* 0x00007c00010b7983 */ /* 0x000f220000300800 */
[----:B------:R-:W1:Y:S01]  /*1c920*/  S2UR UR4, SR_CgaCtaId ;  /* 0x00000000000479c3 */ /* 0x000e620000008800 */
[----:B------:R-:W-:Y:S01]  /*1c930*/  UISETP.NE.AND UP0, UPT, UR17, -0x1, UPT ;  /* 0xffffffff1100788c */ /* 0x000fe2000bf05270 */
[----:B------:R-:W-:Y:S01]  /*1c940*/  IMAD.MOV.U32 R36, RZ, RZ, 0x20 ;  /* 0x00000020ff247424 */ /* 0x000fe200078e00ff */
[----:B------:R-:W1:Y:S01]  /*1c950*/  S2R R10, SR_TID.X ;  /* 0x00000000000a7919 */ /* 0x000e620000002100 */
[----:B------:R-:W-:Y:S01]  /*1c960*/  UMOV UR8, 0x400 ;  /* 0x0000040000087882 */ /* 0x000fe20000000000 */
[----:B------:R-:W2:Y:S07]  /*1c970*/  S2R R47, SR_TID.X ;  /* 0x00000000002f7919 */ /* 0x000eae0000002100 */
[----:B------:R-:W-:-:S02]  /*1c980*/  @UP0 ULDC.64 UR6, c[0x0][0x298] ;  /* 0x0000a60000060ab9 */ /* 0x000fc40000000a00 */
[----:B------:R-:W-:-:S04]  /*1c990*/  @UP0 UIMAD.WIDE.U32 UR10, UR17, UR6, URZ ;  /* 0x00000006110a02a5 */ /* 0x000fc8000f8e003f */
[----:B------:R-:W-:Y:S02]  /*1c9a0*/  @UP0 UIMAD UR7, UR17, UR7, UR11 ;  /* 0x00000007110702a4 */ /* 0x000fe4000f8e020b */
[----:B-1----:R-:W-:Y:S01]  /*1c9b0*/  ULEA UR4, UR4, UR8, 0x18 ;  /* 0x0000000804047291 */ /* 0x002fe2000f8ec03f */
[----:B------:R-:W-:-:S04]  /*1c9c0*/  SHF.R.S32.HI R37, RZ, 0x1f, R10 ;  /* 0x0000001fff257819 */ /* 0x000fc8000001140a */
[----:B------:R-:W-:-:S04]  /*1c9d0*/  LEA.HI R5, R37, R10, RZ, 0x2 ;  /* 0x0000000a25057211 */ /* 0x000fc800078f10ff */
[--C-:B------:R-:W-:Y:S01]  /*1c9e0*/  SHF.R.S32.HI R6, RZ, 0x2, R5.reuse ;  /* 0x00000002ff067819 */ /* 0x100fe20000011405 */
[----:B--2---:R-:W1:Y:S04]  /*1c9f0*/  SHFL.BFLY PT, R0, R2, 0x2, 0x1f ;  /* 0x0c401f0002007f89 */ /* 0x004e6800000e0000 */
[----:B---3--:R-:W2:Y:S04]  /*1ca00*/  SHFL.BFLY PT, R4, R9, 0x2, 0x1f ;  /* 0x0c401f0009047f89 */ /* 0x008ea800000e0000 */
[----:B----4-:R-:W3:Y:S04]  /*1ca10*/  SHFL.BFLY PT, R3, R7, 0x2, 0x1f ;  /* 0x0c401f0007037f89 */ /* 0x010ee800000e0000 */
[----:B------:R-:W4:Y:S01]  /*1ca20*/  SHFL.BFLY PT, R8, R11, 0x2, 0x1f ;  /* 0x0c401f000b087f89 */ /* 0x000f2200000e0000 */
[----:B-1----:R-:W-:Y:S01]  /*1ca30*/  FADD.FTZ R0, R0, R2 ;  /* 0x0000000200007221 */ /* 0x002fe20000010000 */
[----:B------:R-:W-:-:S02]  /*1ca40*/  SHF.R.S32.HI R2, RZ, 0x1f, R5 ;  /* 0x0000001fff027819 */ /* 0x000fc40000011405 */
[----:B------:R-:W-:Y:S01]  /*1ca50*/  LOP3.LUT R5, R5, 0x3ffffffc, RZ, 0xc0, !PT ;  /* 0x3ffffffc05057812 */ /* 0x000fe200078ec0ff */
[----:B--2---:R-:W-:Y:S01]  /*1ca60*/  FADD.FTZ R4, R4, R9 ;  /* 0x0000000904047221 */ /* 0x004fe20000010000 */
[----:B------:R-:W-:Y:S01]  /*1ca70*/  LEA.HI R2, R2, R6, RZ, 0x3 ;  /* 0x0000000602027211 */ /* 0x000fe200078f18ff */
[----:B------:R-:W1:Y:S01]  /*1ca80*/  SHFL.BFLY PT, R42, R0, 0x1, 0x1f ;  /* 0x0c201f00002a7f89 */ /* 0x000e6200000e0000 */
[----:B------:R-:W-:Y:S01]  /*1ca90*/  LEA.HI R9, R37, R10, RZ, 0x5 ;  /* 0x0000000a25097211 */ /* 0x000fe200078f28ff */
[----:B---3--:R-:W-:Y:S01]  /*1caa0*/  FADD.FTZ R3, R3, R7 ;  /* 0x0000000703037221 */ /* 0x008fe20000010000 */
[----:B------:R-:W-:Y:S01]  /*1cab0*/  LOP3.LUT R2, R2, 0xfffffff8, RZ, 0xc0, !PT ;  /* 0xfffffff802027812 */ /* 0x000fe200078ec0ff */
[----:B------:R-:W-:Y:S01]  /*1cac0*/  IMAD.IADD R7, R10, 0x1, -R5 ;  /* 0x000000010a077824 */ /* 0x000fe200078e0a05 */
[----:B------:R-:W-:Y:S01]  /*1cad0*/  SHF.R.S32.HI R41, RZ, 0x5, R9 ;  /* 0x00000005ff297819 */ /* 0x000fe20000011409 */
[----:B----4-:R-:W-:Y:S01]  /*1cae0*/  FADD.FTZ R5, R8, R11 ;  /* 0x0000000b08057221 */ /* 0x010fe20000010000 */
[----:B------:R2:W3:Y:S01]  /*1caf0*/  SHFL.BFLY PT, R43, R4, 0x1, 0x1f ;  /* 0x0c201f00042b7f89 */ /* 0x0004e200000e0000 */
[----:B------:R-:W-:-:S02]  /*1cb00*/  IMAD.IADD R2, R6, 0x1, -R2 ;  /* 0x0000000106027824 */ /* 0x000fc400078e0a02 */
[----:B------:R-:W-:Y:S01]  /*1cb10*/  IMAD R7, R41, 0x200, R7 ;  /* 0x0000020029077824 */ /* 0x000fe200078e0207 */
[----:B------:R2:W4:Y:S01]  /*1cb20*/  SHFL.BFLY PT, R44, R3, 0x1, 0x1f ;  /* 0x0c201f00032c7f89 */ /* 0x00052200000e0000 */
[C---:B------:R-:W-:Y:S01]  /*1cb30*/  IMAD.SHL.U32 R6, R2.reuse, 0x40, RZ ;  /* 0x0000004002067824 */ /* 0x040fe200078e00ff */
[----:B------:R-:W-:Y:S02]  /*1cb40*/  R2P PR, R2, 0x6 ;  /* 0x0000000602007804 */ /* 0x000fe40000000000 */
[----:B------:R-:W-:Y:S01]  /*1cb50*/  PLOP3.LUT P0, PT, PT, PT, UP0, 0x80, 0x0 ;  /* 0x000000000000781c */ /* 0x000fe20003f0f008 */
[----:B------:R2:W2:Y:S01]  /*1cb60*/  SHFL.BFLY PT, R45, R5, 0x1, 0x1f ;  /* 0x0c201f00052d7f89 */ /* 0x0004a200000e0000 */
        /* <DEDUP_REMOVED lines=16> */
[----:B------:R-:W-:-:S04]  /*1cc70*/  UIMAD UR7, UR8, UR7, UR4 ;  /* 0x00000007080772a4 */ /* 0x000fc8000f8e0204 */
[----:B------:R-:W-:-:S12]  /*1cc80*/  UIADD3 UR7, UR11, UR7, URZ ;  /* 0x000000070b077290 */ /* 0x000fd8000fffe03f */
.L_x_786:
        /* <DEDUP_REMOVED lines=17> */
[----:B---3--:R-:W-:-:S04]  /*1cda0*/  @!UP0 UIMAD UR17, UR6, UR4, URZ ;  /* 0x00000004061182a4 */ /* 0x008fc8000f8e023f */
[----:B------:R-:W-:Y:S02]  /*1cdb0*/  USHF.R.S32.HI UR4, URZ, 0x1f, UR17 ;  /* 0x0000001f3f047899 */ /* 0x000fe40008011411 */
[----:B------:R-:W-:-:S04]  /*1cdc0*/  IMAD.U32 R38, RZ, RZ, UR17 ;  /* 0x00000011ff267e24 */ /* 0x000fc8000f8e00ff */
[----:B------:R-:W-:-:S07]  /*1cdd0*/  MOV R39, UR4 ;  /* 0x0000000400277c02 */ /* 0x000fce0008000f00 */
.L_x_787:
        /* <DEDUP_REMOVED lines=9> */
[----:B------:R-:W-:Y:S01]  /*1ce70*/  FMUL.FTZ R161, R0, R161 ;  /* 0x000000a100a17220 */ /* 0x000fe20000410000 */
[----:B------:R-:W-:Y:S01]  /*1ce80*/  SEL R40, R40, 0xfffffff0, P0 ;  /* 0xfffffff028287807 */ /* 0x000fe20000000000 */
[C---:B------:R-:W-:Y:S01]  /*1ce90*/  FMUL.FTZ R156, R0.reuse, R156 ;  /* 0x0000009c009c7220 */ /* 0x040fe20000410000 */
[----:B------:R-:W-:Y:S01]  /*1cea0*/  PLOP3.LUT P0, PT, PT, PT, PT, 0x8, 0x0 ;  /* 0x000000000000781c */ /* 0x000fe20003f0e170 */
[----:B------:R-:W2:Y:S01]  /*1ceb0*/  @!P4 LDC R46, c[0x0][0x2c4] ;  /* 0x0000b100ff2ecb82 */ /* 0x000ea20000000800 */
[----:B------:R-:W-:Y:S01]  /*1cec0*/  @!P4 PLOP3.LUT P0, PT, P1, PT, PT, 0x80, 0x0 ;  /* 0x000000000000c81c */ /* 0x000fe20000f0f070 */
[C---:B------:R-:W-:Y:S01]  /*1ced0*/  FMUL.FTZ R12, R0.reuse, R157 ;  /* 0x0000009d000c7220 */ /* 0x040fe20000410000 */
[----:B------:R-:W-:Y:S01]  /*1cee0*/  IADD3 R4, -R3, R10, RZ ;  /* 0x0000000a03047210 */ /* 0x000fe20007ffe1ff */
[----:B------:R-:W-:Y:S01]  /*1cef0*/  FMUL.FTZ R152, R0, R152 ;  /* 0x0000009800987220 */ /* 0x000fe20000410000 */
[----:B------:R-:W-:Y:S01]  /*1cf00*/  LOP3.LUT R3, R48, 0xfffffff8, RZ, 0xc0, !PT ;  /* 0xfffffff830037812 */ /* 0x000fe200078ec0ff */
[----:B------:R-:W-:Y:S01]  /*1cf10*/  FMUL.FTZ R9, R0, R153 ;  /* 0x0000009900097220 */ /* 0x000fe20000410000 */
[----:B------:R-:W-:Y:S01]  /*1cf20*/  FSETP.NE.FTZ.AND P1, PT, R44, RZ, PT ;  /* 0x000000ff2c00720b */ /* 0x000fe20003f35000 */
[C---:B------:R-:W-:Y:S01]  /*1cf30*/  FMUL.FTZ R148, R0.reuse, R148 ;  /* 0x0000009400947220 */ /* 0x040fe20000410000 */
[----:B------:R-:W-:Y:S01]  /*1cf40*/  IADD3 R47, -R3, R47, RZ ;  /* 0x0000002f032f7210 */ /* 0x000fe20007ffe1ff */
[C---:B------:R-:W-:Y:S01]  /*1cf50*/  FMUL.FTZ R19, R0.reuse, R149 ;  /* 0x0000009500137220 */ /* 0x040fe20000410000 */
[----:B------:R-:W-:Y:S01]  /*1cf60*/  MOV R3, 0x3f800000 ;  /* 0x3f80000000037802 */ /* 0x000fe20000000f00 */
        /* <DEDUP_REMOVED lines=10> */
[----:B------:R-:W-:Y:S01]  /*1d010*/  LOP3.LUT P6, RZ, R4, 0x3, RZ, 0xc0, !PT ;  /* 0x0000000304ff7812 */ /* 0x000fe200078cc0ff */
[----:B------:R-:W-:Y:S01]  /*1d020*/  BSSY B0, `(.L_x_788) ;  /* 0x00000d6000007945 */ /* 0x000fe20003800000 */
[----:B------:R-:W-:-:S02]  /*1d030*/  F2FP.BF16.F32.PACK_AB R6, R6, R164 ;  /* 0x000000a40606723e */ /* 0x000fc400000010ff */
[----:B------:R-:W-:Y:S01]  /*1d040*/  F2FP.BF16.F32.PACK_AB R12, R12, R156 ;  /* 0x0000009c0c0c723e */ /* 0x000fe200000010ff */
[----:B------:R-:W5:Y:S01]  /*1d050*/  @P1 MUFU.RCP R2, R44 ;  /* 0x0000002c00021308 */ /* 0x000f620000001000 */
[----:B------:R-:W-:Y:S01]  /*1d060*/  F2FP.BF16.F32.PACK_AB R9, R9, R152 ;  /* 0x000000980909723e */ /* 0x000fe200000010ff */
[----:B--2---:R-:W2:Y:S01]  /*1d070*/  @P0 LDC R46, c[0x0][0x2e4] ;  /* 0x0000b900ff2e0b82 */ /* 0x004ea20000000800 */
[----:B------:R-:W-:Y:S01]  /*1d080*/  FSETP.NE.FTZ.AND P0, PT, R45, RZ, PT ;  /* 0x000000ff2d00720b */ /* 0x000fe20003f15000 */
[----:B------:R1:W-:Y:S01]  /*1d090*/  STS [R21], R6 ;  /* 0x0000000615007388 */ /* 0x0003e20000000800 */
        /* <DEDUP_REMOVED lines=52> */
[----:B-1----:R-:W4:Y:S01]  /*1d3e0*/  @P4 LDC R6, c[0x0][0x2c0] ;  /* 0x0000b000ff064b82 */ /* 0x002f220000000800 */
[----:B------:R-:W-:-:S02]  /*1d3f0*/  F2FP.BF16.F32.PACK_AB R3, R161, R160 ;  /* 0x000000a0a103723e */ /* 0x000fc400000010ff */
[----:B------:R-:W-:Y:S01]  /*1d400*/  F2FP.BF16.F32.PACK_AB R2, R163, R162 ;  /* 0x000000a2a302723e */ /* 0x000fe200000010ff */
[----:B------:R1:W-:Y:S01]  /*1d410*/  STS [R21+0x400], R5 ;  /* 0x0004000515007388 */ /* 0x0003e20000000800 */
        /* <DEDUP_REMOVED lines=17> */
[----:B-1----:R-:W1:Y:S02]  /*1d530*/  @!P4 LDC R5, c[0x0][0x270] ;  /* 0x00009c00ff05cb82 */ /* 0x002e640000000800 */
[----:B------:R4:W-:Y:S01]  /*1d540*/  STS [R0+0x2000], R14 ;  /* 0x0020000e00007388 */ /* 0x0009e20000000800 */
[----:B------:R-:W-:-:S02]  /*1d550*/  F2FP.BF16.F32.PACK_AB R22, R22, R146 ;  /* 0x000000921616723e */ /* 0x000fc400000010ff */
[----:B------:R-:W-:Y:S02]  /*1d560*/  F2FP.BF16.F32.PACK_AB R24, R24, R180 ;  /* 0x000000b41818723e */ /* 0x000fe400000010ff */
[----:B---3--:R-:W-:Y:S02]  /*1d570*/  IADD3 R3, R0, R36, RZ ;  /* 0x0000002400037210 */ /* 0x008fe40007ffe0ff */
[----:B------:R-:W-:Y:S02]  /*1d580*/  F2FP.BF16.F32.PACK_AB R26, R183, R26 ;  /* 0x0000001ab71a723e */ /* 0x000fe400000010ff */
[----:B-----5:R-:W-:Y:S02]  /*1d590*/  IADD3 R2, R21, R36, RZ ;  /* 0x0000002415027210 */ /* 0x020fe40007ffe0ff */
[----:B------:R-:W-:Y:S02]  /*1d5a0*/  F2FP.BF16.F32.PACK_AB R25, R25, R176 ;  /* 0x000000b01919723e */ /* 0x000fe400000010ff */
[----:B------:R-:W-:Y:S01]  /*1d5b0*/  F2FP.BF16.F32.PACK_AB R27, R179, R27 ;  /* 0x0000001bb31b723e */ /* 0x000fe200000010ff */
[----:B------:R3:W-:Y:S01]  /*1d5c0*/  STS [R2], R12 ;  /* 0x0000000c02007388 */ /* 0x0007e20000000800 */
[----:B------:R-:W-:-:S02]  /*1d5d0*/  F2FP.BF16.F32.PACK_AB R31, R31, R140 ;  /* 0x0000008c1f1f723e */ /* 0x000fc400000010ff */
[----:B------:R-:W-:Y:S01]  /*1d5e0*/  F2FP.BF16.F32.PACK_AB R30, R30, R142 ;  /* 0x0000008e1e1e723e */ /* 0x000fe200000010ff */
[----:B------:R5:W-:Y:S01]  /*1d5f0*/  STS [R2+0x400], R11 ;  /* 0x0004000b02007388 */ /* 0x000be20000000800 */
[----:B------:R-:W-:Y:S01]  /*1d600*/  F2FP.BF16.F32.PACK_AB R29, R29, R136 ;  /* 0x000000881d1d723e */ /* 0x000fe200000010ff */
[----:B--2---:R-:W2:Y:S01]  /*1d610*/  @P3 MUFU.LG2 R7, R42 ;  /* 0x0000002a00073308 */ /* 0x004ea20000000c00 */
[----:B------:R-:W-:Y:S01]  /*1d620*/  F2FP.BF16.F32.PACK_AB R28, R28, R138 ;  /* 0x0000008a1c1c723e */ /* 0x000fe200000010ff */
[----:B----4-:R-:W4:Y:S01]  /*1d630*/  S2R R13, SR_CTAID.Y ;  /* 0x00000000000d7919 */ /* 0x010f220000002600 */
[----:B------:R-:W-:Y:S02]  /*1d640*/  F2FP.BF16.F32.PACK_AB R33, R33, R172 ;  /* 0x000000ac2121723e */ /* 0x000fe400000010ff */
[----:B------:R-:W-:Y:S01]  /*1d650*/  IADD3 R0, R36, 0x400, R23 ;  /* 0x0000040024007810 */ /* 0x000fe20007ffe017 */
[----:B------:R-:W-:Y:S01]  /*1d660*/  STS [R3], R9 ;  /* 0x0000000903007388 */ /* 0x000fe20000000800 */
[----:B------:R-:W-:Y:S01]  /*1d670*/  F2FP.BF16.F32.PACK_AB R32, R175, R32 ;  /* 0x00000020af20723e */ /* 0x000fe200000010ff */
[----:B------:R-:W4:Y:S01]  /*1d680*/  @P1 LDC R14, c[0x0][0x2e8] ;  /* 0x0000ba00ff0e1b82 */ /* 0x000f220000000800 */
[C---:B------:R-:W-:Y:S01]  /*1d690*/  IADD3 R4, R40.reuse, R0, RZ ;  /* 0x0000000028047210 */ /* 0x040fe20007ffe0ff */
[----:B------:R1:W-:Y:S01]  /*1d6a0*/  STS [R3+0x400], R8 ;  /* 0x0004000803007388 */ /* 0x0003e20000000800 */
[----:B------:R-:W-:-:S02]  /*1d6b0*/  IADD3 R0, R40, R23, RZ ;  /* 0x0000001728007210 */ /* 0x000fc40007ffe0ff */
[----:B------:R-:W-:Y:S01]  /*1d6c0*/  @!P4 MOV R6, 0x1 ;  /* 0x000000010006c802 */ /* 0x000fe20000000f00 */
[----:B------:R-:W-:Y:S01]  /*1d6d0*/  STS [R2+0x2000], R10 ;  /* 0x0020000a02007388 */ /* 0x000fe20000000800 */
[----:B------:R-:W-:Y:S02]  /*1d6e0*/  F2FP.BF16.F32.PACK_AB R35, R35, R168 ;  /* 0x000000a82323723e */ /* 0x000fe400000010ff */
[----:B------:R-:W-:Y:S01]  /*1d6f0*/  F2FP.BF16.F32.PACK_AB R34, R171, R34 ;  /* 0x00000022ab22723e */ /* 0x000fe200000010ff */
[----:B------:R1:W-:Y:S01]  /*1d700*/  STS [R2+0x2400], R16 ;  /* 0x0024001002007388 */ /* 0x0003e20000000800 */
[----:B---3--:R-:W-:Y:S01]  /*1d710*/  @P1 MUFU.LG2 R12, R44 ;  /* 0x0000002c000c1308 */ /* 0x008fe20000000c00 */
[----:B--2---:R-:W-:Y:S01]  /*1d720*/  @P3 FMUL.FTZ R7, R7, 0.69314718246459960938 ;  /* 0x3f31721807073820 */ /* 0x004fe20000410000 */
[----:B------:R-:W-:Y:S01]  /*1d730*/  MOV R21, 0x7f800000 ;  /* 0x7f80000000157802 */ /* 0x000fe20000000f00 */
[----:B------:R-:W-:Y:S04]  /*1d740*/  STS [R3+0x2000], R15 ;  /* 0x0020000f03007388 */ /* 0x000fe80000000800 */
[----:B------:R2:W-:Y:S01]  /*1d750*/  STS [R3+0x2400], R20 ;  /* 0x0024001403007388 */ /* 0x0005e20000000800 */
[----:B-----5:R-:W3:Y:S03]  /*1d760*/  @P2 MUFU.LG2 R11, R43 ;  /* 0x0000002b000b2308 */ /* 0x020ee60000000c00 */
[----:B------:R-:W-:Y:S04]  /*1d770*/  STS [R23], R19 ;  /* 0x0000001317007388 */ /* 0x000fe80000000800 */
[----:B------:R-:W-:Y:S01]  /*1d780*/  STS [R23+0x400], R18 ;  /* 0x0004001217007388 */ /* 0x000fe20000000800 */
[----:B-1----:R-:W1:Y:S03]  /*1d790*/  @P4 LDC.64 R8, c[0x0][0x2c0] ;  /* 0x0000b000ff084b82 */ /* 0x002e660000000a00 */
[----:B------:R-:W-:Y:S04]  /*1d7a0*/  STS [R0], R17 ;  /* 0x0000001100007388 */ /* 0x000fe80000000800 */
[----:B------:R5:W-:Y:S01]  /*1d7b0*/  STS [R0+0x400], R22 ;  /* 0x0004001600007388 */ /* 0x000be20000000800 */
[C---:B------:R-:W-:Y:S01]  /*1d7c0*/  IADD3 R2, R36.reuse, R23, RZ ;  /* 0x0000001724027210 */ /* 0x040fe20007ffe0ff */
[----:B------:R-:W3:Y:S02]  /*1d7d0*/  @P3 LDC R10, c[0x0][0x2e8] ;  /* 0x0000ba00ff0a3b82 */ /* 0x000ee40000000800 */
[----:B------:R4:W-:Y:S04]  /*1d7e0*/  STS [R23+0x2000], R24 ;  /* 0x0020001817007388 */ /* 0x0009e80000000800 */
[----:B------:R4:W-:Y:S01]  /*1d7f0*/  STS [R23+0x2400], R26 ;  /* 0x0024001a17007388 */ /* 0x0009e20000000800 */
[----:B--2---:R-:W-:Y:S01]  /*1d800*/  IADD3 R3, R36, R0, RZ ;  /* 0x0000000024037210 */ /* 0x004fe20007ffe0ff */
[----:B------:R-:W2:Y:S01]  /*1d810*/  @P2 LDC R15, c[0x0][0x2e8] ;  /* 0x0000ba00ff0f2b82 */ /* 0x000ea20000000800 */
[----:B------:R-:W-:Y:S01]  /*1d820*/  MOV R20, 0x7f800000 ;  /* 0x7f80000000147802 */ /* 0x000fe20000000f00 */
[----:B------:R-:W-:Y:S04]  /*1d830*/  STS [R0+0x2000], R25 ;  /* 0x0020001900007388 */ /* 0x000fe80000000800 */
[----:B------:R1:W-:Y:S04]  /*1d840*/  STS [R0+0x2400], R27 ;  /* 0x0024001b00007388 */ /* 0x0003e80000000800 */
[----:B------:R-:W-:Y:S04]  /*1d850*/  STS [R2], R31 ;  /* 0x0000001f02007388 */ /* 0x000fe80000000800 */
[----:B------:R-:W-:Y:S01]  /*1d860*/  STS [R2+0x400], R30 ;  /* 0x0004001e02007388 */ /* 0x000fe20000000800 */
[----:B-----5:R-:W-:-:S03]  /*1d870*/  MOV R22, 0x7f800000 ;  /* 0x7f80000000167802 */ /* 0x020fc60000000f00 */
[----:B------:R-:W-:Y:S01]  /*1d880*/  STS [R3], R29 ;  /* 0x0000001d03007388 */ /* 0x000fe20000000800 */
[----:B----4-:R-:W4:Y:S01]  /*1d890*/  S2R R24, SR_CTAID.Z ;  /* 0x0000000000187919 */ /* 0x010f220000002700 */
[----:B------:R-:W-:Y:S01]  /*1d8a0*/  MOV R23, 0x7f800000 ;  /* 0x7f80000000177802 */ /* 0x000fe20000000f00 */
[----:B---3--:R-:W-:Y:S01]  /*1d8b0*/  @P3 FFMA.FTZ R23, R71, R10, R7 ;  /* 0x0000000a47173223 */ /* 0x008fe20000010007 */
[----:B------:R-:W-:Y:S01]  /*1d8c0*/  @P2 FMUL.FTZ R7, R11, 0.69314718246459960938 ;  /* 0x3f3172180b072820 */ /* 0x000fe20000410000 */
[----:B------:R-:W-:Y:S03]  /*1d8d0*/  STS [R4], R28 ;  /* 0x0000001c04007388 */ /* 0x000fe60000000800 */
[----:B--2---:R-:W-:Y:S01]  /*1d8e0*/  @P2 FFMA.FTZ R22, R70, R15, R7 ;  /* 0x0000000f46162223 */ /* 0x004fe20000010007 */
[----:B------:R-:W-:Y:S01]  /*1d8f0*/  STS [R2+0x2000], R33 ;  /* 0x0020002102007388 */ /* 0x000fe20000000800 */
[----:B-1----:R-:W-:Y:S01]  /*1d900*/  @P4 MOV R0, 0x1 ;  /* 0x0000000100004802 */ /* 0x002fe20000000f00 */
        /* <DEDUP_REMOVED lines=12> */
[----:B---3--:R-:W-:-:S03]  /*1d9d0*/  SHF.R.S32.HI R3, RZ, 0x1f, R0 ;  /* 0x0000001fff037819 */ /* 0x008fc60000011400 */
[----:B----4-:R-:W-:Y:S02]  /*1d9e0*/  IMAD R2, R24, R2, R5 ;  /* 0x0000000218027224 */ /* 0x010fe400078e0205 */
        /* <DEDUP_REMOVED lines=9> */
[----:B------:R-:W1:Y:S01]  /*1da80*/  S2R R3, SR_TID.X ;  /* 0x0000000000037919 */ /* 0x000e620000002100 */
[----:B------:R-:W-:-:S04]  /*1da90*/  SHF.R.S32.HI R2, RZ, 0x1f, R41 ;  /* 0x0000001fff027819 */ /* 0x000fc80000011429 */
[----:B------:R-:W-:-:S04]  /*1daa0*/  LEA.HI R2, R2, R41, RZ, 0x2 ;  /* 0x0000002902027211 */ /* 0x000fc800078f10ff */
[----:B------:R-:W-:-:S05]  /*1dab0*/  LOP3.LUT R2, R2, 0xffffffc, RZ, 0xc0, !PT ;  /* 0x0ffffffc02027812 */ /* 0x000fca00078ec0ff */
[----:B------:R-:W-:Y:S01]  /*1dac0*/  IMAD.IADD R2, R41, 0x1, -R2 ;  /* 0x0000000129027824 */ /* 0x000fe200078e0a02 */
[----:B-1----:R-:W-:-:S04]  /*1dad0*/  SHF.R.S32.HI R0, RZ, 0x1f, R3 ;  /* 0x0000001fff007819 */ /* 0x002fc80000011403 */
[----:B------:R-:W-:-:S04]  /*1dae0*/  LEA.HI R0, R0, R3, RZ, 0x5 ;  /* 0x0000000300007211 */ /* 0x000fc800078f28ff */
[----:B------:R-:W-:-:S05]  /*1daf0*/  LOP3.LUT R0, R0, 0xffffffe0, RZ, 0xc0, !PT ;  /* 0xffffffe000007812 */ /* 0x000fca00078ec0ff */
[----:B------:R-:W-:-:S05]  /*1db00*/  IMAD.IADD R0, R3, 0x1, -R0 ;  /* 0x0000000103007824 */ /* 0x000fca00078e0a00 */
[----:B------:R-:W-:-:S04]  /*1db10*/  SHF.R.S32.HI R3, RZ, 0x1f, R0 ;  /* 0x0000001fff037819 */ /* 0x000fc80000011400 */
[----:B------:R-:W-:-:S04]  /*1db20*/  LEA.HI R0, R3, R0, RZ, 0x2 ;  /* 0x0000000003007211 */ /* 0x000fc800078f10ff */
        /* <DEDUP_REMOVED lines=17> */
[----:B------:R-:W-:Y:S02]  /*1dc40*/  @!P3 LEA.HI.X.SX32 R4, R4, R9, 0x1, P4 ;  /* 0x000000090404b211 */ /* 0x000fe400020f0eff */
[----:B------:R-:W-:-:S02]  /*1dc50*/  @!P1 IADD3 R11, P4, R0, R10, RZ ;  /* 0x0000000a000b9210 */ /* 0x000fc40007f9e0ff */
        /* <DEDUP_REMOVED lines=18> */
.L_x_789:
[----:B------:R-:W-:Y:S05]  /*1dd80*/  BSYNC B0 ;  /* 0x0000000000007941 */ /* 0x000fea0003800000 */
.L_x_788:
[----:B-1----:R1:W2:Y:S01]  /*1dd90*/  LDS.128 R20, [R233+0x3800] ;  /* 0x00380000e9147984 */ /* 0x0022a20000000c00 */
[----:B------:R-:W-:Y:S01]  /*1dda0*/  IMAD.SHL.U32 R0, R47, 0x8, RZ ;  /* 0x000000082f007824 */ /* 0x000fe200078e00ff */
[----:B------:R-:W-:Y:S01]  /*1ddb0*/  UIMAD UR20, UR4, -0x80, UR20 ;  /* 0xffffff80041478a4 */ /* 0x000fe2000f8e0214 */
[----:B------:R-:W-:Y:S01]  /*1ddc0*/  SHF.R.S32.HI R2, RZ, 0x3, R37 ;  /* 0x00000003ff027819 */ /* 0x000fe20000011425 */
[----:B------:R1:W3:Y:S01]  /*1ddd0*/  LDS.128 R12, [R233] ;  /* 0x00000000e90c7984 */ /* 0x0002e20000000c00 */
[----:B------:R-:W-:Y:S01]  /*1dde0*/  ULDC UR4, c[0x0][0x2d0] ;  /* 0x0000b40000047ab9 */ /* 0x000fe20000000800 */
[C---:B------:R-:W-:Y:S01]  /*1ddf0*/  LEA.HI.SX32 R4, R37.reuse, 0x20, 0x1d ;  /* 0x0000002025047811 */ /* 0x040fe200078feaff */
[----:B------:R-:W-:Y:S01]  /*1de00*/  BSSY B0, `(.L_x_790) ;  /* 0x0000027000007945 */ /* 0x000fe20003800000 */
[----:B------:R-:W-:Y:S01]  /*1de10*/  ISETP.GE.AND P0, PT, R0, UR4, PT ;  /* 0x0000000400007c0c */ /* 0x000fe2000bf06270 */
[----:B------:R-:W-:Y:S01]  /*1de20*/  ULDC.64 UR4, c[0x0][0x2a0] ;  /* 0x0000a80000047ab9 */ /* 0x000fe20000000a00 */
[----:B------:R-:W-:-:S02]  /*1de30*/  LEA.HI.SX32 R3, R37, 0x30, 0x1d ;  /* 0x0000003025037811 */ /* 0x000fc400078feaff */
[----:B------:R-:W-:Y:S02]  /*1de40*/  LEA.HI.SX32 R5, R37, 0x10, 0x1d ;  /* 0x0000001025057811 */ /* 0x000fe400078feaff */
[----:B------:R-:W-:Y:S02]  /*1de50*/  ISETP.GE.OR P2, PT, R2, UR20, P0 ;  /* 0x0000001402007c0c */ /* 0x000fe40008746670 */
[----:B------:R-:W-:Y:S02]  /*1de60*/  ISETP.GE.OR P4, PT, R4, UR20, P0 ;  /* 0x0000001404007c0c */ /* 0x000fe40008786670 */
[----:B------:R-:W-:Y:S02]  /*1de70*/  ISETP.GE.OR P5, PT, R3, UR20, P0 ;  /* 0x0000001403007c0c */ /* 0x000fe400087a6670 */
[----:B------:R-:W-:Y:S02]  /*1de80*/  LEA.HI.SX32 R2, R37, 0x40, 0x1d ;  /* 0x0000004025027811 */ /* 0x000fe400078feaff */
[----:B------:R-:W-:-:S02]  /*1de90*/  SHF.R.S32.HI R3, RZ, 0x1f, R0 ;  /* 0x0000001fff037819 */ /* 0x000fc40000011400 */
[----:B------:R-:W-:Y:S02]  /*1dea0*/  IADD3 R4, P1, R0, UR10, RZ ;  /* 0x0000000a00047c10 */ /* 0x000fe4000ff3e0ff */
[----:B------:R-:W-:Y:S02]  /*1deb0*/  SHF.R.S32.HI R6, RZ, 0x1f, R24 ;  /* 0x0000001fff067819 */ /* 0x000fe40000011418 */
[----:B------:R-:W-:Y:S02]  /*1dec0*/  LEA.HI.SX32 R0, R37, 0x50, 0x1d ;  /* 0x0000005025007811 */ /* 0x000fe400078feaff */
[----:B------:R-:W-:Y:S02]  /*1ded0*/  ISETP.GE.OR P3, PT, R5, UR20, P0 ;  /* 0x0000001405007c0c */ /* 0x000fe40008766670 */
[----:B------:R-:W-:Y:S02]  /*1dee0*/  ISETP.GE.OR P6, PT, R2, UR20, P0 ;  /* 0x0000001402007c0c */ /* 0x000fe400087c6670 */
[----:B------:R-:W-:-:S02]  /*1def0*/  IADD3.X R5, R3, UR7, RZ, P1, !PT ;  /* 0x0000000703057c10 */ /* 0x000fc40008ffe4ff */
[----:B------:R-:W-:Y:S02]  /*1df00*/  SHF.R.S32.HI R2, RZ, 0x3, R48 ;  /* 0x00000003ff027819 */ /* 0x000fe40000011430 */
[----:B------:R-:W-:Y:S01]  /*1df10*/  ISETP.GE.OR P1, PT, R0, UR20, P0 ;  /* 0x0000001400007c0c */ /* 0x000fe20008726670 */
[----:B------:R-:W-:Y:S01]  /*1df20*/  IMAD R0, R6, UR4, RZ ;  /* 0x0000000406007c24 */ /* 0x000fe2000f8e02ff */
[----:B------:R-:W-:Y:S01]  /*1df30*/  SHF.R.S32.HI R3, RZ, 0x1f, R2 ;  /* 0x0000001fff037819 */ /* 0x000fe20000011402 */
[----:B------:R-:W-:Y:S01]  /*1df40*/  IMAD.U32 R6, RZ, RZ, UR18 ;  /* 0x00000012ff067e24 */ /* 0x000fe2000f8e00ff */
[----:B------:R-:W-:Y:S01]  /*1df50*/  P2R R18, PR, RZ, 0x2 ;  /* 0x00000002ff127803 */ /* 0x000fe20000000000 */
[C---:B------:R-:W-:Y:S01]  /*1df60*/  IMAD R0, R24.reuse, UR5, R0 ;  /* 0x0000000518007c24 */ /* 0x040fe2000f8e0200 */
[C---:B------:R-:W-:Y:S01]  /*1df70*/  LEA.HI.SX32 R17, R37.reuse, 0x60, 0x1d ;  /* 0x0000006025117811 */ /* 0x040fe200078feaff */
[----:B------:R-:W-:Y:S01]  /*1df80*/  IMAD.WIDE.U32 R10, R24, UR4, R4 ;  /* 0x00000004180a7c25 */ /* 0x000fe2000f8e0004 */
[----:B------:R-:W-:-:S03]  /*1df90*/  LEA.HI.SX32 R16, R37, 0x70, 0x1d ;  /* 0x0000007025107811 */ /* 0x000fc600078feaff */
        /* <DEDUP_REMOVED lines=13> */
.L_x_791:
[----:B------:R-:W-:Y:S05]  /*1e070*/  BSYNC B0 ;  /* 0x0000000000007941 */ /* 0x000fea0003800000 */
.L_x_790:
        /* <DEDUP_REMOVED lines=18> */
.L_x_793:
[----:B------:R-:W-:Y:S05]  /*1e1a0*/  BSYNC B0 ;  /* 0x0000000000007941 */ /* 0x000fea0003800000 */
.L_x_792:
        /* <DEDUP_REMOVED lines=16> */
.L_x_795:
[----:B------:R-:W-:Y:S05]  /*1e2b0*/  BSYNC B0 ;  /* 0x0000000000007941 */ /* 0x000fea0003800000 */
.L_x_794:
        /* <DEDUP_REMOVED lines=16> */
.L_x_797:
[----:B------:R-:W-:Y:S05]  /*1e3c0*/  BSYNC B0 ;  /* 0x0000000000007941 */ /* 0x000fea0003800000 */
.L_x_796:
        /* <DEDUP_REMOVED lines=16> */
.L_x_799:
[----:B------:R-:W-:Y:S05]  /*1e4d0*/  BSYNC B0 ;  /* 0x0000000000007941 */ /* 0x000fea0003800000 */
.L_x_798:
[----:B-1----:R1:W1:Y:S01]  /*1e4e0*/  LDS.128 R12, [R233+0x2800] ;  /* 0x00280000e90c7984 */ /* 0x0022620000000c00 */
[----:B------:R-:W-:Y:S01]  /*1e4f0*/  ISETP.NE.AND P0, PT, R18, RZ, PT ;  /* 0x000000ff1200720c */ /* 0x000fe20003f05270 */
[----:B------:R-:W-:-:S12]  /*1e500*/  BSSY B0, `(.L_x_800) ;  /* 0x000000f000007945 */ /* 0x000fd80003800000 */
        /* <DEDUP_REMOVED lines=14> */
.L_x_801:
[----:B------:R-:W-:Y:S05]  /*1e5f0*/  BSYNC B0 ;  /* 0x0000000000007941 */ /* 0x000fea0003800000 */
.L_x_800:
        /* <DEDUP_REMOVED lines=16> */
.L_x_803:
[----:B------:R-:W-:Y:S05]  /*1e700*/  BSYNC B0 ;  /* 0x0000000000007941 */ /* 0x000fea0003800000 */
.L_x_802:
        /* <DEDUP_REMOVED lines=15> */
.L_x_804:
        /* <DEDUP_REMOVED lines=16> */
.L_x_2580:


//--------------------- .text._ZN5flash16flash_fwd_kernelI23Flash_fwd_kernel_traitsILi64ELi128ELi128ELi4ELb0ELb0EN7cutlass10bfloat16_tE19Flash_kernel_traitsILi64ELi128ELi128ELi4ES3_EELb0ELb0ELb1ELb0ELb0ELb0ELb1ELb0EEEvNS_16Flash_fwd_paramsE --------------------------
	.section	.text._ZN5flash16flash_fwd_kernelI23Flash_fwd_kernel_traitsILi64ELi128ELi128ELi4ELb0ELb0EN7cutlass10bfloat16_tE19Flash_kernel_traitsILi64ELi128ELi128ELi4ES3_EELb0ELb0ELb1ELb0ELb0ELb0ELb1ELb0EEEvNS_16Flash_fwd_paramsE,"ax",@progbits
	.align	128
        .global         _ZN5flash16flash_fwd_kernelI23Flash_fwd_kernel_traitsILi64ELi128ELi128ELi4ELb0ELb0EN7cutlass10bfloat16_tE19Flash_kernel_traitsILi64ELi128ELi128ELi4ES3_EELb0ELb0ELb1ELb0ELb0ELb0ELb1ELb0EEEvNS_16Flash_fwd_paramsE
        .type           _ZN5flash16flash_fwd_kernelI23Flash_fwd_kernel_traitsILi64ELi128ELi128ELi4ELb0ELb0EN7cutlass10bfloat16_tE19Flash_kernel_traitsILi64ELi128ELi128ELi4ES3_EELb0ELb0ELb1ELb0ELb0ELb0ELb1ELb0EEEvNS_16Flash_fwd_paramsE,@function
        .size           _ZN5flash16flash_fwd_kernelI23Flash_fwd_kernel_traitsILi64ELi128ELi128ELi4ELb0ELb0EN7cutlass10bfloat16_tE19Flash_kernel_traitsILi64ELi128ELi128ELi4ES3_EELb0ELb0ELb1ELb0ELb0ELb0ELb1ELb0EEEvNS_16Flash_fwd_paramsE,(.L_x_2581 - _ZN5flash16flash_fwd_kernelI23Flash_fwd_kernel_traitsILi64ELi128ELi128ELi4ELb0ELb0EN7cutlass10bfloat16_tE19Flash_kernel_traitsILi64ELi128ELi128ELi4ES3_EELb0ELb0ELb1ELb0ELb0ELb0ELb1ELb0EEEvNS_16Flash_fwd_paramsE)
        .other          _ZN5flash16flash_fwd_kernelI23Flash_fwd_kernel_traitsILi64ELi128ELi128ELi4ELb0ELb0EN7cutlass10bfloat16_tE19Flash_kernel_traitsILi64ELi128ELi128ELi4ES3_EELb0ELb0ELb1ELb0ELb0ELb0ELb1ELb0EEEvNS_16Flash_fwd_paramsE,@"STO_CUDA_ENTRY STV_DEFAULT"
_ZN5flash16flash_fwd_kernelI23Flash_fwd_kernel_traitsILi64ELi128ELi128ELi4ELb0ELb0EN7cutlass10bfloat16_tE19Flash_kernel_traitsILi64ELi128ELi128ELi4ES3_EELb0ELb0ELb1ELb0ELb0ELb0ELb1ELb0EEEvNS_16Flash_fwd_paramsE:
.text._ZN5flash16flash_fwd_kernelI23Flash_fwd_kernel_traitsILi64ELi128ELi128ELi4ELb0ELb0EN7cutlass10bfloat16_tE19Flash_kernel_traitsILi64ELi128ELi128ELi4ES3_EELb0ELb0ELb1ELb0ELb0ELb0ELb1ELb0EEEvNS_16Flash_fwd_paramsE:
        /* <DEDUP_REMOVED lines=55> */
.L_x_805:
[----:B------:R-:W-:-:S05]  /*0370*/  ULDC UR6, c[0x0][0x2c8] ;  /* 0x0000b20000067ab9 */ /* 0x000fca0000000800 */
.L_x_806:
        /* <DEDUP_REMOVED lines=135> */
.L_x_809:
[----:B------:R-:W-:Y:S05]  /*0bf0*/  BSYNC B0 ;  /* 0x0000000000007941 */ /* 0x000fea0003800000 */
.L_x_808:
        /* <DEDUP_REMOVED lines=17> */
.L_x_811:
[----:B------:R-:W-:Y:S05]  /*0d10*/  BSYNC B0 ;  /* 0x0000000000007941 */ /* 0x000fea0003800000 */
.L_x_810:
        /* <DEDUP_REMOVED lines=16> */
.L_x_813:
[----:B------:R-:W-:Y:S05]  /*0e20*/  BSYNC B0 ;  /* 0x0000000000007941 */ /* 0x000fea0003800000 */
.L_x_812:
        /* <DEDUP_REMOVED lines=16> */
.L_x_815:
[----:B------:R-:W-:Y:S05]  /*0f30*/  BSYNC B0 ;  /* 0x0000000000007941 */ /* 0x000fea0003800000 */
.L_x_814:
        /* <DEDUP_REMOVED lines=16> */
.L_x_817:
[----:B------:R-:W-:Y:S05]  /*1040*/  BSYNC B0 ;  /* 0x0000000000007941 */ /* 0x000fea0003800000 */
.L_x_816:
        /* <DEDUP_REMOVED lines=28> */
.L_x_819:
[----:B------:R-:W-:Y:S05]  /*1210*/  BSYNC B0 ;  /* 0x0000000000007941 */ /* 0x000fea0003800000 */
.L_x_818:
        /* <DEDUP_REMOVED lines=19> */
.L_x_821:
[----:B------:R-:W-:Y:S05]  /*1350*/  BSYNC B0 ;  /* 0x0000000000007941 */ /* 0x000fea0003800000 */
.L_x_820:
        /* <DEDUP_REMOVED lines=16> */
.L_x_823:
[----:B------:R-:W-:Y:S05]  /*1460*/  BSYNC B0 ;  /* 0x0000000000007941 */ /* 0x000fea0003800000 */
.L_x_822:
        /* <DEDUP_REMOVED lines=10> */
.L_x_825:
[----:B------:R-:W-:Y:S05]  /*1510*/  BSYNC B0 ;  /* 0x0000000000007941 */ /* 0x000fea0003800000 */
.L_x_824:
        /* <DEDUP_REMOVED lines=10> */
.L_x_827:
[----:B------:R-:W-:Y:S05]  /*15c0*/  BSYNC B0 ;  /* 0x0000000000007941 */ /* 0x000fea0003800000 */
.L_x_826:
        /* <DEDUP_REMOVED lines=10> */
.L_x_829:
[----:B------:R-:W-:Y:S05]  /*1670*/  BSYNC B0 ;  /* 0x0000000000007941 */ /* 0x000fea0003800000 */
.L_x_828:
        /* <DEDUP_REMOVED lines=11> */
.L_x_831:
[----:B------:R-:W-:Y:S05]  /*1730*/  BSYNC B0 ;  /* 0x0000000000007941 */ /* 0x000fea0003800000 */
.L_x_830:
        /* <DEDUP_REMOVED lines=11> */
.L_x_833:
[----:B------:R-:W-:Y:S05]  /*17f0*/  BSYNC B0 ;  /* 0x0000000000007941 */ /* 0x000fea0003800000 */
.L_x_832:
        /* <DEDUP_REMOVED lines=11> */
.L_x_835:
[----:B------:R-:W-:Y:S05]  /*18b0*/  BSYNC B0 ;  /* 0x0000000000007941 */ /* 0x000fea0003800000 */
.L_x_834:
        /* <DEDUP_REMOVED lines=10> */
.L_x_837:
[----:B------:R-:W-:Y:S05]  /*1960*/  BSYNC B0 ;  /* 0x0000000000007941 */ /* 0x000fea0003800000 */
.L_x_836:
        /* <DEDUP_REMOVED lines=10> */
.L_x_807:
        /* <DEDUP_REMOVED lines=62> */
.L_x_838:
        /* <DEDUP_REMOVED lines=26> */
.L_x_839:
        /* <DEDUP_REMOVED lines=52> */
.L_x_841:
[----:B------:R-:W-:Y:S05]  /*22d0*/  BSYNC B0 ;  /* 0x0000000000007941 */ /* 0x000fea0003800000 */
.L_x_840:
        /* <DEDUP_REMOVED lines=24> */
.L_x_843:
[----:B------:R-:W-:Y:S05]  /*2460*/  BSYNC B0 ;  /* 0x0000000000007941 */ /* 0x000fea0003800000 */
.L_x_842:
        /* <DEDUP_REMOVED lines=24> */
.L_x_845:
[----:B------:R-:W-:Y:S05]  /*25f0*/  BSYNC B0 ;  /* 0x0000000000007941 */ /* 0x000fea0003800000 */
.L_x_844:
        /* <DEDUP_REMOVED lines=24> */
.L_x_847:
[----:B------:R-:W-:Y:S05]  /*2780*/  BSYNC B0 ;  /* 0x0000000000007941 */ /* 0x000fea0003800000 */
.L_x_846:
        /* <DEDUP_REMOVED lines=24> */
.L_x_849:
[----:B------:R-:W-:Y:S05]  /*2910*/  BSYNC B0 ;  /* 0x0000000000007941 */ /* 0x000fea0003800000 */
.L_x_848:
        /* <DEDUP_REMOVED lines=24> */
.L_x_851:
[----:B------:R-:W-:Y:S05]  /*2aa0*/  BSYNC B0 ;  /* 0x0000000000007941 */ /* 0x000fea0003800000 */
.L_x_850:
        /* <DEDUP_REMOVED lines=25> */
.L_x_853:
[----:B------:R-:W-:Y:S05]  /*2c40*/  BSYNC B0 ;  /* 0x0000000000007941 */ /* 0x000fea0003800000 */
.L_x_852:
        /* <DEDUP_REMOVED lines=24> */
.L_x_855:
[----:B------:R-:W-:Y:S05]  /*2dd0*/  BSYNC B0 ;  /* 0x0000000000007941 */ /* 0x000fea0003800000 */
.L_x_854:
        /* <DEDUP_REMOVED lines=8> */
[----:B------:R-:W-:Y:S01]  /*2e60*/  USHF.L.U32 UR25, UR8, 0x7, URZ ;  /* 0x0000000708197899 */ /* 0x000fe2000800063f */
[----:B------:R-:W-:Y:S01]  /*2e70*/  @!P3 IADD3 R0, -R0, RZ, RZ ;  /* 0x000000ff0000b210 */ /* 0x000fe20007ffe1ff */
[----:B----4-:R-:W-:Y:S01]  /*2e80*/  IMAD.WIDE.U32 R2, R6, UR6, R200 ;  /* 0x0000000606027c25 */ /* 0x010fe2000f8e00c8 */
[----:B------:R-:W-:Y:S01]  /*2e90*/  IADD3 R4, P1, R4, UR14, RZ ;  /* 0x0000000e04047c10 */ /* 0x000fe2000ff3e0ff */
[----:B------:R-:W-:Y:S01]  /*2ea0*/  USHF.L.U64.HI UR24, UR8, 0x7, UR9 ;  /* 0x0000000708187899 */ /* 0x000fe20008010209 */
        /* <DEDUP_REMOVED lines=17> */
[----:B------:R-:W-:Y:S01]  /*2fc0*/  IMAD R9, R0, UR13, R8 ;  /* 0x0000000d00097c24 */ /* 0x000fe2000f8e0208 */
[----:B------:R-:W-:Y:S01]  /*2fd0*/  MOV R8, UR19 ;  /* 0x0000001300087c02 */ /* 0x000fe20008000f00 */
[----:B------:R-:W-:Y:S01]  /*2fe0*/  STL.64 [R1+0xc0], R32 ;  /* 0x0000c02001007387 */ /* 0x000fe20000100a00 */
[----:B------:R-:W-:Y:S01]  /*2ff0*/  MOV R30, R32 ;  /* 0x00000020001e7202 */ /* 0x000fe20000000f00 */
[----:B------:R-:W-:Y:S01]  /*3000*/  IMAD.IADD R31, R33, 0x1, R9 ;  /* 0x00000001211f7824 */ /* 0x000fe200078e0209 */
[----:B------:R-:W-:Y:S01]  /*3010*/  ULDC.64 UR12, c[0x0][0x268] ;  /* 0x00009a00000c7ab9 */ /* 0x000fe20000000a00 */
[----:B------:R-:W-:Y:S01]  /*3020*/  UIMAD UR11, UR16, UR25, UR11 ;  /* 0x00000019100b72a4 */ /* 0x000fe2000f8e020b */
[----:B------:R-:W-:Y:S01]  /*3030*/  IMAD R2, R2, UR12, RZ ;  /* 0x0000000c02027c24 */ /* 0x000fe2000f8e02ff */
[C---:B------:R-:W-:Y:S01]  /*3040*/  ISETP.GE.AND P3, PT, R17.reuse, UR32, PT ;  /* 0x0000002011007c0c */ /* 0x040fe2000bf66270 */
[----:B------:R4:W-:Y:S01]  /*3050*/  STL.64 [R1+0xb8], R30 ;  /* 0x0000b81e01007387 */ /* 0x0009e20000100a00 */
[----:B------:R-:W-:Y:S01]  /*3060*/  IMAD.WIDE.U32 R8, R8, UR25, R30 ;  /* 0x0000001908087c25 */ /* 0x000fe2000f8e001e */
[----:B------:R-:W-:-:S02]  /*3070*/  ISETP.GE.AND P6, PT, R17, UR32, PT ;  /* 0x0000002011007c0c */ /* 0x000fc4000bfc6270 */
[----:B------:R-:W-:Y:S01]  /*3080*/  SEL R3, R3, 0xfffffff0, !P1 ;  /* 0xfffffff003037807 */ /* 0x000fe20004800000 */
[----:B------:R-:W-:Y:S02]  /*3090*/  IMAD.MOV.U32 R29, RZ, RZ, 0x20 ;  /* 0x00000020ff1d7424 */ /* 0x000fe400078e00ff */
[----:B------:R-:W-:-:S03]  /*30a0*/  IMAD R17, R0, UR13, R2 ;  /* 0x0000000d00117c24 */ /* 0x000fc6000f8e0202 */
[----:B------:R-:W-:Y:S01]  /*30b0*/  SEL R5, R29, 0xffffffe0, !P2 ;  /* 0xffffffe01d057807 */ /* 0x000fe20005000000 */
[----:B----4-:R-:W-:-:S04]  /*30c0*/  IMAD.WIDE.U32 R30, R0, UR12, R10 ;  /* 0x0000000c001e7c25 */ /* 0x010fc8000f8e000a */
[----:B------:R-:W-:Y:S01]  /*30d0*/  VIADD R11, R9, UR11 ;  /* 0x0000000b090b7c36 */ /* 0x000fe20008000000 */
[----:B------:R4:W-:Y:S01]  /*30e0*/  STL.64 [R1+0xd0], R30 ;  /* 0x0000d01e01007387 */ /* 0x0009e20000100a00 */
[----:B------:R-:W-:Y:S05]  /*30f0*/  @P0 BRA `(.L_x_857) ;  /* 0x00000000002c0947 */ /* 0x000fea0003800000 */
        /* <DEDUP_REMOVED lines=11> */
.L_x_857:
[----:B------:R-:W-:Y:S05]  /*31b0*/  BSYNC B0 ;  /* 0x0000000000007941 */ /* 0x000fea0003800000 */
.L_x_856:
        /* <DEDUP_REMOVED lines=18> */
.L_x_859:
[----:B------:R-:W-:Y:S05]  /*32e0*/  BSYNC B0 ;  /* 0x0000000000007941 */ /* 0x000fea0003800000 */
.L_x_858:
        /* <DEDUP_REMOVED lines=20> */
.L_x_861:
[----:B------:R-:W-:Y:S05]  /*3430*/  BSYNC B0 ;  /* 0x0000000000007941 */ /* 0x000fea0003800000 */
.L_x_860:
        /* <DEDUP_REMOVED lines=19> */
.L_x_863:
[----:B------:R-:W-:Y:S05]  /*3570*/  BSYNC B0 ;  /* 0x0000000000007941 */ /* 0x000fea0003800000 */
.L_x_862:
        /* <DEDUP_REMOVED lines=19> */
.L_x_865:
[----:B------:R-:W-:Y:S05]  /*36b0*/  BSYNC B0 ;  /* 0x0000000000007941 */ /* 0x000fea0003800000 */
.L_x_864:
        /* <DEDUP_REMOVED lines=20> */
.L_x_867:
[----:B------:R-:W-:Y:S05]  /*3800*/  BSYNC B0 ;  /* 0x0000000000007941 */ /* 0x000fea0003800000 */
.L_x_866:
        /* <DEDUP_REMOVED lines=23> */
.L_x_869:
[----:B------:R-:W-:Y:S05]  /*3980*/  BSYNC B0 ;  /* 0x0000000000007941 */ /* 0x000fea0003800000 */
.L_x_868:
        /* <DEDUP_REMOVED lines=25> */
.L_x_871:
[----:B------:R-:W-:Y:S05]  /*3b20*/  BSYNC B0 ;  /* 0x0000000000007941 */ /* 0x000fea0003800000 */
.L_x_870:
        /* <DEDUP_REMOVED lines=13> */
[----:B-1----:R-:W-:Y:S01]  /*3c00*/  LEA.HI R9, R28, R232, RZ, 0x5 ;  /* 0x000000e81c097211 */ /* 0x002fe200078f28ff */
        /* <DEDUP_REMOVED lines=11> */
[----:B------:R-:W-:Y:S01]  /*3cc0*/  VIADD R9, R7, UR15 ;  /* 0x0000000f07097c36 */ /* 0x000fe20008000000 */
        /* <DEDUP_REMOVED lines=16> */
.L_x_873:
[----:B------:R-:W-:Y:S05]  /*3dd0*/  BSYNC B0 ;  /* 0x0000000000007941 */ /* 0x000fea0003800000 */
.L_x_872:
        /* <DEDUP_REMOVED lines=23> */
.L_x_875:
[----:B------:R-:W-:Y:S05]  /*3f50*/  BSYNC B0 ;  /* 0x0000000000007941 */ /* 0x000fea0003800000 */
.L_x_874:
        /* <DEDUP_REMOVED lines=20> */
.L_x_877:
[----:B------:R-:W-:Y:S05]  /*40a0*/  BSYNC B0 ;  /* 0x0000000000007941 */ /* 0x000fea0003800000 */
.L_x_876:
        /* <DEDUP_REMOVED lines=19> */
.L_x_879:
[----:B------:R-:W-:Y:S05]  /*41e0*/  BSYNC B0 ;  /* 0x0000000000007941 */ /* 0x000fea0003800000 */
.L_x_878:
        /* <DEDUP_REMOVED lines=19> */
.L_x_881:
[----:B------:R-:W-:Y:S05]  /*4320*/  BSYNC B0 ;  /* 0x0000000000007941 */ /* 0x000fea0003800000 */
.L_x_880:
        /* <DEDUP_REMOVED lines=20> */
.L_x_883:
[----:B------:R-:W-:Y:S05]  /*4470*/  BSYNC B0 ;  /* 0x0000000000007941 */ /* 0x000fea0003800000 */
.L_x_882:
        /* <DEDUP_REMOVED lines=20> */
.L_x_885:
[----:B------:R-:W-:Y:S05]  /*45c0*/  BSYNC B0 ;  /* 0x0000000000007941 */ /* 0x000fea0003800000 */
.L_x_884:
        /* <DEDUP_REMOVED lines=19> */
.L_x_887:
[----:B------:R-:W-:Y:S05]  /*4700*/  BSYNC B0 ;  /* 0x0000000000007941 */ /* 0x000fea0003800000 */
.L_x_886:
[----:B--2---:R-:W-:Y:S01]  /*4710*/  LDSM.16.M88.4 R12, [R213+0x4000] ;  /* 0x00400000d50c783b */ /* 0x004fe20000000200 */
[----:B------:R-:W-:Y:S01]  /*4720*/  R2P PR, R24, 0x6 ;  /* 0x0000000618007804 */ /* 0x000fe20000000000 */
[--C-:B------:R-:W-:Y:S01]  /*4730*/  IMAD R0, R3, 0x2, R220.reuse ;  /* 0x0000000203007824 */ /* 0x100fe200078e02dc */
[----:B------:R-:W-:Y:S01]  /*4740*/  ULDC UR32, c[0x0][0x39c] ;  /* 0x0000e70000207ab9 */ /* 0x000fe20000000800 */
[----:B-1----:R-:W1:Y:S01]  /*4750*/  LDSM.16.M88.4 R8, [R220+0x2000] ;  /* 0x00200000dc08783b */ /* 0x002e620000000200 */
[----:B------:R-:W-:Y:S01]  /*4760*/  VIADD R212, R213, 0x4040 ;  /* 0x00004040d5d47836 */ /* 0x000fe20000000000 */
[----:B------:R-:W-:Y:S01]  /*4770*/  SEL R4, R29, 0xffffffe0, !P1 ;  /* 0xffffffe01d047807 */ /* 0x000fe20004800000 */
[----:B------:R-:W-:Y:S01]  /*4780*/  IMAD R2, R5, 0x2, R220 ;  /* 0x0000000205027824 */ /* 0x000fe200078e02dc */
[----:B------:R-:W2:Y:S01]  /*4790*/  LDSM.16.M88.4 R16, [R220] ;  /* 0x00000000dc10783b */ /* 0x000ea20000000200 */
[----:B------:R-:W-:Y:S02]  /*47a0*/  UIADD3 UR22, UR31, 0x1, -UR20 ;  /* 0x000000011f167890 */ /* 0x000fe4000fffe814 */
[----:B------:R-:W-:Y:S01]  /*47b0*/  IMAD.IADD R202, R213, 0x1, R4 ;  /* 0x00000001d5ca7824 */ /* 0x000fe200078e0204 */
[----:B----4-:R-:W-:Y:S01]  /*47c0*/  LDSM.16.M88.4 R28, [R0+0x2000] ;  /* 0x00200000001c783b */ /* 0x010fe20000000200 */
[----:B------:R-:W-:Y:S01]  /*47d0*/  IMAD R221, R3, 0x2, R2 ;  /* 0x0000000203dd7824 */ /* 0x000fe200078e0202 */
[----:B------:R-:W-:-:S02]  /*47e0*/  UIADD3 UR22, UR22, UR28, URZ ;  /* 0x0000001c16167290 */ /* 0x000fc4000fffe03f */
[----:B------:R-:W4:Y:S01]  /*47f0*/  LDSM.16.M88.4 R48, [R202+0x4000] ;  /* 0x00400000ca30783b */ /* 0x000f220000000200 */
[----:B------:R-:W-:Y:S02]  /*4800*/  UIADD3 UR29, UR31, -UR29, -UR20 ;  /* 0x8000001d1f1d7290 */ /* 0x000fe4000fffe814 */
[----:B------:R-:W-:Y:S01]  /*4810*/  UISETP.GT.AND UP0, UPT, UR19, UR10, UPT ;  /* 0x0000000a1300728c */ /* 0x000fe2000bf04270 */
[----:B------:R-:W5:Y:S04]  /*4820*/  LDSM.16.M88.4 R32, [R0] ;  /* 0x000000000020783b */ /* 0x000f680000000200 */
[----:B------:R-:W3:Y:S04]  /*4830*/  LDSM.16.M88.4 R20, [R213+0x4800] ;  /* 0x00480000d514783b */ /* 0x000ee80000000200 */
[----:B------:R2:W-:Y:S04]  /*4840*/  STL [R1+0x4], R0 ;  /* 0x0000040001007387 */ /* 0x0005e80000100800 */
[----:B------:R-:W3:Y:S04]  /*4850*/  LDSM.16.M88.4 R72, [R213+0x7800] ;  /* 0x00780000d548783b */ /* 0x000ee80000000200 */
[----:B------:R-:W3:Y:S04]  /*4860*/  LDSM.16.M88.4 R36, [R213+0x5000] ;  /* 0x00500000d524783b */ /* 0x000ee80000000200 */
[----:B------:R-:W3:Y:S01]  /*4870*/  LDSM.16.M88.4 R80, [R213+0x6800] ;  /* 0x00680000d550783b */ /* 0x000ee20000000200 */
[-C--:B-1----:R-:W-:Y:S03]  /*4880*/  HMMA.16816.F32.BF16 R24, R8, R12.reuse, RZ ;  /* 0x0000000c0818723c */ /* 0x082fe600000418ff */
[----:B------:R-:W1:Y:S04]  /*4890*/  LDSM.16.M88.4 R68, [R213+0x5800] ;  /* 0x00580000d544783b */ /* 0x000e680000000200 */
[----:B------:R-:W1:Y:S01]  /*48a0*/  LDSM.16.M88.4 R84, [R213+0x6000] ;  /* 0x00600000d554783b */ /* 0x000e620000000200 */
[----:B--2---:R-:W-:Y:S01]  /*48b0*/  HMMA.16816.F32.BF16 R40, R16, R12, RZ ;  /* 0x0000000c1028723c */ /* 0x004fe200000418ff */
[----:B------:R-:W-:-:S02]  /*48c0*/  VIADD R0, R213, 0x4000 ;  /* 0x00004000d5007836 */ /* 0x000fc40000000000 */
[----:B------:R-:W2:Y:S03]  /*48d0*/  LDSM.16.M88.4 R76, [R213+0x7000] ;  /* 0x00700000d54c783b */ /* 0x000ea60000000200 */
[-C--:B------:R-:W-:Y:S01]  /*48e0*/  HMMA.16816.F32.BF16 R96, R8, R14.reuse, RZ ;  /* 0x0000000e0860723c */ /* 0x080fe200000418ff */
[----:B------:R-:W-:Y:S01]  /*48f0*/  @P2 VIADD R212, R0, 0xffffffc0 ;  /* 0xffffffc000d42836 */ /* 0x000fe20000000000 */
[----:B------:R-:W-:Y:S03]  /*4900*/  LDSM.16.M88.4 R56, [R202+0x7800] ;  /* 0x00780000ca38783b */ /* 0x000fe60000000200 */
[----:B------:R-:W-:Y:S01]  /*4910*/  IMAD.IADD R218, R4, 0x1, R212 ;  /* 0x0000000104da7824 */ /* 0x000fe200078e02d4 */
[----:B------:R-:W-:Y:S01]  /*4920*/  LDSM.16.M88.4 R88, [R212] ;  /* 0x00000000d458783b */ /* 0x000fe20000000200 */
[----:B------:R-:W-:Y:S03]  /*4930*/  HMMA.16816.F32.BF16 R116, R16, R14, RZ ;  /* 0x0000000e1074723c */ /* 0x000fe600000418ff */
[----:B------:R-:W-:Y:S03]  /*4940*/  LDSM.16.M88.4 R12, [R2+0x2000] ;  /* 0x00200000020c783b */ /* 0x000fe60000000200 */
[-C--:B----4-:R-:W-:Y:S01]  /*4950*/  HMMA.16816.F32.BF16 R124, R28, R48.reuse, R24 ;  /* 0x000000301c7c723c */ /* 0x090fe20000041818 */
[----:B------:R-:W4:Y:S04]  /*4960*/  LDSM.16.M88.4 R24, [R2] ;  /* 0x000000000218783b */ /* 0x000f280000000200 */
[----:B------:R-:W-:Y:S01]  /*4970*/  LDSM.16.M88.4 R92, [R218] ;  /* 0x00000000da5c783b */ /* 0x000fe20000000200 */
[----:B-----5:R-:W-:Y:S03]  /*4980*/  HMMA.16816.F32.BF16 R120, R32, R48, R40 ;  /* 0x000000302078723c */ /* 0x020fe60000041828 */
[----:B------:R-:W-:Y:S03]  /*4990*/  LDSM.16.M88.4 R64, [R202+0x4800] ;  /* 0x00480000ca40783b */ /* 0x000fe60000000200 */
[C---:B---3--:R-:W-:Y:S01]  /*49a0*/  HMMA.16816.F32.BF16 R128, R8.reuse, R20, RZ ;  /* 0x000000140880723c */ /* 0x048fe200000418ff */
[----:B------:R-:W-:Y:S04]  /*49b0*/  LDSM.16.M88.4 R60, [R202+0x5000] ;  /* 0x00500000ca3c783b */ /* 0x000fe80000000200 */
[----:B------:R-:W-:Y:S01]  /*49c0*/  LDSM.16.M88.4 R52, [R202+0x5800] ;  /* 0x00580000ca34783b */ /* 0x000fe20000000200 */
[----:B------:R-:W-:Y:S03]  /*49d0*/  HMMA.16816.F32.BF16 R132, R8, R22, RZ ;  /* 0x000000160884723c */ /* 0x000fe600000418ff */
[----:B------:R-:W-:Y:S03]  /*49e0*/  LDSM.16.M88.4 R44, [R202+0x6000] ;  /* 0x00600000ca2c783b */ /* 0x000fe60000000200 */
[C---:B------:R-:W-:Y:S01]  /*49f0*/  HMMA.16816.F32.BF16 R188, R16.reuse, R20, RZ ;  /* 0x0000001410bc723c */ /* 0x040fe200000418ff */
[----:B------:R-:W-:Y:S04]  /*4a00*/  LDSM.16.M88.4 R40, [R202+0x6800] ;  /* 0x00680000ca28783b */ /* 0x000fe80000000200 */
[----:B------:R-:W0:Y:S01]  /*4a10*/  LDGDEPBAR ;  /* 0x00000000000079af */ /* 0x000e220000000000 */
[----:B------:R-:W-:Y:S03]  /*4a20*/  HMMA.16816.F32.BF16 R204, R16, R22, RZ ;  /* 0x0000001610cc723c */ /* 0x000fe600000418ff */
[----:B------:R-:W3:Y:S03]  /*4a30*/  LDSM.16.M88.4 R20, [R221] ;  /* 0x00000000dd14783b */ /* 0x000ee60000000200 */
[C---:B------:R-:W-:Y:S06]  /*4a40*/  HMMA.16816.F32.BF16 R144, R8.reuse, R72, RZ ;  /* 0x000000480890723c */ /* 0x040fec00000418ff */
[C---:B------:R-:W-:Y:S06]  /*4a50*/  HMMA.16816.F32.BF16 R180, R8.reuse, R36, RZ ;  /* 0x0000002408b4723c */ /* 0x040fec00000418ff */
[C---:B------:R-:W-:Y:S06]  /*4a60*/  HMMA.16816.F32.BF16 R176, R8.reuse, R38, RZ ;  /* 0x0000002608b0723c */ /* 0x040fec00000418ff */
[C---:B------:R-:W-:Y:S06]  /*4a70*/  HMMA.16816.F32.BF16 R156, R8.reuse, R80, RZ ;  /* 0x00000050089c723c */ /* 0x040fec00000418ff */
[----:B------:R-:W-:Y:S06]  /*4a80*/  HMMA.16816.F32.BF16 R152, R8, R82, RZ ;  /* 0x000000520898723c */ /* 0x000fec00000418ff */
[C---:B------:R-:W-:Y:S06]  /*4a90*/  HMMA.16816.F32.BF16 R224, R16.reuse, R36, RZ ;  /* 0x0000002410e0723c */ /* 0x040fec00000418ff */
[C---:B------:R-:W-:Y:S01]  /*4aa0*/  HMMA.16816.F32.BF16 R236, R16.reuse, R38, RZ ;  /* 0x0000002610ec723c */ /* 0x040fe200000418ff */
[----:B------:R-:W5:Y:S05]  /*4ab0*/  LDSM.16.M88.4 R36, [R202+0x7000] ;  /* 0x00700000ca24783b */ /* 0x000f6a0000000200 */
[C---:B------:R-:W-:Y:S06]  /*4ac0*/  HMMA.16816.F32.BF16 R136, R16.reuse, R80, RZ ;  /* 0x000000501088723c */ /* 0x040fec00000418ff */
[C---:B------:R-:W-:Y:S06]  /*4ad0*/  HMMA.16816.F32.BF16 R112, R16.reuse, R82, RZ ;  /* 0x000000521070723c */ /* 0x040fec00000418ff */
[C---:B-1----:R-:W-:Y:S06]  /*4ae0*/  HMMA.16816.F32.BF16 R208, R16.reuse, R68, RZ ;  /* 0x0000004410d0723c */ /* 0x042fec00000418ff */
[C---:B------:R-:W-:Y:S06]  /*4af0*/  HMMA.16816.F32.BF16 R196, R16.reuse, R70, RZ ;  /* 0x0000004610c4723c */ /* 0x040fec00000418ff */
[C---:B------:R-:W-:Y:S06]  /*4b00*/  HMMA.16816.F32.BF16 R184, R16.reuse, R84, RZ ;  /* 0x0000005410b8723c */ /* 0x040fec00000418ff */
[C---:B------:R-:W-:Y:S06]  /*4b10*/  HMMA.16816.F32.BF16 R140, R16.reuse, R86, RZ ;  /* 0x00000056108c723c */ /* 0x040fec00000418ff */
[C---:B--2---:R-:W-:Y:S06]  /*4b20*/  HMMA.16816.F32.BF16 R108, R16.reuse, R76, RZ ;  /* 0x0000004c106c723c */ /* 0x044fec00000418ff */
[C---:B------:R-:W-:Y:S06]  /*4b30*/  HMMA.16816.F32.BF16 R100, R16.reuse, R78, RZ ;  /* 0x0000004e1064723c */ /* 0x040fec00000418ff */
[C---:B------:R-:W-:Y:S06]  /*4b40*/  HMMA.16816.F32.BF16 R80, R16.reuse, R72, RZ ;  /* 0x000000481050723c */ /* 0x040fec00000418ff */
[----:B------:R-:W-:Y:S06]  /*4b50*/  HMMA.16816.F32.BF16 R104, R16, R74, RZ ;  /* 0x0000004a1068723c */ /* 0x000fec00000418ff */
[----:B----4-:R-:W-:Y:S06]  /*4b60*/  HMMA.16816.F32.BF16 R16, R24, R88, R120 ;  /* 0x000000581810723c */ /* 0x010fec0000041878 */
[C---:B------:R-:W-:Y:S06]  /*4b70*/  HMMA.16816.F32.BF16 R172, R8.reuse, R68, RZ ;  /* 0x0000004408ac723c */ /* 0x040fec00000418ff */
[C---:B------:R-:W-:Y:S06]  /*4b80*/  HMMA.16816.F32.BF16 R168, R8.reuse, R70, RZ ;  /* 0x0000004608a8723c */ /* 0x040fec00000418ff */
[C---:B------:R-:W-:Y:S06]  /*4b90*/  HMMA.16816.F32.BF16 R164, R8.reuse, R84, RZ ;  /* 0x0000005408a4723c */ /* 0x040fec00000418ff */
[C---:B------:R-:W-:Y:S06]  /*4ba0*/  HMMA.16816.F32.BF16 R160, R8.reuse, R86, RZ ;  /* 0x0000005608a0723c */ /* 0x040fec00000418ff */
[C---:B------:R-:W-:Y:S06]  /*4bb0*/  HMMA.16816.F32.BF16 R148, R8.reuse, R76, RZ ;  /* 0x0000004c0894723c */ /* 0x040fec00000418ff */
[C---:B------:R-:W-:Y:S06]  /*4bc0*/  HMMA.16816.F32.BF16 R228, R8.reuse, R78, RZ ;  /* 0x0000004e08e4723c */ /* 0x040fec00000418ff */
[----:B------:R-:W-:Y:S01]  /*4bd0*/  HMMA.16816.F32.BF16 R192, R8, R74, RZ ;  /* 0x0000004a08c0723c */ /* 0x000fe200000418ff */
[----:B------:R-:W1:Y:S05]  /*4be0*/  LDSM.16.M88.4 R8, [R221+0x2000] ;  /* 0x00200000dd08783b */ /* 0x000e6a0000000200 */
[----:B------:R-:W-:Y:S06]  /*4bf0*/  HMMA.16816.F32.BF16 R72, R32, R50, R116 ;  /* 0x000000322048723c */ /* 0x000fec0000041874 */
[----:B------:R-:W-:Y:S06]  /*4c00*/  HMMA.16816.F32.BF16 R144, R28, R56, R144 ;  /* 0x000000381c90723c */ /* 0x000fec0000041890 */
[----:B------:R-:W-:Y:S06]  /*4c10*/  HMMA.16816.F32.BF16 R68, R12, R88, R124 ;  /* 0x000000580c44723c */ /* 0x000fec000004187c */
[----:B------:R-:W-:Y:S01]  /*4c20*/  HMMA.16816.F32.BF16 R84, R28, R50, R96 ;  /* 0x000000321c54723c */ /* 0x000fe20000041860 */
[----:B------:R-:W2:Y:S05]  /*4c30*/  LDSM.16.M88.4 R48, [R212+0x800] ;  /* 0x00080000d430783b */ /* 0x000eaa0000000200 */
[----:B---3--:R-:W-:Y:S06]  /*4c40*/  HMMA.16816.F32.BF16 R76, R20, R92, R16 ;  /* 0x0000005c144c723c */ /* 0x008fec0000041810 */
        /* <DEDUP_REMOVED lines=14> */
[C---:B-----5:R-:W-:Y:S06]  /*4d30*/  HMMA.16816.F32.BF16 R248, R28.reuse, R36, R148 ;  /* 0x000000241cf8723c */ /* 0x060fec0000041894 */
[C---:B------:R-:W-:Y:S06]  /*4d40*/  HMMA.16816.F32.BF16 R228, R28.reuse, R38, R228 ;  /* 0x000000261ce4723c */ /* 0x040fec00000418e4 */
[----:B------:R-:W-:Y:S06]  /*4d50*/  HMMA.16816.F32.BF16 R192, R28, R58, R192 ;  /* 0x0000003a1cc0723c */ /* 0x000fec00000418c0 */
[----:B------:R-:W-:Y:S06]  /*4d60*/  HMMA.16816.F32.BF16 R16, R32, R64, R188 ;  /* 0x000000402010723c */ /* 0x000fec00000418bc */
[----:B------:R-:W-:Y:S06]  /*4d70*/  HMMA.16816.F32.BF16 R28, R24, R90, R72 ;  /* 0x0000005a181c723c */ /* 0x000fec0000041848 */
[C---:B------:R-:W-:Y:S06]  /*4d80*/  HMMA.16816.F32.BF16 R152, R32.reuse, R40, R136 ;  /* 0x000000282098723c */ /* 0x040fec0000041888 */
[----:B------:R-:W-:Y:S06]  /*4d90*/  HMMA.16816.F32.BF16 R148, R32, R42, R112 ;  /* 0x0000002a2094723c */ /* 0x000fec0000041870 */
[----:B-1----:R-:W-:Y:S06]  /*4da0*/  HMMA.16816.F32.BF16 R40, R8, R92, R68 ;  /* 0x0000005c0828723c */ /* 0x002fec0000041844 */
[C---:B------:R-:W-:Y:S06]  /*4db0*/  HMMA.16816.F32.BF16 R160, R32.reuse, R56, R80 ;  /* 0x0000003820a0723c */ /* 0x040fec0000041850 */
[----:B------:R-:W-:Y:S01]  /*4dc0*/  HMMA.16816.F32.BF16 R124, R32, R60, R224 ;  /* 0x0000003c207c723c */ /* 0x000fe200000418e0 */
[----:B------:R-:W-:-:S02]  /*4dd0*/  IMAD.MOV.U32 R83, RZ, RZ, R0 ;  /* 0x000000ffff537224 */ /* 0x000fc400078e0000 */
[----:B------:R-:W-:Y:S01]  /*4de0*/  FMUL.FTZ R0, R76, UR32 ;  /* 0x000000204c007c20 */ /* 0x000fe20008410000 */
[----:B------:R-:W-:Y:S02]  /*4df0*/  IMAD.MOV.U32 R80, RZ, RZ, R88 ;  /* 0x000000ffff507224 */ /* 0x000fe400078e0058 */
[----:B------:R-:W-:Y:S01]  /*4e00*/  IMAD.MOV.U32 R81, RZ, RZ, R7 ;  /* 0x000000ffff517224 */ /* 0x000fe200078e0007 */
[----:B------:R1:W3:Y:S01]  /*4e10*/  MUFU.TANH R227, R0 ;  /* 0x0000000000e37308 */ /* 0x0002e20000002400 */
[----:B------:R-:W-:Y:S01]  /*4e20*/  HMMA.16816.F32.BF16 R156, R32, R36, R108 ;  /* 0x00000024209c723c */ /* 0x000fe2000004186c */
[----:B------:R-:W-:Y:S01]  /*4e30*/  IMAD.MOV.U32 R82, RZ, RZ, R6 ;  /* 0x000000ffff527224 */ /* 0x000fe200078e0006 */
[----:B------:R-:W-:-:S04]  /*4e40*/  SHF.R.S32.HI R6, RZ, 0x1f, R232 ;  /* 0x0000001fff067819 */ /* 0x000fc800000114e8 */
[----:B------:R-:W-:Y:S01]  /*4e50*/  HMMA.16816.F32.BF16 R164, R32, R38, R100 ;  /* 0x0000002620a4723c */ /* 0x000fe20000041864 */
[----:B------:R-:W-:-:S04]  /*4e60*/  LEA.HI R6, R6, R232, RZ, 0x5 ;  /* 0x000000e806067211 */ /* 0x000fc800078f28ff */
[----:B------:R-:W-:Y:S01]  /*4e70*/  LOP3.LUT R6, R6, 0xffffffe0, RZ, 0xc0, !PT ;  /* 0xffffffe006067812 */ /* 0x000fe200078ec0ff */
[----:B------:R-:W-:Y:S01]  /*4e80*/  HMMA.16816.F32.BF16 R36, R12, R90, R84 ;  /* 0x0000005a0c24723c */ /* 0x000fe20000041854 */
[----:B-1----:R-:W-:-:S05]  /*4e90*/  FMUL.FTZ R0, R77, UR32 ;  /* 0x000000204d007c20 */ /* 0x002fca0008410000 */
[C---:B------:R-:W-:Y:S01]  /*4ea0*/  HMMA.16816.F32.BF16 R208, R32.reuse, R52, R208 ;  /* 0x0000003420d0723c */ /* 0x040fe200000418d0 */
[----:B------:R1:W4:Y:S05]  /*4eb0*/  MUFU.TANH R226, R0 ;  /* 0x0000000000e27308 */ /* 0x00032a0000002400 */
[----:B------:R-:W-:Y:S06]  /*4ec0*/  HMMA.16816.F32.BF16 R196, R32, R54, R196 ;  /* 0x0000003620c4723c */ /* 0x000fec00000418c4 */
[----:B--2---:R-:W-:Y:S01]  /*4ed0*/  HMMA.16816.F32.BF16 R52, R24, R48, R16 ;  /* 0x000000301834723c */ /* 0x004fe20000041810 */
[----:B------:R-:W2:Y:S05]  /*4ee0*/  LDSM.16.M88.4 R16, [R218+0x800] ;  /* 0x00080000da10783b */ /* 0x000eaa0000000200 */
[----:B------:R-:W-:Y:S01]  /*4ef0*/  HMMA.16816.F32.BF16 R28, R20, R94, R28 ;  /* 0x0000005e141c723c */ /* 0x000fe2000004181c */
[----:B-1----:R-:W-:-:S04]  /*4f00*/  FMUL.FTZ R0, R78, UR32 ;  /* 0x000000204e007c20 */ /* 0x002fc80008410000 */
[----:B------:R1:W5:Y:S01]  /*4f10*/  MUFU.TANH R235, R0 ;  /* 0x0000000000eb7308 */ /* 0x0003620000002400 */
[C---:B------:R-:W-:Y:S06]  /*4f20*/  HMMA.16816.F32.BF16 R96, R32.reuse, R66, R204 ;  /* 0x000000422060723c */ /* 0x040fec00000418cc */
[C---:B------:R-:W-:Y:S06]  /*4f30*/  HMMA.16816.F32.BF16 R184, R32.reuse, R44, R184 ;  /* 0x0000002c20b8723c */ /* 0x040fec00000418b8 */
[----:B------:R-:W-:Y:S01]  /*4f40*/  HMMA.16816.F32.BF16 R144, R32, R46, R140 ;  /* 0x0000002e2090723c */ /* 0x000fe2000004188c */
[----:B-1----:R-:W-:-:S05]  /*4f50*/  FMUL.FTZ R0, R79, UR32 ;  /* 0x000000204f007c20 */ /* 0x002fca0008410000 */
[C---:B------:R-:W-:Y:S01]  /*4f60*/  HMMA.16816.F32.BF16 R236, R32.reuse, R62, R236 ;  /* 0x0000003e20ec723c */ /* 0x040fe200000418ec */
[----:B------:R1:W-:Y:S05]  /*4f70*/  MUFU.TANH R252, R0 ;  /* 0x0000000000fc7308 */ /* 0x0003ea0000002400 */
[----:B------:R-:W-:Y:S01]  /*4f80*/  HMMA.16816.F32.BF16 R140, R32, R58, R104 ;  /* 0x0000003a208c723c */ /* 0x000fe20000041868 */
[----:B------:R-:W3:Y:S05]  /*4f90*/  LDSM.16.M88.4 R32, [R212+0x1000] ;  /* 0x00100000d420783b */ /* 0x000eea0000000200 */
[----:B------:R-:W-:Y:S06]  /*4fa0*/  HMMA.16816.F32.BF16 R44, R12, R48, R116 ;  /* 0x000000300c2c723c */ /* 0x000fec0000041874 */
[----:B--2---:R-:W-:Y:S01]  /*4fb0*/  HMMA.16816.F32.BF16 R60, R20, R16, R52 ;  /* 0x00000010143c723c */ /* 0x004fe20000041834 */
[----:B-1----:R-:W-:-:S04]  /*4fc0*/  FMUL.FTZ R0, R40, UR32 ;  /* 0x0000002028007c20 */ /* 0x002fc80008410000 */
[----:B------:R1:W-:Y:S01]  /*4fd0*/  MUFU.TANH R224, R0 ;  /* 0x0000000000e07308 */ /* 0x0003e20000002400 */
[-C--:B------:R-:W-:Y:S06]  /*4fe0*/  HMMA.16816.F32.BF16 R64, R12, R50.reuse, R120 ;  /* 0x000000320c40723c */ /* 0x080fec0000041878 */
[----:B------:R-:W-:Y:S01]  /*4ff0*/  HMMA.16816.F32.BF16 R68, R24, R50, R96 ;  /* 0x000000321844723c */ /* 0x000fe20000041860 */
[----:B------:R-:W2:Y:S05]  /*5000*/  LDSM.16.M88.4 R48, [R212+0x1800] ;  /* 0x00180000d430783b */ /* 0x000eaa0000000200 */
[----:B------:R-:W-:Y:S01]  /*5010*/  HMMA.16816.F32.BF16 R56, R8, R16, R44 ;  /* 0x000000100838723c */ /* 0x000fe2000004182c */
[----:B------:R-:W4:Y:S01]  /*5020*/  LDSM.16.M88.4 R44, [R212+0x3000] ;  /* 0x00300000d42c783b */ /* 0x000f220000000200 */
[----:B-1----:R-:W-:-:S04]  /*5030*/  FMUL.FTZ R0, R41, UR32 ;  /* 0x0000002029007c20 */ /* 0x002fc80008410000 */
[----:B------:R1:W-:Y:S01]  /*5040*/  MUFU.TANH R234, R0 ;  /* 0x0000000000ea7308 */ /* 0x0003e20000002400 */
[----:B---3--:R-:W-:Y:S06]  /*5050*/  HMMA.16816.F32.BF16 R76, R12, R32, R180 ;  /* 0x000000200c4c723c */ /* 0x008fec00000418b4 */
[-C--:B------:R-:W-:Y:S06]  /*5060*/  HMMA.16816.F32.BF16 R64, R8, R18.reuse, R64 ;  /* 0x000000120840723c */ /* 0x080fec0000041840 */
[----:B------:R-:W-:Y:S01]  /*5070*/  HMMA.16816.F32.BF16 R52, R20, R18, R68 ;  /* 0x000000121434723c */ /* 0x000fe20000041844 */
[----:B------:R-:W-:Y:S01]  /*5080*/  LDSM.16.M88.4 R16, [R218+0x1000] ;  /* 0x00100000da10783b */ /* 0x000fe20000000200 */
[----:B-1----:R-:W-:-:S04]  /*5090*/  FMUL.FTZ R0, R42, UR32 ;  /* 0x000000202a007c20 */ /* 0x002fc80008410000 */
[----:B------:R1:W3:Y:S01]  /*50a0*/  MUFU.TANH R219, R0 ;  /* 0x0000000000db7308 */ /* 0x0002e20000002400 */
[----:B------:R-:W-:Y:S06]  /*50b0*/  HMMA.16816.F32.BF16 R72, R24, R32, R124 ;  /* 0x000000201848723c */ /* 0x000fec000004187c */
[C---:B------:R-:W-:Y:S06]  /*50c0*/  HMMA.16816.F32.BF16 R96, R12.reuse, R34, R176 ;  /* 0x000000220c60723c */ /* 0x040fec00000418b0 */
[----:B--2---:R-:W-:Y:S01]  /*50d0*/  HMMA.16816.F32.BF16 R100, R12, R48, R172 ;  /* 0x000000300c64723c */ /* 0x004fe200000418ac */
[----:B-1----:R-:W-:-:S05]  /*50e0*/  FMUL.FTZ R0, R43, UR32 ;  /* 0x000000202b007c20 */ /* 0x002fca0008410000 */
[----:B------:R-:W-:Y:S01]  /*50f0*/  HMMA.16816.F32.BF16 R40, R8, R94, R36 ;  /* 0x0000005e0828723c */ /* 0x000fe20000041824 */
[----:B------:R-:W1:Y:S01]  /*5100*/  LDSM.16.M88.4 R36, [R212+0x2000] ;  /* 0x00200000d424783b */ /* 0x000e620000000200 */
[----:B------:R2:W3:Y:S04]  /*5110*/  MUFU.TANH R223, R0 ;  /* 0x0000000000df7308 */ /* 0x0004e80000002400 */
[C---:B------:R-:W-:Y:S06]  /*5120*/  HMMA.16816.F32.BF16 R108, R12.reuse, R50, R168 ;  /* 0x000000320c6c723c */ /* 0x040fec00000418a8 */
[----:B----4-:R-:W-:Y:S06]  /*5130*/  HMMA.16816.F32.BF16 R116, R12, R46, R228 ;  /* 0x0000002e0c74723c */ /* 0x010fec00000418e4 */
[----:B------:R-:W-:Y:S01]  /*5140*/  HMMA.16816.F32.BF16 R84, R24, R50, R196 ;  /* 0x000000321854723c */ /* 0x000fe200000418c4 */
[----:B--2---:R-:W-:-:S04]  /*5150*/  FMUL.FTZ R0, R28, UR32 ;  /* 0x000000201c007c20 */ /* 0x004fc80008410000 */
[----:B------:R2:W4:Y:S02]  /*5160*/  MUFU.TANH R217, R0 ;  /* 0x0000000000d97308 */ /* 0x0005240000002400 */
[----:B--2---:R-:W-:Y:S01]  /*5170*/  FMUL.FTZ R0, R29, UR32 ;  /* 0x000000201d007c20 */ /* 0x004fe20008410000 */
[C---:B-1----:R-:W-:Y:S05]  /*5180*/  HMMA.16816.F32.BF16 R112, R12.reuse, R36, R128 ;  /* 0x000000240c70723c */ /* 0x042fea0000041880 */
[----:B------:R1:W-:Y:S01]  /*5190*/  MUFU.TANH R222, R0 ;  /* 0x0000000000de7308 */ /* 0x0003e20000002400 */
[C---:B------:R-:W-:Y:S06]  /*51a0*/  HMMA.16816.F32.BF16 R124, R12.reuse, R38, R132 ;  /* 0x000000260c7c723c */ /* 0x040fec0000041884 */
[----:B------:R-:W-:Y:S06]  /*51b0*/  HMMA.16816.F32.BF16 R128, R12, R44, R248 ;  /* 0x0000002c0c80723c */ /* 0x000fec00000418f8 */
[----:B------:R-:W-:Y:S01]  /*51c0*/  HMMA.16816.F32.BF16 R92, R24, R38, R144 ;  /* 0x00000026185c723c */ /* 0x000fe20000041890 */
[----:B-1----:R-:W-:-:S04]  /*51d0*/  FMUL.FTZ R0, R30, UR32 ;  /* 0x000000201e007c20 */ /* 0x002fc80008410000 */
[----:B------:R1:W2:Y:S01]  /*51e0*/  MUFU.TANH R207, R0 ;  /* 0x0000000000cf7308 */ /* 0x0002a20000002400 */
[----:B------:R-:W-:Y:S01]  /*51f0*/  HMMA.16816.F32.BF16 R88, R24, R36, R184 ;  /* 0x000000241858723c */ /* 0x000fe200000418b8 */
[----:B-1----:R-:W-:Y:S02]  /*5200*/  FMUL.FTZ R0, R31, UR32 ;  /* 0x000000201f007c20 */ /* 0x002fe40008410000 */
[----:B------:R-:W1:Y:S04]  /*5210*/  LDSM.16.M88.4 R28, [R212+0x2800] ;  /* 0x00280000d41c783b */ /* 0x000e680000000200 */
[----:B------:R5:W-:Y:S02]  /*5220*/  MUFU.TANH R216, R0 ;  /* 0x0000000000d87308 */ /* 0x000be40000002400 */
[----:B-----5:R-:W-:-:S06]  /*5230*/  FMUL.FTZ R0, R40, UR32 ;  /* 0x0000002028007c20 */ /* 0x020fcc0008410000 */
[----:B------:R5:W2:Y:S02]  /*5240*/  MUFU.TANH R205, R0 ;  /* 0x0000000000cd7308 */ /* 0x000aa40000002400 */
[----:B-----5:R-:W-:Y:S01]  /*5250*/  FMUL.FTZ R0, R41, UR32 ;  /* 0x0000002029007c20 */ /* 0x020fe20008410000 */
[C---:B-1----:R-:W-:Y:S05]  /*5260*/  HMMA.16816.F32.BF16 R136, R12.reuse, R28, R240 ;  /* 0x0000001c0c88723c */ /* 0x042fea00000418f0 */
[----:B------:R1:W-:Y:S01]  /*5270*/  MUFU.TANH R206, R0 ;  /* 0x0000000000ce7308 */ /* 0x0003e20000002400 */
[----:B------:R-:W-:Y:S01]  /*5280*/  HMMA.16816.F32.BF16 R132, R12, R30, R244 ;  /* 0x0000001e0c84723c */ /* 0x000fe200000418f4 */
[----:B------:R-:W-:-:S02]  /*5290*/  IMAD.MOV.U32 R242, RZ, RZ, R227 ;  /* 0x000000fffff27224 */ /* 0x000fc400078e00e3 */
[----:B------:R-:W-:Y:S02]  /*52a0*/  IMAD.MOV.U32 R243, RZ, RZ, R226 ;  /* 0x000000fffff37224 */ /* 0x000fe400078e00e2 */
[----:B-1----:R-:W-:-:S04]  /*52b0*/  FMUL.FTZ R0, R42, UR32 ;  /* 0x000000202a007c20 */ /* 0x002fc80008410000 */
[----:B------:R1:W5:Y:S02]  /*52c0*/  MUFU.TANH R188, R0 ;  /* 0x0000000000bc7308 */ /* 0x0003640000002400 */
[----:B-1----:R-:W-:Y:S02]  /*52d0*/  FMUL.FTZ R0, R43, UR32 ;  /* 0x000000202b007c20 */ /* 0x002fe40008410000 */
[----:B------:R-:W1:Y:S04]  /*52e0*/  LDSM.16.M88.4 R40, [R212+0x3800] ;  /* 0x00380000d428783b */ /* 0x000e680000000200 */
[----:B------:R3:W-:Y:S02]  /*52f0*/  MUFU.TANH R204, R0 ;  /* 0x0000000000cc7308 */ /* 0x0007e40000002400 */
[----:B---3--:R-:W-:-:S06]  /*5300*/  FMUL.FTZ R0, R60, UR32 ;  /* 0x000000203c007c20 */ /* 0x008fcc0008410000 */
[----:B------:R3:W5:Y:S02]  /*5310*/  MUFU.TANH R190, R0 ;  /* 0x0000000000be7308 */ /* 0x0007640000002400 */
[----:B---3--:R-:W-:Y:S01]  /*5320*/  FMUL.FTZ R0, R61, UR32 ;  /* 0x000000203d007c20 */ /* 0x008fe20008410000 */
[C---:B-1----:R-:W-:Y:S05]  /*5330*/  HMMA.16816.F32.BF16 R120, R12.reuse, R40, R80 ;  /* 0x000000280c78723c */ /* 0x042fea0000041850 */
[----:B------:R1:W-:Y:S01]  /*5340*/  MUFU.TANH R191, R0 ;  /* 0x0000000000bf7308 */ /* 0x0003e20000002400 */
[----:B------:R-:W-:Y:S06]  /*5350*/  HMMA.16816.F32.BF16 R104, R12, R42, R192 ;  /* 0x0000002a0c68723c */ /* 0x000fec00000418c0 */
[----:B------:R-:W-:Y:S06]  /*5360*/  HMMA.16816.F32.BF16 R12, R8, R16, R76 ;  /* 0x00000010080c723c */ /* 0x000fec000004184c */
[----:B------:R-:W-:Y:S01]  /*5370*/  HMMA.16816.F32.BF16 R76, R24, R28, R152 ;  /* 0x0000001c184c723c */ /* 0x000fe20000041898 */
[----:B-1----:R-:W-:-:S04]  /*5380*/  FMUL.FTZ R0, R62, UR32 ;  /* 0x000000203e007c20 */ /* 0x002fc80008410000 */
[----:B------:R1:W3:Y:S01]  /*5390*/  MUFU.TANH R183, R0 ;  /* 0x0000000000b77308 */ /* 0x0002e20000002400 */
[C---:B------:R-:W-:Y:S01]  /*53a0*/  HMMA.16816.F32.BF16 R80, R24.reuse, R30, R148 ;  /* 0x0000001e1850723c */ /* 0x040fe20000041894 */
[----:B------:R-:W4:Y:S05]  /*53b0*/  LDSM.16.M88.4 R28, [R218+0x1800] ;  /* 0x00180000da1c783b */ /* 0x000f2a0000000200 */
[----:B------:R-:W-:Y:S01]  /*53c0*/  HMMA.16816.F32.BF16 R68, R24, R40, R160 ;  /* 0x000000281844723c */ /* 0x000fe200000418a0 */
[----:B-1----:R-:W-:-:S05]  /*53d0*/  FMUL.FTZ R0, R63, UR32 ;  /* 0x000000203f007c20 */ /* 0x002fca0008410000 */
[----:B------:R-:W-:Y:S01]  /*53e0*/  HMMA.16816.F32.BF16 R60, R24, R48, R208 ;  /* 0x00000030183c723c */ /* 0x000fe200000418d0 */
[----:B------:R1:W-:Y:S02]  /*53f0*/  MUFU.TANH R189, R0 ;  /* 0x0000000000bd7308 */ /* 0x0003e40000002400 */
[----:B-1----:R-:W-:-:S06]  /*5400*/  FMUL.FTZ R0, R56, UR32 ;  /* 0x0000002038007c20 */ /* 0x002fcc0008410000 */
[----:B------:R1:W3:-:S15]  /*5410*/  MUFU.TANH R181, R0 ;  /* 0x0000000000b57308 */ /* 0x0002de0000002400 */
[----:B----4-:R-:W-:Y:S01]  /*5420*/  HMMA.16816.F32.BF16 R36, R20, R28, R60 ;  /* 0x0000001c1424723c */ /* 0x010fe2000004183c */
[----:B-1----:R-:W-:-:S04]  /*5430*/  FMUL.FTZ R0, R57, UR32 ;  /* 0x0000002039007c20 */ /* 0x002fc80008410000 */
[----:B------:R1:W-:Y:S02]  /*5440*/  MUFU.TANH R182, R0 ;  /* 0x0000000000b67308 */ /* 0x0003e40000002400 */
[----:B-1----:R-:W-:-:S06]  /*5450*/  FMUL.FTZ R0, R58, UR32 ;  /* 0x000000203a007c20 */ /* 0x002fcc0008410000 */
[----:B------:R1:W4:Y:S02]  /*5460*/  MUFU.TANH R177, R0 ;  /* 0x0000000000b17308 */ /* 0x0003240000002400 */
[----:B-1----:R-:W-:Y:S02]  /*5470*/  FMUL.FTZ R0, R59, UR32 ;  /* 0x000000203b007c20 */ /* 0x002fe40008410000 */
[----:B------:R-:W-:Y:S04]  /*5480*/  HMMA.16816.F32.BF16 R56, R24, R34, R236 ;  /* 0x000000221838723c */ /* 0x000fe800000418ec */
[----:B------:R1:W-:Y:S02]  /*5490*/  MUFU.TANH R180, R0 ;  /* 0x0000000000b47308 */ /* 0x0003e40000002400 */
[----:B------:R-:W-:Y:S06]  /*54a0*/  HMMA.16816.F32.BF16 R32, R20, R16, R72 ;  /* 0x000000101420723c */ /* 0x000fec0000041848 */
[----:B------:R-:W-:Y:S01]  /*54b0*/  HMMA.16816.F32.BF16 R72, R24, R44, R156 ;  /* 0x0000002c1848723c */ /* 0x000fe2000004189c */
[----:B-1----:R-:W-:-:S04]  /*54c0*/  FMUL.FTZ R0, R52, UR32 ;  /* 0x0000002034007c20 */ /* 0x002fc80008410000 */
[----:B------:R1:W4:Y:S07]  /*54d0*/  MUFU.TANH R179, R0 ;  /* 0x0000000000b37308 */ /* 0x00032e0000002400 */
[----:B------:R-:W-:Y:S06]  /*54e0*/  HMMA.16816.F32.BF16 R48, R20, R18, R56 ;  /* 0x000000121430723c */ /* 0x000fec0000041838 */
[----:B------:R-:W-:Y:S06]  /*54f0*/  HMMA.16816.F32.BF16 R56, R24, R42, R140 ;  /* 0x0000002a1838723c */ /* 0x000fec000004188c */
[----:B------:R-:W-:Y:S01]  /*5500*/  HMMA.16816.F32.BF16 R40, R8, R18, R96 ;  /* 0x000000120828723c */ /* 0x000fe20000041860 */
[----:B------:R-:W2:Y:S01]  /*5510*/  LDSM.16.M88.4 R16, [R218+0x3000] ;  /* 0x00300000da10783b */ /* 0x000ea20000000200 */
[----:B-1----:R-:W-:-:S04]  /*5520*/  FMUL.FTZ R0, R53, UR32 ;  /* 0x0000002035007c20 */ /* 0x002fc80008410000 */
[----:B------:R1:W-:Y:S02]  /*5530*/  MUFU.TANH R178, R0 ;  /* 0x0000000000b27308 */ /* 0x0003e40000002400 */
[----:B-1----:R-:W-:-:S06]  /*5540*/  FMUL.FTZ R0, R54, UR32 ;  /* 0x0000002036007c20 */ /* 0x002fcc0008410000 */
[----:B------:R1:W4:Y:S01]  /*5550*/  MUFU.TANH R175, R0 ;  /* 0x0000000000af7308 */ /* 0x0003220000002400 */
[----:B--2---:R-:W-:Y:S01]  /*5560*/  HMMA.16816.F32.BF16 R128, R8, R16, R128 ;  /* 0x000000100880723c */ /* 0x004fe20000041880 */
[----:B-1----:R-:W-:-:S05]  /*5570*/  FMUL.FTZ R0, R55, UR32 ;  /* 0x0000002037007c20 */ /* 0x002fca0008410000 */
[C---:B------:R-:W-:Y:S01]  /*5580*/  HMMA.16816.F32.BF16 R116, R8.reuse, R18, R116 ;  /* 0x000000120874723c */ /* 0x040fe20000041874 */
[----:B------:R1:W-:Y:S05]  /*5590*/  MUFU.TANH R176, R0 ;  /* 0x0000000000b07308 */ /* 0x0003ea0000002400 */
[----:B------:R-:W-:Y:S06]  /*55a0*/  HMMA.16816.F32.BF16 R52, R8, R30, R108 ;  /* 0x0000001e0834723c */ /* 0x000fec000004186c */
[----:B------:R-:W-:Y:S01]  /*55b0*/  HMMA.16816.F32.BF16 R72, R20, R16, R72 ;  /* 0x000000101448723c */ /* 0x000fe20000041848 */
[----:B-1----:R-:W-:-:S04]  /*55c0*/  FMUL.FTZ R0, R64, UR32 ;  /* 0x0000002040007c20 */ /* 0x002fc80008410000 */
[----:B------:R1:W2:-:S13]  /*55d0*/  MUFU.TANH R173, R0 ;  /* 0x0000000000ad7308 */ /* 0x00029a0000002400 */
[----:B------:R-:W-:Y:S01]  /*55e0*/  FMUL.FTZ R16, R54, UR32 ;  /* 0x0000002036107c20 */ /* 0x000fe20008410000 */
[----:B------:R-:W-:Y:S01]  /*55f0*/  FMUL.FTZ R17, R55, UR32 ;  /* 0x0000002037117c20 */ /* 0x000fe20008410000 */
[----:B-1----:R-:W-:-:S04]  /*5600*/  FMUL.FTZ R0, R65, UR32 ;  /* 0x0000002041007c20 */ /* 0x002fc80008410000 */
[----:B------:R1:W-:Y:S02]  /*5610*/  MUFU.TANH R174, R0 ;  /* 0x0000000000ae7308 */ /* 0x0003e40000002400 */
[----:B-1----:R-:W-:-:S06]  /*5620*/  FMUL.FTZ R0, R66, UR32 ;  /* 0x0000002042007c20 */ /* 0x002fcc0008410000 */
[----:B------:R1:W2:Y:S02]  /*5630*/  MUFU.TANH R170, R0 ;  /* 0x0000000000aa7308 */ /* 0x0002a40000002400 */
[----:B-1----:R-:W-:Y:S02]  /*5640*/  FMUL.FTZ R0, R67, UR32 ;  /* 0x0000002043007c20 */ /* 0x002fe40008410000 */
[----:B------:R-:W-:Y:S01]  /*5650*/  HMMA.16816.F32.BF16 R64, R24, R46, R164 ;  /* 0x0000002e1840723c */ /* 0x000fe200000418a4 */
[----:B------:R-:W1:Y:S03]  /*5660*/  LDSM.16.M88.4 R24, [R218+0x3800] ;  /* 0x00380000da18783b */ /* 0x000e660000000200 */
[----:B------:R5:W-:Y:S02]  /*5670*/  MUFU.TANH R172, R0 ;  /* 0x0000000000ac7308 */ /* 0x000be40000002400 */
[----:B------:R-:W-:Y:S06]  /*5680*/  HMMA.16816.F32.BF16 R44, R8, R28, R100 ;  /* 0x0000001c082c723c */ /* 0x000fec0000041864 */
[----:B------:R-:W-:Y:S01]  /*5690*/  HMMA.16816.F32.BF16 R28, R20, R30, R84 ;  /* 0x0000001e141c723c */ /* 0x000fe20000041854 */
[----:B-----5:R-:W-:-:S04]  /*56a0*/  FMUL.FTZ R0, R32, UR32 ;  /* 0x0000002020007c20 */ /* 0x020fc80008410000 */
[----:B------:R5:W2:Y:S07]  /*56b0*/  MUFU.TANH R168, R0 ;  /* 0x0000000000a87308 */ /* 0x000aae0000002400 */
[----:B------:R-:W-:Y:S01]  /*56c0*/  HMMA.16816.F32.BF16 R64, R20, R18, R64 ;  /* 0x000000121440723c */ /* 0x000fe20000041840 */
[----:B-----5:R-:W-:-:S05]  /*56d0*/  FMUL.FTZ R0, R33, UR32 ;  /* 0x0000002021007c20 */ /* 0x020fca0008410000 */
[C---:B-1----:R-:W-:Y:S01]  /*56e0*/  HMMA.16816.F32.BF16 R108, R8.reuse, R26, R104 ;  /* 0x0000001a086c723c */ /* 0x042fe20000041868 */
[----:B------:R1:W-:Y:S05]  /*56f0*/  MUFU.TANH R169, R0 ;  /* 0x0000000000a97308 */ /* 0x0003ea0000002400 */
[-C--:B------:R-:W-:Y:S06]  /*5700*/  HMMA.16816.F32.BF16 R120, R8, R24.reuse, R120 ;  /* 0x000000180878723c */ /* 0x080fec0000041878 */
[C---:B------:R-:W-:Y:S01]  /*5710*/  HMMA.16816.F32.BF16 R68, R20.reuse, R24, R68 ;  /* 0x000000181444723c */ /* 0x040fe20000041844 */
[----:B------:R-:W-:Y:S05]  /*5720*/  MUFU.TANH R24, R16 ;  /* 0x0000001000187308 */ /* 0x000fea0000002400 */
[----:B------:R-:W-:Y:S01]  /*5730*/  HMMA.16816.F32.BF16 R56, R20, R26, R56 ;  /* 0x0000001a1438723c */ /* 0x000fe20000041838 */
        /* <DEDUP_REMOVED lines=8> */
[----:B-1----:R-:W-:Y:S05]  /*57c0*/  HMMA.16816.F32.BF16 R60, R8, R34, R124 ;  /* 0x00000022083c723c */ /* 0x002fea000004187c */
[----:B------:R1:W-:Y:S02]  /*57d0*/  MUFU.TANH R158, R0 ;  /* 0x00000000009e7308 */ /* 0x0003e40000002400 */
[----:B-1----:R-:W-:-:S06]  /*57e0*/  FMUL.FTZ R0, R14, UR32 ;  /* 0x000000200e007c20 */ /* 0x002fcc0008410000 */
[----:B------:R1:W3:Y:S02]  /*57f0*/  MUFU.TANH R146, R0 ;  /* 0x0000000000927308 */ /* 0x0002e40000002400 */
[----:B-1----:R-:W-:Y:S02]  /*5800*/  FMUL.FTZ R0, R15, UR32 ;  /* 0x000000200f007c20 */ /* 0x002fe40008410000 */
[----:B------:R-:W1:Y:S01]  /*5810*/  LDSM.16.M88.4 R12, [R218+0x2800] ;  /* 0x00280000da0c783b */ /* 0x000e620000000200 */
[----:B------:R-:W-:-:S04]  /*5820*/  DEPBAR.LE SB0, 0x0 ;  /* 0x000080000000791a */ /* 0x000fc80000000000 */
[----:B------:R4:W-:Y:S02]  /*5830*/  MUFU.TANH R156, R0 ;  /* 0x00000000009c7308 */ /* 0x0009e40000002400 */
[----:B----4-:R-:W-:-:S06]  /*5840*/  FMUL.FTZ R0, R48, UR32 ;  /* 0x0000002030007c20 */ /* 0x010fcc0008410000 */
[----:B------:R4:W3:Y:S01]  /*5850*/  MUFU.TANH R154, R0 ;  /* 0x00000000009a7308 */ /* 0x0008e20000002400 */
[----:B-1----:R-:W-:Y:S01]  /*5860*/  HMMA.16816.F32.BF16 R136, R8, R12, R136 ;  /* 0x0000000c0888723c */ /* 0x002fe20000041888 */
[----:B----4-:R-:W-:-:S05]  /*5870*/  FMUL.FTZ R0, R49, UR32 ;  /* 0x0000002031007c20 */ /* 0x010fca0008410000 */
[-C--:B------:R-:W-:Y:S01]  /*5880*/  HMMA.16816.F32.BF16 R132, R8, R14.reuse, R132 ;  /* 0x0000000e0884723c */ /* 0x080fe20000041884 */
[----:B------:R1:W-:Y:S05]  /*5890*/  MUFU.TANH R155, R0 ;  /* 0x00000000009b7308 */ /* 0x0003ea0000002400 */
[----:B------:R-:W-:Y:S01]  /*58a0*/  HMMA.16816.F32.BF16 R80, R20, R14, R80 ;  /* 0x0000000e1450723c */ /* 0x000fe20000041850 */
[----:B-1----:R-:W-:-:S04]  /*58b0*/  FMUL.FTZ R0, R50, UR32 ;  /* 0x0000002032007c20 */ /* 0x002fc80008410000 */
[----:B------:R1:W4:Y:S02]  /*58c0*/  MUFU.TANH R151, R0 ;  /* 0x0000000000977308 */ /* 0x0003240000002400 */
[----:B-1----:R-:W-:Y:S02]  /*58d0*/  FMUL.FTZ R0, R51, UR32 ;  /* 0x0000002033007c20 */ /* 0x002fe40008410000 */
[----:B------:R-:W-:Y:S04]  /*58e0*/  HMMA.16816.F32.BF16 R48, R8, R32, R112 ;  /* 0x000000200830723c */ /* 0x000fe80000041870 */
[----:B------:R1:W-:Y:S03]  /*58f0*/  MUFU.TANH R152, R0 ;  /* 0x0000000000987308 */ /* 0x0003e60000002400 */
[----:B------:R-:W-:Y:S01]  /*5900*/  FMUL.FTZ R10, R53, UR32 ;  /* 0x00000020350a7c20 */ /* 0x000fe20008410000 */
[----:B------:R-:W-:-:S04]  /*5910*/  IMAD.U32 R11, RZ, RZ, UR22 ;  /* 0x00000016ff0b7e24 */ /* 0x000fc8000f8e00ff */
[----:B------:R2:W-:Y:S01]  /*5920*/  MUFU.TANH R102, R10 ;  /* 0x0000000a00667308 */ /* 0x0005e20000002400 */
[----:B-1----:R-:W-:-:S07]  /*5930*/  FMUL.FTZ R0, R40, UR32 ;  /* 0x0000002028007c20 */ /* 0x002fce0008410000 */
[----:B------:R1:W4:Y:S01]  /*5940*/  MUFU.TANH R113, R0 ;  /* 0x0000000000717308 */ /* 0x0003220000002400 */
[----:B--2---:R-:W-:Y:S02]  /*5950*/  IMAD.U32 R10, RZ, RZ, UR22 ;  /* 0x00000016ff0a7e24 */ /* 0x004fe4000f8e00ff */
[----:B-1----:R-:W-:-:S05]  /*5960*/  FMUL.FTZ R0, R41, UR32 ;  /* 0x0000002029007c20 */ /* 0x002fca0008410000 */
[----:B------:R1:W-:Y:S02]  /*5970*/  MUFU.TANH R114, R0 ;  /* 0x0000000000727308 */ /* 0x0003e40000002400 */
[----:B-1----:R-:W-:-:S06]  /*5980*/  FMUL.FTZ R0, R42, UR32 ;  /* 0x000000202a007c20 */ /* 0x002fcc0008410000 */
[----:B------:R1:W2:Y:S02]  /*5990*/  MUFU.TANH R112, R0 ;  /* 0x0000000000707308 */ /* 0x0002a40000002400 */
[----:B-1----:R-:W-:Y:S02]  /*59a0*/  FMUL.FTZ R0, R43, UR32 ;  /* 0x000000202b007c20 */ /* 0x002fe40008410000 */
[----:B------:R-:W-:Y:S04]  /*59b0*/  HMMA.16816.F32.BF16 R40, R20, R12, R76 ;  /* 0x0000000c1428723c */ /* 0x000fe8000004184c */
[----:B------:R1:W-:Y:S03]  /*59c0*/  MUFU.TANH R126, R0 ;  /* 0x00000000007e7308 */ /* 0x0003e60000002400 */
[----:B------:R-:W-:-:S02]  /*59d0*/  IMAD.U32 R12, RZ, RZ, UR22 ;  /* 0x00000016ff0c7e24 */ /* 0x000fc4000f8e00ff */
[----:B-1----:R-:W-:-:S04]  /*59e0*/  FMUL.FTZ R0, R36, UR32 ;  /* 0x0000002024007c20 */ /* 0x002fc80008410000 */
[----:B------:R1:W2:Y:S02]  /*59f0*/  MUFU.TANH R171, R0 ;  /* 0x0000000000ab7308 */ /* 0x0002a40000002400 */
[----:B-1----:R-:W-:-:S06]  /*5a00*/  FMUL.FTZ R0, R37, UR32 ;  /* 0x0000002025007c20 */ /* 0x002fcc0008410000 */
[----:B------:R1:W-:Y:S02]  /*5a10*/  MUFU.TANH R153, R0 ;  /* 0x0000000000997308 */ /* 0x0003e40000002400 */
[----:B-1----:R-:W-:-:S06]  /*5a20*/  FMUL.FTZ R0, R38, UR32 ;  /* 0x0000002026007c20 */ /* 0x002fcc0008410000 */
[----:B------:R1:W2:Y:S02]  /*5a30*/  MUFU.TANH R150, R0 ;  /* 0x0000000000967308 */ /* 0x0002a40000002400 */
[----:B-1----:R-:W-:Y:S02]  /*5a40*/  FMUL.FTZ R0, R39, UR32 ;  /* 0x0000002027007c20 */ /* 0x002fe40008410000 */
[C---:B------:R-:W-:Y:S04]  /*5a50*/  HMMA.16816.F32.BF16 R36, R20.reuse, R32, R88 ;  /* 0x000000201424723c */ /* 0x040fe80000041858 */
[----:B------:R1:W-:Y:S02]  /*5a60*/  MUFU.TANH R149, R0 ;  /* 0x0000000000957308 */ /* 0x0003e40000002400 */
[----:B------:R-:W-:Y:S01]  /*5a70*/  HMMA.16816.F32.BF16 R32, R20, R34, R92 ;  /* 0x000000221420723c */ /* 0x000fe2000004185c */
[----:B-1----:R-:W-:-:S05]  /*5a80*/  FMUL.FTZ R0, R44, UR32 ;  /* 0x000000202c007c20 */ /* 0x002fca0008410000 */
        /* <DEDUP_REMOVED lines=9> */
[C---:B-1----:R-:W-:Y:S02]  /*5b20*/  IMAD.IADD R0, R232.reuse, 0x1, -R6 ;  /* 0x00000001e8007824 */ /* 0x042fe400078e0a06 */
[----:B------:R-:W-:Y:S01]  /*5b30*/  FMUL.FTZ R6, R29, UR32 ;  /* 0x000000201d067c20 */ /* 0x000fe20008410000 */
[----:B------:R-:W-:Y:S02]  /*5b40*/  IMAD.SHL.U32 R232, R232, 0x2, RZ ;  /* 0x00000002e8e87824 */ /* 0x000fe400078e00ff */
[----:B------:R-:W-:Y:S01]  /*5b50*/  SHF.R.S32.HI R7, RZ, 0x1f, R0 ;  /* 0x0000001fff077819 */ /* 0x000fe20000011400 */
[----:B------:R1:W-:Y:S02]  /*5b60*/  MUFU.TANH R105, R6 ;  /* 0x0000000600697308 */ /* 0x0003e40000002400 */
[----:B------:R-:W-:-:S02]  /*5b70*/  LOP3.LUT R9, R232, 0x6, RZ, 0xc0, !PT ;  /* 0x00000006e8097812 */ /* 0x000fc400078ec0ff */
[----:B------:R-:W-:Y:S02]  /*5b80*/  LEA.HI R0, R7, R0, RZ, 0x2 ;  /* 0x0000000007007211 */ /* 0x000fe400078f10ff */
[----:B------:R-:W-:Y:S02]  /*5b90*/  LEA R7, R215, UR30, 0x4 ;  /* 0x0000001ed7077c11 */ /* 0x000fe4000f8e20ff */
[----:B------:R-:W-:-:S05]  /*5ba0*/  SHF.R.S32.HI R0, RZ, 0x2, R0 ;  /* 0x00000002ff007819 */ /* 0x000fca0000011400 */
[----:B------:R-:W-:Y:S02]  /*5bb0*/  IMAD.IADD R8, R0, 0x1, R7 ;  /* 0x0000000100087824 */ /* 0x000fe400078e0207 */
[----:B------:R-:W-:Y:S01]  /*5bc0*/  FMUL.FTZ R7, R31, UR32 ;  /* 0x000000201f077c20 */ /* 0x000fe20008410000 */
[----:B------:R-:W-:Y:S02]  /*5bd0*/  IMAD.IADD R0, R214, 0x1, R203 ;  /* 0x00000001d6007824 */ /* 0x000fe400078e02cb */
[----:B------:R-:W-:Y:S02]  /*5be0*/  VIADD R15, R8, 0x48 ;  /* 0x00000048080f7836 */ /* 0x000fe40000000000 */
[----:B-1----:R-:W-:Y:S01]  /*5bf0*/  FMUL.FTZ R6, R30, UR32 ;  /* 0x000000201e067c20 */ /* 0x002fe20008410000 */
[----:B------:R1:W-:Y:S01]  /*5c00*/  MUFU.TANH R103, R7 ;  /* 0x0000000700677308 */ /* 0x0003e20000002400 */
[----:B------:R-:W-:Y:S01]  /*5c10*/  IADD3 R10, R10, 0x48, R8 ;  /* 0x000000480a0a7810 */ /* 0x000fe20007ffe008 */
[C---:B------:R-:W-:Y:S01]  /*5c20*/  VIADD R13, R8.reuse, 0x8 ;  /* 0x00000008080d7836 */ /* 0x040fe20000000000 */
[C---:B------:R-:W-:Y:S01]  /*5c30*/  VIADDMNMX R228, R8.reuse, UR29, RZ, !PT ;  /* 0x0000001d08e47c46 */ /* 0x040fe2000f8001ff */
[----:B------:R-:W-:Y:S01]  /*5c40*/  VIADD R14, R8, 0x40 ;  /* 0x00000040080e7836 */ /* 0x000fe20000000000 */
[----:B------:R-:W-:-:S02]  /*5c50*/  VIMNMX R229, R10, UR31, PT ;  /* 0x0000001f0ae57c48 */ /* 0x000fc4000bfe0100 */
[----:B------:R-:W-:Y:S01]  /*5c60*/  VIADDMNMX R225, R15, UR29, RZ, !PT ;  /* 0x0000001d0fe17c46 */ /* 0x000fe2000f8001ff */
[----:B------:R5:W2:Y:S01]  /*5c70*/  MUFU.TANH R104, R6 ;  /* 0x0000000600687308 */ /* 0x000aa20000002400 */
[----:B------:R-:W-:Y:S02]  /*5c80*/  IADD3 R11, R11, 0x40, R8 ;  /* 0x000000400b0b7810 */ /* 0x000fe40007ffe008 */
[----:B------:R-:W-:Y:S02]  /*5c90*/  VIADDMNMX R227, R13, UR29, RZ, !PT ;  /* 0x0000001d0de37c46 */ /* 0x000fe4000f8001ff */
[----:B------:R-:W-:Y:S01]  /*5ca0*/  VIMNMX R230, R11, UR31, PT ;  /* 0x0000001f0be67c48 */ /* 0x000fe2000bfe0100 */
[----:B------:R-:W-:Y:S01]  /*5cb0*/  FMUL.FTZ R11, R48, UR32 ;  /* 0x00000020300b7c20 */ /* 0x000fe20008410000 */
[----:B------:R-:W-:Y:S01]  /*5cc0*/  VIADDMNMX R226, R14, UR29, RZ, !PT ;  /* 0x0000001d0ee27c46 */ /* 0x000fe2000f8001ff */
[----:B------:R-:W-:Y:S01]  /*5cd0*/  MUFU.TANH R30, R17 ;  /* 0x00000011001e7308 */ /* 0x000fe20000002400 */
[----:B-1----:R-:W-:-:S07]  /*5ce0*/  FMUL.FTZ R7, R52, UR32 ;  /* 0x0000002034077c20 */ /* 0x002fce0008410000 */
[----:B------:R1:W2:Y:S01]  /*5cf0*/  MUFU.TANH R25, R7 ;  /* 0x0000000700197308 */ /* 0x0002a20000002400 */
[----:B-----5:R-:W-:-:S04]  /*5d00*/  IMAD.U32 R6, RZ, RZ, UR19 ;  /* 0x00000013ff067e24 */ /* 0x020fc8000f8e00ff */
[----:B------:R-:W-:Y:S02]  /*5d10*/  IMAD R6, R6, 0x80, R9 ;  /* 0x0000008006067824 */ /* 0x000fe400078e0209 */
[----:B------:R-:W-:Y:S01]  /*5d20*/  IMAD.U32 R9, RZ, RZ, UR22 ;  /* 0x00000016ff097e24 */ /* 0x000fe2000f8e00ff */
[----:B------:R-:W-:Y:S04]  /*5d30*/  MUFU.TANH R29, R11 ;  /* 0x0000000b001d7308 */ /* 0x000fe80000002400 */
[----:B------:R-:W-:Y:S02]  /*5d40*/  VIADDMNMX R232, R8, R9, UR31, PT ;  /* 0x0000001f08e87e46 */ /* 0x000fe4000b800109 */
[----:B------:R-:W-:Y:S01]  /*5d50*/  IADD3 R9, R12, 0x8, R8 ;  /* 0x000000080c097810 */ /* 0x000fe20007ffe008 */
[----:B------:R-:W-:Y:S01]  /*5d60*/  FMUL.FTZ R8, R36, UR32 ;  /* 0x0000002024087c20 */ /* 0x000fe20008410000 */
[----:B------:R-:W-:Y:S01]  /*5d70*/  FMUL.FTZ R12, R49, UR32 ;  /* 0x00000020310c7c20 */ /* 0x000fe20008410000 */
[----:B-1----:R-:W-:Y:S01]  /*5d80*/  VIADD R7, R6, 0x1 ;  /* 0x0000000106077836 */ /* 0x002fe20000000000 */
[----:B------:R-:W-:Y:S01]  /*5d90*/  VIMNMX R231, R9, UR31, PT ;  /* 0x0000001f09e77c48 */ /* 0x000fe2000bfe0100 */
[----:B------:R1:W5:Y:S01]  /*5da0*/  MUFU.TANH R52, R8 ;  /* 0x0000000800347308 */ /* 0x0003620000002400 */
[----:B------:R-:W-:Y:S01]  /*5db0*/  FMUL.FTZ R9, R37, UR32 ;  /* 0x0000002025097c20 */ /* 0x000fe20008410000 */
[----:B------:R-:W-:Y:S01]  /*5dc0*/  BAR.SYNC.DEFER_BLOCKING 0x0 ;  /* 0x0000000000007b1d */ /* 0x000fe20000010000 */
[----:B------:R-:W-:-:S02]  /*5dd0*/  ISETP.GE.AND P0, PT, R7, R232, PT ;  /* 0x000000e80700720c */ /* 0x000fc40003f06270 */
[C---:B------:R-:W-:Y:S02]  /*5de0*/  ISETP.GE.AND P2, PT, R7.reuse, R231, PT ;  /* 0x000000e70700720c */ /* 0x040fe40003f46270 */
[C---:B------:R-:W-:Y:S01]  /*5df0*/  ISETP.LT.OR P3, PT, R7.reuse, R228, P0 ;  /* 0x000000e40700720c */ /* 0x040fe20000761670 */
[----:B------:R3:W-:Y:S01]  /*5e00*/  MUFU.TANH R76, R9 ;  /* 0x00000009004c7308 */ /* 0x0007e20000002400 */
[C---:B------:R-:W-:Y:S02]  /*5e10*/  ISETP.GE.AND P0, PT, R7.reuse, R229, PT ;  /* 0x000000e50700720c */ /* 0x040fe40003f06270 */
[C---:B------:R-:W-:Y:S02]  /*5e20*/  ISETP.GE.AND P1, PT, R7.reuse, R230, PT ;  /* 0x000000e60700720c */ /* 0x040fe40003f26270 */
[C---:B------:R-:W-:Y:S02]  /*5e30*/  ISETP.LT.OR P0, PT, R7.reuse, R225, P0 ;  /* 0x000000e10700720c */ /* 0x040fe40000701670 */
[----:B------:R-:W-:Y:S01]  /*5e40*/  ISETP.LT.OR P6, PT, R7, R227, P2 ;  /* 0x000000e30700720c */ /* 0x000fe200017c1670 */
[----:B------:R4:W-:Y:S01]  /*5e50*/  MUFU.TANH R47, R12 ;  /* 0x0000000c002f7308 */ /* 0x0009e20000002400 */
[----:B-1----:R-:W-:-:S02]  /*5e60*/  P2R R8, PR, RZ, 0x1 ;  /* 0x00000001ff087803 */ /* 0x002fc40000000000 */
[C---:B------:R-:W-:Y:S02]  /*5e70*/  ISETP.GE.AND P0, PT, R6.reuse, R231, PT ;  /* 0x000000e70600720c */ /* 0x040fe40003f06270 */
[----:B------:R-:W-:Y:S01]  /*5e80*/  ISETP.LT.OR P4, PT, R7, R226, P1 ;  /* 0x000000e20700720c */ /* 0x000fe20000f81670 */
[C---:B------:R-:W-:Y:S01]  /*5e90*/  VIADD R7, R6.reuse, 0x8 ;  /* 0x0000000806077836 */ /* 0x040fe20000000000 */
[C---:B------:R-:W-:Y:S02]  /*5ea0*/  ISETP.LT.OR P0, PT, R6.reuse, R227, P0 ;  /* 0x000000e30600720c */ /* 0x040fe40000701670 */
[----:B------:R-:W-:Y:S01]  /*5eb0*/  ISETP.GE.AND P1, PT, R6, R232, PT ;  /* 0x000000e80600720c */ /* 0x000fe20003f26270 */
[----:B---3--:R-:W-:Y:S01]  /*5ec0*/  FMUL.FTZ R9, R38, UR32 ;  /* 0x0000002026097c20 */ /* 0x008fe20008410000 */
[----:B------:R-:W-:Y:S02]  /*5ed0*/  FSEL R87, R235, -INF , !P0 ;  /* 0xff800000eb577808 */ /* 0x000fe40004000000 */
[C---:B------:R-:W-:Y:S01]  /*5ee0*/  ISETP.GE.AND P0, PT, R6.reuse, R229, PT ;  /* 0x000000e50600720c */ /* 0x040fe20003f06270 */
[----:B------:R1:W3:Y:S01]  /*5ef0*/  MUFU.TANH R15, R9 ;  /* 0x00000009000f7308 */ /* 0x0002e20000002400 */
[----:B------:R-:W-:-:S02]  /*5f00*/  ISETP.LT.OR P1, PT, R6, R228, P1 ;  /* 0x000000e40600720c */ /* 0x000fc40000f21670 */
[C---:B------:R-:W-:Y:S01]  /*5f10*/  ISETP.GE.AND P2, PT, R7.reuse, R232, PT ;  /* 0x000000e80700720c */ /* 0x040fe20003f46270 */
[----:B----4-:R-:W-:Y:S01]  /*5f20*/  FMUL.FTZ R12, R50, UR32 ;  /* 0x00000020320c7c20 */ /* 0x010fe20008410000 */
[----:B------:R-:W-:Y:S02]  /*5f30*/  ISETP.LT.OR P0, PT, R6, R225, P0 ;  /* 0x000000e10600720c */ /* 0x000fe40000701670 */
[----:B------:R-:W-:Y:S01]  /*5f40*/  FSEL R53, R242, -INF , !P1 ;  /* 0xff800000f2357808 */ /* 0x000fe20004800000 */
[----:B------:R4:W3:Y:S01]  /*5f50*/  MUFU.TANH R14, R12 ;  /* 0x0000000c000e7308 */ /* 0x0008e20000002400 */
[C---:B------:R-:W-:Y:S02]  /*5f60*/  ISETP.LT.OR P5, PT, R7.reuse, R228, P2 ;  /* 0x000000e40700720c */ /* 0x040fe400017a1670 */
[----:B------:R-:W-:Y:S02]  /*5f70*/  ISETP.GE.AND P1, PT, R6, R230, PT ;  /* 0x000000e60600720c */ /* 0x000fe40003f26270 */
[----:B------:R-:W-:-:S02]  /*5f80*/  ISETP.GE.AND P2, PT, R7, R231, PT ;  /* 0x000000e70700720c */ /* 0x000fc40003f46270 */
[----:B------:R-:W-:Y:S02]  /*5f90*/  FSEL R97, R219, -INF , !P0 ;  /* 0xff800000db617808 */ /* 0x000fe40004000000 */
[----:B------:R-:W-:Y:S01]  /*5fa0*/  ISETP.GE.AND P0, PT, R7, R229, PT ;  /* 0x000000e50700720c */ /* 0x000fe20003f06270 */
[----:B-1----:R-:W-:Y:S01]  /*5fb0*/  FMUL.FTZ R9, R39, UR32 ;  /* 0x0000002027097c20 */ /* 0x002fe20008410000 */
[----:B------:R-:W-:Y:S02]  /*5fc0*/  FSEL R54, R243, -INF , !P3 ;  /* 0xff800000f3367808 */ /* 0x000fe40005800000 */
[----:B------:R-:W-:Y:S01]  /*5fd0*/  ISETP.LT.OR P1, PT, R6, R226, P1 ;  /* 0x000000e20600720c */ /* 0x000fe20000f21670 */
[----:B------:R1:W-:Y:S01]  /*5fe0*/  MUFU.TANH R78, R9 ;  /* 0x00000009004e7308 */ /* 0x0003e20000002400 */
[C---:B------:R-:W-:Y:S02]  /*5ff0*/  ISETP.LT.OR P3, PT, R7.reuse, R227, P2 ;  /* 0x000000e30700720c */ /* 0x040fe40001761670 */
[----:B------:R-:W-:Y:S01]  /*6000*/  ISETP.NE.AND P2, PT, R8, RZ, PT ;  /* 0x000000ff0800720c */ /* 0x000fe20003f45270 */
[----:B------:R-:W-:Y:S01]  /*6010*/  VIADD R8, R6, 0x9 ;  /* 0x0000000906087836 */ /* 0x000fe20000000000 */
[----:B------:R-:W-:Y:S01]  /*6020*/  ISETP.LT.OR P0, PT, R7, R225, P0 ;  /* 0x000000e10700720c */ /* 0x000fe20000701670 */
[----:B----4-:R-:W-:Y:S01]  /*6030*/  FMUL.FTZ R12, R33, UR32 ;  /* 0x00000020210c7c20 */ /* 0x010fe20008410000 */
[----:B------:R-:W-:-:S02]  /*6040*/  FSEL R94, R224, -INF , !P1 ;  /* 0xff800000e05e7808 */ /* 0x000fc40004800000 */
[----:B------:R-:W-:Y:S01]  /*6050*/  ISETP.GE.AND P1, PT, R7, R230, PT ;  /* 0x000000e60700720c */ /* 0x000fe20003f26270 */
[----:B------:R4:W-:Y:S01]  /*6060*/  MUFU.TANH R46, R12 ;  /* 0x0000000c002e7308 */ /* 0x0009e20000002400 */
[----:B------:R-:W-:Y:S02]  /*6070*/  FSEL R95, R223, -INF , !P2 ;  /* 0xff800000df5f7808 */ /* 0x000fe40005000000 */
[----:B------:R-:W-:Y:S01]  /*6080*/  ISETP.LT.OR P1, PT, R7, R226, P1 ;  /* 0x000000e20700720c */ /* 0x000fe20000f21670 */
[----:B------:R-:W-:Y:S01]  /*6090*/  VIADD R7, R6, 0x10 ;  /* 0x0000001006077836 */ /* 0x000fe20000000000 */
[C---:B------:R-:W-:Y:S02]  /*60a0*/  ISETP.GE.AND P2, PT, R8.reuse, R231, PT ;  /* 0x000000e70800720c */ /* 0x040fe40003f46270 */
[----:B-1----:R-:W-:Y:S02]  /*60b0*/  P2R R9, PR, RZ, 0x1 ;  /* 0x00000001ff097803 */ /* 0x002fe40000000000 */
[----:B------:R-:W-:-:S02]  /*60c0*/  ISETP.GE.AND P0, PT, R8, R232, PT ;  /* 0x000000e80800720c */ /* 0x000fc40003f06270 */
[----:B------:R-:W-:Y:S02]  /*60d0*/  P2R R10, PR, RZ, 0x2 ;  /* 0x00000002ff0a7803 */ /* 0x000fe40000000000 */
[C---:B------:R-:W-:Y:S02]  /*60e0*/  ISETP.LT.OR P0, PT, R8.reuse, R228, P0 ;  /* 0x000000e40800720c */ /* 0x040fe40000701670 */
[----:B------:R-:W-:Y:S02]  /*60f0*/  ISETP.GE.AND P1, PT, R8, R230, PT ;  /* 0x000000e60800720c */ /* 0x000fe40003f26270 */
[----:B------:R-:W-:Y:S01]  /*6100*/  P2R R11, PR, RZ, 0x1 ;  /* 0x00000001ff0b7803 */ /* 0x000fe20000000000 */
[----:B----4-:R-:W-:Y:S01]  /*6110*/  FMUL.FTZ R12, R34, UR32 ;  /* 0x00000020220c7c20 */ /* 0x010fe20008410000 */
[----:B------:R-:W-:Y:S02]  /*6120*/  FSEL R85, R252, -INF , !P6 ;  /* 0xff800000fc557808 */ /* 0x000fe40007000000 */
[----:B------:R-:W-:Y:S01]  /*6130*/  FSEL R92, R234, -INF , !P4 ;  /* 0xff800000ea5c7808 */ /* 0x000fe20006000000 */
[----:B------:R1:W-:Y:S01]  /*6140*/  MUFU.TANH R13, R12 ;  /* 0x0000000c000d7308 */ /* 0x0003e20000002400 */
[----:B------:R-:W-:-:S02]  /*6150*/  ISETP.GE.AND P0, PT, R8, R229, PT ;  /* 0x000000e50800720c */ /* 0x000fc40003f06270 */
[----:B------:R-:W-:Y:S02]  /*6160*/  ISETP.GE.AND P4, PT, R7, R232, PT ;  /* 0x000000e80700720c */ /* 0x000fe40003f86270 */
[----:B------:R-:W-:Y:S02]  /*6170*/  FSEL R77, R217, -INF , !P5 ;  /* 0xff800000d94d7808 */ /* 0x000fe40006800000 */
[----:B------:R-:W-:Y:S02]  /*6180*/  ISETP.LT.OR P6, PT, R8, R227, P2 ;  /* 0x000000e30800720c */ /* 0x000fe400017c1670 */
[----:B------:R-:W-:Y:S01]  /*6190*/  ISETP.NE.AND P2, PT, R10, RZ, PT ;  /* 0x000000ff0a00720c */ /* 0x000fe20003f45270 */
[----:B------:R-:W-:Y:S01]  /*61a0*/  FMUL.FTZ R10, R32, UR32 ;  /* 0x00000020200a7c20 */ /* 0x000fe20008410000 */
[C---:B------:R-:W-:Y:S02]  /*61b0*/  ISETP.LT.OR P5, PT, R8.reuse, R226, P1 ;  /* 0x000000e20800720c */ /* 0x040fe40000fa1670 */
[----:B------:R-:W-:Y:S01]  /*61c0*/  FSEL R90, R207, -INF , !P3 ;  /* 0xff800000cf5a7808 */ /* 0x000fe20005800000 */
[----:B------:R-:W4:Y:S01]  /*61d0*/  MUFU.TANH R44, R10 ;  /* 0x0000000a002c7308 */ /* 0x000f220000002400 */
[----:B------:R-:W-:Y:S01]  /*61e0*/  ISETP.NE.AND P1, PT, R9, RZ, PT ;  /* 0x000000ff0900720c */ /* 0x000fe20003f25270 */
[----:B------:R-:W-:Y:S01]  /*61f0*/  FMUL.FTZ R9, R51, UR32 ;  /* 0x0000002033097c20 */ /* 0x000fe20008410000 */
[----:B------:R-:W-:Y:S01]  /*6200*/  ISETP.LT.OR P3, PT, R8, R225, P0 ;  /* 0x000000e10800720c */ /* 0x000fe20000761670 */
[----:B-1----:R-:W-:Y:S01]  /*6210*/  FMUL.FTZ R12, R61, UR32 ;  /* 0x000000203d0c7c20 */ /* 0x002fe20008410000 */
[----:B------:R-:W-:-:S02]  /*6220*/  ISETP.NE.AND P0, PT, R11, RZ, PT ;  /* 0x000000ff0b00720c */ /* 0x000fc40003f05270 */
[----:B------:R-:W-:Y:S01]  /*6230*/  ISETP.LT.OR P4, PT, R7, R228, P4 ;  /* 0x000000e40700720c */ /* 0x000fe20002781670 */
[----:B------:R1:W4:Y:S01]  /*6240*/  MUFU.TANH R28, R9 ;  /* 0x00000009001c7308 */ /* 0x0003220000002400 */
[----:B------:R-:W-:Y:S02]  /*6250*/  FSEL R93, R205, -INF , !P2 ;  /* 0xff800000cd5d7808 */ /* 0x000fe40005000000 */
[C---:B------:R-:W-:Y:S02]  /*6260*/  ISETP.GE.AND P2, PT, R7.reuse, R231, PT ;  /* 0x000000e70700720c */ /* 0x040fe40003f46270 */
[----:B------:R-:W-:Y:S02]  /*6270*/  FSEL R98, R188, -INF , !P1 ;  /* 0xff800000bc627808 */ /* 0x000fe40004800000 */
[----:B------:R-:W-:Y:S01]  /*6280*/  ISETP.GE.AND P1, PT, R7, R230, PT ;  /* 0x000000e60700720c */ /* 0x000fe20003f26270 */
[----:B------:R2:W-:Y:S01]  /*6290*/  MUFU.TANH R39, R12 ;  /* 0x0000000c00277308 */ /* 0x0005e20000002400 */
[----:B------:R-:W-:-:S02]  /*62a0*/  P2R R8, PR, RZ, 0x10 ;  /* 0x00000010ff087803 */ /* 0x000fc40000000000 */
[----:B------:R-:W-:Y:S02]  /*62b0*/  FSEL R55, R222, -INF , !P0 ;  /* 0xff800000de377808 */ /* 0x000fe40004000000 */
[C---:B------:R-:W-:Y:S02]  /*62c0*/  ISETP.GE.AND P0, PT, R7.reuse, R229, PT ;  /* 0x000000e50700720c */ /* 0x040fe40003f06270 */
[C---:B------:R-:W-:Y:S02]  /*62d0*/  ISETP.LT.OR P4, PT, R7.reuse, R227, P2 ;  /* 0x000000e30700720c */ /* 0x040fe40001781670 */
[C---:B------:R-:W-:Y:S02]  /*62e0*/  ISETP.LT.OR P2, PT, R7.reuse, R226, P1 ;  /* 0x000000e20700720c */ /* 0x040fe40000f41670 */
[----:B------:R-:W-:Y:S01]  /*62f0*/  ISETP.NE.AND P1, PT, R8, RZ, PT ;  /* 0x000000ff0800720c */ /* 0x000fe20003f25270 */
[C---:B------:R-:W-:Y:S01]  /*6300*/  VIADD R8, R6.reuse, 0x11 ;  /* 0x0000001106087836 */ /* 0x040fe20000000000 */
[----:B------:R-:W-:Y:S01]  /*6310*/  ISETP.LT.OR P0, PT, R7, R225, P0 ;  /* 0x000000e10700720c */ /* 0x000fe20000701670 */
[----:B------:R-:W-:Y:S01]  /*6320*/  VIADD R7, R6, 0x18 ;  /* 0x0000001806077836 */ /* 0x000fe20000000000 */
[----:B------:R-:W-:-:S02]  /*6330*/  P2R R11, PR, RZ, 0x4 ;  /* 0x00000004ff0b7803 */ /* 0x000fc40000000000 */
[----:B-1----:R-:W-:Y:S01]  /*6340*/  P2R R9, PR, RZ, 0x1 ;  /* 0x00000001ff097803 */ /* 0x002fe20000000000 */
[----:B--2---:R-:W-:Y:S01]  /*6350*/  FMUL.FTZ R12, R62, UR32 ;  /* 0x000000203e0c7c20 */ /* 0x004fe20008410000 */
[C---:B------:R-:W-:Y:S02]  /*6360*/  ISETP.GE.AND P0, PT, R8.reuse, R232, PT ;  /* 0x000000e80800720c */ /* 0x040fe40003f06270 */
[C---:B------:R-:W-:Y:S01]  /*6370*/  ISETP.GE.AND P2, PT, R8.reuse, R231, PT ;  /* 0x000000e70800720c */ /* 0x040fe20003f46270 */
[----:B------:R1:W-:Y:S01]  /*6380*/  MUFU.TANH R17, R12 ;  /* 0x0000000c00117308 */ /* 0x0003e20000002400 */
[----:B------:R-:W-:Y:S02]  /*6390*/  ISETP.LT.OR P0, PT, R8, R228, P0 ;  /* 0x000000e40800720c */ /* 0x000fe40000701670 */
[----:B------:R-:W-:Y:S02]  /*63a0*/  FSEL R51, R190, -INF , !P1 ;  /* 0xff800000be337808 */ /* 0x000fe40004800000 */
[----:B------:R-:W-:-:S02]  /*63b0*/  ISETP.GE.AND P1, PT, R8, R230, PT ;  /* 0x000000e60800720c */ /* 0x000fc40003f26270 */
[----:B------:R-:W-:Y:S02]  /*63c0*/  P2R R10, PR, RZ, 0x1 ;  /* 0x00000001ff0a7803 */ /* 0x000fe40000000000 */
[----:B------:R-:W-:Y:S02]  /*63d0*/  FSEL R86, R216, -INF , !P6 ;  /* 0xff800000d8567808 */ /* 0x000fe40007000000 */
[----:B------:R-:W-:Y:S02]  /*63e0*/  FSEL R91, R206, -INF , !P5 ;  /* 0xff800000ce5b7808 */ /* 0x000fe40006800000 */
[C---:B------:R-:W-:Y:S02]  /*63f0*/  ISETP.GE.AND P0, PT, R8.reuse, R229, PT ;  /* 0x000000e50800720c */ /* 0x040fe40003f06270 */
[----:B------:R-:W-:Y:S02]  /*6400*/  ISETP.GE.AND P5, PT, R7, R232, PT ;  /* 0x000000e80700720c */ /* 0x000fe40003fa6270 */
[----:B------:R-:W-:Y:S01]  /*6410*/  FSEL R84, R183, -INF , !P4 ;  /* 0xff800000b7547808 */ /* 0x000fe20006000000 */
[----:B-1----:R-:W-:Y:S01]  /*6420*/  FMUL.FTZ R12, R41, UR32 ;  /* 0x00000020290c7c20 */ /* 0x002fe20008410000 */
[----:B------:R-:W-:-:S02]  /*6430*/  ISETP.LT.OR P6, PT, R8, R227, P2 ;  /* 0x000000e30800720c */ /* 0x000fc400017c1670 */
[----:B------:R-:W-:Y:S01]  /*6440*/  ISETP.NE.AND P2, PT, R11, RZ, PT ;  /* 0x000000ff0b00720c */ /* 0x000fe20003f45270 */
[----:B------:R1:W-:Y:S01]  /*6450*/  MUFU.TANH R38, R12 ;  /* 0x0000000c00267308 */ /* 0x0003e20000002400 */
[----:B------:R-:W-:Y:S02]  /*6460*/  ISETP.LT.OR P4, PT, R8, R226, P1 ;  /* 0x000000e20800720c */ /* 0x000fe40000f81670 */
[----:B------:R-:W-:Y:S02]  /*6470*/  FSEL R96, R204, -INF , !P3 ;  /* 0xff800000cc607808 */ /* 0x000fe40005800000 */
[----:B------:R-:W-:Y:S01]  /*6480*/  ISETP.NE.AND P1, PT, R9, RZ, PT ;  /* 0x000000ff0900720c */ /* 0x000fe20003f25270 */
[----:B------:R-:W-:Y:S01]  /*6490*/  FMUL.FTZ R9, R35, UR32 ;  /* 0x0000002023097c20 */ /* 0x000fe20008410000 */
[----:B------:R-:W-:Y:S02]  /*64a0*/  ISETP.LT.OR P3, PT, R8, R225, P0 ;  /* 0x000000e10800720c */ /* 0x000fe40000761670 */
[----:B------:R-:W-:Y:S01]  /*64b0*/  ISETP.NE.AND P0, PT, R10, RZ, PT ;  /* 0x000000ff0a00720c */ /* 0x000fe20003f05270 */
[----:B------:R2:W-:Y:S01]  /*64c0*/  MUFU.TANH R45, R9 ;  /* 0x00000009002d7308 */ /* 0x0005e20000002400 */
[----:B------:R-:W-:Y:S01]  /*64d0*/  ISETP.LT.OR P5, PT, R7, R228, P5 ;  /* 0x000000e40700720c */ /* 0x000fe20002fa1670 */
[----:B------:R-:W-:Y:S01]  /*64e0*/  FMUL.FTZ R10, R60, UR32 ;  /* 0x000000203c0a7c20 */ /* 0x000fe20008410000 */
[----:B------:R-:W-:-:S02]  /*64f0*/  FSEL R89, R181, -INF , !P2 ;  /* 0xff800000b5597808 */ /* 0x000fc40005000000 */
[----:B------:R-:W-:Y:S02]  /*6500*/  ISETP.GE.AND P2, PT, R7, R231, PT ;  /* 0x000000e70700720c */ /* 0x000fe40003f46270 */
[----:B------:R-:W-:Y:S01]  /*6510*/  FSEL R100, R177, -INF , !P1 ;  /* 0xff800000b1647808 */ /* 0x000fe20004800000 */
[----:B------:R-:W4:Y:S01]  /*6520*/  MUFU.TANH R19, R10 ;  /* 0x0000000a00137308 */ /* 0x000f220000002400 */
[----:B------:R-:W-:Y:S01]  /*6530*/  ISETP.GE.AND P1, PT, R7, R230, PT ;  /* 0x000000e60700720c */ /* 0x000fe20003f26270 */
[----:B-1----:R-:W-:Y:S01]  /*6540*/  FMUL.FTZ R12, R42, UR32 ;  /* 0x000000202a0c7c20 */ /* 0x002fe20008410000 */
[----:B------:R-:W-:Y:S02]  /*6550*/  P2R R8, PR, RZ, 0x20 ;  /* 0x00000020ff087803 */ /* 0x000fe40000000000 */
[----:B------:R-:W-:Y:S02]  /*6560*/  FSEL R50, R191, -INF , !P0 ;  /* 0xff800000bf327808 */ /* 0x000fe40004000000 */
[C---:B------:R-:W-:Y:S01]  /*6570*/  ISETP.GE.AND P0, PT, R7.reuse, R229, PT ;  /* 0x000000e50700720c */ /* 0x040fe20003f06270 */
[----:B------:R1:W-:Y:S01]  /*6580*/  MUFU.TANH R16, R12 ;  /* 0x0000000c00107308 */ /* 0x0003e20000002400 */
[----:B------:R-:W-:-:S02]  /*6590*/  ISETP.LT.OR P5, PT, R7, R227, P2 ;  /* 0x000000e30700720c */ /* 0x000fc400017a1670 */
[C---:B------:R-:W-:Y:S02]  /*65a0*/  ISETP.LT.OR P2, PT, R7.reuse, R226, P1 ;  /* 0x000000e20700720c */ /* 0x040fe40000f41670 */
[----:B------:R-:W-:Y:S01]  /*65b0*/  ISETP.NE.AND P1, PT, R8, RZ, PT ;  /* 0x000000ff0800720c */ /* 0x000fe20003f25270 */
[C---:B------:R-:W-:Y:S01]  /*65c0*/  VIADD R8, R6.reuse, 0x19 ;  /* 0x0000001906087836 */ /* 0x040fe20000000000 */
[----:B------:R-:W-:Y:S01]  /*65d0*/  ISETP.LT.OR P0, PT, R7, R225, P0 ;  /* 0x000000e10700720c */ /* 0x000fe20000701670 */
[----:B------:R-:W-:Y:S01]  /*65e0*/  VIADD R7, R6, 0x20 ;  /* 0x0000002006077836 */ /* 0x000fe20000000000 */
[----:B------:R-:W-:Y:S02]  /*65f0*/  P2R R11, PR, RZ, 0x4 ;  /* 0x00000004ff0b7803 */ /* 0x000fe40000000000 */
[----:B--2---:R-:W-:Y:S02]  /*6600*/  P2R R9, PR, RZ, 0x1 ;  /* 0x00000001ff097803 */ /* 0x004fe40000000000 */
[----:B------:R-:W-:-:S02]  /*6610*/  ISETP.GE.AND P0, PT, R8, R232, PT ;  /* 0x000000e80800720c */ /* 0x000fc40003f06270 */
[C---:B------:R-:W-:Y:S02]  /*6620*/  ISETP.GE.AND P2, PT, R8.reuse, R231, PT ;  /* 0x000000e70800720c */ /* 0x040fe40003f46270 */
[C---:B------:R-:W-:Y:S01]  /*6630*/  ISETP.LT.OR P0, PT, R8.reuse, R228, P0 ;  /* 0x000000e40800720c */ /* 0x040fe20000701670 */
[----:B-1----:R-:W-:Y:S01]  /*6640*/  FMUL.FTZ R12, R137, UR32 ;  /* 0x00000020890c7c20 */ /* 0x002fe20008410000 */
[----:B------:R-:W-:Y:S02]  /*6650*/  FSEL R49, R179, -INF , !P1 ;  /* 0xff800000b3317808 */ /* 0x000fe40004800000 */
[----:B------:R-:W-:Y:S01]  /*6660*/  P2R R10, PR, RZ, 0x1 ;  /* 0x00000001ff0a7803 */ /* 0x000fe20000000000 */
[----:B------:R1:W-:Y:S01]  /*6670*/  MUFU.TANH R36, R12 ;  /* 0x0000000c00247308 */ /* 0x0003e20000002400 */
[C---:B------:R-:W-:Y:S02]  /*6680*/  ISETP.GE.AND P0, PT, R8.reuse, R229, PT ;  /* 0x000000e50800720c */ /* 0x040fe40003f06270 */
[----:B------:R-:W-:-:S02]  /*6690*/  ISETP.GE.AND P1, PT, R8, R230, PT ;  /* 0x000000e60800720c */ /* 0x000fc40003f26270 */
[----:B------:R-:W-:Y:S02]  /*66a0*/  FSEL R99, R180, -INF , !P3 ;  /* 0xff800000b4637808 */ /* 0x000fe40005800000 */
[----:B------:R-:W-:Y:S02]  /*66b0*/  FSEL R79, R189, -INF , !P6 ;  /* 0xff800000bd4f7808 */ /* 0x000fe40007000000 */
[----:B------:R-:W-:Y:S02]  /*66c0*/  ISETP.LT.OR P3, PT, R8, R225, P0 ;  /* 0x000000e10800720c */ /* 0x000fe40000761670 */
[----:B------:R-:W-:Y:S02]  /*66d0*/  FSEL R88, R182, -INF , !P4 ;  /* 0xff800000b6587808 */ /* 0x000fe40006000000 */
[----:B------:R-:W-:Y:S02]  /*66e0*/  ISETP.LT.OR P6, PT, R8, R227, P2 ;  /* 0x000000e30800720c */ /* 0x000fe400017c1670 */
[----:B------:R-:W-:-:S02]  /*66f0*/  ISETP.GE.AND P0, PT, R7, R232, PT ;  /* 0x000000e80700720c */ /* 0x000fc40003f06270 */
[----:B------:R-:W-:Y:S01]  /*6700*/  ISETP.NE.AND P2, PT, R11, RZ, PT ;  /* 0x000000ff0b00720c */ /* 0x000fe20003f45270 */
[----:B-1----:R-:W-:Y:S01]  /*6710*/  FMUL.FTZ R12, R138, UR32 ;  /* 0x000000208a0c7c20 */ /* 0x002fe20008410000 */
[----:B------:R-:W-:Y:S02]  /*6720*/  ISETP.LT.OR P4, PT, R8, R226, P1 ;  /* 0x000000e20800720c */ /* 0x000fe40000f81670 */
[----:B------:R-:W-:Y:S01]  /*6730*/  ISETP.NE.AND P1, PT, R9, RZ, PT ;  /* 0x000000ff0900720c */ /* 0x000fe20003f25270 */
[----:B------:R-:W-:Y:S01]  /*6740*/  FMUL.FTZ R9, R63, UR32 ;  /* 0x000000203f097c20 */ /* 0x000fe20008410000 */
[----:B------:R-:W-:Y:S01]  /*6750*/  FSEL R60, R175, -INF , !P5 ;  /* 0xff800000af3c7808 */ /* 0x000fe20006800000 */
[----:B------:R1:W-:Y:S01]  /*6760*/  MUFU.TANH R21, R12 ;  /* 0x0000000c00157308 */ /* 0x0003e20000002400 */
[----:B------:R-:W-:Y:S02]  /*6770*/  ISETP.LT.OR P0, PT, R7, R228, P0 ;  /* 0x000000e40700720c */ /* 0x000fe40000701670 */
[----:B------:R-:W-:Y:S01]  /*6780*/  ISETP.NE.AND P5, PT, R10, RZ, PT ;  /* 0x000000ff0a00720c */ /* 0x000fe20003fa5270 */
[----:B------:R-:W-:Y:S01]  /*6790*/  FMUL.FTZ R10, R40, UR32 ;  /* 0x00000020280a7c20 */ /* 0x000fe20008410000 */
[----:B------:R-:W-:-:S02]  /*67a0*/  FSEL R62, R173, -INF , !P2 ;  /* 0xff800000ad3e7808 */ /* 0x000fc40005000000 */
[C---:B------:R-:W-:Y:S01]  /*67b0*/  ISETP.GE.AND P2, PT, R7.reuse, R231, PT ;  /* 0x000000e70700720c */ /* 0x040fe20003f46270 */
[----:B------:R2:W-:Y:S01]  /*67c0*/  MUFU.TANH R31, R9 ;  /* 0x00000009001f7308 */ /* 0x0005e20000002400 */
[----:B------:R-:W-:Y:S02]  /*67d0*/  FSEL R101, R170, -INF , !P1 ;  /* 0xff800000aa657808 */ /* 0x000fe40004800000 */
[C---:B------:R-:W-:Y:S02]  /*67e0*/  ISETP.GE.AND P1, PT, R7.reuse, R230, PT ;  /* 0x000000e60700720c */ /* 0x040fe40003f26270 */
[----:B------:R-:W-:Y:S02]  /*67f0*/  P2R R8, PR, RZ, 0x1 ;  /* 0x00000001ff087803 */ /* 0x000fe40000000000 */
[----:B------:R-:W-:Y:S01]  /*6800*/  FSEL R48, R178, -INF , !P5 ;  /* 0xff800000b2307808 */ /* 0x000fe20006800000 */
[----:B------:R5:W4:Y:S01]  /*6810*/  MUFU.TANH R23, R10 ;  /* 0x0000000a00177308 */ /* 0x000b220000002400 */
[----:B------:R-:W-:Y:S01]  /*6820*/  ISETP.GE.AND P0, PT, R7, R229, PT ;  /* 0x000000e50700720c */ /* 0x000fe20003f06270 */
[----:B-1----:R-:W-:Y:S01]  /*6830*/  FMUL.FTZ R12, R81, UR32 ;  /* 0x00000020510c7c20 */ /* 0x002fe20008410000 */
[----:B------:R-:W-:-:S02]  /*6840*/  ISETP.LT.OR P5, PT, R7, R227, P2 ;  /* 0x000000e30700720c */ /* 0x000fc400017a1670 */
[C---:B------:R-:W-:Y:S02]  /*6850*/  ISETP.LT.OR P2, PT, R7.reuse, R226, P1 ;  /* 0x000000e20700720c */ /* 0x040fe40000f41670 */
[----:B------:R-:W-:Y:S01]  /*6860*/  ISETP.NE.AND P1, PT, R8, RZ, PT ;  /* 0x000000ff0800720c */ /* 0x000fe20003f25270 */
[C---:B------:R-:W-:Y:S01]  /*6870*/  VIADD R8, R6.reuse, 0x21 ;  /* 0x0000002106087836 */ /* 0x040fe20000000000 */
[----:B------:R-:W-:Y:S01]  /*6880*/  ISETP.LT.OR P0, PT, R7, R225, P0 ;  /* 0x000000e10700720c */ /* 0x000fe20000701670 */
[----:B------:R-:W-:Y:S01]  /*6890*/  VIADD R7, R6, 0x28 ;  /* 0x0000002806077836 */ /* 0x000fe20000000000 */
[----:B------:R-:W-:Y:S01]  /*68a0*/  P2R R11, PR, RZ, 0x4 ;  /* 0x00000004ff0b7803 */ /* 0x000fe20000000000 */
[----:B------:R1:W-:Y:S01]  /*68b0*/  MUFU.TANH R35, R12 ;  /* 0x0000000c00237308 */ /* 0x0003e20000002400 */
[----:B--2---:R-:W-:Y:S02]  /*68c0*/  P2R R9, PR, RZ, 0x1 ;  /* 0x00000001ff097803 */ /* 0x004fe40000000000 */
[----:B------:R-:W-:-:S02]  /*68d0*/  ISETP.GE.AND P0, PT, R8, R232, PT ;  /* 0x000000e80800720c */ /* 0x000fc40003f06270 */
[C---:B------:R-:W-:Y:S02]  /*68e0*/  ISETP.GE.AND P2, PT, R8.reuse, R231, PT ;  /* 0x000000e70800720c */ /* 0x040fe40003f46270 */
[----:B------:R-:W-:Y:S02]  /*68f0*/  ISETP.LT.OR P0, PT, R8, R228, P0 ;  /* 0x000000e40800720c */ /* 0x000fe40000701670 */
[----:B------:R-:W-:Y:S02]  /*6900*/  FSEL R142, R168, -INF , !P1 ;  /* 0xff800000a88e7808 */ /* 0x000fe40004800000 */
[----:B-----5:R-:W-:Y:S02]  /*6910*/  P2R R10, PR, RZ, 0x1 ;  /* 0x00000001ff0a7803 */ /* 0x020fe40000000000 */
[C---:B------:R-:W-:Y:S02]  /*6920*/  ISETP.GE.AND P0, PT, R8.reuse, R229, PT ;  /* 0x000000e50800720c */ /* 0x040fe40003f06270 */
[----:B------:R-:W-:-:S02]  /*6930*/  ISETP.GE.AND P1, PT, R8, R230, PT ;  /* 0x000000e60800720c */ /* 0x000fc40003f26270 */
[----:B------:R-:W-:Y:S01]  /*6940*/  FSEL R41, R172, -INF , !P3 ;  /* 0xff800000ac297808 */ /* 0x000fe20005800000 */
[----:B-1----:R-:W-:Y:S01]  /*6950*/  FMUL.FTZ R12, R82, UR32 ;  /* 0x00000020520c7c20 */ /* 0x002fe20008410000 */
[----:B------:R-:W-:Y:S02]  /*6960*/  FSEL R40, R176, -INF , !P6 ;  /* 0xff800000b0287808 */ /* 0x000fe40007000000 */
[----:B------:R-:W-:Y:S01]  /*6970*/  ISETP.LT.OR P3, PT, R8, R225, P0 ;  /* 0x000000e10800720c */ /* 0x000fe20000761670 */
[----:B------:R1:W-:Y:S01]  /*6980*/  MUFU.TANH R27, R12 ;  /* 0x0000000c001b7308 */ /* 0x0003e20000002400 */
[----:B------:R-:W-:Y:S02]  /*6990*/  FSEL R61, R174, -INF , !P4 ;  /* 0xff800000ae3d7808 */ /* 0x000fe40006000000 */
[----:B------:R-:W-:Y:S02]  /*69a0*/  ISETP.LT.OR P6, PT, R8, R227, P2 ;  /* 0x000000e30800720c */ /* 0x000fe400017c1670 */
[----:B------:R-:W-:-:S02]  /*69b0*/  ISETP.GE.AND P0, PT, R7, R232, PT ;  /* 0x000000e80700720c */ /* 0x000fc40003f06270 */
[----:B------:R-:W-:Y:S02]  /*69c0*/  ISETP.NE.AND P2, PT, R11, RZ, PT ;  /* 0x000000ff0b00720c */ /* 0x000fe40003f45270 */
[----:B------:R-:W-:Y:S02]  /*69d0*/  ISETP.LT.OR P4, PT, R8, R226, P1 ;  /* 0x000000e20800720c */ /* 0x000fe40000f81670 */
[----:B------:R-:W-:Y:S01]  /*69e0*/  ISETP.NE.AND P1, PT, R9, RZ, PT ;  /* 0x000000ff0900720c */ /* 0x000fe20003f25270 */
[----:B------:R-:W-:Y:S01]  /*69f0*/  FMUL.FTZ R9, R43, UR32 ;  /* 0x000000202b097c20 */ /* 0x000fe20008410000 */
[----:B------:R-:W-:Y:S02]  /*6a00*/  FSEL R144, R144, -INF , !P5 ;  /* 0xff80000090907808 */ /* 0x000fe40006800000 */
[----:B------:R-:W-:Y:S01]  /*6a10*/  ISETP.LT.OR P0, PT, R7, R228, P0 ;  /* 0x000000e40700720c */ /* 0x000fe20000701670 */
[----:B------:R2:W-:Y:S01]  /*6a20*/  MUFU.TANH R37, R9 ;  /* 0x0000000900257308 */ /* 0x0005e20000002400 */
[----:B------:R-:W-:Y:S01]  /*6a30*/  ISETP.NE.AND P5, PT, R10, RZ, PT ;  /* 0x000000ff0a00720c */ /* 0x000fe20003fa5270 */
[----:B------:R-:W-:Y:S01]  /*6a40*/  FMUL.FTZ R10, R136, UR32 ;  /* 0x00000020880a7c20 */ /* 0x000fe20008410000 */
[----:B------:R-:W-:Y:S01]  /*6a50*/  FSEL R143, R157, -INF , !P2 ;  /* 0xff8000009d8f7808 */ /* 0x000fe20005000000 */
[----:B-1----:R-:W-:Y:S01]  /*6a60*/  FMUL.FTZ R12, R133, UR32 ;  /* 0x00000020850c7c20 */ /* 0x002fe20008410000 */
[----:B------:R-:W-:-:S02]  /*6a70*/  ISETP.GE.AND P2, PT, R7, R231, PT ;  /* 0x000000e70700720c */ /* 0x000fc40003f46270 */
[----:B------:R-:W-:Y:S01]  /*6a80*/  FSEL R146, R146, -INF , !P1 ;  /* 0xff80000092927808 */ /* 0x000fe20004800000 */
[----:B------:R-:W1:Y:S01]  /*6a90*/  MUFU.TANH R22, R10 ;  /* 0x0000000a00167308 */ /* 0x000e620000002400 */
[----:B------:R-:W-:Y:S02]  /*6aa0*/  ISETP.GE.AND P1, PT, R7, R230, PT ;  /* 0x000000e60700720c */ /* 0x000fe40003f26270 */
        /* <DEDUP_REMOVED lines=14> */
[----:B------:R-:W-:Y:S01]  /*6b90*/  ISETP.LT.OR P0, PT, R8, R228, P0 ;  /* 0x000000e40800720c */ /* 0x000fe20000701670 */
[----:B-----5:R-:W-:Y:S01]  /*6ba0*/  FMUL.FTZ R12, R134, UR32 ;  /* 0x00000020860c7c20 */ /* 0x020fe20008410000 */
        /* <DEDUP_REMOVED lines=12> */
[----:B--2---:R-:W-:Y:S01]  /*6c70*/  FMUL.FTZ R12, R73, UR32 ;  /* 0x00000020490c7c20 */ /* 0x004fe20008410000 */
        /* <DEDUP_REMOVED lines=8> */
[----:B------:R-:W-:-:S02]  /*6d00*/  FSEL R124, R113, -INF , !P2 ;  /* 0xff800000717c7808 */ /* 0x000fc40005000000 */
[C---:B------:R-:W-:Y:S02]  /*6d10*/  ISETP.GE.AND P2, PT, R7.reuse, R231, PT ;  /* 0x000000e70700720c */ /* 0x040fe40003f46270 */
[----:B------:R-:W-:Y:S01]  /*6d20*/  FSEL R136, R112, -INF , !P1 ;  /* 0xff80000070887808 */ /* 0x000fe20004800000 */
[----:B------:R5:W1:Y:S01]  /*6d30*/  MUFU.TANH R33, R10 ;  /* 0x0000000a00217308 */ /* 0x000a620000002400 */
[----:B------:R-:W-:Y:S02]  /*6d40*/  ISETP.GE.AND P1, PT, R7, R230, PT ;  /* 0x000000e60700720c */ /* 0x000fe40003f26270 */
[----:B------:R-:W-:Y:S02]  /*6d50*/  P2R R8, PR, RZ, 0x1 ;  /* 0x00000001ff087803 */ /* 0x000fe40000000000 */
[----:B------:R-:W-:Y:S02]  /*6d60*/  FSEL R113, R155, -INF , !P5 ;  /* 0xff8000009b717808 */ /* 0x000fe40006800000 */
[----:B------:R-:W-:-:S02]  /*6d70*/  ISETP.GE.AND P0, PT, R7, R229, PT ;  /* 0x000000e50700720c */ /* 0x000fc40003f06270 */
[C---:B------:R-:W-:Y:S02]  /*6d80*/  ISETP.LT.OR P5, PT, R7.reuse, R227, P2 ;  /* 0x000000e30700720c */ /* 0x040fe400017a1670 */
[C---:B------:R-:W-:Y:S02]  /*6d90*/  ISETP.LT.OR P2, PT, R7.reuse, R226, P1 ;  /* 0x000000e20700720c */ /* 0x040fe40000f41670 */
[----:B------:R-:W-:Y:S01]  /*6da0*/  ISETP.NE.AND P1, PT, R8, RZ, PT ;  /* 0x000000ff0800720c */ /* 0x000fe20003f25270 */
[C---:B------:R-:W-:Y:S01]  /*6db0*/  VIADD R8, R6.reuse, 0x31 ;  /* 0x0000003106087836 */ /* 0x040fe20000000000 */
[----:B------:R-:W-:Y:S01]  /*6dc0*/  ISETP.LT.OR P0, PT, R7, R225, P0 ;  /* 0x000000e10700720c */ /* 0x000fe20000701670 */
[----:B------:R-:W-:Y:S01]  /*6dd0*/  VIADD R7, R6, 0x38 ;  /* 0x0000003806077836 */ /* 0x000fe20000000000 */
[----:B------:R-:W-:Y:S02]  /*6de0*/  P2R R11, PR, RZ, 0x4 ;  /* 0x00000004ff0b7803 */ /* 0x000fe40000000000 */
[----:B--2---:R-:W-:-:S02]  /*6df0*/  P2R R9, PR, RZ, 0x1 ;  /* 0x00000001ff097803 */ /* 0x004fc40000000000 */
[C---:B------:R-:W-:Y:S02]  /*6e00*/  ISETP.GE.AND P0, PT, R8.reuse, R232, PT ;  /* 0x000000e80800720c */ /* 0x040fe40003f06270 */
[C---:B------:R-:W-:Y:S02]  /*6e10*/  ISETP.GE.AND P2, PT, R8.reuse, R231, PT ;  /* 0x000000e70800720c */ /* 0x040fe40003f46270 */
[C---:B------:R-:W-:Y:S02]  /*6e20*/  ISETP.LT.OR P0, PT, R8.reuse, R228, P0 ;  /* 0x000000e40800720c */ /* 0x040fe40000701670 */
[----:B------:R-:W-:Y:S02]  /*6e30*/  FSEL R171, R171, -INF , !P1 ;  /* 0xff800000abab7808 */ /* 0x000fe40004800000 */
[----:B-----5:R-:W-:Y:S02]  /*6e40*/  P2R R10, PR, RZ, 0x1 ;  /* 0x00000001ff0a7803 */ /* 0x020fe40000000000 */
[----:B------:R-:W-:-:S02]  /*6e50*/  ISETP.GE.AND P0, PT, R8, R229, PT ;  /* 0x000000e50800720c */ /* 0x000fc40003f06270 */
[----:B------:R-:W-:Y:S02]  /*6e60*/  ISETP.GE.AND P1, PT, R8, R230, PT ;  /* 0x000000e60800720c */ /* 0x000fe40003f26270 */
[----:B------:R-:W-:Y:S02]  /*6e70*/  FSEL R126, R126, -INF , !P3 ;  /* 0xff8000007e7e7808 */ /* 0x000fe40005800000 */
[----:B------:R-:W-:Y:S02]  /*6e80*/  FSEL R112, R152, -INF , !P6 ;  /* 0xff80000098707808 */ /* 0x000fe40007000000 */
[----:B------:R-:W-:Y:S02]  /*6e90*/  ISETP.LT.OR P3, PT, R8, R225, P0 ;  /* 0x000000e10800720c */ /* 0x000fe40000761670 */
[----:B------:R-:W-:Y:S02]  /*6ea0*/  FSEL R114, R114, -INF , !P4 ;  /* 0xff80000072727808 */ /* 0x000fe40006000000 */
[----:B------:R-:W-:-:S02]  /*6eb0*/  ISETP.LT.OR P6, PT, R8, R227, P2 ;  /* 0x000000e30800720c */ /* 0x000fc400017c1670 */
[----:B------:R-:W-:Y:S02]  /*6ec0*/  ISETP.GE.AND P0, PT, R7, R232, PT ;  /* 0x000000e80700720c */ /* 0x000fe40003f06270 */
        /* <DEDUP_REMOVED lines=10> */
[----:B------:R-:W-:Y:S02]  /*6f70*/  ISETP.GE.AND P2, PT, R7, R231, PT ;  /* 0x000000e70700720c */ /* 0x000fe40003f46270 */
        /* <DEDUP_REMOVED lines=16> */
[----:B------:R-:W-:Y:S02]  /*7080*/  ISETP.LT.OR P0, PT, R8, R228, P0 ;  /* 0x000000e40800720c */ /* 0x000fe40000701670 */
[----:B------:R-:W-:Y:S02]  /*7090*/  FSEL R139, R106, -INF , !P1 ;  /* 0xff8000006a8b7808 */ /* 0x000fe40004800000 */
[----:B-----5:R-:W-:Y:S02]  /*70a0*/  P2R R10, PR, RZ, 0x1 ;  /* 0x00000001ff0a7803 */ /* 0x020fe40000000000 */
[----:B------:R-:W-:-:S02]  /*70b0*/  ISETP.GE.AND P0, PT, R8, R229, PT ;  /* 0x000000e50800720c */ /* 0x000fc40003f06270 */
[C---:B------:R-:W-:Y:S02]  /*70c0*/  ISETP.GE.AND P1, PT, R8.reuse, R230, PT ;  /* 0x000000e60800720c */ /* 0x040fe40003f26270 */
[----:B------:R-:W-:Y:S02]  /*70d0*/  FSEL R156, R107, -INF , !P3 ;  /* 0xff8000006b9c7808 */ /* 0x000fe40005800000 */
[----:B------:R-:W-:Y:S02]  /*70e0*/  FSEL R150, R149, -INF , !P6 ;  /* 0xff80000095967808 */ /* 0x000fe40007000000 */
[C---:B------:R-:W-:Y:S02]  /*70f0*/  ISETP.LT.OR P3, PT, R8.reuse, R225, P0 ;  /* 0x000000e10800720c */ /* 0x040fe40000761670 */
        /* <DEDUP_REMOVED lines=8> */
[----:B------:R-:W-:-:S02]  /*7180*/  ISETP.LT.OR P0, PT, R7, R228, P0 ;  /* 0x000000e40700720c */ /* 0x000fc40000701670 */
[----:B------:R-:W-:Y:S01]  /*7190*/  ISETP.NE.AND P5, PT, R10, RZ, PT ;  /* 0x000000ff0a00720c */ /* 0x000fe20003fa5270 */
[----:B------:R-:W-:Y:S01]  /*71a0*/  FMUL.FTZ R10, R72, UR32 ;  /* 0x00000020480a7c20 */ /* 0x000fe20008410000 */
[----:B------:R-:W-:Y:S02]  /*71b0*/  FSEL R138, R25, -INF , !P2 ;  /* 0xff800000198a7808 */ /* 0x000fe40005000000 */
[C---:B------:R-:W-:Y:S01]  /*71c0*/  ISETP.GE.AND P2, PT, R7.reuse, R231, PT ;  /* 0x000000e70700720c */ /* 0x040fe20003f46270 */
[----:B------:R2:W-:Y:S01]  /*71d0*/  MUFU.TANH R25, R9 ;  /* 0x0000000900197308 */ /* 0x0005e20000002400 */
[----:B------:R-:W-:Y:S02]  /*71e0*/  FSEL R149, R24, -INF , !P1 ;  /* 0xff80000018957808 */ /* 0x000fe40004800000 */
[----:B------:R-:W-:Y:S02]  /*71f0*/  ISETP.GE.AND P1, PT, R7, R230, PT ;  /* 0x000000e60700720c */ /* 0x000fe40003f26270 */
[----:B------:R-:W-:-:S02]  /*7200*/  P2R R8, PR, RZ, 0x1 ;  /* 0x00000001ff087803 */ /* 0x000fc40000000000 */
[----:B------:R-:W-:Y:S01]  /*7210*/  FSEL R133, R105, -INF , !P5 ;  /* 0xff80000069857808 */ /* 0x000fe20006800000 */
[----:B------:R5:W1:Y:S01]  /*7220*/  MUFU.TANH R24, R10 ;  /* 0x0000000a00187308 */ /* 0x000a620000002400 */
        /* <DEDUP_REMOVED lines=8> */
[----:B--2---:R-:W-:Y:S02]  /*72b0*/  P2R R9, PR, RZ, 0x1 ;  /* 0x00000001ff097803 */ /* 0x004fe40000000000 */
[C---:B------:R-:W-:Y:S02]  /*72c0*/  ISETP.GE.AND P0, PT, R8.reuse, R232, PT ;  /* 0x000000e80800720c */ /* 0x040fe40003f06270 */
[C---:B------:R-:W-:Y:S02]  /*72d0*/  ISETP.GE.AND P2, PT, R8.reuse, R231, PT ;  /* 0x000000e70800720c */ /* 0x040fe40003f46270 */
[----:B------:R-:W-:Y:S02]  /*72e0*/  ISETP.LT.OR P0, PT, R8, R228, P0 ;  /* 0x000000e40800720c */ /* 0x000fe40000701670 */
[----:B------:R-:W-:Y:S02]  /*72f0*/  FSEL R204, R52, -INF , !P1 ;  /* 0xff80000034cc7808 */ /* 0x000fe40004800000 */
[----:B-----5:R-:W-:-:S02]  /*7300*/  P2R R10, PR, RZ, 0x1 ;  /* 0x00000001ff0a7803 */ /* 0x020fc40000000000 */
[C---:B------:R-:W-:Y:S02]  /*7310*/  ISETP.GE.AND P0, PT, R8.reuse, R229, PT ;  /* 0x000000e50800720c */ /* 0x040fe40003f06270 */
[----:B------:R-:W-:Y:S02]  /*7320*/  ISETP.GE.AND P1, PT, R8, R230, PT ;  /* 0x000000e60800720c */ /* 0x000fe40003f26270 */
[----:B------:R-:W-:Y:S02]  /*7330*/  FSEL R135, R30, -INF , !P3 ;  /* 0xff8000001e877808 */ /* 0x000fe40005800000 */
[----:B------:R-:W-:Y:S01]  /*7340*/  FSEL R132, R103, -INF , !P6 ;  /* 0xff80000067847808 */ /* 0x000fe20007000000 */
[----:B------:R2:W-:Y:S01]  /*7350*/  MUFU.TANH R30, R12 ;  /* 0x0000000c001e7308 */ /* 0x0005e20000002400 */
[----:B------:R-:W-:Y:S02]  /*7360*/  ISETP.LT.OR P3, PT, R8, R225, P0 ;  /* 0x000000e10800720c */ /* 0x000fe40000761670 */
[----:B------:R-:W-:-:S02]  /*7370*/  FSEL R134, R102, -INF , !P4 ;  /* 0xff80000066867808 */ /* 0x000fc40006000000 */
[C---:B------:R-:W-:Y:S02]  /*7380*/  ISETP.LT.OR P6, PT, R8.reuse, R227, P2 ;  /* 0x000000e30800720c */ /* 0x040fe400017c1670 */
[----:B------:R-:W-:Y:S02]  /*7390*/  ISETP.GE.AND P0, PT, R7, R232, PT ;  /* 0x000000e80700720c */ /* 0x000fe40003f06270 */
[----:B------:R-:W-:Y:S02]  /*73a0*/  ISETP.NE.AND P2, PT, R11, RZ, PT ;  /* 0x000000ff0b00720c */ /* 0x000fe40003f45270 */
[----:B------:R-:W-:Y:S02]  /*73b0*/  ISETP.LT.OR P4, PT, R8, R226, P1 ;  /* 0x000000e20800720c */ /* 0x000fe40000f81670 */
[----:B------:R-:W-:Y:S01]  /*73c0*/  ISETP.NE.AND P1, PT, R9, RZ, PT ;  /* 0x000000ff0900720c */ /* 0x000fe20003f25270 */
[----:B------:R-:W-:Y:S01]  /*73d0*/  FMUL.FTZ R9, R75, UR32 ;  /* 0x000000204b097c20 */ /* 0x000fe20008410000 */
[----:B---3--:R-:W-:-:S02]  /*73e0*/  FSEL R206, R15, -INF , !P5 ;  /* 0xff8000000fce7808 */ /* 0x008fc40006800000 */
[----:B------:R-:W-:Y:S01]  /*73f0*/  ISETP.LT.OR P0, PT, R7, R228, P0 ;  /* 0x000000e40700720c */ /* 0x000fe20000701670 */
[----:B--2---:R-:W-:Y:S01]  /*7400*/  FMUL.FTZ R12, R74, UR32 ;  /* 0x000000204a0c7c20 */ /* 0x004fe20008410000 */
[----:B------:R-:W-:Y:S01]  /*7410*/  ISETP.NE.AND P5, PT, R10, RZ, PT ;  /* 0x000000ff0a00720c */ /* 0x000fe20003fa5270 */
[----:B------:R-:W-:Y:S01]  /*7420*/  FMUL.FTZ R10, R128, UR32 ;  /* 0x00000020800a7c20 */ /* 0x000fe20008410000 */
[----:B------:R-:W-:Y:S01]  /*7430*/  FSEL R203, R29, -INF , !P2 ;  /* 0xff8000001dcb7808 */ /* 0x000fe20005000000 */
[----:B------:R2:W3:Y:S01]  /*7440*/  MUFU.TANH R15, R12 ;  /* 0x0000000c000f7308 */ /* 0x0004e20000002400 */
[C---:B------:R-:W-:Y:S02]  /*7450*/  ISETP.GE.AND P2, PT, R7.reuse, R231, PT ;  /* 0x000000e70700720c */ /* 0x040fe40003f46270 */
[----:B------:R-:W-:Y:S02]  /*7460*/  FSEL R210, R14, -INF , !P1 ;  /* 0xff8000000ed27808 */ /* 0x000fe40004800000 */
[----:B------:R-:W-:-:S02]  /*7470*/  ISETP.GE.AND P1, PT, R7, R230, PT ;  /* 0x000000e60700720c */ /* 0x000fc40003f26270 */
[----:B------:R-:W-:Y:S01]  /*7480*/  P2R R8, PR, RZ, 0x1 ;  /* 0x00000001ff087803 */ /* 0x000fe20000000000 */
[----:B------:R5:W-:Y:S01]  /*7490*/  MUFU.TANH R29, R9 ;  /* 0x00000009001d7308 */ /* 0x000be20000002400 */
[----:B------:R-:W-:Y:S02]  /*74a0*/  FSEL R196, R76, -INF , !P5 ;  /* 0xff8000004cc47808 */ /* 0x000fe40006800000 */
[C---:B------:R-:W-:Y:S02]  /*74b0*/  ISETP.GE.AND P0, PT, R7.reuse, R229, PT ;  /* 0x000000e50700720c */ /* 0x040fe40003f06270 */
[C---:B------:R-:W-:Y:S02]  /*74c0*/  ISETP.LT.OR P5, PT, R7.reuse, R227, P2 ;  /* 0x000000e30700720c */ /* 0x040fe400017a1670 */
[C---:B------:R-:W-:Y:S01]  /*74d0*/  ISETP.LT.OR P2, PT, R7.reuse, R226, P1 ;  /* 0x000000e20700720c */ /* 0x040fe20000f41670 */
[----:B------:R1:W3:Y:S01]  /*74e0*/  MUFU.TANH R14, R10 ;  /* 0x0000000a000e7308 */ /* 0x0002e20000002400 */
[----:B------:R-:W-:Y:S01]  /*74f0*/  ISETP.NE.AND P1, PT, R8, RZ, PT ;  /* 0x000000ff0800720c */ /* 0x000fe20003f25270 */
[C---:B------:R-:W-:Y:S01]  /*7500*/  VIADD R8, R6.reuse, 0x49 ;  /* 0x0000004906087836 */ /* 0x040fe20000000000 */
[----:B------:R-:W-:Y:S01]  /*7510*/  ISETP.LT.OR P0, PT, R7, R225, P0 ;  /* 0x000000e10700720c */ /* 0x000fe20000701670 */
[----:B------:R-:W-:Y:S01]  /*7520*/  VIADD R7, R6, 0x50 ;  /* 0x0000005006077836 */ /* 0x000fe20000000000 */
[----:B------:R-:W-:Y:S01]  /*7530*/  P2R R11, PR, RZ, 0x4 ;  /* 0x00000004ff0b7803 */ /* 0x000fe20000000000 */
[----:B--2---:R-:W-:Y:S01]  /*7540*/  FMUL.FTZ R12, R129, UR32 ;  /* 0x00000020810c7c20 */ /* 0x004fe20008410000 */
[----:B------:R-:W-:-:S02]  /*7550*/  ISETP.GE.AND P2, PT, R8, R231, PT ;  /* 0x000000e70800720c */ /* 0x000fc40003f46270 */
[----:B-----5:R-:W-:Y:S02]  /*7560*/  P2R R9, PR, RZ, 0x1 ;  /* 0x00000001ff097803 */ /* 0x020fe40000000000 */
[----:B------:R-:W-:Y:S02]  /*7570*/  ISETP.GE.AND P0, PT, R8, R232, PT ;  /* 0x000000e80800720c */ /* 0x000fe40003f06270 */
[----:B----4-:R-:W-:Y:S02]  /*7580*/  FSEL R190, R44, -INF , !P1 ;  /* 0xff8000002cbe7808 */ /* 0x010fe40004800000 */
[C---:B------:R-:W-:Y:S02]  /*7590*/  ISETP.LT.OR P0, PT, R8.reuse, R228, P0 ;  /* 0x000000e40800720c */ /* 0x040fe40000701670 */
[----:B------:R-:W-:Y:S02]  /*75a0*/  ISETP.GE.AND P1, PT, R8, R230, PT ;  /* 0x000000e60800720c */ /* 0x000fe40003f26270 */
[----:B-1----:R-:W-:-:S02]  /*75b0*/  P2R R10, PR, RZ, 0x1 ;  /* 0x00000001ff0a7803 */ /* 0x002fc40000000000 */
[----:B------:R-:W-:Y:S02]  /*75c0*/  ISETP.GE.AND P0, PT, R8, R229, PT ;  /* 0x000000e50800720c */ /* 0x000fe40003f06270 */
[----:B------:R-:W-:Y:S02]  /*75d0*/  FSEL R209, R28, -INF , !P3 ;  /* 0xff8000001cd17808 */ /* 0x000fe40005800000 */
[----:B------:R-:W-:Y:S01]  /*75e0*/  FSEL R194, R78, -INF , !P6 ;  /* 0xff8000004ec27808 */ /* 0x000fe20007000000 */
[----:B------:R1:W-:Y:S01]  /*75f0*/  MUFU.TANH R28, R12 ;  /* 0x0000000c001c7308 */ /* 0x0003e20000002400 */
        /* <DEDUP_REMOVED lines=10> */
[----:B-1----:R-:W-:Y:S01]  /*76a0*/  FMUL.FTZ R12, R130, UR32 ;  /* 0x00000020820c7c20 */ /* 0x002fe20008410000 */
[----:B------:R-:W-:Y:S01]  /*76b0*/  ISETP.NE.AND P5, PT, R10, RZ, PT ;  /* 0x000000ff0a00720c */ /* 0x000fe20003fa5270 */
[----:B------:R-:W-:Y:S01]  /*76c0*/  FMUL.FTZ R10, R116, UR32 ;  /* 0x00000020740a7c20 */ /* 0x000fe20008410000 */
[----:B------:R-:W-:Y:S01]  /*76d0*/  FSEL R197, R19, -INF , !P2 ;  /* 0xff80000013c57808 */ /* 0x000fe20005000000 */
[----:B------:R1:W2:Y:S01]  /*76e0*/  MUFU.TANH R13, R12 ;  /* 0x0000000c000d7308 */ /* 0x0002a20000002400 */
[----:B------:R-:W-:-:S02]  /*76f0*/  ISETP.GE.AND P2, PT, R7, R231, PT ;  /* 0x000000e70700720c */ /* 0x000fc40003f46270 */
[----:B------:R-:W-:Y:S02]  /*7700*/  FSEL R208, R17, -INF , !P1 ;  /* 0xff80000011d07808 */ /* 0x000fe40004800000 */
[C---:B------:R-:W-:Y:S02]  /*7710*/  ISETP.GE.AND P1, PT, R7.reuse, R230, PT ;  /* 0x000000e60700720c */ /* 0x040fe40003f26270 */
[----:B------:R-:W-:Y:S01]  /*7720*/  P2R R8, PR, RZ, 0x1 ;  /* 0x00000001ff087803 */ /* 0x000fe20000000000 */
[----:B------:R4:W-:Y:S01]  /*7730*/  MUFU.TANH R19, R9 ;  /* 0x0000000900137308 */ /* 0x0009e20000002400 */
[----:B------:R-:W-:Y:S02]  /*7740*/  FSEL R186, R46, -INF , !P5 ;  /* 0xff8000002eba7808 */ /* 0x000fe40006800000 */
[C---:B------:R-:W-:Y:S02]  /*7750*/  ISETP.GE.AND P0, PT, R7.reuse, R229, PT ;  /* 0x000000e50700720c */ /* 0x040fe40003f06270 */
[----:B------:R-:W-:-:S02]  /*7760*/  ISETP.LT.OR P5, PT, R7, R227, P2 ;  /* 0x000000e30700720c */ /* 0x000fc400017a1670 */
[C---:B------:R-:W-:Y:S01]  /*7770*/  ISETP.LT.OR P2, PT, R7.reuse, R226, P1 ;  /* 0x000000e20700720c */ /* 0x040fe20000f41670 */
[----:B------:R5:W-:Y:S01]  /*7780*/  MUFU.TANH R17, R10 ;  /* 0x0000000a00117308 */ /* 0x000be20000002400 */
[----:B------:R-:W-:Y:S01]  /*7790*/  ISETP.NE.AND P1, PT, R8, RZ, PT ;  /* 0x000000ff0800720c */ /* 0x000fe20003f25270 */
[C---:B------:R-:W-:Y:S01]  /*77a0*/  VIADD R8, R6.reuse, 0x51 ;  /* 0x0000005106087836 */ /* 0x040fe20000000000 */
[----:B------:R-:W-:Y:S01]  /*77b0*/  ISETP.LT.OR P0, PT, R7, R225, P0 ;  /* 0x000000e10700720c */ /* 0x000fe20000701670 */
[----:B------:R-:W-:Y:S01]  /*77c0*/  VIADD R7, R6, 0x58 ;  /* 0x0000005806077836 */ /* 0x000fe20000000000 */
[----:B------:R-:W-:Y:S01]  /*77d0*/  P2R R11, PR, RZ, 0x4 ;  /* 0x00000004ff0b7803 */ /* 0x000fe20000000000 */
[----:B-1----:R-:W-:Y:S01]  /*77e0*/  FMUL.FTZ R12, R117, UR32 ;  /* 0x00000020750c7c20 */ /* 0x002fe20008410000 */
[----:B------:R-:W-:Y:S02]  /*77f0*/  ISETP.GE.AND P2, PT, R8, R231, PT ;  /* 0x000000e70800720c */ /* 0x000fe40003f46270 */
[----:B----4-:R-:W-:-:S02]  /*7800*/  P2R R9, PR, RZ, 0x1 ;  /* 0x00000001ff097803 */ /* 0x010fc40000000000 */
[C---:B------:R-:W-:Y:S02]  /*7810*/  ISETP.GE.AND P0, PT, R8.reuse, R232, PT ;  /* 0x000000e80800720c */ /* 0x040fe40003f06270 */
[----:B------:R-:W-:Y:S02]  /*7820*/  FSEL R184, R23, -INF , !P1 ;  /* 0xff80000017b87808 */ /* 0x000fe40004800000 */
[C---:B------:R-:W-:Y:S02]  /*7830*/  ISETP.LT.OR P0, PT, R8.reuse, R228, P0 ;  /* 0x000000e40800720c */ /* 0x040fe40000701670 */
[C---:B------:R-:W-:Y:S02]  /*7840*/  ISETP.GE.AND P1, PT, R8.reuse, R230, PT ;  /* 0x000000e60800720c */ /* 0x040fe40003f26270 */
[----:B-----5:R-:W-:Y:S02]  /*7850*/  P2R R10, PR, RZ, 0x1 ;  /* 0x00000001ff0a7803 */ /* 0x020fe40000000000 */
[----:B------:R-:W-:-:S02]  /*7860*/  ISETP.GE.AND P0, PT, R8, R229, PT ;  /* 0x000000e50800720c */ /* 0x000fc40003f06270 */
[----:B------:R-:W-:Y:S02]  /*7870*/  FSEL R207, R31, -INF , !P3 ;  /* 0xff8000001fcf7808 */ /* 0x000fe40005800000 */
[----:B------:R-:W-:Y:S01]  /*7880*/  FSEL R185, R45, -INF , !P6 ;  /* 0xff8000002db97808 */ /* 0x000fe20007000000 */
[----:B------:R1:W-:Y:S01]  /*7890*/  MUFU.TANH R31, R12 ;  /* 0x0000000c001f7308 */ /* 0x0003e20000002400 */
[C---:B------:R-:W-:Y:S02]  /*78a0*/  ISETP.LT.OR P3, PT, R8.reuse, R225, P0 ;  /* 0x000000e10800720c */ /* 0x040fe40000761670 */
        /* <DEDUP_REMOVED lines=8> */
[C---:B------:R-:W-:Y:S01]  /*7930*/  ISETP.LT.OR P0, PT, R7.reuse, R228, P0 ;  /* 0x000000e40700720c */ /* 0x040fe20000701670 */
[----:B------:R4:W-:Y:S01]  /*7940*/  MUFU.TANH R23, R9 ;  /* 0x0000000900177308 */ /* 0x0009e20000002400 */
[----:B------:R-:W-:Y:S01]  /*7950*/  ISETP.NE.AND P5, PT, R10, RZ, PT ;  /* 0x000000ff0a00720c */ /* 0x000fe20003fa5270 */
[----:B------:R-:W-:Y:S01]  /*7960*/  FMUL.FTZ R10, R68, UR32 ;  /* 0x00000020440a7c20 */ /* 0x000fe20008410000 */
[----:B------:R-:W-:Y:S01]  /*7970*/  FSEL R193, R22, -INF , !P2 ;  /* 0xff80000016c17808 */ /* 0x000fe20005000000 */
[----:B-1----:R-:W-:Y:S01]  /*7980*/  FMUL.FTZ R12, R118, UR32 ;  /* 0x00000020760c7c20 */ /* 0x002fe20008410000 */
[----:B------:R-:W-:-:S02]  /*7990*/  ISETP.GE.AND P2, PT, R7, R231, PT ;  /* 0x000000e70700720c */ /* 0x000fc40003f46270 */
[----:B------:R-:W-:Y:S01]  /*79a0*/  FSEL R205, R21, -INF , !P1 ;  /* 0xff80000015cd7808 */ /* 0x000fe20004800000 */
[----:B------:R-:W-:Y:S01]  /*79b0*/  MUFU.TANH R22, R10 ;  /* 0x0000000a00167308 */ /* 0x000fe20000002400 */
[C---:B------:R-:W-:Y:S02]  /*79c0*/  ISETP.GE.AND P1, PT, R7.reuse, R230, PT ;  /* 0x000000e60700720c */ /* 0x040fe40003f26270 */
        /* <DEDUP_REMOVED lines=11> */
[----:B----4-:R-:W-:Y:S02]  /*7a80*/  P2R R9, PR, RZ, 0x1 ;  /* 0x00000001ff097803 */ /* 0x010fe40000000000 */
[----:B------:R-:W-:-:S02]  /*7a90*/  ISETP.GE.AND P0, PT, R8, R232, PT ;  /* 0x000000e80800720c */ /* 0x000fc40003f06270 */
[C---:B------:R-:W-:Y:S02]  /*7aa0*/  ISETP.GE.AND P2, PT, R8.reuse, R231, PT ;  /* 0x000000e70800720c */ /* 0x040fe40003f46270 */
[C---:B------:R-:W-:Y:S01]  /*7ab0*/  ISETP.LT.OR P0, PT, R8.reuse, R228, P0 ;  /* 0x000000e40800720c */ /* 0x040fe20000701670 */
[----:B-1----:R-:W-:Y:S01]  /*7ac0*/  FMUL.FTZ R12, R69, UR32 ;  /* 0x00000020450c7c20 */ /* 0x002fe20008410000 */
[----:B------:R-:W-:Y:S02]  /*7ad0*/  FSEL R131, R33, -INF , !P1 ;  /* 0xff80000021837808 */ /* 0x000fe40004800000 */
[----:B------:R-:W-:Y:S02]  /*7ae0*/  P2R R10, PR, RZ, 0x1 ;  /* 0x00000001ff0a7803 */ /* 0x000fe40000000000 */
[C---:B------:R-:W-:Y:S02]  /*7af0*/  ISETP.GE.AND P0, PT, R8.reuse, R229, PT ;  /* 0x000000e50800720c */ /* 0x040fe40003f06270 */
[----:B------:R-:W-:-:S02]  /*7b00*/  ISETP.GE.AND P1, PT, R8, R230, PT ;  /* 0x000000e60800720c */ /* 0x000fc40003f26270 */
[----:B------:R-:W-:Y:S02]  /*7b10*/  FSEL R198, R26, -INF , !P3 ;  /* 0xff8000001ac67808 */ /* 0x000fe40005800000 */
[----:B------:R-:W-:Y:S01]  /*7b20*/  FSEL R182, R37, -INF , !P6 ;  /* 0xff80000025b67808 */ /* 0x000fe20007000000 */
[----:B------:R1:W-:Y:S01]  /*7b30*/  MUFU.TANH R26, R12 ;  /* 0x0000000c001a7308 */ /* 0x0003e20000002400 */
[----:B------:R-:W-:Y:S02]  /*7b40*/  ISETP.LT.OR P3, PT, R8, R225, P0 ;  /* 0x000000e10800720c */ /* 0x000fe40000761670 */
        /* <DEDUP_REMOVED lines=32> */
[----:B------:R-:W-:Y:S01]  /*7d50*/  ISETP.LT.OR P0, PT, R8, R228, P0 ;  /* 0x000000e40800720c */ /* 0x000fe20000701670 */
        /* <DEDUP_REMOVED lines=16> */
[----:B---3--:R-:W-:Y:S02]  /*7e60*/  FSEL R129, R15, -INF , !P5 ;  /* 0xff8000000f817808 */ /* 0x008fe40006800000 */
[C---:B------:R-:W-:Y:S01]  /*7e70*/  ISETP.LT.OR P0, PT, R7.reuse, R228, P0 ;  /* 0x000000e40700720c */ /* 0x040fe20000701670 */
[----:B-1----:R-:W-:Y:S01]  /*7e80*/  FMUL.FTZ R12, R64, UR32 ;  /* 0x00000020400c7c20 */ /* 0x002fe20008410000 */
[----:B------:R-:W-:Y:S01]  /*7e90*/  ISETP.NE.AND P5, PT, R10, RZ, PT ;  /* 0x000000ff0a00720c */ /* 0x000fe20003fa5270 */
[----:B------:R-:W-:Y:S01]  /*7ea0*/  FMUL.FTZ R10, R122, UR32 ;  /* 0x000000207a0a7c20 */ /* 0x000fe20008410000 */
[----:B------:R-:W-:Y:S01]  /*7eb0*/  FSEL R176, R14, -INF , !P2 ;  /* 0xff8000000eb07808 */ /* 0x000fe20005000000 */
[----:B------:R-:W1:Y:S01]  /*7ec0*/  MUFU.TANH R15, R12 ;  /* 0x0000000c000f7308 */ /* 0x000e620000002400 */
[----:B------:R-:W-:-:S02]  /*7ed0*/  ISETP.GE.AND P2, PT, R7, R231, PT ;  /* 0x000000e70700720c */ /* 0x000fc40003f46270 */
[----:B--2---:R-:W-:Y:S01]  /*7ee0*/  FSEL R181, R13, -INF , !P1 ;  /* 0xff8000000db57808 */ /* 0x004fe20004800000 */
[----:B------:R-:W-:Y:S01]  /*7ef0*/  FMUL.FTZ R13, R67, UR32 ;  /* 0x00000020430d7c20 */ /* 0x000fe20008410000 */
[C---:B------:R-:W-:Y:S02]  /*7f00*/  ISETP.GE.AND P1, PT, R7.reuse, R230, PT ;  /* 0x000000e60700720c */ /* 0x040fe40003f26270 */
[----:B------:R-:W-:Y:S01]  /*7f10*/  P2R R8, PR, RZ, 0x1 ;  /* 0x00000001ff087803 */ /* 0x000fe20000000000 */
[----:B------:R2:W3:Y:S01]  /*7f20*/  MUFU.TANH R14, R9 ;  /* 0x00000009000e7308 */ /* 0x0004e20000002400 */
        /* <DEDUP_REMOVED lines=9> */
[----:B------:R-:W-:Y:S02]  /*7fc0*/  P2R R11, PR, RZ, 0x4 ;  /* 0x00000004ff0b7803 */ /* 0x000fe40000000000 */
[----:B------:R-:W-:Y:S02]  /*7fd0*/  ISETP.GE.AND P2, PT, R8, R231, PT ;  /* 0x000000e70800720c */ /* 0x000fe40003f46270 */
[----:B--2---:R-:W-:-:S02]  /*7fe0*/  P2R R9, PR, RZ, 0x1 ;  /* 0x00000001ff097803 */ /* 0x004fc40000000000 */
[C---:B------:R-:W-:Y:S02]  /*7ff0*/  ISETP.GE.AND P0, PT, R8.reuse, R232, PT ;  /* 0x000000e80800720c */ /* 0x040fe40003f06270 */
[----:B-1----:R-:W-:Y:S02]  /*8000*/  FSEL R118, R15, -INF , !P1 ;  /* 0xff8000000f767808 */ /* 0x002fe40004800000 */
[C---:B------:R-:W-:Y:S01]  /*8010*/  ISETP.LT.OR P0, PT, R8.reuse, R228, P0 ;  /* 0x000000e40800720c */ /* 0x040fe20000701670 */
[----:B----4-:R-:W-:Y:S01]  /*8020*/  FMUL.FTZ R10, R65, UR32 ;  /* 0x00000020410a7c20 */ /* 0x010fe20008410000 */
[----:B------:R-:W-:Y:S02]  /*8030*/  ISETP.GE.AND P1, PT, R8, R230, PT ;  /* 0x000000e60800720c */ /* 0x000fe40003f26270 */
[----:B------:R-:W-:Y:S01]  /*8040*/  FSEL R177, R19, -INF , !P3 ;  /* 0xff80000013b17808 */ /* 0x000fe20005800000 */
[----:B------:R1:W2:Y:S01]  /*8050*/  MUFU.TANH R12, R10 ;  /* 0x0000000a000c7308 */ /* 0x0002a20000002400 */
[----:B------:R-:W-:-:S02]  /*8060*/  FSEL R157, R29, -INF , !P6 ;  /* 0xff8000001d9d7808 */ /* 0x000fc40007000000 */
[----:B------:R-:W-:Y:S02]  /*8070*/  FSEL R122, R28, -INF , !P4 ;  /* 0xff8000001c7a7808 */ /* 0x000fe40006000000 */
[C---:B------:R-:W-:Y:S02]  /*8080*/  ISETP.LT.OR P6, PT, R8.reuse, R227, P2 ;  /* 0x000000e30800720c */ /* 0x040fe400017c1670 */
[----:B------:R-:W-:Y:S02]  /*8090*/  ISETP.NE.AND P2, PT, R11, RZ, PT ;  /* 0x000000ff0b00720c */ /* 0x000fe40003f45270 */
[----:B------:R-:W-:Y:S01]  /*80a0*/  ISETP.LT.OR P4, PT, R8, R226, P1 ;  /* 0x000000e20800720c */ /* 0x000fe20000f81670 */
[----:B------:R-:W4:Y:S01]  /*80b0*/  MUFU.TANH R11, R13 ;  /* 0x0000000d000b7308 */ /* 0x000f220000002400 */
[----:B------:R-:W-:Y:S01]  /*80c0*/  ISETP.NE.AND P1, PT, R9, RZ, PT ;  /* 0x000000ff0900720c */ /* 0x000fe20003f25270 */
[----:B------:R-:W-:Y:S01]  /*80d0*/  FMUL.FTZ R9, R123, UR32 ;  /* 0x000000207b097c20 */ /* 0x000fe20008410000 */
[----:B---3--:R-:W-:-:S02]  /*80e0*/  FSEL R158, R14, -INF , !P5 ;  /* 0xff8000000e9e7808 */ /* 0x008fc40006800000 */
[----:B------:R-:W-:Y:S02]  /*80f0*/  FSEL R121, R17, -INF , !P2 ;  /* 0xff80000011797808 */ /* 0x000fe40005000000 */
[----:B-1----:R-:W-:Y:S01]  /*8100*/  P2R R10, PR, RZ, 0x1 ;  /* 0x00000001ff0a7803 */ /* 0x002fe20000000000 */
[----:B------:R1:W3:Y:S01]  /*8110*/  MUFU.TANH R19, R9 ;  /* 0x0000000900137308 */ /* 0x0002e20000002400 */
[----:B------:R-:W-:Y:S02]  /*8120*/  ISETP.GE.AND P0, PT, R8, R229, PT ;  /* 0x000000e50800720c */ /* 0x000fe40003f06270 */
[----:B------:R-:W-:Y:S02]  /*8130*/  ISETP.NE.AND P5, PT, R10, RZ, PT ;  /* 0x000000ff0a00720c */ /* 0x000fe40003fa5270 */
[----:B------:R-:W-:Y:S02]  /*8140*/  ISETP.LT.OR P3, PT, R8, R225, P0 ;  /* 0x000000e10800720c */ /* 0x000fe40000761670 */
[----:B------:R-:W-:-:S02]  /*8150*/  ISETP.GE.AND P0, PT, R7, R232, PT ;  /* 0x000000e80700720c */ /* 0x000fc40003f06270 */
[C---:B------:R-:W-:Y:S02]  /*8160*/  ISETP.GE.AND P2, PT, R7.reuse, R231, PT ;  /* 0x000000e70700720c */ /* 0x040fe40003f46270 */
[C---:B------:R-:W-:Y:S02]  /*8170*/  ISETP.LT.OR P0, PT, R7.reuse, R228, P0 ;  /* 0x000000e40700720c */ /* 0x040fe40000701670 */
[----:B------:R-:W-:Y:S02]  /*8180*/  FSEL R123, R16, -INF , !P1 ;  /* 0xff800000107b7808 */ /* 0x000fe40004800000 */
[C---:B------:R-:W-:Y:S02]  /*8190*/  ISETP.GE.AND P1, PT, R7.reuse, R230, PT ;  /* 0x000000e60700720c */ /* 0x040fe40003f26270 */
[----:B------:R-:W-:Y:S01]  /*81a0*/  P2R R8, PR, RZ, 0x1 ;  /* 0x00000001ff087803 */ /* 0x000fe20000000000 */
[----:B-1----:R-:W-:Y:S01]  /*81b0*/  FMUL.FTZ R9, R108, UR32 ;  /* 0x000000206c097c20 */ /* 0x002fe20008410000 */
[----:B--2---:R-:W-:Y:S01]  /*81c0*/  FSEL R117, R12, -INF , !P5 ;  /* 0xff8000000c757808 */ /* 0x004fe20006800000 */
[----:B------:R-:W-:Y:S01]  /*81d0*/  FMUL.FTZ R12, R110, UR32 ;  /* 0x000000206e0c7c20 */ /* 0x000fe20008410000 */
[C---:B------:R-:W-:Y:S01]  /*81e0*/  ISETP.GE.AND P0, PT, R7.reuse, R229, PT ;  /* 0x000000e50700720c */ /* 0x040fe20003f06270 */
[----:B------:R1:W-:Y:S01]  /*81f0*/  MUFU.TANH R17, R9 ;  /* 0x0000000900117308 */ /* 0x0003e20000002400 */
[----:B------:R-:W-:-:S02]  /*8200*/  ISETP.LT.OR P5, PT, R7, R227, P2 ;  /* 0x000000e30700720c */ /* 0x000fc400017a1670 */
[C---:B------:R-:W-:Y:S02]  /*8210*/  ISETP.LT.OR P2, PT, R7.reuse, R226, P1 ;  /* 0x000000e20700720c */ /* 0x040fe40000f41670 */
[----:B------:R-:W-:Y:S01]  /*8220*/  ISETP.NE.AND P1, PT, R8, RZ, PT ;  /* 0x000000ff0800720c */ /* 0x000fe20003f25270 */
[C---:B------:R-:W-:Y:S01]  /*8230*/  VIADD R8, R6.reuse, 0x71 ;  /* 0x0000007106087836 */ /* 0x040fe20000000000 */
[----:B------:R-:W-:Y:S01]  /*8240*/  ISETP.LT.OR P0, PT, R7, R225, P0 ;  /* 0x000000e10700720c */ /* 0x000fe20000701670 */
[C---:B------:R-:W-:Y:S01]  /*8250*/  VIADD R7, R6.reuse, 0x78 ;  /* 0x0000007806077836 */ /* 0x040fe20000000000 */
[----:B----4-:R-:W-:Y:S01]  /*8260*/  FSEL R159, R11, -INF , !P6 ;  /* 0xff8000000b9f7808 */ /* 0x010fe20007000000 */
[----:B------:R-:W-:Y:S01]  /*8270*/  FMUL.FTZ R11, R109, UR32 ;  /* 0x000000206d0b7c20 */ /* 0x000fe20008410000 */
[----:B------:R-:W-:Y:S01]  /*8280*/  P2R R10, PR, RZ, 0x4 ;  /* 0x00000004ff0a7803 */ /* 0x000fe20000000000 */
[----:B------:R-:W-:Y:S01]  /*8290*/  VIADD R6, R6, 0x79 ;  /* 0x0000007906067836 */ /* 0x000fe20000000000 */
[----:B------:R-:W-:Y:S01]  /*82a0*/  FSEL R147, R22, -INF , !P1 ;  /* 0xff80000016937808 */ /* 0x000fe20004800000 */
[----:B------:R2:W-:Y:S01]  /*82b0*/  MUFU.TANH R16, R11 ;  /* 0x0000000b00107308 */ /* 0x0005e20000002400 */
[----:B------:R-:W-:-:S02]  /*82c0*/  FSEL R155, R23, -INF , !P3 ;  /* 0xff800000179b7808 */ /* 0x000fc40005800000 */
[----:B-1----:R-:W-:Y:S02]  /*82d0*/  P2R R9, PR, RZ, 0x1 ;  /* 0x00000001ff097803 */ /* 0x002fe40000000000 */
[C---:B------:R-:W-:Y:S02]  /*82e0*/  ISETP.GE.AND P0, PT, R8.reuse, R232, PT ;  /* 0x000000e80800720c */ /* 0x040fe40003f06270 */
[C---:B------:R-:W-:Y:S01]  /*82f0*/  ISETP.GE.AND P2, PT, R8.reuse, R231, PT ;  /* 0x000000e70800720c */ /* 0x040fe20003f46270 */
[----:B------:R1:W-:Y:S01]  /*8300*/  MUFU.TANH R15, R12 ;  /* 0x0000000c000f7308 */ /* 0x0003e20000002400 */
[C---:B------:R-:W-:Y:S02]  /*8310*/  ISETP.LT.OR P0, PT, R8.reuse, R228, P0 ;  /* 0x000000e40800720c */ /* 0x040fe40000701670 */
[----:B------:R-:W-:Y:S02]  /*8320*/  ISETP.GE.AND P1, PT, R8, R230, PT ;  /* 0x000000e60800720c */ /* 0x000fe40003f26270 */
[----:B------:R-:W-:-:S02]  /*8330*/  FSEL R152, R31, -INF , !P4 ;  /* 0xff8000001f987808 */ /* 0x000fc40006000000 */
[----:B------:R-:W-:Y:S02]  /*8340*/  FSEL R168, R21, -INF , !P5 ;  /* 0xff80000015a87808 */ /* 0x000fe40006800000 */
[----:B--2---:R-:W-:Y:S02]  /*8350*/  P2R R11, PR, RZ, 0x1 ;  /* 0x00000001ff0b7803 */ /* 0x004fe40000000000 */
[C---:B------:R-:W-:Y:S02]  /*8360*/  ISETP.GE.AND P0, PT, R8.reuse, R229, PT ;  /* 0x000000e50800720c */ /* 0x040fe40003f06270 */
[C---:B------:R-:W-:Y:S02]  /*8370*/  ISETP.LT.OR P5, PT, R8.reuse, R227, P2 ;  /* 0x000000e30800720c */ /* 0x040fe400017a1670 */
[----:B------:R-:W-:Y:S02]  /*8380*/  ISETP.LT.OR P3, PT, R8, R225, P0 ;  /* 0x000000e10800720c */ /* 0x000fe40000761670 */
[----:B------:R-:W-:Y:S01]  /*8390*/  ISETP.NE.AND P0, PT, R11, RZ, PT ;  /* 0x000000ff0b00720c */ /* 0x000fe20003f05270 */
[----:B------:R-:W-:Y:S01]  /*83a0*/  FMUL.FTZ R11, R58, UR32 ;  /* 0x000000203a0b7c20 */ /* 0x000fe20008410000 */
[----:B------:R-:W-:Y:S01]  /*83b0*/  ISETP.LT.OR P4, PT, R8, R226, P1 ;  /* 0x000000e20800720c */ /* 0x000fe20000f81670 */
[----:B------:R-:W-:Y:S01]  /*83c0*/  FMUL.FTZ R8, R56, UR32 ;  /* 0x0000002038087c20 */ /* 0x000fe20008410000 */
[----:B------:R-:W-:Y:S01]  /*83d0*/  ISETP.NE.AND P2, PT, R10, RZ, PT ;  /* 0x000000ff0a00720c */ /* 0x000fe20003f45270 */
[----:B------:R-:W-:Y:S01]  /*83e0*/  FMUL.FTZ R10, R59, UR32 ;  /* 0x000000203b0a7c20 */ /* 0x000fe20008410000 */
[----:B------:R-:W-:Y:S01]  /*83f0*/  ISETP.NE.AND P1, PT, R9, RZ, PT ;  /* 0x000000ff0900720c */ /* 0x000fe20003f25270 */
[----:B------:R2:W4:Y:S01]  /*8400*/  MUFU.TANH R14, R8 ;  /* 0x00000008000e7308 */ /* 0x0005220000002400 */
[----:B------:R-:W-:Y:S01]  /*8410*/  FSEL R116, R26, -INF , !P0 ;  /* 0xff8000001a747808 */ /* 0x000fe20004000000 */
[----:B-1----:R-:W-:Y:S01]  /*8420*/  FMUL.FTZ R12, R111, UR32 ;  /* 0x000000206f0c7c20 */ /* 0x002fe20008410000 */
[----:B------:R-:W-:-:S02]  /*8430*/  ISETP.GE.AND P0, PT, R7, R229, PT ;  /* 0x000000e50700720c */ /* 0x000fc40003f06270 */
[----:B------:R-:W-:Y:S02]  /*8440*/  FSEL R160, R20, -INF , !P2 ;  /* 0xff80000014a07808 */ /* 0x000fe40005000000 */
[----:B------:R-:W-:Y:S01]  /*8450*/  FSEL R164, R18, -INF , !P1 ;  /* 0xff80000012a47808 */ /* 0x000fe20004800000 */
[----:B------:R-:W1:Y:S01]  /*8460*/  MUFU.TANH R11, R11 ;  /* 0x0000000b000b7308 */ /* 0x000e620000002400 */
[C---:B------:R-:W-:Y:S02]  /*8470*/  ISETP.GE.AND P6, PT, R7.reuse, R232, PT ;  /* 0x000000e80700720c */ /* 0x040fe40003fc6270 */
[C---:B------:R-:W-:Y:S02]  /*8480*/  ISETP.GE.AND P2, PT, R7.reuse, R231, PT ;  /* 0x000000e70700720c */ /* 0x040fe40003f46270 */
[C---:B------:R-:W-:Y:S02]  /*8490*/  ISETP.GE.AND P1, PT, R7.reuse, R230, PT ;  /* 0x000000e60700720c */ /* 0x040fe40003f26270 */
[C---:B------:R-:W-:Y:S01]  /*84a0*/  ISETP.LT.OR P0, PT, R7.reuse, R225, P0 ;  /* 0x000000e10700720c */ /* 0x040fe20000701670 */
[----:B------:R-:W-:Y:S01]  /*84b0*/  MUFU.TANH R10, R10 ;  /* 0x0000000a000a7308 */ /* 0x000fe20000002400 */
[----:B------:R-:W-:Y:S01]  /*84c0*/  ISETP.LT.OR P6, PT, R7, R228, P6 ;  /* 0x000000e40700720c */ /* 0x000fe200037c1670 */
[----:B--2---:R-:W-:Y:S01]  /*84d0*/  FMUL.FTZ R8, R57, UR32 ;  /* 0x0000002039087c20 */ /* 0x004fe20008410000 */
[----:B------:R-:W-:-:S02]  /*84e0*/  ISETP.LT.OR P2, PT, R7, R227, P2 ;  /* 0x000000e30700720c */ /* 0x000fc40001741670 */
[----:B------:R-:W-:Y:S02]  /*84f0*/  ISETP.LT.OR P1, PT, R7, R226, P1 ;  /* 0x000000e20700720c */ /* 0x000fe40000f21670 */
[----:B------:R-:W-:Y:S01]  /*8500*/  P2R R7, PR, RZ, 0x1 ;  /* 0x00000001ff077803 */ /* 0x000fe20000000000 */
[----:B------:R2:W5:Y:S01]  /*8510*/  MUFU.TANH R13, R8 ;  /* 0x00000008000d7308 */ /* 0x0005620000002400 */
[C---:B------:R-:W-:Y:S02]  /*8520*/  ISETP.GE.AND P0, PT, R6.reuse, R232, PT ;  /* 0x000000e80600720c */ /* 0x040fe40003f06270 */
[----:B------:R-:W-:Y:S02]  /*8530*/  FSEL R169, R27, -INF , !P5 ;  /* 0xff8000001ba97808 */ /* 0x000fe40006800000 */
[----:B------:R-:W-:Y:S02]  /*8540*/  ISETP.LT.OR P5, PT, R6, R228, P0 ;  /* 0x000000e40600720c */ /* 0x000fe400007a1670 */
[----:B------:R-:W-:-:S02]  /*8550*/  P2R R9, PR, RZ, 0x4 ;  /* 0x00000004ff097803 */ /* 0x000fc40000000000 */
[C---:B------:R-:W-:Y:S02]  /*8560*/  ISETP.GE.AND P0, PT, R6.reuse, R230, PT ;  /* 0x000000e60600720c */ /* 0x040fe40003f06270 */
[C---:B------:R-:W-:Y:S02]  /*8570*/  ISETP.GE.AND P2, PT, R6.reuse, R229, PT ;  /* 0x000000e50600720c */ /* 0x040fe40003f46270 */
[----:B---3--:R-:W-:Y:S02]  /*8580*/  FSEL R165, R19, -INF , !P3 ;  /* 0xff80000013a57808 */ /* 0x008fe40005800000 */
[----:B------:R-:W-:Y:S02]  /*8590*/  FSEL R161, R25, -INF , !P4 ;  /* 0xff80000019a17808 */ /* 0x000fe40006000000 */
[----:B--2---:R-:W-:Y:S02]  /*85a0*/  P2R R8, PR, RZ, 0x2 ;  /* 0x00000002ff087803 */ /* 0x004fe40000000000 */
[----:B------:R-:W-:-:S02]  /*85b0*/  ISETP.GE.AND P1, PT, R6, R231, PT ;  /* 0x000000e70600720c */ /* 0x000fc40003f26270 */
[----:B------:R-:W-:Y:S01]  /*85c0*/  ISETP.NE.AND P4, PT, R9, RZ, PT ;  /* 0x000000ff0900720c */ /* 0x000fe20003f85270 */
[----:B------:R-:W-:Y:S01]  /*85d0*/  VIADD R9, R212, 0x1000 ;  /* 0x00001000d4097836 */ /* 0x000fe20000000000 */
[C---:B------:R-:W-:Y:S02]  /*85e0*/  ISETP.LT.OR P3, PT, R6.reuse, R227, P1 ;  /* 0x000000e30600720c */ /* 0x040fe40000f61670 */
[C---:B------:R-:W-:Y:S02]  /*85f0*/  ISETP.LT.OR P1, PT, R6.reuse, R226, P0 ;  /* 0x000000e20600720c */ /* 0x040fe40000721670 */
[----:B------:R-:W-:Y:S01]  /*8600*/  ISETP.LT.OR P0, PT, R6, R225, P2 ;  /* 0x000000e10600720c */ /* 0x000fe20001701670 */
[----:B------:R-:W-:Y:S01]  /*8610*/  VIADD R6, R212, 0x800 ;  /* 0x00000800d4067836 */ /* 0x000fe20000000000 */
[----:B------:R-:W-:Y:S01]  /*8620*/  ISETP.NE.AND P2, PT, R8, RZ, PT ;  /* 0x000000ff0800720c */ /* 0x000fe20003f45270 */
[----:B------:R-:W-:Y:S01]  /*8630*/  VIADD R8, R212, 0x1800 ;  /* 0x00001800d4087836 */ /* 0x000fe20000000000 */
[----:B----4-:R-:W-:-:S02]  /*8640*/  FSEL R145, R14, -INF , !P6 ;  /* 0xff8000000e917808 */ /* 0x010fc40007000000 */
[----:B------:R2:W-:Y:S01]  /*8650*/  STL [R1+0x78], R6 ;  /* 0x0000780601007387 */ /* 0x0005e20000100800 */
[----:B------:R-:W-:Y:S02]  /*8660*/  ISETP.NE.AND P6, PT, R7, RZ, PT ;  /* 0x000000ff0700720c */ /* 0x000fe40003fc5270 */
[----:B------:R-:W3:Y:S01]  /*8670*/  MUFU.TANH R7, R12 ;  /* 0x0000000c00077308 */ /* 0x000ee20000002400 */
[----:B------:R4:W-:Y:S01]  /*8680*/  STL [R1+0x7c], R9 ;  /* 0x00007c0901007387 */ /* 0x0009e20000100800 */
[----:B-1----:R-:W-:Y:S02]  /*8690*/  FSEL R172, R11, -INF , !P4 ;  /* 0xff8000000bac7808 */ /* 0x002fe40006000000 */
[----:B------:R-:W-:Y:S01]  /*86a0*/  PLOP3.LUT P4, PT, PT, PT, UP0, 0x80, 0x0 ;  /* 0x000000000000781c */ /* 0x000fe20003f8f008 */
[----:B------:R1:W-:Y:S01]  /*86b0*/  STL [R1+0x80], R8 ;  /* 0x0000800801007387 */ /* 0x0003e20000100800 */
[----:B------:R-:W-:Y:S02]  /*86c0*/  FSEL R162, R17, -INF , !P2 ;  /* 0xff80000011a27808 */ /* 0x000fe40005000000 */
[----:B------:R-:W-:-:S02]  /*86d0*/  FSEL R166, R15, -INF , !P6 ;  /* 0xff8000000fa67808 */ /* 0x000fc40007000000 */
[----:B-----5:R-:W-:Y:S02]  /*86e0*/  FSEL R151, R13, -INF , !P5 ;  /* 0xff8000000d977808 */ /* 0x020fe40006800000 */
[----:B------:R-:W-:Y:S02]  /*86f0*/  FSEL R173, R10, -INF , !P3 ;  /* 0xff8000000aad7808 */ /* 0x000fe40005800000 */
[----:B------:R-:W-:Y:S02]  /*8700*/  FSEL R163, R16, -INF , !P1 ;  /* 0xff80000010a37808 */ /* 0x000fe40004800000 */
[----:B---3--:R-:W-:Y:S01]  /*8710*/  FSEL R167, R7, -INF , !P0 ;  /* 0xff80000007a77808 */ /* 0x008fe20004000000 */
[C---:B--2---:R-:W-:Y:S02]  /*8720*/  VIADD R6, R212.reuse, 0x2000 ;  /* 0x00002000d4067836 */ /* 0x044fe40000000000 */
[----:B----4-:R-:W-:-:S03]  /*8730*/  VIADD R9, R212, 0x2800 ;  /* 0x00002800d4097836 */ /* 0x010fc60000000000 */
[----:B------:R2:W-:Y:S01]  /*8740*/  STL [R1+0x84], R6 ;  /* 0x0000840601007387 */ /* 0x0005e20000100800 */
[----:B-1----:R-:W-:-:S03]  /*8750*/  VIADD R8, R212, 0x3000 ;  /* 0x00003000d4087836 */ /* 0x002fc60000000000 */
[----:B------:R1:W-:Y:S04]  /*8760*/  STL [R1+0x88], R9 ;  /* 0x0000880901007387 */ /* 0x0003e80000100800 */
[----:B------:R1:W-:Y:S01]  /*8770*/  STL [R1+0x8c], R8 ;  /* 0x00008c0801007387 */ /* 0x0003e20000100800 */
[----:B--2---:R-:W-:-:S05]  /*8780*/  VIADD R6, R212, 0x3800 ;  /* 0x00003800d4067836 */ /* 0x004fca0000000000 */
[----:B------:R1:W-:Y:S01]  /*8790*/  STL [R1+0x90], R6 ;  /* 0x0000900601007387 */ /* 0x0003e20000100800 */
[----:B------:R-:W-:Y:S05]  /*87a0*/  @!P4 BRA `(.L_x_888) ;  /* 0x0000000400c0c947 */ /* 0x000fea0003800000 */
[----:B------:R-:W2:Y:S01]  /*87b0*/  LDL.64 R242, [R1+0xb8] ;  /* 0x0000b80001f27983 */ /* 0x000ea20000100a00 */
[----:B------:R-:W-:Y:S01]  /*87c0*/  ULDC UR22, c[0x0][0x2d0] ;  /* 0x0000b40000167ab9 */ /* 0x000fe20000000800 */
[----:B------:R-:W-:Y:S01]  /*87d0*/  UIADD3 UR23, UR21, -0x2, URZ ;  /* 0xfffffffe15177890 */ /* 0x000fe2000fffe03f */
[----:B------:R-:W-:Y:S01]  /*87e0*/  ISETP.GE.AND P0, PT, R200, UR22, PT ;  /* 0x00000016c8007c0c */ /* 0x000fe2000bf06270 */
[----:B-1----:R-:W-:Y:S01]  /*87f0*/  IMAD.U32 R6, RZ, RZ, UR8 ;  /* 0x00000008ff067e24 */ /* 0x002fe2000f8e00ff */
        /* <DEDUP_REMOVED lines=50> */
[C---:B---3--:R-:W-:Y:S01]  /*8b20*/  @!P0 LEA R20, P1, R14.reuse, R28, 0x1 ;  /* 0x0000001c0e148211 */ /* 0x048fe200078208ff */
        /* <DEDUP_REMOVED lines=54> */
.L_x_890:
[----:B------:R-:W-:Y:S05]  /*8e90*/  BSYNC B0 ;  /* 0x0000000000007941 */ /* 0x000fea0003800000 */
.L_x_889:
[----:B------:R-:W0:Y:S02]  /*8ea0*/  LDGDEPBAR ;  /* 0x00000000000079af */ /* 0x000e240000000000 */
.L_x_888:
[----:B-1----:R-:W-:Y:S01]  /*8eb0*/  FMNMX.FTZ R6, R53, R54, !PT ;  /* 0x0000003635067209 */ /* 0x002fe20007810000 */
        /* <DEDUP_REMOVED lines=118> */
[----:B------:R-:W1:Y:S01]  /*9620*/  SHFL.BFLY PT, R10, R9, 0x2, 0x1f ;  /* 0x0c401f00090a7f89 */ /* 0x000e6200000e0000 */
[----:B------:R-:W-:Y:S02]  /*9630*/  FMNMX.FTZ R6, R156, R6, !PT ;  /* 0x000000069c067209 */ /* 0x000fe40007810000 */
[----:B------:R-:W-:Y:S01]  /*9640*/  FMNMX.FTZ R7, R183, R7, !PT ;  /* 0x00000007b7077209 */ /* 0x000fe20007810000 */
[----:B------:R-:W-:Y:S01]  /*9650*/  FMUL.FTZ R8, R71, UR24 ;  /* 0x0000001847087c20 */ /* 0x000fe20008410000 */
[----:B------:R-:W-:Y:S01]  /*9660*/  FMNMX.FTZ R6, R149, R6, !PT ;  /* 0x0000000695067209 */ /* 0x000fe20007810000 */
[----:B------:R-:W-:Y:S01]  /*9670*/  STL [R1+0x124], R71 ;  /* 0x0001244701007387 */ /* 0x000fe20000100800 */
[----:B------:R-:W-:Y:S02]  /*9680*/  FMNMX.FTZ R69, R180, R7, !PT ;  /* 0x00000007b4457209 */ /* 0x000fe40007810000 */
        /* <DEDUP_REMOVED lines=18> */
[----:B------:R-:W-:Y:S01]  /*97b0*/  FMNMX.FTZ R6, R198, R6, !PT ;  /* 0x00000006c6067209 */ /* 0x000fe20007810000 */
[----:B---3--:R-:W-:Y:S01]  /*97c0*/  FFMA.FTZ R7, R54, UR24, -R8 ;  /* 0x0000001836077c23 */ /* 0x008fe20008010808 */
[----:B------:R-:W-:-:S03]  /*97d0*/  FMNMX.FTZ R69, R162, R69, !PT ;  /* 0x00000045a2457209 */ /* 0x000fc60007810000 */
[----:B------:R3:W-:Y:S01]  /*97e0*/  MUFU.EX2 R11, R7 ;  /* 0x00000007000b7308 */ /* 0x0007e20000000800 */
[----:B------:R-:W-:-:S05]  /*97f0*/  FMNMX.FTZ R69, R163, R69, !PT ;  /* 0x00000045a3457209 */ /* 0x000fca0007810000 */
[----:B------:R-:W4:Y:S01]  /*9800*/  SHFL.BFLY PT, R10, R69, 0x2, 0x1f ;  /* 0x0c401f00450a7f89 */ /* 0x000f2200000e0000 */
[----:B-1----:R-:W-:Y:S01]  /*9810*/  FMNMX.FTZ R70, R9, R70, !PT ;  /* 0x0000004609467209 */ /* 0x002fe20007810000 */
[----:B---3--:R-:W-:-:S03]  /*9820*/  FFMA.FTZ R7, R77, UR24, -R8 ;  /* 0x000000184d077c23 */ /* 0x008fc60008010808 */
[----:B------:R-:W-:Y:S01]  /*9830*/  FSETP.NEU.FTZ.AND P0, PT, R70, -INF , PT ;  /* 0xff8000004600780b */ /* 0x000fe20003f1d000 */
[----:B------:R-:W-:Y:S01]  /*9840*/  STL [R1+0x128], R70 ;  /* 0x0001284601007387 */ /* 0x000fe20000100800 */
[----:B------:R1:W-:Y:S01]  /*9850*/  MUFU.EX2 R239, R7 ;  /* 0x0000000700ef7308 */ /* 0x0003e20000000800 */
[----:B----4-:R-:W-:Y:S01]  /*9860*/  FMNMX.FTZ R69, R69, R10, !PT ;  /* 0x0000000a45457209 */ /* 0x010fe20007810000 */
        /* <DEDUP_REMOVED lines=16> */
[----:B------:R-:W3:Y:S02]  /*9970*/  SHFL.BFLY PT, R9, R69, 0x1, 0x1f ;  /* 0x0c201f0045097f89 */ /* 0x000ee400000e0000 */
[----:B------:R-:W-:-:S04]  /*9980*/  FMNMX.FTZ R68, R166, R68, !PT ;  /* 0x00000044a6447209 */ /* 0x000fc80007810000 */
[----:B------:R-:W-:-:S05]  /*9990*/  FMNMX.FTZ R68, R167, R68, !PT ;  /* 0x00000044a7447209 */ /* 0x000fca0007810000 */
[----:B------:R-:W4:Y:S01]  /*99a0*/  SHFL.BFLY PT, R10, R68, 0x2, 0x1f ;  /* 0x0c401f00440a7f89 */ /* 0x000f2200000e0000 */
[----:B-1----:R-:W-:-:S04]  /*99b0*/  FFMA.FTZ R6, R49, UR24, -R8 ;  /* 0x0000001831067c23 */ /* 0x002fc80008010808 */
[----:B------:R1:W-:Y:S01]  /*99c0*/  MUFU.EX2 R213, R6 ;  /* 0x0000000600d57308 */ /* 0x0003e20000000800 */
[----:B---3--:R-:W-:Y:S01]  /*99d0*/  FMNMX.FTZ R69, R69, R9, !PT ;  /* 0x0000000945457209 */ /* 0x008fe20007810000 */
[----:B------:R-:W-:-:S03]  /*99e0*/  FFMA.FTZ R9, R60, UR24, -R7 ;  /* 0x000000183c097c23 */ /* 0x000fc60008010807 */
[----:B------:R-:W-:Y:S01]  /*99f0*/  FSETP.NEU.FTZ.AND P0, PT, R69, -INF , PT ;  /* 0xff8000004500780b */ /* 0x000fe20003f1d000 */
[----:B-1----:R-:W-:-:S04]  /*9a00*/  FFMA.FTZ R6, R48, UR24, -R8 ;  /* 0x0000001830067c23 */ /* 0x002fc80008010808 */
[----:B------:R1:W-:Y:S02]  /*9a10*/  MUFU.EX2 R243, R6 ;  /* 0x0000000600f37308 */ /* 0x0003e40000000800 */
[----:B-1----:R-:W-:-:S06]  /*9a20*/  FFMA.FTZ R6, R87, UR24, -R7 ;  /* 0x0000001857067c23 */ /* 0x002fcc0008010807 */
[----:B--2---:R1:W2:Y:S02]  /*9a30*/  MUFU.EX2 R16, R6 ;  /* 0x0000000600107308 */ /* 0x0042a40000000800 */
[--C-:B-1----:R-:W-:Y:S01]  /*9a40*/  FFMA.FTZ R6, R85, UR24, -R7.reuse ;  /* 0x0000001855067c23 */ /* 0x102fe20008010807 */
[----:B--2---:R-:W-:Y:S05]  /*9a50*/  STL [R1+0x8], R16 ;  /* 0x0000081001007387 */ /* 0x004fea0000100800 */
        /* <DEDUP_REMOVED lines=9> */
[----:B------:R1:W-:Y:S02]  /*9af0*/  MUFU.EX2 R228, R6 ;  /* 0x0000000600e47308 */ /* 0x0003e40000000800 */
[----:B-1----:R-:W-:-:S06]  /*9b00*/  FFMA.FTZ R6, R79, UR24, -R7 ;  /* 0x000000184f067c23 */ /* 0x002fcc0008010807 */
[----:B------:R1:W3:Y:S02]  /*9b10*/  MUFU.EX2 R221, R6 ;  /* 0x0000000600dd7308 */ /* 0x0002e40000000800 */
[----:B-1----:R-:W-:Y:S02]  /*9b20*/  FMUL.FTZ R6, R69, UR24 ;  /* 0x0000001845067c20 */ /* 0x002fe40008410000 */
[----:B--2---:R-:W2:Y:S01]  /*9b30*/  LDL.LU R69, [R1+0xc] ;  /* 0x00000c0001457983 */ /* 0x004ea20000300800 */
[----:B----4-:R-:W-:-:S03]  /*9b40*/  FMNMX.FTZ R68, R68, R10, !PT ;  /* 0x0000000a44447209 */ /* 0x010fc60007810000 */
[----:B------:R1:W-:Y:S01]  /*9b50*/  MUFU.EX2 R212, R9 ;  /* 0x0000000900d47308 */ /* 0x0003e20000000800 */
[----:B------:R-:W-:Y:S01]  /*9b60*/  FSEL R6, R6, RZ, P0 ;  /* 0x000000ff06067208 */ /* 0x000fe20000000000 */
[--C-:B------:R-:W-:Y:S01]  /*9b70*/  FFMA.FTZ R147, R147, UR24, -R8.reuse ;  /* 0x0000001893937c23 */ /* 0x100fe20008010808 */
[----:B------:R-:W-:Y:S01]  /*9b80*/  LEA R214, R0, UR4, 0x1 ;  /* 0x0000000400d67c11 */ /* 0x000fe2000f8e08ff */
[----:B------:R-:W4:Y:S01]  /*9b90*/  SHFL.BFLY PT, R10, R68, 0x1, 0x1f ;  /* 0x0c201f00440a7f89 */ /* 0x000f2200000e0000 */
[----:B------:R-:W-:Y:S01]  /*9ba0*/  F2FP.BF16.F32.PACK_AB R24, R11, R211 ;  /* 0x000000d30b18723e */ /* 0x000fe200000010ff */
[----:B------:R-:W-:Y:S01]  /*9bb0*/  FFMA.FTZ R145, R145, UR24, -R8 ;  /* 0x0000001891917c23 */ /* 0x000fe20008010808 */
[----:B------:R-:W-:Y:S01]  /*9bc0*/  LEA R217, R3, R214, 0x1 ;  /* 0x000000d603d97211 */ /* 0x000fe200078e08ff */
[----:B------:R-:W4:Y:S01]  /*9bd0*/  LDSM.16.MT88.4 R12, [R214+0x8000] ;  /* 0x00800000d60c783b */ /* 0x000f220000004200 */
[----:B------:R-:W-:Y:S01]  /*9be0*/  F2FP.BF16.F32.PACK_AB R26, R222, R239 ;  /* 0x000000efde1a723e */ /* 0x000fe200000010ff */
[----:B------:R-:W-:Y:S01]  /*9bf0*/  IMAD R215, R5, 0x2, R214 ;  /* 0x0000000205d77824 */ /* 0x000fe200078e02d6 */
[----:B------:R-:W-:Y:S01]  /*9c00*/  F2FP.BF16.F32.PACK_AB R25, R17, R16 ;  /* 0x000000101119723e */ /* 0x000fe200000010ff */
[----:B------:R-:W2:Y:S01]  /*9c10*/  LDSM.16.MT88.4 R28, [R217+0x8000] ;  /* 0x00800000d91c783b */ /* 0x000ea20000004200 */
[----:B------:R-:W-:Y:S01]  /*9c20*/  F2FP.BF16.F32.PACK_AB R16, R225, R229 ;  /* 0x000000e5e110723e */ /* 0x000fe200000010ff */
[----:B------:R-:W-:Y:S01]  /*9c30*/  FFMA.FTZ R151, R151, UR24, -R8 ;  /* 0x0000001897977c23 */ /* 0x000fe20008010808 */
[----:B---3--:R-:W-:Y:S01]  /*9c40*/  F2FP.BF16.F32.PACK_AB R17, R221, R228 ;  /* 0x000000e4dd11723e */ /* 0x008fe200000010ff */
[----:B------:R-:W3:Y:S01]  /*9c50*/  LDSM.16.MT88.4 R32, [R214+0x8800] ;  /* 0x00880000d620783b */ /* 0x000ee20000004200 */
[--C-:B-1----:R-:W-:Y:S01]  /*9c60*/  FFMA.FTZ R9, R40, UR24, -R7.reuse ;  /* 0x0000001828097c23 */ /* 0x102fe20008010807 */
[----:B------:R-:W-:Y:S01]  /*9c70*/  F2FP.BF16.F32.PACK_AB R18, R243, R213 ;  /* 0x000000d5f312723e */ /* 0x000fe200000010ff */
[--C-:B------:R-:W-:Y:S01]  /*9c80*/  FFMA.FTZ R157, R157, UR24, -R7.reuse ;  /* 0x000000189d9d7c23 */ /* 0x100fe20008010807 */
[----:B------:R-:W1:Y:S01]  /*9c90*/  LDSM.16.MT88.4 R36, [R217+0x8800] ;  /* 0x00880000d924783b */ /* 0x000e620000004200 */
[----:B------:R4:W4:Y:S01]  /*9ca0*/  MUFU.EX2 R4, R9 ;  /* 0x0000000900047308 */ /* 0x0009220000000800 */
[----:B------:R-:W-:Y:S01]  /*9cb0*/  LEA R216, R3, R215, 0x1 ;  /* 0x000000d703d87211 */ /* 0x000fe200078e08ff */
[--C-:B------:R-:W-:Y:S01]  /*9cc0*/  FFMA.FTZ R158, R158, UR24, -R7.reuse ;  /* 0x000000189e9e7c23 */ /* 0x100fe20008010807 */
[--C-:B------:R-:W-:Y:S01]  /*9cd0*/  FFMA.FTZ R159, R159, UR24, -R7.reuse ;  /* 0x000000189f9f7c23 */ /* 0x100fe20008010807 */
[--C-:B------:R-:W-:Y:S01]  /*9ce0*/  FFMA.FTZ R168, R168, UR24, -R7.reuse ;  /* 0x00000018a8a87c23 */ /* 0x100fe20008010807 */
[--C-:B------:R-:W-:Y:S01]  /*9cf0*/  FFMA.FTZ R169, R169, UR24, -R7.reuse ;  /* 0x00000018a9a97c23 */ /* 0x100fe20008010807 */
[--C-:B------:R-:W-:Y:S01]  /*9d00*/  FFMA.FTZ R172, R172, UR24, -R7.reuse ;  /* 0x00000018acac7c23 */ /* 0x100fe20008010807 */
[----:B----4-:R-:W-:Y:S01]  /*9d10*/  FMNMX.FTZ R68, R68, R10, !PT ;  /* 0x0000000a44447209 */ /* 0x010fe20007810000 */
[----:B------:R-:W-:Y:S01]  /*9d20*/  FFMA.FTZ R173, R173, UR24, -R7 ;  /* 0x00000018adad7c23 */ /* 0x000fe20008010807 */
[--C-:B------:R-:W-:Y:S01]  /*9d30*/  FFMA.FTZ R152, R152, UR24, -R6.reuse ;  /* 0x0000001898987c23 */ /* 0x100fe20008010806 */
[--C-:B------:R-:W-:Y:S01]  /*9d40*/  FFMA.FTZ R160, R160, UR24, -R6.reuse ;  /* 0x00000018a0a07c23 */ /* 0x100fe20008010806 */
[C---:B------:R-:W-:Y:S01]  /*9d50*/  FSETP.NEU.FTZ.AND P0, PT, R68.reuse, -INF , PT ;  /* 0xff8000004400780b */ /* 0x040fe20003f1d000 */
[----:B------:R-:W-:Y:S01]  /*9d60*/  FMUL.FTZ R10, R68, UR24 ;  /* 0x00000018440a7c20 */ /* 0x000fe20008410000 */
[----:B------:R-:W-:Y:S01]  /*9d70*/  STL [R1+0x130], R68 ;  /* 0x0001304401007387 */ /* 0x000fe20000100800 */
[--C-:B------:R-:W-:Y:S01]  /*9d80*/  FFMA.FTZ R161, R161, UR24, -R6.reuse ;  /* 0x00000018a1a17c23 */ /* 0x100fe20008010806 */
[--C-:B------:R-:W-:Y:S01]  /*9d90*/  FFMA.FTZ R162, R162, UR24, -R6.reuse ;  /* 0x00000018a2a27c23 */ /* 0x100fe20008010806 */
[--C-:B------:R-:W-:Y:S01]  /*9da0*/  FFMA.FTZ R163, R163, UR24, -R6.reuse ;  /* 0x00000018a3a37c23 */ /* 0x100fe20008010806 */
[----:B------:R-:W-:Y:S01]  /*9db0*/  FFMA.FTZ R9, R94, UR24, -R6 ;  /* 0x000000185e097c23 */ /* 0x000fe20008010806 */
[----:B------:R-:W-:-:S02]  /*9dc0*/  FSEL R0, R10, RZ, P0 ;  /* 0x000000ff0a007208 */ /* 0x000fc40000000000 */
[----:B------:R-:W-:Y:S01]  /*9dd0*/  F2FP.BF16.F32.PACK_AB R19, R4, R212 ;  /* 0x000000d40413723e */ /* 0x000fe200000010ff */
[----:B------:R4:W-:Y:S02]  /*9de0*/  MUFU.EX2 R252, R9 ;  /* 0x0000000900fc7308 */ /* 0x0009e40000000800 */
[--C-:B------:R-:W-:Y:S01]  /*9df0*/  FFMA.FTZ R155, R155, UR24, -R0.reuse ;  /* 0x000000189b9b7c23 */ /* 0x100fe20008010800 */
[--C-:B------:R-:W-:Y:S01]  /*9e00*/  FFMA.FTZ R164, R164, UR24, -R0.reuse ;  /* 0x00000018a4a47c23 */ /* 0x100fe20008010800 */
[--C-:B------:R-:W-:Y:S01]  /*9e10*/  FFMA.FTZ R165, R165, UR24, -R0.reuse ;  /* 0x00000018a5a57c23 */ /* 0x100fe20008010800 */
[--C-:B------:R-:W-:Y:S01]  /*9e20*/  FFMA.FTZ R166, R166, UR24, -R0.reuse ;  /* 0x00000018a6a67c23 */ /* 0x100fe20008010800 */
[----:B------:R-:W-:Y:S01]  /*9e30*/  FFMA.FTZ R167, R167, UR24, -R0 ;  /* 0x00000018a7a77c23 */ /* 0x000fe20008010800 */
[----:B----4-:R-:W-:-:S04]  /*9e40*/  FFMA.FTZ R9, R92, UR24, -R6 ;  /* 0x000000185c097c23 */ /* 0x010fc80008010806 */
[----:B------:R4:W3:Y:S02]  /*9e50*/  MUFU.EX2 R251, R9 ;  /* 0x0000000900fb7308 */ /* 0x0008e40000000800 */
[----:B----4-:R-:W-:Y:S01]  /*9e60*/  FFMA.FTZ R9, R93, UR24, -R6 ;  /* 0x000000185d097c23 */ /* 0x010fe20008010806 */
[----:B---3--:R-:W-:-:S05]  /*9e70*/  F2FP.BF16.F32.PACK_AB R20, R251, R252 ;  /* 0x000000fcfb14723e */ /* 0x008fca00000010ff */
[----:B------:R3:W-:Y:S02]  /*9e80*/  MUFU.EX2 R70, R9 ;  /* 0x0000000900467308 */ /* 0x0007e40000000800 */
[----:B---3--:R-:W-:-:S06]  /*9e90*/  FFMA.FTZ R9, R91, UR24, -R6 ;  /* 0x000000185b097c23 */ /* 0x008fcc0008010806 */
[----:B------:R3:W4:Y:S02]  /*9ea0*/  MUFU.EX2 R231, R9 ;  /* 0x0000000900e77308 */ /* 0x0007240000000800 */
[----:B---3--:R-:W-:Y:S01]  /*9eb0*/  FFMA.FTZ R9, R89, UR24, -R6 ;  /* 0x0000001859097c23 */ /* 0x008fe20008010806 */
[----:B----4-:R-:W-:-:S05]  /*9ec0*/  F2FP.BF16.F32.PACK_AB R22, R231, R70 ;  /* 0x00000046e716723e */ /* 0x010fca00000010ff */
[----:B------:R3:W-:Y:S02]  /*9ed0*/  MUFU.EX2 R227, R9 ;  /* 0x0000000900e37308 */ /* 0x0007e40000000800 */
[----:B---3--:R-:W-:-:S06]  /*9ee0*/  FFMA.FTZ R9, R88, UR24, -R6 ;  /* 0x0000001858097c23 */ /* 0x008fcc0008010806 */
[----:B------:R3:W-:Y:S02]  /*9ef0*/  MUFU.EX2 R220, R9 ;  /* 0x0000000900dc7308 */ /* 0x0007e40000000800 */
[----:B---3--:R-:W-:-:S06]  /*9f00*/  FFMA.FTZ R9, R97, UR24, -R0 ;  /* 0x0000001861097c23 */ /* 0x008fcc0008010800 */
        /* <DEDUP_REMOVED lines=11> */
[C---:B------:R-:W-:Y:S06]  /*9fc0*/  HMMA.16816.F32.BF16 R72, R20.reuse, R12, RZ ;  /* 0x0000000c1448723c */ /* 0x040fec00000418ff */
[C---:B------:R-:W-:Y:S06]  /*9fd0*/  HMMA.16816.F32.BF16 R64, R20.reuse, R14, RZ ;  /* 0x0000000e1440723c */ /* 0x040fec00000418ff */
[----:B--2---:R-:W-:Y:S01]  /*9fe0*/  HMMA.16816.F32.BF16 R48, R20, R28, RZ ;  /* 0x0000001c1430723c */ /* 0x004fe200000418ff */
[----:B---3--:R-:W-:-:S04]  /*9ff0*/  FFMA.FTZ R9, R61, UR24, -R6 ;  /* 0x000000183d097c23 */ /* 0x008fc80008010806 */
[----:B------:R2:W3:Y:S01]  /*a000*/  MUFU.EX2 R247, R9 ;  /* 0x0000000900f77308 */ /* 0x0004e20000000800 */
[----:B------:R-:W-:Y:S01]  /*a010*/  HMMA.16816.F32.BF16 R44, R20, R30, RZ ;  /* 0x0000001e142c723c */ /* 0x000fe200000418ff */
[----:B--2---:R-:W-:-:S06]  /*a020*/  FFMA.FTZ R9, R100, UR24, -R0 ;  /* 0x0000001864097c23 */ /* 0x004fcc0008010800 */
[----:B------:R2:W-:Y:S01]  /*a030*/  MUFU.EX2 R226, R9 ;  /* 0x0000000900e27308 */ /* 0x0005e20000000800 */
[----:B------:R-:W-:-:S07]  /*a040*/  F2FP.BF16.F32.PACK_AB R27, R232, R69 ;  /* 0x00000045e81b723e */ /* 0x000fce00000010ff */
[----:B------:R-:W-:Y:S01]  /*a050*/  HMMA.16816.F32.BF16 R76, R24, R12, RZ ;  /* 0x0000000c184c723c */ /* 0x000fe200000418ff */
[----:B--2---:R-:W-:-:S05]  /*a060*/  FFMA.FTZ R9, R99, UR24, -R0 ;  /* 0x0000001863097c23 */ /* 0x004fca0008010800 */
[C---:B------:R-:W-:Y:S01]  /*a070*/  HMMA.16816.F32.BF16 R60, R24.reuse, R14, RZ ;  /* 0x0000000e183c723c */ /* 0x040fe200000418ff */
[----:B------:R-:W-:Y:S01]  /*a080*/  F2FP.BF16.F32.PACK_AB R12, R220, R227 ;  /* 0x000000e3dc0c723e */ /* 0x000fe200000010ff */
[----:B------:R2:W4:Y:S04]  /*a090*/  MUFU.EX2 R236, R9 ;  /* 0x0000000900ec7308 */ /* 0x0005280000000800 */
[----:B------:R-:W-:Y:S01]  /*a0a0*/  HMMA.16816.F32.BF16 R56, R24, R28, RZ ;  /* 0x0000001c1838723c */ /* 0x000fe200000418ff */
[----:B---3--:R-:W-:-:S05]  /*a0b0*/  F2FP.BF16.F32.PACK_AB R14, R247, R202 ;  /* 0x000000caf70e723e */ /* 0x008fca00000010ff */
[----:B------:R-:W-:Y:S01]  /*a0c0*/  HMMA.16816.F32.BF16 R52, R24, R30, RZ ;  /* 0x0000001e1834723c */ /* 0x000fe200000418ff */
[----:B------:R-:W-:Y:S05]  /*a0d0*/  LDSM.16.MT88.4 R28, [R215+0x8800] ;  /* 0x00880000d71c783b */ /* 0x000fea0000004200 */
[----:B------:R-:W-:Y:S01]  /*a0e0*/  HMMA.16816.F32.BF16 R88, R16, R32, R76 ;  /* 0x000000201058723c */ /* 0x000fe2000004184c */
[----:B--2---:R-:W-:Y:S01]  /*a0f0*/  FFMA.FTZ R9, R101, UR24, -R0 ;  /* 0x0000001865097c23 */ /* 0x004fe20008010800 */
[----:B----4-:R-:W-:-:S03]  /*a100*/  F2FP.BF16.F32.PACK_AB R13, R236, R226 ;  /* 0x000000e2ec0d723e */ /* 0x010fc600000010ff */
[----:B------:R2:W-:Y:S01]  /*a110*/  MUFU.EX2 R201, R9 ;  /* 0x0000000900c97308 */ /* 0x0005e20000000800 */
[C---:B------:R-:W-:Y:S06]  /*a120*/  HMMA.16816.F32.BF16 R60, R16.reuse, R34, R60 ;  /* 0x00000022103c723c */ /* 0x040fec000004183c */
[C---:B-1----:R-:W-:Y:S06]  /*a130*/  HMMA.16816.F32.BF16 R56, R16.reuse, R36, R56 ;  /* 0x000000241038723c */ /* 0x042fec0000041838 */
[----:B------:R-:W-:Y:S01]  /*a140*/  HMMA.16816.F32.BF16 R84, R16, R38, R52 ;  /* 0x000000261054723c */ /* 0x000fe20000041834 */
[----:B--2---:R-:W-:-:S02]  /*a150*/  FFMA.FTZ R9, R41, UR24, -R0 ;  /* 0x0000001829097c23 */ /* 0x004fc40008010800 */
[----:B------:R-:W1:Y:S02]  /*a160*/  LDSM.16.MT88.4 R40, [R215+0x8000] ;  /* 0x00800000d728783b */ /* 0x000e640000004200 */
[----:B------:R-:W2:Y:S02]  /*a170*/  MUFU.EX2 R240, R9 ;  /* 0x0000000900f07308 */ /* 0x000ea40000000800 */
[----:B--2---:R-:W-:Y:S01]  /*a180*/  F2FP.BF16.F32.PACK_AB R15, R240, R201 ;  /* 0x000000c9f00f723e */ /* 0x004fe200000010ff */
[----:B------:R-:W-:-:S05]  /*a190*/  FFMA.FTZ R9, R142, UR24, -R8 ;  /* 0x000000188e097c23 */ /* 0x000fca0008010808 */
[----:B------:R2:W-:Y:S01]  /*a1a0*/  MUFU.EX2 R2, R9 ;  /* 0x0000000900027308 */ /* 0x0005e20000000800 */
[C---:B------:R-:W-:Y:S06]  /*a1b0*/  HMMA.16816.F32.BF16 R104, R12.reuse, R32, R72 ;  /* 0x000000200c68723c */ /* 0x040fec0000041848 */
[C---:B------:R-:W-:Y:S01]  /*a1c0*/  HMMA.16816.F32.BF16 R96, R12.reuse, R34, R64 ;  /* 0x000000220c60723c */ /* 0x040fe20000041840 */
[----:B------:R-:W3:Y:S05]  /*a1d0*/  LDSM.16.MT88.4 R32, [R216+0x8000] ;  /* 0x00800000d820783b */ /* 0x000eea0000004200 */
[----:B------:R-:W-:Y:S01]  /*a1e0*/  HMMA.16816.F32.BF16 R92, R12, R36, R48 ;  /* 0x000000240c5c723c */ /* 0x000fe20000041830 */
[----:B--2---:R-:W-:-:S05]  /*a1f0*/  FFMA.FTZ R9, R140, UR24, -R8 ;  /* 0x000000188c097c23 */ /* 0x004fca0008010808 */
[----:B------:R-:W-:Y:S01]  /*a200*/  HMMA.16816.F32.BF16 R100, R12, R38, R44 ;  /* 0x000000260c64723c */ /* 0x000fe2000004182c */
[----:B------:R2:W4:Y:S05]  /*a210*/  MUFU.EX2 R244, R9 ;  /* 0x0000000900f47308 */ /* 0x00052a0000000800 */
[-C--:B-1----:R-:W-:Y:S06]  /*a220*/  HMMA.16816.F32.BF16 R48, R24, R40.reuse, RZ ;  /* 0x000000281830723c */ /* 0x082fec00000418ff */
[C---:B------:R-:W-:Y:S06]  /*a230*/  HMMA.16816.F32.BF16 R44, R20.reuse, R40, RZ ;  /* 0x00000028142c723c */ /* 0x040fec00000418ff */
[----:B------:R-:W-:Y:S01]  /*a240*/  HMMA.16816.F32.BF16 R36, R20, R42, RZ ;  /* 0x0000002a1424723c */ /* 0x000fe200000418ff */
[----:B--2---:R-:W-:-:S04]  /*a250*/  FFMA.FTZ R9, R115, UR24, -R8 ;  /* 0x0000001873097c23 */ /* 0x004fc80008010808 */
[----:B------:R1:W-:Y:S01]  /*a260*/  MUFU.EX2 R238, R9 ;  /* 0x0000000900ee7308 */ /* 0x0003e20000000800 */
[----:B------:R-:W-:Y:S06]  /*a270*/  HMMA.16816.F32.BF16 R40, R24, R42, RZ ;  /* 0x0000002a1828723c */ /* 0x000fec00000418ff */
[-C--:B------:R-:W-:Y:S06]  /*a280*/  HMMA.16816.F32.BF16 R80, R16, R28.reuse, R48 ;  /* 0x0000001c1050723c */ /* 0x080fec0000041830 */
[----:B------:R-:W-:Y:S01]  /*a290*/  HMMA.16816.F32.BF16 R76, R12, R28, R44 ;  /* 0x0000001c0c4c723c */ /* 0x000fe2000004182c */
[----:B-1----:R-:W-:-:S05]  /*a2a0*/  FFMA.FTZ R9, R113, UR24, -R8 ;  /* 0x0000001871097c23 */ /* 0x002fca0008010808 */
[-C--:B------:R-:W-:Y:S01]  /*a2b0*/  HMMA.16816.F32.BF16 R72, R12, R30.reuse, R36 ;  /* 0x0000001e0c48723c */ /* 0x080fe20000041824 */
[----:B------:R1:W2:Y:S05]  /*a2c0*/  MUFU.EX2 R237, R9 ;  /* 0x0000000900ed7308 */ /* 0x0002aa0000000800 */
[----:B------:R-:W-:Y:S06]  /*a2d0*/  HMMA.16816.F32.BF16 R64, R16, R30, R40 ;  /* 0x0000001e1040723c */ /* 0x000fec0000041828 */
[C---:B---3--:R-:W-:Y:S06]  /*a2e0*/  HMMA.16816.F32.BF16 R40, R20.reuse, R32, RZ ;  /* 0x000000201428723c */ /* 0x048fec00000418ff */
[----:B------:R-:W-:Y:S01]  /*a2f0*/  HMMA.16816.F32.BF16 R36, R20, R34, RZ ;  /* 0x000000221424723c */ /* 0x000fe200000418ff */
[--C-:B-1----:R-:W-:Y:S01]  /*a300*/  FFMA.FTZ R9, R144, UR24, -R7.reuse ;  /* 0x0000001890097c23 */ /* 0x102fe20008010807 */
[----:B------:R-:W1:Y:S03]  /*a310*/  LDSM.16.MT88.4 R20, [R216+0x8800] ;  /* 0x00880000d814783b */ /* 0x000e660000004200 */
[----:B------:R3:W2:Y:S01]  /*a320*/  MUFU.EX2 R108, R9 ;  /* 0x00000009006c7308 */ /* 0x0006a20000000800 */
[C---:B------:R-:W-:Y:S06]  /*a330*/  HMMA.16816.F32.BF16 R28, R24.reuse, R32, RZ ;  /* 0x00000020181c723c */ /* 0x040fec00000418ff */
[----:B------:R-:W-:Y:S01]  /*a340*/  HMMA.16816.F32.BF16 R24, R24, R34, RZ ;  /* 0x000000221818723c */ /* 0x000fe200000418ff */
[----:B---3--:R-:W-:-:S04]  /*a350*/  FFMA.FTZ R9, R127, UR24, -R7 ;  /* 0x000000187f097c23 */ /* 0x008fc80008010807 */
[----:B------:R3:W-:Y:S01]  /*a360*/  MUFU.EX2 R10, R9 ;  /* 0x00000009000a7308 */ /* 0x0007e20000000800 */
[----:B-1----:R-:W-:Y:S01]  /*a370*/  HMMA.16816.F32.BF16 R52, R12, R20, R40 ;  /* 0x000000140c34723c */ /* 0x002fe20000041828 */
[----:B---3--:R-:W-:-:S06]  /*a380*/  FFMA.FTZ R9, R125, UR24, -R7 ;  /* 0x000000187d097c23 */ /* 0x008fcc0008010807 */
[----:B------:R1:W-:Y:S01]  /*a390*/  MUFU.EX2 R245, R9 ;  /* 0x0000000900f57308 */ /* 0x0003e20000000800 */
[----:B------:R-:W-:Y:S06]  /*a3a0*/  HMMA.16816.F32.BF16 R48, R12, R22, R36 ;  /* 0x000000160c30723c */ /* 0x000fec0000041824 */
[C---:B------:R-:W-:Y:S06]  /*a3b0*/  HMMA.16816.F32.BF16 R28, R16.reuse, R20, R28 ;  /* 0x00000014101c723c */ /* 0x040fec000004181c */
[----:B------:R-:W-:Y:S01]  /*a3c0*/  HMMA.16816.F32.BF16 R24, R16, R22, R24 ;  /* 0x000000161018723c */ /* 0x000fe20000041818 */
[----:B------:R-:W3:Y:S01]  /*a3d0*/  LDSM.16.MT88.4 R20, [R214+0x9000] ;  /* 0x00900000d614783b */ /* 0x000ee20000004200 */
[----:B-1----:R-:W-:-:S05]  /*a3e0*/  FFMA.FTZ R9, R112, UR24, -R7 ;  /* 0x0000001870097c23 */ /* 0x002fca0008010807 */
[----:B----4-:R-:W-:Y:S01]  /*a3f0*/  F2FP.BF16.F32.PACK_AB R16, R244, R2 ;  /* 0x00000002f410723e */ /* 0x010fe200000010ff */
[----:B------:R1:W-:Y:S01]  /*a400*/  MUFU.EX2 R68, R9 ;  /* 0x0000000900447308 */ /* 0x0003e20000000800 */
[----:B--2---:R-:W-:Y:S01]  /*a410*/  F2FP.BF16.F32.PACK_AB R18, R237, R238 ;  /* 0x000000eeed12723e */ /* 0x004fe200000010ff */
[----:B-1----:R-:W-:Y:S01]  /*a420*/  FFMA.FTZ R9, R143, UR24, -R6 ;  /* 0x000000188f097c23 */ /* 0x002fe20008010806 */
[----:B------:R-:W-:-:S05]  /*a430*/  IMAD.MOV.U32 R143, RZ, RZ, R108 ;  /* 0x000000ffff8f7224 */ /* 0x000fca00078e006c */
[----:B------:R1:W-:Y:S02]  /*a440*/  MUFU.EX2 R140, R9 ;  /* 0x00000009008c7308 */ /* 0x0003e40000000800 */
[----:B-1----:R-:W-:Y:S01]  /*a450*/  FFMA.FTZ R9, R141, UR24, -R6 ;  /* 0x000000188d097c23 */ /* 0x002fe20008010806 */
[----:B------:R-:W-:-:S05]  /*a460*/  IMAD.MOV.U32 R141, RZ, RZ, R247 ;  /* 0x000000ffff8d7224 */ /* 0x000fca00078e00f7 */
[----:B------:R1:W2:Y:S02]  /*a470*/  MUFU.EX2 R242, R9 ;  /* 0x0000000900f27308 */ /* 0x0002a40000000800 */
[----:B-1----:R-:W-:Y:S01]  /*a480*/  FFMA.FTZ R9, R124, UR24, -R6 ;  /* 0x000000187c097c23 */ /* 0x002fe20008010806 */
[----:B--2---:R-:W-:-:S05]  /*a490*/  F2FP.BF16.F32.PACK_AB R12, R242, R140 ;  /* 0x0000008cf20c723e */ /* 0x004fca00000010ff */
[----:B------:R1:W-:Y:S02]  /*a4a0*/  MUFU.EX2 R144, R9 ;  /* 0x0000000900907308 */ /* 0x0003e40000000800 */
[----:B-1----:R-:W-:-:S06]  /*a4b0*/  FFMA.FTZ R9, R114, UR24, -R6 ;  /* 0x0000001872097c23 */ /* 0x002fcc0008010806 */
[----:B------:R1:W2:Y:S02]  /*a4c0*/  MUFU.EX2 R246, R9 ;  /* 0x0000000900f67308 */ /* 0x0002a40000000800 */
[----:B-1----:R-:W-:Y:S01]  /*a4d0*/  FFMA.FTZ R9, R146, UR24, -R0 ;  /* 0x0000001892097c23 */ /* 0x002fe20008010800 */
[----:B------:R-:W-:Y:S02]  /*a4e0*/  MOV R146, R10 ;  /* 0x0000000a00927202 */ /* 0x000fe40000000f00 */
[----:B--2---:R-:W-:-:S03]  /*a4f0*/  F2FP.BF16.F32.PACK_AB R14, R246, R144 ;  /* 0x00000090f60e723e */ /* 0x004fc600000010ff */
[----:B------:R1:W2:Y:S01]  /*a500*/  MUFU.EX2 R10, R9 ;  /* 0x00000009000a7308 */ /* 0x0002a20000000800 */
[----:B------:R-:W-:Y:S01]  /*a510*/  F2FP.BF16.F32.PACK_AB R17, R146, R143 ;  /* 0x0000008f9211723e */ /* 0x000fe200000010ff */
[----:B-1----:R-:W-:Y:S01]  /*a520*/  FFMA.FTZ R9, R137, UR24, -R0 ;  /* 0x0000001889097c23 */ /* 0x002fe20008010800 */
[----:B------:R-:W-:-:S05]  /*a530*/  IMAD.MOV.U32 R137, RZ, RZ, R68 ;  /* 0x000000ffff897224 */ /* 0x000fca00078e0044 */
[----:B------:R1:W4:Y:S01]  /*a540*/  MUFU.EX2 R241, R9 ;  /* 0x0000000900f17308 */ /* 0x0003220000000800 */
[----:B------:R-:W-:-:S07]  /*a550*/  F2FP.BF16.F32.PACK_AB R19, R137, R245 ;  /* 0x000000f58913723e */ /* 0x000fce00000010ff */
[C---:B---3--:R-:W-:Y:S06]  /*a560*/  HMMA.16816.F32.BF16 R36, R16.reuse, R20, R88 ;  /* 0x000000141024723c */ /* 0x048fec0000041858 */
[----:B------:R-:W-:Y:S01]  /*a570*/  HMMA.16816.F32.BF16 R32, R16, R22, R60 ;  /* 0x000000161020723c */ /* 0x000fe2000004183c */
[----:B-1----:R-:W-:Y:S01]  /*a580*/  FFMA.FTZ R9, R136, UR24, -R0 ;  /* 0x0000001888097c23 */ /* 0x002fe20008010800 */
[----:B--2---:R-:W-:-:S03]  /*a590*/  MOV R136, R10 ;  /* 0x0000000a00887202 */ /* 0x004fc60000000f00 */
[----:B------:R1:W-:Y:S01]  /*a5a0*/  MUFU.EX2 R142, R9 ;  /* 0x00000009008e7308 */ /* 0x0003e20000000800 */
[----:B----4-:R-:W-:Y:S01]  /*a5b0*/  F2FP.BF16.F32.PACK_AB R13, R241, R136 ;  /* 0x00000088f10d723e */ /* 0x010fe200000010ff */
[----:B-1----:R-:W-:-:S06]  /*a5c0*/  FFMA.FTZ R9, R126, UR24, -R0 ;  /* 0x000000187e097c23 */ /* 0x002fcc0008010800 */
[----:B------:R-:W1:Y:S02]  /*a5d0*/  MUFU.EX2 R200, R9 ;  /* 0x0000000900c87308 */ /* 0x000e640000000800 */
[----:B-1----:R-:W-:Y:S01]  /*a5e0*/  F2FP.BF16.F32.PACK_AB R15, R200, R142 ;  /* 0x0000008ec80f723e */ /* 0x002fe200000010ff */
[----:B------:R-:W-:Y:S01]  /*a5f0*/  FFMA.FTZ R9, R171, UR24, -R8 ;  /* 0x00000018ab097c23 */ /* 0x000fe20008010808 */
[----:B------:R-:W-:Y:S01]  /*a600*/  IMAD.MOV.U32 R171, RZ, RZ, R142 ;  /* 0x000000ffffab7224 */ /* 0x000fe200078e008e */
[----:B------:R-:W-:-:S03]  /*a610*/  MOV R142, R243 ;  /* 0x000000f3008e7202 */ /* 0x000fc60000000f00 */
[----:B------:R1:W-:Y:S01]  /*a620*/  MUFU.EX2 R68, R9 ;  /* 0x0000000900447308 */ /* 0x0003e20000000800 */
[C---:B------:R-:W-:Y:S06]  /*a630*/  HMMA.16816.F32.BF16 R44, R12.reuse, R20, R104 ;  /* 0x000000140c2c723c */ /* 0x040fec0000041868 */
[----:B------:R-:W-:Y:S01]  /*a640*/  HMMA.16816.F32.BF16 R40, R12, R22, R96 ;  /* 0x000000160c28723c */ /* 0x000fe20000041860 */
[----:B------:R-:W2:Y:S01]  /*a650*/  LDSM.16.MT88.4 R20, [R217+0x9000] ;  /* 0x00900000d914783b */ /* 0x000ea20000004200 */
[----:B-1----:R-:W-:Y:S01]  /*a660*/  FFMA.FTZ R9, R153, UR24, -R8 ;  /* 0x0000001899097c23 */ /* 0x002fe20008010808 */
[----:B------:R-:W-:-:S03]  /*a670*/  MOV R153, R242 ;  /* 0x000000f200997202 */ /* 0x000fc60000000f00 */
[----:B------:R1:W-:Y:S02]  /*a680*/  MUFU.EX2 R230, R9 ;  /* 0x0000000900e67308 */ /* 0x0003e40000000800 */
[--C-:B-1----:R-:W-:Y:S01]  /*a690*/  FFMA.FTZ R9, R139, UR24, -R8.reuse ;  /* 0x000000188b097c23 */ /* 0x102fe20008010808 */
[--C-:B------:R-:W-:Y:S01]  /*a6a0*/  FFMA.FTZ R139, R184, UR24, -R8.reuse ;  /* 0x00000018b88b7c23 */ /* 0x100fe20008010808 */
[----:B------:R-:W-:Y:S02]  /*a6b0*/  IMAD.MOV.U32 R184, RZ, RZ, R143 ;  /* 0x000000ffffb87224 */ /* 0x000fe400078e008f */
[--C-:B------:R-:W-:Y:S02]  /*a6c0*/  FFMA.FTZ R143, R118, UR24, -R8.reuse ;  /* 0x00000018768f7c23 */ /* 0x100fe40008010808 */
[----:B------:R1:W-:Y:S01]  /*a6d0*/  MUFU.EX2 R234, R9 ;  /* 0x0000000900ea7308 */ /* 0x0003e20000000800 */
[-C--:B--2---:R-:W-:Y:S06]  /*a6e0*/  HMMA.16816.F32.BF16 R56, R16, R20.reuse, R56 ;  /* 0x000000141038723c */ /* 0x084fec0000041838 */
[----:B------:R-:W-:Y:S01]  /*a6f0*/  HMMA.16816.F32.BF16 R60, R12, R20, R92 ;  /* 0x000000140c3c723c */ /* 0x000fe2000004185c */
[----:B-1----:R-:W-:-:S05]  /*a700*/  FFMA.FTZ R9, R133, UR24, -R8 ;  /* 0x0000001885097c23 */ /* 0x002fca0008010808 */
[-C--:B------:R-:W-:Y:S01]  /*a710*/  HMMA.16816.F32.BF16 R100, R12, R22.reuse, R100 ;  /* 0x000000160c64723c */ /* 0x080fe20000041864 */
[----:B------:R1:W-:Y:S05]  /*a720*/  MUFU.EX2 R10, R9 ;  /* 0x00000009000a7308 */ /* 0x0003ea0000000800 */
[----:B------:R-:W-:Y:S01]  /*a730*/  HMMA.16816.F32.BF16 R96, R16, R22, R84 ;  /* 0x000000161060723c */ /* 0x000fe20000041854 */
[----:B------:R-:W2:Y:S01]  /*a740*/  LDSM.16.MT88.4 R20, [R215+0x9000] ;  /* 0x00900000d714783b */ /* 0x000ea20000004200 */
[----:B-1----:R-:W-:-:S04]  /*a750*/  FFMA.FTZ R9, R174, UR24, -R7 ;  /* 0x00000018ae097c23 */ /* 0x002fc80008010807 */
[----:B------:R1:W3:Y:S02]  /*a760*/  MUFU.EX2 R112, R9 ;  /* 0x0000000900707308 */ /* 0x0002e40000000800 */
[----:B-1----:R-:W-:Y:S01]  /*a770*/  FFMA.FTZ R9, R150, UR24, -R7 ;  /* 0x0000001896097c23 */ /* 0x002fe20008010807 */
[----:B------:R-:W-:-:S05]  /*a780*/  IMAD.MOV.U32 R150, RZ, RZ, R245 ;  /* 0x000000ffff967224 */ /* 0x000fca00078e00f5 */
[----:B------:R1:W4:Y:S01]  /*a790*/  MUFU.EX2 R218, R9 ;  /* 0x0000000900da7308 */ /* 0x0003220000000800 */
[-C--:B--2---:R-:W-:Y:S06]  /*a7a0*/  HMMA.16816.F32.BF16 R108, R16, R20.reuse, R80 ;  /* 0x00000014106c723c */ /* 0x084fec0000041850 */
[C---:B------:R-:W-:Y:S06]  /*a7b0*/  HMMA.16816.F32.BF16 R88, R12.reuse, R20, R76 ;  /* 0x000000140c58723c */ /* 0x040fec000004184c */
[----:B------:R-:W-:Y:S01]  /*a7c0*/  HMMA.16816.F32.BF16 R92, R12, R22, R72 ;  /* 0x000000160c5c723c */ /* 0x000fe20000041848 */
[----:B-1----:R-:W-:Y:S01]  /*a7d0*/  FFMA.FTZ R9, R148, UR24, -R7 ;  /* 0x0000001894097c23 */ /* 0x002fe20008010807 */
[----:B------:R-:W-:-:S04]  /*a7e0*/  MOV R148, R241 ;  /* 0x000000f100947202 */ /* 0x000fc80000000f00 */
[----:B------:R-:W-:Y:S01]  /*a7f0*/  HMMA.16816.F32.BF16 R84, R16, R22, R64 ;  /* 0x000000161054723c */ /* 0x000fe20000041840 */
[----:B------:R-:W1:Y:S01]  /*a800*/  LDSM.16.MT88.4 R20, [R216+0x9000] ;  /* 0x00900000d814783b */ /* 0x000e620000004200 */
[----:B------:R2:W-:Y:S02]  /*a810*/  MUFU.EX2 R224, R9 ;  /* 0x0000000900e07308 */ /* 0x0005e40000000800 */
[----:B--2---:R-:W-:-:S06]  /*a820*/  FFMA.FTZ R9, R132, UR24, -R7 ;  /* 0x0000001884097c23 */ /* 0x004fcc0008010807 */
[----:B------:R2:W4:Y:S02]  /*a830*/  MUFU.EX2 R233, R9 ;  /* 0x0000000900e97308 */ /* 0x0005240000000800 */
[----:B--2---:R-:W-:Y:S01]  /*a840*/  FFMA.FTZ R9, R170, UR24, -R6 ;  /* 0x00000018aa097c23 */ /* 0x004fe20008010806 */
[----:B-1----:R-:W-:Y:S01]  /*a850*/  HMMA.16816.F32.BF16 R80, R12, R20, R52 ;  /* 0x000000140c50723c */ /* 0x002fe20000041834 */
[----:B---3--:R-:W-:-:S05]  /*a860*/  IMAD.MOV.U32 R170, RZ, RZ, R112 ;  /* 0x000000ffffaa7224 */ /* 0x008fca00078e0070 */
[----:B------:R-:W-:Y:S01]  /*a870*/  HMMA.16816.F32.BF16 R76, R12, R22, R48 ;  /* 0x000000160c4c723c */ /* 0x000fe20000041830 */
[----:B------:R1:W2:Y:S05]  /*a880*/  MUFU.EX2 R12, R9 ;  /* 0x00000009000c7308 */ /* 0x0002aa0000000800 */
[C---:B------:R-:W-:Y:S06]  /*a890*/  HMMA.16816.F32.BF16 R28, R16.reuse, R20, R28 ;  /* 0x00000014101c723c */ /* 0x040fec000004181c */
[----:B------:R-:W-:Y:S01]  /*a8a0*/  HMMA.16816.F32.BF16 R24, R16, R22, R24 ;  /* 0x000000161018723c */ /* 0x000fe20000041818 */
[----:B------:R-:W3:Y:S01]  /*a8b0*/  LDSM.16.MT88.4 R20, [R214+0x9800] ;  /* 0x00980000d614783b */ /* 0x000ee20000004200 */
[----:B-1----:R-:W-:-:S05]  /*a8c0*/  FFMA.FTZ R9, R154, UR24, -R6 ;  /* 0x000000189a097c23 */ /* 0x002fca0008010806 */
[----:B------:R-:W-:Y:S02]  /*a8d0*/  F2FP.BF16.F32.PACK_AB R16, R230, R68 ;  /* 0x00000044e610723e */ /* 0x000fe400000010ff */
[----:B----4-:R-:W-:Y:S01]  /*a8e0*/  F2FP.BF16.F32.PACK_AB R17, R218, R170 ;  /* 0x000000aada11723e */ /* 0x010fe200000010ff */
[----:B------:R1:W-:Y:S01]  /*a8f0*/  MUFU.EX2 R127, R9 ;  /* 0x00000009007f7308 */ /* 0x0003e20000000800 */
[----:B------:R-:W-:Y:S02]  /*a900*/  F2FP.BF16.F32.PACK_AB R18, R10, R234 ;  /* 0x000000ea0a12723e */ /* 0x000fe400000010ff */
[----:B------:R-:W-:Y:S02]  /*a910*/  F2FP.BF16.F32.PACK_AB R19, R233, R224 ;  /* 0x000000e0e913723e */ /* 0x000fe400000010ff */
[----:B------:R-:W-:Y:S01]  /*a920*/  MOV R154, R244 ;  /* 0x000000f4009a7202 */ /* 0x000fe20000000f00 */
[----:B-1----:R-:W-:Y:S01]  /*a930*/  FFMA.FTZ R9, R138, UR24, -R6 ;  /* 0x000000188a097c23 */ /* 0x002fe20008010806 */
[--C-:B------:R-:W-:Y:S01]  /*a940*/  FFMA.FTZ R138, R178, UR24, -R8.reuse ;  /* 0x00000018b28a7c23 */ /* 0x100fe20008010808 */
[----:B------:R-:W-:Y:S01]  /*a950*/  MOV R178, R140 ;  /* 0x0000008c00b27202 */ /* 0x000fe20000000f00 */
[----:B------:R-:W-:Y:S01]  /*a960*/  FFMA.FTZ R140, R120, UR24, -R8 ;  /* 0x00000018788c7c23 */ /* 0x000fe20008010808 */
[----:B------:R1:W-:Y:S01]  /*a970*/  MUFU.EX2 R125, R9 ;  /* 0x00000009007d7308 */ /* 0x0003e20000000800 */
[C---:B---3--:R-:W-:Y:S06]  /*a980*/  HMMA.16816.F32.BF16 R104, R16.reuse, R20, R36 ;  /* 0x000000141068723c */ /* 0x048fec0000041824 */
[----:B------:R-:W-:Y:S01]  /*a990*/  HMMA.16816.F32.BF16 R32, R16, R22, R32 ;  /* 0x000000161020723c */ /* 0x000fe20000041820 */
[----:B-1----:R-:W-:Y:S01]  /*a9a0*/  FFMA.FTZ R9, R134, UR24, -R6 ;  /* 0x0000001886097c23 */ /* 0x002fe20008010806 */
[----:B------:R-:W-:-:S03]  /*a9b0*/  MOV R134, R246 ;  /* 0x000000f600867202 */ /* 0x000fc60000000f00 */
[----:B------:R1:W3:Y:S02]  /*a9c0*/  MUFU.EX2 R133, R9 ;  /* 0x0000000900857308 */ /* 0x0002e40000000800 */
[----:B-1----:R-:W-:Y:S01]  /*a9d0*/  FFMA.FTZ R9, R175, UR24, -R0 ;  /* 0x00000018af097c23 */ /* 0x002fe20008010800 */
[----:B--2---:R-:W-:Y:S02]  /*a9e0*/  MOV R175, R12 ;  /* 0x0000000c00af7202 */ /* 0x004fe40000000f00 */
[----:B---3--:R-:W-:-:S03]  /*a9f0*/  F2FP.BF16.F32.PACK_AB R14, R133, R125 ;  /* 0x0000007d850e723e */ /* 0x008fc600000010ff */
[----:B------:R1:W-:Y:S01]  /*aa00*/  MUFU.EX2 R174, R9 ;  /* 0x0000000900ae7308 */ /* 0x0003e20000000800 */
[----:B------:R-:W-:Y:S01]  /*aa10*/  F2FP.BF16.F32.PACK_AB R12, R127, R175 ;  /* 0x000000af7f0c723e */ /* 0x000fe200000010ff */
[--C-:B-1----:R-:W-:Y:S01]  /*aa20*/  FFMA.FTZ R9, R156, UR24, -R0.reuse ;  /* 0x000000189c097c23 */ /* 0x102fe20008010800 */
[----:B------:R-:W-:-:S05]  /*aa30*/  FFMA.FTZ R156, R123, UR24, -R0 ;  /* 0x000000187b9c7c23 */ /* 0x000fca0008010800 */
[----:B------:R1:W2:Y:S02]  /*aa40*/  MUFU.EX2 R126, R9 ;  /* 0x00000009007e7308 */ /* 0x0002a40000000800 */
[----:B-1----:R-:W-:Y:S01]  /*aa50*/  FFMA.FTZ R9, R149, UR24, -R0 ;  /* 0x0000001895097c23 */ /* 0x002fe20008010800 */
[----:B--2---:R-:W-:Y:S01]  /*aa60*/  F2FP.BF16.F32.PACK_AB R13, R126, R174 ;  /* 0x000000ae7e0d723e */ /* 0x004fe200000010ff */
[----:B------:R-:W-:-:S04]  /*aa70*/  FFMA.FTZ R149, R129, UR24, -R7 ;  /* 0x0000001881957c23 */ /* 0x000fc80008010807 */
[----:B------:R1:W-:Y:S02]  /*aa80*/  MUFU.EX2 R124, R9 ;  /* 0x00000009007c7308 */ /* 0x0003e40000000800 */
[----:B-1----:R-:W-:Y:S01]  /*aa90*/  FFMA.FTZ R9, R135, UR24, -R0 ;  /* 0x0000001887097c23 */ /* 0x002fe20008010800 */
[----:B------:R-:W-:Y:S01]  /*aaa0*/  FFMA.FTZ R135, R189, UR24, -R7 ;  /* 0x00000018bd877c23 */ /* 0x000fe20008010807 */
[----:B------:R-:W-:-:S04]  /*aab0*/  IMAD.MOV.U32 R189, RZ, RZ, R154 ;  /* 0x000000ffffbd7224 */ /* 0x000fc800078e009a */
[----:B------:R-:W1:Y:S01]  /*aac0*/  MUFU.EX2 R132, R9 ;  /* 0x0000000900847308 */ /* 0x000e620000000800 */
[----:B------:R-:W-:Y:S01]  /*aad0*/  IMAD.MOV.U32 R154, RZ, RZ, R240 ;  /* 0x000000ffff9a7224 */ /* 0x000fe200078e00f0 */
[----:B-1----:R-:W-:Y:S01]  /*aae0*/  F2FP.BF16.F32.PACK_AB R15, R132, R124 ;  /* 0x0000007c840f723e */ /* 0x002fe200000010ff */
[----:B------:R-:W-:Y:S01]  /*aaf0*/  FFMA.FTZ R9, R204, UR24, -R8 ;  /* 0x00000018cc097c23 */ /* 0x000fe20008010808 */
[----:B------:R-:W-:-:S04]  /*ab00*/  IMAD.MOV.U32 R204, RZ, RZ, R224 ;  /* 0x000000ffffcc7224 */ /* 0x000fc800078e00e0 */
[----:B------:R1:W-:Y:S01]  /*ab10*/  MUFU.EX2 R247, R9 ;  /* 0x0000000900f77308 */ /* 0x0003e20000000800 */
[C---:B------:R-:W-:Y:S06]  /*ab20*/  HMMA.16816.F32.BF16 R72, R12.reuse, R20, R44 ;  /* 0x000000140c48723c */ /* 0x040fec000004182c */
[----:B------:R-:W-:Y:S01]  /*ab30*/  HMMA.16816.F32.BF16 R40, R12, R22, R40 ;  /* 0x000000160c28723c */ /* 0x000fe20000041828 */
[----:B------:R-:W2:Y:S01]  /*ab40*/  LDSM.16.MT88.4 R20, [R217+0x9800] ;  /* 0x00980000d914783b */ /* 0x000ea20000004200 */
[----:B-1----:R-:W-:Y:S01]  /*ab50*/  FFMA.FTZ R9, R196, UR24, -R8 ;  /* 0x00000018c4097c23 */ /* 0x002fe20008010808 */
[----:B------:R-:W-:-:S03]  /*ab60*/  MOV R196, R234 ;  /* 0x000000ea00c47202 */ /* 0x000fc60000000f00 */
[----:B------:R1:W3:Y:S02]  /*ab70*/  MUFU.EX2 R248, R9 ;  /* 0x0000000900f87308 */ /* 0x0002e40000000800 */
[--C-:B-1----:R-:W-:Y:S01]  /*ab80*/  FFMA.FTZ R9, R190, UR24, -R8.reuse ;  /* 0x00000018be097c23 */ /* 0x102fe20008010808 */
[----:B------:R-:W-:Y:S01]  /*ab90*/  MOV R190, R132 ;  /* 0x0000008400be7202 */ /* 0x000fe20000000f00 */
[----:B------:R-:W-:Y:S02]  /*aba0*/  IMAD.MOV.U32 R132, RZ, RZ, R137 ;  /* 0x000000ffff847224 */ /* 0x000fe400078e0089 */
[--C-:B------:R-:W-:Y:S02]  /*abb0*/  FFMA.FTZ R137, R131, UR24, -R8.reuse ;  /* 0x0000001883897c23 */ /* 0x100fe40008010808 */
[----:B------:R1:W-:Y:S01]  /*abc0*/  MUFU.EX2 R249, R9 ;  /* 0x0000000900f97308 */ /* 0x0003e20000000800 */
[-C--:B--2---:R-:W-:Y:S06]  /*abd0*/  HMMA.16816.F32.BF16 R36, R16, R20.reuse, R56 ;  /* 0x000000141024723c */ /* 0x084fec0000041838 */
[----:B------:R-:W-:Y:S01]  /*abe0*/  HMMA.16816.F32.BF16 R52, R12, R20, R60 ;  /* 0x000000140c34723c */ /* 0x000fe2000004183c */
[----:B-1----:R-:W-:Y:S01]  /*abf0*/  FFMA.FTZ R9, R186, UR24, -R8 ;  /* 0x00000018ba097c23 */ /* 0x002fe20008010808 */
[----:B------:R-:W-:-:S04]  /*ac00*/  MOV R186, R237 ;  /* 0x000000ed00ba7202 */ /* 0x000fc80000000f00 */
[-C--:B------:R-:W-:Y:S01]  /*ac10*/  HMMA.16816.F32.BF16 R48, R12, R22.reuse, R100 ;  /* 0x000000160c30723c */ /* 0x080fe20000041864 */
[----:B------:R1:W-:Y:S05]  /*ac20*/  MUFU.EX2 R250, R9 ;  /* 0x0000000900fa7308 */ /* 0x0003ea0000000800 */
[----:B------:R-:W-:Y:S01]  /*ac30*/  HMMA.16816.F32.BF16 R44, R16, R22, R96 ;  /* 0x00000016102c723c */ /* 0x000fe20000041860 */
[----:B------:R-:W2:Y:S01]  /*ac40*/  LDSM.16.MT88.4 R20, [R215+0x9800] ;  /* 0x00980000d714783b */ /* 0x000ea20000004200 */
[----:B-1----:R-:W-:Y:S01]  /*ac50*/  FFMA.FTZ R9, R206, UR24, -R7 ;  /* 0x00000018ce097c23 */ /* 0x002fe20008010807 */
[----:B------:R-:W-:-:S03]  /*ac60*/  MOV R206, R126 ;  /* 0x0000007e00ce7202 */ /* 0x000fc60000000f00 */
[----:B------:R1:W-:Y:S02]  /*ac70*/  MUFU.EX2 R243, R9 ;  /* 0x0000000900f37308 */ /* 0x0003e40000000800 */
[----:B-1----:R-:W-:Y:S01]  /*ac80*/  FFMA.FTZ R9, R194, UR24, -R7 ;  /* 0x00000018c2097c23 */ /* 0x002fe20008010807 */
[----:B------:R-:W-:Y:S01]  /*ac90*/  MOV R194, R136 ;  /* 0x0000008800c27202 */ /* 0x000fe20000000f00 */
[----:B------:R-:W-:-:S04]  /*aca0*/  FFMA.FTZ R136, R128, UR24, -R8 ;  /* 0x0000001880887c23 */ /* 0x000fc80008010808 */
[----:B------:R1:W4:Y:S01]  /*acb0*/  MUFU.EX2 R244, R9 ;  /* 0x0000000900f47308 */ /* 0x0003220000000800 */
[-C--:B--2---:R-:W-:Y:S06]  /*acc0*/  HMMA.16816.F32.BF16 R100, R16, R20.reuse, R108 ;  /* 0x000000141064723c */ /* 0x084fec000004186c */
[C---:B------:R-:W-:Y:S06]  /*acd0*/  HMMA.16816.F32.BF16 R64, R12.reuse, R20, R88 ;  /* 0x000000140c40723c */ /* 0x040fec0000041858 */
[----:B------:R-:W-:Y:S01]  /*ace0*/  HMMA.16816.F32.BF16 R92, R12, R22, R92 ;  /* 0x000000160c5c723c */ /* 0x000fe2000004185c */
[----:B-1----:R-:W-:Y:S01]  /*acf0*/  FFMA.FTZ R9, R192, UR24, -R7 ;  /* 0x00000018c0097c23 */ /* 0x002fe20008010807 */
[----:B------:R-:W-:-:S04]  /*ad00*/  IMAD.MOV.U32 R192, RZ, RZ, R127 ;  /* 0x000000ffffc07224 */ /* 0x000fc800078e007f */
[----:B------:R-:W-:Y:S01]  /*ad10*/  HMMA.16816.F32.BF16 R112, R16, R22, R84 ;  /* 0x000000161070723c */ /* 0x000fe20000041854 */
[----:B------:R-:W1:Y:S01]  /*ad20*/  LDSM.16.MT88.4 R20, [R216+0x9800] ;  /* 0x00980000d814783b */ /* 0x000e620000004200 */
[----:B------:R2:W-:Y:S02]  /*ad30*/  MUFU.EX2 R245, R9 ;  /* 0x0000000900f57308 */ /* 0x0005e40000000800 */
[----:B--2---:R-:W-:Y:S01]  /*ad40*/  FFMA.FTZ R9, R185, UR24, -R7 ;  /* 0x00000018b9097c23 */ /* 0x004fe20008010807 */
[----:B------:R-:W-:-:S05]  /*ad50*/  MOV R185, R235 ;  /* 0x000000eb00b97202 */ /* 0x000fca0000000f00 */
[----:B------:R2:W4:Y:S02]  /*ad60*/  MUFU.EX2 R246, R9 ;  /* 0x0000000900f67308 */ /* 0x0005240000000800 */
[----:B--2---:R-:W-:Y:S01]  /*ad70*/  FFMA.FTZ R9, R203, UR24, -R6 ;  /* 0x00000018cb097c23 */ /* 0x004fe20008010806 */
[----:B-1----:R-:W-:Y:S01]  /*ad80*/  HMMA.16816.F32.BF16 R88, R12, R20, R80 ;  /* 0x000000140c58723c */ /* 0x002fe20000041850 */
[----:B------:R-:W-:Y:S01]  /*ad90*/  MOV R203, R141 ;  /* 0x0000008d00cb7202 */ /* 0x000fe20000000f00 */
[----:B------:R-:W-:-:S03]  /*ada0*/  FFMA.FTZ R141, R119, UR24, -R8 ;  /* 0x00000018778d7c23 */ /* 0x000fc60008010808 */
[----:B------:R1:W-:Y:S01]  /*adb0*/  MUFU.EX2 R242, R9 ;  /* 0x0000000900f27308 */ /* 0x0003e20000000800 */
[C---:B------:R-:W-:Y:S06]  /*adc0*/  HMMA.16816.F32.BF16 R80, R16.reuse, R20, R28 ;  /* 0x000000141050723c */ /* 0x040fec000004181c */
[----:B------:R-:W-:Y:S01]  /*add0*/  HMMA.16816.F32.BF16 R56, R16, R22, R24 ;  /* 0x000000161038723c */ /* 0x000fe20000041818 */
[----:B------:R-:W-:Y:S01]  /*ade0*/  MOV R30, R133 ;  /* 0x00000085001e7202 */ /* 0x000fe20000000f00 */
[----:B------:R-:W-:Y:S01]  /*adf0*/  FFMA.FTZ R29, R193, UR24, -R6 ;  /* 0x00000018c11d7c23 */ /* 0x000fe20008010806 */
[----:B------:R-:W-:Y:S01]  /*ae00*/  MOV R133, R146 ;  /* 0x0000009200857202 */ /* 0x000fe20000000f00 */
[----:B------:R-:W-:Y:S01]  /*ae10*/  FFMA.FTZ R146, R116, UR24, -R8 ;  /* 0x0000001874927c23 */ /* 0x000fe20008010808 */
[----:B------:R-:W-:-:S02]  /*ae20*/  IMAD.MOV.U32 R193, RZ, RZ, R148 ;  /* 0x000000ffffc17224 */ /* 0x000fc400078e0094 */
[--C-:B------:R-:W-:Y:S01]  /*ae30*/  FFMA.FTZ R28, R188, UR24, -R6.reuse ;  /* 0x00000018bc1c7c23 */ /* 0x100fe20008010806 */
[--C-:B------:R-:W-:Y:S01]  /*ae40*/  FFMA.FTZ R27, R183, UR24, -R6.reuse ;  /* 0x00000018b71b7c23 */ /* 0x100fe20008010806 */
[----:B-1----:R-:W-:Y:S01]  /*ae50*/  FFMA.FTZ R9, R199, UR24, -R6 ;  /* 0x00000018c7097c23 */ /* 0x002fe20008010806 */
[----:B------:R-:W-:Y:S02]  /*ae60*/  IMAD.MOV.U32 R199, RZ, RZ, R142 ;  /* 0x000000ffffc77224 */ /* 0x000fe400078e008e */
[----:B------:R-:W-:Y:S01]  /*ae70*/  FFMA.FTZ R142, R117, UR24, -R8 ;  /* 0x00000018758e7c23 */ /* 0x000fe20008010808 */
[----:B------:R-:W-:Y:S01]  /*ae80*/  FFMA.FTZ R8, R197, UR24, -R6 ;  /* 0x00000018c5087c23 */ /* 0x000fe20008010806 */
[----:B------:R-:W-:Y:S01]  /*ae90*/  MOV R197, R134 ;  /* 0x0000008600c57202 */ /* 0x000fe20000000f00 */
[--C-:B------:R-:W-:Y:S01]  /*aea0*/  FFMA.FTZ R134, R182, UR24, -R7.reuse ;  /* 0x00000018b6867c23 */ /* 0x100fe20008010807 */
[----:B------:R-:W-:Y:S01]  /*aeb0*/  MOV R182, R133 ;  /* 0x0000008500b67202 */ /* 0x000fe20000000f00 */
[--C-:B------:R-:W-:Y:S01]  /*aec0*/  FFMA.FTZ R133, R179, UR24, -R7.reuse ;  /* 0x00000018b3857c23 */ /* 0x100fe20008010807 */
[----:B------:R-:W-:Y:S01]  /*aed0*/  MOV R179, R132 ;  /* 0x0000008400b37202 */ /* 0x000fe20000000f00 */
[----:B------:R-:W-:Y:S01]  /*aee0*/  FFMA.FTZ R132, R130, UR24, -R7 ;  /* 0x0000001882847c23 */ /* 0x000fe20008010807 */
[----:B------:R-:W-:Y:S01]  /*aef0*/  FFMA.FTZ R7, R210, UR24, -R0 ;  /* 0x00000018d2077c23 */ /* 0x000fe20008010800 */
[----:B------:R-:W-:Y:S01]  /*af00*/  MOV R183, R238 ;  /* 0x000000ee00b77202 */ /* 0x000fe20000000f00 */
[----:B------:R1:W-:Y:S01]  /*af10*/  MUFU.EX2 R240, R8 ;  /* 0x0000000800f07308 */ /* 0x0003e20000000800 */
[--C-:B------:R-:W-:Y:S01]  /*af20*/  FFMA.FTZ R26, R180, UR24, -R6.reuse ;  /* 0x00000018b41a7c23 */ /* 0x100fe20008010806 */
[----:B------:R-:W-:Y:S01]  /*af30*/  MOV R180, R144 ;  /* 0x0000009000b47202 */ /* 0x000fe20000000f00 */
[----:B------:R-:W-:Y:S01]  /*af40*/  FFMA.FTZ R144, R176, UR24, -R6 ;  /* 0x00000018b0907c23 */ /* 0x000fe20008010806 */
[--C-:B------:R-:W-:Y:S01]  /*af50*/  FFMA.FTZ R25, R205, UR24, -R0.reuse ;  /* 0x00000018cd197c23 */ /* 0x100fe20008010800 */
[----:B------:R-:W-:Y:S01]  /*af60*/  FFMA.FTZ R24, R198, UR24, -R0 ;  /* 0x00000018c6187c23 */ /* 0x000fe20008010800 */
[----:B------:R-:W-:Y:S01]  /*af70*/  IMAD.MOV.U32 R176, RZ, RZ, R150 ;  /* 0x000000ffffb07224 */ /* 0x000fe200078e0096 */
[----:B------:R-:W-:Y:S01]  /*af80*/  MOV R205, R211 ;  /* 0x000000d300cd7202 */ /* 0x000fe20000000f00 */
[----:B------:R2:W-:Y:S01]  /*af90*/  MUFU.EX2 R238, R7 ;  /* 0x0000000700ee7308 */ /* 0x0005e20000000800 */
[----:B------:R-:W-:-:S02]  /*afa0*/  IMAD.MOV.U32 R198, RZ, RZ, R11 ;  /* 0x000000ffffc67224 */ /* 0x000fc400078e000b */
[--C-:B------:R-:W-:Y:S01]  /*afb0*/  FFMA.FTZ R150, R122, UR24, -R6.reuse ;  /* 0x000000187a967c23 */ /* 0x100fe20008010806 */
[----:B------:R-:W-:Y:S01]  /*afc0*/  FFMA.FTZ R148, R121, UR24, -R6 ;  /* 0x0000001879947c23 */ /* 0x000fe20008010806 */
[----:B------:R-:W-:Y:S01]  /*afd0*/  IMAD.MOV.U32 R188, RZ, RZ, R236 ;  /* 0x000000ffffbc7224 */ /* 0x000fe200078e00ec */
[----:B------:R-:W-:Y:S01]  /*afe0*/  HMMA.16816.F32.BF16 R84, R12, R22, R76 ;  /* 0x000000160c54723c */ /* 0x000fe2000004184c */
[----:B------:R-:W4:Y:S01]  /*aff0*/  LDSM.16.MT88.4 R16, [R214+0xa000] ;  /* 0x00a00000d610783b */ /* 0x000f220000004200 */
[----:B------:R-:W-:Y:S01]  /*b000*/  MOV R31, R222 ;  /* 0x000000de001f7202 */ /* 0x000fe20000000f00 */
[----:B------:R-:W4:Y:S01]  /*b010*/  MUFU.EX2 R241, R9 ;  /* 0x0000000900f17308 */ /* 0x000f220000000800 */
[----:B-1----:R-:W-:Y:S01]  /*b020*/  FFMA.FTZ R8, R195, UR24, -R6 ;  /* 0x00000018c3087c23 */ /* 0x002fe20008010806 */
[----:B------:R-:W-:Y:S01]  /*b030*/  MOV R195, R153 ;  /* 0x0000009900c37202 */ /* 0x000fe20000000f00 */
[--C-:B------:R-:W-:Y:S01]  /*b040*/  FFMA.FTZ R6, R207, UR24, -R0.reuse ;  /* 0x00000018cf067c23 */ /* 0x100fe20008010800 */
[----:B------:R-:W-:Y:S01]  /*b050*/  MOV R153, R239 ;  /* 0x000000ef00997202 */ /* 0x000fe20000000f00 */
[----:B------:R-:W-:Y:S01]  /*b060*/  FFMA.FTZ R76, R187, UR24, -R0 ;  /* 0x00000018bb4c7c23 */ /* 0x000fe20008010800 */
[----:B------:R-:W-:Y:S01]  /*b070*/  IMAD.MOV.U32 R79, RZ, RZ, R10 ;  /* 0x000000ffff4f7224 */ /* 0x000fe200078e000a */
[----:B---3--:R-:W-:Y:S01]  /*b080*/  F2FP.BF16.F32.PACK_AB R12, R248, R247 ;  /* 0x000000f7f80c723e */ /* 0x008fe200000010ff */
[----:B------:R1:W3:Y:S01]  /*b090*/  MUFU.EX2 R239, R8 ;  /* 0x0000000800ef7308 */ /* 0x0002e20000000800 */
[--C-:B--2---:R-:W-:Y:S01]  /*b0a0*/  FFMA.FTZ R7, R209, UR24, -R0.reuse ;  /* 0x00000018d1077c23 */ /* 0x104fe20008010800 */
[----:B------:R-:W-:Y:S01]  /*b0b0*/  MOV R207, R153 ;  /* 0x0000009900cf7202 */ /* 0x000fe20000000f00 */
[----:B------:R-:W-:Y:S01]  /*b0c0*/  FFMA.FTZ R153, R181, UR24, -R0 ;  /* 0x00000018b5997c23 */ /* 0x000fe20008010800 */
[----:B----4-:R-:W-:Y:S01]  /*b0d0*/  F2FP.BF16.F32.PACK_AB R13, R244, R243 ;  /* 0x000000f3f40d723e */ /* 0x010fe200000010ff */
[----:B------:R-:W2:Y:S01]  /*b0e0*/  LDSM.16.MT88.4 R20, [R215+0xa000] ;  /* 0x00a00000d714783b */ /* 0x000ea20000004200 */
[----:B------:R-:W-:-:S02]  /*b0f0*/  F2FP.BF16.F32.PACK_AB R14, R250, R249 ;  /* 0x000000f9fa0e723e */ /* 0x000fc400000010ff */
[----:B------:R4:W4:Y:S01]  /*b100*/  MUFU.EX2 R237, R7 ;  /* 0x0000000700ed7308 */ /* 0x0009220000000800 */
[----:B------:R-:W-:Y:S02]  /*b110*/  F2FP.BF16.F32.PACK_AB R15, R246, R245 ;  /* 0x000000f5f60f723e */ /* 0x000fe400000010ff */
[----:B------:R-:W-:Y:S02]  /*b120*/  MOV R77, R125 ;  /* 0x0000007d004d7202 */ /* 0x000fe40000000f00 */
[----:B------:R-:W-:-:S03]  /*b130*/  MOV R78, R124 ;  /* 0x0000007c004e7202 */ /* 0x000fc60000000f00 */
[----:B------:R-:W-:Y:S01]  /*b140*/  MUFU.EX2 R235, R6 ;  /* 0x0000000600eb7308 */ /* 0x000fe20000000800 */
[----:B-1----:R-:W-:Y:S02]  /*b150*/  F2FP.BF16.F32.PACK_AB R8, R241, R242 ;  /* 0x000000f2f108723e */ /* 0x002fe400000010ff */
[----:B---3--:R-:W-:-:S05]  /*b160*/  F2FP.BF16.F32.PACK_AB R10, R239, R240 ;  /* 0x000000f0ef0a723e */ /* 0x008fca00000010ff */
[----:B------:R-:W-:Y:S01]  /*b170*/  MUFU.EX2 R211, R29 ;  /* 0x0000001d00d37308 */ /* 0x000fe20000000800 */
[--C-:B----4-:R-:W-:Y:S01]  /*b180*/  FFMA.FTZ R7, R208, UR24, -R0.reuse ;  /* 0x00000018d0077c23 */ /* 0x110fe20008010800 */
[----:B------:R-:W-:Y:S01]  /*b190*/  MOV R208, R154 ;  /* 0x0000009a00d07202 */ /* 0x000fe20000000f00 */
[--C-:B------:R-:W-:Y:S01]  /*b1a0*/  FFMA.FTZ R154, R177, UR24, -R0.reuse ;  /* 0x00000018b19a7c23 */ /* 0x100fe20008010800 */
[----:B------:R-:W-:Y:S01]  /*b1b0*/  F2FP.BF16.F32.PACK_AB R9, R237, R238 ;  /* 0x000000eeed09723e */ /* 0x000fe200000010ff */
[C---:B------:R-:W-:Y:S03]  /*b1c0*/  HMMA.16816.F32.BF16 R128, R12.reuse, R16, R104 ;  /* 0x000000100c80723c */ /* 0x040fe60000041868 */
[----:B------:R1:W3:Y:S03]  /*b1d0*/  MUFU.EX2 R236, R7 ;  /* 0x0000000700ec7308 */ /* 0x0002e60000000800 */
[C---:B------:R-:W-:Y:S05]  /*b1e0*/  HMMA.16816.F32.BF16 R124, R12.reuse, R18, R32 ;  /* 0x000000120c7c723c */ /* 0x040fea0000041820 */
[----:B------:R-:W-:Y:S01]  /*b1f0*/  MUFU.EX2 R222, R28 ;  /* 0x0000001c00de7308 */ /* 0x000fe20000000800 */
[C---:B--2---:R-:W-:Y:S07]  /*b200*/  HMMA.16816.F32.BF16 R100, R12.reuse, R20, R100 ;  /* 0x000000140c64723c */ /* 0x044fee0000041864 */
[----:B------:R-:W-:Y:S01]  /*b210*/  MUFU.EX2 R224, R27 ;  /* 0x0000001b00e07308 */ /* 0x000fe20000000800 */
[----:B-1----:R-:W-:Y:S01]  /*b220*/  FFMA.FTZ R7, R191, UR24, -R0 ;  /* 0x00000018bf077c23 */ /* 0x002fe20008010800 */
[----:B------:R-:W-:Y:S01]  /*b230*/  FADD.FTZ R0, R205, R198 ;  /* 0x000000c6cd007221 */ /* 0x000fe20000010000 */
[----:B---3--:R-:W-:Y:S01]  /*b240*/  F2FP.BF16.F32.PACK_AB R11, R235, R236 ;  /* 0x000000eceb0b723e */ /* 0x008fe200000010ff */
[----:B------:R-:W2:Y:S01]  /*b250*/  LDL.LU R198, [R1] ;  /* 0x0000000001c67983 */ /* 0x000ea20000300800 */
[----:B------:R-:W-:Y:S03]  /*b260*/  HMMA.16816.F32.BF16 R112, R12, R22, R112 ;  /* 0x000000160c70723c */ /* 0x000fe60000041870 */
[----:B------:R-:W2:Y:S01]  /*b270*/  LDL.LU R205, [R1+0x8] ;  /* 0x0000080001cd7983 */ /* 0x000ea20000300800 */
[----:B------:R-:W-:Y:S02]  /*b280*/  MUFU.EX2 R234, R26 ;  /* 0x0000001a00ea7308 */ /* 0x000fe40000000800 */
[C---:B------:R-:W-:Y:S06]  /*b290*/  HMMA.16816.F32.BF16 R72, R8.reuse, R16, R72 ;  /* 0x000000100848723c */ /* 0x040fec0000041848 */
[----:B------:R-:W-:Y:S01]  /*b2a0*/  HMMA.16816.F32.BF16 R60, R8, R18, R40 ;  /* 0x00000012083c723c */ /* 0x000fe20000041828 */
[----:B------:R-:W1:Y:S01]  /*b2b0*/  LDSM.16.MT88.4 R16, [R217+0xa000] ;  /* 0x00a00000d910783b */ /* 0x000e620000004200 */
[----:B------:R-:W-:Y:S01]  /*b2c0*/  MOV R191, R207 ;  /* 0x000000cf00bf7202 */ /* 0x000fe20000000f00 */
[----:B------:R-:W-:Y:S01]  /*b2d0*/  MUFU.EX2 R209, R25 ;  /* 0x0000001900d17308 */ /* 0x000fe20000000800 */
[----:B------:R-:W-:-:S02]  /*b2e0*/  MOV R207, R180 ;  /* 0x000000b400cf7202 */ /* 0x000fc40000000f00 */
[----:B------:R-:W-:Y:S05]  /*b2f0*/  HMMA.16816.F32.BF16 R40, R8, R22, R92 ;  /* 0x000000160828723c */ /* 0x000fea000004185c */
[----:B------:R3:W4:Y:S01]  /*b300*/  MUFU.EX2 R210, R24 ;  /* 0x0000001800d27308 */ /* 0x0007220000000800 */
[-C--:B-1----:R-:W-:Y:S06]  /*b310*/  HMMA.16816.F32.BF16 R120, R12, R16.reuse, R36 ;  /* 0x000000100c78723c */ /* 0x082fec0000041824 */
[C---:B------:R-:W-:Y:S06]  /*b320*/  HMMA.16816.F32.BF16 R52, R8.reuse, R16, R52 ;  /* 0x000000100834723c */ /* 0x040fec0000041834 */
[-C--:B------:R-:W-:Y:S06]  /*b330*/  HMMA.16816.F32.BF16 R48, R8, R18.reuse, R48 ;  /* 0x000000120830723c */ /* 0x080fec0000041830 */
[----:B------:R-:W-:Y:S01]  /*b340*/  HMMA.16816.F32.BF16 R116, R12, R18, R44 ;  /* 0x000000120c74723c */ /* 0x000fe2000004182c */
[----:B------:R-:W1:Y:S01]  /*b350*/  LDSM.16.MT88.4 R16, [R216+0xa000] ;  /* 0x00a00000d810783b */ /* 0x000e620000004200 */
[----:B------:R-:W-:-:S02]  /*b360*/  MOV R180, R195 ;  /* 0x000000c300b47202 */ /* 0x000fc40000000f00 */
[----:B------:R-:W-:Y:S02]  /*b370*/  MOV R195, R189 ;  /* 0x000000bd00c37202 */ /* 0x000fe40000000f00 */
[----:B------:R-:W-:Y:S01]  /*b380*/  MOV R189, R178 ;  /* 0x000000b200bd7202 */ /* 0x000fe20000000f00 */
[C---:B------:R-:W-:Y:S01]  /*b390*/  HMMA.16816.F32.BF16 R44, R8.reuse, R20, R64 ;  /* 0x00000014082c723c */ /* 0x040fe20000041840 */
[----:B------:R-:W-:Y:S01]  /*b3a0*/  MOV R178, R194 ;  /* 0x000000c200b27202 */ /* 0x000fe20000000f00 */
[----:B------:R-:W2:Y:S01]  /*b3b0*/  LDSM.16.MT88.4 R20, [R214+0xa800] ;  /* 0x00a80000d614783b */ /* 0x000ea20000004200 */
[----:B------:R-:W-:Y:S01]  /*b3c0*/  MOV R194, R30 ;  /* 0x0000001e00c27202 */ /* 0x000fe20000000f00 */
[----:B------:R-:W-:Y:S01]  /*b3d0*/  FADD.FTZ R0, R191, R0 ;  /* 0x00000000bf007221 */ /* 0x000fe20000010000 */
[----:B------:R-:W-:Y:S01]  /*b3e0*/  IMAD.MOV.U32 R187, RZ, RZ, R207 ;  /* 0x000000ffffbb7224 */ /* 0x000fe200078e00cf */
[C---:B-1----:R-:W-:Y:S06]  /*b3f0*/  HMMA.16816.F32.BF16 R36, R8.reuse, R16, R88 ;  /* 0x000000100824723c */ /* 0x042fec0000041858 */
[----:B------:R-:W-:Y:S06]  /*b400*/  HMMA.16816.F32.BF16 R32, R8, R18, R84 ;  /* 0x000000120820723c */ /* 0x000fec0000041854 */
[C---:B------:R-:W-:Y:S06]  /*b410*/  HMMA.16816.F32.BF16 R96, R12.reuse, R16, R80 ;  /* 0x000000100c60723c */ /* 0x040fec0000041850 */
[----:B------:R-:W-:Y:S01]  /*b420*/  HMMA.16816.F32.BF16 R108, R12, R18, R56 ;  /* 0x000000120c6c723c */ /* 0x000fe20000041838 */
[----:B------:R-:W1:Y:S04]  /*b430*/  LDSM.16.MT88.4 R16, [R217+0xa800] ;  /* 0x00a80000d910783b */ /* 0x000e680000004200 */
[----:B------:R-:W1:Y:S01]  /*b440*/  LDSM.16.MT88.4 R12, [R215+0xa800] ;  /* 0x00a80000d70c783b */ /* 0x000e620000004200 */
[----:B------:R-:W-:-:S02]  /*b450*/  FADD.FTZ R9, R223, R219 ;  /* 0x000000dbdf097221 */ /* 0x000fc40000010000 */
[----:B------:R-:W-:Y:S08]  /*b460*/  MUFU.EX2 R219, R7 ;  /* 0x0000000700db7308 */ /* 0x000ff00000000800 */
[----:B------:R-:W1:Y:S01]  /*b470*/  MUFU.EX2 R223, R76 ;  /* 0x0000004c00df7308 */ /* 0x000e620000000800 */
[----:B------:R-:W-:Y:S01]  /*b480*/  FADD.FTZ R8, R252, R251 ;  /* 0x000000fbfc087221 */ /* 0x000fe20000010000 */
[----:B------:R-:W-:Y:S01]  /*b490*/  IMAD.MOV.U32 R58, RZ, RZ, R189 ;  /* 0x000000ffff3a7224 */ /* 0x000fe200078e00bd */
[----:B------:R-:W-:Y:S01]  /*b4a0*/  MOV R189, R204 ;  /* 0x000000cc00bd7202 */ /* 0x000fe20000000f00 */
[----:B---3--:R-:W-:Y:S01]  /*b4b0*/  FADD.FTZ R24, R71, R9 ;  /* 0x0000000947187221 */ /* 0x008fe20000010000 */
[----:B----4-:R-:W-:-:S03]  /*b4c0*/  F2FP.BF16.F32.PACK_AB R9, R210, R209 ;  /* 0x000000d1d209723e */ /* 0x010fc600000010ff */
[----:B------:R3:W-:Y:S01]  /*b4d0*/  MUFU.EX2 R204, R138 ;  /* 0x0000008a00cc7308 */ /* 0x0007e20000000800 */
[----:B------:R-:W-:-:S07]  /*b4e0*/  F2FP.BF16.F32.PACK_AB R10, R234, R224 ;  /* 0x000000e0ea0a723e */ /* 0x000fce00000010ff */
[----:B------:R-:W-:Y:S01]  /*b4f0*/  MUFU.EX2 R207, R137 ;  /* 0x0000008900cf7308 */ /* 0x000fe20000000800 */
[----:B-1----:R-:W-:-:S07]  /*b500*/  F2FP.BF16.F32.PACK_AB R11, R223, R219 ;  /* 0x000000dbdf0b723e */ /* 0x002fce00000010ff */
[----:B------:R-:W-:Y:S08]  /*b510*/  MUFU.EX2 R135, R135 ;  /* 0x0000008700877308 */ /* 0x000ff00000000800 */
[----:B------:R-:W-:Y:S08]  /*b520*/  MUFU.EX2 R134, R134 ;  /* 0x0000008600867308 */ /* 0x000ff00000000800 */
[----:B------:R-:W-:Y:S01]  /*b530*/  MUFU.EX2 R133, R133 ;  /* 0x0000008500857308 */ /* 0x000fe20000000800 */
[----:B------:R-:W-:-:S02]  /*b540*/  IMAD.MOV.U32 R66, RZ, RZ, R180 ;  /* 0x000000ffff427224 */ /* 0x000fc400078e00b4 */
[----:B------:R-:W-:Y:S01]  /*b550*/  IMAD.MOV.U32 R56, RZ, RZ, R185 ;  /* 0x000000ffff387224 */ /* 0x000fe200078e00b9 */
[----:B------:R-:W-:Y:S01]  /*b560*/  MOV R185, R79 ;  /* 0x0000004f00b97202 */ /* 0x000fe20000000f00 */
[----:B------:R-:W-:Y:S02]  /*b570*/  IMAD.MOV.U32 R64, RZ, RZ, R195 ;  /* 0x000000ffff407224 */ /* 0x000fe400078e00c3 */
[----:B------:R-:W-:Y:S01]  /*b580*/  IMAD.MOV.U32 R26, RZ, RZ, R56 ;  /* 0x000000ffff1a7224 */ /* 0x000fe200078e0038 */
[----:B------:R-:W-:Y:S02]  /*b590*/  MOV R56, R58 ;  /* 0x0000003a00387202 */ /* 0x000fe40000000f00 */
[----:B------:R-:W-:Y:S01]  /*b5a0*/  MOV R58, R64 ;  /* 0x00000040003a7202 */ /* 0x000fe20000000f00 */
[----:B------:R-:W-:-:S03]  /*b5b0*/  IMAD.MOV.U32 R64, RZ, RZ, R66 ;  /* 0x000000ffff407224 */ /* 0x000fc600078e0042 */
[----:B---3--:R-:W-:Y:S02]  /*b5c0*/  MOV R138, R58 ;  /* 0x0000003a008a7202 */ /* 0x008fe40000000f00 */
[----:B------:R-:W-:Y:S01]  /*b5d0*/  MOV R252, R64 ;  /* 0x0000004000fc7202 */ /* 0x000fe20000000f00 */
[----:B--2---:R-:W-:Y:S01]  /*b5e0*/  FADD.FTZ R6, R205, R198 ;  /* 0x000000c6cd067221 */ /* 0x004fe20000010000 */
[----:B------:R-:W-:Y:S02]  /*b5f0*/  MOV R205, R208 ;  /* 0x000000d000cd7202 */ /* 0x000fe40000000f00 */
[----:B------:R-:W-:Y:S02]  /*b600*/  MOV R208, R183 ;  /* 0x000000b700d07202 */ /* 0x000fe40000000f00 */
[----:B------:R-:W-:Y:S02]  /*b610*/  MOV R183, R179 ;  /* 0x000000b300b77202 */ /* 0x000fe40000000f00 */
[----:B------:R-:W-:-:S02]  /*b620*/  MOV R179, R197 ;  /* 0x000000c500b37202 */ /* 0x000fc40000000f00 */
[----:B------:R-:W-:Y:S01]  /*b630*/  MOV R197, R184 ;  /* 0x000000b800c57202 */ /* 0x000fe20000000f00 */
[----:B------:R-:W-:Y:S02]  /*b640*/  IMAD.MOV.U32 R184, RZ, RZ, R31 ;  /* 0x000000ffffb87224 */ /* 0x000fe400078e001f */
[----:B------:R-:W1:Y:S01]  /*b650*/  LDSM.16.MT88.4 R28, [R216+0xa800] ;  /* 0x00a80000d81c783b */ /* 0x000e620000004200 */
[----:B------:R-:W-:Y:S02]  /*b660*/  IMAD.MOV.U32 R198, RZ, RZ, R176 ;  /* 0x000000ffffc67224 */ /* 0x000fe400078e00b0 */
[----:B------:R-:W-:Y:S02]  /*b670*/  IMAD.MOV.U32 R176, RZ, RZ, R193 ;  /* 0x000000ffffb07224 */ /* 0x000fe400078e00c1 */
[----:B------:R-:W-:Y:S02]  /*b680*/  IMAD.MOV.U32 R193, RZ, RZ, R182 ;  /* 0x000000ffffc17224 */ /* 0x000fe400078e00b6 */
[----:B------:R-:W-:-:S02]  /*b690*/  IMAD.MOV.U32 R182, RZ, RZ, R199 ;  /* 0x000000ffffb67224 */ /* 0x000fc400078e00c7 */
[----:B------:R-:W-:Y:S01]  /*b6a0*/  IMAD.MOV.U32 R199, RZ, RZ, R203 ;  /* 0x000000ffffc77224 */ /* 0x000fe200078e00cb */
[----:B------:R-:W-:Y:S02]  /*b6b0*/  MOV R203, R68 ;  /* 0x0000004400cb7202 */ /* 0x000fe40000000f00 */
[----:B------:R-:W-:Y:S01]  /*b6c0*/  MOV R67, R176 ;  /* 0x000000b000437202 */ /* 0x000fe20000000f00 */
[----:B------:R-:W-:Y:S01]  /*b6d0*/  FADD.FTZ R7, R69, R6 ;  /* 0x0000000645077221 */ /* 0x000fe20000010000 */
[----:B------:R-:W-:Y:S01]  /*b6e0*/  MOV R191, R183 ;  /* 0x000000b700bf7202 */ /* 0x000fe20000000f00 */
[----:B------:R2:W5:Y:S01]  /*b6f0*/  LDL.LU R68, [R1+0x130] ;  /* 0x0001300001447983 */ /* 0x0005620000300800 */
[----:B------:R-:W-:Y:S02]  /*b700*/  MOV R176, R179 ;  /* 0x000000b300b07202 */ /* 0x000fe40000000f00 */
[----:B------:R-:W-:Y:S01]  /*b710*/  MOV R177, R208 ;  /* 0x000000d000b17202 */ /* 0x000fe20000000f00 */
[----:B------:R-:W-:Y:S01]  /*b720*/  FADD.FTZ R6, R70, R8 ;  /* 0x0000000846067221 */ /* 0x000fe20000010000 */
[----:B------:R-:W-:Y:S01]  /*b730*/  MOV R183, R203 ;  /* 0x000000cb00b77202 */ /* 0x000fe20000000f00 */
[----:B------:R-:W-:Y:S01]  /*b740*/  MUFU.EX2 R208, R136 ;  /* 0x0000008800d07308 */ /* 0x000fe20000000800 */
[----:B------:R-:W-:-:S02]  /*b750*/  MOV R179, R206 ;  /* 0x000000ce00b37202 */ /* 0x000fc40000000f00 */
[----:B------:R-:W-:Y:S02]  /*b760*/  MOV R27, R184 ;  /* 0x000000b8001b7202 */ /* 0x000fe40000000f00 */
[----:B------:R-:W-:Y:S02]  /*b770*/  MOV R65, R193 ;  /* 0x000000c100417202 */ /* 0x000fe40000000f00 */
[----:B------:R-:W-:Y:S01]  /*b780*/  MOV R59, R182 ;  /* 0x000000b6003b7202 */ /* 0x000fe20000000f00 */
[----:B------:R-:W3:Y:S01]  /*b790*/  MUFU.EX2 R203, R139 ;  /* 0x0000008b00cb7308 */ /* 0x000ee20000000800 */
[----:B------:R-:W-:Y:S02]  /*b7a0*/  F2FP.BF16.F32.PACK_AB R8, R222, R211 ;  /* 0x000000d3de08723e */ /* 0x000fe400000010ff */
[----:B------:R-:W-:Y:S02]  /*b7b0*/  MOV R181, R198 ;  /* 0x000000c600b57202 */ /* 0x000fe40000000f00 */
[----:B------:R-:W-:-:S02]  /*b7c0*/  MOV R57, R197 ;  /* 0x000000c500397202 */ /* 0x000fc40000000f00 */
[----:B------:R-:W-:Y:S01]  /*b7d0*/  MOV R180, R199 ;  /* 0x000000c700b47202 */ /* 0x000fe20000000f00 */
[----:B------:R-:W4:Y:S01]  /*b7e0*/  MUFU.EX2 R206, R132 ;  /* 0x0000008400ce7308 */ /* 0x000f220000000800 */
[----:B------:R-:W-:Y:S01]  /*b7f0*/  IMAD.MOV.U32 R193, RZ, RZ, R178 ;  /* 0x000000ffffc17224 */ /* 0x000fe200078e00b2 */
[----:B------:R-:W-:Y:S01]  /*b800*/  MOV R178, R77 ;  /* 0x0000004d00b27202 */ /* 0x000fe20000000f00 */
[----:B------:R-:W-:Y:S01]  /*b810*/  IMAD.MOV.U32 R182, RZ, RZ, R196 ;  /* 0x000000ffffb67224 */ /* 0x000fe200078e00c4 */
[C---:B------:R-:W-:Y:S01]  /*b820*/  HMMA.16816.F32.BF16 R104, R8.reuse, R22, R60 ;  /* 0x000000160868723c */ /* 0x040fe2000004183c */
[----:B------:R-:W-:Y:S01]  /*b830*/  IMAD.MOV.U32 R184, RZ, RZ, R78 ;  /* 0x000000ffffb87224 */ /* 0x000fe200078e004e */
[----:B------:R-:W-:Y:S01]  /*b840*/  MOV R66, R205 ;  /* 0x000000cd00427202 */ /* 0x000fe20000000f00 */
[----:B------:R-:W-:Y:S01]  /*b850*/  FADD.FTZ R7, R232, R7 ;  /* 0x00000007e8077221 */ /* 0x000fe20000010000 */
[----:B------:R-:W-:Y:S01]  /*b860*/  MOV R195, R192 ;  /* 0x000000c000c37202 */ /* 0x000fe20000000f00 */
[----:B------:R2:W5:Y:S01]  /*b870*/  LDL.LU R69, [R1+0x12c] ;  /* 0x00012c0001457983 */ /* 0x0005620000300800 */
[C---:B------:R-:W-:Y:S06]  /*b880*/  HMMA.16816.F32.BF16 R196, R8.reuse, R20, R72 ;  /* 0x0000001408c4723c */ /* 0x040fec0000041848 */
[C---:B------:R-:W-:Y:S06]  /*b890*/  HMMA.16816.F32.BF16 R92, R8.reuse, R16, R52 ;  /* 0x00000010085c723c */ /* 0x040fec0000041834 */
[C---:B------:R-:W-:Y:S06]  /*b8a0*/  HMMA.16816.F32.BF16 R88, R8.reuse, R18, R48 ;  /* 0x000000120858723c */ /* 0x040fec0000041830 */
[C---:B------:R-:W-:Y:S06]  /*b8b0*/  HMMA.16816.F32.BF16 R76, R8.reuse, R12, R44 ;  /* 0x0000000c084c723c */ /* 0x040fec000004182c */
[C---:B------:R-:W-:Y:S06]  /*b8c0*/  HMMA.16816.F32.BF16 R84, R8.reuse, R14, R40 ;  /* 0x0000000e0854723c */ /* 0x040fec0000041828 */
[----:B-1----:R-:W-:Y:S01]  /*b8d0*/  HMMA.16816.F32.BF16 R80, R8, R28, R36 ;  /* 0x0000001c0850723c */ /* 0x002fe20000041824 */
[----:B------:R1:W-:Y:S01]  /*b8e0*/  MUFU.EX2 R205, R140 ;  /* 0x0000008c00cd7308 */ /* 0x0003e20000000800 */
[----:B------:R-:W-:Y:S01]  /*b8f0*/  FADD.FTZ R6, R231, R6 ;  /* 0x00000006e7067221 */ /* 0x000fe20000010000 */
[----:B------:R-:W-:-:S06]  /*b900*/  FADD.FTZ R7, R228, R7 ;  /* 0x00000007e4077221 */ /* 0x000fcc0000010000 */
[----:B------:R2:W-:Y:S01]  /*b910*/  MUFU.EX2 R132, R141 ;  /* 0x0000008d00847308 */ /* 0x0005e20000000800 */
[----:B------:R-:W-:Y:S01]  /*b920*/  HMMA.16816.F32.BF16 R72, R8, R30, R32 ;  /* 0x0000001e0848723c */ /* 0x000fe20000041820 */
[----:B------:R-:W-:Y:S01]  /*b930*/  IMAD.MOV.U32 R38, RZ, RZ, R56 ;  /* 0x000000ffff267224 */ /* 0x000fe200078e0038 */
[----:B------:R-:W2:Y:S01]  /*b940*/  LDSM.16.MT88.4 R32, [R214+0xb000] ;  /* 0x00b00000d620783b */ /* 0x000ea20000004200 */
[----:B------:R-:W-:-:S03]  /*b950*/  MOV R192, R233 ;  /* 0x000000e900c07202 */ /* 0x000fc60000000f00 */
[----:B------:R1:W5:Y:S01]  /*b960*/  LDL.LU R70, [R1+0x128] ;  /* 0x0001280001467983 */ /* 0x0003620000300800 */
[----:B------:R-:W-:Y:S01]  /*b970*/  FADD.FTZ R8, R27, R0 ;  /* 0x000000001b087221 */ /* 0x000fe20000010000 */
[----:B------:R-:W-:Y:S01]  /*b980*/  MOV R27, R57 ;  /* 0x00000039001b7202 */ /* 0x000fe20000000f00 */
[----:B------:R-:W-:Y:S01]  /*b990*/  IMAD.MOV.U32 R57, RZ, RZ, R59 ;  /* 0x000000ffff397224 */ /* 0x000fe200078e003b */
[----:B------:R-:W-:Y:S01]  /*b9a0*/  MOV R59, R65 ;  /* 0x00000041003b7202 */ /* 0x000fe20000000f00 */
[----:B------:R-:W-:Y:S01]  /*b9b0*/  FADD.FTZ R36, R229, R8 ;  /* 0x00000008e5247221 */ /* 0x000fe20000010000 */
[----:B------:R-:W-:Y:S01]  /*b9c0*/  MOV R65, R67 ;  /* 0x0000004300417202 */ /* 0x000fe20000000f00 */
[----:B------:R-:W-:Y:S01]  /*b9d0*/  IMAD.MOV.U32 R67, RZ, RZ, R188 ;  /* 0x000000ffff437224 */ /* 0x000fe200078e00bc */
[----:B---3--:R-:W-:Y:S02]  /*b9e0*/  F2FP.BF16.F32.PACK_AB R8, R204, R203 ;  /* 0x000000cbcc08723e */ /* 0x008fe400000010ff */
[----:B------:R-:W-:-:S02]  /*b9f0*/  F2FP.BF16.F32.PACK_AB R9, R134, R135 ;  /* 0x000000878609723e */ /* 0x000fc400000010ff */
[----:B------:R-:W-:Y:S02]  /*ba00*/  F2FP.BF16.F32.PACK_AB R10, R208, R207 ;  /* 0x000000cfd00a723e */ /* 0x000fe400000010ff */
[----:B----4-:R-:W-:Y:S01]  /*ba10*/  F2FP.BF16.F32.PACK_AB R11, R206, R133 ;  /* 0x00000085ce0b723e */ /* 0x010fe200000010ff */
[----:B------:R-:W-:Y:S01]  /*ba20*/  IMAD.MOV.U32 R139, RZ, RZ, R59 ;  /* 0x000000ffff8b7224 */ /* 0x000fe200078e003b */
[----:B------:R-:W-:Y:S01]  /*ba30*/  MOV R137, R57 ;  /* 0x0000003900897202 */ /* 0x000fe20000000f00 */
[----:B------:R-:W-:Y:S01]  /*ba40*/  IMAD.MOV.U32 R37, RZ, RZ, R66 ;  /* 0x000000ffff257224 */ /* 0x000fe200078e0042 */
[----:B------:R-:W-:Y:S01]  /*ba50*/  MOV R251, R65 ;  /* 0x0000004100fb7202 */ /* 0x000fe20000000f00 */
[----:B------:R-:W-:Y:S01]  /*ba60*/  FADD.FTZ R0, R26, R24 ;  /* 0x000000181a007221 */ /* 0x000fe20000010000 */
[----:B------:R-:W-:Y:S01]  /*ba70*/  MOV R136, R67 ;  /* 0x0000004300887202 */ /* 0x000fe20000000f00 */
[----:B------:R-:W-:Y:S01]  /*ba80*/  HMMA.16816.F32.BF16 R52, R8, R20, R128 ;  /* 0x000000140834723c */ /* 0x000fe20000041880 */
[----:B------:R-:W-:-:S02]  /*ba90*/  MOV R39, R27 ;  /* 0x0000001b00277202 */ /* 0x000fc40000000f00 */
[----:B-1----:R-:W-:Y:S01]  /*baa0*/  MOV R140, R225 ;  /* 0x000000e1008c7202 */ /* 0x002fe20000000f00 */
[----:B------:R-:W1:Y:S02]  /*bab0*/  LDSM.16.MT88.4 R24, [R217+0xb000] ;  /* 0x00b00000d918783b */ /* 0x000e640000004200 */
[C---:B------:R-:W-:Y:S02]  /*bac0*/  HMMA.16816.F32.BF16 R60, R8.reuse, R22, R124 ;  /* 0x00000016083c723c */ /* 0x040fe4000004187c */
[----:B------:R-:W-:Y:S04]  /*bad0*/  LDSM.16.MT88.4 R20, [R216+0xb000] ;  /* 0x00b00000d814783b */ /* 0x000fe80000004200 */
[C---:B------:R-:W-:Y:S01]  /*bae0*/  HMMA.16816.F32.BF16 R64, R8.reuse, R16, R120 ;  /* 0x000000100840723c */ /* 0x040fe20000041878 */
[----:B------:R-:W-:Y:S01]  /*baf0*/  FADD.FTZ R6, R227, R6 ;  /* 0x00000006e3067221 */ /* 0x000fe20000010000 */
[----:B------:R-:W-:Y:S01]  /*bb00*/  FADD.FTZ R7, R221, R7 ;  /* 0x00000007dd077221 */ /* 0x000fe20000010000 */
[----:B------:R3:W5:Y:S03]  /*bb10*/  LDL.LU R71, [R1+0x124] ;  /* 0x0001240001477983 */ /* 0x0007660000300800 */
[C---:B------:R-:W-:Y:S01]  /*bb20*/  HMMA.16816.F32.BF16 R56, R8.reuse, R18, R116 ;  /* 0x000000120838723c */ /* 0x040fe20000041874 */
[----:B------:R-:W4:Y:S01]  /*bb30*/  LDSM.16.MT88.4 R16, [R215+0xb000] ;  /* 0x00b00000d710783b */ /* 0x000f220000004200 */
[----:B------:R-:W-:Y:S04]  /*bb40*/  MUFU.EX2 R120, R144 ;  /* 0x0000009000787308 */ /* 0x000fe80000000800 */
[C---:B------:R-:W-:Y:S06]  /*bb50*/  HMMA.16816.F32.BF16 R48, R8.reuse, R12, R100 ;  /* 0x0000000c0830723c */ /* 0x040fec0000041864 */
[C---:B------:R-:W-:Y:S01]  /*bb60*/  HMMA.16816.F32.BF16 R44, R8.reuse, R28, R96 ;  /* 0x0000001c082c723c */ /* 0x040fe20000041860 */
[----:B------:R-:W3:Y:S05]  /*bb70*/  MUFU.EX2 R116, R150 ;  /* 0x0000009600747308 */ /* 0x000eea0000000800 */
[C---:B------:R-:W-:Y:S06]  /*bb80*/  HMMA.16816.F32.BF16 R40, R8.reuse, R14, R112 ;  /* 0x0000000e0828723c */ /* 0x040fec0000041870 */
[----:B------:R-:W-:Y:S01]  /*bb90*/  HMMA.16816.F32.BF16 R108, R8, R30, R108 ;  /* 0x0000001e086c723c */ /* 0x000fe2000004186c */
[----:B------:R-:W-:Y:S01]  /*bba0*/  MUFU.EX2 R117, R148 ;  /* 0x0000009400757308 */ /* 0x000fe20000000800 */
[----:B------:R-:W-:Y:S01]  /*bbb0*/  FADD.FTZ R0, R226, R0 ;  /* 0x00000000e2007221 */ /* 0x000fe20000010000 */
[----:B------:R-:W-:Y:S01]  /*bbc0*/  FADD.FTZ R6, R220, R6 ;  /* 0x00000006dc067221 */ /* 0x000fe20000010000 */
[----:B------:R-:W-:Y:S01]  /*bbd0*/  FADD.FTZ R7, R212, R7 ;  /* 0x00000007d4077221 */ /* 0x000fe20000010000 */
[----:B------:R-:W-:Y:S01]  /*bbe0*/  MOV R188, R230 ;  /* 0x000000e600bc7202 */ /* 0x000fe20000000f00 */
[----:B------:R1:W5:Y:S01]  /*bbf0*/  LDL.LU R233, [R1+0x120] ;  /* 0x0001200001e97983 */ /* 0x0003620000300800 */
[----:B------:R-:W-:-:S02]  /*bc00*/  FADD.FTZ R8, R140, R36 ;  /* 0x000000248c087221 */ /* 0x000fc40000010000 */
[----:B------:R-:W-:Y:S01]  /*bc10*/  MUFU.EX2 R102, R152 ;  /* 0x0000009800667308 */ /* 0x000fe20000000800 */
[----:B------:R-:W-:Y:S01]  /*bc20*/  IMAD.MOV.U32 R140, RZ, RZ, R136 ;  /* 0x000000ffff8c7224 */ /* 0x000fe200078e0088 */
[----:B------:R-:W-:-:S06]  /*bc30*/  MOV R136, R137 ;  /* 0x0000008900887202 */ /* 0x000fcc0000000f00 */
[----:B------:R-:W-:Y:S01]  /*bc40*/  MUFU.EX2 R101, R153 ;  /* 0x0000009900657308 */ /* 0x000fe20000000800 */
[----:B------:R-:W-:Y:S01]  /*bc50*/  MOV R137, R38 ;  /* 0x0000002600897202 */ /* 0x000fe20000000f00 */
[----:B------:R-:W-:-:S06]  /*bc60*/  IMAD.MOV.U32 R38, RZ, RZ, R39 ;  /* 0x000000ffff267224 */ /* 0x000fcc00078e0027 */
[----:B------:R-:W4:Y:S01]  /*bc70*/  MUFU.EX2 R98, R154 ;  /* 0x0000009a00627308 */ /* 0x000f220000000800 */
[----:B------:R-:W-:-:S07]  /*bc80*/  MOV R39, R180 ;  /* 0x000000b400277202 */ /* 0x000fce0000000f00 */
[----:B------:R-:W-:Y:S08]  /*bc90*/  MUFU.EX2 R99, R156 ;  /* 0x0000009c00637308 */ /* 0x000ff00000000800 */
[----:B------:R-:W1:Y:S01]  /*bca0*/  MUFU.EX2 R100, R155 ;  /* 0x0000009b00647308 */ /* 0x000e620000000800 */
[----:B------:R-:W-:Y:S01]  /*bcb0*/  MOV R131, R136 ;  /* 0x0000008800837202 */ /* 0x000fe20000000f00 */
[----:B------:R-:W-:Y:S01]  /*bcc0*/  FADD.FTZ R12, R213, R8 ;  /* 0x00000008d50c7221 */ /* 0x000fe20000010000 */
[----:B--2---:R-:W-:Y:S01]  /*bcd0*/  MOV R141, R39 ;  /* 0x00000027008d7202 */ /* 0x004fe20000000f00 */
[----:B------:R-:W-:Y:S01]  /*bce0*/  FADD.FTZ R0, R140, R0 ;  /* 0x000000008c007221 */ /* 0x000fe20000010000 */
[----:B------:R-:W-:Y:S01]  /*bcf0*/  MOV R180, R193 ;  /* 0x000000c100b47202 */ /* 0x000fe20000000f00 */
[----:B------:R-:W-:Y:S01]  /*bd00*/  FADD.FTZ R12, R131, R12 ;  /* 0x0000000c830c7221 */ /* 0x000fe20000010000 */
[----:B------:R-:W-:Y:S01]  /*bd10*/  MOV R130, R141 ;  /* 0x0000008d00827202 */ /* 0x000fe20000000f00 */
[----:B------:R-:W-:Y:S01]  /*bd20*/  FADD.FTZ R6, R202, R6 ;  /* 0x00000006ca067221 */ /* 0x000fe20000010000 */
[----:B------:R-:W-:Y:S01]  /*bd30*/  MOV R131, R37 ;  /* 0x0000002500837202 */ /* 0x000fe20000000f00 */
[----:B------:R-:W-:Y:S01]  /*bd40*/  FADD.FTZ R0, R201, R0 ;  /* 0x00000000c9007221 */ /* 0x000fe20000010000 */
[----:B---3--:R-:W-:Y:S01]  /*bd50*/  F2FP.BF16.F32.PACK_AB R8, R116, R120 ;  /* 0x000000787408723e */ /* 0x008fe200000010ff */
[----:B------:R-:W-:Y:S01]  /*bd60*/  IMAD.MOV.U32 R141, RZ, RZ, R2 ;  /* 0x000000ffff8d7224 */ /* 0x000fe200078e0002 */
[----:B----4-:R-:W-:Y:S01]  /*bd70*/  F2FP.BF16.F32.PACK_AB R9, R98, R101 ;  /* 0x000000656209723e */ /* 0x010fe200000010ff */
[----:B------:R-:W-:Y:S01]  /*bd80*/  IMAD.MOV.U32 R140, RZ, RZ, R38 ;  /* 0x000000ffff8c7224 */ /* 0x000fe200078e0026 */
[----:B------:R-:W-:Y:S01]  /*bd90*/  F2FP.BF16.F32.PACK_AB R10, R102, R117 ;  /* 0x00000075660a723e */ /* 0x000fe200000010ff */
[----:B------:R-:W-:Y:S01]  /*bda0*/  FADD.FTZ R7, R4, R7 ;  /* 0x0000000704077221 */ /* 0x000fe20000010000 */
[----:B-1----:R-:W-:Y:S01]  /*bdb0*/  F2FP.BF16.F32.PACK_AB R11, R100, R99 ;  /* 0x00000063640b723e */ /* 0x002fe200000010ff */
[----:B------:R-:W-:Y:S01]  /*bdc0*/  FADD.FTZ R6, R130, R6 ;  /* 0x0000000682067221 */ /* 0x000fe20000010000 */
[----:B------:R-:W-:Y:S01]  /*bdd0*/  MOV R136, R137 ;  /* 0x0000008900887202 */ /* 0x000fe20000000f00 */
[----:B------:R-:W-:Y:S01]  /*bde0*/  FADD.FTZ R0, R131, R0 ;  /* 0x0000000083007221 */ /* 0x000fe20000010000 */
[----:B------:R-:W-:Y:S01]  /*bdf0*/  MOV R137, R180 ;  /* 0x000000b400897202 */ /* 0x000fe20000000f00 */
        /* <DEDUP_REMOVED lines=8> */
[----:B------:R-:W-:Y:S01]  /*be80*/  LDSM.16.MT88.4 R152, [R217+0xb800] ;  /* 0x00b80000d998783b */ /* 0x000fe20000004200 */
[----:B------:R-:W-:Y:S01]  /*be90*/  HMMA.16816.F32.BF16 R104, R8, R34, R104 ;  /* 0x000000220868723c */ /* 0x000fe20000041868 */
[----:B------:R-:W-:-:S02]  /*bea0*/  IMAD.MOV.U32 R193, RZ, RZ, R218 ;  /* 0x000000ffffc17224 */ /* 0x000fc400078e00da */
[----:B------:R-:W-:Y:S01]  /*beb0*/  FADD.FTZ R0, R251, R0 ;  /* 0x00000000fb007221 */ /* 0x000fe20000010000 */
[----:B------:R1:W5:Y:S02]  /*bec0*/  LDL.LU R232, [R1+0x11c] ;  /* 0x00011c0001e87983 */ /* 0x0003640000300800 */
[----:B------:R-:W-:Y:S01]  /*bed0*/  HMMA.16816.F32.BF16 R92, R8, R24, R92 ;  /* 0x00000018085c723c */ /* 0x000fe2000004185c */
[----:B------:R-:W-:-:S05]  /*bee0*/  IMAD.MOV.U32 R180, RZ, RZ, R200 ;  /* 0x000000ffffb47224 */ /* 0x000fca00078e00c8 */
[----:B------:R-:W-:Y:S01]  /*bef0*/  HMMA.16816.F32.BF16 R88, R8, R26, R88 ;  /* 0x0000001a0858723c */ /* 0x000fe20000041858 */
[----:B------:R-:W-:-:S05]  /*bf00*/  MOV R131, R191 ;  /* 0x000000bf00837202 */ /* 0x000fca0000000f00 */
[C---:B------:R-:W-:Y:S06]  /*bf10*/  HMMA.16816.F32.BF16 R76, R8.reuse, R16, R76 ;  /* 0x00000010084c723c */ /* 0x040fec000004184c */
[C---:B------:R-:W-:Y:S06]  /*bf20*/  HMMA.16816.F32.BF16 R84, R8.reuse, R18, R84 ;  /* 0x000000120854723c */ /* 0x040fec0000041854 */
[C---:B------:R-:W-:Y:S06]  /*bf30*/  HMMA.16816.F32.BF16 R80, R8.reuse, R20, R80 ;  /* 0x000000140850723c */ /* 0x040fec0000041850 */
[----:B------:R-:W-:Y:S01]  /*bf40*/  HMMA.16816.F32.BF16 R72, R8, R22, R72 ;  /* 0x000000160848723c */ /* 0x000fe20000041848 */
[----:B------:R-:W-:-:S02]  /*bf50*/  MOV R141, R176 ;  /* 0x000000b0008d7202 */ /* 0x000fc40000000f00 */
[----:B------:R-:W-:Y:S02]  /*bf60*/  MOV R136, R183 ;  /* 0x000000b700887202 */ /* 0x000fe40000000f00 */
[----:B------:R-:W-:Y:S01]  /*bf70*/  MOV R137, R188 ;  /* 0x000000bc00897202 */ /* 0x000fe20000000f00 */
[----:B------:R-:W-:Y:S02]  /*bf80*/  IMAD.MOV.U32 R251, RZ, RZ, R182 ;  /* 0x000000fffffb7224 */ /* 0x000fe400078e00b6 */
[----:B------:R-:W-:Y:S01]  /*bf90*/  FADD.FTZ R8, R138, R28 ;  /* 0x0000001c8a087221 */ /* 0x000fe20000010000 */
[----:B------:R-:W-:Y:S01]  /*bfa0*/  FADD.FTZ R10, R181, R7 ;  /* 0x00000007b50a7221 */ /* 0x000fe20000010000 */
[----:B------:R-:W-:Y:S01]  /*bfb0*/  FADD.FTZ R9, R187, R6 ;  /* 0x00000006bb097221 */ /* 0x000fe20000010000 */
[----:B------:R-:W-:Y:S01]  /*bfc0*/  MOV R139, R195 ;  /* 0x000000c3008b7202 */ /* 0x000fe20000000f00 */
[----:B------:R-:W-:Y:S01]  /*bfd0*/  FADD.FTZ R8, R177, R8 ;  /* 0x00000008b1087221 */ /* 0x000fe20000010000 */
[----:B------:R-:W-:Y:S01]  /*bfe0*/  IMAD.MOV.U32 R140, RZ, RZ, R180 ;  /* 0x000000ffff8c7224 */ /* 0x000fe200078e00b4 */
[----:B------:R-:W-:Y:S01]  /*bff0*/  MOV R181, R178 ;  /* 0x000000b200b57202 */ /* 0x000fe20000000f00 */
[----:B------:R-:W-:-:S02]  /*c000*/  IMAD.MOV.U32 R138, RZ, RZ, R193 ;  /* 0x000000ffff8a7224 */ /* 0x000fc400078e00c1 */
[----:B------:R-:W-:Y:S01]  /*c010*/  FADD.FTZ R7, R171, R0 ;  /* 0x00000000ab077221 */ /* 0x000fe20000010000 */
[----:B------:R-:W-:Y:S01]  /*c020*/  MOV R178, R170 ;  /* 0x000000aa00b27202 */ /* 0x000fe20000000f00 */
[----:B------:R-:W-:Y:S01]  /*c030*/  FADD.FTZ R6, R186, R8 ;  /* 0x00000008ba067221 */ /* 0x000fe20000010000 */
[----:B------:R-:W-:Y:S01]  /*c040*/  FADD.FTZ R0, R131, R10 ;  /* 0x0000000a83007221 */ /* 0x000fe20000010000 */
[----:B------:R-:W-:Y:S01]  /*c050*/  MOV R252, R179 ;  /* 0x000000b300fc7202 */ /* 0x000fe20000000f00 */
[----:B------:R-:W-:Y:S01]  /*c060*/  FADD.FTZ R8, R141, R9 ;  /* 0x000000098d087221 */ /* 0x000fe20000010000 */
[----:B------:R-:W-:Y:S01]  /*c070*/  FADD.FTZ R7, R140, R7 ;  /* 0x000000078c077221 */ /* 0x000fe20000010000 */
[----:B------:R-:W-:Y:S01]  /*c080*/  MOV R177, R189 ;  /* 0x000000bd00b17202 */ /* 0x000fe20000000f00 */
[----:B------:R-:W-:Y:S01]  /*c090*/  FADD.FTZ R9, R136, R6 ;  /* 0x0000000688097221 */ /* 0x000fe20000010000 */
[----:B------:R-:W-:Y:S01]  /*c0a0*/  IMAD.MOV.U32 R113, RZ, RZ, R137 ;  /* 0x000000ffff717224 */ /* 0x000fe200078e0089 */
[----:B------:R-:W-:Y:S01]  /*c0b0*/  MOV R114, R138 ;  /* 0x0000008a00727202 */ /* 0x000fe20000000f00 */
        /* <DEDUP_REMOVED lines=38> */
[----:B------:R-:W-:Y:S01]  /*c320*/  MUFU.EX2 R121, R149 ;  /* 0x0000009500797308 */ /* 0x000fe20000000800 */
[----:B------:R-:W-:Y:S01]  /*c330*/  FADD.FTZ R6, R241, R6 ;  /* 0x00000006f1067221 */ /* 0x000fe20000010000 */
[----:B------:R-:W-:Y:S01]  /*c340*/  FADD.FTZ R8, R249, R8 ;  /* 0x00000008f9087221 */ /* 0x000fe20000010000 */
[----:B------:R-:W-:Y:S01]  /*c350*/  FADD.FTZ R7, R245, R7 ;  /* 0x00000007f5077221 */ /* 0x000fe20000010000 */
[----:B------:R-:W-:-:S04]  /*c360*/  FADD.FTZ R0, R236, R0 ;  /* 0x00000000ec007221 */ /* 0x000fc80000010000 */
[----:B------:R-:W2:Y:S01]  /*c370*/  MUFU.EX2 R96, R157 ;  /* 0x0000009d00607308 */ /* 0x000ea20000000800 */
[----:B------:R-:W-:Y:S01]  /*c380*/  FADD.FTZ R6, R240, R6 ;  /* 0x00000006f0067221 */ /* 0x000fe20000010000 */
[----:B------:R-:W-:-:S06]  /*c390*/  FADD.FTZ R8, R250, R8 ;  /* 0x00000008fa087221 */ /* 0x000fcc0000010000 */
[----:B------:R-:W-:Y:S01]  /*c3a0*/  MUFU.EX2 R39, R158 ;  /* 0x0000009e00277308 */ /* 0x000fe20000000800 */
[----:B------:R-:W-:-:S07]  /*c3b0*/  FADD.FTZ R7, R246, R7 ;  /* 0x00000007f6077221 */ /* 0x000fce0000010000 */
        /* <DEDUP_REMOVED lines=35> */
[----:B------:R-:W1:Y:S01]  /*c5f0*/  MUFU.EX2 R38, R160 ;  /* 0x000000a000267308 */ /* 0x000e620000000800 */
[----:B------:R-:W-:Y:S01]  /*c600*/  FADD.FTZ R6, R116, R6 ;  /* 0x0000000674067221 */ /* 0x000fe20000010000 */
[----:B------:R-:W-:Y:S01]  /*c610*/  HMMA.16816.F32.BF16 R56, R12, R26, R56 ;  /* 0x0000001a0c38723c */ /* 0x000fe20000041838 */
[----:B------:R-:W-:Y:S01]  /*c620*/  FADD.FTZ R8, R128, R8 ;  /* 0x0000000880087221 */ /* 0x000fe20000010000 */
[----:B------:R1:W5:Y:S04]  /*c630*/  LDL.LU R231, [R1+0x118] ;  /* 0x0001180001e77983 */ /* 0x0003680000300800 */
[----:B------:R-:W1:Y:S01]  /*c640*/  MUFU.EX2 R125, R146 ;  /* 0x00000092007d7308 */ /* 0x000e620000000800 */
[----:B------:R-:W-:Y:S01]  /*c650*/  FADD.FTZ R7, R39, R7 ;  /* 0x0000000727077221 */ /* 0x000fe20000010000 */
[----:B------:R-:W-:-:S06]  /*c660*/  FADD.FTZ R0, R99, R0 ;  /* 0x0000000063007221 */ /* 0x000fcc0000010000 */
[----:B------:R-:W1:Y:S01]  /*c670*/  MUFU.EX2 R21, R169 ;  /* 0x000000a900157308 */ /* 0x000e620000000800 */
[----:B------:R-:W-:Y:S01]  /*c680*/  HMMA.16816.F32.BF16 R48, R12, R16, R48 ;  /* 0x000000100c30723c */ /* 0x000fe20000041830 */
[----:B------:R-:W-:-:S06]  /*c690*/  FADD.FTZ R6, R117, R6 ;  /* 0x0000000675067221 */ /* 0x000fcc0000010000 */
[----:B------:R-:W1:Y:S01]  /*c6a0*/  MUFU.EX2 R29, R165 ;  /* 0x000000a5001d7308 */ /* 0x000e620000000800 */
[----:B------:R-:W-:Y:S01]  /*c6b0*/  HMMA.16816.F32.BF16 R40, R12, R18, R40 ;  /* 0x000000120c28723c */ /* 0x000fe20000041828 */
[----:B------:R-:W-:Y:S06]  /*c6c0*/  LDSM.16.MT88.4 R16, [R216+0xb800] ;  /* 0x00b80000d810783b */ /* 0x000fec0000004200 */
[----:B------:R-:W1:Y:S01]  /*c6d0*/  MUFU.EX2 R37, R161 ;  /* 0x000000a100257308 */ /* 0x000e620000000800 */
[----:B------:R-:W-:Y:S01]  /*c6e0*/  FADD.FTZ R8, R129, R8 ;  /* 0x0000000881087221 */ /* 0x000fe20000010000 */
[----:B------:R-:W-:-:S06]  /*c6f0*/  FADD.FTZ R7, R97, R7 ;  /* 0x0000000761077221 */ /* 0x000fcc0000010000 */
[----:B------:R2:W1:Y:S01]  /*c700*/  MUFU.EX2 R126, R145 ;  /* 0x00000091007e7308 */ /* 0x0004620000000800 */
[----:B------:R-:W-:-:S07]  /*c710*/  FADD.FTZ R0, R100, R0 ;  /* 0x0000000064007221 */ /* 0x000fce0000010000 */
[----:B------:R-:W1:Y:S01]  /*c720*/  MUFU.EX2 R20, R172 ;  /* 0x000000ac00147308 */ /* 0x000e620000000800 */
[----:B------:R-:W-:-:S07]  /*c730*/  FADD.FTZ R6, R102, R6 ;  /* 0x0000000666067221 */ /* 0x000fce0000010000 */
[----:B------:R-:W1:Y:S01]  /*c740*/  MUFU.EX2 R26, R166 ;  /* 0x000000a6001a7308 */ /* 0x000e620000000800 */
[----:B--2---:R-:W-:Y:S01]  /*c750*/  LDSM.16.MT88.4 R144, [R215+0xb800] ;  /* 0x00b80000d790783b */ /* 0x004fe20000004200 */
[----:B------:R-:W-:-:S06]  /*c760*/  FADD.FTZ R8, R124, R8 ;  /* 0x000000087c087221 */ /* 0x000fcc0000010000 */
[----:B------:R-:W2:Y:S01]  /*c770*/  MUFU.EX2 R36, R162 ;  /* 0x000000a200247308 */ /* 0x000ea20000000800 */
[----:B------:R1:W5:Y:S07]  /*c780*/  LDL.LU R230, [R1+0x114] ;  /* 0x0001140001e67983 */ /* 0x00036e0000300800 */
[----:B------:R2:W-:Y:S01]  /*c790*/  MUFU.EX2 R31, R163 ;  /* 0x000000a3001f7308 */ /* 0x0005e20000000800 */
[----:B---3--:R-:W-:Y:S01]  /*c7a0*/  FADD.FTZ R7, R24, R7 ;  /* 0x0000000718077221 */ /* 0x008fe20000010000 */
[----:B------:R3:W5:Y:S06]  /*c7b0*/  LDL.LU R229, [R1+0x110] ;  /* 0x0001100001e57983 */ /* 0x00076c0000300800 */
[----:B------:R-:W3:Y:S01]  /*c7c0*/  MUFU.EX2 R122, R151 ;  /* 0x00000097007a7308 */ /* 0x000ee20000000800 */
[----:B----4-:R-:W-:Y:S01]  /*c7d0*/  FADD.FTZ R0, R30, R0 ;  /* 0x000000001e007221 */ /* 0x010fe20000010000 */
[----:B------:R4:W5:Y:S06]  /*c7e0*/  LDL.LU R228, [R1+0x10c] ;  /* 0x00010c0001e47983 */ /* 0x00096c0000300800 */
[----:B------:R-:W4:Y:S01]  /*c7f0*/  MUFU.EX2 R11, R173 ;  /* 0x000000ad000b7308 */ /* 0x000f220000000800 */
[----:B--2---:R-:W2:Y:S01]  /*c800*/  LDSM.16.MT88.4 R160, [R214+0xb800] ;  /* 0x00b80000d6a0783b */ /* 0x004ea20000004200 */
[----:B-1----:R-:W-:-:S06]  /*c810*/  FADD.FTZ R6, R38, R6 ;  /* 0x0000000626067221 */ /* 0x002fcc0000010000 */
[----:B------:R-:W1:Y:S01]  /*c820*/  MUFU.EX2 R25, R167 ;  /* 0x000000a700197308 */ /* 0x000e620000000800 */
        /* <DEDUP_REMOVED lines=10> */
[----:B------:R-:W-:-:S03]  /*c8d0*/  FADD.FTZ R0, R26, R0 ;  /* 0x000000001a007221 */ /* 0x000fc60000010000 */
[----:B------:R2:W5:Y:S01]  /*c8e0*/  LDL.LU R220, [R1+0xf8] ;  /* 0x0000f80001dc7983 */ /* 0x0005620000300800 */
[----:B------:R-:W-:Y:S01]  /*c8f0*/  HMMA.16816.F32.BF16 R52, R12, R32, R52 ;  /* 0x000000200c34723c */ /* 0x000fe20000041834 */
[----:B------:R-:W-:Y:S02]  /*c900*/  FADD.FTZ R6, R36, R6 ;  /* 0x0000000624067221 */ /* 0x000fe40000010000 */
[----:B------:R2:W5:Y:S01]  /*c910*/  LDL.LU R218, [R1+0xf4] ;  /* 0x0000f40001da7983 */ /* 0x0005620000300800 */
[----:B---3--:R-:W-:-:S03]  /*c920*/  FADD.FTZ R8, R122, R8 ;  /* 0x000000087a087221 */ /* 0x008fc60000010000 */
[----:B------:R3:W5:Y:S01]  /*c930*/  LDL.LU R213, [R1+0xf0] ;  /* 0x0000f00001d57983 */ /* 0x0007620000300800 */
[C---:B------:R-:W-:Y:S01]  /*c940*/  HMMA.16816.F32.BF16 R60, R12.reuse, R34, R60 ;  /* 0x000000220c3c723c */ /* 0x040fe2000004183c */
[----:B----4-:R-:W-:Y:S02]  /*c950*/  FADD.FTZ R7, R11, R7 ;  /* 0x000000070b077221 */ /* 0x010fe40000010000 */
[----:B------:R3:W5:Y:S01]  /*c960*/  LDL.LU R212, [R1+0xec] ;  /* 0x0000ec0001d47983 */ /* 0x0007620000300800 */
[----:B-1----:R-:W-:Y:S02]  /*c970*/  FADD.FTZ R0, R25, R0 ;  /* 0x0000000019007221 */ /* 0x002fe40000010000 */
        /* <DEDUP_REMOVED lines=19> */
[C---:B--2---:R-:W-:Y:S06]  /*cab0*/  HMMA.16816.F32.BF16 R196, R168.reuse, R160, R196 ;  /* 0x000000a0a8c4723c */ /* 0x044fec00000418c4 */
        /* <DEDUP_REMOVED lines=25> */
[----:B------:R-:W4:Y:S01]  /*cc50*/  LDL.LU R131, [R1+0x88] ;  /* 0x0000880001837983 */ /* 0x000f220000300800 */
[----:B-----5:R-:W-:Y:S01]  /*cc60*/  ISETP.GE.AND P0, PT, R200, UR4, PT ;  /* 0x00000004c8007c0c */ /* 0x020fe2000bf06270 */
[----:B------:R-:W-:Y:S01]  /*cc70*/  USHF.R.S32.HI UR22, URZ, 0x1f, UR19 ;  /* 0x0000001f3f167899 */ /* 0x000fe20008011413 */
[----:B------:R-:W-:Y:S01]  /*cc80*/  IMAD.U32 R6, RZ, RZ, UR19 ;  /* 0x00000013ff067e24 */ /* 0x000fe2000f8e00ff */
[----:B------:R-:W-:Y:S01]  /*cc90*/  STL [R1+0x100], R139 ;  /* 0x0001008b01007387 */ /* 0x000fe20000100800 */
[----:B------:R-:W-:-:S03]  /*cca0*/  UIMAD UR4, UR13, UR19, URZ ;  /* 0x000000130d0472a4 */ /* 0x000fc6000f8e023f */
[----:B------:R-:W-:Y:S04]  /*ccb0*/  STL [R1+0xfc], R138 ;  /* 0x0000fc8a01007387 */ /* 0x000fe80000100800 */
        /* <DEDUP_REMOVED lines=8> */
[----:B------:R-:W1:Y:S02]  /*cd40*/  @!P0 LDC.64 R28, c[0x0][0x220] ;  /* 0x00008800ff1c8b82 */ /* 0x000e640000000a00 */
[----:B------:R-:W-:Y:S04]  /*cd50*/  STL [R1+0xe4], R68 ;  /* 0x0000e44401007387 */ /* 0x000fe80000100800 */
[----:B------:R-:W-:Y:S01]  /*cd60*/  STL [R1+0xe0], R5 ;  /* 0x0000e00501007387 */ /* 0x000fe20000100800 */
[----:B------:R-:W-:Y:S01]  /*cd70*/  IMAD.U32 R20, RZ, RZ, UR6 ;  /* 0x00000006ff147e24 */ /* 0x000fe2000f8e00ff */
[----:B------:R-:W1:Y:S02]  /*cd80*/  @!P0 LDC.64 R30, c[0x0][0x220] ;  /* 0x00008800ff1e8b82 */ /* 0x000e640000000a00 */
[----:B------:R-:W-:Y:S04]  /*cd90*/  STL [R1+0xdc], R4 ;  /* 0x0000dc0401007387 */ /* 0x000fe80000100800 */
[----:B------:R4:W-:Y:S01]  /*cda0*/  STL [R1+0xd8], R3 ;  /* 0x0000d80301007387 */ /* 0x0009e20000100800 */
[----:B------:R-:W-:Y:S01]  /*cdb0*/  IMAD.U32 R9, RZ, RZ, UR6 ;  /* 0x00000006ff097e24 */ /* 0x000fe2000f8e00ff */
[----:B------:R-:W1:Y:S02]  /*cdc0*/  @!P0 LDC.64 R32, c[0x0][0x220] ;  /* 0x00008800ff208b82 */ /* 0x000e640000000a00 */
[----:B------:R-:W4:Y:S04]  /*cdd0*/  LDL R130, [R1+0x4] ;  /* 0x0000040001827983 */ /* 0x000f280000100800 */
[----:B------:R-:W4:Y:S01]  /*cde0*/  LDL.LU R103, [R1+0x78] ;  /* 0x0000780001677983 */ /* 0x000f220000300800 */
[----:B------:R-:W-:Y:S01]  /*cdf0*/  IMAD.U32 R8, RZ, RZ, UR7 ;  /* 0x00000007ff087e24 */ /* 0x000fe2000f8e00ff */
[----:B------:R-:W1:Y:S02]  /*ce00*/  @!P0 LDC.64 R34, c[0x0][0x220] ;  /* 0x00008800ff228b82 */ /* 0x000e640000000a00 */
[----:B------:R-:W4:Y:S04]  /*ce10*/  LDL.LU R244, [R1+0x7c] ;  /* 0x00007c0001f47983 */ /* 0x000f280000300800 */
[----:B------:R-:W4:Y:S01]  /*ce20*/  LDL.LU R123, [R1+0x80] ;  /* 0x00008000017b7983 */ /* 0x000f220000300800 */
[----:B------:R-:W-:Y:S01]  /*ce30*/  UIMAD UR4, UR22, UR14, UR4 ;  /* 0x0000000e160472a4 */ /* 0x000fe2000f8e0204 */
[----:B------:R-:W-:Y:S01]  /*ce40*/  IMAD.U32 R17, RZ, RZ, UR6 ;  /* 0x00000006ff117e24 */ /* 0x000fe2000f8e00ff */
[----:B------:R-:W-:Y:S01]  /*ce50*/  BAR.SYNC.DEFER_BLOCKING 0x0 ;  /* 0x0000000000007b1d */ /* 0x000fe20000010000 */
[----:B------:R-:W-:-:S05]  /*ce60*/  IMAD.U32 R14, RZ, RZ, UR6 ;  /* 0x00000006ff0e7e24 */ /* 0x000fca000f8e00ff */
[----:B------:R-:W-:-:S05]  /*ce70*/  VOTEU.ALL UP0, P0 ;  /* 0x00000000003f7886 */ /* 0x000fca0000000000 */
[----:B------:R-:W-:Y:S02]  /*ce80*/  @!UP0 UIMAD UR25, UR7, 0x30, URZ ;  /* 0x00000030071988a4 */ /* 0x000fe4000f8e023f */
[----:B------:R-:W-:Y:S02]  /*ce90*/  @!UP0 UIMAD UR23, UR7, 0x50, URZ ;  /* 0x00000050071788a4 */ /* 0x000fe4000f8e023f */
[----:B------:R-:W-:Y:S01]  /*cea0*/  @!UP0 UIMAD UR22, UR7, 0x60, URZ ;  /* 0x00000060071688a4 */ /* 0x000fe2000f8e023f */
[----:B------:R-:W-:Y:S01]  /*ceb0*/  @P0 STS.128 [R233+0x8000], RZ ;  /* 0x008000ffe9000388 */ /* 0x000fe20000000c00 */
[----:B--2---:R-:W-:-:S04]  /*cec0*/  IMAD.WIDE.U32 R6, R6, UR14, R118 ;  /* 0x0000000e06067c25 */ /* 0x004fc8000f8e0076 */
[----:B---3--:R-:W-:Y:S02]  /*ced0*/  IMAD.MOV.U32 R248, RZ, RZ, R252 ;  /* 0x000000fffff87224 */ /* 0x008fe400078e00fc */
[----:B------:R-:W2:Y:S01]  /*cee0*/  LDL.LU R252, [R1+0x84] ;  /* 0x0000840001fc7983 */ /* 0x000ea20000300800 */
[----:B------:R-:W-:Y:S01]  /*cef0*/  VIADD R7, R7, UR4 ;  /* 0x0000000407077c36 */ /* 0x000fe20008000000 */
[-C--:B------:R-:W-:Y:S01]  /*cf00*/  @!P0 LEA R22, P1, R22, R6.reuse, 0x6 ;  /* 0x0000000616168211 */ /* 0x080fe200078230ff */
[----:B------:R-:W-:Y:S02]  /*cf10*/  @!P0 IMAD.MOV.U32 R12, RZ, RZ, R6 ;  /* 0x000000ffff0c8224 */ /* 0x000fe400078e0006 */
[----:B------:R-:W-:Y:S01]  /*cf20*/  @!P0 IMAD.MOV.U32 R13, RZ, RZ, R7 ;  /* 0x000000ffff0d8224 */ /* 0x000fe200078e0007 */
[----:B------:R-:W-:Y:S01]  /*cf30*/  @!P0 LEA.HI.X R23, R10, R7, R0, 0x6, P1 ;  /* 0x000000070a178211 */ /* 0x000fe200008f3400 */
[----:B------:R-:W-:Y:S01]  /*cf40*/  IMAD.U32 R0, RZ, RZ, UR6 ;  /* 0x00000006ff007e24 */ /* 0x000fe2000f8e00ff */
[----:B------:R-:W-:-:S03]  /*cf50*/  @!P0 LEA R20, P2, R20, R6, 0x5 ;  /* 0x0000000614148211 */ /* 0x000fc600078428ff */
[----:B------:R-:W-:Y:S01]  /*cf60*/  @!P0 IMAD.WIDE.U32 R12, R0, 0x50, R12 ;  /* 0x00000050000c8825 */ /* 0x000fe200078e000c */
[----:B------:R-:W-:Y:S02]  /*cf70*/  @!P0 IADD3 R0, P1, R6, UR16, RZ ;  /* 0x0000001006008c10 */ /* 0x000fe4000ff3e0ff */
[----:B------:R-:W-:Y:S01]  /*cf80*/  @!P0 LEA.HI.X R21, R9, R7, R8, 0x5, P2 ;  /* 0x0000000709158211 */ /* 0x000fe200010f2c08 */
[----:B------:R-:W-:Y:S01]  /*cf90*/  IMAD.U32 R8, RZ, RZ, UR6 ;  /* 0x00000006ff087e24 */ /* 0x000fe2000f8e00ff */
[----:B------:R-:W-:Y:S01]  /*cfa0*/  @!P0 IADD3.X R19, R7, UR15, RZ, P1, !PT ;  /* 0x0000000f07138c10 */ /* 0x000fe20008ffe4ff */
[----:B------:R-:W-:Y:S02]  /*cfb0*/  @!P0 IMAD.MOV.U32 R10, RZ, RZ, R6 ;  /* 0x000000ffff0a8224 */ /* 0x000fe400078e0006 */
[--C-:B------:R-:W-:Y:S01]  /*cfc0*/  @!P0 IMAD.MOV.U32 R11, RZ, RZ, R7.reuse ;  /* 0x000000ffff0b8224 */ /* 0x100fe200078e0007 */
[----:B-1----:R-:W-:Y:S01]  /*cfd0*/  @!P0 LEA R18, P1, R0, R26, 0x1 ;  /* 0x0000001a00128211 */ /* 0x002fe200078208ff */
[----:B------:R-:W-:-:S02]  /*cfe0*/  @!P0 IMAD.MOV.U32 R9, RZ, RZ, R7 ;  /* 0x000000ffff098224 */ /* 0x000fc400078e0007 */
[----:B------:R-:W-:Y:S01]  /*cff0*/  @!P0 IMAD.WIDE.U32 R10, R8, 0x60, R10 ;  /* 0x00000060080a8825 */ /* 0x000fe200078e000a */
[----:B------:R-:W-:Y:S02]  /*d000*/  @!P0 LEA R16, P2, R6, R24, 0x1 ;  /* 0x0000001806108211 */ /* 0x000fe400078408ff */
[----:B------:R-:W-:Y:S01]  /*d010*/  @!P0 LEA.HI.X R19, R0, R27, R19, 0x1, P1 ;  /* 0x0000001b00138211 */ /* 0x000fe200008f0c13 */
[----:B------:R-:W-:Y:S01]  /*d020*/  @!P0 IMAD.MOV.U32 R8, RZ, RZ, R6 ;  /* 0x000000ffff088224 */ /* 0x000fe200078e0006 */
[----:B------:R-:W1:Y:S03]  /*d030*/  @!P0 LDC.64 R26, c[0x0][0x220] ;  /* 0x00008800ff1a8b82 */ /* 0x000e660000000a00 */
[----:B------:R-:W-:Y:S01]  /*d040*/  @!P0 IMAD.WIDE.U32 R8, R17, 0x70, R8 ;  /* 0x0000007011088825 */ /* 0x000fe200078e0008 */
[----:B------:R-:W-:-:S04]  /*d050*/  @!P0 LEA.HI.X R17, R6, R25, R7, 0x1, P2 ;  /* 0x0000001906118211 */ /* 0x000fc800010f0c07 */
[----:B------:R-:W3:Y:S01]  /*d060*/  @!P0 LDC.64 R24, c[0x0][0x220] ;  /* 0x00008800ff188b82 */ /* 0x000ee20000000a00 */
        /* <DEDUP_REMOVED lines=25> */
[----:B----4-:R-:W-:-:S03]  /*d200*/  @!P0 LEA R16, P3, R12, R30, 0x1 ;  /* 0x0000001e0c108211 */ /* 0x010fc600078608ff */
[----:B------:R-:W-:Y:S01]  /*d210*/  @!PT LDS RZ, [RZ] ;  /* 0x00000000fffff984 */ /* 0x000fe20000000800 */
[----:B------:R-:W-:Y:S01]  /*d220*/  @!PT LDS RZ, [RZ] ;  /* 0x00000000fffff984 */ /* 0x000fe20000000800 */
[----:B------:R-:W-:Y:S01]  /*d230*/  @!PT LDS RZ, [RZ] ;  /* 0x00000000fffff984 */ /* 0x000fe20000000800 */
[----:B------:R-:W-:Y:S01]  /*d240*/  @!P0 LDGSTS.E.BYPASS.LTC128B.128 [R233+0x9800], desc[UR26][R20.64] ;  /* 0x0980000014e98fae */ /* 0x000fe2000b901d5a */
[----:B---3--:R-:W-:Y:S02]  /*d250*/  @!P0 LEA R18, P1, R22, R24, 0x1 ;  /* 0x0000001816128211 */ /* 0x008fe400078208ff */
        /* <DEDUP_REMOVED lines=32> */
[----:B------:R-:W4:Y:S04]  /*d460*/  LDSM.16.M88.4 R40, [R202+0x5000] ;  /* 0x00500000ca28783b */ /* 0x000f280000000200 */
[----:B------:R-:W3:Y:S04]  /*d470*/  LDSM.16.M88.4 R56, [R202+0x5800] ;  /* 0x00580000ca38783b */ /* 0x000ee80000000200 */
[----:B------:R-:W-:Y:S04]  /*d480*/  LDSM.16.M88.4 R20, [R130] ;  /* 0x000000008214783b */ /* 0x000fe80000000200 */
[----:B------:R-:W3:Y:S04]  /*d490*/  LDSM.16.M88.4 R44, [R202+0x4800] ;  /* 0x00480000ca2c783b */ /* 0x000ee80000000200 */
[----:B------:R-:W-:Y:S01]  /*d4a0*/  LDSM.16.M88.4 R32, [R213+0x6800] ;  /* 0x00680000d520783b */ /* 0x000fe20000000200 */
[----:B------:R-:W-:-:S02]  /*d4b0*/  IMAD.MOV.U32 R247, RZ, RZ, R131 ;  /* 0x000000fffff77224 */ /* 0x000fc400078e0083 */
[----:B------:R-:W-:Y:S01]  /*d4c0*/  IMAD.MOV.U32 R3, RZ, RZ, R248 ;  /* 0x000000ffff037224 */ /* 0x000fe200078e00f8 */
[----:B------:R-:W-:Y:S01]  /*d4d0*/  LOP3.LUT R224, R224, 0xffffffdf, RZ, 0xc0, !PT ;  /* 0xffffffdfe0e07812 */ /* 0x000fe200078ec0ff */
        /* <DEDUP_REMOVED lines=11> */
[C---:B----4-:R-:W-:Y:S01]  /*d590*/  HMMA.16816.F32.BF16 R124, R16.reuse, R42, R60 ;  /* 0x0000002a107c723c */ /* 0x050fe2000004183c */
[----:B------:R-:W-:Y:S05]  /*d5a0*/  LDSM.16.M88.4 R60, [R103] ;  /* 0x00000000673c783b */ /* 0x000fea0000000200 */
[----:B---3--:R-:W-:Y:S01]  /*d5b0*/  HMMA.16816.F32.BF16 R108, R16, R56, R12 ;  /* 0x00000038106c723c */ /* 0x008fe2000004180c */
[----:B------:R-:W3:Y:S05]  /*d5c0*/  LDSM.16.M88.4 R12, [R2] ;  /* 0x00000000020c783b */ /* 0x000eea0000000200 */
[C---:B------:R-:W-:Y:S06]  /*d5d0*/  HMMA.16816.F32.BF16 R240, R20.reuse, R44, R88 ;  /* 0x0000002c14f0723c */ /* 0x040fec0000041858 */
[----:B------:R-:W-:Y:S01]  /*d5e0*/  HMMA.16816.F32.BF16 R116, R20, R42, R52 ;  /* 0x0000002a1474723c */ /* 0x000fe20000041834 */
[----:B------:R-:W4:Y:S05]  /*d5f0*/  LDSM.16.M88.4 R52, [R202+0x6000] ;  /* 0x00600000ca34783b */ /* 0x000f2a0000000200 */
        /* <DEDUP_REMOVED lines=8> */
[----:B------:R-:W-:Y:S06]  /*d680*/  HMMA.16816.F32.BF16 R204, R20, R46, R76 ;  /* 0x0000002e14cc723c */ /* 0x000fec000004184c */
[-C--:B------:R-:W-:Y:S06]  /*d690*/  HMMA.16816.F32.BF16 R104, R28, R32.reuse, RZ ;  /* 0x000000201c68723c */ /* 0x080fec00000418ff */
[C---:B------:R-:W-:Y:S06]  /*d6a0*/  HMMA.16816.F32.BF16 R100, R24.reuse, R32, RZ ;  /* 0x000000201864723c */ /* 0x040fec00000418ff */
[----:B------:R-:W-:Y:S01]  /*d6b0*/  HMMA.16816.F32.BF16 R96, R24, R34, RZ ;  /* 0x000000221860723c */ /* 0x000fe200000418ff */
[----:B------:R-:W-:-:S02]  /*d6c0*/  IMAD.MOV.U32 R235, RZ, RZ, R6 ;  /* 0x000000ffffeb7224 */ /* 0x000fc400078e0006 */
[----:B------:R-:W-:-:S03]  /*d6d0*/  IMAD.MOV.U32 R234, RZ, RZ, R7 ;  /* 0x000000ffffea7224 */ /* 0x000fc600078e0007 */
[----:B------:R-:W-:Y:S01]  /*d6e0*/  HMMA.16816.F32.BF16 R76, R28, R34, RZ ;  /* 0x000000221c4c723c */ /* 0x000fe200000418ff */
[----:B--2---:R2:W-:Y:S05]  /*d6f0*/  LDSM.16.M88.4 R32, [R252] ;  /* 0x00000000fc20783b */ /* 0x0045ea0000000200 */
[-C--:B----4-:R-:W-:Y:S06]  /*d700*/  HMMA.16816.F32.BF16 R88, R20, R52.reuse, R88 ;  /* 0x000000341458723c */ /* 0x090fec0000041858 */
[----:B------:R-:W-:Y:S07]  /*d710*/  HMMA.16816.F32.BF16 R84, R16, R52, R84 ;  /* 0x000000341054723c */ /* 0x000fee0000041854 */
[----:B------:R-:W-:-:S02]  /*d720*/  IMAD.MOV.U32 R52, RZ, RZ, R4 ;  /* 0x000000ffff347224 */ /* 0x000fc400078e0004 */
[----:B--2---:R-:W-:Y:S02]  /*d730*/  IMAD.MOV.U32 R252, RZ, RZ, R5 ;  /* 0x000000fffffc7224 */ /* 0x004fe400078e0005 */
[----:B-1----:R-:W-:Y:S06]  /*d740*/  HMMA.16816.F32.BF16 R4, R8, R60, R236 ;  /* 0x0000003c0804723c */ /* 0x002fec00000418ec */
[-C--:B------:R-:W-:Y:S06]  /*d750*/  HMMA.16816.F32.BF16 R132, R20, R40.reuse, R72 ;  /* 0x000000281484723c */ /* 0x080fec0000041848 */
[----:B------:R-:W-:Y:S01]  /*d760*/  HMMA.16816.F32.BF16 R128, R16, R40, R64 ;  /* 0x000000281080723c */ /* 0x000fe20000041840 */
[----:B------:R1:W2:Y:S11]  /*d770*/  LDSM.16.M88.4 R40, [R244] ;  /* 0x00000000f428783b */ /* 0x0002b60000000200 */
[----:B------:R-:W-:-:S02]  /*d780*/  IMAD.MOV.U32 R239, RZ, RZ, R5 ;  /* 0x000000ffffef7224 */ /* 0x000fc400078e0005 */
[----:B------:R-:W-:Y:S02]  /*d790*/  IMAD.MOV.U32 R238, RZ, RZ, R6 ;  /* 0x000000ffffee7224 */ /* 0x000fe400078e0006 */
[----:B------:R-:W-:Y:S02]  /*d7a0*/  IMAD.MOV.U32 R237, RZ, RZ, R7 ;  /* 0x000000ffffed7224 */ /* 0x000fe400078e0007 */
[----:B------:R-:W-:Y:S02]  /*d7b0*/  IMAD.MOV.U32 R236, RZ, RZ, R4 ;  /* 0x000000ffffec7224 */ /* 0x000fe400078e0004 */
[----:B------:R-:W-:Y:S01]  /*d7c0*/  HMMA.16816.F32.BF16 R4, R8, R62, R208 ;  /* 0x0000003e0804723c */ /* 0x000fe200000418d0 */
[----:B-1----:R-:W-:-:S15]  /*d7d0*/  IMAD.MOV.U32 R244, RZ, RZ, R247 ;  /* 0x000000fffff47224 */ /* 0x002fde00078e00f7 */
[----:B------:R-:W-:-:S08]  /*d7e0*/  NOP ;  /* 0x0000000000007918 */ /* 0x000fd00000000000 */
[----:B------:R-:W-:Y:S02]  /*d7f0*/  IMAD.MOV.U32 R2, RZ, RZ, R5 ;  /* 0x000000ffff027224 */ /* 0x000fe400078e0005 */
[----:B------:R-:W-:Y:S02]  /*d800*/  IMAD.MOV.U32 R247, RZ, RZ, R6 ;  /* 0x000000fffff77224 */ /* 0x000fe400078e0006 */
[----:B------:R-:W-:Y:S02]  /*d810*/  IMAD.MOV.U32 R246, RZ, RZ, R7 ;  /* 0x000000fffff67224 */ /* 0x000fe400078e0007 */
[----:B------:R-:W-:Y:S02]  /*d820*/  IMAD.MOV.U32 R245, RZ, RZ, R4 ;  /* 0x000000fffff57224 */ /* 0x000fe400078e0004 */
[----:B------:R-:W-:Y:S06]  /*d830*/  HMMA.16816.F32.BF16 R4, R12, R62, R204 ;  /* 0x0000003e0c04723c */ /* 0x000fec00000418cc */
[-C--:B------:R-:W-:Y:S06]  /*d840*/  HMMA.16816.F32.BF16 R92, R16, R54.reuse, R92 ;  /* 0x00000036105c723c */ /* 0x080fec000004185c */
[----:B------:R-:W-:Y:S06]  /*d850*/  HMMA.16816.F32.BF16 R80, R20, R54, R80 ;  /* 0x000000361450723c */ /* 0x000fec0000041850 */
[----:B--2---:R-:W-:Y:S06]  /*d860*/  HMMA.16816.F32.BF16 R60, R8, R40, R128 ;  /* 0x00000028083c723c */ /* 0x004fec0000041880 */
[----:B------:R-:W-:-:S02]  /*d870*/  IMAD.MOV.U32 R54, RZ, RZ, R4 ;  /* 0x000000ffff367224 */ /* 0x000fc400078e0004 */
[----:B------:R-:W-:Y:S02]  /*d880*/  IMAD.MOV.U32 R139, RZ, RZ, R5 ;  /* 0x000000ffff8b7224 */ /* 0x000fe400078e0005 */
[----:B------:R-:W-:Y:S02]  /*d890*/  IMAD.MOV.U32 R138, RZ, RZ, R6 ;  /* 0x000000ffff8a7224 */ /* 0x000fe400078e0006 */
[----:B------:R-:W-:Y:S02]  /*d8a0*/  IMAD.MOV.U32 R137, RZ, RZ, R7 ;  /* 0x000000ffff897224 */ /* 0x000fe400078e0007 */
[----:B------:R-:W-:Y:S06]  /*d8b0*/  HMMA.16816.F32.BF16 R4, R12, R40, R132 ;  /* 0x000000280c04723c */ /* 0x000fec0000041884 */
[----:B------:R-:W-:Y:S06]  /*d8c0*/  HMMA.16816.F32.BF16 R48, R28, R36, RZ ;  /* 0x000000241c30723c */ /* 0x000fec00000418ff */
[-C--:B------:R-:W-:Y:S06]  /*d8d0*/  HMMA.16816.F32.BF16 R44, R24, R38.reuse, RZ ;  /* 0x00000026182c723c */ /* 0x080fec00000418ff */
[----:B------:R-:W-:Y:S01]  /*d8e0*/  HMMA.16816.F32.BF16 R64, R28, R38, RZ ;  /* 0x000000261c40723c */ /* 0x000fe200000418ff */
[----:B------:R-:W1:Y:S01]  /*d8f0*/  LDSM.16.M88.4 R36, [R123] ;  /* 0x000000007b24783b */ /* 0x000e620000000200 */
[----:B------:R-:W-:-:S04]  /*d900*/  IMAD.MOV.U32 R136, RZ, RZ, R60 ;  /* 0x000000ffff887224 */ /* 0x000fc800078e003c */
[----:B------:R-:W-:Y:S02]  /*d910*/  IMAD.MOV.U32 R205, RZ, RZ, R5 ;  /* 0x000000ffffcd7224 */ /* 0x000fe400078e0005 */
[----:B------:R-:W-:Y:S02]  /*d920*/  IMAD.MOV.U32 R204, RZ, RZ, R6 ;  /* 0x000000ffffcc7224 */ /* 0x000fe400078e0006 */
[----:B------:R-:W-:Y:S02]  /*d930*/  IMAD.MOV.U32 R135, RZ, RZ, R7 ;  /* 0x000000ffff877224 */ /* 0x000fe400078e0007 */
[----:B------:R-:W-:Y:S02]  /*d940*/  IMAD.MOV.U32 R7, RZ, RZ, R61 ;  /* 0x000000ffff077224 */ /* 0x000fe400078e003d */
[----:B------:R-:W-:Y:S02]  /*d950*/  IMAD.MOV.U32 R6, RZ, RZ, R62 ;  /* 0x000000ffff067224 */ /* 0x000fe400078e003e */
[----:B------:R-:W-:-:S02]  /*d960*/  IMAD.MOV.U32 R5, RZ, RZ, R63 ;  /* 0x000000ffff057224 */ /* 0x000fc400078e003f */
[-C--:B------:R-:W-:Y:S06]  /*d970*/  HMMA.16816.F32.BF16 R60, R8, R42.reuse, R124 ;  /* 0x0000002a083c723c */ /* 0x080fec000004187c */
[----:B------:R-:W-:Y:S06]  /*d980*/  HMMA.16816.F32.BF16 R40, R12, R42, R116 ;  /* 0x0000002a0c28723c */ /* 0x000fec0000041874 */
[----:B------:R-:W-:Y:S01]  /*d990*/  HMMA.16816.F32.BF16 R112, R20, R56, R48 ;  /* 0x000000381470723c */ /* 0x000fe20000041830 */
[----:B------:R-:W2:Y:S05]  /*d9a0*/  LDSM.16.M88.4 R48, [R202+0x6800] ;  /* 0x00680000ca30783b */ /* 0x000eaa0000000200 */
[----:B------:R-:W-:Y:S01]  /*d9b0*/  HMMA.16816.F32.BF16 R72, R16, R58, R44 ;  /* 0x0000003a1048723c */ /* 0x000fe2000004182c */
[----:B------:R-:W3:Y:S11]  /*d9c0*/  LDSM.16.M88.4 R44, [R213+0x7000] ;  /* 0x00700000d52c783b */ /* 0x000ef60000000200 */
[----:B------:R-:W-:-:S02]  /*d9d0*/  IMAD.MOV.U32 R53, RZ, RZ, R40 ;  /* 0x000000ffff357224 */ /* 0x000fc400078e0028 */
[----:B------:R-:W-:Y:S02]  /*d9e0*/  IMAD.MOV.U32 R118, RZ, RZ, R41 ;  /* 0x000000ffff767224 */ /* 0x000fe400078e0029 */
[----:B------:R-:W-:Y:S02]  /*d9f0*/  IMAD.MOV.U32 R117, RZ, RZ, R42 ;  /* 0x000000ffff757224 */ /* 0x000fe400078e002a */
[----:B------:R-:W-:Y:S02]  /*da00*/  IMAD.MOV.U32 R116, RZ, RZ, R43 ;  /* 0x000000ffff747224 */ /* 0x000fe400078e002b */
[----:B-1----:R-:W-:Y:S06]  /*da10*/  HMMA.16816.F32.BF16 R40, R12, R36, R112 ;  /* 0x000000240c28723c */ /* 0x002fec0000041870 */
[C---:B------:R-:W-:Y:S06]  /*da20*/  HMMA.16816.F32.BF16 R56, R20.reuse, R58, R64 ;  /* 0x0000003a1438723c */ /* 0x040fec0000041840 */
[----:B--2---:R-:W-:-:S12]  /*da30*/  HMMA.16816.F32.BF16 R120, R20, R48, R104 ;  /* 0x000000301478723c */ /* 0x004fd80000041868 */
[----:B------:R-:W-:Y:S02]  /*da40*/  IMAD.MOV.U32 R211, RZ, RZ, R42 ;  /* 0x000000ffffd37224 */ /* 0x000fe400078e002a */
[----:B------:R-:W-:Y:S02]  /*da50*/  IMAD.MOV.U32 R210, RZ, RZ, R43 ;  /* 0x000000ffffd27224 */ /* 0x000fe400078e002b */
[----:B------:R-:W-:Y:S02]  /*da60*/  IMAD.MOV.U32 R209, RZ, RZ, R40 ;  /* 0x000000ffffd17224 */ /* 0x000fe400078e0028 */
[----:B------:R-:W-:Y:S02]  /*da70*/  IMAD.MOV.U32 R208, RZ, RZ, R41 ;  /* 0x000000ffffd07224 */ /* 0x000fe400078e0029 */
[----:B------:R-:W-:Y:S06]  /*da80*/  HMMA.16816.F32.BF16 R40, R8, R36, R108 ;  /* 0x000000240828723c */ /* 0x000fec000004186c */
[C---:B------:R-:W-:Y:S06]  /*da90*/  HMMA.16816.F32.BF16 R104, R16.reuse, R48, R100 ;  /* 0x000000301068723c */ /* 0x040fec0000041864 */
[-C--:B------:R-:W-:Y:S06]  /*daa0*/  HMMA.16816.F32.BF16 R100, R16, R50.reuse, R96 ;  /* 0x000000321064723c */ /* 0x080fec0000041860 */
[----:B------:R-:W-:Y:S01]  /*dab0*/  HMMA.16816.F32.BF16 R96, R20, R50, R76 ;  /* 0x000000321460723c */ /* 0x000fe2000004184c */
[----:B------:R-:W1:Y:S05]  /*dac0*/  LDSM.16.M88.4 R48, [R202+0x7000] ;  /* 0x00700000ca30783b */ /* 0x000e6a0000000200 */
[----:B------:R-:W-:Y:S01]  /*dad0*/  IMAD.MOV.U32 R207, RZ, RZ, R42 ;  /* 0x000000ffffcf7224 */ /* 0x000fe200078e002a */
[----:B------:R-:W-:Y:S01]  /*dae0*/  HMMA.16816.F32.BF16 R68, R12, R38, R56 ;  /* 0x000000260c44723c */ /* 0x000fe20000041838 */
[----:B------:R-:W-:-:S02]  /*daf0*/  IMAD.MOV.U32 R206, RZ, RZ, R43 ;  /* 0x000000ffffce7224 */ /* 0x000fc400078e002b */
[----:B------:R-:W-:Y:S02]  /*db00*/  IMAD.MOV.U32 R133, RZ, RZ, R40 ;  /* 0x000000ffff857224 */ /* 0x000fe400078e0028 */
[----:B------:R-:W-:Y:S02]  /*db10*/  IMAD.MOV.U32 R132, RZ, RZ, R41 ;  /* 0x000000ffff847224 */ /* 0x000fe400078e0029 */
[----:B------:R-:W-:Y:S06]  /*db20*/  HMMA.16816.F32.BF16 R40, R8, R38, R72 ;  /* 0x000000260828723c */ /* 0x000fec0000041848 */
[----:B---3--:R-:W-:Y:S01]  /*db30*/  HMMA.16816.F32.BF16 R36, R24, R46, RZ ;  /* 0x0000002e1824723c */ /* 0x008fe200000418ff */
[----:B------:R-:W-:-:S02]  /*db40*/  IMAD.MOV.U32 R0, RZ, RZ, R244 ;  /* 0x000000ffff007224 */ /* 0x000fc400078e00f4 */
[----:B------:R-:W-:-:S03]  /*db50*/  IMAD.MOV.U32 R131, RZ, RZ, R54 ;  /* 0x000000ffff837224 */ /* 0x000fc600078e0036 */
[----:B------:R-:W-:Y:S07]  /*db60*/  HMMA.16816.F32.BF16 R108, R12, R32, R88 ;  /* 0x000000200c6c723c */ /* 0x000fee0000041858 */
[----:B------:R-:W-:Y:S02]  /*db70*/  IMAD.MOV.U32 R89, RZ, RZ, R53 ;  /* 0x000000ffff597224 */ /* 0x000fe400078e0035 */
[----:B------:R-:W-:Y:S02]  /*db80*/  IMAD.MOV.U32 R91, RZ, RZ, R52 ;  /* 0x000000ffff5b7224 */ /* 0x000fe400078e0034 */
[----:B------:R-:W-:Y:S01]  /*db90*/  LDSM.16.M88.4 R52, [R213+0x7800] ;  /* 0x00780000d534783b */ /* 0x000fe20000000200 */
[----:B------:R-:W-:-:S02]  /*dba0*/  IMAD.MOV.U32 R244, RZ, RZ, R41 ;  /* 0x000000fffff47224 */ /* 0x000fc400078e0029 */
[----:B------:R-:W-:-:S04]  /*dbb0*/  IMAD.MOV.U32 R242, RZ, RZ, R42 ;  /* 0x000000fffff27224 */ /* 0x000fc800078e002a */
[----:B-1----:R-:W-:Y:S01]  /*dbc0*/  HMMA.16816.F32.BF16 R64, R16, R50, R36 ;  /* 0x000000321040723c */ /* 0x002fe20000041824 */
[----:B------:R-:W1:Y:S01]  /*dbd0*/  LDSM.16.M88.4 R36, [R0] ;  /* 0x000000000024783b */ /* 0x000e620000000200 */
[----:B------:R-:W-:Y:S02]  /*dbe0*/  IMAD.MOV.U32 R241, RZ, RZ, R43 ;  /* 0x000000fffff17224 */ /* 0x000fe400078e002b */
[----:B------:R-:W-:Y:S02]  /*dbf0*/  IMAD.MOV.U32 R240, RZ, RZ, R40 ;  /* 0x000000fffff07224 */ /* 0x000fe400078e0028 */
[----:B------:R-:W-:Y:S01]  /*dc00*/  HMMA.16816.F32.BF16 R40, R24, R44, RZ ;  /* 0x0000002c1828723c */ /* 0x000fe200000418ff */
[----:B------:R-:W-:Y:S02]  /*dc10*/  IMAD.MOV.U32 R223, RZ, RZ, R60 ;  /* 0x000000ffffdf7224 */ /* 0x000fe400078e003c */
[----:B------:R-:W-:Y:S02]  /*dc20*/  IMAD.MOV.U32 R222, RZ, RZ, R61 ;  /* 0x000000ffffde7224 */ /* 0x000fe400078e003d */
[----:B------:R-:W-:Y:S01]  /*dc30*/  IMAD.MOV.U32 R219, RZ, RZ, R62 ;  /* 0x000000ffffdb7224 */ /* 0x000fe200078e003e */
[----:B------:R-:W-:Y:S01]  /*dc40*/  HMMA.16816.F32.BF16 R56, R28, R46, RZ ;  /* 0x0000002e1c38723c */ /* 0x000fe200000418ff */
[----:B------:R-:W-:-:S05]  /*dc50*/  IMAD.MOV.U32 R203, RZ, RZ, R63 ;  /* 0x000000ffffcb7224 */ /* 0x000fca00078e003f */
[----:B------:R-:W-:Y:S01]  /*dc60*/  HMMA.16816.F32.BF16 R60, R28, R44, RZ ;  /* 0x0000002c1c3c723c */ /* 0x000fe200000418ff */
[----:B------:R-:W-:Y:S01]  /*dc70*/  IMAD.MOV.U32 R134, RZ, RZ, R4 ;  /* 0x000000ffff867224 */ /* 0x000fe200078e0004 */
[----:B------:R-:W-:Y:S01]  /*dc80*/  LDSM.16.M88.4 R44, [R202+0x7800] ;  /* 0x00780000ca2c783b */ /* 0x000fe20000000200 */
[----:B------:R-:W-:-:S03]  /*dc90*/  IMAD.MOV.U32 R4, RZ, RZ, R251 ;  /* 0x000000ffff047224 */ /* 0x000fc600078e00fb */
[C---:B------:R-:W-:Y:S06]  /*dca0*/  HMMA.16816.F32.BF16 R112, R8.reuse, R32, R84 ;  /* 0x000000200870723c */ /* 0x040fec0000041854 */
[-C--:B------:R-:W-:Y:S06]  /*dcb0*/  HMMA.16816.F32.BF16 R124, R8, R34.reuse, R92 ;  /* 0x00000022087c723c */ /* 0x080fec000004185c */
[----:B------:R-:W-:Y:S01]  /*dcc0*/  HMMA.16816.F32.BF16 R248, R12, R34, R80 ;  /* 0x000000220cf8723c */ /* 0x000fe20000041850 */
[----:B------:R2:W3:Y:S05]  /*dcd0*/  LDSM.16.M88.4 R32, [R3] ;  /* 0x000000000320783b */ /* 0x0004ea0000000200 */
[----:B------:R-:W-:Y:S01]  /*dce0*/  HMMA.16816.F32.BF16 R72, R16, R48, R40 ;  /* 0x000000301048723c */ /* 0x000fe20000041828 */
[----:B------:R-:W4:Y:S05]  /*dcf0*/  LDSM.16.M88.4 R40, [R213+0x4000] ;  /* 0x00400000d528783b */ /* 0x000f2a0000000200 */
[----:B-1----:R-:W-:Y:S06]  /*dd00*/  HMMA.16816.F32.BF16 R80, R12, R36, R120 ;  /* 0x000000240c50723c */ /* 0x002fec0000041878 */
[C---:B------:R-:W-:Y:S06]  /*dd10*/  HMMA.16816.F32.BF16 R76, R20.reuse, R48, R60 ;  /* 0x00000030144c723c */ /* 0x040fec000004183c */
[----:B------:R-:W-:Y:S06]  /*dd20*/  HMMA.16816.F32.BF16 R56, R20, R50, R56 ;  /* 0x000000321438723c */ /* 0x000fec0000041838 */
[----:B------:R-:W-:Y:S01]  /*dd30*/  HMMA.16816.F32.BF16 R48, R24, R52, RZ ;  /* 0x000000341830723c */ /* 0x000fe200000418ff */
[----:B------:R-:W-:-:S02]  /*dd40*/  IMAD.MOV.U32 R90, RZ, RZ, R2 ;  /* 0x000000ffff5a7224 */ /* 0x000fc400078e0002 */
[----:B------:R-:W-:Y:S02]  /*dd50*/  IMAD.MOV.U32 R119, RZ, RZ, R131 ;  /* 0x000000ffff777224 */ /* 0x000fe400078e0083 */
[----:B------:R-:W-:Y:S01]  /*dd60*/  IMAD.MOV.U32 R243, RZ, RZ, R4 ;  /* 0x000000fffff37224 */ /* 0x000fe200078e0004 */
[----:B------:R-:W-:Y:S01]  /*dd70*/  HMMA.16816.F32.BF16 R128, R8, R36, R104 ;  /* 0x000000240880723c */ /* 0x000fe20000041868 */
[----:B------:R-:W-:Y:S02]  /*dd80*/  IMAD.MOV.U32 R88, RZ, RZ, R90 ;  /* 0x000000ffff587224 */ /* 0x000fe400078e005a */
[----:B------:R-:W-:Y:S02]  /*dd90*/  IMAD.MOV.U32 R90, RZ, RZ, R246 ;  /* 0x000000ffff5a7224 */ /* 0x000fe400078e00f6 */
[----:B------:R-:W-:Y:S02]  /*dda0*/  IMAD.MOV.U32 R87, RZ, RZ, R245 ;  /* 0x000000ffff577224 */ /* 0x000fe400078e00f5 */
[----:B------:R-:W-:-:S02]  /*ddb0*/  IMAD.MOV.U32 R106, RZ, RZ, R89 ;  /* 0x000000ffff6a7224 */ /* 0x000fc400078e0059 */
[----:B------:R-:W-:Y:S02]  /*ddc0*/  IMAD.MOV.U32 R89, RZ, RZ, R247 ;  /* 0x000000ffff597224 */ /* 0x000fe400078e00f7 */
[----:B------:R-:W-:Y:S02]  /*ddd0*/  IMAD.MOV.U32 R121, RZ, RZ, R244 ;  /* 0x000000ffff797224 */ /* 0x000fe400078e00f4 */
[----:B------:R-:W-:Y:S01]  /*dde0*/  IMAD.MOV.U32 R2, RZ, RZ, R82 ;  /* 0x000000ffff027224 */ /* 0x000fe200078e0052 */
[----:B------:R-:W-:Y:S01]  /*ddf0*/  HMMA.16816.F32.BF16 R244, R8, R38, R100 ;  /* 0x0000002608f4723c */ /* 0x000fe20000041864 */
[----:B------:R-:W-:Y:S02]  /*de00*/  IMAD.MOV.U32 R4, RZ, RZ, R80 ;  /* 0x000000ffff047224 */ /* 0x000fe400078e0050 */
[----:B--2---:R-:W-:Y:S02]  /*de10*/  IMAD.MOV.U32 R3, RZ, RZ, R81 ;  /* 0x000000ffff037224 */ /* 0x004fe400078e0051 */
[----:B------:R-:W-:-:S02]  /*de20*/  IMAD.MOV.U32 R82, RZ, RZ, R135 ;  /* 0x000000ffff527224 */ /* 0x000fc400078e0087 */
[----:B------:R-:W-:Y:S02]  /*de30*/  IMAD.MOV.U32 R107, RZ, RZ, R134 ;  /* 0x000000ffff6b7224 */ /* 0x000fe400078e0086 */
[----:B------:R-:W-:Y:S02]  /*de40*/  IMAD.MOV.U32 R102, RZ, RZ, R133 ;  /* 0x000000ffff667224 */ /* 0x000fe400078e0085 */
[----:B------:R-:W-:Y:S02]  /*de50*/  IMAD.MOV.U32 R103, RZ, RZ, R132 ;  /* 0x000000ffff677224 */ /* 0x000fe400078e0084 */
[----:B------:R-:W-:Y:S01]  /*de60*/  IMAD.MOV.U32 R122, RZ, RZ, R242 ;  /* 0x000000ffff7a7224 */ /* 0x000fe200078e00f2 */
[----:B---3--:R-:W-:Y:S01]  /*de70*/  HMMA.16816.F32.BF16 R132, R8, R34, R64 ;  /* 0x000000220884723c */ /* 0x008fe20000041840 */
[----:B------:R-:W-:Y:S02]  /*de80*/  IMAD.MOV.U32 R123, RZ, RZ, R241 ;  /* 0x000000ffff7b7224 */ /* 0x000fe400078e00f1 */
[----:B------:R-:W-:-:S02]  /*de90*/  IMAD.MOV.U32 R120, RZ, RZ, R240 ;  /* 0x000000ffff787224 */ /* 0x000fc400078e00f0 */
[----:B------:R-:W-:Y:S01]  /*dea0*/  IMAD.MOV.U32 R104, RZ, RZ, R207 ;  /* 0x000000ffff687224 */ /* 0x000fe200078e00cf */
[----:B------:R-:W-:Y:S01]  /*deb0*/  HMMA.16816.F32.BF16 R64, R16, R44, R48 ;  /* 0x0000002c1040723c */ /* 0x000fe20000041830 */
[----:B------:R-:W-:Y:S02]  /*dec0*/  IMAD.MOV.U32 R105, RZ, RZ, R206 ;  /* 0x000000ffff697224 */ /* 0x000fe400078e00ce */
[----:B------:R-:W-:Y:S02]  /*ded0*/  IMAD.MOV.U32 R80, RZ, RZ, R205 ;  /* 0x000000ffff507224 */ /* 0x000fe400078e00cd */
[----:B------:R-:W-:Y:S02]  /*dee0*/  IMAD.MOV.U32 R81, RZ, RZ, R204 ;  /* 0x000000ffff517224 */ /* 0x000fe400078e00cc */
[----:B------:R-:W-:Y:S01]  /*def0*/  IMAD.MOV.U32 R101, RZ, RZ, R243 ;  /* 0x000000ffff657224 */ /* 0x000fe200078e00f3 */
[C---:B------:R-:W-:Y:S06]  /*df00*/  HMMA.16816.F32.BF16 R204, R12.reuse, R34, R56 ;  /* 0x000000220ccc723c */ /* 0x040fec0000041838 */
[----:B------:R-:W-:Y:S06]  /*df10*/  HMMA.16816.F32.BF16 R240, R12, R38, R96 ;  /* 0x000000260cf0723c */ /* 0x000fec0000041860 */
[C---:B----4-:R-:W-:Y:S06]  /*df20*/  HMMA.16816.F32.BF16 R48, R24.reuse, R40, RZ ;  /* 0x000000281830723c */ /* 0x050fec00000418ff */
        /* <DEDUP_REMOVED lines=10> */
[----:B------:R-:W-:Y:S01]  /*dfd0*/  HMMA.16816.F32.BF16 R208, R8, R32, R72 ;  /* 0x0000002008d0723c */ /* 0x000fe20000041848 */
[----:B------:R-:W-:-:S02]  /*dfe0*/  IMAD.MOV.U32 R93, RZ, RZ, R238 ;  /* 0x000000ffff5d7224 */ /* 0x000fc400078e00ee */
        /* <DEDUP_REMOVED lines=11> */
[----:B------:R1:W2:Y:S05]  /*e0a0*/  LDSM.16.M88.4 R16, [R101] ;  /* 0x000000006510783b */ /* 0x0002aa0000000200 */
[C---:B------:R-:W-:Y:S06]  /*e0b0*/  HMMA.16816.F32.BF16 R24, R20.reuse, R26, R40 ;  /* 0x0000001a1418723c */ /* 0x040fec0000041828 */
[----:B------:R-:W-:Y:S01]  /*e0c0*/  HMMA.16816.F32.BF16 R44, R20, R46, R28 ;  /* 0x0000002e142c723c */ /* 0x000fe2000004181c */
[----:B------:R-:W3:Y:S01]  /*e0d0*/  LDSM.16.M88.4 R20, [R212] ;  /* 0x00000000d414783b */ /* 0x000ee20000000200 */
[----:B------:R-:W-:-:S02]  /*e0e0*/  IMAD.MOV.U32 R100, RZ, RZ, R102 ;  /* 0x000000ffff647224 */ /* 0x000fc400078e0066 */
[----:B------:R-:W-:Y:S02]  /*e0f0*/  IMAD.MOV.U32 R102, RZ, RZ, R104 ;  /* 0x000000ffff667224 */ /* 0x000fe400078e0068 */
[----:B------:R-:W-:Y:S02]  /*e100*/  IMAD.MOV.U32 R40, RZ, RZ, R106 ;  /* 0x000000ffff287224 */ /* 0x000fe400078e006a */
[----:B------:R-:W-:Y:S02]  /*e110*/  IMAD.MOV.U32 R41, RZ, RZ, R118 ;  /* 0x000000ffff297224 */ /* 0x000fe400078e0076 */
[----:B------:R-:W-:Y:S02]  /*e120*/  IMAD.MOV.U32 R42, RZ, RZ, R117 ;  /* 0x000000ffff2a7224 */ /* 0x000fe400078e0075 */
[----:B-1----:R-:W-:Y:S02]  /*e130*/  IMAD.MOV.U32 R101, RZ, RZ, R103 ;  /* 0x000000ffff657224 */ /* 0x002fe400078e0067 */
[----:B------:R-:W-:-:S02]  /*e140*/  IMAD.MOV.U32 R103, RZ, RZ, R105 ;  /* 0x000000ffff677224 */ /* 0x000fc400078e0069 */
[----:B------:R-:W-:Y:S02]  /*e150*/  IMAD.MOV.U32 R43, RZ, RZ, R116 ;  /* 0x000000ffff2b7224 */ /* 0x000fe400078e0074 */
[----:B------:R-:W-:Y:S02]  /*e160*/  IMAD.MOV.U32 R56, RZ, RZ, R119 ;  /* 0x000000ffff387224 */ /* 0x000fe400078e0077 */
[-C--:B--2---:R-:W-:Y:S06]  /*e170*/  HMMA.16816.F32.BF16 R116, R8, R16.reuse, R64 ;  /* 0x000000100874723c */ /* 0x084fec0000041840 */
[----:B------:R-:W-:Y:S01]  /*e180*/  HMMA.16816.F32.BF16 R96, R12, R16, R72 ;  /* 0x000000100c60723c */ /* 0x000fe20000041848 */
[----:B------:R-:W-:-:S02]  /*e190*/  IMAD.MOV.U32 R65, RZ, RZ, R92 ;  /* 0x000000ffff417224 */ /* 0x000fc400078e005c */
[----:B------:R-:W-:-:S03]  /*e1a0*/  IMAD.MOV.U32 R66, RZ, RZ, R93 ;  /* 0x000000ffff427224 */ /* 0x000fc600078e005d */
[----:B---3--:R-:W-:Y:S01]  /*e1b0*/  HMMA.16816.F32.BF16 R36, R8, R22, R52 ;  /* 0x000000160824723c */ /* 0x008fe20000041834 */
[----:B------:R-:W-:-:S06]  /*e1c0*/  IMAD.MOV.U32 R67, RZ, RZ, R94 ;  /* 0x000000ffff437224 */ /* 0x000fcc00078e005e */
[----:B------:R-:W-:Y:S02]  /*e1d0*/  IMAD.MOV.U32 R52, RZ, RZ, R107 ;  /* 0x000000ffff347224 */ /* 0x000fe400078e006b */
[C---:B------:R-:W-:Y:S06]  /*e1e0*/  HMMA.16816.F32.BF16 R104, R8.reuse, R18, R32 ;  /* 0x000000120868723c */ /* 0x040fec0000041820 */
[-C--:B------:R-:W-:Y:S01]  /*e1f0*/  HMMA.16816.F32.BF16 R48, R8, R20.reuse, R48 ;  /* 0x000000140830723c */ /* 0x080fe20000041830 */
[----:B------:R-:W-:Y:S01]  /*e200*/  IMAD.MOV.U32 R32, RZ, RZ, R95 ;  /* 0x000000ffff207224 */ /* 0x000fe200078e005f */
[----:B------:R-:W-:Y:S04]  /*e210*/  LDSM.16.M88.4 R8, [R221+0x2000] ;  /* 0x00200000dd08783b */ /* 0x000fe80000000200 */
[C---:B------:R-:W-:Y:S06]  /*e220*/  HMMA.16816.F32.BF16 R28, R12.reuse, R20, R60 ;  /* 0x000000140c1c723c */ /* 0x040fec000004183c */
[C---:B------:R-:W-:Y:S01]  /*e230*/  HMMA.16816.F32.BF16 R24, R12.reuse, R22, R24 ;  /* 0x000000160c18723c */ /* 0x040fe20000041818 */
[----:B------:R-:W1:Y:S05]  /*e240*/  LDSM.16.M88.4 R20, [R218] ;  /* 0x00000000da14783b */ /* 0x000e6a0000000200 */
        /* <DEDUP_REMOVED lines=17> */
[----:B------:R-:W-:Y:S01]  /*e360*/  @P0 LOP3.LUT R224, R224, 0x20, RZ, 0xfc, !PT ;  /* 0x00000020e0e00812 */ /* 0x000fe200078efcff */
[----:B------:R-:W-:Y:S01]  /*e370*/  IMAD.MOV.U32 R59, RZ, RZ, R137 ;  /* 0x000000ffff3b7224 */ /* 0x000fe200078e0089 */
[-C--:B-1----:R-:W-:Y:S01]  /*e380*/  HMMA.16816.F32.BF16 R88, R8, R20.reuse, R48 ;  /* 0x000000140858723c */ /* 0x082fe20000041830 */
[----:B------:R-:W-:Y:S01]  /*e390*/  IMAD.MOV.U32 R73, RZ, RZ, R252 ;  /* 0x000000ffff497224 */ /* 0x000fe200078e00fc */
[----:B------:R1:W5:Y:S01]  /*e3a0*/  LDL.LU R139, [R1+0x100] ;  /* 0x00010000018b7983 */ /* 0x0003620000300800 */
[----:B------:R-:W-:Y:S02]  /*e3b0*/  IMAD.MOV.U32 R74, RZ, RZ, R235 ;  /* 0x000000ffff4a7224 */ /* 0x000fe400078e00eb */
[----:B------:R-:W-:Y:S01]  /*e3c0*/  IMAD.MOV.U32 R75, RZ, RZ, R234 ;  /* 0x000000ffff4b7224 */ /* 0x000fe200078e00ea */
[----:B--2---:R-:W-:Y:S06]  /*e3d0*/  HMMA.16816.F32.BF16 R84, R12, R20, R28 ;  /* 0x000000140c54723c */ /* 0x004fec000004181c */
[-C--:B------:R-:W-:Y:S06]  /*e3e0*/  HMMA.16816.F32.BF16 R80, R8, R22.reuse, R36 ;  /* 0x000000160850723c */ /* 0x080fec0000041824 */
[C---:B------:R-:W-:Y:S01]  /*e3f0*/  HMMA.16816.F32.BF16 R76, R12.reuse, R22, R24 ;  /* 0x000000160c4c723c */ /* 0x040fe20000041818 */
[----:B------:R-:W2:Y:S04]  /*e400*/  LDSM.16.M88.4 R20, [R218+0x1800] ;  /* 0x00180000da14783b */ /* 0x000ea80000000200 */
[----:B------:R-:W4:Y:S01]  /*e410*/  LDSM.16.M88.4 R24, [R218+0x1000] ;  /* 0x00100000da18783b */ /* 0x000f220000000200 */
[-C--:B---3--:R-:W-:Y:S06]  /*e420*/  HMMA.16816.F32.BF16 R72, R12, R16.reuse, R72 ;  /* 0x000000100c48723c */ /* 0x088fec0000041848 */
[C---:B------:R-:W-:Y:S06]  /*e430*/  HMMA.16816.F32.BF16 R64, R8.reuse, R16, R64 ;  /* 0x000000100840723c */ /* 0x040fec0000041840 */
[-C--:B------:R-:W-:Y:S06]  /*e440*/  HMMA.16816.F32.BF16 R60, R8, R18.reuse, R60 ;  /* 0x00000012083c723c */ /* 0x080fec000004183c */
[----:B------:R-:W-:Y:S01]  /*e450*/  HMMA.16816.F32.BF16 R56, R12, R18, R56 ;  /* 0x000000120c38723c */ /* 0x000fe20000041838 */
[----:B------:R-:W3:Y:S01]  /*e460*/  LDSM.16.M88.4 R16, [R218+0x2000] ;  /* 0x00200000da10783b */ /* 0x000ee20000000200 */
[----:B------:R-:W-:-:S02]  /*e470*/  IMAD.MOV.U32 R44, RZ, RZ, R223 ;  /* 0x000000ffff2c7224 */ /* 0x000fc400078e00df */
[----:B------:R-:W-:Y:S01]  /*e480*/  IMAD.MOV.U32 R45, RZ, RZ, R222 ;  /* 0x000000ffff2d7224 */ /* 0x000fe200078e00de */
[----:B------:R1:W5:Y:S01]  /*e490*/  LDL.LU R138, [R1+0xfc] ;  /* 0x0000fc00018a7983 */ /* 0x0003620000300800 */
[----:B------:R-:W-:Y:S02]  /*e4a0*/  IMAD.MOV.U32 R46, RZ, RZ, R219 ;  /* 0x000000ffff2e7224 */ /* 0x000fe400078e00db */
[----:B------:R-:W-:Y:S01]  /*e4b0*/  IMAD.MOV.U32 R47, RZ, RZ, R203 ;  /* 0x000000ffff2f7224 */ /* 0x000fe200078e00cb */
[----:B------:R1:W5:Y:S01]  /*e4c0*/  LDL.LU R137, [R1+0xf8] ;  /* 0x0000f80001897983 */ /* 0x0003620000300800 */
[----:B------:R-:W-:Y:S02]  /*e4d0*/  IMAD.MOV.U32 R48, RZ, RZ, R136 ;  /* 0x000000ffff307224 */ /* 0x000fe400078e0088 */
[----:B------:R-:W-:Y:S02]  /*e4e0*/  IMAD.MOV.U32 R49, RZ, RZ, R7 ;  /* 0x000000ffff317224 */ /* 0x000fe400078e0007 */
[----:B------:R-:W-:-:S02]  /*e4f0*/  IMAD.MOV.U32 R50, RZ, RZ, R6 ;  /* 0x000000ffff327224 */ /* 0x000fc400078e0006 */
[----:B------:R-:W-:Y:S01]  /*e500*/  IMAD.MOV.U32 R51, RZ, RZ, R5 ;  /* 0x000000ffff337224 */ /* 0x000fe200078e0005 */
[-C--:B--2---:R-:W-:Y:S06]  /*e510*/  HMMA.16816.F32.BF16 R36, R12, R20.reuse, R32 ;  /* 0x000000140c24723c */ /* 0x084fec0000041820 */
        /* <DEDUP_REMOVED lines=8> */
[----:B------:R-:W4:Y:S05]  /*e5a0*/  LDSM.16.M88.4 R24, [R218+0x2800] ;  /* 0x00280000da18783b */ /* 0x000f2a0000000200 */
[-C--:B---3--:R-:W-:Y:S06]  /*e5b0*/  HMMA.16816.F32.BF16 R108, R12, R16.reuse, R108 ;  /* 0x000000100c6c723c */ /* 0x088fec000004186c */
[C---:B------:R-:W-:Y:S06]  /*e5c0*/  HMMA.16816.F32.BF16 R112, R8.reuse, R16, R112 ;  /* 0x000000100870723c */ /* 0x040fec0000041870 */
[-C--:B------:R-:W-:Y:S06]  /*e5d0*/  HMMA.16816.F32.BF16 R124, R8, R18.reuse, R124 ;  /* 0x00000012087c723c */ /* 0x080fec000004187c */
[----:B------:R-:W-:Y:S01]  /*e5e0*/  HMMA.16816.F32.BF16 R120, R12, R18, R248 ;  /* 0x000000120c78723c */ /* 0x000fe200000418f8 */
[----:B------:R-:W3:Y:S01]  /*e5f0*/  LDSM.16.M88.4 R16, [R218+0x3800] ;  /* 0x00380000da10783b */ /* 0x000ee20000000200 */
[----:B------:R-:W-:Y:S01]  /*e600*/  UISETP.GT.AND UP1, UPT, UR19, UR10, UPT ;  /* 0x0000000a1300728c */ /* 0x000fe2000bf24270 */
[----:B------:R-:W-:-:S04]  /*e610*/  DEPBAR.LE SB0, 0x0 ;  /* 0x000080000000791a */ /* 0x000fc80000000000 */
[----:B--2---:R-:W-:Y:S07]  /*e620*/  HMMA.16816.F32.BF16 R248, R8, R22, R132 ;  /* 0x0000001608f8723c */ /* 0x004fee0000041884 */
[----:B------:R-:W-:Y:S02]  /*e630*/  IMAD.MOV.U32 R132, RZ, RZ, R4 ;  /* 0x000000ffff847224 */ /* 0x000fe400078e0004 */
[----:B------:R-:W-:Y:S02]  /*e640*/  IMAD.MOV.U32 R133, RZ, RZ, R3 ;  /* 0x000000ffff857224 */ /* 0x000fe400078e0003 */
[----:B------:R-:W-:-:S02]  /*e650*/  IMAD.MOV.U32 R134, RZ, RZ, R2 ;  /* 0x000000ffff867224 */ /* 0x000fc400078e0002 */
[----:B------:R-:W-:Y:S01]  /*e660*/  IMAD.MOV.U32 R135, RZ, RZ, R0 ;  /* 0x000000ffff877224 */ /* 0x000fe200078e0000 */
[----:B----4-:R-:W-:Y:S01]  /*e670*/  HMMA.16816.F32.BF16 R128, R8, R24, R128 ;  /* 0x000000180880723c */ /* 0x010fe20000041880 */
[----:B------:R-:W-:-:S05]  /*e680*/  FMUL.FTZ R0, R84, UR32 ;  /* 0x0000002054007c20 */ /* 0x000fca0008410000 */
[C---:B------:R-:W-:Y:S06]  /*e690*/  HMMA.16816.F32.BF16 R244, R8.reuse, R26, R244 ;  /* 0x0000001a08f4723c */ /* 0x040fec00000418f4 */
[C---:B------:R-:W-:Y:S06]  /*e6a0*/  HMMA.16816.F32.BF16 R208, R8.reuse, R20, R208 ;  /* 0x0000001408d0723c */ /* 0x040fec00000418d0 */
[C---:B---3--:R-:W-:Y:S06]  /*e6b0*/  HMMA.16816.F32.BF16 R4, R8.reuse, R16, R116 ;  /* 0x000000100804723c */ /* 0x048fec0000041874 */
[----:B------:R-:W-:Y:S06]  /*e6c0*/  HMMA.16816.F32.BF16 R8, R8, R18, R104 ;  /* 0x000000120808723c */ /* 0x000fec0000041868 */
[C---:B------:R-:W-:Y:S06]  /*e6d0*/  HMMA.16816.F32.BF16 R104, R12.reuse, R24, R132 ;  /* 0x000000180c68723c */ /* 0x040fec0000041884 */
[C---:B------:R-:W-:Y:S06]  /*e6e0*/  HMMA.16816.F32.BF16 R132, R12.reuse, R20, R236 ;  /* 0x000000140c84723c */ /* 0x040fec00000418ec */
[C---:B------:R-:W-:Y:S06]  /*e6f0*/  HMMA.16816.F32.BF16 R116, R12.reuse, R26, R240 ;  /* 0x0000001a0c74723c */ /* 0x040fec00000418f0 */
[C---:B------:R-:W-:Y:S06]  /*e700*/  HMMA.16816.F32.BF16 R204, R12.reuse, R22, R204 ;  /* 0x000000160ccc723c */ /* 0x040fec00000418cc */
[C---:B------:R-:W-:Y:S06]  /*e710*/  HMMA.16816.F32.BF16 R96, R12.reuse, R16, R96 ;  /* 0x000000100c60723c */ /* 0x040fec0000041860 */
[----:B------:R-:W-:Y:S01]  /*e720*/  HMMA.16816.F32.BF16 R236, R12, R18, R92 ;  /* 0x000000120cec723c */ /* 0x000fe2000004185c */
[----:B------:R2:W-:Y:S02]  /*e730*/  MUFU.TANH R14, R0 ;  /* 0x00000000000e7308 */ /* 0x0005e40000002400 */
[----:B--2---:R-:W-:-:S06]  /*e740*/  FMUL.FTZ R0, R85, UR32 ;  /* 0x0000002055007c20 */ /* 0x004fcc0008410000 */
[----:B------:R2:W-:Y:S02]  /*e750*/  MUFU.TANH R92, R0 ;  /* 0x00000000005c7308 */ /* 0x0005e40000002400 */
[----:B--2---:R-:W-:-:S06]  /*e760*/  FMUL.FTZ R0, R86, UR32 ;  /* 0x0000002056007c20 */ /* 0x004fcc0008410000 */
[----:B------:R2:W-:Y:S02]  /*e770*/  MUFU.TANH R13, R0 ;  /* 0x00000000000d7308 */ /* 0x0005e40000002400 */
[----:B--2---:R-:W-:-:S06]  /*e780*/  FMUL.FTZ R0, R87, UR32 ;  /* 0x0000002057007c20 */ /* 0x004fcc0008410000 */
[----:B------:R2:W-:Y:S01]  /*e790*/  MUFU.TANH R84, R0 ;  /* 0x0000000000547308 */ /* 0x0005e20000002400 */
[----:B------:R-:W-:Y:S02]  /*e7a0*/  IMAD.MOV.U32 R71, RZ, RZ, R5 ;  /* 0x000000ffff477224 */ /* 0x000fe400078e0005 */
[----:B------:R-:W-:Y:S02]  /*e7b0*/  IMAD.MOV.U32 R5, RZ, RZ, R9 ;  /* 0x000000ffff057224 */ /* 0x000fe400078e0009 */
[----:B--2---:R-:W-:-:S04]  /*e7c0*/  FMUL.FTZ R0, R88, UR32 ;  /* 0x0000002058007c20 */ /* 0x004fc80008410000 */
[----:B------:R2:W-:Y:S02]  /*e7d0*/  MUFU.TANH R12, R0 ;  /* 0x00000000000c7308 */ /* 0x0005e40000002400 */
[----:B--2---:R-:W-:-:S06]  /*e7e0*/  FMUL.FTZ R0, R89, UR32 ;  /* 0x0000002059007c20 */ /* 0x004fcc0008410000 */
        /* <DEDUP_REMOVED lines=36> */
[----:B--2---:R-:W-:-:S05]  /*ea30*/  FMUL.FTZ R0, R67, UR32 ;  /* 0x0000002043007c20 */ /* 0x004fca0008410000 */
[----:B------:R2:W-:Y:S02]  /*ea40*/  MUFU.TANH R203, R0 ;  /* 0x0000000000cb7308 */ /* 0x0005e40000002400 */
[----:B--2---:R-:W-:-:S06]  /*ea50*/  FMUL.FTZ R0, R56, UR32 ;  /* 0x0000002038007c20 */ /* 0x004fcc0008410000 */
[----:B------:R2:W-:Y:S02]  /*ea60*/  MUFU.TANH R91, R0 ;  /* 0x00000000005b7308 */ /* 0x0005e40000002400 */
[----:B--2---:R-:W-:-:S06]  /*ea70*/  FMUL.FTZ R0, R57, UR32 ;  /* 0x0000002039007c20 */ /* 0x004fcc0008410000 */
[----:B------:R2:W3:Y:S02]  /*ea80*/  MUFU.TANH R6, R0 ;  /* 0x0000000000067308 */ /* 0x0004e40000002400 */
        /* <DEDUP_REMOVED lines=26> */
[----:B------:R2:W4:Y:S02]  /*ec30*/  MUFU.TANH R26, R0 ;  /* 0x00000000001a7308 */ /* 0x0005240000002400 */
[----:B--2---:R-:W-:-:S06]  /*ec40*/  FMUL.FTZ R0, R50, UR32 ;  /* 0x0000002032007c20 */ /* 0x004fcc0008410000 */
[----:B------:R2:W1:Y:S02]  /*ec50*/  MUFU.TANH R11, R0 ;  /* 0x00000000000b7308 */ /* 0x0004640000002400 */
[----:B--2---:R-:W-:-:S06]  /*ec60*/  FMUL.FTZ R0, R51, UR32 ;  /* 0x0000002033007c20 */ /* 0x004fcc0008410000 */
[----:B------:R2:W1:Y:S02]  /*ec70*/  MUFU.TANH R235, R0 ;  /* 0x0000000000eb7308 */ /* 0x0004640000002400 */
[----:B--2---:R-:W-:-:S06]  /*ec80*/  FMUL.FTZ R0, R40, UR32 ;  /* 0x0000002028007c20 */ /* 0x004fcc0008410000 */
[----:B------:R2:W1:Y:S02]  /*ec90*/  MUFU.TANH R222, R0 ;  /* 0x0000000000de7308 */ /* 0x0004640000002400 */
[----:B--2---:R-:W-:-:S06]  /*eca0*/  FMUL.FTZ R0, R41, UR32 ;  /* 0x0000002029007c20 */ /* 0x004fcc0008410000 */
[----:B------:R2:W-:Y:S02]  /*ecb0*/  MUFU.TANH R242, R0 ;  /* 0x0000000000f27308 */ /* 0x0005e40000002400 */
[----:B--2---:R-:W-:-:S06]  /*ecc0*/  FMUL.FTZ R0, R42, UR32 ;  /* 0x000000202a007c20 */ /* 0x004fcc0008410000 */
[----:B------:R2:W-:Y:S02]  /*ecd0*/  MUFU.TANH R72, R0 ;  /* 0x0000000000487308 */ /* 0x0005e40000002400 */
[----:B--2---:R-:W-:-:S06]  /*ece0*/  FMUL.FTZ R0, R43, UR32 ;  /* 0x000000202b007c20 */ /* 0x004fcc0008410000 */
[----:B------:R2:W-:Y:S02]  /*ecf0*/  MUFU.TANH R95, R0 ;  /* 0x00000000005f7308 */ /* 0x0005e40000002400 */
        /* <DEDUP_REMOVED lines=9> */
[----:B------:R2:W1:Y:S02]  /*ed90*/  MUFU.TANH R74, R0 ;  /* 0x00000000004a7308 */ /* 0x0004640000002400 */
[----:B--2---:R-:W-:-:S06]  /*eda0*/  FMUL.FTZ R0, R37, UR32 ;  /* 0x0000002025007c20 */ /* 0x004fcc0008410000 */
[----:B------:R2:W-:Y:S02]  /*edb0*/  MUFU.TANH R219, R0 ;  /* 0x0000000000db7308 */ /* 0x0005e40000002400 */
[----:B--2---:R-:W-:-:S06]  /*edc0*/  FMUL.FTZ R0, R38, UR32 ;  /* 0x0000002026007c20 */ /* 0x004fcc0008410000 */
[----:B------:R2:W1:Y:S02]  /*edd0*/  MUFU.TANH R63, R0 ;  /* 0x00000000003f7308 */ /* 0x0004640000002400 */
[----:B--2---:R-:W-:-:S06]  /*ede0*/  FMUL.FTZ R0, R39, UR32 ;  /* 0x0000002027007c20 */ /* 0x004fcc0008410000 */
[----:B------:R2:W-:Y:S01]  /*edf0*/  MUFU.TANH R67, R0 ;  /* 0x0000000000437308 */ /* 0x0005e20000002400 */
[----:B------:R-:W-:Y:S02]  /*ee00*/  IMAD.MOV.U32 R136, RZ, RZ, R4 ;  /* 0x000000ffff887224 */ /* 0x000fe400078e0004 */
[----:B------:R-:W-:Y:S02]  /*ee10*/  IMAD.MOV.U32 R4, RZ, RZ, R10 ;  /* 0x000000ffff047224 */ /* 0x000fe400078e000a */
[----:B--2---:R-:W-:-:S04]  /*ee20*/  FMUL.FTZ R0, R32, UR32 ;  /* 0x0000002020007c20 */ /* 0x004fc80008410000 */
[----:B------:R2:W1:Y:S02]  /*ee30*/  MUFU.TANH R19, R0 ;  /* 0x0000000000137308 */ /* 0x0004640000002400 */
[----:B--2---:R-:W-:-:S06]  /*ee40*/  FMUL.FTZ R0, R33, UR32 ;  /* 0x0000002021007c20 */ /* 0x004fcc0008410000 */
[----:B------:R2:W1:Y:S01]  /*ee50*/  MUFU.TANH R93, R0 ;  /* 0x00000000005d7308 */ /* 0x0004620000002400 */
[----:B------:R-:W3:Y:S01]  /*ee60*/  S2R R18, SR_TID.X ;  /* 0x0000000000127919 */ /* 0x000ee20000002100 */
        /* <DEDUP_REMOVED lines=11> */
[----:B------:R2:W1:Y:S01]  /*ef20*/  MUFU.TANH R62, R0 ;  /* 0x00000000003e7308 */ /* 0x0004620000002400 */
[----:B---3--:R-:W-:Y:S02]  /*ef30*/  IMAD.SHL.U32 R18, R18, 0x2, RZ ;  /* 0x0000000212127824 */ /* 0x008fe400078e00ff */
[----:B--2---:R-:W-:-:S05]  /*ef40*/  FMUL.FTZ R0, R100, UR32 ;  /* 0x0000002064007c20 */ /* 0x004fca0008410000 */
[----:B------:R2:W3:Y:S01]  /*ef50*/  MUFU.TANH R27, R0 ;  /* 0x00000000001b7308 */ /* 0x0004e20000002400 */
[----:B------:R-:W-:Y:S01]  /*ef60*/  LOP3.LUT R18, R18, 0x6, RZ, 0xc0, !PT ;  /* 0x0000000612127812 */ /* 0x000fe200078ec0ff */
[----:B--2---:R-:W-:-:S06]  /*ef70*/  FMUL.FTZ R0, R101, UR32 ;  /* 0x0000002065007c20 */ /* 0x004fcc0008410000 */
[----:B------:R2:W3:Y:S01]  /*ef80*/  MUFU.TANH R65, R0 ;  /* 0x0000000000417308 */ /* 0x0004e20000002400 */
[----:B------:R-:W-:Y:S01]  /*ef90*/  FMUL.FTZ R2, R108, UR32 ;  /* 0x000000206c027c20 */ /* 0x000fe20008410000 */
[----:B--2---:R-:W-:-:S06]  /*efa0*/  FMUL.FTZ R0, R102, UR32 ;  /* 0x0000002066007c20 */ /* 0x004fcc0008410000 */
[----:B------:R2:W3:Y:S02]  /*efb0*/  MUFU.TANH R17, R0 ;  /* 0x0000000000117308 */ /* 0x0004e40000002400 */
[----:B--2---:R-:W-:-:S06]  /*efc0*/  FMUL.FTZ R0, R103, UR32 ;  /* 0x0000002067007c20 */ /* 0x004fcc0008410000 */
[----:B------:R2:W-:Y:S01]  /*efd0*/  MUFU.TANH R61, R0 ;  /* 0x00000000003d7308 */ /* 0x0005e20000002400 */
[----:B------:R-:W-:-:S07]  /*efe0*/  IMAD.MOV.U32 R33, RZ, RZ, R6 ;  /* 0x000000ffff217224 */ /* 0x000fce00078e0006 */
[----:B------:R4:W3:Y:S01]  /*eff0*/  MUFU.TANH R59, R2 ;  /* 0x00000002003b7308 */ /* 0x0008e20000002400 */
[----:B--2---:R-:W-:-:S04]  /*f000*/  IMAD.U32 R0, RZ, RZ, UR19 ;  /* 0x00000013ff007e24 */ /* 0x004fc8000f8e00ff */
[----:B------:R-:W-:-:S04]  /*f010*/  IMAD R0, R0, 0x80, R18 ;  /* 0x0000008000007824 */ /* 0x000fc800078e0212 */
[C---:B----4-:R-:W-:Y:S01]  /*f020*/  VIADD R2, R0.reuse, 0x1 ;  /* 0x0000000100027836 */ /* 0x050fe20000000000 */
[----:B------:R-:W-:Y:S01]  /*f030*/  ISETP.GE.AND P1, PT, R0, R232, PT ;  /* 0x000000e80000720c */ /* 0x000fe20003f26270 */
[----:B------:R-:W-:-:S03]  /*f040*/  FMUL.FTZ R6, R109, UR32 ;  /* 0x000000206d067c20 */ /* 0x000fc60008410000 */
[----:B------:R-:W-:Y:S02]  /*f050*/  ISETP.GE.AND P3, PT, R2, R231, PT ;  /* 0x000000e70200720c */ /* 0x000fe40003f66270 */
[----:B------:R-:W-:Y:S02]  /*f060*/  ISETP.LT.OR P6, PT, R0, R228, P1 ;  /* 0x000000e40000720c */ /* 0x000fe40000fc1670 */
[C---:B------:R-:W-:Y:S02]  /*f070*/  ISETP.GE.AND P2, PT, R2.reuse, R230, PT ;  /* 0x000000e60200720c */ /* 0x040fe40003f46270 */
[C---:B------:R-:W-:Y:S02]  /*f080*/  ISETP.GE.AND P4, PT, R2.reuse, R232, PT ;  /* 0x000000e80200720c */ /* 0x040fe40003f86270 */
[C---:B------:R-:W-:Y:S01]  /*f090*/  ISETP.GE.AND P1, PT, R2.reuse, R229, PT ;  /* 0x000000e50200720c */ /* 0x040fe20003f26270 */
[----:B------:R2:W-:Y:S01]  /*f0a0*/  MUFU.TANH R60, R6 ;  /* 0x00000006003c7308 */ /* 0x0005e20000002400 */
[----:B------:R-:W-:-:S02]  /*f0b0*/  ISETP.LT.OR P0, PT, R2, R227, P3 ;  /* 0x000000e30200720c */ /* 0x000fc40001f01670 */
[C---:B------:R-:W-:Y:S02]  /*f0c0*/  ISETP.LT.OR P3, PT, R2.reuse, R226, P2 ;  /* 0x000000e20200720c */ /* 0x040fe40001761670 */
[C---:B------:R-:W-:Y:S02]  /*f0d0*/  ISETP.LT.OR P4, PT, R2.reuse, R228, P4 ;  /* 0x000000e40200720c */ /* 0x040fe40002781670 */
[----:B------:R-:W-:Y:S01]  /*f0e0*/  ISETP.LT.OR P2, PT, R2, R225, P1 ;  /* 0x000000e10200720c */ /* 0x000fe20000f41670 */
[----:B------:R-:W-:Y:S01]  /*f0f0*/  FMUL.FTZ R2, R111, UR32 ;  /* 0x000000206f027c20 */ /* 0x000fe20008410000 */
[----:B------:R-:W-:Y:S01]  /*f100*/  BAR.SYNC.DEFER_BLOCKING 0x0 ;  /* 0x0000000000007b1d */ /* 0x000fe20000010000 */
[----:B------:R-:W-:Y:S01]  /*f110*/  ISETP.GE.AND P5, PT, R0, R231, PT ;  /* 0x000000e70000720c */ /* 0x000fe20003fa6270 */
[----:B------:R-:W-:Y:S02]  /*f120*/  IMAD.MOV.U32 R32, RZ, RZ, R26 ;  /* 0x000000ffff207224 */ /* 0x000fe400078e001a */
[----:B--2---:R-:W-:Y:S01]  /*f130*/  FMUL.FTZ R6, R110, UR32 ;  /* 0x000000206e067c20 */ /* 0x004fe20008410000 */
[----:B------:R-:W-:Y:S01]  /*f140*/  IMAD.MOV.U32 R34, RZ, RZ, R8 ;  /* 0x000000ffff227224 */ /* 0x000fe200078e0008 */
[----:B------:R-:W-:Y:S01]  /*f150*/  ISETP.LT.OR P1, PT, R0, R227, P5 ;  /* 0x000000e30000720c */ /* 0x000fe20002f21670 */
[----:B------:R2:W-:Y:S01]  /*f160*/  MUFU.TANH R26, R2 ;  /* 0x00000002001a7308 */ /* 0x0005e20000002400 */
[----:B------:R-:W-:Y:S01]  /*f170*/  P2R R8, PR, RZ, 0x10 ;  /* 0x00000010ff087803 */ /* 0x000fe20000000000 */
[----:B------:R-:W-:Y:S01]  /*f180*/  IMAD.MOV.U32 R36, RZ, RZ, R7 ;  /* 0x000000ffff247224 */ /* 0x000fe200078e0007 */
[----:B------:R-:W-:-:S05]  /*f190*/  FSEL R43, R13, -INF , !P1 ;  /* 0xff8000000d2b7808 */ /* 0x000fca0004800000 */
[----:B------:R4:W3:Y:S01]  /*f1a0*/  MUFU.TANH R18, R6 ;  /* 0x0000000600127308 */ /* 0x0008e20000002400 */
[----:B------:R-:W-:Y:S02]  /*f1b0*/  P2R R7, PR, RZ, 0x8 ;  /* 0x00000008ff077803 */ /* 0x000fe40000000000 */
[----:B------:R-:W-:Y:S02]  /*f1c0*/  ISETP.NE.AND P5, PT, R8, RZ, PT ;  /* 0x000000ff0800720c */ /* 0x000fe40003fa5270 */
[C---:B------:R-:W-:Y:S01]  /*f1d0*/  ISETP.GE.AND P1, PT, R0.reuse, R229, PT ;  /* 0x000000e50000720c */ /* 0x040fe20003f26270 */
[C---:B--2---:R-:W-:Y:S01]  /*f1e0*/  VIADD R2, R0.reuse, 0x8 ;  /* 0x0000000800027836 */ /* 0x044fe20000000000 */
[----:B----4-:R-:W-:Y:S02]  /*f1f0*/  P2R R6, PR, RZ, 0x4 ;  /* 0x00000004ff067803 */ /* 0x010fe40000000000 */
[----:B------:R-:W-:Y:S02]  /*f200*/  ISETP.GE.AND P2, PT, R0, R230, PT ;  /* 0x000000e60000720c */ /* 0x000fe40003f46270 */
[----:B------:R-:W-:-:S02]  /*f210*/  ISETP.GE.AND P3, PT, R2, R231, PT ;  /* 0x000000e70200720c */ /* 0x000fc40003f66270 */
[----:B------:R-:W-:Y:S02]  /*f220*/  ISETP.LT.OR P2, PT, R0, R226, P2 ;  /* 0x000000e20000720c */ /* 0x000fe40001741670 */
[----:B------:R-:W-:Y:S02]  /*f230*/  ISETP.GE.AND P4, PT, R2, R232, PT ;  /* 0x000000e80200720c */ /* 0x000fe40003f86270 */
[----:B------:R-:W-:Y:S02]  /*f240*/  ISETP.LT.OR P1, PT, R0, R225, P1 ;  /* 0x000000e10000720c */ /* 0x000fe40000f21670 */
[----:B------:R-:W-:Y:S02]  /*f250*/  FSEL R48, R12, -INF , !P2 ;  /* 0xff8000000c307808 */ /* 0x000fe40005000000 */
[----:B------:R-:W-:Y:S02]  /*f260*/  FSEL R46, R92, -INF , !P5 ;  /* 0xff8000005c2e7808 */ /* 0x000fe40006800000 */
[----:B------:R-:W-:-:S02]  /*f270*/  FSEL R40, R14, -INF , !P6 ;  /* 0xff8000000e287808 */ /* 0x000fc40007000000 */
[C---:B------:R-:W-:Y:S02]  /*f280*/  ISETP.GE.AND P2, PT, R2.reuse, R230, PT ;  /* 0x000000e60200720c */ /* 0x040fe40003f46270 */
[C---:B------:R-:W-:Y:S02]  /*f290*/  ISETP.LT.OR P5, PT, R2.reuse, R227, P3 ;  /* 0x000000e30200720c */ /* 0x040fe40001fa1670 */
[----:B------:R-:W-:Y:S02]  /*f2a0*/  ISETP.LT.OR P6, PT, R2, R228, P4 ;  /* 0x000000e40200720c */ /* 0x000fe400027c1670 */
[----:B------:R-:W-:Y:S01]  /*f2b0*/  ISETP.NE.AND P3, PT, R6, RZ, PT ;  /* 0x000000ff0600720c */ /* 0x000fe20003f65270 */
[----:B------:R-:W-:Y:S01]  /*f2c0*/  VIADD R6, R0, 0x9 ;  /* 0x0000000900067836 */ /* 0x000fe20000000000 */
[----:B------:R-:W-:Y:S02]  /*f2d0*/  ISETP.NE.AND P4, PT, R7, RZ, PT ;  /* 0x000000ff0700720c */ /* 0x000fe40003f85270 */
[----:B------:R-:W-:-:S02]  /*f2e0*/  FSEL R52, R9, -INF , !P1 ;  /* 0xff80000009347808 */ /* 0x000fc40004800000 */
[C---:B------:R-:W-:Y:S02]  /*f2f0*/  ISETP.GE.AND P1, PT, R2.reuse, R229, PT ;  /* 0x000000e50200720c */ /* 0x040fe40003f26270 */
[----:B------:R-:W-:Y:S02]  /*f300*/  ISETP.LT.OR P2, PT, R2, R226, P2 ;  /* 0x000000e20200720c */ /* 0x000fe40001741670 */
[----:B------:R-:W-:Y:S02]  /*f310*/  FSEL R50, R87, -INF , !P4 ;  /* 0xff80000057327808 */ /* 0x000fe40006000000 */
[----:B------:R-:W-:Y:S02]  /*f320*/  FSEL R51, R84, -INF , !P0 ;  /* 0xff80000054337808 */ /* 0x000fe40004000000 */
[----:B------:R-:W-:Y:S02]  /*f330*/  ISETP.GE.AND P4, PT, R6, R232, PT ;  /* 0x000000e80600720c */ /* 0x000fe40003f86270 */
[----:B------:R-:W-:-:S02]  /*f340*/  ISETP.LT.OR P0, PT, R2, R225, P1 ;  /* 0x000000e10200720c */ /* 0x000fc40000f01670 */
[----:B------:R-:W-:Y:S02]  /*f350*/  P2R R7, PR, RZ, 0x4 ;  /* 0x00000004ff077803 */ /* 0x000fe40000000000 */
[----:B------:R-:W-:Y:S01]  /*f360*/  ISETP.GE.AND P1, PT, R6, R229, PT ;  /* 0x000000e50600720c */ /* 0x000fe20003f26270 */
[----:B------:R-:W-:Y:S01]  /*f370*/  VIADD R2, R0, 0x10 ;  /* 0x0000001000027836 */ /* 0x000fe20000000000 */
[----:B------:R-:W-:Y:S02]  /*f380*/  FSEL R54, R86, -INF , !P3 ;  /* 0xff80000056367808 */ /* 0x000fe40005800000 */
[----:B------:R-:W-:Y:S02]  /*f390*/  FSEL R42, R85, -INF , !P6 ;  /* 0xff800000552a7808 */ /* 0x000fe40007000000 */
[----:B------:R-:W-:Y:S01]  /*f3a0*/  ISETP.GE.AND P2, PT, R6, R230, PT ;  /* 0x000000e60600720c */ /* 0x000fe20003f46270 */
[----:B------:R-:W-:Y:S01]  /*f3b0*/  FMUL.FTZ R8, R112, UR32 ;  /* 0x0000002070087c20 */ /* 0x000fe20008410000 */
[----:B------:R-:W-:-:S02]  /*f3c0*/  ISETP.GE.AND P3, PT, R6, R231, PT ;  /* 0x000000e70600720c */ /* 0x000fc40003f66270 */
[C---:B------:R-:W-:Y:S02]  /*f3d0*/  ISETP.LT.OR P6, PT, R6.reuse, R228, P4 ;  /* 0x000000e40600720c */ /* 0x040fe400027c1670 */
[----:B------:R-:W-:Y:S02]  /*f3e0*/  ISETP.NE.AND P4, PT, R7, RZ, PT ;  /* 0x000000ff0700720c */ /* 0x000fe40003f85270 */
[C---:B------:R-:W-:Y:S02]  /*f3f0*/  ISETP.LT.OR P1, PT, R6.reuse, R225, P1 ;  /* 0x000000e10600720c */ /* 0x040fe40000f21670 */
[----:B------:R-:W-:Y:S02]  /*f400*/  FSEL R47, R25, -INF , !P5 ;  /* 0xff800000192f7808 */ /* 0x000fe40006800000 */
[C---:B------:R-:W-:Y:S01]  /*f410*/  ISETP.LT.OR P2, PT, R6.reuse, R226, P2 ;  /* 0x000000e20600720c */ /* 0x040fe20001741670 */
[----:B------:R2:W4:Y:S01]  /*f420*/  MUFU.TANH R14, R8 ;  /* 0x00000008000e7308 */ /* 0x0005220000002400 */
[----:B------:R-:W-:-:S02]  /*f430*/  ISETP.LT.OR P5, PT, R6, R227, P3 ;  /* 0x000000e30600720c */ /* 0x000fc40001fa1670 */
[----:B------:R-:W-:Y:S02]  /*f440*/  FSEL R49, R24, -INF , !P4 ;  /* 0xff80000018317808 */ /* 0x000fe40006000000 */
[C---:B------:R-:W-:Y:S02]  /*f450*/  ISETP.GE.AND P3, PT, R2.reuse, R231, PT ;  /* 0x000000e70200720c */ /* 0x040fe40003f66270 */
[----:B------:R-:W-:Y:S02]  /*f460*/  P2R R6, PR, RZ, 0x2 ;  /* 0x00000002ff067803 */ /* 0x000fe40000000000 */
[----:B------:R-:W-:Y:S02]  /*f470*/  ISETP.GE.AND P4, PT, R2, R232, PT ;  /* 0x000000e80200720c */ /* 0x000fe40003f86270 */
[----:B------:R-:W-:Y:S02]  /*f480*/  P2R R7, PR, RZ, 0x4 ;  /* 0x00000004ff077803 */ /* 0x000fe40000000000 */
[----:B------:R-:W-:Y:S01]  /*f490*/  FSEL R45, R79, -INF , !P5 ;  /* 0xff8000004f2d7808 */ /* 0x000fe20006800000 */
[----:B--2---:R-:W-:Y:S01]  /*f4a0*/  FMUL.FTZ R8, R113, UR32 ;  /* 0x0000002071087c20 */ /* 0x004fe20008410000 */
[----:B------:R-:W-:-:S02]  /*f4b0*/  FSEL R41, R88, -INF , !P6 ;  /* 0xff80000058297808 */ /* 0x000fc40007000000 */
[C---:B------:R-:W-:Y:S01]  /*f4c0*/  ISETP.GE.AND P2, PT, R2.reuse, R230, PT ;  /* 0x000000e60200720c */ /* 0x040fe20003f46270 */
[----:B------:R2:W4:Y:S01]  /*f4d0*/  MUFU.TANH R58, R8 ;  /* 0x00000008003a7308 */ /* 0x0005220000002400 */
[C---:B------:R-:W-:Y:S02]  /*f4e0*/  ISETP.LT.OR P5, PT, R2.reuse, R227, P3 ;  /* 0x000000e30200720c */ /* 0x040fe40001fa1670 */
[----:B------:R-:W-:Y:S02]  /*f4f0*/  ISETP.LT.OR P6, PT, R2, R228, P4 ;  /* 0x000000e40200720c */ /* 0x000fe400027c1670 */
[----:B------:R-:W-:Y:S01]  /*f500*/  ISETP.NE.AND P3, PT, R6, RZ, PT ;  /* 0x000000ff0600720c */ /* 0x000fe20003f65270 */
[----:B------:R-:W-:Y:S01]  /*f510*/  VIADD R6, R0, 0x11 ;  /* 0x0000001100067836 */ /* 0x000fe20000000000 */
[----:B------:R-:W-:Y:S02]  /*f520*/  ISETP.NE.AND P4, PT, R7, RZ, PT ;  /* 0x000000ff0700720c */ /* 0x000fe40003f85270 */
[----:B------:R-:W-:-:S02]  /*f530*/  ISETP.GE.AND P1, PT, R2, R229, PT ;  /* 0x000000e50200720c */ /* 0x000fc40003f26270 */
[----:B------:R-:W-:Y:S02]  /*f540*/  ISETP.LT.OR P2, PT, R2, R226, P2 ;  /* 0x000000e20200720c */ /* 0x000fe40001741670 */
[----:B------:R-:W-:Y:S01]  /*f550*/  FSEL R44, R89, -INF , !P4 ;  /* 0xff800000592c7808 */ /* 0x000fe20006000000 */
[----:B--2---:R-:W-:Y:S01]  /*f560*/  FMUL.FTZ R8, R115, UR32 ;  /* 0x0000002073087c20 */ /* 0x004fe20008410000 */
[----:B------:R-:W-:Y:S02]  /*f570*/  FSEL R53, R15, -INF , !P0 ;  /* 0xff8000000f357808 */ /* 0x000fe40004000000 */
[----:B------:R-:W-:Y:S01]  /*f580*/  ISETP.GE.AND P4, PT, R6, R232, PT ;  /* 0x000000e80600720c */ /* 0x000fe20003f86270 */
[----:B------:R2:W4:Y:S01]  /*f590*/  MUFU.TANH R57, R8 ;  /* 0x0000000800397308 */ /* 0x0005220000002400 */
[----:B------:R-:W-:Y:S02]  /*f5a0*/  ISETP.LT.OR P0, PT, R2, R225, P1 ;  /* 0x000000e10200720c */ /* 0x000fe40000f01670 */
[----:B------:R-:W-:-:S02]  /*f5b0*/  P2R R7, PR, RZ, 0x4 ;  /* 0x00000004ff077803 */ /* 0x000fc40000000000 */
[----:B------:R-:W-:Y:S01]  /*f5c0*/  ISETP.GE.AND P1, PT, R6, R229, PT ;  /* 0x000000e50600720c */ /* 0x000fe20003f26270 */
[----:B------:R-:W-:Y:S01]  /*f5d0*/  VIADD R2, R0, 0x18 ;  /* 0x0000001800027836 */ /* 0x000fe20000000000 */
[----:B------:R-:W-:Y:S02]  /*f5e0*/  FSEL R55, R82, -INF , !P3 ;  /* 0xff80000052377808 */ /* 0x000fe40005800000 */
[----:B------:R-:W-:Y:S02]  /*f5f0*/  FSEL R88, R81, -INF , !P6 ;  /* 0xff80000051587808 */ /* 0x000fe40007000000 */
[C---:B------:R-:W-:Y:S02]  /*f600*/  ISETP.GE.AND P2, PT, R6.reuse, R230, PT ;  /* 0x000000e60600720c */ /* 0x040fe40003f46270 */
[----:B------:R-:W-:Y:S01]  /*f610*/  ISETP.GE.AND P3, PT, R6, R231, PT ;  /* 0x000000e70600720c */ /* 0x000fe20003f66270 */
[----:B--2---:R-:W-:Y:S01]  /*f620*/  FMUL.FTZ R8, R120, UR32 ;  /* 0x0000002078087c20 */ /* 0x004fe20008410000 */
[----:B------:R-:W-:-:S02]  /*f630*/  ISETP.LT.OR P6, PT, R6, R228, P4 ;  /* 0x000000e40600720c */ /* 0x000fc400027c1670 */
[----:B------:R-:W-:Y:S01]  /*f640*/  ISETP.NE.AND P4, PT, R7, RZ, PT ;  /* 0x000000ff0700720c */ /* 0x000fe20003f85270 */
[----:B------:R2:W4:Y:S01]  /*f650*/  MUFU.TANH R25, R8 ;  /* 0x0000000800197308 */ /* 0x0005220000002400 */
[----:B------:R-:W-:Y:S02]  /*f660*/  ISETP.LT.OR P1, PT, R6, R225, P1 ;  /* 0x000000e10600720c */ /* 0x000fe40000f21670 */
[----:B------:R-:W-:Y:S02]  /*f670*/  FSEL R90, R78, -INF , !P5 ;  /* 0xff8000004e5a7808 */ /* 0x000fe40006800000 */
[C---:B------:R-:W-:Y:S02]  /*f680*/  ISETP.LT.OR P2, PT, R6.reuse, R226, P2 ;  /* 0x000000e20600720c */ /* 0x040fe40001741670 */
[----:B------:R-:W-:Y:S02]  /*f690*/  ISETP.LT.OR P5, PT, R6, R227, P3 ;  /* 0x000000e30600720c */ /* 0x000fe40001fa1670 */
[----:B------:R-:W-:-:S02]  /*f6a0*/  FSEL R89, R77, -INF , !P4 ;  /* 0xff8000004d597808 */ /* 0x000fc40006000000 */
[C---:B------:R-:W-:Y:S01]  /*f6b0*/  ISETP.GE.AND P3, PT, R2.reuse, R231, PT ;  /* 0x000000e70200720c */ /* 0x040fe20003f66270 */
[----:B--2---:R-:W-:Y:S01]  /*f6c0*/  FMUL.FTZ R8, R121, UR32 ;  /* 0x0000002079087c20 */ /* 0x004fe20008410000 */
[----:B------:R-:W-:Y:S02]  /*f6d0*/  P2R R6, PR, RZ, 0x2 ;  /* 0x00000002ff067803 */ /* 0x000fe40000000000 */
[----:B------:R-:W-:Y:S01]  /*f6e0*/  ISETP.GE.AND P4, PT, R2, R232, PT ;  /* 0x000000e80200720c */ /* 0x000fe20003f86270 */
[----:B------:R2:W-:Y:S01]  /*f6f0*/  MUFU.TANH R56, R8 ;  /* 0x0000000800387308 */ /* 0x0005e20000002400 */
[----:B------:R-:W-:Y:S02]  /*f700*/  P2R R7, PR, RZ, 0x4 ;  /* 0x00000004ff077803 */ /* 0x000fe40000000000 */
[----:B------:R-:W-:Y:S02]  /*f710*/  FSEL R86, R80, -INF , !P5 ;  /* 0xff80000050567808 */ /* 0x000fe40006800000 */
[----:B------:R-:W-:-:S02]  /*f720*/  FSEL R83, R83, -INF , !P6 ;  /* 0xff80000053537808 */ /* 0x000fc40007000000 */
[C---:B------:R-:W-:Y:S02]  /*f730*/  ISETP.GE.AND P2, PT, R2.reuse, R230, PT ;  /* 0x000000e60200720c */ /* 0x040fe40003f46270 */
[C---:B------:R-:W-:Y:S02]  /*f740*/  ISETP.LT.OR P5, PT, R2.reuse, R227, P3 ;  /* 0x000000e30200720c */ /* 0x040fe40001fa1670 */
[----:B------:R-:W-:Y:S02]  /*f750*/  ISETP.LT.OR P6, PT, R2, R228, P4 ;  /* 0x000000e40200720c */ /* 0x000fe400027c1670 */
[----:B------:R-:W-:Y:S01]  /*f760*/  ISETP.NE.AND P3, PT, R6, RZ, PT ;  /* 0x000000ff0600720c */ /* 0x000fe20003f65270 */
[----:B--2---:R-:W-:Y:S01]  /*f770*/  FMUL.FTZ R8, R123, UR32 ;  /* 0x000000207b087c20 */ /* 0x004fe20008410000 */
[----:B------:R-:W-:Y:S01]  /*f780*/  ISETP.NE.AND P4, PT, R7, RZ, PT ;  /* 0x000000ff0700720c */ /* 0x000fe20003f85270 */
[----:B------:R-:W-:Y:S02]  /*f790*/  VIADD R6, R0, 0x19 ;  /* 0x0000001900067836 */ /* 0x000fe40000000000 */
[----:B------:R2:W-:Y:S01]  /*f7a0*/  MUFU.TANH R39, R8 ;  /* 0x0000000800277308 */ /* 0x0005e20000002400 */
[----:B------:R-:W-:-:S02]  /*f7b0*/  ISETP.GE.AND P1, PT, R2, R229, PT ;  /* 0x000000e50200720c */ /* 0x000fc40003f26270 */
[----:B------:R-:W-:Y:S02]  /*f7c0*/  ISETP.LT.OR P2, PT, R2, R226, P2 ;  /* 0x000000e20200720c */ /* 0x000fe40001741670 */
[----:B------:R-:W-:Y:S02]  /*f7d0*/  FSEL R108, R16, -INF , !P0 ;  /* 0xff800000106c7808 */ /* 0x000fe40004000000 */
[----:B------:R-:W-:Y:S02]  /*f7e0*/  FSEL R84, R223, -INF , !P4 ;  /* 0xff800000df547808 */ /* 0x000fe40006000000 */
[----:B------:R-:W-:Y:S02]  /*f7f0*/  ISETP.GE.AND P4, PT, R6, R232, PT ;  /* 0x000000e80600720c */ /* 0x000fe40003f86270 */
[----:B------:R-:W-:Y:S01]  /*f800*/  ISETP.LT.OR P0, PT, R2, R225, P1 ;  /* 0x000000e10200720c */ /* 0x000fe20000f01670 */
[----:B--2---:R-:W-:Y:S01]  /*f810*/  FMUL.FTZ R8, R124, UR32 ;  /* 0x000000207c087c20 */ /* 0x004fe20008410000 */
[----:B------:R-:W-:-:S03]  /*f820*/  P2R R7, PR, RZ, 0x4 ;  /* 0x00000004ff077803 */ /* 0x000fc60000000000 */
[----:B------:R2:W-:Y:S01]  /*f830*/  MUFU.TANH R16, R8 ;  /* 0x0000000800107308 */ /* 0x0005e20000002400 */
[----:B------:R-:W-:Y:S01]  /*f840*/  ISETP.GE.AND P1, PT, R6, R229, PT ;  /* 0x000000e50600720c */ /* 0x000fe20003f26270 */
[----:B------:R-:W-:Y:S01]  /*f850*/  VIADD R2, R0, 0x20 ;  /* 0x0000002000027836 */ /* 0x000fe20000000000 */
[----:B------:R-:W-:Y:S02]  /*f860*/  FSEL R87, R203, -INF , !P3 ;  /* 0xff800000cb577808 */ /* 0x000fe40005800000 */
[----:B------:R-:W-:Y:S02]  /*f870*/  FSEL R79, R91, -INF , !P6 ;  /* 0xff8000005b4f7808 */ /* 0x000fe40007000000 */
[C---:B------:R-:W-:Y:S02]  /*f880*/  ISETP.GE.AND P2, PT, R6.reuse, R230, PT ;  /* 0x000000e60600720c */ /* 0x040fe40003f46270 */
[C---:B------:R-:W-:Y:S02]  /*f890*/  ISETP.GE.AND P3, PT, R6.reuse, R231, PT ;  /* 0x000000e70600720c */ /* 0x040fe40003f66270 */
[----:B------:R-:W-:Y:S01]  /*f8a0*/  ISETP.LT.OR P6, PT, R6, R228, P4 ;  /* 0x000000e40600720c */ /* 0x000fe200027c1670 */
[----:B--2---:R-:W-:Y:S01]  /*f8b0*/  FMUL.FTZ R8, R125, UR32 ;  /* 0x000000207d087c20 */ /* 0x004fe20008410000 */
[----:B------:R-:W-:-:S03]  /*f8c0*/  ISETP.NE.AND P4, PT, R7, RZ, PT ;  /* 0x000000ff0700720c */ /* 0x000fc60003f85270 */
[----:B------:R2:W-:Y:S01]  /*f8d0*/  MUFU.TANH R38, R8 ;  /* 0x0000000800267308 */ /* 0x0005e20000002400 */
[----:B------:R-:W-:Y:S01]  /*f8e0*/  ISETP.LT.OR P1, PT, R6, R225, P1 ;  /* 0x000000e10600720c */ /* 0x000fe20000f21670 */
[----:B------:R-:W-:Y:S01]  /*f8f0*/  FMUL.FTZ R9, R114, UR32 ;  /* 0x0000002072097c20 */ /* 0x000fe20008410000 */
[----:B------:R-:W-:Y:S02]  /*f900*/  FSEL R82, R76, -INF , !P5 ;  /* 0xff8000004c527808 */ /* 0x000fe40006800000 */
[C---:B------:R-:W-:Y:S02]  /*f910*/  ISETP.LT.OR P2, PT, R6.reuse, R226, P2 ;  /* 0x000000e20600720c */ /* 0x040fe40001741670 */
[----:B------:R-:W-:Y:S02]  /*f920*/  ISETP.LT.OR P5, PT, R6, R227, P3 ;  /* 0x000000e30600720c */ /* 0x000fe40001fa1670 */
[----:B------:R-:W-:Y:S02]  /*f930*/  FSEL R81, R23, -INF , !P4 ;  /* 0xff80000017517808 */ /* 0x000fe40006000000 */
[C---:B------:R-:W-:Y:S01]  /*f940*/  ISETP.GE.AND P3, PT, R2.reuse, R231, PT ;  /* 0x000000e70200720c */ /* 0x040fe20003f66270 */
[----:B--2---:R-:W-:Y:S01]  /*f950*/  FMUL.FTZ R8, R127, UR32 ;  /* 0x000000207f087c20 */ /* 0x004fe20008410000 */
[----:B------:R-:W-:Y:S01]  /*f960*/  P2R R6, PR, RZ, 0x2 ;  /* 0x00000002ff067803 */ /* 0x000fe20000000000 */
[----:B------:R2:W4:Y:S01]  /*f970*/  MUFU.TANH R12, R9 ;  /* 0x00000009000c7308 */ /* 0x0005220000002400 */
[----:B------:R-:W-:-:S02]  /*f980*/  ISETP.GE.AND P4, PT, R2, R232, PT ;  /* 0x000000e80200720c */ /* 0x000fc40003f86270 */
[----:B------:R-:W-:Y:S02]  /*f990*/  P2R R7, PR, RZ, 0x4 ;  /* 0x00000004ff077803 */ /* 0x000fe40000000000 */
[----:B------:R-:W-:-:S03]  /*f9a0*/  FSEL R78, R241, -INF , !P5 ;  /* 0xff800000f14e7808 */ /* 0x000fc60006800000 */
[----:B------:R1:W-:Y:S01]  /*f9b0*/  MUFU.TANH R37, R8 ;  /* 0x0000000800257308 */ /* 0x0003e20000002400 */
[----:B------:R-:W-:Y:S02]  /*f9c0*/  FSEL R76, R33, -INF , !P6 ;  /* 0xff800000214c7808 */ /* 0x000fe40007000000 */
[C---:B------:R-:W-:Y:S02]  /*f9d0*/  ISETP.GE.AND P2, PT, R2.reuse, R230, PT ;  /* 0x000000e60200720c */ /* 0x040fe40003f46270 */
[C---:B------:R-:W-:Y:S02]  /*f9e0*/  ISETP.LT.OR P5, PT, R2.reuse, R227, P3 ;  /* 0x000000e30200720c */ /* 0x040fe40001fa1670 */
[----:B------:R-:W-:Y:S01]  /*f9f0*/  ISETP.LT.OR P6, PT, R2, R228, P4 ;  /* 0x000000e40200720c */ /* 0x000fe200027c1670 */
[----:B--2---:R-:W-:Y:S01]  /*fa00*/  FMUL.FTZ R9, R122, UR32 ;  /* 0x000000207a097c20 */ /* 0x004fe20008410000 */
[----:B------:R-:W-:Y:S01]  /*fa10*/  ISETP.NE.AND P3, PT, R6, RZ, PT ;  /* 0x000000ff0600720c */ /* 0x000fe20003f65270 */
[----:B------:R-:W-:Y:S01]  /*fa20*/  VIADD R6, R0, 0x21 ;  /* 0x0000002100067836 */ /* 0x000fe20000000000 */
[----:B------:R-:W-:Y:S01]  /*fa30*/  ISETP.NE.AND P4, PT, R7, RZ, PT ;  /* 0x000000ff0700720c */ /* 0x000fe20003f85270 */
[----:B-1----:R-:W-:Y:S01]  /*fa40*/  FMUL.FTZ R8, R104, UR32 ;  /* 0x0000002068087c20 */ /* 0x002fe20008410000 */
[----:B------:R1:W2:Y:S01]  /*fa50*/  MUFU.TANH R24, R9 ;  /* 0x0000000900187308 */ /* 0x0002a20000002400 */
[C---:B------:R-:W-:Y:S01]  /*fa60*/  ISETP.GE.AND P1, PT, R2.reuse, R229, PT ;  /* 0x000000e50200720c */ /* 0x040fe20003f26270 */
[----:B------:R-:W-:Y:S01]  /*fa70*/  IMAD.MOV.U32 R33, RZ, RZ, R36 ;  /* 0x000000ffff217224 */ /* 0x000fe200078e0024 */
[----:B------:R-:W-:-:S05]  /*fa80*/  ISETP.LT.OR P2, PT, R2, R226, P2 ;  /* 0x000000e20200720c */ /* 0x000fca0001741670 */
[----:B------:R3:W-:Y:S01]  /*fa90*/  MUFU.TANH R35, R8 ;  /* 0x0000000800237308 */ /* 0x0007e20000002400 */
[----:B------:R-:W-:Y:S02]  /*faa0*/  FSEL R77, R34, -INF , !P4 ;  /* 0xff800000224d7808 */ /* 0x000fe40006000000 */
[----:B------:R-:W-:Y:S02]  /*fab0*/  FSEL R85, R22, -INF , !P0 ;  /* 0xff80000016557808 */ /* 0x000fe40004000000 */
[----:B------:R-:W-:Y:S01]  /*fac0*/  ISETP.GE.AND P4, PT, R6, R232, PT ;  /* 0x000000e80600720c */ /* 0x000fe20003f86270 */
[----:B-1----:R-:W-:Y:S01]  /*fad0*/  FMUL.FTZ R9, R126, UR32 ;  /* 0x000000207e097c20 */ /* 0x002fe20008410000 */
[----:B------:R-:W-:Y:S01]  /*fae0*/  ISETP.LT.OR P0, PT, R2, R225, P1 ;  /* 0x000000e10200720c */ /* 0x000fe20000f01670 */
[----:B---3--:R-:W-:Y:S02]  /*faf0*/  FMUL.FTZ R8, R105, UR32 ;  /* 0x0000002069087c20 */ /* 0x008fe40008410000 */
[----:B------:R1:W3:Y:S01]  /*fb00*/  MUFU.TANH R15, R9 ;  /* 0x00000009000f7308 */ /* 0x0002e20000002400 */
[----:B------:R-:W-:-:S02]  /*fb10*/  P2R R7, PR, RZ, 0x4 ;  /* 0x00000004ff077803 */ /* 0x000fc40000000000 */
[----:B------:R-:W-:-:S05]  /*fb20*/  ISETP.GE.AND P1, PT, R6, R229, PT ;  /* 0x000000e50600720c */ /* 0x000fca0003f26270 */
[----:B------:R4:W-:Y:S01]  /*fb30*/  MUFU.TANH R36, R8 ;  /* 0x0000000800247308 */ /* 0x0009e20000002400 */
[----:B------:R-:W-:Y:S01]  /*fb40*/  FSEL R80, R252, -INF , !P3 ;  /* 0xff800000fc507808 */ /* 0x000fe20005800000 */
[----:B------:R-:W-:Y:S01]  /*fb50*/  VIADD R2, R0, 0x28 ;  /* 0x0000002800027836 */ /* 0x000fe20000000000 */
[----:B------:R-:W-:Y:S02]  /*fb60*/  FSEL R13, R243, -INF , !P6 ;  /* 0xff800000f30d7808 */ /* 0x000fe40007000000 */
[C---:B------:R-:W-:Y:S02]  /*fb70*/  ISETP.GE.AND P2, PT, R6.reuse, R230, PT ;  /* 0x000000e60600720c */ /* 0x040fe40003f46270 */
[----:B------:R-:W-:Y:S01]  /*fb80*/  ISETP.GE.AND P3, PT, R6, R231, PT ;  /* 0x000000e70600720c */ /* 0x000fe20003f66270 */
[----:B-1----:R-:W-:Y:S01]  /*fb90*/  FMUL.FTZ R9, R106, UR32 ;  /* 0x000000206a097c20 */ /* 0x002fe20008410000 */
[C---:B------:R-:W-:Y:S02]  /*fba0*/  ISETP.LT.OR P6, PT, R6.reuse, R228, P4 ;  /* 0x000000e40600720c */ /* 0x040fe400027c1670 */
[----:B------:R-:W-:Y:S01]  /*fbb0*/  ISETP.NE.AND P4, PT, R7, RZ, PT ;  /* 0x000000ff0700720c */ /* 0x000fe20003f85270 */
[----:B----4-:R-:W-:Y:S01]  /*fbc0*/  FMUL.FTZ R8, R107, UR32 ;  /* 0x000000206b087c20 */ /* 0x010fe20008410000 */
[----:B------:R1:W4:Y:S01]  /*fbd0*/  MUFU.TANH R22, R9 ;  /* 0x0000000900167308 */ /* 0x0003220000002400 */
[C---:B------:R-:W-:Y:S01]  /*fbe0*/  ISETP.LT.OR P1, PT, R6.reuse, R225, P1 ;  /* 0x000000e10600720c */ /* 0x040fe20000f21670 */
[----:B------:R2:W-:Y:S01]  /*fbf0*/  STL [R1+0x44], R13 ;  /* 0x0000440d01007387 */ /* 0x0005e20000100800 */
[----:B------:R-:W-:-:S05]  /*fc00*/  ISETP.LT.OR P2, PT, R6, R226, P2 ;  /* 0x000000e20600720c */ /* 0x000fca0001741670 */
[----:B------:R3:W-:Y:S01]  /*fc10*/  MUFU.TANH R23, R8 ;  /* 0x0000000800177308 */ /* 0x0007e20000002400 */
[----:B------:R-:W-:Y:S02]  /*fc20*/  FSEL R110, R75, -INF , !P4 ;  /* 0xff8000004b6e7808 */ /* 0x000fe40006000000 */
[----:B------:R-:W-:Y:S02]  /*fc30*/  ISETP.GE.AND P4, PT, R2, R232, PT ;  /* 0x000000e80200720c */ /* 0x000fe40003f86270 */
[----:B------:R-:W-:Y:S02]  /*fc40*/  P2R R7, PR, RZ, 0x4 ;  /* 0x00000004ff077803 */ /* 0x000fe40000000000 */
[----:B-1----:R-:W-:Y:S02]  /*fc50*/  FSEL R9, R202, -INF , !P5 ;  /* 0xff800000ca097808 */ /* 0x002fe40006800000 */
[----:B------:R-:W-:Y:S02]  /*fc60*/  ISETP.LT.OR P5, PT, R6, R227, P3 ;  /* 0x000000e30600720c */ /* 0x000fe40001fa1670 */
[----:B------:R-:W-:Y:S01]  /*fc70*/  ISETP.GE.AND P3, PT, R2, R231, PT ;  /* 0x000000e70200720c */ /* 0x000fe20003f66270 */
[----:B---3--:R-:W-:Y:S01]  /*fc80*/  FMUL.FTZ R8, R128, UR32 ;  /* 0x0000002080087c20 */ /* 0x008fe20008410000 */
[----:B------:R-:W-:-:S03]  /*fc90*/  P2R R6, PR, RZ, 0x2 ;  /* 0x00000002ff067803 */ /* 0x000fc60000000000 */
[----:B--2---:R1:W2:Y:S01]  /*fca0*/  MUFU.TANH R13, R8 ;  /* 0x00000008000d7308 */ /* 0x0042a20000002400 */
[----:B------:R-:W-:Y:S01]  /*fcb0*/  FSEL R101, R240, -INF , !P5 ;  /* 0xff800000f0657808 */ /* 0x000fe20006800000 */
[----:B------:R3:W-:Y:S01]  /*fcc0*/  STL [R1+0x54], R9 ;  /* 0x0000540901007387 */ /* 0x0007e20000100800 */
[C---:B------:R-:W-:Y:S02]  /*fcd0*/  ISETP.GE.AND P2, PT, R2.reuse, R230, PT ;  /* 0x000000e60200720c */ /* 0x040fe40003f46270 */
[----:B------:R-:W-:Y:S02]  /*fce0*/  ISETP.LT.OR P5, PT, R2, R227, P3 ;  /* 0x000000e30200720c */ /* 0x000fe40001fa1670 */
[----:B------:R-:W-:Y:S01]  /*fcf0*/  ISETP.NE.AND P3, PT, R6, RZ, PT ;  /* 0x000000ff0600720c */ /* 0x000fe20003f65270 */
[----:B------:R-:W-:Y:S01]  /*fd00*/  VIADD R6, R0, 0x29 ;  /* 0x0000002900067836 */ /* 0x000fe20000000000 */
[----:B------:R-:W-:Y:S02]  /*fd10*/  ISETP.GE.AND P1, PT, R2, R229, PT ;  /* 0x000000e50200720c */ /* 0x000fe40003f26270 */
[----:B-1----:R-:W-:-:S02]  /*fd20*/  FSEL R8, R33, -INF , !P6 ;  /* 0xff80000021087808 */ /* 0x002fc40007000000 */
[C---:B------:R-:W-:Y:S02]  /*fd30*/  ISETP.LT.OR P6, PT, R2.reuse, R228, P4 ;  /* 0x000000e40200720c */ /* 0x040fe400027c1670 */
[----:B------:R-:W-:Y:S01]  /*fd40*/  ISETP.NE.AND P4, PT, R7, RZ, PT ;  /* 0x000000ff0700720c */ /* 0x000fe20003f85270 */
[----:B------:R1:W-:Y:S01]  /*fd50*/  STL [R1+0x34], R8 ;  /* 0x0000340801007387 */ /* 0x0003e20000100800 */
[----:B------:R-:W-:Y:S02]  /*fd60*/  ISETP.LT.OR P2, PT, R2, R226, P2 ;  /* 0x000000e20200720c */ /* 0x000fe40001741670 */
[----:B------:R-:W-:Y:S02]  /*fd70*/  FSEL R107, R32, -INF , !P4 ;  /* 0xff800000206b7808 */ /* 0x000fe40006000000 */
[----:B------:R-:W-:Y:S01]  /*fd80*/  FSEL R111, R11, -INF , !P0 ;  /* 0xff8000000b6f7808 */ /* 0x000fe20004000000 */
[----:B---3--:R-:W-:Y:S01]  /*fd90*/  FMUL.FTZ R9, R130, UR32 ;  /* 0x0000002082097c20 */ /* 0x008fe20008410000 */
[----:B------:R-:W-:-:S02]  /*fda0*/  ISETP.GE.AND P4, PT, R6, R232, PT ;  /* 0x000000e80600720c */ /* 0x000fc40003f86270 */
[----:B------:R-:W-:Y:S02]  /*fdb0*/  ISETP.LT.OR P0, PT, R2, R225, P1 ;  /* 0x000000e10200720c */ /* 0x000fe40000f01670 */
[----:B------:R-:W-:Y:S02]  /*fdc0*/  P2R R7, PR, RZ, 0x4 ;  /* 0x00000004ff077803 */ /* 0x000fe40000000000 */
[----:B------:R-:W-:Y:S01]  /*fdd0*/  ISETP.GE.AND P1, PT, R6, R229, PT ;  /* 0x000000e50600720c */ /* 0x000fe20003f26270 */
[----:B------:R-:W-:Y:S01]  /*fde0*/  VIADD R2, R0, 0x30 ;  /* 0x0000003000027836 */ /* 0x000fe20000000000 */
[----:B------:R-:W-:Y:S02]  /*fdf0*/  FSEL R109, R235, -INF , !P3 ;  /* 0xff800000eb6d7808 */ /* 0x000fe40005800000 */
[----:B------:R-:W-:Y:S01]  /*fe00*/  FSEL R29, R222, -INF , !P6 ;  /* 0xff800000de1d7808 */ /* 0x000fe20007000000 */
[----:B-1----:R-:W-:Y:S01]  /*fe10*/  FMUL.FTZ R8, R129, UR32 ;  /* 0x0000002081087c20 */ /* 0x002fe20008410000 */
[----:B------:R-:W-:-:S03]  /*fe20*/  ISETP.GE.AND P2, PT, R6, R230, PT ;  /* 0x000000e60600720c */ /* 0x000fc60003f46270 */
[----:B------:R1:W3:Y:S01]  /*fe30*/  MUFU.TANH R34, R8 ;  /* 0x0000000800227308 */ /* 0x0002e20000002400 */
[C---:B------:R-:W-:Y:S02]  /*fe40*/  ISETP.GE.AND P3, PT, R6.reuse, R231, PT ;  /* 0x000000e70600720c */ /* 0x040fe40003f66270 */
[C---:B------:R-:W-:Y:S02]  /*fe50*/  ISETP.LT.OR P6, PT, R6.reuse, R228, P4 ;  /* 0x000000e40600720c */ /* 0x040fe400027c1670 */
[----:B------:R-:W-:Y:S02]  /*fe60*/  ISETP.NE.AND P4, PT, R7, RZ, PT ;  /* 0x000000ff0700720c */ /* 0x000fe40003f85270 */
[C---:B------:R-:W-:Y:S01]  /*fe70*/  ISETP.LT.OR P1, PT, R6.reuse, R225, P1 ;  /* 0x000000e10600720c */ /* 0x040fe20000f21670 */
[----:B------:R4:W3:Y:S01]  /*fe80*/  MUFU.TANH R11, R9 ;  /* 0x00000009000b7308 */ /* 0x0008e20000002400 */
[----:B------:R-:W-:Y:S01]  /*fe90*/  ISETP.LT.OR P2, PT, R6, R226, P2 ;  /* 0x000000e20600720c */ /* 0x000fe20001741670 */
[----:B-1----:R-:W-:-:S06]  /*fea0*/  FMUL.FTZ R8, R131, UR32 ;  /* 0x0000002083087c20 */ /* 0x002fcc0008410000 */
[----:B------:R1:W-:Y:S01]  /*feb0*/  MUFU.TANH R33, R8 ;  /* 0x0000000800217308 */ /* 0x0003e20000002400 */
[----:B------:R-:W-:Y:S02]  /*fec0*/  FSEL R104, R21, -INF , !P4 ;  /* 0xff80000015687808 */ /* 0x000fe40006000000 */
[----:B----4-:R-:W-:Y:S02]  /*fed0*/  FSEL R9, R72, -INF , !P5 ;  /* 0xff80000048097808 */ /* 0x010fe40006800000 */
[----:B------:R-:W-:Y:S01]  /*fee0*/  ISETP.LT.OR P5, PT, R6, R227, P3 ;  /* 0x000000e30600720c */ /* 0x000fe20001fa1670 */
[----:B------:R-:W-:Y:S01]  /*fef0*/  STL [R1+0x24], R29 ;  /* 0x0000241d01007387 */ /* 0x000fe20000100800 */
[C---:B------:R-:W-:Y:S02]  /*ff00*/  ISETP.GE.AND P3, PT, R2.reuse, R231, PT ;  /* 0x000000e70200720c */ /* 0x040fe40003f66270 */
[----:B------:R-:W-:Y:S01]  /*ff10*/  P2R R6, PR, RZ, 0x2 ;  /* 0x00000002ff067803 */ /* 0x000fe20000000000 */
[----:B------:R4:W-:Y:S01]  /*ff20*/  STL [R1+0x48], R9 ;  /* 0x0000480901007387 */ /* 0x0009e20000100800 */
[----:B------:R-:W-:Y:S01]  /*ff30*/  ISETP.GE.AND P4, PT, R2, R232, PT ;  /* 0x000000e80200720c */ /* 0x000fe20003f86270 */
[----:B-1----:R-:W-:Y:S01]  /*ff40*/  FMUL.FTZ R8, R116, UR32 ;  /* 0x0000002074087c20 */ /* 0x002fe20008410000 */
[----:B------:R-:W-:-:S03]  /*ff50*/  P2R R7, PR, RZ, 0x4 ;  /* 0x00000004ff077803 */ /* 0x000fc60000000000 */
[----:B------:R1:W3:Y:S01]  /*ff60*/  MUFU.TANH R21, R8 ;  /* 0x0000000800157308 */ /* 0x0002e20000002400 */
[----:B------:R-:W-:-:S04]  /*ff70*/  ISETP.GE.AND P2, PT, R2, R230, PT ;  /* 0x000000e60200720c */ /* 0x000fc80003f46270 */
[C---:B------:R-:W-:Y:S02]  /*ff80*/  ISETP.LT.OR P2, PT, R2.reuse, R226, P2 ;  /* 0x000000e20200720c */ /* 0x040fe40001741670 */
[----:B------:R-:W-:Y:S02]  /*ff90*/  ISETP.GE.AND P1, PT, R2, R229, PT ;  /* 0x000000e50200720c */ /* 0x000fe40003f26270 */
[----:B----4-:R-:W-:Y:S02]  /*ffa0*/  FSEL R9, R95, -INF , !P5 ;  /* 0xff8000005f097808 */ /* 0x010fe40006800000 */
[----:B-1----:R-:W-:Y:S02]  /*ffb0*/  FSEL R8, R242, -INF , !P6 ;  /* 0xff800000f2087808 */ /* 0x002fe40007000000 */
[C---:B------:R-:W-:Y:S02]  /*ffc0*/  ISETP.LT.OR P5, PT, R2.reuse, R227, P3 ;  /* 0x000000e30200720c */ /* 0x040fe40001fa1670 */
[----:B------:R-:W-:-:S02]  /*ffd0*/  ISETP.LT.OR P6, PT, R2, R228, P4 ;  /* 0x000000e40200720c */ /* 0x000fc400027c1670 */
[----:B------:R-:W-:Y:S01]  /*ffe0*/  ISETP.NE.AND P3, PT, R6, RZ, PT ;  /* 0x000000ff0600720c */ /* 0x000fe20003f65270 */
[----:B------:R-:W-:Y:S01]  /*fff0*/  VIADD R6, R0, 0x31 ;  /* 0x0000003100067836 */ /* 0x000fe20000000000 */
[----:B------:R-:W-:Y:S01]  /*10000*/  ISETP.NE.AND P4, PT, R7, RZ, PT ;  /* 0x000000ff0700720c */ /* 0x000fe20003f85270 */
[----:B------:R1:W-:Y:S04]  /*10010*/  STL [R1+0x14], R8 ;  /* 0x0000140801007387 */ /* 0x0003e80000100800 */
[----:B------:R4:W-:Y:S01]  /*10020*/  STL [R1+0x38], R9 ;  /* 0x0000380901007387 */ /* 0x0009e20000100800 */
[----:B------:R-:W-:Y:S02]  /*10030*/  FSEL R91, R234, -INF , !P4 ;  /* 0xff800000ea5b7808 */ /* 0x000fe40006000000 */
[----:B------:R-:W-:-:S02]  /*10040*/  ISETP.GE.AND P4, PT, R6, R232, PT ;  /* 0x000000e80600720c */ /* 0x000fc40003f86270 */
[----:B------:R-:W-:Y:S02]  /*10050*/  FSEL R106, R20, -INF , !P0 ;  /* 0xff800000146a7808 */ /* 0x000fe40004000000 */
[----:B------:R-:W-:Y:S02]  /*10060*/  P2R R7, PR, RZ, 0x4 ;  /* 0x00000004ff077803 */ /* 0x000fe40000000000 */
[----:B------:R-:W-:Y:S02]  /*10070*/  FSEL R112, R74, -INF , !P6 ;  /* 0xff8000004a707808 */ /* 0x000fe40007000000 */
[----:B------:R-:W-:Y:S02]  /*10080*/  ISETP.LT.OR P0, PT, R2, R225, P1 ;  /* 0x000000e10200720c */ /* 0x000fe40000f01670 */
[C---:B------:R-:W-:Y:S02]  /*10090*/  ISETP.LT.OR P6, PT, R6.reuse, R228, P4 ;  /* 0x000000e40600720c */ /* 0x040fe400027c1670 */
[----:B------:R-:W-:Y:S01]  /*100a0*/  ISETP.GE.AND P1, PT, R6, R229, PT ;  /* 0x000000e50600720c */ /* 0x000fe20003f26270 */
[----:B-1----:R-:W-:Y:S01]  /*100b0*/  FMUL.FTZ R8, R117, UR32 ;  /* 0x0000002075087c20 */ /* 0x002fe20008410000 */
[----:B----4-:R-:W-:-:S03]  /*100c0*/  FMUL.FTZ R9, R118, UR32 ;  /* 0x0000002076097c20 */ /* 0x010fc60008410000 */
[----:B------:R1:W-:Y:S01]  /*100d0*/  MUFU.TANH R32, R8 ;  /* 0x0000000800207308 */ /* 0x0003e20000002400 */
[----:B------:R-:W-:Y:S01]  /*100e0*/  ISETP.NE.AND P4, PT, R7, RZ, PT ;  /* 0x000000ff0700720c */ /* 0x000fe20003f85270 */
[----:B------:R-:W-:Y:S01]  /*100f0*/  VIADD R2, R0, 0x38 ;  /* 0x0000003800027836 */ /* 0x000fe20000000000 */
[----:B------:R-:W-:-:S05]  /*10100*/  FSEL R105, R94, -INF , !P3 ;  /* 0xff8000005e697808 */ /* 0x000fca0005800000 */
[----:B------:R4:W3:Y:S01]  /*10110*/  MUFU.TANH R20, R9 ;  /* 0x0000000900147308 */ /* 0x0008e20000002400 */
[C---:B------:R-:W-:Y:S02]  /*10120*/  ISETP.GE.AND P2, PT, R6.reuse, R230, PT ;  /* 0x000000e60600720c */ /* 0x040fe40003f46270 */
[C---:B------:R-:W-:Y:S02]  /*10130*/  ISETP.GE.AND P3, PT, R6.reuse, R231, PT ;  /* 0x000000e70600720c */ /* 0x040fe40003f66270 */
[C---:B------:R-:W-:Y:S01]  /*10140*/  ISETP.LT.OR P1, PT, R6.reuse, R225, P1 ;  /* 0x000000e10600720c */ /* 0x040fe20000f21670 */
[----:B-1----:R-:W-:Y:S01]  /*10150*/  FMUL.FTZ R8, R119, UR32 ;  /* 0x0000002077087c20 */ /* 0x002fe20008410000 */
[C---:B------:R-:W-:Y:S02]  /*10160*/  ISETP.LT.OR P2, PT, R6.reuse, R226, P2 ;  /* 0x000000e20600720c */ /* 0x040fe40001741670 */
[----:B----4-:R-:W-:Y:S01]  /*10170*/  FSEL R9, R63, -INF , !P5 ;  /* 0xff8000003f097808 */ /* 0x010fe20006800000 */
[----:B------:R1:W-:Y:S01]  /*10180*/  MUFU.TANH R30, R8 ;  /* 0x00000008001e7308 */ /* 0x0003e20000002400 */
[----:B------:R-:W-:-:S03]  /*10190*/  ISETP.LT.OR P5, PT, R6, R227, P3 ;  /* 0x000000e30600720c */ /* 0x000fc60001fa1670 */
[----:B------:R4:W-:Y:S01]  /*101a0*/  STL [R1+0x2c], R9 ;  /* 0x00002c0901007387 */ /* 0x0009e20000100800 */
[----:B------:R-:W-:Y:S02]  /*101b0*/  ISETP.GE.AND P3, PT, R2, R231, PT ;  /* 0x000000e70200720c */ /* 0x000fe40003f66270 */
[----:B------:R-:W-:Y:S02]  /*101c0*/  P2R R6, PR, RZ, 0x2 ;  /* 0x00000002ff067803 */ /* 0x000fe40000000000 */
[----:B------:R-:W-:Y:S02]  /*101d0*/  P2R R7, PR, RZ, 0x4 ;  /* 0x00000004ff077803 */ /* 0x000fe40000000000 */
[----:B------:R-:W-:Y:S01]  /*101e0*/  FSEL R113, R219, -INF , !P6 ;  /* 0xff800000db717808 */ /* 0x000fe20007000000 */
[----:B-1----:R-:W-:Y:S01]  /*101f0*/  FMUL.FTZ R8, R244, UR32 ;  /* 0x00000020f4087c20 */ /* 0x002fe20008410000 */
[----:B------:R-:W-:Y:S02]  /*10200*/  ISETP.GE.AND P2, PT, R2, R230, PT ;  /* 0x000000e60200720c */ /* 0x000fe40003f46270 */
[----:B----4-:R-:W-:-:S02]  /*10210*/  FSEL R9, R19, -INF , !P4 ;  /* 0xff80000013097808 */ /* 0x010fc40006000000 */
[C---:B------:R-:W-:Y:S01]  /*10220*/  ISETP.GE.AND P4, PT, R2.reuse, R232, PT ;  /* 0x000000e80200720c */ /* 0x040fe20003f86270 */
[----:B------:R1:W4:Y:S02]  /*10230*/  MUFU.TANH R19, R8 ;  /* 0x0000000800137308 */ /* 0x0003240000002400 */
[----:B------:R2:W-:Y:S01]  /*10240*/  STL [R1+0x40], R9 ;  /* 0x0000400901007387 */ /* 0x0005e20000100800 */
[C---:B------:R-:W-:Y:S02]  /*10250*/  ISETP.LT.OR P6, PT, R2.reuse, R228, P4 ;  /* 0x000000e40200720c */ /* 0x040fe400027c1670 */
[----:B------:R-:W-:Y:S02]  /*10260*/  ISETP.NE.AND P4, PT, R7, RZ, PT ;  /* 0x000000ff0700720c */ /* 0x000fe40003f85270 */
[----:B------:R-:W-:Y:S02]  /*10270*/  ISETP.LT.OR P2, PT, R2, R226, P2 ;  /* 0x000000e20200720c */ /* 0x000fe40001741670 */
[----:B------:R-:W-:-:S02]  /*10280*/  FSEL R29, R93, -INF , !P4 ;  /* 0xff8000005d1d7808 */ /* 0x000fc40006000000 */
[----:B-1----:R-:W-:Y:S02]  /*10290*/  FSEL R8, R67, -INF , !P5 ;  /* 0xff80000043087808 */ /* 0x002fe40006800000 */
[----:B------:R-:W-:Y:S02]  /*102a0*/  ISETP.LT.OR P5, PT, R2, R227, P3 ;  /* 0x000000e30200720c */ /* 0x000fe40001fa1670 */
[----:B------:R-:W-:Y:S01]  /*102b0*/  ISETP.NE.AND P3, PT, R6, RZ, PT ;  /* 0x000000ff0600720c */ /* 0x000fe20003f65270 */
[----:B------:R-:W-:Y:S01]  /*102c0*/  VIADD R6, R0, 0x39 ;  /* 0x0000003900067836 */ /* 0x000fe20000000000 */
[----:B--2---:R-:W-:Y:S02]  /*102d0*/  FSEL R9, R10, -INF , !P0 ;  /* 0xff8000000a097808 */ /* 0x004fe40004000000 */
[----:B------:R-:W-:-:S03]  /*102e0*/  ISETP.GE.AND P1, PT, R2, R229, PT ;  /* 0x000000e50200720c */ /* 0x000fc60003f26270 */
[----:B------:R1:W-:Y:S01]  /*102f0*/  STL [R1+0x50], R9 ;  /* 0x0000500901007387 */ /* 0x0003e20000100800 */
[----:B------:R-:W-:Y:S02]  /*10300*/  ISETP.GE.AND P4, PT, R6, R232, PT ;  /* 0x000000e80600720c */ /* 0x000fe40003f86270 */
[----:B------:R-:W-:Y:S02]  /*10310*/  P2R R7, PR, RZ, 0x4 ;  /* 0x00000004ff077803 */ /* 0x000fe40000000000 */
[----:B------:R-:W-:Y:S02]  /*10320*/  FSEL R114, R64, -INF , !P6 ;  /* 0xff80000040727808 */ /* 0x000fe40007000000 */
[----:B------:R-:W-:Y:S02]  /*10330*/  ISETP.LT.OR P0, PT, R2, R225, P1 ;  /* 0x000000e10200720c */ /* 0x000fe40000f01670 */
[C---:B------:R-:W-:Y:S01]  /*10340*/  ISETP.LT.OR P6, PT, R6.reuse, R228, P4 ;  /* 0x000000e40600720c */ /* 0x040fe200027c1670 */
[----:B------:R-:W-:Y:S01]  /*10350*/  STL [R1+0x20], R8 ;  /* 0x0000200801007387 */ /* 0x000fe20000100800 */
[----:B------:R-:W-:-:S02]  /*10360*/  ISETP.GE.AND P1, PT, R6, R229, PT ;  /* 0x000000e50600720c */ /* 0x000fc40003f26270 */
[----:B------:R-:W-:Y:S01]  /*10370*/  ISETP.NE.AND P4, PT, R7, RZ, PT ;  /* 0x000000ff0700720c */ /* 0x000fe20003f85270 */
[----:B------:R-:W-:Y:S01]  /*10380*/  VIADD R2, R0, 0x40 ;  /* 0x0000004000027836 */ /* 0x000fe20000000000 */
[----:B------:R-:W-:Y:S01]  /*10390*/  ISETP.GE.AND P2, PT, R6, R230, PT ;  /* 0x000000e60600720c */ /* 0x000fe20003f46270 */
[----:B------:R-:W-:Y:S01]  /*103a0*/  STL [R1+0x30], R29 ;  /* 0x0000301d01007387 */ /* 0x000fe20000100800 */
[----:B-1----:R-:W-:-:S04]  /*103b0*/  FMUL.FTZ R9, R246, UR32 ;  /* 0x00000020f6097c20 */ /* 0x002fc80008410000 */
[----:B------:R1:W-:Y:S01]  /*103c0*/  MUFU.TANH R10, R9 ;  /* 0x00000009000a7308 */ /* 0x0003e20000002400 */
[----:B------:R-:W-:Y:S02]  /*103d0*/  ISETP.LT.OR P1, PT, R6, R225, P1 ;  /* 0x000000e10600720c */ /* 0x000fe40000f21670 */
[----:B------:R-:W-:Y:S02]  /*103e0*/  FSEL R203, R28, -INF , !P5 ;  /* 0xff8000001ccb7808 */ /* 0x000fe40006800000 */
[----:B------:R-:W-:Y:S02]  /*103f0*/  ISETP.LT.OR P2, PT, R6, R226, P2 ;  /* 0x000000e20600720c */ /* 0x000fe40001741670 */
[----:B-1----:R-:W-:Y:S02]  /*10400*/  FSEL R9, R66, -INF , !P3 ;  /* 0xff80000042097808 */ /* 0x002fe40005800000 */
[----:B------:R-:W-:-:S03]  /*10410*/  ISETP.GE.AND P3, PT, R6, R231, PT ;  /* 0x000000e70600720c */ /* 0x000fc60003f66270 */
[----:B------:R1:W-:Y:S01]  /*10420*/  STL [R1+0x4c], R9 ;  /* 0x00004c0901007387 */ /* 0x0003e20000100800 */
[----:B------:R-:W-:Y:S02]  /*10430*/  ISETP.LT.OR P5, PT, R6, R227, P3 ;  /* 0x000000e30600720c */ /* 0x000fe40001fa1670 */
[----:B------:R-:W-:Y:S02]  /*10440*/  ISETP.GE.AND P3, PT, R2, R231, PT ;  /* 0x000000e70200720c */ /* 0x000fe40003f66270 */
[----:B------:R-:W-:Y:S02]  /*10450*/  P2R R6, PR, RZ, 0x2 ;  /* 0x00000002ff067803 */ /* 0x000fe40000000000 */
[----:B------:R-:W-:Y:S02]  /*10460*/  P2R R7, PR, RZ, 0x4 ;  /* 0x00000004ff077803 */ /* 0x000fe40000000000 */
[----:B------:R-:W-:Y:S02]  /*10470*/  FSEL R62, R62, -INF , !P5 ;  /* 0xff8000003e3e7808 */ /* 0x000fe40006800000 */
[----:B------:R-:W-:-:S02]  /*10480*/  FSEL R115, R73, -INF , !P6 ;  /* 0xff80000049737808 */ /* 0x000fc40007000000 */
[C---:B------:R-:W-:Y:S02]  /*10490*/  ISETP.GE.AND P2, PT, R2.reuse, R230, PT ;  /* 0x000000e60200720c */ /* 0x040fe40003f46270 */
[----:B------:R-:W-:Y:S02]  /*104a0*/  ISETP.LT.OR P5, PT, R2, R227, P3 ;  /* 0x000000e30200720c */ /* 0x000fe40001fa1670 */
[----:B------:R-:W-:Y:S02]  /*104b0*/  ISETP.NE.AND P3, PT, R6, RZ, PT ;  /* 0x000000ff0600720c */ /* 0x000fe40003f65270 */
[----:B-1----:R-:W-:Y:S02]  /*104c0*/  FSEL R9, R27, -INF , !P4 ;  /* 0xff8000001b097808 */ /* 0x002fe40006000000 */
[----:B------:R-:W-:-:S03]  /*104d0*/  ISETP.GE.AND P4, PT, R2, R232, PT ;  /* 0x000000e80200720c */ /* 0x000fc60003f86270 */
[----:B------:R1:W-:Y:S01]  /*104e0*/  STL [R1+0x1c], R9 ;  /* 0x00001c0901007387 */ /* 0x0003e20000100800 */
[----:B------:R-:W-:Y:S01]  /*104f0*/  ISETP.LT.OR P6, PT, R2, R228, P4 ;  /* 0x000000e40200720c */ /* 0x000fe200027c1670 */
[----:B------:R-:W-:Y:S01]  /*10500*/  VIADD R6, R0, 0x41 ;  /* 0x0000004100067836 */ /* 0x000fe20000000000 */
[----:B------:R-:W-:Y:S01]  /*10510*/  ISETP.NE.AND P4, PT, R7, RZ, PT ;  /* 0x000000ff0700720c */ /* 0x000fe20003f85270 */
[----:B------:R-:W-:Y:S01]  /*10520*/  FMUL.FTZ R8, R245, UR32 ;  /* 0x00000020f5087c20 */ /* 0x000fe20008410000 */
[C---:B------:R-:W-:Y:S02]  /*10530*/  ISETP.GE.AND P1, PT, R2.reuse, R229, PT ;  /* 0x000000e50200720c */ /* 0x040fe40003f26270 */
[----:B------:R-:W-:Y:S02]  /*10540*/  ISETP.LT.OR P2, PT, R2, R226, P2 ;  /* 0x000000e20200720c */ /* 0x000fe40001741670 */
[----:B------:R-:W-:Y:S01]  /*10550*/  FSEL R63, R65, -INF , !P4 ;  /* 0xff800000413f7808 */ /* 0x000fe20006000000 */
[----:B------:R2:W4:Y:S01]  /*10560*/  MUFU.TANH R31, R8 ;  /* 0x00000008001f7308 */ /* 0x0005220000002400 */
[----:B------:R-:W-:-:S02]  /*10570*/  ISETP.GE.AND P4, PT, R6, R232, PT ;  /* 0x000000e80600720c */ /* 0x000fc40003f86270 */
[----:B------:R-:W-:Y:S02]  /*10580*/  P2R R7, PR, RZ, 0x4 ;  /* 0x00000004ff077803 */ /* 0x000fe40000000000 */
[----:B-1----:R-:W-:-:S05]  /*10590*/  FSEL R9, R17, -INF , !P0 ;  /* 0xff80000011097808 */ /* 0x002fca0004000000 */
[----:B------:R1:W-:Y:S01]  /*105a0*/  STL [R1+0x3c], R9 ;  /* 0x00003c0901007387 */ /* 0x0003e20000100800 */
[----:B------:R-:W-:Y:S01]  /*105b0*/  ISETP.LT.OR P0, PT, R2, R225, P1 ;  /* 0x000000e10200720c */ /* 0x000fe20000f01670 */
[----:B--2---:R-:W-:Y:S01]  /*105c0*/  FMUL.FTZ R8, R247, UR32 ;  /* 0x00000020f7087c20 */ /* 0x004fe20008410000 */
[----:B------:R-:W-:Y:S01]  /*105d0*/  ISETP.GE.AND P1, PT, R6, R229, PT ;  /* 0x000000e50600720c */ /* 0x000fe20003f26270 */
[----:B------:R-:W-:Y:S01]  /*105e0*/  VIADD R2, R0, 0x48 ;  /* 0x0000004800027836 */ /* 0x000fe20000000000 */
[----:B------:R-:W-:Y:S02]  /*105f0*/  FSEL R247, R59, -INF , !P6 ;  /* 0xff8000003bf77808 */ /* 0x000fe40007000000 */
[C---:B------:R-:W-:Y:S02]  /*10600*/  ISETP.GE.AND P2, PT, R6.reuse, R230, PT ;  /* 0x000000e60600720c */ /* 0x040fe40003f46270 */
[----:B------:R-:W-:Y:S02]  /*10610*/  ISETP.LT.OR P6, PT, R6, R228, P4 ;  /* 0x000000e40600720c */ /* 0x000fe400027c1670 */
[----:B------:R-:W-:-:S02]  /*10620*/  ISETP.NE.AND P4, PT, R7, RZ, PT ;  /* 0x000000ff0700720c */ /* 0x000fc40003f85270 */
[----:B------:R-:W-:Y:S02]  /*10630*/  ISETP.LT.OR P1, PT, R6, R225, P1 ;  /* 0x000000e10600720c */ /* 0x000fe40000f21670 */
[----:B------:R-:W-:Y:S01]  /*10640*/  FSEL R103, R18, -INF , !P5 ;  /* 0xff80000012677808 */ /* 0x000fe20006800000 */
[----:B-1----:R-:W-:-:S04]  /*10650*/  FMUL.FTZ R9, R134, UR32 ;  /* 0x0000002086097c20 */ /* 0x002fc80008410000 */
[----:B------:R1:W-:Y:S01]  /*10660*/  MUFU.TANH R17, R9 ;  /* 0x0000000900117308 */ /* 0x0003e20000002400 */
[----:B------:R-:W-:Y:S02]  /*10670*/  ISETP.LT.OR P2, PT, R6, R226, P2 ;  /* 0x000000e20600720c */ /* 0x000fe40001741670 */
[----:B------:R-:W-:Y:S02]  /*10680*/  FSEL R243, R60, -INF , !P6 ;  /* 0xff8000003cf37808 */ /* 0x000fe40007000000 */
[----:B------:R-:W-:Y:S02]  /*10690*/  P2R R7, PR, RZ, 0x4 ;  /* 0x00000004ff077803 */ /* 0x000fe40000000000 */
[----:B------:R-:W-:Y:S02]  /*106a0*/  ISETP.GE.AND P2, PT, R2, R230, PT ;  /* 0x000000e60200720c */ /* 0x000fe40003f46270 */
[----:B-1----:R-:W-:Y:S02]  /*106b0*/  FSEL R9, R61, -INF , !P3 ;  /* 0xff8000003d097808 */ /* 0x002fe40005800000 */
[----:B------:R-:W-:-:S02]  /*106c0*/  ISETP.GE.AND P3, PT, R6, R231, PT ;  /* 0x000000e70600720c */ /* 0x000fc40003f66270 */
[----:B------:R-:W-:Y:S02]  /*106d0*/  FSEL R61, R14, -INF , !P4 ;  /* 0xff8000000e3d7808 */ /* 0x000fe40006000000 */
[----:B------:R-:W-:Y:S02]  /*106e0*/  ISETP.LT.OR P5, PT, R6, R227, P3 ;  /* 0x000000e30600720c */ /* 0x000fe40001fa1670 */
[C---:B------:R-:W-:Y:S02]  /*106f0*/  ISETP.GE.AND P3, PT, R2.reuse, R231, PT ;  /* 0x000000e70200720c */ /* 0x040fe40003f66270 */
[----:B------:R-:W-:Y:S02]  /*10700*/  P2R R6, PR, RZ, 0x2 ;  /* 0x00000002ff067803 */ /* 0x000fe40000000000 */
[----:B------:R-:W-:Y:S02]  /*10710*/  ISETP.GE.AND P4, PT, R2, R232, PT ;  /* 0x000000e80200720c */ /* 0x000fe40003f86270 */
[----:B------:R-:W-:-:S02]  /*10720*/  FSEL R102, R26, -INF , !P5 ;  /* 0xff8000001a667808 */ /* 0x000fc40006800000 */
[C---:B------:R-:W-:Y:S02]  /*10730*/  ISETP.LT.OR P5, PT, R2.reuse, R227, P3 ;  /* 0x000000e30200720c */ /* 0x040fe40001fa1670 */
[----:B------:R-:W-:Y:S02]  /*10740*/  ISETP.LT.OR P6, PT, R2, R228, P4 ;  /* 0x000000e40200720c */ /* 0x000fe400027c1670 */
[----:B------:R-:W-:Y:S01]  /*10750*/  ISETP.NE.AND P3, PT, R6, RZ, PT ;  /* 0x000000ff0600720c */ /* 0x000fe20003f65270 */
[----:B------:R-:W-:Y:S01]  /*10760*/  VIADD R6, R0, 0x49 ;  /* 0x0000004900067836 */ /* 0x000fe20000000000 */
[----:B------:R-:W-:Y:S01]  /*10770*/  ISETP.NE.AND P4, PT, R7, RZ, PT ;  /* 0x000000ff0700720c */ /* 0x000fe20003f85270 */
[----:B------:R1:W2:Y:S01]  /*10780*/  MUFU.TANH R29, R8 ;  /* 0x00000008001d7308 */ /* 0x0002a20000002400 */
[C---:B------:R-:W-:Y:S02]  /*10790*/  ISETP.GE.AND P1, PT, R2.reuse, R229, PT ;  /* 0x000000e50200720c */ /* 0x040fe40003f26270 */
[----:B------:R-:W-:Y:S01]  /*107a0*/  ISETP.LT.OR P2, PT, R2, R226, P2 ;  /* 0x000000e20200720c */ /* 0x000fe20001741670 */
[----:B------:R3:W-:Y:S01]  /*107b0*/  STL [R1+0x28], R9 ;  /* 0x0000280901007387 */ /* 0x0007e20000100800 */
[----:B------:R-:W-:-:S02]  /*107c0*/  FSEL R58, R58, -INF , !P4 ;  /* 0xff8000003a3a7808 */ /* 0x000fc40006000000 */
[----:B------:R-:W-:Y:S02]  /*107d0*/  ISETP.GE.AND P4, PT, R6, R232, PT ;  /* 0x000000e80600720c */ /* 0x000fe40003f86270 */
[----:B------:R-:W-:Y:S02]  /*107e0*/  P2R R7, PR, RZ, 0x4 ;  /* 0x00000004ff077803 */ /* 0x000fe40000000000 */
[----:B------:R-:W-:Y:S01]  /*107f0*/  FSEL R57, R57, -INF , !P3 ;  /* 0xff80000039397808 */ /* 0x000fe20005800000 */
[----:B-1----:R-:W-:Y:S01]  /*10800*/  FMUL.FTZ R8, R132, UR32 ;  /* 0x0000002084087c20 */ /* 0x002fe20008410000 */
[----:B------:R-:W-:-:S03]  /*10810*/  FSEL R235, R25, -INF , !P6 ;  /* 0xff80000019eb7808 */ /* 0x000fc60007000000 */
[----:B------:R1:W2:Y:S01]  /*10820*/  MUFU.TANH R27, R8 ;  /* 0x00000008001b7308 */ /* 0x0002a20000002400 */
[C---:B------:R-:W-:Y:S02]  /*10830*/  ISETP.GE.AND P2, PT, R6.reuse, R230, PT ;  /* 0x000000e60600720c */ /* 0x040fe40003f46270 */
[----:B------:R-:W-:Y:S02]  /*10840*/  ISETP.GE.AND P3, PT, R6, R231, PT ;  /* 0x000000e70600720c */ /* 0x000fe40003f66270 */
[----:B---3--:R-:W-:Y:S02]  /*10850*/  FSEL R9, R12, -INF , !P0 ;  /* 0xff8000000c097808 */ /* 0x008fe40004000000 */
[----:B------:R-:W-:Y:S02]  /*10860*/  ISETP.LT.OR P0, PT, R2, R225, P1 ;  /* 0x000000e10200720c */ /* 0x000fe40000f01670 */
[----:B------:R-:W-:Y:S01]  /*10870*/  ISETP.GE.AND P1, PT, R6, R229, PT ;  /* 0x000000e50600720c */ /* 0x000fe20003f26270 */
[----:B------:R-:W-:Y:S01]  /*10880*/  VIADD R2, R0, 0x50 ;  /* 0x0000005000027836 */ /* 0x000fe20000000000 */
[----:B------:R-:W-:Y:S01]  /*10890*/  ISETP.LT.OR P6, PT, R6, R228, P4 ;  /* 0x000000e40600720c */ /* 0x000fe200027c1670 */
[----:B-1----:R-:W-:Y:S01]  /*108a0*/  FMUL.FTZ R8, R133, UR32 ;  /* 0x0000002085087c20 */ /* 0x002fe20008410000 */
[----:B------:R-:W-:-:S02]  /*108b0*/  ISETP.NE.AND P4, PT, R7, RZ, PT ;  /* 0x000000ff0700720c */ /* 0x000fc40003f85270 */
[----:B------:R-:W-:Y:S01]  /*108c0*/  ISETP.LT.OR P1, PT, R6, R225, P1 ;  /* 0x000000e10600720c */ /* 0x000fe20000f21670 */
[----:B------:R1:W-:Y:S01]  /*108d0*/  MUFU.TANH R28, R8 ;  /* 0x00000008001c7308 */ /* 0x0003e20000002400 */
[----:B------:R-:W-:Y:S02]  /*108e0*/  FSEL R100, R24, -INF , !P5 ;  /* 0xff80000018647808 */ /* 0x000fe40006800000 */
[C---:B------:R-:W-:Y:S02]  /*108f0*/  ISETP.LT.OR P2, PT, R6.reuse, R226, P2 ;  /* 0x000000e20600720c */ /* 0x040fe40001741670 */
[----:B------:R-:W-:Y:S02]  /*10900*/  ISETP.LT.OR P5, PT, R6, R227, P3 ;  /* 0x000000e30600720c */ /* 0x000fe40001fa1670 */
[----:B------:R-:W-:Y:S02]  /*10910*/  FSEL R59, R16, -INF , !P4 ;  /* 0xff800000103b7808 */ /* 0x000fe40006000000 */
[----:B------:R-:W-:-:S02]  /*10920*/  ISETP.GE.AND P3, PT, R2, R231, PT ;  /* 0x000000e70200720c */ /* 0x000fc40003f66270 */
[----:B------:R-:W-:Y:S02]  /*10930*/  P2R R6, PR, RZ, 0x2 ;  /* 0x00000002ff067803 */ /* 0x000fe40000000000 */
[----:B------:R-:W-:Y:S01]  /*10940*/  ISETP.GE.AND P4, PT, R2, R232, PT ;  /* 0x000000e80200720c */ /* 0x000fe20003f86270 */
[----:B-1----:R-:W-:Y:S01]  /*10950*/  FMUL.FTZ R8, R135, UR32 ;  /* 0x0000002087087c20 */ /* 0x002fe20008410000 */
[----:B------:R-:W-:Y:S02]  /*10960*/  P2R R7, PR, RZ, 0x4 ;  /* 0x00000004ff077803 */ /* 0x000fe40000000000 */
[----:B------:R-:W-:Y:S01]  /*10970*/  FSEL R246, R39, -INF , !P5 ;  /* 0xff80000027f67808 */ /* 0x000fe20006800000 */
[----:B------:R1:W-:Y:S01]  /*10980*/  MUFU.TANH R18, R8 ;  /* 0x0000000800127308 */ /* 0x0003e20000002400 */
[----:B------:R-:W-:Y:S02]  /*10990*/  FSEL R126, R56, -INF , !P6 ;  /* 0xff800000387e7808 */ /* 0x000fe40007000000 */
[----:B------:R-:W-:-:S02]  /*109a0*/  ISETP.GE.AND P2, PT, R2, R230, PT ;  /* 0x000000e60200720c */ /* 0x000fc40003f46270 */
[C---:B------:R-:W-:Y:S02]  /*109b0*/  ISETP.LT.OR P5, PT, R2.reuse, R227, P3 ;  /* 0x000000e30200720c */ /* 0x040fe40001fa1670 */
[----:B------:R-:W-:Y:S02]  /*109c0*/  ISETP.LT.OR P6, PT, R2, R228, P4 ;  /* 0x000000e40200720c */ /* 0x000fe400027c1670 */
[----:B------:R-:W-:Y:S01]  /*109d0*/  ISETP.NE.AND P3, PT, R6, RZ, PT ;  /* 0x000000ff0600720c */ /* 0x000fe20003f65270 */
[----:B------:R-:W-:Y:S01]  /*109e0*/  VIADD R6, R0, 0x51 ;  /* 0x0000005100067836 */ /* 0x000fe20000000000 */
[----:B------:R-:W-:Y:S01]  /*109f0*/  ISETP.NE.AND P4, PT, R7, RZ, PT ;  /* 0x000000ff0700720c */ /* 0x000fe20003f85270 */
[----:B-1----:R-:W-:Y:S01]  /*10a00*/  FMUL.FTZ R8, R208, UR32 ;  /* 0x00000020d0087c20 */ /* 0x002fe20008410000 */
[C---:B------:R-:W-:Y:S02]  /*10a10*/  ISETP.GE.AND P1, PT, R2.reuse, R229, PT ;  /* 0x000000e50200720c */ /* 0x040fe40003f26270 */
[----:B------:R-:W-:Y:S01]  /*10a20*/  ISETP.LT.OR P2, PT, R2, R226, P2 ;  /* 0x000000e20200720c */ /* 0x000fe20001741670 */
[----:B------:R1:W3:Y:S01]  /*10a30*/  MUFU.TANH R14, R8 ;  /* 0x00000008000e7308 */ /* 0x0002e20000002400 */
[----:B------:R-:W-:-:S02]  /*10a40*/  FSEL R252, R38, -INF , !P4 ;  /* 0xff80000026fc7808 */ /* 0x000fc40006000000 */
[----:B------:R-:W-:Y:S02]  /*10a50*/  FSEL R60, R15, -INF , !P0 ;  /* 0xff8000000f3c7808 */ /* 0x000fe40004000000 */
[----:B------:R-:W-:Y:S02]  /*10a60*/  ISETP.GE.AND P4, PT, R6, R232, PT ;  /* 0x000000e80600720c */ /* 0x000fe40003f86270 */
[----:B------:R-:W-:Y:S02]  /*10a70*/  ISETP.LT.OR P0, PT, R2, R225, P1 ;  /* 0x000000e10200720c */ /* 0x000fe40000f01670 */
[----:B------:R-:W-:Y:S02]  /*10a80*/  P2R R7, PR, RZ, 0x4 ;  /* 0x00000004ff077803 */ /* 0x000fe40000000000 */
[----:B------:R-:W-:Y:S01]  /*10a90*/  ISETP.GE.AND P1, PT, R6, R229, PT ;  /* 0x000000e50600720c */ /* 0x000fe20003f26270 */
[----:B-1----:R-:W-:Y:S01]  /*10aa0*/  FMUL.FTZ R8, R209, UR32 ;  /* 0x00000020d1087c20 */ /* 0x002fe20008410000 */
[----:B------:R-:W-:-:S03]  /*10ab0*/  FSEL R37, R37, -INF , !P3 ;  /* 0xff80000025257808 */ /* 0x000fc60005800000 */
[----:B------:R1:W3:Y:S01]  /*10ac0*/  MUFU.TANH R26, R8 ;  /* 0x00000008001a7308 */ /* 0x0002e20000002400 */
[----:B------:R-:W-:Y:S01]  /*10ad0*/  FSEL R125, R35, -INF , !P6 ;  /* 0xff800000237d7808 */ /* 0x000fe20007000000 */
[----:B------:R-:W-:Y:S01]  /*10ae0*/  VIADD R2, R0, 0x58 ;  /* 0x0000005800027836 */ /* 0x000fe20000000000 */
[C---:B------:R-:W-:Y:S02]  /*10af0*/  ISETP.GE.AND P2, PT, R6.reuse, R230, PT ;  /* 0x000000e60600720c */ /* 0x040fe40003f46270 */
[C---:B------:R-:W-:Y:S02]  /*10b00*/  ISETP.GE.AND P3, PT, R6.reuse, R231, PT ;  /* 0x000000e70600720c */ /* 0x040fe40003f66270 */
[C---:B------:R-:W-:Y:S02]  /*10b10*/  ISETP.LT.OR P6, PT, R6.reuse, R228, P4 ;  /* 0x000000e40600720c */ /* 0x040fe400027c1670 */
[----:B------:R-:W-:Y:S02]  /*10b20*/  ISETP.NE.AND P4, PT, R7, RZ, PT ;  /* 0x000000ff0700720c */ /* 0x000fe40003f85270 */
[----:B------:R-:W-:Y:S01]  /*10b30*/  ISETP.LT.OR P1, PT, R6, R225, P1 ;  /* 0x000000e10600720c */ /* 0x000fe20000f21670 */
[----:B-1----:R-:W-:Y:S01]  /*10b40*/  FMUL.FTZ R8, R211, UR32 ;  /* 0x00000020d3087c20 */ /* 0x002fe20008410000 */
[----:B------:R-:W-:-:S02]  /*10b50*/  FSEL R242, R22, -INF , !P5 ;  /* 0xff80000016f27808 */ /* 0x000fc40006800000 */
[C---:B------:R-:W-:Y:S01]  /*10b60*/  ISETP.LT.OR P2, PT, R6.reuse, R226, P2 ;  /* 0x000000e20600720c */ /* 0x040fe20001741670 */
[----:B------:R1:W-:Y:S01]  /*10b70*/  MUFU.TANH R25, R8 ;  /* 0x0000000800197308 */ /* 0x0003e20000002400 */
[----:B------:R-:W-:Y:S02]  /*10b80*/  ISETP.LT.OR P5, PT, R6, R227, P3 ;  /* 0x000000e30600720c */ /* 0x000fe40001fa1670 */
[----:B------:R-:W-:Y:S02]  /*10b90*/  FSEL R245, R13, -INF , !P4 ;  /* 0xff8000000df57808 */ /* 0x000fe40006000000 */
[C---:B------:R-:W-:Y:S02]  /*10ba0*/  ISETP.GE.AND P3, PT, R2.reuse, R231, PT ;  /* 0x000000e70200720c */ /* 0x040fe40003f66270 */
[----:B------:R-:W-:Y:S02]  /*10bb0*/  P2R R6, PR, RZ, 0x2 ;  /* 0x00000002ff067803 */ /* 0x000fe40000000000 */
[----:B------:R-:W-:-:S02]  /*10bc0*/  ISETP.GE.AND P4, PT, R2, R232, PT ;  /* 0x000000e80200720c */ /* 0x000fc40003f86270 */
[----:B------:R-:W-:Y:S01]  /*10bd0*/  P2R R7, PR, RZ, 0x4 ;  /* 0x00000004ff077803 */ /* 0x000fe20000000000 */
[----:B-1----:R-:W-:Y:S01]  /*10be0*/  FMUL.FTZ R8, R204, UR32 ;  /* 0x00000020cc087c20 */ /* 0x002fe20008410000 */
[----:B------:R-:W-:-:S03]  /*10bf0*/  FSEL R223, R23, -INF , !P5 ;  /* 0xff80000017df7808 */ /* 0x000fc60006800000 */
[----:B------:R1:W-:Y:S01]  /*10c00*/  MUFU.TANH R16, R8 ;  /* 0x0000000800107308 */ /* 0x0003e20000002400 */
[----:B------:R-:W-:Y:S02]  /*10c10*/  FSEL R123, R36, -INF , !P6 ;  /* 0xff800000247b7808 */ /* 0x000fe40007000000 */
[C---:B------:R-:W-:Y:S02]  /*10c20*/  ISETP.GE.AND P2, PT, R2.reuse, R230, PT ;  /* 0x000000e60200720c */ /* 0x040fe40003f46270 */
[C---:B------:R-:W-:Y:S02]  /*10c30*/  ISETP.LT.OR P5, PT, R2.reuse, R227, P3 ;  /* 0x000000e30200720c */ /* 0x040fe40001fa1670 */
[----:B------:R-:W-:Y:S02]  /*10c40*/  ISETP.LT.OR P6, PT, R2, R228, P4 ;  /* 0x000000e40200720c */ /* 0x000fe400027c1670 */
[----:B------:R-:W-:Y:S01]  /*10c50*/  ISETP.NE.AND P3, PT, R6, RZ, PT ;  /* 0x000000ff0600720c */ /* 0x000fe20003f65270 */
[----:B------:R-:W-:Y:S01]  /*10c60*/  VIADD R6, R0, 0x59 ;  /* 0x0000005900067836 */ /* 0x000fe20000000000 */
[----:B------:R-:W-:Y:S01]  /*10c70*/  ISETP.NE.AND P4, PT, R7, RZ, PT ;  /* 0x000000ff0700720c */ /* 0x000fe20003f85270 */
[----:B-1----:R-:W-:Y:S01]  /*10c80*/  FMUL.FTZ R8, R205, UR32 ;  /* 0x00000020cd087c20 */ /* 0x002fe20008410000 */
[----:B------:R-:W-:-:S02]  /*10c90*/  ISETP.GE.AND P1, PT, R2, R229, PT ;  /* 0x000000e50200720c */ /* 0x000fc40003f26270 */
[----:B------:R-:W-:Y:S01]  /*10ca0*/  ISETP.LT.OR P2, PT, R2, R226, P2 ;  /* 0x000000e20200720c */ /* 0x000fe20001741670 */
[----:B------:R1:W-:Y:S01]  /*10cb0*/  MUFU.TANH R24, R8 ;  /* 0x0000000800187308 */ /* 0x0003e20000002400 */
[----:B------:R-:W-:Y:S02]  /*10cc0*/  FSEL R241, R34, -INF , !P4 ;  /* 0xff80000022f17808 */ /* 0x000fe40006000000 */
[----:B------:R-:W-:Y:S02]  /*10cd0*/  FSEL R202, R11, -INF , !P0 ;  /* 0xff8000000bca7808 */ /* 0x000fe40004000000 */
[----:B------:R-:W-:Y:S02]  /*10ce0*/  ISETP.GE.AND P4, PT, R6, R232, PT ;  /* 0x000000e80600720c */ /* 0x000fe40003f86270 */
[----:B------:R-:W-:Y:S02]  /*10cf0*/  ISETP.LT.OR P0, PT, R2, R225, P1 ;  /* 0x000000e10200720c */ /* 0x000fe40000f01670 */
[----:B------:R-:W-:-:S02]  /*10d00*/  P2R R7, PR, RZ, 0x4 ;  /* 0x00000004ff077803 */ /* 0x000fc40000000000 */
[----:B------:R-:W-:Y:S01]  /*10d10*/  ISETP.GE.AND P1, PT, R6, R229, PT ;  /* 0x000000e50600720c */ /* 0x000fe20003f26270 */
[----:B-1----:R-:W-:Y:S01]  /*10d20*/  FMUL.FTZ R8, R207, UR32 ;  /* 0x00000020cf087c20 */ /* 0x002fe20008410000 */
[----:B------:R-:W-:-:S03]  /*10d30*/  FSEL R75, R21, -INF , !P6 ;  /* 0xff800000154b7808 */ /* 0x000fc60007000000 */
[----:B------:R1:W-:Y:S01]  /*10d40*/  MUFU.TANH R22, R8 ;  /* 0x0000000800167308 */ /* 0x0003e20000002400 */
[----:B------:R-:W-:Y:S01]  /*10d50*/  ISETP.GE.AND P2, PT, R6, R230, PT ;  /* 0x000000e60600720c */ /* 0x000fe20003f46270 */
[----:B------:R-:W-:Y:S01]  /*10d60*/  VIADD R2, R0, 0x60 ;  /* 0x0000006000027836 */ /* 0x000fe20000000000 */
[C---:B------:R-:W-:Y:S02]  /*10d70*/  ISETP.LT.OR P6, PT, R6.reuse, R228, P4 ;  /* 0x000000e40600720c */ /* 0x040fe400027c1670 */
[----:B------:R-:W-:Y:S02]  /*10d80*/  ISETP.NE.AND P4, PT, R7, RZ, PT ;  /* 0x000000ff0700720c */ /* 0x000fe40003f85270 */
[----:B------:R-:W-:Y:S02]  /*10d90*/  ISETP.LT.OR P1, PT, R6, R225, P1 ;  /* 0x000000e10600720c */ /* 0x000fe40000f21670 */
[----:B------:R-:W-:Y:S02]  /*10da0*/  FSEL R130, R20, -INF , !P5 ;  /* 0xff80000014827808 */ /* 0x000fe40006800000 */
[----:B------:R-:W-:Y:S01]  /*10db0*/  ISETP.LT.OR P2, PT, R6, R226, P2 ;  /* 0x000000e20600720c */ /* 0x000fe20001741670 */
[----:B-1----:R-:W-:Y:S01]  /*10dc0*/  FMUL.FTZ R8, R248, UR32 ;  /* 0x00000020f8087c20 */ /* 0x002fe20008410000 */
[----:B------:R-:W-:-:S02]  /*10dd0*/  FSEL R248, R33, -INF , !P3 ;  /* 0xff80000021f87808 */ /* 0x000fc40005800000 */
[C---:B------:R-:W-:Y:S02]  /*10de0*/  ISETP.GE.AND P3, PT, R6.reuse, R231, PT ;  /* 0x000000e70600720c */ /* 0x040fe40003f66270 */
[----:B----4-:R-:W-:Y:S02]  /*10df0*/  FSEL R222, R19, -INF , !P4 ;  /* 0xff80000013de7808 */ /* 0x010fe40006000000 */
[----:B------:R-:W-:Y:S02]  /*10e00*/  ISETP.LT.OR P5, PT, R6, R227, P3 ;  /* 0x000000e30600720c */ /* 0x000fe40001fa1670 */
[C---:B------:R-:W-:Y:S02]  /*10e10*/  ISETP.GE.AND P3, PT, R2.reuse, R231, PT ;  /* 0x000000e70200720c */ /* 0x040fe40003f66270 */
[----:B------:R-:W-:Y:S02]  /*10e20*/  P2R R6, PR, RZ, 0x2 ;  /* 0x00000002ff067803 */ /* 0x000fe40000000000 */
[----:B------:R-:W-:-:S02]  /*10e30*/  ISETP.GE.AND P4, PT, R2, R232, PT ;  /* 0x000000e80200720c */ /* 0x000fc40003f86270 */
[----:B------:R-:W-:Y:S02]  /*10e40*/  P2R R7, PR, RZ, 0x4 ;  /* 0x00000004ff077803 */ /* 0x000fe40000000000 */
[----:B------:R-:W-:Y:S02]  /*10e50*/  FSEL R124, R30, -INF , !P5 ;  /* 0xff8000001e7c7808 */ /* 0x000fe40006800000 */
[----:B------:R-:W-:Y:S02]  /*10e60*/  FSEL R74, R32, -INF , !P6 ;  /* 0xff800000204a7808 */ /* 0x000fe40007000000 */
[C---:B------:R-:W-:Y:S02]  /*10e70*/  ISETP.GE.AND P2, PT, R2.reuse, R230, PT ;  /* 0x000000e60200720c */ /* 0x040fe40003f46270 */
[C---:B------:R-:W-:Y:S01]  /*10e80*/  ISETP.LT.OR P5, PT, R2.reuse, R227, P3 ;  /* 0x000000e30200720c */ /* 0x040fe20001fa1670 */
[----:B------:R1:W-:Y:S01]  /*10e90*/  MUFU.TANH R13, R8 ;  /* 0x00000008000d7308 */ /* 0x0003e20000002400 */
[----:B------:R-:W-:-:S02]  /*10ea0*/  ISETP.LT.OR P6, PT, R2, R228, P4 ;  /* 0x000000e40200720c */ /* 0x000fc400027c1670 */
[----:B------:R-:W-:Y:S01]  /*10eb0*/  ISETP.NE.AND P3, PT, R6, RZ, PT ;  /* 0x000000ff0600720c */ /* 0x000fe20003f65270 */
[----:B------:R-:W-:Y:S01]  /*10ec0*/  VIADD R6, R0, 0x61 ;  /* 0x0000006100067836 */ /* 0x000fe20000000000 */
[----:B------:R-:W-:Y:S01]  /*10ed0*/  ISETP.NE.AND P4, PT, R7, RZ, PT ;  /* 0x000000ff0700720c */ /* 0x000fe20003f85270 */
[----:B------:R4:W-:Y:S01]  /*10ee0*/  STL [R1+0x18], R9 ;  /* 0x0000180901007387 */ /* 0x0009e20000100800 */
[C---:B------:R-:W-:Y:S02]  /*10ef0*/  ISETP.GE.AND P1, PT, R2.reuse, R229, PT ;  /* 0x000000e50200720c */ /* 0x040fe40003f26270 */
[----:B------:R-:W-:Y:S02]  /*10f00*/  ISETP.LT.OR P2, PT, R2, R226, P2 ;  /* 0x000000e20200720c */ /* 0x000fe40001741670 */
[----:B------:R-:W-:Y:S02]  /*10f10*/  FSEL R131, R31, -INF , !P4 ;  /* 0xff8000001f837808 */ /* 0x000fe40006000000 */
[----:B------:R-:W-:Y:S01]  /*10f20*/  FSEL R244, R10, -INF , !P0 ;  /* 0xff8000000af47808 */ /* 0x000fe20004000000 */
[----:B-1----:R-:W-:Y:S01]  /*10f30*/  FMUL.FTZ R8, R249, UR32 ;  /* 0x00000020f9087c20 */ /* 0x002fe20008410000 */
[----:B------:R-:W-:-:S02]  /*10f40*/  ISETP.GE.AND P4, PT, R6, R232, PT ;  /* 0x000000e80600720c */ /* 0x000fc40003f86270 */
[----:B------:R-:W-:Y:S01]  /*10f50*/  ISETP.LT.OR P0, PT, R2, R225, P1 ;  /* 0x000000e10200720c */ /* 0x000fe20000f01670 */
[----:B------:R1:W-:Y:S01]  /*10f60*/  MUFU.TANH R23, R8 ;  /* 0x0000000800177308 */ /* 0x0003e20000002400 */
[----:B------:R-:W-:Y:S02]  /*10f70*/  P2R R7, PR, RZ, 0x4 ;  /* 0x00000004ff077803 */ /* 0x000fe40000000000 */
[----:B------:R-:W-:Y:S01]  /*10f80*/  ISETP.GE.AND P1, PT, R6, R229, PT ;  /* 0x000000e50600720c */ /* 0x000fe20003f26270 */
[----:B------:R-:W-:Y:S01]  /*10f90*/  VIADD R2, R0, 0x68 ;  /* 0x0000006800027836 */ /* 0x000fe20000000000 */
[----:B--2---:R-:W-:Y:S01]  /*10fa0*/  FSEL R240, R29, -INF , !P3 ;  /* 0xff8000001df07808 */ /* 0x004fe20005800000 */
[----:B----4-:R-:W-:Y:S01]  /*10fb0*/  FMUL.FTZ R9, R210, UR32 ;  /* 0x00000020d2097c20 */ /* 0x010fe20008410000 */
[----:B------:R-:W-:Y:S02]  /*10fc0*/  FSEL R73, R27, -INF , !P6 ;  /* 0xff8000001b497808 */ /* 0x000fe40007000000 */
[C---:B------:R-:W-:Y:S01]  /*10fd0*/  ISETP.GE.AND P2, PT, R6.reuse, R230, PT ;  /* 0x000000e60600720c */ /* 0x040fe20003f46270 */
[----:B------:R2:W4:Y:S01]  /*10fe0*/  MUFU.TANH R12, R9 ;  /* 0x00000009000c7308 */ /* 0x0005220000002400 */
[----:B-1----:R-:W-:Y:S01]  /*10ff0*/  FMUL.FTZ R8, R251, UR32 ;  /* 0x00000020fb087c20 */ /* 0x002fe20008410000 */
[----:B------:R-:W-:-:S02]  /*11000*/  ISETP.GE.AND P3, PT, R6, R231, PT ;  /* 0x000000e70600720c */ /* 0x000fc40003f66270 */
[----:B------:R-:W-:-:S04]  /*11010*/  ISETP.LT.OR P6, PT, R6, R228, P4 ;  /* 0x000000e40600720c */ /* 0x000fc800027c1670 */
[----:B------:R1:W-:Y:S01]  /*11020*/  MUFU.TANH R21, R8 ;  /* 0x0000000800157308 */ /* 0x0003e20000002400 */
[----:B------:R-:W-:Y:S02]  /*11030*/  ISETP.NE.AND P4, PT, R7, RZ, PT ;  /* 0x000000ff0700720c */ /* 0x000fe40003f85270 */
[C---:B------:R-:W-:Y:S02]  /*11040*/  ISETP.LT.OR P1, PT, R6.reuse, R225, P1 ;  /* 0x000000e10600720c */ /* 0x040fe40000f21670 */
[----:B------:R-:W-:Y:S02]  /*11050*/  FSEL R127, R17, -INF , !P5 ;  /* 0xff800000117f7808 */ /* 0x000fe40006800000 */
[----:B------:R-:W-:Y:S01]  /*11060*/  ISETP.LT.OR P2, PT, R6, R226, P2 ;  /* 0x000000e20600720c */ /* 0x000fe20001741670 */
[----:B--2---:R-:W-:Y:S01]  /*11070*/  FMUL.FTZ R9, R206, UR32 ;  /* 0x00000020ce097c20 */ /* 0x004fe20008410000 */
[----:B------:R-:W-:Y:S02]  /*11080*/  ISETP.LT.OR P5, PT, R6, R227, P3 ;  /* 0x000000e30600720c */ /* 0x000fe40001fa1670 */
[----:B---3--:R-:W-:Y:S01]  /*11090*/  FSEL R135, R14, -INF , !P4 ;  /* 0xff8000000e877808 */ /* 0x008fe20006000000 */
[----:B------:R-:W2:Y:S01]  /*110a0*/  MUFU.TANH R15, R9 ;  /* 0x00000009000f7308 */ /* 0x000ea20000002400 */
[----:B------:R-:W-:Y:S01]  /*110b0*/  ISETP.GE.AND P3, PT, R2, R231, PT ;  /* 0x000000e70200720c */ /* 0x000fe20003f66270 */
[----:B-1----:R-:W-:Y:S01]  /*110c0*/  FMUL.FTZ R8, R96, UR32 ;  /* 0x0000002060087c20 */ /* 0x002fe20008410000 */
[----:B------:R-:W-:-:S02]  /*110d0*/  P2R R6, PR, RZ, 0x2 ;  /* 0x00000002ff067803 */ /* 0x000fc40000000000 */
[----:B------:R-:W-:-:S03]  /*110e0*/  ISETP.GE.AND P4, PT, R2, R232, PT ;  /* 0x000000e80200720c */ /* 0x000fc60003f86270 */
[----:B------:R1:W-:Y:S01]  /*110f0*/  MUFU.TANH R19, R8 ;  /* 0x0000000800137308 */ /* 0x0003e20000002400 */
[----:B------:R-:W-:Y:S02]  /*11100*/  P2R R7, PR, RZ, 0x4 ;  /* 0x00000004ff077803 */ /* 0x000fe40000000000 */
[----:B------:R-:W-:Y:S02]  /*11110*/  FSEL R129, R18, -INF , !P5 ;  /* 0xff80000012817808 */ /* 0x000fe40006800000 */
[----:B------:R-:W-:Y:S02]  /*11120*/  FSEL R72, R28, -INF , !P6 ;  /* 0xff8000001c487808 */ /* 0x000fe40007000000 */
[C---:B------:R-:W-:Y:S02]  /*11130*/  ISETP.GE.AND P2, PT, R2.reuse, R230, PT ;  /* 0x000000e60200720c */ /* 0x040fe40003f46270 */
[C---:B------:R-:W-:Y:S02]  /*11140*/  ISETP.LT.OR P5, PT, R2.reuse, R227, P3 ;  /* 0x000000e30200720c */ /* 0x040fe40001fa1670 */
[----:B------:R-:W-:-:S02]  /*11150*/  ISETP.LT.OR P6, PT, R2, R228, P4 ;  /* 0x000000e40200720c */ /* 0x000fc400027c1670 */
[----:B------:R-:W-:Y:S01]  /*11160*/  ISETP.NE.AND P3, PT, R6, RZ, PT ;  /* 0x000000ff0600720c */ /* 0x000fe20003f65270 */
[----:B-1----:R-:W-:Y:S01]  /*11170*/  FMUL.FTZ R8, R97, UR32 ;  /* 0x0000002061087c20 */ /* 0x002fe20008410000 */
[----:B------:R-:W-:Y:S01]  /*11180*/  ISETP.NE.AND P4, PT, R7, RZ, PT ;  /* 0x000000ff0700720c */ /* 0x000fe20003f85270 */
[----:B------:R-:W-:Y:S02]  /*11190*/  VIADD R6, R0, 0x69 ;  /* 0x0000006900067836 */ /* 0x000fe40000000000 */
[----:B------:R1:W-:Y:S01]  /*111a0*/  MUFU.TANH R20, R8 ;  /* 0x0000000800147308 */ /* 0x0003e20000002400 */
[C---:B------:R-:W-:Y:S02]  /*111b0*/  ISETP.GE.AND P1, PT, R2.reuse, R229, PT ;  /* 0x000000e50200720c */ /* 0x040fe40003f26270 */
[----:B------:R-:W-:Y:S02]  /*111c0*/  ISETP.LT.OR P2, PT, R2, R226, P2 ;  /* 0x000000e20200720c */ /* 0x000fe40001741670 */
[----:B------:R-:W-:-:S02]  /*111d0*/  FSEL R134, R26, -INF , !P4 ;  /* 0xff8000001a867808 */ /* 0x000fc40006000000 */
[----:B----4-:R-:W-:Y:S02]  /*111e0*/  FSEL R234, R12, -INF , !P0 ;  /* 0xff8000000cea7808 */ /* 0x010fe40004000000 */
[----:B------:R-:W-:Y:S01]  /*111f0*/  ISETP.GE.AND P4, PT, R6, R232, PT ;  /* 0x000000e80600720c */ /* 0x000fe20003f86270 */
[----:B------:R-:W-:Y:S01]  /*11200*/  FMUL.FTZ R9, R250, UR32 ;  /* 0x00000020fa097c20 */ /* 0x000fe20008410000 */
[----:B------:R-:W-:Y:S01]  /*11210*/  ISETP.LT.OR P0, PT, R2, R225, P1 ;  /* 0x000000e10200720c */ /* 0x000fe20000f01670 */
[----:B-1----:R-:W-:Y:S01]  /*11220*/  FMUL.FTZ R8, R99, UR32 ;  /* 0x0000002063087c20 */ /* 0x002fe20008410000 */
        /* <DEDUP_REMOVED lines=9> */
[----:B------:R3:W4:Y:S01]  /*112c0*/  MUFU.TANH R11, R9 ;  /* 0x00000009000b7308 */ /* 0x0007220000002400 */
[----:B------:R-:W-:Y:S01]  /*112d0*/  ISETP.NE.AND P4, PT, R7, RZ, PT ;  /* 0x000000ff0700720c */ /* 0x000fe20003f85270 */
[----:B-1----:R-:W-:Y:S01]  /*112e0*/  FMUL.FTZ R8, R136, UR32 ;  /* 0x0000002088087c20 */ /* 0x002fe20008410000 */
[----:B------:R-:W-:Y:S01]  /*112f0*/  ISETP.LT.OR P1, PT, R6, R225, P1 ;  /* 0x000000e10600720c */ /* 0x000fe20000f21670 */
[----:B------:R1:W5:Y:S04]  /*11300*/  LDL.LU R136, [R1+0xf4] ;  /* 0x0000f40001887983 */ /* 0x0003680000300800 */
[----:B------:R4:W-:Y:S01]  /*11310*/  MUFU.TANH R14, R8 ;  /* 0x00000008000e7308 */ /* 0x0009e20000002400 */
[----:B--2---:R-:W-:-:S02]  /*11320*/  FSEL R128, R15, -INF , !P5 ;  /* 0xff8000000f807808 */ /* 0x004fc40006800000 */
[C---:B------:R-:W-:Y:S02]  /*11330*/  ISETP.LT.OR P2, PT, R6.reuse, R226, P2 ;  /* 0x000000e20600720c */ /* 0x040fe40001741670 */
[----:B------:R-:W-:Y:S01]  /*11340*/  ISETP.LT.OR P5, PT, R6, R227, P3 ;  /* 0x000000e30600720c */ /* 0x000fe20001fa1670 */
[----:B---3--:R-:W-:Y:S01]  /*11350*/  FMUL.FTZ R9, R98, UR32 ;  /* 0x0000002062097c20 */ /* 0x008fe20008410000 */
[----:B------:R-:W-:Y:S02]  /*11360*/  FSEL R133, R13, -INF , !P4 ;  /* 0xff8000000d857808 */ /* 0x000fe40006000000 */
[C---:B------:R-:W-:Y:S01]  /*11370*/  ISETP.GE.AND P3, PT, R2.reuse, R231, PT ;  /* 0x000000e70200720c */ /* 0x040fe20003f66270 */
[----:B------:R-:W2:Y:S01]  /*11380*/  MUFU.TANH R10, R9 ;  /* 0x00000009000a7308 */ /* 0x000ea20000002400 */
[----:B------:R-:W-:Y:S01]  /*11390*/  P2R R6, PR, RZ, 0x2 ;  /* 0x00000002ff067803 */ /* 0x000fe20000000000 */
[----:B----4-:R-:W-:Y:S01]  /*113a0*/  FMUL.FTZ R8, R71, UR32 ;  /* 0x0000002047087c20 */ /* 0x010fe20008410000 */
[----:B------:R-:W-:Y:S01]  /*113b0*/  ISETP.GE.AND P4, PT, R2, R232, PT ;  /* 0x000000e80200720c */ /* 0x000fe20003f86270 */
[----:B------:R1:W5:Y:S01]  /*113c0*/  LDL.LU R71, [R1+0xf0] ;  /* 0x0000f00001477983 */ /* 0x0003620000300800 */
[----:B------:R-:W-:-:S03]  /*113d0*/  P2R R7, PR, RZ, 0x4 ;  /* 0x00000004ff077803 */ /* 0x000fc60000000000 */
[----:B------:R3:W-:Y:S01]  /*113e0*/  MUFU.TANH R18, R8 ;  /* 0x0000000800127308 */ /* 0x0007e20000002400 */
[----:B------:R-:W-:Y:S02]  /*113f0*/  FSEL R121, R22, -INF , !P5 ;  /* 0xff80000016797808 */ /* 0x000fe40006800000 */
[----:B------:R-:W-:Y:S02]  /*11400*/  FSEL R94, R24, -INF , !P6 ;  /* 0xff800000185e7808 */ /* 0x000fe40007000000 */
[C---:B------:R-:W-:Y:S02]  /*11410*/  ISETP.GE.AND P2, PT, R2.reuse, R230, PT ;  /* 0x000000e60200720c */ /* 0x040fe40003f46270 */
[C---:B------:R-:W-:Y:S02]  /*11420*/  ISETP.LT.OR P5, PT, R2.reuse, R227, P3 ;  /* 0x000000e30200720c */ /* 0x040fe40001fa1670 */
[----:B------:R-:W-:Y:S02]  /*11430*/  ISETP.LT.OR P6, PT, R2, R228, P4 ;  /* 0x000000e40200720c */ /* 0x000fe400027c1670 */
[----:B------:R-:W-:Y:S01]  /*11440*/  ISETP.NE.AND P3, PT, R6, RZ, PT ;  /* 0x000000ff0600720c */ /* 0x000fe20003f65270 */
[----:B------:R-:W-:Y:S01]  /*11450*/  VIADD R6, R0, 0x71 ;  /* 0x0000007100067836 */ /* 0x000fe20000000000 */
[----:B------:R-:W-:Y:S01]  /*11460*/  ISETP.NE.AND P4, PT, R7, RZ, PT ;  /* 0x000000ff0700720c */ /* 0x000fe20003f85270 */
[----:B---3--:R-:W-:Y:S01]  /*11470*/  FMUL.FTZ R8, R69, UR32 ;  /* 0x0000002045087c20 */ /* 0x008fe20008410000 */
[----:B------:R-:W-:-:S03]  /*11480*/  ISETP.LT.OR P2, PT, R2, R226, P2 ;  /* 0x000000e20200720c */ /* 0x000fc60001741670 */
[----:B------:R3:W-:Y:S01]  /*11490*/  MUFU.TANH R16, R8 ;  /* 0x0000000800107308 */ /* 0x0007e20000002400 */
[----:B------:R-:W-:Y:S02]  /*114a0*/  FSEL R132, R23, -INF , !P4 ;  /* 0xff80000017847808 */ /* 0x000fe40006000000 */
[----:B------:R-:W-:Y:S02]  /*114b0*/  ISETP.GE.AND P1, PT, R2, R229, PT ;  /* 0x000000e50200720c */ /* 0x000fe40003f26270 */
[----:B------:R-:W-:Y:S02]  /*114c0*/  ISETP.GE.AND P4, PT, R6, R232, PT ;  /* 0x000000e80600720c */ /* 0x000fe40003f86270 */
[----:B------:R-:W-:Y:S01]  /*114d0*/  P2R R7, PR, RZ, 0x4 ;  /* 0x00000004ff077803 */ /* 0x000fe20000000000 */
[----:B------:R-:W-:Y:S01]  /*114e0*/  FMUL.FTZ R9, R70, UR32 ;  /* 0x0000002046097c20 */ /* 0x000fe20008410000 */
[----:B------:R-:W-:Y:S01]  /*114f0*/  FSEL R211, R11, -INF , !P0 ;  /* 0xff8000000bd37808 */ /* 0x000fe20004000000 */
[----:B------:R1:W5:Y:S01]  /*11500*/  LDL.LU R70, [R1+0xec] ;  /* 0x0000ec0001467983 */ /* 0x0003620000300800 */
[----:B---3--:R-:W-:Y:S01]  /*11510*/  FMUL.FTZ R8, R236, UR32 ;  /* 0x00000020ec087c20 */ /* 0x008fe20008410000 */
[----:B------:R-:W-:-:S02]  /*11520*/  FSEL R66, R19, -INF , !P6 ;  /* 0xff80000013427808 */ /* 0x000fc40007000000 */
[----:B------:R-:W-:Y:S01]  /*11530*/  FSEL R210, R21, -INF , !P3 ;  /* 0xff80000015d27808 */ /* 0x000fe20005800000 */
[----:B------:R3:W-:Y:S01]  /*11540*/  MUFU.TANH R15, R8 ;  /* 0x00000008000f7308 */ /* 0x0007e20000002400 */
[----:B------:R-:W-:Y:S01]  /*11550*/  ISETP.LT.OR P0, PT, R2, R225, P1 ;  /* 0x000000e10200720c */ /* 0x000fe20000f01670 */
[----:B------:R-:W-:Y:S01]  /*11560*/  VIADD R2, R0, 0x78 ;  /* 0x0000007800027836 */ /* 0x000fe20000000000 */
[C---:B------:R-:W-:Y:S01]  /*11570*/  ISETP.GE.AND P2, PT, R6.reuse, R230, PT ;  /* 0x000000e60600720c */ /* 0x040fe20003f46270 */
[----:B------:R1:W5:Y:S01]  /*11580*/  LDL.LU R69, [R1+0xe8] ;  /* 0x0000e80001457983 */ /* 0x0003620000300800 */
[C---:B------:R-:W-:Y:S02]  /*11590*/  ISETP.LT.OR P6, PT, R6.reuse, R228, P4 ;  /* 0x000000e40600720c */ /* 0x040fe400027c1670 */
[C---:B------:R-:W-:Y:S02]  /*115a0*/  ISETP.GE.AND P3, PT, R6.reuse, R231, PT ;  /* 0x000000e70600720c */ /* 0x040fe40003f66270 */
[----:B------:R-:W-:-:S02]  /*115b0*/  ISETP.GE.AND P1, PT, R6, R229, PT ;  /* 0x000000e50600720c */ /* 0x000fc40003f26270 */
[----:B------:R-:W-:Y:S01]  /*115c0*/  ISETP.NE.AND P4, PT, R7, RZ, PT ;  /* 0x000000ff0700720c */ /* 0x000fe20003f85270 */
[----:B---3--:R-:W-:Y:S01]  /*115d0*/  FMUL.FTZ R8, R237, UR32 ;  /* 0x00000020ed087c20 */ /* 0x008fe20008410000 */
[----:B------:R3:W4:Y:S01]  /*115e0*/  MUFU.TANH R12, R9 ;  /* 0x00000009000c7308 */ /* 0x0007220000002400 */
[----:B--2---:R-:W-:Y:S02]  /*115f0*/  FSEL R119, R10, -INF , !P5 ;  /* 0xff8000000a777808 */ /* 0x004fe40006800000 */
[----:B------:R-:W-:-:S05]  /*11600*/  ISETP.LT.OR P2, PT, R6, R226, P2 ;  /* 0x000000e20600720c */ /* 0x000fca0001741670 */
[----:B------:R2:W-:Y:S01]  /*11610*/  MUFU.TANH R13, R8 ;  /* 0x00000008000d7308 */ /* 0x0005e20000002400 */
[C---:B------:R-:W-:Y:S02]  /*11620*/  ISETP.LT.OR P5, PT, R6.reuse, R227, P3 ;  /* 0x000000e30600720c */ /* 0x040fe40001fa1670 */
[----:B------:R-:W-:Y:S02]  /*11630*/  ISETP.LT.OR P1, PT, R6, R225, P1 ;  /* 0x000000e10600720c */ /* 0x000fe40000f21670 */
[----:B------:R-:W-:Y:S02]  /*11640*/  FSEL R122, R14, -INF , !P4 ;  /* 0xff8000000e7a7808 */ /* 0x000fe40006000000 */
[----:B------:R-:W-:Y:S01]  /*11650*/  ISETP.GE.AND P4, PT, R2, R232, PT ;  /* 0x000000e80200720c */ /* 0x000fe20003f86270 */
[----:B---3--:R-:W-:Y:S01]  /*11660*/  FMUL.FTZ R9, R238, UR32 ;  /* 0x00000020ee097c20 */ /* 0x008fe20008410000 */
[----:B------:R-:W-:Y:S01]  /*11670*/  ISETP.GE.AND P3, PT, R2, R231, PT ;  /* 0x000000e70200720c */ /* 0x000fe20003f66270 */
[----:B--2---:R-:W-:Y:S01]  /*11680*/  FMUL.FTZ R8, R239, UR32 ;  /* 0x00000020ef087c20 */ /* 0x004fe20008410000 */
[----:B------:R-:W-:-:S03]  /*11690*/  P2R R7, PR, RZ, 0x4 ;  /* 0x00000004ff077803 */ /* 0x000fc60000000000 */
[----:B------:R2:W-:Y:S01]  /*116a0*/  MUFU.TANH R10, R8 ;  /* 0x00000008000a7308 */ /* 0x0005e20000002400 */
[----:B------:R-:W-:Y:S02]  /*116b0*/  P2R R6, PR, RZ, 0x2 ;  /* 0x00000002ff067803 */ /* 0x000fe40000000000 */
[----:B------:R-:W-:Y:S02]  /*116c0*/  FSEL R95, R17, -INF , !P5 ;  /* 0xff800000115f7808 */ /* 0x000fe40006800000 */
[C---:B------:R-:W-:Y:S02]  /*116d0*/  ISETP.LT.OR P5, PT, R2.reuse, R228, P4 ;  /* 0x000000e40200720c */ /* 0x040fe400027a1670 */
[----:B------:R-:W-:Y:S01]  /*116e0*/  ISETP.LT.OR P4, PT, R2, R227, P3 ;  /* 0x000000e30200720c */ /* 0x000fe20001f81670 */
[----:B------:R-:W-:Y:S01]  /*116f0*/  MUFU.TANH R11, R9 ;  /* 0x00000009000b7308 */ /* 0x000fe20000002400 */
[----:B------:R-:W-:Y:S02]  /*11700*/  FSEL R64, R20, -INF , !P6 ;  /* 0xff80000014407808 */ /* 0x000fe40007000000 */
[----:B------:R-:W-:Y:S01]  /*11710*/  ISETP.NE.AND P3, PT, R7, RZ, PT ;  /* 0x000000ff0700720c */ /* 0x000fe20003f65270 */
[----:B--2---:R-:W-:Y:S01]  /*11720*/  FMUL.FTZ R8, R68, UR32 ;  /* 0x0000002044087c20 */ /* 0x004fe20008410000 */
[----:B------:R-:W-:Y:S01]  /*11730*/  ISETP.NE.AND P6, PT, R6, RZ, PT ;  /* 0x000000ff0600720c */ /* 0x000fe20003fc5270 */
[----:B------:R1:W5:Y:S02]  /*11740*/  LDL.LU R68, [R1+0xe4] ;  /* 0x0000e40001447983 */ /* 0x0003640000300800 */
[----:B------:R2:W3:Y:S01]  /*11750*/  MUFU.TANH R9, R8 ;  /* 0x0000000800097308 */ /* 0x0004e20000002400 */
[----:B------:R-:W-:Y:S01]  /*11760*/  FMUL.FTZ R7, R4, UR32 ;  /* 0x0000002004077c20 */ /* 0x000fe20008410000 */
[----:B------:R-:W-:Y:S01]  /*11770*/  FMUL.FTZ R6, R3, UR32 ;  /* 0x0000002003067c20 */ /* 0x000fe20008410000 */
[----:B--2---:R-:W-:-:S02]  /*11780*/  FMUL.FTZ R8, R5, UR32 ;  /* 0x0000002005087c20 */ /* 0x004fc40008410000 */
[----:B------:R1:W5:Y:S04]  /*11790*/  LDL.LU R5, [R1+0xe0] ;  /* 0x0000e00001057983 */ /* 0x0003680000300800 */
[----:B------:R1:W5:Y:S04]  /*117a0*/  LDL.LU R4, [R1+0xdc] ;  /* 0x0000dc0001047983 */ /* 0x0003680000300800 */
[----:B------:R1:W5:Y:S01]  /*117b0*/  LDL.LU R3, [R1+0xd8] ;  /* 0x0000d80001037983 */ /* 0x0003620000300800 */
[----:B------:R-:W-:Y:S01]  /*117c0*/  ISETP.GE.AND P2, PT, R2, R230, PT ;  /* 0x000000e60200720c */ /* 0x000fe20003f46270 */
[----:B------:R-:W-:Y:S01]  /*117d0*/  VIADD R0, R0, 0x79 ;  /* 0x0000007900007836 */ /* 0x000fe20000000000 */
[----:B------:R-:W-:-:S02]  /*117e0*/  ISETP.GE.AND P1, PT, R2, R229, PT ;  /* 0x000000e50200720c */ /* 0x000fc40003f26270 */
[----:B------:R-:W-:Y:S02]  /*117f0*/  ISETP.LT.OR P2, PT, R2, R226, P2 ;  /* 0x000000e20200720c */ /* 0x000fe40001741670 */
[----:B----4-:R-:W-:Y:S02]  /*11800*/  FSEL R209, R12, -INF , !P0 ;  /* 0xff8000000cd17808 */ /* 0x010fe40004000000 */
[----:B------:R-:W-:Y:S02]  /*11810*/  FSEL R120, R18, -INF , !P3 ;  /* 0xff80000012787808 */ /* 0x000fe40005800000 */
[----:B------:R-:W-:Y:S02]  /*11820*/  ISETP.LT.OR P0, PT, R2, R225, P1 ;  /* 0x000000e10200720c */ /* 0x000fe40000f01670 */
[C---:B------:R-:W-:Y:S02]  /*11830*/  ISETP.GE.AND P3, PT, R0.reuse, R232, PT ;  /* 0x000000e80000720c */ /* 0x040fe40003f66270 */
[----:B------:R-:W-:-:S02]  /*11840*/  ISETP.GE.AND P1, PT, R0, R230, PT ;  /* 0x000000e60000720c */ /* 0x000fc40003f26270 */
[----:B------:R-:W-:Y:S02]  /*11850*/  P2R R2, PR, RZ, 0x4 ;  /* 0x00000004ff027803 */ /* 0x000fe40000000000 */
[----:B------:R-:W-:Y:S02]  /*11860*/  FSEL R208, R16, -INF , !P6 ;  /* 0xff80000010d07808 */ /* 0x000fe40007000000 */
[C---:B------:R-:W-:Y:S02]  /*11870*/  ISETP.LT.OR P6, PT, R0.reuse, R228, P3 ;  /* 0x000000e40000720c */ /* 0x040fe40001fc1670 */
[----:B------:R-:W-:Y:S02]  /*11880*/  ISETP.LT.OR P3, PT, R0, R226, P1 ;  /* 0x000000e20000720c */ /* 0x000fe40000f61670 */
[----:B------:R-:W-:Y:S01]  /*11890*/  ISETP.NE.AND P1, PT, R2, RZ, PT ;  /* 0x000000ff0200720c */ /* 0x000fe20003f25270 */
[----:B------:R-:W2:Y:S03]  /*118a0*/  MUFU.TANH R7, R7 ;  /* 0x0000000700077308 */ /* 0x000ea60000002400 */
[----:B---3--:R-:W-:-:S02]  /*118b0*/  FSEL R118, R9, -INF , !P1 ;  /* 0xff80000009767808 */ /* 0x008fc40004800000 */
[----:B------:R-:W-:-:S03]  /*118c0*/  PLOP3.LUT P1, PT, PT, PT, UP1, 0x80, 0x0 ;  /* 0x000000000000781c */ /* 0x000fc60003f2f018 */
[----:B------:R-:W3:Y:S08]  /*118d0*/  MUFU.TANH R8, R8 ;  /* 0x0000000800087308 */ /* 0x000ef00000002400 */
[----:B------:R-:W4:Y:S01]  /*118e0*/  MUFU.TANH R6, R6 ;  /* 0x0000000600067308 */ /* 0x000f220000002400 */
[----:B------:R-:W-:Y:S02]  /*118f0*/  ISETP.GE.AND P2, PT, R0, R231, PT ;  /* 0x000000e70000720c */ /* 0x000fe40003f46270 */
[----:B------:R-:W-:-:S02]  /*11900*/  FSEL R93, R11, -INF , !P4 ;  /* 0xff8000000b5d7808 */ /* 0x000fc40006000000 */
[C---:B------:R-:W-:Y:S02]  /*11910*/  ISETP.GE.AND P4, PT, R0.reuse, R229, PT ;  /* 0x000000e50000720c */ /* 0x040fe40003f86270 */
[----:B------:R-:W-:Y:S02]  /*11920*/  FSEL R67, R15, -INF , !P5 ;  /* 0xff8000000f437808 */ /* 0x000fe40006800000 */
[C---:B------:R-:W-:Y:S02]  /*11930*/  ISETP.LT.OR P5, PT, R0.reuse, R227, P2 ;  /* 0x000000e30000720c */ /* 0x040fe400017a1670 */
[----:B------:R-:W-:Y:S02]  /*11940*/  ISETP.LT.OR P2, PT, R0, R225, P4 ;  /* 0x000000e10000720c */ /* 0x000fe40002741670 */
[----:B--2---:R-:W-:Y:S02]  /*11950*/  FSEL R207, R7, -INF , !P0 ;  /* 0xff80000007cf7808 */ /* 0x004fe40004000000 */
[----:B------:R-:W-:-:S02]  /*11960*/  LOP3.LUT P0, RZ, R224, 0x20, RZ, 0xc0, !PT ;  /* 0x00000020e0ff7812 */ /* 0x000fc4000780c0ff */
[----:B------:R-:W-:Y:S02]  /*11970*/  FSEL R65, R13, -INF , !P6 ;  /* 0xff8000000d417808 */ /* 0x000fe40007000000 */
[----:B------:R-:W-:Y:S02]  /*11980*/  FSEL R92, R10, -INF , !P5 ;  /* 0xff8000000a5c7808 */ /* 0x000fe40006800000 */
[----:B---3--:R-:W-:Y:S02]  /*11990*/  FSEL R116, R8, -INF , !P3 ;  /* 0xff80000008747808 */ /* 0x008fe40005800000 */
[----:B----4-:R-:W-:Y:S01]  /*119a0*/  FSEL R206, R6, -INF , !P2 ;  /* 0xff80000006ce7808 */ /* 0x010fe20005000000 */
[----:B-1----:R-:W-:Y:S06]  /*119b0*/  @!P1 BRA `(.L_x_892) ;  /* 0x0000000400c09947 */ /* 0x002fec0003800000 */
        /* <DEDUP_REMOVED lines=17> */
[----:B------:R-:W-:-:S02]  /*11ad0*/  @!UP0 UIMAD UR4, UR9, 0x30, URZ ;  /* 0x00000030090488a4 */ /* 0x000fc4000f8e023f */
[----:B------:R-:W4:Y:S08]  /*11ae0*/  @!P0 LDC.64 R18, c[0x0][0x218] ;  /* 0x00008600ff128b82 */ /* 0x000f300000000a00 */
[----:B------:R-:W4:Y:S01]  /*11af0*/  @!P0 LDC.64 R10, c[0x0][0x218] ;  /* 0x00008600ff0a8b82 */ /* 0x000f220000000a00 */
[----:B--2---:R-:W-:-:S04]  /*11b00*/  LEA R6, P1, R6, R38, 0x7 ;  /* 0x0000002606067211 */ /* 0x004fc800078238ff */
[----:B---3--:R-:W-:-:S03]  /*11b10*/  LEA.HI.X R7, R2, R205, R0, 0x7, P1 ;  /* 0x000000cd02077211 */ /* 0x008fc600008f3c00 */
[----:B------:R-:W-:-:S04]  /*11b20*/  @!P0 IMAD.WIDE.U32 R8, R8, 0x30, R6 ;  /* 0x0000003008088825 */ /* 0x000fc800078e0006 */
        /* <DEDUP_REMOVED lines=9> */
[C---:B----4-:R-:W-:Y:S01]  /*11bc0*/  @!P0 LEA R14, P1, R8.reuse, R14, 0x1 ;  /* 0x0000000e080e8211 */ /* 0x050fe200078208ff */
[----:B------:R-:W-:Y:S01]  /*11bd0*/  @!P0 IMAD.MOV.U32 R9, RZ, RZ, R7 ;  /* 0x000000ffff098224 */ /* 0x000fe200078e0007 */
[----:B------:R-:W-:Y:S02]  /*11be0*/  @!UP0 UIMAD UR4, UR9, 0x60, URZ ;  /* 0x00000060090488a4 */ /* 0x000fe4000f8e023f */
[----:B------:R-:W-:Y:S01]  /*11bf0*/  @!P0 LEA.HI.X R15, R8, R15, R0, 0x1, P1 ;  /* 0x0000000f080f8211 */ /* 0x000fe200008f0c00 */
[----:B------:R-:W-:Y:S02]  /*11c00*/  IMAD.U32 R0, RZ, RZ, UR8 ;  /* 0x00000008ff007e24 */ /* 0x000fe4000f8e00ff */
[----:B------:R-:W-:-:S04]  /*11c10*/  @!P0 IMAD.MOV.U32 R8, RZ, RZ, R6 ;  /* 0x000000ffff088224 */ /* 0x000fc800078e0006 */
[----:B------:R-:W-:-:S04]  /*11c20*/  @!P0 IMAD.WIDE.U32 R8, R0, 0x60, R8 ;  /* 0x0000006000088825 */ /* 0x000fc800078e0008 */
[----:B------:R-:W-:Y:S01]  /*11c30*/  @!P0 VIADD R0, R9, UR4 ;  /* 0x0000000409008c36 */ /* 0x000fe20008000000 */
[----:B------:R-:W-:-:S04]  /*11c40*/  @!P0 LEA R12, P1, R8, R12, 0x1 ;  /* 0x0000000c080c8211 */ /* 0x000fc800078208ff */
[----:B------:R-:W-:Y:S02]  /*11c50*/  @!P0 LEA.HI.X R13, R8, R13, R0, 0x1, P1 ;  /* 0x0000000d080d8211 */ /* 0x000fe400008f0c00 */
[C---:B------:R-:W-:Y:S02]  /*11c60*/  @!P0 LEA R8, P1, R6.reuse, R18, 0x1 ;  /* 0x0000001206088211 */ /* 0x040fe400078208ff */
        /* <DEDUP_REMOVED lines=67> */
.L_x_894:
[----:B------:R-:W-:Y:S05]  /*120a0*/  BSYNC B0 ;  /* 0x0000000000007941 */ /* 0x000fea0003800000 */
.L_x_893:
[----:B------:R-:W0:Y:S02]  /*120b0*/  LDGDEPBAR ;  /* 0x00000000000079af */ /* 0x000e240000000000 */
.L_x_892:
[----:B---3--:R-:W2:Y:S04]  /*120c0*/  LDL.LU R13, [R1+0x54] ;  /* 0x00005400010d7983 */ /* 0x008ea80000300800 */
[----:B------:R-:W3:Y:S04]  /*120d0*/  LDL.LU R7, [R1+0x1c] ;  /* 0x00001c0001077983 */ /* 0x000ee80000300800 */
[----:B-1----:R-:W4:Y:S04]  /*120e0*/  LDL.LU R8, [R1+0x20] ;  /* 0x0000200001087983 */ /* 0x002f280000300800 */
[----:B------:R-:W3:Y:S04]  /*120f0*/  LDL.LU R12, [R1+0x38] ;  /* 0x00003800010c7983 */ /* 0x000ee80000300800 */
[----:B------:R-:W4:Y:S04]  /*12100*/  LDL.LU R9, [R1+0x30] ;  /* 0x0000300001097983 */ /* 0x000f280000300800 */
[----:B------:R-:W3:Y:S04]  /*12110*/  LDL.LU R11, [R1+0x50] ;  /* 0x00005000010b7983 */ /* 0x000ee80000300800 */
[----:B------:R-:W4:Y:S04]  /*12120*/  LDL.LU R10, [R1+0x3c] ;  /* 0x00003c00010a7983 */ /* 0x000f280000300800 */
[----:B------:R-:W4:Y:S04]  /*12130*/  LDL.LU R2, [R1+0x40] ;  /* 0x0000400001027983 */ /* 0x000f280000300800 */
[----:B------:R-:W4:Y:S01]  /*12140*/  LDL.LU R0, [R1+0x2c] ;  /* 0x00002c0001007983 */ /* 0x000f220000300800 */
[----:B------:R-:W-:-:S03]  /*12150*/  MOV R236, R57 ;  /* 0x0000003900ec7202 */ /* 0x000fc60000000f00 */
        /* <DEDUP_REMOVED lines=12> */
[----:B------:R-:W4:Y:S04]  /*12220*/  LDL.LU R237, [R1+0x18] ;  /* 0x0000180001ed7983 */ /* 0x000f280000300800 */
[----:B-1----:R-:W4:Y:S04]  /*12230*/  LDL.LU R221, [R1+0x28] ;  /* 0x0000280001dd7983 */ /* 0x002f280000300800 */
[----:B------:R-:W4:Y:S01]  /*12240*/  LDL.LU R251, [R1+0x4c] ;  /* 0x00004c0001fb7983 */ /* 0x000f220000300800 */
[----:B------:R-:W-:-:S02]  /*12250*/  MOV R249, R203 ;  /* 0x000000cb00f97202 */ /* 0x000fc40000000f00 */
[----:B------:R-:W-:Y:S01]  /*12260*/  MOV R232, R62 ;  /* 0x0000003e00e87202 */ /* 0x000fe20000000f00 */
[----:B------:R-:W4:Y:S01]  /*12270*/  LDL.LU R226, [R1+0x48] ;  /* 0x0000480001e27983 */ /* 0x000f220000300800 */
[----:B------:R-:W-:Y:S01]  /*12280*/  IMAD.MOV.U32 R224, RZ, RZ, R58 ;  /* 0x000000ffffe07224 */ /* 0x000fe200078e003a */
[----:B------:R-:W-:Y:S02]  /*12290*/  MOV R225, R59 ;  /* 0x0000003b00e17202 */ /* 0x000fe40000000f00 */
[----:B------:R-:W4:Y:S01]  /*122a0*/  LDL R6, [R1+0x44] ;  /* 0x0000440001067983 */ /* 0x000f220000100800 */
[----:B------:R-:W-:-:S03]  /*122b0*/  MOV R220, R60 ;  /* 0x0000003c00dc7202 */ /* 0x000fc60000000f00 */
[----:B------:R-:W4:Y:S04]  /*122c0*/  LDL R17, [R1+0x34] ;  /* 0x0000340001117983 */ /* 0x000f280000100800 */
[----:B------:R-:W4:Y:S04]  /*122d0*/  LDL R16, [R1+0x24] ;  /* 0x0000240001107983 */ /* 0x000f280000100800 */
[----:B------:R-:W4:Y:S04]  /*122e0*/  LDL R14, [R1+0x14] ;  /* 0x00001400010e7983 */ /* 0x000f280000100800 */
[----:B------:R1:W-:Y:S04]  /*122f0*/  STL [R1+0xf4], R218 ;  /* 0x0000f4da01007387 */ /* 0x0003e80000100800 */
[----:B------:R-:W-:Y:S04]  /*12300*/  STL [R1+0xf0], R213 ;  /* 0x0000f0d501007387 */ /* 0x000fe80000100800 */
[----:B------:R-:W-:Y:S04]  /*12310*/  STL [R1+0xec], R212 ;  /* 0x0000ecd401007387 */ /* 0x000fe80000100800 */
[----:B------:R-:W-:Y:S04]  /*12320*/  STL [R1+0xe8], R201 ;  /* 0x0000e8c901007387 */ /* 0x000fe80000100800 */
[----:B------:R1:W-:Y:S04]  /*12330*/  STL [R1+0xe4], R200 ;  /* 0x0000e4c801007387 */ /* 0x0003e80000100800 */
[----:B-----5:R-:W-:Y:S04]  /*12340*/  STL [R1+0xe0], R5 ;  /* 0x0000e00501007387 */ /* 0x020fe80000100800 */
[----:B------:R4:W-:Y:S01]  /*12350*/  STL [R1+0xdc], R4 ;  /* 0x0000dc0401007387 */ /* 0x0009e20000100800 */
[----:B-1----:R-:W-:-:S02]  /*12360*/  MOV R218, R61 ;  /* 0x0000003d00da7202 */ /* 0x002fc40000000f00 */
[----:B------:R-:W-:Y:S02]  /*12370*/  MOV R200, R63 ;  /* 0x0000003f00c87202 */ /* 0x000fe40000000f00 */
[----:B--2---:R-:W-:Y:S01]  /*12380*/  MOV R18, R13 ;  /* 0x0000000d00127202 */ /* 0x004fe20000000f00 */
[----:B---3--:R-:W-:Y:S01]  /*12390*/  IMAD.MOV.U32 R13, RZ, RZ, R11 ;  /* 0x000000ffff0d7224 */ /* 0x008fe200078e000b */
[----:B----4-:R-:W-:Y:S02]  /*123a0*/  MOV R11, R0 ;  /* 0x00000000000b7202 */ /* 0x010fe40000000f00 */
[----:B------:R-:W-:-:S04]  /*123b0*/  FMNMX.FTZ R0, R71, R40, !PT ;  /* 0x0000002847007209 */ /* 0x000fc80007810000 */
[----:B------:R-:W-:-:S04]  /*123c0*/  FMNMX.FTZ R0, R46, R0, !PT ;  /* 0x000000002e007209 */ /* 0x000fc80007810000 */
[----:B------:R-:W-:-:S04]  /*123d0*/  FMNMX.FTZ R0, R42, R0, !PT ;  /* 0x000000002a007209 */ /* 0x000fc80007810000 */
[----:B------:R-:W-:-:S04]  /*123e0*/  FMNMX.FTZ R0, R41, R0, !PT ;  /* 0x0000000029007209 */ /* 0x000fc80007810000 */
[----:B------:R-:W-:Y:S02]  /*123f0*/  FMNMX.FTZ R0, R88, R0, !PT ;  /* 0x0000000058007209 */ /* 0x000fe40007810000 */
[----:B------:R-:W-:Y:S02]  /*12400*/  MOV R15, R12 ;  /* 0x0000000c000f7202 */ /* 0x000fe40000000f00 */
[----:B------:R-:W-:Y:S02]  /*12410*/  FMNMX.FTZ R0, R83, R0, !PT ;  /* 0x0000000053007209 */ /* 0x000fe40007810000 */
[----:B------:R-:W-:Y:S02]  /*12420*/  MOV R12, R10 ;  /* 0x0000000a000c7202 */ /* 0x000fe40000000f00 */
[----:B------:R-:W-:Y:S02]  /*12430*/  MOV R10, R2 ;  /* 0x00000002000a7202 */ /* 0x000fe40000000f00 */
[----:B------:R-:W-:-:S02]  /*12440*/  FMNMX.FTZ R2, R79, R0, !PT ;  /* 0x000000004f027209 */ /* 0x000fc40007810000 */
[----:B------:R-:W-:Y:S02]  /*12450*/  FMNMX.FTZ R0, R70, R43, !PT ;  /* 0x0000002b46007209 */ /* 0x000fe40007810000 */
[----:B------:R-:W-:Y:S02]  /*12460*/  FMNMX.FTZ R2, R76, R2, !PT ;  /* 0x000000024c027209 */ /* 0x000fe40007810000 */
[----:B------:R-:W-:-:S04]  /*12470*/  FMNMX.FTZ R0, R51, R0, !PT ;  /* 0x0000000033007209 */ /* 0x000fc80007810000 */
[----:B------:R-:W-:-:S04]  /*12480*/  FMNMX.FTZ R0, R47, R0, !PT ;  /* 0x000000002f007209 */ /* 0x000fc80007810000 */
[----:B------:R-:W-:-:S04]  /*12490*/  FMNMX.FTZ R0, R45, R0, !PT ;  /* 0x000000002d007209 */ /* 0x000fc80007810000 */
[----:B------:R-:W-:Y:S01]  /*124a0*/  FMNMX.FTZ R0, R90, R0, !PT ;  /* 0x000000005a007209 */ /* 0x000fe20007810000 */
[----:B------:R-:W-:Y:S01]  /*124b0*/  IMAD.MOV.U32 R201, RZ, RZ, R7 ;  /* 0x000000ffffc97224 */ /* 0x000fe200078e0007 */
[----:B------:R-:W-:Y:S02]  /*124c0*/  MOV R4, R18 ;  /* 0x0000001200047202 */ /* 0x000fe40000000f00 */
[----:B------:R-:W-:-:S04]  /*124d0*/  FMNMX.FTZ R6, R6, R2, !PT ;  /* 0x0000000206067209 */ /* 0x000fc80007810000 */
[----:B------:R-:W-:-:S04]  /*124e0*/  FMNMX.FTZ R6, R17, R6, !PT ;  /* 0x0000000611067209 */ /* 0x000fc80007810000 */
[----:B------:R-:W-:Y:S02]  /*124f0*/  FMNMX.FTZ R6, R16, R6, !PT ;  /* 0x0000000610067209 */ /* 0x000fe40007810000 */
[----:B------:R-:W-:Y:S01]  /*12500*/  FMNMX.FTZ R2, R86, R0, !PT ;  /* 0x0000000056027209 */ /* 0x000fe20007810000 */
[----:B------:R-:W-:Y:S01]  /*12510*/  IMAD.MOV.U32 R5, RZ, RZ, R15 ;  /* 0x000000ffff057224 */ /* 0x000fe200078e000f */
[----:B------:R-:W-:Y:S02]  /*12520*/  FMNMX.FTZ R6, R14, R6, !PT ;  /* 0x000000060e067209 */ /* 0x000fe40007810000 */
[----:B------:R-:W-:Y:S02]  /*12530*/  MOV R212, R8 ;  /* 0x0000000800d47202 */ /* 0x000fe40000000f00 */
[----:B------:R-:W-:Y:S02]  /*12540*/  MOV R230, R9 ;  /* 0x0000000900e67202 */ /* 0x000fe40000000f00 */
[----:B------:R-:W-:Y:S01]  /*12550*/  MOV R250, R202 ;  /* 0x000000ca00fa7202 */ /* 0x000fe20000000f00 */
[----:B------:R-:W-:Y:S01]  /*12560*/  STL [R1+0xd8], R3 ;  /* 0x0000d80301007387 */ /* 0x000fe20000100800 */
[----:B------:R-:W-:-:S02]  /*12570*/  FMNMX.FTZ R6, R112, R6, !PT ;  /* 0x0000000670067209 */ /* 0x000fc40007810000 */
[----:B------:R-:W-:Y:S01]  /*12580*/  FMNMX.FTZ R0, R69, R48, !PT ;  /* 0x0000003045007209 */ /* 0x000fe20007810000 */
[----:B------:R-:W-:Y:S01]  /*12590*/  LDSM.16.MT88.4 R16, [R214+0x8000] ;  /* 0x00800000d610783b */ /* 0x000fe20000004200 */
        /* <DEDUP_REMOVED lines=18> */
[----:B------:R-:W-:Y:S02]  /*126c0*/  MOV R231, R11 ;  /* 0x0000000b00e77202 */ /* 0x000fe40000000f00 */
        /* <DEDUP_REMOVED lines=21> */
[----:B------:R-:W-:-:S02]  /*12820*/  MOV R229, R10 ;  /* 0x0000000a00e57202 */ /* 0x000fc40000000f00 */
        /* <DEDUP_REMOVED lines=26> */
[----:B------:R-:W-:Y:S02]  /*129d0*/  MOV R227, R12 ;  /* 0x0000000c00e37202 */ /* 0x000fe40000000f00 */
        /* <DEDUP_REMOVED lines=30> */
[----:B------:R-:W-:Y:S02]  /*12bc0*/  FMNMX.FTZ R8, R132, R8, !PT ;  /* 0x0000000884087209 */ /* 0x000fe40007810000 */
[----:B------:R-:W-:Y:S01]  /*12bd0*/  FMNMX.FTZ R6, R248, R7, !PT ;  /* 0x00000007f8067209 */ /* 0x000fe20007810000 */
[----:B------:R-:W1:Y:S01]  /*12be0*/  SHFL.BFLY PT, R10, R0, 0x1, 0x1f ;  /* 0x0c201f00000a7f89 */ /* 0x000e6200000e0000 */
        /* <DEDUP_REMOVED lines=8> */
[----:B------:R-:W-:-:S03]  /*12c70*/  FMNMX.FTZ R6, R219, R6, !PT ;  /* 0x00000006db067209 */ /* 0x000fc60007810000 */
[----:B------:R-:W3:Y:S01]  /*12c80*/  SHFL.BFLY PT, R9, R8, 0x2, 0x1f ;  /* 0x0c401f0008097f89 */ /* 0x000ee200000e0000 */
[----:B------:R-:W-:-:S04]  /*12c90*/  FMNMX.FTZ R6, R211, R6, !PT ;  /* 0x00000006d3067209 */ /* 0x000fc80007810000 */
[----:B------:R-:W-:Y:S02]  /*12ca0*/  FMNMX.FTZ R6, R210, R6, !PT ;  /* 0x00000006d2067209 */ /* 0x000fe40007810000 */
[----:B-1----:R-:W-:Y:S02]  /*12cb0*/  FMNMX.FTZ R205, R0, R10, !PT ;  /* 0x0000000a00cd7209 */ /* 0x002fe40007810000 */
[----:B------:R-:W-:Y:S02]  /*12cc0*/  FMNMX.FTZ R0, R209, R6, !PT ;  /* 0x00000006d1007209 */ /* 0x000fe40007810000 */
[----:B--2---:R-:W-:Y:S02]  /*12cd0*/  FMNMX.FTZ R2, R2, R7, !PT ;  /* 0x0000000702027209 */ /* 0x004fe40007810000 */
[----:B------:R-:W-:-:S04]  /*12ce0*/  FMNMX.FTZ R0, R208, R0, !PT ;  /* 0x00000000d0007209 */ /* 0x000fc80007810000 */
[----:B------:R-:W-:Y:S01]  /*12cf0*/  FMNMX.FTZ R0, R207, R0, !PT ;  /* 0x00000000cf007209 */ /* 0x000fe20007810000 */
[----:B------:R-:W1:Y:S03]  /*12d00*/  SHFL.BFLY PT, R11, R2, 0x1, 0x1f ;  /* 0x0c201f00020b7f89 */ /* 0x000e6600000e0000 */
[----:B------:R-:W-:Y:S02]  /*12d10*/  FMNMX.FTZ R0, R206, R0, !PT ;  /* 0x00000000ce007209 */ /* 0x000fe40007810000 */
[----:B---3--:R-:W-:Y:S01]  /*12d20*/  FMNMX.FTZ R8, R8, R9, !PT ;  /* 0x0000000908087209 */ /* 0x008fe20007810000 */
[C---:B------:R-:W-:Y:S02]  /*12d30*/  FMUL.FTZ R7, R205.reuse, UR24 ;  /* 0x00000018cd077c20 */ /* 0x040fe40008410000 */
[----:B------:R-:W2:Y:S01]  /*12d40*/  SHFL.BFLY PT, R9, R0, 0x2, 0x1f ;  /* 0x0c401f0000097f89 */ /* 0x000ea200000e0000 */
[----:B------:R-:W-:-:S03]  /*12d50*/  FSETP.NEU.FTZ.AND P3, PT, R205, -INF , PT ;  /* 0xff800000cd00780b */ /* 0x000fc60003f7d000 */
[----:B------:R-:W3:Y:S01]  /*12d60*/  SHFL.BFLY PT, R10, R8, 0x1, 0x1f ;  /* 0x0c201f00080a7f89 */ /* 0x000ee200000e0000 */
[----:B------:R-:W-:-:S05]  /*12d70*/  FSEL R7, R7, RZ, P3 ;  /* 0x000000ff07077208 */ /* 0x000fca0001800000 */
[----:B------:R-:W-:-:S04]  /*12d80*/  FFMA.FTZ R6, R40, UR24, -R7 ;  /* 0x0000001828067c23 */ /* 0x000fc80008010807 */
[----:B------:R4:W-:Y:S01]  /*12d90*/  MUFU.EX2 R23, R6 ;  /* 0x0000000600177308 */ /* 0x0009e20000000800 */
[----:B-1----:R-:W-:-:S04]  /*12da0*/  FMNMX.FTZ R204, R2, R11, !PT ;  /* 0x0000000b02cc7209 */ /* 0x002fc80007810000 */
[----:B------:R-:W-:Y:S02]  /*12db0*/  FSETP.NEU.FTZ.AND P2, PT, R204, -INF , PT ;  /* 0xff800000cc00780b */ /* 0x000fe40003f5d000 */
[----:B--2---:R-:W-:Y:S01]  /*12dc0*/  FMNMX.FTZ R0, R0, R9, !PT ;  /* 0x0000000900007209 */ /* 0x004fe20007810000 */
[----:B----4-:R-:W-:-:S04]  /*12dd0*/  FFMA.FTZ R6, R46, UR24, -R7 ;  /* 0x000000182e067c23 */ /* 0x010fc80008010807 */
[----:B------:R1:W-:Y:S01]  /*12de0*/  MUFU.EX2 R239, R6 ;  /* 0x0000000600ef7308 */ /* 0x0003e20000000800 */
[----:B------:R-:W2:Y:S01]  /*12df0*/  SHFL.BFLY PT, R9, R0, 0x1, 0x1f ;  /* 0x0c201f0000097f89 */ /* 0x000ea200000e0000 */
[----:B---3--:R-:W-:Y:S01]  /*12e00*/  FMNMX.FTZ R203, R8, R10, !PT ;  /* 0x0000000a08cb7209 */ /* 0x008fe20007810000 */
[----:B-1----:R-:W-:-:S05]  /*12e10*/  FMUL.FTZ R6, R204, UR24 ;  /* 0x00000018cc067c20 */ /* 0x002fca0008410000 */
[----:B------:R-:W-:-:S05]  /*12e20*/  FSEL R6, R6, RZ, P2 ;  /* 0x000000ff06067208 */ /* 0x000fca0001000000 */
[----:B------:R-:W-:-:S04]  /*12e30*/  FFMA.FTZ R8, R47, UR24, -R6 ;  /* 0x000000182f087c23 */ /* 0x000fc80008010806 */
[----:B------:R-:W1:Y:S01]  /*12e40*/  MUFU.EX2 R10, R8 ;  /* 0x00000008000a7308 */ /* 0x000e620000000800 */
[----:B--2---:R-:W-:Y:S02]  /*12e50*/  FMNMX.FTZ R202, R0, R9, !PT ;  /* 0x0000000900ca7209 */ /* 0x004fe40007810000 */
[----:B------:R-:W-:Y:S01]  /*12e60*/  FSEL R9, R205, RZ, P3 ;  /* 0x000000ffcd097208 */ /* 0x000fe20001800000 */
[----:B-1----:R-:W-:Y:S04]  /*12e70*/  STL [R1+0x58], R10 ;  /* 0x0000580a01007387 */ /* 0x002fe80000100800 */
[----:B------:R1:W-:Y:S04]  /*12e80*/  STL [R1+0x128], R205 ;  /* 0x000128cd01007387 */ /* 0x0003e80000100800 */
[----:B-1----:R-:W2:Y:S01]  /*12e90*/  LDL.LU R205, [R1+0x58] ;  /* 0x0000580001cd7983 */ /* 0x002ea20000300800 */
[----:B------:R-:W-:-:S04]  /*12ea0*/  FFMA.FTZ R2, R42, UR24, -R7 ;  /* 0x000000182a027c23 */ /* 0x000fc80008010807 */
[----:B------:R1:W-:Y:S01]  /*12eb0*/  MUFU.EX2 R213, R2 ;  /* 0x0000000200d57308 */ /* 0x0003e20000000800 */
[----:B------:R-:W-:Y:S01]  /*12ec0*/  FSETP.NEU.FTZ.AND P1, PT, R203, -INF , PT ;  /* 0xff800000cb00780b */ /* 0x000fe20003f3d000 */
[----:B-1----:R-:W-:-:S06]  /*12ed0*/  FFMA.FTZ R2, R41, UR24, -R7 ;  /* 0x0000001829027c23 */ /* 0x002fcc0008010807 */
[----:B------:R1:W-:Y:S01]  /*12ee0*/  MUFU.EX2 R3, R2 ;  /* 0x0000000200037308 */ /* 0x0003e20000000800 */
[--C-:B------:R-:W-:Y:S01]  /*12ef0*/  FFMA.FTZ R8, R45, UR24, -R6.reuse ;  /* 0x000000182d087c23 */ /* 0x100fe20008010806 */
[----:B-1----:R-:W-:-:S06]  /*12f00*/  FFMA.FTZ R2, R43, UR24, -R6 ;  /* 0x000000182b027c23 */ /* 0x002fcc0008010806 */
[----:B------:R1:W-:Y:S02]  /*12f10*/  MUFU.EX2 R22, R2 ;  /* 0x0000000200167308 */ /* 0x0003e40000000800 */
[----:B-1----:R-:W-:-:S06]  /*12f20*/  FFMA.FTZ R2, R51, UR24, -R6 ;  /* 0x0000001833027c23 */ /* 0x002fcc0008010806 */
[----:B------:R1:W-:Y:S01]  /*12f30*/  MUFU.EX2 R24, R2 ;  /* 0x0000000200187308 */ /* 0x0003e20000000800 */
[----:B------:R-:W-:-:S07]  /*12f40*/  FSETP.NEU.FTZ.AND P0, PT, R202, -INF , PT ;  /* 0xff800000ca00780b */ /* 0x000fce0003f1d000 */
[----:B------:R3:W4:Y:S01]  /*12f50*/  MUFU.EX2 R12, R8 ;  /* 0x00000008000c7308 */ /* 0x0007220000000800 */
[----:B-1----:R-:W-:-:S05]  /*12f60*/  FMUL.FTZ R2, R203, UR24 ;  /* 0x00000018cb027c20 */ /* 0x002fca0008410000 */
[----:B------:R-:W-:-:S05]  /*12f70*/  FSEL R2, R2, RZ, P1 ;  /* 0x000000ff02027208 */ /* 0x000fca0000800000 */
[--C-:B---3--:R-:W-:Y:S01]  /*12f80*/  FFMA.FTZ R8, R48, UR24, -R2.reuse ;  /* 0x0000001830087c23 */ /* 0x108fe20008010802 */
[----:B------:R-:W-:-:S03]  /*12f90*/  FFMA.FTZ R0, R50, UR24, -R2 ;  /* 0x0000001832007c23 */ /* 0x000fc60008010802 */
[----:B------:R1:W-:Y:S08]  /*12fa0*/  MUFU.EX2 R43, R8 ;  /* 0x00000008002b7308 */ /* 0x0003f00000000800 */
[----:B------:R3:W-:Y:S01]  /*12fb0*/  MUFU.EX2 R10, R0 ;  /* 0x00000000000a7308 */ /* 0x0007e20000000800 */
[----:B-1----:R-:W-:-:S07]  /*12fc0*/  FFMA.FTZ R8, R49, UR24, -R2 ;  /* 0x0000001831087c23 */ /* 0x002fce0008010802 */
[----:B------:R1:W-:Y:S01]  /*12fd0*/  MUFU.EX2 R233, R8 ;  /* 0x0000000800e97308 */ /* 0x0003e20000000800 */
[----:B---3--:R-:W-:-:S05]  /*12fe0*/  FMUL.FTZ R0, R202, UR24 ;  /* 0x00000018ca007c20 */ /* 0x008fca0008410000 */
[----:B------:R-:W-:Y:S01]  /*12ff0*/  FSEL R0, R0, RZ, P0 ;  /* 0x000000ff00007208 */ /* 0x000fe20000000000 */
[----:B-1----:R-:W-:-:S04]  /*13000*/  FFMA.FTZ R8, R44, UR24, -R2 ;  /* 0x000000182c087c23 */ /* 0x002fc80008010802 */
[----:B------:R1:W3:Y:S01]  /*13010*/  MUFU.EX2 R11, R8 ;  /* 0x00000008000b7308 */ /* 0x0002e20000000800 */
[----:B------:R-:W-:Y:S01]  /*13020*/  FADD.FTZ R9, R71, -R9 ;  /* 0x8000000947097221 */ /* 0x000fe20000010000 */
[----:B-1----:R-:W-:-:S06]  /*13030*/  FFMA.FTZ R8, R52, UR24, -R0 ;  /* 0x0000001834087c23 */ /* 0x002fcc0008010800 */
[----:B------:R1:W-:Y:S01]  /*13040*/  MUFU.EX2 R42, R8 ;  /* 0x00000008002a7308 */ /* 0x0003e20000000800 */
[----:B------:R-:W-:Y:S01]  /*13050*/  FMUL.FTZ R21, R9, UR24 ;  /* 0x0000001809157c20 */ /* 0x000fe20008410000 */
[----:B-1----:R-:W-:-:S06]  /*13060*/  FFMA.FTZ R8, R54, UR24, -R0 ;  /* 0x0000001836087c23 */ /* 0x002fcc0008010800 */
[----:B------:R1:W-:Y:S02]  /*13070*/  MUFU.EX2 R25, R8 ;  /* 0x0000000800197308 */ /* 0x0003e40000000800 */
[----:B-1----:R-:W-:-:S06]  /*13080*/  FFMA.FTZ R8, R53, UR24, -R0 ;  /* 0x0000001835087c23 */ /* 0x002fcc0008010800 */
[----:B------:R1:W-:Y:S02]  /*13090*/  MUFU.EX2 R238, R8 ;  /* 0x0000000800ee7308 */ /* 0x0003e40000000800 */
[----:B-1----:R-:W-:-:S05]  /*130a0*/  FSEL R8, R204, RZ, P2 ;  /* 0x000000ffcc087208 */ /* 0x002fca0001000000 */
[----:B------:R-:W-:Y:S01]  /*130b0*/  FADD.FTZ R9, R70, -R8 ;  /* 0x8000000846097221 */ /* 0x000fe20000010000 */
[----:B------:R-:W-:-:S03]  /*130c0*/  FSEL R8, R203, RZ, P1 ;  /* 0x000000ffcb087208 */ /* 0x000fc60000800000 */
[----:B------:R-:W-:Y:S02]  /*130d0*/  FMUL.FTZ R20, R9, UR24 ;  /* 0x0000001809147c20 */ /* 0x000fe40008410000 */
[----:B------:R-:W-:Y:S01]  /*130e0*/  FADD.FTZ R9, R69, -R8 ;  /* 0x8000000845097221 */ /* 0x000fe20000010000 */
[----:B------:R-:W-:-:S05]  /*130f0*/  FSEL R8, R202, RZ, P0 ;  /* 0x000000ffca087208 */ /* 0x000fca0000000000 */
[----:B------:R-:W-:-:S04]  /*13100*/  FADD.FTZ R8, R68, -R8 ;  /* 0x8000000844087221 */ /* 0x000fc80000010000 */
[----:B------:R-:W-:Y:S01]  /*13110*/  FMUL.FTZ R8, R8, UR24 ;  /* 0x0000001808087c20 */ /* 0x000fe20008410000 */
[----:B------:R-:W-:-:S03]  /*13120*/  FMUL.FTZ R9, R9, UR24 ;  /* 0x0000001809097c20 */ /* 0x000fc60008410000 */
[----:B------:R1:W-:Y:S08]  /*13130*/  MUFU.EX2 R40, R8 ;  /* 0x0000000800287308 */ /* 0x0003f00000000800 */
[----:B------:R-:W3:Y:S01]  /*13140*/  MUFU.EX2 R21, R21 ;  /* 0x0000001500157308 */ /* 0x000ee20000000800 */
[----:B-1----:R-:W-:-:S07]  /*13150*/  FFMA.FTZ R8, R55, UR24, -R0 ;  /* 0x0000001837087c23 */ /* 0x002fce0008010800 */
[----:B------:R-:W1:Y:S08]  /*13160*/  MUFU.EX2 R20, R20 ;  /* 0x0000001400147308 */ /* 0x000e700000000800 */
[----:B------:R-:W2:Y:S08]  /*13170*/  MUFU.EX2 R41, R9 ;  /* 0x0000000900297308 */ /* 0x000eb00000000800 */
[----:B------:R2:W2:Y:S01]  /*13180*/  MUFU.EX2 R69, R8 ;  /* 0x0000000800457308 */ /* 0x0004a20000000800 */
[----:B----4-:R-:W-:Y:S01]  /*13190*/  IMAD.MOV.U32 R71, RZ, RZ, R12 ;  /* 0x000000ffff477224 */ /* 0x010fe200078e000c */
[----:B---3--:R-:W-:-:S02]  /*131a0*/  MOV R70, R11 ;  /* 0x0000000b00467202 */ /* 0x008fc40000000f00 */
[----:B------:R-:W-:Y:S01]  /*131b0*/  MOV R68, R10 ;  /* 0x0000000a00447202 */ /* 0x000fe20000000f00 */
[-C--:B------:R-:W-:Y:S01]  /*131c0*/  FMUL.FTZ R164, R164, R21.reuse ;  /* 0x00000015a4a47220 */ /* 0x080fe20000410000 */
[----:B------:R-:W-:Y:S01]  /*131d0*/  FMUL.FTZ R165, R165, R21 ;  /* 0x00000015a5a57220 */ /* 0x000fe20000410000 */
[-C--:B-1----:R-:W-:Y:S01]  /*131e0*/  FMUL.FTZ R166, R166, R20.reuse ;  /* 0x00000014a6a67220 */ /* 0x082fe20000410000 */
[----:B------:R-:W-:Y:S01]  /*131f0*/  FMUL.FTZ R167, R167, R20 ;  /* 0x00000014a7a77220 */ /* 0x000fe20000410000 */
[----:B------:R-:W-:Y:S01]  /*13200*/  F2FP.BF16.F32.PACK_AB R12, R239, R23 ;  /* 0x00000017ef0c723e */ /* 0x000fe200000010ff */
[-C--:B--2---:R-:W-:Y:S01]  /*13210*/  FMUL.FTZ R196, R196, R41.reuse ;  /* 0x00000029c4c47220 */ /* 0x084fe20000410000 */
[----:B------:R-:W-:Y:S01]  /*13220*/  F2FP.BF16.F32.PACK_AB R13, R24, R22 ;  /* 0x00000016180d723e */ /* 0x000fe200000010ff */
[----:B------:R-:W-:Y:S01]  /*13230*/  FMUL.FTZ R197, R197, R41 ;  /* 0x00000029c5c57220 */ /* 0x000fe20000410000 */
[----:B------:R-:W-:Y:S01]  /*13240*/  F2FP.BF16.F32.PACK_AB R14, R3, R213 ;  /* 0x000000d5030e723e */ /* 0x000fe200000010ff */
[-C--:B------:R-:W-:Y:S01]  /*13250*/  FMUL.FTZ R198, R198, R40.reuse ;  /* 0x00000028c6c67220 */ /* 0x080fe20000410000 */
[----:B------:R-:W-:Y:S01]  /*13260*/  FMUL.FTZ R199, R199, R40 ;  /* 0x00000028c7c77220 */ /* 0x000fe20000410000 */
[----:B------:R-:W-:Y:S01]  /*13270*/  F2FP.BF16.F32.PACK_AB R9, R25, R42 ;  /* 0x0000002a1909723e */ /* 0x000fe200000010ff */
[----:B------:R-:W-:Y:S01]  /*13280*/  FMUL.FTZ R160, R160, R21 ;  /* 0x00000015a0a07220 */ /* 0x000fe20000410000 */
[----:B------:R-:W-:Y:S01]  /*13290*/  F2FP.BF16.F32.PACK_AB R8, R68, R43 ;  /* 0x0000002b4408723e */ /* 0x000fe200000010ff */
[----:B------:R-:W-:Y:S01]  /*132a0*/  FMUL.FTZ R161, R161, R21 ;  /* 0x00000015a1a17220 */ /* 0x000fe20000410000 */
[----:B------:R-:W-:Y:S01]  /*132b0*/  F2FP.BF16.F32.PACK_AB R15, R71, R205 ;  /* 0x000000cd470f723e */ /* 0x000fe200000010ff */
[----:B------:R-:W-:Y:S01]  /*132c0*/  FMUL.FTZ R162, R162, R20 ;  /* 0x00000014a2a27220 */ /* 0x000fe20000410000 */
[----:B------:R-:W-:Y:S01]  /*132d0*/  F2FP.BF16.F32.PACK_AB R10, R70, R233 ;  /* 0x000000e9460a723e */ /* 0x000fe200000010ff */
[-C--:B------:R-:W-:Y:S01]  /*132e0*/  FMUL.FTZ R192, R192, R41.reuse ;  /* 0x00000029c0c07220 */ /* 0x080fe20000410000 */
[----:B------:R-:W-:Y:S01]  /*132f0*/  F2FP.BF16.F32.PACK_AB R11, R69, R238 ;  /* 0x000000ee450b723e */ /* 0x000fe200000010ff */
[----:B------:R-:W-:Y:S01]  /*13300*/  FMUL.FTZ R193, R193, R41 ;  /* 0x00000029c1c17220 */ /* 0x000fe20000410000 */
[-C--:B------:R-:W-:Y:S01]  /*13310*/  FMUL.FTZ R194, R194, R40.reuse ;  /* 0x00000028c2c27220 */ /* 0x080fe20000410000 */
[----:B------:R-:W-:Y:S01]  /*13320*/  FMUL.FTZ R195, R195, R40 ;  /* 0x00000028c3c37220 */ /* 0x000fe20000410000 */
[-C--:B------:R-:W-:Y:S01]  /*13330*/  FMUL.FTZ R163, R163, R20.reuse ;  /* 0x00000014a3a37220 */ /* 0x080fe20000410000 */
[-C--:B------:R-:W-:Y:S06]  /*13340*/  HMMA.16816.F32.BF16 R164, R12, R16.reuse, R164 ;  /* 0x000000100ca4723c */ /* 0x080fec00000418a4 */
[C---:B------:R-:W-:Y:S06]  /*13350*/  HMMA.16816.F32.BF16 R56, R8.reuse, R16, R196 ;  /* 0x000000100838723c */ /* 0x040fec00000418c4 */
[-C--:B------:R-:W-:Y:S01]  /*13360*/  HMMA.16816.F32.BF16 R52, R8, R18.reuse, R192 ;  /* 0x000000120834723c */ /* 0x080fe200000418c0 */
[-C--:B------:R-:W-:Y:S01]  /*13370*/  FMUL.FTZ R156, R156, R21.reuse ;  /* 0x000000159c9c7220 */ /* 0x080fe20000410000 */
[----:B------:R-:W-:Y:S01]  /*13380*/  FMUL.FTZ R157, R157, R21 ;  /* 0x000000159d9d7220 */ /* 0x000fe20000410000 */
[-C--:B------:R-:W-:Y:S01]  /*13390*/  FMUL.FTZ R158, R158, R20.reuse ;  /* 0x000000149e9e7220 */ /* 0x080fe20000410000 */
[----:B------:R-:W-:Y:S01]  /*133a0*/  FMUL.FTZ R159, R159, R20 ;  /* 0x000000149f9f7220 */ /* 0x000fe20000410000 */
[----:B------:R-:W2:Y:S01]  /*133b0*/  LDL.LU R192, [R1+0x60] ;  /* 0x0000600001c07983 */ /* 0x000ea20000300800 */
[C---:B------:R-:W-:Y:S03]  /*133c0*/  HMMA.16816.F32.BF16 R160, R12.reuse, R18, R160 ;  /* 0x000000120ca0723c */ /* 0x040fe600000418a0 */
[----:B------:R-:W1:Y:S03]  /*133d0*/  LDSM.16.MT88.4 R16, [R217+0x8000] ;  /* 0x00800000d910783b */ /* 0x000e660000004200 */
[-C--:B-1----:R-:W-:Y:S01]  /*133e0*/  HMMA.16816.F32.BF16 R96, R12, R16.reuse, R156 ;  /* 0x000000100c60723c */ /* 0x082fe2000004189c */
[----:B------:R-:W3:Y:S01]  /*133f0*/  LDL.LU R159, [R1+0x5c] ;  /* 0x00005c00019f7983 */ /* 0x000ee20000300800 */
[-C--:B------:R-:W-:Y:S01]  /*13400*/  FMUL.FTZ R188, R188, R41.reuse ;  /* 0x00000029bcbc7220 */ /* 0x080fe20000410000 */
[----:B------:R-:W-:Y:S01]  /*13410*/  FMUL.FTZ R189, R189, R41 ;  /* 0x00000029bdbd7220 */ /* 0x000fe20000410000 */
[-C--:B------:R-:W-:Y:S01]  /*13420*/  FMUL.FTZ R190, R190, R40.reuse ;  /* 0x00000028bebe7220 */ /* 0x080fe20000410000 */
[----:B------:R-:W-:Y:S01]  /*13430*/  FMUL.FTZ R191, R191, R40 ;  /* 0x00000028bfbf7220 */ /* 0x000fe20000410000 */
        /* <DEDUP_REMOVED lines=10> */
[----:B------:R-:W-:Y:S01]  /*134e0*/  HMMA.16816.F32.BF16 R48, R8, R16, R188 ;  /* 0x000000100830723c */ /* 0x000fe200000418bc */
[----:B------:R-:W-:-:S02]  /*134f0*/  MOV R195, R101 ;  /* 0x0000006500c37202 */ /* 0x000fc40000000f00 */
[----:B------:R-:W-:Y:S02]  /*13500*/  MOV R194, R100 ;  /* 0x0000006400c27202 */ /* 0x000fe40000000f00 */
[----:B------:R-:W-:Y:S01]  /*13510*/  MOV R199, R25 ;  /* 0x0000001900c77202 */ /* 0x000fe20000000f00 */
[-C--:B------:R-:W-:Y:S01]  /*13520*/  HMMA.16816.F32.BF16 R44, R8, R18.reuse, R184 ;  /* 0x00000012082c723c */ /* 0x080fe200000418b8 */
[----:B------:R-:W-:Y:S02]  /*13530*/  MOV R193, R24 ;  /* 0x0000001800c17202 */ /* 0x000fe40000000f00 */
[----:B------:R-:W1:Y:S03]  /*13540*/  LDSM.16.MT88.4 R24, [R215+0x8000] ;  /* 0x00800000d718783b */ /* 0x000e660000004200 */
[----:B------:R-:W-:Y:S01]  /*13550*/  HMMA.16816.F32.BF16 R100, R12, R18, R152 ;  /* 0x000000120c64723c */ /* 0x000fe20000041898 */
[----:B------:R-:W4:Y:S01]  /*13560*/  LDSM.16.MT88.4 R16, [R216+0x8000] ;  /* 0x00800000d810783b */ /* 0x000f220000004200 */
        /* <DEDUP_REMOVED lines=16> */
[----:B------:R-:W-:-:S02]  /*13670*/  MOV R198, R37 ;  /* 0x0000002500c67202 */ /* 0x000fc40000000f00 */
[----:B------:R-:W-:Y:S02]  /*13680*/  MOV R154, R196 ;  /* 0x000000c4009a7202 */ /* 0x000fe40000000f00 */
[----:B------:R-:W-:Y:S01]  /*13690*/  MOV R196, R3 ;  /* 0x0000000300c47202 */ /* 0x000fe20000000f00 */
[C---:B-1----:R-:W-:Y:S06]  /*136a0*/  HMMA.16816.F32.BF16 R36, R8.reuse, R24, R180 ;  /* 0x000000180824723c */ /* 0x042fec00000418b4 */
[----:B------:R-:W-:Y:S01]  /*136b0*/  HMMA.16816.F32.BF16 R28, R8, R26, R176 ;  /* 0x0000001a081c723c */ /* 0x000fe200000418b0 */
[----:B------:R-:W-:-:S05]  /*136c0*/  MOV R183, R197 ;  /* 0x000000c500b77202 */ /* 0x000fca0000000f00 */
[----:B----4-:R-:W-:Y:S01]  /*136d0*/  HMMA.16816.F32.BF16 R60, R8, R16, R172 ;  /* 0x00000010083c723c */ /* 0x010fe200000418ac */
[----:B------:R-:W-:-:S05]  /*136e0*/  MOV R197, R250 ;  /* 0x000000fa00c57202 */ /* 0x000fca0000000f00 */
[----:B------:R-:W-:Y:S07]  /*136f0*/  HMMA.16816.F32.BF16 R32, R8, R18, R168 ;  /* 0x000000120820723c */ /* 0x000fee00000418a8 */
[----:B------:R-:W-:-:S04]  /*13700*/  FFMA.FTZ R8, R88, UR24, -R7 ;  /* 0x0000001858087c23 */ /* 0x000fc80008010807 */
        /* <DEDUP_REMOVED lines=8> */
[----:B------:R-:W-:Y:S02]  /*13790*/  MOV R76, R249 ;  /* 0x000000f9004c7202 */ /* 0x000fe40000000f00 */
[----:B------:R-:W-:Y:S01]  /*137a0*/  MOV R155, R195 ;  /* 0x000000c3009b7202 */ /* 0x000fe20000000f00 */
[----:B------:R-:W-:Y:S02]  /*137b0*/  IMAD.MOV.U32 R195, RZ, RZ, R4 ;  /* 0x000000ffffc37224 */ /* 0x000fe400078e0004 */
[----:B-1----:R-:W-:-:S04]  /*137c0*/  FFMA.FTZ R8, R90, UR24, -R6 ;  /* 0x000000185a087c23 */ /* 0x002fc80008010806 */
[----:B------:R1:W-:Y:S02]  /*137d0*/  MUFU.EX2 R249, R8 ;  /* 0x0000000800f97308 */ /* 0x0003e40000000800 */
[----:B-1----:R-:W-:-:S06]  /*137e0*/  FFMA.FTZ R8, R86, UR24, -R6 ;  /* 0x0000001856087c23 */ /* 0x002fcc0008010806 */
[----:B------:R1:W-:Y:S02]  /*137f0*/  MUFU.EX2 R170, R8 ;  /* 0x0000000800aa7308 */ /* 0x0003e40000000800 */
[----:B-1----:R-:W-:-:S06]  /*13800*/  FFMA.FTZ R8, R82, UR24, -R6 ;  /* 0x0000001852087c23 */ /* 0x002fcc0008010806 */
[----:B------:R1:W-:Y:S01]  /*13810*/  MUFU.EX2 R4, R8 ;  /* 0x0000000800047308 */ /* 0x0003e20000000800 */
[----:B------:R-:W-:Y:S02]  /*13820*/  IMAD.MOV.U32 R86, RZ, RZ, R212 ;  /* 0x000000ffff567224 */ /* 0x000fe400078e00d4 */
[----:B-1----:R-:W-:Y:S01]  /*13830*/  FFMA.FTZ R8, R78, UR24, -R6 ;  /* 0x000000184e087c23 */ /* 0x002fe20008010806 */
[----:B------:R-:W-:-:S04]  /*13840*/  MOV R78, R231 ;  /* 0x000000e7004e7202 */ /* 0x000fc80000000f00 */
[----:B------:R1:W-:Y:S01]  /*13850*/  MUFU.EX2 R231, R8 ;  /* 0x0000000800e77308 */ /* 0x0003e20000000800 */
[-C--:B------:R-:W-:Y:S01]  /*13860*/  FMUL.FTZ R140, R140, R21.reuse ;  /* 0x000000158c8c7220 */ /* 0x080fe20000410000 */
[----:B------:R-:W-:Y:S01]  /*13870*/  FMUL.FTZ R141, R141, R21 ;  /* 0x000000158d8d7220 */ /* 0x000fe20000410000 */
[----:B-1----:R-:W-:-:S05]  /*13880*/  FFMA.FTZ R8, R89, UR24, -R2 ;  /* 0x0000001859087c23 */ /* 0x002fca0008010802 */
[----:B------:R1:W-:Y:S01]  /*13890*/  MUFU.EX2 R179, R8 ;  /* 0x0000000800b37308 */ /* 0x0003e20000000800 */
[-C--:B------:R-:W-:Y:S01]  /*138a0*/  FMUL.FTZ R142, R142, R20.reuse ;  /* 0x000000148e8e7220 */ /* 0x080fe20000410000 */
[-C--:B------:R-:W-:Y:S01]  /*138b0*/  FMUL.FTZ R143, R143, R20.reuse ;  /* 0x000000148f8f7220 */ /* 0x080fe20000410000 */
[-C--:B------:R-:W-:Y:S01]  /*138c0*/  FMUL.FTZ R136, R136, R21.reuse ;  /* 0x0000001588887220 */ /* 0x080fe20000410000 */
[----:B------:R-:W-:Y:S01]  /*138d0*/  FMUL.FTZ R137, R137, R21 ;  /* 0x0000001589897220 */ /* 0x000fe20000410000 */
[-C--:B------:R-:W-:Y:S01]  /*138e0*/  FMUL.FTZ R138, R138, R20.reuse ;  /* 0x000000148a8a7220 */ /* 0x080fe20000410000 */
[----:B------:R-:W-:Y:S01]  /*138f0*/  FMUL.FTZ R139, R139, R20 ;  /* 0x000000148b8b7220 */ /* 0x000fe20000410000 */
[----:B-1----:R-:W-:-:S04]  /*13900*/  FFMA.FTZ R8, R84, UR24, -R2 ;  /* 0x0000001854087c23 */ /* 0x002fc80008010802 */
[----:B------:R1:W-:Y:S01]  /*13910*/  MUFU.EX2 R212, R8 ;  /* 0x0000000800d47308 */ /* 0x0003e20000000800 */
[----:B------:R-:W-:Y:S02]  /*13920*/  IMAD.MOV.U32 R181, RZ, RZ, R197 ;  /* 0x000000ffffb57224 */ /* 0x000fe400078e00c5 */
[----:B------:R-:W-:Y:S01]  /*13930*/  IMAD.MOV.U32 R197, RZ, RZ, R230 ;  /* 0x000000ffffc57224 */ /* 0x000fe200078e00e6 */
[----:B------:R-:W-:Y:S01]  /*13940*/  HMMA.16816.F32.BF16 R140, R12, R16, R140 ;  /* 0x000000100c8c723c */ /* 0x000fe2000004188c */
[----:B-1----:R-:W-:Y:S01]  /*13950*/  FFMA.FTZ R8, R81, UR24, -R2 ;  /* 0x0000001851087c23 */ /* 0x002fe20008010802 */
[----:B------:R-:W-:-:S03]  /*13960*/  MOV R81, R5 ;  /* 0x0000000500517202 */ /* 0x000fc60000000f00 */
[----:B------:R1:W-:Y:S01]  /*13970*/  MUFU.EX2 R5, R8 ;  /* 0x0000000800057308 */ /* 0x0003e20000000800 */
[----:B------:R-:W-:Y:S01]  /*13980*/  HMMA.16816.F32.BF16 R136, R12, R18, R136 ;  /* 0x000000120c88723c */ /* 0x000fe20000041888 */
[----:B------:R-:W4:Y:S01]  /*13990*/  LDSM.16.MT88.4 R16, [R214+0x8800] ;  /* 0x00880000d610783b */ /* 0x000f220000004200 */
[----:B------:R-:W-:Y:S01]  /*139a0*/  MOV R180, R198 ;  /* 0x000000c600b47202 */ /* 0x000fe20000000f00 */
[----:B-1----:R-:W-:-:S04]  /*139b0*/  FFMA.FTZ R8, R77, UR24, -R2 ;  /* 0x000000184d087c23 */ /* 0x002fc80008010802 */
[----:B------:R1:W2:Y:S01]  /*139c0*/  MUFU.EX2 R230, R8 ;  /* 0x0000000800e67308 */ /* 0x0002a20000000800 */
[----:B------:R-:W-:Y:S02]  /*139d0*/  MOV R198, R201 ;  /* 0x000000c900c67202 */ /* 0x000fe40000000f00 */
[----:B------:R-:W-:Y:S01]  /*139e0*/  MOV R176, R199 ;  /* 0x000000c700b07202 */ /* 0x000fe20000000f00 */
[----:B-1----:R-:W-:-:S04]  /*139f0*/  FFMA.FTZ R8, R108, UR24, -R0 ;  /* 0x000000186c087c23 */ /* 0x002fc80008010800 */
[----:B------:R1:W-:Y:S01]  /*13a00*/  MUFU.EX2 R178, R8 ;  /* 0x0000000800b27308 */ /* 0x0003e20000000800 */
[----:B------:R-:W-:Y:S01]  /*13a10*/  MOV R199, R200 ;  /* 0x000000c800c77202 */ /* 0x000fe20000000f00 */
[----:B-1----:R-:W-:Y:S01]  /*13a20*/  FFMA.FTZ R8, R87, UR24, -R0 ;  /* 0x0000001857087c23 */ /* 0x002fe20008010800 */
[-C--:B------:R-:W-:Y:S01]  /*13a30*/  FMUL.FTZ R148, R148, R21.reuse ;  /* 0x0000001594947220 */ /* 0x080fe20000410000 */
[----:B------:R-:W-:Y:S01]  /*13a40*/  FMUL.FTZ R149, R149, R21 ;  /* 0x0000001595957220 */ /* 0x000fe20000410000 */
[----:B------:R-:W-:-:S03]  /*13a50*/  FMUL.FTZ R150, R150, R20 ;  /* 0x0000001496967220 */ /* 0x000fc60000410000 */
[----:B------:R1:W4:Y:S01]  /*13a60*/  MUFU.EX2 R201, R8 ;  /* 0x0000000800c97308 */ /* 0x0003220000000800 */
[-C--:B------:R-:W-:Y:S01]  /*13a70*/  FMUL.FTZ R151, R151, R20.reuse ;  /* 0x0000001497977220 */ /* 0x080fe20000410000 */
[-C--:B------:R-:W-:Y:S01]  /*13a80*/  FMUL.FTZ R144, R144, R21.reuse ;  /* 0x0000001590907220 */ /* 0x080fe20000410000 */
[----:B------:R-:W-:Y:S01]  /*13a90*/  FMUL.FTZ R145, R145, R21 ;  /* 0x0000001591917220 */ /* 0x000fe20000410000 */
[-C--:B------:R-:W-:Y:S01]  /*13aa0*/  FMUL.FTZ R146, R146, R20.reuse ;  /* 0x0000001492927220 */ /* 0x080fe20000410000 */
[-C--:B------:R-:W-:Y:S01]  /*13ab0*/  FMUL.FTZ R147, R147, R20.reuse ;  /* 0x0000001493937220 */ /* 0x080fe20000410000 */
[----:B--2---:R-:W-:Y:S01]  /*13ac0*/  F2FP.BF16.F32.PACK_AB R10, R230, R5 ;  /* 0x00000005e60a723e */ /* 0x004fe200000010ff */
[----:B---3--:R-:W-:Y:S01]  /*13ad0*/  FFMA.FTZ R157, R159, R21, R23 ;  /* 0x000000159f9d7223 */ /* 0x008fe20000010017 */
[----:B------:R-:W-:Y:S01]  /*13ae0*/  FFMA.FTZ R156, R192, R20, R22 ;  /* 0x00000014c09c7223 */ /* 0x000fe20000010016 */
[----:B------:R-:W-:Y:S01]  /*13af0*/  IMAD.MOV.U32 R153, RZ, RZ, R227 ;  /* 0x000000ffff997224 */ /* 0x000fe200078e00e3 */
[----:B------:R-:W-:Y:S01]  /*13b00*/  MOV R173, R225 ;  /* 0x000000e100ad7202 */ /* 0x000fe20000000f00 */
[----:B------:R-:W-:Y:S01]  /*13b10*/  IMAD.MOV.U32 R172, RZ, RZ, R218 ;  /* 0x000000ffffac7224 */ /* 0x000fe200078e00da */
[----:B------:R-:W-:Y:S01]  /*13b20*/  MOV R152, R228 ;  /* 0x000000e400987202 */ /* 0x000fe20000000f00 */
[----:B------:R-:W2:Y:S01]  /*13b30*/  LDL.LU R87, [R1+0x64] ;  /* 0x0000640001577983 */ /* 0x000ea20000300800 */
[--C-:B-1----:R-:W-:Y:S01]  /*13b40*/  FFMA.FTZ R8, R85, UR24, -R0.reuse ;  /* 0x0000001855087c23 */ /* 0x102fe20008010800 */
[----:B------:R-:W-:Y:S01]  /*13b50*/  HMMA.16816.F32.BF16 R148, R12, R24, R148 ;  /* 0x000000180c94723c */ /* 0x000fe20000041894 */
[----:B----4-:R-:W-:Y:S01]  /*13b60*/  F2FP.BF16.F32.PACK_AB R9, R201, R178 ;  /* 0x000000b2c909723e */ /* 0x010fe200000010ff */
[----:B------:R-:W-:Y:S01]  /*13b70*/  LDSM.16.MT88.4 R20, [R215+0x8800] ;  /* 0x00880000d714783b */ /* 0x000fe20000004200 */
[----:B------:R1:W-:Y:S02]  /*13b80*/  MUFU.EX2 R200, R8 ;  /* 0x0000000800c87308 */ /* 0x0003e40000000800 */
[----:B-1----:R-:W-:Y:S01]  /*13b90*/  FFMA.FTZ R8, R80, UR24, -R0 ;  /* 0x0000001850087c23 */ /* 0x002fe20008010800 */
[----:B------:R-:W-:-:S05]  /*13ba0*/  MOV R80, R229 ;  /* 0x000000e500507202 */ /* 0x000fca0000000f00 */
[----:B------:R1:W3:Y:S01]  /*13bb0*/  MUFU.EX2 R229, R8 ;  /* 0x0000000800e57308 */ /* 0x0002e20000000800 */
[----:B------:R-:W-:Y:S01]  /*13bc0*/  HMMA.16816.F32.BF16 R144, R12, R26, R144 ;  /* 0x0000001a0c90723c */ /* 0x000fe20000041890 */
[----:B------:R-:W4:Y:S06]  /*13bd0*/  LDSM.16.MT88.4 R24, [R217+0x8800] ;  /* 0x00880000d918783b */ /* 0x000f2c0000004200 */
[----:B------:R-:W-:Y:S02]  /*13be0*/  F2FP.BF16.F32.PACK_AB R12, R168, R250 ;  /* 0x000000faa80c723e */ /* 0x000fe400000010ff */
[----:B------:R-:W-:-:S02]  /*13bf0*/  F2FP.BF16.F32.PACK_AB R13, R170, R249 ;  /* 0x000000f9aa0d723e */ /* 0x000fc400000010ff */
[----:B------:R-:W-:Y:S02]  /*13c00*/  F2FP.BF16.F32.PACK_AB R14, R232, R3 ;  /* 0x00000003e80e723e */ /* 0x000fe400000010ff */
[----:B------:R-:W-:Y:S02]  /*13c10*/  F2FP.BF16.F32.PACK_AB R15, R231, R4 ;  /* 0x00000004e70f723e */ /* 0x000fe400000010ff */
[----:B-1----:R-:W-:Y:S02]  /*13c20*/  F2FP.BF16.F32.PACK_AB R8, R212, R179 ;  /* 0x000000b3d408723e */ /* 0x002fe400000010ff */
[----:B---3--:R-:W-:-:S03]  /*13c30*/  F2FP.BF16.F32.PACK_AB R11, R229, R200 ;  /* 0x000000c8e50b723e */ /* 0x008fc600000010ff */
[-C--:B------:R-:W-:Y:S06]  /*13c40*/  HMMA.16816.F32.BF16 R164, R12, R16.reuse, R164 ;  /* 0x000000100ca4723c */ /* 0x080fec00000418a4 */
[C---:B------:R-:W-:Y:S06]  /*13c50*/  HMMA.16816.F32.BF16 R56, R8.reuse, R16, R56 ;  /* 0x000000100838723c */ /* 0x040fec0000041838 */
[-C--:B------:R-:W-:Y:S06]  /*13c60*/  HMMA.16816.F32.BF16 R52, R8, R18.reuse, R52 ;  /* 0x000000120834723c */ /* 0x080fec0000041834 */
[----:B------:R-:W-:Y:S01]  /*13c70*/  HMMA.16816.F32.BF16 R160, R12, R18, R160 ;  /* 0x000000120ca0723c */ /* 0x000fe200000418a0 */
[----:B------:R-:W1:Y:S05]  /*13c80*/  LDSM.16.MT88.4 R16, [R216+0x8800] ;  /* 0x00880000d810783b */ /* 0x000e6a0000004200 */
[C---:B----4-:R-:W-:Y:S06]  /*13c90*/  HMMA.16816.F32.BF16 R48, R8.reuse, R24, R48 ;  /* 0x000000180830723c */ /* 0x050fec0000041830 */
[C---:B------:R-:W-:Y:S06]  /*13ca0*/  HMMA.16816.F32.BF16 R44, R8.reuse, R26, R44 ;  /* 0x0000001a082c723c */ /* 0x040fec000004182c */
[C---:B------:R-:W-:Y:S06]  /*13cb0*/  HMMA.16816.F32.BF16 R36, R8.reuse, R20, R36 ;  /* 0x000000140824723c */ /* 0x040fec0000041824 */
[C---:B------:R-:W-:Y:S06]  /*13cc0*/  HMMA.16816.F32.BF16 R28, R8.reuse, R22, R28 ;  /* 0x00000016081c723c */ /* 0x040fec000004181c */
[C---:B-1----:R-:W-:Y:S06]  /*13cd0*/  HMMA.16816.F32.BF16 R60, R8.reuse, R16, R60 ;  /* 0x00000010083c723c */ /* 0x042fec000004183c */
[----:B------:R-:W-:Y:S07]  /*13ce0*/  HMMA.16816.F32.BF16 R32, R8, R18, R32 ;  /* 0x000000120820723c */ /* 0x000fee0000041820 */
[----:B------:R-:W-:-:S04]  /*13cf0*/  FFMA.FTZ R8, R110, UR24, -R2 ;  /* 0x000000186e087c23 */ /* 0x000fc80008010802 */
[----:B------:R1:W-:Y:S02]  /*13d00*/  MUFU.EX2 R169, R8 ;  /* 0x0000000800a97308 */ /* 0x0003e40000000800 */
[----:B-1----:R-:W-:-:S06]  /*13d10*/  FFMA.FTZ R8, R107, UR24, -R2 ;  /* 0x000000186b087c23 */ /* 0x002fcc0008010802 */
[----:B------:R1:W-:Y:S01]  /*13d20*/  MUFU.EX2 R227, R8 ;  /* 0x0000000800e37308 */ /* 0x0003e20000000800 */
[----:B------:R-:W-:Y:S01]  /*13d30*/  HMMA.16816.F32.BF16 R148, R12, R20, R148 ;  /* 0x000000140c94723c */ /* 0x000fe20000041894 */
[----:B-1----:R-:W-:-:S06]  /*13d40*/  FFMA.FTZ R8, R104, UR24, -R2 ;  /* 0x0000001868087c23 */ /* 0x002fcc0008010802 */
[----:B------:R1:W-:Y:S01]  /*13d50*/  MUFU.EX2 R225, R8 ;  /* 0x0000000800e17308 */ /* 0x0003e20000000800 */
[----:B------:R-:W-:Y:S01]  /*13d60*/  HMMA.16816.F32.BF16 R144, R12, R22, R144 ;  /* 0x000000160c90723c */ /* 0x000fe20000041890 */
[----:B------:R-:W3:Y:S01]  /*13d70*/  LDSM.16.MT88.4 R20, [R214+0x9000] ;  /* 0x00900000d614783b */ /* 0x000ee20000004200 */
[----:B------:R-:W-:Y:S01]  /*13d80*/  MOV R174, R226 ;  /* 0x000000e200ae7202 */ /* 0x000fe20000000f00 */
[----:B-1----:R-:W-:-:S04]  /*13d90*/  FFMA.FTZ R8, R91, UR24, -R2 ;  /* 0x000000185b087c23 */ /* 0x002fc80008010802 */
[----:B------:R1:W-:Y:S01]  /*13da0*/  MUFU.EX2 R218, R8 ;  /* 0x0000000800da7308 */ /* 0x0003e20000000800 */
[----:B------:R-:W-:Y:S01]  /*13db0*/  MOV R177, R224 ;  /* 0x000000e000b17202 */ /* 0x000fe20000000f00 */
[----:B-1----:R-:W-:-:S06]  /*13dc0*/  FFMA.FTZ R8, R111, UR24, -R0 ;  /* 0x000000186f087c23 */ /* 0x002fcc0008010800 */
[----:B------:R1:W-:Y:S01]  /*13dd0*/  MUFU.EX2 R228, R8 ;  /* 0x0000000800e47308 */ /* 0x0003e20000000800 */
[----:B------:R-:W-:Y:S01]  /*13de0*/  MOV R175, R213 ;  /* 0x000000d500af7202 */ /* 0x000fe20000000f00 */
[----:B-1----:R-:W-:-:S06]  /*13df0*/  FFMA.FTZ R8, R109, UR24, -R0 ;  /* 0x000000186d087c23 */ /* 0x002fcc0008010800 */
[----:B------:R1:W4:Y:S02]  /*13e00*/  MUFU.EX2 R226, R8 ;  /* 0x0000000800e27308 */ /* 0x0003240000000800 */
[----:B-1----:R-:W-:-:S06]  /*13e10*/  FFMA.FTZ R8, R106, UR24, -R0 ;  /* 0x000000186a087c23 */ /* 0x002fcc0008010800 */
[----:B------:R1:W-:Y:S01]  /*13e20*/  MUFU.EX2 R224, R8 ;  /* 0x0000000800e07308 */ /* 0x0003e20000000800 */
[----:B------:R-:W-:Y:S01]  /*13e30*/  HMMA.16816.F32.BF16 R96, R12, R24, R96 ;  /* 0x000000180c60723c */ /* 0x000fe20000041860 */
[----:B-1----:R-:W-:-:S06]  /*13e40*/  FFMA.FTZ R8, R105, UR24, -R0 ;  /* 0x0000001869087c23 */ /* 0x002fcc0008010800 */
[----:B------:R1:W3:Y:S01]  /*13e50*/  MUFU.EX2 R213, R8 ;  /* 0x0000000800d57308 */ /* 0x0002e20000000800 */
[----:B------:R-:W-:Y:S02]  /*13e60*/  MOV R24, R198 ;  /* 0x000000c600187202 */ /* 0x000fe40000000f00 */
[----:B------:R-:W-:Y:S01]  /*13e70*/  MOV R25, R197 ;  /* 0x000000c500197202 */ /* 0x000fe20000000f00 */
[----:B------:R-:W-:Y:S01]  /*13e80*/  HMMA.16816.F32.BF16 R100, R12, R26, R100 ;  /* 0x0000001a0c64723c */ /* 0x000fe20000041864 */
[----:B----4-:R-:W-:Y:S02]  /*13e90*/  F2FP.BF16.F32.PACK_AB R9, R226, R228 ;  /* 0x000000e4e209723e */ /* 0x010fe400000010ff */
[----:B------:R-:W-:-:S04]  /*13ea0*/  F2FP.BF16.F32.PACK_AB R10, R218, R225 ;  /* 0x000000e1da0a723e */ /* 0x000fc800000010ff */
[----:B------:R-:W-:Y:S02]  /*13eb0*/  MOV R27, R24 ;  /* 0x00000018001b7202 */ /* 0x000fe40000000f00 */
[----:B------:R-:W-:Y:S02]  /*13ec0*/  MOV R24, R25 ;  /* 0x0000001900187202 */ /* 0x000fe40000000f00 */
[----:B------:R-:W-:Y:S02]  /*13ed0*/  MOV R25, R80 ;  /* 0x0000005000197202 */ /* 0x000fe40000000f00 */
[----:B-1----:R-:W-:Y:S02]  /*13ee0*/  F2FP.BF16.F32.PACK_AB R8, R227, R169 ;  /* 0x000000a9e308723e */ /* 0x002fe400000010ff */
[----:B---3--:R-:W-:Y:S02]  /*13ef0*/  F2FP.BF16.F32.PACK_AB R11, R213, R224 ;  /* 0x000000e0d50b723e */ /* 0x008fe400000010ff */
[----:B------:R-:W-:-:S02]  /*13f00*/  MOV R77, R195 ;  /* 0x000000c3004d7202 */ /* 0x000fc40000000f00 */
[----:B------:R-:W-:Y:S02]  /*13f10*/  MOV R26, R27 ;  /* 0x0000001b001a7202 */ /* 0x000fe40000000f00 */
[----:B------:R-:W-:Y:S01]  /*13f20*/  MOV R27, R24 ;  /* 0x00000018001b7202 */ /* 0x000fe20000000f00 */
[----:B------:R-:W-:Y:S01]  /*13f30*/  IMAD.MOV.U32 R24, RZ, RZ, R25 ;  /* 0x000000ffff187224 */ /* 0x000fe200078e0019 */
[----:B------:R-:W-:Y:S01]  /*13f40*/  MOV R80, R77 ;  /* 0x0000004d00507202 */ /* 0x000fe20000000f00 */
[----:B------:R-:W-:Y:S01]  /*13f50*/  IMAD.MOV.U32 R77, RZ, RZ, R81 ;  /* 0x000000ffff4d7224 */ /* 0x000fe200078e0051 */
[----:B------:R-:W-:Y:S02]  /*13f60*/  MOV R182, R196 ;  /* 0x000000c400b67202 */ /* 0x000fe40000000f00 */
[----:B------:R-:W-:Y:S02]  /*13f70*/  MOV R171, R199 ;  /* 0x000000c700ab7202 */ /* 0x000fe40000000f00 */
[----:B------:R-:W-:Y:S01]  /*13f80*/  HMMA.16816.F32.BF16 R196, R8, R20, R56 ;  /* 0x0000001408c4723c */ /* 0x000fe20000041838 */
[----:B------:R-:W-:-:S02]  /*13f90*/  MOV R81, R78 ;  /* 0x0000004e00517202 */ /* 0x000fc40000000f00 */
[----:B------:R-:W-:Y:S02]  /*13fa0*/  MOV R78, R86 ;  /* 0x00000056004e7202 */ /* 0x000fe40000000f00 */
[----:B------:R-:W3:Y:S02]  /*13fb0*/  LDL.LU R86, [R1+0x68] ;  /* 0x0000680001567983 */ /* 0x000ee40000300800 */
[----:B------:R-:W-:Y:S02]  /*13fc0*/  MOV R59, R26 ;  /* 0x0000001a003b7202 */ /* 0x000fe40000000f00 */
[----:B------:R-:W-:Y:S01]  /*13fd0*/  MOV R26, R27 ;  /* 0x0000001b001a7202 */ /* 0x000fe20000000f00 */
[----:B------:R-:W4:Y:S01]  /*13fe0*/  LDL.LU R25, [R1+0x44] ;  /* 0x0000440001197983 */ /* 0x000f220000300800 */
[----:B------:R-:W-:-:S03]  /*13ff0*/  MOV R27, R24 ;  /* 0x00000018001b7202 */ /* 0x000fc60000000f00 */
[----:B------:R-:W2:Y:S04]  /*14000*/  LDL.LU R24, [R1+0x34] ;  /* 0x0000340001187983 */ /* 0x000ea80000300800 */
[----:B------:R-:W3:Y:S01]  /*14010*/  LDL.LU R58, [R1+0x24] ;  /* 0x00002400013a7983 */ /* 0x000ee20000300800 */
[C---:B------:R-:W-:Y:S06]  /*14020*/  HMMA.16816.F32.BF16 R140, R12.reuse, R16, R140 ;  /* 0x000000100c8c723c */ /* 0x040fec000004188c */
[----:B------:R-:W-:Y:S01]  /*14030*/  HMMA.16816.F32.BF16 R136, R12, R18, R136 ;  /* 0x000000120c88723c */ /* 0x000fe20000041888 */
[----:B------:R-:W1:Y:S04]  /*14040*/  LDSM.16.MT88.4 R12, [R215+0x9000] ;  /* 0x00900000d70c783b */ /* 0x000e680000004200 */
[----:B------:R-:W1:Y:S02]  /*14050*/  LDSM.16.MT88.4 R16, [R217+0x9000] ;  /* 0x00900000d910783b */ /* 0x000e640000004200 */
[C---:B-1----:R-:W-:Y:S02]  /*14060*/  HMMA.16816.F32.BF16 R108, R8.reuse, R14, R28 ;  /* 0x0000000e086c723c */ /* 0x042fe4000004181c */
[----:B------:R-:W1:Y:S01]  /*14070*/  LDSM.16.MT88.4 R28, [R216+0x9000] ;  /* 0x00900000d81c783b */ /* 0x000e620000004200 */
[----:B------:R-:W-:Y:S01]  /*14080*/  IMAD.MOV.U32 R159, RZ, RZ, R193 ;  /* 0x000000ffff9f7224 */ /* 0x000fe200078e00c1 */
[----:B------:R-:W-:Y:S01]  /*14090*/  MOV R158, R194 ;  /* 0x000000c2009e7202 */ /* 0x000fe20000000f00 */
[----:B------:R-:W-:Y:S01]  /*140a0*/  IMAD.MOV.U32 R85, RZ, RZ, R112 ;  /* 0x000000ffff557224 */ /* 0x000fe200078e0070 */
[----:B------:R-:W-:Y:S01]  /*140b0*/  MOV R82, R115 ;  /* 0x0000007300527202 */ /* 0x000fe20000000f00 */
[----:B------:R-:W-:Y:S01]  /*140c0*/  HMMA.16816.F32.BF16 R192, R8, R22, R52 ;  /* 0x0000001608c0723c */ /* 0x000fe20000041834 */
[----:B------:R-:W-:-:S02]  /*140d0*/  MOV R83, R114 ;  /* 0x0000007200537202 */ /* 0x000fc40000000f00 */
[----:B------:R-:W-:-:S03]  /*140e0*/  MOV R84, R113 ;  /* 0x0000007100547202 */ /* 0x000fc60000000f00 */
[C---:B------:R-:W-:Y:S06]  /*140f0*/  HMMA.16816.F32.BF16 R188, R8.reuse, R16, R48 ;  /* 0x0000001008bc723c */ /* 0x040fec0000041830 */
[C---:B------:R-:W-:Y:S06]  /*14100*/  HMMA.16816.F32.BF16 R184, R8.reuse, R18, R44 ;  /* 0x0000001208b8723c */ /* 0x040fec000004182c */
[C---:B------:R-:W-:Y:S06]  /*14110*/  HMMA.16816.F32.BF16 R112, R8.reuse, R12, R36 ;  /* 0x0000000c0870723c */ /* 0x040fec0000041824 */
[C---:B-1----:R-:W-:Y:S06]  /*14120*/  HMMA.16816.F32.BF16 R104, R8.reuse, R28, R60 ;  /* 0x0000001c0868723c */ /* 0x042fec000004183c */
[----:B------:R-:W-:Y:S07]  /*14130*/  HMMA.16816.F32.BF16 R88, R8, R30, R32 ;  /* 0x0000001e0858723c */ /* 0x000fee0000041820 */
[----:B---3--:R-:W-:-:S02]  /*14140*/  FFMA.FTZ R11, R58, UR24, -R7 ;  /* 0x000000183a0b7c23 */ /* 0x008fc40008010807 */
[----:B------:R-:W3:Y:S01]  /*14150*/  LDL.LU R58, [R1+0x14] ;  /* 0x00001400013a7983 */ /* 0x000ee20000300800 */
[----:B------:R-:W-:Y:S02]  /*14160*/  MOV R50, R155 ;  /* 0x0000009b00327202 */ /* 0x000fe40000000f00 */
[----:B------:R-:W-:Y:S01]  /*14170*/  MOV R49, R80 ;  /* 0x0000005000317202 */ /* 0x000fe20000000f00 */
[----:B------:R-:W-:Y:S01]  /*14180*/  IMAD.MOV.U32 R56, RZ, RZ, R183 ;  /* 0x000000ffff387224 */ /* 0x000fe200078e00b7 */
[----:B------:R-:W-:Y:S01]  /*14190*/  MOV R57, R154 ;  /* 0x0000009a00397202 */ /* 0x000fe20000000f00 */
[--C-:B------:R-:W-:Y:S01]  /*141a0*/  FFMA.FTZ R8, R50, UR24, -R6.reuse ;  /* 0x0000001832087c23 */ /* 0x100fe20008010806 */
[----:B------:R-:W-:Y:S01]  /*141b0*/  IMAD.MOV.U32 R51, RZ, RZ, R77 ;  /* 0x000000ffff337224 */ /* 0x000fe200078e004d */
[----:B------:R-:W-:Y:S01]  /*141c0*/  MOV R52, R81 ;  /* 0x0000005100347202 */ /* 0x000fe20000000f00 */
[----:B------:R-:W-:Y:S01]  /*141d0*/  IMAD.MOV.U32 R155, RZ, RZ, R69 ;  /* 0x000000ffff9b7224 */ /* 0x000fe200078e0045 */
[----:B------:R-:W-:Y:S01]  /*141e0*/  MOV R53, R78 ;  /* 0x0000004e00357202 */ /* 0x000fe20000000f00 */
[----:B------:R-:W-:Y:S01]  /*141f0*/  FFMA.FTZ R9, R49, UR24, -R6 ;  /* 0x0000001831097c23 */ /* 0x000fe20008010806 */
[----:B------:R-:W-:Y:S01]  /*14200*/  MOV R54, R76 ;  /* 0x0000004c00367202 */ /* 0x000fe20000000f00 */
[--C-:B----4-:R-:W-:Y:S01]  /*14210*/  FFMA.FTZ R25, R25, UR24, -R7.reuse ;  /* 0x0000001819197c23 */ /* 0x110fe20008010807 */
[----:B------:R-:W-:Y:S01]  /*14220*/  MOV R55, R79 ;  /* 0x0000004f00377202 */ /* 0x000fe20000000f00 */
[--C-:B--2---:R-:W-:Y:S01]  /*14230*/  FFMA.FTZ R24, R24, UR24, -R7.reuse ;  /* 0x0000001818187c23 */ /* 0x104fe20008010807 */
        /* <DEDUP_REMOVED lines=22> */
[----:B------:R-:W1:Y:S01]  /*143a0*/  MUFU.EX2 R8, R8 ;  /* 0x0000000800087308 */ /* 0x000e620000000800 */
[--C-:B------:R-:W-:Y:S01]  /*143b0*/  FFMA.FTZ R32, R51, UR24, -R6.reuse ;  /* 0x0000001833207c23 */ /* 0x100fe20008010806 */
[--C-:B------:R-:W-:Y:S01]  /*143c0*/  FFMA.FTZ R60, R56, UR24, -R6.reuse ;  /* 0x00000018383c7c23 */ /* 0x100fe20008010806 */
[--C-:B------:R-:W-:Y:S01]  /*143d0*/  FFMA.FTZ R63, R53, UR24, -R6.reuse ;  /* 0x00000018353f7c23 */ /* 0x100fe20008010806 */
[----:B------:R-:W-:Y:S01]  /*143e0*/  FFMA.FTZ R62, R54, UR24, -R6 ;  /* 0x00000018363e7c23 */ /* 0x000fe20008010806 */
[----:B------:R-:W-:-:S03]  /*143f0*/  MOV R56, R173 ;  /* 0x000000ad00387202 */ /* 0x000fc60000000f00 */
[----:B------:R-:W-:Y:S01]  /*14400*/  MUFU.EX2 R177, R9 ;  /* 0x0000000900b17308 */ /* 0x000fe20000000800 */
[--C-:B------:R-:W-:Y:S01]  /*14410*/  FFMA.FTZ R51, R57, UR24, -R6.reuse ;  /* 0x0000001839337c23 */ /* 0x100fe20008010806 */
[----:B------:R-:W-:Y:S01]  /*14420*/  IMAD.MOV.U32 R53, RZ, RZ, R59 ;  /* 0x000000ffff357224 */ /* 0x000fe200078e003b */
[----:B------:R-:W-:Y:S01]  /*14430*/  MOV R54, R171 ;  /* 0x000000ab00367202 */ /* 0x000fe20000000f00 */
[----:B------:R-:W-:Y:S01]  /*14440*/  FFMA.FTZ R173, R121, UR24, -R6 ;  /* 0x0000001879ad7c23 */ /* 0x000fe20008010806 */
[----:B------:R-:W-:-:S03]  /*14450*/  MOV R59, R170 ;  /* 0x000000aa003b7202 */ /* 0x000fc60000000f00 */
[----:B------:R2:W4:Y:S01]  /*14460*/  MUFU.EX2 R34, R24 ;  /* 0x0000001800227308 */ /* 0x0005220000000800 */
[----:B------:R-:W-:Y:S01]  /*14470*/  MOV R171, R221 ;  /* 0x000000dd00ab7202 */ /* 0x000fe20000000f00 */
[----:B------:R-:W-:Y:S01]  /*14480*/  FFMA.FTZ R121, R220, UR24, -R0 ;  /* 0x00000018dc797c23 */ /* 0x000fe20008010800 */
[----:B------:R-:W-:Y:S01]  /*14490*/  MOV R170, R153 ;  /* 0x0000009900aa7202 */ /* 0x000fe20000000f00 */
[----:B------:R-:W-:Y:S01]  /*144a0*/  FFMA.FTZ R61, R55, UR24, -R6 ;  /* 0x00000018373d7c23 */ /* 0x000fe20008010806 */
[----:B------:R-:W-:-:S03]  /*144b0*/  MOV R55, R172 ;  /* 0x000000ac00377202 */ /* 0x000fc60000000f00 */
[----:B------:R-:W-:Y:S01]  /*144c0*/  MUFU.EX2 R33, R11 ;  /* 0x0000000b00217308 */ /* 0x000fe20000000800 */
[----:B------:R-:W-:Y:S02]  /*144d0*/  MOV R172, R237 ;  /* 0x000000ed00ac7202 */ /* 0x000fe40000000f00 */
[----:B------:R-:W-:-:S05]  /*144e0*/  MOV R48, R170 ;  /* 0x000000aa00307202 */ /* 0x000fca0000000f00 */
[----:B------:R-:W-:Y:S01]  /*144f0*/  MUFU.EX2 R220, R32 ;  /* 0x0000002000dc7308 */ /* 0x000fe20000000800 */
[----:B------:R-:W-:Y:S01]  /*14500*/  MOV R170, R180 ;  /* 0x000000b400aa7202 */ /* 0x000fe20000000f00 */
[--C-:B--2---:R-:W-:Y:S01]  /*14510*/  FFMA.FTZ R24, R54, UR24, -R2.reuse ;  /* 0x0000001836187c23 */ /* 0x104fe20008010802 */
[----:B------:R-:W-:Y:S01]  /*14520*/  MOV R54, R159 ;  /* 0x0000009f00367202 */ /* 0x000fe20000000f00 */
[----:B------:R-:W-:Y:S01]  /*14530*/  FFMA.FTZ R159, R132, UR24, -R2 ;  /* 0x00000018849f7c23 */ /* 0x000fe20008010802 */
        /* <DEDUP_REMOVED lines=25> */
[----:B------:R-:W-:Y:S01]  /*146d0*/  FFMA.FTZ R176, R116, UR24, -R2 ;  /* 0x0000001874b07c23 */ /* 0x000fe20008010802 */
[----:B------:R-:W-:Y:S01]  /*146e0*/  MOV R252, R212 ;  /* 0x000000d400fc7202 */ /* 0x000fe20000000f00 */
[----:B------:R-:W-:Y:S01]  /*146f0*/  FFMA.FTZ R87, R87, R41, R43 ;  /* 0x0000002957577223 */ /* 0x000fe2000001002b */
[----:B------:R-:W-:Y:S01]  /*14700*/  FFMA.FTZ R86, R86, R40, R42 ;  /* 0x0000002856567223 */ /* 0x000fe2000001002a */
[----:B------:R-:W-:Y:S01]  /*14710*/  MUFU.EX2 R212, R26 ;  /* 0x0000001a00d47308 */ /* 0x000fe20000000800 */
[----:B------:R-:W-:-:S07]  /*14720*/  FFMA.FTZ R134, R240, UR24, -R0 ;  /* 0x00000018f0867c23 */ /* 0x000fce0008010800 */
[----:B------:R-:W-:Y:S01]  /*14730*/  MUFU.EX2 R240, R62 ;  /* 0x0000003e00f07308 */ /* 0x000fe20000000800 */
[--C-:B------:R-:W-:Y:S01]  /*14740*/  FFMA.FTZ R209, R209, UR24, -R0.reuse ;  /* 0x00000018d1d17c23 */ /* 0x100fe20008010800 */
[--C-:B------:R-:W-:Y:S01]  /*14750*/  FFMA.FTZ R208, R208, UR24, -R0.reuse ;  /* 0x00000018d0d07c23 */ /* 0x100fe20008010800 */
[--C-:B------:R-:W-:Y:S01]  /*14760*/  FFMA.FTZ R207, R207, UR24, -R0.reuse ;  /* 0x00000018cfcf7c23 */ /* 0x100fe20008010800 */
[----:B------:R-:W-:-:S04]  /*14770*/  FFMA.FTZ R206, R206, UR24, -R0 ;  /* 0x00000018cece7c23 */ /* 0x000fc80008010800 */
[----:B------:R-:W-:Y:S08]  /*14780*/  MUFU.EX2 R121, R121 ;  /* 0x0000007900797308 */ /* 0x000ff00000000800 */
[----:B------:R-:W-:Y:S08]  /*14790*/  MUFU.EX2 R79, R79 ;  /* 0x0000004f004f7308 */ /* 0x000ff00000000800 */
[----:B------:R-:W-:Y:S08]  /*147a0*/  MUFU.EX2 R78, R78 ;  /* 0x0000004e004e7308 */ /* 0x000ff00000000800 */
[----:B------:R-:W-:Y:S08]  /*147b0*/  MUFU.EX2 R77, R77 ;  /* 0x0000004d004d7308 */ /* 0x000ff00000000800 */
[----:B------:R-:W-:Y:S08]  /*147c0*/  MUFU.EX2 R76, R76 ;  /* 0x0000004c004c7308 */ /* 0x000ff00000000800 */
[----:B------:R-:W-:Y:S08]  /*147d0*/  MUFU.EX2 R75, R75 ;  /* 0x0000004b004b7308 */ /* 0x000ff00000000800 */
[----:B------:R-:W-:Y:S01]  /*147e0*/  MUFU.EX2 R74, R74 ;  /* 0x0000004a004a7308 */ /* 0x000fe20000000800 */
[----:B---3--:R-:W-:Y:S01]  /*147f0*/  FFMA.FTZ R10, R58, UR24, -R7 ;  /* 0x000000183a0a7c23 */ /* 0x008fe20008010807 */
[----:B------:R-:W-:-:S02]  /*14800*/  MOV R58, R158 ;  /* 0x0000009e003a7202 */ /* 0x000fc40000000f00 */
[----:B------:R-:W-:Y:S01]  /*14810*/  MOV R158, R68 ;  /* 0x00000044009e7202 */ /* 0x000fe20000000f00 */
[----:B------:R-:W-:Y:S01]  /*14820*/  FFMA.FTZ R68, R64, UR24, -R7 ;  /* 0x0000001840447c23 */ /* 0x000fe20008010807 */
[--C-:B------:R-:W-:Y:S01]  /*14830*/  FFMA.FTZ R7, R174, UR24, -R6.reuse ;  /* 0x00000018ae077c23 */ /* 0x100fe20008010806 */
[----:B------:R-:W-:Y:S02]  /*14840*/  MOV R174, R152 ;  /* 0x0000009800ae7202 */ /* 0x000fe40000000f00 */
[----:B------:R-:W-:Y:S01]  /*14850*/  MOV R152, R251 ;  /* 0x000000fb00987202 */ /* 0x000fe20000000f00 */
[----:B------:R-:W2:Y:S01]  /*14860*/  MUFU.EX2 R9, R7 ;  /* 0x0000000700097308 */ /* 0x000ea20000000800 */
[----:B------:R-:W-:Y:S01]  /*14870*/  FFMA.FTZ R49, R58, UR24, -R6 ;  /* 0x000000183a317c23 */ /* 0x000fe20008010806 */
[----:B------:R-:W-:Y:S01]  /*14880*/  MOV R58, R168 ;  /* 0x000000a8003a7202 */ /* 0x000fe20000000f00 */
[----:B------:R-:W-:Y:S01]  /*14890*/  IMAD.MOV.U32 R57, RZ, RZ, R174 ;  /* 0x000000ffff397224 */ /* 0x000fe200078e00ae */
[----:B------:R-:W-:-:S02]  /*148a0*/  MOV R168, R152 ;  /* 0x0000009800a87202 */ /* 0x000fc40000000f00 */
[----:B------:R-:W-:Y:S02]  /*148b0*/  MOV R174, R236 ;  /* 0x000000ec00ae7202 */ /* 0x000fe40000000f00 */
[----:B------:R3:W2:Y:S01]  /*148c0*/  MUFU.EX2 R251, R25 ;  /* 0x0000001900fb7308 */ /* 0x0006a20000000800 */
[----:B------:R-:W-:Y:S01]  /*148d0*/  MOV R47, R168 ;  /* 0x000000a8002f7202 */ /* 0x000fe20000000f00 */
[----:B------:R-:W-:Y:S01]  /*148e0*/  FFMA.FTZ R64, R52, UR24, -R6 ;  /* 0x0000001834407c23 */ /* 0x000fe20008010806 */
[----:B------:R-:W-:-:S05]  /*148f0*/  MOV R168, R174 ;  /* 0x000000ae00a87202 */ /* 0x000fca0000000f00 */
[----:B------:R-:W2:Y:S01]  /*14900*/  MUFU.EX2 R221, R10 ;  /* 0x0000000a00dd7308 */ /* 0x000ea20000000800 */
[----:B------:R-:W-:Y:S02]  /*14910*/  MOV R52, R171 ;  /* 0x000000ab00347202 */ /* 0x000fe40000000f00 */
[----:B------:R-:W-:Y:S01]  /*14920*/  MOV R171, R181 ;  /* 0x000000b500ab7202 */ /* 0x000fe20000000f00 */
[----:B------:R-:W-:Y:S01]  /*14930*/  FFMA.FTZ R174, R120, UR24, -R2 ;  /* 0x0000001878ae7c23 */ /* 0x000fe20008010802 */
[--C-:B------:R-:W-:Y:S01]  /*14940*/  FFMA.FTZ R120, R168, UR24, -R0.reuse ;  /* 0x00000018a8787c23 */ /* 0x100fe20008010800 */
[----:B------:R-:W-:Y:S01]  /*14950*/  FFMA.FTZ R168, R234, UR24, -R0 ;  /* 0x00000018eaa87c23 */ /* 0x000fe20008010800 */
[--C-:B---3--:R-:W-:Y:S01]  /*14960*/  FFMA.FTZ R25, R53, UR24, -R2.reuse ;  /* 0x0000001835197c23 */ /* 0x108fe20008010802 */
[----:B------:R-:W-:Y:S01]  /*14970*/  MOV R53, R172 ;  /* 0x000000ac00357202 */ /* 0x000fe20000000f00 */
[----:B------:R-:W-:Y:S01]  /*14980*/  FFMA.FTZ R172, R122, UR24, -R2 ;  /* 0x000000187aac7c23 */ /* 0x000fe20008010802 */
[--C-:B------:R-:W-:Y:S01]  /*14990*/  FFMA.FTZ R122, R170, UR24, -R0.reuse ;  /* 0x00000018aa7a7c23 */ /* 0x100fe20008010800 */
[--C-:B------:R-:W-:Y:S01]  /*149a0*/  FFMA.FTZ R132, R171, UR24, -R0.reuse ;  /* 0x00000018ab847c23 */ /* 0x100fe20008010800 */
[----:B------:R-:W-:Y:S01]  /*149b0*/  MOV R234, R169 ;  /* 0x000000a900ea7202 */ /* 0x000fe20000000f00 */
[----:B------:R-:W-:Y:S01]  /*149c0*/  FFMA.FTZ R170, R211, UR24, -R0 ;  /* 0x00000018d3aa7c23 */ /* 0x000fe20008010800 */
[--C-:B------:R-:W-:Y:S01]  /*149d0*/  FFMA.FTZ R152, R129, UR24, -R6.reuse ;  /* 0x0000001881987c23 */ /* 0x100fe20008010806 */
[----:B------:R-:W-:Y:S01]  /*149e0*/  FFMA.FTZ R236, R93, UR24, -R6 ;  /* 0x000000185dec7c23 */ /* 0x000fe20008010806 */
[----:B------:R-:W-:Y:S01]  /*149f0*/  FFMA.FTZ R169, R219, UR24, -R0 ;  /* 0x00000018dba97c23 */ /* 0x000fe20008010800 */
[----:B-1----:R-:W-:-:S02]  /*14a00*/  IMAD.MOV.U32 R211, RZ, RZ, R8 ;  /* 0x000000ffffd37224 */ /* 0x002fc400078e0008 */
[--C-:B------:R-:W-:Y:S01]  /*14a10*/  FFMA.FTZ R171, R210, UR24, -R0.reuse ;  /* 0x00000018d2ab7c23 */ /* 0x100fe20008010800 */
[----:B------:R-:W-:Y:S01]  /*14a20*/  FFMA.FTZ R6, R47, UR24, -R0 ;  /* 0x000000182f067c23 */ /* 0x000fe20008010800 */
[----:B----4-:R-:W-:Y:S02]  /*14a30*/  MOV R219, R34 ;  /* 0x0000002200db7202 */ /* 0x010fe40000000f00 */
[----:B--2---:R-:W-:Y:S01]  /*14a40*/  MOV R210, R9 ;  /* 0x0000000900d27202 */ /* 0x004fe20000000f00 */
[----:B------:R-:W-:Y:S01]  /*14a50*/  IMAD.MOV.U32 R46, RZ, RZ, R57 ;  /* 0x000000ffff2e7224 */ /* 0x000fe200078e0039 */
[----:B------:R-:W-:Y:S01]  /*14a60*/  F2FP.BF16.F32.PACK_AB R8, R219, R251 ;  /* 0x000000fbdb08723e */ /* 0x000fe200000010ff */
[----:B------:R1:W-:Y:S01]  /*14a70*/  MUFU.EX2 R201, R6 ;  /* 0x0000000600c97308 */ /* 0x0003e20000000800 */
[----:B------:R-:W-:Y:S01]  /*14a80*/  F2FP.BF16.F32.PACK_AB R9, R211, R177 ;  /* 0x000000b1d309723e */ /* 0x000fe200000010ff */
[----:B------:R-:W-:Y:S01]  /*14a90*/  IMAD.MOV.U32 R57, RZ, RZ, R175 ;  /* 0x000000ffff397224 */ /* 0x000fe200078e00af */
[----:B------:R-:W-:-:S02]  /*14aa0*/  F2FP.BF16.F32.PACK_AB R10, R221, R33 ;  /* 0x00000021dd0a723e */ /* 0x000fc400000010ff */
[----:B------:R-:W-:Y:S02]  /*14ab0*/  F2FP.BF16.F32.PACK_AB R11, R220, R210 ;  /* 0x000000d2dc0b723e */ /* 0x000fe400000010ff */
[----:B------:R-:W-:Y:S01]  /*14ac0*/  MOV R181, R182 ;  /* 0x000000b600b57202 */ /* 0x000fe20000000f00 */
[----:B------:R-:W-:Y:S01]  /*14ad0*/  IMAD.MOV.U32 R242, RZ, RZ, R58 ;  /* 0x000000fffff27224 */ /* 0x000fe200078e003a */
[----:B------:R-:W-:Y:S01]  /*14ae0*/  MOV R182, R183 ;  /* 0x000000b700b67202 */ /* 0x000fe20000000f00 */
[----:B------:R-:W-:Y:S01]  /*14af0*/  IMAD.MOV.U32 R183, RZ, RZ, R154 ;  /* 0x000000ffffb77224 */ /* 0x000fe200078e009a */
[----:B------:R-:W-:Y:S02]  /*14b00*/  MOV R55, R158 ;  /* 0x0000009e00377202 */ /* 0x000fe40000000f00 */
[----:B-1----:R-:W-:Y:S01]  /*14b10*/  MOV R6, R247 ;  /* 0x000000f700067202 */ /* 0x002fe20000000f00 */
[--C-:B------:R-:W-:Y:S01]  /*14b20*/  FFMA.FTZ R129, R241, UR24, -R2.reuse ;  /* 0x00000018f1817c23 */ /* 0x100fe20008010802 */
[----:B------:R-:W-:Y:S01]  /*14b30*/  MOV R246, R57 ;  /* 0x0000003900f67202 */ /* 0x000fe20000000f00 */
[--C-:B------:R-:W-:Y:S01]  /*14b40*/  FFMA.FTZ R154, R135, UR24, -R2.reuse ;  /* 0x00000018879a7c23 */ /* 0x100fe20008010802 */
[----:B------:R-:W-:Y:S01]  /*14b50*/  FFMA.FTZ R158, R133, UR24, -R2 ;  /* 0x00000018859e7c23 */ /* 0x000fe20008010802 */
[----:B------:R-:W-:Y:S01]  /*14b60*/  FADD.FTZ R6, R6, R156 ;  /* 0x0000009c06067221 */ /* 0x000fe20000010000 */
[----:B------:R-:W-:Y:S01]  /*14b70*/  FFMA.FTZ R175, R118, UR24, -R2 ;  /* 0x0000001876af7c23 */ /* 0x000fe20008010802 */
[----:B------:R-:W-:Y:S01]  /*14b80*/  HMMA.16816.F32.BF16 R56, R8, R20, R164 ;  /* 0x000000140838723c */ /* 0x000fe200000418a4 */
[--C-:B------:R-:W-:Y:S01]  /*14b90*/  FFMA.FTZ R2, R48, UR24, -R0.reuse ;  /* 0x0000001830027c23 */ /* 0x100fe20008010800 */
[--C-:B------:R-:W-:Y:S01]  /*14ba0*/  FFMA.FTZ R7, R46, UR24, -R0.reuse ;  /* 0x000000182e077c23 */ /* 0x100fe20008010800 */
[--C-:B------:R-:W-:Y:S01]  /*14bb0*/  FFMA.FTZ R48, R52, UR24, -R0.reuse ;  /* 0x0000001834307c23 */ /* 0x100fe20008010800 */
[----:B------:R-:W-:-:S02]  /*14bc0*/  FFMA.FTZ R93, R53, UR24, -R0 ;  /* 0x00000018355d7c23 */ /* 0x000fc40008010800 */
[C---:B------:R-:W-:Y:S01]  /*14bd0*/  HMMA.16816.F32.BF16 R36, R8.reuse, R12, R148 ;  /* 0x0000000c0824723c */ /* 0x040fe20000041894 */
[----:B------:R-:W-:Y:S01]  /*14be0*/  MOV R165, R200 ;  /* 0x000000c800a57202 */ /* 0x000fe20000000f00 */
[----:B------:R-:W1:Y:S01]  /*14bf0*/  MUFU.EX2 R164, R27 ;  /* 0x0000001b00a47308 */ /* 0x000e620000000800 */
[----:B------:R-:W-:Y:S01]  /*14c00*/  MOV R243, R55 ;  /* 0x0000003700f37202 */ /* 0x000fe20000000f00 */
[----:B------:R-:W-:Y:S01]  /*14c10*/  FADD.FTZ R6, R205, R6 ;  /* 0x00000006cd067221 */ /* 0x000fe20000010000 */
[----:B------:R-:W-:Y:S02]  /*14c20*/  MOV R166, R33 ;  /* 0x0000002100a67202 */ /* 0x000fe40000000f00 */
[----:B------:R-:W-:Y:S01]  /*14c30*/  MOV R149, R4 ;  /* 0x0000000400957202 */ /* 0x000fe20000000f00 */
[C---:B------:R-:W-:Y:S01]  /*14c40*/  HMMA.16816.F32.BF16 R52, R8.reuse, R22, R160 ;  /* 0x000000160834723c */ /* 0x040fe200000418a0 */
[----:B------:R-:W-:Y:S01]  /*14c50*/  LDSM.16.MT88.4 R32, [R216+0x9800] ;  /* 0x00980000d820783b */ /* 0x000fe20000004200 */
[----:B------:R-:W-:Y:S03]  /*14c60*/  MUFU.EX2 R200, R25 ;  /* 0x0000001900c87308 */ /* 0x000fe60000000800 */
[----:B------:R-:W2:Y:S01]  /*14c70*/  LDSM.16.MT88.4 R20, [R214+0x9800] ;  /* 0x00980000d614783b */ /* 0x000ea20000004200 */
[C---:B------:R-:W-:Y:S03]  /*14c80*/  HMMA.16816.F32.BF16 R44, R8.reuse, R16, R96 ;  /* 0x00000010082c723c */ /* 0x040fe60000041860 */
[----:B------:R-:W3:Y:S01]  /*14c90*/  LDL.LU R205, [R1+0x128] ;  /* 0x0001280001cd7983 */ /* 0x000ee20000300800 */
[----:B------:R4:W-:Y:S02]  /*14ca0*/  MUFU.EX2 R4, R24 ;  /* 0x0000001800047308 */ /* 0x0009e40000000800 */
[C---:B------:R-:W-:Y:S01]  /*14cb0*/  HMMA.16816.F32.BF16 R40, R8.reuse, R18, R100 ;  /* 0x000000120828723c */ /* 0x040fe20000041864 */
[----:B------:R-:W2:Y:S05]  /*14cc0*/  LDSM.16.MT88.4 R16, [R217+0x9800] ;  /* 0x00980000d910783b */ /* 0x000eaa0000004200 */
[C---:B----4-:R-:W-:Y:S01]  /*14cd0*/  HMMA.16816.F32.BF16 R24, R8.reuse, R14, R144 ;  /* 0x0000000e0818723c */ /* 0x050fe20000041890 */
[----:B------:R-:W4:Y:S01]  /*14ce0*/  LDSM.16.MT88.4 R12, [R215+0x9800] ;  /* 0x00980000d70c783b */ /* 0x000f220000004200 */
[----:B------:R-:W-:Y:S01]  /*14cf0*/  IMAD.MOV.U32 R150, RZ, RZ, R5 ;  /* 0x000000ffff967224 */ /* 0x000fe200078e0005 */
[----:B------:R-:W-:Y:S01]  /*14d00*/  MOV R148, R3 ;  /* 0x0000000300947202 */ /* 0x000fe20000000f00 */
[----:B------:R1:W2:Y:S08]  /*14d10*/  MUFU.EX2 R151, R7 ;  /* 0x0000000700977308 */ /* 0x0002b00000000800 */
[----:B------:R-:W-:Y:S01]  /*14d20*/  MUFU.EX2 R5, R2 ;  /* 0x0000000200057308 */ /* 0x000fe20000000800 */
[----:B------:R-:W-:Y:S07]  /*14d30*/  HMMA.16816.F32.BF16 R96, R8, R28, R140 ;  /* 0x0000001c0860723c */ /* 0x000fee000004188c */
[----:B------:R-:W4:Y:S01]  /*14d40*/  MUFU.EX2 R3, R48 ;  /* 0x0000003000037308 */ /* 0x000f220000000800 */
[----:B------:R-:W-:Y:S01]  /*14d50*/  FFMA.FTZ R133, R248, UR24, -R0 ;  /* 0x00000018f8857c23 */ /* 0x000fe20008010800 */
[----:B------:R-:W-:-:S02]  /*14d60*/  MOV R143, R252 ;  /* 0x000000fc008f7202 */ /* 0x000fc40000000f00 */
[----:B------:R-:W-:Y:S02]  /*14d70*/  MOV R140, R246 ;  /* 0x000000f6008c7202 */ /* 0x000fe40000000f00 */
[----:B-1----:R-:W-:Y:S02]  /*14d80*/  MOV R7, R239 ;  /* 0x000000ef00077202 */ /* 0x002fe40000000f00 */
[----:B------:R-:W-:Y:S01]  /*14d90*/  MUFU.EX2 R246, R85 ;  /* 0x0000005500f67308 */ /* 0x000fe20000000800 */
[----:B------:R-:W-:Y:S07]  /*14da0*/  HMMA.16816.F32.BF16 R100, R8, R30, R136 ;  /* 0x0000001e0864723c */ /* 0x000fee0000041888 */
[----:B------:R-:W1:Y:S08]  /*14db0*/  MUFU.EX2 R247, R84 ;  /* 0x0000005400f77308 */ /* 0x000e700000000800 */
[----:B------:R-:W-:Y:S08]  /*14dc0*/  MUFU.EX2 R248, R83 ;  /* 0x0000005300f87308 */ /* 0x000ff00000000800 */
[----:B------:R-:W-:Y:S08]  /*14dd0*/  MUFU.EX2 R252, R82 ;  /* 0x0000005200fc7308 */ /* 0x000ff00000000800 */
[----:B------:R-:W-:Y:S08]  /*14de0*/  MUFU.EX2 R222, R64 ;  /* 0x0000004000de7308 */ /* 0x000ff00000000800 */
[----:B------:R-:W1:Y:S08]  /*14df0*/  MUFU.EX2 R239, R63 ;  /* 0x0000003f00ef7308 */ /* 0x000e700000000800 */
[----:B------:R-:W1:Y:S01]  /*14e00*/  MUFU.EX2 R241, R61 ;  /* 0x0000003d00f17308 */ /* 0x000e620000000800 */
[----:B------:R-:W-:Y:S01]  /*14e10*/  F2FP.BF16.F32.PACK_AB R8, R212, R164 ;  /* 0x000000a4d408723e */ /* 0x000fe200000010ff */
[----:B------:R-:W-:Y:S01]  /*14e20*/  FFMA.FTZ R135, R244, UR24, -R0 ;  /* 0x00000018f4877c23 */ /* 0x000fe20008010800 */
[----:B--2---:R-:W-:-:S02]  /*14e30*/  F2FP.BF16.F32.PACK_AB R9, R201, R151 ;  /* 0x00000097c909723e */ /* 0x004fc400000010ff */
[----:B------:R-:W-:Y:S01]  /*14e40*/  MOV R142, R119 ;  /* 0x00000077008e7202 */ /* 0x000fe20000000f00 */
[----:B------:R-:W-:Y:S01]  /*14e50*/  IMAD.MOV.U32 R141, RZ, RZ, R242 ;  /* 0x000000ffff8d7224 */ /* 0x000fe200078e00f2 */
[----:B------:R-:W-:Y:S01]  /*14e60*/  F2FP.BF16.F32.PACK_AB R10, R4, R200 ;  /* 0x000000c8040a723e */ /* 0x000fe200000010ff */
[----:B------:R-:W-:Y:S01]  /*14e70*/  MUFU.EX2 R145, R71 ;  /* 0x0000004700917308 */ /* 0x000fe20000000800 */
[----:B----4-:R-:W-:-:S07]  /*14e80*/  F2FP.BF16.F32.PACK_AB R11, R3, R5 ;  /* 0x00000005030b723e */ /* 0x010fce00000010ff */
[----:B------:R-:W-:Y:S01]  /*14e90*/  MUFU.EX2 R144, R70 ;  /* 0x0000004600907308 */ /* 0x000fe20000000800 */
[----:B------:R-:W-:Y:S01]  /*14ea0*/  MOV R0, R117 ;  /* 0x0000007500007202 */ /* 0x000fe20000000f00 */
[C---:B------:R-:W-:Y:S06]  /*14eb0*/  HMMA.16816.F32.BF16 R196, R8.reuse, R20, R196 ;  /* 0x0000001408c4723c */ /* 0x040fec00000418c4 */
[----:B------:R-:W-:Y:S01]  /*14ec0*/  MUFU.EX2 R163, R69 ;  /* 0x0000004500a37308 */ /* 0x000fe20000000800 */
[C---:B------:R-:W-:Y:S07]  /*14ed0*/  HMMA.16816.F32.BF16 R116, R8.reuse, R32, R104 ;  /* 0x000000200874723c */ /* 0x040fee0000041868 */
[----:B------:R2:W-:Y:S01]  /*14ee0*/  MUFU.EX2 R162, R68 ;  /* 0x0000004400a27308 */ /* 0x0005e20000000800 */
[C---:B------:R-:W-:Y:S01]  /*14ef0*/  HMMA.16816.F32.BF16 R192, R8.reuse, R22, R192 ;  /* 0x0000001608c0723c */ /* 0x040fe200000418c0 */
[----:B------:R-:W-:Y:S01]  /*14f00*/  FADD.FTZ R7, R7, R157 ;  /* 0x0000009d07077221 */ /* 0x000fe20000010000 */
[----:B------:R-:W-:Y:S04]  /*14f10*/  LDSM.16.MT88.4 R28, [R214+0xa000] ;  /* 0x00a00000d61c783b */ /* 0x000fe80000004200 */
[C---:B------:R-:W-:Y:S06]  /*14f20*/  HMMA.16816.F32.BF16 R188, R8.reuse, R16, R188 ;  /* 0x0000001008bc723c */ /* 0x040fec00000418bc */
[C---:B------:R-:W-:Y:S06]  /*14f30*/  HMMA.16816.F32.BF16 R184, R8.reuse, R18, R184 ;  /* 0x0000001208b8723c */ /* 0x040fec00000418b8 */
[C---:B------:R-:W-:Y:S06]  /*14f40*/  HMMA.16816.F32.BF16 R112, R8.reuse, R12, R112 ;  /* 0x0000000c0870723c */ /* 0x040fec0000041870 */
[C---:B------:R-:W-:Y:S06]  /*14f50*/  HMMA.16816.F32.BF16 R108, R8.reuse, R14, R108 ;  /* 0x0000000e086c723c */ /* 0x040fec000004186c */
[----:B------:R-:W-:Y:S01]  /*14f60*/  HMMA.16816.F32.BF16 R104, R8, R34, R88 ;  /* 0x000000220868723c */ /* 0x000fe20000041858 */
[----:B------:R4:W-:Y:S06]  /*14f70*/  MUFU.EX2 R242, R60 ;  /* 0x0000003c00f27308 */ /* 0x0009ec0000000800 */
[----:B-1----:R-:W-:-:S02]  /*14f80*/  F2FP.BF16.F32.PACK_AB R8, R247, R246 ;  /* 0x000000f6f708723e */ /* 0x002fc400000010ff */
[----:B------:R-:W-:Y:S02]  /*14f90*/  F2FP.BF16.F32.PACK_AB R9, R239, R222 ;  /* 0x000000deef09723e */ /* 0x000fe400000010ff */
[----:B------:R-:W-:Y:S02]  /*14fa0*/  F2FP.BF16.F32.PACK_AB R10, R252, R248 ;  /* 0x000000f8fc0a723e */ /* 0x000fe400000010ff */
[----:B------:R-:W-:-:S07]  /*14fb0*/  F2FP.BF16.F32.PACK_AB R11, R241, R240 ;  /* 0x000000f0f10b723e */ /* 0x000fce00000010ff */
[C---:B--2---:R-:W-:Y:S06]  /*14fc0*/  HMMA.16816.F32.BF16 R68, R8.reuse, R20, R56 ;  /* 0x000000140844723c */ /* 0x044fec0000041838 */
[----:B----4-:R-:W-:Y:S01]  /*14fd0*/  HMMA.16816.F32.BF16 R60, R8, R22, R52 ;  /* 0x00000016083c723c */ /* 0x010fe20000041834 */
[----:B------:R-:W1:Y:S01]  /*14fe0*/  LDSM.16.MT88.4 R20, [R215+0xa000] ;  /* 0x00a00000d714783b */ /* 0x000e620000004200 */
        /* <DEDUP_REMOVED lines=12> */
[----:B------:R-:W-:Y:S01]  /*150b0*/  MUFU.EX2 R238, R50 ;  /* 0x0000003200ee7308 */ /* 0x000fe20000000800 */
[----:B------:R-:W-:Y:S02]  /*150c0*/  MOV R166, R210 ;  /* 0x000000d200a67202 */ /* 0x000fe40000000f00 */
[----:B------:R-:W-:Y:S02]  /*150d0*/  MOV R150, R211 ;  /* 0x000000d300967202 */ /* 0x000fe40000000f00 */
[----:B------:R-:W-:-:S03]  /*150e0*/  MOV R149, R219 ;  /* 0x000000db00957202 */ /* 0x000fc60000000f00 */
[----:B------:R-:W-:Y:S01]  /*150f0*/  MUFU.EX2 R219, R94 ;  /* 0x0000005e00db7308 */ /* 0x000fe20000000800 */
[----:B------:R-:W-:-:S07]  /*15100*/  MOV R244, R243 ;  /* 0x000000f300f47202 */ /* 0x000fce0000000f00 */
[----:B------:R-:W-:Y:S08]  /*15110*/  MUFU.EX2 R234, R92 ;  /* 0x0000005c00ea7308 */ /* 0x000ff00000000800 */
[----:B------:R-:W-:Y:S08]  /*15120*/  MUFU.EX2 R211, R95 ;  /* 0x0000005f00d37308 */ /* 0x000ff00000000800 */
[----:B------:R-:W-:Y:S08]  /*15130*/  MUFU.EX2 R210, R93 ;  /* 0x0000005d00d27308 */ /* 0x000ff00000000800 */
[----:B------:R-:W-:Y:S08]  /*15140*/  MUFU.EX2 R120, R120 ;  /* 0x0000007800787308 */ /* 0x000ff00000000800 */
[----:B------:R-:W-:Y:S01]  /*15150*/  MUFU.EX2 R122, R122 ;  /* 0x0000007a007a7308 */ /* 0x000fe20000000800 */
[----:B------:R-:W-:Y:S01]  /*15160*/  HMMA.16816.F32.BF16 R56, R8, R18, R40 ;  /* 0x000000120838723c */ /* 0x000fe20000041828 */
[----:B------:R-:W-:Y:S01]  /*15170*/  MOV R48, R245 ;  /* 0x000000f500307202 */ /* 0x000fe20000000f00 */
[----:B------:R-:W-:-:S05]  /*15180*/  FADD.FTZ R2, R244, R87 ;  /* 0x00000057f4027221 */ /* 0x000fca0000010000 */
[----:B------:R-:W-:Y:S01]  /*15190*/  MUFU.EX2 R91, R80 ;  /* 0x00000050005b7308 */ /* 0x000fe20000000800 */
[----:B------:R-:W-:Y:S01]  /*151a0*/  HMMA.16816.F32.BF16 R40, R8, R14, R24 ;  /* 0x0000000e0828723c */ /* 0x000fe20000041818 */
[----:B------:R-:W2:Y:S01]  /*151b0*/  LDSM.16.MT88.4 R24, [R217+0xa000] ;  /* 0x00a00000d918783b */ /* 0x000ea20000004200 */
[----:B------:R-:W-:-:S05]  /*151c0*/  MOV R139, R48 ;  /* 0x00000030008b7202 */ /* 0x000fca0000000f00 */
[----:B------:R-:W-:Y:S01]  /*151d0*/  MUFU.EX2 R167, R81 ;  /* 0x0000005100a77308 */ /* 0x000fe20000000800 */
[C---:B------:R-:W-:Y:S07]  /*151e0*/  HMMA.16816.F32.BF16 R52, R8.reuse, R16, R44 ;  /* 0x000000100834723c */ /* 0x040fee000004182c */
[----:B------:R-:W4:Y:S01]  /*151f0*/  MUFU.EX2 R243, R51 ;  /* 0x0000003300f37308 */ /* 0x000f220000000800 */
[C---:B------:R-:W-:Y:S07]  /*15200*/  HMMA.16816.F32.BF16 R44, R8.reuse, R34, R100 ;  /* 0x00000022082c723c */ /* 0x040fee0000041864 */
[----:B------:R1:W-:Y:S08]  /*15210*/  MUFU.EX2 R245, R49 ;  /* 0x0000003100f57308 */ /* 0x0003f00000000800 */
[----:B------:R-:W2:Y:S08]  /*15220*/  MUFU.EX2 R244, R66 ;  /* 0x0000004200f47308 */ /* 0x000eb00000000800 */
[----:B------:R-:W-:Y:S01]  /*15230*/  MUFU.EX2 R161, R67 ;  /* 0x0000004300a17308 */ /* 0x000fe20000000800 */
[C---:B-1----:R-:W-:Y:S07]  /*15240*/  HMMA.16816.F32.BF16 R48, R8.reuse, R12, R36 ;  /* 0x0000000c0830723c */ /* 0x042fee0000041824 */
[----:B------:R1:W-:Y:S01]  /*15250*/  MUFU.EX2 R160, R65 ;  /* 0x0000004100a07308 */ /* 0x0003e20000000800 */
[----:B------:R-:W-:Y:S01]  /*15260*/  FADD.FTZ R2, R233, R2 ;  /* 0x00000002e9027221 */ /* 0x000fe20000010000 */
[----:B------:R-:W3:Y:S01]  /*15270*/  LDSM.16.MT88.4 R16, [R216+0xa000] ;  /* 0x00a00000d810783b */ /* 0x000ee20000004200 */
[----:B----4-:R-:W-:Y:S01]  /*15280*/  F2FP.BF16.F32.PACK_AB R13, R243, R242 ;  /* 0x000000f2f30d723e */ /* 0x010fe200000010ff */
[----:B------:R-:W-:Y:S01]  /*15290*/  FADD.FTZ R7, R181, R7 ;  /* 0x00000007b5077221 */ /* 0x000fe20000010000 */
[----:B--2---:R-:W-:Y:S01]  /*152a0*/  F2FP.BF16.F32.PACK_AB R15, R244, R245 ;  /* 0x000000f5f40f723e */ /* 0x004fe200000010ff */
[----:B------:R-:W-:Y:S01]  /*152b0*/  FADD.FTZ R6, R182, R6 ;  /* 0x00000006b6067221 */ /* 0x000fe20000010000 */
[----:B------:R-:W-:Y:S01]  /*152c0*/  MOV R90, R180 ;  /* 0x000000b4005a7202 */ /* 0x000fe20000000f00 */
[----:B------:R-:W-:Y:S01]  /*152d0*/  MUFU.EX2 R147, R73 ;  /* 0x0000004900937308 */ /* 0x000fe20000000800 */
[----:B------:R-:W-:Y:S01]  /*152e0*/  LDSM.16.MT88.4 R36, [R217+0xa800] ;  /* 0x00a80000d924783b */ /* 0x000fe20000004200 */
[----:B-1----:R-:W-:Y:S01]  /*152f0*/  HMMA.16816.F32.BF16 R64, R8, R32, R96 ;  /* 0x000000200840723c */ /* 0x002fe20000041860 */
[----:B------:R-:W-:Y:S01]  /*15300*/  FADD.FTZ R2, R183, R2 ;  /* 0x00000002b7027221 */ /* 0x000fe20000010000 */
[----:B------:R-:W-:-:S04]  /*15310*/  FADD.FTZ R7, R250, R7 ;  /* 0x00000007fa077221 */ /* 0x000fc80000010000 */
[----:B------:R1:W-:Y:S08]  /*15320*/  MUFU.EX2 R146, R72 ;  /* 0x0000004800927308 */ /* 0x0003f00000000800 */
[----:B------:R-:W-:Y:S01]  /*15330*/  MUFU.EX2 R123, R123 ;  /* 0x0000007b007b7308 */ /* 0x000fe20000000800 */
[----:B------:R-:W-:Y:S01]  /*15340*/  F2FP.BF16.F32.PACK_AB R8, R219, R238 ;  /* 0x000000eedb08723e */ /* 0x000fe200000010ff */
[----:B------:R-:W-:Y:S01]  /*15350*/  FADD.FTZ R6, R249, R6 ;  /* 0x00000006f9067221 */ /* 0x000fe20000010000 */
[----:B------:R-:W-:Y:S01]  /*15360*/  F2FP.BF16.F32.PACK_AB R9, R120, R210 ;  /* 0x000000d27809723e */ /* 0x000fe200000010ff */
[----:B------:R-:W-:Y:S01]  /*15370*/  LDSM.16.MT88.4 R32, [R215+0xa800] ;  /* 0x00a80000d720783b */ /* 0x000fe20000004200 */
[----:B------:R-:W-:-:S02]  /*15380*/  F2FP.BF16.F32.PACK_AB R10, R211, R234 ;  /* 0x000000ead30a723e */ /* 0x000fc400000010ff */
[----:B------:R-:W-:Y:S01]  /*15390*/  F2FP.BF16.F32.PACK_AB R11, R122, R121 ;  /* 0x000000797a0b723e */ /* 0x000fe200000010ff */
[----:B------:R-:W-:Y:S08]  /*153a0*/  MUFU.EX2 R126, R126 ;  /* 0x0000007e007e7308 */ /* 0x000ff00000000800 */
[----:B------:R-:W-:Y:S01]  /*153b0*/  MUFU.EX2 R125, R125 ;  /* 0x0000007d007d7308 */ /* 0x000fe20000000800 */
[----:B------:R-:W-:Y:S07]  /*153c0*/  HMMA.16816.F32.BF16 R80, R8, R22, R108 ;  /* 0x000000160850723c */ /* 0x000fee000004186c */
[----:B------:R-:W-:Y:S01]  /*153d0*/  MUFU.EX2 R124, R124 ;  /* 0x0000007c007c7308 */ /* 0x000fe20000000800 */
[----:B------:R-:W-:Y:S01]  /*153e0*/  IMAD.MOV.U32 R109, RZ, RZ, R79 ;  /* 0x000000ffff6d7224 */ /* 0x000fe200078e004f */
[----:B------:R-:W-:Y:S01]  /*153f0*/  MOV R108, R91 ;  /* 0x0000005b006c7202 */ /* 0x000fe20000000f00 */
[----:B------:R2:W5:Y:S01]  /*15400*/  LDL.LU R233, [R1+0x124] ;  /* 0x0001240001e97983 */ /* 0x0005620000300800 */
[----:B------:R-:W-:-:S02]  /*15410*/  MOV R110, R78 ;  /* 0x0000004e006e7202 */ /* 0x000fc40000000f00 */
[----:B------:R-:W-:Y:S02]  /*15420*/  F2FP.BF16.F32.PACK_AB R12, R108, R167 ;  /* 0x000000a76c0c723e */ /* 0x000fe400000010ff */
[----:B------:R-:W-:Y:S01]  /*15430*/  F2FP.BF16.F32.PACK_AB R14, R110, R109 ;  /* 0x0000006d6e0e723e */ /* 0x000fe200000010ff */
[C---:B------:R-:W-:Y:S01]  /*15440*/  HMMA.16816.F32.BF16 R180, R8.reuse, R20, R112 ;  /* 0x0000001408b4723c */ /* 0x040fe20000041870 */
[----:B------:R-:W-:Y:S02]  /*15450*/  MOV R250, R75 ;  /* 0x0000004b00fa7202 */ /* 0x000fe40000000f00 */
[----:B------:R-:W-:Y:S02]  /*15460*/  MOV R249, R76 ;  /* 0x0000004c00f97202 */ /* 0x000fe40000000f00 */
[----:B------:R-:W-:Y:S01]  /*15470*/  MOV R111, R77 ;  /* 0x0000004d006f7202 */ /* 0x000fe20000000f00 */
[----:B------:R-:W-:Y:S01]  /*15480*/  HMMA.16816.F32.BF16 R196, R8, R28, R196 ;  /* 0x0000001c08c4723c */ /* 0x000fe200000418c4 */
[----:B------:R-:W-:-:S05]  /*15490*/  MOV R112, R74 ;  /* 0x0000004a00707202 */ /* 0x000fca0000000f00 */
[----:B------:R-:W-:Y:S06]  /*154a0*/  HMMA.16816.F32.BF16 R192, R8, R30, R192 ;  /* 0x0000001e08c0723c */ /* 0x000fec00000418c0 */
[C---:B------:R-:W-:Y:S06]  /*154b0*/  HMMA.16816.F32.BF16 R76, R12.reuse, R28, R68 ;  /* 0x0000001c0c4c723c */ /* 0x040fec0000041844 */
[C---:B-1----:R-:W-:Y:S01]  /*154c0*/  HMMA.16816.F32.BF16 R72, R12.reuse, R30, R60 ;  /* 0x0000001e0c48723c */ /* 0x042fe2000004183c */
[----:B------:R-:W1:Y:S01]  /*154d0*/  LDSM.16.MT88.4 R28, [R214+0xa800] ;  /* 0x00a80000d61c783b */ /* 0x000e620000004200 */
[----:B------:R-:W-:Y:S04]  /*154e0*/  MUFU.EX2 R128, R128 ;  /* 0x0000008000807308 */ /* 0x000fe80000000800 */
[C---:B------:R-:W-:Y:S04]  /*154f0*/  HMMA.16816.F32.BF16 R60, R12.reuse, R26, R56 ;  /* 0x0000001a0c3c723c */ /* 0x040fe80000041838 */
[----:B------:R-:W4:Y:S02]  /*15500*/  MUFU.EX2 R129, R129 ;  /* 0x0000008100817308 */ /* 0x000f240000000800 */
[C---:B------:R-:W-:Y:S06]  /*15510*/  HMMA.16816.F32.BF16 R56, R12.reuse, R20, R48 ;  /* 0x000000140c38723c */ /* 0x040fec0000041830 */
[----:B------:R-:W-:Y:S01]  /*15520*/  MUFU.EX2 R130, R130 ;  /* 0x0000008200827308 */ /* 0x000fe20000000800 */
[C---:B------:R-:W-:Y:S01]  /*15530*/  HMMA.16816.F32.BF16 R48, R12.reuse, R22, R40 ;  /* 0x000000160c30723c */ /* 0x040fe20000041828 */
[----:B------:R-:W2:Y:S06]  /*15540*/  LDSM.16.MT88.4 R40, [R216+0xa800] ;  /* 0x00a80000d828783b */ /* 0x000eac0000004200 */
[----:B------:R-:W-:Y:S08]  /*15550*/  MUFU.EX2 R131, R131 ;  /* 0x0000008300837308 */ /* 0x000ff00000000800 */
[----:B------:R-:W-:Y:S08]  /*15560*/  MUFU.EX2 R132, R132 ;  /* 0x0000008400847308 */ /* 0x000ff00000000800 */
[----:B------:R-:W1:Y:S08]  /*15570*/  MUFU.EX2 R133, R133 ;  /* 0x0000008500857308 */ /* 0x000e700000000800 */
[----:B------:R-:W-:Y:S08]  /*15580*/  MUFU.EX2 R135, R135 ;  /* 0x0000008700877308 */ /* 0x000ff00000000800 */
[----:B------:R-:W2:Y:S01]  /*15590*/  MUFU.EX2 R134, R134 ;  /* 0x0000008600867308 */ /* 0x000ea20000000800 */
[----:B------:R-:W-:Y:S01]  /*155a0*/  FADD.FTZ R0, R90, R0 ;  /* 0x000000005a007221 */ /* 0x000fe20000010000 */
[-C--:B------:R-:W-:Y:S01]  /*155b0*/  HMMA.16816.F32.BF16 R68, R12, R24.reuse, R52 ;  /* 0x000000180c44723c */ /* 0x080fe20000041834 */
[----:B------:R-:W-:Y:S05]  /*155c0*/  LDSM.16.MT88.4 R20, [R217+0xb000] ;  /* 0x00b00000d914783b */ /* 0x000fea0000004200 */
[C---:B------:R-:W-:Y:S06]  /*155d0*/  HMMA.16816.F32.BF16 R188, R8.reuse, R24, R188 ;  /* 0x0000001808bc723c */ /* 0x040fec00000418bc */
[C---:B------:R-:W-:Y:S01]  /*155e0*/  HMMA.16816.F32.BF16 R184, R8.reuse, R26, R184 ;  /* 0x0000001a08b8723c */ /* 0x040fe200000418b8 */
[----:B------:R-:W2:Y:S05]  /*155f0*/  LDSM.16.MT88.4 R24, [R214+0xb000] ;  /* 0x00b00000d618783b */ /* 0x000eaa0000004200 */
[C---:B---3--:R-:W-:Y:S06]  /*15600*/  HMMA.16816.F32.BF16 R88, R8.reuse, R16, R116 ;  /* 0x000000100858723c */ /* 0x048fec0000041874 */
        /* <DEDUP_REMOVED lines=19> */
[----:B------:R-:W3:Y:S02]  /*15740*/  MUFU.EX2 R96, R155 ;  /* 0x0000009b00607308 */ /* 0x000ee40000000800 */
        /* <DEDUP_REMOVED lines=8> */
[----:B------:R-:W4:Y:S01]  /*157d0*/  MUFU.EX2 R67, R169 ;  /* 0x000000a900437308 */ /* 0x000f220000000800 */
[----:B------:R-:W-:-:S07]  /*157e0*/  FADD.FTZ R2, R179, R2 ;  /* 0x00000002b3027221 */ /* 0x000fce0000010000 */
[----:B------:R-:W-:Y:S01]  /*157f0*/  MUFU.EX2 R66, R170 ;  /* 0x000000aa00427308 */ /* 0x000fe20000000800 */
[----:B------:R-:W-:-:S07]  /*15800*/  FADD.FTZ R0, R178, R0 ;  /* 0x00000000b2007221 */ /* 0x000fce0000010000 */
        /* <DEDUP_REMOVED lines=10> */
[----:B---3--:R-:W-:Y:S01]  /*158b0*/  F2FP.BF16.F32.PACK_AB R8, R96, R95 ;  /* 0x0000005f6008723e */ /* 0x008fe200000010ff */
[----:B------:R-:W-:Y:S01]  /*158c0*/  FADD.FTZ R6, R231, R6 ;  /* 0x00000006e7067221 */ /* 0x000fe20000010000 */
[----:B----4-:R-:W-:Y:S01]  /*158d0*/  F2FP.BF16.F32.PACK_AB R9, R67, R92 ;  /* 0x0000005c4309723e */ /* 0x010fe200000010ff */
[----:B------:R-:W-:Y:S01]  /*158e0*/  FADD.FTZ R2, R230, R2 ;  /* 0x00000002e6027221 */ /* 0x000fe20000010000 */
[----:B------:R-:W-:Y:S01]  /*158f0*/  F2FP.BF16.F32.PACK_AB R10, R93, R94 ;  /* 0x0000005e5d0a723e */ /* 0x000fe200000010ff */
[----:B------:R-:W-:Y:S01]  /*15900*/  HMMA.16816.F32.BF16 R56, R12, R32, R56 ;  /* 0x000000200c38723c */ /* 0x000fe20000041838 */
[----:B-1----:R-:W-:Y:S01]  /*15910*/  F2FP.BF16.F32.PACK_AB R11, R65, R66 ;  /* 0x00000042410b723e */ /* 0x002fe200000010ff */
[----:B------:R-:W-:Y:S01]  /*15920*/  FADD.FTZ R0, R229, R0 ;  /* 0x00000000e5007221 */ /* 0x000fe20000010000 */
[----:B------:R-:W-:Y:S01]  /*15930*/  MUFU.EX2 R64, R173 ;  /* 0x000000ad00407308 */ /* 0x000fe20000000800 */
[----:B------:R-:W-:-:S02]  /*15940*/  MOV R118, R151 ;  /* 0x0000009700767202 */ /* 0x000fc40000000f00 */
[C---:B------:R-:W-:Y:S01]  /*15950*/  HMMA.16816.F32.BF16 R68, R12.reuse, R36, R68 ;  /* 0x000000240c44723c */ /* 0x040fe20000041844 */
[----:B------:R-:W-:Y:S01]  /*15960*/  FADD.FTZ R32, R251, R7 ;  /* 0x00000007fb207221 */ /* 0x000fe20000010000 */
[----:B------:R-:W-:Y:S01]  /*15970*/  FADD.FTZ R7, R177, R6 ;  /* 0x00000006b1077221 */ /* 0x000fe20000010000 */
[----:B------:R-:W-:Y:S01]  /*15980*/  FADD.FTZ R6, R148, R2 ;  /* 0x0000000294067221 */ /* 0x000fe20000010000 */
[----:B------:R-:W-:Y:S02]  /*15990*/  FADD.FTZ R0, R228, R0 ;  /* 0x00000000e4007221 */ /* 0x000fe40000010000 */
[C---:B------:R-:W-:Y:S01]  /*159a0*/  HMMA.16816.F32.BF16 R60, R12.reuse, R38, R60 ;  /* 0x000000260c3c723c */ /* 0x040fe2000004183c */
[----:B------:R-:W-:Y:S01]  /*159b0*/  FADD.FTZ R2, R149, R32 ;  /* 0x0000002095027221 */ /* 0x000fe20000010000 */
[----:B------:R-:W-:Y:S01]  /*159c0*/  IMAD.MOV.U32 R117, RZ, RZ, R164 ;  /* 0x000000ffff757224 */ /* 0x000fe200078e00a4 */
[----:B------:R-:W-:Y:S01]  /*159d0*/  MOV R119, R167 ;  /* 0x000000a700777202 */ /* 0x000fe20000000f00 */
[----:B------:R-:W-:Y:S08]  /*159e0*/  MUFU.EX2 R127, R127 ;  /* 0x0000007f007f7308 */ /* 0x000ff00000000800 */
[----:B------:R-:W1:Y:S01]  /*159f0*/  MUFU.EX2 R97, R152 ;  /* 0x0000009800617308 */ /* 0x000e620000000800 */
[C---:B------:R-:W-:Y:S07]  /*15a00*/  HMMA.16816.F32.BF16 R48, R12.reuse, R34, R48 ;  /* 0x000000220c30723c */ /* 0x040fee0000041830 */
[----:B------:R3:W4:Y:S01]  /*15a10*/  MUFU.EX2 R98, R153 ;  /* 0x0000009900627308 */ /* 0x0007220000000800 */
[----:B------:R-:W-:Y:S01]  /*15a20*/  HMMA.16816.F32.BF16 R36, R12, R40, R52 ;  /* 0x000000280c24723c */ /* 0x000fe20000041834 */
[----:B------:R-:W-:Y:S01]  /*15a30*/  FADD.FTZ R2, R165, R2 ;  /* 0x00000002a5027221 */ /* 0x000fe20000010000 */
[----:B------:R-:W-:Y:S01]  /*15a40*/  IMAD.MOV.U32 R113, RZ, RZ, R147 ;  /* 0x000000ffff717224 */ /* 0x000fe200078e0093 */
[----:B------:R-:W-:Y:S01]  /*15a50*/  MOV R100, R144 ;  /* 0x0000009000647202 */ /* 0x000fe20000000f00 */
[----:B------:R1:W5:Y:S02]  /*15a60*/  LDL.LU R232, [R1+0x120] ;  /* 0x0001200001e87983 */ /* 0x0003640000300800 */
[C---:B------:R-:W-:Y:S01]  /*15a70*/  HMMA.16816.F32.BF16 R196, R8.reuse, R24, R196 ;  /* 0x0000001808c4723c */ /* 0x040fe200000418c4 */
[----:B------:R-:W-:Y:S01]  /*15a80*/  MUFU.EX2 R52, R172 ;  /* 0x000000ac00347308 */ /* 0x000fe20000000800 */
[----:B------:R-:W-:Y:S01]  /*15a90*/  MOV R115, R145 ;  /* 0x0000009100737202 */ /* 0x000fe20000000f00 */
[----:B------:R1:W5:Y:S03]  /*15aa0*/  LDL.LU R231, [R1+0x11c] ;  /* 0x00011c0001e77983 */ /* 0x0003660000300800 */
[C---:B------:R-:W-:Y:S01]  /*15ab0*/  HMMA.16816.F32.BF16 R192, R8.reuse, R26, R192 ;  /* 0x0000001a08c0723c */ /* 0x040fe200000418c0 */
[----:B------:R-:W-:Y:S01]  /*15ac0*/  MOV R114, R146 ;  /* 0x0000009200727202 */ /* 0x000fe20000000f00 */
[----:B------:R1:W5:Y:S01]  /*15ad0*/  LDL.LU R230, [R1+0x118] ;  /* 0x0001180001e67983 */ /* 0x0003620000300800 */
[----:B------:R-:W-:Y:S03]  /*15ae0*/  MUFU.EX2 R41, R174 ;  /* 0x000000ae00297308 */ /* 0x000fe60000000800 */
[C---:B------:R-:W-:Y:S01]  /*15af0*/  HMMA.16816.F32.BF16 R188, R8.reuse, R20, R188 ;  /* 0x0000001408bc723c */ /* 0x040fe200000418bc */
[----:B------:R-:W-:Y:S01]  /*15b00*/  MOV R99, R160 ;  /* 0x000000a000637202 */ /* 0x000fe20000000f00 */
[----:B---3--:R-:W-:Y:S03]  /*15b10*/  LDSM.16.MT88.4 R152, [R217+0xb800] ;  /* 0x00b80000d998783b */ /* 0x008fe60000004200 */
[----:B------:R3:W-:Y:S01]  /*15b20*/  MUFU.EX2 R40, R175 ;  /* 0x000000af00287308 */ /* 0x0007e20000000800 */
[C---:B------:R-:W-:Y:S01]  /*15b30*/  HMMA.16816.F32.BF16 R184, R8.reuse, R22, R184 ;  /* 0x0000001608b8723c */ /* 0x040fe200000418b8 */
[----:B------:R-:W-:Y:S01]  /*15b40*/  MOV R103, R161 ;  /* 0x000000a100677202 */ /* 0x000fe20000000f00 */
[----:B------:R-:W-:Y:S04]  /*15b50*/  LDSM.16.MT88.4 R144, [R215+0xb800] ;  /* 0x00b80000d790783b */ /* 0x000fe80000004200 */
[C---:B------:R-:W-:Y:S01]  /*15b60*/  HMMA.16816.F32.BF16 R180, R8.reuse, R16, R180 ;  /* 0x0000001008b4723c */ /* 0x040fe200000418b4 */
[----:B------:R4:W-:Y:S01]  /*15b70*/  MUFU.EX2 R35, R176 ;  /* 0x000000b000237308 */ /* 0x0009e20000000800 */
[----:B------:R-:W-:Y:S01]  /*15b80*/  MOV R102, R162 ;  /* 0x000000a200667202 */ /* 0x000fe20000000f00 */
[----:B------:R1:W5:Y:S03]  /*15b90*/  LDL.LU R229, [R1+0x114] ;  /* 0x0001140001e57983 */ /* 0x0003660000300800 */
[C---:B--2---:R-:W-:Y:S01]  /*15ba0*/  HMMA.16816.F32.BF16 R84, R8.reuse, R30, R84 ;  /* 0x0000001e0854723c */ /* 0x044fe20000041854 */
[----:B------:R-:W-:Y:S01]  /*15bb0*/  MOV R101, R163 ;  /* 0x000000a300657202 */ /* 0x000fe20000000f00 */
[----:B------:R2:W5:Y:S04]  /*15bc0*/  LDL.LU R228, [R1+0x110] ;  /* 0x0001100001e47983 */ /* 0x0005680000300800 */
[C---:B---3--:R-:W-:Y:S01]  /*15bd0*/  HMMA.16816.F32.BF16 R172, R8.reuse, R28, R88 ;  /* 0x0000001c08ac723c */ /* 0x048fe20000041858 */
[----:B------:R-:W3:Y:S05]  /*15be0*/  LDSM.16.MT88.4 R160, [R214+0xb800] ;  /* 0x00b80000d6a0783b */ /* 0x000eea0000004200 */
[----:B----4-:R-:W-:Y:S07]  /*15bf0*/  HMMA.16816.F32.BF16 R176, R8, R18, R80 ;  /* 0x0000001208b0723c */ /* 0x010fee0000041850 */
[----:B------:R-:W-:Y:S01]  /*15c00*/  FADD.FTZ R8, R150, R7 ;  /* 0x0000000796087221 */ /* 0x000fe20000010000 */
[----:B------:R-:W-:Y:S01]  /*15c10*/  FADD.FTZ R7, R227, R6 ;  /* 0x00000006e3077221 */ /* 0x000fe20000010000 */
[----:B------:R-:W-:Y:S01]  /*15c20*/  FADD.FTZ R6, R226, R0 ;  /* 0x00000000e2067221 */ /* 0x000fe20000010000 */
[----:B------:R-:W-:Y:S01]  /*15c30*/  HMMA.16816.F32.BF16 R44, R12, R42, R44 ;  /* 0x0000002a0c2c723c */ /* 0x000fe2000004182c */
        /* <DEDUP_REMOVED lines=46> */
[----:B-1----:R-:W-:Y:S01]  /*15f20*/  F2FP.BF16.F32.PACK_AB R13, R97, R127 ;  /* 0x0000007f610d723e */ /* 0x002fe200000010ff */
[----:B------:R-:W-:Y:S01]  /*15f30*/  FADD.FTZ R2, R129, R2 ;  /* 0x0000000281027221 */ /* 0x000fe20000010000 */
[----:B------:R-:W-:Y:S01]  /*15f40*/  F2FP.BF16.F32.PACK_AB R14, R100, R115 ;  /* 0x00000073640e723e */ /* 0x000fe200000010ff */
[----:B------:R-:W-:Y:S01]  /*15f50*/  MUFU.EX2 R34, R209 ;  /* 0x000000d100227308 */ /* 0x000fe20000000800 */
[----:B------:R-:W-:Y:S01]  /*15f60*/  F2FP.BF16.F32.PACK_AB R15, R64, R98 ;  /* 0x00000062400f723e */ /* 0x000fe200000010ff */
        /* <DEDUP_REMOVED lines=11> */
[----:B------:R2:W5:Y:S01]  /*16020*/  LDL.LU R227, [R1+0x10c] ;  /* 0x00010c0001e37983 */ /* 0x0005620000300800 */
[----:B------:R-:W-:Y:S03]  /*16030*/  HMMA.16816.F32.BF16 R48, R12, R18, R48 ;  /* 0x000000120c30723c */ /* 0x000fe60000041830 */
[----:B------:R-:W1:Y:S01]  /*16040*/  LDSM.16.MT88.4 R16, [R216+0xb800] ;  /* 0x00b80000d810783b */ /* 0x000e620000004200 */
[----:B------:R-:W-:-:S02]  /*16050*/  FADD.FTZ R7, R113, R7 ;  /* 0x0000000771077221 */ /* 0x000fc40000010000 */
[C---:B------:R-:W-:Y:S01]  /*16060*/  HMMA.16816.F32.BF16 R68, R12.reuse, R20, R68 ;  /* 0x000000140c44723c */ /* 0x040fe20000041844 */
        /* <DEDUP_REMOVED lines=10> */
[----:B------:R-:W-:Y:S01]  /*16110*/  HMMA.16816.F32.BF16 R76, R12, R24, R76 ;  /* 0x000000180c4c723c */ /* 0x000fe2000004184c */
[----:B------:R-:W-:Y:S01]  /*16120*/  FADD.FTZ R6, R98, R6 ;  /* 0x0000000662067221 */ /* 0x000fe20000010000 */
[----:B------:R-:W-:Y:S01]  /*16130*/  FADD.FTZ R2, R94, R2 ;  /* 0x000000025e027221 */ /* 0x000fe20000010000 */
[----:B------:R-:W-:-:S03]  /*16140*/  FADD.FTZ R0, R66, R0 ;  /* 0x0000000042007221 */ /* 0x000fc60000010000 */
[----:B------:R-:W2:Y:S01]  /*16150*/  MUFU.EX2 R10, R236 ;  /* 0x000000ec000a7308 */ /* 0x000ea20000000800 */
[----:B------:R-:W-:Y:S01]  /*16160*/  FADD.FTZ R7, R100, R7 ;  /* 0x0000000764077221 */ /* 0x000fe20000010000 */
[C---:B------:R-:W-:Y:S01]  /*16170*/  HMMA.16816.F32.BF16 R72, R12.reuse, R26, R72 ;  /* 0x0000001a0c48723c */ /* 0x040fe20000041848 */
[----:B------:R-:W-:Y:S01]  /*16180*/  FADD.FTZ R6, R64, R6 ;  /* 0x0000000640067221 */ /* 0x000fe20000010000 */
[----:B------:R-:W-:Y:S01]  /*16190*/  FADD.FTZ R2, R93, R2 ;  /* 0x000000025d027221 */ /* 0x000fe20000010000 */
[----:B------:R1:W5:Y:S03]  /*161a0*/  LDL.LU R226, [R1+0x108] ;  /* 0x0001080001e27983 */ /* 0x0003660000300800 */
[----:B------:R-:W1:Y:S01]  /*161b0*/  MUFU.EX2 R24, R207 ;  /* 0x000000cf00187308 */ /* 0x000e620000000800 */
[----:B------:R-:W-:Y:S01]  /*161c0*/  HMMA.16816.F32.BF16 R60, R12, R22, R60 ;  /* 0x000000160c3c723c */ /* 0x000fe2000004183c */
[----:B------:R-:W-:Y:S01]  /*161d0*/  FADD.FTZ R0, R65, R0 ;  /* 0x0000000041007221 */ /* 0x000fe20000010000 */
[----:B------:R-:W-:-:S04]  /*161e0*/  FADD.FTZ R7, R101, R7 ;  /* 0x0000000765077221 */ /* 0x000fc80000010000 */
[----:B------:R-:W-:Y:S01]  /*161f0*/  HMMA.16816.F32.BF16 R36, R12, R28, R36 ;  /* 0x0000001c0c24723c */ /* 0x000fe20000041824 */
[----:B------:R-:W-:Y:S01]  /*16200*/  MUFU.EX2 R21, R206 ;  /* 0x000000ce00157308 */ /* 0x000fe20000000800 */
[----:B----4-:R-:W-:-:S04]  /*16210*/  FADD.FTZ R6, R20, R6 ;  /* 0x0000000614067221 */ /* 0x010fc80000010000 */
[----:B------:R-:W-:Y:S03]  /*16220*/  HMMA.16816.F32.BF16 R44, R12, R30, R44 ;  /* 0x0000001e0c2c723c */ /* 0x000fe6000004182c */
[----:B------:R-:W4:Y:S01]  /*16230*/  MUFU.EX2 R9, R237 ;  /* 0x000000ed00097308 */ /* 0x000f220000000800 */
[----:B------:R-:W-:Y:S01]  /*16240*/  FADD.FTZ R2, R52, R2 ;  /* 0x0000000234027221 */ /* 0x000fe20000010000 */
[----:B------:R-:W-:Y:S01]  /*16250*/  FADD.FTZ R0, R34, R0 ;  /* 0x0000000022007221 */ /* 0x000fe20000010000 */
[----:B------:R-:W-:Y:S01]  /*16260*/  FADD.FTZ R7, R102, R7 ;  /* 0x0000000766077221 */ /* 0x000fe20000010000 */
[----:B------:R4:W5:Y:S01]  /*16270*/  LDL.LU R225, [R1+0x104] ;  /* 0x0001040001e17983 */ /* 0x0009620000300800 */
[----:B------:R-:W-:Y:S01]  /*16280*/  FADD.FTZ R6, R11, R6 ;  /* 0x000000060b067221 */ /* 0x000fe20000010000 */
[----:B------:R-:W-:Y:S01]  /*16290*/  FADD.FTZ R2, R41, R2 ;  /* 0x0000000229027221 */ /* 0x000fe20000010000 */
[----:B---3--:R-:W-:Y:S01]  /*162a0*/  FADD.FTZ R0, R33, R0 ;  /* 0x0000000021007221 */ /* 0x008fe20000010000 */
[----:B------:R3:W5:Y:S01]  /*162b0*/  LDL.LU R224, [R1+0x100] ;  /* 0x0001000001e07983 */ /* 0x0007620000300800 */
[----:B------:R-:W-:Y:S01]  /*162c0*/  FADD.FTZ R7, R103, R7 ;  /* 0x0000000767077221 */ /* 0x000fe20000010000 */
[----:B--2---:R-:W-:-:S02]  /*162d0*/  FADD.FTZ R6, R10, R6 ;  /* 0x000000060a067221 */ /* 0x004fc40000010000 */
[----:B------:R3:W5:Y:S01]  /*162e0*/  LDL.LU R221, [R1+0xfc] ;  /* 0x0000fc0001dd7983 */ /* 0x0007620000300800 */
[----:B------:R-:W-:-:S03]  /*162f0*/  FADD.FTZ R2, R40, R2 ;  /* 0x0000000228027221 */ /* 0x000fc60000010000 */
[----:B------:R3:W5:Y:S01]  /*16300*/  LDL.LU R220, [R1+0xf8] ;  /* 0x0000f80001dc7983 */ /* 0x0007620000300800 */
[----:B-1----:R-:W-:-:S03]  /*16310*/  FADD.FTZ R0, R24, R0 ;  /* 0x0000000018007221 */ /* 0x002fc60000010000 */
[----:B------:R3:W5:Y:S01]  /*16320*/  LDL.LU R218, [R1+0xf4] ;  /* 0x0000f40001da7983 */ /* 0x0007620000300800 */
[----:B------:R-:W-:-:S03]  /*16330*/  FADD.FTZ R7, R99, R7 ;  /* 0x0000000763077221 */ /* 0x000fc60000010000 */
[----:B------:R3:W5:Y:S01]  /*16340*/  LDL.LU R213, [R1+0xf0] ;  /* 0x0000f00001d57983 */ /* 0x0007620000300800 */
[----:B------:R-:W-:Y:S01]  /*16350*/  F2FP.BF16.F32.PACK_AB R168, R41, R52 ;  /* 0x0000003429a8723e */ /* 0x000fe200000010ff */
[----:B----4-:R-:W-:Y:S02]  /*16360*/  FADD.FTZ R6, R9, R6 ;  /* 0x0000000609067221 */ /* 0x010fe40000010000 */
        /* <DEDUP_REMOVED lines=40> */
.L_x_891:
        /* <DEDUP_REMOVED lines=52> */
[----:B------:R-:W-:Y:S01]  /*16930*/  ULDC UR4, c[0x0][0x2ec] ;  /* 0x0000bb0000047ab9 */ /* 0x000fe20000000800 */
[----:B------:R-:W-:-:S04]  /*16940*/  ULDC.64 UR6, c[0x0][0x248] ;  /* 0x0000920000067ab9 */ /* 0x000fc80000000a00 */
        /* <DEDUP_REMOVED lines=15> */
.L_x_898:
[----:B------:R-:W2:Y:S01]  /*16a40*/  LDL.64 R246, [R1+0xc0] ;  /* 0x0000c00001f67983 */ /* 0x000ea20000100a00 */
[----:B------:R-:W3:Y:S01]  /*16a50*/  @!P3 LDC.64 R4, c[0x0][0x218] ;  /* 0x00008600ff04bb82 */ /* 0x000ee20000000a00 */
[----:B------:R-:W-:Y:S02]  /*16a60*/  UIADD3 UR33, UR19, -0x2, URZ ;  /* 0xfffffffe13217890 */ /* 0x000fe4000fffe03f */
[----:B------:R-:W4:Y:S02]  /*16a70*/  LDL.64 R244, [R1+0xb8] ;  /* 0x0000b80001f47983 */ /* 0x000f240000100a00 */
        /* <DEDUP_REMOVED lines=11> */
[----:B----4-:R-:W-:Y:S02]  /*16b30*/  LEA.HI.X R2, R3, R245, R2, 0x7, P0 ;  /* 0x000000f503027211 */ /* 0x010fe400000f3c02 */
[C---:B---3--:R-:W-:Y:S02]  /*16b40*/  @!P3 LEA R4, P0, R0.reuse, R4, 0x1 ;  /* 0x000000040004b211 */ /* 0x048fe400078008ff */
        /* <DEDUP_REMOVED lines=10> */
[----:B------:R-:W3:Y:S01]  /*16bf0*/  @!P3 LDC.64 R6, c[0x0][0x218] ;  /* 0x00008600ff06bb82 */ /* 0x000ee20000000a00 */
[----:B------:R-:W-:Y:S02]  /*16c00*/  @!P3 IADD3 R3, P1, R0, UR30, RZ ;  /* 0x0000001e0003bc10 */ /* 0x000fe4000ff3e0ff */
[----:B------:R-:W-:Y:S01]  /*16c10*/  @!PT LDS RZ, [RZ] ;  /* 0x00000000fffff984 */ /* 0x000fe20000000800 */
[----:B------:R-:W-:Y:S01]  /*16c20*/  @!PT LDS RZ, [RZ] ;  /* 0x00000000fffff984 */ /* 0x000fe20000000800 */
[----:B------:R-:W-:Y:S01]  /*16c30*/  @!PT LDS RZ, [RZ] ;  /* 0x00000000fffff984 */ /* 0x000fe20000000800 */
[----:B------:R3:W-:Y:S04]  /*16c40*/  @!P3 LDGSTS.E.BYPASS.LTC128B.128 [R233+0x4800], desc[UR26][R4.64] ;  /* 0x0480000004e9bfae */ /* 0x0007e8000b901d5a */
[----:B------:R2:W-:Y:S01]  /*16c50*/  @P3 STS.128 [R233+0x5000], RZ ;  /* 0x005000ffe9003388 */ /* 0x0005e20000000c00 */
[C---:B---3--:R-:W-:Y:S02]  /*16c60*/  @!P3 LEA R4, P0, R3.reuse, R6, 0x1 ;  /* 0x000000060304b211 */ /* 0x048fe400078008ff */
        /* <DEDUP_REMOVED lines=40> */
[----:B----4-:R-:W-:Y:S02]  /*16ef0*/  @!P3 IADD3.X R4, R2, UR44, RZ, P1, !PT ;  /* 0x0000002c0204bc10 */ /* 0x010fe40008ffe4ff */
[----:B------:R-:W-:Y:S02]  /*16f00*/  @!P3 IADD3 R0, P1, R0, UR56, RZ ;  /* 0x000000380000bc10 */ /* 0x000fe4000ff3e0ff */
[----:B------:R-:W-:Y:S02]  /*16f10*/  @!P3 LEA.HI.X R7, R3, R7, R4, 0x1, P0 ;  /* 0x000000070307b211 */ /* 0x000fe400000f0c04 */
[----:B------:R-:W3:Y:S01]  /*16f20*/  @!P3 LDC.64 R4, c[0x0][0x218] ;  /* 0x00008600ff04bb82 */ /* 0x000ee20000000a00 */
[----:B------:R-:W-:Y:S02]  /*16f30*/  @!P3 IADD3.X R2, R2, UR45, RZ, P1, !PT ;  /* 0x0000002d0202bc10 */ /* 0x000fe40008ffe4ff */
[----:B------:R-:W-:Y:S01]  /*16f40*/  @!PT LDS RZ, [RZ] ;  /* 0x00000000fffff984 */ /* 0x000fe20000000800 */
[----:B------:R-:W-:Y:S01]  /*16f50*/  @!PT LDS RZ, [RZ] ;  /* 0x00000000fffff984 */ /* 0x000fe20000000800 */
[----:B------:R-:W-:Y:S01]  /*16f60*/  @!PT LDS RZ, [RZ] ;  /* 0x00000000fffff984 */ /* 0x000fe20000000800 */
[----:B------:R2:W-:Y:S04]  /*16f70*/  @!P3 LDGSTS.E.BYPASS.LTC128B.128 [R233+0x7000], desc[UR26][R6.64] ;  /* 0x0700000006e9bfae */ /* 0x0005e8000b901d5a */
[----:B------:R2:W-:Y:S01]  /*16f80*/  @P3 STS.128 [R233+0x7800], RZ ;  /* 0x007800ffe9003388 */ /* 0x0005e20000000c00 */
[C---:B---3--:R-:W-:Y:S04]  /*16f90*/  @!P3 LEA R4, P0, R0.reuse, R4, 0x1 ;  /* 0x000000040004b211 */ /* 0x048fe800078008ff */
[----:B------:R-:W-:Y:S05]  /*16fa0*/  @!P3 LEA.HI.X R5, R0, R5, R2, 0x1, P0 ;  /* 0x000000050005b211 */ /* 0x000fea00000f0c02 */
[----:B------:R-:W-:Y:S01]  /*16fb0*/  @!PT LDS RZ, [RZ] ;  /* 0x00000000fffff984 */ /* 0x000fe20000000800 */
[----:B------:R-:W-:Y:S01]  /*16fc0*/  @!PT LDS RZ, [RZ] ;  /* 0x00000000fffff984 */ /* 0x000fe20000000800 */
[----:B------:R-:W-:Y:S01]  /*16fd0*/  @!PT LDS RZ, [RZ] ;  /* 0x00000000fffff984 */ /* 0x000fe20000000800 */
[----:B------:R2:W-:Y:S04]  /*16fe0*/  @!P3 LDGSTS.E.BYPASS.LTC128B.128 [R233+0x7800], desc[UR26][R4.64] ;  /* 0x0780000004e9bfae */ /* 0x0005e8000b901d5a */
[----:B------:R-:W0:Y:S01]  /*16ff0*/  LDGDEPBAR ;  /* 0x00000000000079af */ /* 0x000e220000000000 */
[----:B-1----:R-:W-:Y:S05]  /*17000*/  BRA `(.L_x_897) ;  /* 0x0000001800107947 */ /* 0x002fea0003800000 */
.L_x_896:
[----:B--2---:R-:W2:Y:S01]  /*17010*/  LDL.64 R12, [R1+0x70] ;  /* 0x00007000010c7983 */ /* 0x004ea20000100a00 */
[----:B------:R-:W-:Y:S04]  /*17020*/  DEPBAR.LE SB0, 0x0 ;  /* 0x000080000000791a */ /* 0x000fe80000000000 */
[----:B------:R-:W-:Y:S01]  /*17030*/  UIADD3 UR9, UR19, -0x1, URZ ;  /* 0xffffffff13097890 */ /* 0x000fe2000fffe03f */
[----:B------:R-:W3:Y:S03]  /*17040*/  LDL R7, [R1+0xb0] ;  /* 0x0000b00001077983 */ /* 0x000ee60000100800 */
[----:B------:R-:W-:Y:S01]  /*17050*/  USHF.R.S32.HI UR46, URZ, 0x1f, UR9 ;  /* 0x0000001f3f2e7899 */ /* 0x000fe20008011409 */
[----:B------:R-:W4:Y:S01]  /*17060*/  LDL R29, [R1+0xb4] ;  /* 0x0000b400011d7983 */ /* 0x000f220000100800 */
[----:B-1----:R-:W-:Y:S01]  /*17070*/  MOV R2, UR9 ;  /* 0x0000000900027c02 */ /* 0x002fe20008000f00 */
[----:B------:R-:W-:Y:S02]  /*17080*/  UIMAD UR33, UR13, UR9, URZ ;  /* 0x000000090d2172a4 */ /* 0x000fe4000f8e023f */
[----:B-----5:R-:W5:Y:S01]  /*17090*/  LDL R4, [R1+0xa8] ;  /* 0x0000a80001047983 */ /* 0x020f620000100800 */
[----:B------:R-:W-:Y:S02]  /*170a0*/  UISETP.GT.AND UP0, UPT, UR9, UR10, UPT ;  /* 0x0000000a0900728c */ /* 0x000fe4000bf04270 */
[----:B------:R-:W-:Y:S01]  /*170b0*/  UIMAD UR33, UR46, UR14, UR33 ;  /* 0x0000000e2e2172a4 */ /* 0x000fe2000f8e0221 */
        /* <DEDUP_REMOVED lines=15> */
[----:B--2---:R-:W-:Y:S05]  /*171b0*/  IMAD.WIDE.U32 R2, R2, UR14, R12 ;  /* 0x0000000e02027c25 */ /* 0x004fea000f8e000c */
[----:B------:R-:W-:Y:S02]  /*171c0*/  IADD3 R0, R3, UR33, RZ ;  /* 0x0000002103007c10 */ /* 0x000fe4000fffe0ff */
        /* <DEDUP_REMOVED lines=11> */
[----:B------:R-:W-:Y:S02]  /*17280*/  @!P3 IADD3 R7, P2, R2, UR24, RZ ;  /* 0x000000180207bc10 */ /* 0x000fe4000ff5e0ff */
[----:B------:R-:W-:Y:S01]  /*17290*/  @!P3 IADD3.X R6, R0, UR21, RZ, P1, !PT ;  /* 0x000000150006bc10 */ /* 0x000fe20008ffe4ff */
[----:B------:R-:W-:Y:S01]  /*172a0*/  @P3 STS.128 [R233+0x8800], RZ ;  /* 0x008800ffe9003388 */ /* 0x000fe20000000c00 */
[----:B------:R-:W-:Y:S02]  /*172b0*/  P2R R3, PR, RZ, 0x4 ;  /* 0x00000004ff037803 */ /* 0x000fe40000000000 */
[----:B------:R-:W-:Y:S02]  /*172c0*/  @!P3 LEA R12, P2, R4, R8, 0x1 ;  /* 0x00000008040cb211 */ /* 0x000fe400078408ff */
[----:B------:R-:W-:Y:S02]  /*172d0*/  @!P3 IADD3 R5, P0, R2, UR36, RZ ;  /* 0x000000240205bc10 */ /* 0x000fe4000ff1e0ff */
[----:B------:R-:W-:Y:S01]  /*172e0*/  @!P3 LEA.HI.X R13, R4, R21, R6, 0x1, P2 ;  /* 0x00000015040db211 */ /* 0x000fe200010f0c06 */
[----:B------:R-:W-:Y:S01]  /*172f0*/  @!PT LDS RZ, [RZ] ;  /* 0x00000000fffff984 */ /* 0x000fe20000000800 */
[----:B------:R-:W-:Y:S01]  /*17300*/  @!PT LDS RZ, [RZ] ;  /* 0x00000000fffff984 */ /* 0x000fe20000000800 */
[----:B------:R-:W-:Y:S01]  /*17310*/  @!PT LDS RZ, [RZ] ;  /* 0x00000000fffff984 */ /* 0x000fe20000000800 */
[----:B------:R1:W-:Y:S01]  /*17320*/  @!P3 LDGSTS.E.BYPASS.LTC128B.128 [R233+0x8800], desc[UR26][R16.64] ;  /* 0x0880000010e9bfae */ /* 0x0003e2000b901d5a */
[----:B------:R-:W-:Y:S02]  /*17330*/  @!P3 LEA R10, P1, R5, R10, 0x1 ;  /* 0x0000000a050ab211 */ /* 0x000fe400078208ff */
[C---:B------:R-:W-:Y:S02]  /*17340*/  @!P3 IADD3.X R8, R0.reuse, UR38, RZ, P0, !PT ;  /* 0x000000260008bc10 */ /* 0x040fe400087fe4ff */
[----:B------:R-:W-:Y:S02]  /*17350*/  ISETP.NE.AND P4, PT, R3, RZ, PT ;  /* 0x000000ff0300720c */ /* 0x000fe40003f85270 */
[----:B------:R-:W-:Y:S01]  /*17360*/  @!P3 LEA.HI.X R11, R5, R20, R8, 0x1, P1 ;  /* 0x00000014050bb211 */ /* 0x000fe200008f0c08 */
[----:B------:R-:W-:Y:S01]  /*17370*/  @P3 STS.128 [R233+0x9000], RZ ;  /* 0x009000ffe9003388 */ /* 0x000fe20000000c00 */
[----:B------:R-:W-:Y:S02]  /*17380*/  @!P3 IADD3.X R5, R0, UR23, RZ, P4, !PT ;  /* 0x000000170005bc10 */ /* 0x000fe4000a7fe4ff */
[C---:B------:R-:W-:Y:S02]  /*17390*/  @!P3 LEA R8, P4, R7.reuse, R9, 0x1 ;  /* 0x000000090708b211 */ /* 0x040fe400078808ff */
[----:B------:R-:W-:Y:S02]  /*173a0*/  @!P3 IADD3 R18, P6, R2, UR34, RZ ;  /* 0x000000220212bc10 */ /* 0x000fe4000ffde0ff */
[----:B------:R-:W-:Y:S01]  /*173b0*/  @!P3 LEA.HI.X R9, R7, R25, R5, 0x1, P4 ;  /* 0x000000190709b211 */ /* 0x000fe200020f0c05 */
[----:B------:R-:W-:Y:S01]  /*173c0*/  @!PT LDS RZ, [RZ] ;  /* 0x00000000fffff984 */ /* 0x000fe20000000800 */
[----:B------:R-:W-:Y:S01]  /*173d0*/  @!PT LDS RZ, [RZ] ;  /* 0x00000000fffff984 */ /* 0x000fe20000000800 */
[----:B------:R-:W-:Y:S01]  /*173e0*/  @!PT LDS RZ, [RZ] ;  /* 0x00000000fffff984 */ /* 0x000fe20000000800 */
[----:B------:R-:W-:Y:S01]  /*173f0*/  @!P3 LDGSTS.E.BYPASS.LTC128B.128 [R233+0x9000], desc[UR26][R12.64] ;  /* 0x090000000ce9bfae */ /* 0x000fe2000b901d5a */
[----:B------:R-:W-:Y:S02]  /*17400*/  @!P3 LEA R6, P2, R18, R28, 0x1 ;  /* 0x0000001c1206b211 */ /* 0x000fe400078408ff */
[----:B------:R-:W-:Y:S02]  /*17410*/  @!P3 IADD3.X R20, R0, UR39, RZ, P6, !PT ;  /* 0x000000270014bc10 */ /* 0x000fe4000b7fe4ff */
[----:B------:R-:W-:Y:S02]  /*17420*/  @!P3 IADD3 R19, P5, R2, UR28, RZ ;  /* 0x0000001c0213bc10 */ /* 0x000fe4000ffbe0ff */
[----:B------:R-:W-:Y:S01]  /*17430*/  @!P3 LEA.HI.X R7, R18, R24, R20, 0x1, P2 ;  /* 0x000000181207b211 */ /* 0x000fe200010f0c14 */
[----:B------:R-:W-:Y:S01]  /*17440*/  @P3 STS.128 [R233+0x9800], RZ ;  /* 0x009800ffe9003388 */ /* 0x000fe20000000c00 */
[C---:B------:R-:W-:Y:S02]  /*17450*/  @!P3 LEA R4, P1, R19.reuse, R27, 0x1 ;  /* 0x0000001b1304b211 */ /* 0x040fe400078208ff */
[----:B------:R-:W-:Y:S02]  /*17460*/  @!P3 IADD3.X R21, R0, UR40, RZ, P5, !PT ;  /* 0x000000280015bc10 */ /* 0x000fe4000affe4ff */
[----:B------:R-:W-:Y:S02]  /*17470*/  @!P3 IADD3 R3, P0, R2, UR48, RZ ;  /* 0x000000300203bc10 */ /* 0x000fe4000ff1e0ff */
[----:B------:R-:W-:Y:S01]  /*17480*/  @!P3 LEA.HI.X R5, R19, R23, R21, 0x1, P1 ;  /* 0x000000171305b211 */ /* 0x000fe200008f0c15 */
[----:B------:R-:W-:Y:S01]  /*17490*/  @!PT LDS RZ, [RZ] ;  /* 0x00000000fffff984 */ /* 0x000fe20000000800 */
[----:B------:R-:W-:Y:S01]  /*174a0*/  @!PT LDS RZ, [RZ] ;  /* 0x00000000fffff984 */ /* 0x000fe20000000800 */
[----:B------:R-:W-:Y:S01]  /*174b0*/  @!PT LDS RZ, [RZ] ;  /* 0x00000000fffff984 */ /* 0x000fe20000000800 */
[----:B------:R-:W-:Y:S01]  /*174c0*/  @!P3 LDGSTS.E.BYPASS.LTC128B.128 [R233+0x9800], desc[UR26][R10.64] ;  /* 0x098000000ae9bfae */ /* 0x000fe2000b901d5a */
[----:B------:R-:W-:Y:S02]  /*174d0*/  @!P3 IADD3.X R0, R0, UR41, RZ, P0, !PT ;  /* 0x000000290000bc10 */ /* 0x000fe400087fe4ff */
[C---:B------:R-:W-:Y:S04]  /*174e0*/  @!P3 LEA R2, P0, R3.reuse, R26, 0x1 ;  /* 0x0000001a0302b211 */ /* 0x040fe800078008ff */
[----:B------:R-:W-:Y:S01]  /*174f0*/  @!P3 LEA.HI.X R3, R3, R22, R0, 0x1, P0 ;  /* 0x000000160303b211 */ /* 0x000fe200000f0c00 */
[----:B------:R-:W-:Y:S01]  /*17500*/  @P3 STS.128 [R233+0xa000], RZ ;  /* 0x00a000ffe9003388 */ /* 0x000fe20000000c00 */
[----:B------:R-:W-:Y:S07]  /*17510*/  PLOP3.LUT P0, PT, PT, PT, UP0, 0x80, 0x0 ;  /* 0x000000000000781c */ /* 0x000fee0003f0f008 */
        /* <DEDUP_REMOVED lines=14> */
[----:B------:R-:W-:Y:S08]  /*17600*/  @P3 STS.128 [R233+0xb800], RZ ;  /* 0x00b800ffe9003388 */ /* 0x000ff00000000c00 */
[----:B------:R-:W-:Y:S01]  /*17610*/  @!PT LDS RZ, [RZ] ;  /* 0x00000000fffff984 */ /* 0x000fe20000000800 */
[----:B------:R-:W-:Y:S01]  /*17620*/  @!PT LDS RZ, [RZ] ;  /* 0x00000000fffff984 */ /* 0x000fe20000000800 */
[----:B------:R-:W-:Y:S01]  /*17630*/  @!PT LDS RZ, [RZ] ;  /* 0x00000000fffff984 */ /* 0x000fe20000000800 */
[----:B------:R3:W-:Y:S08]  /*17640*/  @!P3 LDGSTS.E.BYPASS.LTC128B.128 [R233+0xb800], desc[UR26][R2.64] ;  /* 0x0b80000002e9bfae */ /* 0x0007f0000b901d5a */
[----:B------:R-:W-:Y:S08]  /*17650*/  LDSM.16.M88.4 R128, [R220] ;  /* 0x00000000dc80783b */ /* 0x000ff00000000200 */
[----:B-1----:R-:W2:Y:S08]  /*17660*/  LDSM.16.M88.4 R16, [R213+0x4000] ;  /* 0x00400000d510783b */ /* 0x002eb00000000200 */
[----:B------:R-:W1:Y:S08]  /*17670*/  LDSM.16.M88.4 R124, [R220+0x2000] ;  /* 0x00200000dc7c783b */ /* 0x000e700000000200 */
[----:B------:R-:W4:Y:S08]  /*17680*/  LDSM.16.M88.4 R32, [R213+0x4800] ;  /* 0x00480000d520783b */ /* 0x000f300000000200 */
[----:B------:R-:W0:Y:S08]  /*17690*/  LDGDEPBAR ;  /* 0x00000000000079af */ /* 0x000e300000000000 */
[----:B------:R-:W5:Y:S08]  /*176a0*/  LDSM.16.M88.4 R48, [R213+0x5000] ;  /* 0x00500000d530783b */ /* 0x000f700000000200 */
[----:B------:R-:W3:Y:S01]  /*176b0*/  LDSM.16.M88.4 R64, [R213+0x5800] ;  /* 0x00580000d540783b */ /* 0x000ee20000000200 */
[-C--:B--2---:R-:W-:Y:S07]  /*176c0*/  HMMA.16816.F32.BF16 R4, R128, R16.reuse, RZ ;  /* 0x000000108004723c */ /* 0x084fee00000418ff */
[----:B------:R-:W2:Y:S01]  /*176d0*/  LDSM.16.M88.4 R80, [R213+0x6000] ;  /* 0x00600000d550783b */ /* 0x000ea20000000200 */
[C---:B-1----:R-:W-:Y:S07]  /*176e0*/  HMMA.16816.F32.BF16 R8, R124.reuse, R16, RZ ;  /* 0x000000107c08723c */ /* 0x042fee00000418ff */
[----:B------:R-:W1:Y:S01]  /*176f0*/  LDSM.16.M88.4 R96, [R213+0x6800] ;  /* 0x00680000d560783b */ /* 0x000e620000000200 */
[-C--:B------:R-:W-:Y:S06]  /*17700*/  HMMA.16816.F32.BF16 R12, R124, R18.reuse, RZ ;  /* 0x000000127c0c723c */ /* 0x080fec00000418ff */
[C---:B------:R-:W-:Y:S01]  /*17710*/  HMMA.16816.F32.BF16 R16, R128.reuse, R18, RZ ;  /* 0x000000128010723c */ /* 0x040fe200000418ff */
[----:B------:R-:W1:Y:S05]  /*17720*/  LDSM.16.M88.4 R112, [R213+0x7000] ;  /* 0x00700000d570783b */ /* 0x000e6a0000000200 */
[-C--:B----4-:R-:W-:Y:S03]  /*17730*/  HMMA.16816.F32.BF16 R20, R128, R32.reuse, RZ ;  /* 0x000000208014723c */ /* 0x090fe600000418ff */
[----:B------:R-:W4:Y:S03]  /*17740*/  LDSM.16.M88.4 R200, [R213+0x7800] ;  /* 0x00780000d5c8783b */ /* 0x000f260000000200 */
[C---:B------:R-:W-:Y:S05]  /*17750*/  HMMA.16816.F32.BF16 R24, R124.reuse, R32, RZ ;  /* 0x000000207c18723c */ /* 0x040fea00000418ff */
[----:B------:R-:W-:Y:S01]  /*17760*/  LDSM.16.M88.4 R204, [R223] ;  /* 0x00000000dfcc783b */ /* 0x000fe20000000200 */
[-C--:B------:R-:W-:Y:S06]  /*17770*/  HMMA.16816.F32.BF16 R28, R124, R34.reuse, RZ ;  /* 0x000000227c1c723c */ /* 0x080fec00000418ff */
[C---:B------:R-:W-:Y:S01]  /*17780*/  HMMA.16816.F32.BF16 R32, R128.reuse, R34, RZ ;  /* 0x000000228020723c */ /* 0x040fe200000418ff */
[----:B------:R-:W-:Y:S05]  /*17790*/  LDSM.16.M88.4 R208, [R223+0x2000] ;  /* 0x00200000dfd0783b */ /* 0x000fea0000000200 */
        /* <DEDUP_REMOVED lines=8> */
[-C--:B--2---:R-:W-:Y:S06]  /*17820*/  HMMA.16816.F32.BF16 R68, R128, R80.reuse, RZ ;  /* 0x000000508044723c */ /* 0x084fec00000418ff */
[C---:B------:R-:W-:Y:S06]  /*17830*/  HMMA.16816.F32.BF16 R72, R124.reuse, R80, RZ ;  /* 0x000000507c48723c */ /* 0x040fec00000418ff */
[-C--:B------:R-:W-:Y:S06]  /*17840*/  HMMA.16816.F32.BF16 R76, R124, R82.reuse, RZ ;  /* 0x000000527c4c723c */ /* 0x080fec00000418ff */
[C---:B------:R-:W-:Y:S06]  /*17850*/  HMMA.16816.F32.BF16 R80, R128.reuse, R82, RZ ;  /* 0x000000528050723c */ /* 0x040fec00000418ff */
[-C--:B-1----:R-:W-:Y:S06]  /*17860*/  HMMA.16816.F32.BF16 R84, R128, R96.reuse, RZ ;  /* 0x000000608054723c */ /* 0x082fec00000418ff */
[C---:B------:R-:W-:Y:S06]  /*17870*/  HMMA.16816.F32.BF16 R88, R124.reuse, R96, RZ ;  /* 0x000000607c58723c */ /* 0x040fec00000418ff */
[-C--:B------:R-:W-:Y:S06]  /*17880*/  HMMA.16816.F32.BF16 R92, R124, R98.reuse, RZ ;  /* 0x000000627c5c723c */ /* 0x080fec00000418ff */
[C---:B------:R-:W-:Y:S06]  /*17890*/  HMMA.16816.F32.BF16 R96, R128.reuse, R98, RZ ;  /* 0x000000628060723c */ /* 0x040fec00000418ff */
[-C--:B------:R-:W-:Y:S06]  /*178a0*/  HMMA.16816.F32.BF16 R100, R128, R112.reuse, RZ ;  /* 0x000000708064723c */ /* 0x080fec00000418ff */
[C---:B------:R-:W-:Y:S06]  /*178b0*/  HMMA.16816.F32.BF16 R104, R124.reuse, R112, RZ ;  /* 0x000000707c68723c */ /* 0x040fec00000418ff */
[-C--:B------:R-:W-:Y:S06]  /*178c0*/  HMMA.16816.F32.BF16 R108, R124, R114.reuse, RZ ;  /* 0x000000727c6c723c */ /* 0x080fec00000418ff */
[C---:B------:R-:W-:Y:S06]  /*178d0*/  HMMA.16816.F32.BF16 R112, R128.reuse, R114, RZ ;  /* 0x000000728070723c */ /* 0x040fec00000418ff */
[-C--:B----4-:R-:W-:Y:S06]  /*178e0*/  HMMA.16816.F32.BF16 R116, R128, R200.reuse, RZ ;  /* 0x000000c88074723c */ /* 0x090fec00000418ff */
        /* <DEDUP_REMOVED lines=48> */
[-C--:B------:R-:W-:Y:S05]  /*17bf0*/  HMMA.16816.F32.BF16 R12, R208, R206.reuse, R12 ;  /* 0x000000ced00c723c */ /* 0x080fea000004180c */
[C---:B------:R-:W-:Y:S01]  /*17c00*/  IADD3 R204, R212.reuse, 0x800, RZ ;  /* 0x00000800d4cc7810 */ /* 0x040fe20007ffe0ff */
[C---:B------:R-:W-:Y:S05]  /*17c10*/  HMMA.16816.F32.BF16 R16, R200.reuse, R206, R16 ;  /* 0x000000cec810723c */ /* 0x040fea0000041810 */
        /* <DEDUP_REMOVED lines=34> */
[----:B------:R-:W-:Y:S01]  /*17e40*/  IADD3 R204, R212, 0x3800, RZ ;  /* 0x00003800d4cc7810 */ /* 0x000fe20007ffe0ff */
[C---:B------:R-:W-:Y:S05]  /*17e50*/  HMMA.16816.F32.BF16 R112, R200.reuse, R206, R112 ;  /* 0x000000cec870723c */ /* 0x040fea0000041870 */
[----:B------:R-:W1:Y:S02]  /*17e60*/  LDSM.16.M88.4 R204, [R204] ;  /* 0x00000000cccc783b */ /* 0x000e640000000200 */
        /* <DEDUP_REMOVED lines=15> */
[----:B------:R-:W2:Y:S01]  /*17f60*/  MUFU.TANH R243, R4 ;  /* 0x0000000400f37308 */ /* 0x000ea20000002400 */
[----:B------:R-:W-:Y:S01]  /*17f70*/  FMUL.FTZ R7, R7, UR8 ;  /* 0x0000000807077c20 */ /* 0x000fe20008410000 */
[----:B------:R-:W-:Y:S01]  /*17f80*/  FMUL.FTZ R8, R8, UR8 ;  /* 0x0000000808087c20 */ /* 0x000fe20008410000 */
[----:B------:R-:W-:Y:S01]  /*17f90*/  FMUL.FTZ R9, R9, UR8 ;  /* 0x0000000809097c20 */ /* 0x000fe20008410000 */
[----:B------:R-:W-:Y:S01]  /*17fa0*/  FMUL.FTZ R10, R10, UR8 ;  /* 0x000000080a0a7c20 */ /* 0x000fe20008410000 */
[----:B------:R-:W-:Y:S05]  /*17fb0*/  FMUL.FTZ R11, R11, UR8 ;  /* 0x000000080b0b7c20 */ /* 0x000fea0008410000 */
[----:B------:R-:W3:Y:S01]  /*17fc0*/  MUFU.TANH R241, R6 ;  /* 0x0000000600f17308 */ /* 0x000ee20000002400 */
[----:B------:R-:W-:Y:S01]  /*17fd0*/  FMUL.FTZ R12, R12, UR8 ;  /* 0x000000080c0c7c20 */ /* 0x000fe20008410000 */
[----:B------:R-:W-:Y:S01]  /*17fe0*/  FMUL.FTZ R13, R13, UR8 ;  /* 0x000000080d0d7c20 */ /* 0x000fe20008410000 */
[----:B------:R-:W-:Y:S01]  /*17ff0*/  FMUL.FTZ R14, R14, UR8 ;  /* 0x000000080e0e7c20 */ /* 0x000fe20008410000 */
[----:B------:R-:W-:Y:S01]  /*18000*/  FMUL.FTZ R15, R15, UR8 ;  /* 0x000000080f0f7c20 */ /* 0x000fe20008410000 */
[----:B------:R-:W-:Y:S01]  /*18010*/  FMUL.FTZ R16, R16, UR8 ;  /* 0x0000000810107c20 */ /* 0x000fe20008410000 */
[----:B------:R-:W-:Y:S04]  /*18020*/  FMUL.FTZ R18, R18, UR8 ;  /* 0x0000000812127c20 */ /* 0x000fe80008410000 */
[----:B------:R-:W4:Y:S01]  /*18030*/  MUFU.TANH R242, R5 ;  /* 0x0000000500f27308 */ /* 0x000f220000002400 */
[----:B------:R-:W-:Y:S01]  /*18040*/  FMUL.FTZ R17, R17, UR8 ;  /* 0x0000000811117c20 */ /* 0x000fe20008410000 */
[----:B------:R-:W-:Y:S08]  /*18050*/  FMUL.FTZ R19, R19, UR8 ;  /* 0x0000000813137c20 */ /* 0x000ff00008410000 */
[----:B------:R5:W2:Y:S01]  /*18060*/  MUFU.TANH R240, R7 ;  /* 0x0000000700f07308 */ /* 0x000aa20000002400 */
[-C--:B-1----:R-:W-:Y:S09]  /*18070*/  HMMA.16816.F32.BF16 R20, R200, R204.reuse, R20 ;  /* 0x000000ccc814723c */ /* 0x082ff20000041814 */
[----:B------:R-:W1:Y:S01]  /*18080*/  MUFU.TANH R239, R8 ;  /* 0x0000000800ef7308 */ /* 0x000e620000002400 */
[C---:B------:R-:W-:Y:S09]  /*18090*/  HMMA.16816.F32.BF16 R24, R208.reuse, R204, R24 ;  /* 0x000000ccd018723c */ /* 0x040ff20000041818 */
[----:B------:R3:W1:Y:S01]  /*180a0*/  MUFU.TANH R238, R9 ;  /* 0x0000000900ee7308 */ /* 0x0006620000002400 */
[----:B-----5:R-:W-:Y:S01]  /*180b0*/  LDSM.16.M88.4 R4, [R218+0x2000] ;  /* 0x00200000da04783b */ /* 0x020fe20000000200 */
[-C--:B------:R-:W-:Y:S08]  /*180c0*/  HMMA.16816.F32.BF16 R28, R208, R206.reuse, R28 ;  /* 0x000000ced01c723c */ /* 0x080ff0000004181c */
[----:B------:R5:W1:Y:S01]  /*180d0*/  MUFU.TANH R237, R10 ;  /* 0x0000000a00ed7308 */ /* 0x000a620000002400 */
[C---:B------:R-:W-:Y:S01]  /*180e0*/  HMMA.16816.F32.BF16 R32, R200.reuse, R206, R32 ;  /* 0x000000cec820723c */ /* 0x040fe20000041820 */
[----:B------:R-:W4:Y:S03]  /*180f0*/  LDSM.16.M88.4 R204, [R218+0x1000] ;  /* 0x00100000dacc783b */ /* 0x000f260000000200 */
[----:B------:R-:W-:Y:S05]  /*18100*/  FMUL.FTZ R20, R20, UR8 ;  /* 0x0000000814147c20 */ /* 0x000fea0008410000 */
[----:B------:R1:W1:Y:S02]  /*18110*/  MUFU.TANH R235, R11 ;  /* 0x0000000b00eb7308 */ /* 0x0002640000002400 */
[----:B------:R-:W-:Y:S01]  /*18120*/  FMUL.FTZ R22, R22, UR8 ;  /* 0x0000000816167c20 */ /* 0x000fe20008410000 */
[----:B------:R-:W-:Y:S01]  /*18130*/  FMUL.FTZ R21, R21, UR8 ;  /* 0x0000000815157c20 */ /* 0x000fe20008410000 */
[----:B------:R-:W-:Y:S01]  /*18140*/  FMUL.FTZ R23, R23, UR8 ;  /* 0x0000000817177c20 */ /* 0x000fe20008410000 */
[----:B------:R-:W-:Y:S01]  /*18150*/  FMUL.FTZ R24, R24, UR8 ;  /* 0x0000000818187c20 */ /* 0x000fe20008410000 */
[----:B------:R-:W-:Y:S04]  /*18160*/  FMUL.FTZ R25, R25, UR8 ;  /* 0x0000000819197c20 */ /* 0x000fe80008410000 */
[----:B------:R1:W1:Y:S01]  /*18170*/  MUFU.TANH R236, R12 ;  /* 0x0000000c00ec7308 */ /* 0x0002620000002400 */
[----:B------:R-:W-:Y:S01]  /*18180*/  FMUL.FTZ R26, R26, UR8 ;  /* 0x000000081a1a7c20 */ /* 0x000fe20008410000 */
        /* <DEDUP_REMOVED lines=9> */
[----:B------:R-:W-:Y:S06]  /*18220*/  FMUL.FTZ R35, R35, UR8 ;  /* 0x0000000823237c20 */ /* 0x000fec0008410000 */
[----:B------:R-:W1:Y:S10]  /*18230*/  MUFU.TANH R14, R14 ;  /* 0x0000000e000e7308 */ /* 0x000e740000002400 */
[----:B------:R-:W1:Y:S01]  /*18240*/  MUFU.TANH R15, R15 ;  /* 0x0000000f000f7308 */ /* 0x000e620000002400 */
[-C--:B----4-:R-:W-:Y:S09]  /*18250*/  HMMA.16816.F32.BF16 R36, R200, R204.reuse, R36 ;  /* 0x000000ccc824723c */ /* 0x090ff20000041824 */
[----:B------:R-:W4:Y:S01]  /*18260*/  MUFU.TANH R16, R16 ;  /* 0x0000001000107308 */ /* 0x000f220000002400 */
[C---:B------:R-:W-:Y:S06]  /*18270*/  HMMA.16816.F32.BF16 R40, R208.reuse, R204, R40 ;  /* 0x000000ccd028723c */ /* 0x040fec0000041828 */
[-C--:B------:R-:W-:Y:S03]  /*18280*/  HMMA.16816.F32.BF16 R44, R208, R206.reuse, R44 ;  /* 0x000000ced02c723c */ /* 0x080fe6000004182c */
[----:B------:R-:W1:Y:S03]  /*18290*/  MUFU.TANH R18, R18 ;  /* 0x0000001200127308 */ /* 0x000e660000002400 */
[C---:B------:R-:W-:Y:S01]  /*182a0*/  HMMA.16816.F32.BF16 R48, R200.reuse, R206, R48 ;  /* 0x000000cec830723c */ /* 0x040fe20000041830 */
[----:B------:R-:W2:Y:S06]  /*182b0*/  LDSM.16.M88.4 R204, [R218+0x1800] ;  /* 0x00180000dacc783b */ /* 0x000eac0000000200 */
[----:B------:R-:W1:Y:S01]  /*182c0*/  MUFU.TANH R17, R17 ;  /* 0x0000001100117308 */ /* 0x000e620000002400 */
[----:B------:R-:W-:Y:S03]  /*182d0*/  FMUL.FTZ R36, R36, UR8 ;  /* 0x0000000824247c20 */ /* 0x000fe60008410000 */
        /* <DEDUP_REMOVED lines=13> */
[----:B---3--:R-:W-:Y:S01]  /*183b0*/  FMUL.FTZ R9, R48, UR8 ;  /* 0x0000000830097c20 */ /* 0x008fe20008410000 */
[----:B-----5:R-:W-:Y:S01]  /*183c0*/  FMUL.FTZ R10, R50, UR8 ;  /* 0x00000008320a7c20 */ /* 0x020fe20008410000 */
[----:B------:R-:W-:Y:S04]  /*183d0*/  FMUL.FTZ R51, R51, UR8 ;  /* 0x0000000833337c20 */ /* 0x000fe80008410000 */
[----:B------:R3:W1:Y:S01]  /*183e0*/  MUFU.TANH R13, R45 ;  /* 0x0000002d000d7308 */ /* 0x0006620000002400 */
[----:B------:R-:W-:Y:S09]  /*183f0*/  FMUL.FTZ R49, R49, UR8 ;  /* 0x0000000831317c20 */ /* 0x000ff20008410000 */
[----:B------:R3:W1:Y:S01]  /*18400*/  MUFU.TANH R12, R46 ;  /* 0x0000002e000c7308 */ /* 0x0006620000002400 */
[-C--:B--2---:R-:W-:Y:S09]  /*18410*/  HMMA.16816.F32.BF16 R52, R200, R204.reuse, R52 ;  /* 0x000000ccc834723c */ /* 0x084ff20000041834 */
[----:B------:R3:W2:Y:S01]  /*18420*/  MUFU.TANH R11, R47 ;  /* 0x0000002f000b7308 */ /* 0x0006a20000002400 */
[C---:B------:R-:W-:Y:S09]  /*18430*/  HMMA.16816.F32.BF16 R56, R208.reuse, R204, R56 ;  /* 0x000000ccd038723c */ /* 0x040ff20000041838 */
[----:B------:R-:W1:Y:S01]  /*18440*/  MUFU.TANH R22, R22 ;  /* 0x0000001600167308 */ /* 0x000e620000002400 */
[-C--:B------:R-:W-:Y:S09]  /*18450*/  HMMA.16816.F32.BF16 R60, R208, R206.reuse, R60 ;  /* 0x000000ced03c723c */ /* 0x080ff2000004183c */
[----:B------:R-:W1:Y:S01]  /*18460*/  MUFU.TANH R21, R21 ;  /* 0x0000001500157308 */ /* 0x000e620000002400 */
[C---:B------:R-:W-:Y:S04]  /*18470*/  HMMA.16816.F32.BF16 R64, R200.reuse, R206, R64 ;  /* 0x000000cec840723c */ /* 0x040fe80000041840 */
[----:B------:R-:W-:Y:S02]  /*18480*/  FMUL.FTZ R52, R52, UR8 ;  /* 0x0000000834347c20 */ /* 0x000fe40008410000 */
[-C--:B------:R-:W-:Y:S03]  /*18490*/  HMMA.16816.F32.BF16 R68, R200, R4.reuse, R68 ;  /* 0x00000004c844723c */ /* 0x080fe60000041844 */
[----:B------:R-:W1:Y:S02]  /*184a0*/  MUFU.TANH R23, R23 ;  /* 0x0000001700177308 */ /* 0x000e640000002400 */
[----:B------:R-:W-:Y:S01]  /*184b0*/  FMUL.FTZ R56, R56, UR8 ;  /* 0x0000000838387c20 */ /* 0x000fe20008410000 */
[C---:B------:R-:W-:Y:S07]  /*184c0*/  HMMA.16816.F32.BF16 R72, R208.reuse, R4, R72 ;  /* 0x00000004d048723c */ /* 0x040fee0000041848 */
[----:B------:R-:W1:Y:S01]  /*184d0*/  MUFU.TANH R24, R24 ;  /* 0x0000001800187308 */ /* 0x000e620000002400 */
[----:B------:R-:W-:Y:S01]  /*184e0*/  FMUL.FTZ R8, R57, UR8 ;  /* 0x0000000839087c20 */ /* 0x000fe20008410000 */
[-C--:B------:R-:W-:Y:S08]  /*184f0*/  HMMA.16816.F32.BF16 R76, R208, R6.reuse, R76 ;  /* 0x00000006d04c723c */ /* 0x080ff0000004184c */
[----:B------:R-:W1:Y:S01]  /*18500*/  MUFU.TANH R25, R25 ;  /* 0x0000001900197308 */ /* 0x000e620000002400 */
[C---:B------:R-:W-:Y:S01]  /*18510*/  HMMA.16816.F32.BF16 R80, R200.reuse, R6, R80 ;  /* 0x00000006c850723c */ /* 0x040fe20000041850 */
[----:B------:R-:W5:Y:S03]  /*18520*/  LDSM.16.M88.4 R4, [R218+0x2800] ;  /* 0x00280000da04783b */ /* 0x000f660000000200 */
[----:B------:R-:W-:Y:S01]  /*18530*/  FMUL.FTZ R54, R54, UR8 ;  /* 0x0000000836367c20 */ /* 0x000fe20008410000 */
[----:B------:R-:W-:Y:S04]  /*18540*/  FMUL.FTZ R53, R53, UR8 ;  /* 0x0000000835357c20 */ /* 0x000fe80008410000 */
[----:B------:R-:W1:Y:S02]  /*18550*/  MUFU.TANH R26, R26 ;  /* 0x0000001a001a7308 */ /* 0x000e640000002400 */
[----:B------:R-:W-:Y:S01]  /*18560*/  FMUL.FTZ R55, R55, UR8 ;  /* 0x0000000837377c20 */ /* 0x000fe20008410000 */
[----:B------:R-:W-:Y:S07]  /*18570*/  FMUL.FTZ R58, R58, UR8 ;  /* 0x000000083a3a7c20 */ /* 0x000fee0008410000 */
[----:B------:R-:W1:Y:S10]  /*18580*/  MUFU.TANH R27, R27 ;  /* 0x0000001b001b7308 */ /* 0x000e740000002400 */
[----:B------:R-:W1:Y:S10]  /*18590*/  MUFU.TANH R28, R28 ;  /* 0x0000001c001c7308 */ /* 0x000e740000002400 */
[----:B------:R-:W1:Y:S10]  /*185a0*/  MUFU.TANH R29, R29 ;  /* 0x0000001d001d7308 */ /* 0x000e740000002400 */
[----:B------:R-:W1:Y:S01]  /*185b0*/  MUFU.TANH R30, R30 ;  /* 0x0000001e001e7308 */ /* 0x000e620000002400 */
[-C--:B-----5:R-:W-:Y:S09]  /*185c0*/  HMMA.16816.F32.BF16 R84, R200, R4.reuse, R84 ;  /* 0x00000004c854723c */ /* 0x0a0ff20000041854 */
[----:B------:R-:W1:Y:S01]  /*185d0*/  MUFU.TANH R31, R31 ;  /* 0x0000001f001f7308 */ /* 0x000e620000002400 */
[C---:B------:R-:W-:Y:S06]  /*185e0*/  HMMA.16816.F32.BF16 R88, R208.reuse, R4, R88 ;  /* 0x00000004d058723c */ /* 0x040fec0000041858 */
[-C--:B------:R-:W-:Y:S03]  /*185f0*/  HMMA.16816.F32.BF16 R92, R208, R6.reuse, R92 ;  /* 0x00000006d05c723c */ /* 0x080fe6000004185c */
[----:B------:R-:W1:Y:S03]  /*18600*/  MUFU.TANH R32, R32 ;  /* 0x0000002000207308 */ /* 0x000e660000002400 */
[C---:B------:R-:W-:Y:S01]  /*18610*/  HMMA.16816.F32.BF16 R96, R200.reuse, R6, R96 ;  /* 0x00000006c860723c */ /* 0x040fe20000041860 */
[----:B------:R-:W5:Y:S06]  /*18620*/  LDSM.16.M88.4 R4, [R218+0x3000] ;  /* 0x00300000da04783b */ /* 0x000f6c0000000200 */
[----:B------:R-:W1:Y:S10]  /*18630*/  MUFU.TANH R34, R34 ;  /* 0x0000002200227308 */ /* 0x000e740000002400 */
[----:B------:R-:W1:Y:S10]  /*18640*/  MUFU.TANH R33, R33 ;  /* 0x0000002100217308 */ /* 0x000e740000002400 */
[----:B------:R-:W1:Y:S10]  /*18650*/  MUFU.TANH R35, R35 ;  /* 0x0000002300237308 */ /* 0x000e740000002400 */
[----:B------:R-:W1:Y:S10]  /*18660*/  MUFU.TANH R36, R36 ;  /* 0x0000002400247308 */ /* 0x000e740000002400 */
[----:B------:R-:W1:Y:S01]  /*18670*/  MUFU.TANH R38, R38 ;  /* 0x0000002600267308 */ /* 0x000e620000002400 */
[-C--:B-----5:R-:W-:Y:S09]  /*18680*/  HMMA.16816.F32.BF16 R100, R200, R4.reuse, R100 ;  /* 0x00000004c864723c */ /* 0x0a0ff20000041864 */
[----:B------:R-:W1:Y:S01]  /*18690*/  MUFU.TANH R37, R37 ;  /* 0x0000002500257308 */ /* 0x000e620000002400 */
[C---:B------:R-:W-:Y:S09]  /*186a0*/  HMMA.16816.F32.BF16 R104, R208.reuse, R4, R104 ;  /* 0x00000004d068723c */ /* 0x040ff20000041868 */
[----:B------:R-:W1:Y:S01]  /*186b0*/  MUFU.TANH R39, R39 ;  /* 0x0000002700277308 */ /* 0x000e620000002400 */
[-C--:B------:R-:W-:Y:S09]  /*186c0*/  HMMA.16816.F32.BF16 R108, R208, R6.reuse, R108 ;  /* 0x00000006d06c723c */ /* 0x080ff2000004186c */
[----:B------:R-:W1:Y:S01]  /*186d0*/  MUFU.TANH R40, R40 ;  /* 0x0000002800287308 */ /* 0x000e620000002400 */
[C---:B------:R-:W-:Y:S01]  /*186e0*/  HMMA.16816.F32.BF16 R112, R200.reuse, R6, R112 ;  /* 0x00000006c870723c */ /* 0x040fe20000041870 */
[----:B------:R-:W5:Y:S01]  /*186f0*/  LDSM.16.M88.4 R4, [R218+0x3800] ;  /* 0x00380000da04783b */ /* 0x000f620000000200 */
[----:B------:R-:W-:Y:S07]  /*18700*/  DEPBAR.LE SB0, 0x0 ;  /* 0x000080000000791a */ /* 0x000fee0000000000 */
[----:B------:R-:W1:Y:S01]  /*18710*/  MUFU.TANH R41, R41 ;  /* 0x0000002900297308 */ /* 0x000e620000002400 */
[----:B------:R-:W-:Y:S09]  /*18720*/  BAR.SYNC.DEFER_BLOCKING 0x0 ;  /* 0x0000000000007b1d */ /* 0x000ff20000010000 */
        /* <DEDUP_REMOVED lines=8> */
[----:B------:R3:W1:Y:S03]  /*187b0*/  MUFU.TANH R47, R49 ;  /* 0x00000031002f7308 */ /* 0x0006660000002400 */
[----:B------:R-:W-:Y:S07]  /*187c0*/  HMMA.16816.F32.BF16 R128, R200, R6, R128 ;  /* 0x00000006c880723c */ /* 0x000fee0000041880 */
[----:B------:R-:W1:Y:S10]  /*187d0*/  MUFU.TANH R51, R51 ;  /* 0x0000003300337308 */ /* 0x000e740000002400 */
[----:B------:R3:W1:Y:S10]  /*187e0*/  MUFU.TANH R46, R52 ;  /* 0x00000034002e7308 */ /* 0x0006740000002400 */
[----:B------:R3:W1:Y:S10]  /*187f0*/  MUFU.TANH R50, R54 ;  /* 0x0000003600327308 */ /* 0x0006740000002400 */
[----:B------:R3:W1:Y:S10]  /*18800*/  MUFU.TANH R45, R53 ;  /* 0x00000035002d7308 */ /* 0x0006740000002400 */
[----:B------:R3:W1:Y:S10]  /*18810*/  MUFU.TANH R48, R55 ;  /* 0x0000003700307308 */ /* 0x0006740000002400 */
[----:B------:R-:W1:Y:S10]  /*18820*/  MUFU.TANH R56, R56 ;  /* 0x0000003800387308 */ /* 0x000e740000002400 */
[----:B------:R-:W1:Y:S01]  /*18830*/  MUFU.TANH R8, R8 ;  /* 0x0000000800087308 */ /* 0x000e620000002400 */
[----:B--234-:R-:W-:Y:S05]  /*18840*/  @P0 BRA `(.L_x_898) ;  /* 0xffffffe0007c0947 */ /* 0x01cfea000383ffff */
.L_x_897:
[----:B--2---:R-:W-:Y:S01]  /*18850*/  MUFU.TANH R4, R58 ;  /* 0x0000003a00047308 */ /* 0x004fe20000002400 */
[----:B------:R-:W2:Y:S01]  /*18860*/  S2R R2, SR_TID.X ;  /* 0x0000000000027919 */ /* 0x000ea20000002100 */
[----:B------:R-:W-:Y:S01]  /*18870*/  IMAD.U32 R0, RZ, RZ, UR9 ;  /* 0x00000009ff007e24 */ /* 0x000fe2000f8e00ff */
[----:B------:R-:W-:Y:S01]  /*18880*/  LOP3.LUT R224, R224, 0xffffffdf, RZ, 0xc0, !PT ;  /* 0xffffffdfe0e07812 */ /* 0x000fe200078ec0ff */
[----:B------:R-:W-:Y:S01]  /*18890*/  FMUL.FTZ R62, R62, UR8 ;  /* 0x000000083e3e7c20 */ /* 0x000fe20008410000 */
[----:B------:R-:W-:Y:S01]  /*188a0*/  STL [R1+0xf8], R233 ;  /* 0x0000f8e901007387 */ /* 0x000fe20000100800 */
[----:B------:R-:W-:Y:S01]  /*188b0*/  FMUL.FTZ R63, R63, UR8 ;  /* 0x000000083f3f7c20 */ /* 0x000fe20008410000 */
[----:B------:R-:W-:Y:S01]  /*188c0*/  @P3 LOP3.LUT R224, R224, 0x20, RZ, 0xfc, !PT ;  /* 0x00000020e0e03812 */ /* 0x000fe200078efcff */
[----:B------:R-:W-:Y:S01]  /*188d0*/  FMUL.FTZ R67, R67, UR8 ;  /* 0x0000000843437c20 */ /* 0x000fe20008410000 */
[----:B------:R-:W-:Y:S01]  /*188e0*/  STL [R1+0xf4], R223 ;  /* 0x0000f4df01007387 */ /* 0x000fe20000100800 */
[----:B------:R-:W-:Y:S01]  /*188f0*/  FMUL.FTZ R81, R81, UR8 ;  /* 0x0000000851517c20 */ /* 0x000fe20008410000 */
[----:B------:R-:W-:Y:S01]  /*18900*/  LOP3.LUT R224, R224, 0xfffffffe, RZ, 0xc0, !PT ;  /* 0xfffffffee0e07812 */ /* 0x000fe200078ec0ff */
[----:B------:R-:W-:Y:S01]  /*18910*/  MUFU.TANH R5, R67 ;  /* 0x0000004300057308 */ /* 0x000fe20000002400 */
[----:B------:R-:W-:Y:S01]  /*18920*/  STL [R1+0xf0], R222 ;  /* 0x0000f0de01007387 */ /* 0x000fe20000100800 */
[----:B------:R-:W-:Y:S01]  /*18930*/  FMUL.FTZ R61, R61, UR8 ;  /* 0x000000083d3d7c20 */ /* 0x000fe20008410000 */
[----:B------:R-:W-:Y:S01]  /*18940*/  FMUL.FTZ R83, R83, UR8 ;  /* 0x0000000853537c20 */ /* 0x000fe20008410000 */
[----:B------:R-:W-:Y:S01]  /*18950*/  FMUL.FTZ R82, R82, UR8 ;  /* 0x0000000852527c20 */ /* 0x000fe20008410000 */
[----:B------:R-:W-:Y:S01]  /*18960*/  STL [R1+0xec], R221 ;  /* 0x0000ecdd01007387 */ /* 0x000fe20000100800 */
[----:B------:R-:W-:Y:S01]  /*18970*/  FMUL.FTZ R64, R64, UR8 ;  /* 0x0000000840407c20 */ /* 0x000fe20008410000 */
[----:B------:R-:W-:Y:S03]  /*18980*/  FMUL.FTZ R59, R59, UR8 ;  /* 0x000000083b3b7c20 */ /* 0x000fe60008410000 */
[----:B------:R-:W3:Y:S01]  /*18990*/  MUFU.TANH R249, R61 ;  /* 0x0000003d00f97308 */ /* 0x000ee20000002400 */
[----:B------:R-:W-:Y:S01]  /*189a0*/  STL [R1+0xe8], R220 ;  /* 0x0000e8dc01007387 */ /* 0x000fe20000100800 */
[----:B------:R-:W-:Y:S01]  /*189b0*/  FMUL.FTZ R66, R66, UR8 ;  /* 0x0000000842427c20 */ /* 0x000fe20008410000 */
[----:B------:R-:W-:Y:S01]  /*189c0*/  FMUL.FTZ R60, R60, UR8 ;  /* 0x000000083c3c7c20 */ /* 0x000fe20008410000 */
[----:B------:R-:W-:Y:S01]  /*189d0*/  FMUL.FTZ R84, R84, UR8 ;  /* 0x0000000854547c20 */ /* 0x000fe20008410000 */
[----:B------:R4:W-:Y:S01]  /*189e0*/  STL [R1+0xe4], R219 ;  /* 0x0000e4db01007387 */ /* 0x0009e20000100800 */
[----:B------:R-:W-:Y:S01]  /*189f0*/  FMUL.FTZ R68, R68, UR8 ;  /* 0x0000000844447c20 */ /* 0x000fe20008410000 */
[----:B------:R-:W-:Y:S03]  /*18a00*/  FMUL.FTZ R86, R86, UR8 ;  /* 0x0000000856567c20 */ /* 0x000fe60008410000 */
[----:B------:R-:W-:Y:S01]  /*18a10*/  MUFU.TANH R7, R66 ;  /* 0x0000004200077308 */ /* 0x000fe20000002400 */
[----:B------:R1:W-:Y:S01]  /*18a20*/  STL [R1+0xe0], R218 ;  /* 0x0000e0da01007387 */ /* 0x0003e20000100800 */
        /* <DEDUP_REMOVED lines=22> */
[----:B----4-:R4:W-:Y:S01]  /*18b90*/  MUFU.TANH R219, R62 ;  /* 0x0000003e00db7308 */ /* 0x0109e20000002400 */
[----:B------:R-:W-:Y:S01]  /*18ba0*/  FMUL.FTZ R108, R108, UR8 ;  /* 0x000000086c6c7c20 */ /* 0x000fe20008410000 */
[----:B------:R-:W-:Y:S01]  /*18bb0*/  FMUL.FTZ R99, R99, UR8 ;  /* 0x0000000863637c20 */ /* 0x000fe20008410000 */
[----:B------:R-:W-:Y:S01]  /*18bc0*/  FMUL.FTZ R114, R114, UR8 ;  /* 0x0000000872727c20 */ /* 0x000fe20008410000 */
[----:B------:R-:W-:Y:S01]  /*18bd0*/  FMUL.FTZ R121, R121, UR8 ;  /* 0x0000000879797c20 */ /* 0x000fe20008410000 */
[----:B------:R-:W-:Y:S01]  /*18be0*/  FMUL.FTZ R125, R125, UR8 ;  /* 0x000000087d7d7c20 */ /* 0x000fe20008410000 */
[----:B------:R-:W-:Y:S01]  /*18bf0*/  FMUL.FTZ R106, R106, UR8 ;  /* 0x000000086a6a7c20 */ /* 0x000fe20008410000 */
[----:B------:R-:W-:Y:S03]  /*18c00*/  FMUL.FTZ R107, R107, UR8 ;  /* 0x000000086b6b7c20 */ /* 0x000fe60008410000 */
[----:B-1----:R1:W-:Y:S01]  /*18c10*/  MUFU.TANH R218, R63 ;  /* 0x0000003f00da7308 */ /* 0x0023e20000002400 */
[----:B------:R-:W-:Y:S01]  /*18c20*/  FMUL.FTZ R123, R123, UR8 ;  /* 0x000000087b7b7c20 */ /* 0x000fe20008410000 */
[----:B------:R-:W-:Y:S01]  /*18c30*/  FMUL.FTZ R127, R127, UR8 ;  /* 0x000000087f7f7c20 */ /* 0x000fe20008410000 */
[----:B------:R-:W-:Y:S01]  /*18c40*/  FMUL.FTZ R65, R65, UR8 ;  /* 0x0000000841417c20 */ /* 0x000fe20008410000 */
[----:B------:R-:W-:Y:S01]  /*18c50*/  FMUL.FTZ R73, R73, UR8 ;  /* 0x0000000849497c20 */ /* 0x000fe20008410000 */
[----:B------:R-:W-:Y:S01]  /*18c60*/  FMUL.FTZ R77, R77, UR8 ;  /* 0x000000084d4d7c20 */ /* 0x000fe20008410000 */
[----:B------:R-:W-:Y:S01]  /*18c70*/  FMUL.FTZ R74, R74, UR8 ;  /* 0x000000084a4a7c20 */ /* 0x000fe20008410000 */
[----:B------:R-:W-:Y:S03]  /*18c80*/  FMUL.FTZ R75, R75, UR8 ;  /* 0x000000084b4b7c20 */ /* 0x000fe60008410000 */
[----:B--2---:R2:W3:Y:S01]  /*18c90*/  MUFU.TANH R213, R64 ;  /* 0x0000004000d57308 */ /* 0x0044e20000002400 */
[----:B------:R-:W-:Y:S01]  /*18ca0*/  FMUL.FTZ R97, R97, UR8 ;  /* 0x0000000861617c20 */ /* 0x000fe20008410000 */
[----:B------:R-:W-:Y:S01]  /*18cb0*/  FMUL.FTZ R102, R102, UR8 ;  /* 0x0000000866667c20 */ /* 0x000fe20008410000 */
[----:B------:R-:W-:Y:S01]  /*18cc0*/  FMUL.FTZ R90, R90, UR8 ;  /* 0x000000085a5a7c20 */ /* 0x000fe20008410000 */
[----:B------:R-:W-:Y:S01]  /*18cd0*/  FMUL.FTZ R96, R96, UR8 ;  /* 0x0000000860607c20 */ /* 0x000fe20008410000 */
[----:B------:R-:W-:Y:S01]  /*18ce0*/  FMUL.FTZ R91, R91, UR8 ;  /* 0x000000085b5b7c20 */ /* 0x000fe20008410000 */
[----:B------:R-:W-:Y:S01]  /*18cf0*/  FMUL.FTZ R100, R100, UR8 ;  /* 0x0000000864647c20 */ /* 0x000fe20008410000 */
[----:B------:R-:W-:Y:S03]  /*18d00*/  FMUL.FTZ R113, R113, UR8 ;  /* 0x0000000871717c20 */ /* 0x000fe60008410000 */
[----:B------:R3:W3:Y:S01]  /*18d10*/  MUFU.TANH R220, R59 ;  /* 0x0000003b00dc7308 */ /* 0x0006e20000002400 */
[----:B------:R-:W-:Y:S01]  /*18d20*/  FMUL.FTZ R116, R116, UR8 ;  /* 0x0000000874747c20 */ /* 0x000fe20008410000 */
[----:B------:R-:W-:Y:S01]  /*18d30*/  FMUL.FTZ R118, R118, UR8 ;  /* 0x0000000876767c20 */ /* 0x000fe20008410000 */
[----:B------:R-:W-:Y:S01]  /*18d40*/  FMUL.FTZ R117, R117, UR8 ;  /* 0x0000000875757c20 */ /* 0x000fe20008410000 */
[----:B------:R-:W-:Y:S01]  /*18d50*/  FMUL.FTZ R120, R120, UR8 ;  /* 0x0000000878787c20 */ /* 0x000fe20008410000 */
[----:B------:R-:W-:Y:S01]  /*18d60*/  FMUL.FTZ R119, R119, UR8 ;  /* 0x0000000877777c20 */ /* 0x000fe20008410000 */
[----:B------:R-:W-:Y:S01]  /*18d70*/  FMUL.FTZ R129, R129, UR8 ;  /* 0x0000000881817c20 */ /* 0x000fe20008410000 */
[----:B------:R-:W-:Y:S03]  /*18d80*/  FMUL.FTZ R131, R131, UR8 ;  /* 0x0000000883837c20 */ /* 0x000fe60008410000 */
        /* <DEDUP_REMOVED lines=8> */
[----:B------:R-:W3:Y:S01]  /*18e10*/  MUFU.TANH R71, R71 ;  /* 0x0000004700477308 */ /* 0x000ee20000002400 */
[----:B------:R-:W-:Y:S01]  /*18e20*/  FMUL.FTZ R115, R115, UR8 ;  /* 0x0000000873737c20 */ /* 0x000fe20008410000 */
[----:B------:R-:W-:Y:S01]  /*18e30*/  FMUL.FTZ R128, R128, UR8 ;  /* 0x0000000880807c20 */ /* 0x000fe20008410000 */
[----:B------:R-:W-:Y:S01]  /*18e40*/  FMUL.FTZ R124, R124, UR8 ;  /* 0x000000087c7c7c20 */ /* 0x000fe20008410000 */
[----:B------:R-:W-:Y:S01]  /*18e50*/  FMUL.FTZ R130, R130, UR8 ;  /* 0x0000000882827c20 */ /* 0x000fe20008410000 */
[----:B------:R-:W-:Y:S01]  /*18e60*/  FMUL.FTZ R111, R111, UR8 ;  /* 0x000000086f6f7c20 */ /* 0x000fe20008410000 */
[----:B------:R-:W-:Y:S01]  /*18e70*/  FMUL.FTZ R126, R126, UR8 ;  /* 0x000000087e7e7c20 */ /* 0x000fe20008410000 */
[----:B------:R-:W-:Y:S03]  /*18e80*/  UISETP.GT.AND UP0, UPT, UR9, UR10, UPT ;  /* 0x0000000a0900728c */ /* 0x000fe6000bf04270 */
[----:B------:R-:W3:Y:S01]  /*18e90*/  MUFU.TANH R70, R70 ;  /* 0x0000004600467308 */ /* 0x000ee20000002400 */
[----:B------:R-:W-:Y:S09]  /*18ea0*/  UMOV UR19, UR9 ;  /* 0x0000000900137c82 */ /* 0x000ff20008000000 */
[----:B------:R-:W3:Y:S10]  /*18eb0*/  MUFU.TANH R72, R72 ;  /* 0x0000004800487308 */ /* 0x000ef40000002400 */
[----:B------:R-:W3:Y:S10]  /*18ec0*/  MUFU.TANH R73, R73 ;  /* 0x0000004900497308 */ /* 0x000ef40000002400 */
[----:B------:R-:W3:Y:S10]  /*18ed0*/  MUFU.TANH R69, R69 ;  /* 0x0000004500457308 */ /* 0x000ef40000002400 */
[----:B------:R-:W3:Y:S10]  /*18ee0*/  MUFU.TANH R77, R77 ;  /* 0x0000004d004d7308 */ /* 0x000ef40000002400 */
[----:B------:R-:W3:Y:S10]  /*18ef0*/  MUFU.TANH R74, R74 ;  /* 0x0000004a004a7308 */ /* 0x000ef40000002400 */
[----:B------:R-:W-:Y:S10]  /*18f00*/  MUFU.TANH R75, R75 ;  /* 0x0000004b004b7308 */ /* 0x000ff40000002400 */
        /* <DEDUP_REMOVED lines=27> */
[----:B------:R-:W-:Y:S01]  /*190c0*/  MUFU.TANH R126, R126 ;  /* 0x0000007e007e7308 */ /* 0x000fe20000002400 */
[----:B------:R-:W-:Y:S05]  /*190d0*/  IMAD.SHL.U32 R2, R2, 0x2, RZ ;  /* 0x0000000202027824 */ /* 0x000fea00078e00ff */
[----:B------:R-:W-:Y:S05]  /*190e0*/  LOP3.LUT R2, R2, 0x6, RZ, 0xc0, !PT ;  /* 0x0000000602027812 */ /* 0x000fea00078ec0ff */
[----:B------:R-:W-:Y:S04]  /*190f0*/  IMAD R0, R0, 0x80, R2 ;  /* 0x0000008000007824 */ /* 0x000fe800078e0202 */
[C---:B------:R-:W-:Y:S01]  /*19100*/  VIADD R2, R0.reuse, 0x1 ;  /* 0x0000000100027836 */ /* 0x040fe20000000000 */
[CC--:B------:R-:W-:Y:S01]  /*19110*/  ISETP.GE.AND P5, PT, R0.reuse, R228.reuse, PT ;  /* 0x000000e40000720c */ /* 0x0c0fe20003fa6270 */
[C---:B------:R-:W-:Y:S01]  /*19120*/  VIADD R3, R0.reuse, 0x8 ;  /* 0x0000000800037836 */ /* 0x040fe20000000000 */
[----:B------:R-:W-:Y:S02]  /*19130*/  ISETP.GE.AND P6, PT, R0, R227, PT ;  /* 0x000000e30000720c */ /* 0x000fe40003fc6270 */
[C---:B------:R-:W-:Y:S02]  /*19140*/  ISETP.GE.AND P4, PT, R2.reuse, R228, PT ;  /* 0x000000e40200720c */ /* 0x040fe40003f86270 */
[C---:B------:R-:W-:Y:S02]  /*19150*/  ISETP.GE.AND P1, PT, R2.reuse, R226, PT ;  /* 0x000000e20200720c */ /* 0x040fe40003f26270 */
[C---:B------:R-:W-:Y:S02]  /*19160*/  ISETP.GE.OR P3, PT, R2.reuse, R232, !P4 ;  /* 0x000000e80200720c */ /* 0x040fe40006766670 */
[C---:B------:R-:W-:Y:S02]  /*19170*/  ISETP.GE.AND P0, PT, R2.reuse, R225, PT ;  /* 0x000000e10200720c */ /* 0x040fe40003f06270 */
[C---:B------:R-:W-:Y:S04]  /*19180*/  ISETP.GE.AND P2, PT, R2.reuse, R227, PT ;  /* 0x000000e30200720c */ /* 0x040fe80003f46270 */
[----:B------:R-:W-:Y:S02]  /*19190*/  ISETP.GE.OR P4, PT, R2, R231, !P2 ;  /* 0x000000e70200720c */ /* 0x000fe40005786670 */
[----:B------:R-:W-:Y:S02]  /*191a0*/  ISETP.GE.AND P2, PT, R0, R225, PT ;  /* 0x000000e10000720c */ /* 0x000fe40003f46270 */
[----:B------:R-:W-:Y:S02]  /*191b0*/  FSEL R201, R240, -INF , !P4 ;  /* 0xff800000f0c97808 */ /* 0x000fe40006000000 */
[----:B------:R-:W-:Y:S02]  /*191c0*/  @P3 LOP3.LUT R224, R224, 0x1, RZ, 0xfc, !PT ;  /* 0x00000001e0e03812 */ /* 0x000fe400078efcff */
[C---:B------:R-:W-:Y:S02]  /*191d0*/  ISETP.GE.OR P3, PT, R2.reuse, R230, !P1 ;  /* 0x000000e60200720c */ /* 0x040fe40004f66670 */
[----:B------:R-:W-:Y:S01]  /*191e0*/  ISETP.GE.OR P1, PT, R2, R229, !P0 ;  /* 0x000000e50200720c */ /* 0x000fe20004726670 */
[C---:B------:R-:W-:Y:S01]  /*191f0*/  VIADD R2, R0.reuse, 0x9 ;  /* 0x0000000900027836 */ /* 0x040fe20000000000 */
[----:B------:R-:W-:Y:S02]  /*19200*/  ISETP.GE.OR P0, PT, R0, R232, !P5 ;  /* 0x000000e80000720c */ /* 0x000fe40006f06670 */
[----:B------:R-:W-:Y:S02]  /*19210*/  LOP3.LUT R224, R224, 0xfffffffb, RZ, 0xc0, !PT ;  /* 0xfffffffbe0e07812 */ /* 0x000fe400078ec0ff */
[----:B------:R-:W-:Y:S02]  /*19220*/  FSEL R53, R243, -INF , !P0 ;  /* 0xff800000f3357808 */ /* 0x000fe40004000000 */
[----:B------:R-:W-:Y:S02]  /*19230*/  ISETP.GE.AND P0, PT, R0, R226, PT ;  /* 0x000000e20000720c */ /* 0x000fe40003f06270 */
[----:B------:R-:W-:Y:S02]  /*19240*/  FSEL R202, R238, -INF , !P3 ;  /* 0xff800000eeca7808 */ /* 0x000fe40005800000 */
[----:B------:R-:W-:Y:S02]  /*19250*/  ISETP.GE.OR P0, PT, R0, R230, !P0 ;  /* 0x000000e60000720c */ /* 0x000fe40004706670 */
[----:B------:R-:W-:Y:S02]  /*19260*/  @P1 LOP3.LUT R224, R224, 0x4, RZ, 0xfc, !PT ;  /* 0x00000004e0e01812 */ /* 0x000fe400078efcff */
[----:B------:R-:W-:Y:S02]  /*19270*/  ISETP.GE.OR P1, PT, R0, R231, !P6 ;  /* 0x000000e70000720c */ /* 0x000fe40007726670 */
[----:B------:R-:W-:Y:S02]  /*19280*/  FSEL R57, R239, -INF , !P0 ;  /* 0xff800000ef397808 */ /* 0x000fe40004000000 */
[----:B------:R-:W-:Y:S02]  /*19290*/  FSEL R55, R241, -INF , !P1 ;  /* 0xff800000f1377808 */ /* 0x000fe40004800000 */
[C---:B------:R-:W-:Y:S02]  /*192a0*/  ISETP.GE.AND P1, PT, R3.reuse, R228, PT ;  /* 0x000000e40300720c */ /* 0x040fe40003f26270 */
[C---:B------:R-:W-:Y:S02]  /*192b0*/  ISETP.GE.AND P0, PT, R3.reuse, R227, PT ;  /* 0x000000e30300720c */ /* 0x040fe40003f06270 */
[C---:B------:R-:W-:Y:S02]  /*192c0*/  ISETP.GE.OR P1, PT, R3.reuse, R232, !P1 ;  /* 0x000000e80300720c */ /* 0x040fe40004f26670 */
[----:B------:R-:W-:Y:S02]  /*192d0*/  LOP3.LUT P5, RZ, R224, 0x1, RZ, 0xc0, !PT ;  /* 0x00000001e0ff7812 */ /* 0x000fe400078ac0ff */
[C---:B------:R-:W-:Y:S02]  /*192e0*/  ISETP.GE.OR P3, PT, R3.reuse, R231, !P0 ;  /* 0x000000e70300720c */ /* 0x040fe40004766670 */
[-C--:B------:R-:W-:Y:S02]  /*192f0*/  ISETP.GE.AND P0, PT, R2, R226.reuse, PT ;  /* 0x000000e20200720c */ /* 0x080fe40003f06270 */
[----:B------:R-:W-:Y:S02]  /*19300*/  FSEL R200, R242, -INF , !P5 ;  /* 0xff800000f2c87808 */ /* 0x000fe40006800000 */
[C---:B------:R-:W-:Y:S02]  /*19310*/  ISETP.GE.AND P5, PT, R3.reuse, R226, PT ;  /* 0x000000e20300720c */ /* 0x040fe40003fa6270 */
[-C--:B------:R-:W-:Y:S02]  /*19320*/  ISETP.GE.OR P0, PT, R2, R230.reuse, !P0 ;  /* 0x000000e60200720c */ /* 0x080fe40004706670 */
[C---:B------:R-:W-:Y:S02]  /*19330*/  LOP3.LUT P6, RZ, R224.reuse, 0x4, RZ, 0xc0, !PT ;  /* 0x00000004e0ff7812 */ /* 0x040fe400078cc0ff */
[----:B------:R-:W-:Y:S02]  /*19340*/  LOP3.LUT R224, R224, 0xfffffffd, RZ, 0xc0, !PT ;  /* 0xfffffffde0e07812 */ /* 0x000fe400078ec0ff */
[C---:B------:R-:W-:Y:S02]  /*19350*/  ISETP.GE.OR P5, PT, R3.reuse, R230, !P5 ;  /* 0x000000e60300720c */ /* 0x040fe40006fa6670 */
[----:B------:R-:W-:Y:S02]  /*19360*/  FSEL R210, R234, -INF , !P0 ;  /* 0xff800000ead27808 */ /* 0x000fe40004000000 */
[C---:B------:R-:W-:Y:S02]  /*19370*/  ISETP.GE.AND P4, PT, R3.reuse, R225, PT ;  /* 0x000000e10300720c */ /* 0x040fe40003f86270 */
[----:B------:R-:W-:Y:S02]  /*19380*/  ISETP.GE.AND P0, PT, R2, R227, PT ;  /* 0x000000e30200720c */ /* 0x000fe40003f06270 */
[----:B------:R-:W-:Y:S02]  /*19390*/  @P1 LOP3.LUT R224, R224, 0x2, RZ, 0xfc, !PT ;  /* 0x00000002e0e01812 */ /* 0x000fe400078efcff */
[----:B------:R-:W-:Y:S02]  /*193a0*/  FSEL R208, R236, -INF , !P5 ;  /* 0xff800000ecd07808 */ /* 0x000fe40006800000 */
[----:B------:R-:W-:Y:S01]  /*193b0*/  ISETP.GE.OR P4, PT, R3, R229, !P4 ;  /* 0x000000e50300720c */ /* 0x000fe20006786670 */
[----:B------:R-:W-:Y:S01]  /*193c0*/  VIADD R3, R0, 0x10 ;  /* 0x0000001000037836 */ /* 0x000fe20000000000 */
[----:B------:R-:W-:Y:S02]  /*193d0*/  ISETP.GE.OR P5, PT, R2, R231, !P0 ;  /* 0x000000e70200720c */ /* 0x000fe400047a6670 */
[----:B------:R-:W-:Y:S02]  /*193e0*/  LOP3.LUT P0, RZ, R224, 0x2, RZ, 0xc0, !PT ;  /* 0x00000002e0ff7812 */ /* 0x000fe4000780c0ff */
[----:B------:R-:W-:Y:S02]  /*193f0*/  ISETP.GE.OR P2, PT, R0, R229, !P2 ;  /* 0x000000e50000720c */ /* 0x000fe40005746670 */
[----:B----4-:R-:W-:Y:S02]  /*19400*/  FSEL R62, R16, -INF , !P0 ;  /* 0xff800000103e7808 */ /* 0x010fe40004000000 */
[-C--:B------:R-:W-:Y:S01]  /*19410*/  ISETP.GE.AND P0, PT, R3, R225.reuse, PT ;  /* 0x000000e10300720c */ /* 0x080fe20003f06270 */
[----:B------:R-:W-:Y:S01]  /*19420*/  MUFU.TANH R16, R119 ;  /* 0x0000007700107308 */ /* 0x000fe20000002400 */
[----:B------:R-:W-:Y:S02]  /*19430*/  FSEL R205, R237, -INF , !P2 ;  /* 0xff800000edcd7808 */ /* 0x000fe40005000000 */
[C---:B------:R-:W-:Y:S02]  /*19440*/  ISETP.GE.AND P1, PT, R2.reuse, R225, PT ;  /* 0x000000e10200720c */ /* 0x040fe40003f26270 */
[C---:B------:R-:W-:Y:S02]  /*19450*/  ISETP.GE.AND P2, PT, R2.reuse, R228, PT ;  /* 0x000000e40200720c */ /* 0x040fe40003f46270 */
[-C--:B------:R-:W-:Y:S02]  /*19460*/  ISETP.GE.OR P0, PT, R3, R229.reuse, !P0 ;  /* 0x000000e50300720c */ /* 0x080fe40004706670 */
[----:B------:R-:W-:Y:S02]  /*19470*/  FSEL R235, R235, -INF , !P6 ;  /* 0xff800000ebeb7808 */ /* 0x000fe40007000000 */
[C---:B------:R-:W-:Y:S02]  /*19480*/  ISETP.GE.OR P1, PT, R2.reuse, R229, !P1 ;  /* 0x000000e50200720c */ /* 0x040fe40004f26670 */
[----:B------:R-:W-:Y:S01]  /*19490*/  ISETP.GE.OR P6, PT, R2, R232, !P2 ;  /* 0x000000e80200720c */ /* 0x000fe200057c6670 */
[----:B------:R-:W-:Y:S01]  /*194a0*/  VIADD R2, R0, 0x11 ;  /* 0x0000001100027836 */ /* 0x000fe20000000000 */
[----:B------:R-:W-:Y:S02]  /*194b0*/  FSEL R211, R14, -INF , !P4 ;  /* 0xff8000000ed37808 */ /* 0x000fe40006000000 */
[C---:B------:R-:W-:Y:S01]  /*194c0*/  ISETP.GE.AND P4, PT, R3.reuse, R228, PT ;  /* 0x000000e40300720c */ /* 0x040fe20003f86270 */
[----:B------:R-:W-:Y:S01]  /*194d0*/  MUFU.TANH R14, R116 ;  /* 0x00000074000e7308 */ /* 0x000fe20000002400 */
[----:B------:R-:W-:Y:S02]  /*194e0*/  ISETP.GE.AND P2, PT, R3, R227, PT ;  /* 0x000000e30300720c */ /* 0x000fe40003f46270 */
[----:B------:R-:W-:Y:S02]  /*194f0*/  FSEL R234, R15, -INF , !P1 ;  /* 0xff8000000fea7808 */ /* 0x000fe40004800000 */
[C---:B------:R-:W-:Y:S02]  /*19500*/  ISETP.GE.AND P1, PT, R3.reuse, R226, PT ;  /* 0x000000e20300720c */ /* 0x040fe40003f26270 */
[C---:B------:R-:W-:Y:S03]  /*19510*/  ISETP.GE.OR P4, PT, R3.reuse, R232, !P4 ;  /* 0x000000e80300720c */ /* 0x040fe60006786670 */
[----:B------:R-:W-:Y:S01]  /*19520*/  MUFU.TANH R15, R113 ;  /* 0x00000071000f7308 */ /* 0x000fe20000002400 */
[C---:B------:R-:W-:Y:S02]  /*19530*/  ISETP.GE.OR P2, PT, R3.reuse, R231, !P2 ;  /* 0x000000e70300720c */ /* 0x040fe40005746670 */
[----:B------:R-:W-:Y:S02]  /*19540*/  LOP3.LUT R224, R224, 0xfffffff7, RZ, 0xc0, !PT ;  /* 0xfffffff7e0e07812 */ /* 0x000fe400078ec0ff */
[----:B------:R-:W-:Y:S02]  /*19550*/  FSEL R204, R18, -INF , !P3 ;  /* 0xff80000012cc7808 */ /* 0x000fe40005800000 */
[----:B------:R-:W-:Y:S01]  /*19560*/  ISETP.GE.OR P3, PT, R3, R230, !P1 ;  /* 0x000000e60300720c */ /* 0x000fe20004f66670 */
[----:B------:R-:W-:Y:S01]  /*19570*/  VIADD R3, R0, 0x19 ;  /* 0x0000001900037836 */ /* 0x000fe20000000000 */
[----:B------:R-:W-:Y:S01]  /*19580*/  @P0 LOP3.LUT R224, R224, 0x8, RZ, 0xfc, !PT ;  /* 0x00000008e0e00812 */ /* 0x000fe200078efcff */
[----:B------:R-:W-:Y:S01]  /*19590*/  MUFU.TANH R18, R118 ;  /* 0x0000007600127308 */ /* 0x000fe20000002400 */
[----:B------:R-:W-:Y:S02]  /*195a0*/  FSEL R206, R20, -INF , !P4 ;  /* 0xff80000014ce7808 */ /* 0x000fe40006000000 */
[----:B------:R-:W-:Y:S02]  /*195b0*/  FSEL R209, R22, -INF , !P2 ;  /* 0xff80000016d17808 */ /* 0x000fe40005000000 */
[C---:B------:R-:W-:Y:S02]  /*195c0*/  ISETP.GE.AND P1, PT, R2.reuse, R228, PT ;  /* 0x000000e40200720c */ /* 0x040fe40003f26270 */
[C---:B------:R-:W-:Y:S03]  /*195d0*/  ISETP.GE.AND P0, PT, R2.reuse, R227, PT ;  /* 0x000000e30200720c */ /* 0x040fe60003f06270 */
[----:B------:R-:W-:Y:S01]  /*195e0*/  MUFU.TANH R22, R103 ;  /* 0x0000006700167308 */ /* 0x000fe20000002400 */
[C---:B------:R-:W-:Y:S02]  /*195f0*/  ISETP.GE.AND P4, PT, R2.reuse, R226, PT ;  /* 0x000000e20200720c */ /* 0x040fe40003f86270 */
[C---:B------:R-:W-:Y:S02]  /*19600*/  ISETP.GE.AND P2, PT, R2.reuse, R225, PT ;  /* 0x000000e10200720c */ /* 0x040fe40003f46270 */
[----:B-1----:R-:W-:Y:S02]  /*19610*/  FSEL R63, R17, -INF , !P6 ;  /* 0xff800000113f7808 */ /* 0x002fe40007000000 */
[----:B------:R-:W-:Y:S03]  /*19620*/  FSEL R67, R19, -INF , !P5 ;  /* 0xff80000013437808 */ /* 0x000fe60006800000 */
[----:B------:R-:W-:Y:S01]  /*19630*/  MUFU.TANH R17, R112 ;  /* 0x0000007000117308 */ /* 0x000fe20000002400 */
[C---:B------:R-:W-:Y:S02]  /*19640*/  ISETP.GE.OR P1, PT, R2.reuse, R232, !P1 ;  /* 0x000000e80200720c */ /* 0x040fe40004f26670 */
[C---:B------:R-:W-:Y:S02]  /*19650*/  ISETP.GE.OR P0, PT, R2.reuse, R231, !P0 ;  /* 0x000000e70200720c */ /* 0x040fe40004706670 */
[C---:B------:R-:W-:Y:S02]  /*19660*/  ISETP.GE.OR P5, PT, R2.reuse, R230, !P4 ;  /* 0x000000e60200720c */ /* 0x040fe400067a6670 */
[----:B------:R-:W-:Y:S03]  /*19670*/  ISETP.GE.OR P6, PT, R2, R229, !P2 ;  /* 0x000000e50200720c */ /* 0x000fe600057c6670 */
[----:B------:R-:W-:Y:S01]  /*19680*/  MUFU.TANH R20, R114 ;  /* 0x0000007200147308 */ /* 0x000fe20000002400 */
[----:B------:R-:W-:Y:S02]  /*19690*/  IADD3 R2, R0, 0x18, RZ ;  /* 0x0000001800027810 */ /* 0x000fe40007ffe0ff */
[----:B------:R-:W-:Y:S02]  /*196a0*/  FSEL R207, R23, -INF , !P0 ;  /* 0xff80000017cf7808 */ /* 0x000fe40004000000 */
[C---:B------:R-:W-:Y:S02]  /*196b0*/  ISETP.GE.AND P0, PT, R2.reuse, R225, PT ;  /* 0x000000e10200720c */ /* 0x040fe40003f06270 */
[----:B------:R-:W-:Y:S03]  /*196c0*/  FSEL R238, R25, -INF , !P5 ;  /* 0xff80000019ee7808 */ /* 0x000fe60006800000 */
[----:B------:R-:W-:Y:S01]  /*196d0*/  MUFU.TANH R23, R100 ;  /* 0x0000006400177308 */ /* 0x000fe20000002400 */
[----:B------:R-:W-:Y:S02]  /*196e0*/  ISETP.GE.OR P0, PT, R2, R229, !P0 ;  /* 0x000000e50200720c */ /* 0x000fe40004706670 */
[C---:B------:R-:W-:Y:S02]  /*196f0*/  LOP3.LUT P5, RZ, R224.reuse, 0x8, RZ, 0xc0, !PT ;  /* 0x00000008e0ff7812 */ /* 0x040fe400078ac0ff */
[----:B------:R-:W-:Y:S02]  /*19700*/  LOP3.LUT R224, R224, 0xfffffffe, RZ, 0xc0, !PT ;  /* 0xfffffffee0e07812 */ /* 0x000fe400078ec0ff */
[C---:B------:R-:W-:Y:S03]  /*19710*/  ISETP.GE.AND P2, PT, R2.reuse, R228, PT ;  /* 0x000000e40200720c */ /* 0x040fe60003f46270 */
[----:B------:R-:W-:Y:S01]  /*19720*/  MUFU.TANH R25, R102 ;  /* 0x0000006600197308 */ /* 0x000fe20000002400 */
[----:B------:R-:W-:Y:S02]  /*19730*/  FSEL R203, R21, -INF , !P1 ;  /* 0xff80000015cb7808 */ /* 0x000fe40004800000 */
[C---:B------:R-:W-:Y:S02]  /*19740*/  ISETP.GE.AND P4, PT, R2.reuse, R226, PT ;  /* 0x000000e20200720c */ /* 0x040fe40003f86270 */
[----:B------:R-:W-:Y:S02]  /*19750*/  ISETP.GE.AND P1, PT, R2, R227, PT ;  /* 0x000000e30200720c */ /* 0x000fe40003f26270 */
[----:B------:R-:W-:Y:S03]  /*19760*/  @P0 LOP3.LUT R224, R224, 0x1, RZ, 0xfc, !PT ;  /* 0x00000001e0e00812 */ /* 0x000fe600078efcff */
[----:B------:R-:W-:Y:S01]  /*19770*/  MUFU.TANH R21, R101 ;  /* 0x0000006500157308 */ /* 0x000fe20000002400 */
[----:B------:R-:W-:Y:S02]  /*19780*/  ISETP.GE.OR P0, PT, R2, R232, !P2 ;  /* 0x000000e80200720c */ /* 0x000fe40005706670 */
[----:B------:R-:W-:Y:S02]  /*19790*/  LOP3.LUT R224, R224, 0xfffffffb, RZ, 0xc0, !PT ;  /* 0xfffffffbe0e07812 */ /* 0x000fe400078ec0ff */
[----:B------:R-:W-:Y:S02]  /*197a0*/  FSEL R239, R24, -INF , !P3 ;  /* 0xff80000018ef7808 */ /* 0x000fe40005800000 */
[----:B------:R-:W-:Y:S03]  /*197b0*/  FSEL R240, R26, -INF , !P5 ;  /* 0xff8000001af07808 */ /* 0x000fe60006800000 */
[----:B------:R-:W-:Y:S01]  /*197c0*/  MUFU.TANH R24, R97 ;  /* 0x0000006100187308 */ /* 0x000fe20000002400 */
[C---:B------:R-:W-:Y:S02]  /*197d0*/  ISETP.GE.OR P4, PT, R2.reuse, R230, !P4 ;  /* 0x000000e60200720c */ /* 0x040fe40006786670 */
[----:B------:R-:W-:Y:S01]  /*197e0*/  ISETP.GE.OR P3, PT, R2, R231, !P1 ;  /* 0x000000e70200720c */ /* 0x000fe20004f66670 */
[----:B------:R-:W-:Y:S01]  /*197f0*/  VIADD R2, R0, 0x20 ;  /* 0x0000002000027836 */ /* 0x000fe20000000000 */
[C---:B------:R-:W-:Y:S02]  /*19800*/  ISETP.GE.AND P1, PT, R3.reuse, R225, PT ;  /* 0x000000e10300720c */ /* 0x040fe40003f26270 */
[----:B------:R-:W-:Y:S03]  /*19810*/  @P0 LOP3.LUT R224, R224, 0x4, RZ, 0xfc, !PT ;  /* 0x00000004e0e00812 */ /* 0x000fe600078efcff */
[----:B------:R-:W-:Y:S01]  /*19820*/  MUFU.TANH R26, R96 ;  /* 0x00000060001a7308 */ /* 0x000fe20000002400 */
[C---:B------:R-:W-:Y:S02]  /*19830*/  ISETP.GE.AND P0, PT, R3.reuse, R226, PT ;  /* 0x000000e20300720c */ /* 0x040fe40003f06270 */
[----:B------:R-:W-:Y:S02]  /*19840*/  FSEL R237, R28, -INF , !P4 ;  /* 0xff8000001ced7808 */ /* 0x000fe40006000000 */
[----:B------:R-:W-:Y:S02]  /*19850*/  ISETP.GE.OR P0, PT, R3, R230, !P0 ;  /* 0x000000e60300720c */ /* 0x000fe40004706670 */
[C---:B------:R-:W-:Y:S03]  /*19860*/  LOP3.LUT P4, RZ, R224.reuse, 0x1, RZ, 0xc0, !PT ;  /* 0x00000001e0ff7812 */ /* 0x040fe6000788c0ff */
[----:B------:R-:W-:Y:S01]  /*19870*/  MUFU.TANH R28, R98 ;  /* 0x00000062001c7308 */ /* 0x000fe20000002400 */
[----:B------:R-:W-:Y:S02]  /*19880*/  FSEL R236, R29, -INF , !P0 ;  /* 0xff8000001dec7808 */ /* 0x000fe40004000000 */
[C---:B------:R-:W-:Y:S02]  /*19890*/  ISETP.GE.AND P0, PT, R3.reuse, R227, PT ;  /* 0x000000e30300720c */ /* 0x040fe40003f06270 */
[C---:B------:R-:W-:Y:S02]  /*198a0*/  ISETP.GE.AND P2, PT, R3.reuse, R228, PT ;  /* 0x000000e40300720c */ /* 0x040fe40003f46270 */
[C---:B------:R-:W-:Y:S03]  /*198b0*/  ISETP.GE.OR P5, PT, R3.reuse, R231, !P0 ;  /* 0x000000e70300720c */ /* 0x040fe600047a6670 */
[----:B------:R-:W-:Y:S01]  /*198c0*/  MUFU.TANH R29, R85 ;  /* 0x00000055001d7308 */ /* 0x000fe20000002400 */
[----:B------:R-:W-:Y:S02]  /*198d0*/  LOP3.LUT P0, RZ, R224, 0x4, RZ, 0xc0, !PT ;  /* 0x00000004e0ff7812 */ /* 0x000fe4000780c0ff */
[----:B------:R-:W-:Y:S02]  /*198e0*/  ISETP.GE.OR P1, PT, R3, R229, !P1 ;  /* 0x000000e50300720c */ /* 0x000fe40004f26670 */
[----:B------:R-:W-:Y:S02]  /*198f0*/  FSEL R61, R32, -INF , !P0 ;  /* 0xff800000203d7808 */ /* 0x000fe40004000000 */
[C---:B------:R-:W-:Y:S03]  /*19900*/  ISETP.GE.AND P0, PT, R2.reuse, R225, PT ;  /* 0x000000e10200720c */ /* 0x040fe60003f06270 */
[----:B------:R-:W-:Y:S01]  /*19910*/  MUFU.TANH R32, R81 ;  /* 0x0000005100207308 */ /* 0x000fe20000002400 */
[----:B------:R-:W-:Y:S02]  /*19920*/  FSEL R243, R27, -INF , !P6 ;  /* 0xff8000001bf37808 */ /* 0x000fe40007000000 */
[----:B------:R-:W-:Y:S02]  /*19930*/  ISETP.GE.OR P0, PT, R2, R229, !P0 ;  /* 0x000000e50200720c */ /* 0x000fe40004706670 */
[----:B------:R-:W-:Y:S01]  /*19940*/  ISETP.GE.OR P6, PT, R3, R232, !P2 ;  /* 0x000000e80300720c */ /* 0x000fe200057c6670 */
[----:B------:R-:W-:Y:S01]  /*19950*/  VIADD R3, R0, 0x29 ;  /* 0x0000002900037836 */ /* 0x000fe20000000000 */
[----:B------:R-:W-:Y:S03]  /*19960*/  FSEL R242, R30, -INF , !P4 ;  /* 0xff8000001ef27808 */ /* 0x000fe60006000000 */
[----:B------:R-:W-:Y:S01]  /*19970*/  MUFU.TANH R27, R99 ;  /* 0x00000063001b7308 */ /* 0x000fe20000002400 */
[----:B------:R-:W-:Y:S02]  /*19980*/  FSEL R241, R31, -INF , !P1 ;  /* 0xff8000001ff17808 */ /* 0x000fe40004800000 */
[C---:B------:R-:W-:Y:S02]  /*19990*/  ISETP.GE.AND P4, PT, R2.reuse, R228, PT ;  /* 0x000000e40200720c */ /* 0x040fe40003f86270 */
[C---:B------:R-:W-:Y:S02]  /*199a0*/  ISETP.GE.AND P2, PT, R2.reuse, R227, PT ;  /* 0x000000e30200720c */ /* 0x040fe40003f46270 */
[----:B------:R-:W-:Y:S03]  /*199b0*/  ISETP.GE.AND P1, PT, R2, R226, PT ;  /* 0x000000e20200720c */ /* 0x000fe60003f26270 */
[----:B------:R-:W-:Y:S01]  /*199c0*/  MUFU.TANH R31, R84 ;  /* 0x00000054001f7308 */ /* 0x000fe20000002400 */
[----:B------:R-:W-:Y:S02]  /*199d0*/  FSEL R66, R34, -INF , !P3 ;  /* 0xff80000022427808 */ /* 0x000fe40005800000 */
[C---:B------:R-:W-:Y:S02]  /*199e0*/  ISETP.GE.OR P4, PT, R2.reuse, R232, !P4 ;  /* 0x000000e80200720c */ /* 0x040fe40006786670 */
[C---:B------:R-:W-:Y:S02]  /*199f0*/  ISETP.GE.OR P2, PT, R2.reuse, R231, !P2 ;  /* 0x000000e70200720c */ /* 0x040fe40005746670 */
[----:B------:R-:W-:Y:S01]  /*19a00*/  ISETP.GE.OR P3, PT, R2, R230, !P1 ;  /* 0x000000e60200720c */ /* 0x000fe20004f66670 */
[----:B------:R-:W-:Y:S01]  /*19a10*/  VIADD R2, R0, 0x21 ;  /* 0x0000002100027836 */ /* 0x000fe20000000000 */
[----:B------:R-:W-:Y:S01]  /*19a20*/  LOP3.LUT R224, R224, 0xfffffff7, RZ, 0xc0, !PT ;  /* 0xfffffff7e0e07812 */ /* 0x000fe200078ec0ff */
[----:B------:R1:W-:Y:S01]  /*19a30*/  MUFU.TANH R34, R86 ;  /* 0x0000005600227308 */ /* 0x0003e20000002400 */
[----:B------:R-:W-:Y:S02]  /*19a40*/  FSEL R58, R36, -INF , !P4 ;  /* 0xff800000243a7808 */ /* 0x000fe40006000000 */
[----:B------:R-:W-:Y:S02]  /*19a50*/  @P0 LOP3.LUT R224, R224, 0x8, RZ, 0xfc, !PT ;  /* 0x00000008e0e00812 */ /* 0x000fe400078efcff */
[----:B--2---:R-:W-:Y:S02]  /*19a60*/  FSEL R64, R38, -INF , !P2 ;  /* 0xff80000026407808 */ /* 0x004fe40005000000 */
[C---:B------:R-:W-:Y:S03]  /*19a70*/  ISETP.GE.AND P1, PT, R2.reuse, R228, PT ;  /* 0x000000e40200720c */ /* 0x040fe60003f26270 */
[----:B------:R-:W-:Y:S01]  /*19a80*/  MUFU.TANH R36, R82 ;  /* 0x0000005200247308 */ /* 0x000fe20000002400 */
[C---:B------:R-:W-:Y:S02]  /*19a90*/  ISETP.GE.AND P0, PT, R2.reuse, R227, PT ;  /* 0x000000e30200720c */ /* 0x040fe40003f06270 */
[C---:B------:R-:W-:Y:S02]  /*19aa0*/  ISETP.GE.AND P4, PT, R2.reuse, R226, PT ;  /* 0x000000e20200720c */ /* 0x040fe40003f86270 */
[C---:B------:R-:W-:Y:S02]  /*19ab0*/  ISETP.GE.AND P2, PT, R2.reuse, R225, PT ;  /* 0x000000e10200720c */ /* 0x040fe40003f46270 */
[----:B---3--:R-:W-:Y:S03]  /*19ac0*/  FSEL R59, R33, -INF , !P6 ;  /* 0xff800000213b7808 */ /* 0x008fe60007000000 */
[----:B------:R-:W-:Y:S01]  /*19ad0*/  MUFU.TANH R30, R87 ;  /* 0x00000057001e7308 */ /* 0x000fe20000002400 */
[----:B------:R-:W-:Y:S02]  /*19ae0*/  FSEL R65, R35, -INF , !P5 ;  /* 0xff80000023417808 */ /* 0x000fe40006800000 */
        /* <DEDUP_REMOVED lines=9> */
[----:B------:R2:W3:Y:S01]  /*19b80*/  MUFU.TANH R33, R80 ;  /* 0x0000005000217308 */ /* 0x0004e20000002400 */
[C---:B------:R-:W-:Y:S02]  /*19b90*/  ISETP.GE.AND P2, PT, R2.reuse, R228, PT ;  /* 0x000000e40200720c */ /* 0x040fe40003f46270 */
[----:B------:R-:W-:Y:S02]  /*19ba0*/  ISETP.GE.OR P3, PT, R2, R229, !P0 ;  /* 0x000000e50200720c */ /* 0x000fe40004766670 */
[----:B------:R-:W-:Y:S02]  /*19bb0*/  FSEL R247, R41, -INF , !P5 ;  /* 0xff80000029f77808 */ /* 0x000fe40006800000 */
[----:B------:R-:W-:Y:S03]  /*19bc0*/  LOP3.LUT P5, RZ, R224, 0x8, RZ, 0xc0, !PT ;  /* 0x00000008e0ff7812 */ /* 0x000fe600078ac0ff */
[----:B------:R-:W4:Y:S01]  /*19bd0*/  MUFU.TANH R19, R115 ;  /* 0x0000007300137308 */ /* 0x000f220000002400 */
[----:B------:R-:W-:Y:S02]  /*19be0*/  ISETP.GE.OR P0, PT, R2, R232, !P2 ;  /* 0x000000e80200720c */ /* 0x000fe40005706670 */
[----:B------:R-:W-:Y:S02]  /*19bf0*/  LOP3.LUT R224, R224, 0xfffffffe, RZ, 0xc0, !PT ;  /* 0xfffffffee0e07812 */ /* 0x000fe400078ec0ff */
[----:B------:R-:W-:Y:S02]  /*19c00*/  FSEL R54, R37, -INF , !P1 ;  /* 0xff80000025367808 */ /* 0x000fe40004800000 */
[----:B------:R-:W-:Y:S02]  /*19c10*/  ISETP.GE.AND P1, PT, R2, R227, PT ;  /* 0x000000e30200720c */ /* 0x000fe40003f26270 */
[----:B------:R-:W-:Y:S02]  /*19c20*/  @P3 LOP3.LUT R224, R224, 0x1, RZ, 0xfc, !PT ;  /* 0x00000001e0e03812 */ /* 0x000fe400078efcff */
[----:B------:R-:W-:Y:S02]  /*19c30*/  ISETP.GE.OR P3, PT, R2, R231, !P1 ;  /* 0x000000e70200720c */ /* 0x000fe40004f66670 */
[----:B------:R-:W-:Y:S02]  /*19c40*/  LOP3.LUT R224, R224, 0xfffffffb, RZ, 0xc0, !PT ;  /* 0xfffffffbe0e07812 */ /* 0x000fe400078ec0ff */
[-C--:B------:R-:W-:Y:S02]  /*19c50*/  ISETP.GE.AND P4, PT, R2, R226.reuse, PT ;  /* 0x000000e20200720c */ /* 0x080fe40003f86270 */
[----:B------:R-:W-:Y:S02]  /*19c60*/  @P0 LOP3.LUT R224, R224, 0x4, RZ, 0xfc, !PT ;  /* 0x00000004e0e00812 */ /* 0x000fe400078efcff */
[C---:B------:R-:W-:Y:S02]  /*19c70*/  ISETP.GE.AND P0, PT, R3.reuse, R226, PT ;  /* 0x000000e20300720c */ /* 0x040fe40003f06270 */
[-C--:B------:R-:W-:Y:S01]  /*19c80*/  ISETP.GE.OR P4, PT, R2, R230.reuse, !P4 ;  /* 0x000000e60200720c */ /* 0x080fe20006786670 */
[----:B------:R-:W-:Y:S01]  /*19c90*/  VIADD R2, R0, 0x30 ;  /* 0x0000003000027836 */ /* 0x000fe20000000000 */
[C---:B------:R-:W-:Y:S02]  /*19ca0*/  ISETP.GE.OR P1, PT, R3.reuse, R230, !P0 ;  /* 0x000000e60300720c */ /* 0x040fe40004726670 */
[----:B------:R-:W-:Y:S02]  /*19cb0*/  ISETP.GE.AND P0, PT, R3, R225, PT ;  /* 0x000000e10300720c */ /* 0x000fe40003f06270 */
[----:B------:R-:W-:Y:S02]  /*19cc0*/  FSEL R245, R13, -INF , !P1 ;  /* 0xff8000000df57808 */ /* 0x000fe40004800000 */
[----:B------:R-:W4:Y:S01]  /*19cd0*/  MUFU.TANH R13, R117 ;  /* 0x00000075000d7308 */ /* 0x000f220000002400 */
[C---:B------:R-:W-:Y:S02]  /*19ce0*/  ISETP.GE.OR P0, PT, R3.reuse, R229, !P0 ;  /* 0x000000e50300720c */ /* 0x040fe40004706670 */
[----:B------:R-:W-:Y:S02]  /*19cf0*/  ISETP.GE.AND P1, PT, R3, R227, PT ;  /* 0x000000e30300720c */ /* 0x000fe40003f26270 */
[----:B------:R-:W-:Y:S02]  /*19d00*/  FSEL R221, R11, -INF , !P0 ;  /* 0xff8000000bdd7808 */ /* 0x000fe40004000000 */
[----:B------:R-:W-:Y:S02]  /*19d10*/  ISETP.GE.AND P0, PT, R2, R225, PT ;  /* 0x000000e10200720c */ /* 0x000fe40003f06270 */
[----:B------:R-:W-:Y:S02]  /*19d20*/  FSEL R42, R42, -INF , !P5 ;  /* 0xff8000002a2a7808 */ /* 0x000fe40006800000 */
[----:B------:R-:W-:Y:S02]  /*19d30*/  FSEL R244, R44, -INF , !P4 ;  /* 0xff8000002cf47808 */ /* 0x000fe40006000000 */
[C---:B------:R-:W-:Y:S01]  /*19d40*/  ISETP.GE.OR P5, PT, R3.reuse, R231, !P1 ;  /* 0x000000e70300720c */ /* 0x040fe20004fa6670 */
[----:B-1----:R-:W-:Y:S01]  /*19d50*/  IMAD.MOV.U32 R86, RZ, RZ, R42 ;  /* 0x000000ffff567224 */ /* 0x002fe200078e002a */
[----:B------:R-:W-:Y:S02]  /*19d60*/  ISETP.GE.AND P2, PT, R3, R228, PT ;  /* 0x000000e40300720c */ /* 0x000fe40003f46270 */
[C---:B------:R-:W-:Y:S02]  /*19d70*/  LOP3.LUT P4, RZ, R224.reuse, 0x1, RZ, 0xc0, !PT ;  /* 0x00000001e0ff7812 */ /* 0x040fe4000788c0ff */
[----:B------:R-:W-:Y:S02]  /*19d80*/  LOP3.LUT P1, RZ, R224, 0x4, RZ, 0xc0, !PT ;  /* 0x00000004e0ff7812 */ /* 0x000fe4000782c0ff */
[----:B------:R-:W-:Y:S02]  /*19d90*/  ISETP.GE.OR P0, PT, R2, R229, !P0 ;  /* 0x000000e50200720c */ /* 0x000fe40004706670 */
[----:B------:R-:W-:Y:S02]  /*19da0*/  FSEL R43, R43, -INF , !P6 ;  /* 0xff8000002b2b7808 */ /* 0x000fe40007000000 */
[----:B------:R-:W-:Y:S01]  /*19db0*/  ISETP.GE.OR P6, PT, R3, R232, !P2 ;  /* 0x000000e80300720c */ /* 0x000fe200057c6670 */
[----:B------:R-:W-:Y:S01]  /*19dc0*/  VIADD R3, R0, 0x38 ;  /* 0x0000003800037836 */ /* 0x000fe20000000000 */
[----:B------:R-:W-:Y:S01]  /*19dd0*/  FSEL R212, R12, -INF , !P4 ;  /* 0xff8000000cd47808 */ /* 0x000fe20006000000 */
[----:B------:R-:W-:Y:S01]  /*19de0*/  IMAD.MOV.U32 R85, RZ, RZ, R43 ;  /* 0x000000ffff557224 */ /* 0x000fe200078e002b */
[----:B------:R-:W-:Y:S02]  /*19df0*/  FSEL R49, R9, -INF , !P1 ;  /* 0xff80000009317808 */ /* 0x000fe40004800000 */
[C---:B------:R-:W-:Y:S01]  /*19e00*/  ISETP.GE.AND P4, PT, R2.reuse, R228, PT ;  /* 0x000000e40200720c */ /* 0x040fe20003f86270 */
[----:B------:R-:W-:Y:S01]  /*19e10*/  IMAD.MOV.U32 R112, RZ, RZ, R212 ;  /* 0x000000ffff707224 */ /* 0x000fe200078e00d4 */
[C---:B------:R-:W-:Y:S02]  /*19e20*/  ISETP.GE.AND P2, PT, R2.reuse, R227, PT ;  /* 0x000000e30200720c */ /* 0x040fe40003f46270 */
[----:B------:R-:W-:Y:S02]  /*19e30*/  ISETP.GE.AND P1, PT, R2, R226, PT ;  /* 0x000000e20200720c */ /* 0x000fe40003f26270 */
[----:B------:R-:W-:Y:S02]  /*19e40*/  FSEL R52, R10, -INF , !P3 ;  /* 0xff8000000a347808 */ /* 0x000fe40005800000 */
[C---:B------:R-:W-:Y:S02]  /*19e50*/  ISETP.GE.OR P4, PT, R2.reuse, R232, !P4 ;  /* 0x000000e80200720c */ /* 0x040fe40006786670 */
[C---:B------:R-:W-:Y:S02]  /*19e60*/  ISETP.GE.OR P3, PT, R2.reuse, R230, !P1 ;  /* 0x000000e60200720c */ /* 0x040fe40004f66670 */
[----:B------:R-:W-:Y:S01]  /*19e70*/  ISETP.GE.OR P2, PT, R2, R231, !P2 ;  /* 0x000000e70200720c */ /* 0x000fe20005746670 */
[----:B------:R-:W-:Y:S01]  /*19e80*/  VIADD R2, R0, 0x31 ;  /* 0x0000003100027836 */ /* 0x000fe20000000000 */
[----:B------:R-:W-:Y:S02]  /*19e90*/  LOP3.LUT R224, R224, 0xfffffff7, RZ, 0xc0, !PT ;  /* 0xfffffff7e0e07812 */ /* 0x000fe400078ec0ff */
[----:B------:R-:W-:Y:S02]  /*19ea0*/  FSEL R46, R46, -INF , !P4 ;  /* 0xff8000002e2e7808 */ /* 0x000fe40006000000 */
[----:B------:R-:W-:Y:S02]  /*19eb0*/  @P0 LOP3.LUT R224, R224, 0x8, RZ, 0xfc, !PT ;  /* 0x00000008e0e00812 */ /* 0x000fe400078efcff */
[----:B------:R-:W-:Y:S02]  /*19ec0*/  ISETP.GE.AND P0, PT, R2, R227, PT ;  /* 0x000000e30200720c */ /* 0x000fe40003f06270 */
[----:B------:R-:W-:Y:S02]  /*19ed0*/  FSEL R50, R50, -INF , !P2 ;  /* 0xff80000032327808 */ /* 0x000fe40005000000 */
[C---:B------:R-:W-:Y:S02]  /*19ee0*/  ISETP.GE.OR P0, PT, R2.reuse, R231, !P0 ;  /* 0x000000e70200720c */ /* 0x040fe40004706670 */
[----:B------:R-:W-:Y:S02]  /*19ef0*/  ISETP.GE.AND P4, PT, R2, R226, PT ;  /* 0x000000e20200720c */ /* 0x000fe40003f86270 */
[----:B------:R-:W-:Y:S02]  /*19f00*/  FSEL R48, R48, -INF , !P0 ;  /* 0xff80000030307808 */ /* 0x000fe40004000000 */
[CC--:B------:R-:W-:Y:S02]  /*19f10*/  ISETP.GE.AND P0, PT, R3.reuse, R225.reuse, PT ;  /* 0x000000e10300720c */ /* 0x0c0fe40003f06270 */
[----:B------:R-:W-:Y:S02]  /*19f20*/  ISETP.GE.AND P2, PT, R2, R225, PT ;  /* 0x000000e10200720c */ /* 0x000fe40003f46270 */
[----:B------:R-:W-:Y:S02]  /*19f30*/  FSEL R251, R56, -INF , !P3 ;  /* 0xff80000038fb7808 */ /* 0x000fe40005800000 */
[-C--:B------:R-:W-:Y:S02]  /*19f40*/  ISETP.GE.OR P3, PT, R3, R229.reuse, !P0 ;  /* 0x000000e50300720c */ /* 0x080fe40004766670 */
[----:B------:R-:W-:Y:S02]  /*19f50*/  FSEL R47, R47, -INF , !P6 ;  /* 0xff8000002f2f7808 */ /* 0x000fe40007000000 */
[----:B------:R-:W-:Y:S02]  /*19f60*/  FSEL R51, R51, -INF , !P5 ;  /* 0xff80000033337808 */ /* 0x000fe40006800000 */
[C---:B------:R-:W-:Y:S02]  /*19f70*/  ISETP.GE.OR P5, PT, R2.reuse, R230, !P4 ;  /* 0x000000e60200720c */ /* 0x040fe400067a6670 */
[----:B------:R-:W-:Y:S02]  /*19f80*/  ISETP.GE.OR P6, PT, R2, R229, !P2 ;  /* 0x000000e50200720c */ /* 0x000fe400057c6670 */
[C---:B------:R-:W-:Y:S02]  /*19f90*/  ISETP.GE.AND P2, PT, R3.reuse, R228, PT ;  /* 0x000000e40300720c */ /* 0x040fe40003f46270 */
[----:B------:R-:W-:Y:S02]  /*19fa0*/  FSEL R250, R8, -INF , !P5 ;  /* 0xff80000008fa7808 */ /* 0x000fe40006800000 */
[----:B------:R-:W-:Y:S02]  /*19fb0*/  ISETP.GE.OR P0, PT, R3, R232, !P2 ;  /* 0x000000e80300720c */ /* 0x000fe40005706670 */
[C---:B------:R-:W-:Y:S02]  /*19fc0*/  LOP3.LUT P5, RZ, R224.reuse, 0x8, RZ, 0xc0, !PT ;  /* 0x00000008e0ff7812 */ /* 0x040fe400078ac0ff */
[----:B------:R-:W-:Y:S02]  /*19fd0*/  LOP3.LUT R224, R224, 0xfffffffe, RZ, 0xc0, !PT ;  /* 0xfffffffee0e07812 */ /* 0x000fe400078ec0ff */
[----:B------:R-:W-:Y:S02]  /*19fe0*/  ISETP.GE.AND P1, PT, R2, R228, PT ;  /* 0x000000e40200720c */ /* 0x000fe40003f26270 */
[----:B------:R-:W-:Y:S02]  /*19ff0*/  @P3 LOP3.LUT R224, R224, 0x1, RZ, 0xfc, !PT ;  /* 0x00000001e0e03812 */ /* 0x000fe400078efcff */
[----:B------:R-:W-:Y:S02]  /*1a000*/  ISETP.GE.OR P1, PT, R2, R232, !P1 ;  /* 0x000000e80200720c */ /* 0x000fe40004f26670 */
[----:B------:R-:W-:Y:S02]  /*1a010*/  LOP3.LUT R224, R224, 0xfffffffb, RZ, 0xc0, !PT ;  /* 0xfffffffbe0e07812 */ /* 0x000fe400078ec0ff */
[----:B------:R-:W-:Y:S02]  /*1a020*/  IADD3 R2, R0, 0x39, RZ ;  /* 0x0000003900027810 */ /* 0x000fe40007ffe0ff */
[----:B------:R-:W-:Y:S02]  /*1a030*/  @P0 LOP3.LUT R224, R224, 0x4, RZ, 0xfc, !PT ;  /* 0x00000004e0e00812 */ /* 0x000fe400078efcff */
[C---:B------:R-:W-:Y:S02]  /*1a040*/  ISETP.GE.AND P0, PT, R2.reuse, R226, PT ;  /* 0x000000e20200720c */ /* 0x040fe40003f06270 */
[----:B------:R-:W-:Y:S02]  /*1a050*/  FSEL R45, R45, -INF , !P1 ;  /* 0xff8000002d2d7808 */ /* 0x000fe40004800000 */
[C---:B------:R-:W-:Y:S02]  /*1a060*/  ISETP.GE.OR P0, PT, R2.reuse, R230, !P0 ;  /* 0x000000e60200720c */ /* 0x040fe40004706670 */
[----:B------:R-:W-:Y:S02]  /*1a070*/  ISETP.GE.AND P4, PT, R3, R226, PT ;  /* 0x000000e20300720c */ /* 0x000fe40003f86270 */
[----:B------:R-:W-:Y:S02]  /*1a080*/  FSEL R249, R249, -INF , !P0 ;  /* 0xff800000f9f97808 */ /* 0x000fe40004000000 */
[CC--:B------:R-:W-:Y:S02]  /*1a090*/  ISETP.GE.AND P1, PT, R3.reuse, R227.reuse, PT ;  /* 0x000000e30300720c */ /* 0x0c0fe40003f26270 */
[----:B------:R-:W-:Y:S02]  /*1a0a0*/  ISETP.GE.AND P0, PT, R2, R227, PT ;  /* 0x000000e30200720c */ /* 0x000fe40003f06270 */
[----:B------:R-:W-:Y:S01]  /*1a0b0*/  FSEL R252, R4, -INF , !P5 ;  /* 0xff80000004fc7808 */ /* 0x000fe20006800000 */
[C---:B------:R-:W-:Y:S01]  /*1a0c0*/  VIADD R4, R0.reuse, 0x70 ;  /* 0x0000007000047836 */ /* 0x040fe20000000000 */
[C---:B------:R-:W-:Y:S02]  /*1a0d0*/  ISETP.GE.OR P4, PT, R3.reuse, R230, !P4 ;  /* 0x000000e60300720c */ /* 0x040fe40006786670 */
[-C--:B------:R-:W-:Y:S01]  /*1a0e0*/  ISETP.GE.OR P3, PT, R3, R231.reuse, !P1 ;  /* 0x000000e70300720c */ /* 0x080fe20004f66670 */
[----:B------:R-:W-:Y:S01]  /*1a0f0*/  VIADD R3, R0, 0x40 ;  /* 0x0000004000037836 */ /* 0x000fe20000000000 */
[----:B------:R-:W-:Y:S02]  /*1a100*/  ISETP.GE.OR P5, PT, R2, R231, !P0 ;  /* 0x000000e70200720c */ /* 0x000fe400047a6670 */
[----:B------:R-:W-:Y:S02]  /*1a110*/  LOP3.LUT P0, RZ, R224, 0x4, RZ, 0xc0, !PT ;  /* 0x00000004e0ff7812 */ /* 0x000fe4000780c0ff */
[C---:B------:R-:W-:Y:S02]  /*1a120*/  ISETP.GE.AND P2, PT, R2.reuse, R228, PT ;  /* 0x000000e40200720c */ /* 0x040fe40003f46270 */
[----:B------:R-:W-:Y:S02]  /*1a130*/  FSEL R41, R213, -INF , !P0 ;  /* 0xff800000d5297808 */ /* 0x000fe40004000000 */
[CC--:B------:R-:W-:Y:S02]  /*1a140*/  ISETP.GE.AND P0, PT, R3.reuse, R225.reuse, PT ;  /* 0x000000e10300720c */ /* 0x0c0fe40003f06270 */
[----:B------:R-:W-:Y:S02]  /*1a150*/  ISETP.GE.AND P1, PT, R2, R225, PT ;  /* 0x000000e10200720c */ /* 0x000fe40003f26270 */
[-C--:B------:R-:W-:Y:S02]  /*1a160*/  ISETP.GE.OR P0, PT, R3, R229.reuse, !P0 ;  /* 0x000000e50300720c */ /* 0x080fe40004706670 */
[----:B------:R-:W-:Y:S02]  /*1a170*/  FSEL R84, R220, -INF , !P6 ;  /* 0xff800000dc547808 */ /* 0x000fe40007000000 */
[----:B------:R-:W-:Y:S02]  /*1a180*/  FSEL R246, R246, -INF , !P4 ;  /* 0xff800000f6f67808 */ /* 0x000fe40006000000 */
[C---:B------:R-:W-:Y:S02]  /*1a190*/  ISETP.GE.OR P1, PT, R2.reuse, R229, !P1 ;  /* 0x000000e50200720c */ /* 0x040fe40004f26670 */
[----:B------:R-:W-:Y:S01]  /*1a1a0*/  ISETP.GE.OR P6, PT, R2, R232, !P2 ;  /* 0x000000e80200720c */ /* 0x000fe200057c6670 */
[----:B------:R-:W-:Y:S01]  /*1a1b0*/  VIADD R2, R0, 0x41 ;  /* 0x0000004100027836 */ /* 0x000fe20000000000 */
[C---:B------:R-:W-:Y:S02]  /*1a1c0*/  LOP3.LUT P4, RZ, R224.reuse, 0x1, RZ, 0xc0, !PT ;  /* 0x00000001e0ff7812 */ /* 0x040fe4000788c0ff */
[----:B------:R-:W-:Y:S02]  /*1a1d0*/  LOP3.LUT R224, R224, 0xfffffff7, RZ, 0xc0, !PT ;  /* 0xfffffff7e0e07812 */ /* 0x000fe400078ec0ff */
[----:B------:R-:W-:Y:S02]  /*1a1e0*/  FSEL R81, R218, -INF , !P1 ;  /* 0xff800000da517808 */ /* 0x000fe40004800000 */
[----:B------:R-:W-:Y:S02]  /*1a1f0*/  FSEL R11, R219, -INF , !P4 ;  /* 0xff800000db0b7808 */ /* 0x000fe40006000000 */
[C---:B------:R-:W-:Y:S01]  /*1a200*/  ISETP.GE.AND P4, PT, R3.reuse, R228, PT ;  /* 0x000000e40300720c */ /* 0x040fe20003f86270 */
[----:B------:R-:W-:Y:S01]  /*1a210*/  STL [R1+0x4], R81 ;  /* 0x0000045101007387 */ /* 0x000fe20000100800 */
[CC--:B------:R-:W-:Y:S01]  /*1a220*/  ISETP.GE.AND P2, PT, R3.reuse, R227.reuse, PT ;  /* 0x000000e30300720c */ /* 0x0c0fe20003f46270 */
[----:B------:R-:W-:Y:S01]  /*1a230*/  IMAD.MOV.U32 R98, RZ, RZ, R11 ;  /* 0x000000ffff627224 */ /* 0x000fe200078e000b */
[----:B------:R-:W-:Y:S01]  /*1a240*/  ISETP.GE.AND P1, PT, R3, R226, PT ;  /* 0x000000e20300720c */ /* 0x000fe20003f26270 */
[----:B------:R-:W1:Y:S01]  /*1a250*/  MUFU.TANH R11, R129 ;  /* 0x00000081000b7308 */ /* 0x000e620000002400 */
[----:B------:R-:W-:Y:S02]  /*1a260*/  @P0 LOP3.LUT R224, R224, 0x8, RZ, 0xfc, !PT ;  /* 0x00000008e0e00812 */ /* 0x000fe400078efcff */
[----:B------:R-:W-:Y:S02]  /*1a270*/  ISETP.GE.AND P0, PT, R2, R227, PT ;  /* 0x000000e30200720c */ /* 0x000fe40003f06270 */
[----:B------:R-:W-:Y:S02]  /*1a280*/  FSEL R44, R7, -INF , !P3 ;  /* 0xff800000072c7808 */ /* 0x000fe40005800000 */
[C---:B------:R-:W-:Y:S02]  /*1a290*/  ISETP.GE.OR P4, PT, R3.reuse, R232, !P4 ;  /* 0x000000e80300720c */ /* 0x040fe40006786670 */
[C---:B------:R-:W-:Y:S02]  /*1a2a0*/  ISETP.GE.OR P3, PT, R3.reuse, R230, !P1 ;  /* 0x000000e60300720c */ /* 0x040fe40004f66670 */
[-C--:B------:R-:W-:Y:S01]  /*1a2b0*/  ISETP.GE.OR P2, PT, R3, R231.reuse, !P2 ;  /* 0x000000e70300720c */ /* 0x080fe20005746670 */
[----:B------:R-:W-:Y:S01]  /*1a2c0*/  VIADD R3, R0, 0x48 ;  /* 0x0000004800037836 */ /* 0x000fe20000000000 */
[----:B------:R-:W-:Y:S02]  /*1a2d0*/  ISETP.GE.OR P0, PT, R2, R231, !P0 ;  /* 0x000000e70200720c */ /* 0x000fe40004706670 */
[----:B------:R-:W-:Y:S02]  /*1a2e0*/  FSEL R38, R68, -INF , !P4 ;  /* 0xff80000044267808 */ /* 0x000fe40006000000 */
[----:B------:R-:W-:Y:S02]  /*1a2f0*/  FSEL R39, R71, -INF , !P0 ;  /* 0xff80000047277808 */ /* 0x000fe40004000000 */
[CC--:B------:R-:W-:Y:S02]  /*1a300*/  ISETP.GE.AND P0, PT, R3.reuse, R225.reuse, PT ;  /* 0x000000e10300720c */ /* 0x0c0fe40003f06270 */
[----:B------:R-:W-:Y:S02]  /*1a310*/  FSEL R42, R70, -INF , !P2 ;  /* 0xff800000462a7808 */ /* 0x000fe40005000000 */
[C---:B------:R-:W-:Y:S02]  /*1a320*/  ISETP.GE.AND P4, PT, R2.reuse, R226, PT ;  /* 0x000000e20200720c */ /* 0x040fe40003f86270 */
[----:B------:R-:W-:Y:S02]  /*1a330*/  ISETP.GE.AND P2, PT, R2, R225, PT ;  /* 0x000000e10200720c */ /* 0x000fe40003f46270 */
[----:B------:R-:W-:Y:S02]  /*1a340*/  FSEL R56, R72, -INF , !P3 ;  /* 0xff80000048387808 */ /* 0x000fe40005800000 */
[----:B------:R-:W-:Y:S01]  /*1a350*/  MUFU.TANH R72, R127 ;  /* 0x0000007f00487308 */ /* 0x000fe20000002400 */
[-C--:B------:R-:W-:Y:S02]  /*1a360*/  ISETP.GE.OR P3, PT, R3, R229.reuse, !P0 ;  /* 0x000000e50300720c */ /* 0x080fe40004766670 */
[----:B------:R-:W-:Y:S01]  /*1a370*/  FSEL R43, R5, -INF , !P5 ;  /* 0xff800000052b7808 */ /* 0x000fe20006800000 */
[----:B------:R-:W-:Y:S01]  /*1a380*/  VIADD R5, R0, 0x69 ;  /* 0x0000006900057836 */ /* 0x000fe20000000000 */
[----:B------:R-:W-:Y:S01]  /*1a390*/  FSEL R40, R6, -INF , !P6 ;  /* 0xff80000006287808 */ /* 0x000fe20007000000 */
[----:B------:R-:W-:Y:S01]  /*1a3a0*/  VIADD R6, R0, 0x68 ;  /* 0x0000006800067836 */ /* 0x000fe20000000000 */
[C---:B------:R-:W-:Y:S02]  /*1a3b0*/  ISETP.GE.OR P5, PT, R2.reuse, R230, !P4 ;  /* 0x000000e60200720c */ /* 0x040fe400067a6670 */
[----:B------:R-:W-:Y:S02]  /*1a3c0*/  ISETP.GE.OR P6, PT, R2, R229, !P2 ;  /* 0x000000e50200720c */ /* 0x000fe400057c6670 */
[----:B------:R-:W-:Y:S02]  /*1a3d0*/  ISETP.GE.AND P2, PT, R3, R228, PT ;  /* 0x000000e40300720c */ /* 0x000fe40003f46270 */
[----:B--2---:R-:W-:Y:S02]  /*1a3e0*/  FSEL R80, R73, -INF , !P5 ;  /* 0xff80000049507808 */ /* 0x004fe40006800000 */
[----:B------:R-:W-:Y:S02]  /*1a3f0*/  ISETP.GE.OR P0, PT, R3, R232, !P2 ;  /* 0x000000e80300720c */ /* 0x000fe40005706670 */
[C---:B------:R-:W-:Y:S02]  /*1a400*/  LOP3.LUT P5, RZ, R224.reuse, 0x8, RZ, 0xc0, !PT ;  /* 0x00000008e0ff7812 */ /* 0x040fe400078ac0ff */
[----:B------:R-:W-:Y:S02]  /*1a410*/  LOP3.LUT R224, R224, 0xfffffffe, RZ, 0xc0, !PT ;  /* 0xfffffffee0e07812 */ /* 0x000fe400078ec0ff */
[----:B------:R-:W-:Y:S02]  /*1a420*/  ISETP.GE.AND P1, PT, R2, R228, PT ;  /* 0x000000e40200720c */ /* 0x000fe40003f26270 */
[----:B------:R-:W-:Y:S02]  /*1a430*/  @P3 LOP3.LUT R224, R224, 0x1, RZ, 0xfc, !PT ;  /* 0x00000001e0e03812 */ /* 0x000fe400078efcff */
[----:B------:R-:W-:Y:S01]  /*1a440*/  ISETP.GE.OR P1, PT, R2, R232, !P1 ;  /* 0x000000e80200720c */ /* 0x000fe20004f26670 */
[----:B------:R-:W-:Y:S01]  /*1a450*/  VIADD R2, R0, 0x49 ;  /* 0x0000004900027836 */ /* 0x000fe20000000000 */
[----:B------:R-:W-:Y:S02]  /*1a460*/  LOP3.LUT R224, R224, 0xfffffffb, RZ, 0xc0, !PT ;  /* 0xfffffffbe0e07812 */ /* 0x000fe400078ec0ff */
[----:B------:R-:W-:Y:S02]  /*1a470*/  FSEL R37, R69, -INF , !P1 ;  /* 0xff80000045257808 */ /* 0x000fe40004800000 */
[----:B------:R-:W-:Y:S02]  /*1a480*/  @P0 LOP3.LUT R224, R224, 0x4, RZ, 0xfc, !PT ;  /* 0x00000004e0e00812 */ /* 0x000fe400078efcff */
[CC--:B------:R-:W-:Y:S02]  /*1a490*/  ISETP.GE.AND P0, PT, R2.reuse, R226.reuse, PT ;  /* 0x000000e20200720c */ /* 0x0c0fe40003f06270 */
[C---:B------:R-:W-:Y:S02]  /*1a4a0*/  ISETP.GE.AND P4, PT, R3.reuse, R226, PT ;  /* 0x000000e20300720c */ /* 0x040fe40003f86270 */
[CC--:B------:R-:W-:Y:S02]  /*1a4b0*/  ISETP.GE.OR P0, PT, R2.reuse, R230.reuse, !P0 ;  /* 0x000000e60200720c */ /* 0x0c0fe40004706670 */
[-C--:B------:R-:W-:Y:S02]  /*1a4c0*/  ISETP.GE.AND P1, PT, R3, R227.reuse, PT ;  /* 0x000000e30300720c */ /* 0x080fe40003f26270 */
[----:B------:R-:W-:Y:S02]  /*1a4d0*/  FSEL R12, R77, -INF , !P0 ;  /* 0xff8000004d0c7808 */ /* 0x000fe40004000000 */
[----:B------:R-:W-:Y:S02]  /*1a4e0*/  ISETP.GE.AND P0, PT, R2, R227, PT ;  /* 0x000000e30200720c */ /* 0x000fe40003f06270 */
[----:B------:R-:W-:Y:S02]  /*1a4f0*/  FSEL R222, R74, -INF , !P5 ;  /* 0xff8000004ade7808 */ /* 0x000fe40006800000 */
[C---:B------:R-:W-:Y:S02]  /*1a500*/  ISETP.GE.OR P4, PT, R3.reuse, R230, !P4 ;  /* 0x000000e60300720c */ /* 0x040fe40006786670 */
[-C--:B------:R-:W-:Y:S01]  /*1a510*/  ISETP.GE.OR P3, PT, R3, R231.reuse, !P1 ;  /* 0x000000e70300720c */ /* 0x080fe20004f66670 */
[----:B------:R-:W-:Y:S01]  /*1a520*/  VIADD R3, R0, 0x50 ;  /* 0x0000005000037836 */ /* 0x000fe20000000000 */
[----:B------:R-:W-:Y:S02]  /*1a530*/  ISETP.GE.OR P5, PT, R2, R231, !P0 ;  /* 0x000000e70200720c */ /* 0x000fe400047a6670 */
[----:B------:R-:W-:Y:S02]  /*1a540*/  LOP3.LUT P0, RZ, R224, 0x4, RZ, 0xc0, !PT ;  /* 0x00000004e0ff7812 */ /* 0x000fe4000780c0ff */
[C---:B------:R-:W-:Y:S02]  /*1a550*/  ISETP.GE.AND P2, PT, R2.reuse, R228, PT ;  /* 0x000000e40200720c */ /* 0x040fe40003f46270 */
[----:B---3--:R-:W-:Y:S02]  /*1a560*/  FSEL R33, R33, -INF , !P0 ;  /* 0xff80000021217808 */ /* 0x008fe40004000000 */
[CC--:B------:R-:W-:Y:S02]  /*1a570*/  ISETP.GE.AND P0, PT, R3.reuse, R225.reuse, PT ;  /* 0x000000e10300720c */ /* 0x0c0fe40003f06270 */
[----:B------:R-:W-:Y:S02]  /*1a580*/  ISETP.GE.AND P1, PT, R2, R225, PT ;  /* 0x000000e10200720c */ /* 0x000fe40003f26270 */
[-C--:B------:R-:W-:Y:S02]  /*1a590*/  ISETP.GE.OR P0, PT, R3, R229.reuse, !P0 ;  /* 0x000000e50300720c */ /* 0x080fe40004706670 */
[----:B------:R-:W-:Y:S02]  /*1a5a0*/  FSEL R76, R76, -INF , !P4 ;  /* 0xff8000004c4c7808 */ /* 0x000fe40006000000 */
[----:B------:R-:W-:Y:S02]  /*1a5b0*/  FSEL R97, R75, -INF , !P6 ;  /* 0xff8000004b617808 */ /* 0x000fe40007000000 */
[C---:B------:R-:W-:Y:S01]  /*1a5c0*/  ISETP.GE.OR P1, PT, R2.reuse, R229, !P1 ;  /* 0x000000e50200720c */ /* 0x040fe20004f26670 */
[----:B------:R-:W-:Y:S01]  /*1a5d0*/  STL [R1+0x10], R76 ;  /* 0x0000104c01007387 */ /* 0x000fe20000100800 */
[----:B------:R-:W-:Y:S01]  /*1a5e0*/  ISETP.GE.OR P6, PT, R2, R232, !P2 ;  /* 0x000000e80200720c */ /* 0x000fe200057c6670 */
[----:B------:R-:W-:Y:S01]  /*1a5f0*/  VIADD R2, R0, 0x51 ;  /* 0x0000005100027836 */ /* 0x000fe20000000000 */
[C---:B------:R-:W-:Y:S02]  /*1a600*/  LOP3.LUT P4, RZ, R224.reuse, 0x1, RZ, 0xc0, !PT ;  /* 0x00000001e0ff7812 */ /* 0x040fe4000788c0ff */
[----:B------:R-:W-:Y:S02]  /*1a610*/  LOP3.LUT R224, R224, 0xfffffff7, RZ, 0xc0, !PT ;  /* 0xfffffff7e0e07812 */ /* 0x000fe400078ec0ff */
[----:B------:R-:W-:Y:S02]  /*1a620*/  FSEL R83, R79, -INF , !P1 ;  /* 0xff8000004f537808 */ /* 0x000fe40004800000 */
[----:B------:R-:W-:Y:S02]  /*1a630*/  FSEL R102, R78, -INF , !P4 ;  /* 0xff8000004e667808 */ /* 0x000fe40006000000 */
[----:B------:R-:W-:Y:S02]  /*1a640*/  @P0 LOP3.LUT R224, R224, 0x8, RZ, 0xfc, !PT ;  /* 0x00000008e0e00812 */ /* 0x000fe400078efcff */
[C---:B------:R-:W-:Y:S02]  /*1a650*/  ISETP.GE.AND P4, PT, R3.reuse, R228, PT ;  /* 0x000000e40300720c */ /* 0x040fe40003f86270 */
[CC--:B------:R-:W-:Y:S02]  /*1a660*/  ISETP.GE.AND P2, PT, R3.reuse, R227.reuse, PT ;  /* 0x000000e30300720c */ /* 0x0c0fe40003f46270 */
[C---:B------:R-:W-:Y:S02]  /*1a670*/  ISETP.GE.AND P1, PT, R3.reuse, R226, PT ;  /* 0x000000e20300720c */ /* 0x040fe40003f26270 */
[----:B------:R-:W-:Y:S02]  /*1a680*/  ISETP.GE.AND P0, PT, R2, R227, PT ;  /* 0x000000e30200720c */ /* 0x000fe40003f06270 */
[----:B------:R-:W-:Y:S02]  /*1a690*/  FSEL R36, R36, -INF , !P3 ;  /* 0xff80000024247808 */ /* 0x000fe40005800000 */
[C---:B------:R-:W-:Y:S02]  /*1a6a0*/  ISETP.GE.OR P4, PT, R3.reuse, R232, !P4 ;  /* 0x000000e80300720c */ /* 0x040fe40006786670 */
[C---:B------:R-:W-:Y:S02]  /*1a6b0*/  ISETP.GE.OR P3, PT, R3.reuse, R230, !P1 ;  /* 0x000000e60300720c */ /* 0x040fe40004f66670 */
[-C--:B------:R-:W-:Y:S02]  /*1a6c0*/  ISETP.GE.OR P2, PT, R3, R231.reuse, !P2 ;  /* 0x000000e70300720c */ /* 0x080fe40005746670 */
[----:B------:R-:W-:Y:S02]  /*1a6d0*/  ISETP.GE.OR P0, PT, R2, R231, !P0 ;  /* 0x000000e70200720c */ /* 0x000fe40004706670 */
[----:B------:R-:W-:Y:S02]  /*1a6e0*/  IADD3 R3, R0, 0x58, RZ ;  /* 0x0000005800037810 */ /* 0x000fe40007ffe0ff */
[----:B------:R-:W-:Y:S02]  /*1a6f0*/  FSEL R30, R30, -INF , !P0 ;  /* 0xff8000001e1e7808 */ /* 0x000fe40004000000 */
[-C--:B------:R-:W-:Y:S02]  /*1a700*/  ISETP.GE.AND P0, PT, R3, R225.reuse, PT ;  /* 0x000000e10300720c */ /* 0x080fe40003f06270 */
[----:B------:R-:W-:Y:S02]  /*1a710*/  FSEL R31, R31, -INF , !P4 ;  /* 0xff8000001f1f7808 */ /* 0x000fe40006000000 */
[----:B------:R-:W-:Y:S02]  /*1a720*/  FSEL R34, R34, -INF , !P2 ;  /* 0xff80000022227808 */ /* 0x000fe40005000000 */
[----:B------:R-:W-:Y:S02]  /*1a730*/  FSEL R9, R88, -INF , !P3 ;  /* 0xff80000058097808 */ /* 0x000fe40005800000 */
[C---:B------:R-:W-:Y:S02]  /*1a740*/  ISETP.GE.AND P4, PT, R2.reuse, R226, PT ;  /* 0x000000e20200720c */ /* 0x040fe40003f86270 */
[----:B------:R-:W-:Y:S01]  /*1a750*/  ISETP.GE.AND P2, PT, R2, R225, PT ;  /* 0x000000e10200720c */ /* 0x000fe20003f46270 */
[----:B------:R-:W-:Y:S01]  /*1a760*/  STL [R1+0x28], R9 ;  /* 0x0000280901007387 */ /* 0x000fe20000100800 */
[-C--:B------:R-:W-:Y:S02]  /*1a770*/  ISETP.GE.OR P3, PT, R3, R229.reuse, !P0 ;  /* 0x000000e50300720c */ /* 0x080fe40004766670 */
[----:B------:R-:W-:Y:S02]  /*1a780*/  FSEL R32, R32, -INF , !P6 ;  /* 0xff80000020207808 */ /* 0x000fe40007000000 */
[----:B------:R-:W-:Y:S02]  /*1a790*/  FSEL R35, R35, -INF , !P5 ;  /* 0xff80000023237808 */ /* 0x000fe40006800000 */
[C---:B------:R-:W-:Y:S02]  /*1a7a0*/  ISETP.GE.OR P5, PT, R2.reuse, R230, !P4 ;  /* 0x000000e60200720c */ /* 0x040fe400067a6670 */
[----:B------:R-:W-:Y:S02]  /*1a7b0*/  ISETP.GE.OR P6, PT, R2, R229, !P2 ;  /* 0x000000e50200720c */ /* 0x000fe400057c6670 */
[----:B------:R-:W-:Y:S02]  /*1a7c0*/  ISETP.GE.AND P2, PT, R3, R228, PT ;  /* 0x000000e40300720c */ /* 0x000fe40003f46270 */
[----:B------:R-:W-:Y:S02]  /*1a7d0*/  FSEL R220, R89, -INF , !P5 ;  /* 0xff80000059dc7808 */ /* 0x000fe40006800000 */
[----:B------:R-:W-:Y:S02]  /*1a7e0*/  ISETP.GE.OR P0, PT, R3, R232, !P2 ;  /* 0x000000e80300720c */ /* 0x000fe40005706670 */
[----:B------:R-:W-:Y:S02]  /*1a7f0*/  LOP3.LUT P5, RZ, R224, 0x8, RZ, 0xc0, !PT ;  /* 0x00000008e0ff7812 */ /* 0x000fe400078ac0ff */
[----:B------:R-:W-:Y:S02]  /*1a800*/  ISETP.GE.AND P1, PT, R2, R228, PT ;  /* 0x000000e40200720c */ /* 0x000fe40003f26270 */
[----:B------:R-:W-:Y:S02]  /*1a810*/  LOP3.LUT R224, R224, 0xfffffffe, RZ, 0xc0, !PT ;  /* 0xfffffffee0e07812 */ /* 0x000fe400078ec0ff */
[----:B------:R-:W-:Y:S01]  /*1a820*/  ISETP.GE.OR P1, PT, R2, R232, !P1 ;  /* 0x000000e80200720c */ /* 0x000fe20004f26670 */
[----:B------:R-:W-:Y:S01]  /*1a830*/  VIADD R2, R0, 0x59 ;  /* 0x0000005900027836 */ /* 0x000fe20000000000 */
[----:B------:R-:W-:Y:S02]  /*1a840*/  @P3 LOP3.LUT R224, R224, 0x1, RZ, 0xfc, !PT ;  /* 0x00000001e0e03812 */ /* 0x000fe400078efcff */
[----:B------:R-:W-:Y:S02]  /*1a850*/  FSEL R29, R29, -INF , !P1 ;  /* 0xff8000001d1d7808 */ /* 0x000fe40004800000 */
[----:B------:R-:W-:Y:S02]  /*1a860*/  LOP3.LUT R224, R224, 0xfffffffb, RZ, 0xc0, !PT ;  /* 0xfffffffbe0e07812 */ /* 0x000fe400078ec0ff */
[C---:B------:R-:W-:Y:S02]  /*1a870*/  ISETP.GE.AND P1, PT, R3.reuse, R227, PT ;  /* 0x000000e30300720c */ /* 0x040fe40003f26270 */
[----:B------:R-:W-:Y:S02]  /*1a880*/  @P0 LOP3.LUT R224, R224, 0x4, RZ, 0xfc, !PT ;  /* 0x00000004e0e00812 */ /* 0x000fe400078efcff */
[CC--:B------:R-:W-:Y:S02]  /*1a890*/  ISETP.GE.AND P4, PT, R3.reuse, R226.reuse, PT ;  /* 0x000000e20300720c */ /* 0x0c0fe40003f86270 */
[C---:B------:R-:W-:Y:S02]  /*1a8a0*/  ISETP.GE.AND P0, PT, R2.reuse, R226, PT ;  /* 0x000000e20200720c */ /* 0x040fe40003f06270 */
[C---:B------:R-:W-:Y:S02]  /*1a8b0*/  ISETP.GE.OR P3, PT, R3.reuse, R231, !P1 ;  /* 0x000000e70300720c */ /* 0x040fe40004f66670 */
[----:B------:R-:W-:Y:S02]  /*1a8c0*/  ISETP.GE.AND P1, PT, R2, R225, PT ;  /* 0x000000e10200720c */ /* 0x000fe40003f26270 */
[-C--:B------:R-:W-:Y:S01]  /*1a8d0*/  ISETP.GE.OR P4, PT, R3, R230.reuse, !P4 ;  /* 0x000000e60300720c */ /* 0x080fe20006786670 */
[----:B------:R-:W-:Y:S01]  /*1a8e0*/  VIADD R3, R0, 0x60 ;  /* 0x0000006000037836 */ /* 0x000fe20000000000 */
[C---:B------:R-:W-:Y:S02]  /*1a8f0*/  ISETP.GE.OR P0, PT, R2.reuse, R230, !P0 ;  /* 0x000000e60200720c */ /* 0x040fe40004706670 */
[C---:B------:R-:W-:Y:S02]  /*1a900*/  ISETP.GE.OR P1, PT, R2.reuse, R229, !P1 ;  /* 0x000000e50200720c */ /* 0x040fe40004f26670 */
[----:B------:R-:W-:Y:S02]  /*1a910*/  FSEL R218, R93, -INF , !P0 ;  /* 0xff8000005dda7808 */ /* 0x000fe40004000000 */
[----:B------:R-:W-:Y:S02]  /*1a920*/  FSEL R68, R95, -INF , !P1 ;  /* 0xff8000005f447808 */ /* 0x000fe40004800000 */
[----:B------:R-:W-:Y:S02]  /*1a930*/  ISETP.GE.AND P0, PT, R2, R227, PT ;  /* 0x000000e30200720c */ /* 0x000fe40003f06270 */
[C---:B------:R-:W-:Y:S02]  /*1a940*/  ISETP.GE.AND P1, PT, R3.reuse, R226, PT ;  /* 0x000000e20300720c */ /* 0x040fe40003f26270 */
[----:B------:R-:W-:Y:S02]  /*1a950*/  FSEL R90, R90, -INF , !P5 ;  /* 0xff8000005a5a7808 */ /* 0x000fe40006800000 */
[----:B------:R-:W-:Y:S02]  /*1a960*/  ISETP.GE.OR P5, PT, R2, R231, !P0 ;  /* 0x000000e70200720c */ /* 0x000fe400047a6670 */
[C---:B------:R-:W-:Y:S02]  /*1a970*/  ISETP.GE.OR P1, PT, R3.reuse, R230, !P1 ;  /* 0x000000e60300720c */ /* 0x040fe40004f26670 */
[----:B------:R-:W-:Y:S02]  /*1a980*/  LOP3.LUT P0, RZ, R224, 0x4, RZ, 0xc0, !PT ;  /* 0x00000004e0ff7812 */ /* 0x000fe4000780c0ff */
[----:B------:R-:W-:Y:S02]  /*1a990*/  FSEL R8, R92, -INF , !P4 ;  /* 0xff8000005c087808 */ /* 0x000fe40006000000 */
[----:B------:R-:W-:Y:S02]  /*1a9a0*/  FSEL R26, R26, -INF , !P0 ;  /* 0xff8000001a1a7808 */ /* 0x000fe40004000000 */
[C---:B------:R-:W-:Y:S01]  /*1a9b0*/  ISETP.GE.AND P0, PT, R3.reuse, R225, PT ;  /* 0x000000e10300720c */ /* 0x040fe20003f06270 */
[----:B------:R-:W-:Y:S01]  /*1a9c0*/  STL [R1+0x20], R8 ;  /* 0x0000200801007387 */ /* 0x000fe20000100800 */
[----:B------:R-:W-:Y:S02]  /*1a9d0*/  LOP3.LUT P4, RZ, R224, 0x1, RZ, 0xc0, !PT ;  /* 0x00000001e0ff7812 */ /* 0x000fe4000788c0ff */
[----:B------:R-:W-:Y:S01]  /*1a9e0*/  ISETP.GE.AND P2, PT, R2, R228, PT ;  /* 0x000000e40200720c */ /* 0x000fe20003f46270 */
[----:B------:R-:W-:Y:S01]  /*1a9f0*/  STL [R1+0x48], R68 ;  /* 0x0000484401007387 */ /* 0x000fe20000100800 */
[----:B------:R-:W-:Y:S02]  /*1aa00*/  ISETP.GE.OR P0, PT, R3, R229, !P0 ;  /* 0x000000e50300720c */ /* 0x000fe40004706670 */
[----:B------:R-:W-:Y:S01]  /*1aa10*/  LOP3.LUT R224, R224, 0xfffffffe, RZ, 0xc0, !PT ;  /* 0xfffffffee0e07812 */ /* 0x000fe200078ec0ff */
[----:B------:R2:W-:Y:S01]  /*1aa20*/  STL [R1+0xfc], R226 ;  /* 0x0000fce201007387 */ /* 0x0005e20000100800 */
[----:B------:R-:W-:Y:S02]  /*1aa30*/  FSEL R10, R91, -INF , !P6 ;  /* 0xff8000005b0a7808 */ /* 0x000fe40007000000 */
[----:B------:R-:W-:Y:S01]  /*1aa40*/  ISETP.GE.OR P6, PT, R2, R232, !P2 ;  /* 0x000000e80200720c */ /* 0x000fe200057c6670 */
[----:B------:R-:W-:Y:S01]  /*1aa50*/  VIADD R2, R0, 0x61 ;  /* 0x0000006100027836 */ /* 0x000fe20000000000 */
[----:B------:R-:W-:Y:S01]  /*1aa60*/  @P1 LOP3.LUT R224, R224, 0x1, RZ, 0xfc, !PT ;  /* 0x00000001e0e01812 */ /* 0x000fe200078efcff */
[----:B------:R3:W-:Y:S01]  /*1aa70*/  STL [R1+0x100], R230 ;  /* 0x000100e601007387 */ /* 0x0007e20000100800 */
[----:B------:R-:W-:Y:S02]  /*1aa80*/  FSEL R24, R24, -INF , !P6 ;  /* 0xff80000018187808 */ /* 0x000fe40007000000 */
[----:B------:R-:W-:Y:S01]  /*1aa90*/  LOP3.LUT P6, RZ, R224, 0x1, RZ, 0xc0, !PT ;  /* 0x00000001e0ff7812 */ /* 0x000fe200078cc0ff */
[----:B------:R-:W-:Y:S01]  /*1aaa0*/  STL [R1+0x104], R228 ;  /* 0x000104e401007387 */ /* 0x000fe20000100800 */
[----:B------:R-:W-:Y:S02]  /*1aab0*/  FSEL R223, R94, -INF , !P4 ;  /* 0xff8000005edf7808 */ /* 0x000fe40006000000 */
[C---:B------:R-:W-:Y:S01]  /*1aac0*/  ISETP.GE.AND P2, PT, R3.reuse, R227, PT ;  /* 0x000000e30300720c */ /* 0x040fe20003f46270 */
[----:B------:R-:W-:Y:S01]  /*1aad0*/  STL [R1+0x108], R232 ;  /* 0x000108e801007387 */ /* 0x000fe20000100800 */
[----:B------:R-:W-:Y:S02]  /*1aae0*/  LOP3.LUT R224, R224, 0xfffffffb, RZ, 0xc0, !PT ;  /* 0xfffffffbe0e07812 */ /* 0x000fe400078ec0ff */
[C---:B------:R-:W-:Y:S01]  /*1aaf0*/  ISETP.GE.AND P4, PT, R3.reuse, R228, PT ;  /* 0x000000e40300720c */ /* 0x040fe20003f86270 */
[----:B------:R-:W-:Y:S01]  /*1ab00*/  STL [R1+0x10c], R227 ;  /* 0x00010ce301007387 */ /* 0x000fe20000100800 */
[----:B------:R-:W-:Y:S02]  /*1ab10*/  @P0 LOP3.LUT R224, R224, 0x4, RZ, 0xfc, !PT ;  /* 0x00000004e0e00812 */ /* 0x000fe400078efcff */
[C---:B------:R-:W-:Y:S02]  /*1ab20*/  ISETP.GE.OR P2, PT, R3.reuse, R231, !P2 ;  /* 0x000000e70300720c */ /* 0x040fe40005746670 */
[----:B------:R-:W-:Y:S01]  /*1ab30*/  ISETP.GE.OR P4, PT, R3, R232, !P4 ;  /* 0x000000e80300720c */ /* 0x000fe20006786670 */
[----:B------:R-:W-:Y:S01]  /*1ab40*/  VIADD R3, R0, 0x71 ;  /* 0x0000007100037836 */ /* 0x000fe20000000000 */
[C---:B------:R-:W-:Y:S02]  /*1ab50*/  ISETP.GE.AND P0, PT, R2.reuse, R227, PT ;  /* 0x000000e30200720c */ /* 0x040fe40003f06270 */
[C---:B------:R-:W-:Y:S02]  /*1ab60*/  ISETP.GE.AND P1, PT, R2.reuse, R228, PT ;  /* 0x000000e40200720c */ /* 0x040fe40003f26270 */
[----:B------:R-:W-:Y:S02]  /*1ab70*/  FSEL R25, R25, -INF , !P2 ;  /* 0xff80000019197808 */ /* 0x000fe40005000000 */
[----:B------:R-:W-:Y:S02]  /*1ab80*/  FSEL R23, R23, -INF , !P4 ;  /* 0xff80000017177808 */ /* 0x000fe40006000000 */
[C---:B------:R-:W-:Y:S02]  /*1ab90*/  ISETP.GE.AND P2, PT, R2.reuse, R225, PT ;  /* 0x000000e10200720c */ /* 0x040fe40003f46270 */
[C---:B------:R-:W-:Y:S02]  /*1aba0*/  ISETP.GE.OR P0, PT, R2.reuse, R231, !P0 ;  /* 0x000000e70200720c */ /* 0x040fe40004706670 */
[C---:B------:R-:W-:Y:S02]  /*1abb0*/  ISETP.GE.AND P4, PT, R2.reuse, R226, PT ;  /* 0x000000e20200720c */ /* 0x040fe40003f86270 */
[----:B------:R-:W-:Y:S02]  /*1abc0*/  ISETP.GE.OR P1, PT, R2, R232, !P1 ;  /* 0x000000e80200720c */ /* 0x000fe40004f26670 */
[----:B------:R-:W-:Y:S02]  /*1abd0*/  FSEL R28, R28, -INF , !P3 ;  /* 0xff8000001c1c7808 */ /* 0x000fe40005800000 */
[----:B------:R-:W-:Y:S02]  /*1abe0*/  ISETP.GE.OR P3, PT, R2, R229, !P2 ;  /* 0x000000e50200720c */ /* 0x000fe40005766670 */
[----:B------:R-:W-:Y:S02]  /*1abf0*/  FSEL R22, R22, -INF , !P0 ;  /* 0xff80000016167808 */ /* 0x000fe40004000000 */
[----:B------:R-:W-:Y:S02]  /*1ac00*/  ISETP.GE.OR P4, PT, R2, R230, !P4 ;  /* 0x000000e60200720c */ /* 0x000fe40006786670 */
[----:B------:R-:W-:Y:S02]  /*1ac10*/  ISETP.GE.AND P0, PT, R5, R226, PT ;  /* 0x000000e20500720c */ /* 0x000fe40003f06270 */
[C---:B------:R-:W-:Y:S02]  /*1ac20*/  ISETP.GE.AND P2, PT, R6.reuse, R228, PT ;  /* 0x000000e40600720c */ /* 0x040fe40003f46270 */
[----:B------:R-:W-:Y:S02]  /*1ac30*/  FSEL R21, R21, -INF , !P1 ;  /* 0xff80000015157808 */ /* 0x000fe40004800000 */
[----:B------:R-:W-:Y:S02]  /*1ac40*/  ISETP.GE.AND P1, PT, R6, R226, PT ;  /* 0x000000e20600720c */ /* 0x000fe40003f26270 */
[----:B------:R-:W-:Y:S02]  /*1ac50*/  FSEL R213, R104, -INF , !P6 ;  /* 0xff80000068d57808 */ /* 0x000fe40007000000 */
[----:B------:R-:W-:Y:S02]  /*1ac60*/  FSEL R212, R105, -INF , !P4 ;  /* 0xff80000069d47808 */ /* 0x000fe40006000000 */
[C---:B------:R-:W-:Y:S02]  /*1ac70*/  ISETP.GE.OR P0, PT, R5.reuse, R230, !P0 ;  /* 0x000000e60500720c */ /* 0x040fe40004706670 */
[C---:B------:R-:W-:Y:S02]  /*1ac80*/  ISETP.GE.OR P2, PT, R6.reuse, R232, !P2 ;  /* 0x000000e80600720c */ /* 0x040fe40005746670 */
[C---:B------:R-:W-:Y:S02]  /*1ac90*/  ISETP.GE.AND P4, PT, R6.reuse, R227, PT ;  /* 0x000000e30600720c */ /* 0x040fe40003f86270 */
[----:B------:R-:W-:Y:S02]  /*1aca0*/  ISETP.GE.AND P6, PT, R5, R228, PT ;  /* 0x000000e40500720c */ /* 0x000fe40003fc6270 */
[C---:B------:R-:W-:Y:S02]  /*1acb0*/  ISETP.GE.OR P1, PT, R6.reuse, R230, !P1 ;  /* 0x000000e60600720c */ /* 0x040fe40004f26670 */
[----:B------:R-:W-:Y:S01]  /*1acc0*/  FSEL R219, R109, -INF , !P0 ;  /* 0xff8000006ddb7808 */ /* 0x000fe20004000000 */
[----:B------:R-:W-:Y:S01]  /*1acd0*/  IMAD.MOV.U32 R109, RZ, RZ, R12 ;  /* 0x000000ffff6d7224 */ /* 0x000fe200078e000c */
[----:B------:R-:W-:Y:S01]  /*1ace0*/  FSEL R17, R17, -INF , !P2 ;  /* 0xff80000011117808 */ /* 0x000fe20005000000 */
[----:B------:R-:W3:Y:S01]  /*1acf0*/  MUFU.TANH R12, R131 ;  /* 0x00000083000c7308 */ /* 0x000ee20000002400 */
[----:B------:R-:W-:Y:S02]  /*1ad00*/  ISETP.GE.OR P2, PT, R5, R232, !P6 ;  /* 0x000000e80500720c */ /* 0x000fe40007746670 */
[----:B------:R-:W-:Y:S02]  /*1ad10*/  FSEL R27, R27, -INF , !P5 ;  /* 0xff8000001b1b7808 */ /* 0x000fe40006800000 */
[----:B------:R-:W-:Y:S02]  /*1ad20*/  ISETP.GE.OR P0, PT, R6, R231, !P4 ;  /* 0x000000e70600720c */ /* 0x000fe40006706670 */
[----:B------:R-:W-:Y:S02]  /*1ad30*/  FSEL R82, R108, -INF , !P1 ;  /* 0xff8000006c527808 */ /* 0x000fe40004800000 */
[----:B------:R-:W-:Y:S02]  /*1ad40*/  ISETP.GE.AND P5, PT, R4, R228, PT ;  /* 0x000000e40400720c */ /* 0x000fe40003fa6270 */
[-C--:B------:R-:W-:Y:S02]  /*1ad50*/  ISETP.GE.AND P1, PT, R5, R227.reuse, PT ;  /* 0x000000e30500720c */ /* 0x080fe40003f26270 */
[----:B------:R-:W-:Y:S02]  /*1ad60*/  FSEL R15, R15, -INF , !P2 ;  /* 0xff8000000f0f7808 */ /* 0x000fe40005000000 */
[----:B------:R-:W-:Y:S02]  /*1ad70*/  FSEL R20, R20, -INF , !P0 ;  /* 0xff80000014147808 */ /* 0x000fe40004000000 */
[C---:B------:R-:W-:Y:S02]  /*1ad80*/  ISETP.GE.AND P0, PT, R4.reuse, R227, PT ;  /* 0x000000e30400720c */ /* 0x040fe40003f06270 */
[C---:B------:R-:W-:Y:S02]  /*1ad90*/  ISETP.GE.OR P2, PT, R4.reuse, R232, !P5 ;  /* 0x000000e80400720c */ /* 0x040fe40006f46670 */
[----:B------:R-:W-:Y:S02]  /*1ada0*/  ISETP.GE.AND P4, PT, R3, R228, PT ;  /* 0x000000e40300720c */ /* 0x000fe40003f86270 */
[-C--:B------:R-:W-:Y:S02]  /*1adb0*/  ISETP.GE.OR P1, PT, R5, R231.reuse, !P1 ;  /* 0x000000e70500720c */ /* 0x080fe40004f26670 */
[----:B------:R-:W-:Y:S02]  /*1adc0*/  ISETP.GE.OR P0, PT, R4, R231, !P0 ;  /* 0x000000e70400720c */ /* 0x000fe40004706670 */
[----:B------:R-:W-:Y:S02]  /*1add0*/  FSEL R14, R14, -INF , !P2 ;  /* 0xff8000000e0e7808 */ /* 0x000fe40005000000 */
[----:B------:R-:W-:Y:S02]  /*1ade0*/  ISETP.GE.OR P2, PT, R3, R232, !P4 ;  /* 0x000000e80300720c */ /* 0x000fe40006746670 */
[----:B----4-:R-:W-:Y:S02]  /*1adf0*/  FSEL R19, R19, -INF , !P1 ;  /* 0xff80000013137808 */ /* 0x010fe40004800000 */
[-C--:B------:R-:W-:Y:S02]  /*1ae00*/  ISETP.GE.AND P1, PT, R4, R226.reuse, PT ;  /* 0x000000e20400720c */ /* 0x080fe40003f26270 */
[----:B------:R-:W-:Y:S02]  /*1ae10*/  FSEL R18, R18, -INF , !P0 ;  /* 0xff80000012127808 */ /* 0x000fe40004000000 */
[C---:B------:R-:W-:Y:S01]  /*1ae20*/  IADD3 R2, R0.reuse, 0x78, RZ ;  /* 0x0000007800027810 */ /* 0x040fe20007ffe0ff */
[----:B------:R-:W-:Y:S01]  /*1ae30*/  VIADD R0, R0, 0x79 ;  /* 0x0000007900007836 */ /* 0x000fe20000000000 */
[----:B------:R-:W-:Y:S02]  /*1ae40*/  ISETP.GE.AND P0, PT, R3, R226, PT ;  /* 0x000000e20300720c */ /* 0x000fe40003f06270 */
[----:B------:R-:W-:Y:S02]  /*1ae50*/  FSEL R13, R13, -INF , !P2 ;  /* 0xff8000000d0d7808 */ /* 0x000fe40005000000 */
[-C--:B------:R-:W-:Y:S02]  /*1ae60*/  ISETP.GE.OR P2, PT, R4, R230.reuse, !P1 ;  /* 0x000000e60400720c */ /* 0x080fe40004f46670 */
[C---:B------:R-:W-:Y:S02]  /*1ae70*/  ISETP.GE.OR P1, PT, R3.reuse, R230, !P0 ;  /* 0x000000e60300720c */ /* 0x040fe40004726670 */
[----:B------:R-:W-:Y:S02]  /*1ae80*/  ISETP.GE.AND P6, PT, R3, R227, PT ;  /* 0x000000e30300720c */ /* 0x000fe40003fc6270 */
[----:B------:R-:W-:Y:S02]  /*1ae90*/  ISETP.GE.AND P0, PT, R0, R226, PT ;  /* 0x000000e20000720c */ /* 0x000fe40003f06270 */
[----:B------:R-:W-:Y:S02]  /*1aea0*/  FSEL R96, R120, -INF , !P2 ;  /* 0xff80000078607808 */ /* 0x000fe40005000000 */
[C---:B------:R-:W-:Y:S02]  /*1aeb0*/  ISETP.GE.AND P2, PT, R2.reuse, R228, PT ;  /* 0x000000e40200720c */ /* 0x040fe40003f46270 */
[----:B------:R-:W-:Y:S02]  /*1aec0*/  ISETP.GE.AND P5, PT, R2, R226, PT ;  /* 0x000000e20200720c */ /* 0x000fe40003fa6270 */
[----:B--2---:R-:W-:Y:S02]  /*1aed0*/  FSEL R226, R121, -INF , !P1 ;  /* 0xff80000079e27808 */ /* 0x004fe40004800000 */
[----:B------:R-:W-:Y:S02]  /*1aee0*/  ISETP.GE.OR P0, PT, R0, R230, !P0 ;  /* 0x000000e60000720c */ /* 0x000fe40004706670 */
[----:B------:R-:W-:Y:S02]  /*1aef0*/  ISETP.GE.OR P4, PT, R3, R231, !P6 ;  /* 0x000000e70300720c */ /* 0x000fe40007786670 */
[----:B------:R-:W-:Y:S02]  /*1af00*/  ISETP.GE.OR P1, PT, R2, R232, !P2 ;  /* 0x000000e80200720c */ /* 0x000fe40005726670 */
[----:B------:R-:W-:Y:S02]  /*1af10*/  FSEL R233, R125, -INF , !P0 ;  /* 0xff8000007de97808 */ /* 0x000fe40004000000 */
[----:B------:R-:W-:Y:S02]  /*1af20*/  FSEL R16, R16, -INF , !P4 ;  /* 0xff80000010107808 */ /* 0x000fe40006000000 */
[----:B------:R-:W-:Y:S02]  /*1af30*/  ISETP.GE.OR P4, PT, R2, R230, !P5 ;  /* 0x000000e60200720c */ /* 0x000fe40006f86670 */
[C---:B------:R-:W-:Y:S02]  /*1af40*/  ISETP.GE.AND P0, PT, R5.reuse, R225, PT ;  /* 0x000000e10500720c */ /* 0x040fe40003f06270 */
[----:B------:R-:W-:Y:S02]  /*1af50*/  FSEL R128, R128, -INF , !P1 ;  /* 0xff80000080807808 */ /* 0x000fe40004800000 */
[----:B------:R-:W-:Y:S02]  /*1af60*/  ISETP.GE.AND P1, PT, R0, R228, PT ;  /* 0x000000e40000720c */ /* 0x000fe40003f26270 */
[----:B------:R-:W-:Y:S02]  /*1af70*/  ISETP.GE.AND P6, PT, R2, R227, PT ;  /* 0x000000e30200720c */ /* 0x000fe40003fc6270 */
[----:B------:R-:W-:Y:S02]  /*1af80*/  FSEL R113, R124, -INF , !P4 ;  /* 0xff8000007c717808 */ /* 0x000fe40006000000 */
[----:B------:R-:W-:Y:S02]  /*1af90*/  ISETP.GE.OR P5, PT, R5, R229, !P0 ;  /* 0x000000e50500720c */ /* 0x000fe400047a6670 */
[----:B------:R-:W-:Y:S02]  /*1afa0*/  ISETP.GE.OR P0, PT, R0, R232, !P1 ;  /* 0x000000e80000720c */ /* 0x000fe40004f06670 */
[-C--:B------:R-:W-:Y:S02]  /*1afb0*/  ISETP.GE.AND P4, PT, R6, R225.reuse, PT ;  /* 0x000000e10600720c */ /* 0x080fe40003f86270 */
[----:B------:R-:W-:Y:S02]  /*1afc0*/  ISETP.GE.AND P1, PT, R4, R225, PT ;  /* 0x000000e10400720c */ /* 0x000fe40003f26270 */
[----:B------:R-:W-:Y:S02]  /*1afd0*/  ISETP.GE.OR P2, PT, R2, R231, !P6 ;  /* 0x000000e70200720c */ /* 0x000fe40007746670 */
[----:B------:R-:W-:Y:S02]  /*1afe0*/  FMNMX.FTZ R5, R55, R133, !PT ;  /* 0x0000008537057209 */ /* 0x000fe40007810000 */
[-C--:B------:R-:W-:Y:S02]  /*1aff0*/  ISETP.GE.OR P6, PT, R6, R229.reuse, !P4 ;  /* 0x000000e50600720c */ /* 0x080fe400067c6670 */
[----:B------:R-:W-:Y:S02]  /*1b000*/  ISETP.GE.OR P4, PT, R4, R229, !P1 ;  /* 0x000000e50400720c */ /* 0x000fe40004f86670 */
[----:B------:R-:W-:Y:S02]  /*1b010*/  FMNMX.FTZ R4, R57, R134, !PT ;  /* 0x0000008639047209 */ /* 0x000fe40007810000 */
[----:B------:R-:W-:Y:S02]  /*1b020*/  FMNMX.FTZ R5, R201, R5, !PT ;  /* 0x00000005c9057209 */ /* 0x000fe40007810000 */
[----:B-1----:R-:W-:Y:S02]  /*1b030*/  FSEL R11, R11, -INF , !P0 ;  /* 0xff8000000b0b7808 */ /* 0x002fe40004000000 */
[----:B------:R-:W-:Y:S02]  /*1b040*/  FMNMX.FTZ R4, R202, R4, !PT ;  /* 0x00000004ca047209 */ /* 0x000fe40007810000 */
[----:B------:R-:W-:Y:S02]  /*1b050*/  ISETP.GE.AND P0, PT, R0, R227, PT ;  /* 0x000000e30000720c */ /* 0x000fe40003f06270 */
[----:B------:R-:W-:Y:S02]  /*1b060*/  FMNMX.FTZ R5, R204, R5, !PT ;  /* 0x00000005cc057209 */ /* 0x000fe40007810000 */
[----:B------:R-:W-:Y:S02]  /*1b070*/  FMNMX.FTZ R4, R208, R4, !PT ;  /* 0x00000004d0047209 */ /* 0x000fe40007810000 */
[----:B------:R-:W-:Y:S02]  /*1b080*/  ISETP.GE.OR P0, PT, R0, R231, !P0 ;  /* 0x000000e70000720c */ /* 0x000fe40004706670 */
[----:B------:R-:W-:Y:S02]  /*1b090*/  FMNMX.FTZ R5, R67, R5, !PT ;  /* 0x0000000543057209 */ /* 0x000fe40007810000 */
[----:B------:R-:W-:Y:S02]  /*1b0a0*/  FMNMX.FTZ R4, R210, R4, !PT ;  /* 0x00000004d2047209 */ /* 0x000fe40007810000 */
[----:B---3--:R-:W-:Y:S02]  /*1b0b0*/  FSEL R12, R12, -INF , !P0 ;  /* 0xff8000000c0c7808 */ /* 0x008fe40004000000 */
[----:B------:R-:W-:Y:S02]  /*1b0c0*/  FMNMX.FTZ R5, R209, R5, !PT ;  /* 0x00000005d1057209 */ /* 0x000fe40007810000 */
[----:B------:R-:W-:Y:S02]  /*1b0d0*/  ISETP.GE.AND P0, PT, R3, R225, PT ;  /* 0x000000e10300720c */ /* 0x000fe40003f06270 */
[----:B------:R-:W-:Y:S02]  /*1b0e0*/  FMNMX.FTZ R6, R53, R132, !PT ;  /* 0x0000008435067209 */ /* 0x000fe40007810000 */
[----:B------:R-:W-:Y:S02]  /*1b0f0*/  FMNMX.FTZ R4, R239, R4, !PT ;  /* 0x00000004ef047209 */ /* 0x000fe40007810000 */
[----:B------:R-:W-:Y:S02]  /*1b100*/  FSEL R130, R130, -INF , !P2 ;  /* 0xff80000082827808 */ /* 0x000fe40005000000 */
        /* <DEDUP_REMOVED lines=102> */
[----:B------:R-:W-:Y:S02]  /*1b770*/  LOP3.LUT P1, RZ, R224, 0x4, RZ, 0xc0, !PT ;  /* 0x00000004e0ff7812 */ /* 0x000fe4000782c0ff */
[----:B------:R-:W-:Y:S02]  /*1b780*/  FMNMX.FTZ R3, R96, R3, !PT ;  /* 0x0000000360037209 */ /* 0x000fe40007810000 */
[----:B------:R-:W-:Y:S02]  /*1b790*/  FMNMX.FTZ R5, R14, R5, !PT ;  /* 0x000000050e057209 */ /* 0x000fe40007810000 */
[----:B------:R-:W-:Y:S02]  /*1b7a0*/  FSEL R230, R106, -INF , !P1 ;  /* 0xff8000006ae67808 */ /* 0x000fe40004800000 */
[----:B------:R-:W-:Y:S02]  /*1b7b0*/  FMNMX.FTZ R6, R68, R6, !PT ;  /* 0x0000000644067209 */ /* 0x000fe40007810000 */
[----:B------:R-:W-:Y:S02]  /*1b7c0*/  FMNMX.FTZ R3, R226, R3, !PT ;  /* 0x00000003e2037209 */ /* 0x000fe40007810000 */
[----:B------:R-:W-:Y:S02]  /*1b7d0*/  FMNMX.FTZ R5, R13, R5, !PT ;  /* 0x000000050d057209 */ /* 0x000fe40007810000 */
[----:B------:R-:W-:Y:S02]  /*1b7e0*/  FSEL R81, R107, -INF , !P3 ;  /* 0xff8000006b517808 */ /* 0x000fe40005800000 */
[----:B------:R-:W-:Y:S02]  /*1b7f0*/  FMNMX.FTZ R6, R230, R6, !PT ;  /* 0x00000006e6067209 */ /* 0x000fe40007810000 */
[----:B------:R-:W-:Y:S02]  /*1b800*/  FMNMX.FTZ R3, R113, R3, !PT ;  /* 0x0000000371037209 */ /* 0x000fe40007810000 */
[----:B------:R-:W-:Y:S02]  /*1b810*/  ISETP.GE.AND P0, PT, R2, R225, PT ;  /* 0x000000e10200720c */ /* 0x000fe40003f06270 */
[----:B------:R-:W-:Y:S02]  /*1b820*/  FMNMX.FTZ R5, R128, R5, !PT ;  /* 0x0000000580057209 */ /* 0x000fe40007810000 */
[----:B------:R-:W-:Y:S02]  /*1b830*/  FMNMX.FTZ R6, R81, R6, !PT ;  /* 0x0000000651067209 */ /* 0x000fe40007810000 */
[----:B------:R-:W-:Y:S02]  /*1b840*/  FSEL R87, R110, -INF , !P6 ;  /* 0xff8000006e577808 */ /* 0x000fe40007000000 */
[----:B------:R-:W-:Y:S02]  /*1b850*/  FMNMX.FTZ R3, R233, R3, !PT ;  /* 0x00000003e9037209 */ /* 0x000fe40007810000 */
[----:B------:R-:W-:Y:S02]  /*1b860*/  FMNMX.FTZ R5, R11, R5, !PT ;  /* 0x000000050b057209 */ /* 0x000fe40007810000 */
[----:B------:R-:W-:Y:S01]  /*1b870*/  ISETP.GE.OR P1, PT, R2, R229, !P0 ;  /* 0x000000e50200720c */ /* 0x000fe20004726670 */
[----:B------:R-:W2:Y:S01]  /*1b880*/  SHFL.BFLY PT, R8, R3, 0x2, 0x1f ;  /* 0x0c401f0003087f89 */ /* 0x000ea200000e0000 */
[----:B------:R-:W-:Y:S02]  /*1b890*/  FMNMX.FTZ R2, R87, R6, !PT ;  /* 0x0000000657027209 */ /* 0x000fe40007810000 */
[----:B------:R-:W-:Y:S05]  /*1b8a0*/  FSEL R104, R111, -INF , !P5 ;  /* 0xff8000006f687808 */ /* 0x000fea0006800000 */
[----:B------:R-:W3:Y:S01]  /*1b8b0*/  SHFL.BFLY PT, R9, R5, 0x2, 0x1f ;  /* 0x0c401f0005097f89 */ /* 0x000ee200000e0000 */
[----:B------:R-:W-:Y:S02]  /*1b8c0*/  ISETP.GE.AND P0, PT, R0, R225, PT ;  /* 0x000000e10000720c */ /* 0x000fe40003f06270 */
[----:B------:R-:W-:Y:S01]  /*1b8d0*/  FSEL R103, R122, -INF , !P4 ;  /* 0xff8000007a677808 */ /* 0x000fe20006000000 */
[----:B------:R-:W-:Y:S01]  /*1b8e0*/  IMAD.MOV.U32 R122, RZ, RZ, R80 ;  /* 0x000000ffff7a7224 */ /* 0x000fe200078e0050 */
[----:B------:R-:W-:Y:S02]  /*1b8f0*/  FMNMX.FTZ R2, R104, R2, !PT ;  /* 0x0000000268027209 */ /* 0x000fe40007810000 */
[----:B-1----:R-:W-:Y:S02]  /*1b900*/  FMNMX.FTZ R4, R4, R7, !PT ;  /* 0x0000000704047209 */ /* 0x002fe40007810000 */
[----:B------:R-:W-:Y:S02]  /*1b910*/  ISETP.GE.OR P0, PT, R0, R229, !P0 ;  /* 0x000000e50000720c */ /* 0x000fe40004706670 */
[----:B------:R-:W-:Y:S01]  /*1b920*/  FSEL R232, R123, -INF , !P2 ;  /* 0xff8000007be87808 */ /* 0x000fe20005000000 */
[----:B------:R-:W1:Y:S01]  /*1b930*/  SHFL.BFLY PT, R70, R4, 0x1, 0x1f ;  /* 0x0c201f0004467f89 */ /* 0x000e6200000e0000 */
[----:B------:R-:W-:Y:S02]  /*1b940*/  FMNMX.FTZ R0, R103, R2, !PT ;  /* 0x0000000267007209 */ /* 0x000fe40007810000 */
[----:B------:R-:W-:Y:S02]  /*1b950*/  FSEL R78, R126, -INF , !P1 ;  /* 0xff8000007e4e7808 */ /* 0x000fe40004800000 */
[----:B------:R-:W-:Y:S02]  /*1b960*/  FMNMX.FTZ R0, R232, R0, !PT ;  /* 0x00000000e8007209 */ /* 0x000fe40007810000 */
[----:B------:R-:W-:Y:S02]  /*1b970*/  FSEL R72, R72, -INF , !P0 ;  /* 0xff80000048487808 */ /* 0x000fe40004000000 */
[----:B------:R-:W-:Y:S02]  /*1b980*/  FMNMX.FTZ R0, R78, R0, !PT ;  /* 0x000000004e007209 */ /* 0x000fe40007810000 */
[----:B--2---:R-:W-:Y:S02]  /*1b990*/  FMNMX.FTZ R3, R3, R8, !PT ;  /* 0x0000000803037209 */ /* 0x004fe40007810000 */
[----:B------:R-:W-:Y:S02]  /*1b9a0*/  FMNMX.FTZ R0, R72, R0, !PT ;  /* 0x0000000048007209 */ /* 0x000fe40007810000 */
[----:B---3--:R-:W-:Y:S01]  /*1b9b0*/  FMNMX.FTZ R5, R5, R9, !PT ;  /* 0x0000000905057209 */ /* 0x008fe20007810000 */
[----:B------:R-:W2:Y:S01]  /*1b9c0*/  SHFL.BFLY PT, R69, R3, 0x1, 0x1f ;  /* 0x0c201f0003457f89 */ /* 0x000ea200000e0000 */
[----:B------:R-:W-:Y:S07]  /*1b9d0*/  LOP3.LUT P3, RZ, R224, 0x20, RZ, 0xc0, !PT ;  /* 0x00000020e0ff7812 */ /* 0x000fee000786c0ff */
[----:B------:R-:W3:Y:S08]  /*1b9e0*/  SHFL.BFLY PT, R2, R0, 0x2, 0x1f ;  /* 0x0c401f0000027f89 */ /* 0x000ef000000e0000 */
[----:B------:R-:W4:Y:S01]  /*1b9f0*/  SHFL.BFLY PT, R71, R5, 0x1, 0x1f ;  /* 0x0c201f0005477f89 */ /* 0x000f2200000e0000 */
[----:B-1----:R-:W-:Y:S04]  /*1ba00*/  FMNMX.FTZ R70, R4, R70, !PT ;  /* 0x0000004604467209 */ /* 0x002fe80007810000 */
[C---:B------:R-:W-:Y:S01]  /*1ba10*/  FSETP.NEU.FTZ.AND P1, PT, R70.reuse, -INF , PT ;  /* 0xff8000004600780b */ /* 0x040fe20003f3d000 */
[----:B------:R-:W-:Y:S05]  /*1ba20*/  FMUL.FTZ R7, R70, UR4 ;  /* 0x0000000446077c20 */ /* 0x000fea0008410000 */
[----:B------:R-:W-:Y:S02]  /*1ba30*/  FSEL R7, R7, RZ, P1 ;  /* 0x000000ff07077208 */ /* 0x000fe40000800000 */
[----:B--2---:R-:W-:Y:S03]  /*1ba40*/  FMNMX.FTZ R69, R3, R69, !PT ;  /* 0x0000004503457209 */ /* 0x004fe60007810000 */
[--C-:B------:R-:W-:Y:S01]  /*1ba50*/  FFMA.FTZ R93, R52, UR4, -R7.reuse ;  /* 0x00000004345d7c23 */ /* 0x100fe20008010807 */
[--C-:B------:R-:W-:Y:S01]  /*1ba60*/  FFMA.FTZ R227, R16, UR4, -R7.reuse ;  /* 0x0000000410e37c23 */ /* 0x100fe20008010807 */
[--C-:B------:R-:W-:Y:S01]  /*1ba70*/  FFMA.FTZ R111, R64, UR4, -R7.reuse ;  /* 0x00000004406f7c23 */ /* 0x100fe20008010807 */
[----:B---3--:R-:W-:Y:S01]  /*1ba80*/  FMNMX.FTZ R0, R0, R2, !PT ;  /* 0x0000000200007209 */ /* 0x008fe20007810000 */
[--C-:B------:R-:W-:Y:S01]  /*1ba90*/  FFMA.FTZ R2, R55, UR4, -R7.reuse ;  /* 0x0000000437027c23 */ /* 0x100fe20008010807 */
[--C-:B------:R-:W-:Y:S01]  /*1baa0*/  FFMA.FTZ R94, R60, UR4, -R7.reuse ;  /* 0x000000043c5e7c23 */ /* 0x100fe20008010807 */
[--C-:B------:R-:W-:Y:S01]  /*1bab0*/  FFMA.FTZ R92, R51, UR4, -R7.reuse ;  /* 0x00000004335c7c23 */ /* 0x100fe20008010807 */
[--C-:B------:R-:W-:Y:S01]  /*1bac0*/  FFMA.FTZ R95, R43, UR4, -R7.reuse ;  /* 0x000000042b5f7c23 */ /* 0x100fe20008010807 */
[----:B------:R1:W-:Y:S01]  /*1bad0*/  MUFU.EX2 R77, R2 ;  /* 0x00000002004d7308 */ /* 0x0003e20000000800 */
[----:B----4-:R-:W-:Y:S01]  /*1bae0*/  FMNMX.FTZ R71, R5, R71, !PT ;  /* 0x0000004705477209 */ /* 0x010fe20007810000 */
[C---:B------:R-:W-:Y:S01]  /*1baf0*/  FMUL.FTZ R73, R69.reuse, UR4 ;  /* 0x0000000445497c20 */ /* 0x040fe20008410000 */
[----:B------:R-:W-:Y:S01]  /*1bb00*/  FSETP.NEU.FTZ.AND P0, PT, R69, -INF , PT ;  /* 0xff8000004500780b */ /* 0x000fe20003f1d000 */
[--C-:B------:R-:W-:Y:S01]  /*1bb10*/  FFMA.FTZ R107, R48, UR4, -R7.reuse ;  /* 0x00000004306b7c23 */ /* 0x100fe20008010807 */
[C---:B------:R-:W-:Y:S01]  /*1bb20*/  FSETP.NEU.FTZ.AND P2, PT, R71.reuse, -INF , PT ;  /* 0xff8000004700780b */ /* 0x040fe20003f5d000 */
[----:B------:R-:W-:Y:S01]  /*1bb30*/  FMUL.FTZ R5, R71, UR4 ;  /* 0x0000000447057c20 */ /* 0x000fe20008410000 */
[----:B------:R-:W-:Y:S03]  /*1bb40*/  FSEL R73, R73, RZ, P0 ;  /* 0x000000ff49497208 */ /* 0x000fe60000000000 */
[----:B------:R-:W-:Y:S01]  /*1bb50*/  MUFU.EX2 R111, R111 ;  /* 0x0000006f006f7308 */ /* 0x000fe20000000800 */
[--C-:B------:R-:W-:Y:S01]  /*1bb60*/  FFMA.FTZ R124, R36, UR4, -R7.reuse ;  /* 0x00000004247c7c23 */ /* 0x100fe20008010807 */
[----:B------:R-:W-:Y:S01]  /*1bb70*/  FFMA.FTZ R101, R209, UR4, -R7 ;  /* 0x00000004d1657c23 */ /* 0x000fe20008010807 */
[----:B------:R-:W-:Y:S01]  /*1bb80*/  FSEL R5, R5, RZ, P2 ;  /* 0x000000ff05057208 */ /* 0x000fe20001000000 */
[--C-:B------:R-:W-:Y:S01]  /*1bb90*/  FFMA.FTZ R4, R202, UR4, -R73.reuse ;  /* 0x00000004ca047c23 */ /* 0x100fe20008010849 */
[--C-:B------:R-:W-:Y:S01]  /*1bba0*/  FFMA.FTZ R9, R208, UR4, -R73.reuse ;  /* 0x00000004d0097c23 */ /* 0x100fe20008010849 */
[----:B------:R-:W-:Y:S01]  /*1bbb0*/  FFMA.FTZ R8, R210, UR4, -R73 ;  /* 0x00000004d2087c23 */ /* 0x000fe20008010849 */
[----:B------:R-:W-:Y:S03]  /*1bbc0*/  FFMA.FTZ R108, R50, UR4, -R7 ;  /* 0x00000004326c7c23 */ /* 0x000fe60008010807 */
[----:B------:R2:W-:Y:S01]  /*1bbd0*/  MUFU.EX2 R127, R4 ;  /* 0x00000004007f7308 */ /* 0x0005e20000000800 */
[----:B-1----:R-:W-:Y:S01]  /*1bbe0*/  FFMA.FTZ R2, R57, UR4, -R73 ;  /* 0x0000000439027c23 */ /* 0x002fe20008010849 */
[--C-:B------:R-:W-:Y:S01]  /*1bbf0*/  FFMA.FTZ R3, R53, UR4, -R5.reuse ;  /* 0x0000000435037c23 */ /* 0x100fe20008010805 */
[----:B------:R-:W-:Y:S02]  /*1bc00*/  IMAD.MOV.U32 R53, RZ, RZ, R84 ;  /* 0x000000ffff357224 */ /* 0x000fe400078e0054 */
[--C-:B------:R-:W-:Y:S01]  /*1bc10*/  FFMA.FTZ R89, R61, UR4, -R5.reuse ;  /* 0x000000043d597c23 */ /* 0x100fe20008010805 */
[--C-:B------:R-:W-:Y:S01]  /*1bc20*/  FFMA.FTZ R88, R59, UR4, -R5.reuse ;  /* 0x000000043b587c23 */ /* 0x100fe20008010805 */
[--C-:B------:R-:W-:Y:S01]  /*1bc30*/  FFMA.FTZ R228, R11, UR4, -R5.reuse ;  /* 0x000000040be47c23 */ /* 0x100fe20008010805 */
[----:B------:R-:W-:Y:S02]  /*1bc40*/  FFMA.FTZ R114, R47, UR4, -R5 ;  /* 0x000000042f727c23 */ /* 0x000fe40008010805 */
[----:B------:R1:W-:Y:S01]  /*1bc50*/  MUFU.EX2 R84, R2 ;  /* 0x0000000200547308 */ /* 0x0003e20000000800 */
[----:B------:R-:W-:Y:S02]  /*1bc60*/  IMAD.MOV.U32 R47, RZ, RZ, R83 ;  /* 0x000000ffff2f7224 */ /* 0x000fe400078e0053 */
[--C-:B------:R-:W-:Y:S01]  /*1bc70*/  FFMA.FTZ R123, R46, UR4, -R5.reuse ;  /* 0x000000042e7b7c23 */ /* 0x100fe20008010805 */
[----:B------:R-:W-:Y:S01]  /*1bc80*/  MOV R46, R82 ;  /* 0x00000052002e7202 */ /* 0x000fe20000000f00 */
[----:B------:R-:W-:Y:S01]  /*1bc90*/  FFMA.FTZ R121, R45, UR4, -R5 ;  /* 0x000000042d797c23 */ /* 0x000fe20008010805 */
[----:B------:R-:W-:Y:S02]  /*1bca0*/  IMAD.MOV.U32 R45, RZ, RZ, R81 ;  /* 0x000000ffff2d7224 */ /* 0x000fe400078e0051 */
[--C-:B------:R-:W-:Y:S01]  /*1bcb0*/  FFMA.FTZ R120, R41, UR4, -R5.reuse ;  /* 0x0000000429787c23 */ /* 0x100fe20008010805 */
[----:B------:R-:W-:Y:S01]  /*1bcc0*/  IMAD.MOV.U32 R57, RZ, RZ, R98 ;  /* 0x000000ffff397224 */ /* 0x000fe200078e0062 */
[----:B------:R3:W-:Y:S01]  /*1bcd0*/  MUFU.EX2 R76, R3 ;  /* 0x00000003004c7308 */ /* 0x0007e20000000800 */
[----:B--2---:R-:W-:Y:S01]  /*1bce0*/  FFMA.FTZ R4, R62, UR4, -R5 ;  /* 0x000000043e047c23 */ /* 0x004fe20008010805 */
[--C-:B------:R-:W-:Y:S01]  /*1bcf0*/  FFMA.FTZ R62, R207, UR4, -R7.reuse ;  /* 0x00000004cf3e7c23 */ /* 0x100fe20008010807 */
[----:B------:R-:W-:Y:S01]  /*1bd00*/  FFMA.FTZ R59, R66, UR4, -R7 ;  /* 0x00000004423b7c23 */ /* 0x000fe20008010807 */
[--C-:B------:R-:W-:Y:S01]  /*1bd10*/  FFMA.FTZ R6, R63, UR4, -R5.reuse ;  /* 0x000000043f067c23 */ /* 0x100fe20008010805 */
[--C-:B------:R-:W-:Y:S01]  /*1bd20*/  FFMA.FTZ R63, R203, UR4, -R5.reuse ;  /* 0x00000004cb3f7c23 */ /* 0x100fe20008010805 */
[--C-:B------:R-:W-:Y:S01]  /*1bd30*/  FFMA.FTZ R100, R206, UR4, -R5.reuse ;  /* 0x00000004ce647c23 */ /* 0x100fe20008010805 */
[--C-:B------:R-:W-:Y:S03]  /*1bd40*/  FFMA.FTZ R116, R49, UR4, -R5.reuse ;  /* 0x0000000431747c23 */ /* 0x100fe60008010805 */
[----:B------:R-:W2:Y:S01]  /*1bd50*/  MUFU.EX2 R80, R4 ;  /* 0x0000000400507308 */ /* 0x000ea20000000800 */
[--C-:B-1----:R-:W-:Y:S01]  /*1bd60*/  FFMA.FTZ R2, R200, UR4, -R5.reuse ;  /* 0x00000004c8027c23 */ /* 0x102fe20008010805 */
[--C-:B------:R-:W-:Y:S01]  /*1bd70*/  FFMA.FTZ R131, R38, UR4, -R5.reuse ;  /* 0x0000000426837c23 */ /* 0x100fe20008010805 */
[--C-:B------:R-:W-:Y:S01]  /*1bd80*/  FFMA.FTZ R129, R37, UR4, -R5.reuse ;  /* 0x0000000425817c23 */ /* 0x100fe20008010805 */
[--C-:B------:R-:W-:Y:S01]  /*1bd90*/  FFMA.FTZ R126, R33, UR4, -R5.reuse ;  /* 0x00000004217e7c23 */ /* 0x100fe20008010805 */
[--C-:B------:R-:W-:Y:S01]  /*1bda0*/  FFMA.FTZ R79, R17, UR4, -R5.reuse ;  /* 0x00000004114f7c23 */ /* 0x100fe20008010805 */
[--C-:B------:R-:W-:Y:S01]  /*1bdb0*/  FFMA.FTZ R14, R14, UR4, -R5.reuse ;  /* 0x000000040e0e7c23 */ /* 0x100fe20008010805 */
[----:B------:R-:W-:Y:S03]  /*1bdc0*/  FFMA.FTZ R13, R13, UR4, -R5 ;  /* 0x000000040d0d7c23 */ /* 0x000fe60008010805 */
[----:B------:R1:W-:Y:S01]  /*1bdd0*/  MUFU.EX2 R91, R2 ;  /* 0x00000002005b7308 */ /* 0x0003e20000000800 */
[----:B---3--:R-:W3:Y:S01]  /*1bde0*/  SHFL.BFLY PT, R3, R0, 0x1, 0x1f ;  /* 0x0c201f0000037f89 */ /* 0x008ee200000e0000 */
[----:B------:R-:W-:Y:S02]  /*1bdf0*/  IMAD.MOV.U32 R61, RZ, RZ, R97 ;  /* 0x000000ffff3d7224 */ /* 0x000fe400078e0061 */
[--C-:B------:R-:W-:Y:S01]  /*1be00*/  FFMA.FTZ R97, R44, UR4, -R7.reuse ;  /* 0x000000042c617c23 */ /* 0x100fe20008010807 */
[--C-:B------:R-:W-:Y:S01]  /*1be10*/  FFMA.FTZ R118, R42, UR4, -R7.reuse ;  /* 0x000000042a767c23 */ /* 0x100fe20008010807 */
[--C-:B------:R-:W-:Y:S01]  /*1be20*/  FFMA.FTZ R117, R39, UR4, -R7.reuse ;  /* 0x0000000427757c23 */ /* 0x100fe20008010807 */
[--C-:B------:R-:W-:Y:S01]  /*1be30*/  FFMA.FTZ R125, R35, UR4, -R7.reuse ;  /* 0x00000004237d7c23 */ /* 0x100fe20008010807 */
[----:B------:R-:W-:Y:S02]  /*1be40*/  FFMA.FTZ R206, R28, UR4, -R7 ;  /* 0x000000041cce7c23 */ /* 0x000fe40008010807 */
[----:B------:R4:W-:Y:S01]  /*1be50*/  MUFU.EX2 R99, R6 ;  /* 0x0000000600637308 */ /* 0x0009e20000000800 */
[--C-:B------:R-:W-:Y:S01]  /*1be60*/  FFMA.FTZ R115, R54, UR4, -R5.reuse ;  /* 0x0000000436737c23 */ /* 0x100fe20008010805 */
[----:B------:R-:W-:Y:S02]  /*1be70*/  IMAD.MOV.U32 R54, RZ, RZ, R102 ;  /* 0x000000ffff367224 */ /* 0x000fe400078e0066 */
[--C-:B------:R-:W-:Y:S01]  /*1be80*/  FFMA.FTZ R208, R26, UR4, -R5.reuse ;  /* 0x000000041ad07c23 */ /* 0x100fe20008010805 */
[--C-:B------:R-:W-:Y:S01]  /*1be90*/  FFMA.FTZ R102, R128, UR4, -R5.reuse ;  /* 0x0000000480667c23 */ /* 0x100fe20008010805 */
[--C-:B------:R-:W-:Y:S01]  /*1bea0*/  FFMA.FTZ R26, R21, UR4, -R5.reuse ;  /* 0x00000004151a7c23 */ /* 0x100fe20008010805 */
[--C-:B------:R-:W-:Y:S01]  /*1beb0*/  FFMA.FTZ R110, R58, UR4, -R5.reuse ;  /* 0x000000043a6e7c23 */ /* 0x100fe20008010805 */
[----:B------:R-:W-:Y:S02]  /*1bec0*/  FFMA.FTZ R119, R40, UR4, -R5 ;  /* 0x0000000428777c23 */ /* 0x000fe40008010805 */
[----:B------:R-:W-:Y:S01]  /*1bed0*/  MUFU.EX2 R105, R8 ;  /* 0x0000000800697308 */ /* 0x000fe20000000800 */
[--C-:B-1----:R-:W-:Y:S01]  /*1bee0*/  FFMA.FTZ R2, R201, UR4, -R7.reuse ;  /* 0x00000004c9027c23 */ /* 0x102fe20008010807 */
[----:B--2---:R-:W-:Y:S02]  /*1bef0*/  IMAD.MOV.U32 R41, RZ, RZ, R80 ;  /* 0x000000ffff297224 */ /* 0x004fe400078e0050 */
[--C-:B------:R-:W-:Y:S01]  /*1bf00*/  FFMA.FTZ R58, R65, UR4, -R7.reuse ;  /* 0x00000004413a7c23 */ /* 0x100fe20008010807 */
[----:B------:R-:W1:Y:S01]  /*1bf10*/  LDSM.16.MT88.4 R80, [R214+0x8000] ;  /* 0x00800000d650783b */ /* 0x000e620000004200 */
[--C-:B------:R-:W-:Y:S01]  /*1bf20*/  FFMA.FTZ R128, R34, UR4, -R7.reuse ;  /* 0x0000000422807c23 */ /* 0x100fe20008010807 */
[--C-:B------:R-:W-:Y:S01]  /*1bf30*/  FFMA.FTZ R201, R30, UR4, -R7.reuse ;  /* 0x000000041ec97c23 */ /* 0x100fe20008010807 */
[----:B------:R-:W-:Y:S02]  /*1bf40*/  FFMA.FTZ R207, R27, UR4, -R7 ;  /* 0x000000041bcf7c23 */ /* 0x000fe40008010807 */
[----:B------:R2:W-:Y:S01]  /*1bf50*/  MUFU.EX2 R75, R2 ;  /* 0x00000002004b7308 */ /* 0x0005e20000000800 */
[----:B---3--:R-:W-:Y:S01]  /*1bf60*/  FMNMX.FTZ R68, R0, R3, !PT ;  /* 0x0000000300447209 */ /* 0x008fe20007810000 */
[----:B------:R-:W-:Y:S01]  /*1bf70*/  FFMA.FTZ R210, R24, UR4, -R5 ;  /* 0x0000000418d27c23 */ /* 0x000fe20008010805 */
[----:B------:R-:W-:Y:S01]  /*1bf80*/  FSEL R0, R69, RZ, P0 ;  /* 0x000000ff45007208 */ /* 0x000fe20000000000 */
[--C-:B------:R-:W-:Y:S01]  /*1bf90*/  FFMA.FTZ R209, R25, UR4, -R7.reuse ;  /* 0x0000000419d17c23 */ /* 0x100fe20008010807 */
[C---:B------:R-:W-:Y:S01]  /*1bfa0*/  FSETP.NEU.FTZ.AND P0, PT, R68.reuse, -INF , PT ;  /* 0xff8000004400780b */ /* 0x040fe20003f1d000 */
[----:B------:R-:W-:Y:S01]  /*1bfb0*/  FMUL.FTZ R74, R68, UR4 ;  /* 0x00000004444a7c20 */ /* 0x000fe20008410000 */
[----:B------:R-:W-:Y:S03]  /*1bfc0*/  FFMA.FTZ R130, R130, UR4, -R7 ;  /* 0x0000000482827c23 */ /* 0x000fe60008010807 */
[----:B------:R-:W-:Y:S01]  /*1bfd0*/  MUFU.EX2 R98, R9 ;  /* 0x0000000900627308 */ /* 0x000fe20000000800 */
[----:B------:R-:W-:Y:S01]  /*1bfe0*/  FADD.FTZ R4, -R0, R134 ;  /* 0x0000008600047221 */ /* 0x000fe20000010100 */
[----:B------:R-:W-:Y:S01]  /*1bff0*/  FSEL R0, R68, RZ, P0 ;  /* 0x000000ff44007208 */ /* 0x000fe20000000000 */
[----:B------:R-:W-:Y:S01]  /*1c000*/  IMAD.MOV.U32 R11, RZ, RZ, R13 ;  /* 0x000000ffff0b7224 */ /* 0x000fe200078e000d */
[----:B------:R-:W-:Y:S02]  /*1c010*/  FSEL R74, R74, RZ, P0 ;  /* 0x000000ff4a4a7208 */ /* 0x000fe40000000000 */
[----:B------:R-:W-:Y:S01]  /*1c020*/  MOV R134, R78 ;  /* 0x0000004e00867202 */ /* 0x000fe20000000f00 */
[----:B----4-:R-:W-:Y:S03]  /*1c030*/  FADD.FTZ R6, -R0, R135 ;  /* 0x0000008700067221 */ /* 0x010fe60000010100 */
[----:B------:R-:W-:Y:S01]  /*1c040*/  MUFU.EX2 R100, R100 ;  /* 0x0000006400647308 */ /* 0x000fe20000000800 */
[----:B--2---:R-:W-:Y:S01]  /*1c050*/  FSEL R2, R71, RZ, P2 ;  /* 0x000000ff47027208 */ /* 0x004fe20001000000 */
[----:B------:R-:W-:Y:S01]  /*1c060*/  FFMA.FTZ R0, R204, UR4, -R7 ;  /* 0x00000004cc007c23 */ /* 0x000fe20008010807 */
[--C-:B------:R-:W-:Y:S01]  /*1c070*/  FFMA.FTZ R135, R32, UR4, -R5.reuse ;  /* 0x0000000420877c23 */ /* 0x100fe20008010805 */
[--C-:B------:R-:W-:Y:S01]  /*1c080*/  FFMA.FTZ R78, R23, UR4, -R5.reuse ;  /* 0x00000004174e7c23 */ /* 0x100fe20008010805 */
[----:B------:R-:W-:Y:S01]  /*1c090*/  FFMA.FTZ R8, R234, UR4, -R74 ;  /* 0x00000004ea087c23 */ /* 0x000fe2000801084a */
[----:B------:R-:W-:Y:S01]  /*1c0a0*/  FADD.FTZ R3, -R2, R132 ;  /* 0x0000008402037221 */ /* 0x000fe20000010100 */
[----:B------:R-:W-:Y:S03]  /*1c0b0*/  FSEL R2, R70, RZ, P1 ;  /* 0x000000ff46027208 */ /* 0x000fe60000800000 */
[----:B------:R2:W3:Y:S01]  /*1c0c0*/  MUFU.EX2 R55, R0 ;  /* 0x0000000000377308 */ /* 0x0004e20000000800 */
[----:B------:R-:W-:Y:S01]  /*1c0d0*/  FFMA.FTZ R204, R29, UR4, -R5 ;  /* 0x000000041dcc7c23 */ /* 0x000fe20008010805 */
[----:B------:R-:W-:Y:S01]  /*1c0e0*/  FFMA.FTZ R234, R20, UR4, -R7 ;  /* 0x0000000414ea7c23 */ /* 0x000fe20008010807 */
[----:B------:R-:W-:Y:S02]  /*1c0f0*/  IMAD.MOV.U32 R29, RZ, RZ, R45 ;  /* 0x000000ffff1d7224 */ /* 0x000fe400078e002d */
[----:B------:R-:W-:Y:S01]  /*1c100*/  FADD.FTZ R2, -R2, R133 ;  /* 0x0000008502027221 */ /* 0x000fe20000010100 */
[----:B------:R-:W-:Y:S02]  /*1c110*/  IMAD.MOV.U32 R133, RZ, RZ, R10 ;  /* 0x000000ffff857224 */ /* 0x000fe400078e000a */
[----:B------:R-:W-:Y:S01]  /*1c120*/  FFMA.FTZ R10, R67, UR4, -R7 ;  /* 0x00000004430a7c23 */ /* 0x000fe20008010807 */
[----:B------:R-:W-:Y:S01]  /*1c130*/  IMAD.MOV.U32 R67, RZ, RZ, R222 ;  /* 0x000000ffff437224 */ /* 0x000fe200078e00de */
[----:B------:R4:W-:Y:S01]  /*1c140*/  MUFU.EX2 R202, R8 ;  /* 0x0000000800ca7308 */ /* 0x0009e20000000800 */
[----:B------:R-:W-:Y:S01]  /*1c150*/  FFMA.FTZ R222, R15, UR4, -R5 ;  /* 0x000000040fde7c23 */ /* 0x000fe20008010805 */
[----:B------:R-:W-:Y:S02]  /*1c160*/  IMAD.MOV.U32 R40, RZ, RZ, R133 ;  /* 0x000000ffff287224 */ /* 0x000fe400078e0085 */
[----:B------:R-:W-:Y:S01]  /*1c170*/  FMUL.FTZ R2, R2, UR4 ;  /* 0x0000000402027c20 */ /* 0x000fe20008410000 */
[----:B------:R-:W-:Y:S02]  /*1c180*/  IMAD.MOV.U32 R133, RZ, RZ, R53 ;  /* 0x000000ffff857224 */ /* 0x000fe400078e0035 */
[----:B------:R-:W-:Y:S01]  /*1c190*/  FFMA.FTZ R132, R12, UR4, -R7 ;  /* 0x000000040c847c23 */ /* 0x000fe20008010807 */
[----:B------:R-:W-:Y:S01]  /*1c1a0*/  IMAD.MOV.U32 R24, RZ, RZ, R40 ;  /* 0x000000ffff187224 */ /* 0x000fe200078e0028 */
[----:B------:R-:W-:Y:S01]  /*1c1b0*/  PLOP3.LUT P0, PT, PT, PT, UP0, 0x80, 0x0 ;  /* 0x000000000000781c */ /* 0x000fe20003f0f008 */
[----:B------:R1:W-:Y:S01]  /*1c1c0*/  MUFU.EX2 R106, R10 ;  /* 0x0000000a006a7308 */ /* 0x0003e20000000800 */
[--C-:B--2---:R-:W-:Y:S01]  /*1c1d0*/  FFMA.FTZ R0, R205, UR4, -R74.reuse ;  /* 0x00000004cd007c23 */ /* 0x104fe2000801084a */
[----:B---3--:R-:W-:Y:S02]  /*1c1e0*/  IMAD.MOV.U32 R49, RZ, RZ, R55 ;  /* 0x000000ffff317224 */ /* 0x008fe400078e0037 */
[----:B------:R-:W-:Y:S01]  /*1c1f0*/  FFMA.FTZ R205, R31, UR4, -R5 ;  /* 0x000000041fcd7c23 */ /* 0x000fe20008010805 */
[----:B------:R-:W-:Y:S02]  /*1c200*/  IMAD.MOV.U32 R55, RZ, RZ, R221 ;  /* 0x000000ffff377224 */ /* 0x000fe400078e00dd */
[----:B------:R-:W-:Y:S01]  /*1c210*/  FFMA.FTZ R221, R18, UR4, -R7 ;  /* 0x0000000412dd7c23 */ /* 0x000fe20008010807 */
[----:B------:R-:W-:Y:S01]  /*1c220*/  FFMA.FTZ R5, R235, UR4, -R74 ;  /* 0x00000004eb057c23 */ /* 0x000fe2000801084a */
[----:B------:R-:W-:Y:S01]  /*1c230*/  IMAD.MOV.U32 R38, RZ, RZ, R49 ;  /* 0x000000ffff267224 */ /* 0x000fe200078e0031 */
[----:B------:R2:W-:Y:S01]  /*1c240*/  MUFU.EX2 R200, R0 ;  /* 0x0000000000c87308 */ /* 0x0005e20000000800 */
[----:B----4-:R-:W-:Y:S01]  /*1c250*/  FMUL.FTZ R8, R6, UR4 ;  /* 0x0000000406087c20 */ /* 0x010fe20008410000 */
[----:B------:R-:W-:Y:S02]  /*1c260*/  IMAD.MOV.U32 R40, RZ, RZ, R47 ;  /* 0x000000ffff287224 */ /* 0x000fe400078e002f */
[----:B------:R-:W-:Y:S01]  /*1c270*/  FFMA.FTZ R235, R19, UR4, -R7 ;  /* 0x0000000413eb7c23 */ /* 0x000fe20008010807 */
[----:B------:R-:W-:Y:S02]  /*1c280*/  IMAD.MOV.U32 R45, RZ, RZ, R61 ;  /* 0x000000ffff2d7224 */ /* 0x000fe400078e003d */
[----:B------:R-:W-:Y:S03]  /*1c290*/  IMAD.MOV.U32 R61, RZ, RZ, R90 ;  /* 0x000000ffff3d7224 */ /* 0x000fe600078e005a */
[----:B------:R-:W-:Y:S01]  /*1c2a0*/  MUFU.EX2 R15, R5 ;  /* 0x00000005000f7308 */ /* 0x000fe20000000800 */
[----:B-1----:R-:W3:Y:S01]  /*1c2b0*/  LDL.LU R10, [R1+0x5c] ;  /* 0x00005c00010a7983 */ /* 0x002ee20000300800 */
[----:B------:R-:W-:Y:S02]  /*1c2c0*/  IMAD.MOV.U32 R47, RZ, RZ, R55 ;  /* 0x000000ffff2f7224 */ /* 0x000fe400078e0037 */
[----:B------:R-:W-:Y:S01]  /*1c2d0*/  IMAD.MOV.U32 R30, RZ, RZ, R40 ;  /* 0x000000ffff1e7224 */ /* 0x000fe200078e0028 */
[----:B------:R-:W4:Y:S01]  /*1c2e0*/  LDL.LU R9, [R1+0x60] ;  /* 0x0000600001097983 */ /* 0x000f220000300800 */
[----:B------:R-:W-:Y:S04]  /*1c2f0*/  IMAD.MOV.U32 R43, RZ, RZ, R45 ;  /* 0x000000ffff2b7224 */ /* 0x000fe800078e002d */
[----:B------:R-:W1:Y:S01]  /*1c300*/  MUFU.EX2 R2, R2 ;  /* 0x0000000200027308 */ /* 0x000e620000000800 */
[----:B--2---:R-:W-:Y:S01]  /*1c310*/  FFMA.FTZ R0, R211, UR4, -R74 ;  /* 0x00000004d3007c23 */ /* 0x004fe2000801084a */
[----:B------:R-:W-:Y:S01]  /*1c320*/  FFMA.FTZ R211, R22, UR4, -R7 ;  /* 0x0000000416d37c23 */ /* 0x000fe20008010807 */
[----:B------:R-:W-:Y:S02]  /*1c330*/  IMAD.MOV.U32 R31, RZ, RZ, R46 ;  /* 0x000000ffff1f7224 */ /* 0x000fe400078e002e */
[----:B------:R-:W-:Y:S02]  /*1c340*/  IMAD.MOV.U32 R46, RZ, RZ, R67 ;  /* 0x000000ffff2e7224 */ /* 0x000fe400078e0043 */
[----:B------:R-:W-:Y:S03]  /*1c350*/  IMAD.MOV.U32 R27, RZ, RZ, R31 ;  /* 0x000000ffff1b7224 */ /* 0x000fe600078e001f */
[----:B------:R2:W-:Y:S01]  /*1c360*/  MUFU.EX2 R203, R0 ;  /* 0x0000000000cb7308 */ /* 0x0005e20000000800 */
[----:B------:R-:W-:Y:S09]  /*1c370*/  MOV R31, R57 ;  /* 0x00000039001f7202 */ /* 0x000ff20000000f00 */
[----:B------:R-:W-:Y:S01]  /*1c380*/  MUFU.EX2 R101, R101 ;  /* 0x0000006500657308 */ /* 0x000fe20000000800 */
[C---:B-1----:R-:W-:Y:S01]  /*1c390*/  FMUL.FTZ R23, R2.reuse, R159 ;  /* 0x0000009f02177220 */ /* 0x042fe20000410000 */
[C---:B------:R-:W-:Y:S01]  /*1c3a0*/  FMUL.FTZ R18, R2.reuse, R162 ;  /* 0x000000a202127220 */ /* 0x040fe20000410000 */
[----:B------:R-:W-:Y:S01]  /*1c3b0*/  IMAD.MOV.U32 R159, RZ, RZ, R41 ;  /* 0x000000ffff9f7224 */ /* 0x000fe200078e0029 */
[----:B------:R-:W-:Y:S01]  /*1c3c0*/  MOV R41, R54 ;  /* 0x0000003600297202 */ /* 0x000fe20000000f00 */
[----:B------:R-:W-:Y:S02]  /*1c3d0*/  IMAD.MOV.U32 R162, RZ, RZ, R38 ;  /* 0x000000ffffa27224 */ /* 0x000fe400078e0026 */
[C---:B------:R-:W-:Y:S01]  /*1c3e0*/  FMUL.FTZ R6, R2.reuse, R166 ;  /* 0x000000a602067220 */ /* 0x040fe20000410000 */
[----:B------:R-:W-:Y:S02]  /*1c3f0*/  FMUL.FTZ R7, R2, R167 ;  /* 0x000000a702077220 */ /* 0x000fe40000410000 */
[----:B------:R-:W-:Y:S01]  /*1c400*/  MUFU.EX2 R110, R110 ;  /* 0x0000006e006e7308 */ /* 0x000fe20000000800 */
[----:B--2---:R-:W-:Y:S01]  /*1c410*/  FMUL.FTZ R0, R3, UR4 ;  /* 0x0000000403007c20 */ /* 0x004fe20008410000 */
[----:B------:R-:W-:Y:S01]  /*1c420*/  FMUL.FTZ R3, R4, UR4 ;  /* 0x0000000404037c20 */ /* 0x000fe20008410000 */
        /* <DEDUP_REMOVED lines=14> */
[----:B------:R-:W-:Y:S01]  /*1c510*/  IMAD.MOV.U32 R42, RZ, RZ, R41 ;  /* 0x000000ffff2a7224 */ /* 0x000fe200078e0029 */
[----:B------:R-:W-:Y:S01]  /*1c520*/  MOV R147, R103 ;  /* 0x0000006700937202 */ /* 0x000fe20000000f00 */
[----:B------:R-:W-:Y:S02]  /*1c530*/  IMAD.MOV.U32 R151, RZ, RZ, R130 ;  /* 0x000000ffff977224 */ /* 0x000fe400078e0082 */
[----:B------:R-:W-:Y:S02]  /*1c540*/  IMAD.MOV.U32 R146, RZ, RZ, R102 ;  /* 0x000000ffff927224 */ /* 0x000fe400078e0066 */
[----:B------:R-:W-:Y:S03]  /*1c550*/  IMAD.MOV.U32 R158, RZ, RZ, R109 ;  /* 0x000000ffff9e7224 */ /* 0x000fe600078e006d */
[----:B------:R-:W-:Y:S01]  /*1c560*/  MUFU.EX2 R103, R62 ;  /* 0x0000003e00677308 */ /* 0x000fe20000000800 */
[C---:B-1----:R-:W-:Y:S01]  /*1c570*/  FMUL.FTZ R4, R0.reuse, R164 ;  /* 0x000000a400047220 */ /* 0x042fe20000410000 */
        /* <DEDUP_REMOVED lines=17> */
[----:B------:R-:W-:Y:S01]  /*1c690*/  IMAD.MOV.U32 R160, RZ, RZ, R14 ;  /* 0x000000ffffa07224 */ /* 0x000fe200078e000e */
[----:B------:R-:W-:Y:S01]  /*1c6a0*/  MOV R164, R29 ;  /* 0x0000001d00a47202 */ /* 0x000fe20000000f00 */
[----:B------:R-:W-:Y:S02]  /*1c6b0*/  IMAD.MOV.U32 R14, RZ, RZ, R46 ;  /* 0x000000ffff0e7224 */ /* 0x000fe400078e002e */
[----:B------:R-:W-:Y:S03]  /*1c6c0*/  IMAD.MOV.U32 R165, RZ, RZ, R26 ;  /* 0x000000ffffa57224 */ /* 0x000fe600078e001a */
        /* <DEDUP_REMOVED lines=22> */
[----:B------:R-:W-:Y:S02]  /*1c830*/  IMAD.MOV.U32 R148, RZ, RZ, R134 ;  /* 0x000000ffff947224 */ /* 0x000fe400078e0086 */
[----:B------:R-:W-:Y:S07]  /*1c840*/  FFMA.FTZ R161, R161, UR4, -R73 ;  /* 0x00000004a1a17c23 */ /* 0x000fee0008010849 */
[----:B------:R-:W-:Y:S10]  /*1c850*/  MUFU.EX2 R134, R115 ;  /* 0x0000007300867308 */ /* 0x000ff40000000800 */
[----:B------:R-:W-:Y:S01]  /*1c860*/  MUFU.EX2 R164, R89 ;  /* 0x0000005900a47308 */ /* 0x000fe20000000800 */
[----:B---3--:R-:W-:Y:S01]  /*1c870*/  FFMA.FTZ R10, R0, R10, R76 ;  /* 0x0000000a000a7223 */ /* 0x008fe2000001004c */
[C---:B------:R-:W-:Y:S08]  /*1c880*/  F2FP.BF16.F32.PACK_AB R76, R91.reuse, R76 ;  /* 0x0000004c5b4c723e */ /* 0x040ff000000010ff */
[----:B------:R1:W2:Y:S01]  /*1c890*/  MUFU.EX2 R0, R3 ;  /* 0x0000000300007308 */ /* 0x0002a20000000800 */
[----:B----4-:R-:W-:Y:S01]  /*1c8a0*/  FFMA.FTZ R90, R2, R9, R77 ;  /* 0x00000009025a7223 */ /* 0x010fe2000001004d */
[----:B------:R-:W-:Y:S01]  /*1c8b0*/  FADD.FTZ R91, R91, R10 ;  /* 0x0000000a5b5b7221 */ /* 0x000fe20000010000 */
[C---:B------:R-:W-:Y:S02]  /*1c8c0*/  F2FP.BF16.F32.PACK_AB R77, R75.reuse, R77 ;  /* 0x0000004d4b4d723e */ /* 0x040fe400000010ff */
[----:B------:R-:W-:Y:S05]  /*1c8d0*/  FADD.FTZ R75, R75, R90 ;  /* 0x0000005a4b4b7221 */ /* 0x000fea0000010000 */
[----:B------:R3:W4:Y:S01]  /*1c8e0*/  MUFU.EX2 R2, R8 ;  /* 0x0000000800027308 */ /* 0x0007220000000800 */
[----:B-1----:R-:W4:Y:S01]  /*1c8f0*/  LDL.LU R3, [R1+0x64] ;  /* 0x0000640001037983 */ /* 0x002f220000300800 */
[C---:B--2---:R-:W-:Y:S01]  /*1c900*/  FMUL.FTZ R9, R0.reuse, R197 ;  /* 0x000000c500097220 */ /* 0x044fe20000410000 */
[----:B------:R-:W-:Y:S02]  /*1c910*/  IMAD.MOV.U32 R197, RZ, RZ, R15 ;  /* 0x000000ffffc57224 */ /* 0x000fe400078e000f */
[C---:B------:R-:W-:Y:S01]  /*1c920*/  FMUL.FTZ R12, R0.reuse, R192 ;  /* 0x000000c0000c7220 */ /* 0x040fe20000410000 */
[----:B------:R-:W-:Y:S02]  /*1c930*/  IMAD.MOV.U32 R15, RZ, RZ, R47 ;  /* 0x000000ffff0f7224 */ /* 0x000fe400078e002f */
[C---:B------:R-:W-:Y:S01]  /*1c940*/  FMUL.FTZ R13, R0.reuse, R193 ;  /* 0x000000c1000d7220 */ /* 0x040fe20000410000 */
[----:B------:R-:W-:Y:S02]  /*1c950*/  IMAD.MOV.U32 R47, RZ, RZ, R56 ;  /* 0x000000ffff2f7224 */ /* 0x000fe400078e0038 */
        /* <DEDUP_REMOVED lines=14> */
[C---:B----4-:R-:W-:Y:S01]  /*1ca40*/  FMUL.FTZ R62, R2.reuse, R170 ;  /* 0x000000aa023e7220 */ /* 0x050fe20000410000 */
[----:B------:R-:W-:Y:S02]  /*1ca50*/  IMAD.MOV.U32 R177, RZ, RZ, R86 ;  /* 0x000000ffffb17224 */ /* 0x000fe400078e0056 */
[C---:B------:R-:W-:Y:S01]  /*1ca60*/  FMUL.FTZ R27, R2.reuse, R191 ;  /* 0x000000bf021b7220 */ /* 0x040fe20000410000 */
[----:B------:R-:W-:Y:S01]  /*1ca70*/  IMAD.MOV.U32 R185, RZ, RZ, R160 ;  /* 0x000000ffffb97224 */ /* 0x000fe200078e00a0 */
[----:B------:R-:W-:Y:S01]  /*1ca80*/  F2FP.BF16.F32.PACK_AB R86, R105, R98 ;  /* 0x000000626956723e */ /* 0x000fe200000010ff */
[----:B------:R-:W-:Y:S02]  /*1ca90*/  IMAD.MOV.U32 R181, RZ, RZ, R15 ;  /* 0x000000ffffb57224 */ /* 0x000fe400078e000f */
[C---:B------:R-:W-:Y:S01]  /*1caa0*/  FMUL.FTZ R46, R2.reuse, R178 ;  /* 0x000000b2022e7220 */ /* 0x040fe20000410000 */
[----:B------:R-:W-:Y:S01]  /*1cab0*/  MUFU.EX2 R191, R97 ;  /* 0x0000006100bf7308 */ /* 0x000fe20000000800 */
        /* <DEDUP_REMOVED lines=20> */
[----:B------:R-:W-:Y:S01]  /*1cc00*/  IMAD.MOV.U32 R198, RZ, RZ, R193 ;  /* 0x000000ffffc67224 */ /* 0x000fe200078e00c1 */
[----:B------:R-:W-:Y:S01]  /*1cc10*/  F2FP.BF16.F32.PACK_AB R85, R197, R200 ;  /* 0x000000c8c555723e */ /* 0x000fe200000010ff */
[----:B------:R-:W-:Y:S02]  /*1cc20*/  IMAD.MOV.U32 R193, RZ, RZ, R155 ;  /* 0x000000ffffc17224 */ /* 0x000fe400078e009b */
[C---:B------:R-:W-:Y:S01]  /*1cc30*/  FMUL.FTZ R14, R2.reuse, R194 ;  /* 0x000000c2020e7220 */ /* 0x040fe20000410000 */
[----:B------:R-:W-:Y:S02]  /*1cc40*/  IMAD.MOV.U32 R155, RZ, RZ, R158 ;  /* 0x000000ffff9b7224 */ /* 0x000fe400078e009e */
[----:B------:R-:W-:Y:S01]  /*1cc50*/  FMUL.FTZ R15, R2, R195 ;  /* 0x000000c3020f7220 */ /* 0x000fe20000410000 */
[----:B------:R-:W-:Y:S01]  /*1cc60*/  IMAD.MOV.U32 R184, RZ, RZ, R79 ;  /* 0x000000ffffb87224 */ /* 0x000fe200078e004f */
[----:B------:R-:W-:Y:S01]  /*1cc70*/  F2FP.BF16.F32.PACK_AB R79, R106, R162 ;  /* 0x000000a26a4f723e */ /* 0x000fe200000010ff */
[----:B------:R-:W-:Y:S02]  /*1cc80*/  IMAD.MOV.U32 R162, RZ, RZ, R145 ;  /* 0x000000ffffa27224 */ /* 0x000fe400078e0091 */
[C---:B------:R-:W-:Y:S01]  /*1cc90*/  FMUL.FTZ R58, R2.reuse, R174 ;  /* 0x000000ae023a7220 */ /* 0x040fe20000410000 */
[----:B------:R-:W-:Y:S01]  /*1cca0*/  IMAD.MOV.U32 R189, RZ, RZ, R78 ;  /* 0x000000ffffbd7224 */ /* 0x000fe200078e004e */
[----:B------:R-:W-:Y:S01]  /*1ccb0*/  F2FP.BF16.F32.PACK_AB R78, R99, R159 ;  /* 0x0000009f634e723e */ /* 0x000fe200000010ff */
[----:B------:R-:W-:Y:S01]  /*1ccc0*/  IMAD.MOV.U32 R192, RZ, RZ, R104 ;  /* 0x000000ffffc07224 */ /* 0x000fe200078e0068 */
[----:B------:R-:W-:Y:S01]  /*1ccd0*/  MUFU.EX2 R144, R108 ;  /* 0x0000006c00907308 */ /* 0x000fe20000000800 */
[----:B------:R-:W-:Y:S02]  /*1cce0*/  IMAD.MOV.U32 R199, RZ, RZ, R189 ;  /* 0x000000ffffc77224 */ /* 0x000fe400078e00bd */
[C---:B------:R-:W-:Y:S01]  /*1ccf0*/  FMUL.FTZ R59, R2.reuse, R175 ;  /* 0x000000af023b7220 */ /* 0x040fe20000410000 */
[----:B------:R-:W-:Y:S01]  /*1cd00*/  IMAD.MOV.U32 R159, RZ, RZ, R149 ;  /* 0x000000ffff9f7224 */ /* 0x000fe200078e0095 */
[----:B------:R-:W-:Y:S01]  /*1cd10*/  MOV R149, R157 ;  /* 0x0000009d00957202 */ /* 0x000fe20000000f00 */
[-C--:B------:R-:W-:Y:S04]  /*1cd20*/  HMMA.16816.F32.BF16 R4, R76, R80.reuse, R4 ;  /* 0x000000504c04723c */ /* 0x080fe80000041804 */
[----:B------:R1:W-:Y:S01]  /*1cd30*/  MUFU.EX2 R104, R63 ;  /* 0x0000003f00687308 */ /* 0x0003e20000000800 */
[----:B------:R-:W-:Y:S02]  /*1cd40*/  IMAD.MOV.U32 R160, RZ, RZ, R122 ;  /* 0x000000ffffa07224 */ /* 0x000fe400078e007a */
[----:B------:R-:W-:Y:S07]  /*1cd50*/  IMAD.MOV.U32 R194, RZ, RZ, R184 ;  /* 0x000000ffffc27224 */ /* 0x000fee00078e00b8 */
[----:B------:R-:W-:Y:S01]  /*1cd60*/  MUFU.EX2 R122, R88 ;  /* 0x00000058007a7308 */ /* 0x000fe20000000800 */
[----:B------:R-:W-:Y:S09]  /*1cd70*/  IMAD.MOV.U32 R173, RZ, RZ, R192 ;  /* 0x000000ffffad7224 */ /* 0x000ff200078e00c0 */
[----:B------:R2:W-:Y:S01]  /*1cd80*/  MUFU.EX2 R184, R95 ;  /* 0x0000005f00b87308 */ /* 0x0005e20000000800 */
[----:B-1----:R-:W-:Y:S09]  /*1cd90*/  FMUL.FTZ R63, R2, R171 ;  /* 0x000000ab023f7220 */ /* 0x002ff20000410000 */
[----:B------:R-:W-:Y:S10]  /*1cda0*/  MUFU.EX2 R157, R121 ;  /* 0x00000079009d7308 */ /* 0x000ff40000000800 */
[----:B------:R-:W-:Y:S01]  /*1cdb0*/  MUFU.EX2 R156, R107 ;  /* 0x0000006b009c7308 */ /* 0x000fe20000000800 */
[----:B--2---:R-:W-:Y:S09]  /*1cdc0*/  LDSM.16.MT88.4 R92, [R217+0x9000] ;  /* 0x00900000d95c783b */ /* 0x004ff20000004200 */
[----:B------:R-:W-:Y:S01]  /*1cdd0*/  MUFU.EX2 R192, R120 ;  /* 0x0000007800c07308 */ /* 0x000fe20000000800 */
[----:B------:R-:W-:Y:S01]  /*1cde0*/  FFMA.FTZ R96, R0, R3, R84 ;  /* 0x0000000300607223 */ /* 0x000fe20000010054 */
[--C-:B------:R-:W-:Y:S01]  /*1cdf0*/  FFMA.FTZ R0, R239, UR4, -R73.reuse ;  /* 0x00000004ef007c23 */ /* 0x100fe20008010849 */
[C---:B------:R-:W-:Y:S01]  /*1ce00*/  F2FP.BF16.F32.PACK_AB R84, R127.reuse, R84 ;  /* 0x000000547f54723e */ /* 0x040fe200000010ff */
[--C-:B------:R-:W-:Y:S01]  /*1ce10*/  FFMA.FTZ R3, R236, UR4, -R73.reuse ;  /* 0x00000004ec037c23 */ /* 0x100fe20008010849 */
[----:B------:R-:W-:Y:S05]  /*1ce20*/  FADD.FTZ R96, R127, R96 ;  /* 0x000000607f607221 */ /* 0x000fea0000010000 */
[----:B------:R1:W-:Y:S01]  /*1ce30*/  MUFU.EX2 R130, R0 ;  /* 0x0000000000827308 */ /* 0x0003e20000000800 */
[----:B------:R-:W-:Y:S01]  /*1ce40*/  FADD.FTZ R96, R98, R96 ;  /* 0x0000006062607221 */ /* 0x000fe20000010000 */
[C---:B------:R-:W-:Y:S08]  /*1ce50*/  HMMA.16816.F32.BF16 R8, R84.reuse, R80, R8 ;  /* 0x000000505408723c */ /* 0x040ff00000041808 */
[----:B------:R2:W-:Y:S03]  /*1ce60*/  MUFU.EX2 R112, R3 ;  /* 0x0000000300707308 */ /* 0x0005e60000000800 */
[--C-:B------:R-:W-:Y:S01]  /*1ce70*/  FFMA.FTZ R98, R218, UR4, -R73.reuse ;  /* 0x00000004da627c23 */ /* 0x100fe20008010849 */
[-C--:B------:R-:W-:Y:S06]  /*1ce80*/  HMMA.16816.F32.BF16 R12, R84, R82.reuse, R12 ;  /* 0x00000052540c723c */ /* 0x080fec000004180c */
[C---:B------:R-:W-:Y:S01]  /*1ce90*/  HMMA.16816.F32.BF16 R16, R76.reuse, R82, R16 ;  /* 0x000000524c10723c */ /* 0x040fe20000041810 */
[----:B------:R-:W3:Y:S04]  /*1cea0*/  LDSM.16.MT88.4 R80, [R217+0x8000] ;  /* 0x00800000d950783b */ /* 0x000ee80000004200 */
[----:B-1----:R-:W-:Y:S02]  /*1ceb0*/  FFMA.FTZ R0, R238, UR4, -R73 ;  /* 0x00000004ee007c23 */ /* 0x002fe40008010849 */
[----:B------:R-:W-:Y:S01]  /*1cec0*/  MUFU.EX2 R238, R126 ;  /* 0x0000007e00ee7308 */ /* 0x000fe20000000800 */
[----:B--2---:R-:W-:Y:S03]  /*1ced0*/  FADD.FTZ R3, R178, R91 ;  /* 0x0000005bb2037221 */ /* 0x004fe60000010000 */
[----:B------:R-:W-:Y:S01]  /*1cee0*/  IMAD.MOV.U32 R178, RZ, RZ, R182 ;  /* 0x000000ffffb27224 */ /* 0x000fe200078e00b6 */
[----:B------:R-:W-:Y:S01]  /*1cef0*/  LDSM.16.MT88.4 R88, [R214+0x9000] ;  /* 0x00900000d658783b */ /* 0x000fe20000004200 */
[----:B------:R-:W-:Y:S04]  /*1cf00*/  IMAD.MOV.U32 R182, RZ, RZ, R187 ;  /* 0x000000ffffb67224 */ /* 0x000fe800078e00bb */
[----:B------:R1:W2:Y:S01]  /*1cf10*/  MUFU.EX2 R102, R0 ;  /* 0x0000000000667308 */ /* 0x0002a20000000800 */
[----:B------:R-:W-:Y:S02]  /*1cf20*/  IMAD.MOV.U32 R187, RZ, RZ, R186 ;  /* 0x000000ffffbb7224 */ /* 0x000fe400078e00ba */
[----:B------:R-:W-:Y:S01]  /*1cf30*/  FADD.FTZ R97, R178, R75 ;  /* 0x0000004bb2617221 */ /* 0x000fe20000010000 */
[----:B------:R-:W-:Y:S02]  /*1cf40*/  IMAD.MOV.U32 R178, RZ, RZ, R182 ;  /* 0x000000ffffb27224 */ /* 0x000fe400078e00b6 */
[----:B------:R-:W-:Y:S01]  /*1cf50*/  FADD.FTZ R99, R99, R3 ;  /* 0x0000000363637221 */ /* 0x000fe20000010000 */
[----:B------:R-:W-:Y:S04]  /*1cf60*/  IMAD.MOV.U32 R182, RZ, RZ, R187 ;  /* 0x000000ffffb67224 */ /* 0x000fe800078e00bb */
[----:B------:R-:W-:Y:S02]  /*1cf70*/  IMAD.MOV.U32 R179, RZ, RZ, R182 ;  /* 0x000000ffffb37224 */ /* 0x000fe400078e00b6 */
[--C-:B-1----:R-:W-:Y:S02]  /*1cf80*/  FFMA.FTZ R0, R237, UR4, -R73.reuse ;  /* 0x00000004ed007c23 */ /* 0x102fe40008010849 */
[----:B------:R-:W-:Y:S01]  /*1cf90*/  MUFU.EX2 R237, R124 ;  /* 0x0000007c00ed7308 */ /* 0x000fe20000000800 */
[-C--:B---3--:R-:W-:Y:S09]  /*1cfa0*/  HMMA.16816.F32.BF16 R20, R76, R80.reuse, R20 ;  /* 0x000000504c14723c */ /* 0x088ff20000041814 */
[----:B------:R1:W3:Y:S01]  /*1cfb0*/  MUFU.EX2 R109, R0 ;  /* 0x00000000006d7308 */ /* 0x0002e20000000800 */
[C---:B------:R-:W-:Y:S09]  /*1cfc0*/  HMMA.16816.F32.BF16 R24, R84.reuse, R80, R24 ;  /* 0x000000505418723c */ /* 0x040ff20000041818 */
[----:B------:R-:W-:Y:S01]  /*1cfd0*/  MUFU.EX2 R124, R209 ;  /* 0x000000d1007c7308 */ /* 0x000fe20000000800 */
[-C--:B------:R-:W-:Y:S06]  /*1cfe0*/  HMMA.16816.F32.BF16 R28, R84, R82.reuse, R28 ;  /* 0x00000052541c723c */ /* 0x080fec000004181c */
[C---:B------:R-:W-:Y:S01]  /*1cff0*/  HMMA.16816.F32.BF16 R32, R76.reuse, R82, R32 ;  /* 0x000000524c20723c */ /* 0x040fe20000041820 */
[----:B------:R-:W4:Y:S04]  /*1d000*/  LDSM.16.MT88.4 R80, [R215+0x8000] ;  /* 0x00800000d750783b */ /* 0x000f280000004200 */
[--C-:B-1----:R-:W-:Y:S04]  /*1d010*/  FFMA.FTZ R0, R240, UR4, -R74.reuse ;  /* 0x00000004f0007c23 */ /* 0x102fe8000801084a */
[----:B------:R1:W-:Y:S02]  /*1d020*/  MUFU.EX2 R169, R0 ;  /* 0x0000000000a97308 */ /* 0x0003e40000000800 */
[--C-:B-1----:R-:W-:Y:S08]  /*1d030*/  FFMA.FTZ R0, R243, UR4, -R74.reuse ;  /* 0x00000004f3007c23 */ /* 0x102ff0000801084a */
[----:B------:R1:W3:Y:S01]  /*1d040*/  MUFU.EX2 R137, R0 ;  /* 0x0000000000897308 */ /* 0x0002e20000000800 */
[-C--:B----4-:R-:W-:Y:S06]  /*1d050*/  HMMA.16816.F32.BF16 R36, R76, R80.reuse, R36 ;  /* 0x000000504c24723c */ /* 0x090fec0000041824 */
[C---:B------:R-:W-:Y:S05]  /*1d060*/  HMMA.16816.F32.BF16 R40, R84.reuse, R80, R40 ;  /* 0x000000505428723c */ /* 0x040fea0000041828 */
[----:B-1----:R-:W-:Y:S01]  /*1d070*/  FFMA.FTZ R0, R242, UR4, -R74 ;  /* 0x00000004f2007c23 */ /* 0x002fe2000801084a */
[-C--:B------:R-:W-:Y:S03]  /*1d080*/  HMMA.16816.F32.BF16 R44, R84, R82.reuse, R44 ;  /* 0x00000052542c723c */ /* 0x080fe6000004182c */
[----:B------:R1:W-:Y:S02]  /*1d090*/  MUFU.EX2 R170, R0 ;  /* 0x0000000000aa7308 */ /* 0x0003e40000000800 */
[----:B------:R-:W-:Y:S01]  /*1d0a0*/  IMAD.MOV.U32 R242, RZ, RZ, R160 ;  /* 0x000000fffff27224 */ /* 0x000fe200078e00a0 */
[C---:B------:R-:W-:Y:S01]  /*1d0b0*/  HMMA.16816.F32.BF16 R48, R76.reuse, R82, R48 ;  /* 0x000000524c30723c */ /* 0x040fe20000041830 */
[----:B------:R-:W4:Y:S04]  /*1d0c0*/  LDSM.16.MT88.4 R80, [R216+0x8000] ;  /* 0x00800000d850783b */ /* 0x000f280000004200 */
[----:B------:R-:W-:Y:S02]  /*1d0d0*/  IMAD.MOV.U32 R115, RZ, RZ, R242 ;  /* 0x000000ffff737224 */ /* 0x000fe400078e00f2 */
[--C-:B-1----:R-:W-:Y:S04]  /*1d0e0*/  FFMA.FTZ R0, R241, UR4, -R74.reuse ;  /* 0x00000004f1007c23 */ /* 0x102fe8000801084a */
[----:B------:R1:W3:Y:S02]  /*1d0f0*/  MUFU.EX2 R138, R0 ;  /* 0x00000000008a7308 */ /* 0x0002e40000000800 */
[--C-:B-1----:R-:W-:Y:S08]  /*1d100*/  FFMA.FTZ R0, R248, UR4, -R73.reuse ;  /* 0x00000004f8007c23 */ /* 0x102ff00008010849 */
[----:B------:R1:W-:Y:S01]  /*1d110*/  MUFU.EX2 R165, R0 ;  /* 0x0000000000a57308 */ /* 0x0003e20000000800 */
[-C--:B----4-:R-:W-:Y:S06]  /*1d120*/  HMMA.16816.F32.BF16 R52, R76, R80.reuse, R52 ;  /* 0x000000504c34723c */ /* 0x090fec0000041834 */
[C---:B------:R-:W-:Y:S06]  /*1d130*/  HMMA.16816.F32.BF16 R56, R84.reuse, R80, R56 ;  /* 0x000000505438723c */ /* 0x040fec0000041838 */
[-C--:B------:R-:W-:Y:S01]  /*1d140*/  HMMA.16816.F32.BF16 R60, R84, R82.reuse, R60 ;  /* 0x00000052543c723c */ /* 0x080fe2000004183c */
[----:B------:R-:W4:Y:S04]  /*1d150*/  LDSM.16.MT88.4 R84, [R214+0x8800] ;  /* 0x00880000d654783b */ /* 0x000f280000004200 */
[--C-:B-1----:R-:W-:Y:S01]  /*1d160*/  FFMA.FTZ R0, R247, UR4, -R73.reuse ;  /* 0x00000004f7007c23 */ /* 0x102fe20008010849 */
[----:B------:R-:W-:Y:S03]  /*1d170*/  HMMA.16816.F32.BF16 R64, R76, R82, R64 ;  /* 0x000000524c40723c */ /* 0x000fe60000041840 */
[----:B------:R1:W-:Y:S02]  /*1d180*/  MUFU.EX2 R132, R0 ;  /* 0x0000000000847308 */ /* 0x0003e40000000800 */
[----:B--2---:R-:W-:Y:S02]  /*1d190*/  F2FP.BF16.F32.PACK_AB R80, R102, R130 ;  /* 0x000000826650723e */ /* 0x004fe400000010ff */
[----:B------:R-:W-:Y:S04]  /*1d1a0*/  F2FP.BF16.F32.PACK_AB R77, R103, R101 ;  /* 0x00000065674d723e */ /* 0x000fe800000010ff */
[----:B------:R-:W-:Y:S02]  /*1d1b0*/  F2FP.BF16.F32.PACK_AB R79, R113, R163 ;  /* 0x000000a3714f723e */ /* 0x000fe400000010ff */
[----:B------:R-:W-:Y:S02]  /*1d1c0*/  F2FP.BF16.F32.PACK_AB R76, R104, R100 ;  /* 0x00000064684c723e */ /* 0x000fe400000010ff */
[----:B------:R-:W-:Y:S02]  /*1d1d0*/  F2FP.BF16.F32.PACK_AB R78, R122, R164 ;  /* 0x000000a47a4e723e */ /* 0x000fe400000010ff */
[----:B---3--:R-:W-:Y:S02]  /*1d1e0*/  F2FP.BF16.F32.PACK_AB R82, R112, R109 ;  /* 0x0000006d7052723e */ /* 0x008fe400000010ff */
[----:B------:R-:W-:Y:S01]  /*1d1f0*/  F2FP.BF16.F32.PACK_AB R81, R137, R169 ;  /* 0x000000a98951723e */ /* 0x000fe200000010ff */
[--C-:B-1----:R-:W-:Y:S01]  /*1d200*/  FFMA.FTZ R0, R244, UR4, -R73.reuse ;  /* 0x00000004f4007c23 */ /* 0x102fe20008010849 */
[----:B------:R-:W-:Y:S03]  /*1d210*/  F2FP.BF16.F32.PACK_AB R83, R138, R170 ;  /* 0x000000aa8a53723e */ /* 0x000fe600000010ff */
[----:B------:R1:W-:Y:S01]  /*1d220*/  MUFU.EX2 R136, R0 ;  /* 0x0000000000887308 */ /* 0x0003e20000000800 */
[-C--:B----4-:R-:W-:Y:S06]  /*1d230*/  HMMA.16816.F32.BF16 R4, R76, R84.reuse, R4 ;  /* 0x000000544c04723c */ /* 0x090fec0000041804 */
[C---:B------:R-:W-:Y:S05]  /*1d240*/  HMMA.16816.F32.BF16 R8, R80.reuse, R84, R8 ;  /* 0x000000545008723c */ /* 0x040fea0000041808 */
[----:B-1----:R-:W-:Y:S01]  /*1d250*/  FFMA.FTZ R0, R245, UR4, -R73 ;  /* 0x00000004f5007c23 */ /* 0x002fe20008010849 */
[-C--:B------:R-:W-:Y:S03]  /*1d260*/  HMMA.16816.F32.BF16 R12, R80, R86.reuse, R12 ;  /* 0x00000056500c723c */ /* 0x080fe6000004180c */
[----:B------:R1:W2:Y:S03]  /*1d270*/  MUFU.EX2 R152, R0 ;  /* 0x0000000000987308 */ /* 0x0002a60000000800 */
[C---:B------:R-:W-:Y:S01]  /*1d280*/  HMMA.16816.F32.BF16 R16, R76.reuse, R86, R16 ;  /* 0x000000564c10723c */ /* 0x040fe20000041810 */
[----:B------:R-:W3:Y:S04]  /*1d290*/  LDSM.16.MT88.4 R84, [R217+0x8800] ;  /* 0x00880000d954783b */ /* 0x000ee80000004200 */
[--C-:B-1----:R-:W-:Y:S01]  /*1d2a0*/  FFMA.FTZ R0, R177, UR4, -R74.reuse ;  /* 0x00000004b1007c23 */ /* 0x102fe2000801084a */
[----:B------:R-:W-:Y:S01]  /*1d2b0*/  IMAD.MOV.U32 R177, RZ, RZ, R181 ;  /* 0x000000ffffb17224 */ /* 0x000fe200078e00b5 */
[----:B------:R-:W-:Y:S01]  /*1d2c0*/  MOV R181, R185 ;  /* 0x000000b900b57202 */ /* 0x000fe20000000f00 */
[----:B------:R-:W-:Y:S01]  /*1d2d0*/  IMAD.MOV.U32 R185, RZ, RZ, R227 ;  /* 0x000000ffffb97224 */ /* 0x000fe200078e00e3 */
[----:B------:R1:W-:Y:S01]  /*1d2e0*/  MUFU.EX2 R166, R0 ;  /* 0x0000000000a67308 */ /* 0x0003e20000000800 */
[----:B------:R4:W5:Y:S02]  /*1d2f0*/  LDL.LU R227, [R1+0x10c] ;  /* 0x00010c0001e37983 */ /* 0x0009640000300800 */
[----:B------:R-:W-:Y:S02]  /*1d300*/  IMAD.MOV.U32 R195, RZ, RZ, R185 ;  /* 0x000000ffffc37224 */ /* 0x000fe400078e00b9 */
[----:B------:R-:W4:Y:S05]  /*1d310*/  LDL.LU R190, [R1+0x4] ;  /* 0x0000040001be7983 */ /* 0x000f2a0000300800 */
[----:B------:R-:W-:Y:S01]  /*1d320*/  MUFU.EX2 R185, R119 ;  /* 0x0000007700b97308 */ /* 0x000fe20000000800 */
[--C-:B-1----:R-:W-:Y:S01]  /*1d330*/  FFMA.FTZ R0, R172, UR4, -R74.reuse ;  /* 0x00000004ac007c23 */ /* 0x102fe2000801084a */
[----:B------:R-:W-:Y:S08]  /*1d340*/  MOV R172, R147 ;  /* 0x0000009300ac7202 */ /* 0x000ff00000000f00 */
[----:B------:R1:W-:Y:S01]  /*1d350*/  MUFU.EX2 R127, R0 ;  /* 0x00000000007f7308 */ /* 0x0003e20000000800 */
[-C--:B---3--:R-:W-:Y:S06]  /*1d360*/  HMMA.16816.F32.BF16 R20, R76, R84.reuse, R20 ;  /* 0x000000544c14723c */ /* 0x088fec0000041814 */
[C---:B------:R-:W-:Y:S06]  /*1d370*/  HMMA.16816.F32.BF16 R24, R80.reuse, R84, R24 ;  /* 0x000000545018723c */ /* 0x040fec0000041818 */
[-C--:B------:R-:W-:Y:S05]  /*1d380*/  HMMA.16816.F32.BF16 R28, R80, R86.reuse, R28 ;  /* 0x00000056501c723c */ /* 0x080fea000004181c */
[--C-:B-1----:R-:W-:Y:S01]  /*1d390*/  FFMA.FTZ R0, R188, UR4, -R74.reuse ;  /* 0x00000004bc007c23 */ /* 0x102fe2000801084a */
[C---:B------:R-:W-:Y:S01]  /*1d3a0*/  HMMA.16816.F32.BF16 R32, R76.reuse, R86, R32 ;  /* 0x000000564c20723c */ /* 0x040fe20000041820 */
[----:B------:R-:W1:Y:S02]  /*1d3b0*/  LDSM.16.MT88.4 R84, [R215+0x8800] ;  /* 0x00880000d754783b */ /* 0x000e640000004200 */
[----:B------:R3:W-:Y:S02]  /*1d3c0*/  MUFU.EX2 R188, R0 ;  /* 0x0000000000bc7308 */ /* 0x0007e40000000800 */
[----:B---3--:R-:W-:Y:S01]  /*1d3d0*/  FFMA.FTZ R0, R177, UR4, -R74 ;  /* 0x00000004b1007c23 */ /* 0x008fe2000801084a */
[----:B------:R-:W-:Y:S02]  /*1d3e0*/  IMAD.MOV.U32 R177, RZ, RZ, R176 ;  /* 0x000000ffffb17224 */ /* 0x000fe400078e00b0 */
[----:B------:R-:W-:Y:S05]  /*1d3f0*/  IMAD.MOV.U32 R176, RZ, RZ, R146 ;  /* 0x000000ffffb07224 */ /* 0x000fea00078e0092 */
[----:B------:R3:W2:Y:S10]  /*1d400*/  MUFU.EX2 R145, R0 ;  /* 0x0000000000917308 */ /* 0x0006b40000000800 */
[----:B------:R-:W-:Y:S01]  /*1d410*/  MUFU.EX2 R146, R123 ;  /* 0x0000007b00927308 */ /* 0x000fe20000000800 */
[-C--:B-1----:R-:W-:Y:S03]  /*1d420*/  HMMA.16816.F32.BF16 R36, R76, R84.reuse, R36 ;  /* 0x000000544c24723c */ /* 0x082fe60000041824 */
[--C-:B---3--:R-:W-:Y:S03]  /*1d430*/  FFMA.FTZ R0, R251, UR4, -R73.reuse ;  /* 0x00000004fb007c23 */ /* 0x108fe60008010849 */
[C---:B------:R-:W-:Y:S03]  /*1d440*/  HMMA.16816.F32.BF16 R40, R80.reuse, R84, R40 ;  /* 0x000000545028723c */ /* 0x040fe60000041828 */
[----:B------:R1:W-:Y:S03]  /*1d450*/  MUFU.EX2 R189, R0 ;  /* 0x0000000000bd7308 */ /* 0x0003e60000000800 */
[-C--:B------:R-:W-:Y:S06]  /*1d460*/  HMMA.16816.F32.BF16 R44, R80, R86.reuse, R44 ;  /* 0x00000056502c723c */ /* 0x080fec000004182c */
[C---:B------:R-:W-:Y:S01]  /*1d470*/  HMMA.16816.F32.BF16 R48, R76.reuse, R86, R48 ;  /* 0x000000564c30723c */ /* 0x040fe20000041830 */
[----:B------:R-:W3:Y:S04]  /*1d480*/  LDSM.16.MT88.4 R84, [R216+0x8800] ;  /* 0x00880000d854783b */ /* 0x000ee80000004200 */
[--C-:B-1----:R-:W-:Y:S04]  /*1d490*/  FFMA.FTZ R0, R250, UR4, -R73.reuse ;  /* 0x00000004fa007c23 */ /* 0x102fe80008010849 */
[----:B------:R1:W2:Y:S02]  /*1d4a0*/  MUFU.EX2 R147, R0 ;  /* 0x0000000000937308 */ /* 0x0002a40000000800 */
[--C-:B-1----:R-:W-:Y:S08]  /*1d4b0*/  FFMA.FTZ R0, R246, UR4, -R73.reuse ;  /* 0x00000004f6007c23 */ /* 0x102ff00008010849 */
[----:B------:R1:W-:Y:S01]  /*1d4c0*/  MUFU.EX2 R158, R0 ;  /* 0x00000000009e7308 */ /* 0x0003e20000000800 */
[-C--:B---3--:R-:W-:Y:S06]  /*1d4d0*/  HMMA.16816.F32.BF16 R52, R76, R84.reuse, R52 ;  /* 0x000000544c34723c */ /* 0x088fec0000041834 */
[C---:B------:R-:W-:Y:S05]  /*1d4e0*/  HMMA.16816.F32.BF16 R56, R80.reuse, R84, R56 ;  /* 0x000000545038723c */ /* 0x040fea0000041838 */
[----:B-1----:R-:W-:Y:S01]  /*1d4f0*/  FFMA.FTZ R0, R249, UR4, -R73 ;  /* 0x00000004f9007c23 */ /* 0x002fe20008010849 */
[-C--:B------:R-:W-:Y:S03]  /*1d500*/  HMMA.16816.F32.BF16 R60, R80, R86.reuse, R60 ;  /* 0x00000056503c723c */ /* 0x080fe6000004183c */
[----:B------:R1:W3:Y:S03]  /*1d510*/  MUFU.EX2 R183, R0 ;  /* 0x0000000000b77308 */ /* 0x0002e60000000800 */
[----:B------:R-:W-:Y:S01]  /*1d520*/  HMMA.16816.F32.BF16 R64, R76, R86, R64 ;  /* 0x000000564c40723c */ /* 0x000fe20000041840 */
[----:B------:R-:W3:Y:S04]  /*1d530*/  LDSM.16.MT88.4 R84, [R215+0x9000] ;  /* 0x00900000d754783b */ /* 0x000ee80000004200 */
[----:B--2---:R-:W-:Y:S02]  /*1d540*/  F2FP.BF16.F32.PACK_AB R82, R152, R136 ;  /* 0x000000889852723e */ /* 0x004fe400000010ff */
[----:B------:R-:W-:Y:S04]  /*1d550*/  F2FP.BF16.F32.PACK_AB R78, R154, R168 ;  /* 0x000000a89a4e723e */ /* 0x000fe800000010ff */
[----:B------:R-:W-:Y:S02]  /*1d560*/  F2FP.BF16.F32.PACK_AB R79, R153, R167 ;  /* 0x000000a7994f723e */ /* 0x000fe400000010ff */
[----:B------:R-:W-:Y:S01]  /*1d570*/  F2FP.BF16.F32.PACK_AB R76, R134, R110 ;  /* 0x0000006e864c723e */ /* 0x000fe200000010ff */
[--C-:B-1----:R-:W-:Y:S01]  /*1d580*/  FFMA.FTZ R0, R252, UR4, -R74.reuse ;  /* 0x00000004fc007c23 */ /* 0x102fe2000801084a */
[----:B------:R-:W-:Y:S02]  /*1d590*/  F2FP.BF16.F32.PACK_AB R77, R133, R111 ;  /* 0x0000006f854d723e */ /* 0x000fe400000010ff */
[----:B------:R-:W-:Y:S01]  /*1d5a0*/  F2FP.BF16.F32.PACK_AB R83, R145, R188 ;  /* 0x000000bc9153723e */ /* 0x000fe200000010ff */
[----:B------:R1:W-:Y:S01]  /*1d5b0*/  MUFU.EX2 R171, R0 ;  /* 0x0000000000ab7308 */ /* 0x0003e20000000800 */
[----:B------:R-:W-:Y:S02]  /*1d5c0*/  F2FP.BF16.F32.PACK_AB R80, R132, R165 ;  /* 0x000000a58450723e */ /* 0x000fe400000010ff */
[----:B------:R-:W-:Y:S01]  /*1d5d0*/  F2FP.BF16.F32.PACK_AB R81, R127, R166 ;  /* 0x000000a67f51723e */ /* 0x000fe200000010ff */
[-C--:B------:R-:W-:Y:S06]  /*1d5e0*/  HMMA.16816.F32.BF16 R4, R76, R88.reuse, R4 ;  /* 0x000000584c04723c */ /* 0x080fec0000041804 */
[C---:B------:R-:W-:Y:S06]  /*1d5f0*/  HMMA.16816.F32.BF16 R8, R80.reuse, R88, R8 ;  /* 0x000000585008723c */ /* 0x040fec0000041808 */
[-C--:B------:R-:W-:Y:S05]  /*1d600*/  HMMA.16816.F32.BF16 R12, R80, R90.reuse, R12 ;  /* 0x0000005a500c723c */ /* 0x080fea000004180c */
[----:B-1----:R-:W-:Y:S01]  /*1d610*/  FFMA.FTZ R0, R178, UR4, -R74 ;  /* 0x00000004b2007c23 */ /* 0x002fe2000801084a */
[C---:B------:R-:W-:Y:S01]  /*1d620*/  HMMA.16816.F32.BF16 R16, R76.reuse, R90, R16 ;  /* 0x0000005a4c10723c */ /* 0x040fe20000041810 */
[----:B------:R-:W1:Y:S05]  /*1d630*/  LDSM.16.MT88.4 R88, [R216+0x9000] ;  /* 0x00900000d858783b */ /* 0x000e6a0000004200 */
[-C--:B------:R-:W-:Y:S06]  /*1d640*/  HMMA.16816.F32.BF16 R20, R76, R92.reuse, R20 ;  /* 0x0000005c4c14723c */ /* 0x080fec0000041814 */
[C---:B------:R-:W-:Y:S06]  /*1d650*/  HMMA.16816.F32.BF16 R24, R80.reuse, R92, R24 ;  /* 0x0000005c5018723c */ /* 0x040fec0000041818 */
[-C--:B------:R-:W-:Y:S06]  /*1d660*/  HMMA.16816.F32.BF16 R28, R80, R94.reuse, R28 ;  /* 0x0000005e501c723c */ /* 0x080fec000004181c */
[C---:B------:R-:W-:Y:S01]  /*1d670*/  HMMA.16816.F32.BF16 R32, R76.reuse, R94, R32 ;  /* 0x0000005e4c20723c */ /* 0x040fe20000041820 */
[----:B------:R-:W-:Y:S05]  /*1d680*/  LDSM.16.MT88.4 R92, [R217+0x9800] ;  /* 0x00980000d95c783b */ /* 0x000fea0000004200 */
        /* <DEDUP_REMOVED lines=15> */
[----:B------:R-:W-:Y:S05]  /*1d780*/  F2FP.BF16.F32.PACK_AB R82, R183, R158 ;  /* 0x0000009eb752723e */ /* 0x000fea00000010ff */
[-C--:B--2---:R-:W-:Y:S03]  /*1d790*/  HMMA.16816.F32.BF16 R4, R76, R84.reuse, R4 ;  /* 0x000000544c04723c */ /* 0x084fe60000041804 */
[----:B----4-:R-:W-:Y:S02]  /*1d7a0*/  IMAD.MOV.U32 R186, RZ, RZ, R190 ;  /* 0x000000ffffba7224 */ /* 0x010fe400078e00be */
[----:B------:R-:W-:Y:S02]  /*1d7b0*/  IMAD.MOV.U32 R190, RZ, RZ, R177 ;  /* 0x000000ffffbe7224 */ /* 0x000fe400078e00b1 */
[----:B------:R-:W-:Y:S04]  /*1d7c0*/  IMAD.MOV.U32 R177, RZ, RZ, R181 ;  /* 0x000000ffffb17224 */ /* 0x000fe800078e00b5 */
[----:B------:R-:W-:Y:S01]  /*1d7d0*/  IMAD.MOV.U32 R181, RZ, RZ, R180 ;  /* 0x000000ffffb57224 */ /* 0x000fe200078e00b4 */
[----:B------:R-:W-:Y:S01]  /*1d7e0*/  MOV R180, R196 ;  /* 0x000000c400b47202 */ /* 0x000fe20000000f00 */
[----:B------:R-:W-:Y:S02]  /*1d7f0*/  IMAD.MOV.U32 R187, RZ, RZ, R186 ;  /* 0x000000ffffbb7224 */ /* 0x000fe400078e00ba */
[----:B------:R-:W-:Y:S02]  /*1d800*/  IMAD.MOV.U32 R196, RZ, RZ, R139 ;  /* 0x000000ffffc47224 */ /* 0x000fe400078e008b */
[----:B------:R-:W-:Y:S02]  /*1d810*/  IMAD.MOV.U32 R186, RZ, RZ, R190 ;  /* 0x000000ffffba7224 */ /* 0x000fe400078e00be */
[----:B------:R-:W-:Y:S02]  /*1d820*/  IMAD.MOV.U32 R139, RZ, RZ, R143 ;  /* 0x000000ffff8b7224 */ /* 0x000fe400078e008f */
[----:B------:R-:W-:Y:S01]  /*1d830*/  IMAD.MOV.U32 R190, RZ, RZ, R177 ;  /* 0x000000ffffbe7224 */ /* 0x000fe200078e00b1 */
[----:B------:R-:W2:Y:S01]  /*1d840*/  LDL.LU R143, [R1+0x48] ;  /* 0x00004800018f7983 */ /* 0x000ea20000300800 */
[----:B------:R-:W-:Y:S01]  /*1d850*/  IMAD.MOV.U32 R177, RZ, RZ, R181 ;  /* 0x000000ffffb17224 */ /* 0x000fe200078e00b5 */
[----:B------:R-:W-:Y:S01]  /*1d860*/  MOV R181, R180 ;  /* 0x000000b400b57202 */ /* 0x000fe20000000f00 */
[----:B------:R-:W-:Y:S02]  /*1d870*/  IMAD.MOV.U32 R180, RZ, RZ, R196 ;  /* 0x000000ffffb47224 */ /* 0x000fe400078e00c4 */
[----:B------:R-:W-:Y:S02]  /*1d880*/  IMAD.MOV.U32 R196, RZ, RZ, R139 ;  /* 0x000000ffffc47224 */ /* 0x000fe400078e008b */
[----:B------:R-:W-:Y:S02]  /*1d890*/  IMAD.MOV.U32 R139, RZ, RZ, R155 ;  /* 0x000000ffff8b7224 */ /* 0x000fe400078e009b */
[----:B------:R-:W3:Y:S01]  /*1d8a0*/  LDL.LU R155, [R1+0x10] ;  /* 0x00001000019b7983 */ /* 0x000ee20000300800 */
[----:B------:R-:W-:Y:S01]  /*1d8b0*/  IMAD.MOV.U32 R182, RZ, RZ, R177 ;  /* 0x000000ffffb67224 */ /* 0x000fe200078e00b1 */
[----:B------:R-:W-:Y:S01]  /*1d8c0*/  MOV R177, R180 ;  /* 0x000000b400b17202 */ /* 0x000fe20000000f00 */
[----:B------:R-:W-:Y:S02]  /*1d8d0*/  IMAD.MOV.U32 R180, RZ, RZ, R139 ;  /* 0x000000ffffb47224 */ /* 0x000fe400078e008b */
[----:B------:R4:W1:Y:S01]  /*1d8e0*/  MUFU.EX2 R139, R0 ;  /* 0x00000000008b7308 */ /* 0x0008620000000800 */
[----:B------:R-:W-:Y:S02]  /*1d8f0*/  IMAD.MOV.U32 R178, RZ, RZ, R187 ;  /* 0x000000ffffb27224 */ /* 0x000fe400078e00bb */
[----:B------:R-:W-:Y:S02]  /*1d900*/  IMAD.MOV.U32 R187, RZ, RZ, R190 ;  /* 0x000000ffffbb7224 */ /* 0x000fe400078e00be */
[----:B------:R-:W-:Y:S02]  /*1d910*/  IMAD.MOV.U32 R190, RZ, RZ, R181 ;  /* 0x000000ffffbe7224 */ /* 0x000fe400078e00b5 */
[----:B------:R-:W-:Y:S02]  /*1d920*/  IMAD.MOV.U32 R181, RZ, RZ, R196 ;  /* 0x000000ffffb57224 */ /* 0x000fe400078e00c4 */
[----:B------:R-:W-:Y:S02]  /*1d930*/  IMAD.MOV.U32 R239, RZ, RZ, R178 ;  /* 0x000000ffffef7224 */ /* 0x000fe400078e00b2 */
[----:B------:R-:W-:Y:S04]  /*1d940*/  IMAD.MOV.U32 R178, RZ, RZ, R190 ;  /* 0x000000ffffb27224 */ /* 0x000fe800078e00be */
[----:B------:R-:W-:Y:S02]  /*1d950*/  IMAD.MOV.U32 R236, RZ, RZ, R178 ;  /* 0x000000ffffec7224 */ /* 0x000fe400078e00b2 */
[----:B------:R-:W-:Y:S01]  /*1d960*/  MUFU.EX2 R178, R118 ;  /* 0x0000007600b27308 */ /* 0x000fe20000000800 */
[----:B----4-:R-:W-:Y:S01]  /*1d970*/  FFMA.FTZ R0, R179, UR4, -R74 ;  /* 0x00000004b3007c23 */ /* 0x010fe2000801084a */
[----:B------:R-:W-:Y:S01]  /*1d980*/  IMAD.MOV.U32 R179, RZ, RZ, R182 ;  /* 0x000000ffffb37224 */ /* 0x000fe200078e00b6 */
[----:B-1----:R-:W-:Y:S01]  /*1d990*/  F2FP.BF16.F32.PACK_AB R81, R139, R171 ;  /* 0x000000ab8b51723e */ /* 0x002fe200000010ff */
[----:B------:R-:W-:Y:S01]  /*1d9a0*/  IMAD.MOV.U32 R182, RZ, RZ, R177 ;  /* 0x000000ffffb67224 */ /* 0x000fe200078e00b1 */
[----:B------:R-:W-:Y:S01]  /*1d9b0*/  MOV R177, R181 ;  /* 0x000000b500b17202 */ /* 0x000fe20000000f00 */
[----:B------:R-:W-:Y:S04]  /*1d9c0*/  IMAD.MOV.U32 R181, RZ, RZ, R180 ;  /* 0x000000ffffb57224 */ /* 0x000fe800078e00b4 */
[----:B------:R1:W-:Y:S01]  /*1d9d0*/  MUFU.EX2 R190, R0 ;  /* 0x0000000000be7308 */ /* 0x0003e20000000800 */
[----:B------:R-:W-:Y:S01]  /*1d9e0*/  MOV R175, R177 ;  /* 0x000000b100af7202 */ /* 0x000fe20000000f00 */
[----:B------:R-:W-:Y:S02]  /*1d9f0*/  IMAD.MOV.U32 R240, RZ, RZ, R181 ;  /* 0x000000fffff07224 */ /* 0x000fe400078e00b5 */
[----:B------:R-:W-:Y:S03]  /*1da00*/  IMAD.MOV.U32 R174, RZ, RZ, R182 ;  /* 0x000000ffffae7224 */ /* 0x000fe600078e00b6 */
[----:B------:R-:W-:Y:S01]  /*1da10*/  MOV R242, R240 ;  /* 0x000000f000f27202 */ /* 0x000fe20000000f00 */
[----:B------:R-:W-:Y:S02]  /*1da20*/  IMAD.MOV.U32 R240, RZ, RZ, R174 ;  /* 0x000000fffff07224 */ /* 0x000fe400078e00ae */
[----:B------:R-:W-:Y:S01]  /*1da30*/  MUFU.EX2 R182, R135 ;  /* 0x0000008700b67308 */ /* 0x000fe20000000800 */
[----:B-1----:R-:W-:Y:S01]  /*1da40*/  FFMA.FTZ R0, R239, UR4, -R74 ;  /* 0x00000004ef007c23 */ /* 0x002fe2000801084a */
[----:B------:R-:W-:Y:S08]  /*1da50*/  IMAD.MOV.U32 R239, RZ, RZ, R179 ;  /* 0x000000ffffef7224 */ /* 0x000ff000078e00b3 */
[----:B------:R-:W-:Y:S01]  /*1da60*/  MUFU.EX2 R181, R117 ;  /* 0x0000007500b57308 */ /* 0x000fe20000000800 */
[----:B------:R-:W-:Y:S02]  /*1da70*/  IMAD.MOV.U32 R174, RZ, RZ, R239 ;  /* 0x000000ffffae7224 */ /* 0x000fe400078e00ef */
[----:B------:R-:W-:Y:S02]  /*1da80*/  IMAD.MOV.U32 R239, RZ, RZ, R186 ;  /* 0x000000ffffef7224 */ /* 0x000fe400078e00ba */
[----:B------:R-:W-:Y:S01]  /*1da90*/  IMAD.MOV.U32 R186, RZ, RZ, R195 ;  /* 0x000000ffffba7224 */ /* 0x000fe200078e00c3 */
[----:B------:R-:W-:Y:S01]  /*1daa0*/  MOV R195, R194 ;  /* 0x000000c200c37202 */ /* 0x000fe20000000f00 */
        /* <DEDUP_REMOVED lines=8> */
[----:B------:R-:W-:Y:S07]  /*1db30*/  IMAD.MOV.U32 R193, RZ, RZ, R228 ;  /* 0x000000ffffc17224 */ /* 0x000fee00078e00e4 */
[----:B------:R-:W-:Y:S01]  /*1db40*/  MUFU.EX2 R118, R235 ;  /* 0x000000eb00767308 */ /* 0x000fe20000000800 */
[----:B---3--:R-:W-:Y:S02]  /*1db50*/  IMAD.MOV.U32 R196, RZ, RZ, R155 ;  /* 0x000000ffffc47224 */ /* 0x008fe400078e009b */
[----:B------:R-:W-:Y:S02]  /*1db60*/  IMAD.MOV.U32 R155, RZ, RZ, R162 ;  /* 0x000000ffff9b7224 */ /* 0x000fe400078e00a2 */
[----:B------:R-:W3:Y:S01]  /*1db70*/  LDL.LU R162, [R1+0x28] ;  /* 0x0000280001a27983 */ /* 0x000ee20000300800 */
[----:B------:R-:W-:Y:S02]  /*1db80*/  IMAD.MOV.U32 R180, RZ, RZ, R196 ;  /* 0x000000ffffb47224 */ /* 0x000fe400078e00c4 */
[----:B------:R-:W-:Y:S02]  /*1db90*/  IMAD.MOV.U32 R196, RZ, RZ, R159 ;  /* 0x000000ffffc47224 */ /* 0x000fe400078e009f */
[----:B------:R-:W-:Y:S02]  /*1dba0*/  IMAD.MOV.U32 R159, RZ, RZ, R232 ;  /* 0x000000ffff9f7224 */ /* 0x000fe400078e00e8 */
[----:B------:R4:W5:Y:S01]  /*1dbb0*/  LDL.LU R232, [R1+0x108] ;  /* 0x0001080001e87983 */ /* 0x0009620000300800 */
[----:B------:R-:W-:Y:S02]  /*1dbc0*/  IMAD.MOV.U32 R241, RZ, RZ, R196 ;  /* 0x000000fffff17224 */ /* 0x000fe400078e00c4 */
[----:B------:R-:W-:Y:S01]  /*1dbd0*/  IMAD.MOV.U32 R196, RZ, RZ, R159 ;  /* 0x000000ffffc47224 */ /* 0x000fe200078e009f */
[----:B------:R-:W2:Y:S01]  /*1dbe0*/  LDL.LU R160, [R1+0x20] ;  /* 0x0000200001a07983 */ /* 0x000ea20000300800 */
[----:B------:R1:W4:Y:S01]  /*1dbf0*/  MUFU.EX2 R159, R0 ;  /* 0x00000000009f7308 */ /* 0x0003220000000800 */
[----:B------:R-:W-:Y:S02]  /*1dc00*/  IMAD.MOV.U32 R243, RZ, RZ, R180 ;  /* 0x000000fffff37224 */ /* 0x000fe400078e00b4 */
[----:B------:R2:W5:Y:S07]  /*1dc10*/  LDL.LU R228, [R1+0x104] ;  /* 0x0001040001e47983 */ /* 0x00056e0000300800 */
[----:B------:R-:W-:Y:S01]  /*1dc20*/  MUFU.EX2 R180, R129 ;  /* 0x0000008100b47308 */ /* 0x000fe20000000800 */
[----:B-1----:R-:W-:Y:S01]  /*1dc30*/  FFMA.FTZ R0, R241, UR4, -R73 ;  /* 0x00000004f1007c23 */ /* 0x002fe20008010849 */
[----:B------:R-:W-:Y:S01]  /*1dc40*/  IMAD.MOV.U32 R241, RZ, RZ, R243 ;  /* 0x000000fffff17224 */ /* 0x000fe200078e00f3 */
[----:B----4-:R-:W-:Y:S01]  /*1dc50*/  F2FP.BF16.F32.PACK_AB R83, R159, R190 ;  /* 0x000000be9f53723e */ /* 0x010fe200000010ff */
[----:B------:R-:W-:Y:S02]  /*1dc60*/  IMAD.MOV.U32 R243, RZ, RZ, R175 ;  /* 0x000000fffff37224 */ /* 0x000fe400078e00af */
[----:B------:R-:W-:Y:S01]  /*1dc70*/  IMAD.MOV.U32 R175, RZ, RZ, R236 ;  /* 0x000000ffffaf7224 */ /* 0x000fe200078e00ec */
[----:B------:R-:W-:Y:S01]  /*1dc80*/  MOV R116, R241 ;  /* 0x000000f100747202 */ /* 0x000fe20000000f00 */
[----:B------:R-:W-:Y:S02]  /*1dc90*/  IMAD.MOV.U32 R236, RZ, RZ, R187 ;  /* 0x000000ffffec7224 */ /* 0x000fe400078e00bb */
[C---:B------:R-:W-:Y:S01]  /*1dca0*/  HMMA.16816.F32.BF16 R8, R80.reuse, R84, R8 ;  /* 0x000000545008723c */ /* 0x040fe20000041808 */
[----:B------:R1:W-:Y:S03]  /*1dcb0*/  MUFU.EX2 R187, R0 ;  /* 0x0000000000bb7308 */ /* 0x0003e60000000800 */
[----:B------:R-:W-:Y:S02]  /*1dcc0*/  IMAD.MOV.U32 R241, RZ, RZ, R243 ;  /* 0x000000fffff17224 */ /* 0x000fe400078e00f3 */
[----:B------:R-:W-:Y:S01]  /*1dcd0*/  FFMA.FTZ R75, R116, UR4, -R73 ;  /* 0x00000004744b7c23 */ /* 0x000fe20008010849 */
[-C--:B------:R-:W-:Y:S04]  /*1dce0*/  HMMA.16816.F32.BF16 R12, R80, R86.reuse, R12 ;  /* 0x00000056500c723c */ /* 0x080fe8000004180c */
[----:B------:R-:W-:Y:S02]  /*1dcf0*/  IMAD.MOV.U32 R243, RZ, RZ, R175 ;  /* 0x000000fffff37224 */ /* 0x000fe400078e00af */
[C---:B------:R-:W-:Y:S01]  /*1dd00*/  HMMA.16816.F32.BF16 R16, R76.reuse, R86, R16 ;  /* 0x000000564c10723c */ /* 0x040fe20000041810 */
[----:B------:R-:W4:Y:S04]  /*1dd10*/  LDSM.16.MT88.4 R84, [R216+0x9800] ;  /* 0x00980000d854783b */ /* 0x000f280000004200 */
[----:B------:R-:W-:Y:S01]  /*1dd20*/  IMAD.MOV.U32 R175, RZ, RZ, R236 ;  /* 0x000000ffffaf7224 */ /* 0x000fe200078e00ec */
[-C--:B------:R-:W-:Y:S05]  /*1dd30*/  HMMA.16816.F32.BF16 R20, R76, R92.reuse, R20 ;  /* 0x0000005c4c14723c */ /* 0x080fea0000041814 */
[----:B------:R-:W-:Y:S01]  /*1dd40*/  IMAD.MOV.U32 R236, RZ, RZ, R195 ;  /* 0x000000ffffec7224 */ /* 0x000fe200078e00c3 */
[C---:B------:R-:W-:Y:S05]  /*1dd50*/  HMMA.16816.F32.BF16 R24, R80.reuse, R92, R24 ;  /* 0x0000005c5018723c */ /* 0x040fea0000041818 */
[----:B------:R-:W-:Y:S01]  /*1dd60*/  IMAD.MOV.U32 R195, RZ, RZ, R199 ;  /* 0x000000ffffc37224 */ /* 0x000fe200078e00c7 */
[-C--:B------:R-:W-:Y:S05]  /*1dd70*/  HMMA.16816.F32.BF16 R28, R80, R94.reuse, R28 ;  /* 0x0000005e501c723c */ /* 0x080fea000004181c */
[----:B-1----:R-:W-:Y:S01]  /*1dd80*/  FFMA.FTZ R0, R115, UR4, -R73 ;  /* 0x0000000473007c23 */ /* 0x002fe20008010849 */
[C---:B------:R-:W-:Y:S01]  /*1dd90*/  HMMA.16816.F32.BF16 R32, R76.reuse, R94, R32 ;  /* 0x0000005e4c20723c */ /* 0x040fe20000041820 */
[----:B------:R-:W-:Y:S04]  /*1dda0*/  LDSM.16.MT88.4 R92, [R217+0xa000] ;  /* 0x00a00000d95c783b */ /* 0x000fe80000004200 */
[----:B------:R-:W-:Y:S01]  /*1ddb0*/  IMAD.MOV.U32 R199, RZ, RZ, R173 ;  /* 0x000000ffffc77224 */ /* 0x000fe200078e00ad */
[-C--:B------:R-:W-:Y:S05]  /*1ddc0*/  HMMA.16816.F32.BF16 R36, R76, R88.reuse, R36 ;  /* 0x000000584c24723c */ /* 0x080fea0000041824 */
[----:B------:R-:W-:Y:S01]  /*1ddd0*/  IMAD.MOV.U32 R173, RZ, RZ, R176 ;  /* 0x000000ffffad7224 */ /* 0x000fe200078e00b0 */
[C---:B------:R-:W-:Y:S05]  /*1dde0*/  HMMA.16816.F32.BF16 R40, R80.reuse, R88, R40 ;  /* 0x000000585028723c */ /* 0x040fea0000041828 */
[----:B------:R-:W-:Y:S01]  /*1ddf0*/  IMAD.MOV.U32 R176, RZ, RZ, R148 ;  /* 0x000000ffffb07224 */ /* 0x000fe200078e0094 */
[-C--:B------:R-:W-:Y:S01]  /*1de00*/  HMMA.16816.F32.BF16 R44, R80, R90.reuse, R44 ;  /* 0x0000005a502c723c */ /* 0x080fe2000004182c */
[----:B------:R-:W1:Y:S04]  /*1de10*/  MUFU.EX2 R148, R0 ;  /* 0x0000000000947308 */ /* 0x000e680000000800 */
[----:B------:R-:W-:Y:S01]  /*1de20*/  IMAD.MOV.U32 R115, RZ, RZ, R242 ;  /* 0x000000ffff737224 */ /* 0x000fe200078e00f2 */
[C---:B------:R-:W-:Y:S01]  /*1de30*/  HMMA.16816.F32.BF16 R48, R76.reuse, R90, R48 ;  /* 0x0000005a4c30723c */ /* 0x040fe20000041830 */
[----:B------:R-:W1:Y:S04]  /*1de40*/  LDSM.16.MT88.4 R88, [R214+0xa000] ;  /* 0x00a00000d658783b */ /* 0x000e680000004200 */
[----:B------:R-:W-:Y:S01]  /*1de50*/  IMAD.MOV.U32 R242, RZ, RZ, R240 ;  /* 0x000000fffff27224 */ /* 0x000fe200078e00f0 */
[-C--:B----4-:R-:W-:Y:S05]  /*1de60*/  HMMA.16816.F32.BF16 R52, R76, R84.reuse, R52 ;  /* 0x000000544c34723c */ /* 0x090fea0000041834 */
[----:B------:R-:W-:Y:S01]  /*1de70*/  IMAD.MOV.U32 R240, RZ, RZ, R174 ;  /* 0x000000fffff07224 */ /* 0x000fe200078e00ae */
[C---:B------:R-:W-:Y:S05]  /*1de80*/  HMMA.16816.F32.BF16 R56, R80.reuse, R84, R56 ;  /* 0x000000545038723c */ /* 0x040fea0000041838 */
[----:B------:R-:W-:Y:S01]  /*1de90*/  IMAD.MOV.U32 R174, RZ, RZ, R239 ;  /* 0x000000ffffae7224 */ /* 0x000fe200078e00ef */
[----:B------:R-:W-:Y:S01]  /*1dea0*/  MOV R239, R186 ;  /* 0x000000ba00ef7202 */ /* 0x000fe20000000f00 */
[----:B------:R-:W-:Y:S01]  /*1deb0*/  IMAD.MOV.U32 R114, RZ, RZ, R115 ;  /* 0x000000ffff727224 */ /* 0x000fe200078e0073 */
[-C--:B------:R-:W-:Y:S03]  /*1dec0*/  HMMA.16816.F32.BF16 R60, R80, R86.reuse, R60 ;  /* 0x00000056503c723c */ /* 0x080fe6000004183c */
[----:B------:R-:W-:Y:S02]  /*1ded0*/  IMAD.MOV.U32 R186, RZ, RZ, R194 ;  /* 0x000000ffffba7224 */ /* 0x000fe400078e00c2 */
[----:B------:R-:W-:Y:S01]  /*1dee0*/  FFMA.FTZ R3, R114, UR4, -R73 ;  /* 0x0000000472037c23 */ /* 0x000fe20008010849 */
[----:B------:R-:W-:Y:S01]  /*1def0*/  IMAD.MOV.U32 R194, RZ, RZ, R198 ;  /* 0x000000ffffc27224 */ /* 0x000fe200078e00c6 */
[----:B------:R-:W-:Y:S01]  /*1df00*/  HMMA.16816.F32.BF16 R64, R76, R86, R64 ;  /* 0x000000564c40723c */ /* 0x000fe20000041840 */
[----:B------:R-:W-:Y:S03]  /*1df10*/  LDSM.16.MT88.4 R84, [R214+0xa800] ;  /* 0x00a80000d654783b */ /* 0x000fe60000004200 */
[----:B------:R-:W-:Y:S01]  /*1df20*/  IMAD.MOV.U32 R115, RZ, RZ, R242 ;  /* 0x000000ffff737224 */ /* 0x000fe200078e00f2 */
[----:B-1----:R-:W-:Y:S01]  /*1df30*/  F2FP.BF16.F32.PACK_AB R80, R148, R187 ;  /* 0x000000bb9450723e */ /* 0x002fe200000010ff */
[----:B------:R-:W-:Y:S01]  /*1df40*/  IMAD.MOV.U32 R116, RZ, RZ, R241 ;  /* 0x000000ffff747224 */ /* 0x000fe200078e00f1 */
[----:B------:R-:W-:Y:S01]  /*1df50*/  F2FP.BF16.F32.PACK_AB R76, R180, R179 ;  /* 0x000000b3b44c723e */ /* 0x000fe200000010ff */
[----:B------:R-:W-:Y:S03]  /*1df60*/  IMAD.MOV.U32 R242, RZ, RZ, R240 ;  /* 0x000000fffff27224 */ /* 0x000fe600078e00f0 */
[----:B------:R-:W-:Y:S01]  /*1df70*/  F2FP.BF16.F32.PACK_AB R77, R181, R178 ;  /* 0x000000b2b54d723e */ /* 0x000fe200000010ff */
[----:B------:R-:W-:Y:S01]  /*1df80*/  IMAD.MOV.U32 R241, RZ, RZ, R243 ;  /* 0x000000fffff17224 */ /* 0x000fe200078e00f3 */
[----:B------:R-:W-:Y:S01]  /*1df90*/  MOV R243, R175 ;  /* 0x000000af00f37202 */ /* 0x000fe20000000f00 */
[----:B------:R-:W-:Y:S01]  /*1dfa0*/  IMAD.MOV.U32 R240, RZ, RZ, R174 ;  /* 0x000000fffff07224 */ /* 0x000fe200078e00ae */
[----:B------:R-:W-:Y:S01]  /*1dfb0*/  F2FP.BF16.F32.PACK_AB R78, R182, R238 ;  /* 0x000000eeb64e723e */ /* 0x000fe200000010ff */
[----:B------:R-:W-:Y:S01]  /*1dfc0*/  IMAD.MOV.U32 R174, RZ, RZ, R186 ;  /* 0x000000ffffae7224 */ /* 0x000fe200078e00ba */
[----:B------:R-:W-:Y:S01]  /*1dfd0*/  F2FP.BF16.F32.PACK_AB R79, R177, R237 ;  /* 0x000000edb14f723e */ /* 0x000fe200000010ff */
[----:B------:R-:W-:Y:S02]  /*1dfe0*/  IMAD.MOV.U32 R175, RZ, RZ, R236 ;  /* 0x000000ffffaf7224 */ /* 0x000fe400078e00ec */
[----:B------:R-:W-:Y:S02]  /*1dff0*/  IMAD.MOV.U32 R186, RZ, RZ, R194 ;  /* 0x000000ffffba7224 */ /* 0x000fe400078e00c2 */
[----:B------:R-:W-:Y:S01]  /*1e000*/  IMAD.MOV.U32 R194, RZ, RZ, R199 ;  /* 0x000000ffffc27224 */ /* 0x000fe200078e00c7 */
[----:B------:R-:W-:Y:S01]  /*1e010*/  MOV R199, R173 ;  /* 0x000000ad00c77202 */ /* 0x000fe20000000f00 */
[----:B------:R-:W-:Y:S01]  /*1e020*/  IMAD.MOV.U32 R236, RZ, RZ, R195 ;  /* 0x000000ffffec7224 */ /* 0x000fe200078e00c3 */
[-C--:B------:R-:W-:Y:S03]  /*1e030*/  HMMA.16816.F32.BF16 R4, R76, R88.reuse, R4 ;  /* 0x000000584c04723c */ /* 0x080fe60000041804 */
[----:B------:R-:W-:Y:S02]  /*1e040*/  IMAD.MOV.U32 R114, RZ, RZ, R115 ;  /* 0x000000ffff727224 */ /* 0x000fe400078e0073 */
[----:B------:R-:W-:Y:S02]  /*1e050*/  IMAD.MOV.U32 R248, RZ, RZ, R116 ;  /* 0x000000fffff87224 */ /* 0x000fe400078e0074 */
[----:B------:R-:W-:Y:S04]  /*1e060*/  IMAD.MOV.U32 R115, RZ, RZ, R242 ;  /* 0x000000ffff737224 */ /* 0x000fe800078e00f2 */
[----:B------:R-:W-:Y:S01]  /*1e070*/  IMAD.MOV.U32 R242, RZ, RZ, R240 ;  /* 0x000000fffff27224 */ /* 0x000fe200078e00f0 */
[----:B------:R-:W-:Y:S01]  /*1e080*/  MOV R240, R174 ;  /* 0x000000ae00f07202 */ /* 0x000fe20000000f00 */
[----:B------:R-:W-:Y:S02]  /*1e090*/  IMAD.MOV.U32 R116, RZ, RZ, R241 ;  /* 0x000000ffff747224 */ /* 0x000fe400078e00f1 */
[----:B------:R-:W-:Y:S01]  /*1e0a0*/  FFMA.FTZ R0, R248, UR4, -R74 ;  /* 0x00000004f8007c23 */ /* 0x000fe2000801084a */
[----:B------:R-:W-:Y:S02]  /*1e0b0*/  IMAD.MOV.U32 R241, RZ, RZ, R243 ;  /* 0x000000fffff17224 */ /* 0x000fe400078e00f3 */
[----:B------:R-:W-:Y:S02]  /*1e0c0*/  IMAD.MOV.U32 R243, RZ, RZ, R175 ;  /* 0x000000fffff37224 */ /* 0x000fe400078e00af */
[----:B------:R1:W-:Y:S01]  /*1e0d0*/  MUFU.EX2 R175, R3 ;  /* 0x0000000300af7308 */ /* 0x0003e20000000800 */
[----:B------:R-:W-:Y:S02]  /*1e0e0*/  IMAD.MOV.U32 R174, RZ, RZ, R236 ;  /* 0x000000ffffae7224 */ /* 0x000fe400078e00ec */
[----:B------:R-:W-:Y:S02]  /*1e0f0*/  IMAD.MOV.U32 R236, RZ, RZ, R186 ;  /* 0x000000ffffec7224 */ /* 0x000fe400078e00ba */
[----:B------:R-:W-:Y:S02]  /*1e100*/  IMAD.MOV.U32 R186, RZ, RZ, R199 ;  /* 0x000000ffffba7224 */ /* 0x000fe400078e00c7 */
[----:B------:R-:W-:Y:S02]  /*1e110*/  IMAD.MOV.U32 R248, RZ, RZ, R116 ;  /* 0x000000fffff87224 */ /* 0x000fe400078e0074 */
[----:B------:R-:W-:Y:S01]  /*1e120*/  IMAD.MOV.U32 R116, RZ, RZ, R243 ;  /* 0x000000ffff747224 */ /* 0x000fe200078e00f3 */
[----:B------:R-:W-:Y:S01]  /*1e130*/  MOV R243, R174 ;  /* 0x000000ae00f37202 */ /* 0x000fe20000000f00 */
[----:B------:R-:W-:Y:S01]  /*1e140*/  IMAD.MOV.U32 R198, RZ, RZ, R172 ;  /* 0x000000ffffc67224 */ /* 0x000fe200078e00ac */
[----:B------:R-:W-:Y:S01]  /*1e150*/  MOV R172, R196 ;  /* 0x000000c400ac7202 */ /* 0x000fe20000000f00 */
[----:B------:R-:W-:Y:S01]  /*1e160*/  IMAD.MOV.U32 R174, RZ, RZ, R186 ;  /* 0x000000ffffae7224 */ /* 0x000fe200078e00ba */
[----:B------:R-:W-:Y:S01]  /*1e170*/  MOV R244, R248 ;  /* 0x000000f800f47202 */ /* 0x000fe20000000f00 */
[----:B------:R4:W-:Y:S01]  /*1e180*/  MUFU.EX2 R186, R0 ;  /* 0x0000000000ba7308 */ /* 0x0009e20000000800 */
[----:B------:R-:W-:Y:S02]  /*1e190*/  IMAD.MOV.U32 R196, RZ, RZ, R230 ;  /* 0x000000ffffc47224 */ /* 0x000fe400078e00e6 */
[----:B-1----:R-:W-:Y:S01]  /*1e1a0*/  FADD.FTZ R3, R105, R96 ;  /* 0x0000006069037221 */ /* 0x002fe20000010000 */
[----:B------:R-:W-:Y:S02]  /*1e1b0*/  IMAD.MOV.U32 R195, RZ, RZ, R198 ;  /* 0x000000ffffc37224 */ /* 0x000fe400078e00c6 */
[--C-:B------:R-:W-:Y:S01]  /*1e1c0*/  FFMA.FTZ R96, R220, UR4, -R73.reuse ;  /* 0x00000004dc607c23 */ /* 0x100fe20008010849 */
[----:B------:R-:W-:Y:S02]  /*1e1d0*/  IMAD.MOV.U32 R198, RZ, RZ, R172 ;  /* 0x000000ffffc67224 */ /* 0x000fe400078e00ac */
[----:B------:R-:W-:Y:S01]  /*1e1e0*/  FFMA.FTZ R105, R213, UR4, -R73 ;  /* 0x00000004d5697c23 */ /* 0x000fe20008010849 */
[----:B------:R-:W-:Y:S01]  /*1e1f0*/  IMAD.MOV.U32 R173, RZ, RZ, R176 ;  /* 0x000000ffffad7224 */ /* 0x000fe200078e00b0 */
[----:B------:R1:W5:Y:S01]  /*1e200*/  LDL.LU R230, [R1+0x100] ;  /* 0x0001000001e67983 */ /* 0x0003620000300800 */
        /* <DEDUP_REMOVED lines=9> */
[----:B----4-:R-:W-:Y:S01]  /*1e2a0*/  FFMA.FTZ R0, R247, UR4, -R74 ;  /* 0x00000004f7007c23 */ /* 0x010fe2000801084a */
        /* <DEDUP_REMOVED lines=12> */
[----:B------:R4:W1:Y:S01]  /*1e370*/  MUFU.EX2 R149, R75 ;  /* 0x0000004b00957308 */ /* 0x0008620000000800 */
[----:B------:R-:W-:Y:S02]  /*1e380*/  IMAD.MOV.U32 R119, RZ, RZ, R115 ;  /* 0x000000ffff777224 */ /* 0x000fe400078e0073 */
[----:B------:R-:W-:Y:S01]  /*1e390*/  FFMA.FTZ R155, R155, UR4, -R73 ;  /* 0x000000049b9b7c23 */ /* 0x000fe20008010849 */
[----:B------:R-:W-:Y:S06]  /*1e3a0*/  IMAD.MOV.U32 R115, RZ, RZ, R140 ;  /* 0x000000ffff737224 */ /* 0x000fec00078e008c */
[----:B------:R-:W-:Y:S01]  /*1e3b0*/  MUFU.EX2 R140, R98 ;  /* 0x00000062008c7308 */ /* 0x000fe20000000800 */
[----:B----4-:R-:W-:Y:S01]  /*1e3c0*/  FADD.FTZ R75, R106, R97 ;  /* 0x000000616a4b7221 */ /* 0x010fe20000010000 */
[----:B------:R-:W-:Y:S01]  /*1e3d0*/  FFMA.FTZ R106, R212, UR4, -R73 ;  /* 0x00000004d46a7c23 */ /* 0x000fe20008010849 */
[----:B-1----:R-:W-:Y:S02]  /*1e3e0*/  F2FP.BF16.F32.PACK_AB R82, R175, R149 ;  /* 0x00000095af52723e */ /* 0x002fe400000010ff */
[----:B------:R-:W-:Y:S01]  /*1e3f0*/  FADD.FTZ R75, R101, R75 ;  /* 0x0000004b654b7221 */ /* 0x000fe20000010000 */
[----:B---3--:R-:W-:Y:S04]  /*1e400*/  IMAD.MOV.U32 R176, RZ, RZ, R162 ;  /* 0x000000ffffb07224 */ /* 0x008fe800078e00a2 */
[----:B------:R-:W-:Y:S04]  /*1e410*/  IMAD.MOV.U32 R172, RZ, RZ, R176 ;  /* 0x000000ffffac7224 */ /* 0x000fe800078e00b0 */
[----:B------:R-:W-:Y:S02]  /*1e420*/  IMAD.MOV.U32 R173, RZ, RZ, R172 ;  /* 0x000000ffffad7224 */ /* 0x000fe400078e00ac */
[----:B--2---:R-:W-:Y:S01]  /*1e430*/  IMAD.MOV.U32 R162, RZ, RZ, R160 ;  /* 0x000000ffffa27224 */ /* 0x004fe200078e00a0 */
[----:B------:R-:W-:Y:S02]  /*1e440*/  MOV R160, R226 ;  /* 0x000000e200a07202 */ /* 0x000fe40000000f00 */
[----:B------:R-:W-:Y:S01]  /*1e450*/  MOV R174, R173 ;  /* 0x000000ad00ae7202 */ /* 0x000fe20000000f00 */
[----:B------:R2:W5:Y:S01]  /*1e460*/  LDL.LU R226, [R1+0xfc] ;  /* 0x0000fc0001e27983 */ /* 0x0005620000300800 */
[----:B------:R-:W-:Y:S01]  /*1e470*/  MOV R176, R162 ;  /* 0x000000a200b07202 */ /* 0x000fe20000000f00 */
[----:B------:R-:W-:Y:S02]  /*1e480*/  IMAD.MOV.U32 R162, RZ, RZ, R233 ;  /* 0x000000ffffa27224 */ /* 0x000fe400078e00e9 */
[--C-:B------:R-:W-:Y:S01]  /*1e490*/  FFMA.FTZ R160, R160, UR4, -R73.reuse ;  /* 0x00000004a0a07c23 */ /* 0x100fe20008010849 */
[----:B------:R2:W5:Y:S01]  /*1e4a0*/  LDL.LU R233, [R1+0xf8] ;  /* 0x0000f80001e97983 */ /* 0x0005620000300800 */
[----:B------:R-:W-:Y:S02]  /*1e4b0*/  IMAD.MOV.U32 R172, RZ, RZ, R176 ;  /* 0x000000ffffac7224 */ /* 0x000fe400078e00b0 */
[----:B------:R-:W-:Y:S01]  /*1e4c0*/  FFMA.FTZ R162, R162, UR4, -R73 ;  /* 0x00000004a2a27c23 */ /* 0x000fe20008010849 */
[----:B------:R-:W-:Y:S02]  /*1e4d0*/  IMAD.MOV.U32 R176, RZ, RZ, R143 ;  /* 0x000000ffffb07224 */ /* 0x000fe400078e008f */
[----:B------:R-:W-:Y:S02]  /*1e4e0*/  IMAD.MOV.U32 R143, RZ, RZ, R223 ;  /* 0x000000ffff8f7224 */ /* 0x000fe400078e00df */
[----:B------:R-:W-:Y:S01]  /*1e4f0*/  IMAD.MOV.U32 R236, RZ, RZ, R172 ;  /* 0x000000ffffec7224 */ /* 0x000fe200078e00ac */
[----:B------:R2:W5:Y:S01]  /*1e500*/  LDL.LU R223, [R1+0xf4] ;  /* 0x0000f40001df7983 */ /* 0x0005620000300800 */
[----:B------:R-:W-:Y:S02]  /*1e510*/  IMAD.MOV.U32 R172, RZ, RZ, R143 ;  /* 0x000000ffffac7224 */ /* 0x000fe400078e008f */
[----:B------:R1:W3:Y:S01]  /*1e520*/  MUFU.EX2 R143, R0 ;  /* 0x00000000008f7308 */ /* 0x0002e20000000800 */
[----:B------:R-:W-:Y:S02]  /*1e530*/  IMAD.MOV.U32 R173, RZ, RZ, R176 ;  /* 0x000000ffffad7224 */ /* 0x000fe400078e00b0 */
[----:B------:R-:W-:Y:S02]  /*1e540*/  IMAD.MOV.U32 R176, RZ, RZ, R150 ;  /* 0x000000ffffb07224 */ /* 0x000fe400078e0096 */
[----:B------:R-:W-:Y:S02]  /*1e550*/  IMAD.MOV.U32 R150, RZ, RZ, R222 ;  /* 0x000000ffff967224 */ /* 0x000fe400078e00de */
[----:B------:R-:W-:Y:S01]  /*1e560*/  IMAD.MOV.U32 R121, RZ, RZ, R173 ;  /* 0x000000ffff797224 */ /* 0x000fe200078e00ad */
[----:B------:R2:W5:Y:S02]  /*1e570*/  LDL.LU R222, [R1+0xf0] ;  /* 0x0000f00001de7983 */ /* 0x0005640000300800 */
[----:B------:R-:W-:Y:S01]  /*1e580*/  MUFU.EX2 R173, R201 ;  /* 0x000000c900ad7308 */ /* 0x000fe20000000800 */
[----:B------:R-:W-:Y:S02]  /*1e590*/  IMAD.MOV.U32 R108, RZ, RZ, R172 ;  /* 0x000000ffff6c7224 */ /* 0x000fe400078e00ac */
[----:B-1----:R-:W-:Y:S01]  /*1e5a0*/  FFMA.FTZ R0, R244, UR4, -R74 ;  /* 0x00000004f4007c23 */ /* 0x002fe2000801084a */
[----:B------:R-:W-:Y:S01]  /*1e5b0*/  IMAD.MOV.U32 R244, RZ, RZ, R247 ;  /* 0x000000fffff47224 */ /* 0x000fe200078e00f7 */
[----:B---3--:R-:W-:Y:S01]  /*1e5c0*/  F2FP.BF16.F32.PACK_AB R81, R143, R186 ;  /* 0x000000ba8f51723e */ /* 0x008fe200000010ff */
[----:B------:R-:W-:Y:S01]  /*1e5d0*/  IMAD.MOV.U32 R247, RZ, RZ, R248 ;  /* 0x000000fffff77224 */ /* 0x000fe200078e00f8 */
[----:B------:R-:W-:Y:S01]  /*1e5e0*/  MOV R248, R114 ;  /* 0x0000007200f87202 */ /* 0x000fe20000000f00 */
[----:B------:R-:W-:Y:S02]  /*1e5f0*/  IMAD.MOV.U32 R114, RZ, RZ, R116 ;  /* 0x000000ffff727224 */ /* 0x000fe400078e0074 */
[----:B------:R-:W-:Y:S01]  /*1e600*/  MUFU.EX2 R172, R210 ;  /* 0x000000d200ac7308 */ /* 0x000fe20000000800 */
[----:B------:R-:W-:Y:S01]  /*1e610*/  IMAD.MOV.U32 R116, RZ, RZ, R242 ;  /* 0x000000ffff747224 */ /* 0x000fe200078e00f2 */
[----:B------:R-:W-:Y:S01]  /*1e620*/  MOV R245, R248 ;  /* 0x000000f800f57202 */ /* 0x000fe20000000f00 */
        /* <DEDUP_REMOVED lines=8> */
[----:B------:R-:W-:Y:S03]  /*1e6b0*/  IMAD.MOV.U32 R240, RZ, RZ, R221 ;  /* 0x000000fffff07224 */ /* 0x000fe600078e00dd */
[----:B------:R-:W-:Y:S01]  /*1e6c0*/  MUFU.EX2 R174, R128 ;  /* 0x0000008000ae7308 */ /* 0x000fe20000000800 */
[----:B------:R-:W-:Y:S01]  /*1e6d0*/  IMAD.MOV.U32 R251, RZ, RZ, R123 ;  /* 0x000000fffffb7224 */ /* 0x000fe200078e007b */
[----:B------:R2:W5:Y:S01]  /*1e6e0*/  LDL.LU R221, [R1+0xec] ;  /* 0x0000ec0001dd7983 */ /* 0x0005620000300800 */
[----:B------:R-:W-:Y:S02]  /*1e6f0*/  IMAD.MOV.U32 R123, RZ, RZ, R245 ;  /* 0x000000ffff7b7224 */ /* 0x000fe400078e00f5 */
[----:B------:R-:W-:Y:S01]  /*1e700*/  IMAD.MOV.U32 R245, RZ, RZ, R141 ;  /* 0x000000fffff57224 */ /* 0x000fe200078e008d */
[----:B------:R2:W5:Y:S01]  /*1e710*/  LDL.LU R220, [R1+0xe8] ;  /* 0x0000e80001dc7983 */ /* 0x0005620000300800 */
[----:B------:R-:W-:Y:S03]  /*1e720*/  IMAD.MOV.U32 R114, RZ, RZ, R242 ;  /* 0x000000ffff727224 */ /* 0x000fe600078e00f2 */
[----:B------:R-:W-:Y:S01]  /*1e730*/  MUFU.EX2 R141, R96 ;  /* 0x00000060008d7308 */ /* 0x000fe20000000800 */
[----:B-1----:R-:W-:Y:S01]  /*1e740*/  FFMA.FTZ R0, R244, UR4, -R74 ;  /* 0x00000004f4007c23 */ /* 0x002fe2000801084a */
[----:B------:R-:W-:Y:S02]  /*1e750*/  IMAD.MOV.U32 R244, RZ, RZ, R247 ;  /* 0x000000fffff47224 */ /* 0x000fe400078e00f7 */
[----:B------:R-:W-:Y:S02]  /*1e760*/  IMAD.MOV.U32 R247, RZ, RZ, R150 ;  /* 0x000000fffff77224 */ /* 0x000fe400078e0096 */
[----:B------:R-:W-:Y:S04]  /*1e770*/  IMAD.MOV.U32 R242, RZ, RZ, R197 ;  /* 0x000000fffff27224 */ /* 0x000fe800078e00c5 */
[----:B------:R1:W3:Y:S01]  /*1e780*/  MUFU.EX2 R150, R0 ;  /* 0x0000000000967308 */ /* 0x0002e20000000800 */
[----:B------:R-:W-:Y:S02]  /*1e790*/  IMAD.MOV.U32 R197, RZ, RZ, R151 ;  /* 0x000000ffffc57224 */ /* 0x000fe400078e0097 */
[----:B------:R-:W-:Y:S01]  /*1e7a0*/  IMAD.MOV.U32 R248, RZ, RZ, R243 ;  /* 0x000000fffff87224 */ /* 0x000fe200078e00f3 */
[----:B------:R-:W-:Y:S06]  /*1e7b0*/  MOV R243, R176 ;  /* 0x000000b000f37202 */ /* 0x000fec0000000f00 */
[----:B------:R-:W-:Y:S10]  /*1e7c0*/  MUFU.EX2 R151, R205 ;  /* 0x000000cd00977308 */ /* 0x000ff40000000800 */
[----:B------:R-:W-:Y:S01]  /*1e7d0*/  MUFU.EX2 R176, R204 ;  /* 0x000000cc00b07308 */ /* 0x000fe20000000800 */
[----:B-1----:R-:W-:Y:S01]  /*1e7e0*/  FFMA.FTZ R0, R120, UR4, -R73 ;  /* 0x0000000478007c23 */ /* 0x002fe20008010849 */
[----:B------:R-:W-:Y:S01]  /*1e7f0*/  IMAD.MOV.U32 R120, RZ, RZ, R107 ;  /* 0x000000ffff787224 */ /* 0x000fe200078e006b */
[----:B---3--:R-:W-:Y:S01]  /*1e800*/  F2FP.BF16.F32.PACK_AB R83, R150, R236 ;  /* 0x000000ec9653723e */ /* 0x008fe200000010ff */
[----:B------:R-:W-:Y:S02]  /*1e810*/  IMAD.MOV.U32 R107, RZ, RZ, R108 ;  /* 0x000000ffff6b7224 */ /* 0x000fe400078e006c */
[----:B------:R-:W-:Y:S01]  /*1e820*/  IMAD.MOV.U32 R108, RZ, RZ, R142 ;  /* 0x000000ffff6c7224 */ /* 0x000fe200078e008e */
[----:B------:R-:W-:Y:S03]  /*1e830*/  MOV R142, R219 ;  /* 0x000000db008e7202 */ /* 0x000fe60000000f00 */
[----:B------:R1:W3:Y:S01]  /*1e840*/  MUFU.EX2 R201, R0 ;  /* 0x0000000000c97308 */ /* 0x0002e20000000800 */
[----:B------:R-:W-:Y:S01]  /*1e850*/  FFMA.FTZ R97, R120, UR4, -R73 ;  /* 0x0000000478617c23 */ /* 0x000fe20008010849 */
[C---:B------:R-:W-:Y:S01]  /*1e860*/  HMMA.16816.F32.BF16 R8, R80.reuse, R88, R8 ;  /* 0x000000585008723c */ /* 0x040fe20000041808 */
[----:B------:R2:W5:Y:S03]  /*1e870*/  LDL.LU R219, [R1+0xe4] ;  /* 0x0000e40001db7983 */ /* 0x0005660000300800 */
[----:B------:R-:W-:Y:S02]  /*1e880*/  IMAD.MOV.U32 R120, RZ, RZ, R107 ;  /* 0x000000ffff787224 */ /* 0x000fe400078e006b */
[--C-:B------:R-:W-:Y:S01]  /*1e890*/  FFMA.FTZ R107, R108, UR4, -R73.reuse ;  /* 0x000000046c6b7c23 */ /* 0x100fe20008010849 */
[-C--:B------:R-:W-:Y:S01]  /*1e8a0*/  HMMA.16816.F32.BF16 R12, R80, R90.reuse, R12 ;  /* 0x0000005a500c723c */ /* 0x080fe2000004180c */
[----:B------:R2:W5:Y:S01]  /*1e8b0*/  LDL.LU R218, [R1+0xe0] ;  /* 0x0000e00001da7983 */ /* 0x0005620000300800 */
[----:B------:R4:W-:Y:S02]  /*1e8c0*/  MUFU.EX2 R135, R97 ;  /* 0x0000006100877308 */ /* 0x0009e40000000800 */
[----:B------:R-:W-:Y:S02]  /*1e8d0*/  FFMA.FTZ R108, R142, UR4, -R73 ;  /* 0x000000048e6c7c23 */ /* 0x000fe40008010849 */
[C---:B------:R-:W-:Y:S01]  /*1e8e0*/  HMMA.16816.F32.BF16 R16, R76.reuse, R90, R16 ;  /* 0x0000005a4c10723c */ /* 0x040fe20000041810 */
[----:B------:R2:W5:Y:S05]  /*1e8f0*/  LDL.LU R213, [R1+0xdc] ;  /* 0x0000dc0001d57983 */ /* 0x00056a0000300800 */
[----:B------:R-:W2:Y:S01]  /*1e900*/  MUFU.EX2 R142, R207 ;  /* 0x000000cf008e7308 */ /* 0x000ea20000000800 */
[----:B-1----:R-:W-:Y:S01]  /*1e910*/  FFMA.FTZ R0, R251, UR4, -R74 ;  /* 0x00000004fb007c23 */ /* 0x002fe2000801084a */
[-C--:B------:R-:W-:Y:S01]  /*1e920*/  HMMA.16816.F32.BF16 R20, R76, R92.reuse, R20 ;  /* 0x0000005c4c14723c */ /* 0x080fe20000041814 */
[----:B------:R1:W5:Y:S02]  /*1e930*/  LDL.LU R212, [R1+0xd8] ;  /* 0x0000d80001d47983 */ /* 0x0003640000300800 */
[----:B------:R-:W-:Y:S03]  /*1e940*/  FADD.FTZ R73, R100, R99 ;  /* 0x0000006364497221 */ /* 0x000fe60000010000 */
[C---:B------:R-:W-:Y:S01]  /*1e950*/  HMMA.16816.F32.BF16 R24, R80.reuse, R92, R24 ;  /* 0x0000005c5018723c */ /* 0x040fe20000041818 */
[----:B----4-:R-:W4:Y:S01]  /*1e960*/  LDSM.16.MT88.4 R96, [R215+0xa000] ;  /* 0x00a00000d760783b */ /* 0x010f220000004200 */
[----:B------:R3:W-:Y:S03]  /*1e970*/  MUFU.EX2 R126, R245 ;  /* 0x000000f5007e7308 */ /* 0x0007e60000000800 */
[----:B------:R-:W-:Y:S01]  /*1e980*/  FADD.FTZ R100, R130, R3 ;  /* 0x0000000382647221 */ /* 0x000fe20000010000 */
[-C--:B------:R-:W-:Y:S03]  /*1e990*/  HMMA.16816.F32.BF16 R28, R80, R94.reuse, R28 ;  /* 0x0000005e501c723c */ /* 0x080fe6000004181c */
[----:B------:R-:W-:Y:S03]  /*1e9a0*/  LDSM.16.MT88.4 R88, [R217+0xa800] ;  /* 0x00a80000d958783b */ /* 0x000fe60000004200 */
[----:B------:R2:W-:Y:S01]  /*1e9b0*/  MUFU.EX2 R130, R0 ;  /* 0x0000000000827308 */ /* 0x0005e20000000800 */
[----:B------:R-:W-:Y:S01]  /*1e9c0*/  FADD.FTZ R73, R104, R73 ;  /* 0x0000004968497221 */ /* 0x000fe20000010000 */
[C---:B------:R-:W-:Y:S04]  /*1e9d0*/  HMMA.16816.F32.BF16 R32, R76.reuse, R94, R32 ;  /* 0x0000005e4c20723c */ /* 0x040fe80000041820 */
[----:B------:R-:W-:Y:S01]  /*1e9e0*/  FADD.FTZ R3, R103, R75 ;  /* 0x0000004b67037221 */ /* 0x000fe20000010000 */
[----:B------:R-:W-:Y:S01]  /*1e9f0*/  FADD.FTZ R104, R164, R73 ;  /* 0x00000049a4687221 */ /* 0x000fe20000010000 */
[----:B------:R-:W-:Y:S02]  /*1ea00*/  LDSM.16.MT88.4 R92, [R215+0xa800] ;  /* 0x00a80000d75c783b */ /* 0x000fe40000004200 */
[----:B------:R-:W-:Y:S03]  /*1ea10*/  MUFU.EX2 R125, R123 ;  /* 0x0000007b007d7308 */ /* 0x000fe60000000800 */
[----:B------:R-:W-:Y:S01]  /*1ea20*/  FADD.FTZ R73, R163, R3 ;  /* 0x00000003a3497221 */ /* 0x000fe20000010000 */
[----:B---3--:R-:W-:Y:S02]  /*1ea30*/  IMAD.MOV.U32 R245, RZ, RZ, R248 ;  /* 0x000000fffff57224 */ /* 0x008fe400078e00f8 */
[----:B------:R-:W-:Y:S02]  /*1ea40*/  IMAD.MOV.U32 R248, RZ, RZ, R116 ;  /* 0x000000fffff87224 */ /* 0x000fe400078e0074 */
[--C-:B--2---:R-:W-:Y:S01]  /*1ea50*/  FFMA.FTZ R0, R119, UR4, -R74.reuse ;  /* 0x0000000477007c23 */ /* 0x104fe2000801084a */
[----:B------:R-:W-:Y:S01]  /*1ea60*/  FADD.FTZ R73, R113, R73 ;  /* 0x0000004971497221 */ /* 0x000fe20000010000 */
[----:B------:R-:W-:Y:S10]  /*1ea70*/  MUFU.EX2 R123, R211 ;  /* 0x000000d3007b7308 */ /* 0x000ff40000000800 */
[----:B------:R2:W3:Y:S01]  /*1ea80*/  MUFU.EX2 R128, R0 ;  /* 0x0000000000807308 */ /* 0x0004e20000000800 */
[-C--:B----4-:R-:W-:Y:S09]  /*1ea90*/  HMMA.16816.F32.BF16 R36, R76, R96.reuse, R36 ;  /* 0x000000604c24723c */ /* 0x090ff20000041824 */
[----:B------:R-:W-:Y:S01]  /*1eaa0*/  MUFU.EX2 R119, R234 ;  /* 0x000000ea00777308 */ /* 0x000fe20000000800 */
[C---:B------:R-:W-:Y:S06]  /*1eab0*/  HMMA.16816.F32.BF16 R40, R80.reuse, R96, R40 ;  /* 0x000000605028723c */ /* 0x040fec0000041828 */
[-C--:B------:R-:W-:Y:S03]  /*1eac0*/  HMMA.16816.F32.BF16 R44, R80, R98.reuse, R44 ;  /* 0x00000062502c723c */ /* 0x080fe6000004182c */
[----:B------:R-:W-:Y:S02]  /*1ead0*/  MUFU.EX2 R116, R106 ;  /* 0x0000006a00747308 */ /* 0x000fe40000000800 */
[--C-:B--2---:R-:W-:Y:S01]  /*1eae0*/  FFMA.FTZ R0, R120, UR4, -R74.reuse ;  /* 0x0000000478007c23 */ /* 0x104fe2000801084a */
[C---:B------:R-:W-:Y:S01]  /*1eaf0*/  HMMA.16816.F32.BF16 R48, R76.reuse, R98, R48 ;  /* 0x000000624c30723c */ /* 0x040fe20000041830 */
[----:B------:R-:W-:Y:S06]  /*1eb00*/  LDSM.16.MT88.4 R96, [R216+0xa800] ;  /* 0x00a80000d860783b */ /* 0x000fec0000004200 */
[----:B------:R2:W-:Y:S10]  /*1eb10*/  MUFU.EX2 R129, R0 ;  /* 0x0000000000817308 */ /* 0x0005f40000000800 */
[----:B------:R4:W-:Y:S10]  /*1eb20*/  MUFU.EX2 R120, R247 ;  /* 0x000000f700787308 */ /* 0x0009f40000000800 */
[----:B------:R-:W-:Y:S01]  /*1eb30*/  MUFU.EX2 R106, R195 ;  /* 0x000000c3006a7308 */ /* 0x000fe20000000800 */
[----:B--2---:R-:W-:Y:S09]  /*1eb40*/  FFMA.FTZ R0, R121, UR4, -R74 ;  /* 0x0000000479007c23 */ /* 0x004ff2000801084a */
[----:B------:R2:W1:Y:S01]  /*1eb50*/  MUFU.EX2 R131, R0 ;  /* 0x0000000000837308 */ /* 0x0004620000000800 */
[----:B----4-:R-:W-:Y:S09]  /*1eb60*/  MOV R247, R114 ;  /* 0x0000007200f77202 */ /* 0x010ff20000000f00 */
[----:B------:R4:W-:Y:S10]  /*1eb70*/  MUFU.EX2 R121, R244 ;  /* 0x000000f400797308 */ /* 0x0009f40000000800 */
[----:B------:R-:W-:Y:S01]  /*1eb80*/  MUFU.EX2 R114, R107 ;  /* 0x0000006b00727308 */ /* 0x000fe20000000800 */
[----:B--2---:R-:W-:Y:S02]  /*1eb90*/  FADD.FTZ R0, R102, R100 ;  /* 0x0000006466007221 */ /* 0x004fe40000010000 */
[----:B------:R-:W2:Y:S02]  /*1eba0*/  LDSM.16.MT88.4 R100, [R216+0xa000] ;  /* 0x00a00000d864783b */ /* 0x000ea40000004200 */
[----:B------:R-:W-:Y:S05]  /*1ebb0*/  FADD.FTZ R3, R109, R0 ;  /* 0x000000006d037221 */ /* 0x000fea0000010000 */
[----:B------:R-:W-:Y:S01]  /*1ebc0*/  MUFU.EX2 R109, R243 ;  /* 0x000000f3006d7308 */ /* 0x000fe20000000800 */
[----:B------:R-:W-:Y:S01]  /*1ebd0*/  FADD.FTZ R3, R112, R3 ;  /* 0x0000000370037221 */ /* 0x000fe20000010000 */
[----:B----4-:R-:W-:Y:S01]  /*1ebe0*/  IMAD.MOV.U32 R244, RZ, RZ, R115 ;  /* 0x000000fffff47224 */ /* 0x010fe200078e0073 */
[----:B------:R-:W4:Y:S07]  /*1ebf0*/  LDL.LU R0, [R1+0x68] ;  /* 0x0000680001007983 */ /* 0x000f2e0000300800 */
[----:B------:R-:W-:Y:S10]  /*1ec00*/  MUFU.EX2 R107, R239 ;  /* 0x000000ef006b7308 */ /* 0x000ff40000000800 */
[----:B------:R-:W1:Y:S10]  /*1ec10*/  MUFU.EX2 R115, R108 ;  /* 0x0000006c00737308 */ /* 0x000e740000000800 */
[----:B------:R-:W-:Y:S01]  /*1ec20*/  MUFU.EX2 R108, R240 ;  /* 0x000000f0006c7308 */ /* 0x000fe20000000800 */
[-C--:B--2---:R-:W-:Y:S06]  /*1ec30*/  HMMA.16816.F32.BF16 R52, R76, R100.reuse, R52 ;  /* 0x000000644c34723c */ /* 0x084fec0000041834 */
[C---:B------:R-:W-:Y:S06]  /*1ec40*/  HMMA.16816.F32.BF16 R56, R80.reuse, R100, R56 ;  /* 0x000000645038723c */ /* 0x040fec0000041838 */
[-C--:B------:R-:W-:Y:S05]  /*1ec50*/  HMMA.16816.F32.BF16 R60, R80, R102.reuse, R60 ;  /* 0x00000066503c723c */ /* 0x080fea000004183c */
[--C-:B------:R-:W-:Y:S01]  /*1ec60*/  FFMA.FTZ R100, R194, UR4, -R74.reuse ;  /* 0x00000004c2647c23 */ /* 0x100fe2000801084a */
[----:B------:R-:W-:Y:S05]  /*1ec70*/  HMMA.16816.F32.BF16 R64, R76, R102, R64 ;  /* 0x000000664c40723c */ /* 0x000fea0000041840 */
[----:B------:R-:W-:Y:S01]  /*1ec80*/  F2FP.BF16.F32.PACK_AB R80, R141, R201 ;  /* 0x000000c98d50723e */ /* 0x000fe200000010ff */
[--C-:B------:R-:W-:Y:S01]  /*1ec90*/  FFMA.FTZ R101, R199, UR4, -R74.reuse ;  /* 0x00000004c7657c23 */ /* 0x100fe2000801084a */
[----:B------:R-:W-:Y:S01]  /*1eca0*/  F2FP.BF16.F32.PACK_AB R76, R176, R151 ;  /* 0x00000097b04c723e */ /* 0x000fe200000010ff */
[--C-:B------:R-:W-:Y:S01]  /*1ecb0*/  FFMA.FTZ R103, R72, UR4, -R74.reuse ;  /* 0x0000000448677c23 */ /* 0x100fe2000801084a */
[----:B------:R-:W-:Y:S02]  /*1ecc0*/  MUFU.EX2 R100, R100 ;  /* 0x0000006400647308 */ /* 0x000fe40000000800 */
[----:B------:R-:W-:Y:S01]  /*1ecd0*/  F2FP.BF16.F32.PACK_AB R77, R173, R174 ;  /* 0x000000aead4d723e */ /* 0x000fe200000010ff */
[----:B------:R-:W-:Y:S01]  /*1ece0*/  FFMA.FTZ R102, R198, UR4, -R74 ;  /* 0x00000004c6667c23 */ /* 0x000fe2000801084a */
[----:B------:R-:W-:Y:S02]  /*1ecf0*/  F2FP.BF16.F32.PACK_AB R78, R172, R208 ;  /* 0x000000d0ac4e723e */ /* 0x000fe400000010ff */
[----:B------:R-:W-:Y:S02]  /*1ed00*/  F2FP.BF16.F32.PACK_AB R79, R142, R206 ;  /* 0x000000ce8e4f723e */ /* 0x000fe400000010ff */
[----:B------:R-:W-:Y:S02]  /*1ed10*/  F2FP.BF16.F32.PACK_AB R82, R140, R135 ;  /* 0x000000878c52723e */ /* 0x000fe400000010ff */
[----:B---3--:R-:W-:Y:S02]  /*1ed20*/  F2FP.BF16.F32.PACK_AB R81, R128, R130 ;  /* 0x000000828051723e */ /* 0x008fe400000010ff */
        /* <DEDUP_REMOVED lines=16> */
[-C--:B------:R-:W-:Y:S06]  /*1ee30*/  HMMA.16816.F32.BF16 R52, R76, R96.reuse, R52 ;  /* 0x000000604c34723c */ /* 0x080fec0000041834 */
[C---:B------:R-:W-:Y:S01]  /*1ee40*/  HMMA.16816.F32.BF16 R56, R80.reuse, R96, R56 ;  /* 0x000000605038723c */ /* 0x040fe20000041838 */
[----:B------:R-:W-:Y:S05]  /*1ee50*/  MUFU.EX2 R97, R160 ;  /* 0x000000a000617308 */ /* 0x000fea0000000800 */
[-C--:B------:R-:W-:Y:S01]  /*1ee60*/  HMMA.16816.F32.BF16 R60, R80, R98.reuse, R60 ;  /* 0x00000062503c723c */ /* 0x080fe2000004183c */
[----:B------:R-:W3:Y:S05]  /*1ee70*/  LDSM.16.MT88.4 R80, [R216+0xb000] ;  /* 0x00b00000d850783b */ /* 0x000eea0000004200 */
[----:B------:R-:W-:Y:S01]  /*1ee80*/  HMMA.16816.F32.BF16 R64, R76, R98, R64 ;  /* 0x000000624c40723c */ /* 0x000fe20000041840 */
[----:B------:R-:W1:Y:S06]  /*1ee90*/  MUFU.EX2 R98, R155 ;  /* 0x0000009b00627308 */ /* 0x000e6c0000000800 */
[----:B------:R-:W-:Y:S04]  /*1eea0*/  F2FP.BF16.F32.PACK_AB R76, R116, R117 ;  /* 0x00000075744c723e */ /* 0x000fe800000010ff */
[----:B------:R-:W-:Y:S01]  /*1eeb0*/  MUFU.EX2 R99, R196 ;  /* 0x000000c400637308 */ /* 0x000fe20000000800 */
[----:B------:R-:W-:Y:S01]  /*1eec0*/  F2FP.BF16.F32.PACK_AB R78, R115, R114 ;  /* 0x00000072734e723e */ /* 0x000fe200000010ff */
[----:B----4-:R-:W-:Y:S01]  /*1eed0*/  FFMA.FTZ R75, R2, R0, R200 ;  /* 0x00000000024b7223 */ /* 0x010fe200000100c8 */
        /* <DEDUP_REMOVED lines=14> */
[----:B------:R-:W2:Y:S01]  /*1efc0*/  MUFU.EX2 R110, R241 ;  /* 0x000000f1006e7308 */ /* 0x000ea20000000800 */
[----:B------:R-:W-:Y:S01]  /*1efd0*/  FADD.FTZ R3, R153, R3 ;  /* 0x0000000399037221 */ /* 0x000fe20000010000 */
[----:B-1----:R-:W-:Y:S01]  /*1efe0*/  F2FP.BF16.F32.PACK_AB R168, R97, R98 ;  /* 0x0000006261a8723e */ /* 0x002fe200000010ff */
[----:B------:R-:W-:Y:S02]  /*1eff0*/  IMAD.MOV.U32 R133, RZ, RZ, R70 ;  /* 0x000000ffff857224 */ /* 0x000fe400078e0046 */
[--C-:B----4-:R-:W-:Y:S01]  /*1f000*/  FFMA.FTZ R0, R244, UR4, -R74.reuse ;  /* 0x00000004f4007c23 */ /* 0x110fe2000801084a */
[----:B------:R-:W-:Y:S01]  /*1f010*/  FADD.FTZ R3, R144, R3 ;  /* 0x0000000390037221 */ /* 0x000fe20000010000 */
[----:B------:R-:W-:Y:S03]  /*1f020*/  IMAD.MOV.U32 R132, RZ, RZ, R71 ;  /* 0x000000ffff847224 */ /* 0x000fe600078e0047 */
[----:B------:R1:W4:Y:S01]  /*1f030*/  MUFU.EX2 R122, R0 ;  /* 0x00000000007a7308 */ /* 0x0003220000000800 */
[----:B------:R-:W-:Y:S01]  /*1f040*/  FADD.FTZ R3, R156, R3 ;  /* 0x000000039c037221 */ /* 0x000fe20000010000 */
[----:B------:R-:W-:Y:S08]  /*1f050*/  IMAD.MOV.U32 R134, RZ, RZ, R69 ;  /* 0x000000ffff867224 */ /* 0x000ff000078e0045 */
[----:B------:R-:W-:Y:S01]  /*1f060*/  MUFU.EX2 R104, R197 ;  /* 0x000000c500687308 */ /* 0x000fe20000000800 */
[----:B--2---:R-:W-:Y:S01]  /*1f070*/  F2FP.BF16.F32.PACK_AB R136, R109, R110 ;  /* 0x0000006e6d88723e */ /* 0x004fe200000010ff */
[--C-:B-1----:R-:W-:Y:S01]  /*1f080*/  FFMA.FTZ R0, R247, UR4, -R74.reuse ;  /* 0x00000004f7007c23 */ /* 0x102fe2000801084a */
[----:B----4-:R-:W-:Y:S07]  /*1f090*/  F2FP.BF16.F32.PACK_AB R77, R122, R113 ;  /* 0x000000717a4d723e */ /* 0x010fee00000010ff */
        /* <DEDUP_REMOVED lines=8> */
[-C--:B------:R-:W-:Y:S05]  /*1f120*/  HMMA.16816.F32.BF16 R4, R72, R84.reuse, R4 ;  /* 0x000000544804723c */ /* 0x080fea0000041804 */
[----:B------:R-:W-:Y:S01]  /*1f130*/  FADD.FTZ R0, R202, R0 ;  /* 0x00000000ca007221 */ /* 0x000fe20000010000 */
[C---:B------:R-:W-:Y:S05]  /*1f140*/  HMMA.16816.F32.BF16 R8, R76.reuse, R84, R8 ;  /* 0x000000544c08723c */ /* 0x040fea0000041808 */
[----:B------:R-:W-:Y:S01]  /*1f150*/  FADD.FTZ R0, R169, R0 ;  /* 0x00000000a9007221 */ /* 0x000fe20000010000 */
[-C--:B------:R-:W-:Y:S05]  /*1f160*/  HMMA.16816.F32.BF16 R12, R76, R86.reuse, R12 ;  /* 0x000000564c0c723c */ /* 0x080fea000004180c */
[----:B------:R-:W-:Y:S01]  /*1f170*/  FADD.FTZ R84, R154, R96 ;  /* 0x000000609a547221 */ /* 0x000fe20000010000 */
[C---:B------:R-:W-:Y:S01]  /*1f180*/  HMMA.16816.F32.BF16 R16, R72.reuse, R86, R16 ;  /* 0x000000564810723c */ /* 0x040fe20000041810 */
[----:B------:R-:W-:Y:S04]  /*1f190*/  MUFU.EX2 R86, R102 ;  /* 0x0000006600567308 */ /* 0x000fe80000000800 */
[----:B------:R-:W-:Y:S01]  /*1f1a0*/  FADD.FTZ R85, R152, R2 ;  /* 0x0000000298557221 */ /* 0x000fe20000010000 */
[-C--:B------:R-:W-:Y:S01]  /*1f1b0*/  HMMA.16816.F32.BF16 R20, R72, R88.reuse, R20 ;  /* 0x000000584814723c */ /* 0x080fe20000041814 */
[----:B------:R-:W-:Y:S04]  /*1f1c0*/  LDSM.16.MT88.4 R152, [R217+0xb800] ;  /* 0x00b80000d998783b */ /* 0x000fe80000004200 */
[----:B------:R-:W1:Y:S01]  /*1f1d0*/  MUFU.EX2 R87, R101 ;  /* 0x0000006500577308 */ /* 0x000e620000000800 */
[----:B------:R-:W-:Y:S01]  /*1f1e0*/  FADD.FTZ R84, R146, R84 ;  /* 0x0000005492547221 */ /* 0x000fe20000010000 */
[C---:B------:R-:W-:Y:S08]  /*1f1f0*/  HMMA.16816.F32.BF16 R24, R76.reuse, R88, R24 ;  /* 0x000000584c18723c */ /* 0x040ff00000041818 */
[----:B------:R-:W-:Y:S01]  /*1f200*/  MUFU.EX2 R89, R161 ;  /* 0x000000a100597308 */ /* 0x000fe20000000800 */
[-C--:B------:R-:W-:Y:S03]  /*1f210*/  HMMA.16816.F32.BF16 R28, R76, R90.reuse, R28 ;  /* 0x0000005a4c1c723c */ /* 0x080fe6000004181c */
[----:B------:R-:W-:Y:S03]  /*1f220*/  FADD.FTZ R0, R137, R0 ;  /* 0x0000000089007221 */ /* 0x000fe60000010000 */
[C---:B------:R-:W-:Y:S03]  /*1f230*/  HMMA.16816.F32.BF16 R32, R72.reuse, R90, R32 ;  /* 0x0000005a4820723c */ /* 0x040fe60000041820 */
[----:B------:R2:W4:Y:S02]  /*1f240*/  MUFU.EX2 R88, R162 ;  /* 0x000000a200587308 */ /* 0x0005240000000800 */
[----:B------:R-:W-:Y:S01]  /*1f250*/  F2FP.BF16.F32.PACK_AB R137, R107, R108 ;  /* 0x0000006c6b89723e */ /* 0x000fe200000010ff */
[-C--:B---3--:R-:W-:Y:S05]  /*1f260*/  HMMA.16816.F32.BF16 R36, R72, R92.reuse, R36 ;  /* 0x0000005c4824723c */ /* 0x088fea0000041824 */
[----:B-1----:R-:W-:Y:S01]  /*1f270*/  F2FP.BF16.F32.PACK_AB R169, R87, R100 ;  /* 0x0000006457a9723e */ /* 0x002fe200000010ff */
[C---:B------:R-:W-:Y:S05]  /*1f280*/  HMMA.16816.F32.BF16 R40, R76.reuse, R92, R40 ;  /* 0x0000005c4c28723c */ /* 0x040fea0000041828 */
[----:B------:R-:W-:Y:S01]  /*1f290*/  FADD.FTZ R0, R170, R0 ;  /* 0x00000000aa007221 */ /* 0x000fe20000010000 */
[-C--:B------:R-:W-:Y:S01]  /*1f2a0*/  HMMA.16816.F32.BF16 R44, R76, R94.reuse, R44 ;  /* 0x0000005e4c2c723c */ /* 0x080fe2000004182c */
[----:B--2---:R-:W1:Y:S04]  /*1f2b0*/  LDSM.16.MT88.4 R160, [R214+0xb800] ;  /* 0x00b80000d6a0783b */ /* 0x004e680000004200 */
[----:B------:R-:W-:Y:S01]  /*1f2c0*/  FADD.FTZ R0, R138, R0 ;  /* 0x000000008a007221 */ /* 0x000fe20000010000 */
[C---:B------:R-:W-:Y:S05]  /*1f2d0*/  HMMA.16816.F32.BF16 R48, R72.reuse, R94, R48 ;  /* 0x0000005e4830723c */ /* 0x040fea0000041830 */
[----:B------:R-:W-:Y:S01]  /*1f2e0*/  FADD.FTZ R0, R166, R0 ;  /* 0x00000000a6007221 */ /* 0x000fe20000010000 */
[-C--:B------:R-:W-:Y:S05]  /*1f2f0*/  HMMA.16816.F32.BF16 R52, R72, R80.reuse, R52 ;  /* 0x000000504834723c */ /* 0x080fea0000041834 */
[----:B------:R-:W-:Y:S01]  /*1f300*/  FADD.FTZ R0, R127, R0 ;  /* 0x000000007f007221 */ /* 0x000fe20000010000 */
[C---:B------:R-:W-:Y:S01]  /*1f310*/  HMMA.16816.F32.BF16 R56, R76.reuse, R80, R56 ;  /* 0x000000504c38723c */ /* 0x040fe20000041838 */
[----:B------:R-:W2:Y:S04]  /*1f320*/  MUFU.EX2 R81, R103 ;  /* 0x0000006700517308 */ /* 0x000ea80000000800 */
[----:B------:R-:W-:Y:S01]  /*1f330*/  FADD.FTZ R0, R188, R0 ;  /* 0x00000000bc007221 */ /* 0x000fe20000010000 */
[-C--:B------:R-:W-:Y:S05]  /*1f340*/  HMMA.16816.F32.BF16 R60, R76, R82.reuse, R60 ;  /* 0x000000524c3c723c */ /* 0x080fea000004183c */
[----:B------:R-:W-:Y:S01]  /*1f350*/  FADD.FTZ R2, R145, R0 ;  /* 0x0000000091027221 */ /* 0x000fe20000010000 */
[----:B------:R-:W-:Y:S05]  /*1f360*/  HMMA.16816.F32.BF16 R64, R72, R82, R64 ;  /* 0x000000524840723c */ /* 0x000fea0000041840 */
[----:B------:R-:W-:Y:S01]  /*1f370*/  FADD.FTZ R2, R171, R2 ;  /* 0x00000002ab027221 */ /* 0x000fe20000010000 */
[----:B------:R-:W-:Y:S01]  /*1f380*/  F2FP.BF16.F32.PACK_AB R138, R105, R106 ;  /* 0x0000006a698a723e */ /* 0x000fe200000010ff */
[----:B------:R-:W-:Y:S01]  /*1f390*/  FADD.FTZ R0, R189, R85 ;  /* 0x00000055bd007221 */ /* 0x000fe20000010000 */
[----:B----4-:R-:W-:Y:S03]  /*1f3a0*/  F2FP.BF16.F32.PACK_AB R170, R88, R89 ;  /* 0x0000005958aa723e */ /* 0x010fe600000010ff */
[----:B------:R-:W-:Y:S01]  /*1f3b0*/  FADD.FTZ R2, R139, R2 ;  /* 0x000000028b027221 */ /* 0x000fe20000010000 */
[----:B------:R-:W-:Y:S01]  /*1f3c0*/  F2FP.BF16.F32.PACK_AB R139, R99, R104 ;  /* 0x00000068638b723e */ /* 0x000fe200000010ff */
[----:B------:R-:W-:Y:S01]  /*1f3d0*/  FADD.FTZ R0, R147, R0 ;  /* 0x0000000093007221 */ /* 0x000fe20000010000 */
[----:B--2---:R-:W-:Y:S01]  /*1f3e0*/  F2FP.BF16.F32.PACK_AB R171, R81, R86 ;  /* 0x0000005651ab723e */ /* 0x004fe200000010ff */
[----:B------:R-:W2:Y:S01]  /*1f3f0*/  LDSM.16.MT88.4 R144, [R215+0xb800] ;  /* 0x00b80000d790783b */ /* 0x000ea20000004200 */
[----:B------:R-:W-:Y:S01]  /*1f400*/  FADD.FTZ R76, R191, R3 ;  /* 0x00000003bf4c7221 */ /* 0x000fe20000010000 */
[----:B------:R-:W-:Y:S01]  /*1f410*/  FADD.FTZ R3, R158, R0 ;  /* 0x000000009e037221 */ /* 0x000fe20000010000 */
[----:B------:R-:W-:Y:S01]  /*1f420*/  FADD.FTZ R0, R190, R2 ;  /* 0x00000002be007221 */ /* 0x000fe20000010000 */
[-C--:B-1----:R-:W-:Y:S05]  /*1f430*/  HMMA.16816.F32.BF16 R164, R136, R160.reuse, R4 ;  /* 0x000000a088a4723c */ /* 0x082fea0000041804 */
[----:B------:R-:W-:Y:S01]  /*1f440*/  FADD.FTZ R80, R157, R84 ;  /* 0x000000549d507221 */ /* 0x000fe20000010000 */
[C---:B------:R-:W-:Y:S05]  /*1f450*/  HMMA.16816.F32.BF16 R196, R168.reuse, R160, R8 ;  /* 0x000000a0a8c4723c */ /* 0x040fea0000041808 */
[----:B------:R-:W-:Y:S01]  /*1f460*/  FADD.FTZ R80, R192, R80 ;  /* 0x00000050c0507221 */ /* 0x000fe20000010000 */
[----:B------:R-:W-:Y:S01]  /*1f470*/  FADD.FTZ R5, R183, R3 ;  /* 0x00000003b7057221 */ /* 0x000fe20000010000 */
[-C--:B------:R-:W-:Y:S04]  /*1f480*/  HMMA.16816.F32.BF16 R192, R168, R162.reuse, R12 ;  /* 0x000000a2a8c0723c */ /* 0x080fe8000004180c */
[----:B------:R-:W-:Y:S01]  /*1f490*/  FADD.FTZ R4, R184, R76 ;  /* 0x0000004cb8047221 */ /* 0x000fe20000010000 */
[----:B------:R-:W-:Y:S01]  /*1f4a0*/  FADD.FTZ R8, R187, R5 ;  /* 0x00000005bb087221 */ /* 0x000fe20000010000 */
[C---:B------:R-:W-:Y:S05]  /*1f4b0*/  HMMA.16816.F32.BF16 R160, R136.reuse, R162, R16 ;  /* 0x000000a288a0723c */ /* 0x040fea0000041810 */
[----:B------:R-:W-:Y:S01]  /*1f4c0*/  FADD.FTZ R3, R159, R0 ;  /* 0x000000009f037221 */ /* 0x000fe20000010000 */
[----:B------:R-:W-:Y:S01]  /*1f4d0*/  FADD.FTZ R2, R185, R80 ;  /* 0x00000050b9027221 */ /* 0x000fe20000010000 */
[-C--:B------:R-:W-:Y:S04]  /*1f4e0*/  HMMA.16816.F32.BF16 R156, R136, R152.reuse, R20 ;  /* 0x00000098889c723c */ /* 0x080fe80000041814 */
[----:B------:R-:W-:Y:S01]  /*1f4f0*/  FADD.FTZ R0, R179, R2 ;  /* 0x00000002b3007221 */ /* 0x000fe20000010000 */
[----:B------:R-:W-:Y:S01]  /*1f500*/  FADD.FTZ R2, R178, R4 ;  /* 0x00000004b2027221 */ /* 0x000fe20000010000 */
[C---:B------:R-:W-:Y:S01]  /*1f510*/  HMMA.16816.F32.BF16 R188, R168.reuse, R152, R24 ;  /* 0x00000098a8bc723c */ /* 0x040fe20000041818 */
[----:B------:R-:W1:Y:S04]  /*1f520*/  LDSM.16.MT88.4 R4, [R216+0xb800] ;  /* 0x00b80000d804783b */ /* 0x000e680000004200 */
[----:B------:R-:W-:Y:S01]  /*1f530*/  FADD.FTZ R3, R186, R3 ;  /* 0x00000003ba037221 */ /* 0x000fe20000010000 */
[----:B------:R-:W-:Y:S01]  /*1f540*/  FADD.FTZ R9, R180, R0 ;  /* 0x00000000b4097221 */ /* 0x000fe20000010000 */
[-C--:B------:R-:W-:Y:S04]  /*1f550*/  HMMA.16816.F32.BF16 R184, R168, R154.reuse, R28 ;  /* 0x0000009aa8b8723c */ /* 0x080fe8000004181c */
        /* <DEDUP_REMOVED lines=13> */
[----:B------:R-:W-:Y:S02]  /*1f630*/  FADD.FTZ R3, R201, R0 ;  /* 0x00000000c9037221 */ /* 0x000fe40000010000 */
[----:B------:R-:W-:Y:S01]  /*1f640*/  FADD.FTZ R0, R130, R2 ;  /* 0x0000000282007221 */ /* 0x000fe20000010000 */
[----:B------:R-:W-:Y:S01]  /*1f650*/  FADD.FTZ R9, R151, R9 ;  /* 0x0000000997097221 */ /* 0x000fe20000010000 */
[----:B------:R-:W-:Y:S01]  /*1f660*/  FADD.FTZ R2, R173, R8 ;  /* 0x00000008ad027221 */ /* 0x000fe20000010000 */
[-C--:B--2---:R-:W-:Y:S03]  /*1f670*/  HMMA.16816.F32.BF16 R148, R136, R144.reuse, R36 ;  /* 0x000000908894723c */ /* 0x084fe60000041824 */
        /* <DEDUP_REMOVED lines=10> */
[----:B------:R-:W-:Y:S04]  /*1f720*/  IMAD.MOV.U32 R135, RZ, RZ, R68 ;  /* 0x000000ffff877224 */ /* 0x000fe800078e0044 */
        /* <DEDUP_REMOVED lines=22> */
[----:B------:R-:W-:Y:S03]  /*1f890*/  FADD.FTZ R9, R121, R9 ;  /* 0x0000000979097221 */ /* 0x000fe60000010000 */
[----:B------:R-:W-:Y:S03]  /*1f8a0*/  FADD.FTZ R3, R100, R3 ;  /* 0x0000000364037221 */ /* 0x000fe60000010000 */
        /* <DEDUP_REMOVED lines=16> */
[----:B------:R2:W-:Y:S04]  /*1f9b0*/  STL [R1+0x5c], R4 ;  /* 0x00005c0401007387 */ /* 0x0005e80000100800 */
[----:B------:R2:W-:Y:S04]  /*1f9c0*/  STL [R1+0x60], R3 ;  /* 0x0000600301007387 */ /* 0x0005e80000100800 */
[----:B------:R2:W-:Y:S04]  /*1f9d0*/  STL [R1+0x64], R2 ;  /* 0x0000640201007387 */ /* 0x0005e80000100800 */
[----:B------:R2:W-:Y:S01]  /*1f9e0*/  STL [R1+0x68], R0 ;  /* 0x0000680001007387 */ /* 0x0005e20000100800 */
[----:B------:R-:W-:Y:S05]  /*1f9f0*/  @P0 BRA `(.L_x_896) ;  /* 0xffffff7400840947 */ /* 0x000fea000383ffff */
.L_x_895:
        /* <DEDUP_REMOVED lines=59> */
.L_x_899:
        /* <DEDUP_REMOVED lines=21> */
.L_x_900:
        /* <DEDUP_REMOVED lines=250> */
.L_x_902:
[----:B------:R-:W-:Y:S05]  /*20ea0*/  BSYNC B0 ;  /* 0x0000000000007941 */ /* 0x000fea0003800000 */
.L_x_901:
        /* <DEDUP_REMOVED lines=46> */
.L_x_904:
[----:B------:R-:W-:Y:S05]  /*21190*/  BSYNC B0 ;  /* 0x0000000000007941 */ /* 0x000fea0003800000 */
.L_x_903:
        /* <DEDUP_REMOVED lines=18> */
.L_x_906:
[----:B------:R-:W-:Y:S05]  /*212c0*/  BSYNC B0 ;  /* 0x0000000000007941 */ /* 0x000fea0003800000 */
.L_x_905:
        /* <DEDUP_REMOVED lines=16> */
.L_x_908:
[----:B------:R-:W-:Y:S05]  /*213d0*/  BSYNC B0 ;  /* 0x0000000000007941 */ /* 0x000fea0003800000 */
.L_x_907:
        /* <DEDUP_REMOVED lines=16> */
.L_x_910:
[----:B------:R-:W-:Y:S05]  /*214e0*/  BSYNC B0 ;  /* 0x0000000000007941 */ /* 0x000fea0003800000 */
.L_x_909:
        /* <DEDUP_REMOVED lines=16> */
.L_x_912:
[----:B------:R-:W-:Y:S05]  /*215f0*/  BSYNC B0 ;  /* 0x0000000000007941 */ /* 0x000fea0003800000 */
.L_x_911:
        /* <DEDUP_REMOVED lines=17> */
.L_x_914:
[----:B------:R-:W-:Y:S05]  /*21710*/  BSYNC B0 ;  /* 0x0000000000007941 */ /* 0x000fea0003800000 */
.L_x_913:
        /* <DEDUP_REMOVED lines=16> */
.L_x_916:
[----:B------:R-:W-:Y:S05]  /*21820*/  BSYNC B0 ;  /* 0x0000000000007941 */ /* 0x000fea0003800000 */
.L_x_915:
        /* <DEDUP_REMOVED lines=15> */
.L_x_917:
        /* <DEDUP_REMOVED lines=14> */
.L_x_2581:


//--------------------- .text._ZN5flash16flash_fwd_kernelI23Flash_fwd_kernel_traitsILi64ELi128ELi128ELi4ELb0ELb0EN7cutlass10bfloat16_tE19Flash_kernel_traitsILi64ELi128ELi128ELi4ES3_EELb0ELb0ELb1ELb1ELb0ELb0ELb0ELb0EEEvNS_16Flash_fwd_paramsE --------------------------
	.section	.text._ZN5flash16flash_fwd_kernelI23Flash_fwd_kernel_traitsILi64ELi128ELi128ELi4ELb0ELb0EN7cutlass10bfloat16_tE19Flash_kernel_traitsILi64ELi128ELi128ELi4ES3_EELb0ELb0ELb1ELb1ELb0ELb0ELb0ELb0EEEvNS_16Flash_fwd_paramsE,"ax",@progbits
	.align	128
        .global         _ZN5flash16flash_fwd_kernelI23Flash_fwd_kernel_traitsILi64ELi128ELi128ELi4ELb0ELb0EN7cutlass10bfloat16_tE19Flash_kernel_traitsILi64ELi128ELi128ELi4ES3_EELb0ELb0ELb1ELb1ELb0ELb0ELb0ELb0EEEvNS_16Flash_fwd_paramsE
        .type           _ZN5flash16flash_fwd_kernelI23Flash_fwd_kernel_traitsILi64ELi128ELi128ELi4ELb0ELb0EN7cutlass10bfloat16_tE19Flash_kernel_traitsILi64ELi128ELi128ELi4ES3_EELb0ELb0ELb1ELb1ELb0ELb0ELb0ELb0EEEvNS_16Flash_fwd_paramsE,@function
        .size           _ZN5flash16flash_fwd_kernelI23Flash_fwd_kernel_traitsILi64ELi128ELi128ELi4ELb0ELb0EN7cutlass10bfloat16_tE19Flash_kernel_traitsILi64ELi128ELi128ELi4ES3_EELb0ELb0ELb1ELb1ELb0ELb0ELb0ELb0EEEvNS_16Flash_fwd_paramsE,(.L_x_2582 - _ZN5flash16flash_fwd_kernelI23Flash_fwd_kernel_traitsILi64ELi128ELi128ELi4ELb0ELb0EN7cutlass10bfloat16_tE19Flash_kernel_traitsILi64ELi128ELi128ELi4ES3_EELb0ELb0ELb1ELb1ELb0ELb0ELb0ELb0EEEvNS_16Flash_fwd_paramsE)
        .other          _ZN5flash16flash_fwd_kernelI23Flash_fwd_kernel_traitsILi64ELi128ELi128ELi4ELb0ELb0EN7cutlass10bfloat16_tE19Flash_kernel_traitsILi64ELi128ELi128ELi4ES3_EELb0ELb0ELb1ELb1ELb0ELb0ELb0ELb0EEEvNS_16Flash_fwd_paramsE,@"STO_CUDA_ENTRY STV_DEFAULT"
_ZN5flash16flash_fwd_kernelI23Flash_fwd_kernel_traitsILi64ELi128ELi128ELi4ELb0ELb0EN7cutlass10bfloat16_tE19Flash_kernel_traitsILi64ELi128ELi128ELi4ES3_EELb0ELb0ELb1ELb1ELb0ELb0ELb0ELb0EEEvNS_16Flash_fwd_paramsE:
.text._ZN5flash16flash_fwd_kernelI23Flash_fwd_kernel_traitsILi64ELi128ELi128ELi4ELb0ELb0EN7cutlass10bfloat16_tE19Flash_kernel_traitsILi64ELi128ELi128ELi4ES3_EELb0ELb0ELb1ELb1ELb0ELb0ELb0ELb0EEEvNS_16Flash_fwd_paramsE:
        /* <DEDUP_REMOVED lines=55> */
.L_x_918:
[----:B------:R-:W-:-:S05]  /*0370*/  ULDC UR7, c[0x0][0x2c8] ;  /* 0x0000b20000077ab9 */ /* 0x000fca0000000800 */
.L_x_919:
        /* <DEDUP_REMOVED lines=135> */
.L_x_922:
[----:B------:R-:W-:Y:S05]  /*0bf0*/  BSYNC B0 ;  /* 0x0000000000007941 */ /* 0x000fea0003800000 */
.L_x_921:
        /* <DEDUP_REMOVED lines=17> */
.L_x_924:
[----:B------:R-:W-:Y:S05]  /*0d10*/  BSYNC B0 ;  /* 0x0000000000007941 */ /* 0x000fea0003800000 */
.L_x_923:
        /* <DEDUP_REMOVED lines=16> */
.L_x_926:
[----:B------:R-:W-:Y:S05]  /*0e20*/  BSYNC B0 ;  /* 0x0000000000007941 */ /* 0x000fea0003800000 */
.L_x_925:
        /* <DEDUP_REMOVED lines=16> */
.L_x_928:
[----:B------:R-:W-:Y:S05]  /*0f30*/  BSYNC B0 ;  /* 0x0000000000007941 */ /* 0x000fea0003800000 */
.L_x_927:
        /* <DEDUP_REMOVED lines=16> */
.L_x_930:
[----:B------:R-:W-:Y:S05]  /*1040*/  BSYNC B0 ;  /* 0x0000000000007941 */ /* 0x000fea0003800000 */
.L_x_929:
        /* <DEDUP_REMOVED lines=28> */
.L_x_932:
[----:B------:R-:W-:Y:S05]  /*1210*/  BSYNC B0 ;  /* 0x0000000000007941 */ /* 0x000fea0003800000 */
.L_x_931:
        /* <DEDUP_REMOVED lines=19> */
.L_x_934:
[----:B------:R-:W-:Y:S05]  /*1350*/  BSYNC B0 ;  /* 0x0000000000007941 */ /* 0x000fea0003800000 */
.L_x_933:
        /* <DEDUP_REMOVED lines=16> */
.L_x_936:
[----:B------:R-:W-:Y:S05]  /*1460*/  BSYNC B0 ;  /* 0x0000000000007941 */ /* 0x000fea0003800000 */
.L_x_935:
        /* <DEDUP_REMOVED lines=10> */
.L_x_938:
[----:B------:R-:W-:Y:S05]  /*1510*/  BSYNC B0 ;  /* 0x0000000000007941 */ /* 0x000fea0003800000 */
.L_x_937:
        /* <DEDUP_REMOVED lines=10> */
.L_x_940:
[----:B------:R-:W-:Y:S05]  /*15c0*/  BSYNC B0 ;  /* 0x0000000000007941 */ /* 0x000fea0003800000 */
.L_x_939:
        /* <DEDUP_REMOVED lines=10> */
.L_x_942:
[----:B------:R-:W-:Y:S05]  /*1670*/  BSYNC B0 ;  /* 0x0000000000007941 */ /* 0x000fea0003800000 */
.L_x_941:
        /* <DEDUP_REMOVED lines=11> */
.L_x_944:
[----:B------:R-:W-:Y:S05]  /*1730*/  BSYNC B0 ;  /* 0x0000000000007941 */ /* 0x000fea0003800000 */
.L_x_943:
        /* <DEDUP_REMOVED lines=11> */
.L_x_946:
[----:B------:R-:W-:Y:S05]  /*17f0*/  BSYNC B0 ;  /* 0x0000000000007941 */ /* 0x000fea0003800000 */
.L_x_945:
        /* <DEDUP_REMOVED lines=11> */
.L_x_948:
[----:B------:R-:W-:Y:S05]  /*18b0*/  BSYNC B0 ;  /* 0x0000000000007941 */ /* 0x000fea0003800000 */
.L_x_947:
        /* <DEDUP_REMOVED lines=10> */
.L_x_950:
[----:B------:R-:W-:Y:S05]  /*1960*/  BSYNC B0 ;  /* 0x0000000000007941 */ /* 0x000fea0003800000 */
.L_x_949:
        /* <DEDUP_REMOVED lines=10> */
.L_x_920:
        /* <DEDUP_REMOVED lines=61> */
.L_x_951:
        /* <DEDUP_REMOVED lines=21> */
[----:B------:R-:W-:Y:S01]  /*1f30*/  UIMAD UR11, UR11, UR4, URZ ;  /* 0x000000040b0b72a4 */ /* 0x000fe2000f8e023f */
[----:B------:R-:W-:-:S03]  /*1f40*/  UMOV UR12, UR38 ;  /* 0x00000026000c7c82 */ /* 0x000fc60008000000 */
[----:B------:R-:W-:Y:S02]  /*1f50*/  UIMAD UR11, UR34, UR5, UR11 ;  /* 0x00000005220b72a4 */ /* 0x000fe4000f8e020b */
[----:B------:R-:W-:-:S04]  /*1f60*/  UIMAD.WIDE.U32 UR4, UR34, UR4, UR12 ;  /* 0x00000004220472a5 */ /* 0x000fc8000f8e000c */
[----:B------:R-:W-:-:S03]  /*1f70*/  UIADD3 UR11, UR5, UR11, URZ ;  /* 0x0000000b050b7290 */ /* 0x000fc6000fffe03f */
[----:B------:R-:W-:-:S09]  /*1f80*/  UMOV UR20, UR4 ;  /* 0x0000000400147c82 */ /* 0x000fd20008000000 */
.L_x_952:
[----:B------:R-:W1:Y:S01]  /*1f90*/  S2UR UR23, SR_CgaCtaId ;  /* 0x00000000001779c3 */ /* 0x000e620000008800 */
[----:B------:R-:W-:Y:S01]  /*1fa0*/  @!P2 IMAD.IADD R2, R2, 0x1, -R5 ;  /* 0x000000010202a824 */ /* 0x000fe200078e0a05 */
[----:B------:R-:W-:Y:S01]  /*1fb0*/  UIADD3 UR5, -UR31, UR21, URZ ;  /* 0x000000151f057290 */ /* 0x000fe2000fffe13f */
[----:B------:R-:W-:Y:S01]  /*1fc0*/  ISETP.GE.AND P0, PT, R16, RZ, PT ;  /* 0x000000ff1000720c */ /* 0x000fe20003f06270 */
[----:B------:R-:W-:Y:S01]  /*1fd0*/  ULDC.64 UR12, c[0x0][0x258] ;  /* 0x00009600000c7ab9 */ /* 0x000fe20000000a00 */
[----:B------:R-:W-:Y:S01]  /*1fe0*/  ISETP.NE.AND P0, PT, R17, RZ, PT ;  /* 0x000000ff1100720c */ /* 0x000fe20003f05270 */
[----:B------:R-:W-:Y:S01]  /*1ff0*/  UIMAD UR4, UR19, UR12, URZ ;  /* 0x0000000c130472a4 */ /* 0x000fe2000f8e023f */
[----:B------:R-:W-:Y:S01]  /*2000*/  ISETP.GE.U32.AND P3, PT, R2, R5, PT ;  /* 0x000000050200720c */ /* 0x000fe20003f66070 */
[----:B------:R-:W-:Y:S01]  /*2010*/  IMAD.U32 R0, RZ, RZ, UR12 ;  /* 0x0000000cff007e24 */ /* 0x000fe2000f8e00ff */
[----:B------:R-:W-:Y:S01]  /*2020*/  SHF.R.S32.HI R247, RZ, 0x1f, R246 ;  /* 0x0000001ffff77819 */ /* 0x000fe200000114f6 */
[----:B------:R-:W-:Y:S01]  /*2030*/  UIMAD UR13, UR36, UR13, UR4 ;  /* 0x0000000d240d72a4 */ /* 0x000fe2000f8e0204 */
[----:B------:R-:W-:Y:S01]  /*2040*/  IADD3 R2, P0, R246, UR22, RZ ;  /* 0x00000016f6027c10 */ /* 0x000fe2000ff1e0ff */
[C---:B------:R-:W-:Y:S01]  /*2050*/  VIADD R21, R14.reuse, 0x10 ;  /* 0x000000100e157836 */ /* 0x040fe20000000000 */
[C---:B------:R-:W-:Y:S01]  /*2060*/  ISETP.GE.AND P1, PT, R14.reuse, UR5, PT ;  /* 0x000000050e007c0c */ /* 0x040fe2000bf26270 */
[----:B------:R-:W-:Y:S01]  /*2070*/  UMOV UR4, 0x400 ;  /* 0x0000040000047882 */ /* 0x000fe20000000000 */
[----:B------:R-:W-:Y:S01]  /*2080*/  IADD3.X R3, R247, UR15, RZ, P0, !PT ;  /* 0x0000000ff7037c10 */ /* 0x000fe200087fe4ff */
[C---:B------:R-:W-:Y:S01]  /*2090*/  VIADD R25, R14.reuse, 0x20 ;  /* 0x000000200e197836 */ /* 0x040fe20000000000 */
[----:B------:R-:W-:Y:S01]  /*20a0*/  SHF.R.S32.HI R15, RZ, 0x1f, R14 ;  /* 0x0000001fff0f7819 */ /* 0x000fe2000001140e */
[----:B------:R-:W-:Y:S01]  /*20b0*/  VIADD R24, R14, 0x30 ;  /* 0x000000300e187836 */ /* 0x000fe20000000000 */
[----:B------:R-:W-:Y:S01]  /*20c0*/  BSSY B0, `(.L_x_953) ;  /* 0x0000021000007945 */ /* 0x000fe20003800000 */
[----:B------:R-:W-:Y:S01]  /*20d0*/  IMAD.WIDE.U32 R10, R0, UR36, R2 ;  /* 0x00000024000a7c25 */ /* 0x000fe2000f8e0002 */
[----:B------:R-:W-:Y:S01]  /*20e0*/  ISETP.GE.AND P4, PT, R25, UR5, PT ;  /* 0x0000000519007c0c */ /* 0x000fe2000bf86270 */
[----:B-1----:R-:W-:-:S02]  /*20f0*/  ULEA UR4, UR23, UR4, 0x18 ;  /* 0x0000000417047291 */ /* 0x002fc4000f8ec03f */
        /* <DEDUP_REMOVED lines=29> */
.L_x_954:
[----:B------:R-:W-:Y:S05]  /*22d0*/  BSYNC B0 ;  /* 0x0000000000007941 */ /* 0x000fea0003800000 */
.L_x_953:
        /* <DEDUP_REMOVED lines=24> */
.L_x_956:
[----:B------:R-:W-:Y:S05]  /*2460*/  BSYNC B0 ;  /* 0x0000000000007941 */ /* 0x000fea0003800000 */
.L_x_955:
        /* <DEDUP_REMOVED lines=24> */
.L_x_958:
[----:B------:R-:W-:Y:S05]  /*25f0*/  BSYNC B0 ;  /* 0x0000000000007941 */ /* 0x000fea0003800000 */
.L_x_957:
        /* <DEDUP_REMOVED lines=25> */
.L_x_960:
[----:B------:R-:W-:Y:S05]  /*2790*/  BSYNC B0 ;  /* 0x0000000000007941 */ /* 0x000fea0003800000 */
.L_x_959:
        /* <DEDUP_REMOVED lines=22> */
.L_x_962:
[----:B------:R-:W-:Y:S05]  /*2900*/  BSYNC B0 ;  /* 0x0000000000007941 */ /* 0x000fea0003800000 */
.L_x_961:
        /* <DEDUP_REMOVED lines=22> */
.L_x_964:
[----:B------:R-:W-:Y:S05]  /*2a70*/  BSYNC B0 ;  /* 0x0000000000007941 */ /* 0x000fea0003800000 */
.L_x_963:
        /* <DEDUP_REMOVED lines=22> */
.L_x_966:
[----:B------:R-:W-:Y:S05]  /*2be0*/  BSYNC B0 ;  /* 0x0000000000007941 */ /* 0x000fea0003800000 */
.L_x_965:
        /* <DEDUP_REMOVED lines=22> */
.L_x_968:
[----:B------:R-:W-:Y:S05]  /*2d50*/  BSYNC B0 ;  /* 0x0000000000007941 */ /* 0x000fea0003800000 */
.L_x_967:
[----:B------:R-:W-:Y:S01]  /*2d60*/  ISETP.GE.AND P0, PT, R16, RZ, PT ;  /* 0x000000ff1000720c */ /* 0x000fe20003f06270 */
[----:B------:R-:W-:Y:S01]  /*2d70*/  IMAD.IADD R10, R216, 0x1, -R13 ;  /* 0x00000001d80a7824 */ /* 0x000fe200078e0a0d */
[----:B------:R-:W-:Y:S01]  /*2d80*/  ISETP.NE.AND P1, PT, R17, RZ, PT ;  /* 0x000000ff1100720c */ /* 0x000fe20003f25270 */
[----:B------:R-:W-:Y:S01]  /*2d90*/  IMAD.MOV.U32 R0, RZ, RZ, R12 ;  /* 0x000000ffff007224 */ /* 0x000fe200078e000c */
[----:B------:R-:W-:Y:S01]  /*2da0*/  ULDC.64 UR12, c[0x0][0x260] ;  /* 0x00009800000c7ab9 */ /* 0x000fe20000000a00 */
[C---:B--2-4-:R-:W-:Y:S01]  /*2db0*/  IMAD R4, R15.reuse, UR8, RZ ;  /* 0x000000080f047c24 */ /* 0x054fe2000f8e02ff */
[----:B------:R-:W-:Y:S01]  /*2dc0*/  SHF.R.S32.HI R6, RZ, 0x1f, R10 ;  /* 0x0000001fff067819 */ /* 0x000fe2000001140a */
[C---:B------:R-:W-:Y:S01]  /*2dd0*/  IMAD.WIDE.U32 R2, R14.reuse, UR8, R246 ;  /* 0x000000080e027c25 */ /* 0x040fe2000f8e00f6 */
[----:B------:R-:W-:Y:S01]  /*2de0*/  USHF.L.U32 UR28, UR8, 0x7, URZ ;  /* 0x00000007081c7899 */ /* 0x000fe2000800063f */
[----:B------:R-:W-:Y:S01]  /*2df0*/  MOV R37, 0x20 ;  /* 0x0000002000257802 */ /* 0x000fe20000000f00 */
[----:B------:R-:W-:Y:S01]  /*2e00*/  USHF.L.U64.HI UR25, UR8, 0x7, UR9 ;  /* 0x0000000708197899 */ /* 0x000fe20008010209 */
[----:B------:R-:W-:Y:S01]  /*2e10*/  IMAD R5, R14, UR9, R4 ;  /* 0x000000090e057c24 */ /* 0x000fe2000f8e0204 */
[----:B------:R-:W-:Y:S01]  /*2e20*/  LEA.HI R18, R6, R10, RZ, 0x3 ;  /* 0x0000000a06127211 */ /* 0x000fe200078f18ff */
[----:B------:R-:W-:Y:S01]  /*2e30*/  @!P0 IMAD.MOV R0, RZ, RZ, -R0 ;  /* 0x000000ffff008224 */ /* 0x000fe200078e0a00 */
[----:B------:R-:W-:Y:S01]  /*2e40*/  IADD3 R4, P0, R2, UR16, RZ ;  /* 0x0000001002047c10 */ /* 0x000fe2000ff1e0ff */
[----:B------:R-:W-:Y:S01]  /*2e50*/  IMAD R7, R15, UR6, RZ ;  /* 0x000000060f077c24 */ /* 0x000fe2000f8e02ff */
[----:B------:R-:W-:Y:S01]  /*2e60*/  @!P1 LOP3.LUT R0, RZ, R17, RZ, 0x33, !PT ;  /* 0x00000011ff009212 */ /* 0x000fe200078e33ff */
[----:B------:R-:W-:Y:S01]  /*2e70*/  BSSY B0, `(.L_x_969) ;  /* 0x0000035000007945 */ /* 0x000fe20003800000 */
[----:B------:R-:W-:Y:S01]  /*2e80*/  IADD3.X R5, R3, UR14, R5, P0, !PT ;  /* 0x0000000e03057c10 */ /* 0x000fe200087fe405 */
[----:B------:R-:W-:Y:S01]  /*2e90*/  IMAD.WIDE.U32 R2, R14, UR6, R246 ;  /* 0x000000060e027c25 */ /* 0x000fe2000f8e00f6 */
[----:B------:R-:W-:-:S02]  /*2ea0*/  SHF.R.S32.HI R6, RZ, 0x1f, R0 ;  /* 0x0000001fff067819 */ /* 0x000fc40000011400 */
[----:B------:R-:W-:Y:S01]  /*2eb0*/  LOP3.LUT R9, R18, 0xfffffff8, RZ, 0xc0, !PT ;  /* 0xfffffff812097812 */ /* 0x000fe200078ec0ff */
[----:B------:R-:W-:Y:S01]  /*2ec0*/  IMAD R7, R14, UR7, R7 ;  /* 0x000000070e077c24 */ /* 0x000fe2000f8e0207 */
[----:B------:R-:W-:Y:S01]  /*2ed0*/  IADD3 R8, P0, R2, UR20, RZ ;  /* 0x0000001402087c10 */ /* 0x000fe2000ff1e0ff */
[----:B------:R-:W-:Y:S01]  /*2ee0*/  IMAD R2, R6, UR12, RZ ;  /* 0x0000000c06027c24 */ /* 0x000fe2000f8e02ff */
[----:B------:R-:W-:Y:S01]  /*2ef0*/  UIADD3 UR20, UR24, -0x1, URZ ;  /* 0xffffffff18147890 */ /* 0x000fe2000fffe03f */
[----:B------:R-:W-:Y:S01]  /*2f00*/  IMAD.IADD R17, R10, 0x1, -R9 ;  /* 0x000000010a117824 */ /* 0x000fe200078e0a09 */
[----:B------:R-:W-:Y:S01]  /*2f10*/  IADD3.X R9, R3, UR11, R7, P0, !PT ;  /* 0x0000000b03097c10 */ /* 0x000fe200087fe407 */
[C---:B------:R-:W-:Y:S01]  /*2f20*/  IMAD.WIDE.U32 R32, R0.reuse, UR12, R4 ;  /* 0x0000000c00207c25 */ /* 0x040fe2000f8e0004 */
[----:B------:R-:W-:Y:S02]  /*2f30*/  UIMAD UR33, UR20, -0x80, UR32 ;  /* 0xffffff80142178a4 */ /* 0x000fe4000f8e0220 */
[----:B------:R-:W-:Y:S01]  /*2f40*/  USHF.R.S32.HI UR16, URZ, 0x1f, UR20 ;  /* 0x0000001f3f107899 */ /* 0x000fe20008011414 */
[----:B------:R-:W-:Y:S01]  /*2f50*/  IMAD R3, R0, UR13, R2 ;  /* 0x0000000d00037c24 */ /* 0x000fe2000f8e0202 */
[----:B------:R-:W-:Y:S01]  /*2f60*/  MOV R30, R32 ;  /* 0x00000020001e7202 */ /* 0x000fe20000000f00 */
[----:B------:R-:W-:Y:S01]  /*2f70*/  IMAD.U32 R7, RZ, RZ, UR20 ;  /* 0x00000014ff077e24 */ /* 0x000fe2000f8e00ff */
[----:B------:R-:W-:Y:S01]  /*2f80*/  ULDC.64 UR12, c[0x0][0x268] ;  /* 0x00009a00000c7ab9 */ /* 0x000fe20000000a00 */
[----:B------:R-:W-:Y:S01]  /*2f90*/  IMAD.IADD R31, R33, 0x1, R3 ;  /* 0x00000001211f7824 */ /* 0x000fe200078e0203 */
[----:B------:R-:W-:Y:S01]  /*2fa0*/  STL.64 [R1+0xd0], R32 ;  /* 0x0000d02001007387 */ /* 0x000fe20000100a00 */
[----:B------:R-:W-:Y:S01]  /*2fb0*/  IMAD R3, R6, UR12, RZ ;  /* 0x0000000c06037c24 */ /* 0x000fe2000f8e02ff */
[----:B------:R-:W-:Y:S01]  /*2fc0*/  ISETP.GE.AND P0, PT, R14, UR33, PT ;  /* 0x000000210e007c0c */ /* 0x000fe2000bf06270 */
[----:B------:R-:W-:Y:S01]  /*2fd0*/  IMAD.WIDE.U32 R6, R7, UR28, R30 ;  /* 0x0000001c07067c25 */ /* 0x000fe2000f8e001e */
[----:B------:R2:W-:Y:S01]  /*2fe0*/  STL.64 [R1+0xc8], R30 ;  /* 0x0000c81e01007387 */ /* 0x0005e20000100a00 */
[----:B------:R-:W-:Y:S01]  /*2ff0*/  ISETP.GE.AND P3, PT, R21, UR33, PT ;  /* 0x0000002115007c0c */ /* 0x000fe2000bf66270 */
[----:B------:R-:W-:Y:S01]  /*3000*/  UIMAD UR11, UR25, UR20, URZ ;  /* 0x00000014190b72a4 */ /* 0x000fe2000f8e023f */
[----:B------:R-:W-:Y:S01]  /*3010*/  ISETP.GE.AND P4, PT, R25, UR33, PT ;  /* 0x0000002119007c0c */ /* 0x000fe2000bf86270 */
[----:B------:R-:W-:-:S02]  /*3020*/  IMAD.MOV.U32 R2, RZ, RZ, 0x10 ;  /* 0x00000010ff027424 */ /* 0x000fc400078e00ff */
[----:B------:R-:W-:Y:S01]  /*3030*/  UIMAD UR11, UR16, UR28, UR11 ;  /* 0x0000001c100b72a4 */ /* 0x000fe2000f8e020b */
[----:B------:R-:W-:Y:S01]  /*3040*/  R2P PR, R17, 0x6 ;  /* 0x0000000611007804 */ /* 0x000fe20000000000 */
[----:B------:R-:W-:Y:S01]  /*3050*/  IMAD R19, R0, UR13, R3 ;  /* 0x0000000d00137c24 */ /* 0x000fe2000f8e0203 */
[----:B------:R-:W-:Y:S02]  /*3060*/  ISETP.GE.AND P5, PT, R24, UR33, PT ;  /* 0x0000002118007c0c */ /* 0x000fe4000bfa6270 */
[----:B------:R-:W-:Y:S02]  /*3070*/  ISETP.GE.AND P6, PT, R23, UR33, PT ;  /* 0x0000002117007c0c */ /* 0x000fe4000bfc6270 */
[----:B------:R-:W-:Y:S02]  /*3080*/  SEL R2, R2, 0xfffffff0, !P1 ;  /* 0xfffffff002027807 */ /* 0x000fe40004800000 */
[----:B------:R-:W-:Y:S02]  /*3090*/  ISETP.GE.AND P1, PT, R20, UR33, PT ;  /* 0x0000002114007c0c */ /* 0x000fe4000bf26270 */
[----:B------:R-:W-:-:S02]  /*30a0*/  SEL R4, R37, 0xffffffe0, !P2 ;  /* 0xffffffe025047807 */ /* 0x000fc40005000000 */
[----:B------:R-:W-:Y:S02]  /*30b0*/  P2R R16, PR, RZ, 0x2 ;  /* 0x00000002ff107803 */ /* 0x000fe40000000000 */
[----:B------:R-:W-:Y:S01]  /*30c0*/  ISETP.GE.AND P2, PT, R22, UR33, PT ;  /* 0x0000002116007c0c */ /* 0x000fe2000bf46270 */
[----:B--2---:R-:W-:-:S04]  /*30d0*/  IMAD.WIDE.U32 R30, R0, UR12, R8 ;  /* 0x0000000c001e7c25 */ /* 0x004fc8000f8e0008 */
        /* <DEDUP_REMOVED lines=14> */
.L_x_970:
[----:B------:R-:W-:Y:S05]  /*31c0*/  BSYNC B0 ;  /* 0x0000000000007941 */ /* 0x000fea0003800000 */
.L_x_969:
        /* <DEDUP_REMOVED lines=18> */
.L_x_972:
[----:B------:R-:W-:Y:S05]  /*32f0*/  BSYNC B0 ;  /* 0x0000000000007941 */ /* 0x000fea0003800000 */
.L_x_971:
        /* <DEDUP_REMOVED lines=18> */
.L_x_974:
[----:B------:R-:W-:Y:S05]  /*3420*/  BSYNC B0 ;  /* 0x0000000000007941 */ /* 0x000fea0003800000 */
.L_x_973:
        /* <DEDUP_REMOVED lines=18> */
.L_x_976:
[----:B------:R-:W-:Y:S05]  /*3550*/  BSYNC B0 ;  /* 0x0000000000007941 */ /* 0x000fea0003800000 */
.L_x_975:
        /* <DEDUP_REMOVED lines=18> */
.L_x_978:
[----:B------:R-:W-:Y:S05]  /*3680*/  BSYNC B0 ;  /* 0x0000000000007941 */ /* 0x000fea0003800000 */
.L_x_977:
[----:B------:R-:W-:Y:S01]  /*3690*/  ISETP.NE.AND P0, PT, R16, RZ, PT ;  /* 0x000000ff1000720c */ /* 0x000fe20003f05270 */
[----:B------:R-:W-:-:S12]  /*36a0*/  BSSY B0, `(.L_x_979) ;  /* 0x0000013000007945 */ /* 0x000fd80003800000 */
        /* <DEDUP_REMOVED lines=18> */
.L_x_980:
[----:B------:R-:W-:Y:S05]  /*37d0*/  BSYNC B0 ;  /* 0x0000000000007941 */ /* 0x000fea0003800000 */
.L_x_979:
        /* <DEDUP_REMOVED lines=19> */
.L_x_982:
[----:B------:R-:W-:Y:S05]  /*3910*/  BSYNC B0 ;  /* 0x0000000000007941 */ /* 0x000fea0003800000 */
.L_x_981:
        /* <DEDUP_REMOVED lines=18> */
.L_x_984:
[----:B------:R-:W-:Y:S05]  /*3a40*/  BSYNC B0 ;  /* 0x0000000000007941 */ /* 0x000fea0003800000 */
.L_x_983:
        /* <DEDUP_REMOVED lines=8> */
[----:B------:R-:W-:Y:S02]  /*3ad0*/  @UP1 UIMAD UR13, UR13, UR14, URZ ;  /* 0x0000000e0d0d12a4 */ /* 0x000fe4000f8e023f */
[----:B------:R-:W-:Y:S02]  /*3ae0*/  @UP1 UIMAD.WIDE.U32 UR36, UR34, UR14, UR36 ;  /* 0x0000000e222412a5 */ /* 0x000fe4000f8e0024 */
[----:B------:R-:W-:Y:S01]  /*3af0*/  @UP1 UIMAD UR13, UR34, UR15, UR13 ;  /* 0x0000000f220d12a4 */ /* 0x000fe2000f8e020d */
[----:B------:R-:W-:-:S04]  /*3b00*/  DEPBAR.LE SB0, 0x0 ;  /* 0x000080000000791a */ /* 0x000fc80000000000 */
[----:B------:R-:W-:Y:S02]  /*3b10*/  @UP1 ULEA UR22, UP0, UR36, UR22, 0x2 ;  /* 0x0000001624161291 */ /* 0x000fe4000f80103f */
[----:B------:R-:W-:-:S04]  /*3b20*/  @UP1 UIADD3 UR13, UR37, UR13, URZ ;  /* 0x0000000d250d1290 */ /* 0x000fc8000fffe03f */
[----:B------:R-:W-:Y:S01]  /*3b30*/  @UP1 ULEA.HI.X UR23, UR36, UR23, UR13, 0x2, UP0 ;  /* 0x0000001724171291 */ /* 0x000fe200080f140d */
[----:B------:R-:W-:Y:S02]  /*3b40*/  IMAD.U32 R6, RZ, RZ, UR22 ;  /* 0x00000016ff067e24 */ /* 0x000fe4000f8e00ff */
[----:B------:R-:W-:-:S03]  /*3b50*/  @UP1 ULDC UR13, c[0x0][0x2e8] ;  /* 0x0000ba00000d1ab9 */ /* 0x000fc60000000800 */
[----:B------:R-:W-:-:S05]  /*3b60*/  IMAD.U32 R7, RZ, RZ, UR23 ;  /* 0x00000017ff077e24 */ /* 0x000fca000f8e00ff */
[----:B------:R-:W5:Y:S01]  /*3b70*/  @P0 LDG.E R6, desc[UR26][R6.64] ;  /* 0x0000001a06060981 */ /* 0x000f62000c1e1900 */
[----:B------:R-:W5:Y:S01]  /*3b80*/  @P0 MUFU.RCP R0, UR13 ;  /* 0x0000000d00000d08 */ /* 0x000f620008001000 */
[----:B-1----:R-:W-:Y:S01]  /*3b90*/  SHF.R.S32.HI R8, RZ, 0x4, R27 ;  /* 0x00000004ff087819 */ /* 0x002fe2000001141b */
[C---:B------:R-:W-:Y:S01]  /*3ba0*/  IMAD.SHL.U32 R3, R14.reuse, 0x8, RZ ;  /* 0x000000080e037824 */ /* 0x040fe200078e00ff */
[----:B------:R-:W-:Y:S01]  /*3bb0*/  ISETP.GE.AND P1, PT, R14, UR33, PT ;  /* 0x000000210e007c0c */ /* 0x000fe2000bf26270 */
[----:B------:R-:W-:Y:S01]  /*3bc0*/  BAR.SYNC.DEFER_BLOCKING 0x0 ;  /* 0x0000000000007b1d */ /* 0x000fe20000010000 */
[----:B------:R-:W-:Y:S01]  /*3bd0*/  LEA.HI R5, R27, R8, RZ, 0x1 ;  /* 0x000000081b057211 */ /* 0x000fe200078f08ff */
[----:B------:R-:W-:Y:S01]  /*3be0*/  IMAD.IADD R11, R31, 0x1, R19 ;  /* 0x000000011f0b7824 */ /* 0x000fe200078e0213 */
[----:B------:R-:W-:Y:S01]  /*3bf0*/  USHF.L.U64.HI UR13, UR6, 0x7, UR7 ;  /* 0x00000007060d7899 */ /* 0x000fe20008010207 */
[----:B------:R-:W-:Y:S01]  /*3c00*/  IMAD.MOV.U32 R10, RZ, RZ, R30 ;  /* 0x000000ffff0a7224 */ /* 0x000fe200078e001e */
[----:B------:R-:W-:Y:S01]  /*3c10*/  LOP3.LUT R5, R5, 0xfffffffe, RZ, 0xc0, !PT ;  /* 0xfffffffe05057812 */ /* 0x000fe200078ec0ff */
[----:B------:R-:W-:Y:S01]  /*3c20*/  USHF.L.U32 UR14, UR6, 0x7, URZ ;  /* 0x00000007060e7899 */ /* 0x000fe2000800063f */
[----:B------:R-:W-:Y:S01]  /*3c30*/  LEA.HI R245, R28, R216, RZ, 0x5 ;  /* 0x000000d81cf57211 */ /* 0x000fe200078f28ff */
[----:B------:R-:W-:Y:S01]  /*3c40*/  UIMAD UR15, UR13, UR20, URZ ;  /* 0x000000140d0f72a4 */ /* 0x000fe2000f8e023f */
[----:B------:R1:W-:Y:S01]  /*3c50*/  STL.64 [R1+0x80], R10 ;  /* 0x0000800a01007387 */ /* 0x0003e20000100a00 */
[----:B------:R-:W-:Y:S01]  /*3c60*/  IMAD.IADD R8, R8, 0x1, -R5 ;  /* 0x0000000108087824 */ /* 0x000fe200078e0a05 */
[----:B------:R-:W-:Y:S01]  /*3c70*/  SHF.R.S32.HI R215, RZ, 0x5, R245 ;  /* 0x00000005ffd77819 */ /* 0x000fe200000114f5 */
[----:B------:R-:W-:Y:S01]  /*3c80*/  UIMAD UR15, UR16, UR14, UR15 ;  /* 0x0000000e100f72a4 */ /* 0x000fe2000f8e020f */
[----:B------:R-:W-:Y:S01]  /*3c90*/  BSSY B0, `(.L_x_985) ;  /* 0x000002b000007945 */ /* 0x000fe20003800000 */
[----:B------:R-:W-:Y:S01]  /*3ca0*/  IMAD.SHL.U32 R5, R8, 0x8, RZ ;  /* 0x0000000808057824 */ /* 0x000fe200078e00ff */
[----:B------:R-:W-:Y:S01]  /*3cb0*/  UMOV UR19, URZ ;  /* 0x0000003f00137c82 */ /* 0x000fe20008000000 */
[----:B------:R-:W-:-:S02]  /*3cc0*/  ISETP.GE.AND P2, PT, R21, UR33, PT ;  /* 0x0000002115007c0c */ /* 0x000fc4000bf46270 */
[----:B------:R-:W-:Y:S02]  /*3cd0*/  ISETP.GE.AND P3, PT, R25, UR33, PT ;  /* 0x0000002119007c0c */ /* 0x000fe4000bf66270 */
[----:B------:R-:W-:Y:S02]  /*3ce0*/  ISETP.GE.AND P4, PT, R24, UR33, PT ;  /* 0x0000002118007c0c */ /* 0x000fe4000bf86270 */
[----:B------:R-:W-:Y:S01]  /*3cf0*/  ISETP.GE.AND P5, PT, R23, UR33, PT ;  /* 0x0000002117007c0c */ /* 0x000fe2000bfa6270 */
[----:B------:R1:W-:Y:S01]  /*3d00*/  @P1 STS.128 [R244+0x8000], RZ ;  /* 0x008000fff4001388 */ /* 0x0003e20000000c00 */
[----:B------:R-:W-:Y:S01]  /*3d10*/  ISETP.GE.AND P6, PT, R20, UR33, PT ;  /* 0x0000002114007c0c */ /* 0x000fe2000bfc6270 */
[----:B-----5:R-:W-:Y:S01]  /*3d20*/  @P0 FMUL.FTZ R6, R6, R0 ;  /* 0x0000000006060220 */ /* 0x020fe20000410000 */
[----:B------:R-:W-:-:S04]  /*3d30*/  IMAD.SHL.U32 R0, R36, 0x40, RZ ;  /* 0x0000004024007824 */ /* 0x000fc800078e00ff */
[----:B------:R-:W-:Y:S01]  /*3d40*/  @P0 R2UR UR22, R6 ;  /* 0x00000000061602ca */ /* 0x000fe200000e0000 */
[----:B------:R-:W-:Y:S01]  /*3d50*/  IMAD.SHL.U32 R6, R17, 0x40, RZ ;  /* 0x0000004011067824 */ /* 0x000fe200078e00ff */
[----:B------:R-:W-:Y:S02]  /*3d60*/  LOP3.LUT R0, R0, 0x1c0, RZ, 0xc0, !PT ;  /* 0x000001c000007812 */ /* 0x000fe400078ec0ff */
[----:B------:R-:W-:Y:S02]  /*3d70*/  ISETP.GE.AND P0, PT, R22, UR33, PT ;  /* 0x0000002116007c0c */ /* 0x000fe4000bf06270 */
[----:B------:R-:W-:Y:S02]  /*3d80*/  LOP3.LUT R7, R0, 0x8, R3, 0xf8, !PT ;  /* 0x0000000800077812 */ /* 0x000fe400078ef803 */
[----:B------:R-:W-:Y:S02]  /*3d90*/  SHF.R.U32.HI R3, RZ, 0x3, R0 ;  /* 0x00000003ff037819 */ /* 0x000fe40000011600 */
[----:B------:R-:W-:-:S02]  /*3da0*/  LOP3.LUT R0, R6, 0x1c0, RZ, 0xc0, !PT ;  /* 0x000001c006007812 */ /* 0x000fc400078ec0ff */
[----:B------:R-:W-:Y:S01]  /*3db0*/  LOP3.LUT R6, R7, R3, RZ, 0x3c, !PT ;  /* 0x0000000307067212 */ /* 0x000fe200078e3cff */
[----:B------:R-:W-:Y:S01]  /*3dc0*/  @UP1 UMOV UR19, UR22 ;  /* 0x0000001600131c82 */ /* 0x000fe20008000000 */
[----:B------:R-:W-:Y:S01]  /*3dd0*/  LOP3.LUT R7, R0, 0x8, R5, 0xf8, !PT ;  /* 0x0000000800077812 */ /* 0x000fe200078ef805 */
[----:B------:R-:W-:Y:S01]  /*3de0*/  IMAD.SHL.U32 R5, R18, 0x40, RZ ;  /* 0x0000004012057824 */ /* 0x000fe200078e00ff */
[----:B------:R-:W-:Y:S01]  /*3df0*/  SHF.R.U32.HI R3, RZ, 0x3, R0 ;  /* 0x00000003ff037819 */ /* 0x000fe20000011600 */
[----:B------:R-:W-:Y:S01]  /*3e00*/  IMAD R0, R8, 0x200, R6 ;  /* 0x0000020008007824 */ /* 0x000fe200078e0206 */
[----:B------:R-:W-:Y:S01]  /*3e10*/  P2R R14, PR, RZ, 0x1 ;  /* 0x00000001ff0e7803 */ /* 0x000fe20000000000 */
[----:B------:R-:W-:Y:S01]  /*3e20*/  IMAD.U32 R6, RZ, RZ, UR20 ;  /* 0x00000014ff067e24 */ /* 0x000fe2000f8e00ff */
[----:B------:R-:W-:Y:S02]  /*3e30*/  LOP3.LUT R214, R7, R3, RZ, 0x3c, !PT ;  /* 0x0000000307d67212 */ /* 0x000fe400078e3cff */
[----:B------:R-:W-:Y:S01]  /*3e40*/  LOP3.LUT R213, R5, 0xfffffe00, RZ, 0xc0, !PT ;  /* 0xfffffe0005d57812 */ /* 0x000fe200078ec0ff */
[----:B------:R-:W-:-:S04]  /*3e50*/  IMAD.WIDE.U32 R6, R6, UR14, R10 ;  /* 0x0000000e06067c25 */ /* 0x000fc8000f8e000a */
[----:B------:R-:W-:Y:S02]  /*3e60*/  VIADD R9, R7, UR15 ;  /* 0x0000000f07097c36 */ /* 0x000fe40008000000 */
[----:B------:R-:W-:Y:S01]  /*3e70*/  IMAD R3, R215, 0x400, R213 ;  /* 0x00000400d7037824 */ /* 0x000fe200078e02d5 */
[----:B-1----:R-:W-:Y:S06]  /*3e80*/  @P1 BRA `(.L_x_986) ;  /* 0x00000000002c1947 */ /* 0x002fec0003800000 */
        /* <DEDUP_REMOVED lines=11> */
.L_x_986:
[----:B------:R-:W-:Y:S05]  /*3f40*/  BSYNC B0 ;  /* 0x0000000000007941 */ /* 0x000fea0003800000 */
.L_x_985:
[----:B------:R1:W-:Y:S01]  /*3f50*/  @P2 STS.128 [R244+0x8800], RZ ;  /* 0x008800fff4002388 */ /* 0x0003e20000000c00 */
[----:B------:R-:W-:Y:S01]  /*3f60*/  IMAD.IADD R3, R214, 0x1, R3 ;  /* 0x00000001d6037824 */ /* 0x000fe200078e0203 */
[----:B------:R-:W-:Y:S01]  /*3f70*/  USHF.L.U64.HI UR15, UR6, 0x4, UR7 ;  /* 0x00000004060f7899 */ /* 0x000fe20008010207 */
[----:B------:R-:W-:Y:S01]  /*3f80*/  BSSY B0, `(.L_x_987) ;  /* 0x0000013000007945 */ /* 0x000fe20003800000 */
[----:B------:R-:W-:Y:S01]  /*3f90*/  USHF.L.U32 UR16, UR6, 0x4, URZ ;  /* 0x0000000406107899 */ /* 0x000fe2000800063f */
        /* <DEDUP_REMOVED lines=17> */
.L_x_988:
[----:B------:R-:W-:Y:S05]  /*40b0*/  BSYNC B0 ;  /* 0x0000000000007941 */ /* 0x000fea0003800000 */
.L_x_987:
        /* <DEDUP_REMOVED lines=19> */
.L_x_990:
[----:B------:R-:W-:Y:S05]  /*41f0*/  BSYNC B0 ;  /* 0x0000000000007941 */ /* 0x000fea0003800000 */
.L_x_989:
        /* <DEDUP_REMOVED lines=19> */
.L_x_992:
[----:B------:R-:W-:Y:S05]  /*4330*/  BSYNC B0 ;  /* 0x0000000000007941 */ /* 0x000fea0003800000 */
.L_x_991:
        /* <DEDUP_REMOVED lines=19> */
.L_x_994:
[----:B------:R-:W-:Y:S05]  /*4470*/  BSYNC B0 ;  /* 0x0000000000007941 */ /* 0x000fea0003800000 */
.L_x_993:
        /* <DEDUP_REMOVED lines=20> */
.L_x_996:
[----:B------:R-:W-:Y:S05]  /*45c0*/  BSYNC B0 ;  /* 0x0000000000007941 */ /* 0x000fea0003800000 */
.L_x_995:
        /* <DEDUP_REMOVED lines=21> */
.L_x_998:
[----:B------:R-:W-:Y:S05]  /*4720*/  BSYNC B0 ;  /* 0x0000000000007941 */ /* 0x000fea0003800000 */
.L_x_997:
        /* <DEDUP_REMOVED lines=19> */
.L_x_1000:
[----:B------:R-:W-:Y:S05]  /*4860*/  BSYNC B0 ;  /* 0x0000000000007941 */ /* 0x000fea0003800000 */
.L_x_999:
[----:B------:R-:W-:Y:S01]  /*4870*/  LDSM.16.M88.4 R16, [R219] ;  /* 0x00000000db10783b */ /* 0x000fe20000000200 */
[----:B------:R-:W-:Y:S01]  /*4880*/  R2P PR, R36, 0x6 ;  /* 0x0000000624007804 */ /* 0x000fe20000000000 */
[--C-:B------:R-:W-:Y:S01]  /*4890*/  IMAD R222, R2, 0x2, R219.reuse ;  /* 0x0000000202de7824 */ /* 0x100fe200078e02db */
[----:B------:R-:W-:Y:S01]  /*48a0*/  UIADD3 UR23, UR32, -UR21, URZ ;  /* 0x8000001520177290 */ /* 0x000fe2000fffe03f */
[----:B-1----:R-:W1:Y:S01]  /*48b0*/  LDSM.16.M88.4 R8, [R212+0x4000] ;  /* 0x00400000d408783b */ /* 0x002e620000000200 */
[C---:B------:R-:W-:Y:S01]  /*48c0*/  VIADD R3, R212.reuse, 0x4000 ;  /* 0x00004000d4037836 */ /* 0x040fe20000000000 */
[----:B------:R-:W-:Y:S01]  /*48d0*/  SEL R0, R37, 0xffffffe0, !P1 ;  /* 0xffffffe025007807 */ /* 0x000fe20004800000 */
[----:B------:R-:W-:Y:S01]  /*48e0*/  VIADD R223, R212, 0x4040 ;  /* 0x00004040d4df7836 */ /* 0x000fe20000000000 */
[----:B------:R-:W5:Y:S01]  /*48f0*/  LDSM.16.M88.4 R12, [R219+0x2000] ;  /* 0x00200000db0c783b */ /* 0x000f620000000200 */
[----:B------:R-:W-:Y:S01]  /*4900*/  IMAD R220, R4, 0x2, R219 ;  /* 0x0000000204dc7824 */ /* 0x000fe200078e02db */
[----:B------:R-:W-:Y:S01]  /*4910*/  UIADD3 UR22, UR32, 0x1, -UR21 ;  /* 0x0000000120167890 */ /* 0x000fe2000fffe815 */
[----:B------:R-:W-:Y:S01]  /*4920*/  IMAD.IADD R218, R212, 0x1, R0 ;  /* 0x00000001d4da7824 */ /* 0x000fe200078e0200 */
[----:B------:R-:W3:Y:S01]  /*4930*/  LDSM.16.M88.4 R44, [R212+0x5800] ;  /* 0x00580000d42c783b */ /* 0x000ee20000000200 */
[----:B------:R-:W-:Y:S01]  /*4940*/  IMAD R221, R2, 0x2, R220 ;  /* 0x0000000202dd7824 */ /* 0x000fe200078e02dc */
[----:B------:R-:W-:Y:S01]  /*4950*/  UIADD3 UR22, UR22, UR29, URZ ;  /* 0x0000001d16167290 */ /* 0x000fe2000fffe03f */
[----:B------:R-:W-:Y:S01]  /*4960*/  @P2 VIADD R223, R3, 0xffffffc0 ;  /* 0xffffffc003df2836 */ /* 0x000fe20000000000 */
[----:B------:R-:W4:Y:S01]  /*4970*/  LDSM.16.M88.4 R40, [R212+0x6000] ;  /* 0x00600000d428783b */ /* 0x000f220000000200 */
[----:B------:R-:W-:-:S02]  /*4980*/  UISETP.GT.AND UP0, UPT, UR20, UR10, UPT ;  /* 0x0000000a1400728c */ /* 0x000fc4000bf04270 */
[----:B------:R-:W-:Y:S01]  /*4990*/  IMAD.IADD R217, R0, 0x1, R223 ;  /* 0x0000000100d97824 */ /* 0x000fe200078e02df */
[----:B------:R-:W4:Y:S01]  /*49a0*/  LDSM.16.M88.4 R52, [R212+0x4800] ;  /* 0x00480000d434783b */ /* 0x000f220000000200 */
[----:B------:R-:W-:-:S03]  /*49b0*/  LOP3.LUT R0, R245, 0xffffffe0, RZ, 0xc0, !PT ;  /* 0xffffffe0f5007812 */ /* 0x000fc600078ec0ff */
[----:B------:R-:W4:Y:S02]  /*49c0*/  LDSM.16.M88.4 R48, [R212+0x5000] ;  /* 0x00500000d430783b */ /* 0x000f240000000200 */
[C---:B------:R-:W-:Y:S02]  /*49d0*/  IMAD.IADD R0, R216.reuse, 0x1, -R0 ;  /* 0x00000001d8007824 */ /* 0x040fe400078e0a00 */
[----:B------:R-:W4:Y:S01]  /*49e0*/  LDSM.16.M88.4 R32, [R212+0x6800] ;  /* 0x00680000d420783b */ /* 0x000f220000000200 */
[----:B------:R-:W-:Y:S02]  /*49f0*/  IMAD.SHL.U32 R216, R216, 0x2, RZ ;  /* 0x00000002d8d87824 */ /* 0x000fe400078e00ff */
[----:B------:R-:W-:Y:S01]  /*4a00*/  SHF.R.S32.HI R3, RZ, 0x1f, R0 ;  /* 0x0000001fff037819 */ /* 0x000fe20000011400 */
[----:B--2---:R-:W2:Y:S03]  /*4a10*/  LDSM.16.M88.4 R28, [R212+0x7000] ;  /* 0x00700000d41c783b */ /* 0x004ea60000000200 */
[----:B------:R-:W-:Y:S01]  /*4a20*/  LEA.HI R0, R3, R0, RZ, 0x2 ;  /* 0x0000000003007211 */ /* 0x000fe200078f10ff */
[----:B------:R-:W2:Y:S01]  /*4a30*/  LDSM.16.M88.4 R24, [R212+0x7800] ;  /* 0x00780000d418783b */ /* 0x000ea20000000200 */
[----:B------:R-:W-:-:S02]  /*4a40*/  IMAD.U32 R3, RZ, RZ, UR20 ;  /* 0x00000014ff037e24 */ /* 0x000fc4000f8e00ff */
[----:B------:R-:W-:Y:S01]  /*4a50*/  SHF.R.S32.HI R0, RZ, 0x2, R0 ;  /* 0x00000002ff007819 */ /* 0x000fe20000011400 */
[----:B------:R-:W-:Y:S01]  /*4a60*/  LDSM.16.M88.4 R36, [R218+0x4000] ;  /* 0x00400000da24783b */ /* 0x000fe20000000200 */
[-C--:B-1----:R-:W-:Y:S03]  /*4a70*/  HMMA.16816.F32.BF16 R180, R16, R8.reuse, RZ ;  /* 0x0000000810b4723c */ /* 0x082fe600000418ff */
        /* <DEDUP_REMOVED lines=8> */
[----:B------:R-:W1:Y:S03]  /*4b00*/  LDSM.16.M88.4 R8, [R222+0x2000] ;  /* 0x00200000de08783b */ /* 0x000e660000000200 */
[C---:B---3--:R-:W-:Y:S01]  /*4b10*/  HMMA.16816.F32.BF16 R92, R12.reuse, R46, RZ ;  /* 0x0000002e0c5c723c */ /* 0x048fe200000418ff */
[----:B------:R-:W3:Y:S04]  /*4b20*/  LDSM.16.M88.4 R104, [R218+0x7000] ;  /* 0x00700000da68783b */ /* 0x000ee80000000200 */
[----:B------:R-:W5:Y:S01]  /*4b30*/  LDSM.16.M88.4 R100, [R218+0x7800] ;  /* 0x00780000da64783b */ /* 0x000f620000000200 */
[C---:B----4-:R-:W-:Y:S03]  /*4b40*/  HMMA.16816.F32.BF16 R116, R12.reuse, R40, RZ ;  /* 0x000000280c74723c */ /* 0x050fe600000418ff */
[----:B------:R-:W4:Y:S03]  /*4b50*/  LDSM.16.M88.4 R20, [R222] ;  /* 0x00000000de14783b */ /* 0x000f260000000200 */
[C---:B------:R-:W-:Y:S01]  /*4b60*/  HMMA.16816.F32.BF16 R124, R12.reuse, R42, RZ ;  /* 0x0000002a0c7c723c */ /* 0x040fe200000418ff */
[----:B------:R-:W0:Y:S05]  /*4b70*/  LDGDEPBAR ;  /* 0x00000000000079af */ /* 0x000e2a0000000000 */
[C---:B------:R-:W-:Y:S06]  /*4b80*/  HMMA.16816.F32.BF16 R80, R12.reuse, R52, RZ ;  /* 0x000000340c50723c */ /* 0x040fec00000418ff */
[C---:B------:R-:W-:Y:S06]  /*4b90*/  HMMA.16816.F32.BF16 R76, R12.reuse, R54, RZ ;  /* 0x000000360c4c723c */ /* 0x040fec00000418ff */
[C---:B------:R-:W-:Y:S06]  /*4ba0*/  HMMA.16816.F32.BF16 R72, R12.reuse, R48, RZ ;  /* 0x000000300c48723c */ /* 0x040fec00000418ff */
[C---:B------:R-:W-:Y:S06]  /*4bb0*/  HMMA.16816.F32.BF16 R68, R12.reuse, R50, RZ ;  /* 0x000000320c44723c */ /* 0x040fec00000418ff */
[C---:B------:R-:W-:Y:S06]  /*4bc0*/  HMMA.16816.F32.BF16 R64, R12.reuse, R44, RZ ;  /* 0x0000002c0c40723c */ /* 0x040fec00000418ff */
[C---:B------:R-:W-:Y:S06]  /*4bd0*/  HMMA.16816.F32.BF16 R132, R12.reuse, R32, RZ ;  /* 0x000000200c84723c */ /* 0x040fec00000418ff */
[C---:B------:R-:W-:Y:S06]  /*4be0*/  HMMA.16816.F32.BF16 R140, R12.reuse, R34, RZ ;  /* 0x000000220c8c723c */ /* 0x040fec00000418ff */
[C---:B--2---:R-:W-:Y:S06]  /*4bf0*/  HMMA.16816.F32.BF16 R152, R12.reuse, R28, RZ ;  /* 0x0000001c0c98723c */ /* 0x044fec00000418ff */
        /* <DEDUP_REMOVED lines=9> */
[----:B------:R-:W-:Y:S06]  /*4c90*/  HMMA.16816.F32.BF16 R200, R16, R34, RZ ;  /* 0x0000002210c8723c */ /* 0x000fec00000418ff */
[----:B-1----:R-:W-:Y:S06]  /*4ca0*/  HMMA.16816.F32.BF16 R144, R8, R38, R84 ;  /* 0x000000260890723c */ /* 0x002fec0000041854 */
[C---:B------:R-:W-:Y:S06]  /*4cb0*/  HMMA.16816.F32.BF16 R52, R16.reuse, R54, RZ ;  /* 0x000000361034723c */ /* 0x040fec00000418ff */
[C---:B------:R-:W-:Y:S06]  /*4cc0*/  HMMA.16816.F32.BF16 R48, R16.reuse, R50, RZ ;  /* 0x000000321030723c */ /* 0x040fec00000418ff */
[C---:B------:R-:W-:Y:S06]  /*4cd0*/  HMMA.16816.F32.BF16 R44, R16.reuse, R46, RZ ;  /* 0x0000002e102c723c */ /* 0x040fec00000418ff */
[C---:B------:R-:W-:Y:S06]  /*4ce0*/  HMMA.16816.F32.BF16 R192, R16.reuse, R28, RZ ;  /* 0x0000001c10c0723c */ /* 0x040fec00000418ff */
[C---:B------:R-:W-:Y:S06]  /*4cf0*/  HMMA.16816.F32.BF16 R188, R16.reuse, R30, RZ ;  /* 0x0000001e10bc723c */ /* 0x040fec00000418ff */
[C---:B------:R-:W-:Y:S06]  /*4d00*/  HMMA.16816.F32.BF16 R184, R16.reuse, R24, RZ ;  /* 0x0000001810b8723c */ /* 0x040fec00000418ff */
[----:B------:R-:W-:Y:S06]  /*4d10*/  HMMA.16816.F32.BF16 R172, R16, R26, RZ ;  /* 0x0000001a10ac723c */ /* 0x000fec00000418ff */
[C---:B------:R-:W-:Y:S06]  /*4d20*/  HMMA.16816.F32.BF16 R160, R8.reuse, R36, R88 ;  /* 0x0000002408a0723c */ /* 0x040fec0000041858 */
        /* <DEDUP_REMOVED lines=15> */
[C---:B---3--:R-:W-:Y:S06]  /*4e20*/  HMMA.16816.F32.BF16 R88, R8.reuse, R104, R152 ;  /* 0x000000680858723c */ /* 0x048fec0000041898 */
[C---:B-----5:R-:W-:Y:S06]  /*4e30*/  HMMA.16816.F32.BF16 R92, R8.reuse, R100, R164 ;  /* 0x00000064085c723c */ /* 0x060fec00000418a4 */
[C---:B------:R-:W-:Y:S06]  /*4e40*/  HMMA.16816.F32.BF16 R124, R8.reuse, R106, R168 ;  /* 0x0000006a087c723c */ /* 0x040fec00000418a8 */
[----:B------:R-:W-:Y:S06]  /*4e50*/  HMMA.16816.F32.BF16 R116, R8, R102, R148 ;  /* 0x000000660874723c */ /* 0x000fec0000041894 */
[C---:B----4-:R-:W-:Y:S06]  /*4e60*/  HMMA.16816.F32.BF16 R8, R20.reuse, R38, R176 ;  /* 0x000000261408723c */ /* 0x050fec00000418b0 */
[C---:B------:R-:W-:Y:S06]  /*4e70*/  HMMA.16816.F32.BF16 R232, R20.reuse, R36, R180 ;  /* 0x0000002414e8723c */ /* 0x040fec00000418b4 */
[C---:B------:R-:W-:Y:S01]  /*4e80*/  HMMA.16816.F32.BF16 R240, R20.reuse, R58, R52 ;  /* 0x0000003a14f0723c */ /* 0x040fe20000041834 */
[----:B------:R-:W-:Y:S05]  /*4e90*/  LDSM.16.M88.4 R52, [R223+0x2800] ;  /* 0x00280000df34783b */ /* 0x000fea0000000200 */
[C---:B------:R-:W-:Y:S01]  /*4ea0*/  HMMA.16816.F32.BF16 R248, R20.reuse, R56, R156 ;  /* 0x0000003814f8723c */ /* 0x040fe2000004189c */
[----:B------:R-:W-:Y:S05]  /*4eb0*/  LDSM.16.M88.4 R56, [R217+0x3000] ;  /* 0x00300000d938783b */ /* 0x000fea0000000200 */
[----:B------:R-:W-:Y:S01]  /*4ec0*/  IMAD.MOV.U32 R132, RZ, RZ, R8 ;  /* 0x000000ffff847224 */ /* 0x000fe200078e0008 */
[----:B------:R-:W-:Y:S01]  /*4ed0*/  HMMA.16816.F32.BF16 R236, R20, R60, R196 ;  /* 0x0000003c14ec723c */ /* 0x000fe200000418c4 */
[----:B------:R-:W-:-:S02]  /*4ee0*/  IMAD.MOV.U32 R39, RZ, RZ, R9 ;  /* 0x000000ffff277224 */ /* 0x000fc400078e0009 */
[----:B------:R-:W-:Y:S02]  /*4ef0*/  IMAD.MOV.U32 R38, RZ, RZ, R10 ;  /* 0x000000ffff267224 */ /* 0x000fe400078e000a */
[----:B------:R-:W-:Y:S01]  /*4f00*/  IMAD.MOV.U32 R37, RZ, RZ, R11 ;  /* 0x000000ffff257224 */ /* 0x000fe200078e000b */
[C---:B------:R-:W-:Y:S01]  /*4f10*/  HMMA.16816.F32.BF16 R196, R20.reuse, R98, R44 ;  /* 0x0000006214c4723c */ /* 0x040fe2000004182c */
[----:B------:R-:W1:Y:S01]  /*4f20*/  LDSM.16.M88.4 R8, [R220+0x2000] ;  /* 0x00200000dc08783b */ /* 0x000e620000000200 */
[----:B------:R-:W-:Y:S02]  /*4f30*/  IMAD.MOV.U32 R36, RZ, RZ, R232 ;  /* 0x000000ffff247224 */ /* 0x000fe400078e00e8 */
[----:B------:R-:W-:Y:S01]  /*4f40*/  IMAD.MOV.U32 R7, RZ, RZ, R233 ;  /* 0x000000ffff077224 */ /* 0x000fe200078e00e9 */
[----:B------:R-:W-:Y:S01]  /*4f50*/  LDSM.16.M88.4 R44, [R223+0x3800] ;  /* 0x00380000df2c783b */ /* 0x000fe20000000200 */
[----:B------:R-:W-:Y:S01]  /*4f60*/  IMAD.MOV.U32 R6, RZ, RZ, R234 ;  /* 0x000000ffff067224 */ /* 0x000fe200078e00ea */
[----:B------:R-:W-:Y:S01]  /*4f70*/  HMMA.16816.F32.BF16 R208, R20, R96, R208 ;  /* 0x0000006014d0723c */ /* 0x000fe200000418d0 */
[----:B------:R-:W-:-:S02]  /*4f80*/  IMAD.MOV.U32 R5, RZ, RZ, R235 ;  /* 0x000000ffff057224 */ /* 0x000fc400078e00eb */
[----:B------:R-:W-:Y:S02]  /*4f90*/  IMAD.MOV.U32 R98, RZ, RZ, R38 ;  /* 0x000000ffff627224 */ /* 0x000fe400078e0026 */
[----:B------:R-:W-:Y:S01]  /*4fa0*/  IMAD.MOV.U32 R99, RZ, RZ, R37 ;  /* 0x000000ffff637224 */ /* 0x000fe200078e0025 */
[C---:B------:R-:W-:Y:S01]  /*4fb0*/  HMMA.16816.F32.BF16 R232, R20.reuse, R62, R48 ;  /* 0x0000003e14e8723c */ /* 0x040fe20000041830 */
[----:B------:R-:W2:Y:S01]  /*4fc0*/  LDSM.16.M88.4 R48, [R223+0x3000] ;  /* 0x00300000df30783b */ /* 0x000ea20000000200 */
[----:B------:R-:W-:Y:S02]  /*4fd0*/  IMAD.MOV.U32 R96, RZ, RZ, R132 ;  /* 0x000000ffff607224 */ /* 0x000fe400078e0084 */
[----:B------:R-:W-:Y:S02]  /*4fe0*/  IMAD.MOV.U32 R97, RZ, RZ, R39 ;  /* 0x000000ffff617224 */ /* 0x000fe400078e0027 */
[C---:B------:R-:W-:Y:S06]  /*4ff0*/  HMMA.16816.F32.BF16 R228, R20.reuse, R112, R228 ;  /* 0x0000007014e4723c */ /* 0x040fec00000418e4 */
[----:B------:R-:W-:Y:S01]  /*5000*/  HMMA.16816.F32.BF16 R224, R20, R114, R224 ;  /* 0x0000007214e0723c */ /* 0x000fe200000418e0 */
[----:B------:R-:W-:-:S02]  /*5010*/  IMAD.MOV.U32 R112, RZ, RZ, R36 ;  /* 0x000000ffff707224 */ /* 0x000fc400078e0024 */
[----:B------:R-:W-:Y:S01]  /*5020*/  IMAD.MOV.U32 R113, RZ, RZ, R7 ;  /* 0x000000ffff717224 */ /* 0x000fe200078e0007 */
[----:B------:R-:W-:Y:S01]  /*5030*/  LDSM.16.M88.4 R36, [R217] ;  /* 0x00000000d924783b */ /* 0x000fe20000000200 */
[----:B------:R-:W-:Y:S01]  /*5040*/  IMAD.U32 R7, RZ, RZ, UR23 ;  /* 0x00000017ff077e24 */ /* 0x000fe2000f8e00ff */
[C---:B------:R-:W-:Y:S01]  /*5050*/  HMMA.16816.F32.BF16 R204, R20.reuse, R108, R204 ;  /* 0x0000006c14cc723c */ /* 0x040fe200000418cc */
[----:B------:R-:W-:Y:S01]  /*5060*/  IMAD.MOV.U32 R114, RZ, RZ, R6 ;  /* 0x000000ffff727224 */ /* 0x000fe200078e0006 */
[----:B------:R-:W-:Y:S01]  /*5070*/  LOP3.LUT R6, R216, 0x6, RZ, 0xc0, !PT ;  /* 0x00000006d8067812 */ /* 0x000fe200078ec0ff */
[----:B------:R-:W-:Y:S01]  /*5080*/  IMAD.MOV.U32 R115, RZ, RZ, R5 ;  /* 0x000000ffff737224 */ /* 0x000fe200078e0005 */
[----:B------:R-:W-:Y:S02]  /*5090*/  LEA R5, R215, UR31, 0x4 ;  /* 0x0000001fd7057c11 */ /* 0x000fe4000f8e20ff */
[----:B------:R-:W-:Y:S01]  /*50a0*/  HMMA.16816.F32.BF16 R60, R20, R110, R200 ;  /* 0x0000006e143c723c */ /* 0x000fe200000418c8 */
[----:B------:R-:W-:-:S02]  /*50b0*/  IMAD R3, R3, 0x80, R6 ;  /* 0x0000008003037824 */ /* 0x000fc400078e0206 */
[----:B------:R-:W-:Y:S02]  /*50c0*/  IMAD.IADD R5, R0, 0x1, R5 ;  /* 0x0000000100057824 */ /* 0x000fe400078e0205 */
[----:B------:R-:W-:Y:S01]  /*50d0*/  VIADD R6, R3, 0x1 ;  /* 0x0000000103067836 */ /* 0x000fe20000000000 */
[----:B-1----:R-:W-:Y:S01]  /*50e0*/  HMMA.16816.F32.BF16 R156, R8, R74, R16 ;  /* 0x0000004a089c723c */ /* 0x002fe20000041810 */
[----:B------:R-:W1:Y:S01]  /*50f0*/  LDSM.16.M88.4 R16, [R220] ;  /* 0x00000000dc10783b */ /* 0x000e620000000200 */
[----:B------:R-:W-:-:S04]  /*5100*/  IMAD.IADD R0, R213, 0x1, R214 ;  /* 0x00000001d5007824 */ /* 0x000fc800078e02d6 */
[C---:B------:R-:W-:Y:S06]  /*5110*/  HMMA.16816.F32.BF16 R176, R8.reuse, R82, R144 ;  /* 0x0000005208b0723c */ /* 0x040fec0000041890 */
[C---:B------:R-:W-:Y:S01]  /*5120*/  HMMA.16816.F32.BF16 R152, R8.reuse, R68, R12 ;  /* 0x000000440898723c */ /* 0x040fe2000004180c */
[----:B------:R-:W-:Y:S05]  /*5130*/  LDSM.16.M88.4 R12, [R221+0x2000] ;  /* 0x00200000dd0c783b */ /* 0x000fea0000000200 */
[----:B------:R-:W-:Y:S01]  /*5140*/  HMMA.16816.F32.BF16 R144, R8, R64, R40 ;  /* 0x000000400890723c */ /* 0x000fe20000041828 */
[----:B------:R-:W3:Y:S05]  /*5150*/  LDSM.16.M88.4 R40, [R217+0x2800] ;  /* 0x00280000d928783b */ /* 0x000eea0000000200 */
[C---:B------:R-:W-:Y:S06]  /*5160*/  HMMA.16816.F32.BF16 R192, R20.reuse, R104, R192 ;  /* 0x0000006814c0723c */ /* 0x040fec00000418c0 */
[C---:B------:R-:W-:Y:S06]  /*5170*/  HMMA.16816.F32.BF16 R184, R20.reuse, R100, R184 ;  /* 0x0000006414b8723c */ /* 0x040fec00000418b8 */
[C---:B------:R-:W-:Y:S06]  /*5180*/  HMMA.16816.F32.BF16 R188, R20.reuse, R106, R188 ;  /* 0x0000006a14bc723c */ /* 0x040fec00000418bc */
[----:B------:R-:W-:Y:S01]  /*5190*/  HMMA.16816.F32.BF16 R180, R20, R102, R172 ;  /* 0x0000006614b4723c */ /* 0x000fe200000418ac */
        /* <DEDUP_REMOVED lines=13> */
[C---:B--2---:R-:W-:Y:S06]  /*5270*/  HMMA.16816.F32.BF16 R128, R8.reuse, R48, R88 ;  /* 0x000000300880723c */ /* 0x044fec0000041858 */
[C---:B------:R-:W-:Y:S06]  /*5280*/  HMMA.16816.F32.BF16 R120, R8.reuse, R44, R92 ;  /* 0x0000002c0878723c */ /* 0x040fec000004185c */
        /* <DEDUP_REMOVED lines=9> */
[----:B------:R-:W-:Y:S01]  /*5320*/  HMMA.16816.F32.BF16 R92, R16, R74, R232 ;  /* 0x0000004a105c723c */ /* 0x000fe200000418e8 */
[----:B------:R-:W-:Y:S01]  /*5330*/  IADD3 R238, R7, 0x8, R5 ;  /* 0x0000000807ee7810 */ /* 0x000fe20007ffe005 */
[----:B------:R-:W-:-:S04]  /*5340*/  VIADD R237, R5, UR23 ;  /* 0x0000001705ed7c36 */ /* 0x000fc80008000000 */
[C---:B------:R-:W-:Y:S01]  /*5350*/  HMMA.16816.F32.BF16 R88, R16.reuse, R68, R208 ;  /* 0x000000441058723c */ /* 0x040fe200000418d0 */
[C---:B------:R-:W-:Y:S01]  /*5360*/  IMAD.IADD R7, R238.reuse, 0x1, -R3 ;  /* 0x00000001ee077824 */ /* 0x040fe200078e0a03 */
[----:B------:R-:W-:Y:S02]  /*5370*/  VIADDMNMX R233, R238, -UR30, RZ, !PT ;  /* 0x8000001eeee97c46 */ /* 0x000fe4000f8001ff */
[----:B------:R-:W-:Y:S02]  /*5380*/  VIADDMNMX R235, R237, -UR30, RZ, !PT ;  /* 0x8000001eedeb7c46 */ /* 0x000fe4000f8001ff */
[----:B------:R-:W-:Y:S01]  /*5390*/  HMMA.16816.F32.BF16 R80, R16, R70, R196 ;  /* 0x000000461050723c */ /* 0x000fe200000418c4 */
[----:B------:R-:W-:-:S04]  /*53a0*/  IABS R7, R7 ;  /* 0x0000000700077213 */ /* 0x000fc80000000000 */
[----:B------:R-:W-:Y:S01]  /*53b0*/  I2FP.F32.S32 R7, R7 ;  /* 0x0000000700077245 */ /* 0x000fe20000201400 */
        /* <DEDUP_REMOVED lines=9> */
[----:B------:R-:W-:Y:S06]  /*5450*/  HMMA.16816.F32.BF16 R200, R12, R40, R136 ;  /* 0x000000280cc8723c */ /* 0x000fec0000041888 */
[-C--:B--2---:R-:W-:Y:S06]  /*5460*/  HMMA.16816.F32.BF16 R112, R8, R36.reuse, R112 ;  /* 0x000000240870723c */ /* 0x084fec0000041870 */
[C---:B------:R-:W-:Y:S06]  /*5470*/  HMMA.16816.F32.BF16 R160, R12.reuse, R36, R160 ;  /* 0x000000240ca0723c */ /* 0x040fec00000418a0 */
[----:B------:R-:W-:Y:S01]  /*5480*/  IMAD.MOV.U32 R137, RZ, RZ, R16 ;  /* 0x000000ffff897224 */ /* 0x000fe200078e0010 */
[----:B------:R-:W-:Y:S01]  /*5490*/  HMMA.16816.F32.BF16 R176, R12, R38, R176 ;  /* 0x000000260cb0723c */ /* 0x000fe200000418b0 */
[----:B------:R-:W-:-:S02]  /*54a0*/  IMAD.MOV.U32 R134, RZ, RZ, R18 ;  /* 0x000000ffff867224 */ /* 0x000fc400078e0012 */
[----:B------:R-:W-:Y:S02]  /*54b0*/  IMAD.MOV.U32 R133, RZ, RZ, R17 ;  /* 0x000000ffff857224 */ /* 0x000fe400078e0011 */
[----:B------:R-:W-:Y:S01]  /*54c0*/  IMAD.MOV.U32 R132, RZ, RZ, R19 ;  /* 0x000000ffff847224 */ /* 0x000fe200078e0013 */
[----:B------:R-:W-:Y:S01]  /*54d0*/  HMMA.16816.F32.BF16 R172, R12, R32, R172 ;  /* 0x000000200cac723c */ /* 0x000fe200000418ac */
[----:B------:R-:W-:Y:S02]  /*54e0*/  IMAD.MOV.U32 R138, RZ, RZ, R203 ;  /* 0x000000ffff8a7224 */ /* 0x000fe400078e00cb */
[----:B------:R-:W-:-:S03]  /*54f0*/  IMAD.MOV.U32 R136, RZ, RZ, R202 ;  /* 0x000000ffff887224 */ /* 0x000fc600078e00ca */
        /* <DEDUP_REMOVED lines=9> */
[----:B------:R-:W-:-:S05]  /*5590*/  FFMA.FTZ R18, R7, -UR19, R114 ;  /* 0x8000001307127c23 */ /* 0x000fca0008010072 */
[C---:B------:R-:W-:Y:S06]  /*55a0*/  HMMA.16816.F32.BF16 R184, R12.reuse, R20, R144 ;  /* 0x000000140cb8723c */ /* 0x040fec0000041890 */
[C---:B------:R-:W-:Y:S06]  /*55b0*/  HMMA.16816.F32.BF16 R224, R12.reuse, R22, R140 ;  /* 0x000000160ce0723c */ /* 0x040fec000004188c */
[----:B------:R-:W-:Y:S01]  /*55c0*/  HMMA.16816.F32.BF16 R128, R12, R56, R128 ;  /* 0x000000380c80723c */ /* 0x000fe20000041880 */
[----:B------:R-:W-:-:S02]  /*55d0*/  IMAD.MOV.U32 R142, RZ, RZ, R16 ;  /* 0x000000ffff8e7224 */ /* 0x000fc400078e0010 */
[----:B------:R-:W-:Y:S02]  /*55e0*/  IMAD.U32 R16, RZ, RZ, UR22 ;  /* 0x00000016ff107e24 */ /* 0x000fe4000f8e00ff */
[----:B------:R-:W-:Y:S01]  /*55f0*/  IMAD.MOV.U32 R143, RZ, RZ, R200 ;  /* 0x000000ffff8f7224 */ /* 0x000fe200078e00c8 */
[----:B------:R-:W-:Y:S01]  /*5600*/  HMMA.16816.F32.BF16 R120, R12, R84, R120 ;  /* 0x000000540c78723c */ /* 0x000fe20000041878 */
[----:B------:R-:W-:Y:S01]  /*5610*/  IMAD.MOV.U32 R141, RZ, RZ, R201 ;  /* 0x000000ffff8d7224 */ /* 0x000fe200078e00c9 */
[----:B------:R-:W-:-:S04]  /*5620*/  IADD3 R19, R16, 0x8, R5 ;  /* 0x0000000810137810 */ /* 0x000fc80007ffe005 */
[----:B------:R-:W-:Y:S01]  /*5630*/  HMMA.16816.F32.BF16 R124, R12, R58, R124 ;  /* 0x0000003a0c7c723c */ /* 0x000fe2000004187c */
[----:B------:R-:W-:-:S04]  /*5640*/  VIMNMX R242, R19, UR32, PT ;  /* 0x0000002013f27c48 */ /* 0x000fc8000bfe0100 */
[C---:B------:R-:W-:Y:S01]  /*5650*/  ISETP.GE.AND P2, PT, R6.reuse, R242, PT ;  /* 0x000000f20600720c */ /* 0x040fe20003f46270 */
[C---:B------:R-:W-:Y:S01]  /*5660*/  HMMA.16816.F32.BF16 R104, R8.reuse, R32, R104 ;  /* 0x000000200868723c */ /* 0x040fe20000041868 */
[----:B------:R-:W-:Y:S02]  /*5670*/  IMAD.U32 R13, RZ, RZ, UR23 ;  /* 0x00000017ff0d7e24 */ /* 0x000fe4000f8e00ff */
[----:B------:R-:W-:Y:S01]  /*5680*/  IMAD.U32 R12, RZ, RZ, UR23 ;  /* 0x00000017ff0c7e24 */ /* 0x000fe2000f8e00ff */
[----:B------:R-:W-:Y:S01]  /*5690*/  ISETP.LT.OR P2, PT, R6, R233, P2 ;  /* 0x000000e90600720c */ /* 0x000fe20001741670 */
[----:B------:R-:W-:Y:S01]  /*56a0*/  IMAD.U32 R15, RZ, RZ, UR22 ;  /* 0x00000016ff0f7e24 */ /* 0x000fe2000f8e00ff */
[--C-:B------:R-:W-:Y:S01]  /*56b0*/  IADD3 R239, R13, 0x48, R5.reuse ;  /* 0x000000480def7810 */ /* 0x100fe20007ffe005 */
[----:B------:R-:W-:Y:S01]  /*56c0*/  IMAD.U32 R13, RZ, RZ, UR22 ;  /* 0x00000016ff0d7e24 */ /* 0x000fe2000f8e00ff */
[----:B------:R-:W-:Y:S01]  /*56d0*/  IADD3 R236, R12, 0x40, R5 ;  /* 0x000000400cec7810 */ /* 0x000fe20007ffe005 */
[----:B------:R-:W-:Y:S01]  /*56e0*/  IMAD.U32 R14, RZ, RZ, UR22 ;  /* 0x00000016ff0e7e24 */ /* 0x000fe2000f8e00ff */
[----:B------:R-:W-:Y:S01]  /*56f0*/  HMMA.16816.F32.BF16 R100, R8, R34, R100 ;  /* 0x000000220864723c */ /* 0x000fe20000041864 */
[----:B------:R-:W-:Y:S01]  /*5700*/  IMAD.IADD R12, R237, 0x1, -R3 ;  /* 0x00000001ed0c7824 */ /* 0x000fe200078e0a03 */
[----:B------:R-:W-:-:S02]  /*5710*/  VIADDMNMX R243, R5, R13, UR32, PT ;  /* 0x0000002005f37e46 */ /* 0x000fc4000b80010d */
[--C-:B------:R-:W-:Y:S02]  /*5720*/  IADD3 R17, R15, 0x40, R5.reuse ;  /* 0x000000400f117810 */ /* 0x100fe40007ffe005 */
[C---:B------:R-:W-:Y:S01]  /*5730*/  HMMA.16816.F32.BF16 R96, R8.reuse, R28, R96 ;  /* 0x0000001c0860723c */ /* 0x040fe20000041860 */
[----:B------:R-:W-:Y:S01]  /*5740*/  IADD3 R13, R14, 0x48, R5 ;  /* 0x000000480e0d7810 */ /* 0x000fe20007ffe005 */
[----:B------:R-:W-:Y:S01]  /*5750*/  IMAD.IADD R5, R237, 0x1, -R6 ;  /* 0x00000001ed057824 */ /* 0x000fe200078e0a06 */
[----:B------:R-:W-:Y:S02]  /*5760*/  IABS R12, R12 ;  /* 0x0000000c000c7213 */ /* 0x000fe40000000000 */
[----:B------:R-:W-:Y:S01]  /*5770*/  VIMNMX R240, R13, UR32, PT ;  /* 0x000000200df07c48 */ /* 0x000fe2000bfe0100 */
[----:B------:R-:W-:Y:S01]  /*5780*/  HMMA.16816.F32.BF16 R92, R8, R30, R92 ;  /* 0x0000001e085c723c */ /* 0x000fe2000004185c */
[----:B------:R-:W-:Y:S02]  /*5790*/  I2FP.F32.S32 R12, R12 ;  /* 0x0000000c000c7245 */ /* 0x000fe40000201400 */
[----:B------:R-:W-:-:S02]  /*57a0*/  IABS R7, R5 ;  /* 0x0000000500077213 */ /* 0x000fc40000000000 */
[----:B------:R-:W-:Y:S01]  /*57b0*/  VIADDMNMX R234, R239, -UR30, RZ, !PT ;  /* 0x8000001eefea7c46 */ /* 0x000fe2000f8001ff */
[C---:B------:R-:W-:Y:S01]  /*57c0*/  HMMA.16816.F32.BF16 R88, R8.reuse, R24, R88 ;  /* 0x000000180858723c */ /* 0x040fe20000041858 */
[C---:B------:R-:W-:Y:S02]  /*57d0*/  ISETP.GE.AND P0, PT, R6.reuse, R240, PT ;  /* 0x000000f00600720c */ /* 0x040fe40003f06270 */
[----:B------:R-:W-:Y:S02]  /*57e0*/  VIMNMX R241, R17, UR32, PT ;  /* 0x0000002011f17c48 */ /* 0x000fe4000bfe0100 */
[----:B------:R-:W-:Y:S01]  /*57f0*/  ISETP.LT.OR P0, PT, R6, R234, P0 ;  /* 0x000000ea0600720c */ /* 0x000fe20000701670 */
[----:B------:R-:W-:Y:S01]  /*5800*/  HMMA.16816.F32.BF16 R80, R8, R26, R80 ;  /* 0x0000001a0850723c */ /* 0x000fe20000041850 */
[----:B------:R-:W-:Y:S02]  /*5810*/  VIADDMNMX R232, R236, -UR30, RZ, !PT ;  /* 0x8000001eece87c46 */ /* 0x000fe4000f8001ff */
[----:B------:R-:W-:-:S02]  /*5820*/  ISETP.GE.AND P1, PT, R6, R241, PT ;  /* 0x000000f10600720c */ /* 0x000fc40003f26270 */
[C---:B------:R-:W-:Y:S01]  /*5830*/  ISETP.GE.AND P3, PT, R6.reuse, R243, PT ;  /* 0x000000f30600720c */ /* 0x040fe20003f66270 */
[----:B------:R-:W-:Y:S01]  /*5840*/  HMMA.16816.F32.BF16 R116, R8, R84, R64 ;  /* 0x000000540874723c */ /* 0x000fe20000041840 */
[C---:B------:R-:W-:Y:S02]  /*5850*/  ISETP.LT.OR P1, PT, R6.reuse, R232, P1 ;  /* 0x000000e80600720c */ /* 0x040fe40000f21670 */
[----:B------:R-:W-:-:S03]  /*5860*/  ISETP.LT.OR P3, PT, R6, R235, P3 ;  /* 0x000000eb0600720c */ /* 0x000fc60001f61670 */
[C---:B------:R-:W-:Y:S06]  /*5870*/  HMMA.16816.F32.BF16 R108, R8.reuse, R38, R108 ;  /* 0x00000026086c723c */ /* 0x040fec000004186c */
[C---:B------:R-:W-:Y:S06]  /*5880*/  HMMA.16816.F32.BF16 R76, R8.reuse, R20, R76 ;  /* 0x00000014084c723c */ /* 0x040fec000004184c */
[----:B------:R-:W-:Y:S01]  /*5890*/  HMMA.16816.F32.BF16 R72, R8, R22, R72 ;  /* 0x000000160848723c */ /* 0x000fe20000041848 */
[----:B------:R-:W-:Y:S01]  /*58a0*/  FFMA.FTZ R20, R12, -UR19, R112 ;  /* 0x800000130c147c23 */ /* 0x000fe20008010070 */
[----:B------:R-:W-:-:S04]  /*58b0*/  IMAD.MOV.U32 R12, RZ, RZ, R7 ;  /* 0x000000ffff0c7224 */ /* 0x000fc800078e0007 */
[C---:B------:R-:W-:Y:S06]  /*58c0*/  HMMA.16816.F32.BF16 R68, R8.reuse, R40, R68 ;  /* 0x000000280844723c */ /* 0x040fec0000041844 */
[C---:B------:R-:W-:Y:S06]  /*58d0*/  HMMA.16816.F32.BF16 R24, R8.reuse, R42, R60 ;  /* 0x0000002a0818723c */ /* 0x040fec000004183c */
[C---:B------:R-:W-:Y:S06]  /*58e0*/  HMMA.16816.F32.BF16 R28, R8.reuse, R56, R52 ;  /* 0x00000038081c723c */ /* 0x040fec0000041834 */
[C---:B------:R-:W-:Y:S06]  /*58f0*/  HMMA.16816.F32.BF16 R32, R8.reuse, R58, R48 ;  /* 0x0000003a0820723c */ /* 0x040fec0000041830 */
[----:B------:R-:W-:Y:S07]  /*5900*/  HMMA.16816.F32.BF16 R84, R8, R86, R44 ;  /* 0x000000560854723c */ /* 0x000fee000004182c */
[----:B------:R-:W-:-:S02]  /*5910*/  IMAD.IADD R9, R236, 0x1, -R3 ;  /* 0x00000001ec097824 */ /* 0x000fc400078e0a03 */
[C---:B------:R-:W-:Y:S02]  /*5920*/  IMAD.IADD R8, R239.reuse, 0x1, -R3 ;  /* 0x00000001ef087824 */ /* 0x040fe400078e0a03 */
[--C-:B------:R-:W-:Y:S01]  /*5930*/  IMAD.IADD R11, R238, 0x1, -R6.reuse ;  /* 0x00000001ee0b7824 */ /* 0x100fe200078e0a06 */
[----:B------:R-:W-:Y:S01]  /*5940*/  IABS R5, R9 ;  /* 0x0000000900057213 */ /* 0x000fe20000000000 */
[--C-:B------:R-:W-:Y:S01]  /*5950*/  IMAD.IADD R10, R236, 0x1, -R6.reuse ;  /* 0x00000001ec0a7824 */ /* 0x100fe200078e0a06 */
[----:B------:R-:W-:Y:S01]  /*5960*/  IABS R9, R8 ;  /* 0x0000000800097213 */ /* 0x000fe20000000000 */
[----:B------:R-:W-:Y:S02]  /*5970*/  IMAD.IADD R6, R239, 0x1, -R6 ;  /* 0x00000001ef067824 */ /* 0x000fe400078e0a06 */
[----:B------:R-:W-:Y:S01]  /*5980*/  IMAD.MOV.U32 R7, RZ, RZ, R5 ;  /* 0x000000ffff077224 */ /* 0x000fe200078e0005 */
[----:B------:R-:W-:Y:S02]  /*5990*/  IABS R5, R11 ;  /* 0x0000000b00057213 */ /* 0x000fe40000000000 */
[----:B------:R-:W-:-:S02]  /*59a0*/  IABS R8, R10 ;  /* 0x0000000a00087213 */ /* 0x000fc40000000000 */
[----:B------:R-:W-:Y:S01]  /*59b0*/  I2FP.F32.S32 R11, R7 ;  /* 0x00000007000b7245 */ /* 0x000fe20000201400 */
        /* <DEDUP_REMOVED lines=8> */
[----:B------:R-:W-:Y:S02]  /*5a40*/  VIADD R5, R3, 0x8 ;  /* 0x0000000803057836 */ /* 0x000fe40000000000 */
[----:B------:R-:W-:Y:S01]  /*5a50*/  FFMA.FTZ R15, R8, -UR19, R162 ;  /* 0x80000013080f7c23 */ /* 0x000fe200080100a2 */
[----:B------:R-:W-:Y:S01]  /*5a60*/  P2R R12, PR, RZ, 0x4 ;  /* 0x00000004ff0c7803 */ /* 0x000fe20000000000 */
[----:B------:R-:W-:Y:S01]  /*5a70*/  FFMA.FTZ R22, R9, -UR19, R115 ;  /* 0x8000001309167c23 */ /* 0x000fe20008010073 */
[----:B------:R-:W-:Y:S01]  /*5a80*/  FFMA.FTZ R21, R7, -UR19, R161 ;  /* 0x8000001307157c23 */ /* 0x000fe200080100a1 */
[--C-:B------:R-:W-:Y:S01]  /*5a90*/  IMAD.IADD R7, R237, 0x1, -R5.reuse ;  /* 0x00000001ed077824 */ /* 0x100fe200078e0a05 */
[----:B------:R-:W-:Y:S01]  /*5aa0*/  ISETP.GE.AND P2, PT, R3, R242, PT ;  /* 0x000000f20300720c */ /* 0x000fe20003f46270 */
[--C-:B------:R-:W-:Y:S01]  /*5ab0*/  IMAD.IADD R11, R238, 0x1, -R5.reuse ;  /* 0x00000001ee0b7824 */ /* 0x100fe200078e0a05 */
[----:B------:R-:W-:Y:S01]  /*5ac0*/  P2R R10, PR, RZ, 0x2 ;  /* 0x00000002ff0a7803 */ /* 0x000fe20000000000 */
[----:B------:R-:W-:Y:S01]  /*5ad0*/  IMAD.IADD R13, R236, 0x1, -R5 ;  /* 0x00000001ec0d7824 */ /* 0x000fe200078e0a05 */
[----:B------:R-:W-:-:S02]  /*5ae0*/  IABS R8, R7 ;  /* 0x0000000700087213 */ /* 0x000fc40000000000 */
[----:B------:R-:W-:Y:S01]  /*5af0*/  P2R R7, PR, RZ, 0x1 ;  /* 0x00000001ff077803 */ /* 0x000fe20000000000 */
[----:B------:R-:W-:Y:S01]  /*5b00*/  BAR.SYNC.DEFER_BLOCKING 0x0 ;  /* 0x0000000000007b1d */ /* 0x000fe20000010000 */
[C---:B------:R-:W-:Y:S02]  /*5b10*/  ISETP.GE.AND P0, PT, R3.reuse, R243, PT ;  /* 0x000000f30300720c */ /* 0x040fe40003f06270 */
[C---:B------:R-:W-:Y:S02]  /*5b20*/  ISETP.LT.OR P2, PT, R3.reuse, R233, P2 ;  /* 0x000000e90300720c */ /* 0x040fe40001741670 */
[C---:B------:R-:W-:Y:S02]  /*5b30*/  ISETP.LT.OR P0, PT, R3.reuse, R235, P0 ;  /* 0x000000eb0300720c */ /* 0x040fe40000701670 */
[----:B------:R-:W-:Y:S02]  /*5b40*/  ISETP.GE.AND P1, PT, R3, R241, PT ;  /* 0x000000f10300720c */ /* 0x000fe40003f26270 */
[----:B------:R-:W-:-:S02]  /*5b50*/  FSEL R55, R20, -INF , !P0 ;  /* 0xff80000014377808 */ /* 0x000fc40004000000 */
[C---:B------:R-:W-:Y:S02]  /*5b60*/  ISETP.GE.AND P0, PT, R3.reuse, R240, PT ;  /* 0x000000f00300720c */ /* 0x040fe40003f06270 */
[----:B------:R-:W-:Y:S02]  /*5b70*/  FSEL R64, R18, -INF , !P2 ;  /* 0xff80000012407808 */ /* 0x000fe40005000000 */
[C---:B------:R-:W-:Y:S02]  /*5b80*/  ISETP.LT.OR P1, PT, R3.reuse, R232, P1 ;  /* 0x000000e80300720c */ /* 0x040fe40000f21670 */
[----:B------:R-:W-:Y:S02]  /*5b90*/  ISETP.LT.OR P0, PT, R3, R234, P0 ;  /* 0x000000ea0300720c */ /* 0x000fe40000701670 */
[----:B------:R-:W-:Y:S02]  /*5ba0*/  ISETP.GE.AND P2, PT, R5, R242, PT ;  /* 0x000000f20500720c */ /* 0x000fe40003f46270 */
[----:B------:R-:W-:-:S02]  /*5bb0*/  FSEL R66, R16, -INF , !P1 ;  /* 0xff80000010427808 */ /* 0x000fc40004800000 */
[----:B------:R-:W-:Y:S02]  /*5bc0*/  FSEL R67, R15, -INF , !P0 ;  /* 0xff8000000f437808 */ /* 0x000fe40004000000 */
[C---:B------:R-:W-:Y:S02]  /*5bd0*/  ISETP.LT.OR P5, PT, R5.reuse, R233, P2 ;  /* 0x000000e90500720c */ /* 0x040fe400017a1670 */
[C---:B------:R-:W-:Y:S02]  /*5be0*/  ISETP.GE.AND P4, PT, R5.reuse, R243, PT ;  /* 0x000000f30500720c */ /* 0x040fe40003f86270 */
[C---:B------:R-:W-:Y:S02]  /*5bf0*/  ISETP.GE.AND P1, PT, R5.reuse, R241, PT ;  /* 0x000000f10500720c */ /* 0x040fe40003f26270 */
[----:B------:R-:W-:Y:S02]  /*5c00*/  ISETP.GE.AND P0, PT, R5, R240, PT ;  /* 0x000000f00500720c */ /* 0x000fe40003f06270 */
[----:B------:R-:W-:-:S02]  /*5c10*/  FSEL R54, R14, -INF , !P3 ;  /* 0xff8000000e367808 */ /* 0x000fc40005800000 */
[----:B------:R-:W-:Y:S02]  /*5c20*/  IABS R6, R6 ;  /* 0x0000000600067213 */ /* 0x000fe40000000000 */
[----:B------:R-:W-:Y:S02]  /*5c30*/  P2R R14, PR, RZ, 0x20 ;  /* 0x00000020ff0e7803 */ /* 0x000fe40000000000 */
[C---:B------:R-:W-:Y:S01]  /*5c40*/  ISETP.LT.OR P4, PT, R5.reuse, R235, P4 ;  /* 0x000000eb0500720c */ /* 0x040fe20002781670 */
[----:B------:R-:W-:Y:S01]  /*5c50*/  IMAD.MOV.U32 R9, RZ, RZ, R6 ;  /* 0x000000ffff097224 */ /* 0x000fe200078e0006 */
[C---:B------:R-:W-:Y:S02]  /*5c60*/  ISETP.LT.OR P6, PT, R5.reuse, R232, P1 ;  /* 0x000000e80500720c */ /* 0x040fe40000fc1670 */
[----:B------:R-:W-:Y:S01]  /*5c70*/  ISETP.LT.OR P5, PT, R5, R234, P0 ;  /* 0x000000ea0500720c */ /* 0x000fe200007a1670 */
[----:B------:R-:W-:Y:S01]  /*5c80*/  IMAD.IADD R5, R239, 0x1, -R5 ;  /* 0x00000001ef057824 */ /* 0x000fe200078e0a05 */
[----:B------:R-:W-:Y:S01]  /*5c90*/  ISETP.NE.AND P1, PT, R7, RZ, PT ;  /* 0x000000ff0700720c */ /* 0x000fe20003f25270 */
[----:B------:R-:W-:Y:S01]  /*5ca0*/  IMAD.MOV.U32 R7, RZ, RZ, R8 ;  /* 0x000000ffff077224 */ /* 0x000fe200078e0008 */
[----:B------:R-:W-:-:S02]  /*5cb0*/  IABS R6, R11 ;  /* 0x0000000b00067213 */ /* 0x000fc40000000000 */
[----:B------:R-:W-:Y:S02]  /*5cc0*/  IABS R5, R5 ;  /* 0x0000000500057213 */ /* 0x000fe40000000000 */
[----:B------:R-:W-:Y:S02]  /*5cd0*/  ISETP.NE.AND P2, PT, R10, RZ, PT ;  /* 0x000000ff0a00720c */ /* 0x000fe40003f45270 */
[----:B------:R-:W-:Y:S02]  /*5ce0*/  I2FP.F32.S32 R9, R9 ;  /* 0x0000000900097245 */ /* 0x000fe40000201400 */
[----:B------:R-:W-:Y:S01]  /*5cf0*/  I2FP.F32.S32 R10, R7 ;  /* 0x00000007000a7245 */ /* 0x000fe20000201400 */
[----:B------:R-:W-:Y:S01]  /*5d00*/  IMAD.MOV.U32 R7, RZ, RZ, R5 ;  /* 0x000000ffff077224 */ /* 0x000fe200078e0005 */
[----:B------:R-:W-:Y:S01]  /*5d10*/  IABS R8, R13 ;  /* 0x0000000d00087213 */ /* 0x000fe20000000000 */
[----:B------:R-:W-:Y:S01]  /*5d20*/  VIADD R5, R3, 0x9 ;  /* 0x0000000903057836 */ /* 0x000fe20000000000 */
[----:B------:R-:W-:Y:S01]  /*5d30*/  I2FP.F32.S32 R6, R6 ;  /* 0x0000000600067245 */ /* 0x000fe20000201400 */
[----:B------:R-:W-:Y:S01]  /*5d40*/  FFMA.FTZ R10, R10, -UR19, R108 ;  /* 0x800000130a0a7c23 */ /* 0x000fe2000801006c */
[----:B------:R-:W-:Y:S01]  /*5d50*/  ISETP.NE.AND P3, PT, R12, RZ, PT ;  /* 0x000000ff0c00720c */ /* 0x000fe20003f65270 */
[----:B------:R-:W-:Y:S01]  /*5d60*/  FFMA.FTZ R12, R9, -UR19, R163 ;  /* 0x80000013090c7c23 */ /* 0x000fe200080100a3 */
[----:B------:R-:W-:Y:S01]  /*5d70*/  I2FP.F32.S32 R9, R8 ;  /* 0x0000000800097245 */ /* 0x000fe20000201400 */
[----:B------:R-:W-:Y:S01]  /*5d80*/  FFMA.FTZ R18, R6, -UR19, R110 ;  /* 0x8000001306127c23 */ /* 0x000fe2000801006e */
[----:B------:R-:W-:Y:S01]  /*5d90*/  I2FP.F32.S32 R8, R7 ;  /* 0x0000000700087245 */ /* 0x000fe20000201400 */
[----:B------:R-:W-:Y:S01]  /*5da0*/  VIADD R7, R3, 0x10 ;  /* 0x0000001003077836 */ /* 0x000fe20000000000 */
[----:B------:R-:W-:Y:S01]  /*5db0*/  FSEL R60, R22, -INF , !P3 ;  /* 0xff800000163c7808 */ /* 0x000fe20005800000 */
[----:B------:R-:W-:-:S02]  /*5dc0*/  IMAD.IADD R6, R237, 0x1, -R5 ;  /* 0x00000001ed067824 */ /* 0x000fc400078e0a05 */
[----:B------:R-:W-:Y:S01]  /*5dd0*/  FFMA.FTZ R17, R9, -UR19, R176 ;  /* 0x8000001309117c23 */ /* 0x000fe200080100b0 */
[----:B------:R-:W-:Y:S01]  /*5de0*/  FFMA.FTZ R16, R8, -UR19, R178 ;  /* 0x8000001308107c23 */ /* 0x000fe200080100b2 */
[----:B------:R-:W-:Y:S01]  /*5df0*/  IMAD.IADD R8, R237, 0x1, -R7 ;  /* 0x00000001ed087824 */ /* 0x000fe200078e0a07 */
[----:B------:R-:W-:Y:S01]  /*5e00*/  FSEL R62, R21, -INF , !P2 ;  /* 0xff800000153e7808 */ /* 0x000fe20005000000 */
[--C-:B------:R-:W-:Y:S01]  /*5e10*/  IMAD.IADD R9, R238, 0x1, -R5.reuse ;  /* 0x00000001ee097824 */ /* 0x100fe200078e0a05 */
[----:B------:R-:W-:Y:S01]  /*5e20*/  IABS R6, R6 ;  /* 0x0000000600067213 */ /* 0x000fe20000000000 */
[----:B------:R-:W-:Y:S01]  /*5e30*/  IMAD.IADD R11, R236, 0x1, -R5 ;  /* 0x00000001ec0b7824 */ /* 0x000fe200078e0a05 */
[----:B------:R-:W-:Y:S02]  /*5e40*/  FSEL R65, R12, -INF , !P1 ;  /* 0xff8000000c417808 */ /* 0x000fe40004800000 */
[C---:B------:R-:W-:Y:S02]  /*5e50*/  ISETP.GE.AND P3, PT, R5.reuse, R243, PT ;  /* 0x000000f30500720c */ /* 0x040fe40003f66270 */
[----:B------:R-:W-:-:S02]  /*5e60*/  ISETP.GE.AND P2, PT, R5, R242, PT ;  /* 0x000000f20500720c */ /* 0x000fc40003f46270 */
[----:B------:R-:W-:Y:S02]  /*5e70*/  ISETP.GE.AND P1, PT, R5, R241, PT ;  /* 0x000000f10500720c */ /* 0x000fe40003f26270 */
[----:B------:R-:W-:Y:S01]  /*5e80*/  FSEL R53, R10, -INF , !P4 ;  /* 0xff8000000a357808 */ /* 0x000fe20006000000 */
[----:B------:R-:W-:Y:S01]  /*5e90*/  IMAD.IADD R10, R239, 0x1, -R5 ;  /* 0x00000001ef0a7824 */ /* 0x000fe200078e0a05 */
[C---:B------:R-:W-:Y:S02]  /*5ea0*/  ISETP.GE.AND P0, PT, R5.reuse, R240, PT ;  /* 0x000000f00500720c */ /* 0x040fe40003f06270 */
[----:B------:R-:W-:Y:S01]  /*5eb0*/  IABS R12, R8 ;  /* 0x00000008000c7213 */ /* 0x000fe20000000000 */
[----:B------:R-:W-:Y:S01]  /*5ec0*/  IMAD.MOV.U32 R8, RZ, RZ, R6 ;  /* 0x000000ffff087224 */ /* 0x000fe200078e0006 */
[C---:B------:R-:W-:Y:S02]  /*5ed0*/  ISETP.LT.OR P4, PT, R5.reuse, R235, P3 ;  /* 0x000000eb0500720c */ /* 0x040fe40001f81670 */
[----:B------:R-:W-:-:S02]  /*5ee0*/  ISETP.LT.OR P2, PT, R5, R233, P2 ;  /* 0x000000e90500720c */ /* 0x000fc40001741670 */
[C---:B------:R-:W-:Y:S02]  /*5ef0*/  ISETP.LT.OR P1, PT, R5.reuse, R232, P1 ;  /* 0x000000e80500720c */ /* 0x040fe40000f21670 */
[----:B------:R-:W-:Y:S02]  /*5f00*/  ISETP.LT.OR P0, PT, R5, R234, P0 ;  /* 0x000000ea0500720c */ /* 0x000fe40000701670 */
[----:B------:R-:W-:Y:S02]  /*5f10*/  IABS R6, R9 ;  /* 0x0000000900067213 */ /* 0x000fe40000000000 */
[----:B------:R-:W-:Y:S02]  /*5f20*/  IABS R5, R11 ;  /* 0x0000000b00057213 */ /* 0x000fe40000000000 */
[----:B------:R-:W-:Y:S02]  /*5f30*/  IABS R9, R10 ;  /* 0x0000000a00097213 */ /* 0x000fe40000000000 */
[----:B------:R-:W-:Y:S01]  /*5f40*/  I2FP.F32.S32 R11, R8 ;  /* 0x00000008000b7245 */ /* 0x000fe20000201400 */
[----:B------:R-:W-:Y:S01]  /*5f50*/  IMAD.MOV.U32 R8, RZ, RZ, R6 ;  /* 0x000000ffff087224 */ /* 0x000fe200078e0006 */
[----:B------:R-:W-:Y:S01]  /*5f60*/  ISETP.NE.AND P3, PT, R14, RZ, PT ;  /* 0x000000ff0e00720c */ /* 0x000fe20003f65270 */
[----:B------:R-:W-:Y:S01]  /*5f70*/  IMAD.MOV.U32 R6, RZ, RZ, R5 ;  /* 0x000000ffff067224 */ /* 0x000fe200078e0005 */
[----:B------:R-:W-:Y:S01]  /*5f80*/  P2R R15, PR, RZ, 0x4 ;  /* 0x00000004ff0f7803 */ /* 0x000fe20000000000 */
[----:B------:R-:W-:-:S02]  /*5f90*/  IMAD.MOV.U32 R5, RZ, RZ, R9 ;  /* 0x000000ffff057224 */ /* 0x000fc400078e0009 */
[----:B------:R-:W-:Y:S01]  /*5fa0*/  FFMA.FTZ R11, R11, -UR19, R109 ;  /* 0x800000130b0b7c23 */ /* 0x000fe2000801006d */
[----:B------:R-:W-:Y:S02]  /*5fb0*/  I2FP.F32.S32 R10, R8 ;  /* 0x00000008000a7245 */ /* 0x000fe40000201400 */
[----:B------:R-:W-:Y:S02]  /*5fc0*/  FSEL R59, R18, -INF , !P3 ;  /* 0xff800000123b7808 */ /* 0x000fe40005800000 */
[----:B------:R-:W-:Y:S01]  /*5fd0*/  I2FP.F32.S32 R5, R5 ;  /* 0x0000000500057245 */ /* 0x000fe20000201400 */
[----:B------:R-:W-:Y:S01]  /*5fe0*/  FFMA.FTZ R19, R10, -UR19, R111 ;  /* 0x800000130a137c23 */ /* 0x000fe2000801006f */
[----:B------:R-:W-:Y:S01]  /*5ff0*/  I2FP.F32.S32 R8, R12 ;  /* 0x0000000c00087245 */ /* 0x000fe20000201400 */
[----:B------:R-:W-:Y:S01]  /*6000*/  IMAD.IADD R10, R236, 0x1, -R7 ;  /* 0x00000001ec0a7824 */ /* 0x000fe200078e0a07 */
[----:B------:R-:W-:Y:S01]  /*6010*/  ISETP.GE.AND P3, PT, R7, R243, PT ;  /* 0x000000f30700720c */ /* 0x000fe20003f66270 */
[----:B------:R-:W-:Y:S01]  /*6020*/  FFMA.FTZ R21, R5, -UR19, R179 ;  /* 0x8000001305157c23 */ /* 0x000fe200080100b3 */
[----:B------:R-:W-:Y:S01]  /*6030*/  I2FP.F32.S32 R9, R6 ;  /* 0x0000000600097245 */ /* 0x000fe20000201400 */
[----:B------:R-:W-:Y:S01]  /*6040*/  VIADD R6, R3, 0x11 ;  /* 0x0000001103067836 */ /* 0x000fe20000000000 */
[----:B------:R-:W-:Y:S01]  /*6050*/  FSEL R48, R11, -INF , !P4 ;  /* 0xff8000000b307808 */ /* 0x000fe20006000000 */
[----:B------:R-:W-:Y:S01]  /*6060*/  FFMA.FTZ R20, R8, -UR19, R104 ;  /* 0x8000001308147c23 */ /* 0x000fe20008010068 */
[----:B------:R-:W-:Y:S01]  /*6070*/  P2R R14, PR, RZ, 0x2 ;  /* 0x00000002ff0e7803 */ /* 0x000fe20000000000 */
[----:B------:R-:W-:Y:S01]  /*6080*/  IMAD.IADD R5, R238, 0x1, -R7 ;  /* 0x00000001ee057824 */ /* 0x000fe200078e0a07 */
[----:B------:R-:W-:Y:S01]  /*6090*/  P2R R13, PR, RZ, 0x1 ;  /* 0x00000001ff0d7803 */ /* 0x000fe20000000000 */
[----:B------:R-:W-:Y:S01]  /*60a0*/  FFMA.FTZ R22, R9, -UR19, R177 ;  /* 0x8000001309167c23 */ /* 0x000fe200080100b1 */
[----:B------:R-:W-:Y:S01]  /*60b0*/  ISETP.LT.OR P4, PT, R7, R235, P3 ;  /* 0x000000eb0700720c */ /* 0x000fe20001f81670 */
[----:B------:R-:W-:Y:S01]  /*60c0*/  IMAD.IADD R8, R237, 0x1, -R6 ;  /* 0x00000001ed087824 */ /* 0x000fe200078e0a06 */
[----:B------:R-:W-:Y:S01]  /*60d0*/  ISETP.GE.AND P2, PT, R7, R242, PT ;  /* 0x000000f20700720c */ /* 0x000fe20003f46270 */
[----:B------:R-:W-:Y:S01]  /*60e0*/  IMAD.IADD R9, R239, 0x1, -R7 ;  /* 0x00000001ef097824 */ /* 0x000fe200078e0a07 */
[----:B------:R-:W-:-:S02]  /*60f0*/  ISETP.GE.AND P1, PT, R7, R241, PT ;  /* 0x000000f10700720c */ /* 0x000fc40003f26270 */
[C---:B------:R-:W-:Y:S02]  /*6100*/  ISETP.GE.AND P0, PT, R7.reuse, R240, PT ;  /* 0x000000f00700720c */ /* 0x040fe40003f06270 */
[----:B------:R-:W-:Y:S02]  /*6110*/  FSEL R63, R16, -INF , !P5 ;  /* 0xff800000103f7808 */ /* 0x000fe40006800000 */
[----:B------:R-:W-:Y:S02]  /*6120*/  P2R R18, PR, RZ, 0x10 ;  /* 0x00000010ff127803 */ /* 0x000fe40000000000 */
[C---:B------:R-:W-:Y:S02]  /*6130*/  ISETP.LT.OR P3, PT, R7.reuse, R233, P2 ;  /* 0x000000e90700720c */ /* 0x040fe40001761670 */
[C---:B------:R-:W-:Y:S02]  /*6140*/  ISETP.LT.OR P5, PT, R7.reuse, R232, P1 ;  /* 0x000000e80700720c */ /* 0x040fe40000fa1670 */
[----:B------:R-:W-:-:S02]  /*6150*/  ISETP.LT.OR P4, PT, R7, R234, P0 ;  /* 0x000000ea0700720c */ /* 0x000fc40000781670 */
[----:B------:R-:W-:Y:S02]  /*6160*/  IABS R7, R5 ;  /* 0x0000000500077213 */ /* 0x000fe40000000000 */
[----:B------:R-:W-:Y:S02]  /*6170*/  IABS R11, R8 ;  /* 0x00000008000b7213 */ /* 0x000fe40000000000 */
[----:B------:R-:W-:Y:S02]  /*6180*/  IABS R5, R10 ;  /* 0x0000000a00057213 */ /* 0x000fe40000000000 */
[----:B------:R-:W-:Y:S01]  /*6190*/  IABS R8, R9 ;  /* 0x0000000900087213 */ /* 0x000fe20000000000 */
[----:B------:R-:W-:Y:S01]  /*61a0*/  IMAD.MOV.U32 R9, RZ, RZ, R7 ;  /* 0x000000ffff097224 */ /* 0x000fe200078e0007 */
[----:B------:R-:W-:Y:S01]  /*61b0*/  ISETP.NE.AND P1, PT, R13, RZ, PT ;  /* 0x000000ff0d00720c */ /* 0x000fe20003f25270 */
[----:B------:R-:W-:Y:S01]  /*61c0*/  IMAD.MOV.U32 R7, RZ, RZ, R5 ;  /* 0x000000ffff077224 */ /* 0x000fe200078e0005 */
[----:B------:R-:W-:Y:S01]  /*61d0*/  FSEL R61, R17, -INF , !P6 ;  /* 0xff800000113d7808 */ /* 0x000fe20007000000 */
[----:B------:R-:W-:Y:S01]  /*61e0*/  IMAD.MOV.U32 R5, RZ, RZ, R8 ;  /* 0x000000ffff057224 */ /* 0x000fe200078e0008 */
[----:B------:R-:W-:Y:S01]  /*61f0*/  ISETP.NE.AND P6, PT, R15, RZ, PT ;  /* 0x000000ff0f00720c */ /* 0x000fe20003fc5270 */
[----:B------:R-:W-:Y:S01]  /*6200*/  IMAD.IADD R13, R238, 0x1, -R6 ;  /* 0x00000001ee0d7824 */ /* 0x000fe200078e0a06 */
[----:B------:R-:W-:Y:S01]  /*6210*/  I2FP.F32.S32 R10, R7 ;  /* 0x00000007000a7245 */ /* 0x000fe20000201400 */
[----:B------:R-:W-:Y:S01]  /*6220*/  IMAD.MOV.U32 R12, RZ, RZ, R11 ;  /* 0x000000ffff0c7224 */ /* 0x000fe200078e000b */
[----:B------:R-:W-:-:S02]  /*6230*/  I2FP.F32.S32 R11, R9 ;  /* 0x00000009000b7245 */ /* 0x000fc40000201400 */
[----:B------:R-:W-:Y:S01]  /*6240*/  I2FP.F32.S32 R7, R5 ;  /* 0x0000000500077245 */ /* 0x000fe20000201400 */
[----:B------:R-:W-:Y:S01]  /*6250*/  FFMA.FTZ R16, R10, -UR19, R172 ;  /* 0x800000130a107c23 */ /* 0x000fe200080100ac */
[----:B------:R-:W-:Y:S01]  /*6260*/  IABS R9, R13 ;  /* 0x0000000d00097213 */ /* 0x000fe20000000000 */
[----:B------:R-:W-:Y:S01]  /*6270*/  FFMA.FTZ R17, R11, -UR19, R106 ;  /* 0x800000130b117c23 */ /* 0x000fe2000801006a */
[----:B------:R-:W-:Y:S01]  /*6280*/  ISETP.NE.AND P2, PT, R14, RZ, PT ;  /* 0x000000ff0e00720c */ /* 0x000fe20003f45270 */
[----:B------:R-:W-:Y:S01]  /*6290*/  FFMA.FTZ R15, R7, -UR19, R174 ;  /* 0x80000013070f7c23 */ /* 0x000fe200080100ae */
[----:B------:R-:W-:Y:S01]  /*62a0*/  ISETP.GE.AND P0, PT, R6, R243, PT ;  /* 0x000000f30600720c */ /* 0x000fe20003f06270 */
[----:B------:R-:W-:Y:S01]  /*62b0*/  IMAD.MOV.U32 R5, RZ, RZ, R9 ;  /* 0x000000ffff057224 */ /* 0x000fe200078e0009 */
[----:B------:R-:W-:Y:S01]  /*62c0*/  I2FP.F32.S32 R8, R12 ;  /* 0x0000000c00087245 */ /* 0x000fe20000201400 */
[----:B------:R-:W-:Y:S01]  /*62d0*/  IMAD.IADD R7, R236, 0x1, -R6 ;  /* 0x00000001ec077824 */ /* 0x000fe200078e0a06 */
[----:B------:R-:W-:-:S02]  /*62e0*/  FSEL R50, R19, -INF , !P6 ;  /* 0xff80000013327808 */ /* 0x000fc40007000000 */
[----:B------:R-:W-:Y:S01]  /*62f0*/  ISETP.LT.OR P6, PT, R6, R235, P0 ;  /* 0x000000eb0600720c */ /* 0x000fe200007c1670 */
[----:B------:R-:W-:Y:S01]  /*6300*/  FFMA.FTZ R14, R8, -UR19, R105 ;  /* 0x80000013080e7c23 */ /* 0x000fe20008010069 */
[----:B------:R-:W-:Y:S02]  /*6310*/  FSEL R51, R22, -INF , !P2 ;  /* 0xff80000016337808 */ /* 0x000fe40005000000 */
[----:B------:R-:W-:Y:S02]  /*6320*/  ISETP.NE.AND P0, PT, R18, RZ, PT ;  /* 0x000000ff1200720c */ /* 0x000fe40003f05270 */
[----:B------:R-:W-:Y:S02]  /*6330*/  ISETP.GE.AND P2, PT, R6, R242, PT ;  /* 0x000000f20600720c */ /* 0x000fe40003f46270 */
[----:B------:R-:W-:Y:S01]  /*6340*/  I2FP.F32.S32 R8, R5 ;  /* 0x0000000500087245 */ /* 0x000fe20000201400 */
[----:B------:R-:W-:Y:S01]  /*6350*/  VIADD R5, R3, 0x18 ;  /* 0x0000001803057836 */ /* 0x000fe20000000000 */
[----:B------:R-:W-:-:S02]  /*6360*/  IABS R7, R7 ;  /* 0x0000000700077213 */ /* 0x000fc40000000000 */
[----:B------:R-:W-:Y:S01]  /*6370*/  FSEL R58, R21, -INF , !P1 ;  /* 0xff800000153a7808 */ /* 0x000fe20004800000 */
[----:B------:R-:W-:Y:S01]  /*6380*/  FFMA.FTZ R23, R8, -UR19, R107 ;  /* 0x8000001308177c23 */ /* 0x000fe2000801006b */
[----:B------:R-:W-:Y:S01]  /*6390*/  FSEL R44, R20, -INF , !P0 ;  /* 0xff800000142c7808 */ /* 0x000fe20004000000 */
[--C-:B------:R-:W-:Y:S01]  /*63a0*/  IMAD.IADD R8, R237, 0x1, -R5.reuse ;  /* 0x00000001ed087824 */ /* 0x100fe200078e0a05 */
[----:B------:R-:W-:Y:S01]  /*63b0*/  ISETP.LT.OR P2, PT, R6, R233, P2 ;  /* 0x000000e90600720c */ /* 0x000fe20001741670 */
[--C-:B------:R-:W-:Y:S01]  /*63c0*/  IMAD.IADD R10, R238, 0x1, -R5.reuse ;  /* 0x00000001ee0a7824 */ /* 0x100fe200078e0a05 */
[----:B------:R-:W-:Y:S01]  /*63d0*/  ISETP.GE.AND P1, PT, R6, R241, PT ;  /* 0x000000f10600720c */ /* 0x000fe20003f26270 */
[----:B------:R-:W-:Y:S01]  /*63e0*/  IMAD.IADD R12, R236, 0x1, -R5 ;  /* 0x00000001ec0c7824 */ /* 0x000fe200078e0a05 */
[----:B------:R-:W-:Y:S02]  /*63f0*/  ISETP.GE.AND P0, PT, R6, R240, PT ;  /* 0x000000f00600720c */ /* 0x000fe40003f06270 */
[----:B------:R-:W-:-:S02]  /*6400*/  I2FP.F32.S32 R7, R7 ;  /* 0x0000000700077245 */ /* 0x000fc40000201400 */
[----:B------:R-:W-:Y:S02]  /*6410*/  P2R R13, PR, RZ, 0x4 ;  /* 0x00000004ff0d7803 */ /* 0x000fe40000000000 */
[C---:B------:R-:W-:Y:S01]  /*6420*/  ISETP.LT.OR P1, PT, R6.reuse, R232, P1 ;  /* 0x000000e80600720c */ /* 0x040fe20000f21670 */
[----:B------:R-:W-:Y:S01]  /*6430*/  FFMA.FTZ R19, R7, -UR19, R173 ;  /* 0x8000001307137c23 */ /* 0x000fe200080100ad */
[----:B------:R-:W-:Y:S01]  /*6440*/  ISETP.LT.OR P0, PT, R6, R234, P0 ;  /* 0x000000ea0600720c */ /* 0x000fe20000701670 */
[----:B------:R-:W-:Y:S01]  /*6450*/  IMAD.IADD R6, R239, 0x1, -R6 ;  /* 0x00000001ef067824 */ /* 0x000fe200078e0a06 */
[----:B------:R-:W-:Y:S02]  /*6460*/  ISETP.GE.AND P2, PT, R5, R242, PT ;  /* 0x000000f20500720c */ /* 0x000fe40003f46270 */
[----:B------:R-:W-:Y:S02]  /*6470*/  FSEL R47, R17, -INF , !P3 ;  /* 0xff800000112f7808 */ /* 0x000fe40005800000 */
[----:B------:R-:W-:-:S02]  /*6480*/  ISETP.GE.AND P3, PT, R5, R243, PT ;  /* 0x000000f30500720c */ /* 0x000fc40003f66270 */
[----:B------:R-:W-:Y:S02]  /*6490*/  FSEL R49, R16, -INF , !P5 ;  /* 0xff80000010317808 */ /* 0x000fe40006800000 */
[----:B------:R-:W-:Y:S02]  /*64a0*/  P2R R11, PR, RZ, 0x2 ;  /* 0x00000002ff0b7803 */ /* 0x000fe40000000000 */
[----:B------:R-:W-:Y:S02]  /*64b0*/  P2R R7, PR, RZ, 0x1 ;  /* 0x00000001ff077803 */ /* 0x000fe40000000000 */
[----:B------:R-:W-:Y:S02]  /*64c0*/  ISETP.LT.OR P5, PT, R5, R233, P2 ;  /* 0x000000e90500720c */ /* 0x000fe400017a1670 */
[----:B------:R-:W-:Y:S02]  /*64d0*/  FSEL R52, R15, -INF , !P4 ;  /* 0xff8000000f347808 */ /* 0x000fe40006000000 */
[----:B------:R-:W-:-:S02]  /*64e0*/  ISETP.GE.AND P1, PT, R5, R241, PT ;  /* 0x000000f10500720c */ /* 0x000fc40003f26270 */
[C---:B------:R-:W-:Y:S02]  /*64f0*/  ISETP.GE.AND P0, PT, R5.reuse, R240, PT ;  /* 0x000000f00500720c */ /* 0x040fe40003f06270 */
[----:B------:R-:W-:Y:S02]  /*6500*/  ISETP.LT.OR P4, PT, R5, R235, P3 ;  /* 0x000000eb0500720c */ /* 0x000fe40001f81670 */
[----:B------:R-:W-:Y:S02]  /*6510*/  ISETP.NE.AND P3, PT, R13, RZ, PT ;  /* 0x000000ff0d00720c */ /* 0x000fe40003f65270 */
[----:B------:R-:W-:Y:S02]  /*6520*/  IABS R6, R6 ;  /* 0x0000000600067213 */ /* 0x000fe40000000000 */
[----:B------:R-:W-:Y:S02]  /*6530*/  FSEL R43, R14, -INF , !P6 ;  /* 0xff8000000e2b7808 */ /* 0x000fe40007000000 */
[----:B------:R-:W-:Y:S01]  /*6540*/  P2R R13, PR, RZ, 0x20 ;  /* 0x00000020ff0d7803 */ /* 0x000fe20000000000 */
[----:B------:R-:W-:Y:S01]  /*6550*/  IMAD.MOV.U32 R9, RZ, RZ, R6 ;  /* 0x000000ffff097224 */ /* 0x000fe200078e0006 */
[----:B------:R-:W-:-:S02]  /*6560*/  IABS R8, R8 ;  /* 0x0000000800087213 */ /* 0x000fc40000000000 */
[C---:B------:R-:W-:Y:S02]  /*6570*/  ISETP.LT.OR P6, PT, R5.reuse, R232, P1 ;  /* 0x000000e80500720c */ /* 0x040fe40000fc1670 */
[----:B------:R-:W-:Y:S01]  /*6580*/  ISETP.LT.OR P5, PT, R5, R234, P0 ;  /* 0x000000ea0500720c */ /* 0x000fe200007a1670 */
[----:B------:R-:W-:Y:S01]  /*6590*/  IMAD.IADD R5, R239, 0x1, -R5 ;  /* 0x00000001ef057824 */ /* 0x000fe200078e0a05 */
[----:B------:R-:W-:Y:S01]  /*65a0*/  ISETP.NE.AND P1, PT, R7, RZ, PT ;  /* 0x000000ff0700720c */ /* 0x000fe20003f25270 */
[----:B------:R-:W-:Y:S01]  /*65b0*/  IMAD.MOV.U32 R7, RZ, RZ, R8 ;  /* 0x000000ffff077224 */ /* 0x000fe200078e0008 */
[----:B------:R-:W-:Y:S02]  /*65c0*/  IABS R6, R10 ;  /* 0x0000000a00067213 */ /* 0x000fe40000000000 */
[----:B------:R-:W-:Y:S02]  /*65d0*/  IABS R5, R5 ;  /* 0x0000000500057213 */ /* 0x000fe40000000000 */
[----:B------:R-:W-:-:S02]  /*65e0*/  I2FP.F32.S32 R9, R9 ;  /* 0x0000000900097245 */ /* 0x000fc40000201400 */
[----:B------:R-:W-:Y:S01]  /*65f0*/  I2FP.F32.S32 R10, R7 ;  /* 0x00000007000a7245 */ /* 0x000fe20000201400 */
[----:B------:R-:W-:Y:S01]  /*6600*/  IMAD.MOV.U32 R7, RZ, RZ, R5 ;  /* 0x000000ffff077224 */ /* 0x000fe200078e0005 */
[----:B------:R-:W-:Y:S01]  /*6610*/  IABS R8, R12 ;  /* 0x0000000c00087213 */ /* 0x000fe20000000000 */
[----:B------:R-:W-:Y:S01]  /*6620*/  FFMA.FTZ R12, R9, -UR19, R175 ;  /* 0x80000013090c7c23 */ /* 0x000fe200080100af */
[----:B------:R-:W-:Y:S01]  /*6630*/  I2FP.F32.S32 R6, R6 ;  /* 0x0000000600067245 */ /* 0x000fe20000201400 */
[C---:B------:R-:W-:Y:S01]  /*6640*/  VIADD R5, R3.reuse, 0x19 ;  /* 0x0000001903057836 */ /* 0x040fe20000000000 */
[----:B------:R-:W-:Y:S01]  /*6650*/  I2FP.F32.S32 R9, R8 ;  /* 0x0000000800097245 */ /* 0x000fe20000201400 */
[----:B------:R-:W-:Y:S01]  /*6660*/  FFMA.FTZ R10, R10, -UR19, R100 ;  /* 0x800000130a0a7c23 */ /* 0x000fe20008010064 */
[----:B------:R-:W-:Y:S01]  /*6670*/  I2FP.F32.S32 R8, R7 ;  /* 0x0000000700087245 */ /* 0x000fe20000201400 */
[----:B------:R-:W-:Y:S01]  /*6680*/  FFMA.FTZ R18, R6, -UR19, R102 ;  /* 0x8000001306127c23 */ /* 0x000fe20008010066 */
[----:B------:R-:W-:Y:S01]  /*6690*/  VIADD R7, R3, 0x20 ;  /* 0x0000002003077836 */ /* 0x000fe20000000000 */
[----:B------:R-:W-:Y:S01]  /*66a0*/  ISETP.NE.AND P2, PT, R11, RZ, PT ;  /* 0x000000ff0b00720c */ /* 0x000fe20003f45270 */
[----:B------:R-:W-:-:S02]  /*66b0*/  IMAD.IADD R6, R237, 0x1, -R5 ;  /* 0x00000001ed067824 */ /* 0x000fc400078e0a05 */
[----:B------:R-:W-:Y:S01]  /*66c0*/  FFMA.FTZ R16, R8, -UR19, R170 ;  /* 0x8000001308107c23 */ /* 0x000fe200080100aa */
[----:B------:R-:W-:Y:S02]  /*66d0*/  IMAD.IADD R8, R237, 0x1, -R7 ;  /* 0x00000001ed087824 */ /* 0x000fe400078e0a07 */
[----:B------:R-:W-:Y:S01]  /*66e0*/  FFMA.FTZ R17, R9, -UR19, R168 ;  /* 0x8000001309117c23 */ /* 0x000fe200080100a8 */
[--C-:B------:R-:W-:Y:S01]  /*66f0*/  IMAD.IADD R9, R238, 0x1, -R5.reuse ;  /* 0x00000001ee097824 */ /* 0x100fe200078e0a05 */
[----:B------:R-:W-:Y:S01]  /*6700*/  IABS R6, R6 ;  /* 0x0000000600067213 */ /* 0x000fe20000000000 */
[----:B------:R-:W-:Y:S01]  /*6710*/  IMAD.IADD R11, R236, 0x1, -R5 ;  /* 0x00000001ec0b7824 */ /* 0x000fe200078e0a05 */
[----:B------:R-:W-:Y:S02]  /*6720*/  FSEL R42, R23, -INF , !P3 ;  /* 0xff800000172a7808 */ /* 0x000fe40005800000 */
[----:B------:R-:W-:Y:S02]  /*6730*/  FSEL R45, R19, -INF , !P2 ;  /* 0xff800000132d7808 */ /* 0x000fe40005000000 */
[----:B------:R-:W-:-:S02]  /*6740*/  FSEL R46, R12, -INF , !P1 ;  /* 0xff8000000c2e7808 */ /* 0x000fc40004800000 */
[C---:B------:R-:W-:Y:S02]  /*6750*/  ISETP.GE.AND P3, PT, R5.reuse, R243, PT ;  /* 0x000000f30500720c */ /* 0x040fe40003f66270 */
[C---:B------:R-:W-:Y:S02]  /*6760*/  ISETP.GE.AND P2, PT, R5.reuse, R242, PT ;  /* 0x000000f20500720c */ /* 0x040fe40003f46270 */
[----:B------:R-:W-:Y:S02]  /*6770*/  ISETP.GE.AND P1, PT, R5, R241, PT ;  /* 0x000000f10500720c */ /* 0x000fe40003f26270 */
[----:B------:R-:W-:Y:S01]  /*6780*/  FSEL R40, R10, -INF , !P4 ;  /* 0xff8000000a287808 */ /* 0x000fe20006000000 */
[----:B------:R-:W-:Y:S01]  /*6790*/  IMAD.IADD R10, R239, 0x1, -R5 ;  /* 0x00000001ef0a7824 */ /* 0x000fe200078e0a05 */
[C---:B------:R-:W-:Y:S02]  /*67a0*/  ISETP.GE.AND P0, PT, R5.reuse, R240, PT ;  /* 0x000000f00500720c */ /* 0x040fe40003f06270 */
[----:B------:R-:W-:Y:S01]  /*67b0*/  IABS R12, R8 ;  /* 0x00000008000c7213 */ /* 0x000fe20000000000 */
[----:B------:R-:W-:Y:S01]  /*67c0*/  IMAD.MOV.U32 R8, RZ, RZ, R6 ;  /* 0x000000ffff087224 */ /* 0x000fe200078e0006 */
[----:B------:R-:W-:-:S02]  /*67d0*/  ISETP.LT.OR P4, PT, R5, R235, P3 ;  /* 0x000000eb0500720c */ /* 0x000fc40001f81670 */
[C---:B------:R-:W-:Y:S02]  /*67e0*/  ISETP.LT.OR P2, PT, R5.reuse, R233, P2 ;  /* 0x000000e90500720c */ /* 0x040fe40001741670 */
[C---:B------:R-:W-:Y:S02]  /*67f0*/  ISETP.LT.OR P1, PT, R5.reuse, R232, P1 ;  /* 0x000000e80500720c */ /* 0x040fe40000f21670 */
[----:B------:R-:W-:Y:S02]  /*6800*/  ISETP.LT.OR P0, PT, R5, R234, P0 ;  /* 0x000000ea0500720c */ /* 0x000fe40000701670 */
[----:B------:R-:W-:Y:S02]  /*6810*/  IABS R6, R9 ;  /* 0x0000000900067213 */ /* 0x000fe40000000000 */
[----:B------:R-:W-:Y:S02]  /*6820*/  IABS R5, R11 ;  /* 0x0000000b00057213 */ /* 0x000fe40000000000 */
[----:B------:R-:W-:-:S02]  /*6830*/  IABS R9, R10 ;  /* 0x0000000a00097213 */ /* 0x000fc40000000000 */
[----:B------:R-:W-:Y:S01]  /*6840*/  I2FP.F32.S32 R11, R8 ;  /* 0x00000008000b7245 */ /* 0x000fe20000201400 */
[----:B------:R-:W-:Y:S01]  /*6850*/  IMAD.MOV.U32 R8, RZ, RZ, R6 ;  /* 0x000000ffff087224 */ /* 0x000fe200078e0006 */
[----:B------:R-:W-:Y:S01]  /*6860*/  ISETP.NE.AND P3, PT, R13, RZ, PT ;  /* 0x000000ff0d00720c */ /* 0x000fe20003f65270 */
[----:B------:R-:W-:Y:S01]  /*6870*/  IMAD.MOV.U32 R6, RZ, RZ, R5 ;  /* 0x000000ffff067224 */ /* 0x000fe200078e0005 */
[----:B------:R-:W-:Y:S01]  /*6880*/  P2R R15, PR, RZ, 0x4 ;  /* 0x00000004ff0f7803 */ /* 0x000fe20000000000 */
[----:B------:R-:W-:Y:S02]  /*6890*/  IMAD.MOV.U32 R5, RZ, RZ, R9 ;  /* 0x000000ffff057224 */ /* 0x000fe400078e0009 */
[----:B------:R-:W-:Y:S01]  /*68a0*/  FFMA.FTZ R11, R11, -UR19, R101 ;  /* 0x800000130b0b7c23 */ /* 0x000fe20008010065 */
[----:B------:R-:W-:Y:S02]  /*68b0*/  I2FP.F32.S32 R10, R8 ;  /* 0x00000008000a7245 */ /* 0x000fe40000201400 */
[----:B------:R-:W-:-:S02]  /*68c0*/  FSEL R39, R18, -INF , !P3 ;  /* 0xff80000012277808 */ /* 0x000fc40005800000 */
        /* <DEDUP_REMOVED lines=405> */
[----:B------:R-:W-:Y:S01]  /*8220*/  FSEL R194, R23, -INF , !P3 ;  /* 0xff80000017c27808 */ /* 0x000fe20005800000 */
[----:B------:R-:W-:Y:S01]  /*8230*/  VIADD R226, R223, 0x2800 ;  /* 0x00002800dfe27836 */ /* 0x000fe20000000000 */
[----:B------:R-:W-:Y:S01]  /*8240*/  FSEL R201, R19, -INF , !P2 ;  /* 0xff80000013c97808 */ /* 0x000fe20005000000 */
[----:B------:R-:W-:Y:S01]  /*8250*/  VIADD R224, R223, 0x3800 ;  /* 0x00003800dfe07836 */ /* 0x000fe20000000000 */
        /* <DEDUP_REMOVED lines=43> */
[----:B------:R-:W-:Y:S01]  /*8510*/  ISETP.GE.AND P1, PT, R7, R241, PT ;  /* 0x000000f10700720c */ /* 0x000fe20003f26270 */
[----:B------:R-:W-:Y:S01]  /*8520*/  VIADD R227, R223, 0x2000 ;  /* 0x00002000dfe37836 */ /* 0x000fe20000000000 */
[----:B------:R-:W-:Y:S01]  /*8530*/  ISETP.GE.AND P0, PT, R7, R240, PT ;  /* 0x000000f00700720c */ /* 0x000fe20003f06270 */
[----:B------:R-:W-:Y:S01]  /*8540*/  VIADD R225, R223, 0x3000 ;  /* 0x00003000dfe17836 */ /* 0x000fe20000000000 */
[----:B------:R-:W-:-:S02]  /*8550*/  FSEL R202, R16, -INF , !P5 ;  /* 0xff80000010ca7808 */ /* 0x000fc40006800000 */
[----:B------:R-:W-:Y:S02]  /*8560*/  P2R R18, PR, RZ, 0x10 ;  /* 0x00000010ff127803 */ /* 0x000fe40000000000 */
[C---:B------:R-:W-:Y:S02]  /*8570*/  ISETP.LT.OR P3, PT, R7.reuse, R233, P2 ;  /* 0x000000e90700720c */ /* 0x040fe40001761670 */
[C---:B------:R-:W-:Y:S02]  /*8580*/  ISETP.LT.OR P5, PT, R7.reuse, R232, P1 ;  /* 0x000000e80700720c */ /* 0x040fe40000fa1670 */
[----:B------:R-:W-:Y:S02]  /*8590*/  ISETP.LT.OR P4, PT, R7, R234, P0 ;  /* 0x000000ea0700720c */ /* 0x000fe40000781670 */
[----:B------:R-:W-:Y:S02]  /*85a0*/  IABS R7, R5 ;  /* 0x0000000500077213 */ /* 0x000fe40000000000 */
[----:B------:R-:W-:-:S02]  /*85b0*/  IABS R11, R8 ;  /* 0x00000008000b7213 */ /* 0x000fc40000000000 */
        /* <DEDUP_REMOVED lines=95> */
[C---:B------:R-:W-:Y:S02]  /*8bb0*/  ISETP.GE.AND P1, PT, R5.reuse, R241, PT ;  /* 0x000000f10500720c */ /* 0x040fe40003f26270 */
[----:B------:R-:W-:Y:S02]  /*8bc0*/  ISETP.GE.AND P0, PT, R5, R240, PT ;  /* 0x000000f00500720c */ /* 0x000fe40003f06270 */
[----:B------:R-:W-:Y:S01]  /*8bd0*/  FSEL R134, R10, -INF , !P4 ;  /* 0xff8000000a867808 */ /* 0x000fe20006000000 */
[----:B------:R-:W-:Y:S01]  /*8be0*/  IMAD.IADD R10, R239, 0x1, -R5 ;  /* 0x00000001ef0a7824 */ /* 0x000fe200078e0a05 */
        /* <DEDUP_REMOVED lines=17> */
[----:B------:R-:W-:Y:S01]  /*8d00*/  I2FP.F32.S32 R9, R6 ;  /* 0x0000000600097245 */ /* 0x000fe20000201400 */
[----:B------:R-:W-:Y:S01]  /*8d10*/  VIADD R6, R3, 0x61 ;  /* 0x0000006103067836 */ /* 0x000fe20000000000 */
[----:B------:R-:W-:Y:S01]  /*8d20*/  I2FP.F32.S32 R5, R5 ;  /* 0x0000000500057245 */ /* 0x000fe20000201400 */
[----:B------:R-:W-:Y:S01]  /*8d30*/  FFMA.FTZ R19, R10, -UR19, R27 ;  /* 0x800000130a137c23 */ /* 0x000fe2000801001b */
[----:B------:R-:W-:Y:S01]  /*8d40*/  FSEL R154, R18, -INF , !P3 ;  /* 0xff800000129a7808 */ /* 0x000fe20005800000 */
[----:B------:R-:W-:Y:S01]  /*8d50*/  FFMA.FTZ R22, R9, -UR19, R133 ;  /* 0x8000001309167c23 */ /* 0x000fe20008010085 */
[----:B------:R-:W-:Y:S01]  /*8d60*/  I2FP.F32.S32 R8, R12 ;  /* 0x0000000c00087245 */ /* 0x000fe20000201400 */
[----:B------:R-:W-:Y:S01]  /*8d70*/  FFMA.FTZ R21, R5, -UR19, R132 ;  /* 0x8000001305157c23 */ /* 0x000fe20008010084 */
[----:B------:R-:W-:Y:S01]  /*8d80*/  ISETP.GE.AND P3, PT, R7, R243, PT ;  /* 0x000000f30700720c */ /* 0x000fe20003f66270 */
[--C-:B------:R-:W-:Y:S01]  /*8d90*/  IMAD.IADD R5, R238, 0x1, -R7.reuse ;  /* 0x00000001ee057824 */ /* 0x100fe200078e0a07 */
[----:B------:R-:W-:Y:S01]  /*8da0*/  FSEL R133, R11, -INF , !P4 ;  /* 0xff8000000b857808 */ /* 0x000fe20006000000 */
[----:B------:R-:W-:Y:S01]  /*8db0*/  FFMA.FTZ R20, R8, -UR19, R28 ;  /* 0x8000001308147c23 */ /* 0x000fe2000801001c */
[----:B------:R-:W-:Y:S01]  /*8dc0*/  P2R R14, PR, RZ, 0x2 ;  /* 0x00000002ff0e7803 */ /* 0x000fe20000000000 */
[----:B------:R-:W-:Y:S01]  /*8dd0*/  IMAD.IADD R8, R237, 0x1, -R6 ;  /* 0x00000001ed087824 */ /* 0x000fe200078e0a06 */
[----:B------:R-:W-:Y:S01]  /*8de0*/  P2R R13, PR, RZ, 0x1 ;  /* 0x00000001ff0d7803 */ /* 0x000fe20000000000 */
[--C-:B------:R-:W-:Y:S01]  /*8df0*/  IMAD.IADD R10, R236, 0x1, -R7.reuse ;  /* 0x00000001ec0a7824 */ /* 0x100fe200078e0a07 */
[----:B------:R-:W-:Y:S01]  /*8e00*/  ISETP.LT.OR P4, PT, R7, R235, P3 ;  /* 0x000000eb0700720c */ /* 0x000fe20001f81670 */
[----:B------:R-:W-:Y:S01]  /*8e10*/  IMAD.IADD R9, R239, 0x1, -R7 ;  /* 0x00000001ef097824 */ /* 0x000fe200078e0a07 */
[----:B------:R-:W-:-:S02]  /*8e20*/  ISETP.GE.AND P2, PT, R7, R242, PT ;  /* 0x000000f20700720c */ /* 0x000fc40003f46270 */
[C---:B------:R-:W-:Y:S02]  /*8e30*/  ISETP.GE.AND P1, PT, R7.reuse, R241, PT ;  /* 0x000000f10700720c */ /* 0x040fe40003f26270 */
[C---:B------:R-:W-:Y:S02]  /*8e40*/  ISETP.GE.AND P0, PT, R7.reuse, R240, PT ;  /* 0x000000f00700720c */ /* 0x040fe40003f06270 */
[----:B------:R-:W-:Y:S02]  /*8e50*/  FSEL R170, R16, -INF , !P5 ;  /* 0xff80000010aa7808 */ /* 0x000fe40006800000 */
[----:B------:R-:W-:Y:S02]  /*8e60*/  P2R R18, PR, RZ, 0x10 ;  /* 0x00000010ff127803 */ /* 0x000fe40000000000 */
[C---:B------:R-:W-:Y:S02]  /*8e70*/  ISETP.LT.OR P3, PT, R7.reuse, R233, P2 ;  /* 0x000000e90700720c */ /* 0x040fe40001761670 */
[----:B------:R-:W-:-:S02]  /*8e80*/  ISETP.LT.OR P5, PT, R7, R232, P1 ;  /* 0x000000e80700720c */ /* 0x000fc40000fa1670 */
[----:B------:R-:W-:Y:S02]  /*8e90*/  ISETP.LT.OR P4, PT, R7, R234, P0 ;  /* 0x000000ea0700720c */ /* 0x000fe40000781670 */
        /* <DEDUP_REMOVED lines=112> */
[----:B------:R-:W-:Y:S01]  /*95a0*/  P2R R15, PR, RZ, 0x4 ;  /* 0x00000004ff0f7803 */ /* 0x000fe20000000000 */
[----:B------:R-:W-:Y:S01]  /*95b0*/  IMAD.MOV.U32 R7, RZ, RZ, R5 ;  /* 0x000000ffff077224 */ /* 0x000fe200078e0005 */
[----:B------:R-:W-:Y:S01]  /*95c0*/  ISETP.NE.AND P3, PT, R13, RZ, PT ;  /* 0x000000ff0d00720c */ /* 0x000fe20003f65270 */
[----:B------:R-:W-:Y:S01]  /*95d0*/  IMAD.MOV.U32 R5, RZ, RZ, R9 ;  /* 0x000000ffff057224 */ /* 0x000fe200078e0009 */
[----:B------:R-:W-:Y:S01]  /*95e0*/  ISETP.GE.AND P2, PT, R6, R242, PT ;  /* 0x000000f20600720c */ /* 0x000fe20003f46270 */
[----:B------:R-:W-:Y:S01]  /*95f0*/  FFMA.FTZ R11, R11, -UR19, R33 ;  /* 0x800000130b0b7c23 */ /* 0x000fe20008010021 */
[----:B------:R-:W-:Y:S02]  /*9600*/  I2FP.F32.S32 R9, R7 ;  /* 0x0000000700097245 */ /* 0x000fe40000201400 */
[----:B------:R-:W-:Y:S01]  /*9610*/  I2FP.F32.S32 R7, R5 ;  /* 0x0000000500077245 */ /* 0x000fe20000201400 */
[----:B------:R-:W-:Y:S01]  /*9620*/  VIADD R5, R3, 0x71 ;  /* 0x0000007103057836 */ /* 0x000fe20000000000 */
[----:B------:R-:W-:Y:S01]  /*9630*/  I2FP.F32.S32 R10, R8 ;  /* 0x00000008000a7245 */ /* 0x000fe20000201400 */
[----:B------:R-:W-:Y:S01]  /*9640*/  FFMA.FTZ R18, R9, -UR19, R125 ;  /* 0x8000001309127c23 */ /* 0x000fe2000801007d */
[----:B------:R-:W-:Y:S01]  /*9650*/  I2FP.F32.S32 R8, R12 ;  /* 0x0000000c00087245 */ /* 0x000fe20000201400 */
[----:B------:R-:W-:Y:S01]  /*9660*/  FFMA.FTZ R17, R7, -UR19, R127 ;  /* 0x8000001307117c23 */ /* 0x000fe2000801007f */
[----:B------:R-:W-:Y:S01]  /*9670*/  FSEL R153, R19, -INF , !P5 ;  /* 0xff80000013997808 */ /* 0x000fe20006800000 */
[----:B------:R-:W-:Y:S01]  /*9680*/  IMAD.IADD R9, R237, 0x1, -R5 ;  /* 0x00000001ed097824 */ /* 0x000fe200078e0a05 */
[----:B------:R-:W-:Y:S01]  /*9690*/  P2R R14, PR, RZ, 0x2 ;  /* 0x00000002ff0e7803 */ /* 0x000fe20000000000 */
[----:B------:R-:W-:Y:S01]  /*96a0*/  IMAD.IADD R7, R238, 0x1, -R6 ;  /* 0x00000001ee077824 */ /* 0x000fe200078e0a06 */
[----:B------:R-:W-:Y:S01]  /*96b0*/  P2R R13, PR, RZ, 0x1 ;  /* 0x00000001ff0d7803 */ /* 0x000fe20000000000 */
[----:B------:R-:W-:Y:S01]  /*96c0*/  FFMA.FTZ R22, R10, -UR19, R35 ;  /* 0x800000130a167c23 */ /* 0x000fe20008010023 */
[----:B------:R-:W-:Y:S01]  /*96d0*/  FSEL R130, R21, -INF , !P3 ;  /* 0xff80000015827808 */ /* 0x000fe20005800000 */
[----:B------:R-:W-:Y:S01]  /*96e0*/  FFMA.FTZ R16, R8, -UR19, R116 ;  /* 0x8000001308107c23 */ /* 0x000fe20008010074 */
[----:B------:R-:W-:Y:S01]  /*96f0*/  ISETP.LT.OR P5, PT, R6, R233, P2 ;  /* 0x000000e90600720c */ /* 0x000fe200017a1670 */
[--C-:B------:R-:W-:Y:S01]  /*9700*/  IMAD.IADD R8, R236, 0x1, -R6.reuse ;  /* 0x00000001ec087824 */ /* 0x100fe200078e0a06 */
[C---:B------:R-:W-:Y:S01]  /*9710*/  ISETP.GE.AND P3, PT, R6.reuse, R243, PT ;  /* 0x000000f30600720c */ /* 0x040fe20003f66270 */
[----:B------:R-:W-:Y:S01]  /*9720*/  IMAD.IADD R10, R239, 0x1, -R6 ;  /* 0x00000001ef0a7824 */ /* 0x000fe200078e0a06 */
[----:B------:R-:W-:-:S02]  /*9730*/  ISETP.GE.AND P1, PT, R6, R241, PT ;  /* 0x000000f10600720c */ /* 0x000fc40003f26270 */
[----:B------:R-:W-:Y:S02]  /*9740*/  ISETP.GE.AND P0, PT, R6, R240, PT ;  /* 0x000000f00600720c */ /* 0x000fe40003f06270 */
[----:B------:R-:W-:Y:S02]  /*9750*/  FSEL R145, R20, -INF , !P6 ;  /* 0xff80000014917808 */ /* 0x000fe40007000000 */
[----:B------:R-:W-:Y:S02]  /*9760*/  FSEL R128, R11, -INF , !P4 ;  /* 0xff8000000b807808 */ /* 0x000fe40006000000 */
[----:B------:R-:W-:Y:S02]  /*9770*/  P2R R12, PR, RZ, 0x20 ;  /* 0x00000020ff0c7803 */ /* 0x000fe40000000000 */
[C---:B------:R-:W-:Y:S02]  /*9780*/  ISETP.LT.OR P4, PT, R6.reuse, R235, P3 ;  /* 0x000000eb0600720c */ /* 0x040fe40001f81670 */
[----:B------:R-:W-:-:S02]  /*9790*/  ISETP.LT.OR P6, PT, R6, R232, P1 ;  /* 0x000000e80600720c */ /* 0x000fc40000fc1670 */
[----:B------:R-:W-:Y:S02]  /*97a0*/  ISETP.LT.OR P5, PT, R6, R234, P0 ;  /* 0x000000ea0600720c */ /* 0x000fe400007a1670 */
[----:B------:R-:W-:Y:S02]  /*97b0*/  IABS R6, R7 ;  /* 0x0000000700067213 */ /* 0x000fe40000000000 */
[----:B------:R-:W-:Y:S01]  /*97c0*/  IABS R11, R9 ;  /* 0x00000009000b7213 */ /* 0x000fe20000000000 */
[----:B------:R-:W-:Y:S01]  /*97d0*/  IMAD.IADD R9, R238, 0x1, -R5 ;  /* 0x00000001ee097824 */ /* 0x000fe200078e0a05 */
[----:B------:R-:W-:Y:S01]  /*97e0*/  IABS R8, R8 ;  /* 0x0000000800087213 */ /* 0x000fe20000000000 */
[----:B------:R-:W-:Y:S01]  /*97f0*/  IMAD.MOV.U32 R7, RZ, RZ, R6 ;  /* 0x000000ffff077224 */ /* 0x000fe200078e0006 */
[----:B------:R-:W-:Y:S02]  /*9800*/  IABS R6, R10 ;  /* 0x0000000a00067213 */ /* 0x000fe40000000000 */
[----:B------:R-:W-:-:S02]  /*9810*/  IABS R9, R9 ;  /* 0x0000000900097213 */ /* 0x000fc40000000000 */
[----:B------:R-:W-:Y:S02]  /*9820*/  I2FP.F32.S32 R10, R7 ;  /* 0x00000007000a7245 */ /* 0x000fe40000201400 */
[----:B------:R-:W-:Y:S01]  /*9830*/  ISETP.NE.AND P3, PT, R15, RZ, PT ;  /* 0x000000ff0f00720c */ /* 0x000fe20003f65270 */
[----:B------:R-:W-:Y:S01]  /*9840*/  IMAD.MOV.U32 R7, RZ, RZ, R9 ;  /* 0x000000ffff077224 */ /* 0x000fe200078e0009 */
[----:B------:R-:W-:Y:S01]  /*9850*/  I2FP.F32.S32 R9, R8 ;  /* 0x0000000800097245 */ /* 0x000fe20000201400 */
[----:B------:R-:W-:Y:S01]  /*9860*/  FFMA.FTZ R24, R10, -UR19, R118 ;  /* 0x800000130a187c23 */ /* 0x000fe20008010076 */
[----:B------:R-:W-:Y:S01]  /*9870*/  I2FP.F32.S32 R8, R6 ;  /* 0x0000000600087245 */ /* 0x000fe20000201400 */
[----:B------:R-:W-:Y:S01]  /*9880*/  VIADD R6, R3, 0x78 ;  /* 0x0000007803067836 */ /* 0x000fe20000000000 */
[----:B------:R-:W-:Y:S01]  /*9890*/  I2FP.F32.S32 R7, R7 ;  /* 0x0000000700077245 */ /* 0x000fe20000201400 */
[----:B------:R-:W-:Y:S01]  /*98a0*/  FFMA.FTZ R21, R9, -UR19, R120 ;  /* 0x8000001309157c23 */ /* 0x000fe20008010078 */
[----:B------:R-:W-:Y:S01]  /*98b0*/  ISETP.NE.AND P2, PT, R14, RZ, PT ;  /* 0x000000ff0e00720c */ /* 0x000fe20003f45270 */
[----:B------:R-:W-:Y:S01]  /*98c0*/  IMAD.IADD R9, R236, 0x1, -R5 ;  /* 0x00000001ec097824 */ /* 0x000fe200078e0a05 */
[----:B------:R-:W-:Y:S01]  /*98d0*/  ISETP.NE.AND P1, PT, R13, RZ, PT ;  /* 0x000000ff0d00720c */ /* 0x000fe20003f25270 */
[----:B------:R-:W-:Y:S01]  /*98e0*/  FFMA.FTZ R23, R7, -UR19, R119 ;  /* 0x8000001307177c23 */ /* 0x000fe20008010077 */
[----:B------:R-:W-:Y:S01]  /*98f0*/  IMAD.IADD R7, R237, 0x1, -R6 ;  /* 0x00000001ed077824 */ /* 0x000fe200078e0a06 */
[----:B------:R-:W-:Y:S01]  /*9900*/  FSEL R127, R22, -INF , !P3 ;  /* 0xff800000167f7808 */ /* 0x000fe20005800000 */
[----:B------:R-:W-:Y:S01]  /*9910*/  FFMA.FTZ R20, R8, -UR19, R122 ;  /* 0x8000001308147c23 */ /* 0x000fe2000801007a */
[----:B------:R-:W-:Y:S01]  /*9920*/  FSEL R129, R18, -INF , !P2 ;  /* 0xff80000012817808 */ /* 0x000fe20005000000 */
[----:B------:R-:W-:Y:S01]  /*9930*/  IMAD.IADD R8, R239, 0x1, -R5 ;  /* 0x00000001ef087824 */ /* 0x000fe200078e0a05 */
[----:B------:R-:W-:Y:S01]  /*9940*/  FSEL R131, R17, -INF , !P1 ;  /* 0xff80000011837808 */ /* 0x000fe20004800000 */
[----:B------:R-:W-:Y:S01]  /*9950*/  VIADD R3, R3, 0x79 ;  /* 0x0000007903037836 */ /* 0x000fe20000000000 */
[----:B------:R-:W-:-:S02]  /*9960*/  ISETP.GE.AND P3, PT, R5, R243, PT ;  /* 0x000000f30500720c */ /* 0x000fc40003f66270 */
[C---:B------:R-:W-:Y:S02]  /*9970*/  ISETP.GE.AND P2, PT, R5.reuse, R242, PT ;  /* 0x000000f20500720c */ /* 0x040fe40003f46270 */
[C---:B------:R-:W-:Y:S02]  /*9980*/  ISETP.GE.AND P1, PT, R5.reuse, R241, PT ;  /* 0x000000f10500720c */ /* 0x040fe40003f26270 */
[C---:B------:R-:W-:Y:S02]  /*9990*/  ISETP.GE.AND P0, PT, R5.reuse, R240, PT ;  /* 0x000000f00500720c */ /* 0x040fe40003f06270 */
[----:B------:R-:W-:Y:S01]  /*99a0*/  I2FP.F32.S32 R10, R11 ;  /* 0x0000000b000a7245 */ /* 0x000fe20000201400 */
[--C-:B------:R-:W-:Y:S01]  /*99b0*/  IMAD.IADD R11, R238, 0x1, -R6.reuse ;  /* 0x00000001ee0b7824 */ /* 0x100fe200078e0a06 */
[----:B------:R-:W-:Y:S02]  /*99c0*/  FSEL R126, R16, -INF , !P4 ;  /* 0xff800000107e7808 */ /* 0x000fe40006000000 */
[C---:B------:R-:W-:Y:S01]  /*99d0*/  ISETP.LT.OR P4, PT, R5.reuse, R235, P3 ;  /* 0x000000eb0500720c */ /* 0x040fe20001f81670 */
[----:B------:R-:W-:Y:S01]  /*99e0*/  FFMA.FTZ R19, R10, -UR19, R117 ;  /* 0x800000130a137c23 */ /* 0x000fe20008010075 */
[C---:B------:R-:W-:Y:S01]  /*99f0*/  ISETP.LT.OR P2, PT, R5.reuse, R233, P2 ;  /* 0x000000e90500720c */ /* 0x040fe20001741670 */
[----:B------:R-:W-:Y:S01]  /*9a00*/  IMAD.IADD R10, R236, 0x1, -R6 ;  /* 0x00000001ec0a7824 */ /* 0x000fe200078e0a06 */
[----:B------:R-:W-:-:S02]  /*9a10*/  ISETP.LT.OR P1, PT, R5, R232, P1 ;  /* 0x000000e80500720c */ /* 0x000fc40000f21670 */
[----:B------:R-:W-:Y:S02]  /*9a20*/  ISETP.LT.OR P0, PT, R5, R234, P0 ;  /* 0x000000ea0500720c */ /* 0x000fe40000701670 */
[----:B------:R-:W-:Y:S02]  /*9a30*/  IABS R7, R7 ;  /* 0x0000000700077213 */ /* 0x000fe40000000000 */
[----:B------:R-:W-:Y:S02]  /*9a40*/  IABS R5, R9 ;  /* 0x0000000900057213 */ /* 0x000fe40000000000 */
[----:B------:R-:W-:Y:S01]  /*9a50*/  ISETP.NE.AND P3, PT, R12, RZ, PT ;  /* 0x000000ff0c00720c */ /* 0x000fe20003f65270 */
[----:B------:R-:W-:Y:S01]  /*9a60*/  IMAD.MOV.U32 R12, RZ, RZ, R7 ;  /* 0x000000ffff0c7224 */ /* 0x000fe200078e0007 */
[----:B------:R-:W-:Y:S01]  /*9a70*/  IABS R9, R8 ;  /* 0x0000000800097213 */ /* 0x000fe20000000000 */
[----:B------:R-:W-:Y:S01]  /*9a80*/  IMAD.MOV.U32 R7, RZ, RZ, R5 ;  /* 0x000000ffff077224 */ /* 0x000fe200078e0005 */
[----:B------:R-:W-:-:S02]  /*9a90*/  IABS R5, R11 ;  /* 0x0000000b00057213 */ /* 0x000fc40000000000 */
[----:B------:R-:W-:Y:S02]  /*9aa0*/  IABS R8, R10 ;  /* 0x0000000a00087213 */ /* 0x000fe40000000000 */
[----:B------:R-:W-:Y:S01]  /*9ab0*/  I2FP.F32.S32 R10, R7 ;  /* 0x00000007000a7245 */ /* 0x000fe20000201400 */
[----:B------:R-:W-:Y:S01]  /*9ac0*/  IMAD.MOV.U32 R7, RZ, RZ, R5 ;  /* 0x000000ffff077224 */ /* 0x000fe200078e0005 */
[----:B------:R-:W-:Y:S01]  /*9ad0*/  P2R R16, PR, RZ, 0x4 ;  /* 0x00000004ff107803 */ /* 0x000fe20000000000 */
[----:B------:R-:W-:Y:S01]  /*9ae0*/  IMAD.MOV.U32 R5, RZ, RZ, R8 ;  /* 0x000000ffff057224 */ /* 0x000fe200078e0008 */
[----:B------:R-:W-:Y:S01]  /*9af0*/  ISETP.GE.AND P2, PT, R6, R242, PT ;  /* 0x000000f20600720c */ /* 0x000fe20003f46270 */
[----:B------:R-:W-:Y:S01]  /*9b00*/  FFMA.FTZ R13, R10, -UR19, R121 ;  /* 0x800000130a0d7c23 */ /* 0x000fe20008010079 */
[----:B------:R-:W-:Y:S01]  /*9b10*/  I2FP.F32.S32 R8, R9 ;  /* 0x0000000900087245 */ /* 0x000fe20000201400 */
[----:B------:R-:W-:Y:S01]  /*9b20*/  IMAD.IADD R10, R236, 0x1, -R3 ;  /* 0x00000001ec0a7824 */ /* 0x000fe200078e0a03 */
[----:B------:R-:W-:-:S02]  /*9b30*/  I2FP.F32.S32 R9, R12 ;  /* 0x0000000c00097245 */ /* 0x000fc40000201400 */
[----:B------:R-:W-:Y:S01]  /*9b40*/  I2FP.F32.S32 R5, R5 ;  /* 0x0000000500057245 */ /* 0x000fe20000201400 */
[----:B------:R-:W-:Y:S01]  /*9b50*/  FFMA.FTZ R12, R8, -UR19, R123 ;  /* 0x80000013080c7c23 */ /* 0x000fe2000801007b */
[----:B------:R-:W-:Y:S01]  /*9b60*/  P2R R15, PR, RZ, 0x2 ;  /* 0x00000002ff0f7803 */ /* 0x000fe20000000000 */
[----:B------:R-:W-:Y:S01]  /*9b70*/  FFMA.FTZ R11, R9, -UR19, R84 ;  /* 0x80000013090b7c23 */ /* 0x000fe20008010054 */
[----:B------:R-:W-:Y:S01]  /*9b80*/  FSEL R164, R20, -INF , !P5 ;  /* 0xff80000014a47808 */ /* 0x000fe20006800000 */
[----:B------:R-:W-:Y:S01]  /*9b90*/  FFMA.FTZ R18, R5, -UR19, R142 ;  /* 0x8000001305127c23 */ /* 0x000fe2000801008e */
[----:B------:R-:W-:Y:S01]  /*9ba0*/  P2R R14, PR, RZ, 0x1 ;  /* 0x00000001ff0e7803 */ /* 0x000fe20000000000 */
[----:B------:R-:W-:Y:S01]  /*9bb0*/  IMAD.IADD R5, R239, 0x1, -R6 ;  /* 0x00000001ef057824 */ /* 0x000fe200078e0a06 */
[C---:B------:R-:W-:Y:S02]  /*9bc0*/  ISETP.GE.AND P1, PT, R6.reuse, R241, PT ;  /* 0x000000f10600720c */ /* 0x040fe40003f26270 */
[----:B------:R-:W-:-:S02]  /*9bd0*/  ISETP.LT.OR P5, PT, R6, R233, P2 ;  /* 0x000000e90600720c */ /* 0x000fc400017a1670 */
[----:B------:R-:W-:Y:S02]  /*9be0*/  I2FP.F32.S32 R7, R7 ;  /* 0x0000000700077245 */ /* 0x000fe40000201400 */
[----:B------:R-:W-:Y:S02]  /*9bf0*/  ISETP.GE.AND P0, PT, R6, R240, PT ;  /* 0x000000f00600720c */ /* 0x000fe40003f06270 */
[----:B------:R-:W-:Y:S01]  /*9c00*/  FSEL R157, R21, -INF , !P6 ;  /* 0xff800000159d7808 */ /* 0x000fe20007000000 */
[----:B------:R-:W-:Y:S01]  /*9c10*/  FFMA.FTZ R17, R7, -UR19, R86 ;  /* 0x8000001307117c23 */ /* 0x000fe20008010056 */
[----:B------:R-:W-:Y:S01]  /*9c20*/  FSEL R168, R24, -INF , !P3 ;  /* 0xff80000018a87808 */ /* 0x000fe20005800000 */
[----:B------:R-:W-:Y:S01]  /*9c30*/  IMAD.IADD R7, R237, 0x1, -R3 ;  /* 0x00000001ed077824 */ /* 0x000fe200078e0a03 */
[----:B------:R-:W-:Y:S02]  /*9c40*/  FSEL R143, R19, -INF , !P4 ;  /* 0xff800000138f7808 */ /* 0x000fe40006000000 */
[----:B------:R-:W-:-:S02]  /*9c50*/  ISETP.LT.OR P6, PT, R6, R232, P1 ;  /* 0x000000e80600720c */ /* 0x000fc40000fc1670 */
[----:B------:R-:W-:Y:S02]  /*9c60*/  P2R R9, PR, RZ, 0x20 ;  /* 0x00000020ff097803 */ /* 0x000fe40000000000 */
[-C--:B------:R-:W-:Y:S02]  /*9c70*/  ISETP.GE.AND P3, PT, R6, R243.reuse, PT ;  /* 0x000000f30600720c */ /* 0x080fe40003f66270 */
[----:B------:R-:W-:Y:S02]  /*9c80*/  ISETP.NE.AND P4, PT, R16, RZ, PT ;  /* 0x000000ff1000720c */ /* 0x000fe40003f85270 */
[----:B------:R-:W-:Y:S02]  /*9c90*/  ISETP.NE.AND P1, PT, R15, RZ, PT ;  /* 0x000000ff0f00720c */ /* 0x000fe40003f25270 */
[----:B------:R-:W-:Y:S02]  /*9ca0*/  ISETP.LT.OR P5, PT, R6, R234, P0 ;  /* 0x000000ea0600720c */ /* 0x000fe400007a1670 */
[----:B------:R-:W-:-:S02]  /*9cb0*/  ISETP.GE.AND P0, PT, R3, R243, PT ;  /* 0x000000f30300720c */ /* 0x000fc40003f06270 */
[----:B------:R-:W-:Y:S02]  /*9cc0*/  ISETP.NE.AND P2, PT, R14, RZ, PT ;  /* 0x000000ff0e00720c */ /* 0x000fe40003f45270 */
[----:B------:R-:W-:Y:S02]  /*9cd0*/  ISETP.LT.OR P3, PT, R6, R235, P3 ;  /* 0x000000eb0600720c */ /* 0x000fe40001f61670 */
[----:B------:R-:W-:Y:S02]  /*9ce0*/  IABS R5, R5 ;  /* 0x0000000500057213 */ /* 0x000fe40000000000 */
[----:B------:R-:W-:Y:S02]  /*9cf0*/  FSEL R169, R23, -INF , !P4 ;  /* 0xff80000017a97808 */ /* 0x000fe40006000000 */
[----:B------:R-:W-:Y:S02]  /*9d00*/  FSEL R158, R13, -INF , !P1 ;  /* 0xff8000000d9e7808 */ /* 0x000fe40004800000 */
[----:B------:R-:W-:-:S02]  /*9d10*/  ISETP.LT.OR P4, PT, R3, R235, P0 ;  /* 0x000000eb0300720c */ /* 0x000fc40000781670 */
[C---:B------:R-:W-:Y:S02]  /*9d20*/  ISETP.GE.AND P1, PT, R3.reuse, R242, PT ;  /* 0x000000f20300720c */ /* 0x040fe40003f26270 */
[----:B------:R-:W-:Y:S02]  /*9d30*/  FSEL R165, R12, -INF , !P2 ;  /* 0xff8000000ca57808 */ /* 0x000fe40005000000 */
[C---:B------:R-:W-:Y:S02]  /*9d40*/  ISETP.GE.AND P0, PT, R3.reuse, R241, PT ;  /* 0x000000f10300720c */ /* 0x040fe40003f06270 */
[----:B------:R-:W-:Y:S01]  /*9d50*/  IABS R6, R7 ;  /* 0x0000000700067213 */ /* 0x000fe20000000000 */
[----:B------:R-:W-:Y:S01]  /*9d60*/  IMAD.IADD R7, R238, 0x1, -R3 ;  /* 0x00000001ee077824 */ /* 0x000fe200078e0a03 */
[----:B------:R-:W-:Y:S02]  /*9d70*/  ISETP.GE.AND P2, PT, R3, R240, PT ;  /* 0x000000f00300720c */ /* 0x000fe40003f46270 */
[----:B------:R-:W-:Y:S01]  /*9d80*/  FSEL R142, R11, -INF , !P3 ;  /* 0xff8000000b8e7808 */ /* 0x000fe20005800000 */
[----:B------:R-:W-:Y:S01]  /*9d90*/  IMAD.MOV.U32 R8, RZ, RZ, R6 ;  /* 0x000000ffff087224 */ /* 0x000fe200078e0006 */
[----:B------:R-:W-:-:S02]  /*9da0*/  I2FP.F32.S32 R5, R5 ;  /* 0x0000000500057245 */ /* 0x000fc40000201400 */
[C---:B------:R-:W-:Y:S02]  /*9db0*/  ISETP.LT.OR P3, PT, R3.reuse, R233, P1 ;  /* 0x000000e90300720c */ /* 0x040fe40000f61670 */
[C---:B------:R-:W-:Y:S02]  /*9dc0*/  ISETP.LT.OR P1, PT, R3.reuse, R232, P0 ;  /* 0x000000e80300720c */ /* 0x040fe40000721670 */
[----:B------:R-:W-:Y:S01]  /*9dd0*/  ISETP.LT.OR P0, PT, R3, R234, P2 ;  /* 0x000000ea0300720c */ /* 0x000fe20001701670 */
[----:B------:R-:W-:Y:S01]  /*9de0*/  IMAD.IADD R3, R239, 0x1, -R3 ;  /* 0x00000001ef037824 */ /* 0x000fe200078e0a03 */
[----:B------:R-:W-:Y:S01]  /*9df0*/  ISETP.NE.AND P2, PT, R9, RZ, PT ;  /* 0x000000ff0900720c */ /* 0x000fe20003f45270 */
[----:B------:R-:W-:Y:S01]  /*9e00*/  FFMA.FTZ R9, R5, -UR19, R230 ;  /* 0x8000001305097c23 */ /* 0x000fe200080100e6 */
[----:B------:R-:W-:Y:S01]  /*9e10*/  IABS R6, R7 ;  /* 0x0000000700067213 */ /* 0x000fe20000000000 */
[----:B------:R-:W-:Y:S01]  /*9e20*/  VIADD R230, R223, 0x800 ;  /* 0x00000800dfe67836 */ /* 0x000fe20000000000 */
[----:B------:R-:W-:-:S02]  /*9e30*/  IABS R5, R10 ;  /* 0x0000000a00057213 */ /* 0x000fc40000000000 */
[----:B------:R-:W-:Y:S02]  /*9e40*/  I2FP.F32.S32 R6, R6 ;  /* 0x0000000600067245 */ /* 0x000fe40000201400 */
[----:B------:R-:W-:Y:S02]  /*9e50*/  I2FP.F32.S32 R5, R5 ;  /* 0x0000000500057245 */ /* 0x000fe40000201400 */
[----:B------:R-:W-:Y:S01]  /*9e60*/  FSEL R125, R17, -INF , !P2 ;  /* 0xff800000117d7808 */ /* 0x000fe20005000000 */
[----:B------:R-:W-:Y:S01]  /*9e70*/  FFMA.FTZ R7, R6, -UR19, R87 ;  /* 0x8000001306077c23 */ /* 0x000fe20008010057 */
[----:B------:R-:W-:Y:S01]  /*9e80*/  PLOP3.LUT P2, PT, PT, PT, UP0, 0x80, 0x0 ;  /* 0x000000000000781c */ /* 0x000fe20003f4f008 */
[----:B------:R-:W-:Y:S01]  /*9e90*/  FFMA.FTZ R6, R5, -UR19, R229 ;  /* 0x8000001305067c23 */ /* 0x000fe200080100e5 */
[----:B------:R-:W-:Y:S01]  /*9ea0*/  FSEL R159, R18, -INF , !P6 ;  /* 0xff800000129f7808 */ /* 0x000fe20007000000 */
[----:B------:R-:W-:Y:S01]  /*9eb0*/  VIADD R229, R223, 0x1000 ;  /* 0x00001000dfe57836 */ /* 0x000fe20000000000 */
[----:B------:R-:W-:-:S02]  /*9ec0*/  P2R R5, PR, RZ, 0x4 ;  /* 0x00000004ff057803 */ /* 0x000fc40000000000 */
[----:B------:R-:W-:Y:S02]  /*9ed0*/  IABS R3, R3 ;  /* 0x0000000300037213 */ /* 0x000fe40000000000 */
[----:B------:R-:W-:Y:S02]  /*9ee0*/  ISETP.NE.AND P6, PT, R5, RZ, PT ;  /* 0x000000ff0500720c */ /* 0x000fe40003fc5270 */
[----:B------:R-:W-:Y:S02]  /*9ef0*/  I2FP.F32.S32 R8, R8 ;  /* 0x0000000800087245 */ /* 0x000fe40000201400 */
[----:B------:R-:W-:Y:S02]  /*9f00*/  I2FP.F32.S32 R3, R3 ;  /* 0x0000000300037245 */ /* 0x000fe40000201400 */
[----:B------:R-:W-:Y:S01]  /*9f10*/  FSEL R166, R9, -INF , !P5 ;  /* 0xff80000009a67808 */ /* 0x000fe20006800000 */
[----:B------:R-:W-:Y:S01]  /*9f20*/  FFMA.FTZ R8, R8, -UR19, R85 ;  /* 0x8000001308087c23 */ /* 0x000fe20008010055 */
[----:B------:R-:W-:Y:S01]  /*9f30*/  FSEL R124, R7, -INF , !P3 ;  /* 0xff800000077c7808 */ /* 0x000fe20005800000 */
[----:B------:R-:W-:Y:S01]  /*9f40*/  FFMA.FTZ R3, R3, -UR19, R228 ;  /* 0x8000001303037c23 */ /* 0x000fe200080100e4 */
[----:B------:R-:W-:Y:S01]  /*9f50*/  VIADD R228, R223, 0x1800 ;  /* 0x00001800dfe47836 */ /* 0x000fe20000000000 */
[----:B------:R-:W-:-:S02]  /*9f60*/  FSEL R160, R6, -INF , !P1 ;  /* 0xff80000006a07808 */ /* 0x000fc40004800000 */
[----:B------:R-:W-:Y:S02]  /*9f70*/  FSEL R148, R8, -INF , !P4 ;  /* 0xff80000008947808 */ /* 0x000fe40006000000 */
[----:B------:R-:W-:Y:S01]  /*9f80*/  FSEL R167, R3, -INF , !P0 ;  /* 0xff80000003a77808 */ /* 0x000fe20004000000 */
[----:B------:R-:W-:Y:S06]  /*9f90*/  @!P6 BRA `(.L_x_1001) ;  /* 0x0000000400c4e947 */ /* 0x000fec0003800000 */
[----:B------:R-:W2:Y:S01]  /*9fa0*/  LDL.64 R214, [R1+0xc8] ;  /* 0x0000c80001d67983 */ /* 0x000ea20000100a00 */
[----:B------:R-:W-:Y:S01]  /*9fb0*/  ULDC UR22, c[0x0][0x2d0] ;  /* 0x0000b40000167ab9 */ /* 0x000fe20000000800 */
[----:B------:R-:W-:Y:S01]  /*9fc0*/  UIADD3 UR23, UR24, -0x2, URZ ;  /* 0xfffffffe18177890 */ /* 0x000fe2000fffe03f */
        /* <DEDUP_REMOVED lines=50> */
[----:B-----5:R-:W-:Y:S02]  /*a2f0*/  @!P0 LEA R22, P2, R5, R22, 0x1 ;  /* 0x0000001605168211 */ /* 0x020fe400078408ff */
[----:B------:R-:W-:Y:S01]  /*a300*/  @!P0 LEA.HI.X R17, R3, R29, R20, 0x1, P1 ;  /* 0x0000001d03118211 */ /* 0x000fe200008f0c14 */
[----:B------:R-:W-:Y:S01]  /*a310*/  @!P0 VIADD R3, R15, UR25 ;  /* 0x000000190f038c36 */ /* 0x000fe20008000000 */
[C---:B---3--:R-:W-:Y:S01]  /*a320*/  @!P0 LEA R20, P1, R14.reuse, R26, 0x1 ;  /* 0x0000001a0e148211 */ /* 0x048fe200078208ff */
[----:B------:R2:W-:Y:S01]  /*a330*/  @P0 STS.128 [R244+0x4800], RZ ;  /* 0x004800fff4000388 */ /* 0x0005e20000000c00 */
[----:B------:R-:W-:Y:S01]  /*a340*/  @!P0 LEA.HI.X R23, R5, R23, R21, 0x1, P2 ;  /* 0x0000001705178211 */ /* 0x000fe200010f0c15 */
[----:B------:R-:W-:Y:S01]  /*a350*/  @!P0 VIADD R5, R11, UR22 ;  /* 0x000000160b058c36 */ /* 0x000fe20008000000 */
[----:B------:R-:W-:Y:S01]  /*a360*/  @!P0 LEA.HI.X R21, R14, R27, R3, 0x1, P1 ;  /* 0x0000001b0e158211 */ /* 0x000fe200008f0c03 */
[----:B------:R-:W-:Y:S01]  /*a370*/  @!PT LDS RZ, [RZ] ;  /* 0x00000000fffff984 */ /* 0x000fe20000000800 */
[----:B------:R-:W-:Y:S01]  /*a380*/  @!PT LDS RZ, [RZ] ;  /* 0x00000000fffff984 */ /* 0x000fe20000000800 */
[----:B------:R-:W-:Y:S01]  /*a390*/  @!PT LDS RZ, [RZ] ;  /* 0x00000000fffff984 */ /* 0x000fe20000000800 */
[----:B------:R3:W-:Y:S01]  /*a3a0*/  @!P0 LDGSTS.E.BYPASS.LTC128B.128 [R244+0x4800], desc[UR26][R16.64] ;  /* 0x0480000010f48fae */ /* 0x0007e2000b901d5a */
[----:B------:R-:W-:Y:S01]  /*a3b0*/  @!P0 VIADD R3, R13, UR23 ;  /* 0x000000170d038c36 */ /* 0x000fe20008000000 */
[----:B------:R-:W-:-:S02]  /*a3c0*/  @!P0 LEA R14, P1, R10, R34, 0x1 ;  /* 0x000000220a0e8211 */ /* 0x000fc400078208ff */
        /* <DEDUP_REMOVED lines=44> */
.L_x_1003:
[----:B------:R-:W-:Y:S05]  /*a690*/  BSYNC B0 ;  /* 0x0000000000007941 */ /* 0x000fea0003800000 */
.L_x_1002:
[----:B------:R-:W0:Y:S02]  /*a6a0*/  LDGDEPBAR ;  /* 0x00000000000079af */ /* 0x000e240000000000 */
.L_x_1001:
[----:B------:R-:W-:Y:S01]  /*a6b0*/  FMNMX.FTZ R3, R55, R54, !PT ;  /* 0x0000003637037209 */ /* 0x000fe20007810000 */
[----:B------:R-:W-:Y:S01]  /*a6c0*/  ULDC UR25, c[0x0][0x2ec] ;  /* 0x0000bb0000197ab9 */ /* 0x000fe20000000800 */
[----:B------:R-:W-:Y:S01]  /*a6d0*/  STL [R1+0x12c], R236 ;  /* 0x00012cec01007387 */ /* 0x000fe20000100800 */
[----:B------:R-:W-:Y:S02]  /*a6e0*/  LEA R213, R0, UR4, 0x1 ;  /* 0x0000000400d57c11 */ /* 0x000fe4000f8e08ff */
[----:B------:R-:W-:Y:S01]  /*a6f0*/  FMNMX.FTZ R3, R53, R3, !PT ;  /* 0x0000000335037209 */ /* 0x000fe20007810000 */
[----:B------:R-:W-:Y:S01]  /*a700*/  STL [R1+0x128], R235 ;  /* 0x000128eb01007387 */ /* 0x000fe20000100800 */
[----:B------:R-:W-:Y:S02]  /*a710*/  LEA R214, R4, R213, 0x1 ;  /* 0x000000d504d67211 */ /* 0x000fe400078e08ff */
[----:B------:R-:W-:Y:S01]  /*a720*/  FMNMX.FTZ R3, R48, R3, !PT ;  /* 0x0000000330037209 */ /* 0x000fe20007810000 */
[----:B------:R-:W-:Y:S01]  /*a730*/  STL [R1+0x124], R234 ;  /* 0x000124ea01007387 */ /* 0x000fe20000100800 */
[C---:B------:R-:W-:Y:S01]  /*a740*/  LEA R216, R2.reuse, R213, 0x1 ;  /* 0x000000d502d87211 */ /* 0x040fe200078e08ff */
        /* <DEDUP_REMOVED lines=39> */
[----:B------:R-:W-:Y:S01]  /*a9c0*/  LDSM.16.MT88.4 R32, [R213+0x8000] ;  /* 0x00800000d520783b */ /* 0x000fe20000004200 */
[----:B------:R-:W-:Y:S02]  /*a9d0*/  FMNMX.FTZ R3, R39, R3, !PT ;  /* 0x0000000327037209 */ /* 0x000fe40007810000 */
[----:B------:R-:W-:Y:S01]  /*a9e0*/  FMNMX.FTZ R6, R135, R6, !PT ;  /* 0x0000000687067209 */ /* 0x000fe20007810000 */
[----:B------:R-:W-:Y:S01]  /*a9f0*/  LDSM.16.MT88.4 R24, [R215+0x8800] ;  /* 0x00880000d718783b */ /* 0x000fe20000004200 */
[----:B------:R-:W-:-:S02]  /*aa00*/  FMNMX.FTZ R3, R36, R3, !PT ;  /* 0x0000000324037209 */ /* 0x000fc40007810000 */
[----:B------:R-:W-:Y:S01]  /*aa10*/  FMNMX.FTZ R6, R134, R6, !PT ;  /* 0x0000000686067209 */ /* 0x000fe20007810000 */
[----:B------:R-:W-:Y:S01]  /*aa20*/  LDSM.16.MT88.4 R28, [R214+0x8800] ;  /* 0x00880000d61c783b */ /* 0x000fe20000004200 */
        /* <DEDUP_REMOVED lines=23> */
[----:B------:R-:W3:Y:S01]  /*aba0*/  SHFL.BFLY PT, R71, R3, 0x2, 0x1f ;  /* 0x0c401f0003477f89 */ /* 0x000ee200000e0000 */
        /* <DEDUP_REMOVED lines=12> */
[----:B---3--:R-:W-:-:S02]  /*ac70*/  FMNMX.FTZ R71, R3, R71, !PT ;  /* 0x0000004703477209 */ /* 0x008fc40007810000 */
[----:B------:R-:W-:Y:S02]  /*ac80*/  FMNMX.FTZ R3, R67, R65, !PT ;  /* 0x0000004143037209 */ /* 0x000fe40007810000 */
[----:B------:R-:W-:Y:S01]  /*ac90*/  FMNMX.FTZ R5, R144, R5, !PT ;  /* 0x0000000590057209 */ /* 0x000fe20007810000 */
[----:B------:R-:W3:Y:S01]  /*aca0*/  SHFL.BFLY PT, R7, R71, 0x1, 0x1f ;  /* 0x0c201f0047077f89 */ /* 0x000ee200000e0000 */
        /* <DEDUP_REMOVED lines=24> */
[----:B------:R-:W-:Y:S01]  /*ae30*/  FMUL.FTZ R7, R71, UR25 ;  /* 0x0000001947077c20 */ /* 0x000fe20008410000 */
[----:B------:R-:W-:Y:S02]  /*ae40*/  FMNMX.FTZ R3, R203, R6, !PT ;  /* 0x00000006cb037209 */ /* 0x000fe40007810000 */
[----:B------:R-:W-:Y:S02]  /*ae50*/  FMNMX.FTZ R70, R124, R70, !PT ;  /* 0x000000467c467209 */ /* 0x000fe40007810000 */
[----:B------:R-:W-:Y:S02]  /*ae60*/  FMNMX.FTZ R5, R177, R5, !PT ;  /* 0x00000005b1057209 */ /* 0x000fe40007810000 */
[----:B------:R-:W-:Y:S01]  /*ae70*/  FSETP.NEU.FTZ.AND P0, PT, R71, -INF , PT ;  /* 0xff8000004700780b */ /* 0x000fe20003f1d000 */
[----:B-1----:R-:W1:Y:S01]  /*ae80*/  SHFL.BFLY PT, R8, R70, 0x2, 0x1f ;  /* 0x0c401f0046087f89 */ /* 0x002e6200000e0000 */
[----:B------:R-:W-:-:S02]  /*ae90*/  FMNMX.FTZ R3, R192, R3, !PT ;  /* 0x00000003c0037209 */ /* 0x000fc40007810000 */
[----:B------:R-:W-:Y:S02]  /*aea0*/  FMNMX.FTZ R5, R171, R5, !PT ;  /* 0x00000005ab057209 */ /* 0x000fe40007810000 */
[----:B------:R-:W-:Y:S02]  /*aeb0*/  FSEL R7, R7, RZ, P0 ;  /* 0x000000ff07077208 */ /* 0x000fe40000000000 */
[----:B------:R-:W-:Y:S02]  /*aec0*/  FMNMX.FTZ R3, R175, R3, !PT ;  /* 0x00000003af037209 */ /* 0x000fe40007810000 */
[----:B------:R-:W-:Y:S01]  /*aed0*/  FMNMX.FTZ R5, R163, R5, !PT ;  /* 0x00000005a3057209 */ /* 0x000fe20007810000 */
[--C-:B------:R-:W-:Y:S01]  /*aee0*/  FFMA.FTZ R6, R55, UR25, -R7.reuse ;  /* 0x0000001937067c23 */ /* 0x100fe20008010807 */
[----:B------:R-:W-:Y:S01]  /*aef0*/  FMNMX.FTZ R3, R251, R3, !PT ;  /* 0x00000003fb037209 */ /* 0x000fe20007810000 */
[--C-:B------:R-:W-:Y:S01]  /*af00*/  FFMA.FTZ R136, R136, UR25, -R7.reuse ;  /* 0x0000001988887c23 */ /* 0x100fe20008010807 */
[----:B------:R-:W-:Y:S01]  /*af10*/  FMNMX.FTZ R5, R152, R5, !PT ;  /* 0x0000000598057209 */ /* 0x000fe20007810000 */
[----:B------:R3:W-:Y:S01]  /*af20*/  MUFU.EX2 R101, R6 ;  /* 0x0000000600657308 */ /* 0x0007e20000000800 */
[----:B------:R-:W-:Y:S01]  /*af30*/  FMNMX.FTZ R3, R200, R3, !PT ;  /* 0x00000003c8037209 */ /* 0x000fe20007810000 */
[--C-:B------:R-:W-:Y:S01]  /*af40*/  FFMA.FTZ R135, R135, UR25, -R7.reuse ;  /* 0x0000001987877c23 */ /* 0x100fe20008010807 */
[----:B------:R-:W-:Y:S01]  /*af50*/  FMNMX.FTZ R5, R150, R5, !PT ;  /* 0x0000000596057209 */ /* 0x000fe20007810000 */
[--C-:B------:R-:W-:Y:S01]  /*af60*/  FFMA.FTZ R134, R134, UR25, -R7.reuse ;  /* 0x0000001986867c23 */ /* 0x100fe20008010807 */
[----:B------:R-:W-:Y:S01]  /*af70*/  FMNMX.FTZ R3, R191, R3, !PT ;  /* 0x00000003bf037209 */ /* 0x000fe20007810000 */
[--C-:B------:R-:W-:Y:S01]  /*af80*/  FFMA.FTZ R133, R133, UR25, -R7.reuse ;  /* 0x0000001985857c23 */ /* 0x100fe20008010807 */
[--C-:B------:R-:W-:Y:S01]  /*af90*/  FFMA.FTZ R137, R137, UR25, -R7.reuse ;  /* 0x0000001989897c23 */ /* 0x100fe20008010807 */
[--C-:B------:R-:W-:Y:S01]  /*afa0*/  FFMA.FTZ R138, R138, UR25, -R7.reuse ;  /* 0x000000198a8a7c23 */ /* 0x100fe20008010807 */
[--C-:B------:R-:W-:Y:S01]  /*afb0*/  FFMA.FTZ R143, R143, UR25, -R7.reuse ;  /* 0x000000198f8f7c23 */ /* 0x100fe20008010807 */
[----:B-1----:R-:W-:Y:S01]  /*afc0*/  FMNMX.FTZ R70, R70, R8, !PT ;  /* 0x0000000846467209 */ /* 0x002fe20007810000 */
[--C-:B------:R-:W-:Y:S01]  /*afd0*/  FFMA.FTZ R8, R48, UR25, -R7.reuse ;  /* 0x0000001930087c23 */ /* 0x100fe20008010807 */
[--C-:B------:R-:W-:Y:S01]  /*afe0*/  FFMA.FTZ R142, R142, UR25, -R7.reuse ;  /* 0x000000198e8e7c23 */ /* 0x100fe20008010807 */
[----:B------:R-:W-:-:S02]  /*aff0*/  FFMA.FTZ R148, R148, UR25, -R7 ;  /* 0x0000001994947c23 */ /* 0x000fc40008010807 */
[----:B------:R-:W1:Y:S01]  /*b000*/  SHFL.BFLY PT, R9, R70, 0x1, 0x1f ;  /* 0x0c201f0046097f89 */ /* 0x000e6200000e0000 */
[----:B------:R-:W-:Y:S01]  /*b010*/  MUFU.EX2 R233, R8 ;  /* 0x0000000800e97308 */ /* 0x000fe20000000800 */
[----:B---3--:R-:W-:-:S07]  /*b020*/  FFMA.FTZ R6, R54, UR25, -R7 ;  /* 0x0000001936067c23 */ /* 0x008fce0008010807 */
[----:B------:R3:W2:Y:S01]  /*b030*/  MUFU.EX2 R87, R6 ;  /* 0x0000000600577308 */ /* 0x0006a20000000800 */
[----:B-1----:R-:W-:Y:S02]  /*b040*/  FMNMX.FTZ R70, R70, R9, !PT ;  /* 0x0000000946467209 */ /* 0x002fe40007810000 */
[----:B---3--:R-:W-:Y:S02]  /*b050*/  FMNMX.FTZ R6, R146, R5, !PT ;  /* 0x0000000592067209 */ /* 0x008fe40007810000 */
[----:B------:R-:W-:Y:S01]  /*b060*/  FMNMX.FTZ R5, R173, R3, !PT ;  /* 0x00000003ad057209 */ /* 0x000fe20007810000 */
[----:B------:R-:W-:Y:S01]  /*b070*/  FFMA.FTZ R3, R53, UR25, -R7 ;  /* 0x0000001935037c23 */ /* 0x000fe20008010807 */
[----:B------:R-:W-:Y:S02]  /*b080*/  FMNMX.FTZ R6, R145, R6, !PT ;  /* 0x0000000691067209 */ /* 0x000fe40007810000 */
[----:B------:R-:W-:Y:S01]  /*b090*/  FMNMX.FTZ R5, R112, R5, !PT ;  /* 0x0000000570057209 */ /* 0x000fe20007810000 */
[----:B------:R1:W3:Y:S01]  /*b0a0*/  MUFU.EX2 R236, R3 ;  /* 0x0000000300ec7308 */ /* 0x0002e20000000800 */
[----:B------:R-:W-:-:S02]  /*b0b0*/  FMNMX.FTZ R6, R129, R6, !PT ;  /* 0x0000000681067209 */ /* 0x000fc40007810000 */
[C---:B------:R-:W-:Y:S02]  /*b0c0*/  FSETP.NEU.FTZ.AND P0, PT, R70.reuse, -INF , PT ;  /* 0xff8000004600780b */ /* 0x040fe40003f1d000 */
[----:B--2---:R-:W-:Y:S02]  /*b0d0*/  F2FP.BF16.F32.PACK_AB R20, R87, R101 ;  /* 0x000000655714723e */ /* 0x004fe400000010ff */
[----:B-1----:R-:W-:Y:S02]  /*b0e0*/  FMNMX.FTZ R3, R209, R5, !PT ;  /* 0x00000005d1037209 */ /* 0x002fe40007810000 */
[----:B------:R-:W-:Y:S01]  /*b0f0*/  FMNMX.FTZ R5, R157, R6, !PT ;  /* 0x000000069d057209 */ /* 0x000fe20007810000 */
[----:B------:R-:W-:Y:S01]  /*b100*/  FMUL.FTZ R6, R70, UR25 ;  /* 0x0000001946067c20 */ /* 0x000fe20008410000 */
[----:B------:R-:W-:Y:S02]  /*b110*/  FMNMX.FTZ R3, R202, R3, !PT ;  /* 0x00000003ca037209 */ /* 0x000fe40007810000 */
[----:B------:R-:W-:-:S02]  /*b120*/  FMNMX.FTZ R69, R158, R5, !PT ;  /* 0x000000059e457209 */ /* 0x000fc40007810000 */
[----:B------:R-:W-:Y:S01]  /*b130*/  FMNMX.FTZ R5, R185, R3, !PT ;  /* 0x00000003b9057209 */ /* 0x000fe20007810000 */
[----:B------:R-:W-:Y:S01]  /*b140*/  FFMA.FTZ R3, R44, UR25, -R7 ;  /* 0x000000192c037c23 */ /* 0x000fe20008010807 */
[----:B------:R-:W-:Y:S02]  /*b150*/  FMNMX.FTZ R69, R159, R69, !PT ;  /* 0x000000459f457209 */ /* 0x000fe40007810000 */
[----:B------:R-:W-:Y:S01]  /*b160*/  FMNMX.FTZ R5, R184, R5, !PT ;  /* 0x00000005b8057209 */ /* 0x000fe20007810000 */
[----:B------:R1:W-:Y:S01]  /*b170*/  MUFU.EX2 R96, R3 ;  /* 0x0000000300607308 */ /* 0x0003e20000000800 */
[----:B------:R-:W-:Y:S02]  /*b180*/  FMNMX.FTZ R69, R160, R69, !PT ;  /* 0x00000045a0457209 */ /* 0x000fe40007810000 */
[----:B------:R-:W-:Y:S02]  /*b190*/  FMNMX.FTZ R5, R176, R5, !PT ;  /* 0x00000005b0057209 */ /* 0x000fe40007810000 */
[----:B------:R-:W-:Y:S01]  /*b1a0*/  FSEL R6, R6, RZ, P0 ;  /* 0x000000ff06067208 */ /* 0x000fe20000000000 */
[----:B------:R-:W2:Y:S01]  /*b1b0*/  SHFL.BFLY PT, R8, R69, 0x2, 0x1f ;  /* 0x0c401f0045087f89 */ /* 0x000ea200000e0000 */
[----:B------:R-:W-:-:S02]  /*b1c0*/  FMNMX.FTZ R5, R170, R5, !PT ;  /* 0x00000005aa057209 */ /* 0x000fc40007810000 */
[----:B---3--:R-:W-:Y:S01]  /*b1d0*/  F2FP.BF16.F32.PACK_AB R22, R233, R236 ;  /* 0x000000ece916723e */ /* 0x008fe200000010ff */
[--C-:B------:R-:W-:Y:S01]  /*b1e0*/  FFMA.FTZ R147, R147, UR25, -R6.reuse ;  /* 0x0000001993937c23 */ /* 0x100fe20008010806 */
[----:B------:R-:W-:Y:S01]  /*b1f0*/  FMNMX.FTZ R5, R162, R5, !PT ;  /* 0x00000005a2057209 */ /* 0x000fe20007810000 */
[--C-:B------:R-:W-:Y:S01]  /*b200*/  FFMA.FTZ R168, R168, UR25, -R6.reuse ;  /* 0x00000019a8a87c23 */ /* 0x100fe20008010806 */
[----:B------:R-:W-:Y:S01]  /*b210*/  FFMA.FTZ R169, R169, UR25, -R6 ;  /* 0x00000019a9a97c23 */ /* 0x000fe20008010806 */
[----:B-1----:R-:W-:-:S04]  /*b220*/  FFMA.FTZ R3, R43, UR25, -R7 ;  /* 0x000000192b037c23 */ /* 0x002fc80008010807 */
[----:B------:R1:W3:Y:S01]  /*b230*/  MUFU.EX2 R85, R3 ;  /* 0x0000000300557308 */ /* 0x0002e20000000800 */
[----:B--2---:R-:W-:Y:S01]  /*b240*/  FMNMX.FTZ R69, R69, R8, !PT ;  /* 0x0000000845457209 */ /* 0x004fe20007810000 */
[----:B-1----:R-:W-:Y:S01]  /*b250*/  FFMA.FTZ R3, R40, UR25, -R7 ;  /* 0x0000001928037c23 */ /* 0x002fe20008010807 */
[----:B---3--:R-:W-:-:S05]  /*b260*/  F2FP.BF16.F32.PACK_AB R12, R85, R96 ;  /* 0x00000060550c723e */ /* 0x008fca00000010ff */
[----:B------:R1:W-:Y:S02]  /*b270*/  MUFU.EX2 R230, R3 ;  /* 0x0000000300e67308 */ /* 0x0003e40000000800 */
[----:B-1----:R-:W-:Y:S01]  /*b280*/  FMNMX.FTZ R3, R161, R5, !PT ;  /* 0x00000005a1037209 */ /* 0x002fe20007810000 */
[----:B------:R-:W-:-:S03]  /*b290*/  FFMA.FTZ R5, R37, UR25, -R7 ;  /* 0x0000001925057c23 */ /* 0x000fc60008010807 */
[----:B------:R-:W-:Y:S02]  /*b2a0*/  FMNMX.FTZ R3, R151, R3, !PT ;  /* 0x0000000397037209 */ /* 0x000fe40007810000 */
[----:B------:R1:W2:Y:S02]  /*b2b0*/  MUFU.EX2 R226, R5 ;  /* 0x0000000500e27308 */ /* 0x0002a40000000800 */
[----:B------:R-:W-:-:S04]  /*b2c0*/  FMNMX.FTZ R3, R153, R3, !PT ;  /* 0x0000000399037209 */ /* 0x000fc80007810000 */
[----:B------:R-:W-:-:S04]  /*b2d0*/  FMNMX.FTZ R3, R131, R3, !PT ;  /* 0x0000000383037209 */ /* 0x000fc80007810000 */
[----:B------:R-:W-:Y:S01]  /*b2e0*/  FMNMX.FTZ R68, R164, R3, !PT ;  /* 0x00000003a4447209 */ /* 0x000fe20007810000 */
[----:B------:R-:W-:-:S03]  /*b2f0*/  FFMA.FTZ R3, R60, UR25, -R6 ;  /* 0x000000193c037c23 */ /* 0x000fc60008010806 */
[----:B------:R-:W-:Y:S01]  /*b300*/  FMNMX.FTZ R68, R165, R68, !PT ;  /* 0x00000044a5447209 */ /* 0x000fe20007810000 */
[----:B------:R3:W-:Y:S01]  /*b310*/  MUFU.EX2 R102, R3 ;  /* 0x0000000300667308 */ /* 0x0007e20000000800 */
[----:B-1----:R-:W-:Y:S01]  /*b320*/  FFMA.FTZ R5, R64, UR25, -R6 ;  /* 0x0000001940057c23 */ /* 0x002fe20008010806 */
[----:B--2---:R-:W-:Y:S02]  /*b330*/  F2FP.BF16.F32.PACK_AB R14, R226, R230 ;  /* 0x000000e6e20e723e */ /* 0x004fe400000010ff */
[----:B------:R-:W-:-:S04]  /*b340*/  FMNMX.FTZ R68, R166, R68, !PT ;  /* 0x00000044a6447209 */ /* 0x000fc80007810000 */
[----:B------:R1:W2:Y:S01]  /*b350*/  MUFU.EX2 R11, R5 ;  /* 0x00000005000b7308 */ /* 0x0002a20000000800 */
[----:B------:R-:W-:-:S05]  /*b360*/  FMNMX.FTZ R68, R167, R68, !PT ;  /* 0x00000044a7447209 */ /* 0x000fca0007810000 */
[----:B------:R-:W4:Y:S01]  /*b370*/  SHFL.BFLY PT, R8, R68, 0x2, 0x1f ;  /* 0x0c401f0044087f89 */ /* 0x000f2200000e0000 */
[----:B---3--:R-:W-:-:S04]  /*b380*/  FFMA.FTZ R3, R59, UR25, -R6 ;  /* 0x000000193b037c23 */ /* 0x008fc80008010806 */
[----:B------:R3:W-:Y:S01]  /*b390*/  MUFU.EX2 R97, R3 ;  /* 0x0000000300617308 */ /* 0x0007e20000000800 */
[----:B-1----:R-:W1:Y:S01]  /*b3a0*/  SHFL.BFLY PT, R5, R69, 0x1, 0x1f ;  /* 0x0c201f0045057f89 */ /* 0x002e6200000e0000 */
[----:B--2---:R-:W-:-:S05]  /*b3b0*/  IMAD.MOV.U32 R4, RZ, RZ, R11 ;  /* 0x000000ffff047224 */ /* 0x004fca00078e000b */
[----:B------:R-:W-:Y:S01]  /*b3c0*/  F2FP.BF16.F32.PACK_AB R21, R102, R4 ;  /* 0x000000046615723e */ /* 0x000fe200000010ff */
[----:B---3--:R-:W-:Y:S01]  /*b3d0*/  FFMA.FTZ R3, R50, UR25, -R6 ;  /* 0x0000001932037c23 */ /* 0x008fe20008010806 */
[----:B----4-:R-:W-:-:S03]  /*b3e0*/  FMNMX.FTZ R68, R68, R8, !PT ;  /* 0x0000000844447209 */ /* 0x010fc60007810000 */
[----:B------:R2:W3:Y:S02]  /*b3f0*/  MUFU.EX2 R10, R3 ;  /* 0x00000003000a7308 */ /* 0x0004e40000000800 */
[----:B------:R-:W4:Y:S01]  /*b400*/  SHFL.BFLY PT, R8, R68, 0x1, 0x1f ;  /* 0x0c201f0044087f89 */ /* 0x000f2200000e0000 */
[----:B-1----:R-:W-:-:S04]  /*b410*/  FMNMX.FTZ R69, R69, R5, !PT ;  /* 0x0000000545457209 */ /* 0x002fc80007810000 */
[C---:B------:R-:W-:Y:S01]  /*b420*/  FSETP.NEU.FTZ.AND P0, PT, R69.reuse, -INF , PT ;  /* 0xff8000004500780b */ /* 0x040fe20003f1d000 */
[----:B------:R-:W-:Y:S01]  /*b430*/  FMUL.FTZ R5, R69, UR25 ;  /* 0x0000001945057c20 */ /* 0x000fe20008410000 */
[----:B--2---:R-:W-:-:S04]  /*b440*/  FFMA.FTZ R3, R47, UR25, -R6 ;  /* 0x000000192f037c23 */ /* 0x004fc80008010806 */
[----:B------:R-:W-:Y:S02]  /*b450*/  FSEL R5, R5, RZ, P0 ;  /* 0x000000ff05057208 */ /* 0x000fe40000000000 */
[----:B---3--:R-:W-:Y:S01]  /*b460*/  MOV R2, R10 ;  /* 0x0000000a00027202 */ /* 0x008fe20000000f00 */
[----:B------:R1:W-:Y:S02]  /*b470*/  MUFU.EX2 R110, R3 ;  /* 0x00000003006e7308 */ /* 0x0003e40000000800 */
[--C-:B------:R-:W-:Y:S01]  /*b480*/  FFMA.FTZ R146, R146, UR25, -R5.reuse ;  /* 0x0000001992927c23 */ /* 0x100fe20008010805 */
[----:B------:R-:W-:Y:S01]  /*b490*/  F2FP.BF16.F32.PACK_AB R23, R2, R97 ;  /* 0x000000610217723e */ /* 0x000fe200000010ff */
[--C-:B------:R-:W-:Y:S01]  /*b4a0*/  FFMA.FTZ R145, R145, UR25, -R5.reuse ;  /* 0x0000001991917c23 */ /* 0x100fe20008010805 */
[----:B----4-:R-:W-:Y:S01]  /*b4b0*/  FMNMX.FTZ R68, R68, R8, !PT ;  /* 0x0000000844447209 */ /* 0x010fe20007810000 */
[--C-:B------:R-:W-:Y:S01]  /*b4c0*/  FFMA.FTZ R8, R41, UR25, -R5.reuse ;  /* 0x0000001929087c23 */ /* 0x100fe20008010805 */
[--C-:B------:R-:W-:Y:S01]  /*b4d0*/  FFMA.FTZ R157, R157, UR25, -R5.reuse ;  /* 0x000000199d9d7c23 */ /* 0x100fe20008010805 */
[--C-:B------:R-:W-:Y:S01]  /*b4e0*/  FFMA.FTZ R158, R158, UR25, -R5.reuse ;  /* 0x000000199e9e7c23 */ /* 0x100fe20008010805 */
[----:B------:R-:W-:Y:S01]  /*b4f0*/  FSETP.NEU.FTZ.AND P0, PT, R68, -INF , PT ;  /* 0xff8000004400780b */ /* 0x000fe20003f1d000 */
[----:B------:R2:W-:Y:S01]  /*b500*/  MUFU.EX2 R228, R8 ;  /* 0x0000000800e47308 */ /* 0x0005e20000000800 */
[--C-:B------:R-:W-:Y:S01]  /*b510*/  FFMA.FTZ R159, R159, UR25, -R5.reuse ;  /* 0x000000199f9f7c23 */ /* 0x100fe20008010805 */
[----:B------:R-:W-:Y:S01]  /*b520*/  FFMA.FTZ R160, R160, UR25, -R5 ;  /* 0x00000019a0a07c23 */ /* 0x000fe20008010805 */
[----:B-1----:R-:W-:-:S02]  /*b530*/  FFMA.FTZ R3, R42, UR25, -R6 ;  /* 0x000000192a037c23 */ /* 0x002fc40008010806 */
[----:B------:R-:W-:Y:S03]  /*b540*/  LDSM.16.MT88.4 R40, [R215+0x8000] ;  /* 0x00800000d728783b */ /* 0x000fe60000004200 */
[----:B------:R1:W3:Y:S01]  /*b550*/  MUFU.EX2 R109, R3 ;  /* 0x00000003006d7308 */ /* 0x0002e20000000800 */
[----:B--2---:R-:W-:-:S07]  /*b560*/  FFMA.FTZ R8, R38, UR25, -R5 ;  /* 0x0000001926087c23 */ /* 0x004fce0008010805 */
[----:B------:R-:W2:Y:S01]  /*b570*/  MUFU.EX2 R224, R8 ;  /* 0x0000000800e07308 */ /* 0x000ea20000000800 */
[----:B-1----:R-:W-:Y:S01]  /*b580*/  FFMA.FTZ R3, R39, UR25, -R6 ;  /* 0x0000001927037c23 */ /* 0x002fe20008010806 */
[----:B---3--:R-:W-:-:S06]  /*b590*/  F2FP.BF16.F32.PACK_AB R13, R109, R110 ;  /* 0x0000006e6d0d723e */ /* 0x008fcc00000010ff */
[----:B------:R1:W-:Y:S01]  /*b5a0*/  MUFU.EX2 R229, R3 ;  /* 0x0000000300e57308 */ /* 0x0003e20000000800 */
[----:B--2---:R-:W-:Y:S01]  /*b5b0*/  F2FP.BF16.F32.PACK_AB R10, R224, R228 ;  /* 0x000000e4e00a723e */ /* 0x004fe200000010ff */
[----:B-1----:R-:W-:Y:S02]  /*b5c0*/  FFMA.FTZ R3, R36, UR25, -R6 ;  /* 0x0000001924037c23 */ /* 0x002fe40008010806 */
[----:B------:R-:W-:Y:S04]  /*b5d0*/  LDSM.16.MT88.4 R36, [R216+0x8800] ;  /* 0x00880000d824783b */ /* 0x000fe80000004200 */
[----:B------:R1:W2:Y:S02]  /*b5e0*/  MUFU.EX2 R225, R3 ;  /* 0x0000000300e17308 */ /* 0x0002a40000000800 */
[----:B-1----:R-:W-:Y:S01]  /*b5f0*/  FFMA.FTZ R3, R66, UR25, -R5 ;  /* 0x0000001942037c23 */ /* 0x002fe20008010805 */
[----:B--2---:R-:W-:-:S05]  /*b600*/  F2FP.BF16.F32.PACK_AB R15, R225, R229 ;  /* 0x000000e5e10f723e */ /* 0x004fca00000010ff */
[----:B------:R1:W-:Y:S02]  /*b610*/  MUFU.EX2 R217, R3 ;  /* 0x0000000300d97308 */ /* 0x0003e40000000800 */
[----:B-1----:R-:W-:-:S06]  /*b620*/  FFMA.FTZ R3, R62, UR25, -R5 ;  /* 0x000000193e037c23 */ /* 0x002fcc0008010805 */
[----:B------:R1:W2:Y:S02]  /*b630*/  MUFU.EX2 R220, R3 ;  /* 0x0000000300dc7308 */ /* 0x0002a40000000800 */
[----:B-1----:R-:W-:Y:S01]  /*b640*/  FFMA.FTZ R3, R61, UR25, -R5 ;  /* 0x000000193d037c23 */ /* 0x002fe20008010805 */
[----:B--2---:R-:W-:-:S05]  /*b650*/  F2FP.BF16.F32.PACK_AB R16, R220, R217 ;  /* 0x000000d9dc10723e */ /* 0x004fca00000010ff */
[----:B------:R1:W-:Y:S02]  /*b660*/  MUFU.EX2 R235, R3 ;  /* 0x0000000300eb7308 */ /* 0x0003e40000000800 */
[----:B-1----:R-:W-:-:S06]  /*b670*/  FFMA.FTZ R3, R51, UR25, -R5 ;  /* 0x0000001933037c23 */ /* 0x002fcc0008010805 */
[----:B------:R1:W2:Y:S02]  /*b680*/  MUFU.EX2 R86, R3 ;  /* 0x0000000300567308 */ /* 0x0002a40000000800 */
[--C-:B-1----:R-:W-:Y:S01]  /*b690*/  FFMA.FTZ R3, R49, UR25, -R5.reuse ;  /* 0x0000001931037c23 */ /* 0x102fe20008010805 */
[----:B--2---:R-:W-:Y:S01]  /*b6a0*/  F2FP.BF16.F32.PACK_AB R18, R86, R235 ;  /* 0x000000eb5612723e */ /* 0x004fe200000010ff */
[----:B------:R-:W1:Y:S04]  /*b6b0*/  LDSM.16.MT88.4 R48, [R216+0x8000] ;  /* 0x00800000d830783b */ /* 0x000e680000004200 */
[----:B------:R2:W-:Y:S02]  /*b6c0*/  MUFU.EX2 R111, R3 ;  /* 0x00000003006f7308 */ /* 0x0005e40000000800 */
[----:B--2---:R-:W-:-:S06]  /*b6d0*/  FFMA.FTZ R3, R45, UR25, -R5 ;  /* 0x000000192d037c23 */ /* 0x004fcc0008010805 */
[----:B------:R2:W3:Y:S02]  /*b6e0*/  MUFU.EX2 R98, R3 ;  /* 0x0000000300627308 */ /* 0x0004e40000000800 */
[----:B--2---:R-:W-:Y:S01]  /*b6f0*/  FMUL.FTZ R3, R68, UR25 ;  /* 0x0000001944037c20 */ /* 0x004fe20008410000 */
[----:B---3--:R-:W-:Y:S01]  /*b700*/  F2FP.BF16.F32.PACK_AB R8, R98, R111 ;  /* 0x0000006f6208723e */ /* 0x008fe200000010ff */
[----:B-1----:R-:W-:Y:S03]  /*b710*/  HMMA.16816.F32.BF16 R80, R20, R48, RZ ;  /* 0x000000301450723c */ /* 0x002fe600000418ff */
[----:B------:R-:W-:-:S05]  /*b720*/  FSEL R3, R3, RZ, P0 ;  /* 0x000000ff03037208 */ /* 0x000fca0000000000 */
[--C-:B------:R-:W-:Y:S01]  /*b730*/  FFMA.FTZ R0, R67, UR25, -R3.reuse ;  /* 0x0000001943007c23 */ /* 0x100fe20008010803 */
[--C-:B------:R-:W-:Y:S01]  /*b740*/  FFMA.FTZ R151, R151, UR25, -R3.reuse ;  /* 0x0000001997977c23 */ /* 0x100fe20008010803 */
[--C-:B------:R-:W-:Y:S01]  /*b750*/  FFMA.FTZ R153, R153, UR25, -R3.reuse ;  /* 0x0000001999997c23 */ /* 0x100fe20008010803 */
[--C-:B------:R-:W-:Y:S01]  /*b760*/  FFMA.FTZ R164, R164, UR25, -R3.reuse ;  /* 0x00000019a4a47c23 */ /* 0x100fe20008010803 */
[----:B------:R1:W-:Y:S01]  /*b770*/  MUFU.EX2 R99, R0 ;  /* 0x0000000000637308 */ /* 0x0003e20000000800 */
[--C-:B------:R-:W-:Y:S01]  /*b780*/  FFMA.FTZ R165, R165, UR25, -R3.reuse ;  /* 0x00000019a5a57c23 */ /* 0x100fe20008010803 */
[--C-:B------:R-:W-:Y:S01]  /*b790*/  FFMA.FTZ R166, R166, UR25, -R3.reuse ;  /* 0x00000019a6a67c23 */ /* 0x100fe20008010803 */
[----:B------:R-:W-:-:S09]  /*b7a0*/  FFMA.FTZ R167, R167, UR25, -R3 ;  /* 0x00000019a7a77c23 */ /* 0x000fd20008010803 */
[----:B------:R-:W-:Y:S01]  /*b7b0*/  HMMA.16816.F32.BF16 R104, R12, R36, R80 ;  /* 0x000000240c68723c */ /* 0x000fe20000041850 */
[----:B-1----:R-:W-:-:S04]  /*b7c0*/  FFMA.FTZ R0, R65, UR25, -R3 ;  /* 0x0000001941007c23 */ /* 0x002fc80008010803 */
[----:B------:R1:W2:Y:S02]  /*b7d0*/  MUFU.EX2 R84, R0 ;  /* 0x0000000000547308 */ /* 0x0002a40000000800 */
[--C-:B-1----:R-:W-:Y:S01]  /*b7e0*/  FFMA.FTZ R0, R63, UR25, -R3.reuse ;  /* 0x000000193f007c23 */ /* 0x102fe20008010803 */
[----:B--2---:R-:W-:Y:S01]  /*b7f0*/  F2FP.BF16.F32.PACK_AB R17, R84, R99 ;  /* 0x000000635411723e */ /* 0x004fe200000010ff */
[----:B------:R-:W-:Y:S04]  /*b800*/  HMMA.16816.F32.BF16 R60, R20, R32, RZ ;  /* 0x00000020143c723c */ /* 0x000fe800000418ff */
[----:B------:R1:W-:Y:S02]  /*b810*/  MUFU.EX2 R234, R0 ;  /* 0x0000000000ea7308 */ /* 0x0003e40000000800 */
[----:B-1----:R-:W-:-:S06]  /*b820*/  FFMA.FTZ R0, R58, UR25, -R3 ;  /* 0x000000193a007c23 */ /* 0x002fcc0008010803 */
[----:B------:R1:W2:Y:S02]  /*b830*/  MUFU.EX2 R100, R0 ;  /* 0x0000000000647308 */ /* 0x0002a40000000800 */
[--C-:B-1----:R-:W-:Y:S01]  /*b840*/  FFMA.FTZ R0, R52, UR25, -R3.reuse ;  /* 0x0000001934007c23 */ /* 0x102fe20008010803 */
[----:B--2---:R-:W-:Y:S01]  /*b850*/  F2FP.BF16.F32.PACK_AB R19, R100, R234 ;  /* 0x000000ea6413723e */ /* 0x004fe200000010ff */
[----:B------:R-:W1:Y:S04]  /*b860*/  LDSM.16.MT88.4 R52, [R213+0x8800] ;  /* 0x00880000d534783b */ /* 0x000e680000004200 */
[----:B------:R2:W-:Y:S02]  /*b870*/  MUFU.EX2 R108, R0 ;  /* 0x00000000006c7308 */ /* 0x0005e40000000800 */
[----:B------:R-:W-:Y:S01]  /*b880*/  HMMA.16816.F32.BF16 R76, R16, R48, RZ ;  /* 0x00000030104c723c */ /* 0x000fe200000418ff */
[----:B--2---:R-:W-:-:S02]  /*b890*/  FFMA.FTZ R0, R46, UR25, -R3 ;  /* 0x000000192e007c23 */ /* 0x004fc40008010803 */
[----:B------:R-:W2:Y:S03]  /*b8a0*/  LDSM.16.MT88.4 R44, [R214+0x8000] ;  /* 0x00800000d62c783b */ /* 0x000ea60000004200 */
[----:B------:R3:W4:Y:S02]  /*b8b0*/  MUFU.EX2 R232, R0 ;  /* 0x0000000000e87308 */ /* 0x0007240000000800 */
[--C-:B---3--:R-:W-:Y:S01]  /*b8c0*/  FFMA.FTZ R0, R57, UR25, -R3.reuse ;  /* 0x0000001939007c23 */ /* 0x108fe20008010803 */
[----:B----4-:R-:W-:Y:S01]  /*b8d0*/  F2FP.BF16.F32.PACK_AB R9, R232, R108 ;  /* 0x0000006ce809723e */ /* 0x010fe200000010ff */
[----:B-1----:R-:W-:Y:S04]  /*b8e0*/  HMMA.16816.F32.BF16 R88, R12, R52, R60 ;  /* 0x000000340c58723c */ /* 0x002fe8000004183c */
[----:B------:R1:W-:Y:S02]  /*b8f0*/  MUFU.EX2 R227, R0 ;  /* 0x0000000000e37308 */ /* 0x0003e40000000800 */
[----:B------:R-:W-:Y:S01]  /*b900*/  HMMA.16816.F32.BF16 R60, R20, R40, RZ ;  /* 0x00000028143c723c */ /* 0x000fe200000418ff */
[----:B-1----:R-:W-:-:S05]  /*b910*/  FFMA.FTZ R0, R56, UR25, -R3 ;  /* 0x0000001938007c23 */ /* 0x002fca0008010803 */
[----:B--2---:R-:W-:Y:S01]  /*b920*/  HMMA.16816.F32.BF16 R72, R20, R44, RZ ;  /* 0x0000002c1448723c */ /* 0x004fe200000418ff */
[----:B------:R-:W1:Y:S05]  /*b930*/  MUFU.EX2 R223, R0 ;  /* 0x0000000000df7308 */ /* 0x000e6a0000000800 */
[C---:B------:R-:W-:Y:S06]  /*b940*/  HMMA.16816.F32.BF16 R56, R16.reuse, R32, RZ ;  /* 0x000000201038723c */ /* 0x040fec00000418ff */
[----:B------:R-:W-:Y:S06]  /*b950*/  HMMA.16816.F32.BF16 R64, R16, R44, RZ ;  /* 0x0000002c1040723c */ /* 0x000fec00000418ff */
[----:B------:R-:W-:Y:S01]  /*b960*/  HMMA.16816.F32.BF16 R120, R12, R24, R60 ;  /* 0x000000180c78723c */ /* 0x000fe2000004183c */
[----:B-1----:R-:W-:Y:S01]  /*b970*/  F2FP.BF16.F32.PACK_AB R11, R223, R227 ;  /* 0x000000e3df0b723e */ /* 0x002fe200000010ff */
[----:B------:R-:W-:-:S04]  /*b980*/  FFMA.FTZ R0, R250, UR25, -R7 ;  /* 0x00000019fa007c23 */ /* 0x000fc80008010807 */
[----:B------:R-:W-:Y:S06]  /*b990*/  HMMA.16816.F32.BF16 R60, R16, R34, RZ ;  /* 0x00000022103c723c */ /* 0x000fec00000418ff */
[----:B------:R-:W-:Y:S06]  /*b9a0*/  HMMA.16816.F32.BF16 R92, R8, R52, R56 ;  /* 0x00000034085c723c */ /* 0x000fec0000041838 */
[----:B------:R-:W-:Y:S01]  /*b9b0*/  HMMA.16816.F32.BF16 R56, R16, R40, RZ ;  /* 0x000000281038723c */ /* 0x000fe200000418ff */
[----:B------:R-:W-:Y:S01]  /*b9c0*/  MOV R52, R101 ;  /* 0x0000006500347202 */ /* 0x000fe20000000f00 */
[----:B------:R-:W-:-:S04]  /*b9d0*/  IMAD.MOV.U32 R53, RZ, RZ, R112 ;  /* 0x000000ffff357224 */ /* 0x000fc800078e0070 */
[----:B------:R-:W-:Y:S01]  /*b9e0*/  HMMA.16816.F32.BF16 R112, R12, R28, R72 ;  /* 0x0000001c0c70723c */ /* 0x000fe20000041848 */
[----:B------:R-:W-:Y:S01]  /*b9f0*/  IMAD.MOV.U32 R41, RZ, RZ, R102 ;  /* 0x000000ffff297224 */ /* 0x000fe200078e0066 */
[----:B------:R-:W-:-:S04]  /*ba00*/  MOV R40, R100 ;  /* 0x0000006400287202 */ /* 0x000fc80000000f00 */
[----:B------:R-:W-:Y:S01]  /*ba10*/  HMMA.16816.F32.BF16 R100, R8, R36, R76 ;  /* 0x000000240864723c */ /* 0x000fe2000004184c */
[----:B------:R-:W-:Y:S01]  /*ba20*/  IMAD.MOV.U32 R73, RZ, RZ, R87 ;  /* 0x000000ffff497224 */ /* 0x000fe200078e0057 */
[----:B------:R-:W-:Y:S01]  /*ba30*/  MOV R72, R86 ;  /* 0x0000005600487202 */ /* 0x000fe20000000f00 */
[----:B------:R-:W-:Y:S01]  /*ba40*/  IMAD.MOV.U32 R75, RZ, RZ, R99 ;  /* 0x000000ffff4b7224 */ /* 0x000fe200078e0063 */
[----:B------:R-:W-:Y:S02]  /*ba50*/  MOV R74, R98 ;  /* 0x00000062004a7202 */ /* 0x000fe40000000f00 */
[----:B------:R-:W-:Y:S01]  /*ba60*/  HMMA.16816.F32.BF16 R32, R20, R34, RZ ;  /* 0x000000221420723c */ /* 0x000fe200000418ff */
[----:B------:R-:W-:Y:S01]  /*ba70*/  IMAD.MOV.U32 R79, RZ, RZ, R111 ;  /* 0x000000ffff4f7224 */ /* 0x000fe200078e006f */
[----:B------:R-:W-:Y:S01]  /*ba80*/  MOV R78, R110 ;  /* 0x0000006e004e7202 */ /* 0x000fe20000000f00 */
[----:B------:R-:W-:Y:S01]  /*ba90*/  IMAD.MOV.U32 R77, RZ, RZ, R109 ;  /* 0x000000ffff4d7224 */ /* 0x000fe200078e006d */
[----:B------:R-:W-:Y:S01]  /*baa0*/  MOV R76, R108 ;  /* 0x0000006c004c7202 */ /* 0x000fe20000000f00 */
[----:B------:R-:W-:Y:S01]  /*bab0*/  IMAD.MOV.U32 R36, RZ, RZ, R97 ;  /* 0x000000ffff247224 */ /* 0x000fe200078e0061 */
[----:B------:R-:W-:Y:S01]  /*bac0*/  HMMA.16816.F32.BF16 R116, R8, R24, R56 ;  /* 0x000000180874723c */ /* 0x000fe20000041838 */
[----:B------:R-:W-:-:S04]  /*bad0*/  MOV R37, R96 ;  /* 0x0000006000257202 */ /* 0x000fc80000000f00 */
[----:B------:R-:W-:Y:S01]  /*bae0*/  MOV R250, R37 ;  /* 0x0000002500fa7202 */ /* 0x000fe20000000f00 */
[----:B------:R-:W-:Y:S01]  /*baf0*/  HMMA.16816.F32.BF16 R56, R16, R50, RZ ;  /* 0x000000321038723c */ /* 0x000fe200000418ff */
[----:B------:R-:W-:Y:S01]  /*bb00*/  IMAD.MOV.U32 R25, RZ, RZ, R76 ;  /* 0x000000ffff197224 */ /* 0x000fe200078e004c */
[----:B------:R-:W-:-:S04]  /*bb10*/  MOV R24, R77 ;  /* 0x0000004d00187202 */ /* 0x000fc80000000f00 */
[----:B------:R-:W-:Y:S06]  /*bb20*/  HMMA.16816.F32.BF16 R108, R8, R28, R64 ;  /* 0x0000001c086c723c */ /* 0x000fec0000041840 */
[----:B------:R-:W-:Y:S01]  /*bb30*/  HMMA.16816.F32.BF16 R48, R20, R50, RZ ;  /* 0x000000321430723c */ /* 0x000fe200000418ff */
[----:B------:R-:W-:Y:S01]  /*bb40*/  IMAD.MOV.U32 R67, RZ, RZ, R85 ;  /* 0x000000ffff437224 */ /* 0x000fe200078e0055 */
[----:B------:R-:W-:Y:S01]  /*bb50*/  MOV R66, R84 ;  /* 0x0000005400427202 */ /* 0x000fe20000000f00 */
[----:B------:R-:W-:Y:S01]  /*bb60*/  IMAD.MOV.U32 R29, RZ, RZ, R74 ;  /* 0x000000ffff1d7224 */ /* 0x000fe200078e004a */
[----:B------:R-:W-:-:S02]  /*bb70*/  MOV R28, R75 ;  /* 0x0000004b001c7202 */ /* 0x000fc40000000f00 */
[C---:B------:R-:W-:Y:S06]  /*bb80*/  HMMA.16816.F32.BF16 R60, R8.reuse, R54, R60 ;  /* 0x00000036083c723c */ /* 0x040fec000004183c */
[----:B------:R-:W-:Y:S06]  /*bb90*/  HMMA.16816.F32.BF16 R80, R8, R38, R56 ;  /* 0x000000260850723c */ /* 0x000fec0000041838 */
[-C--:B------:R-:W-:Y:S06]  /*bba0*/  HMMA.16816.F32.BF16 R56, R16, R46.reuse, RZ ;  /* 0x0000002e1038723c */ /* 0x080fec00000418ff */
[----:B------:R-:W-:Y:S06]  /*bbb0*/  HMMA.16816.F32.BF16 R44, R20, R46, RZ ;  /* 0x0000002e142c723c */ /* 0x000fec00000418ff */
[-C--:B------:R-:W-:Y:S06]  /*bbc0*/  HMMA.16816.F32.BF16 R16, R16, R42.reuse, RZ ;  /* 0x0000002a1010723c */ /* 0x080fec00000418ff */
[----:B------:R-:W-:Y:S06]  /*bbd0*/  HMMA.16816.F32.BF16 R20, R20, R42, RZ ;  /* 0x0000002a1414723c */ /* 0x000fec00000418ff */
[-C--:B------:R-:W-:Y:S06]  /*bbe0*/  HMMA.16816.F32.BF16 R84, R8, R30.reuse, R56 ;  /* 0x0000001e0854723c */ /* 0x080fec0000041838 */
[----:B------:R-:W-:Y:S01]  /*bbf0*/  HMMA.16816.F32.BF16 R44, R12, R30, R44 ;  /* 0x0000001e0c2c723c */ /* 0x000fe2000004182c */
[----:B------:R1:W-:Y:S01]  /*bc00*/  MUFU.EX2 R30, R0 ;  /* 0x00000000001e7308 */ /* 0x0003e20000000800 */
[----:B------:R-:W-:-:S04]  /*bc10*/  IMAD.MOV.U32 R59, RZ, RZ, R217 ;  /* 0x000000ffff3b7224 */ /* 0x000fc800078e00d9 */
[----:B------:R-:W-:Y:S01]  /*bc20*/  HMMA.16816.F32.BF16 R96, R8, R26, R16 ;  /* 0x0000001a0860723c */ /* 0x000fe20000041810 */
[----:B------:R-:W2:Y:S01]  /*bc30*/  LDSM.16.MT88.4 R16, [R213+0x9000] ;  /* 0x00900000d510783b */ /* 0x000ea20000004200 */
[----:B------:R-:W-:-:S04]  /*bc40*/  IMAD.MOV.U32 R31, RZ, RZ, R40 ;  /* 0x000000ffff1f7224 */ /* 0x000fc800078e0028 */
[----:B------:R-:W-:Y:S01]  /*bc50*/  HMMA.16816.F32.BF16 R20, R12, R26, R20 ;  /* 0x0000001a0c14723c */ /* 0x000fe20000041814 */
[----:B-1----:R-:W-:-:S05]  /*bc60*/  FFMA.FTZ R0, R207, UR25, -R7 ;  /* 0x00000019cf007c23 */ /* 0x002fca0008010807 */
[C---:B------:R-:W-:Y:S01]  /*bc70*/  HMMA.16816.F32.BF16 R32, R12.reuse, R54, R32 ;  /* 0x000000360c20723c */ /* 0x040fe20000041820 */
[----:B------:R-:W-:Y:S01]  /*bc80*/  IMAD.MOV.U32 R207, RZ, RZ, R72 ;  /* 0x000000ffffcf7224 */ /* 0x000fe200078e0048 */
[----:B------:R1:W3:Y:S04]  /*bc90*/  MUFU.EX2 R222, R0 ;  /* 0x0000000000de7308 */ /* 0x0002e80000000800 */
[----:B------:R-:W-:Y:S01]  /*bca0*/  HMMA.16816.F32.BF16 R48, R12, R38, R48 ;  /* 0x000000260c30723c */ /* 0x000fe20000041830 */
[----:B------:R-:W-:Y:S02]  /*bcb0*/  MOV R54, R220 ;  /* 0x000000dc00367202 */ /* 0x000fe40000000f00 */
[----:B------:R-:W-:-:S04]  /*bcc0*/  MOV R55, R41 ;  /* 0x0000002900377202 */ /* 0x000fc80000000f00 */
[----:B------:R-:W-:Y:S01]  /*bcd0*/  IMAD.MOV.U32 R39, RZ, RZ, R78 ;  /* 0x000000ffff277224 */ /* 0x000fe200078e004e */
[----:B------:R-:W-:Y:S01]  /*bce0*/  MOV R38, R79 ;  /* 0x0000004f00267202 */ /* 0x000fe20000000f00 */
[----:B-1----:R-:W-:Y:S01]  /*bcf0*/  FFMA.FTZ R0, R195, UR25, -R7 ;  /* 0x00000019c3007c23 */ /* 0x002fe20008010807 */
[----:B---3--:R-:W-:-:S03]  /*bd00*/  F2FP.BF16.F32.PACK_AB R12, R222, R30 ;  /* 0x0000001ede0c723e */ /* 0x008fc600000010ff */
[----:B------:R1:W-:Y:S02]  /*bd10*/  MUFU.EX2 R219, R0 ;  /* 0x0000000000db7308 */ /* 0x0003e40000000800 */
[----:B-1----:R-:W-:-:S06]  /*bd20*/  FFMA.FTZ R0, R181, UR25, -R7 ;  /* 0x00000019b5007c23 */ /* 0x002fcc0008010807 */
[----:B------:R1:W3:Y:S02]  /*bd30*/  MUFU.EX2 R212, R0 ;  /* 0x0000000000d47308 */ /* 0x0002e40000000800 */
[----:B-1----:R-:W-:Y:S01]  /*bd40*/  FFMA.FTZ R0, R248, UR25, -R6 ;  /* 0x00000019f8007c23 */ /* 0x002fe20008010806 */
[----:B---3--:R-:W-:Y:S02]  /*bd50*/  F2FP.BF16.F32.PACK_AB R14, R212, R219 ;  /* 0x000000dbd40e723e */ /* 0x008fe400000010ff */
[----:B------:R-:W-:-:S03]  /*bd60*/  MOV R248, R73 ;  /* 0x0000004900f87202 */ /* 0x000fc60000000f00 */
[----:B------:R1:W-:Y:S02]  /*bd70*/  MUFU.EX2 R195, R0 ;  /* 0x0000000000c37308 */ /* 0x0003e40000000800 */
[----:B-1----:R-:W-:Y:S01]  /*bd80*/  FFMA.FTZ R0, R198, UR25, -R6 ;  /* 0x00000019c6007c23 */ /* 0x002fe20008010806 */
[----:B------:R-:W-:-:S05]  /*bd90*/  MOV R198, R67 ;  /* 0x0000004300c67202 */ /* 0x000fca0000000f00 */
[----:B------:R1:W3:Y:S02]  /*bda0*/  MUFU.EX2 R221, R0 ;  /* 0x0000000000dd7308 */ /* 0x0002e40000000800 */
[----:B-1----:R-:W-:Y:S01]  /*bdb0*/  FFMA.FTZ R0, R189, UR25, -R6 ;  /* 0x00000019bd007c23 */ /* 0x002fe20008010806 */
[----:B---3--:R-:W-:-:S05]  /*bdc0*/  F2FP.BF16.F32.PACK_AB R13, R221, R195 ;  /* 0x000000c3dd0d723e */ /* 0x008fca00000010ff */
[----:B------:R1:W-:Y:S02]  /*bdd0*/  MUFU.EX2 R218, R0 ;  /* 0x0000000000da7308 */ /* 0x0003e40000000800 */
[----:B-1----:R-:W-:Y:S01]  /*bde0*/  FFMA.FTZ R0, R156, UR25, -R6 ;  /* 0x000000199c007c23 */ /* 0x002fe20008010806 */
[----:B------:R-:W-:-:S05]  /*bdf0*/  MOV R156, R29 ;  /* 0x0000001d009c7202 */ /* 0x000fca0000000f00 */
[----:B------:R1:W3:Y:S02]  /*be00*/  MUFU.EX2 R27, R0 ;  /* 0x00000000001b7308 */ /* 0x0002e40000000800 */
[----:B-1----:R-:W-:Y:S01]  /*be10*/  FFMA.FTZ R0, R249, UR25, -R5 ;  /* 0x00000019f9007c23 */ /* 0x002fe20008010805 */
[----:B---3--:R-:W-:Y:S01]  /*be20*/  F2FP.BF16.F32.PACK_AB R15, R27, R218 ;  /* 0x000000da1b0f723e */ /* 0x008fe200000010ff */
[----:B------:R-:W-:-:S04]  /*be30*/  IMAD.MOV.U32 R249, RZ, RZ, R52 ;  /* 0x000000fffff97224 */ /* 0x000fc800078e0034 */
[----:B------:R1:W-:Y:S02]  /*be40*/  MUFU.EX2 R189, R0 ;  /* 0x0000000000bd7308 */ /* 0x0003e40000000800 */
[C---:B--2---:R-:W-:Y:S06]  /*be50*/  HMMA.16816.F32.BF16 R72, R12.reuse, R16, R88 ;  /* 0x000000100c48723c */ /* 0x044fec0000041858 */
[----:B------:R-:W-:Y:S01]  /*be60*/  HMMA.16816.F32.BF16 R40, R12, R18, R32 ;  /* 0x000000120c28723c */ /* 0x000fe20000041820 */
[----:B-1----:R-:W-:Y:S01]  /*be70*/  FFMA.FTZ R0, R199, UR25, -R5 ;  /* 0x00000019c7007c23 */ /* 0x002fe20008010805 */
[----:B------:R-:W-:-:S03]  /*be80*/  IMAD.MOV.U32 R199, RZ, RZ, R66 ;  /* 0x000000ffffc77224 */ /* 0x000fc600078e0042 */
[----:B------:R1:W2:Y:S02]  /*be90*/  MUFU.EX2 R220, R0 ;  /* 0x0000000000dc7308 */ /* 0x0002a40000000800 */
[----:B-1----:R-:W-:Y:S01]  /*bea0*/  FFMA.FTZ R0, R190, UR25, -R5 ;  /* 0x00000019be007c23 */ /* 0x002fe20008010805 */
[----:B--2---:R-:W-:-:S05]  /*beb0*/  F2FP.BF16.F32.PACK_AB R8, R220, R189 ;  /* 0x000000bddc08723e */ /* 0x004fca00000010ff */
[----:B------:R1:W-:Y:S02]  /*bec0*/  MUFU.EX2 R217, R0 ;  /* 0x0000000000d97308 */ /* 0x0003e40000000800 */
[----:B-1----:R-:W-:Y:S01]  /*bed0*/  FFMA.FTZ R0, R144, UR25, -R5 ;  /* 0x0000001990007c23 */ /* 0x002fe20008010805 */
[----:B------:R-:W-:-:S05]  /*bee0*/  MOV R144, R39 ;  /* 0x0000002700907202 */ /* 0x000fca0000000f00 */
[----:B------:R1:W2:Y:S02]  /*bef0*/  MUFU.EX2 R26, R0 ;  /* 0x00000000001a7308 */ /* 0x0002a40000000800 */
[----:B-1----:R-:W-:Y:S01]  /*bf00*/  FFMA.FTZ R0, R252, UR25, -R3 ;  /* 0x00000019fc007c23 */ /* 0x002fe20008010803 */
[----:B--2---:R-:W-:Y:S01]  /*bf10*/  F2FP.BF16.F32.PACK_AB R10, R26, R217 ;  /* 0x000000d91a0a723e */ /* 0x004fe200000010ff */
[----:B------:R-:W-:-:S04]  /*bf20*/  IMAD.MOV.U32 R252, RZ, RZ, R38 ;  /* 0x000000fffffc7224 */ /* 0x000fc800078e0026 */
[----:B------:R1:W-:Y:S02]  /*bf30*/  MUFU.EX2 R181, R0 ;  /* 0x0000000000b57308 */ /* 0x0003e40000000800 */
[----:B-1----:R-:W-:-:S06]  /*bf40*/  FFMA.FTZ R0, R203, UR25, -R3 ;  /* 0x00000019cb007c23 */ /* 0x002fcc0008010803 */
[----:B------:R1:W2:Y:S02]  /*bf50*/  MUFU.EX2 R190, R0 ;  /* 0x0000000000be7308 */ /* 0x0002a40000000800 */
[----:B-1----:R-:W-:Y:S01]  /*bf60*/  FFMA.FTZ R0, R192, UR25, -R3 ;  /* 0x00000019c0007c23 */ /* 0x002fe20008010803 */
[----:B--2---:R-:W-:-:S05]  /*bf70*/  F2FP.BF16.F32.PACK_AB R9, R190, R181 ;  /* 0x000000b5be09723e */ /* 0x004fca00000010ff */
[----:B------:R1:W-:Y:S02]  /*bf80*/  MUFU.EX2 R192, R0 ;  /* 0x0000000000c07308 */ /* 0x0003e40000000800 */
[----:B-1----:R-:W-:Y:S01]  /*bf90*/  FFMA.FTZ R0, R175, UR25, -R3 ;  /* 0x00000019af007c23 */ /* 0x002fe20008010803 */
[----:B------:R-:W-:-:S05]  /*bfa0*/  IMAD.MOV.U32 R175, RZ, RZ, R24 ;  /* 0x000000ffffaf7224 */ /* 0x000fca00078e0018 */
[----:B------:R-:W1:Y:S02]  /*bfb0*/  MUFU.EX2 R56, R0 ;  /* 0x0000000000387308 */ /* 0x000e640000000800 */
[----:B-1----:R-:W-:Y:S01]  /*bfc0*/  F2FP.BF16.F32.PACK_AB R11, R56, R192 ;  /* 0x000000c0380b723e */ /* 0x002fe200000010ff */
[----:B------:R-:W-:-:S05]  /*bfd0*/  FFMA.FTZ R0, R245, UR25, -R7 ;  /* 0x00000019f5007c23 */ /* 0x000fca0008010807 */
[----:B------:R1:W-:Y:S01]  /*bfe0*/  MUFU.EX2 R203, R0 ;  /* 0x0000000000cb7308 */ /* 0x0003e20000000800 */
[C---:B------:R-:W-:Y:S06]  /*bff0*/  HMMA.16816.F32.BF16 R76, R8.reuse, R16, R92 ;  /* 0x00000010084c723c */ /* 0x040fec000004185c */
[----:B------:R-:W-:Y:S01]  /*c000*/  HMMA.16816.F32.BF16 R64, R8, R18, R60 ;  /* 0x000000120840723c */ /* 0x000fe2000004183c */
[----:B------:R-:W2:Y:S01]  /*c010*/  LDSM.16.MT88.4 R16, [R216+0x9000] ;  /* 0x00900000d810783b */ /* 0x000ea20000004200 */
[----:B-1----:R-:W-:-:S04]  /*c020*/  FFMA.FTZ R0, R205, UR25, -R7 ;  /* 0x00000019cd007c23 */ /* 0x002fc80008010807 */
[C---:B--2---:R-:W-:Y:S06]  /*c030*/  HMMA.16816.F32.BF16 R60, R12.reuse, R16, R104 ;  /* 0x000000100c3c723c */ /* 0x044fec0000041868 */
[----:B------:R-:W-:Y:S01]  /*c040*/  HMMA.16816.F32.BF16 R48, R12, R18, R48 ;  /* 0x000000120c30723c */ /* 0x000fe20000041830 */
[----:B------:R-:W-:Y:S01]  /*c050*/  IMAD.MOV.U32 R106, RZ, RZ, R56 ;  /* 0x000000ffff6a7224 */ /* 0x000fe200078e0038 */
[----:B------:R-:W-:Y:S01]  /*c060*/  MOV R104, R59 ;  /* 0x0000003b00687202 */ /* 0x000fe20000000f00 */
[----:B------:R-:W-:Y:S01]  /*c070*/  IMAD.MOV.U32 R107, RZ, RZ, R28 ;  /* 0x000000ffff6b7224 */ /* 0x000fe200078e001c */
[----:B------:R-:W-:-:S02]  /*c080*/  MOV R105, R25 ;  /* 0x0000001900697202 */ /* 0x000fc40000000f00 */
[----:B------:R-:W-:Y:S07]  /*c090*/  HMMA.16816.F32.BF16 R56, R8, R16, R100 ;  /* 0x000000100838723c */ /* 0x000fee0000041864 */
[----:B------:R-:W-:Y:S01]  /*c0a0*/  IMAD.MOV.U32 R103, RZ, RZ, R54 ;  /* 0x000000ffff677224 */ /* 0x000fe200078e0036 */
[----:B------:R-:W-:Y:S01]  /*c0b0*/  MOV R102, R55 ;  /* 0x0000003700667202 */ /* 0x000fe20000000f00 */
[----:B------:R-:W-:Y:S01]  /*c0c0*/  IMAD.MOV.U32 R100, RZ, RZ, R26 ;  /* 0x000000ffff647224 */ /* 0x000fe200078e001a */
[----:B------:R-:W-:-:S02]  /*c0d0*/  MOV R101, R53 ;  /* 0x0000003500657202 */ /* 0x000fc40000000f00 */
[----:B------:R-:W-:Y:S01]  /*c0e0*/  HMMA.16816.F32.BF16 R52, R8, R18, R80 ;  /* 0x000000120834723c */ /* 0x000fe20000041850 */
[----:B------:R-:W1:Y:S06]  /*c0f0*/  LDSM.16.MT88.4 R16, [R214+0x9000] ;  /* 0x00900000d610783b */ /* 0x000e6c0000004200 */
[----:B------:R-:W-:Y:S01]  /*c100*/  IMAD.MOV.U32 R82, RZ, RZ, R30 ;  /* 0x000000ffff527224 */ /* 0x000fe200078e001e */
[----:B------:R-:W-:Y:S01]  /*c110*/  MOV R81, R31 ;  /* 0x0000001f00517202 */ /* 0x000fe20000000f00 */
[----:B------:R-:W-:Y:S01]  /*c120*/  IMAD.MOV.U32 R80, RZ, RZ, R36 ;  /* 0x000000ffff507224 */ /* 0x000fe200078e0024 */
[----:B------:R-:W-:Y:S01]  /*c130*/  MOV R83, R27 ;  /* 0x0000001b00537202 */ /* 0x000fe20000000f00 */
[-C--:B-1----:R-:W-:Y:S01]  /*c140*/  HMMA.16816.F32.BF16 R36, R12, R16.reuse, R112 ;  /* 0x000000100c24723c */ /* 0x082fe20000041870 */
[----:B------:R1:W-:Y:S05]  /*c150*/  MUFU.EX2 R114, R0 ;  /* 0x0000000000727308 */ /* 0x0003ea0000000800 */
[C---:B------:R-:W-:Y:S06]  /*c160*/  HMMA.16816.F32.BF16 R32, R8.reuse, R16, R108 ;  /* 0x000000100820723c */ /* 0x040fec000004186c */
[-C--:B------:R-:W-:Y:S06]  /*c170*/  HMMA.16816.F32.BF16 R28, R8, R18.reuse, R84 ;  /* 0x00000012081c723c */ /* 0x080fec0000041854 */
[----:B------:R-:W-:Y:S01]  /*c180*/  HMMA.16816.F32.BF16 R44, R12, R18, R44 ;  /* 0x000000120c2c723c */ /* 0x000fe2000004182c */
[----:B------:R-:W2:Y:S01]  /*c190*/  LDSM.16.MT88.4 R16, [R215+0x9000] ;  /* 0x00900000d710783b */ /* 0x000ea20000004200 */
[----:B-1----:R-:W-:-:S04]  /*c1a0*/  FFMA.FTZ R0, R193, UR25, -R7 ;  /* 0x00000019c1007c23 */ /* 0x002fc80008010807 */
[----:B------:R1:W-:Y:S02]  /*c1b0*/  MUFU.EX2 R113, R0 ;  /* 0x0000000000717308 */ /* 0x0003e40000000800 */
[----:B-1----:R-:W-:-:S06]  /*c1c0*/  FFMA.FTZ R0, R178, UR25, -R7 ;  /* 0x00000019b2007c23 */ /* 0x002fcc0008010807 */
[----:B------:R1:W-:Y:S01]  /*c1d0*/  MUFU.EX2 R112, R0 ;  /* 0x0000000000707308 */ /* 0x0003e20000000800 */
[----:B--2---:R-:W-:Y:S01]  /*c1e0*/  HMMA.16816.F32.BF16 R88, R8, R18, R96 ;  /* 0x000000120858723c */ /* 0x004fe20000041860 */
[----:B-1----:R-:W-:-:S05]  /*c1f0*/  FFMA.FTZ R0, R210, UR25, -R6 ;  /* 0x00000019d2007c23 */ /* 0x002fca0008010806 */
[-C--:B------:R-:W-:Y:S01]  /*c200*/  HMMA.16816.F32.BF16 R92, R8, R16.reuse, R116 ;  /* 0x00000010085c723c */ /* 0x080fe20000041874 */
[----:B------:R1:W2:Y:S05]  /*c210*/  MUFU.EX2 R115, R0 ;  /* 0x0000000000737308 */ /* 0x0002aa0000000800 */
[C---:B------:R-:W-:Y:S06]  /*c220*/  HMMA.16816.F32.BF16 R24, R12.reuse, R16, R120 ;  /* 0x000000100c18723c */ /* 0x040fec0000041878 */
[----:B------:R-:W-:Y:S01]  /*c230*/  HMMA.16816.F32.BF16 R20, R12, R18, R20 ;  /* 0x000000120c14723c */ /* 0x000fe20000041814 */
[----:B------:R-:W3:Y:S01]  /*c240*/  LDSM.16.MT88.4 R16, [R213+0x9800] ;  /* 0x00980000d510783b */ /* 0x000ee20000004200 */
[----:B-1----:R-:W-:-:S04]  /*c250*/  FFMA.FTZ R0, R196, UR25, -R6 ;  /* 0x00000019c4007c23 */ /* 0x002fc80008010806 */
[----:B------:R1:W4:Y:S02]  /*c260*/  MUFU.EX2 R98, R0 ;  /* 0x0000000000627308 */ /* 0x0003240000000800 */
[----:B-1----:R-:W-:Y:S01]  /*c270*/  FFMA.FTZ R0, R182, UR25, -R6 ;  /* 0x00000019b6007c23 */ /* 0x002fe20008010806 */
[----:B--2---:R-:W-:Y:S01]  /*c280*/  IMAD.MOV.U32 R182, RZ, RZ, R115 ;  /* 0x000000ffffb67224 */ /* 0x004fe200078e0073 */
[----:B------:R-:W-:Y:S01]  /*c290*/  MOV R115, R80 ;  /* 0x0000005000737202 */ /* 0x000fe20000000f00 */
[----:B------:R-:W-:Y:S01]  /*c2a0*/  IMAD.MOV.U32 R80, RZ, RZ, R81 ;  /* 0x000000ffff507224 */ /* 0x000fe200078e0051 */
[----:B------:R-:W-:Y:S01]  /*c2b0*/  MOV R81, R82 ;  /* 0x0000005200517202 */ /* 0x000fe20000000f00 */
[----:B------:R-:W-:Y:S01]  /*c2c0*/  IMAD.MOV.U32 R82, RZ, RZ, R83 ;  /* 0x000000ffff527224 */ /* 0x000fe200078e0053 */
[----:B------:R-:W-:Y:S01]  /*c2d0*/  MOV R83, R100 ;  /* 0x0000006400537202 */ /* 0x000fe20000000f00 */
[----:B------:R-:W-:Y:S01]  /*c2e0*/  IMAD.MOV.U32 R100, RZ, RZ, R101 ;  /* 0x000000ffff647224 */ /* 0x000fe200078e0065 */
[----:B------:R-:W-:Y:S01]  /*c2f0*/  MOV R101, R102 ;  /* 0x0000006600657202 */ /* 0x000fe20000000f00 */
[----:B------:R1:W2:Y:S01]  /*c300*/  MUFU.EX2 R8, R0 ;  /* 0x0000000000087308 */ /* 0x0002a20000000800 */
[----:B------:R-:W-:Y:S01]  /*c310*/  IMAD.MOV.U32 R102, RZ, RZ, R103 ;  /* 0x000000ffff667224 */ /* 0x000fe200078e0067 */
[----:B------:R-:W-:Y:S01]  /*c320*/  MOV R103, R104 ;  /* 0x0000006800677202 */ /* 0x000fe20000000f00 */
[----:B------:R-:W-:Y:S01]  /*c330*/  IMAD.MOV.U32 R104, RZ, RZ, R106 ;  /* 0x000000ffff687224 */ /* 0x000fe200078e006a */
[----:B------:R-:W-:-:S02]  /*c340*/  MOV R106, R199 ;  /* 0x000000c7006a7202 */ /* 0x000fc40000000f00 */
[----:B----4-:R-:W-:Y:S01]  /*c350*/  F2FP.BF16.F32.PACK_AB R13, R98, R182 ;  /* 0x000000b6620d723e */ /* 0x010fe200000010ff */
[----:B-1----:R-:W-:Y:S01]  /*c360*/  FFMA.FTZ R0, R140, UR25, -R6 ;  /* 0x000000198c007c23 */ /* 0x002fe20008010806 */
[----:B------:R-:W-:Y:S02]  /*c370*/  MOV R140, R114 ;  /* 0x00000072008c7202 */ /* 0x000fe40000000f00 */
[----:B------:R-:W-:Y:S01]  /*c380*/  MOV R114, R115 ;  /* 0x0000007300727202 */ /* 0x000fe20000000f00 */
        /* <DEDUP_REMOVED lines=12> */
[----:B------:R-:W-:Y:S01]  /*c450*/  F2FP.BF16.F32.PACK_AB R12, R140, R203 ;  /* 0x000000cb8c0c723e */ /* 0x000fe200000010ff */
[----:B------:R-:W-:Y:S01]  /*c460*/  IMAD.MOV.U32 R121, RZ, RZ, R81 ;  /* 0x000000ffff797224 */ /* 0x000fe200078e0051 */
[----:B------:R-:W-:Y:S01]  /*c470*/  MOV R122, R80 ;  /* 0x00000050007a7202 */ /* 0x000fe20000000f00 */
[----:B------:R-:W-:Y:S01]  /*c480*/  IMAD.MOV.U32 R99, RZ, RZ, R83 ;  /* 0x000000ffff637224 */ /* 0x000fe200078e0053 */
[----:B------:R-:W-:Y:S01]  /*c490*/  MOV R120, R82 ;  /* 0x0000005200787202 */ /* 0x000fe20000000f00 */
[----:B-1----:R-:W-:Y:S01]  /*c4a0*/  FFMA.FTZ R0, R231, UR25, -R5 ;  /* 0x00000019e7007c23 */ /* 0x002fe20008010805 */
[----:B------:R-:W-:Y:S01]  /*c4b0*/  IMAD.MOV.U32 R210, RZ, RZ, R101 ;  /* 0x000000ffffd27224 */ /* 0x000fe200078e0065 */
[----:B------:R-:W-:Y:S01]  /*c4c0*/  MOV R205, R102 ;  /* 0x0000006600cd7202 */ /* 0x000fe20000000f00 */
[----:B------:R-:W-:Y:S01]  /*c4d0*/  IMAD.MOV.U32 R231, RZ, RZ, R103 ;  /* 0x000000ffffe77224 */ /* 0x000fe200078e0067 */
[----:B------:R1:W-:Y:S02]  /*c4e0*/  MUFU.EX2 R178, R0 ;  /* 0x0000000000b27308 */ /* 0x0003e40000000800 */
[----:B-1----:R-:W-:Y:S01]  /*c4f0*/  FFMA.FTZ R0, R197, UR25, -R5 ;  /* 0x00000019c5007c23 */ /* 0x002fe20008010805 */
[----:B------:R-:W-:-:S05]  /*c500*/  IMAD.MOV.U32 R197, RZ, RZ, R112 ;  /* 0x000000ffffc57224 */ /* 0x000fca00078e0070 */
[----:B------:R1:W4:Y:S02]  /*c510*/  MUFU.EX2 R97, R0 ;  /* 0x0000000000617308 */ /* 0x0003240000000800 */
[----:B-1----:R-:W-:Y:S01]  /*c520*/  FFMA.FTZ R0, R188, UR25, -R5 ;  /* 0x00000019bc007c23 */ /* 0x002fe20008010805 */
[----:B--2---:R-:W-:Y:S01]  /*c530*/  IMAD.MOV.U32 R188, RZ, RZ, R8 ;  /* 0x000000ffffbc7224 */ /* 0x004fe200078e0008 */
[----:B----4-:R-:W-:-:S04]  /*c540*/  F2FP.BF16.F32.PACK_AB R8, R97, R178 ;  /* 0x000000b26108723e */ /* 0x010fc800000010ff */
[----:B------:R1:W-:Y:S01]  /*c550*/  MUFU.EX2 R193, R0 ;  /* 0x0000000000c17308 */ /* 0x0003e20000000800 */
[----:B------:R-:W-:Y:S01]  /*c560*/  F2FP.BF16.F32.PACK_AB R15, R199, R188 ;  /* 0x000000bcc70f723e */ /* 0x000fe200000010ff */
        /* <DEDUP_REMOVED lines=10> */
[----:B------:R-:W-:Y:S01]  /*c610*/  IMAD.MOV.U32 R191, RZ, RZ, R113 ;  /* 0x000000ffffbf7224 */ /* 0x000fe200078e0071 */
[----:B--2---:R-:W-:-:S04]  /*c620*/  F2FP.BF16.F32.PACK_AB R9, R245, R175 ;  /* 0x000000aff509723e */ /* 0x004fc800000010ff */
[----:B------:R1:W-:Y:S01]  /*c630*/  MUFU.EX2 R139, R0 ;  /* 0x00000000008b7308 */ /* 0x0003e20000000800 */
[----:B------:R-:W-:-:S07]  /*c640*/  F2FP.BF16.F32.PACK_AB R14, R197, R191 ;  /* 0x000000bfc50e723e */ /* 0x000fce00000010ff */
[----:B---3--:R-:W-:Y:S07]  /*c650*/  HMMA.16816.F32.BF16 R116, R12, R16, R72 ;  /* 0x000000100c74723c */ /* 0x008fee0000041848 */
[----:B------:R-:W-:Y:S01]  /*c660*/  MOV R74, R106 ;  /* 0x0000006a004a7202 */ /* 0x000fe20000000f00 */
[----:B-1----:R-:W-:Y:S01]  /*c670*/  FFMA.FTZ R0, R173, UR25, -R3 ;  /* 0x00000019ad007c23 */ /* 0x002fe20008010803 */
[----:B------:R-:W-:Y:S01]  /*c680*/  MOV R173, R104 ;  /* 0x0000006800ad7202 */ /* 0x000fe20000000f00 */
[----:B------:R-:W-:-:S02]  /*c690*/  IMAD.MOV.U32 R75, RZ, RZ, R107 ;  /* 0x000000ffff4b7224 */ /* 0x000fc400078e006b */
[----:B------:R-:W1:Y:S02]  /*c6a0*/  MUFU.EX2 R96, R0 ;  /* 0x0000000000607308 */ /* 0x000e640000000800 */
[----:B-1----:R-:W-:Y:S01]  /*c6b0*/  F2FP.BF16.F32.PACK_AB R11, R96, R139 ;  /* 0x0000008b600b723e */ /* 0x002fe200000010ff */
[----:B------:R-:W-:Y:S02]  /*c6c0*/  IMAD.MOV.U32 R0, RZ, RZ, R105 ;  /* 0x000000ffff007224 */ /* 0x000fe400078e0069 */
[----:B------:R-:W-:Y:S06]  /*c6d0*/  HMMA.16816.F32.BF16 R104, R12, R18, R40 ;  /* 0x000000120c68723c */ /* 0x000fec0000041828 */
[C---:B------:R-:W-:Y:S06]  /*c6e0*/  HMMA.16816.F32.BF16 R112, R8.reuse, R16, R76 ;  /* 0x000000100870723c */ /* 0x040fec000004184c */
[----:B------:R-:W-:Y:S01]  /*c6f0*/  HMMA.16816.F32.BF16 R108, R8, R18, R64 ;  /* 0x00000012086c723c */ /* 0x000fe20000041840 */
[----:B------:R-:W1:Y:S06]  /*c700*/  LDSM.16.MT88.4 R16, [R216+0x9800] ;  /* 0x00980000d810783b */ /* 0x000e6c0000004200 */
[----:B------:R-:W-:Y:S01]  /*c710*/  MOV R65, R121 ;  /* 0x0000007900417202 */ /* 0x000fe20000000f00 */
[----:B------:R-:W-:-:S02]  /*c720*/  IMAD.MOV.U32 R66, RZ, RZ, R122 ;  /* 0x000000ffff427224 */ /* 0x000fc400078e007a */
[----:B------:R-:W-:Y:S02]  /*c730*/  IMAD.MOV.U32 R67, RZ, RZ, R252 ;  /* 0x000000ffff437224 */ /* 0x000fe400078e00fc */
[----:B------:R-:W-:Y:S02]  /*c740*/  IMAD.MOV.U32 R64, RZ, RZ, R139 ;  /* 0x000000ffff407224 */ /* 0x000fe400078e008b */
[----:B------:R-:W-:Y:S01]  /*c750*/  FFMA.FTZ R139, R128, UR25, -R7 ;  /* 0x00000019808b7c23 */ /* 0x000fe20008010807 */
[-C--:B-1----:R-:W-:Y:S06]  /*c760*/  HMMA.16816.F32.BF16 R100, R12, R16.reuse, R60 ;  /* 0x000000100c64723c */ /* 0x082fec000004183c */
[----:B------:R-:W-:Y:S01]  /*c770*/  HMMA.16816.F32.BF16 R84, R8, R16, R56 ;  /* 0x000000100854723c */ /* 0x000fe20000041838 */
[----:B------:R-:W-:Y:S01]  /*c780*/  IMAD.MOV.U32 R62, RZ, RZ, R98 ;  /* 0x000000ffff3e7224 */ /* 0x000fe200078e0062 */
[----:B------:R-:W-:Y:S01]  /*c790*/  MOV R63, R140 ;  /* 0x0000008c003f7202 */ /* 0x000fe20000000f00 */
[----:B------:R-:W-:-:S02]  /*c7a0*/  IMAD.MOV.U32 R61, RZ, RZ, R97 ;  /* 0x000000ffff3d7224 */ /* 0x000fc400078e0061 */
[----:B------:R-:W-:Y:S01]  /*c7b0*/  FFMA.FTZ R140, R132, UR25, -R7 ;  /* 0x00000019848c7c23 */ /* 0x000fe20008010807 */
[----:B------:R-:W-:Y:S01]  /*c7c0*/  IMAD.MOV.U32 R60, RZ, RZ, R96 ;  /* 0x000000ffff3c7224 */ /* 0x000fe200078e0060 */
[----:B------:R-:W-:Y:S01]  /*c7d0*/  HMMA.16816.F32.BF16 R80, R8, R18, R52 ;  /* 0x000000120850723c */ /* 0x000fe20000041834 */
[----:B------:R-:W-:-:S05]  /*c7e0*/  FFMA.FTZ R132, R174, UR25, -R6 ;  /* 0x00000019ae847c23 */ /* 0x000fca0008010806 */
[----:B------:R-:W-:Y:S01]  /*c7f0*/  HMMA.16816.F32.BF16 R76, R12, R18, R48 ;  /* 0x000000120c4c723c */ /* 0x000fe20000041830 */
[----:B------:R-:W1:Y:S01]  /*c800*/  LDSM.16.MT88.4 R16, [R214+0x9800] ;  /* 0x00980000d610783b */ /* 0x000e620000004200 */
[----:B------:R-:W-:Y:S01]  /*c810*/  MOV R52, R200 ;  /* 0x000000c800347202 */ /* 0x000fe20000000f00 */
[----:B------:R-:W-:Y:S01]  /*c820*/  IMAD.MOV.U32 R54, RZ, RZ, R75 ;  /* 0x000000ffff367224 */ /* 0x000fe200078e004b */
[----:B------:R-:W-:Y:S02]  /*c830*/  MOV R200, R123 ;  /* 0x0000007b00c87202 */ /* 0x000fe40000000f00 */
[----:B------:R-:W-:Y:S01]  /*c840*/  MOV R53, R0 ;  /* 0x0000000000357202 */ /* 0x000fe20000000f00 */
[----:B------:R-:W-:Y:S01]  /*c850*/  FFMA.FTZ R0, R208, UR25, -R7 ;  /* 0x00000019d0007c23 */ /* 0x000fe20008010807 */
[----:B------:R-:W-:Y:S01]  /*c860*/  MOV R51, R120 ;  /* 0x0000007800337202 */ /* 0x000fe20000000f00 */
[----:B------:R-:W-:Y:S01]  /*c870*/  IMAD.MOV.U32 R50, RZ, RZ, R173 ;  /* 0x000000ffff327224 */ /* 0x000fe200078e00ad */
[----:B------:R-:W-:-:S02]  /*c880*/  MOV R49, R99 ;  /* 0x0000006300317202 */ /* 0x000fc40000000f00 */
[----:B------:R-:W-:Y:S02]  /*c890*/  MOV R55, R74 ;  /* 0x0000004a00377202 */ /* 0x000fe40000000f00 */
[----:B------:R-:W-:Y:S01]  /*c8a0*/  MOV R173, R144 ;  /* 0x0000009000ad7202 */ /* 0x000fe20000000f00 */
[----:B------:R-:W-:Y:S01]  /*c8b0*/  FFMA.FTZ R144, R126, UR25, -R7 ;  /* 0x000000197e907c23 */ /* 0x000fe20008010807 */
[-C--:B-1----:R-:W-:Y:S06]  /*c8c0*/  HMMA.16816.F32.BF16 R120, R12, R16.reuse, R36 ;  /* 0x000000100c78723c */ /* 0x082fec0000041824 */
[C---:B------:R-:W-:Y:S06]  /*c8d0*/  HMMA.16816.F32.BF16 R40, R8.reuse, R16, R32 ;  /* 0x000000100828723c */ /* 0x040fec0000041820 */
[-C--:B------:R-:W-:Y:S06]  /*c8e0*/  HMMA.16816.F32.BF16 R36, R8, R18.reuse, R28 ;  /* 0x000000120824723c */ /* 0x080fec000004181c */
[C---:B------:R-:W-:Y:S01]  /*c8f0*/  HMMA.16816.F32.BF16 R96, R12.reuse, R18, R44 ;  /* 0x000000120c60723c */ /* 0x040fe2000004182c */
[----:B------:R-:W1:Y:S06]  /*c900*/  LDSM.16.MT88.4 R16, [R215+0x9800] ;  /* 0x00980000d710783b */ /* 0x000e6c0000004200 */
        /* <DEDUP_REMOVED lines=8> */
[----:B------:R-:W-:Y:S01]  /*c990*/  FFMA.FTZ R156, R127, UR25, -R6 ;  /* 0x000000197f9c7c23 */ /* 0x000fe20008010806 */
[--C-:B------:R-:W-:Y:S01]  /*c9a0*/  FFMA.FTZ R149, R129, UR25, -R5.reuse ;  /* 0x0000001981957c23 */ /* 0x100fe20008010805 */
[----:B-1----:R-:W-:Y:S01]  /*c9b0*/  HMMA.16816.F32.BF16 R72, R12, R16, R24 ;  /* 0x000000100c48723c */ /* 0x002fe20000041818 */
[----:B------:R1:W2:Y:S05]  /*c9c0*/  MUFU.EX2 R26, R0 ;  /* 0x00000000001a7308 */ /* 0x0002aa0000000800 */
[----:B------:R-:W-:Y:S01]  /*c9d0*/  HMMA.16816.F32.BF16 R28, R8, R18, R88 ;  /* 0x00000012081c723c */ /* 0x000fe20000041858 */
[----:B------:R-:W-:-:S05]  /*c9e0*/  FFMA.FTZ R25, R177, UR25, -R5 ;  /* 0x00000019b1197c23 */ /* 0x000fca0008010805 */
[----:B------:R-:W-:Y:S01]  /*c9f0*/  HMMA.16816.F32.BF16 R32, R8, R16, R92 ;  /* 0x000000100820723c */ /* 0x000fe2000004185c */
[----:B-1----:R-:W-:-:S06]  /*ca00*/  FFMA.FTZ R0, R204, UR25, -R7 ;  /* 0x00000019cc007c23 */ /* 0x002fcc0008010807 */
[----:B------:R-:W-:Y:S01]  /*ca10*/  MOV R95, R44 ;  /* 0x0000002c005f7202 */ /* 0x000fe20000000f00 */
[----:B------:R-:W-:Y:S01]  /*ca20*/  HMMA.16816.F32.BF16 R56, R12, R18, R20 ;  /* 0x000000120c38723c */ /* 0x000fe20000041814 */
[----:B------:R-:W-:Y:S01]  /*ca30*/  MOV R44, R51 ;  /* 0x00000033002c7202 */ /* 0x000fe20000000f00 */
[----:B------:R1:W3:Y:S01]  /*ca40*/  MUFU.EX2 R48, R0 ;  /* 0x0000000000307308 */ /* 0x0002e20000000800 */
[----:B------:R-:W-:Y:S01]  /*ca50*/  MOV R51, R65 ;  /* 0x0000004100337202 */ /* 0x000fe20000000f00 */
[----:B------:R-:W-:Y:S01]  /*ca60*/  IMAD.MOV.U32 R93, RZ, RZ, R249 ;  /* 0x000000ffff5d7224 */ /* 0x000fe200078e00f9 */
[----:B------:R-:W-:Y:S01]  /*ca70*/  MOV R65, R250 ;  /* 0x000000fa00417202 */ /* 0x000fe20000000f00 */
[----:B------:R-:W4:Y:S01]  /*ca80*/  LDSM.16.MT88.4 R12, [R213+0xa000] ;  /* 0x00a00000d50c783b */ /* 0x000f220000004200 */
[----:B------:R-:W-:Y:S01]  /*ca90*/  FFMA.FTZ R23, R163, UR25, -R5 ;  /* 0x00000019a3177c23 */ /* 0x000fe20008010805 */
[----:B--2---:R-:W-:Y:S01]  /*caa0*/  IMAD.MOV.U32 R163, RZ, RZ, R26 ;  /* 0x000000ffffa37224 */ /* 0x004fe200078e001a */
[----:B------:R-:W-:Y:S01]  /*cab0*/  MOV R26, R51 ;  /* 0x00000033001a7202 */ /* 0x000fe20000000f00 */
[--C-:B------:R-:W-:Y:S01]  /*cac0*/  FFMA.FTZ R21, R184, UR25, -R3.reuse ;  /* 0x00000019b8157c23 */ /* 0x100fe20008010803 */
[----:B------:R-:W-:Y:S01]  /*cad0*/  MOV R51, R203 ;  /* 0x000000cb00337202 */ /* 0x000fe20000000f00 */
[--C-:B------:R-:W-:Y:S01]  /*cae0*/  FFMA.FTZ R20, R176, UR25, -R3.reuse ;  /* 0x00000019b0147c23 */ /* 0x100fe20008010803 */
[----:B------:R-:W-:Y:S01]  /*caf0*/  MOV R203, R2 ;  /* 0x0000000200cb7202 */ /* 0x000fe20000000f00 */
[----:B------:R-:W-:Y:S01]  /*cb00*/  FFMA.FTZ R2, R209, UR25, -R3 ;  /* 0x00000019d1027c23 */ /* 0x000fe20008010803 */
[----:B------:R-:W-:Y:S01]  /*cb10*/  MOV R94, R248 ;  /* 0x000000f8005e7202 */ /* 0x000fe20000000f00 */
[----:B------:R-:W-:Y:S01]  /*cb20*/  FFMA.FTZ R22, R152, UR25, -R5 ;  /* 0x0000001998167c23 */ /* 0x000fe20008010805 */
[----:B------:R-:W-:Y:S01]  /*cb30*/  FFMA.FTZ R152, R131, UR25, -R3 ;  /* 0x0000001983987c23 */ /* 0x000fe20008010803 */
[----:B------:R2:W-:Y:S01]  /*cb40*/  MUFU.EX2 R248, R2 ;  /* 0x0000000200f87308 */ /* 0x0005e20000000800 */
[----:B-1----:R-:W-:Y:S01]  /*cb50*/  FFMA.FTZ R0, R187, UR25, -R7 ;  /* 0x00000019bb007c23 */ /* 0x002fe20008010807 */
[----:B---3--:R-:W-:Y:S01]  /*cb60*/  IMAD.MOV.U32 R174, RZ, RZ, R48 ;  /* 0x000000ffffae7224 */ /* 0x008fe200078e0030 */
[----:B------:R-:W-:Y:S01]  /*cb70*/  MOV R48, R54 ;  /* 0x0000003600307202 */ /* 0x000fe20000000f00 */
[--C-:B------:R-:W-:Y:S01]  /*cb80*/  FFMA.FTZ R54, R154, UR25, -R6.reuse ;  /* 0x000000199a367c23 */ /* 0x100fe20008010806 */
[----:B------:R-:W-:Y:S01]  /*cb90*/  FFMA.FTZ R154, R141, UR25, -R6 ;  /* 0x000000198d9a7c23 */ /* 0x000fe20008010806 */
[----:B------:R-:W-:Y:S01]  /*cba0*/  FFMA.FTZ R141, R150, UR25, -R5 ;  /* 0x00000019968d7c23 */ /* 0x000fe20008010805 */
[----:B------:R-:W-:Y:S01]  /*cbb0*/  FFMA.FTZ R150, R161, UR25, -R3 ;  /* 0x00000019a1967c23 */ /* 0x000fe20008010803 */
[----:B------:R1:W-:Y:S01]  /*cbc0*/  MUFU.EX2 R90, R0 ;  /* 0x00000000005a7308 */ /* 0x0003e20000000800 */
[----:B------:R-:W-:Y:S01]  /*cbd0*/  F2FP.BF16.F32.PACK_AB R8, R174, R163 ;  /* 0x000000a3ae08723e */ /* 0x000fe200000010ff */
[----:B------:R-:W-:Y:S01]  /*cbe0*/  IMAD.MOV.U32 R209, RZ, RZ, R65 ;  /* 0x000000ffffd17224 */ /* 0x000fe200078e0041 */
[----:B------:R-:W-:-:S05]  /*cbf0*/  MOV R161, R67 ;  /* 0x0000004300a17202 */ /* 0x000fca0000000f00 */
[----:B------:R-:W-:Y:S01]  /*cc00*/  MUFU.EX2 R204, R21 ;  /* 0x0000001500cc7308 */ /* 0x000fe20000000800 */
[----:B--2---:R-:W-:Y:S01]  /*cc10*/  FFMA.FTZ R2, R170, UR25, -R3 ;  /* 0x00000019aa027c23 */ /* 0x004fe20008010803 */
[----:B-1----:R-:W-:Y:S01]  /*cc20*/  FFMA.FTZ R0, R180, UR25, -R7 ;  /* 0x00000019b4007c23 */ /* 0x002fe20008010807 */
[----:B------:R-:W-:-:S05]  /*cc30*/  IMAD.MOV.U32 R180, RZ, RZ, R51 ;  /* 0x000000ffffb47224 */ /* 0x000fca00078e0033 */
[----:B------:R1:W2:Y:S02]  /*cc40*/  MUFU.EX2 R92, R0 ;  /* 0x00000000005c7308 */ /* 0x0002a40000000800 */
[----:B-1----:R-:W-:Y:S01]  /*cc50*/  FFMA.FTZ R0, R206, UR25, -R6 ;  /* 0x00000019ce007c23 */ /* 0x002fe20008010806 */
[----:B--2---:R-:W-:Y:S01]  /*cc60*/  IMAD.MOV.U32 R170, RZ, RZ, R92 ;  /* 0x000000ffffaa7224 */ /* 0x004fe200078e005c */
[----:B------:R-:W-:-:S04]  /*cc70*/  MOV R92, R93 ;  /* 0x0000005d005c7202 */ /* 0x000fc80000000f00 */
[----:B------:R-:W-:Y:S01]  /*cc80*/  MUFU.EX2 R206, R25 ;  /* 0x0000001900ce7308 */ /* 0x000fe20000000800 */
[----:B------:R-:W-:-:S07]  /*cc90*/  MOV R93, R94 ;  /* 0x0000005e005d7202 */ /* 0x000fce0000000f00 */
[----:B------:R1:W2:Y:S02]  /*cca0*/  MUFU.EX2 R16, R0 ;  /* 0x0000000000107308 */ /* 0x0002a40000000800 */
[----:B-1----:R-:W-:Y:S01]  /*ccb0*/  FFMA.FTZ R0, R194, UR25, -R6 ;  /* 0x00000019c2007c23 */ /* 0x002fe20008010806 */
[----:B--2---:R-:W-:-:S05]  /*ccc0*/  MOV R176, R16 ;  /* 0x0000001000b07202 */ /* 0x004fca0000000f00 */
[----:B------:R1:W-:Y:S02]  /*ccd0*/  MUFU.EX2 R27, R0 ;  /* 0x00000000001b7308 */ /* 0x0003e40000000800 */
[----:B-1----:R-:W-:Y:S01]  /*cce0*/  FFMA.FTZ R0, R183, UR25, -R6 ;  /* 0x00000019b7007c23 */ /* 0x002fe20008010806 */
[----:B------:R-:W-:-:S05]  /*ccf0*/  MOV R183, R61 ;  /* 0x0000003d00b77202 */ /* 0x000fca0000000f00 */
[----:B------:R1:W2:Y:S02]  /*cd00*/  MUFU.EX2 R91, R0 ;  /* 0x00000000005b7308 */ /* 0x0002a40000000800 */
[--C-:B-1----:R-:W-:Y:S01]  /*cd10*/  FFMA.FTZ R0, R172, UR25, -R6.reuse ;  /* 0x00000019ac007c23 */ /* 0x102fe20008010806 */
[----:B--2---:R-:W-:Y:S01]  /*cd20*/  MOV R184, R91 ;  /* 0x0000005b00b87202 */ /* 0x004fe20000000f00 */
[----:B------:R-:W-:-:S04]  /*cd30*/  FFMA.FTZ R172, R125, UR25, -R6 ;  /* 0x000000197dac7c23 */ /* 0x000fc80008010806 */
[----:B------:R1:W-:Y:S02]  /*cd40*/  MUFU.EX2 R17, R0 ;  /* 0x0000000000117308 */ /* 0x0003e40000000800 */
[----:B-1----:R-:W-:-:S06]  /*cd50*/  FFMA.FTZ R0, R211, UR25, -R5 ;  /* 0x00000019d3007c23 */ /* 0x002fcc0008010805 */
[----:B------:R-:W-:Y:S08]  /*cd60*/  MUFU.EX2 R211, R22 ;  /* 0x0000001600d37308 */ /* 0x000ff00000000800 */
[----:B------:R1:W2:Y:S02]  /*cd70*/  MUFU.EX2 R24, R0 ;  /* 0x0000000000187308 */ /* 0x0002a40000000800 */
[--C-:B-1----:R-:W-:Y:S01]  /*cd80*/  FFMA.FTZ R0, R201, UR25, -R5.reuse ;  /* 0x00000019c9007c23 */ /* 0x102fe20008010805 */
[----:B--2---:R-:W-:Y:S01]  /*cd90*/  MOV R177, R24 ;  /* 0x0000001800b17202 */ /* 0x004fe20000000f00 */
[----:B------:R-:W-:Y:S01]  /*cda0*/  FFMA.FTZ R24, R171, UR25, -R5 ;  /* 0x00000019ab187c23 */ /* 0x000fe20008010805 */
[----:B------:R-:W-:-:S03]  /*cdb0*/  IMAD.MOV.U32 R201, RZ, RZ, R62 ;  /* 0x000000ffffc97224 */ /* 0x000fc600078e003e */
[----:B------:R1:W-:Y:S01]  /*cdc0*/  MUFU.EX2 R252, R0 ;  /* 0x0000000000fc7308 */ /* 0x0003e20000000800 */
[----:B------:R-:W-:-:S07]  /*cdd0*/  MOV R171, R64 ;  /* 0x0000004000ab7202 */ /* 0x000fce0000000f00 */
[----:B------:R-:W-:Y:S01]  /*cde0*/  MUFU.EX2 R208, R24 ;  /* 0x0000001800d07308 */ /* 0x000fe20000000800 */
[----:B-1----:R-:W-:Y:S01]  /*cdf0*/  FFMA.FTZ R0, R186, UR25, -R5 ;  /* 0x00000019ba007c23 */ /* 0x002fe20008010805 */
[----:B------:R-:W-:-:S06]  /*ce00*/  MOV R186, R63 ;  /* 0x0000003f00ba7202 */ /* 0x000fcc0000000f00 */
[----:B------:R1:W-:Y:S02]  /*ce10*/  MUFU.EX2 R251, R0 ;  /* 0x0000000000fb7308 */ /* 0x0003e40000000800 */
[----:B-1----:R-:W-:Y:S01]  /*ce20*/  FFMA.FTZ R0, R179, UR25, -R5 ;  /* 0x00000019b3007c23 */ /* 0x002fe20008010805 */
[----:B------:R-:W-:Y:S02]  /*ce30*/  IMAD.MOV.U32 R179, RZ, RZ, R27 ;  /* 0x000000ffffb37224 */ /* 0x000fe400078e001b */
[----:B------:R-:W-:-:S03]  /*ce40*/  IMAD.MOV.U32 R27, RZ, RZ, R60 ;  /* 0x000000ffff1b7224 */ /* 0x000fc600078e003c */
[----:B------:R1:W2:Y:S01]  /*ce50*/  MUFU.EX2 R250, R0 ;  /* 0x0000000000fa7308 */ /* 0x0002a20000000800 */
[----:B------:R-:W-:Y:S01]  /*ce60*/  MOV R60, R66 ;  /* 0x00000042003c7202 */ /* 0x000fe20000000f00 */
[----:B------:R-:W-:Y:S02]  /*ce70*/  IMAD.MOV.U32 R66, RZ, RZ, R173 ;  /* 0x000000ffff427224 */ /* 0x000fe400078e00ad */
[----:B------:R-:W-:Y:S01]  /*ce80*/  FFMA.FTZ R173, R124, UR25, -R6 ;  /* 0x000000197cad7c23 */ /* 0x000fe20008010806 */
[----:B------:R-:W-:Y:S01]  /*ce90*/  F2FP.BF16.F32.PACK_AB R9, R179, R176 ;  /* 0x000000b0b309723e */ /* 0x000fe200000010ff */
[----:B-1----:R-:W-:Y:S01]  /*cea0*/  FFMA.FTZ R0, R95, UR25, -R3 ;  /* 0x000000195f007c23 */ /* 0x002fe20008010803 */
[----:B------:R-:W-:Y:S01]  /*ceb0*/  MOV R95, R27 ;  /* 0x0000001b005f7202 */ /* 0x000fe20000000f00 */
[----:B------:R-:W-:Y:S01]  /*cec0*/  IMAD.MOV.U32 R27, RZ, RZ, R60 ;  /* 0x000000ffff1b7224 */ /* 0x000fe200078e003c */
[----:B------:R-:W-:Y:S01]  /*ced0*/  MOV R60, R245 ;  /* 0x000000f5003c7202 */ /* 0x000fe20000000f00 */
[----:B------:R1:W3:Y:S01]  /*cee0*/  MUFU.EX2 R249, R0 ;  /* 0x0000000000f97308 */ /* 0x0002e20000000800 */
[----:B--2---:R-:W-:Y:S01]  /*cef0*/  F2FP.BF16.F32.PACK_AB R6, R250, R251 ;  /* 0x000000fbfa06723e */ /* 0x004fe200000010ff */
[----:B------:R-:W-:Y:S01]  /*cf00*/  IMAD.MOV.U32 R94, RZ, RZ, R95 ;  /* 0x000000ffff5e7224 */ /* 0x000fe200078e005f */
        /* <DEDUP_REMOVED lines=9> */
[----:B------:R-:W-:Y:S01]  /*cfa0*/  IMAD.MOV.U32 R162, RZ, RZ, R17 ;  /* 0x000000ffffa27224 */ /* 0x000fe200078e0011 */
[----:B------:R-:W-:Y:S01]  /*cfb0*/  MOV R17, R93 ;  /* 0x0000005d00117202 */ /* 0x000fe20000000f00 */
[----:B-1----:R-:W-:Y:S01]  /*cfc0*/  FFMA.FTZ R0, R202, UR25, -R3 ;  /* 0x00000019ca007c23 */ /* 0x002fe20008010803 */
        /* <DEDUP_REMOVED lines=12> */
[----:B------:R-:W-:Y:S01]  /*d090*/  IMAD.MOV.U32 R88, RZ, RZ, R48 ;  /* 0x000000ffff587224 */ /* 0x000fe200078e0030 */
[----:B------:R-:W-:Y:S02]  /*d0a0*/  F2FP.BF16.F32.PACK_AB R11, R162, R184 ;  /* 0x000000b8a20b723e */ /* 0x000fe400000010ff */
[----:B---3--:R-:W-:Y:S02]  /*d0b0*/  F2FP.BF16.F32.PACK_AB R5, R248, R249 ;  /* 0x000000f9f805723e */ /* 0x008fe400000010ff */
[----:B------:R-:W-:Y:S01]  /*d0c0*/  MOV R194, R60 ;  /* 0x0000003c00c27202 */ /* 0x000fe20000000f00 */
[----:B-1----:R-:W-:Y:S01]  /*d0d0*/  FFMA.FTZ R0, R185, UR25, -R3 ;  /* 0x00000019b9007c23 */ /* 0x002fe20008010803 */
[----:B------:R-:W-:Y:S01]  /*d0e0*/  IMAD.MOV.U32 R185, RZ, RZ, R90 ;  /* 0x000000ffffb97224 */ /* 0x000fe200078e005a */
[----:B------:R-:W-:Y:S01]  /*d0f0*/  MOV R202, R66 ;  /* 0x0000004200ca7202 */ /* 0x000fe20000000f00 */
[----:B------:R-:W-:Y:S01]  /*d100*/  IMAD.MOV.U32 R3, RZ, RZ, R4 ;  /* 0x000000ffff037224 */ /* 0x000fe200078e0004 */
[----:B------:R-:W1:Y:S01]  /*d110*/  MUFU.EX2 R231, R0 ;  /* 0x0000000000e77308 */ /* 0x000e620000000800 */
[----:B------:R-:W-:-:S02]  /*d120*/  F2FP.BF16.F32.PACK_AB R4, R252, R177 ;  /* 0x000000b1fc04723e */ /* 0x000fc400000010ff */
[----:B------:R-:W-:Y:S02]  /*d130*/  F2FP.BF16.F32.PACK_AB R10, R170, R185 ;  /* 0x000000b9aa0a723e */ /* 0x000fe400000010ff */
[----:B------:R-:W-:Y:S02]  /*d140*/  MOV R89, R95 ;  /* 0x0000005f00597202 */ /* 0x000fe40000000f00 */
[----:B------:R-:W-:Y:S02]  /*d150*/  MOV R95, R49 ;  /* 0x00000031005f7202 */ /* 0x000fe40000000f00 */
[----:B------:R-:W-:Y:S01]  /*d160*/  MOV R187, R50 ;  /* 0x0000003200bb7202 */ /* 0x000fe20000000f00 */
[----:B----4-:R-:W-:Y:S01]  /*d170*/  HMMA.16816.F32.BF16 R128, R8, R12, R116 ;  /* 0x0000000c0880723c */ /* 0x010fe20000041874 */
[----:B------:R-:W-:-:S05]  /*d180*/  MOV R90, R94 ;  /* 0x0000005e005a7202 */ /* 0x000fca0000000f00 */
[----:B------:R-:W-:Y:S01]  /*d190*/  HMMA.16816.F32.BF16 R124, R8, R14, R104 ;  /* 0x0000000e087c723c */ /* 0x000fe20000041868 */
[----:B-1----:R-:W-:Y:S01]  /*d1a0*/  F2FP.BF16.F32.PACK_AB R7, R231, R245 ;  /* 0x000000f5e707723e */ /* 0x002fe200000010ff */
[----:B------:R-:W-:Y:S02]  /*d1b0*/  FADD.FTZ R0, R92, R17 ;  /* 0x000000115c007221 */ /* 0x000fe40000010000 */
[----:B------:R-:W1:Y:S01]  /*d1c0*/  LDSM.16.MT88.4 R16, [R214+0xa000] ;  /* 0x00a00000d610783b */ /* 0x000e620000004200 */
[----:B------:R-:W-:Y:S08]  /*d1d0*/  MUFU.EX2 R135, R135 ;  /* 0x0000008700877308 */ /* 0x000ff00000000800 */
[----:B------:R-:W-:Y:S01]  /*d1e0*/  MUFU.EX2 R132, R132 ;  /* 0x0000008400847308 */ /* 0x000fe20000000800 */
[----:B------:R-:W-:Y:S01]  /*d1f0*/  HMMA.16816.F32.BF16 R64, R4, R12, R112 ;  /* 0x0000000c0440723c */ /* 0x000fe20000041870 */
[----:B------:R-:W-:Y:S01]  /*d200*/  MOV R22, R199 ;  /* 0x000000c700167202 */ /* 0x000fe20000000f00 */
[----:B------:R-:W-:-:S02]  /*d210*/  IMAD.MOV.U32 R21, RZ, RZ, R196 ;  /* 0x000000ffff157224 */ /* 0x000fc400078e00c4 */
[----:B------:R-:W-:Y:S02]  /*d220*/  FADD.FTZ R0, R236, R0 ;  /* 0x00000000ec007221 */ /* 0x000fe40000010000 */
[----:B------:R2:W5:Y:S01]  /*d230*/  LDL.LU R236, [R1+0x12c] ;  /* 0x00012c0001ec7983 */ /* 0x0005620000300800 */
[C---:B------:R-:W-:Y:S03]  /*d240*/  HMMA.16816.F32.BF16 R60, R4.reuse, R14, R108 ;  /* 0x0000000e043c723c */ /* 0x040fe6000004186c */
[----:B------:R-:W3:Y:S03]  /*d250*/  LDSM.16.MT88.4 R12, [R216+0xa000] ;  /* 0x00a00000d80c783b */ /* 0x000ee60000004200 */
[C---:B-1----:R-:W-:Y:S06]  /*d260*/  HMMA.16816.F32.BF16 R40, R4.reuse, R16, R40 ;  /* 0x000000100428723c */ /* 0x042fec0000041828 */
[----:B------:R-:W-:Y:S06]  /*d270*/  HMMA.16816.F32.BF16 R36, R4, R18, R36 ;  /* 0x000000120424723c */ /* 0x000fec0000041824 */
[C---:B------:R-:W-:Y:S06]  /*d280*/  HMMA.16816.F32.BF16 R108, R8.reuse, R16, R120 ;  /* 0x00000010086c723c */ /* 0x040fec0000041878 */
[----:B------:R-:W-:Y:S01]  /*d290*/  HMMA.16816.F32.BF16 R104, R8, R18, R96 ;  /* 0x000000120868723c */ /* 0x000fe20000041860 */
[----:B------:R-:W-:Y:S05]  /*d2a0*/  LDSM.16.MT88.4 R16, [R213+0xa800] ;  /* 0x00a80000d510783b */ /* 0x000fea0000004200 */
[-C--:B---3--:R-:W-:Y:S06]  /*d2b0*/  HMMA.16816.F32.BF16 R48, R4, R12.reuse, R84 ;  /* 0x0000000c0430723c */ /* 0x088fec0000041854 */
[----:B------:R-:W-:Y:S01]  /*d2c0*/  HMMA.16816.F32.BF16 R116, R8, R12, R100 ;  /* 0x0000000c0874723c */ /* 0x000fe20000041864 */
[----:B------:R-:W-:Y:S01]  /*d2d0*/  MOV R84, R44 ;  /* 0x0000002c00547202 */ /* 0x000fe20000000f00 */
[----:B------:R-:W-:Y:S01]  /*d2e0*/  IMAD.MOV.U32 R86, RZ, RZ, R46 ;  /* 0x000000ffff567224 */ /* 0x000fe200078e002e */
[----:B------:R-:W-:-:S02]  /*d2f0*/  MOV R85, R45 ;  /* 0x0000002d00557202 */ /* 0x000fc40000000f00 */
[----:B------:R-:W-:Y:S01]  /*d300*/  MOV R87, R47 ;  /* 0x0000002f00577202 */ /* 0x000fe20000000f00 */
[-C--:B------:R-:W-:Y:S06]  /*d310*/  HMMA.16816.F32.BF16 R112, R8, R14.reuse, R76 ;  /* 0x0000000e0870723c */ /* 0x080fec000004184c */
[----:B------:R-:W-:Y:S01]  /*d320*/  HMMA.16816.F32.BF16 R44, R4, R14, R80 ;  /* 0x0000000e042c723c */ /* 0x000fe20000041850 */
[----:B------:R-:W1:Y:S06]  /*d330*/  LDSM.16.MT88.4 R12, [R215+0xa000] ;  /* 0x00a00000d70c783b */ /* 0x000e6c0000004200 */
[----:B------:R-:W-:Y:S01]  /*d340*/  MOV R81, R95 ;  /* 0x0000005f00517202 */ /* 0x000fe20000000f00 */
[----:B------:R-:W-:Y:S01]  /*d350*/  IMAD.MOV.U32 R82, RZ, RZ, R210 ;  /* 0x000000ffff527224 */ /* 0x000fe200078e00d2 */
[----:B------:R-:W-:Y:S01]  /*d360*/  MOV R83, R205 ;  /* 0x000000cd00537202 */ /* 0x000fe20000000f00 */
[----:B------:R-:W-:Y:S02]  /*d370*/  MUFU.EX2 R210, R23 ;  /* 0x0000001700d27308 */ /* 0x000fe40000000800 */
[----:B------:R-:W-:-:S06]  /*d380*/  FADD.FTZ R3, R3, R81 ;  /* 0x0000005103037221 */ /* 0x000fcc0000010000 */
[----:B------:R3:W4:Y:S01]  /*d390*/  MUFU.EX2 R205, R20 ;  /* 0x0000001400cd7308 */ /* 0x0007220000000800 */
[C---:B-1----:R-:W-:Y:S06]  /*d3a0*/  HMMA.16816.F32.BF16 R32, R4.reuse, R12, R32 ;  /* 0x0000000c0420723c */ /* 0x042fec0000041820 */
[----:B------:R-:W-:Y:S06]  /*d3b0*/  HMMA.16816.F32.BF16 R28, R4, R14, R28 ;  /* 0x0000000e041c723c */ /* 0x000fec000004181c */
[----:B------:R-:W-:Y:S01]  /*d3c0*/  HMMA.16816.F32.BF16 R92, R8, R12, R72 ;  /* 0x0000000c085c723c */ /* 0x000fe20000041848 */
[----:B------:R-:W-:Y:S01]  /*d3d0*/  FADD.FTZ R4, R83, R82 ;  /* 0x0000005253047221 */ /* 0x000fe20000010000 */
[----:B------:R-:W-:Y:S01]  /*d3e0*/  MOV R82, R84 ;  /* 0x0000005400527202 */ /* 0x000fe20000000f00 */
[----:B------:R-:W-:-:S03]  /*d3f0*/  FADD.FTZ R5, R86, R85 ;  /* 0x0000005556057221 */ /* 0x000fc60000010000 */
[----:B------:R-:W-:Y:S01]  /*d400*/  HMMA.16816.F32.BF16 R100, R8, R14, R56 ;  /* 0x0000000e0864723c */ /* 0x000fe20000041838 */
[----:B------:R-:W1:Y:S01]  /*d410*/  LDSM.16.MT88.4 R12, [R216+0xa800] ;  /* 0x00a80000d80c783b */ /* 0x000e620000004200 */
[----:B------:R-:W-:Y:S02]  /*d420*/  MOV R84, R161 ;  /* 0x000000a100547202 */ /* 0x000fe40000000f00 */
[----:B------:R-:W-:Y:S01]  /*d430*/  MOV R161, R186 ;  /* 0x000000ba00a17202 */ /* 0x000fe20000000f00 */
[----:B------:R-:W-:Y:S01]  /*d440*/  IMAD.MOV.U32 R83, RZ, RZ, R87 ;  /* 0x000000ffff537224 */ /* 0x000fe200078e0057 */
[----:B------:R-:W-:Y:S01]  /*d450*/  MOV R186, R183 ;  /* 0x000000b700ba7202 */ /* 0x000fe20000000f00 */
[----:B------:R-:W2:Y:S01]  /*d460*/  LDSM.16.MT88.4 R8, [R214+0xa800] ;  /* 0x00a80000d608783b */ /* 0x000ea20000004200 */
[----:B------:R-:W-:Y:S01]  /*d470*/  MOV R85, R202 ;  /* 0x000000ca00557202 */ /* 0x000fe20000000f00 */
        /* <DEDUP_REMOVED lines=12> */
[----:B------:R-:W2:Y:S01]  /*d540*/  LDSM.16.MT88.4 R24, [R215+0xa800] ;  /* 0x00a80000d718783b */ /* 0x000ea20000004200 */
[----:B------:R-:W-:Y:S01]  /*d550*/  MOV R203, R207 ;  /* 0x000000cf00cb7202 */ /* 0x000fe20000000f00 */
[----:B------:R-:W-:Y:S08]  /*d560*/  MUFU.EX2 R209, R52 ;  /* 0x0000003400d17308 */ /* 0x000ff00000000800 */
[----:B------:R1:W1:Y:S01]  /*d570*/  MUFU.EX2 R207, R2 ;  /* 0x0000000200cf7308 */ /* 0x0002620000000800 */
[----:B---3--:R-:W-:Y:S01]  /*d580*/  FADD.FTZ R20, R234, R5 ;  /* 0x00000005ea147221 */ /* 0x008fe20000010000 */
[----:B----4-:R-:W-:-:S02]  /*d590*/  F2FP.BF16.F32.PACK_AB R5, R205, R204 ;  /* 0x000000cccd05723e */ /* 0x010fc400000010ff */
[----:B------:R-:W-:Y:S01]  /*d5a0*/  F2FP.BF16.F32.PACK_AB R6, R211, R210 ;  /* 0x000000d2d306723e */ /* 0x000fe200000010ff */
[----:B------:R-:W-:Y:S01]  /*d5b0*/  IMAD.MOV.U32 R23, RZ, RZ, R201 ;  /* 0x000000ffff177224 */ /* 0x000fe200078e00c9 */
[----:B------:R-:W-:Y:S02]  /*d5c0*/  MOV R201, R197 ;  /* 0x000000c500c97202 */ /* 0x000fe40000000f00 */
[----:B------:R-:W-:Y:S02]  /*d5d0*/  MOV R57, R161 ;  /* 0x000000a100397202 */ /* 0x000fe40000000f00 */
[----:B------:R-:W-:Y:S01]  /*d5e0*/  MOV R58, R162 ;  /* 0x000000a2003a7202 */ /* 0x000fe20000000f00 */
[----:B-1----:R-:W-:Y:S01]  /*d5f0*/  FADD.FTZ R2, R82, R3 ;  /* 0x0000000352027221 */ /* 0x002fe20000010000 */
[----:B------:R-:W-:Y:S01]  /*d600*/  FADD.FTZ R3, R235, R4 ;  /* 0x00000004eb037221 */ /* 0x000fe20000010000 */
[----:B------:R-:W-:Y:S02]  /*d610*/  F2FP.BF16.F32.PACK_AB R4, R208, R206 ;  /* 0x000000ced004723e */ /* 0x000fe400000010ff */
[----:B------:R-:W-:Y:S01]  /*d620*/  F2FP.BF16.F32.PACK_AB R7, R209, R207 ;  /* 0x000000cfd107723e */ /* 0x000fe200000010ff */
[----:B------:R-:W-:Y:S01]  /*d630*/  IMAD.MOV.U32 R162, RZ, RZ, R89 ;  /* 0x000000ffffa27224 */ /* 0x000fe200078e0059 */
[----:B------:R-:W-:Y:S01]  /*d640*/  MOV R122, R187 ;  /* 0x000000bb007a7202 */ /* 0x000fe20000000f00 */
[----:B------:R-:W-:Y:S01]  /*d650*/  IMAD.MOV.U32 R59, RZ, RZ, R202 ;  /* 0x000000ffff3b7224 */ /* 0x000fe200078e00ca */
[----:B------:R-:W-:Y:S01]  /*d660*/  MOV R161, R88 ;  /* 0x0000005800a17202 */ /* 0x000fe20000000f00 */
[----:B------:R1:W-:Y:S01]  /*d670*/  MUFU.EX2 R123, R136 ;  /* 0x00000088007b7308 */ /* 0x0003e20000000800 */
[----:B------:R-:W-:-:S07]  /*d680*/  MOV R187, R90 ;  /* 0x0000005a00bb7202 */ /* 0x000fce0000000f00 */
[----:B------:R-:W3:Y:S01]  /*d690*/  MUFU.EX2 R120, R55 ;  /* 0x0000003700787308 */ /* 0x000ee20000000800 */
[----:B------:R-:W-:Y:S01]  /*d6a0*/  MOV R121, R91 ;  /* 0x0000005b00797202 */ /* 0x000fe20000000f00 */
[----:B------:R-:W-:Y:S01]  /*d6b0*/  IMAD.MOV.U32 R56, RZ, RZ, R87 ;  /* 0x000000ffff387224 */ /* 0x000fe200078e0057 */
[C---:B------:R-:W-:Y:S01]  /*d6c0*/  HMMA.16816.F32.BF16 R88, R4.reuse, R12, R48 ;  /* 0x0000000c0458723c */ /* 0x040fe20000041830 */
[----:B------:R-:W-:Y:S01]  /*d6d0*/  MOV R52, R198 ;  /* 0x000000c600347202 */ /* 0x000fe20000000f00 */
[----:B------:R-:W-:Y:S01]  /*d6e0*/  FADD.FTZ R0, R233, R0 ;  /* 0x00000000e9007221 */ /* 0x000fe20000010000 */
[----:B------:R4:W5:Y:S02]  /*d6f0*/  LDL.LU R235, [R1+0x128] ;  /* 0x0001280001eb7983 */ /* 0x0009640000300800 */
[----:B------:R-:W-:Y:S02]  /*d700*/  MUFU.EX2 R202, R134 ;  /* 0x0000008600ca7308 */ /* 0x000fe40000000800 */
[----:B------:R-:W-:Y:S01]  /*d710*/  MOV R51, R203 ;  /* 0x000000cb00337202 */ /* 0x000fe20000000f00 */
[----:B------:R-:W-:Y:S01]  /*d720*/  IMAD.MOV.U32 R50, RZ, RZ, R201 ;  /* 0x000000ffff327224 */ /* 0x000fe200078e00c9 */
[C---:B------:R-:W-:Y:S06]  /*d730*/  HMMA.16816.F32.BF16 R96, R4.reuse, R18, R60 ;  /* 0x000000120460723c */ /* 0x040fec000004183c */
[C---:B--2---:R-:W-:Y:S01]  /*d740*/  HMMA.16816.F32.BF16 R72, R4.reuse, R8, R40 ;  /* 0x000000080448723c */ /* 0x044fe20000041828 */
[----:B------:R-:W2:Y:S05]  /*d750*/  MUFU.EX2 R203, R133 ;  /* 0x0000008500cb7308 */ /* 0x000eaa0000000800 */
[C---:B------:R-:W-:Y:S01]  /*d760*/  HMMA.16816.F32.BF16 R76, R4.reuse, R24, R32 ;  /* 0x00000018044c723c */ /* 0x040fe20000041820 */
[----:B-1----:R-:W-:Y:S01]  /*d770*/  MOV R136, R21 ;  /* 0x0000001500887202 */ /* 0x002fe20000000f00 */
[----:B------:R4:W5:Y:S01]  /*d780*/  LDL.LU R234, [R1+0x124] ;  /* 0x0001240001ea7983 */ /* 0x0009620000300800 */
[----:B------:R-:W-:Y:S08]  /*d790*/  MUFU.EX2 R133, R54 ;  /* 0x0000003600857308 */ /* 0x000ff00000000800 */
[----:B------:R-:W1:Y:S01]  /*d7a0*/  MUFU.EX2 R201, R53 ;  /* 0x0000003500c97308 */ /* 0x000e620000000800 */
[C---:B------:R-:W-:Y:S01]  /*d7b0*/  HMMA.16816.F32.BF16 R196, R4.reuse, R16, R64 ;  /* 0x0000001004c4723c */ /* 0x040fe20000041840 */
[----:B------:R-:W-:Y:S01]  /*d7c0*/  MOV R63, R83 ;  /* 0x00000053003f7202 */ /* 0x000fe20000000f00 */
[----:B------:R-:W-:Y:S01]  /*d7d0*/  IMAD.MOV.U32 R62, RZ, RZ, R84 ;  /* 0x000000ffff3e7224 */ /* 0x000fe200078e0054 */
[----:B------:R-:W-:Y:S01]  /*d7e0*/  MOV R61, R85 ;  /* 0x00000055003d7202 */ /* 0x000fe20000000f00 */
[----:B------:R-:W-:Y:S01]  /*d7f0*/  FADD.FTZ R3, R51, R3 ;  /* 0x0000000333037221 */ /* 0x000fe20000010000 */
[----:B------:R-:W-:Y:S01]  /*d800*/  MOV R60, R86 ;  /* 0x00000056003c7202 */ /* 0x000fe20000000f00 */
[C---:B------:R-:W-:Y:S01]  /*d810*/  HMMA.16816.F32.BF16 R80, R4.reuse, R10, R36 ;  /* 0x0000000a0450723c */ /* 0x040fe20000041824 */
[----:B------:R4:W-:Y:S01]  /*d820*/  MUFU.EX2 R134, R138 ;  /* 0x0000008a00867308 */ /* 0x0009e20000000800 */
[----:B------:R1:W5:Y:S04]  /*d830*/  LDL.LU R233, [R1+0x120] ;  /* 0x0001200001e97983 */ /* 0x0003680000300800 */
[C---:B------:R-:W-:Y:S06]  /*d840*/  HMMA.16816.F32.BF16 R84, R4.reuse, R14, R44 ;  /* 0x0000000e0454723c */ /* 0x040fec000004182c */
[----:B------:R-:W-:Y:S01]  /*d850*/  HMMA.16816.F32.BF16 R64, R4, R26, R28 ;  /* 0x0000001a0440723c */ /* 0x000fe2000004181c */
[----:B------:R-:W-:Y:S01]  /*d860*/  FADD.FTZ R0, R60, R0 ;  /* 0x000000003c007221 */ /* 0x000fe20000010000 */
[----:B------:R-:W-:-:S05]  /*d870*/  FADD.FTZ R33, R62, R3 ;  /* 0x000000033e217221 */ /* 0x000fca0000010000 */
[----:B------:R-:W-:Y:S01]  /*d880*/  FADD.FTZ R4, R50, R2 ;  /* 0x0000000232047221 */ /* 0x000fe20000010000 */
[----:B---3--:R-:W-:Y:S01]  /*d890*/  F2FP.BF16.F32.PACK_AB R5, R120, R132 ;  /* 0x000000847805723e */ /* 0x008fe200000010ff */
[----:B------:R-:W3:Y:S01]  /*d8a0*/  LDSM.16.MT88.4 R28, [R213+0xb000] ;  /* 0x00b00000d51c783b */ /* 0x000ee20000004200 */
[----:B--2---:R-:W-:Y:S01]  /*d8b0*/  F2FP.BF16.F32.PACK_AB R6, R203, R202 ;  /* 0x000000cacb06723e */ /* 0x004fe200000010ff */
[----:B------:R-:W-:Y:S01]  /*d8c0*/  FADD.FTZ R34, R61, R4 ;  /* 0x000000043d227221 */ /* 0x000fe20000010000 */
[----:B------:R-:W-:Y:S02]  /*d8d0*/  F2FP.BF16.F32.PACK_AB R4, R135, R123 ;  /* 0x0000007b8704723e */ /* 0x000fe400000010ff */
[----:B-1----:R-:W-:Y:S01]  /*d8e0*/  F2FP.BF16.F32.PACK_AB R7, R201, R133 ;  /* 0x00000085c907723e */ /* 0x002fe200000010ff */
[----:B------:R-:W-:Y:S01]  /*d8f0*/  FADD.FTZ R2, R200, R20 ;  /* 0x00000014c8027221 */ /* 0x000fe20000010000 */
[----:B------:R-:W-:Y:S01]  /*d900*/  FADD.FTZ R35, R52, R0 ;  /* 0x0000000034237221 */ /* 0x000fe20000010000 */
[----:B------:R1:W-:Y:S01]  /*d910*/  MUFU.EX2 R200, R137 ;  /* 0x0000008900c87308 */ /* 0x0003e20000000800 */
[----:B------:R-:W-:Y:S01]  /*d920*/  MOV R3, R59 ;  /* 0x0000003b00037202 */ /* 0x000fe20000000f00 */
[----:B------:R-:W-:-:S02]  /*d930*/  FADD.FTZ R32, R63, R2 ;  /* 0x000000023f207221 */ /* 0x000fc40000010000 */
[----:B------:R-:W-:Y:S01]  /*d940*/  HMMA.16816.F32.BF16 R48, R4, R16, R128 ;  /* 0x000000100430723c */ /* 0x000fe20000041880 */
[----:B----4-:R-:W-:-:S05]  /*d950*/  MOV R138, R23 ;  /* 0x00000017008a7202 */ /* 0x010fca0000000f00 */
[----:B------:R-:W-:Y:S01]  /*d960*/  HMMA.16816.F32.BF16 R60, R4, R12, R116 ;  /* 0x0000000c043c723c */ /* 0x000fe20000041874 */
[----:B------:R-:W-:Y:S01]  /*d970*/  MOV R129, R56 ;  /* 0x0000003800817202 */ /* 0x000fe20000000f00 */
[----:B------:R-:W-:Y:S01]  /*d980*/  IMAD.MOV.U32 R130, RZ, RZ, R57 ;  /* 0x000000ffff827224 */ /* 0x000fe200078e0039 */
[----:B------:R-:W-:-:S03]  /*d990*/  MOV R131, R58 ;  /* 0x0000003a00837202 */ /* 0x000fc60000000f00 */
[C---:B------:R-:W-:Y:S01]  /*d9a0*/  HMMA.16816.F32.BF16 R56, R4.reuse, R18, R124 ;  /* 0x000000120438723c */ /* 0x040fe2000004187c */
[----:B-1----:R-:W-:Y:S01]  /*d9b0*/  IMAD.MOV.U32 R137, RZ, RZ, R22 ;  /* 0x000000ffff897224 */ /* 0x002fe200078e0016 */
[----:B------:R-:W-:Y:S04]  /*d9c0*/  LDSM.16.MT88.4 R16, [R215+0xb000] ;  /* 0x00b00000d710783b */ /* 0x000fe80000004200 */
[C---:B------:R-:W-:Y:S01]  /*d9d0*/  HMMA.16816.F32.BF16 R52, R4.reuse, R14, R112 ;  /* 0x0000000e0434723c */ /* 0x040fe20000041870 */
[----:B------:R-:W1:Y:S04]  /*d9e0*/  LDSM.16.MT88.4 R20, [R216+0xb000] ;  /* 0x00b00000d814783b */ /* 0x000e680000004200 */
[----:B------:R-:W2:Y:S01]  /*d9f0*/  LDSM.16.MT88.4 R12, [R214+0xb000] ;  /* 0x00b00000d60c783b */ /* 0x000ea20000004200 */
[----:B------:R-:W-:Y:S01]  /*da00*/  HMMA.16816.F32.BF16 R44, R4, R8, R108 ;  /* 0x00000008042c723c */ /* 0x000fe2000004186c */
[----:B------:R-:W-:Y:S01]  /*da10*/  MUFU.EX2 R116, R141 ;  /* 0x0000008d00747308 */ /* 0x000fe20000000800 */
[----:B------:R-:W-:-:S04]  /*da20*/  IMAD.MOV.U32 R2, RZ, RZ, R122 ;  /* 0x000000ffff027224 */ /* 0x000fc800078e007a */
[C---:B------:R-:W-:Y:S03]  /*da30*/  HMMA.16816.F32.BF16 R36, R4.reuse, R10, R104 ;  /* 0x0000000a0424723c */ /* 0x040fe60000041868 */
[----:B------:R-:W4:Y:S03]  /*da40*/  MUFU.EX2 R112, R146 ;  /* 0x0000009200707308 */ /* 0x000f260000000800 */
[----:B------:R-:W-:Y:S05]  /*da50*/  HMMA.16816.F32.BF16 R40, R4, R24, R92 ;  /* 0x000000180428723c */ /* 0x000fea000004185c */
[----:B------:R-:W-:Y:S01]  /*da60*/  MUFU.EX2 R113, R145 ;  /* 0x0000009100717308 */ /* 0x000fe20000000800 */
[----:B------:R-:W-:-:S07]  /*da70*/  FADD.FTZ R3, R3, R34 ;  /* 0x0000002203037221 */ /* 0x000fce0000010000 */
[----:B------:R-:W-:Y:S01]  /*da80*/  MUFU.EX2 R108, R149 ;  /* 0x00000095006c7308 */ /* 0x000fe20000000800 */
[----:B------:R-:W-:-:S07]  /*da90*/  FADD.FTZ R2, R2, R33 ;  /* 0x0000002102027221 */ /* 0x000fce0000010000 */
[----:B------:R-:W-:Y:S08]  /*daa0*/  MUFU.EX2 R106, R150 ;  /* 0x00000096006a7308 */ /* 0x000ff00000000800 */
[----:B------:R-:W3:Y:S08]  /*dab0*/  MUFU.EX2 R95, R151 ;  /* 0x00000097005f7308 */ /* 0x000ef00000000800 */
[----:B------:R-:W-:Y:S08]  /*dac0*/  MUFU.EX2 R104, R153 ;  /* 0x0000009900687308 */ /* 0x000ff00000000800 */
[----:B------:R-:W1:Y:S01]  /*dad0*/  MUFU.EX2 R105, R152 ;  /* 0x0000009800697308 */ /* 0x000e620000000800 */
[----:B------:R-:W-:Y:S01]  /*dae0*/  HMMA.16816.F32.BF16 R100, R4, R26, R100 ;  /* 0x0000001a0464723c */ /* 0x000fe20000041864 */
[----:B------:R-:W-:Y:S01]  /*daf0*/  FADD.FTZ R0, R232, R32 ;  /* 0x00000020e8007221 */ /* 0x000fe20000010000 */
[----:B------:R-:W-:Y:S01]  /*db00*/  FADD.FTZ R3, R229, R3 ;  /* 0x00000003e5037221 */ /* 0x000fe20000010000 */
[----:B------:R-:W-:-:S04]  /*db10*/  FADD.FTZ R2, R228, R2 ;  /* 0x00000002e4027221 */ /* 0x000fc80000010000 */
[----:B------:R-:W-:Y:S01]  /*db20*/  MUFU.EX2 R128, R139 ;  /* 0x0000008b00807308 */ /* 0x000fe20000000800 */
[----:B------:R-:W-:Y:S01]  /*db30*/  FADD.FTZ R4, R230, R35 ;  /* 0x00000023e6047221 */ /* 0x000fe20000010000 */
[----:B------:R-:W-:-:S06]  /*db40*/  FADD.FTZ R0, R227, R0 ;  /* 0x00000000e3007221 */ /* 0x000fcc0000010000 */
[----:B------:R4:W-:Y:S01]  /*db50*/  MUFU.EX2 R122, R140 ;  /* 0x0000008c007a7308 */ /* 0x0009e20000000800 */
[----:B------:R-:W-:-:S07]  /*db60*/  FADD.FTZ R9, R226, R4 ;  /* 0x00000004e2097221 */ /* 0x000fce0000010000 */
[----:B------:R-:W-:Y:S01]  /*db70*/  MUFU.EX2 R117, R147 ;  /* 0x0000009300757308 */ /* 0x000fe20000000800 */
[----:B------:R-:W-:-:S07]  /*db80*/  FADD.FTZ R8, R225, R3 ;  /* 0x00000003e1087221 */ /* 0x000fce0000010000 */
[----:B------:R-:W2:Y:S01]  /*db90*/  MUFU.EX2 R93, R154 ;  /* 0x0000009a005d7308 */ /* 0x000ea20000000800 */
[----:B----4-:R-:W-:-:S07]  /*dba0*/  MOV R140, R121 ;  /* 0x00000079008c7202 */ /* 0x010fce0000000f00 */
[----:B------:R-:W-:Y:S08]  /*dbb0*/  MUFU.EX2 R92, R155 ;  /* 0x0000009b005c7308 */ /* 0x000ff00000000800 */
[----:B------:R-:W4:Y:S01]  /*dbc0*/  MUFU.EX2 R94, R156 ;  /* 0x0000009c005e7308 */ /* 0x000f220000000800 */
[----:B------:R-:W-:Y:S01]  /*dbd0*/  FADD.FTZ R3, R224, R2 ;  /* 0x00000002e0037221 */ /* 0x000fe20000010000 */
[----:B------:R-:W-:Y:S01]  /*dbe0*/  FADD.FTZ R0, R223, R0 ;  /* 0x00000000df007221 */ /* 0x000fe20000010000 */
[----:B------:R-:W-:Y:S01]  /*dbf0*/  F2FP.BF16.F32.PACK_AB R4, R112, R116 ;  /* 0x000000747004723e */ /* 0x000fe200000010ff */
[----:B------:R-:W-:Y:S01]  /*dc00*/  FADD.FTZ R2, R140, R9 ;  /* 0x000000098c027221 */ /* 0x000fe20000010000 */
[----:B---3--:R-:W-:Y:S01]  /*dc10*/  F2FP.BF16.F32.PACK_AB R5, R95, R106 ;  /* 0x0000006a5f05723e */ /* 0x008fe200000010ff */
[----:B------:R-:W-:Y:S01]  /*dc20*/  FADD.FTZ R25, R195, R8 ;  /* 0x00000008c3197221 */ /* 0x000fe20000010000 */
[----:B------:R-:W-:-:S02]  /*dc30*/  F2FP.BF16.F32.PACK_AB R6, R108, R113 ;  /* 0x000000716c06723e */ /* 0x000fc400000010ff */
[----:B-1----:R-:W-:Y:S01]  /*dc40*/  F2FP.BF16.F32.PACK_AB R7, R105, R104 ;  /* 0x000000686907723e */ /* 0x002fe200000010ff */
[----:B------:R-:W-:Y:S01]  /*dc50*/  FADD.FTZ R24, R189, R3 ;  /* 0x00000003bd187221 */ /* 0x000fe20000010000 */
[----:B------:R-:W-:Y:S01]  /*dc60*/  FADD.FTZ R0, R181, R0 ;  /* 0x00000000b5007221 */ /* 0x000fe20000010000 */
[----:B------:R-:W-:Y:S01]  /*dc70*/  FADD.FTZ R26, R222, R2 ;  /* 0x00000002de1a7221 */ /* 0x000fe20000010000 */
[----:B------:R-:W-:Y:S01]  /*dc80*/  MOV R127, R161 ;  /* 0x000000a1007f7202 */ /* 0x000fe20000000f00 */
[----:B------:R-:W-:Y:S01]  /*dc90*/  FADD.FTZ R3, R221, R25 ;  /* 0x00000019dd037221 */ /* 0x000fe20000010000 */
[----:B------:R-:W-:Y:S01]  /*dca0*/  FADD.FTZ R2, R220, R24 ;  /* 0x00000018dc027221 */ /* 0x000fe20000010000 */
[C---:B------:R-:W-:Y:S01]  /*dcb0*/  HMMA.16816.F32.BF16 R196, R4.reuse, R28, R196 ;  /* 0x0000001c04c4723c */ /* 0x040fe200000418c4 */
[----:B------:R-:W-:Y:S01]  /*dcc0*/  F2FP.BF16.F32.PACK_AB R8, R134, R200 ;  /* 0x000000c88608723e */ /* 0x000fe200000010ff */
[----:B------:R-:W-:Y:S01]  /*dcd0*/  FADD.FTZ R0, R190, R0 ;  /* 0x00000000be007221 */ /* 0x000fe20000010000 */
[----:B--2---:R-:W-:Y:S01]  /*dce0*/  F2FP.BF16.F32.PACK_AB R9, R93, R117 ;  /* 0x000000755d09723e */ /* 0x004fe200000010ff */
[----:B------:R1:W-:Y:S01]  /*dcf0*/  MUFU.EX2 R118, R148 ;  /* 0x0000009400767308 */ /* 0x0003e20000000800 */
[----:B------:R-:W-:Y:S01]  /*dd00*/  F2FP.BF16.F32.PACK_AB R10, R128, R122 ;  /* 0x0000007a800a723e */ /* 0x000fe200000010ff */
[----:B------:R-:W-:Y:S01]  /*dd10*/  HMMA.16816.F32.BF16 R96, R4, R30, R96 ;  /* 0x0000001e0460723c */ /* 0x000fe20000041860 */
[----:B----4-:R-:W-:Y:S01]  /*dd20*/  F2FP.BF16.F32.PACK_AB R11, R94, R92 ;  /* 0x0000005c5e0b723e */ /* 0x010fe200000010ff */
[----:B------:R-:W-:Y:S01]  /*dd30*/  FADD.FTZ R3, R218, R3 ;  /* 0x00000003da037221 */ /* 0x000fe20000010000 */
[----:B------:R-:W-:-:S02]  /*dd40*/  MOV R111, R127 ;  /* 0x0000007f006f7202 */ /* 0x000fc40000000f00 */
[----:B------:R-:W-:Y:S01]  /*dd50*/  MOV R115, R171 ;  /* 0x000000ab00737202 */ /* 0x000fe20000000f00 */
[C---:B------:R-:W-:Y:S01]  /*dd60*/  HMMA.16816.F32.BF16 R88, R4.reuse, R20, R88 ;  /* 0x000000140458723c */ /* 0x040fe20000041858 */
[----:B------:R-:W-:Y:S01]  /*dd70*/  IMAD.MOV.U32 R141, RZ, RZ, R186 ;  /* 0x000000ffff8d7224 */ /* 0x000fe200078e00ba */
[----:B------:R-:W-:Y:S01]  /*dd80*/  MOV R114, R130 ;  /* 0x0000008200727202 */ /* 0x000fe20000000f00 */
[----:B------:R-:W-:Y:S01]  /*dd90*/  MUFU.EX2 R124, R143 ;  /* 0x0000008f007c7308 */ /* 0x000fe20000000800 */
[----:B------:R-:W-:Y:S01]  /*dda0*/  MOV R119, R191 ;  /* 0x000000bf00777202 */ /* 0x000fe20000000f00 */
[----:B------:R-:W-:Y:S01]  /*ddb0*/  IMAD.MOV.U32 R126, RZ, RZ, R129 ;  /* 0x000000ffff7e7224 */ /* 0x000fe200078e0081 */
[C---:B------:R-:W-:Y:S01]  /*ddc0*/  HMMA.16816.F32.BF16 R84, R4.reuse, R22, R84 ;  /* 0x000000160454723c */ /* 0x040fe20000041854 */
[----:B------:R-:W-:Y:S01]  /*ddd0*/  MOV R139, R138 ;  /* 0x0000008a008b7202 */ /* 0x000fe20000000f00 */
[----:B------:R-:W-:Y:S04]  /*dde0*/  LDSM.16.MT88.4 R152, [R216+0xb800] ;  /* 0x00b80000d898783b */ /* 0x000fe80000004200 */
[C---:B------:R-:W-:Y:S01]  /*ddf0*/  HMMA.16816.F32.BF16 R72, R4.reuse, R12, R72 ;  /* 0x0000000c0448723c */ /* 0x040fe20000041848 */
[----:B------:R2:W-:Y:S01]  /*de00*/  MUFU.EX2 R125, R142 ;  /* 0x0000008e007d7308 */ /* 0x0005e20000000800 */
[----:B------:R3:W5:Y:S04]  /*de10*/  LDL.LU R232, [R1+0x11c] ;  /* 0x00011c0001e87983 */ /* 0x0007680000300800 */
[C---:B------:R-:W-:Y:S06]  /*de20*/  HMMA.16816.F32.BF16 R80, R4.reuse, R14, R80 ;  /* 0x0000000e0450723c */ /* 0x040fec0000041850 */
[C---:B------:R-:W-:Y:S06]  /*de30*/  HMMA.16816.F32.BF16 R76, R4.reuse, R16, R76 ;  /* 0x00000010044c723c */ /* 0x040fec000004184c */
[----:B------:R-:W-:Y:S01]  /*de40*/  HMMA.16816.F32.BF16 R64, R4, R18, R64 ;  /* 0x000000120440723c */ /* 0x000fe20000041840 */
[----:B-1----:R-:W-:Y:S01]  /*de50*/  MOV R148, R194 ;  /* 0x000000c200947202 */ /* 0x002fe20000000f00 */
[----:B--2---:R-:W-:Y:S01]  /*de60*/  IMAD.MOV.U32 R142, RZ, RZ, R188 ;  /* 0x000000ffff8e7224 */ /* 0x004fe200078e00bc */
[----:B------:R-:W-:-:S03]  /*de70*/  MOV R143, R193 ;  /* 0x000000c1008f7202 */ /* 0x000fc60000000f00 */
        /* <DEDUP_REMOVED lines=10> */
[----:B------:R-:W-:Y:S01]  /*df20*/  HMMA.16816.F32.BF16 R60, R8, R20, R60 ;  /* 0x00000014083c723c */ /* 0x000fe2000004183c */
[----:B------:R-:W-:Y:S01]  /*df30*/  FADD.FTZ R2, R182, R2 ;  /* 0x00000002b6027221 */ /* 0x000fe20000010000 */
[----:B------:R-:W-:-:S04]  /*df40*/  FADD.FTZ R0, R178, R0 ;  /* 0x00000000b2007221 */ /* 0x000fc80000010000 */
[----:B------:R-:W-:Y:S01]  /*df50*/  HMMA.16816.F32.BF16 R52, R8, R22, R52 ;  /* 0x000000160834723c */ /* 0x000fe20000041834 */
[----:B------:R-:W-:Y:S01]  /*df60*/  IMAD.MOV.U32 R26, RZ, RZ, R141 ;  /* 0x000000ffff1a7224 */ /* 0x000fe200078e008d */
[----:B------:R-:W-:-:S04]  /*df70*/  MOV R24, R148 ;  /* 0x0000009400187202 */ /* 0x000fc80000000f00 */
[----:B------:R-:W-:Y:S01]  /*df80*/  HMMA.16816.F32.BF16 R44, R8, R12, R44 ;  /* 0x0000000c082c723c */ /* 0x000fe2000004182c */
[----:B------:R-:W-:-:S05]  /*df90*/  FADD.FTZ R3, R175, R3 ;  /* 0x00000003af037221 */ /* 0x000fca0000010000 */
[----:B------:R-:W-:Y:S01]  /*dfa0*/  HMMA.16816.F32.BF16 R36, R8, R14, R36 ;  /* 0x0000000e0824723c */ /* 0x000fe20000041824 */
[----:B------:R-:W-:-:S05]  /*dfb0*/  MOV R25, R119 ;  /* 0x0000007700197202 */ /* 0x000fca0000000f00 */
[C---:B------:R-:W-:Y:S01]  /*dfc0*/  HMMA.16816.F32.BF16 R40, R8.reuse, R16, R40 ;  /* 0x000000100828723c */ /* 0x040fe20000041828 */
[----:B------:R-:W-:Y:S02]  /*dfd0*/  IMAD.MOV.U32 R140, RZ, RZ, R137 ;  /* 0x000000ffff8c7224 */ /* 0x000fe400078e0089 */
[----:B------:R-:W-:Y:S01]  /*dfe0*/  FADD.FTZ R4, R114, R4 ;  /* 0x0000000472047221 */ /* 0x000fe20000010000 */
[----:B------:R-:W-:Y:S01]  /*dff0*/  IMAD.MOV.U32 R23, RZ, RZ, R142 ;  /* 0x000000ffff177224 */ /* 0x000fe200078e008e */
[----:B------:R-:W-:Y:S01]  /*e000*/  MOV R30, R143 ;  /* 0x0000008f001e7202 */ /* 0x000fe20000000f00 */
[----:B------:R-:W-:Y:S01]  /*e010*/  FADD.FTZ R0, R26, R0 ;  /* 0x000000001a007221 */ /* 0x000fe20000010000 */
[----:B------:R-:W-:Y:S01]  /*e020*/  HMMA.16816.F32.BF16 R8, R8, R18, R100 ;  /* 0x000000120808723c */ /* 0x000fe20000041864 */
        /* <DEDUP_REMOVED lines=11> */
[----:B------:R-:W-:Y:S01]  /*e0e0*/  FADD.FTZ R5, R25, R4 ;  /* 0x0000000419057221 */ /* 0x000fe20000010000 */
[----:B------:R-:W-:Y:S01]  /*e0f0*/  MOV R107, R140 ;  /* 0x0000008c006b7202 */ /* 0x000fe20000000f00 */
[----:B------:R1:W2:Y:S01]  /*e100*/  MUFU.EX2 R121, R144 ;  /* 0x0000009000797308 */ /* 0x0002a20000000800 */
        /* <DEDUP_REMOVED lines=46> */
[----:B------:R-:W4:Y:S01]  /*e3f0*/  MUFU.EX2 R20, R168 ;  /* 0x000000a800147308 */ /* 0x000f220000000800 */
[----:B------:R-:W-:Y:S01]  /*e400*/  FADD.FTZ R4, R200, R4 ;  /* 0x00000004c8047221 */ /* 0x000fe20000010000 */
[----:B------:R-:W-:Y:S01]  /*e410*/  FADD.FTZ R3, R117, R3 ;  /* 0x0000000375037221 */ /* 0x000fe20000010000 */
[----:B------:R-:W-:Y:S01]  /*e420*/  FADD.FTZ R0, R106, R0 ;  /* 0x000000006a007221 */ /* 0x000fe20000010000 */
[----:B------:R-:W-:Y:S01]  /*e430*/  FADD.FTZ R2, R116, R2 ;  /* 0x0000000274027221 */ /* 0x000fe20000010000 */
[----:B------:R-:W-:Y:S01]  /*e440*/  FADD.FTZ R4, R134, R4 ;  /* 0x0000000486047221 */ /* 0x000fe20000010000 */
[----:B------:R3:W5:Y:S02]  /*e450*/  LDL.LU R230, [R1+0x118] ;  /* 0x0001180001e67983 */ /* 0x0007640000300800 */
[----:B------:R-:W3:Y:S01]  /*e460*/  MUFU.EX2 R28, R164 ;  /* 0x000000a4001c7308 */ /* 0x000ee20000000800 */
[----:B------:R-:W-:Y:S01]  /*e470*/  FADD.FTZ R3, R93, R3 ;  /* 0x000000035d037221 */ /* 0x000fe20000010000 */
[----:B------:R-:W-:Y:S01]  /*e480*/  FADD.FTZ R0, R95, R0 ;  /* 0x000000005f007221 */ /* 0x000fe20000010000 */
[----:B------:R-:W-:-:S05]  /*e490*/  FADD.FTZ R2, R112, R2 ;  /* 0x0000000270027221 */ /* 0x000fca0000010000 */
[----:B------:R-:W3:Y:S01]  /*e4a0*/  MUFU.EX2 R35, R157 ;  /* 0x0000009d00237308 */ /* 0x000ee20000000800 */
[----:B------:R-:W-:Y:S01]  /*e4b0*/  FADD.FTZ R4, R122, R4 ;  /* 0x000000047a047221 */ /* 0x000fe20000010000 */
[----:B------:R-:W-:Y:S01]  /*e4c0*/  FADD.FTZ R3, R92, R3 ;  /* 0x000000035c037221 */ /* 0x000fe20000010000 */
[----:B------:R-:W-:Y:S05]  /*e4d0*/  LDSM.16.MT88.4 R12, [R215+0xb800] ;  /* 0x00b80000d70c783b */ /* 0x000fea0000004200 */
[----:B------:R-:W3:Y:S01]  /*e4e0*/  MUFU.EX2 R17, R169 ;  /* 0x000000a900117308 */ /* 0x000ee20000000800 */
[----:B------:R-:W-:Y:S01]  /*e4f0*/  FADD.FTZ R0, R104, R0 ;  /* 0x0000000068007221 */ /* 0x000fe20000010000 */
[----:B-1----:R-:W-:Y:S06]  /*e500*/  LDSM.16.MT88.4 R144, [R214+0xb800] ;  /* 0x00b80000d690783b */ /* 0x002fec0000004200 */
[----:B------:R-:W1:Y:S01]  /*e510*/  MUFU.EX2 R27, R165 ;  /* 0x000000a5001b7308 */ /* 0x000e620000000800 */
[----:B------:R-:W-:Y:S01]  /*e520*/  FADD.FTZ R2, R113, R2 ;  /* 0x0000000271027221 */ /* 0x000fe20000010000 */
[----:B------:R-:W-:-:S06]  /*e530*/  FADD.FTZ R4, R128, R4 ;  /* 0x0000000480047221 */ /* 0x000fcc0000010000 */
[----:B------:R-:W1:Y:S01]  /*e540*/  MUFU.EX2 R34, R158 ;  /* 0x0000009e00227308 */ /* 0x000e620000000800 */
[----:B------:R-:W-:Y:S01]  /*e550*/  FADD.FTZ R3, R94, R3 ;  /* 0x000000035e037221 */ /* 0x000fe20000010000 */
[----:B------:R-:W-:-:S06]  /*e560*/  FADD.FTZ R0, R105, R0 ;  /* 0x0000000069007221 */ /* 0x000fcc0000010000 */
[----:B------:R-:W1:Y:S01]  /*e570*/  MUFU.EX2 R16, R172 ;  /* 0x000000ac00107308 */ /* 0x000e620000000800 */
[----:B------:R-:W-:-:S07]  /*e580*/  FADD.FTZ R2, R108, R2 ;  /* 0x000000026c027221 */ /* 0x000fce0000010000 */
[----:B------:R-:W1:Y:S01]  /*e590*/  MUFU.EX2 R22, R166 ;  /* 0x000000a600167308 */ /* 0x000e620000000800 */
[----:B--2---:R-:W-:-:S07]  /*e5a0*/  FADD.FTZ R4, R121, R4 ;  /* 0x0000000479047221 */ /* 0x004fce0000010000 */
[----:B------:R-:W2:Y:S01]  /*e5b0*/  MUFU.EX2 R33, R159 ;  /* 0x0000009f00217308 */ /* 0x000ea20000000800 */
[----:B----4-:R-:W-:-:S07]  /*e5c0*/  FADD.FTZ R3, R20, R3 ;  /* 0x0000000314037221 */ /* 0x010fce0000010000 */
[----:B------:R4:W-:Y:S01]  /*e5d0*/  MUFU.EX2 R32, R160 ;  /* 0x000000a000207308 */ /* 0x0009e20000000800 */
[----:B---3--:R-:W-:Y:S01]  /*e5e0*/  FADD.FTZ R0, R28, R0 ;  /* 0x000000001c007221 */ /* 0x008fe20000010000 */
[----:B------:R3:W5:Y:S06]  /*e5f0*/  LDL.LU R229, [R1+0x114] ;  /* 0x0001140001e57983 */ /* 0x00076c0000300800 */
[----:B------:R-:W3:Y:S01]  /*e600*/  MUFU.EX2 R7, R173 ;  /* 0x000000ad00077308 */ /* 0x000ee20000000800 */
[----:B------:R-:W-:Y:S01]  /*e610*/  FADD.FTZ R2, R35, R2 ;  /* 0x0000000223027221 */ /* 0x000fe20000010000 */
[----:B------:R2:W5:Y:S04]  /*e620*/  LDL.LU R228, [R1+0x110] ;  /* 0x0001100001e47983 */ /* 0x0005680000300800 */
[----:B----4-:R-:W4:Y:S02]  /*e630*/  LDSM.16.MT88.4 R160, [R213+0xb800] ;  /* 0x00b80000d5a0783b */ /* 0x010f240000004200 */
[----:B------:R-:W3:Y:S01]  /*e640*/  MUFU.EX2 R21, R167 ;  /* 0x000000a700157308 */ /* 0x000ee20000000800 */
[----:B------:R-:W-:Y:S01]  /*e650*/  FADD.FTZ R4, R124, R4 ;  /* 0x000000047c047221 */ /* 0x000fe20000010000 */
[----:B------:R-:W-:Y:S01]  /*e660*/  FADD.FTZ R3, R17, R3 ;  /* 0x0000000311037221 */ /* 0x000fe20000010000 */
[----:B------:R4:W5:Y:S01]  /*e670*/  LDL.LU R227, [R1+0x10c] ;  /* 0x00010c0001e37983 */ /* 0x0009620000300800 */
[----:B-1----:R-:W-:Y:S01]  /*e680*/  FADD.FTZ R0, R27, R0 ;  /* 0x000000001b007221 */ /* 0x002fe20000010000 */
[----:B------:R-:W-:-:S02]  /*e690*/  FADD.FTZ R2, R34, R2 ;  /* 0x0000000222027221 */ /* 0x000fc40000010000 */
[----:B------:R1:W5:Y:S01]  /*e6a0*/  LDL.LU R226, [R1+0x108] ;  /* 0x0001080001e27983 */ /* 0x0003620000300800 */
[----:B------:R-:W-:Y:S01]  /*e6b0*/  FADD.FTZ R4, R125, R4 ;  /* 0x000000047d047221 */ /* 0x000fe20000010000 */
[----:B------:R-:W-:Y:S02]  /*e6c0*/  FADD.FTZ R3, R16, R3 ;  /* 0x0000000310037221 */ /* 0x000fe40000010000 */
[----:B------:R1:W5:Y:S01]  /*e6d0*/  LDL.LU R225, [R1+0x104] ;  /* 0x0001040001e17983 */ /* 0x0003620000300800 */
[----:B------:R-:W-:-:S03]  /*e6e0*/  FADD.FTZ R0, R22, R0 ;  /* 0x0000000016007221 */ /* 0x000fc60000010000 */
[----:B------:R1:W5:Y:S01]  /*e6f0*/  LDL.LU R224, [R1+0x100] ;  /* 0x0001000001e07983 */ /* 0x0003620000300800 */
[----:B--2---:R-:W-:-:S03]  /*e700*/  FADD.FTZ R2, R33, R2 ;  /* 0x0000000221027221 */ /* 0x004fc60000010000 */
[----:B------:R1:W5:Y:S01]  /*e710*/  LDL.LU R223, [R1+0xfc] ;  /* 0x0000fc0001df7983 */ /* 0x0003620000300800 */
[----:B------:R-:W-:-:S03]  /*e720*/  FADD.FTZ R4, R118, R4 ;  /* 0x0000000476047221 */ /* 0x000fc60000010000 */
[----:B------:R1:W5:Y:S01]  /*e730*/  LDL.LU R222, [R1+0xf8] ;  /* 0x0000f80001de7983 */ /* 0x0003620000300800 */
[----:B---3--:R-:W-:-:S03]  /*e740*/  FADD.FTZ R3, R7, R3 ;  /* 0x0000000307037221 */ /* 0x008fc60000010000 */
        /* <DEDUP_REMOVED lines=20> */
[C---:B----4-:R-:W-:Y:S06]  /*e890*/  HMMA.16816.F32.BF16 R196, R168.reuse, R160, R196 ;  /* 0x000000a0a8c4723c */ /* 0x050fec00000418c4 */
        /* <DEDUP_REMOVED lines=18> */
[----:B------:R-:W-:Y:S01]  /*e9c0*/  ULDC UR4, c[0x0][0x2d0] ;  /* 0x0000b40000047ab9 */ /* 0x000fe20000000800 */
[----:B------:R-:W-:Y:S01]  /*e9d0*/  UIADD3 UR20, UR24, -0x2, URZ ;  /* 0xfffffffe18147890 */ /* 0x000fe2000fffe03f */
[----:B------:R-:W-:Y:S01]  /*e9e0*/  ISETP.GE.AND P0, PT, R246, UR4, PT ;  /* 0x00000004f6007c0c */ /* 0x000fe2000bf06270 */
[----:B------:R-:W-:Y:S01]  /*e9f0*/  IMAD.U32 R18, RZ, RZ, UR6 ;  /* 0x00000006ff127e24 */ /* 0x000fe2000f8e00ff */
[----:B------:R-:W-:-:S04]  /*ea00*/  DEPBAR.LE SB0, 0x0 ;  /* 0x000080000000791a */ /* 0x000fc80000000000 */
[----:B------:R-:W-:Y:S01]  /*ea10*/  USHF.R.S32.HI UR22, URZ, 0x1f, UR20 ;  /* 0x0000001f3f167899 */ /* 0x000fe20008011414 */
[----:B------:R-:W-:Y:S01]  /*ea20*/  IMAD.U32 R2, RZ, RZ, UR20 ;  /* 0x00000014ff027e24 */ /* 0x000fe2000f8e00ff */
[----:B------:R-:W-:Y:S01]  /*ea30*/  UIMAD UR4, UR13, UR20, URZ ;  /* 0x000000140d0472a4 */ /* 0x000fe2000f8e023f */
[----:B------:R-:W-:Y:S01]  /*ea40*/  IMAD.U32 R6, RZ, RZ, UR6 ;  /* 0x00000006ff067e24 */ /* 0x000fe2000f8e00ff */
[----:B------:R-:W-:Y:S01]  /*ea50*/  BAR.SYNC.DEFER_BLOCKING 0x0 ;  /* 0x0000000000007b1d */ /* 0x000fe20000010000 */
[----:B------:R-:W-:Y:S01]  /*ea60*/  IMAD.U32 R0, RZ, RZ, UR7 ;  /* 0x00000007ff007e24 */ /* 0x000fe2000f8e00ff */
[----:B------:R-:W-:Y:S01]  /*ea70*/  UIMAD UR4, UR22, UR14, UR4 ;  /* 0x0000000e160472a4 */ /* 0x000fe2000f8e0204 */
[----:B------:R-:W-:Y:S01]  /*ea80*/  IMAD.U32 R16, RZ, RZ, UR6 ;  /* 0x00000006ff107e24 */ /* 0x000fe2000f8e00ff */
[----:B------:R-:W-:Y:S01]  /*ea90*/  LOP3.LUT R231, R231, 0xffffffef, RZ, 0xc0, !PT ;  /* 0xffffffefe7e77812 */ /* 0x000fe200078ec0ff */
[----:B------:R-:W-:-:S03]  /*eaa0*/  IMAD.U32 R5, RZ, RZ, UR6 ;  /* 0x00000006ff057e24 */ /* 0x000fc6000f8e00ff */
[----:B------:R-:W1:Y:S01]  /*eab0*/  @!P0 LDC.64 R22, c[0x0][0x220] ;  /* 0x00008800ff168b82 */ /* 0x000e620000000a00 */
[----:B------:R-:W-:Y:S01]  /*eac0*/  IMAD.U32 R4, RZ, RZ, UR7 ;  /* 0x00000007ff047e24 */ /* 0x000fe2000f8e00ff */
[----:B------:R-:W-:Y:S01]  /*ead0*/  VOTEU.ALL UP0, P0 ;  /* 0x00000000003f7886 */ /* 0x000fe20000000000 */
[----:B------:R-:W-:Y:S01]  /*eae0*/  IMAD.U32 R13, RZ, RZ, UR6 ;  /* 0x00000006ff0d7e24 */ /* 0x000fe2000f8e00ff */
[----:B------:R-:W-:Y:S01]  /*eaf0*/  STL [R1+0x118], R146 ;  /* 0x0001189201007387 */ /* 0x000fe20000100800 */
[----:B------:R-:W-:Y:S01]  /*eb00*/  IMAD.U32 R10, RZ, RZ, UR6 ;  /* 0x00000006ff0a7e24 */ /* 0x000fe2000f8e00ff */
[----:B------:R-:W-:Y:S01]  /*eb10*/  @P0 LOP3.LUT R231, R231, 0x10, RZ, 0xfc, !PT ;  /* 0x00000010e7e70812 */ /* 0x000fe200078efcff */
[----:B------:R-:W-:Y:S01]  /*eb20*/  @!UP0 UIMAD UR28, UR7, 0x30, URZ ;  /* 0x00000030071c88a4 */ /* 0x000fe2000f8e023f */
[----:B------:R-:W3:Y:S01]  /*eb30*/  @!P0 LDC.64 R20, c[0x0][0x220] ;  /* 0x00008800ff148b82 */ /* 0x000ee20000000a00 */
[----:B------:R-:W-:Y:S01]  /*eb40*/  @!UP0 UIMAD UR23, UR7, 0x50, URZ ;  /* 0x00000050071788a4 */ /* 0x000fe2000f8e023f */
[----:B------:R-:W-:Y:S01]  /*eb50*/  STL [R1+0x114], R145 ;  /* 0x0001149101007387 */ /* 0x000fe20000100800 */
[----:B------:R-:W-:Y:S01]  /*eb60*/  @!UP0 UIMAD UR22, UR7, 0x60, URZ ;  /* 0x00000060071688a4 */ /* 0x000fe2000f8e023f */
[----:B------:R-:W-:-:S02]  /*eb70*/  LOP3.LUT R231, R231, 0xfffffff7, RZ, 0xc0, !PT ;  /* 0xfffffff7e7e77812 */ /* 0x000fc400078ec0ff */
[----:B------:R-:W-:Y:S02]  /*eb80*/  STL [R1+0x110], R144 ;  /* 0x0001109001007387 */ /* 0x000fe40000100800 */
[----:B------:R-:W4:Y:S02]  /*eb90*/  @!P0 LDC.64 R24, c[0x0][0x220] ;  /* 0x00008800ff188b82 */ /* 0x000f240000000a00 */
[----:B------:R-:W-:Y:S04]  /*eba0*/  @P0 STS.128 [R244+0x8000], RZ ;  /* 0x008000fff4000388 */ /* 0x000fe80000000c00 */
[----:B------:R-:W-:Y:S02]  /*ebb0*/  STL [R1+0x10c], R143 ;  /* 0x00010c8f01007387 */ /* 0x000fe40000100800 */
[----:B------:R-:W4:Y:S02]  /*ebc0*/  @!P0 LDC.64 R26, c[0x0][0x220] ;  /* 0x00008800ff1a8b82 */ /* 0x000f240000000a00 */
[----:B------:R-:W-:Y:S04]  /*ebd0*/  STL [R1+0x108], R142 ;  /* 0x0001088e01007387 */ /* 0x000fe80000100800 */
[----:B------:R-:W-:Y:S02]  /*ebe0*/  STL [R1+0x104], R141 ;  /* 0x0001048d01007387 */ /* 0x000fe40000100800 */
[----:B------:R-:W4:Y:S02]  /*ebf0*/  @!P0 LDC.64 R28, c[0x0][0x220] ;  /* 0x00008800ff1c8b82 */ /* 0x000f240000000a00 */
[----:B------:R-:W-:Y:S04]  /*ec00*/  STL [R1+0x100], R140 ;  /* 0x0001008c01007387 */ /* 0x000fe80000100800 */
[----:B------:R-:W-:Y:S02]  /*ec10*/  STL [R1+0xfc], R139 ;  /* 0x0000fc8b01007387 */ /* 0x000fe40000100800 */
[----:B------:R-:W4:Y:S02]  /*ec20*/  @!P0 LDC.64 R30, c[0x0][0x220] ;  /* 0x00008800ff1e8b82 */ /* 0x000f240000000a00 */
[----:B------:R-:W-:Y:S04]  /*ec30*/  STL [R1+0xf8], R138 ;  /* 0x0000f88a01007387 */ /* 0x000fe80000100800 */
[----:B------:R-:W-:Y:S04]  /*ec40*/  STL [R1+0xf4], R137 ;  /* 0x0000f48901007387 */ /* 0x000fe80000100800 */
[----:B------:R-:W-:Y:S04]  /*ec50*/  STL [R1+0xf0], R136 ;  /* 0x0000f08801007387 */ /* 0x000fe80000100800 */
[----:B------:R-:W-:Y:S04]  /*ec60*/  STL [R1+0xec], R71 ;  /* 0x0000ec4701007387 */ /* 0x000fe80000100800 */
[----:B------:R-:W-:Y:S04]  /*ec70*/  STL [R1+0xe8], R70 ;  /* 0x0000e84601007387 */ /* 0x000fe80000100800 */
[----:B------:R-:W-:Y:S04]  /*ec80*/  STL [R1+0xe4], R69 ;  /* 0x0000e44501007387 */ /* 0x000fe80000100800 */
[----:B------:R-:W-:Y:S01]  /*ec90*/  STL [R1+0xe0], R68 ;  /* 0x0000e04401007387 */ /* 0x000fe20000100800 */
[----:B--2---:R-:W-:-:S04]  /*eca0*/  IMAD.WIDE.U32 R2, R2, UR14, R130 ;  /* 0x0000000e02027c25 */ /* 0x004fc8000f8e0082 */
[----:B------:R-:W-:Y:S01]  /*ecb0*/  VIADD R3, R3, UR4 ;  /* 0x0000000403037c36 */ /* 0x000fe20008000000 */
[-C--:B------:R-:W-:Y:S01]  /*ecc0*/  @!P0 LEA R18, P1, R18, R2.reuse, 0x6 ;  /* 0x0000000212128211 */ /* 0x080fe200078230ff */
[----:B------:R-:W-:Y:S01]  /*ecd0*/  @!P0 IMAD.MOV.U32 R8, RZ, RZ, R2 ;  /* 0x000000ffff088224 */ /* 0x000fe200078e0002 */
[----:B------:R-:W-:Y:S01]  /*ece0*/  @!P0 LEA R16, P2, R16, R2, 0x5 ;  /* 0x0000000210108211 */ /* 0x000fe200078428ff */
[----:B------:R-:W-:Y:S01]  /*ecf0*/  @!P0 IMAD.MOV.U32 R9, RZ, RZ, R3 ;  /* 0x000000ffff098224 */ /* 0x000fe200078e0003 */
[-C--:B------:R-:W-:Y:S01]  /*ed00*/  @!P0 LEA.HI.X R19, R6, R3.reuse, R0, 0x6, P1 ;  /* 0x0000000306138211 */ /* 0x080fe200008f3400 */
[----:B------:R-:W-:Y:S01]  /*ed10*/  IMAD.U32 R0, RZ, RZ, UR6 ;  /* 0x00000006ff007e24 */ /* 0x000fe2000f8e00ff */
[----:B------:R-:W-:Y:S01]  /*ed20*/  @!P0 LEA.HI.X R17, R5, R3, R4, 0x5, P2 ;  /* 0x0000000305118211 */ /* 0x000fe200010f2c04 */
[----:B------:R-:W-:Y:S01]  /*ed30*/  IMAD.U32 R4, RZ, RZ, UR6 ;  /* 0x00000006ff047e24 */ /* 0x000fe2000f8e00ff */
[----:B---3--:R-:W-:Y:S01]  /*ed40*/  @!P0 LEA R12, P2, R2, R20, 0x1 ;  /* 0x00000014020c8211 */ /* 0x008fe200078408ff */
[----:B------:R-:W-:Y:S01]  /*ed50*/  @!P0 IMAD.WIDE.U32 R8, R0, 0x50, R8 ;  /* 0x0000005000088825 */ /* 0x000fe200078e0008 */
[----:B------:R-:W-:Y:S01]  /*ed60*/  @!P0 IADD3 R0, P1, R2, UR16, RZ ;  /* 0x0000001002008c10 */ /* 0x000fe2000ff3e0ff */
[----:B------:R-:W-:-:S02]  /*ed70*/  @!UP0 UIMAD UR4, UR7, 0x70, URZ ;  /* 0x00000070070488a4 */ /* 0x000fc4000f8e023f */
[----:B------:R-:W-:Y:S01]  /*ed80*/  @!P0 IMAD.MOV.U32 R6, RZ, RZ, R2 ;  /* 0x000000ffff068224 */ /* 0x000fe200078e0002 */
[----:B------:R-:W-:Y:S01]  /*ed90*/  @!P0 IADD3.X R15, R3, UR15, RZ, P1, !PT ;  /* 0x0000000f030f8c10 */ /* 0x000fe20008ffe4ff */
[--C-:B------:R-:W-:Y:S01]  /*eda0*/  @!P0 IMAD.MOV.U32 R7, RZ, RZ, R3.reuse ;  /* 0x000000ffff078224 */ /* 0x100fe200078e0003 */
[----:B-1----:R-:W-:Y:S01]  /*edb0*/  @!P0 LEA R14, P1, R0, R22, 0x1 ;  /* 0x00000016000e8211 */ /* 0x002fe200078208ff */
[----:B------:R-:W-:Y:S02]  /*edc0*/  @!P0 IMAD.MOV.U32 R5, RZ, RZ, R3 ;  /* 0x000000ffff058224 */ /* 0x000fe400078e0003 */
[----:B------:R-:W-:Y:S01]  /*edd0*/  @!P0 IMAD.WIDE.U32 R6, R4, 0x60, R6 ;  /* 0x0000006004068825 */ /* 0x000fe200078e0006 */
[----:B------:R-:W-:Y:S02]  /*ede0*/  @!P0 LEA.HI.X R15, R0, R23, R15, 0x1, P1 ;  /* 0x00000017000f8211 */ /* 0x000fe400008f0c0f */
[----:B------:R-:W1:Y:S01]  /*edf0*/  @!P0 LDC.64 R22, c[0x0][0x220] ;  /* 0x00008800ff168b82 */ /* 0x000e620000000a00 */
[----:B------:R-:W-:-:S02]  /*ee00*/  @!P0 IMAD.MOV.U32 R4, RZ, RZ, R2 ;  /* 0x000000ffff048224 */ /* 0x000fc400078e0002 */
[----:B------:R-:W-:-:S04]  /*ee10*/  @!P0 IMAD.WIDE.U32 R10, R10, 0x30, R2 ;  /* 0x000000300a0a8825 */ /* 0x000fc800078e0002 */
[----:B------:R-:W-:Y:S01]  /*ee20*/  @!P0 IMAD.WIDE.U32 R4, R13, 0x70, R4 ;  /* 0x000000700d048825 */ /* 0x000fe200078e0004 */
[----:B------:R-:W-:Y:S02]  /*ee30*/  @!P0 LEA.HI.X R13, R2, R21, R3, 0x1, P2 ;  /* 0x00000015020d8211 */ /* 0x000fe400010f0c03 */
[----:B------:R-:W2:Y:S01]  /*ee40*/  @!P0 LDC.64 R20, c[0x0][0x220] ;  /* 0x00008800ff148b82 */ /* 0x000ea20000000a00 */
[C---:B----4-:R-:W-:Y:S01]  /*ee50*/  @!P0 LEA R2, P1, R16.reuse, R24, 0x1 ;  /* 0x0000001810028211 */ /* 0x050fe200078208ff */
[----:B------:R-:W-:Y:S01]  /*ee60*/  @!P0 VIADD R0, R11, UR28 ;  /* 0x0000001c0b008c36 */ /* 0x000fe20008000000 */
[----:B------:R-:W-:Y:S01]  /*ee70*/  @!PT LDS RZ, [RZ] ;  /* 0x00000000fffff984 */ /* 0x000fe20000000800 */
[----:B------:R-:W-:Y:S01]  /*ee80*/  @!PT LDS RZ, [RZ] ;  /* 0x00000000fffff984 */ /* 0x000fe20000000800 */
[----:B------:R-:W-:Y:S01]  /*ee90*/  @!PT LDS RZ, [RZ] ;  /* 0x00000000fffff984 */ /* 0x000fe20000000800 */
[----:B------:R3:W-:Y:S01]  /*eea0*/  @!P0 LDGSTS.E.BYPASS.LTC128B.128 [R244+0x8000], desc[UR26][R12.64] ;  /* 0x080000000cf48fae */ /* 0x0007e2000b901d5a */
[----:B------:R-:W-:Y:S01]  /*eeb0*/  @!P0 VIADD R5, R5, UR4 ;  /* 0x0000000405058c36 */ /* 0x000fe20008000000 */
[----:B------:R-:W-:Y:S02]  /*eec0*/  @!P0 LEA.HI.X R3, R16, R25, R17, 0x1, P1 ;  /* 0x0000001910038211 */ /* 0x000fe400008f0c11 */
[----:B------:R-:W-:Y:S04]  /*eed0*/  @P0 STS.128 [R244+0x8800], RZ ;  /* 0x008800fff4000388 */ /* 0x000fe80000000c00 */
        /* <DEDUP_REMOVED lines=12> */
[----:B------:R-:W-:-:S03]  /*efa0*/  @!P0 LEA R10, P2, R6, R28, 0x1 ;  /* 0x0000001c060a8211 */ /* 0x000fc600078408ff */
[----:B------:R-:W-:Y:S04]  /*efb0*/  @P0 STS.128 [R244+0x9800], RZ ;  /* 0x009800fff4000388 */ /* 0x000fe80000000c00 */
[----:B------:R-:W-:Y:S01]  /*efc0*/  @!PT LDS RZ, [RZ] ;  /* 0x00000000fffff984 */ /* 0x000fe20000000800 */
[----:B------:R-:W-:Y:S01]  /*efd0*/  @!PT LDS RZ, [RZ] ;  /* 0x00000000fffff984 */ /* 0x000fe20000000800 */
[----:B------:R-:W-:Y:S01]  /*efe0*/  @!PT LDS RZ, [RZ] ;  /* 0x00000000fffff984 */ /* 0x000fe20000000800 */
[----:B------:R4:W-:Y:S01]  /*eff0*/  @!P0 LDGSTS.E.BYPASS.LTC128B.128 [R244+0x9800], desc[UR26][R16.64] ;  /* 0x0980000010f48fae */ /* 0x0009e2000b901d5a */
[----:B---3--:R-:W-:-:S03]  /*f000*/  @!P0 LEA R12, P3, R8, R26, 0x1 ;  /* 0x0000001a080c8211 */ /* 0x008fc600078608ff */
[----:B------:R-:W-:Y:S01]  /*f010*/  @P0 STS.128 [R244+0xa000], RZ ;  /* 0x00a000fff4000388 */ /* 0x000fe20000000c00 */
[----:B------:R-:W-:Y:S02]  /*f020*/  @!P0 LEA.HI.X R13, R8, R27, R0, 0x1, P3 ;  /* 0x0000001b080d8211 */ /* 0x000fe400018f0c00 */
[----:B--2---:R-:W-:-:S04]  /*f030*/  @!P0 LEA R14, P1, R18, R20, 0x1 ;  /* 0x00000014120e8211 */ /* 0x004fc800078208ff */
[----:B------:R-:W-:Y:S01]  /*f040*/  @!P0 LEA.HI.X R15, R18, R21, R19, 0x1, P1 ;  /* 0x00000015120f8211 */ /* 0x000fe200008f0c13 */
[----:B-1----:R-:W-:Y:S01]  /*f050*/  @!P0 VIADD R3, R7, UR22 ;  /* 0x0000001607038c36 */ /* 0x002fe20008000000 */
[----:B------:R-:W-:-:S03]  /*f060*/  @!P0 LEA R2, P1, R4, R30, 0x1 ;  /* 0x0000001e04028211 */ /* 0x000fc600078208ff */
[----:B------:R-:W-:Y:S01]  /*f070*/  @!PT LDS RZ, [RZ] ;  /* 0x00000000fffff984 */ /* 0x000fe20000000800 */
[----:B------:R-:W-:Y:S01]  /*f080*/  @!PT LDS RZ, [RZ] ;  /* 0x00000000fffff984 */ /* 0x000fe20000000800 */
[----:B------:R-:W-:Y:S01]  /*f090*/  @!PT LDS RZ, [RZ] ;  /* 0x00000000fffff984 */ /* 0x000fe20000000800 */
[----:B------:R-:W-:Y:S01]  /*f0a0*/  @!P0 LDGSTS.E.BYPASS.LTC128B.128 [R244+0xa000], desc[UR26][R14.64] ;  /* 0x0a0000000ef48fae */ /* 0x000fe2000b901d5a */
[----:B------:R-:W-:-:S03]  /*f0b0*/  @!P0 LEA.HI.X R11, R6, R29, R3, 0x1, P2 ;  /* 0x0000001d060b8211 */ /* 0x000fc600010f0c03 */
[----:B------:R-:W-:Y:S01]  /*f0c0*/  @P0 STS.128 [R244+0xa800], RZ ;  /* 0x00a800fff4000388 */ /* 0x000fe20000000c00 */
[----:B------:R-:W-:-:S03]  /*f0d0*/  @!P0 LEA.HI.X R3, R4, R31, R5, 0x1, P1 ;  /* 0x0000001f04038211 */ /* 0x000fc600008f0c05 */
        /* <DEDUP_REMOVED lines=14> */
[----:B----45:R-:W-:Y:S04]  /*f1c0*/  LDSM.16.M88.4 R16, [R219] ;  /* 0x00000000db10783b */ /* 0x030fe80000000200 */
[----:B------:R-:W4:Y:S04]  /*f1d0*/  LDSM.16.M88.4 R40, [R212+0x4000] ;  /* 0x00400000d428783b */ /* 0x000f280000000200 */
[----:B------:R-:W-:Y:S04]  /*f1e0*/  LDSM.16.M88.4 R24, [R218+0x4000] ;  /* 0x00400000da18783b */ /* 0x000fe80000000200 */
[----:B-1----:R-:W1:Y:S04]  /*f1f0*/  LDSM.16.M88.4 R12, [R219+0x2000] ;  /* 0x00200000db0c783b */ /* 0x002e680000000200 */
[----:B--2---:R-:W-:Y:S04]  /*f200*/  LDSM.16.M88.4 R8, [R222] ;  /* 0x00000000de08783b */ /* 0x004fe80000000200 */
[----:B------:R-:W2:Y:S04]  /*f210*/  LDSM.16.M88.4 R80, [R212+0x5800] ;  /* 0x00580000d450783b */ /* 0x000ea80000000200 */
[----:B------:R-:W3:Y:S04]  /*f220*/  LDSM.16.M88.4 R64, [R212+0x7000] ;  /* 0x00700000d440783b */ /* 0x000ee80000000200 */
[----:B------:R-:W3:Y:S04]  /*f230*/  LDSM.16.M88.4 R32, [R212+0x4800] ;  /* 0x00480000d420783b */ /* 0x000ee80000000200 */
[----:B------:R-:W3:Y:S04]  /*f240*/  LDSM.16.M88.4 R4, [R222+0x2000] ;  /* 0x00200000de04783b */ /* 0x000ee80000000200 */
[----:B------:R-:W3:Y:S04]  /*f250*/  LDSM.16.M88.4 R84, [R212+0x5000] ;  /* 0x00500000d454783b */ /* 0x000ee80000000200 */
[----:B------:R-:W3:Y:S01]  /*f260*/  LDSM.16.M88.4 R48, [R218+0x5800] ;  /* 0x00580000da30783b */ /* 0x000ee20000000200 */
[-C--:B----4-:R-:W-:Y:S03]  /*f270*/  HMMA.16816.F32.BF16 R28, R16, R40.reuse, RZ ;  /* 0x00000028101c723c */ /* 0x090fe600000418ff */
[----:B------:R-:W-:Y:S04]  /*f280*/  LDSM.16.M88.4 R76, [R212+0x6000] ;  /* 0x00600000d44c783b */ /* 0x000fe80000000200 */
[----:B------:R-:W-:Y:S01]  /*f290*/  LDSM.16.M88.4 R56, [R212+0x7800] ;  /* 0x00780000d438783b */ /* 0x000fe20000000200 */
[----:B-1----:R-:W-:Y:S03]  /*f2a0*/  HMMA.16816.F32.BF16 R20, R12, R40, RZ ;  /* 0x000000280c14723c */ /* 0x002fe600000418ff */
[----:B------:R-:W-:Y:S04]  /*f2b0*/  LDSM.16.M88.4 R60, [R218+0x4800] ;  /* 0x00480000da3c783b */ /* 0x000fe80000000200 */
[----:B------:R-:W-:Y:S01]  /*f2c0*/  LDSM.16.M88.4 R52, [R218+0x5000] ;  /* 0x00500000da34783b */ /* 0x000fe20000000200 */
[C---:B--2---:R-:W-:Y:S03]  /*f2d0*/  HMMA.16816.F32.BF16 R124, R16.reuse, R80, RZ ;  /* 0x00000050107c723c */ /* 0x044fe600000418ff */
[----:B------:R-:W-:Y:S04]  /*f2e0*/  LDSM.16.M88.4 R44, [R218+0x6000] ;  /* 0x00600000da2c783b */ /* 0x000fe80000000200 */
[----:B------:R-:W-:Y:S01]  /*f2f0*/  LDSM.16.M88.4 R72, [R212+0x6800] ;  /* 0x00680000d448783b */ /* 0x000fe20000000200 */
[----:B---3--:R-:W-:Y:S03]  /*f300*/  HMMA.16816.F32.BF16 R100, R16, R64, RZ ;  /* 0x000000401064723c */ /* 0x008fe600000418ff */
[----:B------:R-:W0:Y:S03]  /*f310*/  LDGDEPBAR ;  /* 0x00000000000079af */ /* 0x000e260000000000 */
[----:B------:R-:W-:Y:S01]  /*f320*/  HMMA.16816.F32.BF16 R248, R8, R24, R28 ;  /* 0x0000001808f8723c */ /* 0x000fe2000004181c */
[----:B------:R-:W1:Y:S05]  /*f330*/  LDSM.16.M88.4 R28, [R218+0x7000] ;  /* 0x00700000da1c783b */ /* 0x000e6a0000000200 */
[----:B------:R-:W-:Y:S06]  /*f340*/  HMMA.16816.F32.BF16 R36, R16, R32, RZ ;  /* 0x000000201024723c */ /* 0x000fec00000418ff */
[----:B------:R-:W-:Y:S01]  /*f350*/  HMMA.16816.F32.BF16 R200, R4, R24, R20 ;  /* 0x0000001804c8723c */ /* 0x000fe20000041814 */
[----:B------:R-:W2:Y:S05]  /*f360*/  LDSM.16.M88.4 R20, [R218+0x7800] ;  /* 0x00780000da14783b */ /* 0x000eaa0000000200 */
[----:B------:R-:W-:Y:S06]  /*f370*/  HMMA.16816.F32.BF16 R132, R16, R84, RZ ;  /* 0x000000541084723c */ /* 0x000fec00000418ff */
[----:B------:R-:W-:Y:S06]  /*f380*/  HMMA.16816.F32.BF16 R124, R8, R48, R124 ;  /* 0x00000030087c723c */ /* 0x000fec000004187c */
[C---:B------:R-:W-:Y:S06]  /*f390*/  HMMA.16816.F32.BF16 R120, R12.reuse, R80, RZ ;  /* 0x000000500c78723c */ /* 0x040fec00000418ff */
[C---:B------:R-:W-:Y:S06]  /*f3a0*/  HMMA.16816.F32.BF16 R88, R12.reuse, R32, RZ ;  /* 0x000000200c58723c */ /* 0x040fec00000418ff */
[----:B------:R-:W-:Y:S06]  /*f3b0*/  HMMA.16816.F32.BF16 R128, R12, R84, RZ ;  /* 0x000000540c80723c */ /* 0x000fec00000418ff */
[----:B-1----:R-:W-:Y:S01]  /*f3c0*/  HMMA.16816.F32.BF16 R100, R8, R28, R100 ;  /* 0x0000001c0864723c */ /* 0x002fe20000041864 */
[----:B------:R-:W-:-:S05]  /*f3d0*/  IMAD.MOV.U32 R144, RZ, RZ, R124 ;  /* 0x000000ffff907224 */ /* 0x000fca00078e007c */
[C---:B------:R-:W-:Y:S06]  /*f3e0*/  HMMA.16816.F32.BF16 R112, R12.reuse, R76, RZ ;  /* 0x0000004c0c70723c */ /* 0x040fec00000418ff */
[----:B------:R-:W-:Y:S06]  /*f3f0*/  HMMA.16816.F32.BF16 R96, R12, R64, RZ ;  /* 0x000000400c60723c */ /* 0x000fec00000418ff */
[----:B------:R-:W-:Y:S06]  /*f400*/  HMMA.16816.F32.BF16 R92, R16, R56, RZ ;  /* 0x00000038105c723c */ /* 0x000fec00000418ff */
[----:B------:R-:W-:Y:S01]  /*f410*/  HMMA.16816.F32.BF16 R68, R8, R60, R36 ;  /* 0x0000003c0844723c */ /* 0x000fe20000041824 */
[----:B------:R-:W1:Y:S01]  /*f420*/  LDSM.16.M88.4 R36, [R218+0x6800] ;  /* 0x00680000da24783b */ /* 0x000e620000000200 */
[----:B------:R-:W-:-:S02]  /*f430*/  IMAD.MOV.U32 R65, RZ, RZ, R101 ;  /* 0x000000ffff417224 */ /* 0x000fc400078e0065 */
[----:B------:R-:W-:Y:S02]  /*f440*/  IMAD.MOV.U32 R64, RZ, RZ, R102 ;  /* 0x000000ffff407224 */ /* 0x000fe400078e0066 */
[----:B------:R-:W-:Y:S01]  /*f450*/  HMMA.16816.F32.BF16 R136, R8, R52, R132 ;  /* 0x000000340888723c */ /* 0x000fe20000041884 */
[----:B------:R-:W-:Y:S02]  /*f460*/  IMAD.MOV.U32 R41, RZ, RZ, R103 ;  /* 0x000000ffff297224 */ /* 0x000fe400078e0067 */
[----:B------:R-:W-:-:S03]  /*f470*/  IMAD.MOV.U32 R40, RZ, RZ, R100 ;  /* 0x000000ffff287224 */ /* 0x000fc600078e0064 */
[----:B------:R-:W-:Y:S01]  /*f480*/  HMMA.16816.F32.BF16 R204, R4, R60, R88 ;  /* 0x0000003c04cc723c */ /* 0x000fe20000041858 */
[----:B------:R-:W-:Y:S02]  /*f490*/  IMAD.MOV.U32 R135, RZ, RZ, R125 ;  /* 0x000000ffff877224 */ /* 0x000fe400078e007d */
[----:B------:R-:W-:Y:S02]  /*f4a0*/  IMAD.MOV.U32 R134, RZ, RZ, R126 ;  /* 0x000000ffff867224 */ /* 0x000fe400078e007e */
[----:B------:R-:W-:Y:S01]  /*f4b0*/  IMAD.MOV.U32 R133, RZ, RZ, R127 ;  /* 0x000000ffff857224 */ /* 0x000fe200078e007f */
[----:B------:R-:W-:Y:S06]  /*f4c0*/  HMMA.16816.F32.BF16 R116, R16, R76, RZ ;  /* 0x0000004c1074723c */ /* 0x000fec00000418ff */
[C---:B------:R-:W-:Y:S06]  /*f4d0*/  HMMA.16816.F32.BF16 R124, R4.reuse, R48, R120 ;  /* 0x00000030047c723c */ /* 0x040fec0000041878 */
[----:B------:R-:W-:Y:S01]  /*f4e0*/  HMMA.16816.F32.BF16 R128, R4, R52, R128 ;  /* 0x000000340480723c */ /* 0x000fe20000041880 */
[----:B------:R-:W-:-:S02]  /*f4f0*/  IMAD.MOV.U32 R252, RZ, RZ, R136 ;  /* 0x000000fffffc7224 */ /* 0x000fc400078e0088 */
[----:B------:R-:W-:Y:S02]  /*f500*/  IMAD.MOV.U32 R245, RZ, RZ, R137 ;  /* 0x000000fffff57224 */ /* 0x000fe400078e0089 */
[----:B------:R-:W-:Y:S01]  /*f510*/  IMAD.MOV.U32 R211, RZ, RZ, R138 ;  /* 0x000000ffffd37224 */ /* 0x000fe200078e008a */
[----:B------:R-:W-:Y:S01]  /*f520*/  HMMA.16816.F32.BF16 R88, R12, R56, RZ ;  /* 0x000000380c58723c */ /* 0x000fe200000418ff */
[----:B------:R-:W-:-:S05]  /*f530*/  IMAD.MOV.U32 R210, RZ, RZ, R139 ;  /* 0x000000ffffd27224 */ /* 0x000fca00078e008b */
[----:B------:R-:W-:Y:S06]  /*f540*/  HMMA.16816.F32.BF16 R112, R4, R44, R112 ;  /* 0x0000002c0470723c */ /* 0x000fec0000041870 */
[----:B------:R-:W-:Y:S01]  /*f550*/  HMMA.16816.F32.BF16 R100, R12, R82, RZ ;  /* 0x000000520c64723c */ /* 0x000fe200000418ff */
        /* <DEDUP_REMOVED lines=10> */
[----:B------:R-:W-:Y:S01]  /*f600*/  HMMA.16816.F32.BF16 R96, R4, R28, R96 ;  /* 0x0000001c0460723c */ /* 0x000fe20000041860 */
[----:B------:R-:W-:Y:S02]  /*f610*/  IMAD.MOV.U32 R3, RZ, RZ, R113 ;  /* 0x000000ffff037224 */ /* 0x000fe400078e0071 */
[----:B------:R-:W-:Y:S02]  /*f620*/  IMAD.MOV.U32 R2, RZ, RZ, R114 ;  /* 0x000000ffff027224 */ /* 0x000fe400078e0072 */
[----:B------:R-:W-:Y:S01]  /*f630*/  IMAD.MOV.U32 R0, RZ, RZ, R115 ;  /* 0x000000ffff007224 */ /* 0x000fe200078e0073 */
[C---:B--2---:R-:W-:Y:S06]  /*f640*/  HMMA.16816.F32.BF16 R92, R8.reuse, R20, R92 ;  /* 0x00000014085c723c */ /* 0x044fec000004185c */
[----:B------:R-:W-:Y:S06]  /*f650*/  HMMA.16816.F32.BF16 R124, R8, R44, R116 ;  /* 0x0000002c087c723c */ /* 0x000fec0000041874 */
[----:B------:R-:W-:Y:S01]  /*f660*/  HMMA.16816.F32.BF16 R140, R4, R20, R88 ;  /* 0x00000014048c723c */ /* 0x000fe20000041858 */
[----:B------:R-:W-:-:S05]  /*f670*/  IMAD.MOV.U32 R116, RZ, RZ, R112 ;  /* 0x000000ffff747224 */ /* 0x000fca00078e0070 */
[----:B------:R-:W-:Y:S01]  /*f680*/  HMMA.16816.F32.BF16 R128, R4, R50, R100 ;  /* 0x000000320480723c */ /* 0x000fe20000041864 */
[----:B------:R-:W-:Y:S02]  /*f690*/  IMAD.MOV.U32 R20, RZ, RZ, R40 ;  /* 0x000000ffff147224 */ /* 0x000fe400078e0028 */
[----:B------:R-:W-:Y:S02]  /*f6a0*/  IMAD.MOV.U32 R29, RZ, RZ, R98 ;  /* 0x000000ffff1d7224 */ /* 0x000fe400078e0062 */
[----:B------:R-:W-:Y:S01]  /*f6b0*/  IMAD.MOV.U32 R28, RZ, RZ, R99 ;  /* 0x000000ffff1c7224 */ /* 0x000fe200078e0063 */
[-C--:B-1----:R-:W-:Y:S01]  /*f6c0*/  HMMA.16816.F32.BF16 R108, R8, R36.reuse, R108 ;  /* 0x00000024086c723c */ /* 0x082fe2000004186c */
[----:B------:R-:W-:Y:S02]  /*f6d0*/  IMAD.MOV.U32 R103, RZ, RZ, R41 ;  /* 0x000000ffff677224 */ /* 0x000fe400078e0029 */
[----:B------:R-:W-:Y:S02]  /*f6e0*/  IMAD.MOV.U32 R24, RZ, RZ, R92 ;  /* 0x000000ffff187224 */ /* 0x000fe400078e005c */
[----:B------:R-:W-:Y:S01]  /*f6f0*/  IMAD.MOV.U32 R25, RZ, RZ, R93 ;  /* 0x000000ffff197224 */ /* 0x000fe200078e005d */
[----:B------:R-:W-:Y:S01]  /*f700*/  HMMA.16816.F32.BF16 R104, R4, R36, R104 ;  /* 0x000000240468723c */ /* 0x000fe20000041868 */
[----:B------:R-:W-:-:S02]  /*f710*/  IMAD.MOV.U32 R33, RZ, RZ, R94 ;  /* 0x000000ffff217224 */ /* 0x000fc400078e005e */
[----:B------:R-:W-:Y:S02]  /*f720*/  IMAD.MOV.U32 R32, RZ, RZ, R95 ;  /* 0x000000ffff207224 */ /* 0x000fe400078e005f */
[----:B------:R-:W-:Y:S01]  /*f730*/  IMAD.MOV.U32 R132, RZ, RZ, R124 ;  /* 0x000000ffff847224 */ /* 0x000fe200078e007c */
[-C--:B------:R-:W-:Y:S01]  /*f740*/  HMMA.16816.F32.BF16 R112, R12, R42.reuse, RZ ;  /* 0x0000002a0c70723c */ /* 0x080fe200000418ff */
        /* <DEDUP_REMOVED lines=21> */
[----:B------:R-:W-:-:S03]  /*f8a0*/  IMAD.MOV.U32 R101, RZ, RZ, R28 ;  /* 0x000000ffff657224 */ /* 0x000fc600078e001c */
[----:B------:R-:W-:Y:S01]  /*f8b0*/  HMMA.16816.F32.BF16 R108, R12, R34, RZ ;  /* 0x000000220c6c723c */ /* 0x000fe200000418ff */
[----:B------:R-:W-:Y:S02]  /*f8c0*/  IMAD.MOV.U32 R26, RZ, RZ, R33 ;  /* 0x000000ffff1a7224 */ /* 0x000fe400078e0021 */
[----:B------:R-:W-:-:S03]  /*f8d0*/  IMAD.MOV.U32 R27, RZ, RZ, R32 ;  /* 0x000000ffff1b7224 */ /* 0x000fc600078e0020 */
[C---:B------:R-:W-:Y:S06]  /*f8e0*/  HMMA.16816.F32.BF16 R104, R12.reuse, R86, RZ ;  /* 0x000000560c68723c */ /* 0x040fec00000418ff */
[----:B------:R-:W-:Y:S06]  /*f8f0*/  HMMA.16816.F32.BF16 R88, R12, R66, RZ ;  /* 0x000000420c58723c */ /* 0x000fec00000418ff */
[C---:B------:R-:W-:Y:S06]  /*f900*/  HMMA.16816.F32.BF16 R136, R4.reuse, R46, R96 ;  /* 0x0000002e0488723c */ /* 0x040fec0000041860 */
[----:B------:R-:W-:Y:S01]  /*f910*/  HMMA.16816.F32.BF16 R92, R4, R38, R92 ;  /* 0x00000026045c723c */ /* 0x000fe2000004185c */
[----:B------:R-:W-:-:S02]  /*f920*/  IMAD.MOV.U32 R98, RZ, RZ, R134 ;  /* 0x000000ffff627224 */ /* 0x000fc400078e0086 */
[----:B------:R-:W-:-:S03]  /*f930*/  IMAD.MOV.U32 R99, RZ, RZ, R133 ;  /* 0x000000ffff637224 */ /* 0x000fc600078e0085 */
[----:B------:R-:W-:Y:S06]  /*f940*/  HMMA.16816.F32.BF16 R12, R12, R58, RZ ;  /* 0x0000003a0c0c723c */ /* 0x000fec00000418ff */
        /* <DEDUP_REMOVED lines=14> */
[----:B------:R-:W-:Y:S06]  /*fa30*/  HMMA.16816.F32.BF16 R16, R16, R58, RZ ;  /* 0x0000003a1010723c */ /* 0x000fec00000418ff */
[C---:B------:R-:W-:Y:S06]  /*fa40*/  HMMA.16816.F32.BF16 R108, R4.reuse, R62, R108 ;  /* 0x0000003e046c723c */ /* 0x040fec000004186c */
[C---:B------:R-:W-:Y:S06]  /*fa50*/  HMMA.16816.F32.BF16 R104, R4.reuse, R54, R104 ;  /* 0x000000360468723c */ /* 0x040fec0000041868 */
[C---:B------:R-:W-:Y:S06]  /*fa60*/  HMMA.16816.F32.BF16 R92, R4.reuse, R30, R88 ;  /* 0x0000001e045c723c */ /* 0x040fec0000041858 */
[----:B------:R-:W-:Y:S01]  /*fa70*/  HMMA.16816.F32.BF16 R136, R4, R22, R12 ;  /* 0x000000160488723c */ /* 0x000fe2000004180c */
[----:B------:R-:W-:Y:S01]  /*fa80*/  LDSM.16.M88.4 R4, [R220+0x2000] ;  /* 0x00200000dc04783b */ /* 0x000fe20000000200 */
[----:B------:R-:W-:-:S02]  /*fa90*/  IMAD.MOV.U32 R90, RZ, RZ, R118 ;  /* 0x000000ffff5a7224 */ /* 0x000fc400078e0076 */
[----:B------:R-:W-:Y:S01]  /*faa0*/  IMAD.MOV.U32 R91, RZ, RZ, R117 ;  /* 0x000000ffff5b7224 */ /* 0x000fe200078e0075 */
[----:B------:R-:W1:Y:S01]  /*fab0*/  LDSM.16.M88.4 R12, [R223] ;  /* 0x00000000df0c783b */ /* 0x000e620000000200 */
[C---:B------:R-:W-:Y:S06]  /*fac0*/  HMMA.16816.F32.BF16 R32, R8.reuse, R62, R32 ;  /* 0x0000003e0820723c */ /* 0x040fec0000041820 */
[----:B------:R-:W-:Y:S01]  /*fad0*/  HMMA.16816.F32.BF16 R84, R8, R54, R84 ;  /* 0x000000360854723c */ /* 0x000fe20000041854 */
[----:B------:R-:W-:Y:S02]  /*fae0*/  IMAD.MOV.U32 R62, RZ, RZ, R97 ;  /* 0x000000ffff3e7224 */ /* 0x000fe400078e0061 */
[----:B------:R-:W-:-:S02]  /*faf0*/  IMAD.MOV.U32 R97, RZ, RZ, R135 ;  /* 0x000000ffff617224 */ /* 0x000fc400078e0087 */
[----:B------:R-:W-:Y:S01]  /*fb00*/  IMAD.MOV.U32 R63, RZ, RZ, R96 ;  /* 0x000000ffff3f7224 */ /* 0x000fe200078e0060 */
[C---:B------:R-:W-:Y:S01]  /*fb10*/  HMMA.16816.F32.BF16 R80, R8.reuse, R50, R80 ;  /* 0x000000320850723c */ /* 0x040fe20000041850 */
[----:B------:R-:W-:Y:S02]  /*fb20*/  IMAD.MOV.U32 R89, RZ, RZ, R94 ;  /* 0x000000ffff597224 */ /* 0x000fe400078e005e */
[----:B------:R-:W-:Y:S02]  /*fb30*/  IMAD.MOV.U32 R88, RZ, RZ, R95 ;  /* 0x000000ffff587224 */ /* 0x000fe400078e005f */
[----:B------:R-:W-:Y:S01]  /*fb40*/  IMAD.MOV.U32 R54, RZ, RZ, R125 ;  /* 0x000000ffff367224 */ /* 0x000fe200078e007d */
        /* <DEDUP_REMOVED lines=12> */
[----:B------:R-:W-:Y:S01]  /*fc10*/  HMMA.16816.F32.BF16 R16, R8, R22, R16 ;  /* 0x000000160810723c */ /* 0x000fe20000041810 */
[----:B------:R-:W2:Y:S01]  /*fc20*/  LDSM.16.M88.4 R8, [R220] ;  /* 0x00000000dc08783b */ /* 0x000ea20000000200 */
[----:B------:R-:W-:Y:S02]  /*fc30*/  IMAD.MOV.U32 R30, RZ, RZ, R89 ;  /* 0x000000ffff1e7224 */ /* 0x000fe400078e0059 */
[----:B------:R-:W-:Y:S02]  /*fc40*/  IMAD.MOV.U32 R31, RZ, RZ, R88 ;  /* 0x000000ffff1f7224 */ /* 0x000fe400078e0058 */
[----:B-1----:R-:W-:Y:S01]  /*fc50*/  HMMA.16816.F32.BF16 R56, R4, R12, R200 ;  /* 0x0000000c0438723c */ /* 0x002fe200000418c8 */
[----:B------:R-:W-:Y:S02]  /*fc60*/  IMAD.MOV.U32 R22, RZ, RZ, R102 ;  /* 0x000000ffff167224 */ /* 0x000fe400078e0066 */
[----:B------:R-:W-:-:S02]  /*fc70*/  IMAD.MOV.U32 R23, RZ, RZ, R103 ;  /* 0x000000ffff177224 */ /* 0x000fc400078e0067 */
[----:B------:R-:W-:Y:S02]  /*fc80*/  IMAD.MOV.U32 R102, RZ, RZ, R121 ;  /* 0x000000ffff667224 */ /* 0x000fe400078e0079 */
[----:B------:R-:W-:Y:S02]  /*fc90*/  IMAD.MOV.U32 R103, RZ, RZ, R120 ;  /* 0x000000ffff677224 */ /* 0x000fe400078e0078 */
[----:B------:R-:W-:Y:S02]  /*fca0*/  IMAD.MOV.U32 R120, RZ, RZ, R209 ;  /* 0x000000ffff787224 */ /* 0x000fe400078e00d1 */
[----:B------:R-:W-:Y:S02]  /*fcb0*/  IMAD.MOV.U32 R121, RZ, RZ, R208 ;  /* 0x000000ffff797224 */ /* 0x000fe400078e00d0 */
[----:B------:R-:W-:Y:S01]  /*fcc0*/  HMMA.16816.F32.BF16 R208, R4, R14, R112 ;  /* 0x0000000e04d0723c */ /* 0x000fe20000041870 */
[----:B------:R-:W-:Y:S02]  /*fcd0*/  IMAD.MOV.U32 R88, RZ, RZ, R132 ;  /* 0x000000ffff587224 */ /* 0x000fe400078e0084 */
[----:B------:R-:W-:-:S02]  /*fce0*/  IMAD.MOV.U32 R89, RZ, RZ, R119 ;  /* 0x000000ffff597224 */ /* 0x000fc400078e0077 */
[----:B------:R-:W-:Y:S02]  /*fcf0*/  IMAD.MOV.U32 R100, RZ, RZ, R123 ;  /* 0x000000ffff647224 */ /* 0x000fe400078e007b */
[----:B------:R-:W-:Y:S02]  /*fd00*/  IMAD.MOV.U32 R112, RZ, RZ, R116 ;  /* 0x000000ffff707224 */ /* 0x000fe400078e0074 */
[----:B------:R-:W-:Y:S02]  /*fd10*/  IMAD.MOV.U32 R101, RZ, RZ, R122 ;  /* 0x000000ffff657224 */ /* 0x000fe400078e007a */
[----:B------:R-:W-:Y:S02]  /*fd20*/  IMAD.MOV.U32 R124, RZ, RZ, R252 ;  /* 0x000000ffff7c7224 */ /* 0x000fe400078e00fc */
[----:B------:R-:W-:Y:S01]  /*fd30*/  IMAD.MOV.U32 R125, RZ, RZ, R245 ;  /* 0x000000ffff7d7224 */ /* 0x000fe200078e00f5 */
[----:B------:R-:W1:Y:S01]  /*fd40*/  S2R R252, SR_TID.X ;  /* 0x0000000000fc7919 */ /* 0x000e620000002100 */
[----:B------:R-:W-:-:S02]  /*fd50*/  IMAD.MOV.U32 R122, RZ, RZ, R146 ;  /* 0x000000ffff7a7224 */ /* 0x000fc400078e0092 */
[----:B------:R-:W-:Y:S02]  /*fd60*/  IMAD.MOV.U32 R123, RZ, RZ, R145 ;  /* 0x000000ffff7b7224 */ /* 0x000fe400078e0091 */
[----:B------:R-:W-:Y:S02]  /*fd70*/  IMAD.MOV.U32 R28, RZ, RZ, R92 ;  /* 0x000000ffff1c7224 */ /* 0x000fe400078e005c */
[----:B------:R-:W-:Y:S01]  /*fd80*/  IMAD.MOV.U32 R29, RZ, RZ, R93 ;  /* 0x000000ffff1d7224 */ /* 0x000fe200078e005d */
[C---:B--2---:R-:W-:Y:S01]  /*fd90*/  HMMA.16816.F32.BF16 R248, R8.reuse, R12, R248 ;  /* 0x0000000c08f8723c */ /* 0x044fe200000418f8 */
[----:B------:R-:W-:Y:S02]  /*fda0*/  IMAD.MOV.U32 R96, RZ, RZ, R144 ;  /* 0x000000ffff607224 */ /* 0x000fe400078e0090 */
[----:B------:R-:W-:Y:S02]  /*fdb0*/  IMAD.MOV.U32 R113, RZ, RZ, R3 ;  /* 0x000000ffff717224 */ /* 0x000fe400078e0003 */
[----:B------:R-:W-:Y:S01]  /*fdc0*/  IMAD.MOV.U32 R114, RZ, RZ, R2 ;  /* 0x000000ffff727224 */ /* 0x000fe200078e0002 */
[----:B------:R-:W-:Y:S01]  /*fdd0*/  HMMA.16816.F32.BF16 R200, R8, R14, R40 ;  /* 0x0000000e08c8723c */ /* 0x000fe20000041828 */
[----:B------:R-:W2:Y:S01]  /*fde0*/  LDSM.16.M88.4 R12, [R230] ;  /* 0x00000000e60c783b */ /* 0x000ea20000000200 */
[----:B------:R-:W-:-:S02]  /*fdf0*/  IMAD.MOV.U32 R115, RZ, RZ, R0 ;  /* 0x000000ffff737224 */ /* 0x000fc400078e0000 */
[----:B------:R-:W-:Y:S02]  /*fe00*/  IMAD.U32 R0, RZ, RZ, UR20 ;  /* 0x00000014ff007e24 */ /* 0x000fe4000f8e00ff */
[----:B-1----:R-:W-:-:S05]  /*fe10*/  IMAD.SHL.U32 R252, R252, 0x2, RZ ;  /* 0x00000002fcfc7824 */ /* 0x002fca00078e00ff */
[----:B------:R-:W-:-:S05]  /*fe20*/  LOP3.LUT R252, R252, 0x6, RZ, 0xc0, !PT ;  /* 0x00000006fcfc7812 */ /* 0x000fca00078ec0ff */
[----:B------:R-:W-:-:S04]  /*fe30*/  IMAD R0, R0, 0x80, R252 ;  /* 0x0000008000007824 */ /* 0x000fc800078e02fc */
[--C-:B------:R-:W-:Y:S02]  /*fe40*/  IMAD.IADD R3, R237, 0x1, -R0.reuse ;  /* 0x00000001ed037824 */ /* 0x100fe400078e0a00 */
[----:B------:R-:W-:Y:S01]  /*fe50*/  IMAD.IADD R2, R238, 0x1, -R0 ;  /* 0x00000001ee027824 */ /* 0x000fe200078e0a00 */
        /* <DEDUP_REMOVED lines=66> */
[----:B------:R-:W1:-:S15]  /*10280*/  LDSM.16.M88.4 R12, [R217+0x3000] ;  /* 0x00300000d90c783b */ /* 0x000e5e0000000200 */
[----:B------:R-:W-:-:S02]  /*10290*/  NOP ;  /* 0x0000000000007918 */ /* 0x000fc40000000000 */
[----:B------:R-:W-:Y:S02]  /*102a0*/  IMAD.MOV.U32 R146, RZ, RZ, R45 ;  /* 0x000000ffff927224 */ /* 0x000fe400078e002d */
[----:B------:R-:W-:Y:S02]  /*102b0*/  IMAD.MOV.U32 R145, RZ, RZ, R47 ;  /* 0x000000ffff917224 */ /* 0x000fe400078e002f */
[----:B------:R-:W-:Y:S02]  /*102c0*/  IMAD.MOV.U32 R248, RZ, RZ, R46 ;  /* 0x000000fffff87224 */ /* 0x000fe400078e002e */
[----:B------:R-:W-:Y:S01]  /*102d0*/  IMAD.MOV.U32 R245, RZ, RZ, R44 ;  /* 0x000000fffff57224 */ /* 0x000fe200078e002c */
[-C--:B-1----:R-:W-:Y:S06]  /*102e0*/  HMMA.16816.F32.BF16 R40, R8, R12.reuse, R40 ;  /* 0x0000000c0828723c */ /* 0x082fec0000041828 */
[C---:B------:R-:W-:Y:S06]  /*102f0*/  HMMA.16816.F32.BF16 R36, R4.reuse, R12, R36 ;  /* 0x0000000c0424723c */ /* 0x040fec0000041824 */
[-C--:B------:R-:W-:Y:S06]  /*10300*/  HMMA.16816.F32.BF16 R32, R4, R14.reuse, R32 ;  /* 0x0000000e0420723c */ /* 0x080fec0000041820 */
[----:B------:R-:W-:Y:S01]  /*10310*/  HMMA.16816.F32.BF16 R64, R8, R14, R64 ;  /* 0x0000000e0840723c */ /* 0x000fe20000041840 */
[----:B------:R-:W1:Y:S01]  /*10320*/  LDSM.16.M88.4 R12, [R217+0x3800] ;  /* 0x00380000d90c783b */ /* 0x000e620000000200 */
[----:B------:R-:W-:Y:S01]  /*10330*/  UISETP.GT.AND UP1, UPT, UR20, UR10, UPT ;  /* 0x0000000a1400728c */ /* 0x000fe2000bf24270 */
[----:B------:R-:W-:-:S09]  /*10340*/  DEPBAR.LE SB0, 0x0 ;  /* 0x000080000000791a */ /* 0x000fd20000000000 */
        /* <DEDUP_REMOVED lines=8> */
[C---:B-1----:R-:W-:Y:S06]  /*103d0*/  HMMA.16816.F32.BF16 R24, R4.reuse, R12, R24 ;  /* 0x0000000c0418723c */ /* 0x042fec0000041818 */
[-C--:B------:R-:W-:Y:S06]  /*103e0*/  HMMA.16816.F32.BF16 R20, R4, R14.reuse, R20 ;  /* 0x0000000e0414723c */ /* 0x080fec0000041814 */
[C---:B------:R-:W-:Y:S06]  /*103f0*/  HMMA.16816.F32.BF16 R4, R8.reuse, R14, R16 ;  /* 0x0000000e0804723c */ /* 0x040fec0000041810 */
[----:B------:R-:W-:-:S12]  /*10400*/  HMMA.16816.F32.BF16 R28, R8, R12, R28 ;  /* 0x0000000c081c723c */ /* 0x000fd8000004181c */
[----:B------:R-:W-:Y:S02]  /*10410*/  IMAD.MOV.U32 R136, RZ, RZ, R20 ;  /* 0x000000ffff887224 */ /* 0x000fe400078e0014 */
[----:B------:R-:W-:Y:S02]  /*10420*/  IMAD.MOV.U32 R71, RZ, RZ, R22 ;  /* 0x000000ffff477224 */ /* 0x000fe400078e0016 */
[----:B------:R-:W-:Y:S02]  /*10430*/  IMAD.MOV.U32 R68, RZ, RZ, R21 ;  /* 0x000000ffff447224 */ /* 0x000fe400078e0015 */
[----:B------:R-:W-:Y:S01]  /*10440*/  IMAD.MOV.U32 R37, RZ, RZ, R4 ;  /* 0x000000ffff257224 */ /* 0x000fe200078e0004 */
[----:B------:R-:W-:Y:S01]  /*10450*/  IABS R4, R3 ;  /* 0x0000000300047213 */ /* 0x000fe20000000000 */
[----:B------:R-:W-:Y:S01]  /*10460*/  IMAD.MOV.U32 R70, RZ, RZ, R5 ;  /* 0x000000ffff467224 */ /* 0x000fe200078e0005 */
[----:B------:R-:W-:Y:S01]  /*10470*/  IABS R3, R2 ;  /* 0x0000000200037213 */ /* 0x000fe20000000000 */
[----:B------:R-:W-:Y:S01]  /*10480*/  IMAD.IADD R5, R236, 0x1, -R0 ;  /* 0x00000001ec057824 */ /* 0x000fe200078e0a00 */
[----:B------:R-:W-:Y:S01]  /*10490*/  I2FP.F32.S32 R4, R4 ;  /* 0x0000000400047245 */ /* 0x000fe20000201400 */
[----:B------:R-:W-:Y:S01]  /*104a0*/  IMAD.MOV.U32 R36, RZ, RZ, R6 ;  /* 0x000000ffff247224 */ /* 0x000fe200078e0006 */
[----:B------:R-:W-:Y:S01]  /*104b0*/  I2FP.F32.S32 R3, R3 ;  /* 0x0000000300037245 */ /* 0x000fe20000201400 */
[----:B------:R-:W-:Y:S01]  /*104c0*/  IMAD.MOV.U32 R69, RZ, RZ, R7 ;  /* 0x000000ffff457224 */ /* 0x000fe200078e0007 */
[----:B------:R-:W-:Y:S01]  /*104d0*/  IABS R2, R5 ;  /* 0x0000000500027213 */ /* 0x000fe20000000000 */
[----:B------:R-:W-:-:S02]  /*104e0*/  FFMA.FTZ R14, R4, -UR19, R56 ;  /* 0x80000013040e7c23 */ /* 0x000fc40008010038 */
[----:B------:R-:W-:Y:S01]  /*104f0*/  FFMA.FTZ R10, R3, -UR19, R58 ;  /* 0x80000013030a7c23 */ /* 0x000fe2000801003a */
[----:B------:R-:W-:Y:S01]  /*10500*/  VIADD R3, R0, 0x1 ;  /* 0x0000000100037836 */ /* 0x000fe20000000000 */
[----:B------:R-:W-:-:S03]  /*10510*/  I2FP.F32.S32 R2, R2 ;  /* 0x0000000200027245 */ /* 0x000fc60000201400 */
[--C-:B------:R-:W-:Y:S01]  /*10520*/  IMAD.IADD R5, R238, 0x1, -R3.reuse ;  /* 0x00000001ee057824 */ /* 0x100fe200078e0a03 */
[----:B------:R-:W-:Y:S01]  /*10530*/  BAR.SYNC.DEFER_BLOCKING 0x0 ;  /* 0x0000000000007b1d */ /* 0x000fe20000010000 */
[----:B------:R-:W-:Y:S01]  /*10540*/  ISETP.GE.AND P2, PT, R3, R241, PT ;  /* 0x000000f10300720c */ /* 0x000fe20003f46270 */
[----:B------:R-:W-:Y:S01]  /*10550*/  FFMA.FTZ R9, R2, -UR19, R112 ;  /* 0x8000001302097c23 */ /* 0x000fe20008010070 */
[----:B------:R-:W-:Y:S01]  /*10560*/  IMAD.IADD R2, R239, 0x1, -R0 ;  /* 0x00000001ef027824 */ /* 0x000fe200078e0a00 */
[----:B------:R-:W-:Y:S01]  /*10570*/  IABS R5, R5 ;  /* 0x0000000500057213 */ /* 0x000fe20000000000 */
[----:B------:R-:W-:Y:S01]  /*10580*/  IMAD.IADD R4, R237, 0x1, -R3 ;  /* 0x00000001ed047824 */ /* 0x000fe200078e0a03 */
[C---:B------:R-:W-:Y:S01]  /*10590*/  ISETP.LT.OR P2, PT, R3.reuse, R232, P2 ;  /* 0x000000e80300720c */ /* 0x040fe20001741670 */
[----:B------:R-:W-:Y:S01]  /*105a0*/  IMAD.MOV.U32 R112, RZ, RZ, R37 ;  /* 0x000000ffff707224 */ /* 0x000fe200078e0025 */
[----:B------:R-:W-:Y:S02]  /*105b0*/  IABS R2, R2 ;  /* 0x0000000200027213 */ /* 0x000fe40000000000 */
[----:B------:R-:W-:-:S02]  /*105c0*/  ISETP.GE.AND P1, PT, R3, R240, PT ;  /* 0x000000f00300720c */ /* 0x000fc40003f26270 */
[----:B------:R-:W-:Y:S01]  /*105d0*/  IABS R4, R4 ;  /* 0x0000000400047213 */ /* 0x000fe20000000000 */
[----:B------:R-:W-:Y:S01]  /*105e0*/  IMAD.MOV.U32 R6, RZ, RZ, R2 ;  /* 0x000000ffff067224 */ /* 0x000fe200078e0002 */
[----:B------:R-:W-:Y:S01]  /*105f0*/  ISETP.LT.OR P0, PT, R3, R234, P1 ;  /* 0x000000ea0300720c */ /* 0x000fe20000f01670 */
[----:B------:R-:W-:Y:S01]  /*10600*/  IMAD.MOV.U32 R2, RZ, RZ, R5 ;  /* 0x000000ffff027224 */ /* 0x000fe200078e0005 */
[----:B------:R-:W-:Y:S01]  /*10610*/  I2FP.F32.S32 R4, R4 ;  /* 0x0000000400047245 */ /* 0x000fe20000201400 */
[----:B------:R-:W-:Y:S01]  /*10620*/  IMAD.IADD R5, R236, 0x1, -R3 ;  /* 0x00000001ec057824 */ /* 0x000fe200078e0a03 */
[----:B------:R-:W-:Y:S02]  /*10630*/  I2FP.F32.S32 R6, R6 ;  /* 0x0000000600067245 */ /* 0x000fe40000201400 */
[----:B------:R-:W-:Y:S01]  /*10640*/  @P2 LOP3.LUT R231, R231, 0x8, RZ, 0xfc, !PT ;  /* 0x00000008e7e72812 */ /* 0x000fe200078efcff */
[----:B------:R-:W-:Y:S01]  /*10650*/  FFMA.FTZ R7, R4, -UR19, R57 ;  /* 0x8000001304077c23 */ /* 0x000fe20008010039 */
[----:B------:R-:W-:Y:S01]  /*10660*/  ISETP.GE.AND P2, PT, R0, R243, PT ;  /* 0x000000f30000720c */ /* 0x000fe20003f46270 */
[----:B------:R-:W-:Y:S01]  /*10670*/  FFMA.FTZ R8, R6, -UR19, R114 ;  /* 0x8000001306087c23 */ /* 0x000fe20008010072 */
[----:B------:R-:W-:-:S02]  /*10680*/  I2FP.F32.S32 R2, R2 ;  /* 0x0000000200027245 */ /* 0x000fc40000201400 */
[----:B------:R-:W-:Y:S02]  /*10690*/  ISETP.LT.OR P2, PT, R0, R235, P2 ;  /* 0x000000eb0000720c */ /* 0x000fe40001741670 */
[C---:B------:R-:W-:Y:S01]  /*106a0*/  ISETP.GE.AND P4, PT, R3.reuse, R243, PT ;  /* 0x000000f30300720c */ /* 0x040fe20003f86270 */
[----:B------:R-:W-:Y:S01]  /*106b0*/  FFMA.FTZ R6, R2, -UR19, R59 ;  /* 0x8000001302067c23 */ /* 0x000fe2000801003b */
[----:B------:R-:W-:Y:S01]  /*106c0*/  FSEL R20, R14, -INF , !P2 ;  /* 0xff8000000e147808 */ /* 0x000fe20005000000 */
[C---:B------:R-:W-:Y:S01]  /*106d0*/  VIADD R2, R0.reuse, 0x8 ;  /* 0x0000000800027836 */ /* 0x040fe20000000000 */
[C---:B------:R-:W-:Y:S02]  /*106e0*/  ISETP.GE.AND P2, PT, R0.reuse, R241, PT ;  /* 0x000000f10000720c */ /* 0x040fe40003f46270 */
[----:B------:R-:W-:Y:S01]  /*106f0*/  ISETP.GE.AND P3, PT, R3, R242, PT ;  /* 0x000000f20300720c */ /* 0x000fe20003f66270 */
[----:B------:R-:W-:Y:S01]  /*10700*/  IMAD.IADD R4, R237, 0x1, -R2 ;  /* 0x00000001ed047824 */ /* 0x000fe200078e0a02 */
[----:B------:R-:W-:-:S02]  /*10710*/  ISETP.LT.OR P2, PT, R0, R232, P2 ;  /* 0x000000e80000720c */ /* 0x000fc40001741670 */
[C---:B------:R-:W-:Y:S02]  /*10720*/  ISETP.LT.OR P6, PT, R3.reuse, R235, P4 ;  /* 0x000000eb0300720c */ /* 0x040fe400027c1670 */
[----:B------:R-:W-:Y:S01]  /*10730*/  ISETP.LT.OR P5, PT, R3, R233, P3 ;  /* 0x000000e90300720c */ /* 0x000fe20001fa1670 */
[----:B------:R-:W-:Y:S01]  /*10740*/  IMAD.IADD R3, R239, 0x1, -R3 ;  /* 0x00000001ef037824 */ /* 0x000fe200078e0a03 */
[----:B------:R-:W-:Y:S02]  /*10750*/  ISETP.GE.AND P1, PT, R0, R242, PT ;  /* 0x000000f20000720c */ /* 0x000fe40003f26270 */
[----:B------:R-:W-:Y:S02]  /*10760*/  LOP3.LUT R231, R231, 0xfffffffb, RZ, 0xc0, !PT ;  /* 0xfffffffbe7e77812 */ /* 0x000fe400078ec0ff */
[----:B------:R-:W-:Y:S02]  /*10770*/  IABS R11, R5 ;  /* 0x00000005000b7213 */ /* 0x000fe40000000000 */
[----:B------:R-:W-:-:S02]  /*10780*/  FSEL R32, R9, -INF , !P2 ;  /* 0xff80000009207808 */ /* 0x000fc40005000000 */
[----:B------:R-:W-:Y:S02]  /*10790*/  ISETP.LT.OR P1, PT, R0, R233, P1 ;  /* 0x000000e90000720c */ /* 0x000fe40000f21670 */
[----:B------:R-:W-:Y:S02]  /*107a0*/  ISETP.GE.AND P2, PT, R2, R241, PT ;  /* 0x000000f10200720c */ /* 0x000fe40003f46270 */
[----:B------:R-:W-:Y:S02]  /*107b0*/  IABS R5, R3 ;  /* 0x0000000300057213 */ /* 0x000fe40000000000 */
[----:B------:R-:W-:Y:S02]  /*107c0*/  @P0 LOP3.LUT R231, R231, 0x4, RZ, 0xfc, !PT ;  /* 0x00000004e7e70812 */ /* 0x000fe400078efcff */
[----:B------:R-:W-:Y:S01]  /*107d0*/  IABS R3, R4 ;  /* 0x0000000400037213 */ /* 0x000fe20000000000 */
[----:B------:R-:W-:Y:S01]  /*107e0*/  IMAD.MOV.U32 R4, RZ, RZ, R11 ;  /* 0x000000ffff047224 */ /* 0x000fe200078e000b */
[----:B------:R-:W-:-:S02]  /*107f0*/  FSEL R22, R10, -INF , !P1 ;  /* 0xff8000000a167808 */ /* 0x000fc40004800000 */
[----:B------:R-:W-:Y:S02]  /*10800*/  ISETP.LT.OR P0, PT, R2, R232, P2 ;  /* 0x000000e80200720c */ /* 0x000fe40001701670 */
[----:B------:R-:W-:Y:S02]  /*10810*/  ISETP.GE.AND P1, PT, R0, R240, PT ;  /* 0x000000f00000720c */ /* 0x000fe40003f26270 */
[C---:B------:R-:W-:Y:S02]  /*10820*/  ISETP.GE.AND P4, PT, R2.reuse, R243, PT ;  /* 0x000000f30200720c */ /* 0x040fe40003f86270 */
[----:B------:R-:W-:Y:S02]  /*10830*/  ISETP.GE.AND P3, PT, R2, R242, PT ;  /* 0x000000f20200720c */ /* 0x000fe40003f66270 */
[----:B------:R-:W-:Y:S02]  /*10840*/  I2FP.F32.S32 R4, R4 ;  /* 0x0000000400047245 */ /* 0x000fe40000201400 */
[----:B------:R-:W-:-:S02]  /*10850*/  ISETP.LT.OR P1, PT, R0, R234, P1 ;  /* 0x000000ea0000720c */ /* 0x000fc40000f21670 */
[----:B------:R-:W-:Y:S01]  /*10860*/  FSEL R33, R7, -INF , !P6 ;  /* 0xff80000007217808 */ /* 0x000fe20007000000 */
[----:B------:R-:W-:Y:S01]  /*10870*/  FFMA.FTZ R13, R4, -UR19, R113 ;  /* 0x80000013040d7c23 */ /* 0x000fe20008010071 */
[----:B------:R-:W-:Y:S01]  /*10880*/  FSEL R35, R6, -INF , !P5 ;  /* 0xff80000006237808 */ /* 0x000fe20006800000 */
[----:B------:R-:W-:Y:S01]  /*10890*/  IMAD.IADD R4, R238, 0x1, -R2 ;  /* 0x00000001ee047824 */ /* 0x000fe200078e0a02 */
[C---:B------:R-:W-:Y:S02]  /*108a0*/  ISETP.LT.OR P6, PT, R2.reuse, R235, P4 ;  /* 0x000000eb0200720c */ /* 0x040fe400027c1670 */
[----:B------:R-:W-:Y:S02]  /*108b0*/  ISETP.LT.OR P5, PT, R2, R233, P3 ;  /* 0x000000e90200720c */ /* 0x000fe40001fa1670 */
[----:B------:R-:W-:Y:S02]  /*108c0*/  I2FP.F32.S32 R3, R3 ;  /* 0x0000000300037245 */ /* 0x000fe40000201400 */
[----:B------:R-:W-:-:S02]  /*108d0*/  LOP3.LUT P4, RZ, R231, 0x8, RZ, 0xc0, !PT ;  /* 0x00000008e7ff7812 */ /* 0x000fc4000788c0ff */
[----:B------:R-:W-:Y:S01]  /*108e0*/  LOP3.LUT P3, RZ, R231, 0x4, RZ, 0xc0, !PT ;  /* 0x00000004e7ff7812 */ /* 0x000fe2000786c0ff */
[----:B------:R-:W-:Y:S01]  /*108f0*/  FFMA.FTZ R11, R3, -UR19, R200 ;  /* 0x80000013030b7c23 */ /* 0x000fe200080100c8 */
[----:B------:R-:W-:Y:S01]  /*10900*/  FSEL R34, R8, -INF , !P1 ;  /* 0xff80000008227808 */ /* 0x000fe20004800000 */
[--C-:B------:R-:W-:Y:S01]  /*10910*/  IMAD.IADD R3, R236, 0x1, -R2.reuse ;  /* 0x00000001ec037824 */ /* 0x100fe200078e0a02 */
[----:B------:R-:W-:Y:S02]  /*10920*/  LOP3.LUT R231, R231, 0xfffffffd, RZ, 0xc0, !PT ;  /* 0xfffffffde7e77812 */ /* 0x000fe400078ec0ff */
[----:B------:R-:W-:Y:S02]  /*10930*/  I2FP.F32.S32 R5, R5 ;  /* 0x0000000500057245 */ /* 0x000fe40000201400 */
[C---:B------:R-:W-:Y:S02]  /*10940*/  ISETP.GE.AND P1, PT, R2.reuse, R240, PT ;  /* 0x000000f00200720c */ /* 0x040fe40003f26270 */
[----:B------:R-:W-:Y:S01]  /*10950*/  @P0 LOP3.LUT R231, R231, 0x2, RZ, 0xfc, !PT ;  /* 0x00000002e7e70812 */ /* 0x000fe200078efcff */
[----:B------:R-:W-:Y:S01]  /*10960*/  FFMA.FTZ R12, R5, -UR19, R115 ;  /* 0x80000013050c7c23 */ /* 0x000fe20008010073 */
[----:B------:R-:W-:Y:S01]  /*10970*/  ISETP.LT.OR P0, PT, R2, R234, P1 ;  /* 0x000000ea0200720c */ /* 0x000fe20000f01670 */
[----:B------:R-:W-:Y:S01]  /*10980*/  IMAD.IADD R2, R239, 0x1, -R2 ;  /* 0x00000001ef027824 */ /* 0x000fe200078e0a02 */
[----:B------:R-:W-:-:S02]  /*10990*/  IABS R5, R4 ;  /* 0x0000000400057213 */ /* 0x000fc40000000000 */
[----:B------:R-:W-:Y:S02]  /*109a0*/  IABS R3, R3 ;  /* 0x0000000300037213 */ /* 0x000fe40000000000 */
[----:B------:R-:W-:Y:S01]  /*109b0*/  IABS R4, R2 ;  /* 0x0000000200047213 */ /* 0x000fe20000000000 */
[----:B------:R-:W-:Y:S01]  /*109c0*/  IMAD.MOV.U32 R2, RZ, RZ, R5 ;  /* 0x000000ffff027224 */ /* 0x000fe200078e0005 */
[----:B------:R-:W-:Y:S02]  /*109d0*/  I2FP.F32.S32 R3, R3 ;  /* 0x0000000300037245 */ /* 0x000fe40000201400 */
[----:B------:R-:W-:Y:S02]  /*109e0*/  I2FP.F32.S32 R4, R4 ;  /* 0x0000000400047245 */ /* 0x000fe40000201400 */
[----:B------:R-:W-:Y:S01]  /*109f0*/  I2FP.F32.S32 R2, R2 ;  /* 0x0000000200027245 */ /* 0x000fe20000201400 */
[----:B------:R-:W-:Y:S01]  /*10a00*/  FFMA.FTZ R16, R3, -UR19, R208 ;  /* 0x8000001303107c23 */ /* 0x000fe200080100d0 */
[----:B------:R-:W-:Y:S01]  /*10a10*/  FSEL R38, R13, -INF , !P4 ;  /* 0xff8000000d267808 */ /* 0x000fe20006000000 */
[----:B------:R-:W-:Y:S01]  /*10a20*/  FFMA.FTZ R15, R4, -UR19, R210 ;  /* 0x80000013040f7c23 */ /* 0x000fe200080100d2 */
[----:B------:R-:W-:Y:S01]  /*10a30*/  FSEL R56, R12, -INF , !P3 ;  /* 0xff8000000c387808 */ /* 0x000fe20005800000 */
[----:B------:R-:W-:Y:S01]  /*10a40*/  FFMA.FTZ R7, R2, -UR19, R202 ;  /* 0x8000001302077c23 */ /* 0x000fe200080100ca */
[----:B------:R-:W-:Y:S01]  /*10a50*/  VIADD R2, R0, 0x9 ;  /* 0x0000000900027836 */ /* 0x000fe20000000000 */
[----:B------:R-:W-:Y:S01]  /*10a60*/  FSEL R19, R11, -INF , !P6 ;  /* 0xff8000000b137808 */ /* 0x000fe20007000000 */
[----:B------:R-:W-:Y:S01]  /*10a70*/  IMAD.MOV.U32 R208, RZ, RZ, R36 ;  /* 0x000000ffffd07224 */ /* 0x000fe200078e0024 */
[----:B------:R-:W-:Y:S01]  /*10a80*/  FSEL R47, R15, -INF , !P0 ;  /* 0xff8000000f2f7808 */ /* 0x000fe20004000000 */
[--C-:B------:R-:W-:Y:S01]  /*10a90*/  IMAD.IADD R4, R237, 0x1, -R2.reuse ;  /* 0x00000001ed047824 */ /* 0x100fe200078e0a02 */
[----:B------:R-:W-:Y:S01]  /*10aa0*/  ISETP.GE.AND P2, PT, R2, R241, PT ;  /* 0x000000f10200720c */ /* 0x000fe20003f46270 */
[--C-:B------:R-:W-:Y:S01]  /*10ab0*/  IMAD.IADD R3, R238, 0x1, -R2.reuse ;  /* 0x00000001ee037824 */ /* 0x100fe200078e0a02 */
[----:B------:R-:W-:Y:S01]  /*10ac0*/  ISETP.GE.AND P4, PT, R2, R243, PT ;  /* 0x000000f30200720c */ /* 0x000fe20003f86270 */
[----:B------:R-:W-:Y:S01]  /*10ad0*/  IMAD.IADD R6, R236, 0x1, -R2 ;  /* 0x00000001ec067824 */ /* 0x000fe200078e0a02 */
[----:B------:R-:W-:Y:S01]  /*10ae0*/  IABS R5, R4 ;  /* 0x0000000400057213 */ /* 0x000fe20000000000 */
[----:B------:R-:W-:Y:S01]  /*10af0*/  IMAD.MOV.U32 R210, RZ, RZ, R248 ;  /* 0x000000ffffd27224 */ /* 0x000fe200078e00f8 */
[----:B------:R-:W-:-:S02]  /*10b00*/  IABS R4, R3 ;  /* 0x0000000300047213 */ /* 0x000fc40000000000 */
[----:B------:R-:W-:Y:S02]  /*10b10*/  IABS R3, R6 ;  /* 0x0000000600037213 */ /* 0x000fe40000000000 */
[C---:B------:R-:W-:Y:S02]  /*10b20*/  ISETP.GE.AND P3, PT, R2.reuse, R242, PT ;  /* 0x000000f20200720c */ /* 0x040fe40003f66270 */
[----:B------:R-:W-:Y:S02]  /*10b30*/  I2FP.F32.S32 R3, R3 ;  /* 0x0000000300037245 */ /* 0x000fe40000201400 */
[C---:B------:R-:W-:Y:S02]  /*10b40*/  ISETP.GE.AND P1, PT, R2.reuse, R240, PT ;  /* 0x000000f00200720c */ /* 0x040fe40003f26270 */
[----:B------:R-:W-:Y:S01]  /*10b50*/  ISETP.LT.OR P2, PT, R2, R232, P2 ;  /* 0x000000e80200720c */ /* 0x000fe20001741670 */
[----:B------:R-:W-:Y:S01]  /*10b60*/  FFMA.FTZ R14, R3, -UR19, R209 ;  /* 0x80000013030e7c23 */ /* 0x000fe200080100d1 */
[----:B------:R-:W-:Y:S01]  /*10b70*/  I2FP.F32.S32 R5, R5 ;  /* 0x0000000500057245 */ /* 0x000fe20000201400 */
[----:B------:R-:W-:Y:S01]  /*10b80*/  VIADD R3, R0, 0x10 ;  /* 0x0000001000037836 */ /* 0x000fe20000000000 */
[----:B------:R-:W-:-:S02]  /*10b90*/  FSEL R21, R7, -INF , !P5 ;  /* 0xff80000007157808 */ /* 0x000fc40006800000 */
[C---:B------:R-:W-:Y:S01]  /*10ba0*/  ISETP.LT.OR P6, PT, R2.reuse, R235, P4 ;  /* 0x000000eb0200720c */ /* 0x040fe200027c1670 */
[----:B------:R-:W-:Y:S01]  /*10bb0*/  FFMA.FTZ R10, R5, -UR19, R201 ;  /* 0x80000013050a7c23 */ /* 0x000fe200080100c9 */
[----:B------:R-:W-:Y:S01]  /*10bc0*/  ISETP.LT.OR P5, PT, R2, R233, P3 ;  /* 0x000000e90200720c */ /* 0x000fe20001fa1670 */
[----:B------:R-:W-:Y:S01]  /*10bd0*/  IMAD.IADD R5, R238, 0x1, -R3 ;  /* 0x00000001ee057824 */ /* 0x000fe200078e0a03 */
[----:B------:R-:W-:Y:S01]  /*10be0*/  ISETP.LT.OR P1, PT, R2, R234, P1 ;  /* 0x000000ea0200720c */ /* 0x000fe20000f21670 */
[----:B------:R-:W-:Y:S01]  /*10bf0*/  IMAD.IADD R2, R239, 0x1, -R2 ;  /* 0x00000001ef027824 */ /* 0x000fe200078e0a02 */
[----:B------:R-:W-:Y:S02]  /*10c00*/  I2FP.F32.S32 R4, R4 ;  /* 0x0000000400047245 */ /* 0x000fe40000201400 */
[C---:B------:R-:W-:Y:S02]  /*10c10*/  LOP3.LUT P4, RZ, R231.reuse, 0x2, RZ, 0xc0, !PT ;  /* 0x00000002e7ff7812 */ /* 0x040fe4000788c0ff */
[----:B------:R-:W-:Y:S01]  /*10c20*/  IABS R6, R2 ;  /* 0x0000000200067213 */ /* 0x000fe20000000000 */
[----:B------:R-:W-:Y:S01]  /*10c30*/  FFMA.FTZ R9, R4, -UR19, R203 ;  /* 0x8000001304097c23 */ /* 0x000fe200080100cb */
[----:B------:R-:W-:Y:S01]  /*10c40*/  LOP3.LUT R231, R231, 0xfffffff7, RZ, 0xc0, !PT ;  /* 0xfffffff7e7e77812 */ /* 0x000fe200078ec0ff */
[----:B------:R-:W-:Y:S01]  /*10c50*/  IMAD.IADD R4, R237, 0x1, -R3 ;  /* 0x00000001ed047824 */ /* 0x000fe200078e0a03 */
[----:B------:R-:W-:Y:S01]  /*10c60*/  IABS R2, R5 ;  /* 0x0000000500027213 */ /* 0x000fe20000000000 */
[----:B------:R-:W-:Y:S01]  /*10c70*/  IMAD.MOV.U32 R5, RZ, RZ, R6 ;  /* 0x000000ffff057224 */ /* 0x000fe200078e0006 */
[----:B------:R-:W-:Y:S01]  /*10c80*/  @P2 LOP3.LUT R231, R231, 0x8, RZ, 0xfc, !PT ;  /* 0x00000008e7e72812 */ /* 0x000fe200078efcff */
[----:B------:R-:W-:Y:S01]  /*10c90*/  IMAD.MOV.U32 R203, RZ, RZ, R245 ;  /* 0x000000ffffcb7224 */ /* 0x000fe200078e00f5 */
[----:B------:R-:W-:-:S02]  /*10ca0*/  IABS R4, R4 ;  /* 0x0000000400047213 */ /* 0x000fc40000000000 */
[----:B------:R-:W-:Y:S02]  /*10cb0*/  LOP3.LUT R231, R231, 0xfffffffb, RZ, 0xc0, !PT ;  /* 0xfffffffbe7e77812 */ /* 0x000fe400078ec0ff */
[----:B------:R-:W-:Y:S02]  /*10cc0*/  I2FP.F32.S32 R5, R5 ;  /* 0x0000000500057245 */ /* 0x000fe40000201400 */
[----:B------:R-:W-:Y:S02]  /*10cd0*/  I2FP.F32.S32 R2, R2 ;  /* 0x0000000200027245 */ /* 0x000fe40000201400 */
[----:B------:R-:W-:Y:S01]  /*10ce0*/  @P1 LOP3.LUT R231, R231, 0x4, RZ, 0xfc, !PT ;  /* 0x00000004e7e71812 */ /* 0x000fe200078efcff */
[----:B------:R-:W-:Y:S01]  /*10cf0*/  FFMA.FTZ R8, R5, -UR19, R211 ;  /* 0x8000001305087c23 */ /* 0x000fe200080100d3 */
[----:B------:R-:W-:Y:S01]  /*10d00*/  FSEL R45, R16, -INF , !P4 ;  /* 0xff800000102d7808 */ /* 0x000fe20006000000 */
[----:B------:R-:W-:Y:S01]  /*10d10*/  FFMA.FTZ R6, R2, -UR19, R130 ;  /* 0x8000001302067c23 */ /* 0x000fe20008010082 */
[----:B------:R-:W-:Y:S01]  /*10d20*/  I2FP.F32.S32 R4, R4 ;  /* 0x0000000400047245 */ /* 0x000fe20000201400 */
[----:B------:R-:W-:Y:S01]  /*10d30*/  VIADD R2, R0, 0x11 ;  /* 0x0000001100027836 */ /* 0x000fe20000000000 */
[C---:B------:R-:W-:Y:S01]  /*10d40*/  ISETP.GE.AND P4, PT, R3.reuse, R243, PT ;  /* 0x000000f30300720c */ /* 0x040fe20003f86270 */
[----:B------:R-:W-:Y:S01]  /*10d50*/  IMAD.IADD R5, R236, 0x1, -R3 ;  /* 0x00000001ec057824 */ /* 0x000fe200078e0a03 */
[C---:B------:R-:W-:Y:S01]  /*10d60*/  ISETP.GE.AND P3, PT, R3.reuse, R242, PT ;  /* 0x000000f20300720c */ /* 0x040fe20003f66270 */
[----:B------:R-:W-:Y:S01]  /*10d70*/  FFMA.FTZ R7, R4, -UR19, R128 ;  /* 0x8000001304077c23 */ /* 0x000fe20008010080 */
[----:B------:R-:W-:Y:S01]  /*10d80*/  ISETP.GE.AND P2, PT, R3, R241, PT ;  /* 0x000000f10300720c */ /* 0x000fe20003f46270 */
[----:B------:R-:W-:Y:S01]  /*10d90*/  IMAD.IADD R4, R237, 0x1, -R2 ;  /* 0x00000001ed047824 */ /* 0x000fe200078e0a02 */
[----:B------:R-:W-:-:S02]  /*10da0*/  ISETP.GE.AND P1, PT, R3, R240, PT ;  /* 0x000000f00300720c */ /* 0x000fc40003f26270 */
[----:B------:R-:W-:Y:S02]  /*10db0*/  FSEL R17, R10, -INF , !P6 ;  /* 0xff8000000a117808 */ /* 0x000fe40007000000 */
[----:B------:R-:W-:Y:S02]  /*10dc0*/  FSEL R18, R9, -INF , !P5 ;  /* 0xff80000009127808 */ /* 0x000fe40006800000 */
[C---:B------:R-:W-:Y:S02]  /*10dd0*/  ISETP.LT.OR P6, PT, R3.reuse, R235, P4 ;  /* 0x000000eb0300720c */ /* 0x040fe400027c1670 */
[C---:B------:R-:W-:Y:S02]  /*10de0*/  ISETP.LT.OR P5, PT, R3.reuse, R233, P3 ;  /* 0x000000e90300720c */ /* 0x040fe40001fa1670 */
[C---:B------:R-:W-:Y:S02]  /*10df0*/  ISETP.LT.OR P2, PT, R3.reuse, R232, P2 ;  /* 0x000000e80300720c */ /* 0x040fe40001741670 */
[----:B------:R-:W-:Y:S01]  /*10e00*/  ISETP.LT.OR P0, PT, R3, R234, P1 ;  /* 0x000000ea0300720c */ /* 0x000fe20000f01670 */
[----:B------:R-:W-:Y:S01]  /*10e10*/  IMAD.IADD R3, R239, 0x1, -R3 ;  /* 0x00000001ef037824 */ /* 0x000fe200078e0a03 */
[----:B------:R-:W-:-:S02]  /*10e20*/  IABS R9, R5 ;  /* 0x0000000500097213 */ /* 0x000fc40000000000 */
[C---:B------:R-:W-:Y:S02]  /*10e30*/  LOP3.LUT P4, RZ, R231.reuse, 0x8, RZ, 0xc0, !PT ;  /* 0x00000008e7ff7812 */ /* 0x040fe4000788c0ff */
[----:B------:R-:W-:Y:S02]  /*10e40*/  IABS R5, R3 ;  /* 0x0000000300057213 */ /* 0x000fe40000000000 */
[----:B------:R-:W-:Y:S01]  /*10e50*/  IABS R3, R4 ;  /* 0x0000000400037213 */ /* 0x000fe20000000000 */
[----:B------:R-:W-:Y:S01]  /*10e60*/  IMAD.MOV.U32 R4, RZ, RZ, R9 ;  /* 0x000000ffff047224 */ /* 0x000fe200078e0009 */
[----:B------:R-:W-:Y:S02]  /*10e70*/  LOP3.LUT P3, RZ, R231, 0x4, RZ, 0xc0, !PT ;  /* 0x00000004e7ff7812 */ /* 0x000fe4000786c0ff */
[----:B------:R-:W-:Y:S02]  /*10e80*/  I2FP.F32.S32 R3, R3 ;  /* 0x0000000300037245 */ /* 0x000fe40000201400 */
[----:B------:R-:W-:-:S02]  /*10e90*/  I2FP.F32.S32 R4, R4 ;  /* 0x0000000400047245 */ /* 0x000fc40000201400 */
[----:B------:R-:W-:Y:S01]  /*10ea0*/  LOP3.LUT R231, R231, 0xfffffffd, RZ, 0xc0, !PT ;  /* 0xfffffffde7e77812 */ /* 0x000fe200078ec0ff */
[----:B------:R-:W-:Y:S01]  /*10eb0*/  FFMA.FTZ R11, R3, -UR19, R129 ;  /* 0x80000013030b7c23 */ /* 0x000fe20008010081 */
[----:B------:R-:W-:Y:S01]  /*10ec0*/  FSEL R3, R6, -INF , !P5 ;  /* 0xff80000006037808 */ /* 0x000fe20006800000 */
[----:B------:R-:W-:Y:S01]  /*10ed0*/  FFMA.FTZ R13, R4, -UR19, R204 ;  /* 0x80000013040d7c23 */ /* 0x000fe200080100cc */
[----:B------:R-:W-:Y:S02]  /*10ee0*/  FSEL R4, R7, -INF , !P6 ;  /* 0xff80000007047808 */ /* 0x000fe40007000000 */
[----:B------:R-:W-:Y:S02]  /*10ef0*/  @P2 LOP3.LUT R231, R231, 0x2, RZ, 0xfc, !PT ;  /* 0x00000002e7e72812 */ /* 0x000fe400078efcff */
[----:B------:R-:W-:Y:S01]  /*10f00*/  FSEL R44, R14, -INF , !P4 ;  /* 0xff8000000e2c7808 */ /* 0x000fe20006000000 */
[----:B------:R1:W-:Y:S01]  /*10f10*/  STL [R1+0x58], R4 ;  /* 0x0000580401007387 */ /* 0x0003e20000100800 */
[----:B------:R-:W-:-:S02]  /*10f20*/  FSEL R46, R8, -INF , !P3 ;  /* 0xff800000082e7808 */ /* 0x000fc40005800000 */
[----:B------:R-:W-:Y:S01]  /*10f30*/  I2FP.F32.S32 R5, R5 ;  /* 0x0000000500057245 */ /* 0x000fe20000201400 */
[----:B------:R2:W-:Y:S01]  /*10f40*/  STL [R1+0x64], R3 ;  /* 0x0000640301007387 */ /* 0x0005e20000100800 */
[C---:B------:R-:W-:Y:S02]  /*10f50*/  ISETP.GE.AND P4, PT, R2.reuse, R243, PT ;  /* 0x000000f30200720c */ /* 0x040fe40003f86270 */
[C---:B------:R-:W-:Y:S01]  /*10f60*/  ISETP.GE.AND P3, PT, R2.reuse, R242, PT ;  /* 0x000000f20200720c */ /* 0x040fe20003f66270 */
[----:B------:R-:W-:Y:S01]  /*10f70*/  FFMA.FTZ R12, R5, -UR19, R206 ;  /* 0x80000013050c7c23 */ /* 0x000fe200080100ce */
[C---:B------:R-:W-:Y:S02]  /*10f80*/  ISETP.GE.AND P2, PT, R2.reuse, R241, PT ;  /* 0x000000f10200720c */ /* 0x040fe40003f46270 */
[C---:B------:R-:W-:Y:S02]  /*10f90*/  ISETP.GE.AND P1, PT, R2.reuse, R240, PT ;  /* 0x000000f00200720c */ /* 0x040fe40003f26270 */
[----:B------:R-:W-:-:S02]  /*10fa0*/  ISETP.LT.OR P6, PT, R2, R235, P4 ;  /* 0x000000eb0200720c */ /* 0x000fc400027c1670 */
[C---:B------:R-:W-:Y:S02]  /*10fb0*/  ISETP.LT.OR P5, PT, R2.reuse, R233, P3 ;  /* 0x000000e90200720c */ /* 0x040fe40001fa1670 */
[C---:B------:R-:W-:Y:S02]  /*10fc0*/  ISETP.LT.OR P2, PT, R2.reuse, R232, P2 ;  /* 0x000000e80200720c */ /* 0x040fe40001741670 */
[----:B------:R-:W-:Y:S02]  /*10fd0*/  ISETP.LT.OR P1, PT, R2, R234, P1 ;  /* 0x000000ea0200720c */ /* 0x000fe40000f21670 */
[C---:B------:R-:W-:Y:S02]  /*10fe0*/  LOP3.LUT P4, RZ, R231.reuse, 0x2, RZ, 0xc0, !PT ;  /* 0x00000002e7ff7812 */ /* 0x040fe4000788c0ff */
[----:B------:R-:W-:Y:S01]  /*10ff0*/  LOP3.LUT R231, R231, 0xfffffff7, RZ, 0xc0, !PT ;  /* 0xfffffff7e7e77812 */ /* 0x000fe200078ec0ff */
[--C-:B-1----:R-:W-:Y:S01]  /*11000*/  IMAD.IADD R4, R238, 0x1, -R2.reuse ;  /* 0x00000001ee047824 */ /* 0x102fe200078e0a02 */
[----:B------:R-:W-:Y:S01]  /*11010*/  FSEL R39, R12, -INF , !P0 ;  /* 0xff8000000c277808 */ /* 0x000fe20004000000 */
[----:B--2---:R-:W-:-:S03]  /*11020*/  IMAD.IADD R3, R236, 0x1, -R2 ;  /* 0x00000001ec037824 */ /* 0x004fc600078e0a02 */
[----:B------:R-:W-:Y:S01]  /*11030*/  IABS R5, R4 ;  /* 0x0000000400057213 */ /* 0x000fe20000000000 */
[----:B------:R-:W-:Y:S01]  /*11040*/  IMAD.IADD R2, R239, 0x1, -R2 ;  /* 0x00000001ef027824 */ /* 0x000fe200078e0a02 */
[----:B------:R-:W-:Y:S02]  /*11050*/  @P2 LOP3.LUT R231, R231, 0x8, RZ, 0xfc, !PT ;  /* 0x00000008e7e72812 */ /* 0x000fe400078efcff */
[----:B------:R-:W-:Y:S02]  /*11060*/  IABS R3, R3 ;  /* 0x0000000300037213 */ /* 0x000fe40000000000 */
[----:B------:R-:W-:Y:S01]  /*11070*/  IABS R4, R2 ;  /* 0x0000000200047213 */ /* 0x000fe20000000000 */
[----:B------:R-:W-:Y:S01]  /*11080*/  IMAD.MOV.U32 R2, RZ, RZ, R5 ;  /* 0x000000ffff027224 */ /* 0x000fe200078e0005 */
[----:B------:R-:W-:Y:S02]  /*11090*/  I2FP.F32.S32 R3, R3 ;  /* 0x0000000300037245 */ /* 0x000fe40000201400 */
[----:B------:R-:W-:-:S02]  /*110a0*/  I2FP.F32.S32 R4, R4 ;  /* 0x0000000400047245 */ /* 0x000fc40000201400 */
[----:B------:R-:W-:Y:S01]  /*110b0*/  I2FP.F32.S32 R2, R2 ;  /* 0x0000000200027245 */ /* 0x000fe20000201400 */
[----:B------:R-:W-:Y:S01]  /*110c0*/  FFMA.FTZ R16, R3, -UR19, R205 ;  /* 0x8000001303107c23 */ /* 0x000fe200080100cd */
[----:B------:R-:W-:Y:S01]  /*110d0*/  LOP3.LUT R231, R231, 0xfffffffb, RZ, 0xc0, !PT ;  /* 0xfffffffbe7e77812 */ /* 0x000fe200078ec0ff */
[----:B------:R-:W-:Y:S02]  /*110e0*/  FFMA.FTZ R15, R4, -UR19, R207 ;  /* 0x80000013040f7c23 */ /* 0x000fe400080100cf */
[----:B------:R-:W-:Y:S01]  /*110f0*/  FFMA.FTZ R7, R2, -UR19, R131 ;  /* 0x8000001302077c23 */ /* 0x000fe20008010083 */
[----:B------:R-:W-:Y:S01]  /*11100*/  VIADD R2, R0, 0x18 ;  /* 0x0000001800027836 */ /* 0x000fe20000000000 */
[----:B------:R-:W-:-:S03]  /*11110*/  @P1 LOP3.LUT R231, R231, 0x4, RZ, 0xfc, !PT ;  /* 0x00000004e7e71812 */ /* 0x000fc600078efcff */
[--C-:B------:R-:W-:Y:S01]  /*11120*/  IMAD.IADD R4, R237, 0x1, -R2.reuse ;  /* 0x00000001ed047824 */ /* 0x100fe200078e0a02 */
[----:B------:R-:W-:Y:S01]  /*11130*/  ISETP.GE.AND P3, PT, R2, R242, PT ;  /* 0x000000f20200720c */ /* 0x000fe20003f66270 */
[--C-:B------:R-:W-:Y:S01]  /*11140*/  IMAD.IADD R3, R238, 0x1, -R2.reuse ;  /* 0x00000001ee037824 */ /* 0x100fe200078e0a02 */
[----:B------:R-:W-:Y:S01]  /*11150*/  ISETP.GE.AND P2, PT, R2, R241, PT ;  /* 0x000000f10200720c */ /* 0x000fe20003f46270 */
[----:B------:R-:W-:Y:S01]  /*11160*/  IMAD.IADD R6, R236, 0x1, -R2 ;  /* 0x00000001ec067824 */ /* 0x000fe200078e0a02 */
[----:B------:R-:W-:Y:S02]  /*11170*/  IABS R5, R4 ;  /* 0x0000000400057213 */ /* 0x000fe40000000000 */
[----:B------:R-:W-:Y:S02]  /*11180*/  IABS R4, R3 ;  /* 0x0000000300047213 */ /* 0x000fe40000000000 */
[----:B------:R-:W-:Y:S02]  /*11190*/  IABS R3, R6 ;  /* 0x0000000600037213 */ /* 0x000fe40000000000 */
[----:B------:R-:W-:-:S02]  /*111a0*/  I2FP.F32.S32 R4, R4 ;  /* 0x0000000400047245 */ /* 0x000fc40000201400 */
[----:B------:R-:W-:Y:S02]  /*111b0*/  I2FP.F32.S32 R3, R3 ;  /* 0x0000000300037245 */ /* 0x000fe40000201400 */
[----:B------:R-:W-:Y:S01]  /*111c0*/  I2FP.F32.S32 R5, R5 ;  /* 0x0000000500057245 */ /* 0x000fe20000201400 */
[----:B------:R-:W-:Y:S01]  /*111d0*/  FFMA.FTZ R9, R4, -UR19, R118 ;  /* 0x8000001304097c23 */ /* 0x000fe20008010076 */
[C---:B------:R-:W-:Y:S01]  /*111e0*/  ISETP.GE.AND P1, PT, R2.reuse, R240, PT ;  /* 0x000000f00200720c */ /* 0x040fe20003f26270 */
[----:B------:R-:W-:Y:S01]  /*111f0*/  FFMA.FTZ R14, R3, -UR19, R132 ;  /* 0x80000013030e7c23 */ /* 0x000fe20008010084 */
[----:B------:R-:W-:Y:S01]  /*11200*/  FSEL R3, R13, -INF , !P4 ;  /* 0xff8000000d037808 */ /* 0x000fe20006000000 */
[----:B------:R-:W-:Y:S01]  /*11210*/  FFMA.FTZ R10, R5, -UR19, R116 ;  /* 0x80000013050a7c23 */ /* 0x000fe20008010074 */
[C---:B------:R-:W-:Y:S02]  /*11220*/  ISETP.GE.AND P4, PT, R2.reuse, R243, PT ;  /* 0x000000f30200720c */ /* 0x040fe40003f86270 */
[C---:B------:R-:W-:Y:S01]  /*11230*/  ISETP.LT.OR P2, PT, R2.reuse, R232, P2 ;  /* 0x000000e80200720c */ /* 0x040fe20001741670 */
[----:B------:R1:W-:Y:S01]  /*11240*/  STL [R1+0x60], R3 ;  /* 0x0000600301007387 */ /* 0x0003e20000100800 */
[----:B------:R-:W-:-:S02]  /*11250*/  ISETP.LT.OR P0, PT, R2, R234, P1 ;  /* 0x000000ea0200720c */ /* 0x000fc40000f01670 */
[----:B-1----:R-:W-:Y:S02]  /*11260*/  FSEL R3, R11, -INF , !P6 ;  /* 0xff8000000b037808 */ /* 0x002fe40007000000 */
[----:B------:R-:W-:Y:S02]  /*11270*/  ISETP.LT.OR P6, PT, R2, R235, P4 ;  /* 0x000000eb0200720c */ /* 0x000fe400027c1670 */
[----:B------:R-:W-:Y:S01]  /*11280*/  LOP3.LUT P4, RZ, R231, 0x8, RZ, 0xc0, !PT ;  /* 0x00000008e7ff7812 */ /* 0x000fe2000788c0ff */
[----:B------:R1:W-:Y:S01]  /*11290*/  STL [R1+0x40], R3 ;  /* 0x0000400301007387 */ /* 0x0003e20000100800 */
[----:B------:R-:W-:Y:S02]  /*112a0*/  FSEL R131, R10, -INF , !P6 ;  /* 0xff8000000a837808 */ /* 0x000fe40007000000 */
[----:B-1----:R-:W-:Y:S02]  /*112b0*/  FSEL R3, R7, -INF , !P5 ;  /* 0xff80000007037808 */ /* 0x002fe40006800000 */
[----:B------:R-:W-:Y:S01]  /*112c0*/  ISETP.LT.OR P5, PT, R2, R233, P3 ;  /* 0x000000e90200720c */ /* 0x000fe20001fa1670 */
[----:B------:R-:W-:Y:S01]  /*112d0*/  IMAD.IADD R2, R239, 0x1, -R2 ;  /* 0x00000001ef027824 */ /* 0x000fe200078e0a02 */
[C---:B------:R-:W-:Y:S01]  /*112e0*/  LOP3.LUT P3, RZ, R231.reuse, 0x4, RZ, 0xc0, !PT ;  /* 0x00000004e7ff7812 */ /* 0x040fe2000786c0ff */
[----:B------:R1:W-:Y:S01]  /*112f0*/  STL [R1+0x54], R3 ;  /* 0x0000540301007387 */ /* 0x0003e20000100800 */
[----:B------:R-:W-:-:S02]  /*11300*/  LOP3.LUT R231, R231, 0xfffffffd, RZ, 0xc0, !PT ;  /* 0xfffffffde7e77812 */ /* 0x000fc400078ec0ff */
[----:B------:R-:W-:Y:S02]  /*11310*/  IABS R6, R2 ;  /* 0x0000000200067213 */ /* 0x000fe40000000000 */
[----:B------:R-:W-:Y:S01]  /*11320*/  @P2 LOP3.LUT R231, R231, 0x2, RZ, 0xfc, !PT ;  /* 0x00000002e7e72812 */ /* 0x000fe200078efcff */
[----:B-1----:R-:W-:-:S04]  /*11330*/  VIADD R3, R0, 0x19 ;  /* 0x0000001900037836 */ /* 0x002fc80000000000 */
[--C-:B------:R-:W-:Y:S01]  /*11340*/  IMAD.IADD R4, R237, 0x1, -R3.reuse ;  /* 0x00000001ed047824 */ /* 0x100fe200078e0a03 */
[C---:B------:R-:W-:Y:S01]  /*11350*/  ISETP.GE.AND P2, PT, R3.reuse, R241, PT ;  /* 0x000000f10300720c */ /* 0x040fe20003f46270 */
[----:B------:R-:W-:Y:S01]  /*11360*/  IMAD.IADD R5, R238, 0x1, -R3 ;  /* 0x00000001ee057824 */ /* 0x000fe200078e0a03 */
[----:B------:R-:W-:Y:S02]  /*11370*/  ISETP.GE.AND P1, PT, R3, R240, PT ;  /* 0x000000f00300720c */ /* 0x000fe40003f26270 */
[----:B------:R-:W-:Y:S02]  /*11380*/  IABS R4, R4 ;  /* 0x0000000400047213 */ /* 0x000fe40000000000 */
[----:B------:R-:W-:Y:S01]  /*11390*/  IABS R2, R5 ;  /* 0x0000000500027213 */ /* 0x000fe20000000000 */
[----:B------:R-:W-:Y:S01]  /*113a0*/  IMAD.MOV.U32 R5, RZ, RZ, R6 ;  /* 0x000000ffff057224 */ /* 0x000fe200078e0006 */
[----:B------:R-:W-:Y:S02]  /*113b0*/  I2FP.F32.S32 R4, R4 ;  /* 0x0000000400047245 */ /* 0x000fe40000201400 */
[----:B------:R-:W-:-:S02]  /*113c0*/  I2FP.F32.S32 R2, R2 ;  /* 0x0000000200027245 */ /* 0x000fc40000201400 */
[----:B------:R-:W-:Y:S01]  /*113d0*/  I2FP.F32.S32 R5, R5 ;  /* 0x0000000500057245 */ /* 0x000fe20000201400 */
[----:B------:R-:W-:Y:S01]  /*113e0*/  FFMA.FTZ R7, R4, -UR19, R117 ;  /* 0x8000001304077c23 */ /* 0x000fe20008010075 */
[----:B------:R-:W-:Y:S01]  /*113f0*/  FSEL R4, R16, -INF , !P4 ;  /* 0xff80000010047808 */ /* 0x000fe20006000000 */
[----:B------:R-:W-:Y:S01]  /*11400*/  FFMA.FTZ R6, R2, -UR19, R119 ;  /* 0x8000001302067c23 */ /* 0x000fe20008010077 */
[----:B------:R-:W-:Y:S01]  /*11410*/  FSEL R2, R15, -INF , !P3 ;  /* 0xff8000000f027808 */ /* 0x000fe20005800000 */
[----:B------:R-:W-:Y:S01]  /*11420*/  FFMA.FTZ R8, R5, -UR19, R134 ;  /* 0x8000001305087c23 */ /* 0x000fe20008010086 */
[C---:B------:R-:W-:Y:S01]  /*11430*/  ISETP.GE.AND P4, PT, R3.reuse, R243, PT ;  /* 0x000000f30300720c */ /* 0x040fe20003f86270 */
[----:B------:R-:W-:Y:S01]  /*11440*/  STL [R1+0x5c], R4 ;  /* 0x00005c0401007387 */ /* 0x000fe20000100800 */
[C---:B------:R-:W-:Y:S01]  /*11450*/  ISETP.GE.AND P3, PT, R3.reuse, R242, PT ;  /* 0x000000f20300720c */ /* 0x040fe20003f66270 */
[----:B------:R-:W-:Y:S01]  /*11460*/  IMAD.IADD R5, R236, 0x1, -R3 ;  /* 0x00000001ec057824 */ /* 0x000fe200078e0a03 */
[C---:B------:R-:W-:Y:S01]  /*11470*/  ISETP.LT.OR P2, PT, R3.reuse, R232, P2 ;  /* 0x000000e80300720c */ /* 0x040fe20001741670 */
[----:B------:R1:W-:Y:S01]  /*11480*/  STL [R1+0x68], R2 ;  /* 0x0000680201007387 */ /* 0x0003e20000100800 */
[----:B------:R-:W-:-:S02]  /*11490*/  ISETP.LT.OR P6, PT, R3, R235, P4 ;  /* 0x000000eb0300720c */ /* 0x000fc400027c1670 */
[----:B------:R-:W-:Y:S02]  /*114a0*/  ISETP.LT.OR P1, PT, R3, R234, P1 ;  /* 0x000000ea0300720c */ /* 0x000fe40000f21670 */
[C---:B------:R-:W-:Y:S02]  /*114b0*/  LOP3.LUT P4, RZ, R231.reuse, 0x2, RZ, 0xc0, !PT ;  /* 0x00000002e7ff7812 */ /* 0x040fe4000788c0ff */
[----:B------:R-:W-:Y:S02]  /*114c0*/  LOP3.LUT R231, R231, 0xfffffff7, RZ, 0xc0, !PT ;  /* 0xfffffff7e7e77812 */ /* 0x000fe400078ec0ff */
[----:B------:R-:W-:Y:S02]  /*114d0*/  FSEL R57, R8, -INF , !P0 ;  /* 0xff80000008397808 */ /* 0x000fe40004000000 */
[----:B------:R-:W-:Y:S02]  /*114e0*/  FSEL R130, R7, -INF , !P6 ;  /* 0xff80000007827808 */ /* 0x000fe40007000000 */
[----:B------:R-:W-:-:S04]  /*114f0*/  @P2 LOP3.LUT R231, R231, 0x8, RZ, 0xfc, !PT ;  /* 0x00000008e7e72812 */ /* 0x000fc800078efcff */
[----:B------:R-:W-:-:S04]  /*11500*/  LOP3.LUT R231, R231, 0xfffffffb, RZ, 0xc0, !PT ;  /* 0xfffffffbe7e77812 */ /* 0x000fc800078ec0ff */
[----:B------:R-:W-:Y:S02]  /*11510*/  @P1 LOP3.LUT R231, R231, 0x4, RZ, 0xfc, !PT ;  /* 0x00000004e7e71812 */ /* 0x000fe400078efcff */
[----:B-1----:R-:W-:Y:S02]  /*11520*/  FSEL R2, R9, -INF , !P5 ;  /* 0xff80000009027808 */ /* 0x002fe40006800000 */
[----:B------:R-:W-:Y:S01]  /*11530*/  ISETP.LT.OR P5, PT, R3, R233, P3 ;  /* 0x000000e90300720c */ /* 0x000fe20001fa1670 */
[----:B------:R-:W-:Y:S01]  /*11540*/  IMAD.IADD R3, R239, 0x1, -R3 ;  /* 0x00000001ef037824 */ /* 0x000fe200078e0a03 */
[----:B------:R-:W-:Y:S01]  /*11550*/  IABS R9, R5 ;  /* 0x0000000500097213 */ /* 0x000fe20000000000 */
[----:B------:R1:W-:Y:S03]  /*11560*/  STL [R1+0x44], R2 ;  /* 0x0000440201007387 */ /* 0x0003e60000100800 */
[----:B------:R-:W-:-:S04]  /*11570*/  IABS R5, R3 ;  /* 0x0000000300057213 */ /* 0x000fc80000000000 */
[----:B------:R-:W-:-:S05]  /*11580*/  I2FP.F32.S32 R5, R5 ;  /* 0x0000000500057245 */ /* 0x000fca0000201400 */
[----:B------:R-:W-:Y:S01]  /*11590*/  FFMA.FTZ R12, R5, -UR19, R135 ;  /* 0x80000013050c7c23 */ /* 0x000fe20008010087 */
[----:B-1----:R-:W-:-:S04]  /*115a0*/  VIADD R2, R0, 0x20 ;  /* 0x0000002000027836 */ /* 0x002fc80000000000 */
[----:B------:R-:W-:Y:S01]  /*115b0*/  IMAD.IADD R4, R237, 0x1, -R2 ;  /* 0x00000001ed047824 */ /* 0x000fe200078e0a02 */
[C---:B------:R-:W-:Y:S02]  /*115c0*/  ISETP.GE.AND P2, PT, R2.reuse, R241, PT ;  /* 0x000000f10200720c */ /* 0x040fe40003f46270 */
[C---:B------:R-:W-:Y:S02]  /*115d0*/  ISETP.GE.AND P3, PT, R2.reuse, R242, PT ;  /* 0x000000f20200720c */ /* 0x040fe40003f66270 */
[----:B------:R-:W-:Y:S01]  /*115e0*/  IABS R3, R4 ;  /* 0x0000000400037213 */ /* 0x000fe20000000000 */
[----:B------:R-:W-:Y:S01]  /*115f0*/  IMAD.MOV.U32 R4, RZ, RZ, R9 ;  /* 0x000000ffff047224 */ /* 0x000fe200078e0009 */
[----:B------:R-:W-:Y:S02]  /*11600*/  ISETP.LT.OR P0, PT, R2, R232, P2 ;  /* 0x000000e80200720c */ /* 0x000fe40001701670 */
[----:B------:R-:W-:Y:S02]  /*11610*/  I2FP.F32.S32 R3, R3 ;  /* 0x0000000300037245 */ /* 0x000fe40000201400 */
[----:B------:R-:W-:-:S02]  /*11620*/  I2FP.F32.S32 R4, R4 ;  /* 0x0000000400047245 */ /* 0x000fc40000201400 */
[----:B------:R-:W-:Y:S01]  /*11630*/  ISETP.GE.AND P1, PT, R2, R240, PT ;  /* 0x000000f00200720c */ /* 0x000fe20003f26270 */
[----:B------:R-:W-:Y:S01]  /*11640*/  FFMA.FTZ R11, R3, -UR19, R124 ;  /* 0x80000013030b7c23 */ /* 0x000fe2000801007c */
[----:B------:R-:W-:Y:S01]  /*11650*/  FSEL R3, R14, -INF , !P4 ;  /* 0xff8000000e037808 */ /* 0x000fe20006000000 */
[----:B------:R-:W-:Y:S01]  /*11660*/  FFMA.FTZ R13, R4, -UR19, R133 ;  /* 0x80000013040d7c23 */ /* 0x000fe20008010085 */
[----:B------:R-:W-:Y:S01]  /*11670*/  ISETP.GE.AND P4, PT, R2, R243, PT ;  /* 0x000000f30200720c */ /* 0x000fe20003f86270 */
[----:B------:R-:W-:Y:S02]  /*11680*/  IMAD.IADD R4, R238, 0x1, -R2 ;  /* 0x00000001ee047824 */ /* 0x000fe400078e0a02 */
[----:B------:R1:W-:Y:S01]  /*11690*/  STL [R1+0x50], R3 ;  /* 0x0000500301007387 */ /* 0x0003e20000100800 */
[----:B------:R-:W-:Y:S02]  /*116a0*/  ISETP.LT.OR P6, PT, R2, R235, P4 ;  /* 0x000000eb0200720c */ /* 0x000fe400027c1670 */
[----:B------:R-:W-:-:S02]  /*116b0*/  LOP3.LUT P4, RZ, R231, 0x8, RZ, 0xc0, !PT ;  /* 0x00000008e7ff7812 */ /* 0x000fc4000788c0ff */
[----:B------:R-:W-:Y:S02]  /*116c0*/  IABS R5, R4 ;  /* 0x0000000400057213 */ /* 0x000fe40000000000 */
[----:B------:R-:W-:Y:S02]  /*116d0*/  FSEL R128, R11, -INF , !P6 ;  /* 0xff8000000b807808 */ /* 0x000fe40007000000 */
[----:B-1----:R-:W-:Y:S02]  /*116e0*/  FSEL R3, R6, -INF , !P5 ;  /* 0xff80000006037808 */ /* 0x002fe40006800000 */
[----:B------:R-:W-:Y:S02]  /*116f0*/  ISETP.LT.OR P5, PT, R2, R233, P3 ;  /* 0x000000e90200720c */ /* 0x000fe40001fa1670 */
[C---:B------:R-:W-:Y:S01]  /*11700*/  LOP3.LUT P3, RZ, R231.reuse, 0x4, RZ, 0xc0, !PT ;  /* 0x00000004e7ff7812 */ /* 0x040fe2000786c0ff */
[----:B------:R1:W-:Y:S01]  /*11710*/  STL [R1+0x38], R3 ;  /* 0x0000380301007387 */ /* 0x0003e20000100800 */
[----:B------:R-:W-:-:S02]  /*11720*/  LOP3.LUT R231, R231, 0xfffffffd, RZ, 0xc0, !PT ;  /* 0xfffffffde7e77812 */ /* 0x000fc400078ec0ff */
[----:B------:R-:W-:Y:S02]  /*11730*/  FSEL R58, R12, -INF , !P3 ;  /* 0xff8000000c3a7808 */ /* 0x000fe40005800000 */
[----:B------:R-:W-:Y:S02]  /*11740*/  @P0 LOP3.LUT R231, R231, 0x2, RZ, 0xfc, !PT ;  /* 0x00000002e7e70812 */ /* 0x000fe400078efcff */
[----:B------:R-:W-:Y:S01]  /*11750*/  ISETP.LT.OR P0, PT, R2, R234, P1 ;  /* 0x000000ea0200720c */ /* 0x000fe20000f01670 */
[--C-:B-1----:R-:W-:Y:S02]  /*11760*/  IMAD.IADD R3, R236, 0x1, -R2.reuse ;  /* 0x00000001ec037824 */ /* 0x102fe400078e0a02 */
[----:B------:R-:W-:-:S03]  /*11770*/  IMAD.IADD R2, R239, 0x1, -R2 ;  /* 0x00000001ef027824 */ /* 0x000fc600078e0a02 */
[----:B------:R-:W-:Y:S02]  /*11780*/  IABS R3, R3 ;  /* 0x0000000300037213 */ /* 0x000fe40000000000 */
[----:B------:R-:W-:Y:S01]  /*11790*/  IABS R4, R2 ;  /* 0x0000000200047213 */ /* 0x000fe20000000000 */
[----:B------:R-:W-:Y:S01]  /*117a0*/  IMAD.MOV.U32 R2, RZ, RZ, R5 ;  /* 0x000000ffff027224 */ /* 0x000fe200078e0005 */
[----:B------:R-:W-:Y:S02]  /*117b0*/  I2FP.F32.S32 R3, R3 ;  /* 0x0000000300037245 */ /* 0x000fe40000201400 */
[----:B------:R-:W-:Y:S02]  /*117c0*/  I2FP.F32.S32 R4, R4 ;  /* 0x0000000400047245 */ /* 0x000fe40000201400 */
[----:B------:R-:W-:Y:S01]  /*117d0*/  I2FP.F32.S32 R2, R2 ;  /* 0x0000000200027245 */ /* 0x000fe20000201400 */
[----:B------:R-:W-:Y:S02]  /*117e0*/  FFMA.FTZ R16, R3, -UR19, R120 ;  /* 0x8000001303107c23 */ /* 0x000fe40008010078 */
[----:B------:R-:W-:-:S02]  /*117f0*/  FFMA.FTZ R15, R4, -UR19, R122 ;  /* 0x80000013040f7c23 */ /* 0x000fc4000801007a */
[----:B------:R-:W-:Y:S01]  /*11800*/  FFMA.FTZ R7, R2, -UR19, R126 ;  /* 0x8000001302077c23 */ /* 0x000fe2000801007e */
[----:B------:R-:W-:Y:S02]  /*11810*/  VIADD R2, R0, 0x21 ;  /* 0x0000002100027836 */ /* 0x000fe40000000000 */
[----:B------:R-:W-:Y:S02]  /*11820*/  FSEL R59, R15, -INF , !P0 ;  /* 0xff8000000f3b7808 */ /* 0x000fe40004000000 */
[--C-:B------:R-:W-:Y:S01]  /*11830*/  IMAD.IADD R4, R237, 0x1, -R2.reuse ;  /* 0x00000001ed047824 */ /* 0x100fe200078e0a02 */
[----:B------:R-:W-:Y:S01]  /*11840*/  ISETP.GE.AND P3, PT, R2, R242, PT ;  /* 0x000000f20200720c */ /* 0x000fe20003f66270 */
[--C-:B------:R-:W-:Y:S01]  /*11850*/  IMAD.IADD R3, R238, 0x1, -R2.reuse ;  /* 0x00000001ee037824 */ /* 0x100fe200078e0a02 */
[----:B------:R-:W-:Y:S01]  /*11860*/  ISETP.GE.AND P2, PT, R2, R241, PT ;  /* 0x000000f10200720c */ /* 0x000fe20003f46270 */
[----:B------:R-:W-:Y:S01]  /*11870*/  IMAD.IADD R6, R236, 0x1, -R2 ;  /* 0x00000001ec067824 */ /* 0x000fe200078e0a02 */
[----:B------:R-:W-:-:S02]  /*11880*/  IABS R5, R4 ;  /* 0x0000000400057213 */ /* 0x000fc40000000000 */
[----:B------:R-:W-:Y:S02]  /*11890*/  IABS R4, R3 ;  /* 0x0000000300047213 */ /* 0x000fe40000000000 */
[----:B------:R-:W-:Y:S02]  /*118a0*/  IABS R3, R6 ;  /* 0x0000000600037213 */ /* 0x000fe40000000000 */
[----:B------:R-:W-:Y:S02]  /*118b0*/  I2FP.F32.S32 R5, R5 ;  /* 0x0000000500057245 */ /* 0x000fe40000201400 */
[----:B------:R-:W-:Y:S02]  /*118c0*/  I2FP.F32.S32 R3, R3 ;  /* 0x0000000300037245 */ /* 0x000fe40000201400 */
[C---:B------:R-:W-:Y:S01]  /*118d0*/  ISETP.GE.AND P1, PT, R2.reuse, R240, PT ;  /* 0x000000f00200720c */ /* 0x040fe20003f26270 */
[----:B------:R-:W-:Y:S01]  /*118e0*/  FFMA.FTZ R10, R5, -UR19, R125 ;  /* 0x80000013050a7c23 */ /* 0x000fe2000801007d */
[----:B------:R-:W-:Y:S01]  /*118f0*/  ISETP.LT.OR P2, PT, R2, R232, P2 ;  /* 0x000000e80200720c */ /* 0x000fe20001741670 */
[----:B------:R-:W-:Y:S01]  /*11900*/  FFMA.FTZ R14, R3, -UR19, R121 ;  /* 0x80000013030e7c23 */ /* 0x000fe20008010079 */
[----:B------:R-:W-:-:S02]  /*11910*/  FSEL R3, R13, -INF , !P4 ;  /* 0xff8000000d037808 */ /* 0x000fc40006000000 */
[C---:B------:R-:W-:Y:S02]  /*11920*/  ISETP.GE.AND P4, PT, R2.reuse, R243, PT ;  /* 0x000000f30200720c */ /* 0x040fe40003f86270 */
[C---:B------:R-:W-:Y:S01]  /*11930*/  ISETP.LT.OR P1, PT, R2.reuse, R234, P1 ;  /* 0x000000ea0200720c */ /* 0x040fe20000f21670 */
[----:B------:R1:W-:Y:S01]  /*11940*/  STL [R1+0x34], R3 ;  /* 0x0000340301007387 */ /* 0x0003e20000100800 */
[----:B------:R-:W-:Y:S02]  /*11950*/  ISETP.LT.OR P6, PT, R2, R235, P4 ;  /* 0x000000eb0200720c */ /* 0x000fe400027c1670 */
[----:B------:R-:W-:Y:S02]  /*11960*/  I2FP.F32.S32 R4, R4 ;  /* 0x0000000400047245 */ /* 0x000fe40000201400 */
[C---:B------:R-:W-:Y:S02]  /*11970*/  LOP3.LUT P4, RZ, R231.reuse, 0x2, RZ, 0xc0, !PT ;  /* 0x00000002e7ff7812 */ /* 0x040fe4000788c0ff */
[----:B------:R-:W-:Y:S01]  /*11980*/  LOP3.LUT R231, R231, 0xfffffff7, RZ, 0xc0, !PT ;  /* 0xfffffff7e7e77812 */ /* 0x000fe200078ec0ff */
[----:B------:R-:W-:Y:S01]  /*11990*/  FFMA.FTZ R9, R4, -UR19, R127 ;  /* 0x8000001304097c23 */ /* 0x000fe2000801007f */
[----:B------:R-:W-:-:S02]  /*119a0*/  FSEL R126, R10, -INF , !P6 ;  /* 0xff8000000a7e7808 */ /* 0x000fc40007000000 */
[----:B------:R-:W-:-:S04]  /*119b0*/  @P2 LOP3.LUT R231, R231, 0x8, RZ, 0xfc, !PT ;  /* 0x00000008e7e72812 */ /* 0x000fc800078efcff */
[----:B------:R-:W-:-:S04]  /*119c0*/  LOP3.LUT R231, R231, 0xfffffffb, RZ, 0xc0, !PT ;  /* 0xfffffffbe7e77812 */ /* 0x000fc800078ec0ff */
[----:B------:R-:W-:Y:S02]  /*119d0*/  @P1 LOP3.LUT R231, R231, 0x4, RZ, 0xfc, !PT ;  /* 0x00000004e7e71812 */ /* 0x000fe400078efcff */
[----:B-1----:R-:W-:Y:S02]  /*119e0*/  FSEL R3, R7, -INF , !P5 ;  /* 0xff80000007037808 */ /* 0x002fe40006800000 */
[----:B------:R-:W-:Y:S01]  /*119f0*/  ISETP.LT.OR P5, PT, R2, R233, P3 ;  /* 0x000000e90200720c */ /* 0x000fe20001fa1670 */
[----:B------:R-:W-:Y:S02]  /*11a00*/  IMAD.IADD R2, R239, 0x1, -R2 ;  /* 0x00000001ef027824 */ /* 0x000fe400078e0a02 */
[----:B------:R1:W-:Y:S03]  /*11a10*/  STL [R1+0x28], R3 ;  /* 0x0000280301007387 */ /* 0x0003e60000100800 */
[----:B------:R-:W-:Y:S01]  /*11a20*/  IABS R6, R2 ;  /* 0x0000000200067213 */ /* 0x000fe20000000000 */
[----:B-1----:R-:W-:-:S04]  /*11a30*/  VIADD R3, R0, 0x28 ;  /* 0x0000002800037836 */ /* 0x002fc80000000000 */
[--C-:B------:R-:W-:Y:S01]  /*11a40*/  IMAD.IADD R5, R238, 0x1, -R3.reuse ;  /* 0x00000001ee057824 */ /* 0x100fe200078e0a03 */
[----:B------:R-:W-:Y:S01]  /*11a50*/  ISETP.GE.AND P3, PT, R3, R242, PT ;  /* 0x000000f20300720c */ /* 0x000fe20003f66270 */
[----:B------:R-:W-:Y:S01]  /*11a60*/  IMAD.IADD R4, R237, 0x1, -R3 ;  /* 0x00000001ed047824 */ /* 0x000fe200078e0a03 */
[----:B------:R-:W-:Y:S02]  /*11a70*/  ISETP.GE.AND P2, PT, R3, R241, PT ;  /* 0x000000f10300720c */ /* 0x000fe40003f46270 */
[----:B------:R-:W-:Y:S01]  /*11a80*/  IABS R2, R5 ;  /* 0x0000000500027213 */ /* 0x000fe20000000000 */
[----:B------:R-:W-:Y:S01]  /*11a90*/  IMAD.MOV.U32 R5, RZ, RZ, R6 ;  /* 0x000000ffff057224 */ /* 0x000fe200078e0006 */
[----:B------:R-:W-:Y:S02]  /*11aa0*/  IABS R4, R4 ;  /* 0x0000000400047213 */ /* 0x000fe40000000000 */
[----:B------:R-:W-:Y:S02]  /*11ab0*/  I2FP.F32.S32 R2, R2 ;  /* 0x0000000200027245 */ /* 0x000fe40000201400 */
[----:B------:R-:W-:-:S02]  /*11ac0*/  I2FP.F32.S32 R5, R5 ;  /* 0x0000000500057245 */ /* 0x000fc40000201400 */
[----:B------:R-:W-:Y:S01]  /*11ad0*/  I2FP.F32.S32 R4, R4 ;  /* 0x0000000400047245 */ /* 0x000fe20000201400 */
[----:B------:R-:W-:Y:S01]  /*11ae0*/  FFMA.FTZ R6, R2, -UR19, R94 ;  /* 0x8000001302067c23 */ /* 0x000fe2000801005e */
[----:B------:R-:W-:Y:S01]  /*11af0*/  FSEL R2, R16, -INF , !P4 ;  /* 0xff80000010027808 */ /* 0x000fe20006000000 */
[----:B------:R-:W-:Y:S01]  /*11b00*/  FFMA.FTZ R8, R5, -UR19, R123 ;  /* 0x8000001305087c23 */ /* 0x000fe2000801007b */
[C---:B------:R-:W-:Y:S01]  /*11b10*/  ISETP.GE.AND P4, PT, R3.reuse, R243, PT ;  /* 0x000000f30300720c */ /* 0x040fe20003f86270 */
[----:B------:R-:W-:Y:S01]  /*11b20*/  IMAD.IADD R5, R236, 0x1, -R3 ;  /* 0x00000001ec057824 */ /* 0x000fe200078e0a03 */
[C---:B------:R-:W-:Y:S01]  /*11b30*/  ISETP.GE.AND P1, PT, R3.reuse, R240, PT ;  /* 0x000000f00300720c */ /* 0x040fe20003f26270 */
[----:B------:R1:W-:Y:S01]  /*11b40*/  STL [R1+0x2c], R2 ;  /* 0x00002c0201007387 */ /* 0x0003e20000100800 */
[C---:B------:R-:W-:Y:S01]  /*11b50*/  ISETP.LT.OR P6, PT, R3.reuse, R235, P4 ;  /* 0x000000eb0300720c */ /* 0x040fe200027c1670 */
[----:B------:R-:W-:Y:S01]  /*11b60*/  FFMA.FTZ R7, R4, -UR19, R92 ;  /* 0x8000001304077c23 */ /* 0x000fe2000801005c */
[----:B------:R-:W-:-:S02]  /*11b70*/  ISETP.LT.OR P2, PT, R3, R232, P2 ;  /* 0x000000e80300720c */ /* 0x000fc40001741670 */
[----:B------:R-:W-:Y:S02]  /*11b80*/  ISETP.LT.OR P0, PT, R3, R234, P1 ;  /* 0x000000ea0300720c */ /* 0x000fe40000f01670 */
[----:B------:R-:W-:Y:S02]  /*11b90*/  LOP3.LUT P4, RZ, R231, 0x8, RZ, 0xc0, !PT ;  /* 0x00000008e7ff7812 */ /* 0x000fe4000788c0ff */
[----:B------:R-:W-:Y:S02]  /*11ba0*/  FSEL R125, R7, -INF , !P6 ;  /* 0xff800000077d7808 */ /* 0x000fe40007000000 */
[----:B-1----:R-:W-:Y:S02]  /*11bb0*/  FSEL R2, R9, -INF , !P5 ;  /* 0xff80000009027808 */ /* 0x002fe40006800000 */
[----:B------:R-:W-:Y:S01]  /*11bc0*/  ISETP.LT.OR P5, PT, R3, R233, P3 ;  /* 0x000000e90300720c */ /* 0x000fe20001fa1670 */
[----:B------:R-:W-:Y:S01]  /*11bd0*/  IMAD.IADD R3, R239, 0x1, -R3 ;  /* 0x00000001ef037824 */ /* 0x000fe200078e0a03 */
[----:B------:R-:W-:Y:S01]  /*11be0*/  IABS R9, R5 ;  /* 0x0000000500097213 */ /* 0x000fe20000000000 */
[----:B------:R1:W-:Y:S01]  /*11bf0*/  STL [R1+0x1c], R2 ;  /* 0x00001c0201007387 */ /* 0x0003e20000100800 */
[----:B------:R-:W-:-:S02]  /*11c00*/  LOP3.LUT P3, RZ, R231, 0x4, RZ, 0xc0, !PT ;  /* 0x00000004e7ff7812 */ /* 0x000fc4000786c0ff */
[----:B------:R-:W-:Y:S02]  /*11c10*/  IABS R5, R3 ;  /* 0x0000000300057213 */ /* 0x000fe40000000000 */
[----:B------:R-:W-:Y:S02]  /*11c20*/  LOP3.LUT R231, R231, 0xfffffffd, RZ, 0xc0, !PT ;  /* 0xfffffffde7e77812 */ /* 0x000fe400078ec0ff */
[----:B------:R-:W-:Y:S02]  /*11c30*/  I2FP.F32.S32 R5, R5 ;  /* 0x0000000500057245 */ /* 0x000fe40000201400 */
[----:B------:R-:W-:-:S03]  /*11c40*/  @P2 LOP3.LUT R231, R231, 0x2, RZ, 0xfc, !PT ;  /* 0x00000002e7e72812 */ /* 0x000fc600078efcff */
[----:B------:R-:W-:-:S05]  /*11c50*/  FFMA.FTZ R12, R5, -UR19, R110 ;  /* 0x80000013050c7c23 */ /* 0x000fca000801006e */
[----:B------:R-:W-:Y:S01]  /*11c60*/  FSEL R201, R12, -INF , !P0 ;  /* 0xff8000000cc97808 */ /* 0x000fe20004000000 */
        /* <DEDUP_REMOVED lines=9> */
[----:B------:R-:W-:Y:S01]  /*11d00*/  ISETP.LT.OR P1, PT, R2, R234, P1 ;  /* 0x000000ea0200720c */ /* 0x000fe20000f21670 */
[----:B------:R-:W-:Y:S01]  /*11d10*/  FFMA.FTZ R11, R3, -UR19, R93 ;  /* 0x80000013030b7c23 */ /* 0x000fe2000801005d */
[----:B------:R-:W-:Y:S01]  /*11d20*/  FSEL R3, R8, -INF , !P3 ;  /* 0xff80000008037808 */ /* 0x000fe20005800000 */
[----:B------:R-:W-:Y:S01]  /*11d30*/  FFMA.FTZ R13, R4, -UR19, R108 ;  /* 0x80000013040d7c23 */ /* 0x000fe2000801006c */
[----:B------:R-:W-:Y:S02]  /*11d40*/  FSEL R4, R14, -INF , !P4 ;  /* 0xff8000000e047808 */ /* 0x000fe40006000000 */
[C---:B------:R-:W-:Y:S02]  /*11d50*/  ISETP.GE.AND P4, PT, R2.reuse, R243, PT ;  /* 0x000000f30200720c */ /* 0x040fe40003f86270 */
[C---:B------:R-:W-:Y:S01]  /*11d60*/  ISETP.GE.AND P3, PT, R2.reuse, R242, PT ;  /* 0x000000f20200720c */ /* 0x040fe20003f66270 */
[----:B------:R1:W-:Y:S01]  /*11d70*/  STL [R1+0x24], R4 ;  /* 0x0000240401007387 */ /* 0x0003e20000100800 */
[----:B------:R-:W-:-:S02]  /*11d80*/  ISETP.LT.OR P6, PT, R2, R235, P4 ;  /* 0x000000eb0200720c */ /* 0x000fc400027c1670 */
[C---:B------:R-:W-:Y:S01]  /*11d90*/  LOP3.LUT P4, RZ, R231.reuse, 0x2, RZ, 0xc0, !PT ;  /* 0x00000002e7ff7812 */ /* 0x040fe2000788c0ff */
[----:B------:R2:W-:Y:S01]  /*11da0*/  STL [R1+0x30], R3 ;  /* 0x0000300301007387 */ /* 0x0005e20000100800 */
[----:B------:R-:W-:-:S04]  /*11db0*/  LOP3.LUT R231, R231, 0xfffffff7, RZ, 0xc0, !PT ;  /* 0xfffffff7e7e77812 */ /* 0x000fc800078ec0ff */
[----:B------:R-:W-:-:S04]  /*11dc0*/  @P2 LOP3.LUT R231, R231, 0x8, RZ, 0xfc, !PT ;  /* 0x00000008e7e72812 */ /* 0x000fc800078efcff */
[----:B------:R-:W-:-:S04]  /*11dd0*/  LOP3.LUT R231, R231, 0xfffffffb, RZ, 0xc0, !PT ;  /* 0xfffffffbe7e77812 */ /* 0x000fc800078ec0ff */
[----:B------:R-:W-:Y:S01]  /*11de0*/  @P1 LOP3.LUT R231, R231, 0x4, RZ, 0xfc, !PT ;  /* 0x00000004e7e71812 */ /* 0x000fe200078efcff */
[--C-:B-1----:R-:W-:Y:S01]  /*11df0*/  IMAD.IADD R4, R238, 0x1, -R2.reuse ;  /* 0x00000001ee047824 */ /* 0x102fe200078e0a02 */
[----:B--2---:R-:W-:Y:S02]  /*11e00*/  FSEL R3, R6, -INF , !P5 ;  /* 0xff80000006037808 */ /* 0x004fe40006800000 */
[----:B------:R-:W-:Y:S02]  /*11e10*/  ISETP.LT.OR P5, PT, R2, R233, P3 ;  /* 0x000000e90200720c */ /* 0x000fe40001fa1670 */
[----:B------:R-:W-:Y:S01]  /*11e20*/  IABS R5, R4 ;  /* 0x0000000400057213 */ /* 0x000fe20000000000 */
[----:B------:R1:W-:Y:S02]  /*11e30*/  STL [R1+0x18], R3 ;  /* 0x0000180301007387 */ /* 0x0003e40000100800 */
        /* <DEDUP_REMOVED lines=11> */
[----:B------:R-:W-:-:S04]  /*11ef0*/  VIADD R2, R0, 0x30 ;  /* 0x0000003000027836 */ /* 0x000fc80000000000 */
        /* <DEDUP_REMOVED lines=10> */
[C---:B------:R-:W-:Y:S01]  /*11fa0*/  ISETP.GE.AND P1, PT, R2.reuse, R240, PT ;  /* 0x000000f00200720c */ /* 0x040fe20003f26270 */
[----:B------:R-:W-:Y:S01]  /*11fb0*/  FFMA.FTZ R10, R5, -UR19, R104 ;  /* 0x80000013050a7c23 */ /* 0x000fe20008010068 */
[----:B------:R-:W-:Y:S01]  /*11fc0*/  FSEL R134, R7, -INF , !P5 ;  /* 0xff80000007867808 */ /* 0x000fe20006800000 */
[----:B------:R-:W-:Y:S01]  /*11fd0*/  FFMA.FTZ R14, R3, -UR19, R100 ;  /* 0x80000013030e7c23 */ /* 0x000fe20008010064 */
[----:B------:R-:W-:Y:S02]  /*11fe0*/  FSEL R3, R13, -INF , !P4 ;  /* 0xff8000000d037808 */ /* 0x000fe40006000000 */
[C---:B------:R-:W-:Y:S02]  /*11ff0*/  ISETP.GE.AND P4, PT, R2.reuse, R243, PT ;  /* 0x000000f30200720c */ /* 0x040fe40003f86270 */
[----:B------:R-:W-:Y:S01]  /*12000*/  FSEL R100, R11, -INF , !P6 ;  /* 0xff8000000b647808 */ /* 0x000fe20007000000 */
[----:B------:R1:W-:Y:S01]  /*12010*/  STL [R1+0x14], R3 ;  /* 0x0000140301007387 */ /* 0x0003e20000100800 */
[----:B------:R-:W-:-:S02]  /*12020*/  ISETP.LT.OR P6, PT, R2, R235, P4 ;  /* 0x000000eb0200720c */ /* 0x000fc400027c1670 */
[C---:B------:R-:W-:Y:S02]  /*12030*/  ISETP.LT.OR P5, PT, R2.reuse, R233, P3 ;  /* 0x000000e90200720c */ /* 0x040fe40001fa1670 */
[C---:B------:R-:W-:Y:S02]  /*12040*/  ISETP.LT.OR P2, PT, R2.reuse, R232, P2 ;  /* 0x000000e80200720c */ /* 0x040fe40001741670 */
[----:B------:R-:W-:Y:S01]  /*12050*/  ISETP.LT.OR P0, PT, R2, R234, P1 ;  /* 0x000000ea0200720c */ /* 0x000fe20000f01670 */
[----:B------:R-:W-:Y:S01]  /*12060*/  IMAD.IADD R2, R239, 0x1, -R2 ;  /* 0x00000001ef027824 */ /* 0x000fe200078e0a02 */
[----:B------:R-:W-:Y:S02]  /*12070*/  I2FP.F32.S32 R4, R4 ;  /* 0x0000000400047245 */ /* 0x000fe40000201400 */
[C---:B------:R-:W-:Y:S02]  /*12080*/  LOP3.LUT P4, RZ, R231.reuse, 0x8, RZ, 0xc0, !PT ;  /* 0x00000008e7ff7812 */ /* 0x040fe4000788c0ff */
[----:B------:R-:W-:Y:S01]  /*12090*/  IABS R6, R2 ;  /* 0x0000000200067213 */ /* 0x000fe20000000000 */
[----:B------:R-:W-:Y:S01]  /*120a0*/  FFMA.FTZ R9, R4, -UR19, R106 ;  /* 0x8000001304097c23 */ /* 0x000fe2000801006a */
[----:B------:R-:W-:-:S02]  /*120b0*/  LOP3.LUT P3, RZ, R231, 0x4, RZ, 0xc0, !PT ;  /* 0x00000004e7ff7812 */ /* 0x000fc4000786c0ff */
[----:B------:R-:W-:Y:S02]  /*120c0*/  LOP3.LUT R231, R231, 0xfffffffd, RZ, 0xc0, !PT ;  /* 0xfffffffde7e77812 */ /* 0x000fe400078ec0ff */
[----:B------:R-:W-:Y:S02]  /*120d0*/  FSEL R200, R15, -INF , !P3 ;  /* 0xff8000000fc87808 */ /* 0x000fe40005800000 */
[----:B------:R-:W-:Y:S02]  /*120e0*/  @P2 LOP3.LUT R231, R231, 0x2, RZ, 0xfc, !PT ;  /* 0x00000002e7e72812 */ /* 0x000fe400078efcff */
[----:B------:R-:W-:Y:S01]  /*120f0*/  FSEL R124, R10, -INF , !P6 ;  /* 0xff8000000a7c7808 */ /* 0x000fe20007000000 */
[----:B-1----:R-:W-:Y:S01]  /*12100*/  VIADD R3, R0, 0x31 ;  /* 0x0000003100037836 */ /* 0x002fe20000000000 */
[----:B------:R-:W-:-:S03]  /*12110*/  FSEL R135, R9, -INF , !P5 ;  /* 0xff80000009877808 */ /* 0x000fc60006800000 */
        /* <DEDUP_REMOVED lines=20> */
[C---:B------:R-:W-:Y:S02]  /*12260*/  ISETP.LT.OR P5, PT, R3.reuse, R233, P3 ;  /* 0x000000e90300720c */ /* 0x040fe40001fa1670 */
[----:B------:R-:W-:Y:S01]  /*12270*/  ISETP.LT.OR P1, PT, R3, R234, P1 ;  /* 0x000000ea0300720c */ /* 0x000fe20000f21670 */
[----:B------:R-:W-:Y:S01]  /*12280*/  IMAD.IADD R3, R239, 0x1, -R3 ;  /* 0x00000001ef037824 */ /* 0x000fe200078e0a03 */
[----:B------:R-:W-:Y:S02]  /*12290*/  IABS R9, R5 ;  /* 0x0000000500097213 */ /* 0x000fe40000000000 */
[C---:B------:R-:W-:Y:S02]  /*122a0*/  LOP3.LUT P4, RZ, R231.reuse, 0x2, RZ, 0xc0, !PT ;  /* 0x00000002e7ff7812 */ /* 0x040fe4000788c0ff */
[----:B------:R-:W-:Y:S02]  /*122b0*/  IABS R5, R3 ;  /* 0x0000000300057213 */ /* 0x000fe40000000000 */
[----:B------:R-:W-:-:S02]  /*122c0*/  LOP3.LUT R231, R231, 0xfffffff7, RZ, 0xc0, !PT ;  /* 0xfffffff7e7e77812 */ /* 0x000fc400078ec0ff */
[----:B------:R-:W-:Y:S02]  /*122d0*/  FSEL R202, R8, -INF , !P0 ;  /* 0xff80000008ca7808 */ /* 0x000fe40004000000 */
[----:B------:R-:W-:Y:S02]  /*122e0*/  @P2 LOP3.LUT R231, R231, 0x8, RZ, 0xfc, !PT ;  /* 0x00000008e7e72812 */ /* 0x000fe400078efcff */
[----:B------:R-:W-:Y:S02]  /*122f0*/  FSEL R122, R7, -INF , !P6 ;  /* 0xff800000077a7808 */ /* 0x000fe40007000000 */
[----:B------:R-:W-:Y:S01]  /*12300*/  LOP3.LUT R231, R231, 0xfffffffb, RZ, 0xc0, !PT ;  /* 0xfffffffbe7e77812 */ /* 0x000fe200078ec0ff */
[----:B-1----:R-:W-:Y:S01]  /*12310*/  VIADD R2, R0, 0x38 ;  /* 0x0000003800027836 */ /* 0x002fe20000000000 */
[----:B------:R-:W-:Y:S02]  /*12320*/  FSEL R102, R6, -INF , !P5 ;  /* 0xff80000006667808 */ /* 0x000fe40006800000 */
[----:B------:R-:W-:Y:S01]  /*12330*/  @P1 LOP3.LUT R231, R231, 0x4, RZ, 0xfc, !PT ;  /* 0x00000004e7e71812 */ /* 0x000fe200078efcff */
[----:B------:R-:W-:Y:S01]  /*12340*/  IMAD.IADD R4, R237, 0x1, -R2 ;  /* 0x00000001ed047824 */ /* 0x000fe200078e0a02 */
[----:B------:R-:W-:-:S02]  /*12350*/  ISETP.GE.AND P2, PT, R2, R241, PT ;  /* 0x000000f10200720c */ /* 0x000fc40003f46270 */
[C---:B------:R-:W-:Y:S02]  /*12360*/  ISETP.GE.AND P3, PT, R2.reuse, R242, PT ;  /* 0x000000f20200720c */ /* 0x040fe40003f66270 */
[----:B------:R-:W-:Y:S01]  /*12370*/  IABS R3, R4 ;  /* 0x0000000400037213 */ /* 0x000fe20000000000 */
[----:B------:R-:W-:Y:S01]  /*12380*/  IMAD.MOV.U32 R4, RZ, RZ, R9 ;  /* 0x000000ffff047224 */ /* 0x000fe200078e0009 */
[C---:B------:R-:W-:Y:S02]  /*12390*/  ISETP.LT.OR P0, PT, R2.reuse, R232, P2 ;  /* 0x000000e80200720c */ /* 0x040fe40001701670 */
[----:B------:R-:W-:Y:S02]  /*123a0*/  ISETP.LT.OR P5, PT, R2, R233, P3 ;  /* 0x000000e90200720c */ /* 0x000fe40001fa1670 */
[----:B------:R-:W-:Y:S02]  /*123b0*/  I2FP.F32.S32 R4, R4 ;  /* 0x0000000400047245 */ /* 0x000fe40000201400 */
[----:B------:R-:W-:-:S02]  /*123c0*/  I2FP.F32.S32 R3, R3 ;  /* 0x0000000300037245 */ /* 0x000fc40000201400 */
[----:B------:R-:W-:Y:S01]  /*123d0*/  LOP3.LUT P3, RZ, R231, 0x4, RZ, 0xc0, !PT ;  /* 0x00000004e7ff7812 */ /* 0x000fe2000786c0ff */
[----:B------:R-:W-:Y:S01]  /*123e0*/  FFMA.FTZ R13, R4, -UR19, R101 ;  /* 0x80000013040d7c23 */ /* 0x000fe20008010065 */
[----:B------:R-:W-:Y:S01]  /*123f0*/  FSEL R101, R14, -INF , !P4 ;  /* 0xff8000000e657808 */ /* 0x000fe20006000000 */
[----:B------:R-:W-:Y:S01]  /*12400*/  IMAD.IADD R4, R238, 0x1, -R2 ;  /* 0x00000001ee047824 */ /* 0x000fe200078e0a02 */
[----:B------:R-:W-:Y:S01]  /*12410*/  ISETP.GE.AND P4, PT, R2, R243, PT ;  /* 0x000000f30200720c */ /* 0x000fe20003f86270 */
[----:B------:R-:W-:Y:S01]  /*12420*/  FFMA.FTZ R11, R3, -UR19, R80 ;  /* 0x80000013030b7c23 */ /* 0x000fe20008010050 */
[----:B------:R-:W-:Y:S01]  /*12430*/  I2FP.F32.S32 R5, R5 ;  /* 0x0000000500057245 */ /* 0x000fe20000201400 */
[----:B------:R-:W-:Y:S01]  /*12440*/  IMAD.IADD R3, R236, 0x1, -R2 ;  /* 0x00000001ec037824 */ /* 0x000fe200078e0a02 */
[----:B------:R-:W-:Y:S02]  /*12450*/  ISETP.LT.OR P6, PT, R2, R235, P4 ;  /* 0x000000eb0200720c */ /* 0x000fe400027c1670 */
[----:B------:R-:W-:Y:S01]  /*12460*/  LOP3.LUT P4, RZ, R231, 0x8, RZ, 0xc0, !PT ;  /* 0x00000008e7ff7812 */ /* 0x000fe2000788c0ff */
[----:B------:R-:W-:Y:S01]  /*12470*/  FFMA.FTZ R12, R5, -UR19, R103 ;  /* 0x80000013050c7c23 */ /* 0x000fe20008010067 */
[----:B------:R-:W-:-:S02]  /*12480*/  LOP3.LUT R231, R231, 0xfffffffd, RZ, 0xc0, !PT ;  /* 0xfffffffde7e77812 */ /* 0x000fc400078ec0ff */
[C---:B------:R-:W-:Y:S02]  /*12490*/  ISETP.GE.AND P1, PT, R2.reuse, R240, PT ;  /* 0x000000f00200720c */ /* 0x040fe40003f26270 */
[----:B------:R-:W-:Y:S02]  /*124a0*/  @P0 LOP3.LUT R231, R231, 0x2, RZ, 0xfc, !PT ;  /* 0x00000002e7e70812 */ /* 0x000fe400078efcff */
[----:B------:R-:W-:Y:S01]  /*124b0*/  ISETP.LT.OR P0, PT, R2, R234, P1 ;  /* 0x000000ea0200720c */ /* 0x000fe20000f01670 */
[----:B------:R-:W-:Y:S01]  /*124c0*/  IMAD.IADD R2, R239, 0x1, -R2 ;  /* 0x00000001ef027824 */ /* 0x000fe200078e0a02 */
[----:B------:R-:W-:Y:S02]  /*124d0*/  IABS R5, R4 ;  /* 0x0000000400057213 */ /* 0x000fe40000000000 */
[----:B------:R-:W-:Y:S02]  /*124e0*/  IABS R3, R3 ;  /* 0x0000000300037213 */ /* 0x000fe40000000000 */
[----:B------:R-:W-:Y:S01]  /*124f0*/  IABS R4, R2 ;  /* 0x0000000200047213 */ /* 0x000fe20000000000 */
[----:B------:R-:W-:Y:S01]  /*12500*/  IMAD.MOV.U32 R2, RZ, RZ, R5 ;  /* 0x000000ffff027224 */ /* 0x000fe200078e0005 */
[----:B------:R-:W-:-:S02]  /*12510*/  I2FP.F32.S32 R3, R3 ;  /* 0x0000000300037245 */ /* 0x000fc40000201400 */
[----:B------:R-:W-:Y:S02]  /*12520*/  I2FP.F32.S32 R4, R4 ;  /* 0x0000000400047245 */ /* 0x000fe40000201400 */
[----:B------:R-:W-:Y:S01]  /*12530*/  I2FP.F32.S32 R2, R2 ;  /* 0x0000000200027245 */ /* 0x000fe20000201400 */
[----:B------:R-:W-:Y:S01]  /*12540*/  FFMA.FTZ R16, R3, -UR19, R96 ;  /* 0x8000001303107c23 */ /* 0x000fe20008010060 */
[----:B------:R-:W-:Y:S01]  /*12550*/  FSEL R80, R13, -INF , !P4 ;  /* 0xff8000000d507808 */ /* 0x000fe20006000000 */
[----:B------:R-:W-:Y:S01]  /*12560*/  FFMA.FTZ R15, R4, -UR19, R98 ;  /* 0x80000013040f7c23 */ /* 0x000fe20008010062 */
[----:B------:R-:W-:Y:S01]  /*12570*/  FSEL R120, R11, -INF , !P6 ;  /* 0xff8000000b787808 */ /* 0x000fe20007000000 */
        /* <DEDUP_REMOVED lines=12> */
[----:B------:R-:W-:Y:S01]  /*12640*/  ISETP.GE.AND P1, PT, R2, R240, PT ;  /* 0x000000f00200720c */ /* 0x000fe20003f26270 */
[----:B------:R-:W-:Y:S01]  /*12650*/  FFMA.FTZ R10, R5, -UR19, R81 ;  /* 0x80000013050a7c23 */ /* 0x000fe20008010051 */
[----:B------:R-:W-:Y:S01]  /*12660*/  FSEL R103, R7, -INF , !P5 ;  /* 0xff80000007677808 */ /* 0x000fe20006800000 */
[----:B------:R-:W-:Y:S01]  /*12670*/  FFMA.FTZ R14, R3, -UR19, R97 ;  /* 0x80000013030e7c23 */ /* 0x000fe20008010061 */
[----:B------:R-:W-:Y:S02]  /*12680*/  FSEL R3, R12, -INF , !P3 ;  /* 0xff8000000c037808 */ /* 0x000fe40005800000 */
[C---:B------:R-:W-:Y:S02]  /*12690*/  ISETP.GE.AND P3, PT, R2.reuse, R242, PT ;  /* 0x000000f20200720c */ /* 0x040fe40003f66270 */
[C---:B------:R-:W-:Y:S01]  /*126a0*/  ISETP.LT.OR P2, PT, R2.reuse, R232, P2 ;  /* 0x000000e80200720c */ /* 0x040fe20001741670 */
[----:B------:R1:W-:Y:S01]  /*126b0*/  STL [R1+0x8], R3 ;  /* 0x0000080301007387 */ /* 0x0003e20000100800 */
[----:B------:R-:W-:-:S02]  /*126c0*/  ISETP.LT.OR P6, PT, R2, R235, P4 ;  /* 0x000000eb0200720c */ /* 0x000fc400027c1670 */
[C---:B------:R-:W-:Y:S02]  /*126d0*/  ISETP.LT.OR P5, PT, R2.reuse, R233, P3 ;  /* 0x000000e90200720c */ /* 0x040fe40001fa1670 */
[----:B------:R-:W-:Y:S01]  /*126e0*/  ISETP.LT.OR P1, PT, R2, R234, P1 ;  /* 0x000000ea0200720c */ /* 0x000fe20000f21670 */
[----:B------:R-:W-:Y:S01]  /*126f0*/  IMAD.IADD R2, R239, 0x1, -R2 ;  /* 0x00000001ef027824 */ /* 0x000fe200078e0a02 */
[----:B------:R-:W-:Y:S02]  /*12700*/  I2FP.F32.S32 R4, R4 ;  /* 0x0000000400047245 */ /* 0x000fe40000201400 */
[C---:B------:R-:W-:Y:S02]  /*12710*/  LOP3.LUT P4, RZ, R231.reuse, 0x2, RZ, 0xc0, !PT ;  /* 0x00000002e7ff7812 */ /* 0x040fe4000788c0ff */
[----:B------:R-:W-:Y:S01]  /*12720*/  IABS R6, R2 ;  /* 0x0000000200067213 */ /* 0x000fe20000000000 */
[----:B------:R-:W-:Y:S01]  /*12730*/  FFMA.FTZ R9, R4, -UR19, R83 ;  /* 0x8000001304097c23 */ /* 0x000fe20008010053 */
[----:B------:R-:W-:-:S02]  /*12740*/  LOP3.LUT R231, R231, 0xfffffff7, RZ, 0xc0, !PT ;  /* 0xfffffff7e7e77812 */ /* 0x000fc400078ec0ff */
[----:B------:R-:W-:Y:S02]  /*12750*/  FSEL R81, R16, -INF , !P4 ;  /* 0xff80000010517808 */ /* 0x000fe40006000000 */
[----:B------:R-:W-:Y:S02]  /*12760*/  @P2 LOP3.LUT R231, R231, 0x8, RZ, 0xfc, !PT ;  /* 0x00000008e7e72812 */ /* 0x000fe400078efcff */
[----:B------:R-:W-:Y:S02]  /*12770*/  FSEL R119, R10, -INF , !P6 ;  /* 0xff8000000a777808 */ /* 0x000fe40007000000 */
[----:B------:R-:W-:Y:S02]  /*12780*/  LOP3.LUT R231, R231, 0xfffffffb, RZ, 0xc0, !PT ;  /* 0xfffffffbe7e77812 */ /* 0x000fe400078ec0ff */
[----:B------:R-:W-:Y:S01]  /*12790*/  FSEL R36, R9, -INF , !P5 ;  /* 0xff80000009247808 */ /* 0x000fe20006800000 */
[----:B-1----:R-:W-:Y:S01]  /*127a0*/  VIADD R3, R0, 0x40 ;  /* 0x0000004000037836 */ /* 0x002fe20000000000 */
[----:B------:R-:W-:-:S03]  /*127b0*/  @P1 LOP3.LUT R231, R231, 0x4, RZ, 0xfc, !PT ;  /* 0x00000004e7e71812 */ /* 0x000fc600078efcff */
        /* <DEDUP_REMOVED lines=26> */
[----:B------:R-:W-:-:S02]  /*12960*/  LOP3.LUT P3, RZ, R231, 0x4, RZ, 0xc0, !PT ;  /* 0x00000004e7ff7812 */ /* 0x000fc4000786c0ff */
[----:B------:R-:W-:Y:S02]  /*12970*/  LOP3.LUT R231, R231, 0xfffffffd, RZ, 0xc0, !PT ;  /* 0xfffffffde7e77812 */ /* 0x000fe400078ec0ff */
[----:B------:R-:W-:Y:S02]  /*12980*/  FSEL R90, R14, -INF , !P4 ;  /* 0xff8000000e5a7808 */ /* 0x000fe40006000000 */
[----:B------:R-:W-:Y:S02]  /*12990*/  @P2 LOP3.LUT R231, R231, 0x2, RZ, 0xfc, !PT ;  /* 0x00000002e7e72812 */ /* 0x000fe400078efcff */
[----:B------:R-:W-:Y:S01]  /*129a0*/  FSEL R37, R8, -INF , !P3 ;  /* 0xff80000008257808 */ /* 0x000fe20005800000 */
[----:B-1----:R-:W-:Y:S01]  /*129b0*/  VIADD R2, R0, 0x41 ;  /* 0x0000004100027836 */ /* 0x002fe20000000000 */
[----:B------:R-:W-:Y:S02]  /*129c0*/  I2FP.F32.S32 R5, R5 ;  /* 0x0000000500057245 */ /* 0x000fe40000201400 */
[----:B------:R-:W-:Y:S01]  /*129d0*/  FSEL R118, R7, -INF , !P6 ;  /* 0xff80000007767808 */ /* 0x000fe20007000000 */
[----:B------:R-:W-:Y:S01]  /*129e0*/  IMAD.IADD R4, R237, 0x1, -R2 ;  /* 0x00000001ed047824 */ /* 0x000fe200078e0a02 */
[C---:B------:R-:W-:Y:S01]  /*129f0*/  ISETP.GE.AND P4, PT, R2.reuse, R243, PT ;  /* 0x000000f30200720c */ /* 0x040fe20003f86270 */
[----:B------:R-:W-:Y:S01]  /*12a00*/  FFMA.FTZ R12, R5, -UR19, R86 ;  /* 0x80000013050c7c23 */ /* 0x000fe20008010056 */
[----:B------:R-:W-:-:S02]  /*12a10*/  ISETP.GE.AND P3, PT, R2, R242, PT ;  /* 0x000000f20200720c */ /* 0x000fc40003f66270 */
[----:B------:R-:W-:Y:S01]  /*12a20*/  IABS R3, R4 ;  /* 0x0000000400037213 */ /* 0x000fe20000000000 */
[----:B------:R-:W-:Y:S01]  /*12a30*/  IMAD.MOV.U32 R4, RZ, RZ, R9 ;  /* 0x000000ffff047224 */ /* 0x000fe200078e0009 */
[C---:B------:R-:W-:Y:S02]  /*12a40*/  ISETP.GE.AND P2, PT, R2.reuse, R241, PT ;  /* 0x000000f10200720c */ /* 0x040fe40003f46270 */
[----:B------:R-:W-:Y:S02]  /*12a50*/  I2FP.F32.S32 R3, R3 ;  /* 0x0000000300037245 */ /* 0x000fe40000201400 */
[----:B------:R-:W-:Y:S02]  /*12a60*/  I2FP.F32.S32 R4, R4 ;  /* 0x0000000400047245 */ /* 0x000fe40000201400 */
[----:B------:R-:W-:Y:S01]  /*12a70*/  ISETP.GE.AND P1, PT, R2, R240, PT ;  /* 0x000000f00200720c */ /* 0x000fe20003f26270 */
[----:B------:R-:W-:Y:S01]  /*12a80*/  FFMA.FTZ R11, R3, -UR19, R89 ;  /* 0x80000013030b7c23 */ /* 0x000fe20008010059 */
[----:B------:R-:W-:Y:S01]  /*12a90*/  FSEL R132, R6, -INF , !P5 ;  /* 0xff80000006847808 */ /* 0x000fe20006800000 */
[----:B------:R-:W-:Y:S01]  /*12aa0*/  FFMA.FTZ R13, R4, -UR19, R84 ;  /* 0x80000013040d7c23 */ /* 0x000fe20008010054 */
[--C-:B------:R-:W-:Y:S01]  /*12ab0*/  IMAD.IADD R4, R238, 0x1, -R2.reuse ;  /* 0x00000001ee047824 */ /* 0x100fe200078e0a02 */
[----:B------:R-:W-:Y:S01]  /*12ac0*/  ISETP.LT.OR P6, PT, R2, R235, P4 ;  /* 0x000000eb0200720c */ /* 0x000fe200027c1670 */
[----:B------:R-:W-:Y:S01]  /*12ad0*/  IMAD.IADD R3, R236, 0x1, -R2 ;  /* 0x00000001ec037824 */ /* 0x000fe200078e0a02 */
[----:B------:R-:W-:-:S02]  /*12ae0*/  ISETP.LT.OR P5, PT, R2, R233, P3 ;  /* 0x000000e90200720c */ /* 0x000fc40001fa1670 */
[C---:B------:R-:W-:Y:S02]  /*12af0*/  ISETP.LT.OR P2, PT, R2.reuse, R232, P2 ;  /* 0x000000e80200720c */ /* 0x040fe40001741670 */
        /* <DEDUP_REMOVED lines=10> */
[C---:B------:R-:W-:Y:S01]  /*12ba0*/  LOP3.LUT P4, RZ, R231.reuse, 0x2, RZ, 0xc0, !PT ;  /* 0x00000002e7ff7812 */ /* 0x040fe2000788c0ff */
[----:B------:R-:W-:Y:S01]  /*12bb0*/  FFMA.FTZ R15, R4, -UR19, R87 ;  /* 0x80000013040f7c23 */ /* 0x000fe20008010057 */
[----:B------:R-:W-:Y:S01]  /*12bc0*/  LOP3.LUT R231, R231, 0xfffffff7, RZ, 0xc0, !PT ;  /* 0xfffffff7e7e77812 */ /* 0x000fe200078ec0ff */
[----:B------:R-:W-:Y:S01]  /*12bd0*/  FFMA.FTZ R7, R2, -UR19, R91 ;  /* 0x8000001302077c23 */ /* 0x000fe2000801005b */
[----:B------:R-:W-:Y:S01]  /*12be0*/  VIADD R2, R0, 0x48 ;  /* 0x0000004800027836 */ /* 0x000fe20000000000 */
[----:B------:R-:W-:Y:S02]  /*12bf0*/  FSEL R82, R13, -INF , !P4 ;  /* 0xff8000000d527808 */ /* 0x000fe40006000000 */
[----:B------:R-:W-:Y:S01]  /*12c00*/  @P2 LOP3.LUT R231, R231, 0x8, RZ, 0xfc, !PT ;  /* 0x00000008e7e72812 */ /* 0x000fe200078efcff */
[--C-:B------:R-:W-:Y:S01]  /*12c10*/  IMAD.IADD R4, R237, 0x1, -R2.reuse ;  /* 0x00000001ed047824 */ /* 0x100fe200078e0a02 */
[----:B------:R-:W-:Y:S01]  /*12c20*/  ISETP.GE.AND P2, PT, R2, R241, PT ;  /* 0x000000f10200720c */ /* 0x000fe20003f46270 */
[--C-:B------:R-:W-:Y:S01]  /*12c30*/  IMAD.IADD R3, R238, 0x1, -R2.reuse ;  /* 0x00000001ee037824 */ /* 0x100fe200078e0a02 */
[----:B------:R-:W-:Y:S01]  /*12c40*/  LOP3.LUT R231, R231, 0xfffffffb, RZ, 0xc0, !PT ;  /* 0xfffffffbe7e77812 */ /* 0x000fe200078ec0ff */
[----:B------:R-:W-:Y:S01]  /*12c50*/  IMAD.IADD R6, R236, 0x1, -R2 ;  /* 0x00000001ec067824 */ /* 0x000fe200078e0a02 */
[----:B------:R-:W-:-:S02]  /*12c60*/  IABS R5, R4 ;  /* 0x0000000400057213 */ /* 0x000fc40000000000 */
[----:B------:R-:W-:Y:S02]  /*12c70*/  IABS R4, R3 ;  /* 0x0000000300047213 */ /* 0x000fe40000000000 */
[----:B------:R-:W-:Y:S02]  /*12c80*/  IABS R3, R6 ;  /* 0x0000000600037213 */ /* 0x000fe40000000000 */
[----:B------:R-:W-:Y:S02]  /*12c90*/  @P1 LOP3.LUT R231, R231, 0x4, RZ, 0xfc, !PT ;  /* 0x00000004e7e71812 */ /* 0x000fe400078efcff */
[----:B------:R-:W-:Y:S02]  /*12ca0*/  I2FP.F32.S32 R3, R3 ;  /* 0x0000000300037245 */ /* 0x000fe40000201400 */
[C---:B------:R-:W-:Y:S02]  /*12cb0*/  ISETP.GE.AND P4, PT, R2.reuse, R243, PT ;  /* 0x000000f30200720c */ /* 0x040fe40003f86270 */
[C---:B------:R-:W-:Y:S01]  /*12cc0*/  ISETP.GE.AND P3, PT, R2.reuse, R242, PT ;  /* 0x000000f20200720c */ /* 0x040fe20003f66270 */
[----:B------:R-:W-:Y:S01]  /*12cd0*/  FFMA.FTZ R14, R3, -UR19, R60 ;  /* 0x80000013030e7c23 */ /* 0x000fe2000801003c */
[----:B------:R-:W-:Y:S01]  /*12ce0*/  ISETP.GE.AND P1, PT, R2, R240, PT ;  /* 0x000000f00200720c */ /* 0x000fe20003f26270 */
[----:B------:R-:W-:Y:S01]  /*12cf0*/  VIADD R3, R0, 0x49 ;  /* 0x0000004900037836 */ /* 0x000fe20000000000 */
[----:B------:R-:W-:-:S02]  /*12d00*/  ISETP.LT.OR P2, PT, R2, R232, P2 ;  /* 0x000000e80200720c */ /* 0x000fc40001741670 */
[----:B------:R-:W-:Y:S02]  /*12d10*/  I2FP.F32.S32 R5, R5 ;  /* 0x0000000500057245 */ /* 0x000fe40000201400 */
[----:B------:R-:W-:Y:S02]  /*12d20*/  FSEL R91, R12, -INF , !P0 ;  /* 0xff8000000c5b7808 */ /* 0x000fe40004000000 */
[----:B------:R-:W-:Y:S01]  /*12d30*/  FSEL R117, R11, -INF , !P6 ;  /* 0xff8000000b757808 */ /* 0x000fe20007000000 */
[----:B------:R-:W-:Y:S01]  /*12d40*/  FFMA.FTZ R10, R5, -UR19, R76 ;  /* 0x80000013050a7c23 */ /* 0x000fe2000801004c */
[----:B------:R-:W-:Y:S01]  /*12d50*/  FSEL R250, R7, -INF , !P5 ;  /* 0xff80000007fa7808 */ /* 0x000fe20006800000 */
[----:B------:R-:W-:Y:S01]  /*12d60*/  IMAD.IADD R5, R238, 0x1, -R3 ;  /* 0x00000001ee057824 */ /* 0x000fe200078e0a03 */
[C---:B------:R-:W-:Y:S02]  /*12d70*/  ISETP.LT.OR P6, PT, R2.reuse, R235, P4 ;  /* 0x000000eb0200720c */ /* 0x040fe400027c1670 */
[----:B------:R-:W-:-:S02]  /*12d80*/  ISETP.LT.OR P5, PT, R2, R233, P3 ;  /* 0x000000e90200720c */ /* 0x000fc40001fa1670 */
[----:B------:R-:W-:Y:S01]  /*12d90*/  ISETP.LT.OR P0, PT, R2, R234, P1 ;  /* 0x000000ea0200720c */ /* 0x000fe20000f01670 */
[----:B------:R-:W-:Y:S01]  /*12da0*/  IMAD.IADD R2, R239, 0x1, -R2 ;  /* 0x00000001ef027824 */ /* 0x000fe200078e0a02 */
[C---:B------:R-:W-:Y:S02]  /*12db0*/  LOP3.LUT P4, RZ, R231.reuse, 0x8, RZ, 0xc0, !PT ;  /* 0x00000008e7ff7812 */ /* 0x040fe4000788c0ff */
[C---:B------:R-:W-:Y:S02]  /*12dc0*/  LOP3.LUT P3, RZ, R231.reuse, 0x4, RZ, 0xc0, !PT ;  /* 0x00000004e7ff7812 */ /* 0x040fe4000786c0ff */
[----:B------:R-:W-:Y:S02]  /*12dd0*/  I2FP.F32.S32 R4, R4 ;  /* 0x0000000400047245 */ /* 0x000fe40000201400 */
[----:B------:R-:W-:Y:S02]  /*12de0*/  LOP3.LUT R231, R231, 0xfffffffd, RZ, 0xc0, !PT ;  /* 0xfffffffde7e77812 */ /* 0x000fe400078ec0ff */
[----:B------:R-:W-:Y:S01]  /*12df0*/  IABS R6, R2 ;  /* 0x0000000200067213 */ /* 0x000fe20000000000 */
[----:B------:R-:W-:Y:S01]  /*12e00*/  FFMA.FTZ R9, R4, -UR19, R78 ;  /* 0x8000001304097c23 */ /* 0x000fe2000801004e */
[----:B------:R-:W-:Y:S01]  /*12e10*/  @P2 LOP3.LUT R231, R231, 0x2, RZ, 0xfc, !PT ;  /* 0x00000002e7e72812 */ /* 0x000fe200078efcff */
[----:B------:R-:W-:Y:S01]  /*12e20*/  IMAD.IADD R4, R237, 0x1, -R3 ;  /* 0x00000001ed047824 */ /* 0x000fe200078e0a03 */
[----:B------:R-:W-:Y:S01]  /*12e30*/  IABS R2, R5 ;  /* 0x0000000500027213 */ /* 0x000fe20000000000 */
[----:B------:R-:W-:Y:S01]  /*12e40*/  IMAD.MOV.U32 R5, RZ, RZ, R6 ;  /* 0x000000ffff057224 */ /* 0x000fe200078e0006 */
[----:B------:R-:W-:-:S02]  /*12e50*/  ISETP.GE.AND P2, PT, R3, R241, PT ;  /* 0x000000f10300720c */ /* 0x000fc40003f46270 */
[----:B------:R-:W-:Y:S02]  /*12e60*/  IABS R4, R4 ;  /* 0x0000000400047213 */ /* 0x000fe40000000000 */
[----:B------:R-:W-:Y:S02]  /*12e70*/  ISETP.LT.OR P2, PT, R3, R232, P2 ;  /* 0x000000e80300720c */ /* 0x000fe40001741670 */
[----:B------:R-:W-:Y:S02]  /*12e80*/  I2FP.F32.S32 R5, R5 ;  /* 0x0000000500057245 */ /* 0x000fe40000201400 */
[----:B------:R-:W-:Y:S02]  /*12e90*/  I2FP.F32.S32 R2, R2 ;  /* 0x0000000200027245 */ /* 0x000fe40000201400 */
[----:B------:R-:W-:Y:S01]  /*12ea0*/  FSEL R251, R16, -INF , !P4 ;  /* 0xff80000010fb7808 */ /* 0x000fe20006000000 */
[----:B------:R-:W-:Y:S01]  /*12eb0*/  FFMA.FTZ R8, R5, -UR19, R62 ;  /* 0x8000001305087c23 */ /* 0x000fe2000801003e */
[----:B------:R-:W-:Y:S01]  /*12ec0*/  ISETP.GE.AND P4, PT, R3, R243, PT ;  /* 0x000000f30300720c */ /* 0x000fe20003f86270 */
[----:B------:R-:W-:Y:S01]  /*12ed0*/  FFMA.FTZ R6, R2, -UR19, R79 ;  /* 0x8000001302067c23 */ /* 0x000fe2000801004f */
[----:B------:R-:W-:Y:S01]  /*12ee0*/  FSEL R89, R15, -INF , !P3 ;  /* 0xff8000000f597808 */ /* 0x000fe20005800000 */
[----:B------:R-:W-:Y:S01]  /*12ef0*/  VIADD R2, R0, 0x50 ;  /* 0x0000005000027836 */ /* 0x000fe20000000000 */
[----:B------:R-:W-:Y:S01]  /*12f00*/  ISETP.GE.AND P1, PT, R3, R240, PT ;  /* 0x000000f00300720c */ /* 0x000fe20003f26270 */
[----:B------:R-:W-:Y:S01]  /*12f10*/  IMAD.IADD R5, R236, 0x1, -R3 ;  /* 0x00000001ec057824 */ /* 0x000fe200078e0a03 */
[----:B------:R-:W-:-:S02]  /*12f20*/  I2FP.F32.S32 R4, R4 ;  /* 0x0000000400047245 */ /* 0x000fc40000201400 */
[C---:B------:R-:W-:Y:S02]  /*12f30*/  ISETP.GE.AND P3, PT, R3.reuse, R242, PT ;  /* 0x000000f20300720c */ /* 0x040fe40003f66270 */
[----:B------:R-:W-:Y:S01]  /*12f40*/  FSEL R116, R10, -INF , !P6 ;  /* 0xff8000000a747808 */ /* 0x000fe20007000000 */
[----:B------:R-:W-:Y:S01]  /*12f50*/  FFMA.FTZ R7, R4, -UR19, R77 ;  /* 0x8000001304077c23 */ /* 0x000fe2000801004d */
[----:B------:R-:W-:Y:S01]  /*12f60*/  ISETP.LT.OR P6, PT, R3, R235, P4 ;  /* 0x000000eb0300720c */ /* 0x000fe200027c1670 */
[----:B------:R-:W-:Y:S01]  /*12f70*/  IMAD.IADD R4, R237, 0x1, -R2 ;  /* 0x00000001ed047824 */ /* 0x000fe200078e0a02 */
[----:B------:R-:W-:Y:S02]  /*12f80*/  LOP3.LUT P4, RZ, R231, 0x2, RZ, 0xc0, !PT ;  /* 0x00000002e7ff7812 */ /* 0x000fe4000788c0ff */
[----:B------:R-:W-:Y:S02]  /*12f90*/  FSEL R129, R9, -INF , !P5 ;  /* 0xff80000009817808 */ /* 0x000fe40006800000 */
[----:B------:R-:W-:-:S02]  /*12fa0*/  ISETP.LT.OR P1, PT, R3, R234, P1 ;  /* 0x000000ea0300720c */ /* 0x000fc40000f21670 */
[----:B------:R-:W-:Y:S02]  /*12fb0*/  LOP3.LUT R231, R231, 0xfffffff7, RZ, 0xc0, !PT ;  /* 0xfffffff7e7e77812 */ /* 0x000fe400078ec0ff */
[----:B------:R-:W-:Y:S01]  /*12fc0*/  ISETP.LT.OR P5, PT, R3, R233, P3 ;  /* 0x000000e90300720c */ /* 0x000fe20001fa1670 */
[----:B------:R-:W-:Y:S01]  /*12fd0*/  IMAD.IADD R3, R239, 0x1, -R3 ;  /* 0x00000001ef037824 */ /* 0x000fe200078e0a03 */
[----:B------:R-:W-:Y:S02]  /*12fe0*/  @P2 LOP3.LUT R231, R231, 0x8, RZ, 0xfc, !PT ;  /* 0x00000008e7e72812 */ /* 0x000fe400078efcff */
[----:B------:R-:W-:Y:S02]  /*12ff0*/  IABS R9, R5 ;  /* 0x0000000500097213 */ /* 0x000fe40000000000 */
[----:B------:R-:W-:Y:S02]  /*13000*/  ISETP.GE.AND P2, PT, R2, R241, PT ;  /* 0x000000f10200720c */ /* 0x000fe40003f46270 */
[----:B------:R-:W-:-:S02]  /*13010*/  IABS R5, R3 ;  /* 0x0000000300057213 */ /* 0x000fc40000000000 */
[----:B------:R-:W-:Y:S01]  /*13020*/  IABS R3, R4 ;  /* 0x0000000400037213 */ /* 0x000fe20000000000 */
[----:B------:R-:W-:Y:S01]  /*13030*/  IMAD.MOV.U32 R4, RZ, RZ, R9 ;  /* 0x000000ffff047224 */ /* 0x000fe200078e0009 */
[----:B------:R-:W-:Y:S02]  /*13040*/  FSEL R252, R8, -INF , !P0 ;  /* 0xff80000008fc7808 */ /* 0x000fe40004000000 */
[----:B------:R-:W-:Y:S02]  /*13050*/  LOP3.LUT R231, R231, 0xfffffffb, RZ, 0xc0, !PT ;  /* 0xfffffffbe7e77812 */ /* 0x000fe400078ec0ff */
[----:B------:R-:W-:Y:S02]  /*13060*/  ISETP.LT.OR P0, PT, R2, R232, P2 ;  /* 0x000000e80200720c */ /* 0x000fe40001701670 */
[----:B------:R-:W-:Y:S02]  /*13070*/  FSEL R249, R14, -INF , !P4 ;  /* 0xff8000000ef97808 */ /* 0x000fe40006000000 */
[----:B------:R-:W-:-:S02]  /*13080*/  ISETP.GE.AND P4, PT, R2, R243, PT ;  /* 0x000000f30200720c */ /* 0x000fc40003f86270 */
[----:B------:R-:W-:Y:S02]  /*13090*/  ISETP.GE.AND P3, PT, R2, R242, PT ;  /* 0x000000f20200720c */ /* 0x000fe40003f66270 */
[----:B------:R-:W-:Y:S02]  /*130a0*/  @P1 LOP3.LUT R231, R231, 0x4, RZ, 0xfc, !PT ;  /* 0x00000004e7e71812 */ /* 0x000fe400078efcff */
[----:B------:R-:W-:Y:S02]  /*130b0*/  I2FP.F32.S32 R4, R4 ;  /* 0x0000000400047245 */ /* 0x000fe40000201400 */
[----:B------:R-:W-:Y:S02]  /*130c0*/  FSEL R115, R7, -INF , !P6 ;  /* 0xff80000007737808 */ /* 0x000fe40007000000 */
[----:B------:R-:W-:Y:S01]  /*130d0*/  FSEL R121, R6, -INF , !P5 ;  /* 0xff80000006797808 */ /* 0x000fe20006800000 */
[----:B------:R-:W-:Y:S01]  /*130e0*/  FFMA.FTZ R13, R4, -UR19, R61 ;  /* 0x80000013040d7c23 */ /* 0x000fe2000801003d */
[----:B------:R-:W-:Y:S01]  /*130f0*/  ISETP.LT.OR P6, PT, R2, R235, P4 ;  /* 0x000000eb0200720c */ /* 0x000fe200027c1670 */
[----:B------:R-:W-:Y:S01]  /*13100*/  IMAD.IADD R4, R238, 0x1, -R2 ;  /* 0x00000001ee047824 */ /* 0x000fe200078e0a02 */
[----:B------:R-:W-:-:S02]  /*13110*/  ISETP.LT.OR P5, PT, R2, R233, P3 ;  /* 0x000000e90200720c */ /* 0x000fc40001fa1670 */
[----:B------:R-:W-:Y:S02]  /*13120*/  I2FP.F32.S32 R3, R3 ;  /* 0x0000000300037245 */ /* 0x000fe40000201400 */
[C---:B------:R-:W-:Y:S02]  /*13130*/  LOP3.LUT P4, RZ, R231.reuse, 0x8, RZ, 0xc0, !PT ;  /* 0x00000008e7ff7812 */ /* 0x040fe4000788c0ff */
[----:B------:R-:W-:Y:S01]  /*13140*/  LOP3.LUT P3, RZ, R231, 0x4, RZ, 0xc0, !PT ;  /* 0x00000004e7ff7812 */ /* 0x000fe2000786c0ff */
[----:B------:R-:W-:Y:S01]  /*13150*/  FFMA.FTZ R11, R3, -UR19, R52 ;  /* 0x80000013030b7c23 */ /* 0x000fe20008010034 */
[----:B------:R-:W-:Y:S01]  /*13160*/  LOP3.LUT R231, R231, 0xfffffffd, RZ, 0xc0, !PT ;  /* 0xfffffffde7e77812 */ /* 0x000fe200078ec0ff */
[----:B------:R-:W-:Y:S01]  /*13170*/  IMAD.IADD R3, R236, 0x1, -R2 ;  /* 0x00000001ec037824 */ /* 0x000fe200078e0a02 */
[----:B------:R-:W-:Y:S02]  /*13180*/  I2FP.F32.S32 R5, R5 ;  /* 0x0000000500057245 */ /* 0x000fe40000201400 */
[----:B------:R-:W-:-:S02]  /*13190*/  ISETP.GE.AND P1, PT, R2, R240, PT ;  /* 0x000000f00200720c */ /* 0x000fc40003f26270 */
[----:B------:R-:W-:Y:S01]  /*131a0*/  @P0 LOP3.LUT R231, R231, 0x2, RZ, 0xfc, !PT ;  /* 0x00000002e7e70812 */ /* 0x000fe200078efcff */
[----:B------:R-:W-:Y:S01]  /*131b0*/  FFMA.FTZ R12, R5, -UR19, R63 ;  /* 0x80000013050c7c23 */ /* 0x000fe2000801003f */
        /* <DEDUP_REMOVED lines=15> */
[----:B------:R-:W-:Y:S02]  /*132b0*/  FSEL R113, R11, -INF , !P6 ;  /* 0xff8000000b717808 */ /* 0x000fe40007000000 */
[----:B------:R-:W-:Y:S01]  /*132c0*/  FSEL R245, R15, -INF , !P0 ;  /* 0xff8000000ff57808 */ /* 0x000fe20004000000 */
        /* <DEDUP_REMOVED lines=30> */
[----:B------:R-:W-:-:S02]  /*134b0*/  @P2 LOP3.LUT R231, R231, 0x8, RZ, 0xfc, !PT ;  /* 0x00000008e7e72812 */ /* 0x000fc400078efcff */
[----:B------:R-:W-:Y:S02]  /*134c0*/  IABS R4, R4 ;  /* 0x0000000400047213 */ /* 0x000fe40000000000 */
        /* <DEDUP_REMOVED lines=28> */
[----:B------:R-:W-:Y:S02]  /*13690*/  I2FP.F32.S32 R5, R5 ;  /* 0x0000000500057245 */ /* 0x000fe40000201400 */
[C---:B------:R-:W-:Y:S02]  /*136a0*/  LOP3.LUT P3, RZ, R231.reuse, 0x4, RZ, 0xc0, !PT ;  /* 0x00000004e7ff7812 */ /* 0x040fe4000786c0ff */
[----:B------:R-:W-:Y:S01]  /*136b0*/  LOP3.LUT R231, R231, 0xfffffffd, RZ, 0xc0, !PT ;  /* 0xfffffffde7e77812 */ /* 0x000fe200078ec0ff */
[----:B------:R-:W-:Y:S01]  /*136c0*/  FFMA.FTZ R12, R5, -UR19, R210 ;  /* 0x80000013050c7c23 */ /* 0x000fe200080100d2 */
[----:B------:R-:W-:-:S02]  /*136d0*/  I2FP.F32.S32 R4, R4 ;  /* 0x0000000400047245 */ /* 0x000fc40000201400 */
[----:B------:R-:W-:Y:S02]  /*136e0*/  I2FP.F32.S32 R3, R3 ;  /* 0x0000000300037245 */ /* 0x000fe40000201400 */
[----:B------:R-:W-:Y:S01]  /*136f0*/  @P2 LOP3.LUT R231, R231, 0x2, RZ, 0xfc, !PT ;  /* 0x00000002e7e72812 */ /* 0x000fe200078efcff */
[----:B------:R-:W-:Y:S01]  /*13700*/  FFMA.FTZ R13, R4, -UR19, R203 ;  /* 0x80000013040d7c23 */ /* 0x000fe200080100cb */
[----:B------:R-:W-:Y:S01]  /*13710*/  FSEL R133, R14, -INF , !P4 ;  /* 0xff8000000e857808 */ /* 0x000fe20006000000 */
[--C-:B------:R-:W-:Y:S01]  /*13720*/  IMAD.IADD R4, R238, 0x1, -R2.reuse ;  /* 0x00000001ee047824 */ /* 0x100fe200078e0a02 */
[----:B------:R-:W-:Y:S01]  /*13730*/  FSEL R210, R8, -INF , !P3 ;  /* 0xff80000008d27808 */ /* 0x000fe20005800000 */
[----:B------:R-:W-:Y:S01]  /*13740*/  FFMA.FTZ R11, R3, -UR19, R73 ;  /* 0x80000013030b7c23 */ /* 0x000fe20008010049 */
[----:B------:R-:W-:Y:S01]  /*13750*/  ISETP.GE.AND P4, PT, R2, R243, PT ;  /* 0x000000f30200720c */ /* 0x000fe20003f86270 */
[----:B------:R-:W-:Y:S01]  /*13760*/  IMAD.IADD R3, R236, 0x1, -R2 ;  /* 0x00000001ec037824 */ /* 0x000fe200078e0a02 */
[----:B------:R-:W-:-:S02]  /*13770*/  ISETP.GE.AND P3, PT, R2, R242, PT ;  /* 0x000000f20200720c */ /* 0x000fc40003f66270 */
[C---:B------:R-:W-:Y:S02]  /*13780*/  ISETP.GE.AND P2, PT, R2.reuse, R241, PT ;  /* 0x000000f10200720c */ /* 0x040fe40003f46270 */
[----:B------:R-:W-:Y:S02]  /*13790*/  ISETP.GE.AND P1, PT, R2, R240, PT ;  /* 0x000000f00200720c */ /* 0x000fe40003f26270 */
[----:B------:R-:W-:Y:S02]  /*137a0*/  FSEL R99, R7, -INF , !P6 ;  /* 0xff80000007637808 */ /* 0x000fe40007000000 */
[----:B------:R-:W-:Y:S02]  /*137b0*/  FSEL R111, R6, -INF , !P5 ;  /* 0xff800000066f7808 */ /* 0x000fe40006800000 */
[C---:B------:R-:W-:Y:S02]  /*137c0*/  ISETP.LT.OR P6, PT, R2.reuse, R235, P4 ;  /* 0x000000eb0200720c */ /* 0x040fe400027c1670 */
        /* <DEDUP_REMOVED lines=17> */
[----:B------:R-:W-:Y:S01]  /*138e0*/  FSEL R98, R11, -INF , !P6 ;  /* 0xff8000000b627808 */ /* 0x000fe20007000000 */
[----:B------:R-:W-:Y:S01]  /*138f0*/  IMAD.MOV.U32 R204, RZ, RZ, R208 ;  /* 0x000000ffffcc7224 */ /* 0x000fe200078e00d0 */
[----:B------:R-:W-:Y:S01]  /*13900*/  @P2 LOP3.LUT R231, R231, 0x8, RZ, 0xfc, !PT ;  /* 0x00000008e7e72812 */ /* 0x000fe200078efcff */
[--C-:B------:R-:W-:Y:S01]  /*13910*/  IMAD.IADD R4, R237, 0x1, -R2.reuse ;  /* 0x00000001ed047824 */ /* 0x100fe200078e0a02 */
[----:B------:R1:W5:Y:S01]  /*13920*/  LDL.LU R146, [R1+0x118] ;  /* 0x0001180001927983 */ /* 0x0003620000300800 */
[--C-:B------:R-:W-:Y:S01]  /*13930*/  IMAD.IADD R3, R238, 0x1, -R2.reuse ;  /* 0x00000001ee037824 */ /* 0x100fe200078e0a02 */
[----:B------:R-:W-:Y:S01]  /*13940*/  LOP3.LUT R231, R231, 0xfffffffb, RZ, 0xc0, !PT ;  /* 0xfffffffbe7e77812 */ /* 0x000fe200078ec0ff */
[----:B------:R-:W-:Y:S01]  /*13950*/  IMAD.IADD R6, R236, 0x1, -R2 ;  /* 0x00000001ec067824 */ /* 0x000fe200078e0a02 */
[----:B------:R-:W-:-:S02]  /*13960*/  IABS R5, R4 ;  /* 0x0000000400057213 */ /* 0x000fc40000000000 */
[----:B------:R-:W-:Y:S02]  /*13970*/  FSEL R123, R13, -INF , !P4 ;  /* 0xff8000000d7b7808 */ /* 0x000fe40006000000 */
[----:B------:R-:W-:Y:S02]  /*13980*/  ISETP.GE.AND P3, PT, R2, R242, PT ;  /* 0x000000f20200720c */ /* 0x000fe40003f66270 */
[----:B------:R-:W-:Y:S02]  /*13990*/  FSEL R208, R12, -INF , !P0 ;  /* 0xff8000000cd07808 */ /* 0x000fe40004000000 */
[----:B------:R-:W-:Y:S01]  /*139a0*/  FSEL R108, R7, -INF , !P5 ;  /* 0xff800000076c7808 */ /* 0x000fe20006800000 */
[----:B------:R-:W-:Y:S01]  /*139b0*/  IMAD.MOV.U32 R203, RZ, RZ, R112 ;  /* 0x000000ffffcb7224 */ /* 0x000fe200078e0070 */
[----:B------:R-:W-:Y:S01]  /*139c0*/  IABS R4, R3 ;  /* 0x0000000300047213 */ /* 0x000fe20000000000 */
[----:B------:R-:W-:Y:S01]  /*139d0*/  IMAD.MOV.U32 R83, RZ, RZ, R204 ;  /* 0x000000ffff537224 */ /* 0x000fe200078e00cc */
[----:B------:R-:W-:Y:S01]  /*139e0*/  IABS R3, R6 ;  /* 0x0000000600037213 */ /* 0x000fe20000000000 */
[----:B------:R1:W5:Y:S01]  /*139f0*/  LDL.LU R145, [R1+0x114] ;  /* 0x0001140001917983 */ /* 0x0003620000300800 */
[----:B------:R-:W-:-:S02]  /*13a00*/  ISETP.GE.AND P2, PT, R2, R241, PT ;  /* 0x000000f10200720c */ /* 0x000fc40003f46270 */
[----:B------:R-:W-:Y:S02]  /*13a10*/  @P1 LOP3.LUT R231, R231, 0x4, RZ, 0xfc, !PT ;  /* 0x00000004e7e71812 */ /* 0x000fe400078efcff */
[----:B------:R-:W-:Y:S02]  /*13a20*/  I2FP.F32.S32 R3, R3 ;  /* 0x0000000300037245 */ /* 0x000fe40000201400 */
[C---:B------:R-:W-:Y:S02]  /*13a30*/  ISETP.GE.AND P4, PT, R2.reuse, R243, PT ;  /* 0x000000f30200720c */ /* 0x040fe40003f86270 */
[C---:B------:R-:W-:Y:S02]  /*13a40*/  ISETP.GE.AND P1, PT, R2.reuse, R240, PT ;  /* 0x000000f00200720c */ /* 0x040fe40003f26270 */
[----:B------:R-:W-:Y:S01]  /*13a50*/  ISETP.LT.OR P2, PT, R2, R232, P2 ;  /* 0x000000e80200720c */ /* 0x000fe20001741670 */
[----:B------:R-:W-:Y:S01]  /*13a60*/  FFMA.FTZ R14, R3, -UR19, R144 ;  /* 0x80000013030e7c23 */ /* 0x000fe20008010090 */
[----:B------:R-:W-:Y:S01]  /*13a70*/  I2FP.F32.S32 R5, R5 ;  /* 0x0000000500057245 */ /* 0x000fe20000201400 */
[----:B------:R-:W-:Y:S01]  /*13a80*/  VIADD R3, R0, 0x61 ;  /* 0x0000006100037836 */ /* 0x000fe20000000000 */
[----:B------:R-:W-:-:S02]  /*13a90*/  ISETP.LT.OR P6, PT, R2, R235, P4 ;  /* 0x000000eb0200720c */ /* 0x000fc400027c1670 */
[C---:B------:R-:W-:Y:S02]  /*13aa0*/  ISETP.LT.OR P5, PT, R2.reuse, R233, P3 ;  /* 0x000000e90200720c */ /* 0x040fe40001fa1670 */
[----:B------:R-:W-:Y:S01]  /*13ab0*/  ISETP.LT.OR P0, PT, R2, R234, P1 ;  /* 0x000000ea0200720c */ /* 0x000fe20000f01670 */
[----:B------:R-:W-:Y:S02]  /*13ac0*/  IMAD.IADD R2, R239, 0x1, -R2 ;  /* 0x00000001ef027824 */ /* 0x000fe400078e0a02 */
[----:B------:R-:W-:Y:S01]  /*13ad0*/  FFMA.FTZ R10, R5, -UR19, R40 ;  /* 0x80000013050a7c23 */ /* 0x000fe20008010028 */
[C---:B------:R-:W-:Y:S01]  /*13ae0*/  LOP3.LUT P4, RZ, R231.reuse, 0x8, RZ, 0xc0, !PT ;  /* 0x00000008e7ff7812 */ /* 0x040fe2000788c0ff */
[----:B------:R-:W-:Y:S01]  /*13af0*/  IMAD.IADD R5, R238, 0x1, -R3 ;  /* 0x00000001ee057824 */ /* 0x000fe200078e0a03 */
[C---:B------:R-:W-:Y:S01]  /*13b00*/  LOP3.LUT P3, RZ, R231.reuse, 0x4, RZ, 0xc0, !PT ;  /* 0x00000004e7ff7812 */ /* 0x040fe2000786c0ff */
[----:B------:R-:W-:Y:S01]  /*13b10*/  IMAD.MOV.U32 R88, RZ, RZ, R203 ;  /* 0x000000ffff587224 */ /* 0x000fe200078e00cb */
[----:B------:R-:W-:Y:S01]  /*13b20*/  I2FP.F32.S32 R4, R4 ;  /* 0x0000000400047245 */ /* 0x000fe20000201400 */
[----:B------:R1:W5:Y:S01]  /*13b30*/  LDL.LU R144, [R1+0x110] ;  /* 0x0001100001907983 */ /* 0x0003620000300800 */
[----:B------:R-:W-:-:S02]  /*13b40*/  LOP3.LUT R231, R231, 0xfffffffd, RZ, 0xc0, !PT ;  /* 0xfffffffde7e77812 */ /* 0x000fc400078ec0ff */
[----:B------:R-:W-:Y:S01]  /*13b50*/  IABS R6, R2 ;  /* 0x0000000200067213 */ /* 0x000fe20000000000 */
[----:B------:R-:W-:Y:S01]  /*13b60*/  FFMA.FTZ R9, R4, -UR19, R42 ;  /* 0x8000001304097c23 */ /* 0x000fe2000801002a */
[----:B------:R-:W-:Y:S01]  /*13b70*/  @P2 LOP3.LUT R231, R231, 0x2, RZ, 0xfc, !PT ;  /* 0x00000002e7e72812 */ /* 0x000fe200078efcff */
[----:B------:R-:W-:Y:S01]  /*13b80*/  IMAD.IADD R4, R237, 0x1, -R3 ;  /* 0x00000001ed047824 */ /* 0x000fe200078e0a03 */
[----:B------:R-:W-:Y:S01]  /*13b90*/  IABS R2, R5 ;  /* 0x0000000500027213 */ /* 0x000fe20000000000 */
[----:B------:R-:W-:Y:S01]  /*13ba0*/  IMAD.MOV.U32 R5, RZ, RZ, R6 ;  /* 0x000000ffff057224 */ /* 0x000fe200078e0006 */
[C---:B------:R-:W-:Y:S02]  /*13bb0*/  ISETP.GE.AND P2, PT, R3.reuse, R241, PT ;  /* 0x000000f10300720c */ /* 0x040fe40003f46270 */
[----:B------:R-:W-:Y:S02]  /*13bc0*/  IABS R4, R4 ;  /* 0x0000000400047213 */ /* 0x000fe40000000000 */
[----:B------:R-:W-:-:S02]  /*13bd0*/  ISETP.LT.OR P2, PT, R3, R232, P2 ;  /* 0x000000e80300720c */ /* 0x000fc40001741670 */
[----:B------:R-:W-:Y:S02]  /*13be0*/  I2FP.F32.S32 R5, R5 ;  /* 0x0000000500057245 */ /* 0x000fe40000201400 */
[----:B------:R-:W-:Y:S02]  /*13bf0*/  I2FP.F32.S32 R2, R2 ;  /* 0x0000000200027245 */ /* 0x000fe40000201400 */
[----:B------:R-:W-:Y:S02]  /*13c00*/  FSEL R112, R16, -INF , !P4 ;  /* 0xff80000010707808 */ /* 0x000fe40006000000 */
[----:B------:R-:W-:Y:S02]  /*13c10*/  ISETP.GE.AND P4, PT, R3, R243, PT ;  /* 0x000000f30300720c */ /* 0x000fe40003f86270 */
[----:B------:R-:W-:Y:S02]  /*13c20*/  FSEL R207, R15, -INF , !P3 ;  /* 0xff8000000fcf7808 */ /* 0x000fe40005800000 */
[----:B------:R-:W-:Y:S01]  /*13c30*/  ISETP.GE.AND P1, PT, R3, R240, PT ;  /* 0x000000f00300720c */ /* 0x000fe20003f26270 */
[----:B------:R-:W-:Y:S01]  /*13c40*/  FFMA.FTZ R8, R5, -UR19, R143 ;  /* 0x8000001305087c23 */ /* 0x000fe2000801008f */
[----:B------:R-:W-:Y:S01]  /*13c50*/  I2FP.F32.S32 R4, R4 ;  /* 0x0000000400047245 */ /* 0x000fe20000201400 */
[----:B------:R-:W-:Y:S01]  /*13c60*/  FFMA.FTZ R6, R2, -UR19, R43 ;  /* 0x8000001302067c23 */ /* 0x000fe2000801002b */
[----:B------:R-:W-:-:S02]  /*13c70*/  ISETP.GE.AND P3, PT, R3, R242, PT ;  /* 0x000000f20300720c */ /* 0x000fc40003f66270 */
[----:B------:R-:W-:Y:S01]  /*13c80*/  FSEL R97, R10, -INF , !P6 ;  /* 0xff8000000a617808 */ /* 0x000fe20007000000 */
[----:B------:R-:W-:Y:S01]  /*13c90*/  VIADD R2, R0, 0x68 ;  /* 0x0000006800027836 */ /* 0x000fe20000000000 */
[----:B------:R-:W-:Y:S01]  /*13ca0*/  ISETP.LT.OR P6, PT, R3, R235, P4 ;  /* 0x000000eb0300720c */ /* 0x000fe200027c1670 */
[----:B------:R-:W-:Y:S01]  /*13cb0*/  IMAD.IADD R5, R236, 0x1, -R3 ;  /* 0x00000001ec057824 */ /* 0x000fe200078e0a03 */
[----:B------:R-:W-:Y:S01]  /*13cc0*/  LOP3.LUT P4, RZ, R231, 0x2, RZ, 0xc0, !PT ;  /* 0x00000002e7ff7812 */ /* 0x000fe2000788c0ff */
[----:B------:R1:W5:Y:S01]  /*13cd0*/  LDL.LU R143, [R1+0x10c] ;  /* 0x00010c00018f7983 */ /* 0x0003620000300800 */
[----:B------:R-:W-:Y:S02]  /*13ce0*/  FSEL R107, R9, -INF , !P5 ;  /* 0xff800000096b7808 */ /* 0x000fe40006800000 */
[----:B------:R-:W-:Y:S02]  /*13cf0*/  ISETP.LT.OR P1, PT, R3, R234, P1 ;  /* 0x000000ea0300720c */ /* 0x000fe40000f21670 */
[----:B------:R-:W-:Y:S01]  /*13d00*/  LOP3.LUT R231, R231, 0xfffffff7, RZ, 0xc0, !PT ;  /* 0xfffffff7e7e77812 */ /* 0x000fe200078ec0ff */
[----:B------:R-:W-:Y:S01]  /*13d10*/  FFMA.FTZ R7, R4, -UR19, R41 ;  /* 0x8000001304077c23 */ /* 0x000fe20008010029 */
[----:B------:R-:W-:Y:S01]  /*13d20*/  ISETP.LT.OR P5, PT, R3, R233, P3 ;  /* 0x000000e90300720c */ /* 0x000fe20001fa1670 */
[----:B------:R-:W-:Y:S01]  /*13d30*/  IMAD.IADD R3, R239, 0x1, -R3 ;  /* 0x00000001ef037824 */ /* 0x000fe200078e0a03 */
[----:B------:R-:W-:Y:S01]  /*13d40*/  @P2 LOP3.LUT R231, R231, 0x8, RZ, 0xfc, !PT ;  /* 0x00000008e7e72812 */ /* 0x000fe200078efcff */
[----:B------:R-:W-:Y:S01]  /*13d50*/  IMAD.IADD R4, R237, 0x1, -R2 ;  /* 0x00000001ed047824 */ /* 0x000fe200078e0a02 */
[----:B------:R-:W-:-:S02]  /*13d60*/  IABS R9, R5 ;  /* 0x0000000500097213 */ /* 0x000fc40000000000 */
[----:B------:R-:W-:Y:S02]  /*13d70*/  ISETP.GE.AND P2, PT, R2, R241, PT ;  /* 0x000000f10200720c */ /* 0x000fe40003f46270 */
[----:B------:R-:W-:Y:S02]  /*13d80*/  IABS R5, R3 ;  /* 0x0000000300057213 */ /* 0x000fe40000000000 */
[----:B------:R-:W-:Y:S01]  /*13d90*/  IABS R3, R4 ;  /* 0x0000000400037213 */ /* 0x000fe20000000000 */
[----:B------:R-:W-:Y:S01]  /*13da0*/  IMAD.MOV.U32 R4, RZ, RZ, R9 ;  /* 0x000000ffff047224 */ /* 0x000fe200078e0009 */
[----:B------:R-:W-:Y:S02]  /*13db0*/  FSEL R206, R8, -INF , !P0 ;  /* 0xff80000008ce7808 */ /* 0x000fe40004000000 */
[----:B------:R-:W-:Y:S02]  /*13dc0*/  LOP3.LUT R231, R231, 0xfffffffb, RZ, 0xc0, !PT ;  /* 0xfffffffbe7e77812 */ /* 0x000fe400078ec0ff */
[----:B------:R-:W-:-:S02]  /*13dd0*/  ISETP.LT.OR P0, PT, R2, R232, P2 ;  /* 0x000000e80200720c */ /* 0x000fc40001701670 */
[----:B------:R-:W-:Y:S02]  /*13de0*/  FSEL R110, R14, -INF , !P4 ;  /* 0xff8000000e6e7808 */ /* 0x000fe40006000000 */
[C---:B------:R-:W-:Y:S02]  /*13df0*/  ISETP.GE.AND P4, PT, R2.reuse, R243, PT ;  /* 0x000000f30200720c */ /* 0x040fe40003f86270 */
[----:B------:R-:W-:Y:S02]  /*13e00*/  ISETP.GE.AND P3, PT, R2, R242, PT ;  /* 0x000000f20200720c */ /* 0x000fe40003f66270 */
[----:B------:R-:W-:Y:S02]  /*13e10*/  @P1 LOP3.LUT R231, R231, 0x4, RZ, 0xfc, !PT ;  /* 0x00000004e7e71812 */ /* 0x000fe400078efcff */
[----:B------:R-:W-:Y:S02]  /*13e20*/  I2FP.F32.S32 R4, R4 ;  /* 0x0000000400047245 */ /* 0x000fe40000201400 */
[----:B------:R-:W-:-:S02]  /*13e30*/  FSEL R96, R7, -INF , !P6 ;  /* 0xff80000007607808 */ /* 0x000fc40007000000 */
[----:B------:R-:W-:Y:S02]  /*13e40*/  FSEL R106, R6, -INF , !P5 ;  /* 0xff800000066a7808 */ /* 0x000fe40006800000 */
[C---:B------:R-:W-:Y:S02]  /*13e50*/  ISETP.LT.OR P6, PT, R2.reuse, R235, P4 ;  /* 0x000000eb0200720c */ /* 0x040fe400027c1670 */
[----:B------:R-:W-:Y:S02]  /*13e60*/  ISETP.LT.OR P5, PT, R2, R233, P3 ;  /* 0x000000e90200720c */ /* 0x000fe40001fa1670 */
[----:B------:R-:W-:Y:S02]  /*13e70*/  I2FP.F32.S32 R3, R3 ;  /* 0x0000000300037245 */ /* 0x000fe40000201400 */
[C---:B------:R-:W-:Y:S02]  /*13e80*/  LOP3.LUT P4, RZ, R231.reuse, 0x8, RZ, 0xc0, !PT ;  /* 0x00000008e7ff7812 */ /* 0x040fe4000788c0ff */
[C---:B------:R-:W-:Y:S01]  /*13e90*/  LOP3.LUT P3, RZ, R231.reuse, 0x4, RZ, 0xc0, !PT ;  /* 0x00000004e7ff7812 */ /* 0x040fe2000786c0ff */
[----:B------:R-:W-:Y:S01]  /*13ea0*/  FFMA.FTZ R13, R4, -UR19, R142 ;  /* 0x80000013040d7c23 */ /* 0x000fe2000801008e */
[----:B------:R-:W-:Y:S01]  /*13eb0*/  LOP3.LUT R231, R231, 0xfffffffd, RZ, 0xc0, !PT ;  /* 0xfffffffde7e77812 */ /* 0x000fe200078ec0ff */
[----:B------:R-:W-:Y:S01]  /*13ec0*/  IMAD.IADD R4, R238, 0x1, -R2 ;  /* 0x00000001ee047824 */ /* 0x000fe200078e0a02 */
[----:B------:R-:W-:-:S02]  /*13ed0*/  I2FP.F32.S32 R5, R5 ;  /* 0x0000000500057245 */ /* 0x000fc40000201400 */
[----:B------:R-:W-:Y:S01]  /*13ee0*/  ISETP.GE.AND P1, PT, R2, R240, PT ;  /* 0x000000f00200720c */ /* 0x000fe20003f26270 */
[----:B------:R-:W-:Y:S01]  /*13ef0*/  FFMA.FTZ R11, R3, -UR19, R64 ;  /* 0x80000013030b7c23 */ /* 0x000fe20008010040 */
[----:B------:R-:W-:Y:S01]  /*13f00*/  @P0 LOP3.LUT R231, R231, 0x2, RZ, 0xfc, !PT ;  /* 0x00000002e7e70812 */ /* 0x000fe200078efcff */
[--C-:B------:R-:W-:Y:S01]  /*13f10*/  IMAD.IADD R3, R236, 0x1, -R2.reuse ;  /* 0x00000001ec037824 */ /* 0x100fe200078e0a02 */
[----:B------:R-:W-:Y:S01]  /*13f20*/  ISETP.LT.OR P0, PT, R2, R234, P1 ;  /* 0x000000ea0200720c */ /* 0x000fe20000f01670 */
[----:B------:R-:W-:Y:S01]  /*13f30*/  FFMA.FTZ R12, R5, -UR19, R141 ;  /* 0x80000013050c7c23 */ /* 0x000fe2000801008d */
[----:B------:R-:W-:Y:S01]  /*13f40*/  IMAD.IADD R2, R239, 0x1, -R2 ;  /* 0x00000001ef027824 */ /* 0x000fe200078e0a02 */
[----:B------:R-:W-:Y:S01]  /*13f50*/  IABS R5, R4 ;  /* 0x0000000400057213 */ /* 0x000fe20000000000 */
[----:B------:R1:W5:Y:S03]  /*13f60*/  LDL.LU R142, [R1+0x108] ;  /* 0x00010800018e7983 */ /* 0x0003660000300800 */
[----:B------:R-:W-:Y:S01]  /*13f70*/  IABS R4, R2 ;  /* 0x0000000200047213 */ /* 0x000fe20000000000 */
[----:B------:R-:W-:Y:S01]  /*13f80*/  IMAD.MOV.U32 R2, RZ, RZ, R5 ;  /* 0x000000ffff027224 */ /* 0x000fe200078e0005 */
[----:B------:R-:W-:Y:S01]  /*13f90*/  IABS R3, R3 ;  /* 0x0000000300037213 */ /* 0x000fe20000000000 */
[----:B------:R1:W5:Y:S03]  /*13fa0*/  LDL.LU R141, [R1+0x104] ;  /* 0x00010400018d7983 */ /* 0x0003660000300800 */
[----:B------:R-:W-:-:S02]  /*13fb0*/  I2FP.F32.S32 R2, R2 ;  /* 0x0000000200027245 */ /* 0x000fc40000201400 */
[----:B------:R-:W-:Y:S02]  /*13fc0*/  I2FP.F32.S32 R4, R4 ;  /* 0x0000000400047245 */ /* 0x000fe40000201400 */
[----:B------:R-:W-:Y:S01]  /*13fd0*/  I2FP.F32.S32 R3, R3 ;  /* 0x0000000300037245 */ /* 0x000fe20000201400 */
[----:B------:R-:W-:Y:S01]  /*13fe0*/  FFMA.FTZ R7, R2, -UR19, R66 ;  /* 0x8000001302077c23 */ /* 0x000fe20008010042 */
[----:B------:R-:W-:Y:S02]  /*13ff0*/  VIADD R2, R0, 0x69 ;  /* 0x0000006900027836 */ /* 0x000fe40000000000 */
[----:B------:R-:W-:Y:S01]  /*14000*/  FFMA.FTZ R15, R4, -UR19, R139 ;  /* 0x80000013040f7c23 */ /* 0x000fe2000801008b */
[----:B------:R-:W-:Y:S01]  /*14010*/  FFMA.FTZ R16, R3, -UR19, R140 ;  /* 0x8000001303107c23 */ /* 0x000fe2000801008c */
[--C-:B------:R-:W-:Y:S01]  /*14020*/  IMAD.IADD R4, R237, 0x1, -R2.reuse ;  /* 0x00000001ed047824 */ /* 0x100fe200078e0a02 */
[----:B------:R-:W-:Y:S01]  /*14030*/  ISETP.GE.AND P2, PT, R2, R241, PT ;  /* 0x000000f10200720c */ /* 0x000fe20003f46270 */
[----:B------:R-:W-:-:S02]  /*14040*/  IMAD.IADD R3, R238, 0x1, -R2 ;  /* 0x00000001ee037824 */ /* 0x000fc400078e0a02 */
[----:B------:R-:W-:Y:S01]  /*14050*/  IMAD.IADD R6, R236, 0x1, -R2 ;  /* 0x00000001ec067824 */ /* 0x000fe200078e0a02 */
[----:B------:R-:W-:Y:S01]  /*14060*/  IABS R5, R4 ;  /* 0x0000000400057213 */ /* 0x000fe20000000000 */
[----:B------:R1:W5:Y:S01]  /*14070*/  LDL.LU R140, [R1+0x100] ;  /* 0x00010000018c7983 */ /* 0x0003620000300800 */
[----:B------:R-:W-:Y:S02]  /*14080*/  IABS R4, R3 ;  /* 0x0000000300047213 */ /* 0x000fe40000000000 */
[----:B------:R-:W-:Y:S01]  /*14090*/  IABS R3, R6 ;  /* 0x0000000600037213 */ /* 0x000fe20000000000 */
[----:B------:R1:W5:Y:S01]  /*140a0*/  LDL.LU R139, [R1+0xfc] ;  /* 0x0000fc00018b7983 */ /* 0x0003620000300800 */
[----:B------:R-:W-:Y:S02]  /*140b0*/  FSEL R105, R13, -INF , !P4 ;  /* 0xff8000000d697808 */ /* 0x000fe40006000000 */
[----:B------:R-:W-:Y:S02]  /*140c0*/  I2FP.F32.S32 R3, R3 ;  /* 0x0000000300037245 */ /* 0x000fe40000201400 */
[----:B------:R-:W-:-:S02]  /*140d0*/  FSEL R205, R12, -INF , !P3 ;  /* 0xff8000000ccd7808 */ /* 0x000fc40005800000 */
[C---:B------:R-:W-:Y:S02]  /*140e0*/  ISETP.GE.AND P4, PT, R2.reuse, R243, PT ;  /* 0x000000f30200720c */ /* 0x040fe40003f86270 */
[C---:B------:R-:W-:Y:S02]  /*140f0*/  ISETP.GE.AND P3, PT, R2.reuse, R242, PT ;  /* 0x000000f20200720c */ /* 0x040fe40003f66270 */
[C---:B------:R-:W-:Y:S02]  /*14100*/  ISETP.GE.AND P1, PT, R2.reuse, R240, PT ;  /* 0x000000f00200720c */ /* 0x040fe40003f26270 */
[----:B------:R-:W-:Y:S01]  /*14110*/  ISETP.LT.OR P2, PT, R2, R232, P2 ;  /* 0x000000e80200720c */ /* 0x000fe20001741670 */
[----:B------:R-:W-:Y:S01]  /*14120*/  FFMA.FTZ R14, R3, -UR19, R138 ;  /* 0x80000013030e7c23 */ /* 0x000fe2000801008a */
[----:B------:R-:W-:Y:S02]  /*14130*/  I2FP.F32.S32 R5, R5 ;  /* 0x0000000500057245 */ /* 0x000fe40000201400 */
[----:B------:R-:W-:-:S02]  /*14140*/  FSEL R92, R11, -INF , !P6 ;  /* 0xff8000000b5c7808 */ /* 0x000fc40007000000 */
[----:B------:R-:W-:Y:S01]  /*14150*/  FSEL R95, R7, -INF , !P5 ;  /* 0xff800000075f7808 */ /* 0x000fe20006800000 */
[----:B------:R-:W-:Y:S01]  /*14160*/  VIADD R3, R0, 0x70 ;  /* 0x0000007000037836 */ /* 0x000fe20000000000 */
[C---:B------:R-:W-:Y:S01]  /*14170*/  ISETP.LT.OR P6, PT, R2.reuse, R235, P4 ;  /* 0x000000eb0200720c */ /* 0x040fe200027c1670 */
[----:B------:R1:W5:Y:S01]  /*14180*/  LDL.LU R138, [R1+0xf8] ;  /* 0x0000f800018a7983 */ /* 0x0003620000300800 */
[C---:B------:R-:W-:Y:S02]  /*14190*/  ISETP.LT.OR P5, PT, R2.reuse, R233, P3 ;  /* 0x000000e90200720c */ /* 0x040fe40001fa1670 */
[----:B------:R-:W-:Y:S01]  /*141a0*/  ISETP.LT.OR P1, PT, R2, R234, P1 ;  /* 0x000000ea0200720c */ /* 0x000fe20000f21670 */
[----:B------:R-:W-:Y:S02]  /*141b0*/  IMAD.IADD R2, R239, 0x1, -R2 ;  /* 0x00000001ef027824 */ /* 0x000fe400078e0a02 */
[----:B------:R-:W-:Y:S01]  /*141c0*/  FFMA.FTZ R10, R5, -UR19, R65 ;  /* 0x80000013050a7c23 */ /* 0x000fe20008010041 */
[----:B------:R-:W-:Y:S01]  /*141d0*/  I2FP.F32.S32 R4, R4 ;  /* 0x0000000400047245 */ /* 0x000fe20000201400 */
[----:B------:R-:W-:Y:S01]  /*141e0*/  IMAD.IADD R5, R238, 0x1, -R3 ;  /* 0x00000001ee057824 */ /* 0x000fe200078e0a03 */
[----:B------:R-:W-:-:S02]  /*141f0*/  LOP3.LUT P4, RZ, R231, 0x2, RZ, 0xc0, !PT ;  /* 0x00000002e7ff7812 */ /* 0x000fc4000788c0ff */
[----:B------:R-:W-:Y:S02]  /*14200*/  IABS R6, R2 ;  /* 0x0000000200067213 */ /* 0x000fe40000000000 */
[----:B------:R-:W-:Y:S01]  /*14210*/  LOP3.LUT R231, R231, 0xfffffff7, RZ, 0xc0, !PT ;  /* 0xfffffff7e7e77812 */ /* 0x000fe200078ec0ff */
[----:B------:R-:W-:Y:S01]  /*14220*/  FFMA.FTZ R9, R4, -UR19, R67 ;  /* 0x8000001304097c23 */ /* 0x000fe20008010043 */
[----:B------:R-:W-:Y:S01]  /*14230*/  IABS R2, R5 ;  /* 0x0000000500027213 */ /* 0x000fe20000000000 */
[----:B------:R-:W-:Y:S01]  /*14240*/  IMAD.IADD R4, R237, 0x1, -R3 ;  /* 0x00000001ed047824 */ /* 0x000fe200078e0a03 */
[----:B------:R-:W-:Y:S01]  /*14250*/  @P2 LOP3.LUT R231, R231, 0x8, RZ, 0xfc, !PT ;  /* 0x00000008e7e72812 */ /* 0x000fe200078efcff */
[----:B------:R-:W-:Y:S01]  /*14260*/  IMAD.MOV.U32 R5, RZ, RZ, R6 ;  /* 0x000000ffff057224 */ /* 0x000fe200078e0006 */
[----:B------:R-:W-:Y:S02]  /*14270*/  I2FP.F32.S32 R2, R2 ;  /* 0x0000000200027245 */ /* 0x000fe40000201400 */
[----:B------:R-:W-:-:S02]  /*14280*/  LOP3.LUT R231, R231, 0xfffffffb, RZ, 0xc0, !PT ;  /* 0xfffffffbe7e77812 */ /* 0x000fc400078ec0ff */
[----:B------:R-:W-:Y:S02]  /*14290*/  IABS R4, R4 ;  /* 0x0000000400047213 */ /* 0x000fe40000000000 */
[----:B------:R-:W-:Y:S02]  /*142a0*/  I2FP.F32.S32 R5, R5 ;  /* 0x0000000500057245 */ /* 0x000fe40000201400 */
[----:B------:R-:W-:Y:S02]  /*142b0*/  @P1 LOP3.LUT R231, R231, 0x4, RZ, 0xfc, !PT ;  /* 0x00000004e7e71812 */ /* 0x000fe400078efcff */
[----:B------:R-:W-:Y:S01]  /*142c0*/  FSEL R104, R16, -INF , !P4 ;  /* 0xff80000010687808 */ /* 0x000fe20006000000 */
[----:B------:R-:W-:Y:S01]  /*142d0*/  FFMA.FTZ R8, R5, -UR19, R137 ;  /* 0x8000001305087c23 */ /* 0x000fe20008010089 */
[----:B------:R-:W-:Y:S01]  /*142e0*/  I2FP.F32.S32 R4, R4 ;  /* 0x0000000400047245 */ /* 0x000fe20000201400 */
[----:B------:R-:W-:Y:S01]  /*142f0*/  FFMA.FTZ R6, R2, -UR19, R30 ;  /* 0x8000001302067c23 */ /* 0x000fe2000801001e */
[----:B------:R-:W-:-:S02]  /*14300*/  ISETP.GE.AND P4, PT, R3, R243, PT ;  /* 0x000000f30300720c */ /* 0x000fc40003f86270 */
[C---:B------:R-:W-:Y:S02]  /*14310*/  ISETP.GE.AND P3, PT, R3.reuse, R242, PT ;  /* 0x000000f20300720c */ /* 0x040fe40003f66270 */
[C---:B------:R-:W-:Y:S02]  /*14320*/  ISETP.GE.AND P2, PT, R3.reuse, R241, PT ;  /* 0x000000f10300720c */ /* 0x040fe40003f46270 */
[----:B------:R-:W-:Y:S01]  /*14330*/  ISETP.GE.AND P1, PT, R3, R240, PT ;  /* 0x000000f00300720c */ /* 0x000fe20003f26270 */
[----:B------:R-:W-:Y:S01]  /*14340*/  VIADD R2, R0, 0x71 ;  /* 0x0000007100027836 */ /* 0x000fe20000000000 */
[----:B------:R-:W-:Y:S01]  /*14350*/  FSEL R204, R15, -INF , !P0 ;  /* 0xff8000000fcc7808 */ /* 0x000fe20004000000 */
[----:B------:R-:W-:Y:S01]  /*14360*/  IMAD.IADD R5, R236, 0x1, -R3 ;  /* 0x00000001ec057824 */ /* 0x000fe200078e0a03 */
[----:B------:R-:W-:Y:S02]  /*14370*/  FSEL R85, R10, -INF , !P6 ;  /* 0xff8000000a557808 */ /* 0x000fe40007000000 */
[----:B------:R-:W-:Y:S01]  /*14380*/  FSEL R93, R9, -INF , !P5 ;  /* 0xff800000095d7808 */ /* 0x000fe20006800000 */
[----:B------:R-:W-:Y:S01]  /*14390*/  FFMA.FTZ R7, R4, -UR19, R28 ;  /* 0x8000001304077c23 */ /* 0x000fe2000801001c */
[C---:B------:R-:W-:Y:S01]  /*143a0*/  ISETP.LT.OR P6, PT, R3.reuse, R235, P4 ;  /* 0x000000eb0300720c */ /* 0x040fe200027c1670 */
[----:B------:R1:W5:Y:S01]  /*143b0*/  LDL.LU R137, [R1+0xf4] ;  /* 0x0000f40001897983 */ /* 0x0003620000300800 */
[----:B------:R-:W-:-:S02]  /*143c0*/  ISETP.LT.OR P5, PT, R3, R233, P3 ;  /* 0x000000e90300720c */ /* 0x000fc40001fa1670 */
[C---:B------:R-:W-:Y:S02]  /*143d0*/  ISETP.LT.OR P2, PT, R3.reuse, R232, P2 ;  /* 0x000000e80300720c */ /* 0x040fe40001741670 */
[----:B------:R-:W-:Y:S01]  /*143e0*/  ISETP.LT.OR P0, PT, R3, R234, P1 ;  /* 0x000000ea0300720c */ /* 0x000fe20000f01670 */
[----:B------:R-:W-:Y:S01]  /*143f0*/  IMAD.IADD R3, R239, 0x1, -R3 ;  /* 0x00000001ef037824 */ /* 0x000fe200078e0a03 */
[----:B------:R-:W-:Y:S01]  /*14400*/  IABS R9, R5 ;  /* 0x0000000500097213 */ /* 0x000fe20000000000 */
[----:B------:R-:W-:-:S03]  /*14410*/  IMAD.IADD R4, R237, 0x1, -R2 ;  /* 0x00000001ed047824 */ /* 0x000fc600078e0a02 */
[----:B------:R-:W-:Y:S02]  /*14420*/  IABS R5, R3 ;  /* 0x0000000300057213 */ /* 0x000fe40000000000 */
[----:B------:R-:W-:Y:S01]  /*14430*/  IABS R3, R4 ;  /* 0x0000000400037213 */ /* 0x000fe20000000000 */
[----:B------:R-:W-:Y:S01]  /*14440*/  IMAD.MOV.U32 R4, RZ, RZ, R9 ;  /* 0x000000ffff047224 */ /* 0x000fe200078e0009 */
[C---:B------:R-:W-:Y:S02]  /*14450*/  LOP3.LUT P4, RZ, R231.reuse, 0x8, RZ, 0xc0, !PT ;  /* 0x00000008e7ff7812 */ /* 0x040fe4000788c0ff */
[C---:B------:R-:W-:Y:S02]  /*14460*/  LOP3.LUT P3, RZ, R231.reuse, 0x4, RZ, 0xc0, !PT ;  /* 0x00000004e7ff7812 */ /* 0x040fe4000786c0ff */
[----:B------:R-:W-:Y:S02]  /*14470*/  LOP3.LUT R231, R231, 0xfffffffd, RZ, 0xc0, !PT ;  /* 0xfffffffde7e77812 */ /* 0x000fe400078ec0ff */
[----:B------:R-:W-:-:S02]  /*14480*/  I2FP.F32.S32 R4, R4 ;  /* 0x0000000400047245 */ /* 0x000fc40000201400 */
[----:B------:R-:W-:Y:S02]  /*14490*/  I2FP.F32.S32 R3, R3 ;  /* 0x0000000300037245 */ /* 0x000fe40000201400 */
[----:B------:R-:W-:Y:S01]  /*144a0*/  @P2 LOP3.LUT R231, R231, 0x2, RZ, 0xfc, !PT ;  /* 0x00000002e7e72812 */ /* 0x000fe200078efcff */
[----:B------:R-:W-:Y:S01]  /*144b0*/  FFMA.FTZ R13, R4, -UR19, R24 ;  /* 0x80000013040d7c23 */ /* 0x000fe20008010018 */
[----:B------:R-:W-:Y:S02]  /*144c0*/  FSEL R94, R14, -INF , !P4 ;  /* 0xff8000000e5e7808 */ /* 0x000fe40006000000 */
[----:B------:R-:W-:Y:S01]  /*144d0*/  FSEL R203, R8, -INF , !P3 ;  /* 0xff80000008cb7808 */ /* 0x000fe20005800000 */
[----:B------:R-:W-:Y:S01]  /*144e0*/  IMAD.IADD R4, R238, 0x1, -R2 ;  /* 0x00000001ee047824 */ /* 0x000fe200078e0a02 */
[----:B------:R-:W-:Y:S02]  /*144f0*/  I2FP.F32.S32 R5, R5 ;  /* 0x0000000500057245 */ /* 0x000fe40000201400 */
[----:B------:R-:W-:-:S02]  /*14500*/  ISETP.GE.AND P4, PT, R2, R243, PT ;  /* 0x000000f30200720c */ /* 0x000fc40003f86270 */
[C---:B------:R-:W-:Y:S02]  /*14510*/  ISETP.GE.AND P3, PT, R2.reuse, R242, PT ;  /* 0x000000f20200720c */ /* 0x040fe40003f66270 */
[C---:B------:R-:W-:Y:S02]  /*14520*/  ISETP.GE.AND P2, PT, R2.reuse, R241, PT ;  /* 0x000000f10200720c */ /* 0x040fe40003f46270 */
[----:B------:R-:W-:Y:S01]  /*14530*/  ISETP.GE.AND P1, PT, R2, R240, PT ;  /* 0x000000f00200720c */ /* 0x000fe20003f26270 */
[----:B------:R-:W-:Y:S01]  /*14540*/  FFMA.FTZ R11, R3, -UR19, R29 ;  /* 0x80000013030b7c23 */ /* 0x000fe2000801001d */
[----:B------:R-:W-:Y:S01]  /*14550*/  FSEL R30, R7, -INF , !P6 ;  /* 0xff800000071e7808 */ /* 0x000fe20007000000 */
[----:B------:R-:W-:Y:S01]  /*14560*/  IMAD.IADD R3, R236, 0x1, -R2 ;  /* 0x00000001ec037824 */ /* 0x000fe200078e0a02 */
[----:B------:R-:W-:Y:S01]  /*14570*/  FSEL R86, R6, -INF , !P5 ;  /* 0xff80000006567808 */ /* 0x000fe20006800000 */
[----:B------:R-:W-:Y:S01]  /*14580*/  FFMA.FTZ R12, R5, -UR19, R26 ;  /* 0x80000013050c7c23 */ /* 0x000fe2000801001a */
[----:B------:R-:W-:-:S02]  /*14590*/  ISETP.LT.OR P6, PT, R2, R235, P4 ;  /* 0x000000eb0200720c */ /* 0x000fc400027c1670 */
[C---:B------:R-:W-:Y:S02]  /*145a0*/  ISETP.LT.OR P5, PT, R2.reuse, R233, P3 ;  /* 0x000000e90200720c */ /* 0x040fe40001fa1670 */
[C---:B------:R-:W-:Y:S02]  /*145b0*/  ISETP.LT.OR P2, PT, R2.reuse, R232, P2 ;  /* 0x000000e80200720c */ /* 0x040fe40001741670 */
[----:B------:R-:W-:Y:S01]  /*145c0*/  ISETP.LT.OR P1, PT, R2, R234, P1 ;  /* 0x000000ea0200720c */ /* 0x000fe20000f21670 */
[----:B------:R-:W-:Y:S01]  /*145d0*/  IMAD.IADD R2, R239, 0x1, -R2 ;  /* 0x00000001ef027824 */ /* 0x000fe200078e0a02 */
[----:B------:R-:W-:-:S04]  /*145e0*/  IABS R5, R4 ;  /* 0x0000000400057213 */ /* 0x000fc80000000000 */
[----:B------:R-:W-:Y:S01]  /*145f0*/  IABS R4, R2 ;  /* 0x0000000200047213 */ /* 0x000fe20000000000 */
[----:B------:R-:W-:Y:S01]  /*14600*/  IMAD.MOV.U32 R2, RZ, RZ, R5 ;  /* 0x000000ffff027224 */ /* 0x000fe200078e0005 */
[----:B------:R-:W-:-:S04]  /*14610*/  IABS R3, R3 ;  /* 0x0000000300037213 */ /* 0x000fc80000000000 */
[----:B------:R-:W-:Y:S02]  /*14620*/  I2FP.F32.S32 R2, R2 ;  /* 0x0000000200027245 */ /* 0x000fe40000201400 */
[----:B------:R-:W-:Y:S02]  /*14630*/  I2FP.F32.S32 R4, R4 ;  /* 0x0000000400047245 */ /* 0x000fe40000201400 */
[----:B------:R-:W-:Y:S01]  /*14640*/  I2FP.F32.S32 R3, R3 ;  /* 0x0000000300037245 */ /* 0x000fe20000201400 */
[----:B------:R-:W-:Y:S01]  /*14650*/  FFMA.FTZ R7, R2, -UR19, R31 ;  /* 0x8000001302077c23 */ /* 0x000fe2000801001f */
[----:B------:R-:W-:Y:S02]  /*14660*/  VIADD R2, R0, 0x78 ;  /* 0x0000007800027836 */ /* 0x000fe40000000000 */
[----:B------:R-:W-:Y:S01]  /*14670*/  FFMA.FTZ R14, R4, -UR19, R27 ;  /* 0x80000013040e7c23 */ /* 0x000fe2000801001b */
[----:B------:R-:W-:Y:S01]  /*14680*/  LOP3.LUT P4, RZ, R231, 0x2, RZ, 0xc0, !PT ;  /* 0x00000002e7ff7812 */ /* 0x000fe2000788c0ff */
[----:B------:R-:W-:Y:S01]  /*14690*/  FFMA.FTZ R15, R3, -UR19, R25 ;  /* 0x80000013030f7c23 */ /* 0x000fe20008010019 */
[--C-:B------:R-:W-:Y:S01]  /*146a0*/  IMAD.IADD R4, R237, 0x1, -R2.reuse ;  /* 0x00000001ed047824 */ /* 0x100fe200078e0a02 */
[----:B------:R-:W-:Y:S01]  /*146b0*/  LOP3.LUT R231, R231, 0xfffffff7, RZ, 0xc0, !PT ;  /* 0xfffffff7e7e77812 */ /* 0x000fe200078ec0ff */
[----:B------:R-:W-:-:S02]  /*146c0*/  IMAD.IADD R3, R238, 0x1, -R2 ;  /* 0x00000001ee037824 */ /* 0x000fc400078e0a02 */
[----:B------:R-:W-:Y:S01]  /*146d0*/  IMAD.IADD R6, R236, 0x1, -R2 ;  /* 0x00000001ec067824 */ /* 0x000fe200078e0a02 */
[----:B------:R-:W-:Y:S02]  /*146e0*/  IABS R5, R4 ;  /* 0x0000000400057213 */ /* 0x000fe40000000000 */
[----:B------:R-:W-:Y:S02]  /*146f0*/  @P2 LOP3.LUT R231, R231, 0x8, RZ, 0xfc, !PT ;  /* 0x00000008e7e72812 */ /* 0x000fe400078efcff */
[----:B------:R-:W-:Y:S02]  /*14700*/  IABS R4, R3 ;  /* 0x0000000300047213 */ /* 0x000fe40000000000 */
[----:B------:R-:W-:Y:S02]  /*14710*/  IABS R3, R6 ;  /* 0x0000000600037213 */ /* 0x000fe40000000000 */
[----:B------:R-:W-:Y:S02]  /*14720*/  LOP3.LUT R231, R231, 0xfffffffb, RZ, 0xc0, !PT ;  /* 0xfffffffbe7e77812 */ /* 0x000fe400078ec0ff */
[----:B------:R-:W-:Y:S01]  /*14730*/  I2FP.F32.S32 R3, R3 ;  /* 0x0000000300037245 */ /* 0x000fe20000201400 */
[----:B------:R-:W-:Y:S01]  /*14740*/  VIADD R0, R0, 0x79 ;  /* 0x0000007900007836 */ /* 0x000fe20000000000 */
[----:B------:R-:W-:-:S02]  /*14750*/  FSEL R84, R13, -INF , !P4 ;  /* 0xff8000000d547808 */ /* 0x000fc40006000000 */
[----:B------:R-:W-:Y:S02]  /*14760*/  @P1 LOP3.LUT R231, R231, 0x4, RZ, 0xfc, !PT ;  /* 0x00000004e7e71812 */ /* 0x000fe400078efcff */
[C---:B------:R-:W-:Y:S01]  /*14770*/  ISETP.GE.AND P4, PT, R2.reuse, R243, PT ;  /* 0x000000f30200720c */ /* 0x040fe20003f86270 */
[----:B------:R-:W-:Y:S01]  /*14780*/  FFMA.FTZ R10, R3, -UR19, R136 ;  /* 0x80000013030a7c23 */ /* 0x000fe20008010088 */
[----:B------:R-:W-:Y:S02]  /*14790*/  I2FP.F32.S32 R4, R4 ;  /* 0x0000000400047245 */ /* 0x000fe40000201400 */
[C---:B------:R-:W-:Y:S02]  /*147a0*/  ISETP.GE.AND P3, PT, R2.reuse, R242, PT ;  /* 0x000000f20200720c */ /* 0x040fe40003f66270 */
[C---:B------:R-:W-:Y:S02]  /*147b0*/  ISETP.GE.AND P2, PT, R2.reuse, R241, PT ;  /* 0x000000f10200720c */ /* 0x040fe40003f46270 */
[----:B------:R-:W-:Y:S01]  /*147c0*/  ISETP.GE.AND P1, PT, R2, R240, PT ;  /* 0x000000f00200720c */ /* 0x000fe20003f26270 */
[----:B------:R-:W-:Y:S01]  /*147d0*/  IMAD.IADD R3, R237, 0x1, -R0 ;  /* 0x00000001ed037824 */ /* 0x000fe200078e0a00 */
[----:B------:R-:W-:Y:S01]  /*147e0*/  FSEL R29, R7, -INF , !P5 ;  /* 0xff800000071d7808 */ /* 0x000fe20006800000 */
[----:B------:R1:W5:Y:S01]  /*147f0*/  LDL.LU R136, [R1+0xf0] ;  /* 0x0000f00001887983 */ /* 0x0003620000300800 */
[----:B------:R-:W-:-:S02]  /*14800*/  FSEL R87, R12, -INF , !P0 ;  /* 0xff8000000c577808 */ /* 0x000fc40004000000 */
[----:B------:R-:W-:Y:S01]  /*14810*/  ISETP.LT.OR P5, PT, R2, R235, P4 ;  /* 0x000000eb0200720c */ /* 0x000fe200027a1670 */
[----:B------:R-:W-:Y:S01]  /*14820*/  FFMA.FTZ R8, R4, -UR19, R83 ;  /* 0x8000001304087c23 */ /* 0x000fe20008010053 */
[C---:B------:R-:W-:Y:S02]  /*14830*/  ISETP.LT.OR P4, PT, R2.reuse, R233, P3 ;  /* 0x000000e90200720c */ /* 0x040fe40001f81670 */
[C---:B------:R-:W-:Y:S02]  /*14840*/  ISETP.LT.OR P2, PT, R2.reuse, R232, P2 ;  /* 0x000000e80200720c */ /* 0x040fe40001741670 */
[----:B------:R-:W-:Y:S01]  /*14850*/  ISETP.LT.OR P0, PT, R2, R234, P1 ;  /* 0x000000ea0200720c */ /* 0x000fe20000f01670 */
[----:B------:R-:W-:Y:S01]  /*14860*/  IMAD.IADD R2, R239, 0x1, -R2 ;  /* 0x00000001ef027824 */ /* 0x000fe200078e0a02 */
[----:B------:R-:W-:Y:S01]  /*14870*/  IABS R3, R3 ;  /* 0x0000000300037213 */ /* 0x000fe20000000000 */
[----:B------:R-:W-:Y:S01]  /*14880*/  IMAD.IADD R4, R238, 0x1, -R0 ;  /* 0x00000001ee047824 */ /* 0x000fe200078e0a00 */
[----:B------:R-:W-:-:S02]  /*14890*/  I2FP.F32.S32 R5, R5 ;  /* 0x0000000500057245 */ /* 0x000fc40000201400 */
[----:B------:R-:W-:Y:S02]  /*148a0*/  IABS R6, R2 ;  /* 0x0000000200067213 */ /* 0x000fe40000000000 */
[----:B------:R-:W-:Y:S02]  /*148b0*/  IABS R2, R4 ;  /* 0x0000000400027213 */ /* 0x000fe40000000000 */
[----:B------:R-:W-:Y:S02]  /*148c0*/  I2FP.F32.S32 R3, R3 ;  /* 0x0000000300037245 */ /* 0x000fe40000201400 */
[----:B------:R-:W-:Y:S01]  /*148d0*/  FSEL R28, R11, -INF , !P6 ;  /* 0xff8000000b1c7808 */ /* 0x000fe20007000000 */
[----:B------:R-:W-:Y:S01]  /*148e0*/  FFMA.FTZ R9, R5, -UR19, R88 ;  /* 0x8000001305097c23 */ /* 0x000fe20008010058 */
[C---:B------:R-:W-:Y:S02]  /*148f0*/  LOP3.LUT P6, RZ, R231.reuse, 0x4, RZ, 0xc0, !PT ;  /* 0x00000004e7ff7812 */ /* 0x040fe400078cc0ff */
[----:B------:R-:W-:Y:S01]  /*14900*/  LOP3.LUT P3, RZ, R231, 0x8, RZ, 0xc0, !PT ;  /* 0x00000008e7ff7812 */ /* 0x000fe2000786c0ff */
[----:B------:R-:W-:Y:S01]  /*14910*/  FFMA.FTZ R5, R3, -UR19, R70 ;  /* 0x8000001303057c23 */ /* 0x000fe20008010046 */
[----:B------:R-:W-:-:S02]  /*14920*/  LOP3.LUT R231, R231, 0xfffffffd, RZ, 0xc0, !PT ;  /* 0xfffffffde7e77812 */ /* 0x000fc400078ec0ff */
[----:B------:R-:W-:Y:S01]  /*14930*/  I2FP.F32.S32 R2, R2 ;  /* 0x0000000200027245 */ /* 0x000fe20000201400 */
[--C-:B------:R-:W-:Y:S01]  /*14940*/  IMAD.IADD R3, R236, 0x1, -R0.reuse ;  /* 0x00000001ec037824 */ /* 0x100fe200078e0a00 */
[----:B------:R-:W-:Y:S02]  /*14950*/  @P2 LOP3.LUT R231, R231, 0x2, RZ, 0xfc, !PT ;  /* 0x00000002e7e72812 */ /* 0x000fe400078efcff */
[----:B------:R-:W-:Y:S01]  /*14960*/  FSEL R73, R15, -INF , !P3 ;  /* 0xff8000000f497808 */ /* 0x000fe20005800000 */
[----:B------:R-:W-:Y:S01]  /*14970*/  FFMA.FTZ R4, R2, -UR19, R69 ;  /* 0x8000001302047c23 */ /* 0x000fe20008010045 */
[C---:B------:R-:W-:Y:S01]  /*14980*/  ISETP.GE.AND P3, PT, R0.reuse, R243, PT ;  /* 0x000000f30000720c */ /* 0x040fe20003f66270 */
[----:B------:R-:W-:Y:S01]  /*14990*/  IMAD.IADD R2, R239, 0x1, -R0 ;  /* 0x00000001ef027824 */ /* 0x000fe200078e0a00 */
[----:B------:R-:W-:Y:S02]  /*149a0*/  ISETP.GE.AND P2, PT, R0, R242, PT ;  /* 0x000000f20000720c */ /* 0x000fe40003f46270 */
[----:B------:R-:W-:-:S02]  /*149b0*/  FSEL R27, R8, -INF , !P4 ;  /* 0xff800000081b7808 */ /* 0x000fc40006000000 */
[C---:B------:R-:W-:Y:S02]  /*149c0*/  ISETP.GE.AND P1, PT, R0.reuse, R241, PT ;  /* 0x000000f10000720c */ /* 0x040fe40003f26270 */
[----:B------:R-:W-:Y:S02]  /*149d0*/  ISETP.GE.AND P4, PT, R0, R240, PT ;  /* 0x000000f00000720c */ /* 0x000fe40003f86270 */
[----:B------:R-:W-:Y:S02]  /*149e0*/  IABS R3, R3 ;  /* 0x0000000300037213 */ /* 0x000fe40000000000 */
[----:B------:R-:W-:Y:S02]  /*149f0*/  FSEL R75, R14, -INF , !P6 ;  /* 0xff8000000e4b7808 */ /* 0x000fe40007000000 */
[----:B------:R-:W-:Y:S02]  /*14a00*/  FSEL R25, R9, -INF , !P5 ;  /* 0xff80000009197808 */ /* 0x000fe40006800000 */
[----:B------:R-:W-:-:S02]  /*14a10*/  ISETP.LT.OR P6, PT, R0, R235, P3 ;  /* 0x000000eb0000720c */ /* 0x000fc40001fc1670 */
[C---:B------:R-:W-:Y:S02]  /*14a20*/  ISETP.LT.OR P5, PT, R0.reuse, R233, P2 ;  /* 0x000000e90000720c */ /* 0x040fe400017a1670 */
[C---:B------:R-:W-:Y:S02]  /*14a30*/  ISETP.LT.OR P3, PT, R0.reuse, R232, P1 ;  /* 0x000000e80000720c */ /* 0x040fe40000f61670 */
[----:B------:R-:W-:Y:S02]  /*14a40*/  ISETP.LT.OR P2, PT, R0, R234, P4 ;  /* 0x000000ea0000720c */ /* 0x000fe40002741670 */
[----:B------:R-:W-:Y:S01]  /*14a50*/  IABS R0, R2 ;  /* 0x0000000200007213 */ /* 0x000fe20000000000 */
[----:B------:R-:W-:Y:S01]  /*14a60*/  IMAD.MOV.U32 R2, RZ, RZ, R3 ;  /* 0x000000ffff027224 */ /* 0x000fe200078e0003 */
[----:B------:R-:W-:-:S04]  /*14a70*/  I2FP.F32.S32 R6, R6 ;  /* 0x0000000600067245 */ /* 0x000fc80000201400 */
[----:B------:R-:W-:Y:S01]  /*14a80*/  I2FP.F32.S32 R2, R2 ;  /* 0x0000000200027245 */ /* 0x000fe20000201400 */
[----:B------:R-:W-:Y:S02]  /*14a90*/  FFMA.FTZ R6, R6, -UR19, R71 ;  /* 0x8000001306067c23 */ /* 0x000fe40008010047 */
[----:B------:R1:W5:Y:S02]  /*14aa0*/  LDL.LU R71, [R1+0xec] ;  /* 0x0000ec0001477983 */ /* 0x0003640000300800 */
[----:B------:R-:W-:Y:S02]  /*14ab0*/  FFMA.FTZ R2, R2, -UR19, R68 ;  /* 0x8000001302027c23 */ /* 0x000fe40008010044 */
[----:B------:R1:W5:Y:S04]  /*14ac0*/  LDL.LU R70, [R1+0xe8] ;  /* 0x0000e80001467983 */ /* 0x0003680000300800 */
[----:B------:R1:W5:Y:S04]  /*14ad0*/  LDL.LU R69, [R1+0xe4] ;  /* 0x0000e40001457983 */ /* 0x0003680000300800 */
[----:B------:R1:W5:Y:S01]  /*14ae0*/  LDL.LU R68, [R1+0xe0] ;  /* 0x0000e00001447983 */ /* 0x0003620000300800 */
[----:B------:R-:W-:-:S04]  /*14af0*/  LOP3.LUT P1, RZ, R231, 0x2, RZ, 0xc0, !PT ;  /* 0x00000002e7ff7812 */ /* 0x000fc8000782c0ff */
[----:B------:R-:W-:Y:S02]  /*14b00*/  FSEL R31, R10, -INF , !P1 ;  /* 0xff8000000a1f7808 */ /* 0x000fe40004800000 */
[----:B------:R-:W-:Y:S02]  /*14b10*/  PLOP3.LUT P1, PT, PT, PT, UP1, 0x80, 0x0 ;  /* 0x000000000000781c */ /* 0x000fe40003f2f018 */
[----:B------:R-:W-:-:S05]  /*14b20*/  I2FP.F32.S32 R0, R0 ;  /* 0x0000000000007245 */ /* 0x000fca0000201400 */
[----:B------:R-:W-:Y:S01]  /*14b30*/  FFMA.FTZ R0, R0, -UR19, R23 ;  /* 0x8000001300007c23 */ /* 0x000fe20008010017 */
[----:B------:R-:W-:Y:S02]  /*14b40*/  FSEL R74, R6, -INF , !P0 ;  /* 0xff800000064a7808 */ /* 0x000fe40004000000 */
[----:B------:R-:W-:Y:S02]  /*14b50*/  LOP3.LUT P0, RZ, R231, 0x10, RZ, 0xc0, !PT ;  /* 0x00000010e7ff7812 */ /* 0x000fe4000780c0ff */
[----:B------:R-:W-:Y:S02]  /*14b60*/  FSEL R23, R5, -INF , !P6 ;  /* 0xff80000005177808 */ /* 0x000fe40007000000 */
[----:B------:R-:W-:Y:S02]  /*14b70*/  FSEL R24, R4, -INF , !P5 ;  /* 0xff80000004187808 */ /* 0x000fe40006800000 */
[----:B------:R-:W-:Y:S02]  /*14b80*/  FSEL R26, R2, -INF , !P3 ;  /* 0xff800000021a7808 */ /* 0x000fe40005800000 */
[----:B------:R-:W-:Y:S01]  /*14b90*/  FSEL R72, R0, -INF , !P2 ;  /* 0xff80000000487808 */ /* 0x000fe20005000000 */
[----:B-1----:R-:W-:Y:S06]  /*14ba0*/  @!P1 BRA `(.L_x_1005) ;  /* 0x0000000400c49947 */ /* 0x002fec0003800000 */
[----:B------:R-:W2:Y:S04]  /*14bb0*/  LDL.64 R78, [R1+0xd0] ;  /* 0x0000d000014e7983 */ /* 0x000ea80000100a00 */
[----:B------:R-:W3:Y:S01]  /*14bc0*/  LDL.64 R76, [R1+0xc8] ;  /* 0x0000c800014c7983 */ /* 0x000ee20000100a00 */
[----:B------:R-:W-:Y:S01]  /*14bd0*/  UIADD3 UR24, UR24, -0x3, URZ ;  /* 0xfffffffd18187890 */ /* 0x000fe2000fffe03f */
[----:B------:R-:W1:Y:S01]  /*14be0*/  @!P0 LDC.64 R6, c[0x0][0x218] ;  /* 0x00008600ff068b82 */ /* 0x000e620000000a00 */
[----:B------:R-:W-:Y:S01]  /*14bf0*/  BSSY B0, `(.L_x_1006) ;  /* 0x000006b000007945 */ /* 0x000fe20003800000 */
[----:B------:R4:W-:Y:S01]  /*14c00*/  @P0 STS.128 [R244+0x4000], RZ ;  /* 0x004000fff4000388 */ /* 0x0009e20000000c00 */
[----:B------:R-:W-:Y:S02]  /*14c10*/  USHF.R.S32.HI UR4, URZ, 0x1f, UR24 ;  /* 0x0000001f3f047899 */ /* 0x000fe40008011418 */
        /* <DEDUP_REMOVED lines=10> */
[----:B--2---:R-:W-:-:S04]  /*14cc0*/  LEA R2, P1, R2, R78, 0x7 ;  /* 0x0000004e02027211 */ /* 0x004fc800078238ff */
[----:B---3--:R-:W-:Y:S02]  /*14cd0*/  LEA.HI.X R3, R3, R77, R0, 0x7, P1 ;  /* 0x0000004d03037211 */ /* 0x008fe400008f3c00 */
[----:B------:R-:W-:-:S04]  /*14ce0*/  @!P0 IADD3 R0, P2, R2, UR12, RZ ;  /* 0x0000000c02008c10 */ /* 0x000fc8000ff5e0ff */
[----:B-1----:R-:W-:Y:S02]  /*14cf0*/  @!P0 LEA R4, P1, R0, R6, 0x1 ;  /* 0x0000000600048211 */ /* 0x002fe400078208ff */
[----:B------:R-:W-:-:S04]  /*14d00*/  @!P0 IADD3.X R5, R3, UR11, RZ, P2, !PT ;  /* 0x0000000b03058c10 */ /* 0x000fc800097fe4ff */
[----:B------:R-:W-:Y:S01]  /*14d10*/  @!P0 LEA.HI.X R5, R0, R7, R5, 0x1, P1 ;  /* 0x0000000700058211 */ /* 0x000fe200008f0c05 */
[----:B------:R-:W-:Y:S01]  /*14d20*/  IMAD.U32 R0, RZ, RZ, UR8 ;  /* 0x00000008ff007e24 */ /* 0x000fe2000f8e00ff */
[----:B----4-:R-:W-:-:S04]  /*14d30*/  @!P0 LEA R6, P1, R2, R10, 0x1 ;  /* 0x0000000a02068211 */ /* 0x010fc800078208ff */
[----:B------:R-:W-:Y:S02]  /*14d40*/  @!P0 LEA.HI.X R7, R2, R11, R3, 0x1, P1 ;  /* 0x0000000b02078211 */ /* 0x000fe400008f0c03 */
[----:B------:R-:W-:Y:S01]  /*14d50*/  @!P0 LEA R0, P1, R0, R2, 0x5 ;  /* 0x0000000200008211 */ /* 0x000fe200078228ff */
[----:B------:R-:W1:Y:S02]  /*14d60*/  @!P0 LDC.64 R10, c[0x0][0x218] ;  /* 0x00008600ff0a8b82 */ /* 0x000e640000000a00 */
        /* <DEDUP_REMOVED lines=10> */
[----:B--2---:R-:W-:-:S02]  /*14e10*/  IMAD.U32 R7, RZ, RZ, UR8 ;  /* 0x00000008ff077e24 */ /* 0x004fc4000f8e00ff */
[----:B------:R-:W-:-:S05]  /*14e20*/  IMAD.U32 R6, RZ, RZ, UR9 ;  /* 0x00000009ff067e24 */ /* 0x000fca000f8e00ff */
[----:B------:R-:W-:Y:S01]  /*14e30*/  @!P0 LEA.HI.X R7, R7, R3, R6, 0x5, P1 ;  /* 0x0000000307078211 */ /* 0x000fe200008f2c06 */
[----:B----4-:R-:W-:Y:S01]  /*14e40*/  IMAD.U32 R4, RZ, RZ, UR8 ;  /* 0x00000008ff047e24 */ /* 0x010fe2000f8e00ff */
[----:B------:R-:W-:-:S03]  /*14e50*/  @!P0 LEA R6, P1, R0, R8, 0x1 ;  /* 0x0000000800068211 */ /* 0x000fc600078208ff */
[----:B------:R-:W-:Y:S01]  /*14e60*/  @!P0 IMAD.WIDE.U32 R4, R4, 0x30, R2 ;  /* 0x0000003004048825 */ /* 0x000fe200078e0002 */
[----:B------:R-:W-:Y:S02]  /*14e70*/  @!P0 LEA.HI.X R7, R0, R9, R7, 0x1, P1 ;  /* 0x0000000900078211 */ /* 0x000fe400008f0c07 */
[----:B------:R-:W2:Y:S01]  /*14e80*/  @!P0 LDC.64 R8, c[0x0][0x218] ;  /* 0x00008600ff088b82 */ /* 0x000ea20000000a00 */
[----:B------:R-:W-:Y:S01]  /*14e90*/  @!P0 VIADD R0, R5, UR4 ;  /* 0x0000000405008c36 */ /* 0x000fe20008000000 */
[----:B------:R-:W-:Y:S01]  /*14ea0*/  @!UP0 UIMAD UR4, UR9, 0x50, URZ ;  /* 0x00000050090488a4 */ /* 0x000fe2000f8e023f */
[----:B------:R-:W-:Y:S01]  /*14eb0*/  IMAD.U32 R5, RZ, RZ, UR8 ;  /* 0x00000008ff057e24 */ /* 0x000fe2000f8e00ff */
[----:B------:R-:W-:Y:S01]  /*14ec0*/  @!PT LDS RZ, [RZ] ;  /* 0x00000000fffff984 */ /* 0x000fe20000000800 */
[----:B------:R-:W-:Y:S01]  /*14ed0*/  @!PT LDS RZ, [RZ] ;  /* 0x00000000fffff984 */ /* 0x000fe20000000800 */
[----:B------:R-:W-:Y:S01]  /*14ee0*/  @!PT LDS RZ, [RZ] ;  /* 0x00000000fffff984 */ /* 0x000fe20000000800 */
[----:B------:R1:W-:Y:S04]  /*14ef0*/  @!P0 LDGSTS.E.BYPASS.LTC128B.128 [R244+0x5000], desc[UR26][R6.64] ;  /* 0x0500000006f48fae */ /* 0x0003e8000b901d5a */
[----:B------:R3:W-:Y:S01]  /*14f00*/  @P0 STS.128 [R244+0x5800], RZ ;  /* 0x005800fff4000388 */ /* 0x0007e20000000c00 */
        /* <DEDUP_REMOVED lines=10> */
[----:B------:R-:W-:Y:S01]  /*14fb0*/  @!P0 LEA.HI.X R4, R5, R3, R4, 0x6, P1 ;  /* 0x0000000305048211 */ /* 0x000fe200008f3404 */
[----:B------:R-:W-:Y:S01]  /*14fc0*/  @!P0 IMAD.MOV.U32 R5, RZ, RZ, R3 ;  /* 0x000000ffff058224 */ /* 0x000fe200078e0003 */
[----:B-1----:R-:W-:-:S04]  /*14fd0*/  @!P0 LEA R6, P1, R0, R10, 0x1 ;  /* 0x0000000a00068211 */ /* 0x002fc800078208ff */
[----:B------:R-:W-:Y:S01]  /*14fe0*/  @!P0 LEA.HI.X R7, R0, R11, R4, 0x1, P1 ;  /* 0x0000000b00078211 */ /* 0x000fe200008f0c04 */
[----:B------:R-:W-:Y:S01]  /*14ff0*/  IMAD.U32 R0, RZ, RZ, UR8 ;  /* 0x00000008ff007e24 */ /* 0x000fe2000f8e00ff */
[----:B------:R-:W2:Y:S01]  /*15000*/  @!P0 LDC.64 R10, c[0x0][0x218] ;  /* 0x00008600ff0a8b82 */ /* 0x000ea20000000a00 */
[----:B------:R-:W-:Y:S02]  /*15010*/  @!P0 IMAD.MOV.U32 R4, RZ, RZ, R2 ;  /* 0x000000ffff048224 */ /* 0x000fe400078e0002 */
[----:B------:R-:W-:Y:S01]  /*15020*/  @!PT LDS RZ, [RZ] ;  /* 0x00000000fffff984 */ /* 0x000fe20000000800 */
[----:B------:R-:W-:Y:S01]  /*15030*/  @!PT LDS RZ, [RZ] ;  /* 0x00000000fffff984 */ /* 0x000fe20000000800 */
[----:B------:R-:W-:Y:S01]  /*15040*/  @!PT LDS RZ, [RZ] ;  /* 0x00000000fffff984 */ /* 0x000fe20000000800 */
[----:B------:R1:W-:Y:S02]  /*15050*/  @!P0 LDGSTS.E.BYPASS.LTC128B.128 [R244+0x6000], desc[UR26][R6.64] ;  /* 0x0600000006f48fae */ /* 0x0003e4000b901d5a */
[----:B------:R-:W-:Y:S02]  /*15060*/  @!P0 IMAD.WIDE.U32 R4, R0, 0x50, R4 ;  /* 0x0000005000048825 */ /* 0x000fe400078e0004 */
[----:B------:R3:W-:Y:S02]  /*15070*/  @P0 STS.128 [R244+0x6800], RZ ;  /* 0x006800fff4000388 */ /* 0x0007e40000000c00 */
[----:B------:R-:W-:Y:S01]  /*15080*/  @!P0 VIADD R0, R5, UR4 ;  /* 0x0000000405008c36 */ /* 0x000fe20008000000 */
[----:B------:R-:W-:Y:S01]  /*15090*/  @!UP0 UIMAD UR4, UR9, 0x60, URZ ;  /* 0x00000060090488a4 */ /* 0x000fe2000f8e023f */
[----:B------:R-:W-:Y:S01]  /*150a0*/  @!P0 IMAD.MOV.U32 R5, RZ, RZ, R3 ;  /* 0x000000ffff058224 */ /* 0x000fe200078e0003 */
[----:B--2---:R-:W-:-:S04]  /*150b0*/  @!P0 LEA R8, P1, R4, R10, 0x1 ;  /* 0x0000000a04088211 */ /* 0x004fc800078208ff */
[----:B------:R-:W-:Y:S01]  /*150c0*/  @!P0 LEA.HI.X R9, R4, R11, R0, 0x1, P1 ;  /* 0x0000000b04098211 */ /* 0x000fe200008f0c00 */
[----:B------:R-:W-:Y:S01]  /*150d0*/  IMAD.U32 R0, RZ, RZ, UR8 ;  /* 0x00000008ff007e24 */ /* 0x000fe2000f8e00ff */
[----:B------:R-:W1:Y:S01]  /*150e0*/  @!P0 LDC.64 R10, c[0x0][0x218] ;  /* 0x00008600ff0a8b82 */ /* 0x000e620000000a00 */
        /* <DEDUP_REMOVED lines=8> */
[----:B-1----:R-:W-:-:S04]  /*15170*/  @!P0 LEA R6, P1, R4, R10, 0x1 ;  /* 0x0000000a04068211 */ /* 0x002fc800078208ff */
[----:B------:R-:W-:-:S05]  /*15180*/  @!P0 LEA.HI.X R7, R4, R11, R0, 0x1, P1 ;  /* 0x0000000b04078211 */ /* 0x000fca00008f0c00 */
        /* <DEDUP_REMOVED lines=17> */
.L_x_1007:
[----:B------:R-:W-:Y:S05]  /*152a0*/  BSYNC B0 ;  /* 0x0000000000007941 */ /* 0x000fea0003800000 */
.L_x_1006:
[----:B------:R-:W0:Y:S02]  /*152b0*/  LDGDEPBAR ;  /* 0x00000000000079af */ /* 0x000e240000000000 */
.L_x_1005:
[----:B------:R-:W2:Y:S04]  /*152c0*/  LDL.LU R83, [R1+0x40] ;  /* 0x0000400001537983 */ /* 0x000ea80000300800 */
[----:B------:R-:W4:Y:S04]  /*152d0*/  LDL.LU R88, [R1+0x58] ;  /* 0x0000580001587983 */ /* 0x000f280000300800 */
        /* <DEDUP_REMOVED lines=8> */
[----:B------:R-:W-:Y:S04]  /*15360*/  STL [R1+0xf0], R220 ;  /* 0x0000f0dc01007387 */ /* 0x000fe80000100800 */
[----:B------:R1:W-:Y:S04]  /*15370*/  STL [R1+0xec], R219 ;  /* 0x0000ecdb01007387 */ /* 0x0003e80000100800 */
[----:B------:R1:W-:Y:S04]  /*15380*/  STL [R1+0xe8], R218 ;  /* 0x0000e8da01007387 */ /* 0x0003e80000100800 */
[----:B------:R1:W-:Y:S04]  /*15390*/  STL [R1+0xe4], R217 ;  /* 0x0000e4d901007387 */ /* 0x0003e80000100800 */
[----:B------:R1:W-:Y:S01]  /*153a0*/  STL [R1+0xe0], R212 ;  /* 0x0000e0d401007387 */ /* 0x0003e20000100800 */
[----:B---3--:R-:W-:-:S02]  /*153b0*/  MOV R222, R89 ;  /* 0x0000005900de7202 */ /* 0x008fc40000000f00 */
[----:B-1----:R-:W-:Y:S01]  /*153c0*/  MOV R221, R90 ;  /* 0x0000005a00dd7202 */ /* 0x002fe20000000f00 */
[----:B------:R-:W-:Y:S01]  /*153d0*/  IMAD.MOV.U32 R55, RZ, RZ, R36 ;  /* 0x000000ffff377224 */ /* 0x000fe200078e0024 */
[----:B------:R-:W-:Y:S01]  /*153e0*/  MOV R219, R81 ;  /* 0x0000005100db7202 */ /* 0x000fe20000000f00 */
[----:B------:R-:W-:Y:S01]  /*153f0*/  IMAD.MOV.U32 R218, RZ, RZ, R80 ;  /* 0x000000ffffda7224 */ /* 0x000fe200078e0050 */
[----:B------:R-:W-:Y:S01]  /*15400*/  MOV R217, R101 ;  /* 0x0000006500d97202 */ /* 0x000fe20000000f00 */
        /* <DEDUP_REMOVED lines=14> */
[----:B------:R-:W-:Y:S01]  /*154f0*/  MOV R53, R39 ;  /* 0x0000002700357202 */ /* 0x000fe20000000f00 */
[----:B------:R-:W-:Y:S01]  /*15500*/  IMAD.MOV.U32 R51, RZ, RZ, R200 ;  /* 0x000000ffff337224 */ /* 0x000fe200078e00c8 */
[----:B------:R-:W-:Y:S01]  /*15510*/  MOV R52, R132 ;  /* 0x0000008400347202 */ /* 0x000fe20000000f00 */
[----:B------:R-:W3:Y:S01]  /*15520*/  LDL.LU R36, [R1+0x70] ;  /* 0x0000700001247983 */ /* 0x000ee20000300800 */
[----:B------:R-:W-:-:S02]  /*15530*/  MOV R50, R201 ;  /* 0x000000c900327202 */ /* 0x000fc40000000f00 */
[----:B------:R-:W-:Y:S01]  /*15540*/  MOV R49, R202 ;  /* 0x000000ca00317202 */ /* 0x000fe20000000f00 */
[----:B------:R-:W3:Y:S01]  /*15550*/  LDL.LU R228, [R1+0x54] ;  /* 0x0000540001e47983 */ /* 0x000ee20000300800 */
[----:B------:R-:W-:-:S03]  /*15560*/  MOV R54, R37 ;  /* 0x0000002500367202 */ /* 0x000fc60000000f00 */
[----:B------:R-:W3:Y:S04]  /*15570*/  LDL.LU R227, [R1+0x44] ;  /* 0x0000440001e37983 */ /* 0x000ee80000300800 */
[----:B------:R-:W3:Y:S04]  /*15580*/  LDL.LU R226, [R1+0x38] ;  /* 0x0000380001e27983 */ /* 0x000ee80000300800 */
[----:B------:R-:W3:Y:S04]  /*15590*/  LDL.LU R225, [R1+0x28] ;  /* 0x0000280001e17983 */ /* 0x000ee80000300800 */
[----:B------:R-:W3:Y:S01]  /*155a0*/  LDL.LU R224, [R1+0x1c] ;  /* 0x00001c0001e07983 */ /* 0x000ee20000300800 */
[----:B-----5:R-:W-:-:S04]  /*155b0*/  FMNMX.FTZ R0, R71, R20, !PT ;  /* 0x0000001447007209 */ /* 0x020fc80007810000 */
[----:B------:R-:W-:-:S04]  /*155c0*/  FMNMX.FTZ R0, R33, R0, !PT ;  /* 0x0000000021007209 */ /* 0x000fc80007810000 */
[----:B------:R-:W-:-:S04]  /*155d0*/  FMNMX.FTZ R0, R19, R0, !PT ;  /* 0x0000000013007209 */ /* 0x000fc80007810000 */
[----:B------:R-:W-:-:S04]  /*155e0*/  FMNMX.FTZ R0, R17, R0, !PT ;  /* 0x0000000011007209 */ /* 0x000fc80007810000 */
[----:B----4-:R-:W-:-:S04]  /*155f0*/  FMNMX.FTZ R0, R88, R0, !PT ;  /* 0x0000000058007209 */ /* 0x010fc80007810000 */
[----:B--2---:R-:W-:-:S04]  /*15600*/  FMNMX.FTZ R0, R83, R0, !PT ;  /* 0x0000000053007209 */ /* 0x004fc80007810000 */
        /* <DEDUP_REMOVED lines=27> */
[----:B------:R-:W-:-:S04]  /*157c0*/  FMNMX.FTZ R0, R21, R0, !PT ;  /* 0x0000000015007209 */ /* 0x000fc80007810000 */
[----:B------:R-:W-:Y:S02]  /*157d0*/  FMNMX.FTZ R2, R18, R0, !PT ;  /* 0x0000000012027209 */ /* 0x000fe40007810000 */
[----:B------:R-:W-:Y:S02]  /*157e0*/  FMNMX.FTZ R0, R23, R3, !PT ;  /* 0x0000000317007209 */ /* 0x000fe40007810000 */
[----:B---3--:R-:W-:-:S03]  /*157f0*/  FMNMX.FTZ R2, R101, R2, !PT ;  /* 0x0000000265027209 */ /* 0x008fc60007810000 */
[----:B------:R-:W1:Y:S01]  /*15800*/  SHFL.BFLY PT, R4, R0, 0x2, 0x1f ;  /* 0x0c401f0000047f89 */ /* 0x000e6200000e0000 */
        /* <DEDUP_REMOVED lines=10> */
[----:B-1----:R-:W-:Y:S02]  /*158b0*/  FMNMX.FTZ R7, R0, R4, !PT ;  /* 0x0000000400077209 */ /* 0x002fe40007810000 */
        /* <DEDUP_REMOVED lines=62> */
[----:B------:R-:W1:Y:S01]  /*15ca0*/  SHFL.BFLY PT, R6, R7, 0x1, 0x1f ;  /* 0x0c201f0007067f89 */ /* 0x000e6200000e0000 */
        /* <DEDUP_REMOVED lines=13> */
[----:B------:R-:W-:Y:S02]  /*15d80*/  FMNMX.FTZ R4, R204, R2, !PT ;  /* 0x00000002cc047209 */ /* 0x000fe40007810000 */
[----:B------:R-:W-:Y:S02]  /*15d90*/  FMNMX.FTZ R2, R26, R3, !PT ;  /* 0x000000031a027209 */ /* 0x000fe40007810000 */
[----:B-1----:R-:W-:-:S03]  /*15da0*/  FMNMX.FTZ R202, R7, R6, !PT ;  /* 0x0000000607ca7209 */ /* 0x002fc60007810000 */
[----:B------:R-:W1:Y:S01]  /*15db0*/  SHFL.BFLY PT, R6, R2, 0x2, 0x1f ;  /* 0x0c401f0002067f89 */ /* 0x000e6200000e0000 */
[----:B------:R-:W-:-:S04]  /*15dc0*/  FMNMX.FTZ R3, R203, R4, !PT ;  /* 0x00000004cb037209 */ /* 0x000fc80007810000 */
[----:B------:R-:W-:Y:S02]  /*15dd0*/  FMNMX.FTZ R3, R87, R3, !PT ;  /* 0x0000000357037209 */ /* 0x000fe40007810000 */
[----:B--2---:R-:W-:Y:S02]  /*15de0*/  FMNMX.FTZ R0, R0, R5, !PT ;  /* 0x0000000500007209 */ /* 0x004fe40007810000 */
[----:B------:R-:W-:-:S03]  /*15df0*/  FMNMX.FTZ R3, R75, R3, !PT ;  /* 0x000000034b037209 */ /* 0x000fc60007810000 */
[----:B------:R-:W2:Y:S01]  /*15e00*/  SHFL.BFLY PT, R8, R0, 0x1, 0x1f ;  /* 0x0c201f0000087f89 */ /* 0x000ea200000e0000 */
[----:B------:R-:W-:-:S04]  /*15e10*/  FMNMX.FTZ R3, R74, R3, !PT ;  /* 0x000000034a037209 */ /* 0x000fc80007810000 */
[----:B------:R-:W-:Y:S01]  /*15e20*/  FMNMX.FTZ R5, R72, R3, !PT ;  /* 0x0000000348057209 */ /* 0x000fe20007810000 */
[----:B------:R-:W-:Y:S01]  /*15e30*/  FMUL.FTZ R4, R202, UR25 ;  /* 0x00000019ca047c20 */ /* 0x000fe20008410000 */
[----:B-1----:R-:W-:-:S03]  /*15e40*/  FMNMX.FTZ R2, R2, R6, !PT ;  /* 0x0000000602027209 */ /* 0x002fc60007810000 */
[----:B------:R-:W-:Y:S01]  /*15e50*/  SHFL.BFLY PT, R6, R5, 0x2, 0x1f ;  /* 0x0c401f0005067f89 */ /* 0x000fe200000e0000 */
[----:B------:R-:W-:-:S03]  /*15e60*/  FSETP.NEU.FTZ.AND P2, PT, R202, -INF , PT ;  /* 0xff800000ca00780b */ /* 0x000fc60003f5d000 */
[----:B------:R-:W1:Y:S01]  /*15e70*/  SHFL.BFLY PT, R7, R2, 0x1, 0x1f ;  /* 0x0c201f0002077f89 */ /* 0x000e6200000e0000 */
[----:B------:R-:W-:Y:S02]  /*15e80*/  FSEL R4, R4, RZ, P2 ;  /* 0x000000ff04047208 */ /* 0x000fe40001000000 */
[----:B--2---:R-:W-:-:S03]  /*15e90*/  FMNMX.FTZ R201, R0, R8, !PT ;  /* 0x0000000800c97209 */ /* 0x004fc60007810000 */
[----:B------:R-:W-:-:S04]  /*15ea0*/  FFMA.FTZ R0, R19, UR25, -R4 ;  /* 0x0000001913007c23 */ /* 0x000fc80008010804 */
[----:B------:R2:W-:Y:S01]  /*15eb0*/  MUFU.EX2 R223, R0 ;  /* 0x0000000000df7308 */ /* 0x0005e20000000800 */
[--C-:B------:R-:W-:Y:S01]  /*15ec0*/  FFMA.FTZ R3, R20, UR25, -R4.reuse ;  /* 0x0000001914037c23 */ /* 0x100fe20008010804 */
[----:B------:R-:W-:Y:S01]  /*15ed0*/  FSETP.NEU.FTZ.AND P1, PT, R201, -INF , PT ;  /* 0xff800000c900780b */ /* 0x000fe20003f3d000 */
[----:B------:R-:W3:Y:S04]  /*15ee0*/  LDL.LU R20, [R1+0x78] ;  /* 0x0000780001147983 */ /* 0x000ee80000300800 */
[----:B------:R-:W4:Y:S01]  /*15ef0*/  LDL.LU R66, [R1+0x6c] ;  /* 0x00006c0001427983 */ /* 0x000f220000300800 */
[----:B------:R1:W-:Y:S01]  /*15f00*/  MUFU.EX2 R12, R3 ;  /* 0x00000003000c7308 */ /* 0x0003e20000000800 */
[----:B--2---:R-:W-:-:S07]  /*15f10*/  FFMA.FTZ R0, R17, UR25, -R4 ;  /* 0x0000001911007c23 */ /* 0x004fce0008010804 */
[----:B------:R2:W-:Y:S01]  /*15f20*/  MUFU.EX2 R67, R0 ;  /* 0x0000000000437308 */ /* 0x0005e20000000800 */
[----:B-1----:R-:W-:Y:S01]  /*15f30*/  FMNMX.FTZ R200, R2, R7, !PT ;  /* 0x0000000702c87209 */ /* 0x002fe20007810000 */
[----:B------:R-:W-:-:S06]  /*15f40*/  FFMA.FTZ R3, R33, UR25, -R4 ;  /* 0x0000001921037c23 */ /* 0x000fcc0008010804 */
[----:B------:R1:W-:Y:S01]  /*15f50*/  MUFU.EX2 R64, R3 ;  /* 0x0000000300407308 */ /* 0x0003e20000000800 */
[----:B--2---:R-:W-:-:S05]  /*15f60*/  FMNMX.FTZ R0, R5, R6, !PT ;  /* 0x0000000605007209 */ /* 0x004fca0007810000 */
[----:B------:R-:W2:Y:S01]  /*15f70*/  SHFL.BFLY PT, R7, R0, 0x1, 0x1f ;  /* 0x0c201f0000077f89 */ /* 0x000ea200000e0000 */
[----:B-1----:R-:W-:-:S05]  /*15f80*/  FMUL.FTZ R3, R201, UR25 ;  /* 0x00000019c9037c20 */ /* 0x002fca0008410000 */
[----:B------:R-:W-:-:S05]  /*15f90*/  FSEL R3, R3, RZ, P1 ;  /* 0x000000ff03037208 */ /* 0x000fca0000800000 */
[--C-:B------:R-:W-:Y:S01]  /*15fa0*/  FFMA.FTZ R2, R35, UR25, -R3.reuse ;  /* 0x0000001923027c23 */ /* 0x100fe20008010803 */
[----:B------:R-:W-:Y:S01]  /*15fb0*/  FFMA.FTZ R5, R22, UR25, -R3 ;  /* 0x0000001916057c23 */ /* 0x000fe20008010803 */
[----:B------:R-:W-:Y:S02]  /*15fc0*/  FSETP.NEU.FTZ.AND P0, PT, R200, -INF , PT ;  /* 0xff800000c800780b */ /* 0x000fe40003f1d000 */
[----:B------:R1:W-:Y:S01]  /*15fd0*/  MUFU.EX2 R16, R2 ;  /* 0x0000000200107308 */ /* 0x0003e20000000800 */
[----:B--2---:R-:W-:-:S07]  /*15fe0*/  FMNMX.FTZ R132, R0, R7, !PT ;  /* 0x0000000700847209 */ /* 0x004fce0007810000 */
[----:B------:R2:W-:Y:S01]  /*15ff0*/  MUFU.EX2 R13, R5 ;  /* 0x00000005000d7308 */ /* 0x0005e20000000800 */
[----:B-1----:R-:W-:-:S05]  /*16000*/  FMUL.FTZ R2, R200, UR25 ;  /* 0x00000019c8027c20 */ /* 0x002fca0008410000 */
[----:B------:R-:W-:Y:S01]  /*16010*/  FSEL R2, R2, RZ, P0 ;  /* 0x000000ff02027208 */ /* 0x000fe20000000000 */
[----:B--2---:R-:W-:Y:S01]  /*16020*/  FFMA.FTZ R5, R21, UR25, -R3 ;  /* 0x0000001915057c23 */ /* 0x004fe20008010803 */
[----:B------:R-:W-:-:S03]  /*16030*/  FMUL.FTZ R0, R132, UR25 ;  /* 0x0000001984007c20 */ /* 0x000fc60008410000 */
[----:B------:R-:W-:Y:S01]  /*16040*/  FFMA.FTZ R6, R32, UR25, -R2 ;  /* 0x0000001920067c23 */ /* 0x000fe20008010802 */
[----:B------:R1:W-:Y:S08]  /*16050*/  MUFU.EX2 R65, R5 ;  /* 0x0000000500417308 */ /* 0x0003f00000000800 */
[----:B------:R2:W-:Y:S01]  /*16060*/  MUFU.EX2 R10, R6 ;  /* 0x00000006000a7308 */ /* 0x0005e20000000800 */
[----:B-1----:R-:W-:-:S02]  /*16070*/  FSEL R5, R200, RZ, P0 ;  /* 0x000000ffc8057208 */ /* 0x002fc40000000000 */
[----:B------:R-:W-:-:S04]  /*16080*/  FSETP.NEU.FTZ.AND P0, PT, R132, -INF , PT ;  /* 0xff8000008400780b */ /* 0x000fc80003f1d000 */
[----:B------:R-:W-:Y:S01]  /*16090*/  FSEL R0, R0, RZ, P0 ;  /* 0x000000ff00007208 */ /* 0x000fe20000000000 */
[----:B--2---:R-:W-:Y:S01]  /*160a0*/  FFMA.FTZ R6, R18, UR25, -R3 ;  /* 0x0000001912067c23 */ /* 0x004fe20008010803 */
[----:B------:R-:W-:Y:S01]  /*160b0*/  FSEL R7, R132, RZ, P0 ;  /* 0x000000ff84077208 */ /* 0x000fe20000000000 */
[----:B------:R-:W-:Y:S02]  /*160c0*/  FADD.FTZ R5, R69, -R5 ;  /* 0x8000000545057221 */ /* 0x000fe40000010000 */
[----:B------:R1:W-:Y:S02]  /*160d0*/  MUFU.EX2 R220, R6 ;  /* 0x0000000600dc7308 */ /* 0x0003e40000000800 */
[----:B------:R-:W-:Y:S01]  /*160e0*/  FMUL.FTZ R5, R5, UR25 ;  /* 0x0000001905057c20 */ /* 0x000fe20008410000 */
[----:B------:R-:W-:-:S05]  /*160f0*/  FADD.FTZ R8, R68, -R7 ;  /* 0x8000000744087221 */ /* 0x000fca0000010000 */
[----:B------:R-:W2:Y:S01]  /*16100*/  MUFU.EX2 R5, R5 ;  /* 0x0000000500057308 */ /* 0x000ea20000000800 */
[----:B-1----:R-:W-:-:S07]  /*16110*/  FFMA.FTZ R6, R34, UR25, -R0 ;  /* 0x0000001922067c23 */ /* 0x002fce0008010800 */
[----:B------:R1:W-:Y:S01]  /*16120*/  MUFU.EX2 R9, R6 ;  /* 0x0000000600097308 */ /* 0x0003e20000000800 */
[----:B------:R-:W-:Y:S01]  /*16130*/  FSEL R7, R202, RZ, P2 ;  /* 0x000000ffca077208 */ /* 0x000fe20001000000 */
[----:B-1----:R-:W-:-:S06]  /*16140*/  FMUL.FTZ R6, R8, UR25 ;  /* 0x0000001908067c20 */ /* 0x002fcc0008410000 */
[----:B------:R-:W1:Y:S01]  /*16150*/  MUFU.EX2 R6, R6 ;  /* 0x0000000600067308 */ /* 0x000e620000000800 */
[----:B------:R-:W-:Y:S01]  /*16160*/  FADD.FTZ R7, R71, -R7 ;  /* 0x8000000747077221 */ /* 0x000fe20000010000 */
        /* <DEDUP_REMOVED lines=17> */
[----:B------:R-:W-:Y:S01]  /*16280*/  FMUL.FTZ R5, R7, UR25 ;  /* 0x0000001907057c20 */ /* 0x000fe20008410000 */
[----:B------:R-:W-:Y:S01]  /*16290*/  FFMA.FTZ R7, R38, UR25, -R2 ;  /* 0x0000001926077c23 */ /* 0x000fe20008010802 */
[----:B-1----:R-:W-:Y:S01]  /*162a0*/  FMUL.FTZ R38, R178, R6 ;  /* 0x00000006b2267220 */ /* 0x002fe20000410000 */
[----:B------:R-:W-:-:S02]  /*162b0*/  MOV R178, R64 ;  /* 0x0000004000b27202 */ /* 0x000fc40000000f00 */
[----:B------:R-:W2:Y:S01]  /*162c0*/  LDL.LU R64, [R1+0x74] ;  /* 0x0000740001407983 */ /* 0x000ea20000300800 */
[----:B------:R-:W1:Y:S01]  /*162d0*/  MUFU.EX2 R5, R5 ;  /* 0x0000000500057308 */ /* 0x000e620000000800 */
[----:B------:R-:W-:-:S07]  /*162e0*/  FMUL.FTZ R198, R198, R6 ;  /* 0x00000006c6c67220 */ /* 0x000fce0000410000 */
[----:B------:R1:W1:Y:S01]  /*162f0*/  MUFU.EX2 R68, R7 ;  /* 0x0000000700447308 */ /* 0x0002620000000800 */
        /* <DEDUP_REMOVED lines=11> */
[----:B-1----:R-:W-:Y:S01]  /*163b0*/  FSEL R7, R201, RZ, P1 ;  /* 0x000000ffc9077208 */ /* 0x002fe20000800000 */
[-C--:B------:R-:W-:Y:S01]  /*163c0*/  FMUL.FTZ R63, R175, R6.reuse ;  /* 0x00000006af3f7220 */ /* 0x080fe20000410000 */
[-C--:B------:R-:W-:Y:S01]  /*163d0*/  FMUL.FTZ R34, R170, R6.reuse ;  /* 0x00000006aa227220 */ /* 0x080fe20000410000 */
[----:B------:R-:W-:-:S02]  /*163e0*/  FMUL.FTZ R35, R171, R6 ;  /* 0x00000006ab237220 */ /* 0x000fc40000410000 */
[----:B------:R-:W-:Y:S01]  /*163f0*/  FADD.FTZ R7, R70, -R7 ;  /* 0x8000000746077221 */ /* 0x000fe20000010000 */
[----:B------:R-:W-:-:S03]  /*16400*/  FMUL.FTZ R164, R164, R5 ;  /* 0x00000005a4a47220 */ /* 0x000fc60000410000 */
[----:B------:R-:W-:Y:S01]  /*16410*/  FMUL.FTZ R7, R7, UR25 ;  /* 0x0000001907077c20 */ /* 0x000fe20008410000 */
        /* <DEDUP_REMOVED lines=15> */
[----:B------:R-:W-:-:S02]  /*16510*/  MOV R69, R67 ;  /* 0x0000004300457202 */ /* 0x000fc40000000f00 */
[----:B------:R-:W-:Y:S02]  /*16520*/  MOV R71, R65 ;  /* 0x0000004100477202 */ /* 0x000fe40000000f00 */
[----:B------:R-:W-:Y:S02]  /*16530*/  MOV R171, R15 ;  /* 0x0000000f00ab7202 */ /* 0x000fe40000000f00 */
[----:B------:R-:W-:Y:S02]  /*16540*/  MOV R169, R11 ;  /* 0x0000000b00a97202 */ /* 0x000fe40000000f00 */
[----:B------:R-:W-:Y:S02]  /*16550*/  F2FP.BF16.F32.PACK_AB R8, R68, R10 ;  /* 0x0000000a4408723e */ /* 0x000fe400000010ff */
[----:B------:R-:W-:Y:S02]  /*16560*/  F2FP.BF16.F32.PACK_AB R15, R220, R71 ;  /* 0x00000047dc0f723e */ /* 0x000fe400000010ff */
[----:B------:R-:W-:-:S02]  /*16570*/  MOV R70, R55 ;  /* 0x0000003700467202 */ /* 0x000fc40000000f00 */
[----:B------:R-:W-:Y:S02]  /*16580*/  MOV R177, R54 ;  /* 0x0000003600b17202 */ /* 0x000fe40000000f00 */
[----:B------:R-:W-:Y:S02]  /*16590*/  MOV R172, R53 ;  /* 0x0000003500ac7202 */ /* 0x000fe40000000f00 */
[----:B------:R-:W-:Y:S01]  /*165a0*/  MOV R170, R58 ;  /* 0x0000003a00aa7202 */ /* 0x000fe20000000f00 */
[----:B---3--:R-:W-:Y:S01]  /*165b0*/  FFMA.FTZ R168, R20, R6, R9 ;  /* 0x0000000614a87223 */ /* 0x008fe20000010009 */
[----:B------:R-:W-:Y:S01]  /*165c0*/  FFMA.FTZ R6, R45, UR25, -R2 ;  /* 0x000000192d067c23 */ /* 0x000fe20008010802 */
[----:B----4-:R-:W-:-:S03]  /*165d0*/  FFMA.FTZ R21, R66, R5, R12 ;  /* 0x0000000542157223 */ /* 0x010fc6000001000c */
[----:B------:R1:W-:Y:S08]  /*165e0*/  MUFU.EX2 R183, R6 ;  /* 0x0000000600b77308 */ /* 0x0003f00000000800 */
[----:B------:R3:W4:Y:S01]  /*165f0*/  MUFU.EX2 R5, R7 ;  /* 0x0000000700057308 */ /* 0x0007220000000800 */
[----:B-1----:R-:W-:-:S07]  /*16600*/  FFMA.FTZ R6, R44, UR25, -R2 ;  /* 0x000000192c067c23 */ /* 0x002fce0008010802 */
[----:B------:R1:W-:Y:S01]  /*16610*/  MUFU.EX2 R182, R6 ;  /* 0x0000000600b67308 */ /* 0x0003e20000000800 */
[----:B---3--:R-:W-:Y:S02]  /*16620*/  IMAD.MOV.U32 R7, RZ, RZ, R16 ;  /* 0x000000ffff077224 */ /* 0x008fe400078e0010 */
[----:B------:R-:W3:Y:S01]  /*16630*/  LDSM.16.MT88.4 R16, [R213+0x8000] ;  /* 0x00800000d510783b */ /* 0x000ee20000004200 */
[----:B-1----:R-:W-:-:S04]  /*16640*/  FFMA.FTZ R6, R56, UR25, -R0 ;  /* 0x0000001938067c23 */ /* 0x002fc80008010800 */
[----:B------:R1:W3:Y:S02]  /*16650*/  MUFU.EX2 R180, R6 ;  /* 0x0000000600b47308 */ /* 0x0002e40000000800 */
[----:B-1----:R-:W-:-:S06]  /*16660*/  FFMA.FTZ R6, R47, UR25, -R0 ;  /* 0x000000192f067c23 */ /* 0x002fcc0008010800 */
[----:B------:R1:W-:Y:S02]  /*16670*/  MUFU.EX2 R181, R6 ;  /* 0x0000000600b57308 */ /* 0x0003e40000000800 */
[----:B-1----:R-:W-:-:S06]  /*16680*/  FFMA.FTZ R6, R46, UR25, -R0 ;  /* 0x000000192e067c23 */ /* 0x002fcc0008010800 */
[----:B------:R-:W1:Y:S01]  /*16690*/  MUFU.EX2 R44, R6 ;  /* 0x00000006002c7308 */ /* 0x000e620000000800 */
[----:B------:R-:W-:Y:S01]  /*166a0*/  MOV R47, R14 ;  /* 0x0000000e002f7202 */ /* 0x000fe20000000f00 */
[-C--:B----4-:R-:W-:Y:S01]  /*166b0*/  FMUL.FTZ R166, R166, R5.reuse ;  /* 0x00000005a6a67220 */ /* 0x090fe20000410000 */
[----:B------:R-:W-:Y:S01]  /*166c0*/  F2FP.BF16.F32.PACK_AB R12, R178, R12 ;  /* 0x0000000cb20c723e */ /* 0x000fe200000010ff */
[----:B------:R-:W-:Y:S01]  /*166d0*/  FMUL.FTZ R167, R167, R5 ;  /* 0x00000005a7a77220 */ /* 0x000fe20000410000 */
[----:B------:R-:W-:Y:S01]  /*166e0*/  F2FP.BF16.F32.PACK_AB R14, R69, R223 ;  /* 0x000000df450e723e */ /* 0x000fe200000010ff */
[----:B------:R-:W-:Y:S01]  /*166f0*/  FMUL.FTZ R162, R162, R5 ;  /* 0x00000005a2a27220 */ /* 0x000fe20000410000 */
[----:B---3--:R-:W-:Y:S01]  /*16700*/  F2FP.BF16.F32.PACK_AB R9, R180, R9 ;  /* 0x00000009b409723e */ /* 0x008fe200000010ff */
[----:B------:R-:W-:Y:S01]  /*16710*/  FMUL.FTZ R163, R163, R5 ;  /* 0x00000005a3a37220 */ /* 0x000fe20000410000 */
[----:B------:R-:W-:Y:S01]  /*16720*/  F2FP.BF16.F32.PACK_AB R10, R182, R183 ;  /* 0x000000b7b60a723e */ /* 0x000fe200000010ff */
[----:B------:R-:W-:Y:S01]  /*16730*/  IMAD.MOV.U32 R46, RZ, RZ, R52 ;  /* 0x000000ffff2e7224 */ /* 0x000fe200078e0034 */
[----:B------:R-:W-:-:S02]  /*16740*/  MOV R175, R57 ;  /* 0x0000003900af7202 */ /* 0x000fc40000000f00 */
[----:B-1----:R-:W-:Y:S01]  /*16750*/  F2FP.BF16.F32.PACK_AB R11, R44, R181 ;  /* 0x000000b52c0b723e */ /* 0x002fe200000010ff */
[----:B------:R-:W-:-:S06]  /*16760*/  IMAD.MOV.U32 R45, RZ, RZ, R59 ;  /* 0x000000ffff2d7224 */ /* 0x000fcc00078e003b */
[C---:B------:R-:W-:Y:S06]  /*16770*/  HMMA.16816.F32.BF16 R56, R8.reuse, R16, R196 ;  /* 0x000000100838723c */ /* 0x040fec00000418c4 */
[----:B------:R-:W-:Y:S01]  /*16780*/  HMMA.16816.F32.BF16 R52, R8, R18, R192 ;  /* 0x000000120834723c */ /* 0x000fe200000418c0 */
[-C--:B------:R-:W-:Y:S01]  /*16790*/  FMUL.FTZ R158, R158, R5.reuse ;  /* 0x000000059e9e7220 */ /* 0x080fe20000410000 */
[-C--:B------:R-:W-:Y:S01]  /*167a0*/  FMUL.FTZ R159, R159, R5.reuse ;  /* 0x000000059f9f7220 */ /* 0x080fe20000410000 */
[-C--:B------:R-:W-:Y:S01]  /*167b0*/  FMUL.FTZ R154, R154, R5.reuse ;  /* 0x000000059a9a7220 */ /* 0x080fe20000410000 */
[----:B------:R-:W-:Y:S01]  /*167c0*/  FMUL.FTZ R155, R155, R5 ;  /* 0x000000059b9b7220 */ /* 0x000fe20000410000 */
        /* <DEDUP_REMOVED lines=8> */
[----:B--2---:R-:W-:Y:S01]  /*16850*/  FFMA.FTZ R20, R64, R5, R13 ;  /* 0x0000000540147223 */ /* 0x004fe2000001000d */
[----:B------:R-:W-:-:S07]  /*16860*/  F2FP.BF16.F32.PACK_AB R13, R7, R13 ;  /* 0x0000000d070d723e */ /* 0x000fce00000010ff */
[C---:B------:R-:W-:Y:S06]  /*16870*/  HMMA.16816.F32.BF16 R164, R12.reuse, R16, R164 ;  /* 0x000000100ca4723c */ /* 0x040fec00000418a4 */
[----:B------:R-:W-:Y:S01]  /*16880*/  HMMA.16816.F32.BF16 R160, R12, R18, R160 ;  /* 0x000000120ca0723c */ /* 0x000fe200000418a0 */
[----:B------:R-:W1:Y:S01]  /*16890*/  LDSM.16.MT88.4 R16, [R216+0x8000] ;  /* 0x00800000d810783b */ /* 0x000e620000004200 */
[----:B------:R-:W-:Y:S02]  /*168a0*/  MOV R192, R44 ;  /* 0x0000002c00c07202 */ /* 0x000fe40000000f00 */
[----:B------:R-:W-:-:S02]  /*168b0*/  MOV R170, R79 ;  /* 0x0000004f00aa7202 */ /* 0x000fc40000000f00 */
[----:B------:R-:W-:Y:S02]  /*168c0*/  MOV R197, R78 ;  /* 0x0000004e00c57202 */ /* 0x000fe40000000f00 */
[----:B------:R-:W-:Y:S01]  /*168d0*/  MOV R196, R77 ;  /* 0x0000004d00c47202 */ /* 0x000fe20000000f00 */
[-C--:B-1----:R-:W-:Y:S06]  /*168e0*/  HMMA.16816.F32.BF16 R48, R8, R16.reuse, R188 ;  /* 0x000000100830723c */ /* 0x082fec00000418bc */
[----:B------:R-:W-:Y:S01]  /*168f0*/  HMMA.16816.F32.BF16 R64, R12, R16, R156 ;  /* 0x000000100c40723c */ /* 0x000fe2000004189c */
[----:B------:R-:W-:-:S05]  /*16900*/  MOV R190, R46 ;  /* 0x0000002e00be7202 */ /* 0x000fca0000000f00 */
[-C--:B------:R-:W-:Y:S06]  /*16910*/  HMMA.16816.F32.BF16 R44, R8, R18.reuse, R184 ;  /* 0x00000012082c723c */ /* 0x080fec00000418b8 */
[----:B------:R-:W-:Y:S01]  /*16920*/  HMMA.16816.F32.BF16 R76, R12, R18, R152 ;  /* 0x000000120c4c723c */ /* 0x000fe20000041898 */
[----:B------:R-:W1:Y:S01]  /*16930*/  LDSM.16.MT88.4 R16, [R214+0x8000] ;  /* 0x00800000d610783b */ /* 0x000e620000004200 */
        /* <DEDUP_REMOVED lines=14> */
[----:B------:R-:W-:Y:S02]  /*16a20*/  MOV R6, R83 ;  /* 0x0000005300067202 */ /* 0x000fe40000000f00 */
[----:B------:R-:W-:Y:S02]  /*16a30*/  MOV R189, R81 ;  /* 0x0000005100bd7202 */ /* 0x000fe40000000f00 */
[----:B------:R-:W-:Y:S02]  /*16a40*/  MOV R172, R82 ;  /* 0x0000005200ac7202 */ /* 0x000fe40000000f00 */
[-C--:B-1----:R-:W-:Y:S06]  /*16a50*/  HMMA.16816.F32.BF16 R80, R12, R16.reuse, R148 ;  /* 0x000000100c50723c */ /* 0x082fec0000041894 */
[C---:B------:R-:W-:Y:S06]  /*16a60*/  HMMA.16816.F32.BF16 R40, R8.reuse, R16, R40 ;  /* 0x000000100828723c */ /* 0x040fec0000041828 */
[-C--:B------:R-:W-:Y:S06]  /*16a70*/  HMMA.16816.F32.BF16 R36, R8, R18.reuse, R36 ;  /* 0x000000120824723c */ /* 0x080fec0000041824 */
[----:B------:R-:W-:Y:S01]  /*16a80*/  HMMA.16816.F32.BF16 R88, R12, R18, R144 ;  /* 0x000000120c58723c */ /* 0x000fe20000041890 */
[----:B------:R-:W1:Y:S01]  /*16a90*/  LDSM.16.MT88.4 R16, [R215+0x8000] ;  /* 0x00800000d710783b */ /* 0x000e620000004200 */
[-C--:B------:R-:W-:Y:S01]  /*16aa0*/  FMUL.FTZ R142, R142, R5.reuse ;  /* 0x000000058e8e7220 */ /* 0x080fe20000410000 */
[-C--:B------:R-:W-:Y:S01]  /*16ab0*/  FMUL.FTZ R143, R143, R5.reuse ;  /* 0x000000058f8f7220 */ /* 0x080fe20000410000 */
[-C--:B------:R-:W-:Y:S01]  /*16ac0*/  FMUL.FTZ R138, R138, R5.reuse ;  /* 0x000000058a8a7220 */ /* 0x080fe20000410000 */
[----:B------:R-:W-:Y:S01]  /*16ad0*/  FMUL.FTZ R139, R139, R5 ;  /* 0x000000058b8b7220 */ /* 0x000fe20000410000 */
[----:B------:R-:W-:Y:S01]  /*16ae0*/  FFMA.FTZ R5, R131, UR25, -R4 ;  /* 0x0000001983057c23 */ /* 0x000fe20008010804 */
[----:B------:R-:W-:-:S02]  /*16af0*/  MOV R184, R189 ;  /* 0x000000bd00b87202 */ /* 0x000fc40000000f00 */
[----:B------:R-:W-:Y:S02]  /*16b00*/  MOV R189, R70 ;  /* 0x0000004600bd7202 */ /* 0x000fe40000000f00 */
[----:B------:R2:W-:Y:S01]  /*16b10*/  MUFU.EX2 R70, R5 ;  /* 0x0000000500467308 */ /* 0x0005e20000000800 */
[----:B------:R-:W-:Y:S01]  /*16b20*/  FFMA.FTZ R6, R6, UR25, -R4 ;  /* 0x0000001906067c23 */ /* 0x000fe20008010804 */
[----:B------:R-:W-:Y:S01]  /*16b30*/  MOV R149, R101 ;  /* 0x0000006500957202 */ /* 0x000fe20000000f00 */
[----:B------:R-:W-:Y:S01]  /*16b40*/  IMAD.MOV.U32 R187, RZ, RZ, R102 ;  /* 0x000000ffffbb7224 */ /* 0x000fe200078e0066 */
        /* <DEDUP_REMOVED lines=8> */
[----:B--2---:R-:W-:Y:S01]  /*16bd0*/  FFMA.FTZ R5, R228, UR25, -R3 ;  /* 0x00000019e4057c23 */ /* 0x004fe20008010803 */
[--C-:B------:R-:W-:Y:S01]  /*16be0*/  FFMA.FTZ R7, R7, UR25, -R4.reuse ;  /* 0x0000001907077c23 */ /* 0x100fe20008010804 */
[--C-:B------:R-:W-:Y:S01]  /*16bf0*/  FFMA.FTZ R100, R100, UR25, -R4.reuse ;  /* 0x0000001964647c23 */ /* 0x100fe20008010804 */
[--C-:B------:R-:W-:Y:S01]  /*16c00*/  FFMA.FTZ R153, R120, UR25, -R4.reuse ;  /* 0x0000001978997c23 */ /* 0x100fe20008010804 */
[--C-:B------:R-:W-:Y:S01]  /*16c10*/  FFMA.FTZ R152, R119, UR25, -R4.reuse ;  /* 0x0000001977987c23 */ /* 0x100fe20008010804 */
[--C-:B------:R-:W-:Y:S01]  /*16c20*/  FFMA.FTZ R151, R118, UR25, -R4.reuse ;  /* 0x0000001976977c23 */ /* 0x100fe20008010804 */
[--C-:B------:R-:W-:Y:S01]  /*16c30*/  FFMA.FTZ R150, R117, UR25, -R4.reuse ;  /* 0x0000001975967c23 */ /* 0x100fe20008010804 */
[C---:B-1----:R-:W-:Y:S06]  /*16c40*/  HMMA.16816.F32.BF16 R140, R12.reuse, R16, R140 ;  /* 0x000000100c8c723c */ /* 0x042fec000004188c */
[----:B------:R-:W-:Y:S01]  /*16c50*/  HMMA.16816.F32.BF16 R136, R12, R18, R136 ;  /* 0x000000120c88723c */ /* 0x000fe20000041888 */
[--C-:B------:R-:W-:Y:S01]  /*16c60*/  FFMA.FTZ R148, R116, UR25, -R4.reuse ;  /* 0x0000001974947c23 */ /* 0x100fe20008010804 */
[----:B------:R-:W-:-:S04]  /*16c70*/  FFMA.FTZ R147, R115, UR25, -R4 ;  /* 0x0000001973937c23 */ /* 0x000fc80008010804 */
[C---:B------:R-:W-:Y:S01]  /*16c80*/  HMMA.16816.F32.BF16 R32, R8.reuse, R18, R32 ;  /* 0x000000120820723c */ /* 0x040fe20000041820 */
[----:B------:R-:W-:Y:S02]  /*16c90*/  IMAD.MOV.U32 R15, RZ, RZ, R158 ;  /* 0x000000ffff0f7224 */ /* 0x000fe400078e009e */
[--C-:B------:R-:W-:Y:S01]  /*16ca0*/  FFMA.FTZ R146, R113, UR25, -R4.reuse ;  /* 0x0000001971927c23 */ /* 0x100fe20008010804 */
[--C-:B------:R-:W-:Y:S01]  /*16cb0*/  FFMA.FTZ R145, R109, UR25, -R4.reuse ;  /* 0x000000196d917c23 */ /* 0x100fe20008010804 */
[--C-:B------:R-:W-:Y:S01]  /*16cc0*/  FFMA.FTZ R144, R99, UR25, -R4.reuse ;  /* 0x0000001963907c23 */ /* 0x100fe20008010804 */
[----:B------:R-:W-:Y:S01]  /*16cd0*/  HMMA.16816.F32.BF16 R60, R8, R16, R60 ;  /* 0x00000010083c723c */ /* 0x000fe2000004183c */
[----:B------:R-:W-:Y:S01]  /*16ce0*/  MOV R19, R195 ;  /* 0x000000c300137202 */ /* 0x000fe20000000f00 */
[--C-:B------:R-:W-:Y:S01]  /*16cf0*/  FFMA.FTZ R135, R98, UR25, -R4.reuse ;  /* 0x0000001962877c23 */ /* 0x100fe20008010804 */
[----:B------:R1:W-:Y:S01]  /*16d00*/  MUFU.EX2 R195, R5 ;  /* 0x0000000500c37308 */ /* 0x0003e20000000800 */
[--C-:B------:R-:W-:Y:S01]  /*16d10*/  FFMA.FTZ R134, R97, UR25, -R4.reuse ;  /* 0x0000001961867c23 */ /* 0x100fe20008010804 */
[--C-:B------:R-:W-:Y:S01]  /*16d20*/  FFMA.FTZ R131, R96, UR25, -R4.reuse ;  /* 0x0000001960837c23 */ /* 0x100fe20008010804 */
[--C-:B------:R-:W-:Y:S01]  /*16d30*/  FFMA.FTZ R128, R85, UR25, -R4.reuse ;  /* 0x0000001955807c23 */ /* 0x100fe20008010804 */
[--C-:B------:R-:W-:Y:S01]  /*16d40*/  FFMA.FTZ R8, R130, UR25, -R4.reuse ;  /* 0x0000001982087c23 */ /* 0x100fe20008010804 */
[--C-:B------:R-:W-:Y:S01]  /*16d50*/  FFMA.FTZ R130, R92, UR25, -R4.reuse ;  /* 0x000000195c827c23 */ /* 0x100fe20008010804 */
[--C-:B------:R-:W-:Y:S01]  /*16d60*/  FFMA.FTZ R126, R30, UR25, -R4.reuse ;  /* 0x000000191e7e7c23 */ /* 0x100fe20008010804 */
[--C-:B------:R-:W-:Y:S01]  /*16d70*/  FFMA.FTZ R125, R28, UR25, -R4.reuse ;  /* 0x000000191c7d7c23 */ /* 0x100fe20008010804 */
[----:B------:R2:W-:Y:S01]  /*16d80*/  MUFU.EX2 R10, R6 ;  /* 0x00000006000a7308 */ /* 0x0005e20000000800 */
[--C-:B------:R-:W-:Y:S01]  /*16d90*/  FFMA.FTZ R124, R25, UR25, -R4.reuse ;  /* 0x00000019197c7c23 */ /* 0x100fe20008010804 */
[----:B------:R-:W-:Y:S01]  /*16da0*/  FFMA.FTZ R122, R23, UR25, -R4 ;  /* 0x00000019177a7c23 */ /* 0x000fe20008010804 */
[--C-:B------:R-:W-:Y:S01]  /*16db0*/  FFMA.FTZ R4, R227, UR25, -R3.reuse ;  /* 0x00000019e3047c23 */ /* 0x100fe20008010803 */
[----:B------:R-:W-:Y:S01]  /*16dc0*/  MOV R18, R159 ;  /* 0x0000009f00127202 */ /* 0x000fe20000000f00 */
[--C-:B------:R-:W-:Y:S01]  /*16dd0*/  FFMA.FTZ R116, R190, UR25, -R3.reuse ;  /* 0x00000019be747c23 */ /* 0x100fe20008010803 */
[----:B------:R-:W-:Y:S01]  /*16de0*/  MOV R16, R196 ;  /* 0x000000c400107202 */ /* 0x000fe20000000f00 */
[--C-:B------:R-:W-:Y:S01]  /*16df0*/  FFMA.FTZ R121, R121, UR25, -R3.reuse ;  /* 0x0000001979797c23 */ /* 0x100fe20008010803 */
[----:B------:R-:W-:Y:S01]  /*16e00*/  FFMA.FTZ R208, R208, UR25, -R0 ;  /* 0x00000019d0d07c23 */ /* 0x000fe20008010800 */
[----:B-1----:R-:W-:Y:S01]  /*16e10*/  FFMA.FTZ R5, R15, UR25, -R2 ;  /* 0x000000190f057c23 */ /* 0x002fe20008010802 */
[--C-:B------:R-:W-:Y:S01]  /*16e20*/  FFMA.FTZ R207, R207, UR25, -R0.reuse ;  /* 0x00000019cfcf7c23 */ /* 0x100fe20008010800 */
[----:B------:R-:W1:Y:S01]  /*16e30*/  LDSM.16.MT88.4 R12, [R213+0x8800] ;  /* 0x00880000d50c783b */ /* 0x000e620000004200 */
[--C-:B------:R-:W-:Y:S01]  /*16e40*/  FFMA.FTZ R97, R184, UR25, -R3.reuse ;  /* 0x00000019b8617c23 */ /* 0x100fe20008010803 */
[--C-:B------:R-:W-:Y:S01]  /*16e50*/  FFMA.FTZ R96, R185, UR25, -R3.reuse ;  /* 0x00000019b9607c23 */ /* 0x100fe20008010803 */
[--C-:B------:R-:W-:Y:S01]  /*16e60*/  FFMA.FTZ R120, R186, UR25, -R3.reuse ;  /* 0x00000019ba787c23 */ /* 0x100fe20008010803 */
[--C-:B------:R-:W-:Y:S01]  /*16e70*/  FFMA.FTZ R119, R187, UR25, -R3.reuse ;  /* 0x00000019bb777c23 */ /* 0x100fe20008010803 */
[----:B------:R-:W-:Y:S01]  /*16e80*/  FFMA.FTZ R206, R206, UR25, -R0 ;  /* 0x00000019cece7c23 */ /* 0x000fe20008010800 */
[--C-:B--2---:R-:W-:Y:S01]  /*16e90*/  FFMA.FTZ R6, R149, UR25, -R3.reuse ;  /* 0x0000001995067c23 */ /* 0x104fe20008010803 */
[--C-:B------:R-:W-:Y:S01]  /*16ea0*/  FFMA.FTZ R118, R188, UR25, -R3.reuse ;  /* 0x00000019bc767c23 */ /* 0x100fe20008010803 */
[----:B------:R-:W-:Y:S01]  /*16eb0*/  FFMA.FTZ R117, R189, UR25, -R3 ;  /* 0x00000019bd757c23 */ /* 0x000fe20008010803 */
        /* <DEDUP_REMOVED lines=10> */
[----:B------:R-:W-:Y:S01]  /*16f60*/  MUFU.EX2 R184, R8 ;  /* 0x0000000800b87308 */ /* 0x000fe20000000800 */
[----:B------:R-:W-:Y:S01]  /*16f70*/  MOV R188, R219 ;  /* 0x000000db00bc7202 */ /* 0x000fe20000000f00 */
[--C-:B------:R-:W-:Y:S01]  /*16f80*/  FFMA.FTZ R99, R225, UR25, -R3.reuse ;  /* 0x00000019e1637c23 */ /* 0x100fe20008010803 */
[--C-:B------:R-:W-:Y:S01]  /*16f90*/  FFMA.FTZ R98, R224, UR25, -R3.reuse ;  /* 0x00000019e0627c23 */ /* 0x100fe20008010803 */
[--C-:B------:R-:W-:Y:S01]  /*16fa0*/  FFMA.FTZ R113, R129, UR25, -R3.reuse ;  /* 0x0000001981717c23 */ /* 0x100fe20008010803 */
[--C-:B------:R-:W-:Y:S01]  /*16fb0*/  FFMA.FTZ R158, R127, UR25, -R3.reuse ;  /* 0x000000197f9e7c23 */ /* 0x100fe20008010803 */
[--C-:B------:R-:W-:Y:S01]  /*16fc0*/  FFMA.FTZ R170, R114, UR25, -R3.reuse ;  /* 0x0000001972aa7c23 */ /* 0x100fe20008010803 */
[--C-:B------:R-:W-:Y:S01]  /*16fd0*/  FFMA.FTZ R169, R111, UR25, -R3.reuse ;  /* 0x000000196fa97c23 */ /* 0x100fe20008010803 */
[----:B------:R3:W4:Y:S01]  /*16fe0*/  MUFU.EX2 R8, R6 ;  /* 0x0000000600087308 */ /* 0x0007220000000800 */
[--C-:B--2---:R-:W-:Y:S01]  /*16ff0*/  FFMA.FTZ R7, R226, UR25, -R3.reuse ;  /* 0x00000019e2077c23 */ /* 0x104fe20008010803 */
        /* <DEDUP_REMOVED lines=12> */
[----:B------:R-:W-:Y:S01]  /*170c0*/  MOV R19, R156 ;  /* 0x0000009c00137202 */ /* 0x000fe20000000f00 */
[----:B------:R-:W-:Y:S01]  /*170d0*/  FFMA.FTZ R114, R190, UR25, -R2 ;  /* 0x00000019be727c23 */ /* 0x000fe20008010802 */
[----:B------:R-:W-:Y:S01]  /*170e0*/  FFMA.FTZ R205, R205, UR25, -R0 ;  /* 0x00000019cdcd7c23 */ /* 0x000fe20008010800 */
[----:B---3--:R-:W-:Y:S01]  /*170f0*/  FFMA.FTZ R6, R16, UR25, -R2 ;  /* 0x0000001910067c23 */ /* 0x008fe20008010802 */
[----:B------:R-:W-:Y:S01]  /*17100*/  MOV R16, R157 ;  /* 0x0000009d00107202 */ /* 0x000fe20000000f00 */
[----:B------:R-:W-:-:S02]  /*17110*/  IMAD.MOV.U32 R17, RZ, RZ, R193 ;  /* 0x000000ffff117224 */ /* 0x000fc400078e00c1 */
[--C-:B------:R-:W-:Y:S01]  /*17120*/  FFMA.FTZ R29, R11, UR25, -R2.reuse ;  /* 0x000000190b1d7c23 */ /* 0x100fe20008010802 */
[--C-:B------:R-:W-:Y:S01]  /*17130*/  FFMA.FTZ R28, R149, UR25, -R2.reuse ;  /* 0x00000019951c7c23 */ /* 0x100fe20008010802 */
[--C-:B------:R-:W-:Y:S01]  /*17140*/  FFMA.FTZ R27, R185, UR25, -R2.reuse ;  /* 0x00000019b91b7c23 */ /* 0x100fe20008010802 */
[--C-:B------:R-:W-:Y:S01]  /*17150*/  FFMA.FTZ R109, R186, UR25, -R2.reuse ;  /* 0x00000019ba6d7c23 */ /* 0x100fe20008010802 */
[--C-:B------:R-:W-:Y:S01]  /*17160*/  FFMA.FTZ R108, R187, UR25, -R2.reuse ;  /* 0x00000019bb6c7c23 */ /* 0x100fe20008010802 */
[----:B------:R-:W-:Y:S01]  /*17170*/  FFMA.FTZ R111, R189, UR25, -R2 ;  /* 0x00000019bd6f7c23 */ /* 0x000fe20008010802 */
[--C-:B------:R-:W-:Y:S01]  /*17180*/  FFMA.FTZ R204, R204, UR25, -R0.reuse ;  /* 0x00000019cccc7c23 */ /* 0x100fe20008010800 */
[----:B------:R-:W-:Y:S01]  /*17190*/  FFMA.FTZ R203, R203, UR25, -R0 ;  /* 0x00000019cbcb7c23 */ /* 0x000fe20008010800 */
[--C-:B--2---:R-:W-:Y:S01]  /*171a0*/  FFMA.FTZ R4, R18, UR25, -R2.reuse ;  /* 0x0000001912047c23 */ /* 0x104fe20008010802 */
[----:B------:R-:W-:Y:S01]  /*171b0*/  MOV R18, R191 ;  /* 0x000000bf00127202 */ /* 0x000fe20000000f00 */
[----:B------:R-:W-:Y:S01]  /*171c0*/  IMAD.MOV.U32 R191, RZ, RZ, R171 ;  /* 0x000000ffffbf7224 */ /* 0x000fe200078e00ab */
        /* <DEDUP_REMOVED lines=23> */
[--C-:B------:R-:W-:Y:S01]  /*17340*/  FFMA.FTZ R211, R73, UR25, -R2.reuse ;  /* 0x0000001949d37c23 */ /* 0x100fe20008010802 */
[--C-:B------:R-:W-:Y:S01]  /*17350*/  FFMA.FTZ R249, R31, UR25, -R2.reuse ;  /* 0x000000191ff97c23 */ /* 0x100fe20008010802 */
[----:B------:R-:W-:Y:S01]  /*17360*/  FFMA.FTZ R251, R26, UR25, -R2 ;  /* 0x000000191afb7c23 */ /* 0x000fe20008010802 */
[--C-:B------:R-:W-:Y:S01]  /*17370*/  FFMA.FTZ R2, R18, UR25, -R0.reuse ;  /* 0x0000001912027c23 */ /* 0x100fe20008010800 */
[----:B------:R1:W5:Y:S02]  /*17380*/  LDL.LU R228, [R1+0x110] ;  /* 0x0001100001e47983 */ /* 0x0003640000300800 */
[----:B------:R4:W-:Y:S01]  /*17390*/  MUFU.EX2 R188, R3 ;  /* 0x0000000300bc7308 */ /* 0x0009e20000000800 */
[--C-:B--2---:R-:W-:Y:S01]  /*173a0*/  FFMA.FTZ R5, R19, UR25, -R0.reuse ;  /* 0x0000001913057c23 */ /* 0x104fe20008010800 */
[--C-:B------:R-:W-:Y:S01]  /*173b0*/  FFMA.FTZ R106, R190, UR25, -R0.reuse ;  /* 0x00000019be6a7c23 */ /* 0x100fe20008010800 */
[----:B------:R-:W-:Y:S01]  /*173c0*/  FFMA.FTZ R25, R185, UR25, -R0 ;  /* 0x00000019b9197c23 */ /* 0x000fe20008010800 */
[----:B------:R-:W-:Y:S01]  /*173d0*/  MOV R190, R192 ;  /* 0x000000c000be7202 */ /* 0x000fe20000000f00 */
[----:B------:R-:W-:-:S03]  /*173e0*/  FADD.FTZ R104, R189, R21 ;  /* 0x00000015bd687221 */ /* 0x000fc60000010000 */
[----:B------:R-:W2:Y:S01]  /*173f0*/  MUFU.EX2 R6, R6 ;  /* 0x0000000600067308 */ /* 0x000ea20000000800 */
[----:B---3--:R-:W-:-:S07]  /*17400*/  FFMA.FTZ R4, R16, UR25, -R0 ;  /* 0x0000001910047c23 */ /* 0x008fce0008010800 */
[----:B------:R-:W3:Y:S01]  /*17410*/  MUFU.EX2 R86, R7 ;  /* 0x0000000700567308 */ /* 0x000ee20000000800 */
[--C-:B----4-:R-:W-:Y:S01]  /*17420*/  FFMA.FTZ R3, R17, UR25, -R0.reuse ;  /* 0x0000001911037c23 */ /* 0x110fe20008010800 */
[----:B------:R-:W-:Y:S01]  /*17430*/  FFMA.FTZ R110, R156, UR25, -R0 ;  /* 0x000000199c6e7c23 */ /* 0x000fe20008010800 */
[----:B------:R-:W-:Y:S01]  /*17440*/  IMAD.MOV.U32 R93, RZ, RZ, R8 ;  /* 0x000000ffff5d7224 */ /* 0x000fe200078e0008 */
[----:B------:R-:W-:Y:S02]  /*17450*/  MOV R92, R10 ;  /* 0x0000000a005c7202 */ /* 0x000fe40000000f00 */
[----:B------:R-:W-:Y:S01]  /*17460*/  MOV R85, R9 ;  /* 0x0000000900557202 */ /* 0x000fe20000000f00 */
[--C-:B------:R-:W-:Y:S01]  /*17470*/  FFMA.FTZ R26, R11, UR25, -R0.reuse ;  /* 0x000000190b1a7c23 */ /* 0x100fe20008010800 */
[----:B------:R-:W-:Y:S01]  /*17480*/  MUFU.EX2 R192, R2 ;  /* 0x0000000200c07308 */ /* 0x000fe20000000800 */
[--C-:B------:R-:W-:Y:S01]  /*17490*/  FFMA.FTZ R31, R187, UR25, -R0.reuse ;  /* 0x00000019bb1f7c23 */ /* 0x100fe20008010800 */
[--C-:B------:R-:W-:Y:S01]  /*174a0*/  FFMA.FTZ R105, R191, UR25, -R0.reuse ;  /* 0x00000019bf697c23 */ /* 0x100fe20008010800 */
[--C-:B------:R-:W-:Y:S01]  /*174b0*/  FFMA.FTZ R123, R177, UR25, -R0.reuse ;  /* 0x00000019b17b7c23 */ /* 0x100fe20008010800 */
[--C-:B------:R-:W-:Y:S01]  /*174c0*/  FFMA.FTZ R112, R175, UR25, -R0.reuse ;  /* 0x00000019af707c23 */ /* 0x100fe20008010800 */
[--C-:B------:R-:W-:Y:S01]  /*174d0*/  FFMA.FTZ R133, R222, UR25, -R0.reuse ;  /* 0x00000019de857c23 */ /* 0x100fe20008010800 */
[--C-:B------:R-:W-:Y:S01]  /*174e0*/  FFMA.FTZ R24, R186, UR25, -R0.reuse ;  /* 0x00000019ba187c23 */ /* 0x100fe20008010800 */
[----:B------:R-:W4:Y:S01]  /*174f0*/  LDSM.16.MT88.4 R16, [R214+0x8800] ;  /* 0x00880000d610783b */ /* 0x000f220000004200 */
[----:B------:R-:W1:Y:S03]  /*17500*/  MUFU.EX2 R73, R5 ;  /* 0x0000000500497308 */ /* 0x000e660000000800 */
[----:B------:R1:W5:Y:S05]  /*17510*/  LDL.LU R227, [R1+0x10c] ;  /* 0x00010c0001e37983 */ /* 0x00036a0000300800 */
[----:B------:R1:W-:Y:S08]  /*17520*/  MUFU.EX2 R185, R4 ;  /* 0x0000000400b97308 */ /* 0x0003f00000000800 */
[----:B------:R-:W1:Y:S01]  /*17530*/  MUFU.EX2 R189, R3 ;  /* 0x0000000300bd7308 */ /* 0x000e620000000800 */
[----:B------:R-:W-:Y:S01]  /*17540*/  FFMA.FTZ R156, R252, UR25, -R0 ;  /* 0x00000019fc9c7c23 */ /* 0x000fe20008010800 */
[----:B--2---:R-:W-:-:S02]  /*17550*/  MOV R252, R6 ;  /* 0x0000000600fc7202 */ /* 0x004fc40000000f00 */
[----:B------:R-:W-:Y:S02]  /*17560*/  F2FP.BF16.F32.PACK_AB R8, R92, R85 ;  /* 0x000000555c08723e */ /* 0x000fe400000010ff */
[----:B------:R-:W-:Y:S02]  /*17570*/  F2FP.BF16.F32.PACK_AB R9, R195, R93 ;  /* 0x0000005dc309723e */ /* 0x000fe400000010ff */
[----:B------:R-:W-:Y:S02]  /*17580*/  F2FP.BF16.F32.PACK_AB R10, R184, R70 ;  /* 0x00000046b80a723e */ /* 0x000fe400000010ff */
[----:B---3--:R-:W-:Y:S02]  /*17590*/  F2FP.BF16.F32.PACK_AB R11, R86, R212 ;  /* 0x000000d4560b723e */ /* 0x008fe400000010ff */
[----:B------:R-:W-:Y:S01]  /*175a0*/  MOV R187, R157 ;  /* 0x0000009d00bb7202 */ /* 0x000fe20000000f00 */
[----:B------:R-:W-:Y:S01]  /*175b0*/  IMAD.MOV.U32 R191, RZ, RZ, R223 ;  /* 0x000000ffffbf7224 */ /* 0x000fe200078e00df */
[----:B-1----:R-:W-:Y:S01]  /*175c0*/  F2FP.BF16.F32.PACK_AB R4, R193, R194 ;  /* 0x000000c2c104723e */ /* 0x002fe200000010ff */
[--C-:B------:R-:W-:Y:S01]  /*175d0*/  FFMA.FTZ R177, R210, UR25, -R0.reuse ;  /* 0x00000019d2b17c23 */ /* 0x100fe20008010800 */
[----:B------:R-:W-:Y:S01]  /*175e0*/  F2FP.BF16.F32.PACK_AB R5, R73, R192 ;  /* 0x000000c04905723e */ /* 0x000fe200000010ff */
[--C-:B------:R-:W-:Y:S01]  /*175f0*/  FFMA.FTZ R175, R245, UR25, -R0.reuse ;  /* 0x00000019f5af7c23 */ /* 0x100fe20008010800 */
[----:B------:R-:W-:Y:S01]  /*17600*/  F2FP.BF16.F32.PACK_AB R6, R252, R188 ;  /* 0x000000bcfc06723e */ /* 0x000fe200000010ff */
[--C-:B------:R-:W-:Y:S01]  /*17610*/  FFMA.FTZ R222, R72, UR25, -R0.reuse ;  /* 0x0000001948de7c23 */ /* 0x100fe20008010800 */
[----:B------:R-:W-:Y:S01]  /*17620*/  F2FP.BF16.F32.PACK_AB R7, R189, R185 ;  /* 0x000000b9bd07723e */ /* 0x000fe200000010ff */
[--C-:B------:R-:W-:Y:S01]  /*17630*/  FFMA.FTZ R157, R248, UR25, -R0.reuse ;  /* 0x00000019f89d7c23 */ /* 0x100fe20008010800 */
[--C-:B------:R-:W-:Y:S01]  /*17640*/  FFMA.FTZ R210, R87, UR25, -R0.reuse ;  /* 0x0000001957d27c23 */ /* 0x100fe20008010800 */
[--C-:B------:R-:W-:Y:S01]  /*17650*/  FFMA.FTZ R248, R75, UR25, -R0.reuse ;  /* 0x000000194bf87c23 */ /* 0x100fe20008010800 */
[----:B------:R-:W-:Y:S01]  /*17660*/  FFMA.FTZ R223, R74, UR25, -R0 ;  /* 0x000000194adf7c23 */ /* 0x000fe20008010800 */
[----:B------:R-:W-:Y:S01]  /*17670*/  FADD.FTZ R2, R187, R20 ;  /* 0x00000014bb027221 */ /* 0x000fe20000010000 */
[----:B------:R-:W-:Y:S01]  /*17680*/  FADD.FTZ R0, R68, R22 ;  /* 0x0000001644007221 */ /* 0x000fe20000010000 */
[-C--:B------:R-:W-:Y:S01]  /*17690*/  HMMA.16816.F32.BF16 R164, R8, R12.reuse, R164 ;  /* 0x0000000c08a4723c */ /* 0x080fe200000418a4 */
[----:B------:R-:W1:Y:S01]  /*176a0*/  LDSM.16.MT88.4 R20, [R216+0x8800] ;  /* 0x00880000d814783b */ /* 0x000e620000004200 */
[----:B------:R-:W-:Y:S01]  /*176b0*/  MOV R95, R190 ;  /* 0x000000be005f7202 */ /* 0x000fe20000000f00 */
[----:B------:R2:W-:Y:S02]  /*176c0*/  MUFU.EX2 R186, R29 ;  /* 0x0000001d00ba7308 */ /* 0x0005e40000000800 */
[----:B------:R3:W5:Y:S01]  /*176d0*/  LDL.LU R226, [R1+0x108] ;  /* 0x0001080001e27983 */ /* 0x0007620000300800 */
[C---:B------:R-:W-:Y:S06]  /*176e0*/  HMMA.16816.F32.BF16 R56, R4.reuse, R12, R56 ;  /* 0x0000000c0438723c */ /* 0x040fec0000041838 */
[-C--:B------:R-:W-:Y:S06]  /*176f0*/  HMMA.16816.F32.BF16 R52, R4, R14.reuse, R52 ;  /* 0x0000000e0434723c */ /* 0x080fec0000041834 */
[----:B------:R-:W-:Y:S01]  /*17700*/  HMMA.16816.F32.BF16 R160, R8, R14, R160 ;  /* 0x0000000e08a0723c */ /* 0x000fe200000418a0 */
[----:B------:R-:W2:Y:S05]  /*17710*/  LDSM.16.MT88.4 R12, [R215+0x8800] ;  /* 0x00880000d70c783b */ /* 0x000eaa0000004200 */
[C---:B----4-:R-:W-:Y:S06]  /*17720*/  HMMA.16816.F32.BF16 R40, R4.reuse, R16, R40 ;  /* 0x000000100428723c */ /* 0x050fec0000041828 */
[C---:B------:R-:W-:Y:S06]  /*17730*/  HMMA.16816.F32.BF16 R36, R4.reuse, R18, R36 ;  /* 0x000000120424723c */ /* 0x040fec0000041824 */
[C---:B-1----:R-:W-:Y:S06]  /*17740*/  HMMA.16816.F32.BF16 R48, R4.reuse, R20, R48 ;  /* 0x000000140430723c */ /* 0x042fec0000041830 */
[----:B------:R-:W-:Y:S06]  /*17750*/  HMMA.16816.F32.BF16 R44, R4, R22, R44 ;  /* 0x00000016042c723c */ /* 0x000fec000004182c */
[C---:B------:R-:W-:Y:S06]  /*17760*/  HMMA.16816.F32.BF16 R80, R8.reuse, R16, R80 ;  /* 0x000000100850723c */ /* 0x040fec0000041850 */
[C---:B------:R-:W-:Y:S01]  /*17770*/  HMMA.16816.F32.BF16 R88, R8.reuse, R18, R88 ;  /* 0x000000120858723c */ /* 0x040fe20000041858 */
[----:B------:R-:W1:Y:S05]  /*17780*/  LDSM.16.MT88.4 R16, [R213+0x9000] ;  /* 0x00900000d510783b */ /* 0x000e6a0000004200 */
[C---:B------:R-:W-:Y:S06]  /*17790*/  HMMA.16816.F32.BF16 R64, R8.reuse, R20, R64 ;  /* 0x000000140840723c */ /* 0x040fec0000041840 */
[----:B------:R-:W-:Y:S01]  /*177a0*/  HMMA.16816.F32.BF16 R76, R8, R22, R76 ;  /* 0x00000016084c723c */ /* 0x000fe2000004184c */
[----:B------:R-:W-:Y:S01]  /*177b0*/  MOV R3, R191 ;  /* 0x000000bf00037202 */ /* 0x000fe20000000f00 */
[----:B------:R-:W-:Y:S01]  /*177c0*/  IMAD.MOV.U32 R68, RZ, RZ, R220 ;  /* 0x000000ffff447224 */ /* 0x000fe200078e00dc */
[----:B------:R-:W-:Y:S08]  /*177d0*/  MUFU.EX2 R190, R30 ;  /* 0x0000001e00be7308 */ /* 0x000ff00000000800 */
[----:B------:R4:W-:Y:S01]  /*177e0*/  MUFU.EX2 R187, R27 ;  /* 0x0000001b00bb7308 */ /* 0x0009e20000000800 */
[C---:B--2---:R-:W-:Y:S07]  /*177f0*/  HMMA.16816.F32.BF16 R60, R4.reuse, R12, R60 ;  /* 0x0000000c043c723c */ /* 0x044fee000004183c */
[----:B------:R2:W-:Y:S01]  /*17800*/  MUFU.EX2 R245, R26 ;  /* 0x0000001a00f57308 */ /* 0x0005e20000000800 */
[----:B------:R-:W-:Y:S01]  /*17810*/  HMMA.16816.F32.BF16 R32, R4, R14, R32 ;  /* 0x0000000e0420723c */ /* 0x000fe20000041820 */
[----:B------:R-:W-:-:S06]  /*17820*/  MOV R29, R86 ;  /* 0x00000056001d7202 */ /* 0x000fcc0000000f00 */
[----:B------:R-:W-:Y:S01]  /*17830*/  MUFU.EX2 R100, R100 ;  /* 0x0000006400647308 */ /* 0x000fe20000000800 */
[C---:B------:R-:W-:Y:S01]  /*17840*/  HMMA.16816.F32.BF16 R140, R8.reuse, R12, R140 ;  /* 0x0000000c088c723c */ /* 0x040fe2000004188c */
[----:B------:R-:W-:Y:S01]  /*17850*/  FADD.FTZ R0, R183, R0 ;  /* 0x00000000b7007221 */ /* 0x000fe20000010000 */
[----:B------:R3:W5:Y:S05]  /*17860*/  LDL.LU R225, [R1+0x104] ;  /* 0x0001040001e17983 */ /* 0x00076a0000300800 */
[----:B------:R-:W1:Y:S01]  /*17870*/  MUFU.EX2 R4, R28 ;  /* 0x0000001c00047308 */ /* 0x000e620000000800 */
[----:B------:R-:W-:Y:S01]  /*17880*/  HMMA.16816.F32.BF16 R136, R8, R14, R136 ;  /* 0x0000000e0888723c */ /* 0x000fe20000041888 */
[----:B------:R-:W3:Y:S01]  /*17890*/  LDSM.16.MT88.4 R8, [R214+0x9000] ;  /* 0x00900000d608783b */ /* 0x000ee20000004200 */
[----:B------:R-:W-:-:S03]  /*178a0*/  MOV R21, R73 ;  /* 0x0000004900157202 */ /* 0x000fc60000000f00 */
[----:B------:R-:W3:Y:S02]  /*178b0*/  LDSM.16.MT88.4 R12, [R216+0x9000] ;  /* 0x00900000d80c783b */ /* 0x000ee40000004200 */
[----:B------:R1:W1:Y:S08]  /*178c0*/  MUFU.EX2 R191, R25 ;  /* 0x0000001900bf7308 */ /* 0x0002700000000800 */
[----:B------:R-:W-:Y:S01]  /*178d0*/  MUFU.EX2 R220, R31 ;  /* 0x0000001f00dc7308 */ /* 0x000fe20000000800 */
[----:B----4-:R-:W-:Y:S01]  /*178e0*/  IMAD.MOV.U32 R27, RZ, RZ, R93 ;  /* 0x000000ffff1b7224 */ /* 0x010fe200078e005d */
[----:B--2---:R-:W-:-:S02]  /*178f0*/  MOV R26, R95 ;  /* 0x0000005f001a7202 */ /* 0x004fc40000000f00 */
[----:B------:R-:W-:Y:S01]  /*17900*/  MOV R30, R70 ;  /* 0x00000046001e7202 */ /* 0x000fe20000000f00 */
[----:B------:R-:W-:Y:S01]  /*17910*/  FADD.FTZ R3, R3, R104 ;  /* 0x0000006803037221 */ /* 0x000fe20000010000 */
[----:B------:R-:W-:Y:S01]  /*17920*/  FADD.FTZ R0, R182, R0 ;  /* 0x00000000b6007221 */ /* 0x000fe20000010000 */
[----:B------:R2:W5:Y:S01]  /*17930*/  LDL.LU R224, [R1+0x100] ;  /* 0x0001000001e07983 */ /* 0x0005620000300800 */
[----:B-1----:R-:W-:Y:S02]  /*17940*/  MOV R25, R4 ;  /* 0x0000000400197202 */ /* 0x002fe40000000f00 */
[----:B------:R-:W1:Y:S01]  /*17950*/  MUFU.EX2 R4, R24 ;  /* 0x0000001800047308 */ /* 0x000e620000000800 */
[----:B------:R-:W-:Y:S02]  /*17960*/  F2FP.BF16.F32.PACK_AB R5, R191, R245 ;  /* 0x000000f5bf05723e */ /* 0x000fe400000010ff */
[----:B------:R-:W-:Y:S02]  /*17970*/  F2FP.BF16.F32.PACK_AB R6, R187, R25 ;  /* 0x00000019bb06723e */ /* 0x000fe400000010ff */
[----:B-1----:R-:W-:-:S02]  /*17980*/  MOV R31, R4 ;  /* 0x00000004001f7202 */ /* 0x002fc40000000f00 */
[----:B------:R-:W-:Y:S02]  /*17990*/  F2FP.BF16.F32.PACK_AB R4, R186, R190 ;  /* 0x000000beba04723e */ /* 0x000fe400000010ff */
[----:B------:R-:W-:Y:S02]  /*179a0*/  F2FP.BF16.F32.PACK_AB R7, R220, R31 ;  /* 0x0000001fdc07723e */ /* 0x000fe400000010ff */
[----:B------:R-:W-:-:S05]  /*179b0*/  MOV R24, R85 ;  /* 0x0000005500187202 */ /* 0x000fca0000000f00 */
[C---:B------:R-:W-:Y:S06]  /*179c0*/  HMMA.16816.F32.BF16 R84, R4.reuse, R18, R52 ;  /* 0x000000120454723c */ /* 0x040fec0000041834 */
[----:B---3--:R-:W-:Y:S07]  /*179d0*/  HMMA.16816.F32.BF16 R52, R4, R10, R36 ;  /* 0x0000000a0434723c */ /* 0x008fee0000041824 */
[----:B------:R-:W-:-:S02]  /*179e0*/  IMAD.MOV.U32 R39, RZ, RZ, R21 ;  /* 0x000000ffff277224 */ /* 0x000fc400078e0015 */
[----:B------:R-:W1:Y:S01]  /*179f0*/  LDSM.16.MT88.4 R20, [R215+0x9000] ;  /* 0x00900000d714783b */ /* 0x000e620000004200 */
[----:B------:R-:W-:Y:S01]  /*17a00*/  MOV R28, R92 ;  /* 0x0000005c001c7202 */ /* 0x000fe20000000f00 */
[C---:B------:R-:W-:Y:S06]  /*17a10*/  HMMA.16816.F32.BF16 R72, R4.reuse, R12, R48 ;  /* 0x0000000c0448723c */ /* 0x040fec0000041830 */
[----:B------:R-:W-:Y:S01]  /*17a20*/  HMMA.16816.F32.BF16 R92, R4, R16, R56 ;  /* 0x00000010045c723c */ /* 0x000fe20000041838 */
[----:B------:R-:W-:Y:S01]  /*17a30*/  IMAD.MOV.U32 R51, RZ, RZ, R68 ;  /* 0x000000ffff337224 */ /* 0x000fe200078e0044 */
[----:B------:R-:W-:-:S02]  /*17a40*/  MOV R49, R71 ;  /* 0x0000004700317202 */ /* 0x000fc40000000f00 */
[----:B------:R-:W-:Y:S02]  /*17a50*/  MOV R50, R69 ;  /* 0x0000004500327202 */ /* 0x000fe40000000f00 */
[C---:B------:R-:W-:Y:S06]  /*17a60*/  HMMA.16816.F32.BF16 R56, R4.reuse, R8, R40 ;  /* 0x000000080438723c */ /* 0x040fec0000041828 */
[----:B------:R-:W-:Y:S01]  /*17a70*/  HMMA.16816.F32.BF16 R68, R4, R14, R44 ;  /* 0x0000000e0444723c */ /* 0x000fe2000004182c */
[----:B------:R-:W3:Y:S01]  /*17a80*/  MUFU.EX2 R45, R102 ;  /* 0x00000066002d7308 */ /* 0x000ee20000000800 */
[----:B------:R-:W-:-:S02]  /*17a90*/  MOV R38, R252 ;  /* 0x000000fc00267202 */ /* 0x000fc40000000f00 */
[----:B------:R-:W-:Y:S02]  /*17aa0*/  MOV R37, R245 ;  /* 0x000000f500257202 */ /* 0x000fe40000000f00 */
[----:B------:R-:W-:-:S03]  /*17ab0*/  MOV R36, R191 ;  /* 0x000000bf00247202 */ /* 0x000fc60000000f00 */
[----:B------:R3:W4:Y:S01]  /*17ac0*/  MUFU.EX2 R44, R98 ;  /* 0x00000062002c7308 */ /* 0x0007220000000800 */
[C---:B-1----:R-:W-:Y:S06]  /*17ad0*/  HMMA.16816.F32.BF16 R60, R4.reuse, R20, R60 ;  /* 0x00000014043c723c */ /* 0x042fec000004183c */
[----:B------:R-:W-:Y:S01]  /*17ae0*/  HMMA.16816.F32.BF16 R40, R4, R22, R32 ;  /* 0x000000160428723c */ /* 0x000fe20000041820 */
[----:B------:R4:W-:Y:S08]  /*17af0*/  MUFU.EX2 R4, R97 ;  /* 0x0000006100047308 */ /* 0x0009f00000000800 */
[----:B------:R-:W-:Y:S08]  /*17b00*/  MUFU.EX2 R245, R103 ;  /* 0x0000006700f57308 */ /* 0x000ff00000000800 */
[----:B------:R-:W1:Y:S08]  /*17b10*/  MUFU.EX2 R191, R101 ;  /* 0x0000006500bf7308 */ /* 0x000e700000000800 */
[----:B------:R-:W2:Y:S08]  /*17b20*/  MUFU.EX2 R252, R99 ;  /* 0x0000006300fc7308 */ /* 0x000eb00000000800 */
[----:B------:R2:W2:Y:S01]  /*17b30*/  MUFU.EX2 R32, R96 ;  /* 0x0000006000207308 */ /* 0x0004a20000000800 */
[----:B---3--:R-:W-:Y:S01]  /*17b40*/  IMAD.MOV.U32 R98, RZ, RZ, R45 ;  /* 0x000000ffff627224 */ /* 0x008fe200078e002d */
[----:B----4-:R-:W-:-:S02]  /*17b50*/  MOV R97, R44 ;  /* 0x0000002c00617202 */ /* 0x010fc40000000f00 */
[----:B-1----:R-:W-:Y:S02]  /*17b60*/  F2FP.BF16.F32.PACK_AB R6, R100, R191 ;  /* 0x000000bf6406723e */ /* 0x002fe400000010ff */
[----:B--2---:R-:W-:Y:S02]  /*17b70*/  F2FP.BF16.F32.PACK_AB R5, R97, R252 ;  /* 0x000000fc6105723e */ /* 0x004fe400000010ff */
[----:B------:R-:W-:Y:S01]  /*17b80*/  MOV R96, R4 ;  /* 0x0000000400607202 */ /* 0x000fe20000000f00 */
[----:B------:R-:W-:-:S03]  /*17b90*/  FADD.FTZ R4, R180, R168 ;  /* 0x000000a8b4047221 */ /* 0x000fc60000010000 */
[----:B------:R-:W-:Y:S01]  /*17ba0*/  F2FP.BF16.F32.PACK_AB R7, R32, R96 ;  /* 0x000000602007723e */ /* 0x000fe200000010ff */
[----:B------:R-:W-:Y:S01]  /*17bb0*/  FADD.FTZ R104, R181, R4 ;  /* 0x00000004b5687221 */ /* 0x000fe20000010000 */
[----:B------:R-:W-:Y:S01]  /*17bc0*/  F2FP.BF16.F32.PACK_AB R4, R98, R245 ;  /* 0x000000f56204723e */ /* 0x000fe200000010ff */
[----:B------:R-:W-:Y:S01]  /*17bd0*/  IMAD.MOV.U32 R99, RZ, RZ, R37 ;  /* 0x000000ffff637224 */ /* 0x000fe200078e0025 */
[----:B------:R-:W-:-:S05]  /*17be0*/  MOV R168, R38 ;  /* 0x0000002600a87202 */ /* 0x000fca0000000f00 */
[----:B------:R-:W-:Y:S01]  /*17bf0*/  HMMA.16816.F32.BF16 R44, R4, R18, R160 ;  /* 0x00000012042c723c */ /* 0x000fe200000418a0 */
[----:B------:R-:W-:-:S06]  /*17c00*/  FADD.FTZ R2, R49, R2 ;  /* 0x0000000231027221 */ /* 0x000fcc0000010000 */
[----:B------:R-:W-:Y:S02]  /*17c10*/  MOV R163, R36 ;  /* 0x0000002400a37202 */ /* 0x000fe40000000f00 */
[----:B------:R-:W-:Y:S02]  /*17c20*/  MOV R162, R32 ;  /* 0x0000002000a27202 */ /* 0x000fe40000000f00 */
[----:B------:R-:W-:Y:S01]  /*17c30*/  MOV R160, R39 ;  /* 0x0000002700a07202 */ /* 0x000fe20000000f00 */
[----:B------:R-:W-:Y:S01]  /*17c40*/  HMMA.16816.F32.BF16 R32, R4, R14, R76 ;  /* 0x0000000e0420723c */ /* 0x000fe2000004184c */
[----:B------:R-:W-:-:S05]  /*17c50*/  MOV R103, R24 ;  /* 0x0000001800677202 */ /* 0x000fca0000000f00 */
[C---:B------:R-:W-:Y:S01]  /*17c60*/  HMMA.16816.F32.BF16 R36, R4.reuse, R12, R64 ;  /* 0x0000000c0424723c */ /* 0x040fe20000041840 */
[----:B------:R-:W1:Y:S01]  /*17c70*/  LDSM.16.MT88.4 R12, [R216+0x9800] ;  /* 0x00980000d80c783b */ /* 0x000e620000004200 */
[----:B------:R-:W-:Y:S01]  /*17c80*/  MOV R180, R25 ;  /* 0x0000001900b47202 */ /* 0x000fe20000000f00 */
[----:B------:R-:W-:Y:S01]  /*17c90*/  IMAD.MOV.U32 R102, RZ, RZ, R26 ;  /* 0x000000ffff667224 */ /* 0x000fe200078e001a */
[----:B------:R-:W-:Y:S02]  /*17ca0*/  MOV R101, R27 ;  /* 0x0000001b00657202 */ /* 0x000fe40000000f00 */
[----:B------:R-:W-:Y:S01]  /*17cb0*/  HMMA.16816.F32.BF16 R24, R4, R8, R80 ;  /* 0x000000080418723c */ /* 0x000fe20000041850 */
[----:B------:R-:W-:Y:S01]  /*17cc0*/  FADD.FTZ R3, R50, R3 ;  /* 0x0000000332037221 */ /* 0x000fe20000010000 */
[----:B------:R-:W-:-:S04]  /*17cd0*/  FADD.FTZ R2, R51, R2 ;  /* 0x0000000233027221 */ /* 0x000fc80000010000 */
[----:B------:R-:W-:Y:S01]  /*17ce0*/  HMMA.16816.F32.BF16 R64, R4, R10, R88 ;  /* 0x0000000a0440723c */ /* 0x000fe20000041858 */
[----:B------:R-:W2:Y:S01]  /*17cf0*/  LDSM.16.MT88.4 R8, [R214+0x9800] ;  /* 0x00980000d608783b */ /* 0x000ea20000004200 */
[----:B------:R-:W-:-:S04]  /*17d00*/  IMAD.MOV.U32 R161, RZ, RZ, R100 ;  /* 0x000000ffffa17224 */ /* 0x000fc800078e0064 */
[----:B------:R-:W-:Y:S01]  /*17d10*/  HMMA.16816.F32.BF16 R48, R4, R16, R164 ;  /* 0x000000100430723c */ /* 0x000fe200000418a4 */
[----:B------:R3:W-:Y:S01]  /*17d20*/  MUFU.EX2 R167, R108 ;  /* 0x0000006c00a77308 */ /* 0x0007e20000000800 */
[----:B------:R-:W-:Y:S01]  /*17d30*/  MOV R182, R31 ;  /* 0x0000001f00b67202 */ /* 0x000fe20000000f00 */
[----:B------:R-:W4:Y:S01]  /*17d40*/  LDSM.16.MT88.4 R16, [R213+0x9800] ;  /* 0x00980000d510783b */ /* 0x000f220000004200 */
[----:B------:R-:W-:-:S05]  /*17d50*/  MOV R100, R28 ;  /* 0x0000001c00647202 */ /* 0x000fca0000000f00 */
[----:B------:R1:W-:Y:S01]  /*17d60*/  MUFU.EX2 R164, R109 ;  /* 0x0000006d00a47308 */ /* 0x0003e20000000800 */
[----:B---3--:R-:W-:-:S07]  /*17d70*/  IMAD.MOV.U32 R108, RZ, RZ, R212 ;  /* 0x000000ffff6c7224 */ /* 0x008fce00078e00d4 */
[----:B------:R-:W3:Y:S01]  /*17d80*/  MUFU.EX2 R110, R110 ;  /* 0x0000006e006e7308 */ /* 0x000ee20000000800 */
[----:B-1----:R-:W-:-:S07]  /*17d90*/  MOV R109, R29 ;  /* 0x0000001d006d7202 */ /* 0x002fce0000000f00 */
[----:B------:R1:W-:Y:S08]  /*17da0*/  MUFU.EX2 R212, R107 ;  /* 0x0000006b00d47308 */ /* 0x0003f00000000800 */
[----:B------:R-:W-:Y:S01]  /*17db0*/  MUFU.EX2 R183, R111 ;  /* 0x0000006f00b77308 */ /* 0x000fe20000000800 */
[----:B-1----:R-:W-:Y:S02]  /*17dc0*/  MOV R107, R30 ;  /* 0x0000001e006b7202 */ /* 0x002fe40000000f00 */
[----:B------:R-:W1:Y:S05]  /*17dd0*/  LDSM.16.MT88.4 R28, [R215+0x9800] ;  /* 0x00980000d71c783b */ /* 0x000e6a0000004200 */
[----:B------:R-:W-:Y:S08]  /*17de0*/  MUFU.EX2 R165, R106 ;  /* 0x0000006a00a57308 */ /* 0x000ff00000000800 */
[----:B------:R-:W2:Y:S08]  /*17df0*/  MUFU.EX2 R166, R105 ;  /* 0x0000006900a67308 */ /* 0x000eb00000000800 */
[----:B------:R-:W4:Y:S01]  /*17e00*/  MUFU.EX2 R181, R112 ;  /* 0x0000007000b57308 */ /* 0x000f220000000800 */
[C---:B------:R-:W-:Y:S07]  /*17e10*/  HMMA.16816.F32.BF16 R80, R4.reuse, R22, R136 ;  /* 0x000000160450723c */ /* 0x040fee0000041888 */
[----:B---3--:R-:W-:Y:S01]  /*17e20*/  MOV R139, R110 ;  /* 0x0000006e008b7202 */ /* 0x008fe20000000f00 */
[----:B------:R-:W-:Y:S01]  /*17e30*/  HMMA.16816.F32.BF16 R76, R4, R20, R140 ;  /* 0x00000014044c723c */ /* 0x000fe2000004188c */
[----:B------:R-:W-:-:S06]  /*17e40*/  IMAD.MOV.U32 R110, RZ, RZ, R108 ;  /* 0x000000ffff6e7224 */ /* 0x000fcc00078e006c */
[----:B------:R-:W-:Y:S02]  /*17e50*/  F2FP.BF16.F32.PACK_AB R4, R167, R164 ;  /* 0x000000a4a704723e */ /* 0x000fe400000010ff */
[----:B--2---:R-:W-:Y:S02]  /*17e60*/  F2FP.BF16.F32.PACK_AB R5, R166, R165 ;  /* 0x000000a5a605723e */ /* 0x004fe400000010ff */
[----:B------:R-:W-:Y:S02]  /*17e70*/  F2FP.BF16.F32.PACK_AB R6, R183, R212 ;  /* 0x000000d4b706723e */ /* 0x000fe400000010ff */
[----:B----4-:R-:W-:Y:S01]  /*17e80*/  F2FP.BF16.F32.PACK_AB R7, R181, R139 ;  /* 0x0000008bb507723e */ /* 0x010fe200000010ff */
[----:B------:R-:W-:Y:S01]  /*17e90*/  IMAD.MOV.U32 R112, RZ, RZ, R186 ;  /* 0x000000ffff707224 */ /* 0x000fe200078e00ba */
[----:B------:R-:W-:Y:S01]  /*17ea0*/  MOV R141, R107 ;  /* 0x0000006b008d7202 */ /* 0x000fe20000000f00 */
[----:B------:R-:W-:Y:S01]  /*17eb0*/  IMAD.MOV.U32 R108, RZ, RZ, R190 ;  /* 0x000000ffff6c7224 */ /* 0x000fe200078e00be */
[----:B------:R-:W-:-:S02]  /*17ec0*/  MOV R107, R109 ;  /* 0x0000006d006b7202 */ /* 0x000fc40000000f00 */
[----:B------:R-:W-:Y:S02]  /*17ed0*/  MOV R143, R191 ;  /* 0x000000bf008f7202 */ /* 0x000fe40000000f00 */
[----:B------:R-:W-:Y:S02]  /*17ee0*/  MOV R109, R189 ;  /* 0x000000bd006d7202 */ /* 0x000fe40000000f00 */
[----:B------:R-:W-:Y:S02]  /*17ef0*/  MOV R111, R188 ;  /* 0x000000bc006f7202 */ /* 0x000fe40000000f00 */
[----:B------:R-:W-:Y:S01]  /*17f00*/  HMMA.16816.F32.BF16 R188, R4, R12, R72 ;  /* 0x0000000c04bc723c */ /* 0x000fe20000041848 */
[----:B------:R-:W-:Y:S01]  /*17f10*/  MOV R21, R168 ;  /* 0x000000a800157202 */ /* 0x000fe20000000f00 */
[----:B------:R-:W-:Y:S01]  /*17f20*/  MUFU.EX2 R136, R154 ;  /* 0x0000009a00887308 */ /* 0x000fe20000000800 */
[----:B------:R-:W-:Y:S02]  /*17f30*/  MOV R142, R163 ;  /* 0x000000a3008e7202 */ /* 0x000fe40000000f00 */
[----:B------:R-:W-:-:S02]  /*17f40*/  MOV R163, R187 ;  /* 0x000000bb00a37202 */ /* 0x000fc40000000f00 */
[----:B------:R-:W-:Y:S02]  /*17f50*/  MOV R75, R112 ;  /* 0x00000070004b7202 */ /* 0x000fe40000000f00 */
[----:B------:R-:W-:Y:S01]  /*17f60*/  MOV R105, R185 ;  /* 0x000000b900697202 */ /* 0x000fe20000000f00 */
[----:B------:R-:W-:Y:S01]  /*17f70*/  MUFU.EX2 R168, R126 ;  /* 0x0000007e00a87308 */ /* 0x000fe20000000800 */
[----:B------:R-:W-:Y:S02]  /*17f80*/  MOV R106, R184 ;  /* 0x000000b8006a7202 */ /* 0x000fe40000000f00 */
[----:B------:R-:W-:Y:S01]  /*17f90*/  HMMA.16816.F32.BF16 R184, R4, R14, R68 ;  /* 0x0000000e04b8723c */ /* 0x000fe20000041844 */
[----:B------:R-:W-:-:S04]  /*17fa0*/  MOV R74, R183 ;  /* 0x000000b7004a7202 */ /* 0x000fc80000000f00 */
[----:B------:R-:W-:Y:S02]  /*17fb0*/  MUFU.EX2 R112, R155 ;  /* 0x0000009b00707308 */ /* 0x000fe40000000800 */
[----:B------:R-:W-:Y:S01]  /*17fc0*/  IMAD.MOV.U32 R70, RZ, RZ, R160 ;  /* 0x000000ffff467224 */ /* 0x000fe200078e00a0 */
[----:B------:R-:W-:Y:S01]  /*17fd0*/  MOV R160, R182 ;  /* 0x000000b600a07202 */ /* 0x000fe20000000f00 */
[----:B------:R-:W-:Y:S01]  /*17fe0*/  IMAD.MOV.U32 R68, RZ, RZ, R180 ;  /* 0x000000ffff447224 */ /* 0x000fe200078e00b4 */
[----:B------:R-:W-:-:S03]  /*17ff0*/  MOV R69, R181 ;  /* 0x000000b500457202 */ /* 0x000fc60000000f00 */
[----:B------:R-:W-:Y:S01]  /*18000*/  MUFU.EX2 R137, R153 ;  /* 0x0000009900897308 */ /* 0x000fe20000000800 */
[----:B------:R-:W-:Y:S07]  /*18010*/  HMMA.16816.F32.BF16 R180, R4, R8, R56 ;  /* 0x0000000804b4723c */ /* 0x000fee0000041838 */
[----:B------:R-:W-:Y:S01]  /*18020*/  MUFU.EX2 R138, R152 ;  /* 0x00000098008a7308 */ /* 0x000fe20000000800 */
[----:B------:R-:W-:Y:S01]  /*18030*/  MOV R59, R96 ;  /* 0x00000060003b7202 */ /* 0x000fe20000000f00 */
[----:B------:R-:W-:Y:S01]  /*18040*/  IMAD.MOV.U32 R56, RZ, RZ, R99 ;  /* 0x000000ffff387224 */ /* 0x000fe200078e0063 */
[----:B------:R-:W-:-:S05]  /*18050*/  MOV R58, R97 ;  /* 0x00000061003a7202 */ /* 0x000fca0000000f00 */
[----:B------:R-:W-:Y:S01]  /*18060*/  MUFU.EX2 R120, R120 ;  /* 0x0000007800787308 */ /* 0x000fe20000000800 */
[----:B------:R-:W-:-:S07]  /*18070*/  MOV R57, R98 ;  /* 0x0000006200397202 */ /* 0x000fce0000000f00 */
[----:B------:R-:W2:Y:S01]  /*18080*/  MUFU.EX2 R119, R119 ;  /* 0x0000007700777308 */ /* 0x000ea20000000800 */
[----:B------:R-:W-:Y:S07]  /*18090*/  HMMA.16816.F32.BF16 R96, R4, R10, R52 ;  /* 0x0000000a0460723c */ /* 0x000fee0000041834 */
[----:B------:R-:W-:Y:S01]  /*180a0*/  MUFU.EX2 R118, R118 ;  /* 0x0000007600767308 */ /* 0x000fe20000000800 */
[----:B------:R-:W-:-:S07]  /*180b0*/  MOV R52, R102 ;  /* 0x0000006600347202 */ /* 0x000fce0000000f00 */
[----:B------:R-:W3:Y:S01]  /*180c0*/  MUFU.EX2 R126, R117 ;  /* 0x00000075007e7308 */ /* 0x000ee20000000800 */
[C---:B------:R-:W-:Y:S01]  /*180d0*/  HMMA.16816.F32.BF16 R88, R4.reuse, R16, R92 ;  /* 0x000000100458723c */ /* 0x040fe2000004185c */
[----:B------:R-:W-:Y:S01]  /*180e0*/  IMAD.MOV.U32 R72, RZ, RZ, R100 ;  /* 0x000000ffff487224 */ /* 0x000fe200078e0064 */
[----:B------:R-:W-:Y:S02]  /*180f0*/  MOV R73, R101 ;  /* 0x0000006500497202 */ /* 0x000fe40000000f00 */
[----:B------:R-:W-:Y:S02]  /*18100*/  MOV R53, R103 ;  /* 0x0000006700357202 */ /* 0x000fe40000000f00 */
[----:B------:R-:W-:Y:S01]  /*18110*/  HMMA.16816.F32.BF16 R84, R4, R18, R84 ;  /* 0x000000120454723c */ /* 0x000fe20000041854 */
[----:B------:R-:W-:Y:S01]  /*18120*/  MOV R54, R143 ;  /* 0x0000008f00367202 */ /* 0x000fe20000000f00 */
[----:B------:R-:W-:Y:S01]  /*18130*/  FADD.FTZ R2, R73, R2 ;  /* 0x0000000249027221 */ /* 0x000fe20000010000 */
[----:B------:R-:W-:-:S03]  /*18140*/  MOV R55, R142 ;  /* 0x0000008e00377202 */ /* 0x000fc60000000f00 */
[----:B-1----:R-:W-:Y:S01]  /*18150*/  HMMA.16816.F32.BF16 R100, R4, R28, R60 ;  /* 0x0000001c0464723c */ /* 0x002fe2000004183c */
[----:B------:R-:W-:-:S05]  /*18160*/  MOV R71, R141 ;  /* 0x0000008d00477202 */ /* 0x000fca0000000f00 */
[----:B------:R-:W-:Y:S07]  /*18170*/  HMMA.16816.F32.BF16 R92, R4, R30, R40 ;  /* 0x0000001e045c723c */ /* 0x000fee0000041828 */
[----:B------:R-:W-:Y:S01]  /*18180*/  FADD.FTZ R4, R52, R104 ;  /* 0x0000006834047221 */ /* 0x000fe20000010000 */
[----:B--2---:R-:W-:Y:S01]  /*18190*/  F2FP.BF16.F32.PACK_AB R5, R119, R120 ;  /* 0x000000787705723e */ /* 0x004fe200000010ff */
[----:B------:R-:W-:Y:S01]  /*181a0*/  IMAD.MOV.U32 R42, RZ, RZ, R54 ;  /* 0x000000ffff2a7224 */ /* 0x000fe200078e0036 */
[----:B------:R-:W-:Y:S01]  /*181b0*/  F2FP.BF16.F32.PACK_AB R6, R138, R137 ;  /* 0x000000898a06723e */ /* 0x000fe200000010ff */
[----:B------:R-:W-:Y:S01]  /*181c0*/  FADD.FTZ R73, R192, R4 ;  /* 0x00000004c0497221 */ /* 0x000fe20000010000 */
[----:B------:R-:W-:-:S02]  /*181d0*/  F2FP.BF16.F32.PACK_AB R4, R136, R112 ;  /* 0x000000708804723e */ /* 0x000fc400000010ff */
[----:B---3--:R-:W-:Y:S01]  /*181e0*/  F2FP.BF16.F32.PACK_AB R7, R126, R118 ;  /* 0x000000767e07723e */ /* 0x008fe200000010ff */
[----:B------:R-:W-:Y:S01]  /*181f0*/  IMAD.MOV.U32 R62, RZ, RZ, R58 ;  /* 0x000000ffff3e7224 */ /* 0x000fe200078e003a */
[----:B------:R-:W-:Y:S01]  /*18200*/  MOV R43, R55 ;  /* 0x00000037002b7202 */ /* 0x000fe20000000f00 */
[----:B------:R-:W-:Y:S01]  /*18210*/  FADD.FTZ R3, R53, R3 ;  /* 0x0000000335037221 */ /* 0x000fe20000010000 */
[----:B------:R-:W-:Y:S01]  /*18220*/  MOV R63, R59 ;  /* 0x0000003b003f7202 */ /* 0x000fe20000000f00 */
[----:B------:R-:W-:Y:S01]  /*18230*/  IMAD.MOV.U32 R54, RZ, RZ, R70 ;  /* 0x000000ffff367224 */ /* 0x000fe200078e0046 */
[----:B------:R-:W-:Y:S02]  /*18240*/  MOV R60, R56 ;  /* 0x00000038003c7202 */ /* 0x000fe40000000f00 */
[----:B------:R-:W-:Y:S02]  /*18250*/  MOV R61, R57 ;  /* 0x00000039003d7202 */ /* 0x000fe40000000f00 */
[----:B------:R-:W-:-:S02]  /*18260*/  MOV R55, R71 ;  /* 0x0000004700377202 */ /* 0x000fc40000000f00 */
[----:B------:R-:W-:Y:S02]  /*18270*/  MOV R52, R68 ;  /* 0x0000004400347202 */ /* 0x000fe40000000f00 */
[----:B------:R-:W-:Y:S01]  /*18280*/  MOV R53, R69 ;  /* 0x0000004500357202 */ /* 0x000fe20000000f00 */
[----:B------:R-:W-:Y:S01]  /*18290*/  IMAD.MOV.U32 R155, RZ, RZ, R43 ;  /* 0x000000ffff9b7224 */ /* 0x000fe200078e002b */
[----:B------:R-:W-:Y:S01]  /*182a0*/  MOV R154, R42 ;  /* 0x0000002a009a7202 */ /* 0x000fe20000000f00 */
[C---:B------:R-:W-:Y:S01]  /*182b0*/  HMMA.16816.F32.BF16 R56, R4.reuse, R18, R44 ;  /* 0x000000120438723c */ /* 0x040fe2000004182c */
        /* <DEDUP_REMOVED lines=9> */
[----:B------:R-:W1:Y:S01]  /*18350*/  MUFU.EX2 R151, R151 ;  /* 0x0000009700977308 */ /* 0x000e620000000800 */
[----:B------:R-:W-:Y:S01]  /*18360*/  MOV R62, R54 ;  /* 0x00000036003e7202 */ /* 0x000fe20000000f00 */
[----:B------:R-:W-:Y:S01]  /*18370*/  HMMA.16816.F32.BF16 R44, R4, R8, R24 ;  /* 0x00000008042c723c */ /* 0x000fe20000041818 */
[----:B------:R-:W2:Y:S01]  /*18380*/  LDSM.16.MT88.4 R24, [R213+0xa000] ;  /* 0x00a00000d518783b */ /* 0x000ea20000004200 */
[----:B------:R-:W-:-:S02]  /*18390*/  MOV R23, R106 ;  /* 0x0000006a00177202 */ /* 0x000fc40000000f00 */
[----:B------:R-:W-:Y:S01]  /*183a0*/  MOV R20, R107 ;  /* 0x0000006b00147202 */ /* 0x000fe20000000f00 */
[----:B------:R-:W-:Y:S01]  /*183b0*/  LDSM.16.MT88.4 R16, [R214+0xa000] ;  /* 0x00a00000d610783b */ /* 0x000fe20000004200 */
[C---:B------:R-:W-:Y:S06]  /*183c0*/  HMMA.16816.F32.BF16 R48, R4.reuse, R12, R36 ;  /* 0x0000000c0430723c */ /* 0x040fec0000041824 */
[----:B------:R-:W-:Y:S01]  /*183d0*/  HMMA.16816.F32.BF16 R52, R4, R14, R32 ;  /* 0x0000000e0434723c */ /* 0x000fe20000041820 */
[----:B------:R-:W3:Y:S01]  /*183e0*/  LDSM.16.MT88.4 R12, [R215+0xa000] ;  /* 0x00a00000d70c783b */ /* 0x000ee20000004200 */
[----:B------:R-:W4:Y:S01]  /*183f0*/  MUFU.EX2 R150, R150 ;  /* 0x0000009600967308 */ /* 0x000f220000000800 */
[----:B------:R-:W-:-:S02]  /*18400*/  IMAD.MOV.U32 R9, RZ, RZ, R22 ;  /* 0x000000ffff097224 */ /* 0x000fc400078e0016 */
[----:B------:R-:W-:Y:S02]  /*18410*/  FADD.FTZ R0, R194, R0 ;  /* 0x00000000c2007221 */ /* 0x000fe40000010000 */
[----:B------:R-:W-:-:S03]  /*18420*/  MOV R32, R23 ;  /* 0x0000001700207202 */ /* 0x000fc60000000f00 */
[----:B------:R-:W-:Y:S01]  /*18430*/  MUFU.EX2 R143, R147 ;  /* 0x00000093008f7308 */ /* 0x000fe20000000800 */
[----:B------:R-:W-:Y:S02]  /*18440*/  MOV R33, R20 ;  /* 0x0000001400217202 */ /* 0x000fe40000000f00 */
[----:B------:R-:W-:Y:S02]  /*18450*/  MOV R34, R21 ;  /* 0x0000001500227202 */ /* 0x000fe40000000f00 */
[----:B------:R-:W3:Y:S03]  /*18460*/  LDSM.16.MT88.4 R20, [R216+0xa000] ;  /* 0x00a00000d814783b */ /* 0x000ee60000004200 */
[----:B------:R-:W-:Y:S01]  /*18470*/  MUFU.EX2 R106, R128 ;  /* 0x00000080006a7308 */ /* 0x000fe20000000800 */
[----:B------:R-:W-:-:S07]  /*18480*/  FADD.FTZ R72, R72, R3 ;  /* 0x0000000348487221 */ /* 0x000fce0000010000 */
[----:B------:R-:W-:Y:S08]  /*18490*/  MUFU.EX2 R153, R125 ;  /* 0x0000007d00997308 */ /* 0x000ff00000000800 */
[----:B------:R-:W-:Y:S08]  /*184a0*/  MUFU.EX2 R152, R124 ;  /* 0x0000007c00987308 */ /* 0x000ff00000000800 */
[----:B------:R-:W-:Y:S08]  /*184b0*/  MUFU.EX2 R147, R122 ;  /* 0x0000007a00937308 */ /* 0x000ff00000000800 */
[----:B------:R-:W-:Y:S01]  /*184c0*/  MUFU.EX2 R128, R116 ;  /* 0x0000007400807308 */ /* 0x000fe20000000800 */
[----:B------:R-:W-:-:S07]  /*184d0*/  FADD.FTZ R3, R195, R2 ;  /* 0x00000002c3037221 */ /* 0x000fce0000010000 */
[----:B------:R-:W-:Y:S08]  /*184e0*/  MUFU.EX2 R140, R144 ;  /* 0x00000090008c7308 */ /* 0x000ff00000000800 */
[----:B------:R-:W-:Y:S08]  /*184f0*/  MUFU.EX2 R125, R114 ;  /* 0x00000072007d7308 */ /* 0x000ff00000000800 */
[----:B------:R-:W-:Y:S08]  /*18500*/  MUFU.EX2 R129, R129 ;  /* 0x0000008100817308 */ /* 0x000ff00000000800 */
[----:B------:R-:W-:Y:S08]  /*18510*/  MUFU.EX2 R127, R127 ;  /* 0x0000007f007f7308 */ /* 0x000ff00000000800 */
[----:B------:R1:W-:Y:S08]  /*18520*/  MUFU.EX2 R124, R149 ;  /* 0x00000095007c7308 */ /* 0x0003f00000000800 */
[----:B------:R-:W-:Y:S08]  /*18530*/  MUFU.EX2 R123, R123 ;  /* 0x0000007b007b7308 */ /* 0x000ff00000000800 */
[----:B------:R-:W-:Y:S08]  /*18540*/  MUFU.EX2 R133, R133 ;  /* 0x0000008500857308 */ /* 0x000ff00000000800 */
[----:B------:R4:W-:Y:S08]  /*18550*/  MUFU.EX2 R122, R156 ;  /* 0x0000009c007a7308 */ /* 0x0009f00000000800 */
[----:B------:R-:W-:Y:S01]  /*18560*/  MUFU.EX2 R116, R157 ;  /* 0x0000009d00747308 */ /* 0x000fe20000000800 */
[----:B------:R-:W-:-:S07]  /*18570*/  FADD.FTZ R2, R193, R0 ;  /* 0x00000000c1027221 */ /* 0x000fce0000010000 */
[----:B------:R-:W-:Y:S08]  /*18580*/  MUFU.EX2 R144, R134 ;  /* 0x0000008600907308 */ /* 0x000ff00000000800 */
[----:B------:R-:W-:Y:S08]  /*18590*/  MUFU.EX2 R107, R131 ;  /* 0x00000083006b7308 */ /* 0x000ff00000000800 */
[----:B------:R-:W-:Y:S01]  /*185a0*/  MUFU.EX2 R105, R130 ;  /* 0x0000008200697308 */ /* 0x000fe20000000800 */
[----:B------:R-:W-:-:S07]  /*185b0*/  MOV R0, R62 ;  /* 0x0000003e00007202 */ /* 0x000fce0000000f00 */
[----:B------:R-:W-:Y:S01]  /*185c0*/  MUFU.EX2 R148, R148 ;  /* 0x0000009400947308 */ /* 0x000fe20000000800 */
[----:B------:R-:W-:-:S07]  /*185d0*/  MOV R8, R63 ;  /* 0x0000003f00087202 */ /* 0x000fce0000000f00 */
[----:B------:R-:W2:Y:S08]  /*185e0*/  MUFU.EX2 R130, R115 ;  /* 0x0000007300827308 */ /* 0x000eb00000000800 */
[----:B------:R-:W-:Y:S08]  /*185f0*/  MUFU.EX2 R134, R113 ;  /* 0x0000007100867308 */ /* 0x000ff00000000800 */
[----:B------:R-:W3:Y:S01]  /*18600*/  MUFU.EX2 R131, R121 ;  /* 0x0000007900837308 */ /* 0x000ee20000000800 */
[----:B------:R-:W-:Y:S01]  /*18610*/  HMMA.16816.F32.BF16 R36, R4, R10, R64 ;  /* 0x0000000a0424723c */ /* 0x000fe20000041840 */
[----:B-1----:R-:W-:Y:S01]  /*18620*/  MOV R149, R151 ;  /* 0x0000009700957202 */ /* 0x002fe20000000f00 */
[----:B------:R-:W-:Y:S01]  /*18630*/  FADD.FTZ R0, R0, R73 ;  /* 0x0000004900007221 */ /* 0x000fe20000010000 */
[----:B----4-:R-:W-:Y:S01]  /*18640*/  MOV R156, R150 ;  /* 0x00000096009c7202 */ /* 0x010fe20000000f00 */
[----:B------:R-:W-:Y:S01]  /*18650*/  FADD.FTZ R8, R8, R72 ;  /* 0x0000004808087221 */ /* 0x000fe20000010000 */
[----:B------:R-:W-:-:S02]  /*18660*/  IMAD.MOV.U32 R104, RZ, RZ, R40 ;  /* 0x000000ffff687224 */ /* 0x000fc400078e0028 */
[----:B------:R1:W-:Y:S01]  /*18670*/  MUFU.EX2 R142, R146 ;  /* 0x00000092008e7308 */ /* 0x0003e20000000800 */
[----:B------:R-:W-:Y:S01]  /*18680*/  IMAD.MOV.U32 R11, RZ, RZ, R111 ;  /* 0x000000ffff0b7224 */ /* 0x000fe200078e006f */
[----:B------:R-:W-:Y:S02]  /*18690*/  MOV R35, R41 ;  /* 0x0000002900237202 */ /* 0x000fe40000000f00 */
[----:B------:R-:W-:Y:S02]  /*186a0*/  MOV R150, R42 ;  /* 0x0000002a00967202 */ /* 0x000fe40000000f00 */
[----:B------:R-:W-:Y:S02]  /*186b0*/  MOV R151, R61 ;  /* 0x0000003d00977202 */ /* 0x000fe40000000f00 */
[----:B------:R4:W-:Y:S01]  /*186c0*/  MUFU.EX2 R141, R145 ;  /* 0x00000091008d7308 */ /* 0x0009e20000000800 */
[----:B------:R-:W-:Y:S01]  /*186d0*/  FADD.FTZ R2, R11, R2 ;  /* 0x000000020b027221 */ /* 0x000fe20000010000 */
[----:B------:R-:W-:Y:S01]  /*186e0*/  FADD.FTZ R0, R9, R0 ;  /* 0x0000000009007221 */ /* 0x000fe20000010000 */
[----:B------:R-:W-:Y:S01]  /*186f0*/  FADD.FTZ R72, R32, R8 ;  /* 0x0000000820487221 */ /* 0x000fe20000010000 */
[----:B------:R-:W-:-:S02]  /*18700*/  F2FP.BF16.F32.PACK_AB R8, R156, R149 ;  /* 0x000000959c08723e */ /* 0x000fc400000010ff */
[----:B-1----:R-:W-:Y:S02]  /*18710*/  MOV R146, R154 ;  /* 0x0000009a00927202 */ /* 0x002fe40000000f00 */
[----:B------:R-:W-:Y:S02]  /*18720*/  MOV R154, R43 ;  /* 0x0000002b009a7202 */ /* 0x000fe40000000f00 */
[----:B------:R-:W-:Y:S01]  /*18730*/  HMMA.16816.F32.BF16 R40, R4, R30, R80 ;  /* 0x0000001e0428723c */ /* 0x000fe20000041850 */
[----:B----4-:R-:W-:Y:S01]  /*18740*/  MOV R145, R155 ;  /* 0x0000009b00917202 */ /* 0x010fe20000000f00 */
[----:B------:R-:W-:-:S04]  /*18750*/  IMAD.MOV.U32 R155, RZ, RZ, R60 ;  /* 0x000000ffff9b7224 */ /* 0x000fc800078e003c */
[----:B------:R-:W-:Y:S01]  /*18760*/  HMMA.16816.F32.BF16 R60, R4, R28, R76 ;  /* 0x0000001c043c723c */ /* 0x000fe2000004184c */
[----:B--2---:R-:W-:Y:S02]  /*18770*/  F2FP.BF16.F32.PACK_AB R9, R130, R128 ;  /* 0x000000808209723e */ /* 0x004fe400000010ff */
[----:B------:R-:W-:Y:S02]  /*18780*/  F2FP.BF16.F32.PACK_AB R10, R143, R148 ;  /* 0x000000948f0a723e */ /* 0x000fe400000010ff */
[----:B---3--:R-:W-:Y:S01]  /*18790*/  F2FP.BF16.F32.PACK_AB R11, R131, R134 ;  /* 0x00000086830b723e */ /* 0x008fe200000010ff */
[----:B------:R-:W-:Y:S01]  /*187a0*/  FADD.FTZ R3, R110, R3 ;  /* 0x000000036e037221 */ /* 0x000fe20000010000 */
[----:B------:R-:W-:Y:S01]  /*187b0*/  F2FP.BF16.F32.PACK_AB R4, R129, R125 ;  /* 0x0000007d8104723e */ /* 0x000fe200000010ff */
[----:B------:R-:W-:Y:S01]  /*187c0*/  MUFU.EX2 R113, R158 ;  /* 0x0000009e00717308 */ /* 0x000fe20000000800 */
[----:B------:R-:W-:Y:S01]  /*187d0*/  F2FP.BF16.F32.PACK_AB R5, R133, R123 ;  /* 0x0000007b8505723e */ /* 0x000fe200000010ff */
[----:B------:R-:W-:Y:S01]  /*187e0*/  FADD.FTZ R2, R34, R2 ;  /* 0x0000000222027221 */ /* 0x000fe20000010000 */
[----:B------:R-:W-:-:S02]  /*187f0*/  F2FP.BF16.F32.PACK_AB R6, R124, R127 ;  /* 0x0000007f7c06723e */ /* 0x000fc400000010ff */
[----:B------:R-:W-:Y:S01]  /*18800*/  F2FP.BF16.F32.PACK_AB R7, R116, R122 ;  /* 0x0000007a7407723e */ /* 0x000fe200000010ff */
[----:B------:R-:W-:Y:S01]  /*18810*/  HMMA.16816.F32.BF16 R76, R8, R24, R68 ;  /* 0x00000018084c723c */ /* 0x000fe20000041844 */
[----:B------:R-:W-:Y:S01]  /*18820*/  MOV R157, R107 ;  /* 0x0000006b009d7202 */ /* 0x000fe20000000f00 */
[----:B------:R1:W-:Y:S01]  /*18830*/  MUFU.EX2 R121, R172 ;  /* 0x000000ac00797308 */ /* 0x0003e20000000800 */
[----:B------:R-:W-:Y:S03]  /*18840*/  LDSM.16.MT88.4 R28, [R214+0xa800] ;  /* 0x00a80000d61c783b */ /* 0x000fe60000004200 */
[C---:B------:R-:W-:Y:S06]  /*18850*/  HMMA.16816.F32.BF16 R192, R4.reuse, R26, R84 ;  /* 0x0000001a04c0723c */ /* 0x040fec0000041854 */
[C---:B------:R-:W-:Y:S06]  /*18860*/  HMMA.16816.F32.BF16 R84, R4.reuse, R14, R92 ;  /* 0x0000000e0454723c */ /* 0x040fec000004185c */
[----:B------:R-:W-:Y:S06]  /*18870*/  HMMA.16816.F32.BF16 R64, R4, R24, R88 ;  /* 0x000000180440723c */ /* 0x000fec0000041858 */
[C---:B------:R-:W-:Y:S01]  /*18880*/  HMMA.16816.F32.BF16 R92, R8.reuse, R26, R56 ;  /* 0x0000001a085c723c */ /* 0x040fe20000041838 */
[----:B------:R-:W2:Y:S01]  /*18890*/  LDSM.16.MT88.4 R24, [R213+0xa800] ;  /* 0x00a80000d518783b */ /* 0x000ea20000004200 */
[----:B------:R3:W-:Y:S01]  /*188a0*/  MUFU.EX2 R111, R171 ;  /* 0x000000ab006f7308 */ /* 0x0007e20000000800 */
[----:B-1----:R-:W-:Y:S01]  /*188b0*/  IMAD.MOV.U32 R172, RZ, RZ, R108 ;  /* 0x000000ffffac7224 */ /* 0x002fe200078e006c */
[----:B------:R-:W-:Y:S01]  /*188c0*/  MOV R158, R105 ;  /* 0x00000069009e7202 */ /* 0x000fe20000000f00 */
[----:B------:R-:W-:Y:S01]  /*188d0*/  FADD.FTZ R3, R33, R3 ;  /* 0x0000000321037221 */ /* 0x000fe20000010000 */
[C---:B------:R-:W-:Y:S04]  /*188e0*/  HMMA.16816.F32.BF16 R68, R8.reuse, R20, R48 ;  /* 0x000000140844723c */ /* 0x040fe80000041830 */
[----:B------:R1:W-:Y:S02]  /*188f0*/  MUFU.EX2 R115, R169 ;  /* 0x000000a900737308 */ /* 0x0003e40000000800 */
[----:B------:R-:W-:Y:S01]  /*18900*/  HMMA.16816.F32.BF16 R48, R8, R18, R36 ;  /* 0x000000120830723c */ /* 0x000fe20000041824 */
[----:B------:R-:W-:Y:S05]  /*18910*/  LDSM.16.MT88.4 R36, [R215+0xa800] ;  /* 0x00a80000d724783b */ /* 0x000fea0000004200 */
[----:B------:R-:W-:Y:S01]  /*18920*/  MUFU.EX2 R135, R135 ;  /* 0x0000008700877308 */ /* 0x000fe20000000800 */
[----:B---3--:R-:W-:-:S07]  /*18930*/  MOV R171, R109 ;  /* 0x0000006d00ab7202 */ /* 0x008fce0000000f00 */
[----:B------:R-:W3:Y:S01]  /*18940*/  MUFU.EX2 R114, R170 ;  /* 0x000000aa00727308 */ /* 0x000ee20000000800 */
[----:B-1----:R-:W-:Y:S02]  /*18950*/  MOV R169, R35 ;  /* 0x0000002300a97202 */ /* 0x002fe40000000f00 */
[----:B------:R-:W1:Y:S05]  /*18960*/  LDSM.16.MT88.4 R32, [R216+0xa800] ;  /* 0x00a80000d820783b */ /* 0x000e6a0000004200 */
[----:B------:R-:W4:Y:S08]  /*18970*/  MUFU.EX2 R117, R159 ;  /* 0x0000009f00757308 */ /* 0x000f300000000800 */
[----:B------:R-:W2:Y:S08]  /*18980*/  MUFU.EX2 R110, R173 ;  /* 0x000000ad006e7308 */ /* 0x000eb00000000800 */
[----:B------:R-:W-:Y:S08]  /*18990*/  MUFU.EX2 R109, R174 ;  /* 0x000000ae006d7308 */ /* 0x000ff00000000800 */
[----:B------:R-:W-:Y:S08]  /*189a0*/  MUFU.EX2 R108, R176 ;  /* 0x000000b0006c7308 */ /* 0x000ff00000000800 */
[----:B------:R-:W-:Y:S08]  /*189b0*/  MUFU.EX2 R107, R175 ;  /* 0x000000af006b7308 */ /* 0x000ff00000000800 */
[----:B------:R-:W1:Y:S08]  /*189c0*/  MUFU.EX2 R105, R177 ;  /* 0x000000b100697308 */ /* 0x000e700000000800 */
[----:B------:R-:W-:Y:S08]  /*189d0*/  MUFU.EX2 R208, R208 ;  /* 0x000000d000d07308 */ /* 0x000ff00000000800 */
[----:B------:R-:W1:Y:S01]  /*189e0*/  MUFU.EX2 R207, R207 ;  /* 0x000000cf00cf7308 */ /* 0x000e620000000800 */
[C---:B------:R-:W-:Y:S06]  /*189f0*/  HMMA.16816.F32.BF16 R88, R8.reuse, R22, R52 ;  /* 0x000000160858723c */ /* 0x040fec0000041834 */
[C---:B------:R-:W-:Y:S06]  /*18a00*/  HMMA.16816.F32.BF16 R56, R8.reuse, R16, R44 ;  /* 0x000000100838723c */ /* 0x040fec000004182c */
[C---:B------:R-:W-:Y:S06]  /*18a10*/  HMMA.16816.F32.BF16 R52, R8.reuse, R12, R60 ;  /* 0x0000000c0834723c */ /* 0x040fec000004183c */
[----:B------:R-:W-:Y:S01]  /*18a20*/  HMMA.16816.F32.BF16 R44, R8, R14, R40 ;  /* 0x0000000e082c723c */ /* 0x000fe20000041828 */
[----:B------:R-:W-:-:S06]  /*18a30*/  FADD.FTZ R3, R252, R3 ;  /* 0x00000003fc037221 */ /* 0x000fcc0000010000 */
[----:B------:R-:W-:Y:S01]  /*18a40*/  FADD.FTZ R8, R245, R72 ;  /* 0x00000048f5087221 */ /* 0x000fe20000010000 */
[C---:B------:R-:W-:Y:S01]  /*18a50*/  HMMA.16816.F32.BF16 R80, R4.reuse, R18, R96 ;  /* 0x000000120450723c */ /* 0x040fe20000041860 */
[----:B---3--:R-:W-:Y:S02]  /*18a60*/  F2FP.BF16.F32.PACK_AB R9, R114, R113 ;  /* 0x000000717209723e */ /* 0x008fe400000010ff */
[----:B------:R-:W-:Y:S01]  /*18a70*/  FADD.FTZ R60, R169, R8 ;  /* 0x00000008a93c7221 */ /* 0x000fe20000010000 */
[----:B------:R-:W-:Y:S02]  /*18a80*/  F2FP.BF16.F32.PACK_AB R8, R141, R142 ;  /* 0x0000008e8d08723e */ /* 0x000fe400000010ff */
[----:B------:R-:W-:Y:S01]  /*18a90*/  HMMA.16816.F32.BF16 R188, R4, R20, R188 ;  /* 0x0000001404bc723c */ /* 0x000fe200000418bc */
[----:B------:R-:W-:Y:S02]  /*18aa0*/  F2FP.BF16.F32.PACK_AB R10, R135, R140 ;  /* 0x0000008c870a723e */ /* 0x000fe400000010ff */
[----:B----4-:R-:W-:-:S03]  /*18ab0*/  F2FP.BF16.F32.PACK_AB R11, R117, R115 ;  /* 0x00000073750b723e */ /* 0x010fc600000010ff */
[----:B------:R-:W-:Y:S01]  /*18ac0*/  HMMA.16816.F32.BF16 R184, R4, R22, R184 ;  /* 0x0000001604b8723c */ /* 0x000fe200000418b8 */
[----:B------:R-:W-:-:S05]  /*18ad0*/  FADD.FTZ R2, R172, R2 ;  /* 0x00000002ac027221 */ /* 0x000fca0000010000 */
[----:B------:R-:W-:Y:S01]  /*18ae0*/  HMMA.16816.F32.BF16 R180, R4, R16, R180 ;  /* 0x0000001004b4723c */ /* 0x000fe200000418b4 */
[----:B------:R-:W-:-:S05]  /*18af0*/  FADD.FTZ R3, R150, R3 ;  /* 0x0000000396037221 */ /* 0x000fca0000010000 */
[----:B------:R-:W-:Y:S01]  /*18b00*/  HMMA.16816.F32.BF16 R96, R4, R12, R100 ;  /* 0x0000000c0460723c */ /* 0x000fe20000041864 */
[----:B------:R-:W-:Y:S02]  /*18b10*/  IMAD.MOV.U32 R150, RZ, RZ, R151 ;  /* 0x000000ffff967224 */ /* 0x000fe400078e0097 */
[----:B------:R-:W-:Y:S01]  /*18b20*/  FADD.FTZ R2, R75, R2 ;  /* 0x000000024b027221 */ /* 0x000fe20000010000 */
[----:B------:R-:W3:Y:S03]  /*18b30*/  LDSM.16.MT88.4 R20, [R213+0xb000] ;  /* 0x00b00000d514783b */ /* 0x000ee60000004200 */
[----:B--2---:R-:W-:Y:S01]  /*18b40*/  F2FP.BF16.F32.PACK_AB R4, R110, R111 ;  /* 0x0000006f6e04723e */ /* 0x004fe200000010ff */
[----:B------:R-:W-:Y:S01]  /*18b50*/  HMMA.16816.F32.BF16 R76, R8, R24, R76 ;  /* 0x00000018084c723c */ /* 0x000fe2000004184c */
[----:B-1----:R-:W-:Y:S01]  /*18b60*/  F2FP.BF16.F32.PACK_AB R5, R105, R107 ;  /* 0x0000006b6905723e */ /* 0x002fe200000010ff */
[----:B------:R-:W1:Y:S01]  /*18b70*/  LDSM.16.MT88.4 R16, [R216+0xb000] ;  /* 0x00b00000d810783b */ /* 0x000e620000004200 */
[----:B------:R-:W-:-:S02]  /*18b80*/  F2FP.BF16.F32.PACK_AB R6, R108, R109 ;  /* 0x0000006d6c06723e */ /* 0x000fc400000010ff */
[----:B------:R-:W-:Y:S01]  /*18b90*/  F2FP.BF16.F32.PACK_AB R7, R207, R208 ;  /* 0x000000d0cf07723e */ /* 0x000fe200000010ff */
[----:B------:R-:W2:Y:S01]  /*18ba0*/  LDSM.16.MT88.4 R12, [R214+0xb000] ;  /* 0x00b00000d60c783b */ /* 0x000ea20000004200 */
[----:B------:R-:W-:Y:S02]  /*18bb0*/  MOV R151, R74 ;  /* 0x0000004a00977202 */ /* 0x000fe40000000f00 */
[----:B------:R-:W-:Y:S06]  /*18bc0*/  HMMA.16816.F32.BF16 R72, R8, R26, R92 ;  /* 0x0000001a0848723c */ /* 0x000fec000004185c */
[C---:B------:R-:W-:Y:S06]  /*18bd0*/  HMMA.16816.F32.BF16 R40, R4.reuse, R24, R64 ;  /* 0x000000180428723c */ /* 0x040fec0000041840 */
[C---:B------:R-:W-:Y:S01]  /*18be0*/  HMMA.16816.F32.BF16 R192, R4.reuse, R26, R192 ;  /* 0x0000001a04c0723c */ /* 0x040fe200000418c0 */
[----:B------:R-:W4:Y:S01]  /*18bf0*/  LDSM.16.MT88.4 R24, [R215+0xb000] ;  /* 0x00b00000d718783b */ /* 0x000f220000004200 */
        /* <DEDUP_REMOVED lines=11> */
[----:B------:R-:W1:Y:S01]  /*18cb0*/  MUFU.EX2 R205, R205 ;  /* 0x000000cd00cd7308 */ /* 0x000e620000000800 */
[----:B------:R-:W-:-:S07]  /*18cc0*/  MOV R159, R104 ;  /* 0x00000068009f7202 */ /* 0x000fce0000000f00 */
[----:B------:R-:W-:Y:S08]  /*18cd0*/  MUFU.EX2 R63, R204 ;  /* 0x000000cc003f7308 */ /* 0x000ff00000000800 */
[----:B------:R-:W2:Y:S01]  /*18ce0*/  MUFU.EX2 R62, R203 ;  /* 0x000000cb003e7308 */ /* 0x000ea20000000800 */
[----:B------:R-:W-:Y:S01]  /*18cf0*/  FADD.FTZ R0, R171, R0 ;  /* 0x00000000ab007221 */ /* 0x000fe20000010000 */
[----:B------:R-:W-:Y:S03]  /*18d00*/  HMMA.16816.F32.BF16 R68, R8, R32, R68 ;  /* 0x000000200844723c */ /* 0x000fe60000041844 */
[----:B------:R-:W-:Y:S01]  /*18d10*/  FADD.FTZ R0, R159, R0 ;  /* 0x000000009f007221 */ /* 0x000fe20000010000 */
[----:B---3--:R-:W-:-:S02]  /*18d20*/  F2FP.BF16.F32.PACK_AB R4, R103, R102 ;  /* 0x000000666704723e */ /* 0x008fc400000010ff */
[C---:B------:R-:W-:Y:S01]  /*18d30*/  HMMA.16816.F32.BF16 R64, R8.reuse, R34, R88 ;  /* 0x000000220840723c */ /* 0x040fe20000041858 */
[----:B------:R-:W-:Y:S01]  /*18d40*/  FADD.FTZ R0, R145, R0 ;  /* 0x0000000091007221 */ /* 0x000fe20000010000 */
[----:B-1----:R-:W-:Y:S01]  /*18d50*/  F2FP.BF16.F32.PACK_AB R5, R205, R206 ;  /* 0x000000cecd05723e */ /* 0x002fe200000010ff */
[----:B------:R-:W-:Y:S01]  /*18d60*/  FADD.FTZ R3, R154, R3 ;  /* 0x000000039a037221 */ /* 0x000fe20000010000 */
[----:B------:R-:W-:Y:S02]  /*18d70*/  F2FP.BF16.F32.PACK_AB R6, R100, R101 ;  /* 0x000000656406723e */ /* 0x000fe400000010ff */
[----:B------:R-:W-:Y:S01]  /*18d80*/  HMMA.16816.F32.BF16 R56, R8, R28, R56 ;  /* 0x0000001c0838723c */ /* 0x000fe20000041838 */
[----:B------:R-:W-:Y:S01]  /*18d90*/  FADD.FTZ R2, R155, R2 ;  /* 0x000000029b027221 */ /* 0x000fe20000010000 */
[----:B--2---:R-:W-:-:S04]  /*18da0*/  F2FP.BF16.F32.PACK_AB R7, R62, R63 ;  /* 0x0000003f3e07723e */ /* 0x004fc800000010ff */
[----:B------:R-:W-:Y:S01]  /*18db0*/  HMMA.16816.F32.BF16 R48, R8, R30, R48 ;  /* 0x0000001e0830723c */ /* 0x000fe20000041830 */
[----:B------:R-:W-:-:S05]  /*18dc0*/  FADD.FTZ R0, R160, R0 ;  /* 0x00000000a0007221 */ /* 0x000fca0000010000 */
[C---:B------:R-:W-:Y:S06]  /*18dd0*/  HMMA.16816.F32.BF16 R32, R8.reuse, R36, R52 ;  /* 0x000000240820723c */ /* 0x040fec0000041834 */
[----:B------:R-:W-:Y:S01]  /*18de0*/  HMMA.16816.F32.BF16 R44, R8, R38, R44 ;  /* 0x00000026082c723c */ /* 0x000fe2000004182c */
[----:B------:R-:W-:-:S06]  /*18df0*/  FADD.FTZ R3, R162, R3 ;  /* 0x00000003a2037221 */ /* 0x000fcc0000010000 */
[----:B------:R-:W-:Y:S01]  /*18e00*/  FADD.FTZ R8, R146, R60 ;  /* 0x0000003c92087221 */ /* 0x000fe20000010000 */
[----:B------:R-:W-:-:S03]  /*18e10*/  FADD.FTZ R2, R163, R2 ;  /* 0x00000002a3027221 */ /* 0x000fc60000010000 */
[----:B------:R-:W-:Y:S01]  /*18e20*/  FADD.FTZ R28, R161, R8 ;  /* 0x00000008a11c7221 */ /* 0x000fe20000010000 */
[----:B------:R-:W-:Y:S01]  /*18e30*/  HMMA.16816.F32.BF16 R40, R4, R20, R40 ;  /* 0x000000140428723c */ /* 0x000fe20000041828 */
[----:B------:R-:W-:-:S05]  /*18e40*/  FADD.FTZ R0, R220, R0 ;  /* 0x00000000dc007221 */ /* 0x000fca0000010000 */
[----:B------:R-:W-:Y:S01]  /*18e50*/  HMMA.16816.F32.BF16 R192, R4, R22, R192 ;  /* 0x0000001604c0723c */ /* 0x000fe200000418c0 */
[----:B------:R-:W-:-:S05]  /*18e60*/  FADD.FTZ R0, R165, R0 ;  /* 0x00000000a5007221 */ /* 0x000fca0000010000 */
[C---:B------:R-:W-:Y:S06]  /*18e70*/  HMMA.16816.F32.BF16 R188, R4.reuse, R16, R188 ;  /* 0x0000001004bc723c */ /* 0x040fec00000418bc */
[C---:B------:R-:W-:Y:S06]  /*18e80*/  HMMA.16816.F32.BF16 R184, R4.reuse, R18, R184 ;  /* 0x0000001204b8723c */ /* 0x040fec00000418b8 */
[C---:B------:R-:W-:Y:S06]  /*18e90*/  HMMA.16816.F32.BF16 R180, R4.reuse, R12, R180 ;  /* 0x0000000c04b4723c */ /* 0x040fec00000418b4 */
[C---:B------:R-:W-:Y:S06]  /*18ea0*/  HMMA.16816.F32.BF16 R176, R4.reuse, R14, R80 ;  /* 0x0000000e04b0723c */ /* 0x040fec0000041850 */
[C---:B----4-:R-:W-:Y:S06]  /*18eb0*/  HMMA.16816.F32.BF16 R172, R4.reuse, R24, R96 ;  /* 0x0000001804ac723c */ /* 0x050fec0000041860 */
[----:B------:R-:W-:Y:S01]  /*18ec0*/  HMMA.16816.F32.BF16 R36, R4, R26, R84 ;  /* 0x0000001a0424723c */ /* 0x000fe20000041854 */
[----:B------:R1:W-:Y:S01]  /*18ed0*/  MUFU.EX2 R31, R251 ;  /* 0x000000fb001f7308 */ /* 0x0003e20000000800 */
[----:B------:R-:W-:-:S07]  /*18ee0*/  MOV R60, R138 ;  /* 0x0000008a003c7202 */ /* 0x000fce0000000f00 */
[----:B------:R2:W-:Y:S01]  /*18ef0*/  MUFU.EX2 R52, R249 ;  /* 0x000000f900347308 */ /* 0x0005e20000000800 */
[----:B------:R-:W-:Y:S01]  /*18f00*/  FADD.FTZ R5, R112, R28 ;  /* 0x0000001c70057221 */ /* 0x000fe20000010000 */
[----:B------:R-:W-:Y:S01]  /*18f10*/  FADD.FTZ R4, R120, R3 ;  /* 0x0000000378047221 */ /* 0x000fe20000010000 */
[----:B------:R-:W-:-:S05]  /*18f20*/  FADD.FTZ R3, R164, R2 ;  /* 0x00000002a4037221 */ /* 0x000fca0000010000 */
[----:B------:R3:W-:Y:S01]  /*18f30*/  MUFU.EX2 R53, R211 ;  /* 0x000000d300357308 */ /* 0x0007e20000000800 */
[----:B------:R-:W-:Y:S01]  /*18f40*/  FADD.FTZ R2, R136, R5 ;  /* 0x0000000588027221 */ /* 0x000fe20000010000 */
[----:B------:R-:W-:Y:S01]  /*18f50*/  FADD.FTZ R4, R119, R4 ;  /* 0x0000000477047221 */ /* 0x000fe20000010000 */
[----:B------:R-:W-:Y:S01]  /*18f60*/  FADD.FTZ R3, R167, R3 ;  /* 0x00000003a7037221 */ /* 0x000fe20000010000 */
[----:B-1----:R-:W-:Y:S02]  /*18f70*/  IMAD.MOV.U32 R251, RZ, RZ, R139 ;  /* 0x000000fffffb7224 */ /* 0x002fe400078e008b */
[----:B------:R-:W-:Y:S01]  /*18f80*/  FADD.FTZ R0, R166, R0 ;  /* 0x00000000a6007221 */ /* 0x000fe20000010000 */
[----:B------:R-:W-:Y:S01]  /*18f90*/  FADD.FTZ R6, R137, R2 ;  /* 0x0000000289067221 */ /* 0x000fe20000010000 */
[----:B------:R-:W-:Y:S01]  /*18fa0*/  FADD.FTZ R2, R118, R4 ;  /* 0x0000000476027221 */ /* 0x000fe20000010000 */
[----:B------:R1:W-:Y:S01]  /*18fb0*/  MUFU.EX2 R54, R209 ;  /* 0x000000d100367308 */ /* 0x0003e20000000800 */
[----:B--2---:R-:W-:Y:S01]  /*18fc0*/  MOV R249, R151 ;  /* 0x0000009700f97202 */ /* 0x004fe20000000f00 */
[----:B------:R-:W-:Y:S01]  /*18fd0*/  FADD.FTZ R5, R212, R3 ;  /* 0x00000003d4057221 */ /* 0x000fe20000010000 */
[----:B------:R-:W-:Y:S01]  /*18fe0*/  FADD.FTZ R0, R251, R0 ;  /* 0x00000000fb007221 */ /* 0x000fe20000010000 */
[----:B------:R-:W-:Y:S01]  /*18ff0*/  FADD.FTZ R3, R60, R6 ;  /* 0x000000063c037221 */ /* 0x000fe20000010000 */
[----:B------:R-:W-:Y:S01]  /*19000*/  FADD.FTZ R2, R126, R2 ;  /* 0x000000027e027221 */ /* 0x000fe20000010000 */
[----:B------:R-:W-:Y:S01]  /*19010*/  IMAD.MOV.U32 R55, RZ, RZ, R156 ;  /* 0x000000ffff377224 */ /* 0x000fe200078e009c */
[----:B------:R-:W-:Y:S01]  /*19020*/  MOV R170, R106 ;  /* 0x0000006a00aa7202 */ /* 0x000fe20000000f00 */
[----:B------:R2:W-:Y:S01]  /*19030*/  MUFU.EX2 R61, R250 ;  /* 0x000000fa003d7308 */ /* 0x0005e20000000800 */
[----:B---3--:R-:W-:Y:S01]  /*19040*/  MOV R211, R150 ;  /* 0x0000009600d37202 */ /* 0x008fe20000000f00 */
[----:B------:R-:W-:Y:S01]  /*19050*/  FADD.FTZ R5, R249, R5 ;  /* 0x00000005f9057221 */ /* 0x000fe20000010000 */
[----:B------:R-:W-:Y:S01]  /*19060*/  FADD.FTZ R2, R128, R2 ;  /* 0x0000000280027221 */ /* 0x000fe20000010000 */
[----:B------:R-:W-:-:S04]  /*19070*/  IMAD.MOV.U32 R203, RZ, RZ, R143 ;  /* 0x000000ffffcb7224 */ /* 0x000fc800078e008f */
[----:B------:R-:W3:Y:S01]  /*19080*/  MUFU.EX2 R104, R196 ;  /* 0x000000c400687308 */ /* 0x000ee20000000800 */
[----:B-1----:R-:W-:Y:S01]  /*19090*/  MOV R209, R149 ;  /* 0x0000009500d17202 */ /* 0x002fe20000000f00 */
[----:B------:R-:W-:Y:S01]  /*190a0*/  FADD.FTZ R4, R211, R0 ;  /* 0x00000000d3047221 */ /* 0x000fe20000010000 */
[----:B------:R-:W-:Y:S01]  /*190b0*/  FADD.FTZ R0, R125, R5 ;  /* 0x000000057d007221 */ /* 0x000fe20000010000 */
[----:B------:R-:W-:Y:S01]  /*190c0*/  MOV R88, R142 ;  /* 0x0000008e00587202 */ /* 0x000fe20000000f00 */
[----:B------:R-:W-:Y:S02]  /*190d0*/  IMAD.MOV.U32 R204, RZ, RZ, R157 ;  /* 0x000000ffffcc7224 */ /* 0x000fe400078e009d */
[----:B------:R-:W-:Y:S01]  /*190e0*/  FADD.FTZ R6, R209, R3 ;  /* 0x00000003d1067221 */ /* 0x000fe20000010000 */
[----:B------:R-:W-:Y:S01]  /*190f0*/  FADD.FTZ R3, R123, R4 ;  /* 0x000000047b037221 */ /* 0x000fe20000010000 */
[----:B------:R-:W1:Y:S01]  /*19100*/  MUFU.EX2 R106, R197 ;  /* 0x000000c5006a7308 */ /* 0x000e620000000800 */
[----:B--2---:R-:W-:Y:S01]  /*19110*/  MOV R250, R148 ;  /* 0x0000009400fa7202 */ /* 0x004fe20000000f00 */
        /* <DEDUP_REMOVED lines=22> */
[----:B------:R-:W-:Y:S01]  /*19280*/  F2FP.BF16.F32.PACK_AB R8, R204, R91 ;  /* 0x0000005bcc08723e */ /* 0x000fe200000010ff */
[----:B------:R-:W-:Y:S01]  /*19290*/  FADD.FTZ R3, R114, R3 ;  /* 0x0000000372037221 */ /* 0x000fe20000010000 */
[----:B---3--:R-:W-:Y:S01]  /*192a0*/  F2FP.BF16.F32.PACK_AB R9, R104, R121 ;  /* 0x000000796809723e */ /* 0x008fe200000010ff */
[----:B------:R-:W-:Y:S01]  /*192b0*/  FADD.FTZ R2, R110, R2 ;  /* 0x000000026e027221 */ /* 0x000fe20000010000 */
[----:B------:R-:W-:Y:S01]  /*192c0*/  F2FP.BF16.F32.PACK_AB R10, R93, R92 ;  /* 0x0000005c5d0a723e */ /* 0x000fe200000010ff */
[----:B------:R-:W2:Y:S01]  /*192d0*/  LDSM.16.MT88.4 R160, [R213+0xb800] ;  /* 0x00b80000d5a0783b */ /* 0x000ea20000004200 */
[----:B-1----:R-:W-:Y:S01]  /*192e0*/  F2FP.BF16.F32.PACK_AB R11, R61, R106 ;  /* 0x0000006a3d0b723e */ /* 0x002fe200000010ff */
        /* <DEDUP_REMOVED lines=12> */
[----:B------:R-:W3:Y:S01]  /*193b0*/  LDSM.16.MT88.4 R144, [R214+0xb800] ;  /* 0x00b80000d690783b */ /* 0x000ee20000004200 */
[----:B------:R-:W-:-:S02]  /*193c0*/  FADD.FTZ R2, R108, R2 ;  /* 0x000000026c027221 */ /* 0x000fc40000010000 */
[C---:B------:R-:W-:Y:S01]  /*193d0*/  HMMA.16816.F32.BF16 R48, R8.reuse, R14, R48 ;  /* 0x0000000e0830723c */ /* 0x040fe20000041830 */
[----:B------:R-:W4:Y:S01]  /*193e0*/  LDSM.16.MT88.4 R12, [R215+0xb800] ;  /* 0x00b80000d70c783b */ /* 0x000f220000004200 */
[----:B------:R-:W-:Y:S01]  /*193f0*/  FADD.FTZ R0, R207, R0 ;  /* 0x00000000cf007221 */ /* 0x000fe20000010000 */
[----:B------:R-:W-:Y:S01]  /*19400*/  FADD.FTZ R4, R91, R4 ;  /* 0x000000045b047221 */ /* 0x000fe20000010000 */
[----:B------:R-:W-:Y:S02]  /*19410*/  FADD.FTZ R3, R121, R3 ;  /* 0x0000000379037221 */ /* 0x000fe40000010000 */
[----:B------:R-:W-:Y:S01]  /*19420*/  HMMA.16816.F32.BF16 R68, R8, R16, R68 ;  /* 0x000000100844723c */ /* 0x000fe20000041844 */
[----:B------:R-:W2:Y:S01]  /*19430*/  MUFU.EX2 R17, R221 ;  /* 0x000000dd00117308 */ /* 0x000ea20000000800 */
[----:B------:R-:W-:Y:S01]  /*19440*/  FADD.FTZ R2, R102, R2 ;  /* 0x0000000266027221 */ /* 0x000fe20000010000 */
[----:B------:R-:W-:Y:S01]  /*19450*/  FADD.FTZ R0, R206, R0 ;  /* 0x00000000ce007221 */ /* 0x000fe20000010000 */
[----:B------:R-:W-:Y:S01]  /*19460*/  FADD.FTZ R4, R204, R4 ;  /* 0x00000004cc047221 */ /* 0x000fe20000010000 */
[----:B------:R-:W-:-:S04]  /*19470*/  FADD.FTZ R3, R104, R3 ;  /* 0x0000000368037221 */ /* 0x000fc80000010000 */
[----:B------:R-:W1:Y:S01]  /*19480*/  MUFU.EX2 R30, R210 ;  /* 0x000000d2001e7308 */ /* 0x000e620000000800 */
[----:B------:R-:W-:Y:S01]  /*19490*/  FADD.FTZ R2, R103, R2 ;  /* 0x0000000267027221 */ /* 0x000fe20000010000 */
[----:B------:R-:W-:Y:S01]  /*194a0*/  HMMA.16816.F32.BF16 R76, R8, R20, R76 ;  /* 0x00000014084c723c */ /* 0x000fe2000004184c */
[----:B------:R-:W-:Y:S01]  /*194b0*/  FADD.FTZ R0, R205, R0 ;  /* 0x00000000cd007221 */ /* 0x000fe20000010000 */
[----:B------:R-:W-:-:S04]  /*194c0*/  FADD.FTZ R4, R92, R4 ;  /* 0x000000045c047221 */ /* 0x000fc80000010000 */
[----:B------:R-:W3:Y:S01]  /*194d0*/  MUFU.EX2 R16, R219 ;  /* 0x000000db00107308 */ /* 0x000ee20000000800 */
[----:B------:R-:W-:Y:S01]  /*194e0*/  HMMA.16816.F32.BF16 R72, R8, R22, R72 ;  /* 0x000000160848723c */ /* 0x000fe20000041848 */
[----:B------:R-:W-:Y:S01]  /*194f0*/  FADD.FTZ R3, R106, R3 ;  /* 0x000000036a037221 */ /* 0x000fe20000010000 */
[----:B------:R-:W-:-:S04]  /*19500*/  FADD.FTZ R2, R101, R2 ;  /* 0x0000000265027221 */ /* 0x000fc80000010000 */
[----:B------:R-:W-:Y:S01]  /*19510*/  HMMA.16816.F32.BF16 R64, R8, R18, R64 ;  /* 0x000000120840723c */ /* 0x000fe20000041840 */
[----:B------:R-:W4:Y:S01]  /*19520*/  MUFU.EX2 R29, R248 ;  /* 0x000000f8001d7308 */ /* 0x000f220000000800 */
[----:B------:R-:W-:-:S04]  /*19530*/  MOV R94, R168 ;  /* 0x000000a8005e7202 */ /* 0x000fc80000000f00 */
[C---:B------:R-:W-:Y:S01]  /*19540*/  HMMA.16816.F32.BF16 R32, R8.reuse, R24, R32 ;  /* 0x000000180820723c */ /* 0x040fe20000041820 */
[----:B------:R-:W-:Y:S02]  /*19550*/  FADD.FTZ R0, R63, R0 ;  /* 0x000000003f007221 */ /* 0x000fe40000010000 */
[----:B------:R4:W-:Y:S03]  /*19560*/  MUFU.EX2 R20, R223 ;  /* 0x000000df00147308 */ /* 0x0009e60000000800 */
[----:B------:R-:W-:Y:S01]  /*19570*/  HMMA.16816.F32.BF16 R44, R8, R26, R44 ;  /* 0x0000001a082c723c */ /* 0x000fe2000004182c */
[----:B------:R-:W-:-:S04]  /*19580*/  FADD.FTZ R4, R93, R4 ;  /* 0x000000045d047221 */ /* 0x000fc80000010000 */
[----:B------:R-:W4:Y:S01]  /*19590*/  MUFU.EX2 R8, R218 ;  /* 0x000000da00087308 */ /* 0x000f220000000800 */
[----:B------:R-:W-:Y:S01]  /*195a0*/  FADD.FTZ R3, R61, R3 ;  /* 0x000000033d037221 */ /* 0x000fe20000010000 */
[----:B------:R-:W-:Y:S01]  /*195b0*/  FADD.FTZ R2, R100, R2 ;  /* 0x0000000264027221 */ /* 0x000fe20000010000 */
[----:B------:R-:W-:Y:S01]  /*195c0*/  MOV R95, R157 ;  /* 0x0000009d005f7202 */ /* 0x000fe20000000f00 */
[----:B------:R-:W-:-:S04]  /*195d0*/  FADD.FTZ R0, R62, R0 ;  /* 0x000000003e007221 */ /* 0x000fc80000010000 */
[----:B------:R4:W-:Y:S01]  /*195e0*/  MUFU.EX2 R18, R222 ;  /* 0x000000de00127308 */ /* 0x0009e20000000800 */
[----:B------:R-:W-:Y:S01]  /*195f0*/  FADD.FTZ R4, R94, R4 ;  /* 0x000000045e047221 */ /* 0x000fe20000010000 */
[----:B--2---:R-:W-:-:S06]  /*19600*/  FADD.FTZ R3, R17, R3 ;  /* 0x0000000311037221 */ /* 0x004fcc0000010000 */
[----:B------:R-:W2:Y:S01]  /*19610*/  MUFU.EX2 R7, R217 ;  /* 0x000000d900077308 */ /* 0x000ea20000000800 */
[----:B------:R-:W-:Y:S01]  /*19620*/  FADD.FTZ R2, R54, R2 ;  /* 0x0000000236027221 */ /* 0x000fe20000010000 */
[----:B------:R-:W-:Y:S01]  /*19630*/  MOV R252, R158 ;  /* 0x0000009e00fc7202 */ /* 0x000fe20000000f00 */
[----:B-1----:R-:W-:Y:S01]  /*19640*/  FADD.FTZ R0, R30, R0 ;  /* 0x000000001e007221 */ /* 0x002fe20000010000 */
[----:B------:R-:W-:Y:S01]  /*19650*/  FADD.FTZ R4, R95, R4 ;  /* 0x000000045f047221 */ /* 0x000fe20000010000 */
[----:B---3--:R-:W-:Y:S01]  /*19660*/  FADD.FTZ R3, R16, R3 ;  /* 0x0000000310037221 */ /* 0x008fe20000010000 */
[----:B------:R-:W-:Y:S01]  /*19670*/  FADD.FTZ R2, R53, R2 ;  /* 0x0000000235027221 */ /* 0x000fe20000010000 */
[----:B------:R-:W-:Y:S01]  /*19680*/  MOV R245, R170 ;  /* 0x000000aa00f57202 */ /* 0x000fe20000000f00 */
        /* <DEDUP_REMOVED lines=8> */
[----:B------:R-:W-:-:S02]  /*19710*/  F2FP.BF16.F32.PACK_AB R168, R53, R54 ;  /* 0x0000003635a8723e */ /* 0x000fc400000010ff */
[----:B------:R1:W5:Y:S01]  /*19720*/  LDL.LU R221, [R1+0xf4] ;  /* 0x0000f40001dd7983 */ /* 0x0003620000300800 */
[----:B------:R-:W-:Y:S01]  /*19730*/  F2FP.BF16.F32.PACK_AB R169, R29, R30 ;  /* 0x0000001e1da9723e */ /* 0x000fe200000010ff */
[----:B--2---:R-:W-:Y:S01]  /*19740*/  FADD.FTZ R3, R7, R3 ;  /* 0x0000000307037221 */ /* 0x004fe20000010000 */
[C---:B------:R-:W-:Y:S01]  /*19750*/  F2FP.BF16.F32.PACK_AB R170, R31.reuse, R52 ;  /* 0x000000341faa723e */ /* 0x040fe200000010ff */
[----:B------:R1:W5:Y:S01]  /*19760*/  LDL.LU R220, [R1+0xf0] ;  /* 0x0000f00001dc7983 */ /* 0x0003620000300800 */
[----:B------:R-:W-:Y:S01]  /*19770*/  F2FP.BF16.F32.PACK_AB R171, R18, R20 ;  /* 0x0000001412ab723e */ /* 0x000fe200000010ff */
[----:B------:R-:W-:Y:S01]  /*19780*/  FADD.FTZ R2, R31, R2 ;  /* 0x000000021f027221 */ /* 0x000fe20000010000 */
[----:B------:R-:W-:Y:S01]  /*19790*/  F2FP.BF16.F32.PACK_AB R136, R95, R94 ;  /* 0x0000005e5f88723e */ /* 0x000fe200000010ff */
[----:B------:R1:W5:Y:S01]  /*197a0*/  LDL.LU R219, [R1+0xec] ;  /* 0x0000ec0001db7983 */ /* 0x0003620000300800 */
[----:B------:R-:W-:Y:S02]  /*197b0*/  F2FP.BF16.F32.PACK_AB R137, R16, R17 ;  /* 0x000000111089723e */ /* 0x000fe400000010ff */
[----:B------:R-:W-:Y:S01]  /*197c0*/  F2FP.BF16.F32.PACK_AB R138, R245, R252 ;  /* 0x000000fcf58a723e */ /* 0x000fe200000010ff */
[----:B------:R1:W5:Y:S01]  /*197d0*/  LDL.LU R218, [R1+0xe8] ;  /* 0x0000e80001da7983 */ /* 0x0003620000300800 */
[----:B------:R-:W-:Y:S01]  /*197e0*/  F2FP.BF16.F32.PACK_AB R139, R7, R8 ;  /* 0x00000008078b723e */ /* 0x000fe200000010ff */
[----:B------:R-:W-:-:S02]  /*197f0*/  FADD.FTZ R0, R18, R0 ;  /* 0x0000000012007221 */ /* 0x000fc40000010000 */
        /* <DEDUP_REMOVED lines=25> */
[----:B-1----:R-:W-:-:S15]  /*19990*/  MOV R69, R200 ;  /* 0x000000c800457202 */ /* 0x002fde0000000f00 */
[----:B------:R-:W-:-:S02]  /*199a0*/  NOP ;  /* 0x0000000000007918 */ /* 0x000fc40000000000 */
.L_x_1004:
[----:B------:R-:W-:-:S06]  /*199b0*/  UISETP.GT.AND UP0, UPT, UR20, UR10, UPT ;  /* 0x0000000a1400728c */ /* 0x000fcc000bf04270 */
[----:B------:R-:W-:-:S13]  /*199c0*/  PLOP3.LUT P0, PT, PT, PT, UP0, 0x80, 0x0 ;  /* 0x000000000000781c */ /* 0x000fda0003f0f008 */
[----:B------:R-:W-:Y:S05]  /*199d0*/  @!P0 BRA `(.L_x_1008) ;  /* 0x000000b000a88947 */ /* 0x000fea0003800000 */
[----:B------:R-:W-:Y:S01]  /*199e0*/  ULDC UR4, c[0x0][0x2d0] ;  /* 0x0000b40000047ab9 */ /* 0x000fe20000000800 */
[----:B------:R-:W-:Y:S01]  /*199f0*/  UIMAD.WIDE.U32 UR36, UR6, 0x30, URZ ;  /* 0x00000030062478a5 */ /* 0x000fe2000f8e003f */
[----:B------:R-:W-:Y:S01]  /*19a00*/  ISETP.GE.AND P3, PT, R246, UR4, PT ;  /* 0x00000004f6007c0c */ /* 0x000fe2000bf66270 */
[----:B------:R-:W-:Y:S01]  /*19a10*/  UIMAD UR38, UR7, 0x30, URZ ;  /* 0x00000030072678a4 */ /* 0x000fe2000f8e023f */
[----:B------:R-:W-:Y:S01]  /*19a20*/  IMAD.MOV.U32 R133, RZ, RZ, R70 ;  /* 0x000000ffff857224 */ /* 0x000fe200078e0046 */
[----:B------:R-:W-:Y:S01]  /*19a30*/  UIMAD.WIDE.U32 UR34, UR6, 0x50, URZ ;  /* 0x00000050062278a5 */ /* 0x000fe2000f8e003f */
[----:B------:R-:W-:Y:S01]  /*19a40*/  MOV R132, R71 ;  /* 0x0000004700847202 */ /* 0x000fe20000000f00 */
[----:B------:R-:W-:Y:S01]  /*19a50*/  UIMAD UR39, UR7, 0x50, URZ ;  /* 0x00000050072778a4 */ /* 0x000fe2000f8e023f */
[----:B------:R-:W-:Y:S01]  /*19a60*/  IMAD.MOV.U32 R135, RZ, RZ, R68 ;  /* 0x000000ffff877224 */ /* 0x000fe200078e0044 */
[----:B------:R-:W-:Y:S01]  /*19a70*/  UIMAD.WIDE.U32 UR28, UR6, 0x60, URZ ;  /* 0x00000060061c78a5 */ /* 0x000fe2000f8e003f */
[----:B------:R-:W-:Y:S01]  /*19a80*/  MOV R134, R69 ;  /* 0x0000004500867202 */ /* 0x000fe20000000f00 */
[----:B------:R-:W-:-:S02]  /*19a90*/  UIMAD UR40, UR7, 0x60, URZ ;  /* 0x00000060072878a4 */ /* 0x000fc4000f8e023f */
[----:B------:R-:W-:Y:S02]  /*19aa0*/  UIMAD.WIDE.U32 UR48, UR6, 0x70, URZ ;  /* 0x00000070063078a5 */ /* 0x000fe4000f8e003f */
[----:B------:R-:W1:Y:S01]  /*19ab0*/  @!P3 LDC.64 R4, c[0x0][0x220] ;  /* 0x00008800ff04bb82 */ /* 0x000e620000000a00 */
[----:B------:R-:W-:Y:S02]  /*19ac0*/  UIMAD UR41, UR7, 0x70, URZ ;  /* 0x00000070072978a4 */ /* 0x000fe4000f8e023f */
[----:B------:R-:W-:Y:S02]  /*19ad0*/  UIMAD.WIDE.U32 UR54, UR8, 0x30, URZ ;  /* 0x00000030083678a5 */ /* 0x000fe4000f8e003f */
[----:B------:R-:W-:Y:S02]  /*19ae0*/  UIMAD UR42, UR9, 0x30, URZ ;  /* 0x00000030092a78a4 */ /* 0x000fe4000f8e023f */
[----:B------:R-:W-:Y:S01]  /*19af0*/  UIMAD.WIDE.U32 UR52, UR8, 0x50, URZ ;  /* 0x00000050083478a5 */ /* 0x000fe2000f8e003f */
[----:B------:R-:W2:Y:S01]  /*19b00*/  @!P3 LDC.64 R2, c[0x0][0x220] ;  /* 0x00008800ff02bb82 */ /* 0x000ea20000000a00 */
[----:B------:R-:W-:-:S02]  /*19b10*/  UIMAD UR43, UR9, 0x50, URZ ;  /* 0x00000050092b78a4 */ /* 0x000fc4000f8e023f */
[----:B------:R-:W-:Y:S02]  /*19b20*/  UIMAD.WIDE.U32 UR50, UR8, 0x60, URZ ;  /* 0x00000060083278a5 */ /* 0x000fe4000f8e003f */
[----:B------:R-:W-:Y:S02]  /*19b30*/  UIMAD UR44, UR9, 0x60, URZ ;  /* 0x00000060092c78a4 */ /* 0x000fe4000f8e023f */
[----:B------:R-:W-:Y:S01]  /*19b40*/  UIMAD.WIDE.U32 UR56, UR8, 0x70, URZ ;  /* 0x00000070083878a5 */ /* 0x000fe2000f8e003f */
[----:B------:R-:W3:Y:S01]  /*19b50*/  @!P3 LDC.64 R6, c[0x0][0x220] ;  /* 0x00008800ff06bb82 */ /* 0x000ee20000000a00 */
[----:B------:R-:W-:Y:S02]  /*19b60*/  UIMAD UR45, UR9, 0x70, URZ ;  /* 0x00000070092d78a4 */ /* 0x000fe4000f8e023f */
[----:B------:R-:W-:Y:S02]  /*19b70*/  USHF.L.U64.HI UR22, UR6, 0x5, UR7 ;  /* 0x0000000506167899 */ /* 0x000fe40008010207 */
[----:B------:R-:W-:-:S02]  /*19b80*/  USHF.L.U32 UR23, UR6, 0x5, URZ ;  /* 0x0000000506177899 */ /* 0x000fc4000800063f */
[----:B------:R-:W-:Y:S01]  /*19b90*/  USHF.L.U64.HI UR24, UR6, 0x6, UR7 ;  /* 0x0000000606187899 */ /* 0x000fe20008010207 */
[----:B-1----:R1:W-:Y:S01]  /*19ba0*/  @!P3 STL.64 [R1+0xc0], R4 ;  /* 0x0000c0040100b387 */ /* 0x0023e20000100a00 */
[----:B------:R-:W-:Y:S02]  /*19bb0*/  USHF.L.U32 UR25, UR6, 0x6, URZ ;  /* 0x0000000606197899 */ /* 0x000fe4000800063f */
[----:B------:R-:W-:Y:S02]  /*19bc0*/  USHF.L.U64.HI UR30, UR8, 0x5, UR9 ;  /* 0x00000005081e7899 */ /* 0x000fe40008010209 */
[----:B------:R-:W-:Y:S02]  /*19bd0*/  USHF.L.U32 UR31, UR8, 0x5, URZ ;  /* 0x00000005081f7899 */ /* 0x000fe4000800063f */
[----:B------:R-:W-:Y:S01]  /*19be0*/  USHF.L.U64.HI UR32, UR8, 0x6, UR9 ;  /* 0x0000000608207899 */ /* 0x000fe20008010209 */
[----:B--2---:R2:W-:Y:S01]  /*19bf0*/  @!P3 STL.64 [R1+0xb8], R2 ;  /* 0x0000b8020100b387 */ /* 0x0045e20000100a00 */
[----:B------:R-:W-:-:S02]  /*19c00*/  USHF.L.U32 UR33, UR8, 0x6, URZ ;  /* 0x0000000608217899 */ /* 0x000fc4000800063f */
[----:B------:R-:W-:Y:S02]  /*19c10*/  UIADD3 UR38, UR38, UR37, URZ ;  /* 0x0000002526267290 */ /* 0x000fe4000fffe03f */
[----:B------:R-:W-:Y:S02]  /*19c20*/  UIADD3 UR39, UR39, UR35, URZ ;  /* 0x0000002327277290 */ /* 0x000fe4000fffe03f */
[----:B------:R-:W-:Y:S01]  /*19c30*/  UIADD3 UR40, UR40, UR29, URZ ;  /* 0x0000001d28287290 */ /* 0x000fe2000fffe03f */
[----:B---3--:R3:W-:Y:S01]  /*19c40*/  @!P3 STL.64 [R1+0xb0], R6 ;  /* 0x0000b0060100b387 */ /* 0x0087e20000100a00 */
[----:B------:R-:W-:Y:S02]  /*19c50*/  UIADD3 UR41, UR41, UR49, URZ ;  /* 0x0000003129297290 */ /* 0x000fe4000fffe03f */
[----:B------:R-:W-:Y:S02]  /*19c60*/  UIADD3 UR42, UR42, UR55, URZ ;  /* 0x000000372a2a7290 */ /* 0x000fe4000fffe03f */
[----:B------:R-:W-:-:S02]  /*19c70*/  UIADD3 UR43, UR43, UR53, URZ ;  /* 0x000000352b2b7290 */ /* 0x000fc4000fffe03f */
[----:B------:R-:W-:Y:S02]  /*19c80*/  UIADD3 UR44, UR44, UR51, URZ ;  /* 0x000000332c2c7290 */ /* 0x000fe4000fffe03f */
[----:B------:R-:W-:Y:S01]  /*19c90*/  UIADD3 UR45, UR45, UR57, URZ ;  /* 0x000000392d2d7290 */ /* 0x000fe2000fffe03f */
[----:B-1----:R-:W1:Y:S01]  /*19ca0*/  @!P3 LDC.64 R4, c[0x0][0x220] ;  /* 0x00008800ff04bb82 */ /* 0x002e620000000a00 */
[----:B------:R-:W-:Y:S01]  /*19cb0*/  ULDC UR4, c[0x0][0x2ec] ;  /* 0x0000bb0000047ab9 */ /* 0x000fe20000000800 */
[----:B------:R-:W-:-:S06]  /*19cc0*/  ULDC.64 UR6, c[0x0][0x248] ;  /* 0x0000920000067ab9 */ /* 0x000fcc0000000a00 */
        /* <DEDUP_REMOVED lines=10> */
[----:B--2---:R-:W3:Y:S02]  /*19d70*/  LDL.LU.64 R2, [R1+0xd8] ;  /* 0x0000d80001027983 */ /* 0x004ee40000300a00 */
[----:B---3--:R-:W-:-:S05]  /*19d80*/  IMAD.MOV.U32 R3, RZ, RZ, R5 ;  /* 0x000000ffff037224 */ /* 0x008fca00078e0005 */
[----:B------:R1:W-:Y:S01]  /*19d90*/  STL.64 [R1+0x80], R2 ;  /* 0x0000800201007387 */ /* 0x0003e20000100a00 */
[----:B------:R-:W-:Y:S05]  /*19da0*/  BRA `(.L_x_1009) ;  /* 0x0000000400747947 */ /* 0x000fea0003800000 */
.L_x_1011:
[----:B------:R-:W2:Y:S01]  /*19db0*/  LDL.64 R248, [R1+0xd0] ;  /* 0x0000d00001f87983 */ /* 0x000ea20000100a00 */
[----:B------:R-:W1:Y:S01]  /*19dc0*/  @!P3 LDC.64 R200, c[0x0][0x218] ;  /* 0x00008600ffc8bb82 */ /* 0x000e620000000a00 */
[----:B------:R-:W-:Y:S02]  /*19dd0*/  UIADD3 UR20, UR20, -0x2, URZ ;  /* 0xfffffffe14147890 */ /* 0x000fe4000fffe03f */
[----:B------:R-:W3:Y:S02]  /*19de0*/  LDL.64 R246, [R1+0xc8] ;  /* 0x0000c80001f67983 */ /* 0x000ee40000100a00 */
[----:B------:R-:W-:Y:S02]  /*19df0*/  USHF.R.S32.HI UR9, URZ, 0x1f, UR20 ;  /* 0x0000001f3f097899 */ /* 0x000fe40008011414 */
[----:B------:R4:W-:Y:S01]  /*19e00*/  @P3 STS.128 [R244+0x4000], RZ ;  /* 0x004000fff4003388 */ /* 0x0009e20000000c00 */
        /* <DEDUP_REMOVED lines=11> */
[----:B------:R-:W-:Y:S02]  /*19ec0*/  @!P3 LEA.HI.X R201, R0, R201, R2, 0x1, P0 ;  /* 0x000000c900c9b211 */ /* 0x000fe400000f0c02 */
[----:B------:R-:W-:Y:S03]  /*19ed0*/  @!P3 IADD3.X R202, R2, UR11, RZ, P1, !PT ;  /* 0x0000000b02cabc10 */ /* 0x000fe60008ffe4ff */
[----:B------:R-:W-:Y:S01]  /*19ee0*/  @!PT LDS RZ, [RZ] ;  /* 0x00000000fffff984 */ /* 0x000fe20000000800 */
[----:B------:R-:W-:Y:S01]  /*19ef0*/  @!PT LDS RZ, [RZ] ;  /* 0x00000000fffff984 */ /* 0x000fe20000000800 */
[----:B------:R-:W-:Y:S01]  /*19f00*/  @!PT LDS RZ, [RZ] ;  /* 0x00000000fffff984 */ /* 0x000fe20000000800 */
[----:B------:R1:W-:Y:S04]  /*19f10*/  @!P3 LDGSTS.E.BYPASS.LTC128B.128 [R244+0x4000], desc[UR26][R200.64] ;  /* 0x04000000c8f4bfae */ /* 0x0003e8000b901d5a */
[----:B------:R4:W-:Y:S01]  /*19f20*/  @P3 STS.128 [R244+0x4800], RZ ;  /* 0x004800fff4003388 */ /* 0x0009e20000000c00 */
[----:B-1----:R-:W1:Y:S02]  /*19f30*/  @!P3 LDC.64 R200, c[0x0][0x218] ;  /* 0x00008600ffc8bb82 */ /* 0x002e640000000a00 */
[C---:B-1----:R-:W-:Y:S04]  /*19f40*/  @!P3 LEA R200, P0, R3.reuse, R200, 0x1 ;  /* 0x000000c803c8b211 */ /* 0x042fe800078008ff */
[----:B------:R-:W-:Y:S02]  /*19f50*/  @!P3 LEA.HI.X R201, R3, R201, R202, 0x1, P0 ;  /* 0x000000c903c9b211 */ /* 0x000fe400000f0cca */
[----:B------:R-:W-:Y:S03]  /*19f60*/  @!P3 IADD3 R3, P1, R0, UR31, RZ ;  /* 0x0000001f0003bc10 */ /* 0x000fe6000ff3e0ff */
[----:B------:R-:W-:Y:S01]  /*19f70*/  @!PT LDS RZ, [RZ] ;  /* 0x00000000fffff984 */ /* 0x000fe20000000800 */
[----:B------:R-:W-:Y:S01]  /*19f80*/  @!PT LDS RZ, [RZ] ;  /* 0x00000000fffff984 */ /* 0x000fe20000000800 */
[----:B------:R-:W-:Y:S01]  /*19f90*/  @!PT LDS RZ, [RZ] ;  /* 0x00000000fffff984 */ /* 0x000fe20000000800 */
[----:B------:R1:W-:Y:S01]  /*19fa0*/  @!P3 LDGSTS.E.BYPASS.LTC128B.128 [R244+0x4800], desc[UR26][R200.64] ;  /* 0x04800000c8f4bfae */ /* 0x0003e2000b901d5a */
[----:B------:R-:W-:Y:S03]  /*19fb0*/  @!P3 IADD3.X R202, R2, UR30, RZ, P1, !PT ;  /* 0x0000001e02cabc10 */ /* 0x000fe60008ffe4ff */
        /* <DEDUP_REMOVED lines=39> */
[----:B------:R-:W-:Y:S02]  /*1a230*/  @!P3 IADD3.X R202, R2, UR44, RZ, P1, !PT ;  /* 0x0000002c02cabc10 */ /* 0x000fe40008ffe4ff */
[----:B------:R-:W-:Y:S01]  /*1a240*/  @!P3 IADD3 R0, P1, R0, UR56, RZ ;  /* 0x000000380000bc10 */ /* 0x000fe2000ff3e0ff */
[----:B------:R4:W-:Y:S03]  /*1a250*/  @P3 STS.128 [R244+0x7000], RZ ;  /* 0x007000fff4003388 */ /* 0x0009e60000000c00 */
[----:B------:R-:W-:Y:S01]  /*1a260*/  @!P3 IADD3.X R2, R2, UR45, RZ, P1, !PT ;  /* 0x0000002d0202bc10 */ /* 0x000fe20008ffe4ff */
[----:B-1----:R-:W1:Y:S02]  /*1a270*/  @!P3 LDC.64 R200, c[0x0][0x218] ;  /* 0x00008600ffc8bb82 */ /* 0x002e640000000a00 */
[C---:B-1----:R-:W-:Y:S04]  /*1a280*/  @!P3 LEA R200, P0, R3.reuse, R200, 0x1 ;  /* 0x000000c803c8b211 */ /* 0x042fe800078008ff */
[----:B------:R-:W-:Y:S05]  /*1a290*/  @!P3 LEA.HI.X R201, R3, R201, R202, 0x1, P0 ;  /* 0x000000c903c9b211 */ /* 0x000fea00000f0cca */
[----:B------:R-:W-:Y:S01]  /*1a2a0*/  @!PT LDS RZ, [RZ] ;  /* 0x00000000fffff984 */ /* 0x000fe20000000800 */
[----:B------:R-:W-:Y:S01]  /*1a2b0*/  @!PT LDS RZ, [RZ] ;  /* 0x00000000fffff984 */ /* 0x000fe20000000800 */
[----:B------:R-:W-:Y:S01]  /*1a2c0*/  @!PT LDS RZ, [RZ] ;  /* 0x00000000fffff984 */ /* 0x000fe20000000800 */
[----:B------:R1:W-:Y:S04]  /*1a2d0*/  @!P3 LDGSTS.E.BYPASS.LTC128B.128 [R244+0x7000], desc[UR26][R200.64] ;  /* 0x07000000c8f4bfae */ /* 0x0003e8000b901d5a */
[----:B------:R4:W-:Y:S01]  /*1a2e0*/  @P3 STS.128 [R244+0x7800], RZ ;  /* 0x007800fff4003388 */ /* 0x0009e20000000c00 */
[----:B-1----:R-:W1:Y:S02]  /*1a2f0*/  @!P3 LDC.64 R200, c[0x0][0x218] ;  /* 0x00008600ffc8bb82 */ /* 0x002e640000000a00 */
        /* <DEDUP_REMOVED lines=8> */
.L_x_1009:
[----:B--2---:R-:W2:Y:S01]  /*1a380*/  LDL.64 R12, [R1+0x80] ;  /* 0x00008000010c7983 */ /* 0x004ea20000100a00 */
[----:B------:R-:W-:Y:S04]  /*1a390*/  DEPBAR.LE SB0, 0x0 ;  /* 0x000080000000791a */ /* 0x000fe80000000000 */
[----:B------:R-:W3:Y:S01]  /*1a3a0*/  LDL R7, [R1+0xc0] ;  /* 0x0000c00001077983 */ /* 0x000ee20000100800 */
[----:B------:R-:W-:Y:S04]  /*1a3b0*/  UIADD3 UR8, UR20, -0x1, URZ ;  /* 0xffffffff14087890 */ /* 0x000fe8000fffe03f */
[----:B------:R-:W4:Y:S01]  /*1a3c0*/  LDL R29, [R1+0xc4] ;  /* 0x0000c400011d7983 */ /* 0x000f220000100800 */
[----:B------:R-:W-:Y:S02]  /*1a3d0*/  USHF.R.S32.HI UR46, URZ, 0x1f, UR8 ;  /* 0x0000001f3f2e7899 */ /* 0x000fe40008011408 */
[----:B------:R-:W-:Y:S02]  /*1a3e0*/  UIMAD UR9, UR13, UR8, URZ ;  /* 0x000000080d0972a4 */ /* 0x000fe4000f8e023f */
[----:B------:R-:W4:Y:S01]  /*1a3f0*/  LDL R4, [R1+0xb8] ;  /* 0x0000b80001047983 */ /* 0x000f220000100800 */
[----:B-1----:R-:W-:Y:S01]  /*1a400*/  IMAD.U32 R2, RZ, RZ, UR8 ;  /* 0x00000008ff027e24 */ /* 0x002fe2000f8e00ff */
[----:B------:R-:W-:Y:S03]  /*1a410*/  UISETP.GT.AND UP0, UPT, UR8, UR10, UPT ;  /* 0x0000000a0800728c */ /* 0x000fe6000bf04270 */
[----:B------:R-:W4:Y:S01]  /*1a420*/  LDL R11, [R1+0xbc] ;  /* 0x0000bc00010b7983 */ /* 0x000f220000100800 */
[----:B------:R-:W-:Y:S04]  /*1a430*/  UIMAD UR9, UR46, UR14, UR9 ;  /* 0x0000000e2e0972a4 */ /* 0x000fe8000f8e0209 */
[----:B------:R-:W4:Y:S05]  /*1a440*/  LDL R8, [R1+0xb0] ;  /* 0x0000b00001087983 */ /* 0x000f2a0000100800 */
        /* <DEDUP_REMOVED lines=10> */
[----:B------:R-:W4:Y:S01]  /*1a4f0*/  LDL R22, [R1+0x8c] ;  /* 0x00008c0001167983 */ /* 0x000f220000100800 */
[----:B------:R-:W-:Y:S06]  /*1a500*/  BAR.SYNC.DEFER_BLOCKING 0x0 ;  /* 0x0000000000007b1d */ /* 0x000fec0000010000 */
[----:B-----5:R-:W-:Y:S01]  /*1a510*/  @P3 STS.128 [R244+0x8000], RZ ;  /* 0x008000fff4003388 */ /* 0x020fe20000000c00 */
[----:B--2---:R-:W-:Y:S04]  /*1a520*/  IMAD.WIDE.U32 R2, R2, UR14, R12 ;  /* 0x0000000e02027c25 */ /* 0x004fe8000f8e000c */
[----:B------:R-:W-:Y:S01]  /*1a530*/  VIADD R0, R3, UR9 ;  /* 0x0000000903007c36 */ /* 0x000fe20008000000 */
[C---:B---3--:R-:W-:Y:S02]  /*1a540*/  @!P3 LEA R14, P4, R2.reuse, R7, 0x1 ;  /* 0x00000007020eb211 */ /* 0x048fe400078808ff */
[C---:B------:R-:W-:Y:S02]  /*1a550*/  @!P3 IADD3 R3, P0, R2.reuse, UR16, RZ ;  /* 0x000000100203bc10 */ /* 0x040fe4000ff1e0ff */
[----:B----4-:R-:W-:Y:S02]  /*1a560*/  @!P3 LEA.HI.X R15, R2, R29, R0, 0x1, P4 ;  /* 0x0000001d020fb211 */ /* 0x010fe400020f0c00 */
[----:B------:R-:W-:Y:S02]  /*1a570*/  @!P3 IADD3.X R6, R0, UR15, RZ, P0, !PT ;  /* 0x0000000f0006bc10 */ /* 0x000fe400087fe4ff */
[C---:B------:R-:W-:Y:S01]  /*1a580*/  @!P3 LEA R16, P2, R3.reuse, R4, 0x1 ;  /* 0x000000040310b211 */ /* 0x040fe200078408ff */
        /* <DEDUP_REMOVED lines=67> */
[----:B-----5:R-:W-:Y:S05]  /*1a9c0*/  LDSM.16.M88.4 R128, [R219] ;  /* 0x00000000db80783b */ /* 0x020fea0000000200 */
[----:B-1----:R-:W2:Y:S05]  /*1a9d0*/  LDSM.16.M88.4 R16, [R212+0x4000] ;  /* 0x00400000d410783b */ /* 0x002eaa0000000200 */
[----:B------:R-:W1:Y:S05]  /*1a9e0*/  LDSM.16.M88.4 R124, [R219+0x2000] ;  /* 0x00200000db7c783b */ /* 0x000e6a0000000200 */
[----:B------:R-:W4:Y:S05]  /*1a9f0*/  LDSM.16.M88.4 R32, [R212+0x4800] ;  /* 0x00480000d420783b */ /* 0x000f2a0000000200 */
[----:B------:R-:W0:Y:S05]  /*1aa00*/  LDGDEPBAR ;  /* 0x00000000000079af */ /* 0x000e2a0000000000 */
[----:B------:R-:W3:Y:S05]  /*1aa10*/  LDSM.16.M88.4 R48, [R212+0x5000] ;  /* 0x00500000d430783b */ /* 0x000eea0000000200 */
        /* <DEDUP_REMOVED lines=168> */
.L_x_1010:
        /* <DEDUP_REMOVED lines=8> */
[----:B------:R-:W-:Y:S04]  /*1b520*/  STL [R1+0x130], R175 ;  /* 0x000130af01007387 */ /* 0x000fe80000100800 */
        /* <DEDUP_REMOVED lines=8> */
[----:B------:R-:W-:Y:S03]  /*1b5b0*/  STL [R1+0x10c], R227 ;  /* 0x00010ce301007387 */ /* 0x000fe60000100800 */
[----:B------:R-:W-:Y:S01]  /*1b5c0*/  IMAD R0, R0, 0x80, R2 ;  /* 0x0000008000007824 */ /* 0x000fe200078e0202 */
[----:B------:R1:W-:Y:S03]  /*1b5d0*/  STL [R1+0x108], R226 ;  /* 0x000108e201007387 */ /* 0x0003e60000100800 */
[--C-:B------:R-:W-:Y:S01]  /*1b5e0*/  IMAD.IADD R2, R237, 0x1, -R0.reuse ;  /* 0x00000001ed027824 */ /* 0x100fe200078e0a00 */
[----:B------:R-:W-:Y:S01]  /*1b5f0*/  STL [R1+0x104], R225 ;  /* 0x000104e101007387 */ /* 0x000fe20000100800 */
[----:B----4-:R-:W-:Y:S03]  /*1b600*/  IMAD.IADD R200, R238, 0x1, -R0 ;  /* 0x00000001eec87824 */ /* 0x010fe600078e0a00 */
[----:B------:R-:W-:Y:S01]  /*1b610*/  IABS R2, R2 ;  /* 0x0000000200027213 */ /* 0x000fe20000000000 */
[----:B------:R-:W-:Y:S01]  /*1b620*/  STL [R1+0x100], R224 ;  /* 0x000100e001007387 */ /* 0x000fe20000100800 */
[----:B------:R-:W-:Y:S02]  /*1b630*/  IABS R204, R200 ;  /* 0x000000c800cc7213 */ /* 0x000fe40000000000 */
[----:B------:R-:W-:Y:S01]  /*1b640*/  I2FP.F32.S32 R3, R2 ;  /* 0x0000000200037245 */ /* 0x000fe20000201400 */
[----:B------:R-:W-:Y:S01]  /*1b650*/  STL [R1+0xfc], R223 ;  /* 0x0000fcdf01007387 */ /* 0x000fe20000100800 */
[----:B------:R-:W-:Y:S03]  /*1b660*/  IADD3 R2, R0, 0x1, RZ ;  /* 0x0000000100027810 */ /* 0x000fe60007ffe0ff */
[----:B------:R-:W-:Y:S01]  /*1b670*/  FFMA.FTZ R4, R3, -UR19, R4 ;  /* 0x8000001303047c23 */ /* 0x000fe20008010004 */
[----:B------:R-:W-:Y:S01]  /*1b680*/  ISETP.GE.AND P0, PT, R2, R234, PT ;  /* 0x000000ea0200720c */ /* 0x000fe20003f06270 */
[----:B------:R-:W-:Y:S01]  /*1b690*/  IMAD.IADD R3, R236, 0x1, -R0 ;  /* 0x00000001ec037824 */ /* 0x000fe200078e0a00 */
[----:B------:R-:W-:Y:S01]  /*1b6a0*/  ISETP.GE.AND P1, PT, R2, R232, PT ;  /* 0x000000e80200720c */ /* 0x000fe20003f26270 */
[--C-:B------:R-:W-:Y:S01]  /*1b6b0*/  IMAD.IADD R200, R238, 0x1, -R2.reuse ;  /* 0x00000001eec87824 */ /* 0x100fe200078e0a02 */
[----:B------:R-:W-:Y:S01]  /*1b6c0*/  ISETP.GE.OR P0, PT, R2, R240, !P0 ;  /* 0x000000f00200720c */ /* 0x000fe20004706670 */
[--C-:B------:R-:W-:Y:S01]  /*1b6d0*/  IMAD.IADD R203, R236, 0x1, -R2.reuse ;  /* 0x00000001eccb7824 */ /* 0x100fe200078e0a02 */
[----:B------:R-:W-:Y:S01]  /*1b6e0*/  IABS R202, R3 ;  /* 0x0000000300ca7213 */ /* 0x000fe20000000000 */
[----:B------:R-:W-:Y:S01]  /*1b6f0*/  STL [R1+0xf8], R222 ;  /* 0x0000f8de01007387 */ /* 0x000fe20000100800 */
[----:B------:R-:W-:Y:S01]  /*1b700*/  IABS R3, R200 ;  /* 0x000000c800037213 */ /* 0x000fe20000000000 */
[----:B------:R-:W-:Y:S01]  /*1b710*/  IMAD.IADD R201, R237, 0x1, -R2 ;  /* 0x00000001edc97824 */ /* 0x000fe200078e0a02 */
[----:B------:R-:W-:Y:S01]  /*1b720*/  IABS R200, R203 ;  /* 0x000000cb00c87213 */ /* 0x000fe20000000000 */
[----:B------:R-:W-:Y:S01]  /*1b730*/  STL [R1+0xf4], R221 ;  /* 0x0000f4dd01007387 */ /* 0x000fe20000100800 */
[----:B------:R-:W-:Y:S01]  /*1b740*/  ISETP.GE.AND P4, PT, R2, R235, PT ;  /* 0x000000eb0200720c */ /* 0x000fe20003f86270 */
[----:B------:R-:W-:Y:S01]  /*1b750*/  IMAD.MOV.U32 R203, RZ, RZ, R204 ;  /* 0x000000ffffcb7224 */ /* 0x000fe200078e00cc */
[----:B------:R-:W-:Y:S01]  /*1b760*/  IABS R201, R201 ;  /* 0x000000c900c97213 */ /* 0x000fe20000000000 */
[----:B------:R-:W-:Y:S01]  /*1b770*/  STL [R1+0xf0], R220 ;  /* 0x0000f0dc01007387 */ /* 0x000fe20000100800 */
[----:B------:R-:W-:Y:S02]  /*1b780*/  I2FP.F32.S32 R200, R200 ;  /* 0x000000c800c87245 */ /* 0x000fe40000201400 */
[----:B------:R-:W-:Y:S01]  /*1b790*/  I2FP.F32.S32 R204, R203 ;  /* 0x000000cb00cc7245 */ /* 0x000fe20000201400 */
[----:B------:R-:W-:Y:S01]  /*1b7a0*/  STL [R1+0xec], R219 ;  /* 0x0000ecdb01007387 */ /* 0x000fe20000100800 */
[----:B------:R-:W-:Y:S01]  /*1b7b0*/  I2FP.F32.S32 R203, R201 ;  /* 0x000000c900cb7245 */ /* 0x000fe20000201400 */
[----:B------:R-:W-:Y:S01]  /*1b7c0*/  FFMA.FTZ R9, R200, -UR19, R9 ;  /* 0x80000013c8097c23 */ /* 0x000fe20008010009 */
[----:B------:R-:W-:Y:S01]  /*1b7d0*/  I2FP.F32.S32 R201, R3 ;  /* 0x0000000300c97245 */ /* 0x000fe20000201400 */
[----:B------:R2:W-:Y:S01]  /*1b7e0*/  STL [R1+0xe8], R218 ;  /* 0x0000e8da01007387 */ /* 0x0005e20000100800 */
[----:B------:R-:W-:Y:S01]  /*1b7f0*/  ISETP.GE.AND P2, PT, R2, R233, PT ;  /* 0x000000e90200720c */ /* 0x000fe20003f46270 */
[----:B------:R-:W-:Y:S01]  /*1b800*/  FFMA.FTZ R6, R204, -UR19, R6 ;  /* 0x80000013cc067c23 */ /* 0x000fe20008010006 */
[----:B------:R-:W-:Y:S01]  /*1b810*/  I2FP.F32.S32 R3, R202 ;  /* 0x000000ca00037245 */ /* 0x000fe20000201400 */
[----:B------:R-:W-:Y:S01]  /*1b820*/  STL [R1+0xe4], R217 ;  /* 0x0000e4d901007387 */ /* 0x000fe20000100800 */
[C---:B------:R-:W-:Y:S01]  /*1b830*/  ISETP.GE.OR P6, PT, R2.reuse, R241, !P1 ;  /* 0x000000f10200720c */ /* 0x040fe20004fc6670 */
[----:B------:R-:W-:Y:S01]  /*1b840*/  FFMA.FTZ R7, R201, -UR19, R7 ;  /* 0x80000013c9077c23 */ /* 0x000fe20008010007 */
[----:B------:R-:W-:Y:S01]  /*1b850*/  IADD3 R200, R239, -R0, RZ ;  /* 0x80000000efc87210 */ /* 0x000fe20007ffe0ff */
[----:B------:R3:W-:Y:S01]  /*1b860*/  STL [R1+0xe0], R212 ;  /* 0x0000e0d401007387 */ /* 0x0007e20000100800 */
[C---:B------:R-:W-:Y:S01]  /*1b870*/  ISETP.GE.OR P5, PT, R2.reuse, R243, !P4 ;  /* 0x000000f30200720c */ /* 0x040fe200067a6670 */
[----:B------:R-:W-:Y:S01]  /*1b880*/  FFMA.FTZ R5, R203, -UR19, R5 ;  /* 0x80000013cb057c23 */ /* 0x000fe20008010005 */
[----:B------:R-:W-:Y:S01]  /*1b890*/  ISETP.GE.OR P2, PT, R2, R242, !P2 ;  /* 0x000000f20200720c */ /* 0x000fe20005746670 */
[----:B------:R-:W-:Y:S01]  /*1b8a0*/  IMAD.IADD R201, R239, 0x1, -R2 ;  /* 0x00000001efc97824 */ /* 0x000fe200078e0a02 */
[----:B------:R-:W-:Y:S01]  /*1b8b0*/  @P0 LOP3.LUT R231, R231, 0x2, RZ, 0xfc, !PT ;  /* 0x00000002e7e70812 */ /* 0x000fe200078efcff */
[C---:B------:R-:W-:Y:S01]  /*1b8c0*/  VIADD R2, R0.reuse, 0x9 ;  /* 0x0000000900027836 */ /* 0x040fe20000000000 */
[C---:B------:R-:W-:Y:S01]  /*1b8d0*/  ISETP.GE.AND P1, PT, R0.reuse, R235, PT ;  /* 0x000000eb0000720c */ /* 0x040fe20003f26270 */
[----:B------:R-:W-:Y:S01]  /*1b8e0*/  FFMA.FTZ R8, R3, -UR19, R8 ;  /* 0x8000001303087c23 */ /* 0x000fe20008010008 */
[----:B------:R-:W-:Y:S01]  /*1b8f0*/  ISETP.GE.AND P0, PT, R0, R233, PT ;  /* 0x000000e90000720c */ /* 0x000fe20003f06270 */
[----:B------:R-:W-:Y:S01]  /*1b900*/  IMAD.IADD R203, R236, 0x1, -R2 ;  /* 0x00000001eccb7824 */ /* 0x000fe200078e0a02 */
[----:B------:R-:W-:Y:S01]  /*1b910*/  IABS R200, R200 ;  /* 0x000000c800c87213 */ /* 0x000fe20000000000 */
[C---:B------:R-:W-:Y:S01]  /*1b920*/  VIADD R3, R0.reuse, 0x8 ;  /* 0x0000000800037836 */ /* 0x040fe20000000000 */
[C---:B------:R-:W-:Y:S02]  /*1b930*/  ISETP.GE.OR P1, PT, R0.reuse, R243, !P1 ;  /* 0x000000f30000720c */ /* 0x040fe40004f26670 */
[----:B------:R-:W-:Y:S01]  /*1b940*/  ISETP.GE.OR P0, PT, R0, R242, !P0 ;  /* 0x000000f20000720c */ /* 0x000fe20004706670 */
[--C-:B------:R-:W-:Y:S01]  /*1b950*/  IMAD.IADD R202, R236, 0x1, -R3.reuse ;  /* 0x00000001ecca7824 */ /* 0x100fe200078e0a03 */
[----:B------:R-:W-:Y:S02]  /*1b960*/  IABS R205, R201 ;  /* 0x000000c900cd7213 */ /* 0x000fe40000000000 */
[----:B------:R-:W-:Y:S02]  /*1b970*/  I2FP.F32.S32 R201, R200 ;  /* 0x000000c800c97245 */ /* 0x000fe40000201400 */
[----:B------:R-:W-:Y:S01]  /*1b980*/  FSEL R209, R4, -INF , !P1 ;  /* 0xff80000004d17808 */ /* 0x000fe20004800000 */
[----:B------:R-:W-:Y:S01]  /*1b990*/  IMAD.IADD R4, R238, 0x1, -R3 ;  /* 0x00000001ee047824 */ /* 0x000fe200078e0a03 */
[----:B------:R-:W-:Y:S01]  /*1b9a0*/  ISETP.GE.AND P1, PT, R0, R232, PT ;  /* 0x000000e80000720c */ /* 0x000fe20003f26270 */
[----:B------:R-:W-:Y:S01]  /*1b9b0*/  FFMA.FTZ R10, R201, -UR19, R10 ;  /* 0x80000013c90a7c23 */ /* 0x000fe2000801000a */
[----:B------:R-:W-:Y:S01]  /*1b9c0*/  FSEL R247, R6, -INF , !P0 ;  /* 0xff80000006f77808 */ /* 0x000fe20004000000 */
[C---:B------:R-:W-:Y:S01]  /*1b9d0*/  VIADD R6, R0.reuse, 0x10 ;  /* 0x0000001000067836 */ /* 0x040fe20000000000 */
[----:B------:R-:W-:Y:S02]  /*1b9e0*/  IABS R203, R203 ;  /* 0x000000cb00cb7213 */ /* 0x000fe40000000000 */
[C---:B------:R-:W-:Y:S02]  /*1b9f0*/  ISETP.GE.AND P0, PT, R0.reuse, R234, PT ;  /* 0x000000ea0000720c */ /* 0x040fe40003f06270 */
[C---:B------:R-:W-:Y:S02]  /*1ba00*/  ISETP.GE.OR P4, PT, R0.reuse, R241, !P1 ;  /* 0x000000f10000720c */ /* 0x040fe40004f86670 */
[----:B------:R-:W-:Y:S02]  /*1ba10*/  IABS R202, R202 ;  /* 0x000000ca00ca7213 */ /* 0x000fe40000000000 */
[----:B------:R-:W-:Y:S02]  /*1ba20*/  I2FP.F32.S32 R205, R205 ;  /* 0x000000cd00cd7245 */ /* 0x000fe40000201400 */
[----:B------:R-:W-:Y:S02]  /*1ba30*/  I2FP.F32.S32 R203, R203 ;  /* 0x000000cb00cb7245 */ /* 0x000fe40000201400 */
[----:B------:R-:W-:Y:S01]  /*1ba40*/  ISETP.GE.OR P1, PT, R0, R240, !P0 ;  /* 0x000000f00000720c */ /* 0x000fe20004726670 */
[----:B------:R-:W-:Y:S01]  /*1ba50*/  FFMA.FTZ R11, R205, -UR19, R11 ;  /* 0x80000013cd0b7c23 */ /* 0x000fe2000801000b */
[-C--:B------:R-:W-:Y:S01]  /*1ba60*/  ISETP.GE.AND P0, PT, R3, R232.reuse, PT ;  /* 0x000000e80300720c */ /* 0x080fe20003f06270 */
[----:B------:R-:W-:Y:S01]  /*1ba70*/  FFMA.FTZ R13, R203, -UR19, R13 ;  /* 0x80000013cb0d7c23 */ /* 0x000fe2000801000d */
[----:B-1----:R-:W-:Y:S01]  /*1ba80*/  FSEL R226, R7, -INF , !P2 ;  /* 0xff80000007e27808 */ /* 0x002fe20005000000 */
[----:B------:R-:W-:Y:S01]  /*1ba90*/  IMAD.IADD R7, R237, 0x1, -R3 ;  /* 0x00000001ed077824 */ /* 0x000fe200078e0a03 */
[----:B------:R-:W-:Y:S02]  /*1baa0*/  ISETP.GE.AND P2, PT, R2, R232, PT ;  /* 0x000000e80200720c */ /* 0x000fe40003f46270 */
[----:B------:R-:W-:Y:S01]  /*1bab0*/  I2FP.F32.S32 R204, R202 ;  /* 0x000000ca00cc7245 */ /* 0x000fe20000201400 */
[----:B------:R-:W-:Y:S01]  /*1bac0*/  IMAD.IADD R202, R239, 0x1, -R2 ;  /* 0x00000001efca7824 */ /* 0x000fe200078e0a02 */
[----:B------:R-:W-:Y:S02]  /*1bad0*/  FSEL R175, R10, -INF , !P1 ;  /* 0xff8000000aaf7808 */ /* 0x000fe40004800000 */
[----:B------:R-:W-:Y:S01]  /*1bae0*/  FSEL R210, R8, -INF , !P4 ;  /* 0xff80000008d27808 */ /* 0x000fe20006000000 */
[----:B------:R-:W-:Y:S01]  /*1baf0*/  FFMA.FTZ R12, R204, -UR19, R12 ;  /* 0x80000013cc0c7c23 */ /* 0x000fe2000801000c */
[-C--:B------:R-:W-:Y:S02]  /*1bb00*/  ISETP.GE.OR P1, PT, R3, R241.reuse, !P0 ;  /* 0x000000f10300720c */ /* 0x080fe40004726670 */
[----:B------:R-:W-:Y:S02]  /*1bb10*/  LOP3.LUT P4, RZ, R231, 0x2, RZ, 0xc0, !PT ;  /* 0x00000002e7ff7812 */ /* 0x000fe4000788c0ff */
[C---:B------:R-:W-:Y:S02]  /*1bb20*/  ISETP.GE.OR P0, PT, R2.reuse, R241, !P2 ;  /* 0x000000f10200720c */ /* 0x040fe40005706670 */
[----:B------:R-:W-:Y:S02]  /*1bb30*/  FSEL R248, R5, -INF , !P5 ;  /* 0xff80000005f87808 */ /* 0x000fe40006800000 */
[----:B------:R-:W-:Y:S02]  /*1bb40*/  FSEL R174, R11, -INF , !P4 ;  /* 0xff8000000bae7808 */ /* 0x000fe40006000000 */
[----:B--2---:R-:W-:Y:S02]  /*1bb50*/  FSEL R218, R13, -INF , !P0 ;  /* 0xff8000000dda7808 */ /* 0x004fe40004000000 */
[-C--:B------:R-:W-:Y:S02]  /*1bb60*/  ISETP.GE.AND P5, PT, R3, R234.reuse, PT ;  /* 0x000000ea0300720c */ /* 0x080fe40003fa6270 */
[----:B------:R-:W-:Y:S02]  /*1bb70*/  FSEL R249, R9, -INF , !P6 ;  /* 0xff80000009f97808 */ /* 0x000fe40007000000 */
[C---:B------:R-:W-:Y:S02]  /*1bb80*/  ISETP.GE.AND P2, PT, R2.reuse, R234, PT ;  /* 0x000000ea0200720c */ /* 0x040fe40003f46270 */
[C---:B------:R-:W-:Y:S02]  /*1bb90*/  ISETP.GE.AND P4, PT, R2.reuse, R235, PT ;  /* 0x000000eb0200720c */ /* 0x040fe40003f86270 */
[----:B------:R-:W-:Y:S02]  /*1bba0*/  ISETP.GE.AND P0, PT, R2, R233, PT ;  /* 0x000000e90200720c */ /* 0x000fe40003f06270 */
[C---:B------:R-:W-:Y:S02]  /*1bbb0*/  ISETP.GE.AND P3, PT, R3.reuse, R235, PT ;  /* 0x000000eb0300720c */ /* 0x040fe40003f66270 */
[----:B------:R-:W-:Y:S02]  /*1bbc0*/  ISETP.GE.AND P6, PT, R3, R233, PT ;  /* 0x000000e90300720c */ /* 0x000fe40003fc6270 */
[----:B------:R-:W-:Y:S02]  /*1bbd0*/  FSEL R223, R12, -INF , !P1 ;  /* 0xff8000000cdf7808 */ /* 0x000fe40004800000 */
[----:B------:R-:W-:Y:S02]  /*1bbe0*/  IADD3 R200, R239, -R3, RZ ;  /* 0x80000003efc87210 */ /* 0x000fe40007ffe0ff */
[----:B------:R-:W-:Y:S02]  /*1bbf0*/  ISETP.GE.OR P1, PT, R3, R240, !P5 ;  /* 0x000000f00300720c */ /* 0x000fe40006f26670 */
[----:B------:R-:W-:Y:S02]  /*1bc00*/  IADD3 R5, R237, -R2, RZ ;  /* 0x80000002ed057210 */ /* 0x000fe40007ffe0ff */
[C---:B------:R-:W-:Y:S02]  /*1bc10*/  ISETP.GE.OR P2, PT, R2.reuse, R240, !P2 ;  /* 0x000000f00200720c */ /* 0x040fe40005746670 */
[C---:B------:R-:W-:Y:S02]  /*1bc20*/  ISETP.GE.OR P4, PT, R2.reuse, R243, !P4 ;  /* 0x000000f30200720c */ /* 0x040fe40006786670 */
[-C--:B------:R-:W-:Y:S01]  /*1bc30*/  ISETP.GE.OR P0, PT, R2, R242.reuse, !P0 ;  /* 0x000000f20200720c */ /* 0x080fe20004706670 */
[----:B------:R-:W-:Y:S01]  /*1bc40*/  IMAD.IADD R2, R238, 0x1, -R2 ;  /* 0x00000001ee027824 */ /* 0x000fe200078e0a02 */
[----:B------:R-:W-:Y:S02]  /*1bc50*/  IABS R9, R7 ;  /* 0x0000000700097213 */ /* 0x000fe40000000000 */
[C---:B------:R-:W-:Y:S02]  /*1bc60*/  ISETP.GE.OR P3, PT, R3.reuse, R243, !P3 ;  /* 0x000000f30300720c */ /* 0x040fe40005f66670 */
[----:B------:R-:W-:Y:S01]  /*1bc70*/  ISETP.GE.OR P5, PT, R3, R242, !P6 ;  /* 0x000000f20300720c */ /* 0x000fe200077a6670 */
[----:B------:R-:W-:Y:S01]  /*1bc80*/  IMAD.IADD R3, R237, 0x1, -R6 ;  /* 0x00000001ed037824 */ /* 0x000fe200078e0a06 */
[----:B------:R-:W-:Y:S01]  /*1bc90*/  IABS R10, R4 ;  /* 0x00000004000a7213 */ /* 0x000fe20000000000 */
[----:B------:R-:W-:Y:S01]  /*1bca0*/  IMAD.MOV.U32 R4, RZ, RZ, R9 ;  /* 0x000000ffff047224 */ /* 0x000fe200078e0009 */
[----:B------:R-:W-:Y:S02]  /*1bcb0*/  IABS R200, R200 ;  /* 0x000000c800c87213 */ /* 0x000fe40000000000 */
[----:B------:R-:W-:Y:S02]  /*1bcc0*/  IABS R8, R2 ;  /* 0x0000000200087213 */ /* 0x000fe40000000000 */
[----:B------:R-:W-:Y:S01]  /*1bcd0*/  IABS R7, R5 ;  /* 0x0000000500077213 */ /* 0x000fe20000000000 */
[----:B------:R-:W-:Y:S01]  /*1bce0*/  IMAD.MOV.U32 R5, RZ, RZ, R10 ;  /* 0x000000ffff057224 */ /* 0x000fe200078e000a */
[----:B------:R-:W-:Y:S01]  /*1bcf0*/  IABS R2, R3 ;  /* 0x0000000300027213 */ /* 0x000fe20000000000 */
[----:B------:R-:W-:Y:S01]  /*1bd00*/  IMAD.MOV.U32 R201, RZ, RZ, R200 ;  /* 0x000000ffffc97224 */ /* 0x000fe200078e00c8 */
[----:B------:R-:W-:Y:S02]  /*1bd10*/  IABS R200, R202 ;  /* 0x000000ca00c87213 */ /* 0x000fe40000000000 */
[----:B------:R-:W-:Y:S02]  /*1bd20*/  I2FP.F32.S32 R3, R4 ;  /* 0x0000000400037245 */ /* 0x000fe40000201400 */
[----:B------:R-:W-:Y:S02]  /*1bd30*/  I2FP.F32.S32 R2, R2 ;  /* 0x0000000200027245 */ /* 0x000fe40000201400 */
[----:B------:R-:W-:Y:S01]  /*1bd40*/  I2FP.F32.S32 R4, R5 ;  /* 0x0000000500047245 */ /* 0x000fe20000201400 */
[----:B------:R-:W-:Y:S01]  /*1bd50*/  FFMA.FTZ R16, R3, -UR19, R16 ;  /* 0x8000001303107c23 */ /* 0x000fe20008010010 */
[----:B------:R-:W-:Y:S01]  /*1bd60*/  I2FP.F32.S32 R200, R200 ;  /* 0x000000c800c87245 */ /* 0x000fe20000201400 */
[----:B------:R-:W-:Y:S01]  /*1bd70*/  FFMA.FTZ R20, R2, -UR19, R20 ;  /* 0x8000001302147c23 */ /* 0x000fe20008010014 */
[----:B------:R-:W-:Y:S01]  /*1bd80*/  I2FP.F32.S32 R5, R7 ;  /* 0x0000000700057245 */ /* 0x000fe20000201400 */
[----:B------:R-:W-:Y:S01]  /*1bd90*/  FFMA.FTZ R18, R4, -UR19, R18 ;  /* 0x8000001304127c23 */ /* 0x000fe20008010012 */
[----:B------:R-:W-:Y:S01]  /*1bda0*/  I2FP.F32.S32 R201, R201 ;  /* 0x000000c900c97245 */ /* 0x000fe20000201400 */
[----:B------:R-:W-:Y:S01]  /*1bdb0*/  FFMA.FTZ R15, R200, -UR19, R15 ;  /* 0x80000013c80f7c23 */ /* 0x000fe2000801000f */
[----:B------:R-:W-:Y:S01]  /*1bdc0*/  IADD3 R2, R238, -R6, RZ ;  /* 0x80000006ee027210 */ /* 0x000fe20007ffe0ff */
[----:B------:R-:W-:Y:S01]  /*1bdd0*/  FFMA.FTZ R17, R5, -UR19, R17 ;  /* 0x8000001305117c23 */ /* 0x000fe20008010011 */
[----:B------:R-:W-:Y:S01]  /*1bde0*/  I2FP.F32.S32 R3, R8 ;  /* 0x0000000800037245 */ /* 0x000fe20000201400 */
[----:B------:R-:W-:Y:S01]  /*1bdf0*/  IMAD.IADD R8, R236, 0x1, -R6 ;  /* 0x00000001ec087824 */ /* 0x000fe200078e0a06 */
[----:B------:R-:W-:Y:S01]  /*1be00*/  FSEL R200, R16, -INF , !P3 ;  /* 0xff80000010c87808 */ /* 0x000fe20005800000 */
[----:B------:R-:W-:Y:S01]  /*1be10*/  FFMA.FTZ R14, R201, -UR19, R14 ;  /* 0x80000013c90e7c23 */ /* 0x000fe2000801000e */
[----:B------:R-:W-:Y:S01]  /*1be20*/  IABS R9, R2 ;  /* 0x0000000200097213 */ /* 0x000fe20000000000 */
[----:B------:R-:W-:Y:S01]  /*1be30*/  VIADD R4, R0, 0x11 ;  /* 0x0000001100047836 */ /* 0x000fe20000000000 */
[----:B------:R-:W-:Y:S01]  /*1be40*/  ISETP.GE.AND P3, PT, R6, R232, PT ;  /* 0x000000e80600720c */ /* 0x000fe20003f66270 */
[----:B------:R-:W-:Y:S01]  /*1be50*/  FFMA.FTZ R19, R3, -UR19, R19 ;  /* 0x8000001303137c23 */ /* 0x000fe20008010013 */
[----:B------:R-:W-:Y:S01]  /*1be60*/  LOP3.LUT R231, R231, 0xfffffffd, RZ, 0xc0, !PT ;  /* 0xfffffffde7e77812 */ /* 0x000fe200078ec0ff */
[--C-:B------:R-:W-:Y:S01]  /*1be70*/  IMAD.IADD R3, R237, 0x1, -R4.reuse ;  /* 0x00000001ed037824 */ /* 0x100fe200078e0a04 */
[----:B------:R-:W-:Y:S01]  /*1be80*/  IABS R2, R8 ;  /* 0x0000000800027213 */ /* 0x000fe20000000000 */
[--C-:B------:R-:W-:Y:S01]  /*1be90*/  IMAD.IADD R10, R236, 0x1, -R4.reuse ;  /* 0x00000001ec0a7824 */ /* 0x100fe200078e0a04 */
[----:B------:R-:W-:Y:S01]  /*1bea0*/  FSEL R201, R17, -INF , !P4 ;  /* 0xff80000011c97808 */ /* 0x000fe20006000000 */
[----:B------:R-:W-:Y:S01]  /*1beb0*/  IMAD.IADD R5, R238, 0x1, -R4 ;  /* 0x00000001ee057824 */ /* 0x000fe200078e0a04 */
[----:B------:R-:W-:Y:S02]  /*1bec0*/  I2FP.F32.S32 R8, R9 ;  /* 0x0000000900087245 */ /* 0x000fe40000201400 */
[----:B------:R-:W-:Y:S02]  /*1bed0*/  ISETP.GE.OR P4, PT, R6, R241, !P3 ;  /* 0x000000f10600720c */ /* 0x000fe40005f86670 */
[----:B------:R-:W-:Y:S01]  /*1bee0*/  @P0 LOP3.LUT R231, R231, 0x2, RZ, 0xfc, !PT ;  /* 0x00000002e7e70812 */ /* 0x000fe200078efcff */
[----:B------:R-:W-:Y:S01]  /*1bef0*/  FFMA.FTZ R22, R8, -UR19, R22 ;  /* 0x8000001308167c23 */ /* 0x000fe20008010016 */
[----:B------:R-:W-:Y:S02]  /*1bf00*/  FSEL R246, R14, -INF , !P1 ;  /* 0xff8000000ef67808 */ /* 0x000fe40004800000 */
[C---:B------:R-:W-:Y:S02]  /*1bf10*/  ISETP.GE.AND P1, PT, R6.reuse, R235, PT ;  /* 0x000000eb0600720c */ /* 0x040fe40003f26270 */
[C---:B------:R-:W-:Y:S02]  /*1bf20*/  ISETP.GE.AND P0, PT, R6.reuse, R233, PT ;  /* 0x000000e90600720c */ /* 0x040fe40003f06270 */
[----:B------:R-:W-:Y:S02]  /*1bf30*/  FSEL R245, R15, -INF , !P2 ;  /* 0xff8000000ff57808 */ /* 0x000fe40005000000 */
[----:B------:R-:W-:Y:S02]  /*1bf40*/  IABS R7, R3 ;  /* 0x0000000300077213 */ /* 0x000fe40000000000 */
[----:B------:R-:W-:Y:S02]  /*1bf50*/  LOP3.LUT P2, RZ, R231, 0x2, RZ, 0xc0, !PT ;  /* 0x00000002e7ff7812 */ /* 0x000fe4000784c0ff */
[----:B------:R-:W-:Y:S02]  /*1bf60*/  IABS R3, R10 ;  /* 0x0000000a00037213 */ /* 0x000fe40000000000 */
[C---:B------:R-:W-:Y:S02]  /*1bf70*/  ISETP.GE.OR P1, PT, R6.reuse, R243, !P1 ;  /* 0x000000f30600720c */ /* 0x040fe40004f26670 */
[----:B------:R-:W-:Y:S02]  /*1bf80*/  ISETP.GE.OR P0, PT, R6, R242, !P0 ;  /* 0x000000f20600720c */ /* 0x000fe40004706670 */
[----:B------:R-:W-:Y:S02]  /*1bf90*/  IABS R5, R5 ;  /* 0x0000000500057213 */ /* 0x000fe40000000000 */
[----:B------:R-:W-:Y:S02]  /*1bfa0*/  FSEL R202, R19, -INF , !P2 ;  /* 0xff80000013ca7808 */ /* 0x000fe40005000000 */
[----:B------:R-:W-:Y:S02]  /*1bfb0*/  LOP3.LUT R231, R231, 0xfffffffe, RZ, 0xc0, !PT ;  /* 0xfffffffee7e77812 */ /* 0x000fe400078ec0ff */
[----:B------:R-:W-:Y:S02]  /*1bfc0*/  I2FP.F32.S32 R2, R2 ;  /* 0x0000000200027245 */ /* 0x000fe40000201400 */
[----:B------:R-:W-:Y:S02]  /*1bfd0*/  I2FP.F32.S32 R3, R3 ;  /* 0x0000000300037245 */ /* 0x000fe40000201400 */
[----:B------:R-:W-:Y:S01]  /*1bfe0*/  FSEL R205, R18, -INF , !P5 ;  /* 0xff80000012cd7808 */ /* 0x000fe20006800000 */
[----:B------:R-:W-:Y:S01]  /*1bff0*/  FFMA.FTZ R24, R2, -UR19, R24 ;  /* 0x8000001302187c23 */ /* 0x000fe20008010018 */
[----:B------:R-:W-:Y:S01]  /*1c000*/  ISETP.GE.AND P6, PT, R6, R234, PT ;  /* 0x000000ea0600720c */ /* 0x000fe20003fc6270 */
[----:B------:R-:W-:Y:S01]  /*1c010*/  FFMA.FTZ R25, R3, -UR19, R25 ;  /* 0x8000001303197c23 */ /* 0x000fe20008010019 */
[----:B------:R-:W-:Y:S01]  /*1c020*/  ISETP.GE.AND P2, PT, R4, R233, PT ;  /* 0x000000e90400720c */ /* 0x000fe20003f46270 */
[----:B------:R-:W-:Y:S01]  /*1c030*/  VIADD R3, R0, 0x18 ;  /* 0x0000001800037836 */ /* 0x000fe20000000000 */
[----:B------:R-:W-:Y:S02]  /*1c040*/  FSEL R208, R20, -INF , !P1 ;  /* 0xff80000014d07808 */ /* 0x000fe40004800000 */
[----:B------:R-:W-:Y:S01]  /*1c050*/  FSEL R211, R22, -INF , !P0 ;  /* 0xff80000016d37808 */ /* 0x000fe20004000000 */
[----:B------:R-:W-:Y:S01]  /*1c060*/  IMAD.IADD R8, R239, 0x1, -R3 ;  /* 0x00000001ef087824 */ /* 0x000fe200078e0a03 */
[C---:B------:R-:W-:Y:S02]  /*1c070*/  ISETP.GE.AND P5, PT, R4.reuse, R235, PT ;  /* 0x000000eb0400720c */ /* 0x040fe40003fa6270 */
[C---:B------:R-:W-:Y:S02]  /*1c080*/  ISETP.GE.AND P1, PT, R4.reuse, R232, PT ;  /* 0x000000e80400720c */ /* 0x040fe40003f26270 */
[----:B------:R-:W-:Y:S02]  /*1c090*/  ISETP.GE.AND P0, PT, R4, R234, PT ;  /* 0x000000ea0400720c */ /* 0x000fe40003f06270 */
[----:B------:R-:W-:Y:S02]  /*1c0a0*/  I2FP.F32.S32 R5, R5 ;  /* 0x0000000500057245 */ /* 0x000fe40000201400 */
[----:B------:R-:W-:Y:S02]  /*1c0b0*/  @P4 LOP3.LUT R231, R231, 0x1, RZ, 0xfc, !PT ;  /* 0x00000001e7e74812 */ /* 0x000fe400078efcff */
[----:B------:R-:W-:Y:S01]  /*1c0c0*/  ISETP.GE.OR P3, PT, R6, R240, !P6 ;  /* 0x000000f00600720c */ /* 0x000fe20007766670 */
[----:B------:R-:W-:Y:S01]  /*1c0d0*/  FFMA.FTZ R23, R5, -UR19, R23 ;  /* 0x8000001305177c23 */ /* 0x000fe20008010017 */
[----:B------:R-:W-:Y:S01]  /*1c0e0*/  ISETP.GE.OR P4, PT, R4, R242, !P2 ;  /* 0x000000f20400720c */ /* 0x000fe20005786670 */
[----:B------:R-:W-:Y:S01]  /*1c0f0*/  IMAD.IADD R5, R239, 0x1, -R6 ;  /* 0x00000001ef057824 */ /* 0x000fe200078e0a06 */
[----:B------:R-:W-:Y:S01]  /*1c100*/  I2FP.F32.S32 R7, R7 ;  /* 0x0000000700077245 */ /* 0x000fe20000201400 */
[----:B------:R-:W-:Y:S01]  /*1c110*/  IMAD.IADD R6, R236, 0x1, -R3 ;  /* 0x00000001ec067824 */ /* 0x000fe200078e0a03 */
[C---:B------:R-:W-:Y:S02]  /*1c120*/  ISETP.GE.OR P5, PT, R4.reuse, R243, !P5 ;  /* 0x000000f30400720c */ /* 0x040fe40006fa6670 */
[C---:B------:R-:W-:Y:S01]  /*1c130*/  ISETP.GE.OR P2, PT, R4.reuse, R241, !P1 ;  /* 0x000000f10400720c */ /* 0x040fe20004f46670 */
[----:B------:R-:W-:Y:S01]  /*1c140*/  FFMA.FTZ R21, R7, -UR19, R21 ;  /* 0x8000001307157c23 */ /* 0x000fe20008010015 */
[----:B------:R-:W-:Y:S01]  /*1c150*/  ISETP.GE.OR P6, PT, R4, R240, !P0 ;  /* 0x000000f00400720c */ /* 0x000fe200047c6670 */
[----:B------:R-:W-:Y:S01]  /*1c160*/  IMAD.IADD R4, R239, 0x1, -R4 ;  /* 0x00000001ef047824 */ /* 0x000fe200078e0a04 */
[----:B------:R-:W-:Y:S02]  /*1c170*/  IADD3 R2, R0, 0x19, RZ ;  /* 0x0000001900027810 */ /* 0x000fe40007ffe0ff */
[----:B------:R-:W-:Y:S02]  /*1c180*/  IABS R10, R5 ;  /* 0x00000005000a7213 */ /* 0x000fe40000000000 */
[----:B------:R-:W-:Y:S01]  /*1c190*/  IABS R9, R4 ;  /* 0x0000000400097213 */ /* 0x000fe20000000000 */
[----:B------:R-:W-:Y:S01]  /*1c1a0*/  IMAD.IADD R7, R236, 0x1, -R2 ;  /* 0x00000001ec077824 */ /* 0x000fe200078e0a02 */
[----:B------:R-:W-:Y:S02]  /*1c1b0*/  IABS R5, R8 ;  /* 0x0000000800057213 */ /* 0x000fe40000000000 */
[----:B------:R-:W-:Y:S01]  /*1c1c0*/  IABS R6, R6 ;  /* 0x0000000600067213 */ /* 0x000fe20000000000 */
[----:B------:R-:W-:Y:S01]  /*1c1d0*/  IMAD.MOV.U32 R8, RZ, RZ, R9 ;  /* 0x000000ffff087224 */ /* 0x000fe200078e0009 */
[----:B------:R-:W-:Y:S02]  /*1c1e0*/  IABS R4, R7 ;  /* 0x0000000700047213 */ /* 0x000fe40000000000 */
[----:B------:R-:W-:Y:S02]  /*1c1f0*/  MOV R7, R10 ;  /* 0x0000000a00077202 */ /* 0x000fe40000000f00 */
[----:B------:R-:W-:Y:S02]  /*1c200*/  I2FP.F32.S32 R8, R8 ;  /* 0x0000000800087245 */ /* 0x000fe40000201400 */
[----:B------:R-:W-:Y:S02]  /*1c210*/  I2FP.F32.S32 R7, R7 ;  /* 0x0000000700077245 */ /* 0x000fe40000201400 */
[----:B------:R-:W-:Y:S01]  /*1c220*/  I2FP.F32.S32 R6, R6 ;  /* 0x0000000600067245 */ /* 0x000fe20000201400 */
[----:B------:R-:W-:Y:S01]  /*1c230*/  FFMA.FTZ R27, R8, -UR19, R27 ;  /* 0x80000013081b7c23 */ /* 0x000fe2000801001b */
[----:B------:R-:W-:Y:S01]  /*1c240*/  I2FP.F32.S32 R4, R4 ;  /* 0x0000000400047245 */ /* 0x000fe20000201400 */
[----:B------:R-:W-:Y:S01]  /*1c250*/  FFMA.FTZ R26, R7, -UR19, R26 ;  /* 0x80000013071a7c23 */ /* 0x000fe2000801001a */
[----:B------:R-:W-:Y:S01]  /*1c260*/  FSEL R22, R21, -INF , !P5 ;  /* 0xff80000015167808 */ /* 0x000fe20006800000 */
[----:B------:R-:W-:Y:S01]  /*1c270*/  FFMA.FTZ R28, R6, -UR19, R28 ;  /* 0x80000013061c7c23 */ /* 0x000fe2000801001c */
[----:B------:R-:W-:Y:S01]  /*1c280*/  LOP3.LUT P5, RZ, R231, 0x1, RZ, 0xc0, !PT ;  /* 0x00000001e7ff7812 */ /* 0x000fe200078ac0ff */
[----:B------:R-:W-:Y:S01]  /*1c290*/  FFMA.FTZ R29, R4, -UR19, R29 ;  /* 0x80000013041d7c23 */ /* 0x000fe2000801001d */
[-C--:B------:R-:W-:Y:S01]  /*1c2a0*/  ISETP.GE.AND P1, PT, R3, R232.reuse, PT ;  /* 0x000000e80300720c */ /* 0x080fe20003f26270 */
[--C-:B------:R-:W-:Y:S01]  /*1c2b0*/  IMAD.IADD R6, R237, 0x1, -R3.reuse ;  /* 0x00000001ed067824 */ /* 0x100fe200078e0a03 */
[----:B------:R-:W-:Y:S01]  /*1c2c0*/  ISETP.GE.AND P0, PT, R2, R232, PT ;  /* 0x000000e80200720c */ /* 0x000fe20003f06270 */
[----:B------:R-:W-:Y:S01]  /*1c2d0*/  IMAD.IADD R4, R238, 0x1, -R3 ;  /* 0x00000001ee047824 */ /* 0x000fe200078e0a03 */
[----:B------:R-:W-:Y:S02]  /*1c2e0*/  FSEL R171, R24, -INF , !P5 ;  /* 0xff80000018ab7808 */ /* 0x000fe40006800000 */
[CC--:B------:R-:W-:Y:S02]  /*1c2f0*/  ISETP.GE.OR P1, PT, R3.reuse, R241.reuse, !P1 ;  /* 0x000000f10300720c */ /* 0x0c0fe40004f26670 */
[----:B------:R-:W-:Y:S02]  /*1c300*/  ISETP.GE.OR P0, PT, R2, R241, !P0 ;  /* 0x000000f10200720c */ /* 0x000fe40004706670 */
[-C--:B------:R-:W-:Y:S02]  /*1c310*/  ISETP.GE.AND P5, PT, R3, R234.reuse, PT ;  /* 0x000000ea0300720c */ /* 0x080fe40003fa6270 */
[----:B------:R-:W-:Y:S01]  /*1c320*/  FSEL R206, R26, -INF , !P3 ;  /* 0xff8000001ace7808 */ /* 0x000fe20005800000 */
[----:B------:R-:W-:Y:S01]  /*1c330*/  IMAD.MOV.U32 R26, RZ, RZ, R171 ;  /* 0x000000ffff1a7224 */ /* 0x000fe200078e00ab */
[----:B------:R-:W-:Y:S02]  /*1c340*/  FSEL R14, R27, -INF , !P6 ;  /* 0xff8000001b0e7808 */ /* 0x000fe40007000000 */
[----:B------:R-:W-:Y:S02]  /*1c350*/  I2FP.F32.S32 R5, R5 ;  /* 0x0000000500057245 */ /* 0x000fe40000201400 */
[C---:B------:R-:W-:Y:S02]  /*1c360*/  ISETP.GE.AND P3, PT, R3.reuse, R233, PT ;  /* 0x000000e90300720c */ /* 0x040fe40003f66270 */
[-C--:B------:R-:W-:Y:S01]  /*1c370*/  ISETP.GE.AND P6, PT, R3, R235.reuse, PT ;  /* 0x000000eb0300720c */ /* 0x080fe20003fc6270 */
[----:B------:R-:W-:Y:S01]  /*1c380*/  FFMA.FTZ R30, R5, -UR19, R30 ;  /* 0x80000013051e7c23 */ /* 0x000fe2000801001e */
[----:B------:R-:W-:Y:S02]  /*1c390*/  FSEL R23, R23, -INF , !P4 ;  /* 0xff80000017177808 */ /* 0x000fe40006000000 */
[----:B------:R-:W-:Y:S02]  /*1c3a0*/  FSEL R170, R25, -INF , !P2 ;  /* 0xff80000019aa7808 */ /* 0x000fe40005000000 */
[----:B------:R-:W-:Y:S02]  /*1c3b0*/  FSEL R13, R28, -INF , !P1 ;  /* 0xff8000001c0d7808 */ /* 0x000fe40004800000 */
[----:B------:R-:W-:Y:S02]  /*1c3c0*/  FSEL R16, R29, -INF , !P0 ;  /* 0xff8000001d107808 */ /* 0x000fe40004000000 */
[C---:B------:R-:W-:Y:S02]  /*1c3d0*/  ISETP.GE.AND P2, PT, R2.reuse, R234, PT ;  /* 0x000000ea0200720c */ /* 0x040fe40003f46270 */
[C---:B------:R-:W-:Y:S02]  /*1c3e0*/  ISETP.GE.AND P4, PT, R2.reuse, R235, PT ;  /* 0x000000eb0200720c */ /* 0x040fe40003f86270 */
[C---:B------:R-:W-:Y:S02]  /*1c3f0*/  ISETP.GE.AND P0, PT, R2.reuse, R233, PT ;  /* 0x000000e90200720c */ /* 0x040fe40003f06270 */
[C---:B------:R-:W-:Y:S02]  /*1c400*/  ISETP.GE.OR P1, PT, R3.reuse, R240, !P5 ;  /* 0x000000f00300720c */ /* 0x040fe40006f26670 */
[CC--:B------:R-:W-:Y:S02]  /*1c410*/  ISETP.GE.OR P6, PT, R3.reuse, R243.reuse, !P6 ;  /* 0x000000f30300720c */ /* 0x0c0fe400077c6670 */
[----:B------:R-:W-:Y:S01]  /*1c420*/  ISETP.GE.OR P5, PT, R3, R242, !P3 ;  /* 0x000000f20300720c */ /* 0x000fe20005fa6670 */
[--C-:B------:R-:W-:Y:S01]  /*1c430*/  IMAD.IADD R3, R239, 0x1, -R2.reuse ;  /* 0x00000001ef037824 */ /* 0x100fe200078e0a02 */
[----:B------:R-:W-:Y:S02]  /*1c440*/  IABS R9, R6 ;  /* 0x0000000600097213 */ /* 0x000fe40000000000 */
[----:B------:R-:W-:Y:S02]  /*1c450*/  IADD3 R5, R237, -R2, RZ ;  /* 0x80000002ed057210 */ /* 0x000fe40007ffe0ff */
[----:B------:R-:W-:Y:S01]  /*1c460*/  IABS R8, R4 ;  /* 0x0000000400087213 */ /* 0x000fe20000000000 */
[----:B------:R-:W-:Y:S01]  /*1c470*/  IMAD.MOV.U32 R4, RZ, RZ, R9 ;  /* 0x000000ffff047224 */ /* 0x000fe200078e0009 */
[C---:B------:R-:W-:Y:S02]  /*1c480*/  ISETP.GE.OR P2, PT, R2.reuse, R240, !P2 ;  /* 0x000000f00200720c */ /* 0x040fe40005746670 */
[C---:B------:R-:W-:Y:S02]  /*1c490*/  ISETP.GE.OR P4, PT, R2.reuse, R243, !P4 ;  /* 0x000000f30200720c */ /* 0x040fe40006786670 */
[----:B------:R-:W-:Y:S01]  /*1c4a0*/  ISETP.GE.OR P0, PT, R2, R242, !P0 ;  /* 0x000000f20200720c */ /* 0x000fe20004706670 */
[----:B------:R-:W-:Y:S01]  /*1c4b0*/  IMAD.IADD R2, R238, 0x1, -R2 ;  /* 0x00000001ee027824 */ /* 0x000fe200078e0a02 */
[----:B------:R-:W-:Y:S02]  /*1c4c0*/  IABS R3, R3 ;  /* 0x0000000300037213 */ /* 0x000fe40000000000 */
        /* <DEDUP_REMOVED lines=11> */
[----:B------:R-:W-:Y:S01]  /*1c580*/  FSEL R15, R30, -INF , !P1 ;  /* 0xff8000001e0f7808 */ /* 0x000fe20004800000 */
[----:B------:R-:W-:Y:S01]  /*1c590*/  VIADD R4, R0, 0x20 ;  /* 0x0000002000047836 */ /* 0x000fe20000000000 */
[----:B------:R-:W-:Y:S01]  /*1c5a0*/  FSEL R32, R32, -INF , !P6 ;  /* 0xff80000020207808 */ /* 0x000fe20007000000 */
[----:B------:R-:W-:Y:S01]  /*1c5b0*/  FFMA.FTZ R33, R5, -UR19, R33 ;  /* 0x8000001305217c23 */ /* 0x000fe20008010021 */
[----:B------:R-:W-:Y:S01]  /*1c5c0*/  LOP3.LUT R231, R231, 0xfffffffd, RZ, 0xc0, !PT ;  /* 0xfffffffde7e77812 */ /* 0x000fe200078ec0ff */
[----:B------:R-:W-:Y:S01]  /*1c5d0*/  IMAD.IADD R10, R236, 0x1, -R4 ;  /* 0x00000001ec0a7824 */ /* 0x000fe200078e0a04 */
[C---:B------:R-:W-:Y:S01]  /*1c5e0*/  IADD3 R5, R237.reuse, -R4, RZ ;  /* 0x80000004ed057210 */ /* 0x040fe20007ffe0ff */
[----:B------:R-:W-:Y:S01]  /*1c5f0*/  IMAD.MOV.U32 R30, RZ, RZ, R170 ;  /* 0x000000ffff1e7224 */ /* 0x000fe200078e00aa */
[----:B------:R-:W-:Y:S01]  /*1c600*/  ISETP.GE.AND P1, PT, R4, R235, PT ;  /* 0x000000eb0400720c */ /* 0x000fe20003f26270 */
[----:B------:R-:W-:Y:S01]  /*1c610*/  VIADD R3, R0, 0x21 ;  /* 0x0000002100037836 */ /* 0x000fe20000000000 */
[----:B------:R-:W-:Y:S01]  /*1c620*/  IABS R9, R5 ;  /* 0x0000000500097213 */ /* 0x000fe20000000000 */
[----:B------:R-:W-:Y:S01]  /*1c630*/  FFMA.FTZ R35, R2, -UR19, R35 ;  /* 0x8000001302237c23 */ /* 0x000fe20008010023 */
[----:B------:R-:W-:Y:S01]  /*1c640*/  ISETP.GE.OR P1, PT, R4, R243, !P1 ;  /* 0x000000f30400720c */ /* 0x000fe20004f26670 */
[--C-:B------:R-:W-:Y:S01]  /*1c650*/  IMAD.IADD R7, R237, 0x1, -R3.reuse ;  /* 0x00000001ed077824 */ /* 0x100fe200078e0a03 */
[----:B------:R-:W-:Y:S01]  /*1c660*/  I2FP.F32.S32 R9, R9 ;  /* 0x0000000900097245 */ /* 0x000fe20000201400 */
[----:B------:R-:W-:Y:S01]  /*1c670*/  IMAD.IADD R2, R238, 0x1, -R4 ;  /* 0x00000001ee027824 */ /* 0x000fe200078e0a04 */
[----:B------:R-:W-:Y:S01]  /*1c680*/  ISETP.GE.AND P6, PT, R4, R234, PT ;  /* 0x000000ea0400720c */ /* 0x000fe20003fc6270 */
[--C-:B------:R-:W-:Y:S01]  /*1c690*/  IMAD.IADD R8, R238, 0x1, -R3.reuse ;  /* 0x00000001ee087824 */ /* 0x100fe200078e0a03 */
[----:B------:R-:W-:Y:S01]  /*1c6a0*/  @P0 LOP3.LUT R231, R231, 0x2, RZ, 0xfc, !PT ;  /* 0x00000002e7e70812 */ /* 0x000fe200078efcff */
[----:B------:R-:W-:Y:S01]  /*1c6b0*/  FFMA.FTZ R36, R9, -UR19, R36 ;  /* 0x8000001309247c23 */ /* 0x000fe20008010024 */
[----:B------:R-:W-:Y:S02]  /*1c6c0*/  IABS R6, R2 ;  /* 0x0000000200067213 */ /* 0x000fe40000000000 */
[----:B------:R-:W-:Y:S01]  /*1c6d0*/  IABS R2, R8 ;  /* 0x0000000800027213 */ /* 0x000fe20000000000 */
[----:B------:R-:W-:Y:S01]  /*1c6e0*/  IMAD.IADD R8, R236, 0x1, -R3 ;  /* 0x00000001ec087824 */ /* 0x000fe200078e0a03 */
[----:B------:R-:W-:Y:S02]  /*1c6f0*/  I2FP.F32.S32 R6, R6 ;  /* 0x0000000600067245 */ /* 0x000fe40000201400 */
[----:B------:R-:W-:Y:S02]  /*1c700*/  FSEL R36, R36, -INF , !P1 ;  /* 0xff80000024247808 */ /* 0x000fe40004800000 */
[----:B------:R-:W-:Y:S01]  /*1c710*/  ISETP.GE.OR P1, PT, R4, R240, !P6 ;  /* 0x000000f00400720c */ /* 0x000fe20007726670 */
[----:B------:R-:W-:Y:S01]  /*1c720*/  FFMA.FTZ R38, R6, -UR19, R38 ;  /* 0x8000001306267c23 */ /* 0x000fe20008010026 */
[----:B------:R-:W-:Y:S01]  /*1c730*/  ISETP.GE.AND P0, PT, R4, R233, PT ;  /* 0x000000e90400720c */ /* 0x000fe20003f06270 */
[----:B------:R-:W-:Y:S01]  /*1c740*/  IMAD.IADD R6, R239, 0x1, -R4 ;  /* 0x00000001ef067824 */ /* 0x000fe200078e0a04 */
[----:B------:R-:W-:Y:S02]  /*1c750*/  IABS R5, R10 ;  /* 0x0000000a00057213 */ /* 0x000fe40000000000 */
[----:B------:R-:W-:Y:S02]  /*1c760*/  I2FP.F32.S32 R2, R2 ;  /* 0x0000000200027245 */ /* 0x000fe40000201400 */
[----:B------:R-:W-:Y:S02]  /*1c770*/  FSEL R28, R31, -INF , !P2 ;  /* 0xff8000001f1c7808 */ /* 0x000fe40005000000 */
[----:B------:R-:W-:Y:S01]  /*1c780*/  LOP3.LUT P2, RZ, R231, 0x2, RZ, 0xc0, !PT ;  /* 0x00000002e7ff7812 */ /* 0x000fe2000784c0ff */
[----:B------:R-:W-:Y:S01]  /*1c790*/  FFMA.FTZ R39, R2, -UR19, R39 ;  /* 0x8000001302277c23 */ /* 0x000fe20008010027 */
[----:B------:R-:W-:Y:S01]  /*1c7a0*/  ISETP.GE.OR P0, PT, R4, R242, !P0 ;  /* 0x000000f20400720c */ /* 0x000fe20004706670 */
[----:B------:R-:W-:Y:S01]  /*1c7b0*/  VIADD R2, R0, 0x28 ;  /* 0x0000002800027836 */ /* 0x000fe20000000000 */
[----:B------:R-:W-:Y:S02]  /*1c7c0*/  IABS R7, R7 ;  /* 0x0000000700077213 */ /* 0x000fe40000000000 */
[----:B------:R-:W-:Y:S02]  /*1c7d0*/  I2FP.F32.S32 R5, R5 ;  /* 0x0000000500057245 */ /* 0x000fe40000201400 */
[-C--:B------:R-:W-:Y:S02]  /*1c7e0*/  ISETP.GE.AND P3, PT, R4, R232.reuse, PT ;  /* 0x000000e80400720c */ /* 0x080fe40003f66270 */
[----:B------:R-:W-:Y:S01]  /*1c7f0*/  FSEL R34, R34, -INF , !P5 ;  /* 0xff80000022227808 */ /* 0x000fe20006800000 */
[----:B------:R-:W-:Y:S01]  /*1c800*/  FFMA.FTZ R40, R5, -UR19, R40 ;  /* 0x8000001305287c23 */ /* 0x000fe20008010028 */
[----:B------:R-:W-:Y:S02]  /*1c810*/  FSEL R33, R33, -INF , !P4 ;  /* 0xff80000021217808 */ /* 0x000fe40006000000 */
[----:B------:R-:W-:Y:S02]  /*1c820*/  FSEL R35, R35, -INF , !P2 ;  /* 0xff80000023237808 */ /* 0x000fe40005000000 */
[----:B------:R-:W-:Y:S02]  /*1c830*/  FSEL R38, R38, -INF , !P0 ;  /* 0xff80000026267808 */ /* 0x000fe40004000000 */
[----:B------:R-:W-:Y:S02]  /*1c840*/  LOP3.LUT R231, R231, 0xfffffff7, RZ, 0xc0, !PT ;  /* 0xfffffff7e7e77812 */ /* 0x000fe400078ec0ff */
[C---:B------:R-:W-:Y:S02]  /*1c850*/  ISETP.GE.AND P5, PT, R3.reuse, R235, PT ;  /* 0x000000eb0300720c */ /* 0x040fe40003fa6270 */
[C---:B------:R-:W-:Y:S02]  /*1c860*/  ISETP.GE.AND P4, PT, R3.reuse, R233, PT ;  /* 0x000000e90300720c */ /* 0x040fe40003f86270 */
[C---:B------:R-:W-:Y:S02]  /*1c870*/  ISETP.GE.AND P2, PT, R3.reuse, R232, PT ;  /* 0x000000e80300720c */ /* 0x040fe40003f46270 */
[----:B------:R-:W-:Y:S02]  /*1c880*/  ISETP.GE.AND P0, PT, R3, R234, PT ;  /* 0x000000ea0300720c */ /* 0x000fe40003f06270 */
[----:B------:R-:W-:Y:S02]  /*1c890*/  I2FP.F32.S32 R7, R7 ;  /* 0x0000000700077245 */ /* 0x000fe40000201400 */
[----:B------:R-:W-:Y:S02]  /*1c8a0*/  IABS R10, R8 ;  /* 0x00000008000a7213 */ /* 0x000fe40000000000 */
[----:B------:R-:W-:Y:S01]  /*1c8b0*/  IADD3 R5, R0, 0x29, RZ ;  /* 0x0000002900057810 */ /* 0x000fe20007ffe0ff */
[----:B------:R-:W-:Y:S01]  /*1c8c0*/  FFMA.FTZ R37, R7, -UR19, R37 ;  /* 0x8000001307257c23 */ /* 0x000fe20008010025 */
[----:B------:R-:W-:Y:S01]  /*1c8d0*/  ISETP.GE.OR P3, PT, R4, R241, !P3 ;  /* 0x000000f10400720c */ /* 0x000fe20005f66670 */
[C---:B------:R-:W-:Y:S01]  /*1c8e0*/  IMAD.IADD R4, R236.reuse, 0x1, -R2 ;  /* 0x00000001ec047824 */ /* 0x040fe200078e0a02 */
[----:B------:R-:W-:Y:S02]  /*1c8f0*/  @P1 LOP3.LUT R231, R231, 0x8, RZ, 0xfc, !PT ;  /* 0x00000008e7e71812 */ /* 0x000fe400078efcff */
[C---:B------:R-:W-:Y:S02]  /*1c900*/  ISETP.GE.OR P1, PT, R3.reuse, R243, !P5 ;  /* 0x000000f30300720c */ /* 0x040fe40006f26670 */
[C---:B------:R-:W-:Y:S02]  /*1c910*/  ISETP.GE.OR P4, PT, R3.reuse, R242, !P4 ;  /* 0x000000f20300720c */ /* 0x040fe40006786670 */
[C---:B------:R-:W-:Y:S02]  /*1c920*/  ISETP.GE.OR P2, PT, R3.reuse, R241, !P2 ;  /* 0x000000f10300720c */ /* 0x040fe40005746670 */
[----:B------:R-:W-:Y:S01]  /*1c930*/  ISETP.GE.OR P0, PT, R3, R240, !P0 ;  /* 0x000000f00300720c */ /* 0x000fe20004706670 */
[----:B------:R-:W-:Y:S01]  /*1c940*/  IMAD.IADD R3, R239, 0x1, -R3 ;  /* 0x00000001ef037824 */ /* 0x000fe200078e0a03 */
[----:B------:R-:W-:Y:S01]  /*1c950*/  IABS R9, R6 ;  /* 0x0000000600097213 */ /* 0x000fe20000000000 */
[----:B------:R-:W-:Y:S01]  /*1c960*/  IMAD.MOV.U32 R6, RZ, RZ, R10 ;  /* 0x000000ffff067224 */ /* 0x000fe200078e000a */
[----:B------:R-:W-:Y:S02]  /*1c970*/  IADD3 R7, R236, -R5, RZ ;  /* 0x80000005ec077210 */ /* 0x000fe40007ffe0ff */
[----:B------:R-:W-:Y:S02]  /*1c980*/  IABS R4, R4 ;  /* 0x0000000400047213 */ /* 0x000fe40000000000 */
[----:B------:R-:W-:Y:S02]  /*1c990*/  IABS R8, R3 ;  /* 0x0000000300087213 */ /* 0x000fe40000000000 */
[----:B------:R-:W-:Y:S01]  /*1c9a0*/  IABS R3, R7 ;  /* 0x0000000700037213 */ /* 0x000fe20000000000 */
[----:B------:R-:W-:Y:S01]  /*1c9b0*/  IMAD.MOV.U32 R7, RZ, RZ, R9 ;  /* 0x000000ffff077224 */ /* 0x000fe200078e0009 */
[----:B------:R-:W-:Y:S02]  /*1c9c0*/  I2FP.F32.S32 R6, R6 ;  /* 0x0000000600067245 */ /* 0x000fe40000201400 */
[----:B------:R-:W-:Y:S02]  /*1c9d0*/  I2FP.F32.S32 R4, R4 ;  /* 0x0000000400047245 */ /* 0x000fe40000201400 */
[----:B------:R-:W-:Y:S01]  /*1c9e0*/  I2FP.F32.S32 R3, R3 ;  /* 0x0000000300037245 */ /* 0x000fe20000201400 */
[----:B------:R-:W-:Y:S01]  /*1c9f0*/  FFMA.FTZ R41, R6, -UR19, R41 ;  /* 0x8000001306297c23 */ /* 0x000fe20008010029 */
[----:B------:R-:W-:Y:S01]  /*1ca00*/  LOP3.LUT R231, R231, 0xfffffffd, RZ, 0xc0, !PT ;  /* 0xfffffffde7e77812 */ /* 0x000fe200078ec0ff */
[----:B------:R-:W-:Y:S01]  /*1ca10*/  FFMA.FTZ R44, R4, -UR19, R44 ;  /* 0x80000013042c7c23 */ /* 0x000fe2000801002c */
[----:B------:R-:W-:Y:S01]  /*1ca20*/  I2FP.F32.S32 R7, R7 ;  /* 0x0000000700077245 */ /* 0x000fe20000201400 */
[----:B------:R-:W-:Y:S01]  /*1ca30*/  IMAD.IADD R4, R239, 0x1, -R2 ;  /* 0x00000001ef047824 */ /* 0x000fe200078e0a02 */
[----:B------:R-:W-:Y:S01]  /*1ca40*/  I2FP.F32.S32 R8, R8 ;  /* 0x0000000800087245 */ /* 0x000fe20000201400 */
[----:B------:R-:W-:Y:S01]  /*1ca50*/  FFMA.FTZ R45, R3, -UR19, R45 ;  /* 0x80000013032d7c23 */ /* 0x000fe2000801002d */
[----:B------:R-:W-:Y:S01]  /*1ca60*/  IADD3 R6, R238, -R2, RZ ;  /* 0x80000002ee067210 */ /* 0x000fe20007ffe0ff */
[----:B------:R-:W-:Y:S01]  /*1ca70*/  FFMA.FTZ R42, R7, -UR19, R42 ;  /* 0x80000013072a7c23 */ /* 0x000fe2000801002a */
[----:B------:R-:W-:Y:S01]  /*1ca80*/  @P0 LOP3.LUT R231, R231, 0x2, RZ, 0xfc, !PT ;  /* 0x00000002e7e70812 */ /* 0x000fe200078efcff */
[----:B------:R-:W-:Y:S01]  /*1ca90*/  IMAD.IADD R7, R237, 0x1, -R5 ;  /* 0x00000001ed077824 */ /* 0x000fe200078e0a05 */
[----:B------:R-:W-:Y:S01]  /*1caa0*/  FSEL R37, R37, -INF , !P1 ;  /* 0xff80000025257808 */ /* 0x000fe20004800000 */
[----:B------:R-:W-:Y:S01]  /*1cab0*/  FFMA.FTZ R43, R8, -UR19, R43 ;  /* 0x80000013082b7c23 */ /* 0x000fe2000801002b */
[----:B------:R-:W-:Y:S01]  /*1cac0*/  FSEL R39, R39, -INF , !P4 ;  /* 0xff80000027277808 */ /* 0x000fe20006000000 */
[----:B------:R-:W-:Y:S01]  /*1cad0*/  IMAD.IADD R8, R237, 0x1, -R2 ;  /* 0x00000001ed087824 */ /* 0x000fe200078e0a02 */
[----:B------:R-:W-:Y:S01]  /*1cae0*/  FSEL R11, R41, -INF , !P2 ;  /* 0xff800000290b7808 */ /* 0x000fe20005000000 */
[----:B------:R-:W-:Y:S01]  /*1caf0*/  IMAD.IADD R3, R239, 0x1, -R5 ;  /* 0x00000001ef037824 */ /* 0x000fe200078e0a05 */
[C---:B------:R-:W-:Y:S02]  /*1cb00*/  ISETP.GE.AND P1, PT, R2.reuse, R232, PT ;  /* 0x000000e80200720c */ /* 0x040fe40003f26270 */
[C---:B------:R-:W-:Y:S01]  /*1cb10*/  ISETP.GE.AND P0, PT, R2.reuse, R234, PT ;  /* 0x000000ea0200720c */ /* 0x040fe20003f06270 */
[----:B------:R1:W-:Y:S01]  /*1cb20*/  STL [R1+0x64], R11 ;  /* 0x0000640b01007387 */ /* 0x0003e20000100800 */
[C---:B------:R-:W-:Y:S02]  /*1cb30*/  ISETP.GE.AND P4, PT, R2.reuse, R235, PT ;  /* 0x000000eb0200720c */ /* 0x040fe40003f86270 */
[----:B------:R-:W-:Y:S02]  /*1cb40*/  ISETP.GE.AND P2, PT, R2, R233, PT ;  /* 0x000000e90200720c */ /* 0x000fe40003f46270 */
[----:B------:R-:W-:Y:S02]  /*1cb50*/  IABS R4, R4 ;  /* 0x0000000400047213 */ /* 0x000fe40000000000 */
[----:B------:R-:W-:Y:S02]  /*1cb60*/  IABS R9, R6 ;  /* 0x0000000600097213 */ /* 0x000fe40000000000 */
[----:B------:R-:W-:Y:S02]  /*1cb70*/  FSEL R24, R40, -INF , !P3 ;  /* 0xff80000028187808 */ /* 0x000fe40005800000 */
[C---:B------:R-:W-:Y:S02]  /*1cb80*/  ISETP.GE.OR P5, PT, R2.reuse, R241, !P1 ;  /* 0x000000f10200720c */ /* 0x040fe40004fa6670 */
[C---:B------:R-:W-:Y:S02]  /*1cb90*/  ISETP.GE.OR P6, PT, R2.reuse, R240, !P0 ;  /* 0x000000f00200720c */ /* 0x040fe400047c6670 */
[C---:B------:R-:W-:Y:S02]  /*1cba0*/  ISETP.GE.OR P4, PT, R2.reuse, R243, !P4 ;  /* 0x000000f30200720c */ /* 0x040fe40006786670 */
[----:B------:R-:W-:Y:S02]  /*1cbb0*/  ISETP.GE.OR P3, PT, R2, R242, !P2 ;  /* 0x000000f20200720c */ /* 0x000fe40005766670 */
[----:B------:R-:W-:Y:S02]  /*1cbc0*/  IABS R2, R3 ;  /* 0x0000000300027213 */ /* 0x000fe40000000000 */
[----:B------:R-:W-:Y:S01]  /*1cbd0*/  IABS R3, R7 ;  /* 0x0000000700037213 */ /* 0x000fe20000000000 */
[----:B------:R-:W-:Y:S01]  /*1cbe0*/  IMAD.MOV.U32 R7, RZ, RZ, R9 ;  /* 0x000000ffff077224 */ /* 0x000fe200078e0009 */
[----:B------:R-:W-:Y:S02]  /*1cbf0*/  I2FP.F32.S32 R4, R4 ;  /* 0x0000000400047245 */ /* 0x000fe40000201400 */
[----:B------:R-:W-:Y:S02]  /*1cc00*/  I2FP.F32.S32 R2, R2 ;  /* 0x0000000200027245 */ /* 0x000fe40000201400 */
[----:B------:R-:W-:Y:S01]  /*1cc10*/  LOP3.LUT P0, RZ, R231, 0x8, RZ, 0xc0, !PT ;  /* 0x00000008e7ff7812 */ /* 0x000fe2000780c0ff */
[----:B------:R-:W-:Y:S01]  /*1cc20*/  FFMA.FTZ R46, R4, -UR19, R46 ;  /* 0x80000013042e7c23 */ /* 0x000fe2000801002e */
[----:B------:R-:W-:Y:S01]  /*1cc30*/  I2FP.F32.S32 R4, R7 ;  /* 0x0000000700047245 */ /* 0x000fe20000201400 */
[----:B------:R-:W-:Y:S01]  /*1cc40*/  FFMA.FTZ R47, R2, -UR19, R47 ;  /* 0x80000013022f7c23 */ /* 0x000fe2000801002f */
[----:B------:R-:W-:Y:S02]  /*1cc50*/  I2FP.F32.S32 R2, R3 ;  /* 0x0000000300027245 */ /* 0x000fe40000201400 */
[----:B------:R-:W-:Y:S01]  /*1cc60*/  IABS R8, R8 ;  /* 0x0000000800087213 */ /* 0x000fe20000000000 */
[----:B------:R-:W-:Y:S01]  /*1cc70*/  FFMA.FTZ R50, R4, -UR19, R50 ;  /* 0x8000001304327c23 */ /* 0x000fe20008010032 */
[----:B------:R-:W-:Y:S01]  /*1cc80*/  FSEL R12, R42, -INF , !P0 ;  /* 0xff8000002a0c7808 */ /* 0x000fe20004000000 */
[----:B------:R-:W-:Y:S01]  /*1cc90*/  VIADD R4, R0, 0x30 ;  /* 0x0000003000047836 */ /* 0x000fe20000000000 */
[----:B------:R-:W-:Y:S01]  /*1cca0*/  ISETP.GE.AND P0, PT, R5, R232, PT ;  /* 0x000000e80500720c */ /* 0x000fe20003f06270 */
[----:B------:R-:W-:Y:S01]  /*1ccb0*/  FFMA.FTZ R49, R2, -UR19, R49 ;  /* 0x8000001302317c23 */ /* 0x000fe20008010031 */
[----:B------:R-:W-:Y:S01]  /*1ccc0*/  LOP3.LUT P1, RZ, R231, 0x2, RZ, 0xc0, !PT ;  /* 0x00000002e7ff7812 */ /* 0x000fe2000782c0ff */
[----:B------:R-:W-:Y:S01]  /*1ccd0*/  IMAD.IADD R2, R237, 0x1, -R4 ;  /* 0x00000001ed027824 */ /* 0x000fe200078e0a04 */
[----:B------:R-:W-:Y:S01]  /*1cce0*/  LOP3.LUT R231, R231, 0xfffffffb, RZ, 0xc0, !PT ;  /* 0xfffffffbe7e77812 */ /* 0x000fe200078ec0ff */
[----:B------:R-:W-:Y:S01]  /*1ccf0*/  IMAD.MOV.U32 R6, RZ, RZ, R8 ;  /* 0x000000ffff067224 */ /* 0x000fe200078e0008 */
[----:B------:R-:W-:Y:S01]  /*1cd00*/  ISETP.GE.OR P0, PT, R5, R241, !P0 ;  /* 0x000000f10500720c */ /* 0x000fe20004706670 */
[----:B------:R-:W-:Y:S01]  /*1cd10*/  IMAD.MOV.U32 R42, RZ, RZ, R13 ;  /* 0x000000ffff2a7224 */ /* 0x000fe200078e000d */
[----:B------:R-:W-:Y:S02]  /*1cd20*/  FSEL R250, R43, -INF , !P1 ;  /* 0xff8000002bfa7808 */ /* 0x000fe40004800000 */
[----:B------:R-:W-:Y:S02]  /*1cd30*/  IABS R7, R2 ;  /* 0x0000000200077213 */ /* 0x000fe40000000000 */
[----:B------:R-:W-:Y:S02]  /*1cd40*/  ISETP.GE.AND P1, PT, R5, R234, PT ;  /* 0x000000ea0500720c */ /* 0x000fe40003f26270 */
[----:B------:R-:W-:Y:S02]  /*1cd50*/  @P4 LOP3.LUT R231, R231, 0x4, RZ, 0xfc, !PT ;  /* 0x00000004e7e74812 */ /* 0x000fe400078efcff */
[----:B------:R-:W-:Y:S02]  /*1cd60*/  I2FP.F32.S32 R6, R6 ;  /* 0x0000000600067245 */ /* 0x000fe40000201400 */
[----:B------:R-:W-:Y:S02]  /*1cd70*/  FSEL R13, R45, -INF , !P0 ;  /* 0xff8000002d0d7808 */ /* 0x000fe40004000000 */
[C---:B------:R-:W-:Y:S01]  /*1cd80*/  ISETP.GE.AND P4, PT, R5.reuse, R235, PT ;  /* 0x000000eb0500720c */ /* 0x040fe20003f86270 */
[----:B------:R-:W-:Y:S01]  /*1cd90*/  FFMA.FTZ R48, R6, -UR19, R48 ;  /* 0x8000001306307c23 */ /* 0x000fe20008010030 */
[C---:B------:R-:W-:Y:S01]  /*1cda0*/  ISETP.GE.AND P0, PT, R5.reuse, R233, PT ;  /* 0x000000e90500720c */ /* 0x040fe20003f06270 */
[----:B------:R-:W-:Y:S01]  /*1cdb0*/  IMAD.IADD R6, R238, 0x1, -R4 ;  /* 0x00000001ee067824 */ /* 0x000fe200078e0a04 */
[----:B------:R-:W-:Y:S02]  /*1cdc0*/  I2FP.F32.S32 R7, R7 ;  /* 0x0000000700077245 */ /* 0x000fe40000201400 */
[----:B------:R-:W-:Y:S02]  /*1cdd0*/  ISETP.GE.OR P2, PT, R5, R240, !P1 ;  /* 0x000000f00500720c */ /* 0x000fe40004f46670 */
[----:B------:R-:W-:Y:S01]  /*1cde0*/  ISETP.GE.AND P1, PT, R4, R235, PT ;  /* 0x000000eb0400720c */ /* 0x000fe20003f26270 */
[----:B------:R-:W-:Y:S01]  /*1cdf0*/  FFMA.FTZ R52, R7, -UR19, R52 ;  /* 0x8000001307347c23 */ /* 0x000fe20008010034 */
[----:B------:R-:W-:Y:S01]  /*1ce00*/  FSEL R25, R44, -INF , !P5 ;  /* 0xff8000002c197808 */ /* 0x000fe20006800000 */
[----:B------:R-:W-:Y:S01]  /*1ce10*/  IMAD.IADD R7, R236, 0x1, -R4 ;  /* 0x00000001ec077824 */ /* 0x000fe200078e0a04 */
[----:B------:R-:W-:Y:S02]  /*1ce20*/  IADD3 R3, R0, 0x31, RZ ;  /* 0x0000003100037810 */ /* 0x000fe40007ffe0ff */
[CC--:B------:R-:W-:Y:S02]  /*1ce30*/  ISETP.GE.OR P4, PT, R5.reuse, R243.reuse, !P4 ;  /* 0x000000f30500720c */ /* 0x0c0fe40006786670 */
[----:B------:R-:W-:Y:S01]  /*1ce40*/  ISETP.GE.OR P5, PT, R5, R242, !P0 ;  /* 0x000000f20500720c */ /* 0x000fe200047a6670 */
[----:B------:R-:W-:Y:S01]  /*1ce50*/  IMAD.IADD R5, R238, 0x1, -R5 ;  /* 0x00000001ee057824 */ /* 0x000fe200078e0a05 */
[----:B------:R-:W-:Y:S01]  /*1ce60*/  ISETP.GE.OR P1, PT, R4, R243, !P1 ;  /* 0x000000f30400720c */ /* 0x000fe20004f26670 */
[--C-:B------:R-:W-:Y:S01]  /*1ce70*/  IMAD.IADD R8, R237, 0x1, -R3.reuse ;  /* 0x00000001ed087824 */ /* 0x100fe200078e0a03 */
[----:B------:R-:W-:Y:S01]  /*1ce80*/  IABS R2, R6 ;  /* 0x0000000600027213 */ /* 0x000fe20000000000 */
[----:B------:R-:W-:Y:S01]  /*1ce90*/  IMAD.IADD R9, R238, 0x1, -R3 ;  /* 0x00000001ee097824 */ /* 0x000fe200078e0a03 */
[----:B------:R-:W-:Y:S02]  /*1cea0*/  IABS R10, R5 ;  /* 0x00000005000a7213 */ /* 0x000fe40000000000 */
[----:B------:R-:W-:Y:S02]  /*1ceb0*/  FSEL R52, R52, -INF , !P1 ;  /* 0xff80000034347808 */ /* 0x000fe40004800000 */
[C---:B------:R-:W-:Y:S02]  /*1cec0*/  ISETP.GE.AND P1, PT, R4.reuse, R234, PT ;  /* 0x000000ea0400720c */ /* 0x040fe40003f26270 */
[----:B------:R-:W-:Y:S02]  /*1ced0*/  IABS R6, R8 ;  /* 0x0000000800067213 */ /* 0x000fe40000000000 */
[----:B------:R-:W-:Y:S02]  /*1cee0*/  MOV R8, R10 ;  /* 0x0000000a00087202 */ /* 0x000fe40000000f00 */
[----:B------:R-:W-:Y:S02]  /*1cef0*/  I2FP.F32.S32 R2, R2 ;  /* 0x0000000200027245 */ /* 0x000fe40000201400 */
[C---:B------:R-:W-:Y:S02]  /*1cf00*/  ISETP.GE.OR P1, PT, R4.reuse, R240, !P1 ;  /* 0x000000f00400720c */ /* 0x040fe40004f26670 */
[----:B------:R-:W-:Y:S01]  /*1cf10*/  ISETP.GE.AND P0, PT, R4, R233, PT ;  /* 0x000000e90400720c */ /* 0x000fe20003f06270 */
[----:B------:R-:W-:Y:S01]  /*1cf20*/  FFMA.FTZ R54, R2, -UR19, R54 ;  /* 0x8000001302367c23 */ /* 0x000fe20008010036 */
[----:B------:R-:W-:Y:S01]  /*1cf30*/  I2FP.F32.S32 R8, R8 ;  /* 0x0000000800087245 */ /* 0x000fe20000201400 */
[----:B------:R-:W-:Y:S01]  /*1cf40*/  VIADD R2, R0, 0x38 ;  /* 0x0000003800027836 */ /* 0x000fe20000000000 */
[----:B------:R-:W-:Y:S02]  /*1cf50*/  IABS R5, R9 ;  /* 0x0000000900057213 */ /* 0x000fe40000000000 */
[----:B------:R-:W-:Y:S01]  /*1cf60*/  FSEL R31, R46, -INF , !P6 ;  /* 0xff8000002e1f7808 */ /* 0x000fe20007000000 */
[----:B------:R-:W-:Y:S01]  /*1cf70*/  FFMA.FTZ R51, R8, -UR19, R51 ;  /* 0x8000001308337c23 */ /* 0x000fe20008010033 */
[----:B------:R-:W-:Y:S01]  /*1cf80*/  LOP3.LUT P6, RZ, R231, 0x4, RZ, 0xc0, !PT ;  /* 0x00000004e7ff7812 */ /* 0x000fe200078cc0ff */
[----:B------:R-:W-:Y:S01]  /*1cf90*/  IMAD.MOV.U32 R46, RZ, RZ, R16 ;  /* 0x000000ffff2e7224 */ /* 0x000fe200078e0010 */
[----:B------:R-:W-:Y:S02]  /*1cfa0*/  ISETP.GE.OR P0, PT, R4, R242, !P0 ;  /* 0x000000f20400720c */ /* 0x000fe40004706670 */
[----:B------:R-:W-:Y:S02]  /*1cfb0*/  I2FP.F32.S32 R6, R6 ;  /* 0x0000000600067245 */ /* 0x000fe40000201400 */
[----:B------:R-:W-:Y:S02]  /*1cfc0*/  I2FP.F32.S32 R5, R5 ;  /* 0x0000000500057245 */ /* 0x000fe40000201400 */
[----:B------:R-:W-:Y:S01]  /*1cfd0*/  FSEL R27, R47, -INF , !P2 ;  /* 0xff8000002f1b7808 */ /* 0x000fe20005000000 */
[----:B------:R-:W-:Y:S01]  /*1cfe0*/  FFMA.FTZ R53, R6, -UR19, R53 ;  /* 0x8000001306357c23 */ /* 0x000fe20008010035 */
[----:B------:R-:W-:Y:S01]  /*1cff0*/  FSEL R48, R48, -INF , !P6 ;  /* 0xff80000030307808 */ /* 0x000fe20007000000 */
[----:B------:R-:W-:Y:S01]  /*1d000*/  IMAD.IADD R6, R236, 0x1, -R3 ;  /* 0x00000001ec067824 */ /* 0x000fe200078e0a03 */
[----:B------:R-:W-:Y:S01]  /*1d010*/  FSEL R50, R50, -INF , !P3 ;  /* 0xff80000032327808 */ /* 0x000fe20005800000 */
[----:B------:R-:W-:Y:S01]  /*1d020*/  FFMA.FTZ R55, R5, -UR19, R55 ;  /* 0x8000001305377c23 */ /* 0x000fe20008010037 */
[----:B------:R-:W-:Y:S01]  /*1d030*/  FSEL R49, R49, -INF , !P4 ;  /* 0xff80000031317808 */ /* 0x000fe20006000000 */
[----:B------:R-:W-:Y:S01]  /*1d040*/  IMAD.IADD R5, R239, 0x1, -R4 ;  /* 0x00000001ef057824 */ /* 0x000fe200078e0a04 */
[----:B------:R-:W-:Y:S02]  /*1d050*/  FSEL R54, R54, -INF , !P0 ;  /* 0xff80000036367808 */ /* 0x000fe40004000000 */
[----:B------:R-:W-:Y:S02]  /*1d060*/  LOP3.LUT R231, R231, 0xfffffff7, RZ, 0xc0, !PT ;  /* 0xfffffff7e7e77812 */ /* 0x000fe400078ec0ff */
[CC--:B------:R-:W-:Y:S02]  /*1d070*/  ISETP.GE.AND P6, PT, R4.reuse, R232.reuse, PT ;  /* 0x000000e80400720c */ /* 0x0c0fe40003fc6270 */
[C---:B------:R-:W-:Y:S02]  /*1d080*/  ISETP.GE.AND P3, PT, R3.reuse, R235, PT ;  /* 0x000000eb0300720c */ /* 0x040fe40003f66270 */
[C---:B------:R-:W-:Y:S02]  /*1d090*/  ISETP.GE.AND P4, PT, R3.reuse, R233, PT ;  /* 0x000000e90300720c */ /* 0x040fe40003f86270 */
[C---:B------:R-:W-:Y:S02]  /*1d0a0*/  ISETP.GE.AND P2, PT, R3.reuse, R232, PT ;  /* 0x000000e80300720c */ /* 0x040fe40003f46270 */
[----:B------:R-:W-:Y:S02]  /*1d0b0*/  ISETP.GE.AND P0, PT, R3, R234, PT ;  /* 0x000000ea0300720c */ /* 0x000fe40003f06270 */
[----:B------:R-:W-:Y:S02]  /*1d0c0*/  FSEL R51, R51, -INF , !P5 ;  /* 0xff80000033337808 */ /* 0x000fe40006800000 */
[----:B------:R-:W-:Y:S02]  /*1d0d0*/  @P1 LOP3.LUT R231, R231, 0x8, RZ, 0xfc, !PT ;  /* 0x00000008e7e71812 */ /* 0x000fe400078efcff */
[----:B------:R-:W-:Y:S01]  /*1d0e0*/  ISETP.GE.OR P5, PT, R4, R241, !P6 ;  /* 0x000000f10400720c */ /* 0x000fe200077a6670 */
[----:B------:R-:W-:Y:S01]  /*1d0f0*/  IMAD.IADD R4, R236, 0x1, -R2 ;  /* 0x00000001ec047824 */ /* 0x000fe200078e0a02 */
[C---:B------:R-:W-:Y:S02]  /*1d100*/  ISETP.GE.OR P1, PT, R3.reuse, R243, !P3 ;  /* 0x000000f30300720c */ /* 0x040fe40005f26670 */
[C---:B------:R-:W-:Y:S02]  /*1d110*/  ISETP.GE.OR P4, PT, R3.reuse, R242, !P4 ;  /* 0x000000f20300720c */ /* 0x040fe40006786670 */
[C---:B------:R-:W-:Y:S02]  /*1d120*/  ISETP.GE.OR P2, PT, R3.reuse, R241, !P2 ;  /* 0x000000f10300720c */ /* 0x040fe40005746670 */
[----:B------:R-:W-:Y:S02]  /*1d130*/  ISETP.GE.OR P0, PT, R3, R240, !P0 ;  /* 0x000000f00300720c */ /* 0x000fe40004706670 */
[----:B------:R-:W-:Y:S02]  /*1d140*/  IADD3 R3, R239, -R3, RZ ;  /* 0x80000003ef037210 */ /* 0x000fe40007ffe0ff */
[----:B------:R-:W-:Y:S02]  /*1d150*/  IABS R9, R7 ;  /* 0x0000000700097213 */ /* 0x000fe40000000000 */
[----:B------:R-:W-:Y:S02]  /*1d160*/  IABS R7, R3 ;  /* 0x0000000300077213 */ /* 0x000fe40000000000 */
[----:B------:R-:W-:Y:S01]  /*1d170*/  IABS R3, R4 ;  /* 0x0000000400037213 */ /* 0x000fe20000000000 */
[----:B------:R-:W-:Y:S01]  /*1d180*/  IMAD.MOV.U32 R4, RZ, RZ, R9 ;  /* 0x000000ffff047224 */ /* 0x000fe200078e0009 */
[----:B------:R-:W-:Y:S02]  /*1d190*/  IABS R8, R6 ;  /* 0x0000000600087213 */ /* 0x000fe40000000000 */
[----:B------:R-:W-:Y:S02]  /*1d1a0*/  IABS R6, R5 ;  /* 0x0000000500067213 */ /* 0x000fe40000000000 */
[----:B------:R-:W-:Y:S01]  /*1d1b0*/  I2FP.F32.S32 R4, R4 ;  /* 0x0000000400047245 */ /* 0x000fe20000201400 */
[----:B------:R-:W-:Y:S01]  /*1d1c0*/  IMAD.MOV.U32 R5, RZ, RZ, R8 ;  /* 0x000000ffff057224 */ /* 0x000fe200078e0008 */
[----:B------:R-:W-:Y:S01]  /*1d1d0*/  I2FP.F32.S32 R3, R3 ;  /* 0x0000000300037245 */ /* 0x000fe20000201400 */
[----:B------:R-:W-:Y:S01]  /*1d1e0*/  IMAD.IADD R8, R237, 0x1, -R2 ;  /* 0x00000001ed087824 */ /* 0x000fe200078e0a02 */
[----:B------:R-:W-:Y:S01]  /*1d1f0*/  LOP3.LUT R231, R231, 0xfffffffe, RZ, 0xc0, !PT ;  /* 0xfffffffee7e77812 */ /* 0x000fe200078ec0ff */
[----:B------:R-:W-:Y:S01]  /*1d200*/  FFMA.FTZ R56, R4, -UR19, R56 ;  /* 0x8000001304387c23 */ /* 0x000fe20008010038 */
[----:B------:R-:W-:Y:S01]  /*1d210*/  I2FP.F32.S32 R5, R5 ;  /* 0x0000000500057245 */ /* 0x000fe20000201400 */
[----:B------:R-:W-:Y:S01]  /*1d220*/  VIADD R4, R0, 0x39 ;  /* 0x0000003900047836 */ /* 0x000fe20000000000 */
[----:B------:R-:W-:Y:S01]  /*1d230*/  @P0 LOP3.LUT R231, R231, 0x1, RZ, 0xfc, !PT ;  /* 0x00000001e7e70812 */ /* 0x000fe200078efcff */
[----:B------:R-:W-:Y:S01]  /*1d240*/  FFMA.FTZ R60, R3, -UR19, R60 ;  /* 0x80000013033c7c23 */ /* 0x000fe2000801003c */
[----:B------:R-:W-:Y:S01]  /*1d250*/  I2FP.F32.S32 R6, R6 ;  /* 0x0000000600067245 */ /* 0x000fe20000201400 */
[----:B------:R-:W-:Y:S01]  /*1d260*/  FFMA.FTZ R57, R5, -UR19, R57 ;  /* 0x8000001305397c23 */ /* 0x000fe20008010039 */
[----:B------:R-:W-:Y:S01]  /*1d270*/  FSEL R55, R55, -INF , !P4 ;  /* 0xff80000037377808 */ /* 0x000fe20006000000 */
[C---:B------:R-:W-:Y:S01]  /*1d280*/  IMAD.IADD R5, R239.reuse, 0x1, -R4 ;  /* 0x00000001ef057824 */ /* 0x040fe200078e0a04 */
[----:B------:R-:W-:Y:S01]  /*1d290*/  ISETP.GE.AND P0, PT, R2, R234, PT ;  /* 0x000000ea0200720c */ /* 0x000fe20003f06270 */
[----:B------:R-:W-:Y:S01]  /*1d2a0*/  FFMA.FTZ R58, R6, -UR19, R58 ;  /* 0x80000013063a7c23 */ /* 0x000fe2000801003a */
[----:B------:R-:W-:Y:S01]  /*1d2b0*/  IADD3 R3, R236, -R4, RZ ;  /* 0x80000004ec037210 */ /* 0x000fe20007ffe0ff */
[--C-:B------:R-:W-:Y:S01]  /*1d2c0*/  IMAD.IADD R6, R239, 0x1, -R2.reuse ;  /* 0x00000001ef067824 */ /* 0x100fe200078e0a02 */
[C---:B------:R-:W-:Y:S02]  /*1d2d0*/  ISETP.GE.AND P4, PT, R2.reuse, R235, PT ;  /* 0x000000eb0200720c */ /* 0x040fe40003f86270 */
[----:B------:R-:W-:Y:S02]  /*1d2e0*/  I2FP.F32.S32 R7, R7 ;  /* 0x0000000700077245 */ /* 0x000fe40000201400 */
[----:B------:R-:W-:Y:S02]  /*1d2f0*/  ISETP.GE.OR P6, PT, R2, R240, !P0 ;  /* 0x000000f00200720c */ /* 0x000fe400047c6670 */
[----:B------:R-:W-:Y:S01]  /*1d300*/  IABS R3, R3 ;  /* 0x0000000300037213 */ /* 0x000fe20000000000 */
[----:B------:R-:W-:Y:S01]  /*1d310*/  FFMA.FTZ R59, R7, -UR19, R59 ;  /* 0x80000013073b7c23 */ /* 0x000fe2000801003b */
[----:B------:R-:W-:Y:S01]  /*1d320*/  LOP3.LUT P0, RZ, R231, 0x8, RZ, 0xc0, !PT ;  /* 0x00000008e7ff7812 */ /* 0x000fe2000780c0ff */
[----:B------:R-:W-:Y:S01]  /*1d330*/  IMAD.IADD R7, R238, 0x1, -R2 ;  /* 0x00000001ee077824 */ /* 0x000fe200078e0a02 */
[C---:B------:R-:W-:Y:S02]  /*1d340*/  ISETP.GE.OR P4, PT, R2.reuse, R243, !P4 ;  /* 0x000000f30200720c */ /* 0x040fe40006786670 */
[----:B------:R-:W-:Y:S02]  /*1d350*/  FSEL R53, R53, -INF , !P1 ;  /* 0xff80000035357808 */ /* 0x000fe40004800000 */
[CC--:B------:R-:W-:Y:S02]  /*1d360*/  ISETP.GE.AND P1, PT, R2.reuse, R232.reuse, PT ;  /* 0x000000e80200720c */ /* 0x0c0fe40003f26270 */
[----:B------:R-:W-:Y:S02]  /*1d370*/  FSEL R220, R57, -INF , !P2 ;  /* 0xff80000039dc7808 */ /* 0x000fe40005000000 */
[----:B------:R-:W-:Y:S02]  /*1d380*/  I2FP.F32.S32 R3, R3 ;  /* 0x0000000300037245 */ /* 0x000fe40000201400 */
[----:B------:R-:W-:Y:S02]  /*1d390*/  ISETP.GE.AND P2, PT, R2, R233, PT ;  /* 0x000000e90200720c */ /* 0x000fe40003f46270 */
[----:B------:R-:W-:Y:S01]  /*1d3a0*/  FSEL R44, R58, -INF , !P0 ;  /* 0xff8000003a2c7808 */ /* 0x000fe20004000000 */
[----:B------:R-:W-:Y:S01]  /*1d3b0*/  IMAD.MOV.U32 R58, RZ, RZ, R206 ;  /* 0x000000ffff3a7224 */ /* 0x000fe200078e00ce */
[----:B------:R-:W-:Y:S01]  /*1d3c0*/  ISETP.GE.AND P0, PT, R4, R232, PT ;  /* 0x000000e80400720c */ /* 0x000fe20003f06270 */
[----:B------:R-:W-:Y:S01]  /*1d3d0*/  FFMA.FTZ R61, R3, -UR19, R61 ;  /* 0x80000013033d7c23 */ /* 0x000fe2000801003d */
[----:B------:R-:W-:Y:S01]  /*1d3e0*/  FSEL R244, R56, -INF , !P5 ;  /* 0xff80000038f47808 */ /* 0x000fe20006800000 */
[----:B------:R-:W-:Y:S01]  /*1d3f0*/  IMAD.MOV.U32 R56, RZ, RZ, R15 ;  /* 0x000000ffff387224 */ /* 0x000fe200078e000f */
[C---:B------:R-:W-:Y:S02]  /*1d400*/  ISETP.GE.OR P5, PT, R2.reuse, R241, !P1 ;  /* 0x000000f10200720c */ /* 0x040fe40004fa6670 */
[C---:B------:R-:W-:Y:S01]  /*1d410*/  LOP3.LUT P1, RZ, R231.reuse, 0x1, RZ, 0xc0, !PT ;  /* 0x00000001e7ff7812 */ /* 0x040fe2000782c0ff */
[----:B------:R-:W-:Y:S01]  /*1d420*/  STL [R1+0x48], R244 ;  /* 0x000048f401007387 */ /* 0x000fe20000100800 */
[----:B------:R-:W-:Y:S02]  /*1d430*/  ISETP.GE.OR P3, PT, R2, R242, !P2 ;  /* 0x000000f20200720c */ /* 0x000fe40005766670 */
[----:B------:R-:W-:Y:S01]  /*1d440*/  LOP3.LUT R231, R231, 0xfffffffb, RZ, 0xc0, !PT ;  /* 0xfffffffbe7e77812 */ /* 0x000fe200078ec0ff */
[----:B------:R-:W-:Y:S01]  /*1d450*/  STL [R1+0x4c], R220 ;  /* 0x00004cdc01007387 */ /* 0x000fe20000100800 */
[----:B------:R-:W-:Y:S02]  /*1d460*/  IABS R2, R5 ;  /* 0x0000000500027213 */ /* 0x000fe40000000000 */
[----:B------:R-:W-:Y:S01]  /*1d470*/  IABS R7, R7 ;  /* 0x0000000700077213 */ /* 0x000fe20000000000 */
[----:B------:R-:W-:Y:S01]  /*1d480*/  STL [R1+0x3c], R44 ;  /* 0x00003c2c01007387 */ /* 0x000fe20000100800 */
[----:B------:R-:W-:Y:S02]  /*1d490*/  ISETP.GE.OR P0, PT, R4, R241, !P0 ;  /* 0x000000f10400720c */ /* 0x000fe40004706670 */
[----:B------:R-:W-:Y:S02]  /*1d4a0*/  IABS R9, R6 ;  /* 0x0000000600097213 */ /* 0x000fe40000000000 */
[----:B------:R-:W-:Y:S02]  /*1d4b0*/  @P4 LOP3.LUT R231, R231, 0x4, RZ, 0xfc, !PT ;  /* 0x00000004e7e74812 */ /* 0x000fe400078efcff */
[----:B------:R-:W-:Y:S01]  /*1d4c0*/  IABS R6, R8 ;  /* 0x0000000800067213 */ /* 0x000fe20000000000 */
[----:B------:R-:W-:Y:S01]  /*1d4d0*/  IMAD.MOV.U32 R5, RZ, RZ, R9 ;  /* 0x000000ffff057224 */ /* 0x000fe200078e0009 */
[----:B------:R-:W-:Y:S02]  /*1d4e0*/  I2FP.F32.S32 R2, R2 ;  /* 0x0000000200027245 */ /* 0x000fe40000201400 */
[----:B------:R-:W-:Y:S01]  /*1d4f0*/  I2FP.F32.S32 R3, R7 ;  /* 0x0000000700037245 */ /* 0x000fe20000201400 */
[----:B------:R-:W-:Y:S01]  /*1d500*/  IMAD.IADD R7, R237, 0x1, -R4 ;  /* 0x00000001ed077824 */ /* 0x000fe200078e0a04 */
[----:B------:R-:W-:Y:S01]  /*1d510*/  FSEL R171, R59, -INF , !P1 ;  /* 0xff8000003bab7808 */ /* 0x000fe20004800000 */
[----:B------:R-:W-:Y:S01]  /*1d520*/  FFMA.FTZ R63, R2, -UR19, R63 ;  /* 0x80000013023f7c23 */ /* 0x000fe2000801003f */
[----:B------:R-:W-:Y:S01]  /*1d530*/  FSEL R57, R61, -INF , !P0 ;  /* 0xff8000003d397808 */ /* 0x000fe20004000000 */
[----:B------:R-:W-:Y:S01]  /*1d540*/  VIADD R2, R0, 0x41 ;  /* 0x0000004100027836 */ /* 0x000fe20000000000 */
[C---:B------:R-:W-:Y:S01]  /*1d550*/  ISETP.GE.AND P1, PT, R4.reuse, R234, PT ;  /* 0x000000ea0400720c */ /* 0x040fe20003f26270 */
[----:B------:R-:W-:Y:S01]  /*1d560*/  IMAD.MOV.U32 R61, RZ, RZ, R14 ;  /* 0x000000ffff3d7224 */ /* 0x000fe200078e000e */
[C---:B------:R-:W-:Y:S01]  /*1d570*/  ISETP.GE.AND P4, PT, R4.reuse, R235, PT ;  /* 0x000000eb0400720c */ /* 0x040fe20003f86270 */
[----:B------:R-:W-:Y:S01]  /*1d580*/  IMAD.IADD R8, R237, 0x1, -R2 ;  /* 0x00000001ed087824 */ /* 0x000fe200078e0a02 */
[----:B------:R-:W-:Y:S01]  /*1d590*/  ISETP.GE.AND P0, PT, R4, R233, PT ;  /* 0x000000e90400720c */ /* 0x000fe20003f06270 */
[----:B------:R-:W-:Y:S01]  /*1d5a0*/  FFMA.FTZ R66, R3, -UR19, R66 ;  /* 0x8000001303427c23 */ /* 0x000fe20008010042 */
[----:B------:R-:W-:Y:S02]  /*1d5b0*/  I2FP.F32.S32 R6, R6 ;  /* 0x0000000600067245 */ /* 0x000fe40000201400 */
[----:B------:R-:W-:Y:S02]  /*1d5c0*/  FSEL R60, R60, -INF , !P5 ;  /* 0xff8000003c3c7808 */ /* 0x000fe40006800000 */
[----:B------:R-:W-:Y:S01]  /*1d5d0*/  ISETP.GE.OR P2, PT, R4, R240, !P1 ;  /* 0x000000f00400720c */ /* 0x000fe20004f46670 */
[----:B------:R-:W-:Y:S01]  /*1d5e0*/  FFMA.FTZ R64, R6, -UR19, R64 ;  /* 0x8000001306407c23 */ /* 0x000fe20008010040 */
[C---:B------:R-:W-:Y:S01]  /*1d5f0*/  ISETP.GE.OR P4, PT, R4.reuse, R243, !P4 ;  /* 0x000000f30400720c */ /* 0x040fe20006786670 */
[----:B------:R-:W-:Y:S01]  /*1d600*/  STL [R1+0x20], R60 ;  /* 0x0000203c01007387 */ /* 0x000fe20000100800 */
[----:B------:R-:W-:Y:S01]  /*1d610*/  ISETP.GE.OR P5, PT, R4, R242, !P0 ;  /* 0x000000f20400720c */ /* 0x000fe200047a6670 */
[----:B------:R-:W-:Y:S01]  /*1d620*/  IMAD.IADD R4, R238, 0x1, -R4 ;  /* 0x00000001ee047824 */ /* 0x000fe200078e0a04 */
[----:B------:R-:W-:Y:S02]  /*1d630*/  IADD3 R3, R0, 0x40, RZ ;  /* 0x0000004000037810 */ /* 0x000fe40007ffe0ff */
[----:B------:R-:W-:Y:S02]  /*1d640*/  I2FP.F32.S32 R5, R5 ;  /* 0x0000000500057245 */ /* 0x000fe40000201400 */
[----:B------:R-:W-:Y:S02]  /*1d650*/  IADD3 R6, R238, -R3, RZ ;  /* 0x80000003ee067210 */ /* 0x000fe40007ffe0ff */
[----:B------:R-:W-:Y:S01]  /*1d660*/  IABS R9, R4 ;  /* 0x0000000400097213 */ /* 0x000fe20000000000 */
[----:B------:R-:W-:Y:S01]  /*1d670*/  FFMA.FTZ R62, R5, -UR19, R62 ;  /* 0x80000013053e7c23 */ /* 0x000fe2000801003e */
[----:B------:R-:W-:Y:S01]  /*1d680*/  IABS R4, R6 ;  /* 0x0000000600047213 */ /* 0x000fe20000000000 */
[----:B------:R-:W-:Y:S01]  /*1d690*/  IMAD.IADD R5, R237, 0x1, -R3 ;  /* 0x00000001ed057824 */ /* 0x000fe200078e0a03 */
[----:B------:R-:W-:Y:S01]  /*1d6a0*/  IABS R6, R8 ;  /* 0x0000000800067213 */ /* 0x000fe20000000000 */
[----:B------:R-:W-:Y:S01]  /*1d6b0*/  IMAD.MOV.U32 R8, RZ, RZ, R9 ;  /* 0x000000ffff087224 */ /* 0x000fe200078e0009 */
[----:B------:R-:W-:Y:S02]  /*1d6c0*/  FSEL R47, R62, -INF , !P6 ;  /* 0xff8000003e2f7808 */ /* 0x000fe40007000000 */
[----:B------:R-:W-:Y:S02]  /*1d6d0*/  LOP3.LUT P6, RZ, R231, 0x4, RZ, 0xc0, !PT ;  /* 0x00000004e7ff7812 */ /* 0x000fe400078cc0ff */
[----:B------:R-:W-:Y:S02]  /*1d6e0*/  I2FP.F32.S32 R8, R8 ;  /* 0x0000000800087245 */ /* 0x000fe40000201400 */
[----:B------:R-:W-:Y:S02]  /*1d6f0*/  IABS R7, R7 ;  /* 0x0000000700077213 */ /* 0x000fe40000000000 */
[----:B------:R-:W-:Y:S01]  /*1d700*/  FSEL R64, R64, -INF , !P6 ;  /* 0xff80000040407808 */ /* 0x000fe20007000000 */
[----:B------:R-:W-:Y:S01]  /*1d710*/  FFMA.FTZ R67, R8, -UR19, R67 ;  /* 0x8000001308437c23 */ /* 0x000fe20008010043 */
[----:B------:R-:W-:Y:S02]  /*1d720*/  ISETP.GE.AND P6, PT, R3, R232, PT ;  /* 0x000000e80300720c */ /* 0x000fe40003fc6270 */
[----:B------:R-:W-:Y:S02]  /*1d730*/  IABS R5, R5 ;  /* 0x0000000500057213 */ /* 0x000fe40000000000 */
[----:B------:R-:W-:Y:S02]  /*1d740*/  I2FP.F32.S32 R7, R7 ;  /* 0x0000000700077245 */ /* 0x000fe40000201400 */
[----:B------:R-:W-:Y:S02]  /*1d750*/  FSEL R67, R67, -INF , !P5 ;  /* 0xff80000043437808 */ /* 0x000fe40006800000 */
[----:B------:R-:W-:Y:S01]  /*1d760*/  ISETP.GE.OR P5, PT, R3, R241, !P6 ;  /* 0x000000f10300720c */ /* 0x000fe200077a6670 */
[----:B------:R-:W-:Y:S01]  /*1d770*/  FFMA.FTZ R65, R7, -UR19, R65 ;  /* 0x8000001307417c23 */ /* 0x000fe20008010041 */
[----:B------:R-:W-:Y:S02]  /*1d780*/  I2FP.F32.S32 R5, R5 ;  /* 0x0000000500057245 */ /* 0x000fe40000201400 */
[----:B------:R-:W-:Y:S02]  /*1d790*/  I2FP.F32.S32 R4, R4 ;  /* 0x0000000400047245 */ /* 0x000fe40000201400 */
[----:B------:R-:W-:Y:S01]  /*1d7a0*/  ISETP.GE.AND P1, PT, R3, R235, PT ;  /* 0x000000eb0300720c */ /* 0x000fe20003f26270 */
[----:B------:R-:W-:Y:S01]  /*1d7b0*/  FFMA.FTZ R68, R5, -UR19, R68 ;  /* 0x8000001305447c23 */ /* 0x000fe20008010044 */
[C---:B------:R-:W-:Y:S01]  /*1d7c0*/  ISETP.GE.AND P0, PT, R3.reuse, R233, PT ;  /* 0x000000e90300720c */ /* 0x040fe20003f06270 */
[----:B------:R-:W-:Y:S01]  /*1d7d0*/  FFMA.FTZ R70, R4, -UR19, R70 ;  /* 0x8000001304467c23 */ /* 0x000fe20008010046 */
[----:B------:R-:W-:Y:S01]  /*1d7e0*/  I2FP.F32.S32 R6, R6 ;  /* 0x0000000600067245 */ /* 0x000fe20000201400 */
[----:B------:R-:W-:Y:S01]  /*1d7f0*/  IMAD.IADD R5, R238, 0x1, -R2 ;  /* 0x00000001ee057824 */ /* 0x000fe200078e0a02 */
[----:B------:R-:W-:Y:S02]  /*1d800*/  FSEL R66, R66, -INF , !P3 ;  /* 0xff80000042427808 */ /* 0x000fe40005800000 */
[C---:B------:R-:W-:Y:S01]  /*1d810*/  ISETP.GE.AND P3, PT, R3.reuse, R234, PT ;  /* 0x000000ea0300720c */ /* 0x040fe20003f66270 */
[----:B------:R-:W-:Y:S01]  /*1d820*/  FFMA.FTZ R69, R6, -UR19, R69 ;  /* 0x8000001306457c23 */ /* 0x000fe20008010045 */
[C---:B------:R-:W-:Y:S01]  /*1d830*/  ISETP.GE.OR P1, PT, R3.reuse, R243, !P1 ;  /* 0x000000f30300720c */ /* 0x040fe20004f26670 */
[--C-:B------:R-:W-:Y:S01]  /*1d840*/  IMAD.IADD R6, R236, 0x1, -R3.reuse ;  /* 0x00000001ec067824 */ /* 0x100fe200078e0a03 */
[----:B------:R-:W-:Y:S02]  /*1d850*/  ISETP.GE.OR P0, PT, R3, R242, !P0 ;  /* 0x000000f20300720c */ /* 0x000fe40004706670 */
[----:B------:R-:W-:Y:S02]  /*1d860*/  FSEL R65, R65, -INF , !P4 ;  /* 0xff80000041417808 */ /* 0x000fe40006000000 */
[----:B------:R-:W-:Y:S02]  /*1d870*/  LOP3.LUT R231, R231, 0xfffffffe, RZ, 0xc0, !PT ;  /* 0xfffffffee7e77812 */ /* 0x000fe400078ec0ff */
[----:B------:R-:W-:Y:S01]  /*1d880*/  FSEL R170, R63, -INF , !P2 ;  /* 0xff8000003faa7808 */ /* 0x000fe20005000000 */
[----:B------:R-:W-:Y:S01]  /*1d890*/  IMAD.MOV.U32 R63, RZ, RZ, R12 ;  /* 0x000000ffff3f7224 */ /* 0x000fe200078e000c */
[C---:B------:R-:W-:Y:S02]  /*1d8a0*/  ISETP.GE.AND P4, PT, R2.reuse, R235, PT ;  /* 0x000000eb0200720c */ /* 0x040fe40003f86270 */
[----:B------:R-:W-:Y:S02]  /*1d8b0*/  ISETP.GE.AND P2, PT, R2, R233, PT ;  /* 0x000000e90200720c */ /* 0x000fe40003f46270 */
[----:B------:R-:W-:Y:S02]  /*1d8c0*/  FSEL R20, R68, -INF , !P1 ;  /* 0xff80000044147808 */ /* 0x000fe40004800000 */
[----:B------:R-:W-:Y:S02]  /*1d8d0*/  FSEL R21, R70, -INF , !P0 ;  /* 0xff80000046157808 */ /* 0x000fe40004000000 */
[----:B------:R-:W-:Y:S01]  /*1d8e0*/  ISETP.GE.OR P3, PT, R3, R240, !P3 ;  /* 0x000000f00300720c */ /* 0x000fe20005f66670 */
[----:B------:R-:W-:Y:S01]  /*1d8f0*/  IMAD.IADD R3, R239, 0x1, -R3 ;  /* 0x00000001ef037824 */ /* 0x000fe200078e0a03 */
[C---:B------:R-:W-:Y:S02]  /*1d900*/  ISETP.GE.AND P1, PT, R2.reuse, R232, PT ;  /* 0x000000e80200720c */ /* 0x040fe40003f26270 */
[C---:B------:R-:W-:Y:S02]  /*1d910*/  ISETP.GE.AND P0, PT, R2.reuse, R234, PT ;  /* 0x000000ea0200720c */ /* 0x040fe40003f06270 */
[----:B------:R-:W-:Y:S02]  /*1d920*/  @P5 LOP3.LUT R231, R231, 0x1, RZ, 0xfc, !PT ;  /* 0x00000001e7e75812 */ /* 0x000fe400078efcff */
[----:B------:R-:W-:Y:S02]  /*1d930*/  IABS R7, R5 ;  /* 0x0000000500077213 */ /* 0x000fe40000000000 */
[C---:B------:R-:W-:Y:S02]  /*1d940*/  ISETP.GE.OR P5, PT, R2.reuse, R243, !P4 ;  /* 0x000000f30200720c */ /* 0x040fe400067a6670 */
[----:B------:R-:W-:Y:S02]  /*1d950*/  ISETP.GE.OR P4, PT, R2, R242, !P2 ;  /* 0x000000f20200720c */ /* 0x000fe40005786670 */
[----:B------:R-:W-:Y:S02]  /*1d960*/  IADD3 R4, R236, -R2, RZ ;  /* 0x80000002ec047210 */ /* 0x000fe40007ffe0ff */
[C---:B------:R-:W-:Y:S02]  /*1d970*/  ISETP.GE.OR P2, PT, R2.reuse, R241, !P1 ;  /* 0x000000f10200720c */ /* 0x040fe40004f46670 */
[----:B------:R-:W-:Y:S01]  /*1d980*/  ISETP.GE.OR P6, PT, R2, R240, !P0 ;  /* 0x000000f00200720c */ /* 0x000fe200047c6670 */
[----:B------:R-:W-:Y:S01]  /*1d990*/  IMAD.IADD R2, R239, 0x1, -R2 ;  /* 0x00000001ef027824 */ /* 0x000fe200078e0a02 */
[----:B------:R-:W-:Y:S01]  /*1d9a0*/  IABS R8, R3 ;  /* 0x0000000300087213 */ /* 0x000fe20000000000 */
[----:B------:R-:W-:Y:S01]  /*1d9b0*/  IMAD.MOV.U32 R3, RZ, RZ, R7 ;  /* 0x000000ffff037224 */ /* 0x000fe200078e0007 */
[----:B------:R-:W-:Y:S02]  /*1d9c0*/  IABS R5, R6 ;  /* 0x0000000600057213 */ /* 0x000fe40000000000 */
[----:B------:R-:W-:Y:S02]  /*1d9d0*/  IABS R6, R2 ;  /* 0x0000000200067213 */ /* 0x000fe40000000000 */
[----:B------:R-:W-:Y:S02]  /*1d9e0*/  I2FP.F32.S32 R2, R3 ;  /* 0x0000000300027245 */ /* 0x000fe40000201400 */
[----:B------:R-:W-:Y:S02]  /*1d9f0*/  IABS R4, R4 ;  /* 0x0000000400047213 */ /* 0x000fe40000000000 */
[----:B------:R-:W-:Y:S01]  /*1da00*/  I2FP.F32.S32 R3, R5 ;  /* 0x0000000500037245 */ /* 0x000fe20000201400 */
[----:B------:R-:W-:Y:S01]  /*1da10*/  IMAD.MOV.U32 R5, RZ, RZ, R8 ;  /* 0x000000ffff057224 */ /* 0x000fe200078e0008 */
[----:B------:R-:W-:Y:S01]  /*1da20*/  I2FP.F32.S32 R4, R4 ;  /* 0x0000000400047245 */ /* 0x000fe20000201400 */
[----:B------:R-:W-:Y:S01]  /*1da30*/  FFMA.FTZ R71, R2, -UR19, R71 ;  /* 0x8000001302477c23 */ /* 0x000fe20008010047 */
[----:B------:R-:W-:Y:S01]  /*1da40*/  FSEL R18, R69, -INF , !P5 ;  /* 0xff80000045127808 */ /* 0x000fe20006800000 */
[----:B------:R-:W-:Y:S01]  /*1da50*/  FFMA.FTZ R72, R3, -UR19, R72 ;  /* 0x8000001303487c23 */ /* 0x000fe20008010048 */
[----:B------:R-:W-:Y:S01]  /*1da60*/  I2FP.F32.S32 R2, R5 ;  /* 0x0000000500027245 */ /* 0x000fe20000201400 */
[----:B------:R-:W-:Y:S01]  /*1da70*/  VIADD R3, R0, 0x49 ;  /* 0x0000004900037836 */ /* 0x000fe20000000000 */
[----:B------:R-:W-:Y:S01]  /*1da80*/  I2FP.F32.S32 R5, R6 ;  /* 0x0000000600057245 */ /* 0x000fe20000201400 */
[----:B------:R-:W-:Y:S01]  /*1da90*/  FFMA.FTZ R73, R4, -UR19, R73 ;  /* 0x8000001304497c23 */ /* 0x000fe20008010049 */
[----:B------:R-:W-:Y:S01]  /*1daa0*/  LOP3.LUT P5, RZ, R231, 0x1, RZ, 0xc0, !PT ;  /* 0x00000001e7ff7812 */ /* 0x000fe200078ac0ff */
[----:B------:R-:W-:Y:S01]  /*1dab0*/  VIADD R4, R0, 0x48 ;  /* 0x0000004800047836 */ /* 0x000fe20000000000 */
[-C--:B------:R-:W-:Y:S01]  /*1dac0*/  ISETP.GE.AND P0, PT, R3, R232.reuse, PT ;  /* 0x000000e80300720c */ /* 0x080fe20003f06270 */
[----:B------:R-:W-:Y:S01]  /*1dad0*/  FFMA.FTZ R74, R2, -UR19, R74 ;  /* 0x80000013024a7c23 */ /* 0x000fe2000801004a */
[----:B------:R-:W-:Y:S01]  /*1dae0*/  FSEL R225, R73, -INF , !P2 ;  /* 0xff80000049e17808 */ /* 0x000fe20005000000 */
[----:B------:R-:W-:Y:S01]  /*1daf0*/  IMAD.IADD R2, R236, 0x1, -R3 ;  /* 0x00000001ec027824 */ /* 0x000fe200078e0a03 */
[----:B------:R-:W-:Y:S01]  /*1db00*/  ISETP.GE.AND P1, PT, R4, R232, PT ;  /* 0x000000e80400720c */ /* 0x000fe20003f26270 */
[----:B------:R-:W-:Y:S01]  /*1db10*/  FFMA.FTZ R75, R5, -UR19, R75 ;  /* 0x80000013054b7c23 */ /* 0x000fe2000801004b */
[----:B------:R-:W-:Y:S01]  /*1db20*/  IADD3 R5, R236, -R4, RZ ;  /* 0x80000004ec057210 */ /* 0x000fe20007ffe0ff */
[C---:B------:R-:W-:Y:S01]  /*1db30*/  IMAD.IADD R9, R239.reuse, 0x1, -R3 ;  /* 0x00000001ef097824 */ /* 0x040fe200078e0a03 */
[----:B------:R-:W-:Y:S01]  /*1db40*/  IABS R7, R2 ;  /* 0x0000000200077213 */ /* 0x000fe20000000000 */
[--C-:B------:R-:W-:Y:S01]  /*1db50*/  IMAD.IADD R6, R239, 0x1, -R4.reuse ;  /* 0x00000001ef067824 */ /* 0x100fe200078e0a04 */
[----:B------:R-:W-:Y:S01]  /*1db60*/  IABS R8, R5 ;  /* 0x0000000500087213 */ /* 0x000fe20000000000 */
[----:B------:R-:W-:Y:S01]  /*1db70*/  IMAD.IADD R10, R237, 0x1, -R4 ;  /* 0x00000001ed0a7824 */ /* 0x000fe200078e0a04 */
[----:B------:R-:W-:Y:S02]  /*1db80*/  IABS R2, R9 ;  /* 0x0000000900027213 */ /* 0x000fe40000000000 */
[----:B------:R-:W-:Y:S02]  /*1db90*/  IABS R5, R6 ;  /* 0x0000000600057213 */ /* 0x000fe40000000000 */
[----:B------:R-:W-:Y:S02]  /*1dba0*/  I2FP.F32.S32 R7, R7 ;  /* 0x0000000700077245 */ /* 0x000fe40000201400 */
[----:B------:R-:W-:Y:S02]  /*1dbb0*/  IABS R6, R10 ;  /* 0x0000000a00067213 */ /* 0x000fe40000000000 */
[----:B------:R-:W-:Y:S01]  /*1dbc0*/  I2FP.F32.S32 R8, R8 ;  /* 0x0000000800087245 */ /* 0x000fe20000201400 */
[----:B------:R-:W-:Y:S01]  /*1dbd0*/  FFMA.FTZ R77, R7, -UR19, R77 ;  /* 0x80000013074d7c23 */ /* 0x000fe2000801004d */
[----:B------:R-:W-:Y:S01]  /*1dbe0*/  I2FP.F32.S32 R2, R2 ;  /* 0x0000000200027245 */ /* 0x000fe20000201400 */
[----:B------:R-:W-:Y:S01]  /*1dbf0*/  IMAD.IADD R7, R237, 0x1, -R3 ;  /* 0x00000001ed077824 */ /* 0x000fe200078e0a03 */
[----:B------:R-:W-:Y:S01]  /*1dc00*/  I2FP.F32.S32 R6, R6 ;  /* 0x0000000600067245 */ /* 0x000fe20000201400 */
[----:B------:R-:W-:Y:S01]  /*1dc10*/  FFMA.FTZ R76, R8, -UR19, R76 ;  /* 0x80000013084c7c23 */ /* 0x000fe2000801004c */
[----:B------:R-:W-:Y:S01]  /*1dc20*/  FSEL R227, R74, -INF , !P3 ;  /* 0xff8000004ae37808 */ /* 0x000fe20005800000 */
[----:B------:R-:W-:Y:S01]  /*1dc30*/  FFMA.FTZ R79, R2, -UR19, R79 ;  /* 0x80000013024f7c23 */ /* 0x000fe2000801004f */
[----:B------:R-:W-:Y:S01]  /*1dc40*/  ISETP.GE.OR P0, PT, R3, R241, !P0 ;  /* 0x000000f10300720c */ /* 0x000fe20004706670 */
[----:B------:R-:W-:Y:S01]  /*1dc50*/  FFMA.FTZ R80, R6, -UR19, R80 ;  /* 0x8000001306507c23 */ /* 0x000fe20008010050 */
[----:B------:R-:W-:Y:S01]  /*1dc60*/  FSEL R29, R75, -INF , !P6 ;  /* 0xff8000004b1d7808 */ /* 0x000fe20007000000 */
[----:B------:R-:W-:Y:S01]  /*1dc70*/  VIADD R2, R0, 0x50 ;  /* 0x0000005000027836 */ /* 0x000fe20000000000 */
[C---:B------:R-:W-:Y:S02]  /*1dc80*/  ISETP.GE.AND P3, PT, R4.reuse, R233, PT ;  /* 0x000000e90400720c */ /* 0x040fe40003f66270 */
[CC--:B------:R-:W-:Y:S02]  /*1dc90*/  ISETP.GE.AND P2, PT, R4.reuse, R234.reuse, PT ;  /* 0x000000ea0400720c */ /* 0x0c0fe40003f46270 */
[C---:B------:R-:W-:Y:S02]  /*1dca0*/  ISETP.GE.AND P6, PT, R4.reuse, R235, PT ;  /* 0x000000eb0400720c */ /* 0x040fe40003fc6270 */
[----:B------:R-:W-:Y:S02]  /*1dcb0*/  FSEL R19, R71, -INF , !P4 ;  /* 0xff80000047137808 */ /* 0x000fe40006000000 */
[----:B------:R-:W-:Y:S02]  /*1dcc0*/  ISETP.GE.OR P1, PT, R4, R241, !P1 ;  /* 0x000000f10400720c */ /* 0x000fe40004f26670 */
[----:B------:R-:W-:Y:S02]  /*1dcd0*/  FSEL R59, R72, -INF , !P5 ;  /* 0xff800000483b7808 */ /* 0x000fe40006800000 */
[C---:B------:R-:W-:Y:S02]  /*1dce0*/  ISETP.GE.AND P4, PT, R3.reuse, R234, PT ;  /* 0x000000ea0300720c */ /* 0x040fe40003f86270 */
[----:B------:R-:W-:Y:S01]  /*1dcf0*/  ISETP.GE.AND P5, PT, R3, R235, PT ;  /* 0x000000eb0300720c */ /* 0x000fe20003fa6270 */
[----:B------:R-:W-:Y:S01]  /*1dd00*/  STL [R1+0x14], R59 ;  /* 0x0000143b01007387 */ /* 0x000fe20000100800 */
[----:B------:R-:W-:Y:S02]  /*1dd10*/  FSEL R62, R77, -INF , !P0 ;  /* 0xff8000004d3e7808 */ /* 0x000fe40004000000 */
[----:B------:R-:W-:Y:S01]  /*1dd20*/  I2FP.F32.S32 R5, R5 ;  /* 0x0000000500057245 */ /* 0x000fe20000201400 */
[----:B------:R-:W-:Y:S01]  /*1dd30*/  STL [R1+0x34], R29 ;  /* 0x0000341d01007387 */ /* 0x000fe20000100800 */
[----:B------:R-:W-:Y:S02]  /*1dd40*/  ISETP.GE.AND P0, PT, R3, R233, PT ;  /* 0x000000e90300720c */ /* 0x000fe40003f06270 */
[C---:B------:R-:W-:Y:S01]  /*1dd50*/  ISETP.GE.OR P2, PT, R4.reuse, R240, !P2 ;  /* 0x000000f00400720c */ /* 0x040fe20005746670 */
[----:B------:R-:W-:Y:S01]  /*1dd60*/  FFMA.FTZ R78, R5, -UR19, R78 ;  /* 0x80000013054e7c23 */ /* 0x000fe2000801004e */
[-C--:B------:R-:W-:Y:S01]  /*1dd70*/  ISETP.GE.OR P6, PT, R4, R243.reuse, !P6 ;  /* 0x000000f30400720c */ /* 0x080fe200077c6670 */
[--C-:B------:R-:W-:Y:S01]  /*1dd80*/  IMAD.IADD R5, R238, 0x1, -R2.reuse ;  /* 0x00000001ee057824 */ /* 0x100fe200078e0a02 */
[----:B------:R-:W-:Y:S02]  /*1dd90*/  ISETP.GE.OR P3, PT, R4, R242, !P3 ;  /* 0x000000f20400720c */ /* 0x000fe40005f66670 */
[----:B------:R-:W-:Y:S01]  /*1dda0*/  IADD3 R6, R238, -R4, RZ ;  /* 0x80000004ee067210 */ /* 0x000fe20007ffe0ff */
[----:B------:R-:W-:Y:S01]  /*1ddb0*/  IMAD.IADD R4, R237, 0x1, -R2 ;  /* 0x00000001ed047824 */ /* 0x000fe200078e0a02 */
[----:B------:R-:W-:Y:S02]  /*1ddc0*/  FSEL R45, R76, -INF , !P1 ;  /* 0xff8000004c2d7808 */ /* 0x000fe40004800000 */
[C---:B------:R-:W-:Y:S02]  /*1ddd0*/  ISETP.GE.OR P1, PT, R3.reuse, R240, !P4 ;  /* 0x000000f00300720c */ /* 0x040fe40006726670 */
[C---:B------:R-:W-:Y:S01]  /*1dde0*/  ISETP.GE.OR P4, PT, R3.reuse, R243, !P5 ;  /* 0x000000f30300720c */ /* 0x040fe20006f86670 */
[----:B------:R-:W-:Y:S01]  /*1ddf0*/  STL [R1+0x28], R45 ;  /* 0x0000282d01007387 */ /* 0x000fe20000100800 */
[----:B------:R-:W-:Y:S01]  /*1de00*/  ISETP.GE.OR P5, PT, R3, R242, !P0 ;  /* 0x000000f20300720c */ /* 0x000fe200047a6670 */
[----:B------:R-:W-:Y:S01]  /*1de10*/  IMAD.IADD R3, R238, 0x1, -R3 ;  /* 0x00000001ee037824 */ /* 0x000fe200078e0a03 */
[----:B------:R-:W-:Y:S02]  /*1de20*/  IABS R4, R4 ;  /* 0x0000000400047213 */ /* 0x000fe40000000000 */
[----:B------:R-:W-:Y:S02]  /*1de30*/  IABS R8, R6 ;  /* 0x0000000600087213 */ /* 0x000fe40000000000 */
[----:B------:R-:W-:Y:S02]  /*1de40*/  IABS R6, R7 ;  /* 0x0000000700067213 */ /* 0x000fe40000000000 */
[----:B------:R-:W-:Y:S02]  /*1de50*/  IABS R7, R3 ;  /* 0x0000000300077213 */ /* 0x000fe40000000000 */
[----:B------:R-:W-:Y:S02]  /*1de60*/  I2FP.F32.S32 R4, R4 ;  /* 0x0000000400047245 */ /* 0x000fe40000201400 */
[----:B------:R-:W-:Y:S01]  /*1de70*/  IABS R3, R5 ;  /* 0x0000000500037213 */ /* 0x000fe20000000000 */
[----:B------:R-:W-:Y:S01]  /*1de80*/  IMAD.MOV.U32 R5, RZ, RZ, R8 ;  /* 0x000000ffff057224 */ /* 0x000fe200078e0008 */
[----:B------:R-:W-:Y:S01]  /*1de90*/  LOP3.LUT R231, R231, 0xfffffffd, RZ, 0xc0, !PT ;  /* 0xfffffffde7e77812 */ /* 0x000fe200078ec0ff */
[----:B------:R-:W-:Y:S01]  /*1dea0*/  IMAD.IADD R8, R236, 0x1, -R2 ;  /* 0x00000001ec087824 */ /* 0x000fe200078e0a02 */
[----:B------:R-:W-:Y:S01]  /*1deb0*/  I2FP.F32.S32 R3, R3 ;  /* 0x0000000300037245 */ /* 0x000fe20000201400 */
[----:B------:R-:W-:Y:S01]  /*1dec0*/  FFMA.FTZ R84, R4, -UR19, R84 ;  /* 0x8000001304547c23 */ /* 0x000fe20008010054 */
[----:B------:R-:W-:Y:S02]  /*1ded0*/  IADD3 R4, R0, 0x51, RZ ;  /* 0x0000005100047810 */ /* 0x000fe40007ffe0ff */
[----:B------:R-:W-:Y:S01]  /*1dee0*/  I2FP.F32.S32 R5, R5 ;  /* 0x0000000500057245 */ /* 0x000fe20000201400 */
[----:B------:R-:W-:Y:S01]  /*1def0*/  FFMA.FTZ R86, R3, -UR19, R86 ;  /* 0x8000001303567c23 */ /* 0x000fe20008010056 */
[----:B------:R-:W-:Y:S01]  /*1df00*/  I2FP.F32.S32 R6, R6 ;  /* 0x0000000600067245 */ /* 0x000fe20000201400 */
[----:B------:R-:W-:Y:S01]  /*1df10*/  IMAD.IADD R3, R236, 0x1, -R4 ;  /* 0x00000001ec037824 */ /* 0x000fe200078e0a04 */
[----:B------:R-:W-:Y:S01]  /*1df20*/  FSEL R230, R79, -INF , !P1 ;  /* 0xff8000004fe67808 */ /* 0x000fe20004800000 */
[----:B------:R-:W-:Y:S01]  /*1df30*/  FFMA.FTZ R82, R5, -UR19, R82 ;  /* 0x8000001305527c23 */ /* 0x000fe20008010052 */
[----:B------:R-:W-:Y:S01]  /*1df40*/  @P4 LOP3.LUT R231, R231, 0x2, RZ, 0xfc, !PT ;  /* 0x00000002e7e74812 */ /* 0x000fe200078efcff */
[----:B------:R-:W-:Y:S01]  /*1df50*/  FFMA.FTZ R81, R6, -UR19, R81 ;  /* 0x8000001306517c23 */ /* 0x000fe20008010051 */
[----:B------:R-:W-:Y:S01]  /*1df60*/  I2FP.F32.S32 R7, R7 ;  /* 0x0000000700077245 */ /* 0x000fe20000201400 */
[----:B------:R-:W-:Y:S01]  /*1df70*/  IMAD.IADD R5, R237, 0x1, -R4 ;  /* 0x00000001ed057824 */ /* 0x000fe200078e0a04 */
[----:B------:R-:W-:Y:S01]  /*1df80*/  FSEL R229, R78, -INF , !P2 ;  /* 0xff8000004ee57808 */ /* 0x000fe20005000000 */
[----:B------:R-:W-:Y:S01]  /*1df90*/  IMAD.MOV.U32 R78, RZ, RZ, R63 ;  /* 0x000000ffff4e7224 */ /* 0x000fe200078e003f */
[C---:B------:R-:W-:Y:S01]  /*1dfa0*/  ISETP.GE.AND P1, PT, R2.reuse, R232, PT ;  /* 0x000000e80200720c */ /* 0x040fe20003f26270 */
[----:B------:R-:W-:Y:S01]  /*1dfb0*/  FFMA.FTZ R83, R7, -UR19, R83 ;  /* 0x8000001307537c23 */ /* 0x000fe20008010053 */
[C---:B------:R-:W-:Y:S01]  /*1dfc0*/  ISETP.GE.AND P4, PT, R2.reuse, R235, PT ;  /* 0x000000eb0200720c */ /* 0x040fe20003f86270 */
[----:B------:R-:W-:Y:S01]  /*1dfd0*/  IMAD.MOV.U32 R79, RZ, RZ, R62 ;  /* 0x000000ffff4f7224 */ /* 0x000fe200078e003e */
[----:B------:R-:W-:Y:S01]  /*1dfe0*/  ISETP.GE.AND P2, PT, R2, R233, PT ;  /* 0x000000e90200720c */ /* 0x000fe20003f46270 */
[----:B------:R-:W-:Y:S01]  /*1dff0*/  IMAD.IADD R6, R238, 0x1, -R4 ;  /* 0x00000001ee067824 */ /* 0x000fe200078e0a04 */
[----:B------:R-:W-:Y:S01]  /*1e000*/  ISETP.GE.AND P0, PT, R2, R234, PT ;  /* 0x000000ea0200720c */ /* 0x000fe20003f06270 */
[----:B------:R-:W-:Y:S01]  /*1e010*/  IMAD.IADD R7, R239, 0x1, -R2 ;  /* 0x00000001ef077824 */ /* 0x000fe200078e0a02 */
[----:B------:R-:W-:Y:S02]  /*1e020*/  FSEL R80, R80, -INF , !P6 ;  /* 0xff80000050507808 */ /* 0x000fe40007000000 */
[----:B------:R-:W-:Y:S02]  /*1e030*/  ISETP.GE.OR P6, PT, R2, R241, !P1 ;  /* 0x000000f10200720c */ /* 0x000fe40004fc6670 */
[----:B------:R-:W-:Y:S02]  /*1e040*/  IABS R3, R3 ;  /* 0x0000000300037213 */ /* 0x000fe40000000000 */
[----:B------:R-:W-:Y:S02]  /*1e050*/  FSEL R82, R82, -INF , !P3 ;  /* 0xff80000052527808 */ /* 0x000fe40005800000 */
[C---:B------:R-:W-:Y:S02]  /*1e060*/  ISETP.GE.OR P4, PT, R2.reuse, R243, !P4 ;  /* 0x000000f30200720c */ /* 0x040fe40006786670 */
[C---:B------:R-:W-:Y:S02]  /*1e070*/  ISETP.GE.OR P2, PT, R2.reuse, R242, !P2 ;  /* 0x000000f20200720c */ /* 0x040fe40005746670 */
[----:B------:R-:W-:Y:S02]  /*1e080*/  LOP3.LUT P1, RZ, R231, 0x2, RZ, 0xc0, !PT ;  /* 0x00000002e7ff7812 */ /* 0x000fe4000782c0ff */
[----:B------:R-:W-:Y:S02]  /*1e090*/  ISETP.GE.OR P3, PT, R2, R240, !P0 ;  /* 0x000000f00200720c */ /* 0x000fe40004766670 */
[----:B------:R-:W-:Y:S02]  /*1e0a0*/  IABS R2, R6 ;  /* 0x0000000600027213 */ /* 0x000fe40000000000 */
[----:B------:R-:W-:Y:S02]  /*1e0b0*/  I2FP.F32.S32 R3, R3 ;  /* 0x0000000300037245 */ /* 0x000fe40000201400 */
[----:B------:R-:W-:Y:S02]  /*1e0c0*/  FSEL R81, R81, -INF , !P1 ;  /* 0xff80000051517808 */ /* 0x000fe40004800000 */
[----:B------:R-:W-:Y:S01]  /*1e0d0*/  FSEL R17, R84, -INF , !P4 ;  /* 0xff80000054117808 */ /* 0x000fe20006000000 */
[----:B------:R-:W-:Y:S01]  /*1e0e0*/  FFMA.FTZ R89, R3, -UR19, R89 ;  /* 0x8000001303597c23 */ /* 0x000fe20008010059 */
[----:B------:R-:W-:Y:S02]  /*1e0f0*/  FSEL R86, R86, -INF , !P2 ;  /* 0xff80000056567808 */ /* 0x000fe40005000000 */
[----:B------:R-:W-:Y:S02]  /*1e100*/  IABS R5, R5 ;  /* 0x0000000500057213 */ /* 0x000fe40000000000 */
[C---:B------:R-:W-:Y:S02]  /*1e110*/  ISETP.GE.AND P1, PT, R4.reuse, R235, PT ;  /* 0x000000eb0400720c */ /* 0x040fe40003f26270 */
[C---:B------:R-:W-:Y:S02]  /*1e120*/  ISETP.GE.AND P0, PT, R4.reuse, R233, PT ;  /* 0x000000e90400720c */ /* 0x040fe40003f06270 */
[C---:B------:R-:W-:Y:S02]  /*1e130*/  ISETP.GE.AND P4, PT, R4.reuse, R232, PT ;  /* 0x000000e80400720c */ /* 0x040fe40003f86270 */
[----:B------:R-:W-:Y:S02]  /*1e140*/  ISETP.GE.AND P2, PT, R4, R234, PT ;  /* 0x000000ea0400720c */ /* 0x000fe40003f46270 */
[----:B------:R-:W-:Y:S02]  /*1e150*/  IABS R6, R8 ;  /* 0x0000000800067213 */ /* 0x000fe40000000000 */
[----:B------:R-:W-:Y:S02]  /*1e160*/  I2FP.F32.S32 R2, R2 ;  /* 0x0000000200027245 */ /* 0x000fe40000201400 */
[----:B------:R-:W-:Y:S02]  /*1e170*/  I2FP.F32.S32 R5, R5 ;  /* 0x0000000500057245 */ /* 0x000fe40000201400 */
[----:B------:R-:W-:Y:S01]  /*1e180*/  IADD3 R3, R0, 0x58, RZ ;  /* 0x0000005800037810 */ /* 0x000fe20007ffe0ff */
[----:B------:R-:W-:Y:S01]  /*1e190*/  FFMA.FTZ R87, R2, -UR19, R87 ;  /* 0x8000001302577c23 */ /* 0x000fe20008010057 */
[----:B------:R-:W-:Y:S01]  /*1e1a0*/  ISETP.GE.OR P1, PT, R4, R243, !P1 ;  /* 0x000000f30400720c */ /* 0x000fe20004f26670 */
[----:B------:R-:W-:Y:S01]  /*1e1b0*/  VIADD R2, R0, 0x59 ;  /* 0x0000005900027836 */ /* 0x000fe20000000000 */
[C---:B------:R-:W-:Y:S01]  /*1e1c0*/  ISETP.GE.OR P0, PT, R4.reuse, R242, !P0 ;  /* 0x000000f20400720c */ /* 0x040fe20004706670 */
[----:B------:R-:W-:Y:S01]  /*1e1d0*/  FFMA.FTZ R85, R5, -UR19, R85 ;  /* 0x8000001305557c23 */ /* 0x000fe20008010055 */
[----:B------:R-:W-:Y:S01]  /*1e1e0*/  ISETP.GE.OR P4, PT, R4, R241, !P4 ;  /* 0x000000f10400720c */ /* 0x000fe20006786670 */
[--C-:B------:R-:W-:Y:S01]  /*1e1f0*/  IMAD.IADD R5, R236, 0x1, -R3.reuse ;  /* 0x00000001ec057824 */ /* 0x100fe200078e0a03 */
[----:B------:R-:W-:Y:S01]  /*1e200*/  ISETP.GE.OR P2, PT, R4, R240, !P2 ;  /* 0x000000f00400720c */ /* 0x000fe20005746670 */
[C---:B------:R-:W-:Y:S01]  /*1e210*/  IMAD.IADD R8, R239.reuse, 0x1, -R3 ;  /* 0x00000001ef087824 */ /* 0x040fe200078e0a03 */
[----:B------:R-:W-:Y:S01]  /*1e220*/  IABS R7, R7 ;  /* 0x0000000700077213 */ /* 0x000fe20000000000 */
[C---:B------:R-:W-:Y:S01]  /*1e230*/  IMAD.IADD R4, R239.reuse, 0x1, -R4 ;  /* 0x00000001ef047824 */ /* 0x040fe200078e0a04 */
[----:B------:R-:W-:Y:S02]  /*1e240*/  I2FP.F32.S32 R6, R6 ;  /* 0x0000000600067245 */ /* 0x000fe40000201400 */
[----:B------:R-:W-:Y:S02]  /*1e250*/  I2FP.F32.S32 R7, R7 ;  /* 0x0000000700077245 */ /* 0x000fe40000201400 */
[----:B------:R-:W-:Y:S01]  /*1e260*/  IABS R10, R4 ;  /* 0x00000004000a7213 */ /* 0x000fe20000000000 */
[----:B------:R-:W-:Y:S01]  /*1e270*/  FFMA.FTZ R88, R6, -UR19, R88 ;  /* 0x8000001306587c23 */ /* 0x000fe20008010058 */
[----:B------:R-:W-:Y:S01]  /*1e280*/  IABS R4, R8 ;  /* 0x0000000800047213 */ /* 0x000fe20000000000 */
[----:B------:R-:W-:Y:S01]  /*1e290*/  IMAD.IADD R6, R236, 0x1, -R2 ;  /* 0x00000001ec067824 */ /* 0x000fe200078e0a02 */
[----:B------:R-:W-:Y:S01]  /*1e2a0*/  IADD3 R9, R239, -R2, RZ ;  /* 0x80000002ef097210 */ /* 0x000fe20007ffe0ff */
[----:B------:R-:W-:Y:S01]  /*1e2b0*/  FFMA.FTZ R90, R7, -UR19, R90 ;  /* 0x80000013075a7c23 */ /* 0x000fe2000801005a */
[----:B------:R-:W-:Y:S01]  /*1e2c0*/  IABS R7, R5 ;  /* 0x0000000500077213 */ /* 0x000fe20000000000 */
[----:B------:R-:W-:Y:S01]  /*1e2d0*/  IMAD.MOV.U32 R8, RZ, RZ, R10 ;  /* 0x000000ffff087224 */ /* 0x000fe200078e000a */
[----:B------:R-:W-:Y:S02]  /*1e2e0*/  IABS R6, R6 ;  /* 0x0000000600067213 */ /* 0x000fe40000000000 */
[----:B------:R-:W-:Y:S02]  /*1e2f0*/  I2FP.F32.S32 R7, R7 ;  /* 0x0000000700077245 */ /* 0x000fe40000201400 */
[----:B------:R-:W-:Y:S02]  /*1e300*/  I2FP.F32.S32 R8, R8 ;  /* 0x0000000800087245 */ /* 0x000fe40000201400 */
[----:B------:R-:W-:Y:S01]  /*1e310*/  I2FP.F32.S32 R6, R6 ;  /* 0x0000000600067245 */ /* 0x000fe20000201400 */
[----:B------:R-:W-:Y:S01]  /*1e320*/  FFMA.FTZ R92, R7, -UR19, R92 ;  /* 0x80000013075c7c23 */ /* 0x000fe2000801005c */
[----:B------:R-:W-:Y:S01]  /*1e330*/  FSEL R85, R85, -INF , !P1 ;  /* 0xff80000055557808 */ /* 0x000fe20004800000 */
[----:B------:R-:W-:Y:S01]  /*1e340*/  FFMA.FTZ R91, R8, -UR19, R91 ;  /* 0x80000013085b7c23 */ /* 0x000fe2000801005b */
[-C--:B------:R-:W-:Y:S01]  /*1e350*/  ISETP.GE.AND P1, PT, R3, R232.reuse, PT ;  /* 0x000000e80300720c */ /* 0x080fe20003f26270 */
[----:B------:R-:W-:Y:S01]  /*1e360*/  FFMA.FTZ R93, R6, -UR19, R93 ;  /* 0x80000013065d7c23 */ /* 0x000fe2000801005d */
[----:B------:R-:W-:Y:S01]  /*1e370*/  FSEL R87, R87, -INF , !P0 ;  /* 0xff80000057577808 */ /* 0x000fe20004000000 */
[C---:B------:R-:W-:Y:S01]  /*1e380*/  IMAD.IADD R7, R237.reuse, 0x1, -R3 ;  /* 0x00000001ed077824 */ /* 0x040fe200078e0a03 */
[C---:B------:R-:W-:Y:S01]  /*1e390*/  ISETP.GE.AND P0, PT, R2.reuse, R232, PT ;  /* 0x000000e80200720c */ /* 0x040fe20003f06270 */
[----:B------:R-:W-:Y:S01]  /*1e3a0*/  IMAD.IADD R6, R237, 0x1, -R2 ;  /* 0x00000001ed067824 */ /* 0x000fe200078e0a02 */
[----:B------:R-:W-:Y:S02]  /*1e3b0*/  IABS R5, R9 ;  /* 0x0000000900057213 */ /* 0x000fe40000000000 */
[-C--:B------:R-:W-:Y:S02]  /*1e3c0*/  ISETP.GE.OR P1, PT, R3, R241.reuse, !P1 ;  /* 0x000000f10300720c */ /* 0x080fe40004f26670 */
[----:B------:R-:W-:Y:S02]  /*1e3d0*/  ISETP.GE.OR P0, PT, R2, R241, !P0 ;  /* 0x000000f10200720c */ /* 0x000fe40004706670 */
[----:B------:R-:W-:Y:S02]  /*1e3e0*/  I2FP.F32.S32 R5, R5 ;  /* 0x0000000500057245 */ /* 0x000fe40000201400 */
[----:B------:R-:W-:Y:S02]  /*1e3f0*/  I2FP.F32.S32 R4, R4 ;  /* 0x0000000400047245 */ /* 0x000fe40000201400 */
[----:B------:R-:W-:Y:S01]  /*1e400*/  FSEL R224, R92, -INF , !P1 ;  /* 0xff8000005ce07808 */ /* 0x000fe20004800000 */
[----:B------:R-:W-:Y:S01]  /*1e410*/  FFMA.FTZ R95, R5, -UR19, R95 ;  /* 0x80000013055f7c23 */ /* 0x000fe2000801005f */
[----:B------:R-:W-:Y:S01]  /*1e420*/  FSEL R83, R83, -INF , !P5 ;  /* 0xff80000053537808 */ /* 0x000fe20006800000 */
[----:B------:R-:W-:Y:S01]  /*1e430*/  FFMA.FTZ R94, R4, -UR19, R94 ;  /* 0x80000013045e7c23 */ /* 0x000fe2000801005e */
[----:B---3--:R-:W-:Y:S01]  /*1e440*/  FSEL R212, R89, -INF , !P4 ;  /* 0xff80000059d47808 */ /* 0x008fe20006000000 */
[----:B------:R-:W-:Y:S01]  /*1e450*/  VIADD R5, R0, 0x60 ;  /* 0x0000006000057836 */ /* 0x000fe20000000000 */
[----:B------:R-:W-:Y:S01]  /*1e460*/  FSEL R92, R93, -INF , !P0 ;  /* 0xff8000005d5c7808 */ /* 0x000fe20004000000 */
[----:B------:R-:W-:Y:S01]  /*1e470*/  IMAD.IADD R4, R238, 0x1, -R3 ;  /* 0x00000001ee047824 */ /* 0x000fe200078e0a03 */
[----:B------:R-:W-:Y:S02]  /*1e480*/  FSEL R40, R91, -INF , !P2 ;  /* 0xff8000005b287808 */ /* 0x000fe40005000000 */
[----:B------:R-:W-:Y:S01]  /*1e490*/  FSEL R222, R90, -INF , !P3 ;  /* 0xff8000005ade7808 */ /* 0x000fe20005800000 */
[----:B------:R-:W-:Y:S01]  /*1e4a0*/  IMAD.MOV.U32 R90, RZ, RZ, R13 ;  /* 0x000000ffff5a7224 */ /* 0x000fe200078e000d */
[----:B------:R-:W-:Y:S02]  /*1e4b0*/  FSEL R228, R88, -INF , !P6 ;  /* 0xff80000058e47808 */ /* 0x000fe40007000000 */
[CC--:B------:R-:W-:Y:S02]  /*1e4c0*/  ISETP.GE.AND P5, PT, R3.reuse, R234.reuse, PT ;  /* 0x000000ea0300720c */ /* 0x0c0fe40003fa6270 */
[C---:B------:R-:W-:Y:S02]  /*1e4d0*/  ISETP.GE.AND P2, PT, R2.reuse, R234, PT ;  /* 0x000000ea0200720c */ /* 0x040fe40003f46270 */
[C---:B------:R-:W-:Y:S02]  /*1e4e0*/  ISETP.GE.AND P4, PT, R2.reuse, R235, PT ;  /* 0x000000eb0200720c */ /* 0x040fe40003f86270 */
[C---:B------:R-:W-:Y:S02]  /*1e4f0*/  ISETP.GE.AND P0, PT, R2.reuse, R233, PT ;  /* 0x000000e90200720c */ /* 0x040fe40003f06270 */
[C---:B------:R-:W-:Y:S02]  /*1e500*/  ISETP.GE.AND P6, PT, R3.reuse, R235, PT ;  /* 0x000000eb0300720c */ /* 0x040fe40003fc6270 */
[C---:B------:R-:W-:Y:S02]  /*1e510*/  ISETP.GE.AND P3, PT, R3.reuse, R233, PT ;  /* 0x000000e90300720c */ /* 0x040fe40003f66270 */
[CC--:B------:R-:W-:Y:S02]  /*1e520*/  ISETP.GE.OR P1, PT, R3.reuse, R240.reuse, !P5 ;  /* 0x000000f00300720c */ /* 0x0c0fe40006f26670 */
[C---:B------:R-:W-:Y:S02]  /*1e530*/  ISETP.GE.OR P2, PT, R2.reuse, R240, !P2 ;  /* 0x000000f00200720c */ /* 0x040fe40005746670 */
[CC--:B------:R-:W-:Y:S02]  /*1e540*/  ISETP.GE.OR P4, PT, R2.reuse, R243.reuse, !P4 ;  /* 0x000000f30200720c */ /* 0x0c0fe40006786670 */
[-C--:B------:R-:W-:Y:S01]  /*1e550*/  ISETP.GE.OR P0, PT, R2, R242.reuse, !P0 ;  /* 0x000000f20200720c */ /* 0x080fe20004706670 */
[----:B------:R-:W-:Y:S01]  /*1e560*/  IMAD.IADD R2, R238, 0x1, -R2 ;  /* 0x00000001ee027824 */ /* 0x000fe200078e0a02 */
[C---:B------:R-:W-:Y:S02]  /*1e570*/  ISETP.GE.OR P6, PT, R3.reuse, R243, !P6 ;  /* 0x000000f30300720c */ /* 0x040fe400077c6670 */
[----:B------:R-:W-:Y:S01]  /*1e580*/  ISETP.GE.OR P5, PT, R3, R242, !P3 ;  /* 0x000000f20300720c */ /* 0x000fe20005fa6670 */
[--C-:B------:R-:W-:Y:S01]  /*1e590*/  IMAD.IADD R3, R237, 0x1, -R5.reuse ;  /* 0x00000001ed037824 */ /* 0x100fe200078e0a05 */
[----:B------:R-:W-:Y:S02]  /*1e5a0*/  IABS R10, R4 ;  /* 0x00000004000a7213 */ /* 0x000fe40000000000 */
[----:B------:R-:W-:Y:S02]  /*1e5b0*/  IABS R9, R7 ;  /* 0x0000000700097213 */ /* 0x000fe40000000000 */
[----:B------:R-:W-:Y:S02]  /*1e5c0*/  IABS R8, R2 ;  /* 0x0000000200087213 */ /* 0x000fe40000000000 */
[----:B------:R-:W-:Y:S02]  /*1e5d0*/  IABS R2, R3 ;  /* 0x0000000300027213 */ /* 0x000fe40000000000 */
[----:B------:R-:W-:Y:S01]  /*1e5e0*/  IABS R7, R6 ;  /* 0x0000000600077213 */ /* 0x000fe20000000000 */
[----:B------:R-:W-:Y:S01]  /*1e5f0*/  IMAD.MOV.U32 R6, RZ, RZ, R10 ;  /* 0x000000ffff067224 */ /* 0x000fe200078e000a */
[----:B------:R-:W-:Y:S02]  /*1e600*/  MOV R4, R9 ;  /* 0x0000000900047202 */ /* 0x000fe40000000f00 */
[----:B------:R-:W-:Y:S02]  /*1e610*/  I2FP.F32.S32 R2, R2 ;  /* 0x0000000200027245 */ /* 0x000fe40000201400 */
[----:B------:R-:W-:Y:S02]  /*1e620*/  I2FP.F32.S32 R3, R4 ;  /* 0x0000000400037245 */ /* 0x000fe40000201400 */
[----:B------:R-:W-:Y:S01]  /*1e630*/  I2FP.F32.S32 R4, R6 ;  /* 0x0000000600047245 */ /* 0x000fe20000201400 */
[----:B------:R-:W-:Y:S01]  /*1e640*/  FFMA.FTZ R100, R2, -UR19, R100 ;  /* 0x8000001302647c23 */ /* 0x000fe20008010064 */
[----:B------:R-:W-:Y:S01]  /*1e650*/  I2FP.F32.S32 R6, R7 ;  /* 0x0000000700067245 */ /* 0x000fe20000201400 */
[----:B------:R-:W-:Y:S02]  /*1e660*/  IMAD.IADD R2, R238, 0x1, -R5 ;  /* 0x00000001ee027824 */ /* 0x000fe400078e0a05 */
[----:B------:R-:W-:Y:S01]  /*1e670*/  FFMA.FTZ R96, R3, -UR19, R96 ;  /* 0x8000001303607c23 */ /* 0x000fe20008010060 */
[----:B------:R-:W-:Y:S01]  /*1e680*/  I2FP.F32.S32 R3, R8 ;  /* 0x0000000800037245 */ /* 0x000fe20000201400 */
[----:B------:R-:W-:Y:S01]  /*1e690*/  FFMA.FTZ R98, R4, -UR19, R98 ;  /* 0x8000001304627c23 */ /* 0x000fe20008010062 */
[----:B------:R-:W-:Y:S01]  /*1e6a0*/  FFMA.FTZ R97, R6, -UR19, R97 ;  /* 0x8000001306617c23 */ /* 0x000fe20008010061 */
[----:B------:R-:W-:Y:S01]  /*1e6b0*/  IADD3 R8, R236, -R5, RZ ;  /* 0x80000005ec087210 */ /* 0x000fe20007ffe0ff */
[----:B------:R-:W-:Y:S01]  /*1e6c0*/  VIADD R4, R0, 0x61 ;  /* 0x0000006100047836 */ /* 0x000fe20000000000 */
[----:B------:R-:W-:Y:S01]  /*1e6d0*/  ISETP.GE.AND P3, PT, R5, R232, PT ;  /* 0x000000e80500720c */ /* 0x000fe20003f66270 */
[----:B------:R-:W-:Y:S01]  /*1e6e0*/  FFMA.FTZ R99, R3, -UR19, R99 ;  /* 0x8000001303637c23 */ /* 0x000fe20008010063 */
[----:B------:R-:W-:Y:S01]  /*1e6f0*/  IABS R9, R2 ;  /* 0x0000000200097213 */ /* 0x000fe20000000000 */
[--C-:B------:R-:W-:Y:S01]  /*1e700*/  IMAD.IADD R3, R237, 0x1, -R4.reuse ;  /* 0x00000001ed037824 */ /* 0x100fe200078e0a04 */
[----:B------:R-:W-:Y:S01]  /*1e710*/  LOP3.LUT R231, R231, 0xfffffffd, RZ, 0xc0, !PT ;  /* 0xfffffffde7e77812 */ /* 0x000fe200078ec0ff */
[--C-:B------:R-:W-:Y:S01]  /*1e720*/  IMAD.IADD R10, R236, 0x1, -R4.reuse ;  /* 0x00000001ec0a7824 */ /* 0x100fe200078e0a04 */
[----:B------:R-:W-:Y:S01]  /*1e730*/  FSEL R13, R97, -INF , !P4 ;  /* 0xff800000610d7808 */ /* 0x000fe20006000000 */
[----:B------:R-:W-:Y:S01]  /*1e740*/  IMAD.IADD R6, R238, 0x1, -R4 ;  /* 0x00000001ee067824 */ /* 0x000fe200078e0a04 */
[----:B------:R-:W-:Y:S02]  /*1e750*/  IABS R2, R8 ;  /* 0x0000000800027213 */ /* 0x000fe40000000000 */
[----:B------:R-:W-:Y:S02]  /*1e760*/  MOV R68, R11 ;  /* 0x0000000b00447202 */ /* 0x000fe40000000f00 */
[----:B------:R-:W-:Y:S02]  /*1e770*/  ISETP.GE.OR P4, PT, R5, R241, !P3 ;  /* 0x000000f10500720c */ /* 0x000fe40005f86670 */
[----:B------:R-:W-:Y:S02]  /*1e780*/  I2FP.F32.S32 R8, R9 ;  /* 0x0000000900087245 */ /* 0x000fe40000201400 */
[----:B-1----:R-:W-:Y:S02]  /*1e790*/  FSEL R11, R94, -INF , !P1 ;  /* 0xff8000005e0b7808 */ /* 0x002fe40004800000 */
[----:B------:R-:W-:Y:S01]  /*1e7a0*/  @P0 LOP3.LUT R231, R231, 0x2, RZ, 0xfc, !PT ;  /* 0x00000002e7e70812 */ /* 0x000fe200078efcff */
[----:B------:R-:W-:Y:S01]  /*1e7b0*/  FFMA.FTZ R102, R8, -UR19, R102 ;  /* 0x8000001308667c23 */ /* 0x000fe20008010066 */
[C---:B------:R-:W-:Y:S01]  /*1e7c0*/  ISETP.GE.AND P1, PT, R5.reuse, R235, PT ;  /* 0x000000eb0500720c */ /* 0x040fe20003f26270 */
[----:B------:R-:W-:Y:S01]  /*1e7d0*/  STL [R1+0xc], R11 ;  /* 0x00000c0b01007387 */ /* 0x000fe20000100800 */
[----:B------:R-:W-:Y:S02]  /*1e7e0*/  ISETP.GE.AND P0, PT, R5, R233, PT ;  /* 0x000000e90500720c */ /* 0x000fe40003f06270 */
[----:B------:R-:W-:Y:S02]  /*1e7f0*/  FSEL R41, R95, -INF , !P2 ;  /* 0xff8000005f297808 */ /* 0x000fe40005000000 */
[----:B------:R-:W-:Y:S02]  /*1e800*/  LOP3.LUT P2, RZ, R231, 0x2, RZ, 0xc0, !PT ;  /* 0x00000002e7ff7812 */ /* 0x000fe4000784c0ff */
[C---:B------:R-:W-:Y:S02]  /*1e810*/  ISETP.GE.OR P1, PT, R5.reuse, R243, !P1 ;  /* 0x000000f30500720c */ /* 0x040fe40004f26670 */
[C---:B------:R-:W-:Y:S02]  /*1e820*/  ISETP.GE.OR P0, PT, R5.reuse, R242, !P0 ;  /* 0x000000f20500720c */ /* 0x040fe40004706670 */
[----:B------:R-:W-:Y:S02]  /*1e830*/  I2FP.F32.S32 R2, R2 ;  /* 0x0000000200027245 */ /* 0x000fe40000201400 */
[----:B------:R-:W-:Y:S02]  /*1e840*/  FSEL R14, R96, -INF , !P6 ;  /* 0xff800000600e7808 */ /* 0x000fe40007000000 */
[----:B------:R-:W-:Y:S01]  /*1e850*/  IABS R7, R3 ;  /* 0x0000000300077213 */ /* 0x000fe20000000000 */
[----:B------:R-:W-:Y:S01]  /*1e860*/  FFMA.FTZ R104, R2, -UR19, R104 ;  /* 0x8000001302687c23 */ /* 0x000fe20008010068 */
[----:B------:R-:W-:Y:S01]  /*1e870*/  ISETP.GE.AND P6, PT, R5, R234, PT ;  /* 0x000000ea0500720c */ /* 0x000fe20003fc6270 */
[----:B------:R-:W-:Y:S01]  /*1e880*/  VIADD R2, R0, 0x69 ;  /* 0x0000006900027836 */ /* 0x000fe20000000000 */
[----:B------:R-:W-:Y:S02]  /*1e890*/  FSEL R15, R99, -INF , !P2 ;  /* 0xff800000630f7808 */ /* 0x000fe40005000000 */
[----:B------:R-:W-:Y:S02]  /*1e8a0*/  LOP3.LUT R231, R231, 0xfffffffe, RZ, 0xc0, !PT ;  /* 0xfffffffee7e77812 */ /* 0x000fe400078ec0ff */
[----:B------:R-:W-:Y:S02]  /*1e8b0*/  FSEL R16, R98, -INF , !P5 ;  /* 0xff80000062107808 */ /* 0x000fe40006800000 */
[----:B------:R-:W-:Y:S02]  /*1e8c0*/  ISETP.GE.AND P2, PT, R4, R233, PT ;  /* 0x000000e90400720c */ /* 0x000fe40003f46270 */
[----:B------:R-:W-:Y:S02]  /*1e8d0*/  FSEL R12, R100, -INF , !P1 ;  /* 0xff800000640c7808 */ /* 0x000fe40004800000 */
[----:B------:R-:W-:Y:S02]  /*1e8e0*/  FSEL R102, R102, -INF , !P0 ;  /* 0xff80000066667808 */ /* 0x000fe40004000000 */
[----:B------:R-:W-:Y:S02]  /*1e8f0*/  I2FP.F32.S32 R7, R7 ;  /* 0x0000000700077245 */ /* 0x000fe40000201400 */
[C---:B------:R-:W-:Y:S02]  /*1e900*/  ISETP.GE.AND P1, PT, R4.reuse, R232, PT ;  /* 0x000000e80400720c */ /* 0x040fe40003f26270 */
[C---:B------:R-:W-:Y:S01]  /*1e910*/  ISETP.GE.AND P0, PT, R4.reuse, R234, PT ;  /* 0x000000ea0400720c */ /* 0x040fe20003f06270 */
[----:B------:R-:W-:Y:S01]  /*1e920*/  FFMA.FTZ R101, R7, -UR19, R101 ;  /* 0x8000001307657c23 */ /* 0x000fe20008010065 */
[----:B------:R-:W-:Y:S01]  /*1e930*/  ISETP.GE.AND P5, PT, R4, R235, PT ;  /* 0x000000eb0400720c */ /* 0x000fe20003fa6270 */
[----:B------:R-:W-:Y:S01]  /*1e940*/  IMAD.IADD R7, R236, 0x1, -R2 ;  /* 0x00000001ec077824 */ /* 0x000fe200078e0a02 */
[----:B------:R-:W-:Y:S01]  /*1e950*/  ISETP.GE.OR P3, PT, R5, R240, !P6 ;  /* 0x000000f00500720c */ /* 0x000fe20007766670 */
[----:B------:R-:W-:Y:S01]  /*1e960*/  IMAD.IADD R5, R239, 0x1, -R5 ;  /* 0x00000001ef057824 */ /* 0x000fe200078e0a05 */
[----:B------:R-:W-:Y:S02]  /*1e970*/  @P4 LOP3.LUT R231, R231, 0x1, RZ, 0xfc, !PT ;  /* 0x00000001e7e74812 */ /* 0x000fe400078efcff */
[C---:B------:R-:W-:Y:S02]  /*1e980*/  ISETP.GE.OR P4, PT, R4.reuse, R242, !P2 ;  /* 0x000000f20400720c */ /* 0x040fe40005786670 */
[----:B------:R-:W-:Y:S02]  /*1e990*/  IABS R3, R10 ;  /* 0x0000000a00037213 */ /* 0x000fe40000000000 */
[C---:B------:R-:W-:Y:S02]  /*1e9a0*/  ISETP.GE.OR P2, PT, R4.reuse, R241, !P1 ;  /* 0x000000f10400720c */ /* 0x040fe40004f46670 */
[C---:B------:R-:W-:Y:S02]  /*1e9b0*/  ISETP.GE.OR P6, PT, R4.reuse, R240, !P0 ;  /* 0x000000f00400720c */ /* 0x040fe400047c6670 */
[----:B------:R-:W-:Y:S01]  /*1e9c0*/  ISETP.GE.OR P5, PT, R4, R243, !P5 ;  /* 0x000000f30400720c */ /* 0x000fe20006fa6670 */
[----:B------:R-:W-:Y:S01]  /*1e9d0*/  IMAD.IADD R4, R239, 0x1, -R4 ;  /* 0x00000001ef047824 */ /* 0x000fe200078e0a04 */
[----:B------:R-:W-:Y:S02]  /*1e9e0*/  I2FP.F32.S32 R3, R3 ;  /* 0x0000000300037245 */ /* 0x000fe40000201400 */
[----:B------:R-:W-:Y:S02]  /*1e9f0*/  IABS R10, R5 ;  /* 0x00000005000a7213 */ /* 0x000fe40000000000 */
[----:B------:R-:W-:Y:S01]  /*1ea00*/  IABS R9, R4 ;  /* 0x0000000400097213 */ /* 0x000fe20000000000 */
[----:B------:R-:W-:Y:S01]  /*1ea10*/  FFMA.FTZ R105, R3, -UR19, R105 ;  /* 0x8000001303697c23 */ /* 0x000fe20008010069 */
[----:B------:R-:W-:Y:S01]  /*1ea20*/  IABS R4, R7 ;  /* 0x0000000700047213 */ /* 0x000fe20000000000 */
[----:B------:R-:W-:Y:S01]  /*1ea30*/  IMAD.MOV.U32 R7, RZ, RZ, R10 ;  /* 0x000000ffff077224 */ /* 0x000fe200078e000a */
[----:B------:R-:W-:Y:S01]  /*1ea40*/  IABS R6, R6 ;  /* 0x0000000600067213 */ /* 0x000fe20000000000 */
[----:B------:R-:W-:Y:S01]  /*1ea50*/  VIADD R3, R0, 0x68 ;  /* 0x0000006800037836 */ /* 0x000fe20000000000 */
[----:B------:R-:W-:Y:S02]  /*1ea60*/  I2FP.F32.S32 R4, R4 ;  /* 0x0000000400047245 */ /* 0x000fe40000201400 */
[----:B------:R-:W-:Y:S01]  /*1ea70*/  I2FP.F32.S32 R7, R7 ;  /* 0x0000000700077245 */ /* 0x000fe20000201400 */
[----:B------:R-:W-:Y:S01]  /*1ea80*/  IMAD.IADD R8, R239, 0x1, -R3 ;  /* 0x00000001ef087824 */ /* 0x000fe200078e0a03 */
[----:B------:R-:W-:Y:S01]  /*1ea90*/  I2FP.F32.S32 R6, R6 ;  /* 0x0000000600067245 */ /* 0x000fe20000201400 */
[----:B------:R-:W-:Y:S01]  /*1eaa0*/  FFMA.FTZ R109, R4, -UR19, R109 ;  /* 0x80000013046d7c23 */ /* 0x000fe2000801006d */
[----:B------:R-:W-:Y:S01]  /*1eab0*/  ISETP.GE.AND P0, PT, R2, R232, PT ;  /* 0x000000e80200720c */ /* 0x000fe20003f06270 */
[----:B------:R-:W-:Y:S01]  /*1eac0*/  FFMA.FTZ R106, R7, -UR19, R106 ;  /* 0x80000013076a7c23 */ /* 0x000fe2000801006a */
[----:B------:R-:W-:Y:S01]  /*1ead0*/  IABS R5, R8 ;  /* 0x0000000800057213 */ /* 0x000fe20000000000 */
[----:B------:R-:W-:Y:S01]  /*1eae0*/  FFMA.FTZ R103, R6, -UR19, R103 ;  /* 0x8000001306677c23 */ /* 0x000fe20008010067 */
[----:B------:R-:W-:Y:S01]  /*1eaf0*/  IMAD.MOV.U32 R8, RZ, RZ, R9 ;  /* 0x000000ffff087224 */ /* 0x000fe200078e0009 */
[----:B------:R-:W-:Y:S02]  /*1eb00*/  IADD3 R6, R236, -R3, RZ ;  /* 0x80000003ec067210 */ /* 0x000fe40007ffe0ff */
[----:B------:R-:W-:Y:S02]  /*1eb10*/  FSEL R219, R106, -INF , !P3 ;  /* 0xff8000006adb7808 */ /* 0x000fe40005800000 */
[----:B------:R-:W-:Y:S02]  /*1eb20*/  I2FP.F32.S32 R8, R8 ;  /* 0x0000000800087245 */ /* 0x000fe40000201400 */
[----:B------:R-:W-:Y:S02]  /*1eb30*/  IABS R6, R6 ;  /* 0x0000000600067213 */ /* 0x000fe40000000000 */
[C---:B------:R-:W-:Y:S01]  /*1eb40*/  ISETP.GE.AND P3, PT, R3.reuse, R234, PT ;  /* 0x000000ea0300720c */ /* 0x040fe20003f66270 */
[----:B------:R-:W-:Y:S01]  /*1eb50*/  FFMA.FTZ R107, R8, -UR19, R107 ;  /* 0x80000013086b7c23 */ /* 0x000fe2000801006b */
[----:B------:R-:W-:Y:S02]  /*1eb60*/  I2FP.F32.S32 R6, R6 ;  /* 0x0000000600067245 */ /* 0x000fe40000201400 */
[C---:B------:R-:W-:Y:S02]  /*1eb70*/  ISETP.GE.OR P3, PT, R3.reuse, R240, !P3 ;  /* 0x000000f00300720c */ /* 0x040fe40005f66670 */
[----:B------:R-:W-:Y:S01]  /*1eb80*/  ISETP.GE.AND P1, PT, R3, R232, PT ;  /* 0x000000e80300720c */ /* 0x000fe20003f26270 */
[----:B------:R-:W-:Y:S01]  /*1eb90*/  FFMA.FTZ R108, R6, -UR19, R108 ;  /* 0x80000013066c7c23 */ /* 0x000fe2000801006c */
[----:B------:R-:W-:Y:S01]  /*1eba0*/  FSEL R101, R101, -INF , !P5 ;  /* 0xff80000065657808 */ /* 0x000fe20006800000 */
[----:B------:R-:W-:Y:S01]  /*1ebb0*/  IMAD.IADD R6, R237, 0x1, -R3 ;  /* 0x00000001ed067824 */ /* 0x000fe200078e0a03 */
[----:B------:R-:W-:Y:S02]  /*1ebc0*/  LOP3.LUT P5, RZ, R231, 0x1, RZ, 0xc0, !PT ;  /* 0x00000001e7ff7812 */ /* 0x000fe400078ac0ff */
[----:B------:R-:W-:Y:S02]  /*1ebd0*/  ISETP.GE.OR P0, PT, R2, R241, !P0 ;  /* 0x000000f10200720c */ /* 0x000fe40004706670 */
[----:B------:R-:W-:Y:S02]  /*1ebe0*/  FSEL R217, R107, -INF , !P6 ;  /* 0xff8000006bd97808 */ /* 0x000fe40007000000 */
[----:B------:R-:W-:Y:S02]  /*1ebf0*/  I2FP.F32.S32 R5, R5 ;  /* 0x0000000500057245 */ /* 0x000fe40000201400 */
[----:B------:R-:W-:Y:S02]  /*1ec00*/  FSEL R103, R103, -INF , !P4 ;  /* 0xff80000067677808 */ /* 0x000fe40006000000 */
[----:B------:R-:W-:Y:S01]  /*1ec10*/  ISETP.GE.OR P1, PT, R3, R241, !P1 ;  /* 0x000000f10300720c */ /* 0x000fe20004f26670 */
[----:B------:R-:W-:Y:S01]  /*1ec20*/  FFMA.FTZ R110, R5, -UR19, R110 ;  /* 0x80000013056e7c23 */ /* 0x000fe2000801006e */
[----:B------:R-:W-:Y:S01]  /*1ec30*/  ISETP.GE.AND P6, PT, R3, R235, PT ;  /* 0x000000eb0300720c */ /* 0x000fe20003fc6270 */
[----:B------:R-:W-:Y:S01]  /*1ec40*/  IMAD.IADD R5, R237, 0x1, -R2 ;  /* 0x00000001ed057824 */ /* 0x000fe200078e0a02 */
[----:B------:R-:W-:Y:S02]  /*1ec50*/  ISETP.GE.AND P4, PT, R3, R233, PT ;  /* 0x000000e90300720c */ /* 0x000fe40003f86270 */
[----:B------:R-:W-:Y:S01]  /*1ec60*/  FSEL R221, R104, -INF , !P5 ;  /* 0xff80000068dd7808 */ /* 0x000fe20006800000 */
[----:B------:R-:W-:Y:S01]  /*1ec70*/  IMAD.MOV.U32 R104, RZ, RZ, R250 ;  /* 0x000000ffff687224 */ /* 0x000fe200078e00fa */
[----:B------:R-:W-:Y:S02]  /*1ec80*/  FSEL R43, R105, -INF , !P2 ;  /* 0xff800000692b7808 */ /* 0x000fe40005000000 */
[----:B------:R-:W-:Y:S01]  /*1ec90*/  FSEL R251, R109, -INF , !P0 ;  /* 0xff8000006dfb7808 */ /* 0x000fe20004000000 */
[----:B------:R-:W-:Y:S01]  /*1eca0*/  IMAD.MOV.U32 R109, RZ, RZ, R47 ;  /* 0x000000ffff6d7224 */ /* 0x000fe200078e002f */
[----:B------:R-:W-:Y:S01]  /*1ecb0*/  LOP3.LUT R231, R231, 0xfffffffd, RZ, 0xc0, !PT ;  /* 0xfffffffde7e77812 */ /* 0x000fe200078ec0ff */
[----:B------:R-:W-:Y:S01]  /*1ecc0*/  STL [R1], R43 ;  /* 0x0000002b01007387 */ /* 0x000fe20000100800 */
[----:B------:R-:W-:Y:S02]  /*1ecd0*/  IADD3 R4, R238, -R3, RZ ;  /* 0x80000003ee047210 */ /* 0x000fe40007ffe0ff */
[----:B------:R-:W-:Y:S01]  /*1ece0*/  FSEL R252, R108, -INF , !P1 ;  /* 0xff8000006cfc7808 */ /* 0x000fe20004800000 */
[----:B------:R-:W-:Y:S01]  /*1ecf0*/  STL [R1+0x120], R236 ;  /* 0x000120ec01007387 */ /* 0x000fe20000100800 */
[C---:B------:R-:W-:Y:S02]  /*1ed00*/  ISETP.GE.AND P0, PT, R2.reuse, R234, PT ;  /* 0x000000ea0200720c */ /* 0x040fe40003f06270 */
[C---:B------:R-:W-:Y:S01]  /*1ed10*/  ISETP.GE.AND P5, PT, R2.reuse, R235, PT ;  /* 0x000000eb0200720c */ /* 0x040fe20003fa6270 */
[----:B------:R1:W-:Y:S01]  /*1ed20*/  STL [R1+0x124], R237 ;  /* 0x000124ed01007387 */ /* 0x0003e20000100800 */
[C---:B------:R-:W-:Y:S02]  /*1ed30*/  ISETP.GE.AND P2, PT, R2.reuse, R233, PT ;  /* 0x000000e90200720c */ /* 0x040fe40003f46270 */
[CC--:B------:R-:W-:Y:S02]  /*1ed40*/  ISETP.GE.OR P1, PT, R3.reuse, R243.reuse, !P6 ;  /* 0x000000f30300720c */ /* 0x0c0fe40007726670 */
[----:B------:R-:W-:Y:S01]  /*1ed50*/  ISETP.GE.OR P4, PT, R3, R242, !P4 ;  /* 0x000000f20300720c */ /* 0x000fe20006786670 */
[--C-:B------:R-:W-:Y:S01]  /*1ed60*/  IMAD.IADD R3, R239, 0x1, -R2.reuse ;  /* 0x00000001ef037824 */ /* 0x100fe200078e0a02 */
[----:B------:R-:W-:Y:S02]  /*1ed70*/  IABS R9, R6 ;  /* 0x0000000600097213 */ /* 0x000fe40000000000 */
[----:B------:R-:W-:Y:S02]  /*1ed80*/  @P3 LOP3.LUT R231, R231, 0x2, RZ, 0xfc, !PT ;  /* 0x00000002e7e73812 */ /* 0x000fe400078efcff */
[----:B------:R-:W-:Y:S01]  /*1ed90*/  IABS R8, R4 ;  /* 0x0000000400087213 */ /* 0x000fe20000000000 */
[----:B------:R-:W-:Y:S01]  /*1eda0*/  IMAD.MOV.U32 R4, RZ, RZ, R9 ;  /* 0x000000ffff047224 */ /* 0x000fe200078e0009 */
[C---:B------:R-:W-:Y:S02]  /*1edb0*/  ISETP.GE.OR P3, PT, R2.reuse, R240, !P0 ;  /* 0x000000f00200720c */ /* 0x040fe40004766670 */
        /* <DEDUP_REMOVED lines=8> */
[----:B------:R-:W-:Y:S02]  /*1ee40*/  I2FP.F32.S32 R3, R4 ;  /* 0x0000000400037245 */ /* 0x000fe40000201400 */
[----:B------:R-:W-:Y:S01]  /*1ee50*/  I2FP.F32.S32 R4, R5 ;  /* 0x0000000500047245 */ /* 0x000fe20000201400 */
[----:B------:R-:W-:Y:S01]  /*1ee60*/  FFMA.FTZ R111, R2, -UR19, R111 ;  /* 0x80000013026f7c23 */ /* 0x000fe2000801006f */
[----:B------:R-:W-:Y:S01]  /*1ee70*/  I2FP.F32.S32 R5, R6 ;  /* 0x0000000600057245 */ /* 0x000fe20000201400 */
[----:B------:R-:W-:Y:S01]  /*1ee80*/  FFMA.FTZ R112, R3, -UR19, R112 ;  /* 0x8000001303707c23 */ /* 0x000fe20008010070 */
[----:B------:R-:W-:Y:S02]  /*1ee90*/  VIADD R3, R0, 0x71 ;  /* 0x0000007100037836 */ /* 0x000fe40000000000 */
[----:B------:R-:W-:Y:S01]  /*1eea0*/  FFMA.FTZ R114, R4, -UR19, R114 ;  /* 0x8000001304727c23 */ /* 0x000fe20008010072 */
[----:B------:R-:W-:Y:S01]  /*1eeb0*/  IADD3 R4, R0, 0x70, RZ ;  /* 0x0000007000047810 */ /* 0x000fe20007ffe0ff */
[----:B------:R-:W-:Y:S01]  /*1eec0*/  FFMA.FTZ R113, R5, -UR19, R113 ;  /* 0x8000001305717c23 */ /* 0x000fe20008010071 */
[----:B------:R-:W-:Y:S01]  /*1eed0*/  I2FP.F32.S32 R2, R7 ;  /* 0x0000000700027245 */ /* 0x000fe20000201400 */
[C---:B------:R-:W-:Y:S01]  /*1eee0*/  IMAD.IADD R5, R237.reuse, 0x1, -R3 ;  /* 0x00000001ed057824 */ /* 0x040fe200078e0a03 */
[C---:B------:R-:W-:Y:S01]  /*1eef0*/  ISETP.GE.AND P0, PT, R4.reuse, R235, PT ;  /* 0x000000eb0400720c */ /* 0x040fe20003f06270 */
[--C-:B------:R-:W-:Y:S01]  /*1ef00*/  IMAD.IADD R6, R237, 0x1, -R4.reuse ;  /* 0x00000001ed067824 */ /* 0x100fe200078e0a04 */
[----:B------:R-:W-:Y:S01]  /*1ef10*/  ISETP.GE.AND P2, PT, R4, R233, PT ;  /* 0x000000e90400720c */ /* 0x000fe20003f46270 */
[----:B------:R-:W-:Y:S01]  /*1ef20*/  FFMA.FTZ R115, R2, -UR19, R115 ;  /* 0x8000001302737c23 */ /* 0x000fe20008010073 */
[----:B------:R-:W-:Y:S01]  /*1ef30*/  IMAD.IADD R2, R238, 0x1, -R4 ;  /* 0x00000001ee027824 */ /* 0x000fe200078e0a04 */
[----:B------:R-:W-:Y:S01]  /*1ef40*/  IADD3 R10, R236, -R4, RZ ;  /* 0x80000004ec0a7210 */ /* 0x000fe20007ffe0ff */
[----:B------:R-:W-:Y:S01]  /*1ef50*/  IMAD.IADD R8, R238, 0x1, -R3 ;  /* 0x00000001ee087824 */ /* 0x000fe200078e0a03 */
[----:B------:R-:W-:Y:S02]  /*1ef60*/  IABS R9, R6 ;  /* 0x0000000600097213 */ /* 0x000fe40000000000 */
[----:B------:R-:W-:Y:S02]  /*1ef70*/  IABS R6, R5 ;  /* 0x0000000500067213 */ /* 0x000fe40000000000 */
[----:B------:R-:W-:Y:S02]  /*1ef80*/  IABS R7, R2 ;  /* 0x0000000200077213 */ /* 0x000fe40000000000 */
[----:B------:R-:W-:Y:S01]  /*1ef90*/  IABS R5, R8 ;  /* 0x0000000800057213 */ /* 0x000fe20000000000 */
[----:B------:R-:W-:Y:S01]  /*1efa0*/  IMAD.MOV.U32 R8, RZ, RZ, R6 ;  /* 0x000000ffff087224 */ /* 0x000fe200078e0006 */
[----:B------:R-:W-:Y:S02]  /*1efb0*/  I2FP.F32.S32 R9, R9 ;  /* 0x0000000900097245 */ /* 0x000fe40000201400 */
[----:B------:R-:W-:Y:S02]  /*1efc0*/  I2FP.F32.S32 R6, R7 ;  /* 0x0000000700067245 */ /* 0x000fe40000201400 */
[----:B------:R-:W-:Y:S01]  /*1efd0*/  FSEL R112, R112, -INF , !P1 ;  /* 0xff80000070707808 */ /* 0x000fe20004800000 */
[----:B------:R-:W-:Y:S01]  /*1efe0*/  FFMA.FTZ R116, R9, -UR19, R116 ;  /* 0x8000001309747c23 */ /* 0x000fe20008010074 */
[----:B------:R-:W-:Y:S01]  /*1eff0*/  I2FP.F32.S32 R5, R5 ;  /* 0x0000000500057245 */ /* 0x000fe20000201400 */
[----:B------:R-:W-:Y:S01]  /*1f000*/  FFMA.FTZ R118, R6, -UR19, R118 ;  /* 0x8000001306767c23 */ /* 0x000fe20008010076 */
[----:B------:R-:W-:Y:S02]  /*1f010*/  I2FP.F32.S32 R8, R8 ;  /* 0x0000000800087245 */ /* 0x000fe40000201400 */
[----:B------:R-:W-:Y:S01]  /*1f020*/  ISETP.GE.OR P1, PT, R4, R243, !P0 ;  /* 0x000000f30400720c */ /* 0x000fe20004726670 */
[----:B------:R-:W-:Y:S01]  /*1f030*/  FFMA.FTZ R119, R5, -UR19, R119 ;  /* 0x8000001305777c23 */ /* 0x000fe20008010077 */
[----:B------:R-:W-:Y:S01]  /*1f040*/  FSEL R114, R114, -INF , !P4 ;  /* 0xff80000072727808 */ /* 0x000fe20006000000 */
[----:B------:R-:W-:Y:S01]  /*1f050*/  FFMA.FTZ R117, R8, -UR19, R117 ;  /* 0x8000001308757c23 */ /* 0x000fe20008010075 */
[C---:B------:R-:W-:Y:S01]  /*1f060*/  ISETP.GE.AND P4, PT, R3.reuse, R235, PT ;  /* 0x000000eb0300720c */ /* 0x040fe20003f86270 */
[--C-:B------:R-:W-:Y:S01]  /*1f070*/  IMAD.IADD R5, R236, 0x1, -R3.reuse ;  /* 0x00000001ec057824 */ /* 0x100fe200078e0a03 */
[----:B------:R-:W-:Y:S02]  /*1f080*/  ISETP.GE.OR P2, PT, R4, R242, !P2 ;  /* 0x000000f20400720c */ /* 0x000fe40005746670 */
[----:B------:R-:W-:Y:S02]  /*1f090*/  ISETP.GE.AND P0, PT, R3, R233, PT ;  /* 0x000000e90300720c */ /* 0x000fe40003f06270 */
[----:B------:R-:W-:Y:S02]  /*1f0a0*/  IABS R2, R10 ;  /* 0x0000000a00027213 */ /* 0x000fe40000000000 */
[----:B------:R-:W-:Y:S02]  /*1f0b0*/  FSEL R116, R116, -INF , !P1 ;  /* 0xff80000074747808 */ /* 0x000fe40004800000 */
[----:B------:R-:W-:Y:S02]  /*1f0c0*/  FSEL R113, R113, -INF , !P5 ;  /* 0xff80000071717808 */ /* 0x000fe40006800000 */
[C---:B------:R-:W-:Y:S02]  /*1f0d0*/  ISETP.GE.OR P1, PT, R3.reuse, R243, !P4 ;  /* 0x000000f30300720c */ /* 0x040fe40006726670 */
[----:B------:R-:W-:Y:S02]  /*1f0e0*/  FSEL R118, R118, -INF , !P2 ;  /* 0xff80000076767808 */ /* 0x000fe40005000000 */
[----:B------:R-:W-:Y:S02]  /*1f0f0*/  ISETP.GE.OR P0, PT, R3, R242, !P0 ;  /* 0x000000f20300720c */ /* 0x000fe40004706670 */
[----:B------:R-:W-:Y:S02]  /*1f100*/  I2FP.F32.S32 R2, R2 ;  /* 0x0000000200027245 */ /* 0x000fe40000201400 */
[C---:B------:R-:W-:Y:S02]  /*1f110*/  ISETP.GE.AND P5, PT, R4.reuse, R232, PT ;  /* 0x000000e80400720c */ /* 0x040fe40003fa6270 */
[----:B------:R-:W-:Y:S01]  /*1f120*/  ISETP.GE.AND P2, PT, R4, R234, PT ;  /* 0x000000ea0400720c */ /* 0x000fe20003f46270 */
[----:B------:R-:W-:Y:S01]  /*1f130*/  FFMA.FTZ R120, R2, -UR19, R120 ;  /* 0x8000001302787c23 */ /* 0x000fe20008010078 */
[----:B------:R-:W-:Y:S01]  /*1f140*/  FSEL R115, R115, -INF , !P6 ;  /* 0xff80000073737808 */ /* 0x000fe20007000000 */
[C---:B------:R-:W-:Y:S01]  /*1f150*/  VIADD R2, R0.reuse, 0x78 ;  /* 0x0000007800027836 */ /* 0x040fe20000000000 */
[----:B------:R-:W-:Y:S01]  /*1f160*/  FSEL R117, R117, -INF , !P1 ;  /* 0xff80000075757808 */ /* 0x000fe20004800000 */
[----:B------:R-:W-:Y:S01]  /*1f170*/  VIADD R0, R0, 0x79 ;  /* 0x0000007900007836 */ /* 0x000fe20000000000 */
[----:B------:R-:W-:Y:S02]  /*1f180*/  FSEL R119, R119, -INF , !P0 ;  /* 0xff80000077777808 */ /* 0x000fe40004000000 */
[C---:B------:R-:W-:Y:S02]  /*1f190*/  ISETP.GE.AND P1, PT, R3.reuse, R232, PT ;  /* 0x000000e80300720c */ /* 0x040fe40003f26270 */
[----:B------:R-:W-:Y:S02]  /*1f1a0*/  ISETP.GE.AND P0, PT, R3, R234, PT ;  /* 0x000000ea0300720c */ /* 0x000fe40003f06270 */
[CC--:B------:R-:W-:Y:S02]  /*1f1b0*/  ISETP.GE.OR P4, PT, R4.reuse, R241.reuse, !P5 ;  /* 0x000000f10400720c */ /* 0x0c0fe40006f86670 */
[-C--:B------:R-:W-:Y:S01]  /*1f1c0*/  ISETP.GE.OR P6, PT, R4, R240.reuse, !P2 ;  /* 0x000000f00400720c */ /* 0x080fe200057c6670 */
[----:B------:R-:W-:Y:S01]  /*1f1d0*/  IMAD.IADD R4, R239, 0x1, -R4 ;  /* 0x00000001ef047824 */ /* 0x000fe200078e0a04 */
[C---:B------:R-:W-:Y:S02]  /*1f1e0*/  ISETP.GE.OR P5, PT, R3.reuse, R240, !P0 ;  /* 0x000000f00300720c */ /* 0x040fe400047a6670 */
[----:B------:R-:W-:Y:S01]  /*1f1f0*/  ISETP.GE.OR P2, PT, R3, R241, !P1 ;  /* 0x000000f10300720c */ /* 0x000fe20004f46670 */
[----:B------:R-:W-:Y:S01]  /*1f200*/  IMAD.IADD R3, R239, 0x1, -R3 ;  /* 0x00000001ef037824 */ /* 0x000fe200078e0a03 */
[----:B------:R-:W-:Y:S02]  /*1f210*/  IABS R6, R4 ;  /* 0x0000000400067213 */ /* 0x000fe40000000000 */
[----:B------:R-:W-:Y:S02]  /*1f220*/  IADD3 R4, R236, -R2, RZ ;  /* 0x80000002ec047210 */ /* 0x000fe40007ffe0ff */
[----:B------:R-:W-:Y:S02]  /*1f230*/  IABS R5, R5 ;  /* 0x0000000500057213 */ /* 0x000fe40000000000 */
[----:B------:R-:W-:Y:S02]  /*1f240*/  IABS R7, R3 ;  /* 0x0000000300077213 */ /* 0x000fe40000000000 */
[----:B------:R-:W-:Y:S02]  /*1f250*/  IABS R3, R4 ;  /* 0x0000000400037213 */ /* 0x000fe40000000000 */
[----:B------:R-:W-:Y:S02]  /*1f260*/  I2FP.F32.S32 R4, R5 ;  /* 0x0000000500047245 */ /* 0x000fe40000201400 */
[----:B------:R-:W-:Y:S02]  /*1f270*/  I2FP.F32.S32 R5, R6 ;  /* 0x0000000600057245 */ /* 0x000fe40000201400 */
[----:B------:R-:W-:Y:S01]  /*1f280*/  I2FP.F32.S32 R6, R7 ;  /* 0x0000000700067245 */ /* 0x000fe20000201400 */
[----:B------:R-:W-:Y:S01]  /*1f290*/  FFMA.FTZ R121, R4, -UR19, R121 ;  /* 0x8000001304797c23 */ /* 0x000fe20008010079 */
[----:B------:R-:W-:Y:S02]  /*1f2a0*/  IMAD.IADD R4, R237, 0x1, -R2 ;  /* 0x00000001ed047824 */ /* 0x000fe400078e0a02 */
[----:B------:R-:W-:Y:S01]  /*1f2b0*/  FFMA.FTZ R122, R5, -UR19, R122 ;  /* 0x80000013057a7c23 */ /* 0x000fe2000801007a */
[----:B------:R-:W-:Y:S02]  /*1f2c0*/  IMAD.IADD R5, R236, 0x1, -R0 ;  /* 0x00000001ec057824 */ /* 0x000fe400078e0a00 */
[----:B------:R-:W-:Y:S01]  /*1f2d0*/  FFMA.FTZ R123, R6, -UR19, R123 ;  /* 0x80000013067b7c23 */ /* 0x000fe2000801007b */
[----:B------:R-:W-:Y:S01]  /*1f2e0*/  I2FP.F32.S32 R3, R3 ;  /* 0x0000000300037245 */ /* 0x000fe20000201400 */
[C---:B------:R-:W-:Y:S01]  /*1f2f0*/  IMAD.IADD R6, R238.reuse, 0x1, -R2 ;  /* 0x00000001ee067824 */ /* 0x040fe200078e0a02 */
[----:B------:R-:W-:Y:S02]  /*1f300*/  IABS R4, R4 ;  /* 0x0000000400047213 */ /* 0x000fe40000000000 */
[----:B------:R-:W-:Y:S01]  /*1f310*/  IABS R5, R5 ;  /* 0x0000000500057213 */ /* 0x000fe20000000000 */
[----:B------:R-:W-:Y:S01]  /*1f320*/  FFMA.FTZ R124, R3, -UR19, R124 ;  /* 0x80000013037c7c23 */ /* 0x000fe2000801007c */
[----:B------:R-:W-:Y:S01]  /*1f330*/  IABS R3, R6 ;  /* 0x0000000600037213 */ /* 0x000fe20000000000 */
[--C-:B------:R-:W-:Y:S01]  /*1f340*/  IMAD.IADD R6, R237, 0x1, -R0.reuse ;  /* 0x00000001ed067824 */ /* 0x100fe200078e0a00 */
[----:B------:R-:W-:Y:S02]  /*1f350*/  MOV R7, R4 ;  /* 0x0000000400077202 */ /* 0x000fe40000000f00 */
[----:B------:R-:W-:Y:S01]  /*1f360*/  I2FP.F32.S32 R4, R5 ;  /* 0x0000000500047245 */ /* 0x000fe20000201400 */
[----:B------:R-:W-:Y:S01]  /*1f370*/  IMAD.IADD R5, R238, 0x1, -R0 ;  /* 0x00000001ee057824 */ /* 0x000fe200078e0a00 */
[----:B------:R-:W-:Y:S02]  /*1f380*/  IABS R6, R6 ;  /* 0x0000000600067213 */ /* 0x000fe40000000000 */
[----:B------:R-:W-:Y:S01]  /*1f390*/  I2FP.F32.S32 R8, R7 ;  /* 0x0000000700087245 */ /* 0x000fe20000201400 */
[----:B------:R-:W-:Y:S01]  /*1f3a0*/  FFMA.FTZ R125, R4, -UR19, R125 ;  /* 0x80000013047d7c23 */ /* 0x000fe2000801007d */
[----:B------:R-:W-:Y:S01]  /*1f3b0*/  I2FP.F32.S32 R7, R3 ;  /* 0x0000000300077245 */ /* 0x000fe20000201400 */
[----:B------:R-:W-:Y:S01]  /*1f3c0*/  IMAD.MOV.U32 R4, RZ, RZ, R6 ;  /* 0x000000ffff047224 */ /* 0x000fe200078e0006 */
[----:B------:R-:W-:Y:S01]  /*1f3d0*/  IABS R3, R5 ;  /* 0x0000000500037213 */ /* 0x000fe20000000000 */
[----:B------:R-:W-:Y:S01]  /*1f3e0*/  FFMA.FTZ R128, R8, -UR19, R128 ;  /* 0x8000001308807c23 */ /* 0x000fe20008010080 */
[----:B------:R-:W-:Y:S01]  /*1f3f0*/  FMNMX.FTZ R5, R247, R133, !PT ;  /* 0x00000085f7057209 */ /* 0x000fe20007810000 */
[----:B------:R-:W-:Y:S01]  /*1f400*/  FFMA.FTZ R130, R7, -UR19, R130 ;  /* 0x8000001307827c23 */ /* 0x000fe20008010082 */
[----:B------:R-:W-:Y:S02]  /*1f410*/  I2FP.F32.S32 R3, R3 ;  /* 0x0000000300037245 */ /* 0x000fe40000201400 */
[----:B------:R-:W-:Y:S02]  /*1f420*/  I2FP.F32.S32 R4, R4 ;  /* 0x0000000400047245 */ /* 0x000fe40000201400 */
        /* <DEDUP_REMOVED lines=83> */
[----:B------:R-:W-:Y:S02]  /*1f960*/  ISETP.GE.AND P1, PT, R2, R232, PT ;  /* 0x000000e80200720c */ /* 0x000fe40003f26270 */
[----:B------:R-:W-:Y:S02]  /*1f970*/  FMNMX.FTZ R3, R44, R3, !PT ;  /* 0x000000032c037209 */ /* 0x000fe40007810000 */
[----:B------:R-:W-:Y:S02]  /*1f980*/  FMNMX.FTZ R4, R224, R4, !PT ;  /* 0x00000004e0047209 */ /* 0x000fe40007810000 */
[----:B------:R-:W-:Y:S02]  /*1f990*/  FMNMX.FTZ R5, R15, R5, !PT ;  /* 0x000000050f057209 */ /* 0x000fe40007810000 */
[----:B------:R-:W-:Y:S02]  /*1f9a0*/  FMNMX.FTZ R7, R12, R7, !PT ;  /* 0x000000070c077209 */ /* 0x000fe40007810000 */
[----:B------:R-:W-:Y:S02]  /*1f9b0*/  ISETP.GE.AND P0, PT, R0, R232, PT ;  /* 0x000000e80000720c */ /* 0x000fe40003f06270 */
[----:B------:R-:W-:Y:S02]  /*1f9c0*/  FMNMX.FTZ R3, R171, R3, !PT ;  /* 0x00000003ab037209 */ /* 0x000fe40007810000 */
[----:B------:R-:W-:Y:S02]  /*1f9d0*/  ISETP.GE.OR P1, PT, R2, R241, !P1 ;  /* 0x000000f10200720c */ /* 0x000fe40004f26670 */
[----:B------:R-:W-:Y:S02]  /*1f9e0*/  FMNMX.FTZ R4, R92, R4, !PT ;  /* 0x000000045c047209 */ /* 0x000fe40007810000 */
[----:B------:R-:W-:Y:S02]  /*1f9f0*/  FMNMX.FTZ R5, R102, R5, !PT ;  /* 0x0000000566057209 */ /* 0x000fe40007810000 */
[----:B------:R-:W-:Y:S02]  /*1fa00*/  FMNMX.FTZ R7, R101, R7, !PT ;  /* 0x0000000765077209 */ /* 0x000fe40007810000 */
[----:B------:R-:W-:Y:S02]  /*1fa10*/  ISETP.GE.OR P0, PT, R0, R241, !P0 ;  /* 0x000000f10000720c */ /* 0x000fe40004706670 */
[----:B------:R-:W-:Y:S02]  /*1fa20*/  FMNMX.FTZ R3, R109, R3, !PT ;  /* 0x000000036d037209 */ /* 0x000fe40007810000 */
[----:B------:R-:W-:Y:S02]  /*1fa30*/  FSEL R204, R124, -INF , !P1 ;  /* 0xff8000007ccc7808 */ /* 0x000fe40004800000 */
[----:B------:R-:W-:Y:S02]  /*1fa40*/  FMNMX.FTZ R4, R221, R4, !PT ;  /* 0x00000004dd047209 */ /* 0x000fe40007810000 */
[----:B------:R-:W-:Y:S02]  /*1fa50*/  ISETP.GE.AND P1, PT, R2, R235, PT ;  /* 0x000000eb0200720c */ /* 0x000fe40003f26270 */
[----:B------:R-:W-:Y:S02]  /*1fa60*/  FMNMX.FTZ R5, R103, R5, !PT ;  /* 0x0000000567057209 */ /* 0x000fe40007810000 */
[----:B------:R-:W-:Y:S02]  /*1fa70*/  FMNMX.FTZ R7, R112, R7, !PT ;  /* 0x0000000770077209 */ /* 0x000fe40007810000 */
[----:B------:R-:W-:Y:S02]  /*1fa80*/  FSEL R203, R125, -INF , !P0 ;  /* 0xff8000007dcb7808 */ /* 0x000fe40004000000 */
[----:B------:R-:W-:Y:S02]  /*1fa90*/  FMNMX.FTZ R3, R170, R3, !PT ;  /* 0x00000003aa037209 */ /* 0x000fe40007810000 */
[C---:B------:R-:W-:Y:S02]  /*1faa0*/  ISETP.GE.AND P0, PT, R2.reuse, R233, PT ;  /* 0x000000e90200720c */ /* 0x040fe40003f06270 */
[----:B------:R-:W-:Y:S02]  /*1fab0*/  ISETP.GE.OR P1, PT, R2, R243, !P1 ;  /* 0x000000f30200720c */ /* 0x000fe40004f26670 */
[----:B------:R-:W-:Y:S02]  /*1fac0*/  FMNMX.FTZ R4, R43, R4, !PT ;  /* 0x000000042b047209 */ /* 0x000fe40007810000 */
[----:B------:R-:W-:Y:S02]  /*1fad0*/  FMNMX.FTZ R5, R114, R5, !PT ;  /* 0x0000000572057209 */ /* 0x000fe40007810000 */
[----:B------:R-:W-:Y:S02]  /*1fae0*/  FMNMX.FTZ R7, R113, R7, !PT ;  /* 0x0000000771077209 */ /* 0x000fe40007810000 */
[----:B------:R-:W-:Y:S02]  /*1faf0*/  FMNMX.FTZ R3, R227, R3, !PT ;  /* 0x00000003e3037209 */ /* 0x000fe40007810000 */
[----:B------:R-:W-:Y:S02]  /*1fb00*/  ISETP.GE.OR P0, PT, R2, R242, !P0 ;  /* 0x000000f20200720c */ /* 0x000fe40004706670 */
[----:B------:R-:W-:Y:S02]  /*1fb10*/  FSEL R128, R128, -INF , !P1 ;  /* 0xff80000080807808 */ /* 0x000fe40004800000 */
[----:B------:R-:W-:Y:S02]  /*1fb20*/  FMNMX.FTZ R5, R115, R5, !PT ;  /* 0x0000000573057209 */ /* 0x000fe40007810000 */
[----:B------:R-:W-:Y:S02]  /*1fb30*/  FMNMX.FTZ R4, R252, R4, !PT ;  /* 0x00000004fc047209 */ /* 0x000fe40007810000 */
[----:B------:R-:W-:Y:S02]  /*1fb40*/  ISETP.GE.AND P1, PT, R0, R235, PT ;  /* 0x000000eb0000720c */ /* 0x000fe40003f26270 */
[----:B------:R-:W-:Y:S02]  /*1fb50*/  FMNMX.FTZ R7, R116, R7, !PT ;  /* 0x0000000774077209 */ /* 0x000fe40007810000 */
[----:B------:R-:W-:Y:S02]  /*1fb60*/  FMNMX.FTZ R3, R29, R3, !PT ;  /* 0x000000031d037209 */ /* 0x000fe40007810000 */
[----:B------:R-:W-:Y:S02]  /*1fb70*/  FSEL R130, R130, -INF , !P0 ;  /* 0xff80000082827808 */ /* 0x000fe40004000000 */
[----:B------:R-:W-:Y:S02]  /*1fb80*/  FSEL R207, R120, -INF , !P4 ;  /* 0xff80000078cf7808 */ /* 0x000fe40006000000 */
[----:B------:R-:W-:Y:S02]  /*1fb90*/  FMNMX.FTZ R5, R118, R5, !PT ;  /* 0x0000000576057209 */ /* 0x000fe40007810000 */
[C---:B------:R-:W-:Y:S02]  /*1fba0*/  ISETP.GE.AND P0, PT, R0.reuse, R233, PT ;  /* 0x000000e90000720c */ /* 0x040fe40003f06270 */
[----:B------:R-:W-:Y:S02]  /*1fbb0*/  FMNMX.FTZ R4, R251, R4, !PT ;  /* 0x00000004fb047209 */ /* 0x000fe40007810000 */
[C---:B------:R-:W-:Y:S02]  /*1fbc0*/  ISETP.GE.OR P1, PT, R0.reuse, R243, !P1 ;  /* 0x000000f30000720c */ /* 0x040fe40004f26670 */
[----:B------:R-:W-:Y:S02]  /*1fbd0*/  FMNMX.FTZ R7, R117, R7, !PT ;  /* 0x0000000775077209 */ /* 0x000fe40007810000 */
[----:B------:R-:W-:Y:S02]  /*1fbe0*/  FMNMX.FTZ R3, R229, R3, !PT ;  /* 0x00000003e5037209 */ /* 0x000fe40007810000 */
[----:B------:R-:W-:Y:S02]  /*1fbf0*/  FSEL R206, R121, -INF , !P2 ;  /* 0xff80000079ce7808 */ /* 0x000fe40005000000 */
[----:B------:R-:W-:Y:S02]  /*1fc00*/  FMNMX.FTZ R4, R207, R4, !PT ;  /* 0x00000004cf047209 */ /* 0x000fe40007810000 */
[----:B------:R-:W-:Y:S02]  /*1fc10*/  FMNMX.FTZ R5, R119, R5, !PT ;  /* 0x0000000577057209 */ /* 0x000fe40007810000 */
[----:B------:R-:W-:Y:S02]  /*1fc20*/  ISETP.GE.OR P0, PT, R0, R242, !P0 ;  /* 0x000000f20000720c */ /* 0x000fe40004706670 */
[----:B------:R-:W-:Y:S02]  /*1fc30*/  FSEL R129, R129, -INF , !P1 ;  /* 0xff80000081817808 */ /* 0x000fe40004800000 */
[----:B------:R-:W-:Y:S02]  /*1fc40*/  FMNMX.FTZ R7, R128, R7, !PT ;  /* 0x0000000780077209 */ /* 0x000fe40007810000 */
[----:B------:R-:W-:Y:S02]  /*1fc50*/  ISETP.GE.AND P1, PT, R2, R234, PT ;  /* 0x000000ea0200720c */ /* 0x000fe40003f26270 */
[----:B------:R-:W-:Y:S02]  /*1fc60*/  FMNMX.FTZ R3, R230, R3, !PT ;  /* 0x00000003e6037209 */ /* 0x000fe40007810000 */
[----:B------:R-:W-:Y:S02]  /*1fc70*/  FSEL R131, R131, -INF , !P0 ;  /* 0xff80000083837808 */ /* 0x000fe40004000000 */
[----:B------:R-:W-:Y:S02]  /*1fc80*/  FMNMX.FTZ R6, R206, R4, !PT ;  /* 0x00000004ce067209 */ /* 0x000fe40007810000 */
[----:B------:R-:W-:Y:S02]  /*1fc90*/  FMNMX.FTZ R5, R130, R5, !PT ;  /* 0x0000000582057209 */ /* 0x000fe40007810000 */
[----:B------:R-:W-:Y:S01]  /*1fca0*/  FMNMX.FTZ R4, R129, R7, !PT ;  /* 0x0000000781047209 */ /* 0x000fe20007810000 */
[----:B------:R-:W-:Y:S01]  /*1fcb0*/  IMAD.IADD R7, R239, 0x1, -R2 ;  /* 0x00000001ef077824 */ /* 0x000fe200078e0a02 */
[----:B------:R-:W-:Y:S02]  /*1fcc0*/  ISETP.GE.OR P1, PT, R2, R240, !P1 ;  /* 0x000000f00200720c */ /* 0x000fe40004f26670 */
[----:B------:R-:W-:Y:S01]  /*1fcd0*/  FMNMX.FTZ R2, R222, R3, !PT ;  /* 0x00000003de027209 */ /* 0x000fe20007810000 */
[----:B------:R-:W-:Y:S01]  /*1fce0*/  SHFL.BFLY PT, R8, R4, 0x2, 0x1f ;  /* 0x0c401f0004087f89 */ /* 0x000fe200000e0000 */
[----:B------:R-:W-:Y:S02]  /*1fcf0*/  FMNMX.FTZ R3, R131, R5, !PT ;  /* 0x0000000583037209 */ /* 0x000fe40007810000 */
[----:B------:R-:W-:Y:S02]  /*1fd00*/  FMNMX.FTZ R6, R204, R6, !PT ;  /* 0x00000006cc067209 */ /* 0x000fe40007810000 */
[----:B------:R-:W-:Y:S03]  /*1fd10*/  ISETP.GE.AND P0, PT, R0, R234, PT ;  /* 0x000000ea0000720c */ /* 0x000fe60003f06270 */
[----:B------:R-:W2:Y:S01]  /*1fd20*/  SHFL.BFLY PT, R9, R3, 0x2, 0x1f ;  /* 0x0c401f0003097f89 */ /* 0x000ea200000e0000 */
[----:B------:R-:W-:Y:S02]  /*1fd30*/  FMNMX.FTZ R5, R40, R2, !PT ;  /* 0x0000000228057209 */ /* 0x000fe40007810000 */
[----:B------:R-:W-:Y:S01]  /*1fd40*/  FMNMX.FTZ R2, R203, R6, !PT ;  /* 0x00000006cb027209 */ /* 0x000fe20007810000 */
[----:B------:R-:W-:Y:S01]  /*1fd50*/  IMAD.IADD R6, R239, 0x1, -R0 ;  /* 0x00000001ef067824 */ /* 0x000fe200078e0a00 */
[----:B------:R-:W-:Y:S02]  /*1fd60*/  ISETP.GE.OR P0, PT, R0, R240, !P0 ;  /* 0x000000f00000720c */ /* 0x000fe40004706670 */
[----:B------:R-:W-:Y:S01]  /*1fd70*/  FMNMX.FTZ R0, R11, R5, !PT ;  /* 0x000000050b007209 */ /* 0x000fe20007810000 */
[----:B------:R-:W3:Y:S01]  /*1fd80*/  SHFL.BFLY PT, R69, R2, 0x2, 0x1f ;  /* 0x0c401f0002457f89 */ /* 0x000ee200000e0000 */
[----:B------:R-:W-:Y:S02]  /*1fd90*/  LOP3.LUT P4, RZ, R231, 0x2, RZ, 0xc0, !PT ;  /* 0x00000002e7ff7812 */ /* 0x000fe4000788c0ff */
[----:B------:R-:W-:Y:S02]  /*1fda0*/  FMNMX.FTZ R0, R41, R0, !PT ;  /* 0x0000000029007209 */ /* 0x000fe40007810000 */
[----:B------:R-:W-:Y:S01]  /*1fdb0*/  FSEL R250, R110, -INF , !P4 ;  /* 0xff8000006efa7808 */ /* 0x000fe20006000000 */
[----:B------:R-:W-:Y:S01]  /*1fdc0*/  IMAD.MOV.U32 R110, RZ, RZ, R58 ;  /* 0x000000ffff6e7224 */ /* 0x000fe200078e003a */
[----:B------:R-:W-:Y:S02]  /*1fdd0*/  FMNMX.FTZ R0, R219, R0, !PT ;  /* 0x00000000db007209 */ /* 0x000fe40007810000 */
[----:B------:R-:W-:Y:S02]  /*1fde0*/  IABS R5, R7 ;  /* 0x0000000700057213 */ /* 0x000fe40000000000 */
[----:B------:R-:W-:Y:S02]  /*1fdf0*/  FMNMX.FTZ R0, R217, R0, !PT ;  /* 0x00000000d9007209 */ /* 0x000fe40007810000 */
[----:B-1----:R-:W-:Y:S02]  /*1fe00*/  FSEL R237, R111, -INF , !P3 ;  /* 0xff8000006fed7808 */ /* 0x002fe40005800000 */
[----:B------:R-:W-:Y:S02]  /*1fe10*/  FMNMX.FTZ R0, R250, R0, !PT ;  /* 0x00000000fa007209 */ /* 0x000fe40007810000 */
[----:B------:R-:W-:Y:S02]  /*1fe20*/  I2FP.F32.S32 R5, R5 ;  /* 0x0000000500057245 */ /* 0x000fe40000201400 */
[----:B------:R-:W-:Y:S02]  /*1fe30*/  IABS R6, R6 ;  /* 0x0000000600067213 */ /* 0x000fe40000000000 */
[----:B------:R-:W-:Y:S01]  /*1fe40*/  FMNMX.FTZ R0, R237, R0, !PT ;  /* 0x00000000ed007209 */ /* 0x000fe20007810000 */
[----:B------:R-:W-:Y:S01]  /*1fe50*/  FFMA.FTZ R126, R5, -UR19, R126 ;  /* 0x80000013057e7c23 */ /* 0x000fe2000801007e */
[----:B------:R-:W-:Y:S01]  /*1fe60*/  FSEL R29, R122, -INF , !P6 ;  /* 0xff8000007a1d7808 */ /* 0x000fe20007000000 */
[----:B------:R-:W-:Y:S01]  /*1fe70*/  IMAD.MOV.U32 R122, RZ, RZ, R57 ;  /* 0x000000ffff7a7224 */ /* 0x000fe200078e0039 */
[----:B--2---:R-:W-:Y:S02]  /*1fe80*/  FMNMX.FTZ R3, R3, R9, !PT ;  /* 0x0000000903037209 */ /* 0x004fe40007810000 */
[----:B------:R-:W-:Y:S02]  /*1fe90*/  I2FP.F32.S32 R6, R6 ;  /* 0x0000000600067245 */ /* 0x000fe40000201400 */
[----:B------:R-:W-:Y:S01]  /*1fea0*/  FSEL R220, R123, -INF , !P5 ;  /* 0xff8000007bdc7808 */ /* 0x000fe20006800000 */
[----:B------:R-:W1:Y:S01]  /*1feb0*/  SHFL.BFLY PT, R70, R3, 0x1, 0x1f ;  /* 0x0c201f0003467f89 */ /* 0x000e6200000e0000 */
[----:B------:R-:W-:Y:S01]  /*1fec0*/  FMNMX.FTZ R0, R29, R0, !PT ;  /* 0x000000001d007209 */ /* 0x000fe20007810000 */
[----:B------:R-:W-:Y:S01]  /*1fed0*/  FFMA.FTZ R127, R6, -UR19, R127 ;  /* 0x80000013067f7c23 */ /* 0x000fe2000801007f */
[----:B------:R-:W-:Y:S02]  /*1fee0*/  FSEL R47, R126, -INF , !P1 ;  /* 0xff8000007e2f7808 */ /* 0x000fe40004800000 */
[----:B------:R-:W-:Y:S02]  /*1fef0*/  FMNMX.FTZ R0, R220, R0, !PT ;  /* 0x00000000dc007209 */ /* 0x000fe40007810000 */
[----:B------:R-:W-:Y:S02]  /*1ff00*/  FSEL R72, R127, -INF , !P0 ;  /* 0xff8000007f487808 */ /* 0x000fe40004000000 */
[----:B------:R-:W-:Y:S02]  /*1ff10*/  FMNMX.FTZ R0, R47, R0, !PT ;  /* 0x000000002f007209 */ /* 0x000fe40007810000 */
[----:B------:R-:W-:Y:S02]  /*1ff20*/  FMNMX.FTZ R4, R4, R8, !PT ;  /* 0x0000000804047209 */ /* 0x000fe40007810000 */
        /* <DEDUP_REMOVED lines=24> */
[C---:B------:R-:W-:Y:S01]  /*200b0*/  FMUL.FTZ R5, R71.reuse, UR4 ;  /* 0x0000000447057c20 */ /* 0x040fe20008410000 */
[----:B------:R-:W-:Y:S01]  /*200c0*/  FSETP.NEU.FTZ.AND P2, PT, R71, -INF , PT ;  /* 0xff8000004700780b */ /* 0x000fe20003f5d000 */
[--C-:B------:R-:W-:Y:S01]  /*200d0*/  FFMA.FTZ R131, R131, UR4, -R7.reuse ;  /* 0x0000000483837c23 */ /* 0x100fe20008010807 */
[----:B----4-:R-:W-:Y:S01]  /*200e0*/  FMNMX.FTZ R69, R69, R6, !PT ;  /* 0x0000000645457209 */ /* 0x010fe20007810000 */
[--C-:B------:R-:W-:Y:S01]  /*200f0*/  FFMA.FTZ R59, R34, UR4, -R7.reuse ;  /* 0x00000004223b7c23 */ /* 0x100fe20008010807 */
[----:B------:R-:W-:Y:S01]  /*20100*/  FSEL R5, R5, RZ, P2 ;  /* 0x000000ff05057208 */ /* 0x000fe20001000000 */
[--C-:B------:R-:W-:Y:S01]  /*20110*/  FFMA.FTZ R120, R55, UR4, -R7.reuse ;  /* 0x0000000437787c23 */ /* 0x100fe20008010807 */
[C---:B------:R-:W-:Y:S01]  /*20120*/  FSETP.NEU.FTZ.AND P0, PT, R69.reuse, -INF , PT ;  /* 0xff8000004500780b */ /* 0x040fe20003f1d000 */
[----:B------:R-:W-:Y:S01]  /*20130*/  FMUL.FTZ R73, R69, UR4 ;  /* 0x0000000445497c20 */ /* 0x000fe20008410000 */
[----:B------:R-:W-:Y:S01]  /*20140*/  FFMA.FTZ R127, R19, UR4, -R7 ;  /* 0x00000004137f7c23 */ /* 0x000fe20008010807 */
[--C-:B------:R-:W-:Y:S01]  /*20150*/  FFMA.FTZ R3, R209, UR4, -R5.reuse ;  /* 0x00000004d1037c23 */ /* 0x100fe20008010805 */
[--C-:B------:R-:W-:Y:S01]  /*20160*/  FFMA.FTZ R89, R32, UR4, -R5.reuse ;  /* 0x0000000420597c23 */ /* 0x100fe20008010805 */
[--C-:B------:R-:W-:Y:S01]  /*20170*/  FFMA.FTZ R88, R33, UR4, -R5.reuse ;  /* 0x0000000421587c23 */ /* 0x100fe20008010805 */
[----:B------:R-:W-:Y:S01]  /*20180*/  FSEL R73, R73, RZ, P0 ;  /* 0x000000ff49497208 */ /* 0x000fe20000000000 */
[----:B------:R2:W-:Y:S01]  /*20190*/  MUFU.EX2 R76, R3 ;  /* 0x00000003004c7308 */ /* 0x0005e20000000800 */
[--C-:B------:R-:W-:Y:S01]  /*201a0*/  FFMA.FTZ R6, R201, UR4, -R5.reuse ;  /* 0x00000004c9067c23 */ /* 0x100fe20008010805 */
[----:B------:R-:W-:Y:S01]  /*201b0*/  FFMA.FTZ R244, R112, UR4, -R5 ;  /* 0x0000000470f47c23 */ /* 0x000fe20008010805 */
[----:B------:R-:W-:Y:S01]  /*201c0*/  FFMA.FTZ R201, R83, UR4, -R7 ;  /* 0x0000000453c97c23 */ /* 0x000fe20008010807 */
[--C-:B-1----:R-:W-:Y:S01]  /*201d0*/  FFMA.FTZ R2, R210, UR4, -R73.reuse ;  /* 0x00000004d2027c23 */ /* 0x102fe20008010849 */
[--C-:B------:R-:W-:Y:S01]  /*201e0*/  FFMA.FTZ R4, R249, UR4, -R73.reuse ;  /* 0x00000004f9047c23 */ /* 0x100fe20008010849 */
[----:B------:R-:W-:Y:S01]  /*201f0*/  FFMA.FTZ R9, R223, UR4, -R73 ;  /* 0x00000004df097c23 */ /* 0x000fe20008010849 */
[----:B------:R-:W-:Y:S03]  /*20200*/  FFMA.FTZ R223, R116, UR4, -R5 ;  /* 0x0000000474df7c23 */ /* 0x000fe60008010805 */
[----:B------:R1:W-:Y:S01]  /*20210*/  MUFU.EX2 R84, R2 ;  /* 0x0000000200547308 */ /* 0x0003e20000000800 */
[----:B------:R-:W-:Y:S01]  /*20220*/  FFMA.FTZ R8, R218, UR4, -R73 ;  /* 0x00000004da087c23 */ /* 0x000fe20008010849 */
[--C-:B------:R-:W-:Y:S01]  /*20230*/  FFMA.FTZ R218, R113, UR4, -R5.reuse ;  /* 0x0000000471da7c23 */ /* 0x100fe20008010805 */
[--C-:B------:R-:W-:Y:S01]  /*20240*/  FFMA.FTZ R100, R208, UR4, -R5.reuse ;  /* 0x00000004d0647c23 */ /* 0x100fe20008010805 */
[--C-:B------:R-:W-:Y:S01]  /*20250*/  FFMA.FTZ R63, R22, UR4, -R5.reuse ;  /* 0x00000004163f7c23 */ /* 0x100fe20008010805 */
[--C-:B------:R-:W-:Y:S01]  /*20260*/  FFMA.FTZ R111, R36, UR4, -R5.reuse ;  /* 0x00000004246f7c23 */ /* 0x100fe20008010805 */
[--C-:B------:R-:W-:Y:S01]  /*20270*/  FFMA.FTZ R108, R37, UR4, -R5.reuse ;  /* 0x00000004256c7c23 */ /* 0x100fe20008010805 */
[--C-:B------:R-:W-:Y:S03]  /*20280*/  FFMA.FTZ R107, R48, UR4, -R5.reuse ;  /* 0x00000004306b7c23 */ /* 0x100fe60008010805 */
[----:B------:R3:W-:Y:S01]  /*20290*/  MUFU.EX2 R96, R4 ;  /* 0x0000000400607308 */ /* 0x0007e20000000800 */
[----:B--2---:R-:W2:Y:S01]  /*202a0*/  SHFL.BFLY PT, R3, R0, 0x1, 0x1f ;  /* 0x0c201f0000037f89 */ /* 0x004ea200000e0000 */
[--C-:B------:R-:W-:Y:S01]  /*202b0*/  FFMA.FTZ R106, R49, UR4, -R5.reuse ;  /* 0x00000004316a7c23 */ /* 0x100fe20008010805 */
[--C-:B------:R-:W-:Y:S01]  /*202c0*/  FFMA.FTZ R126, R52, UR4, -R5.reuse ;  /* 0x00000004347e7c23 */ /* 0x100fe20008010805 */
[--C-:B------:R-:W-:Y:S01]  /*202d0*/  FFMA.FTZ R125, R53, UR4, -R5.reuse ;  /* 0x00000004357d7c23 */ /* 0x100fe20008010805 */
[--C-:B------:R-:W-:Y:S01]  /*202e0*/  FFMA.FTZ R124, R64, UR4, -R5.reuse ;  /* 0x00000004407c7c23 */ /* 0x100fe20008010805 */
[--C-:B------:R-:W-:Y:S01]  /*202f0*/  FFMA.FTZ R123, R65, UR4, -R5.reuse ;  /* 0x00000004417b7c23 */ /* 0x100fe20008010805 */
[--C-:B------:R-:W-:Y:S03]  /*20300*/  FFMA.FTZ R210, R17, UR4, -R5.reuse ;  /* 0x0000000411d27c23 */ /* 0x100fe60008010805 */
[----:B------:R-:W-:Y:S01]  /*20310*/  MUFU.EX2 R99, R6 ;  /* 0x0000000600637308 */ /* 0x000fe20000000800 */
[--C-:B-1----:R-:W-:Y:S01]  /*20320*/  FFMA.FTZ R2, R248, UR4, -R5.reuse ;  /* 0x00000004f8027c23 */ /* 0x102fe20008010805 */
[--C-:B------:R-:W-:Y:S01]  /*20330*/  FFMA.FTZ R209, R85, UR4, -R5.reuse ;  /* 0x0000000455d17c23 */ /* 0x100fe20008010805 */
[--C-:B------:R-:W-:Y:S01]  /*20340*/  FFMA.FTZ R248, R14, UR4, -R5.reuse ;  /* 0x000000040ef87c23 */ /* 0x100fe20008010805 */
[--C-:B------:R-:W-:Y:S01]  /*20350*/  FFMA.FTZ R249, R13, UR4, -R5.reuse ;  /* 0x000000040df97c23 */ /* 0x100fe20008010805 */
[--C-:B------:R-:W-:Y:S01]  /*20360*/  FFMA.FTZ R43, R12, UR4, -R5.reuse ;  /* 0x000000040c2b7c23 */ /* 0x100fe20008010805 */
[--C-:B------:R-:W-:Y:S01]  /*20370*/  FFMA.FTZ R45, R128, UR4, -R5.reuse ;  /* 0x00000004802d7c23 */ /* 0x100fe20008010805 */
[--C-:B------:R-:W-:Y:S03]  /*20380*/  FFMA.FTZ R44, R129, UR4, -R5.reuse ;  /* 0x00000004812c7c23 */ /* 0x100fe60008010805 */
[----:B------:R1:W-:Y:S01]  /*20390*/  MUFU.EX2 R11, R2 ;  /* 0x00000002000b7308 */ /* 0x0003e20000000800 */
[--C-:B---3--:R-:W-:Y:S01]  /*203a0*/  FFMA.FTZ R4, R200, UR4, -R5.reuse ;  /* 0x00000004c8047c23 */ /* 0x108fe20008010805 */
[----:B------:R-:W-:Y:S01]  /*203b0*/  FFMA.FTZ R200, R81, UR4, -R5 ;  /* 0x0000000451c87c23 */ /* 0x000fe20008010805 */
[----:B------:R-:W-:Y:S01]  /*203c0*/  FFMA.FTZ R129, R82, UR4, -R7 ;  /* 0x0000000452817c23 */ /* 0x000fe20008010807 */
[----:B------:R-:W-:Y:S01]  /*203d0*/  MOV R85, R122 ;  /* 0x0000007a00557202 */ /* 0x000fe20000000f00 */
[----:B------:R-:W-:Y:S02]  /*203e0*/  IMAD.MOV.U32 R122, RZ, RZ, R110 ;  /* 0x000000ffff7a7224 */ /* 0x000fe400078e006e */
[----:B------:R-:W-:Y:S01]  /*203f0*/  FFMA.FTZ R204, R204, UR4, -R73 ;  /* 0x00000004cccc7c23 */ /* 0x000fe20008010849 */
[----:B------:R-:W-:Y:S02]  /*20400*/  IMAD.MOV.U32 R110, RZ, RZ, R91 ;  /* 0x000000ffff6e7224 */ /* 0x000fe400078e005b */
[----:B------:R3:W-:Y:S01]  /*20410*/  MUFU.EX2 R228, R4 ;  /* 0x0000000400e47308 */ /* 0x0007e20000000800 */
[----:B--2---:R-:W-:Y:S01]  /*20420*/  FMNMX.FTZ R68, R0, R3, !PT ;  /* 0x0000000300447209 */ /* 0x004fe20007810000 */
[----:B------:R-:W-:Y:S01]  /*20430*/  IMAD.MOV.U32 R113, RZ, RZ, R90 ;  /* 0x000000ffff717224 */ /* 0x000fe200078e005a */
[----:B------:R-:W-:Y:S01]  /*20440*/  FSEL R0, R69, RZ, P0 ;  /* 0x000000ff45007208 */ /* 0x000fe20000000000 */
[----:B------:R-:W-:Y:S01]  /*20450*/  FFMA.FTZ R203, R203, UR4, -R73 ;  /* 0x00000004cbcb7c23 */ /* 0x000fe20008010849 */
[C---:B------:R-:W-:Y:S01]  /*20460*/  FSETP.NEU.FTZ.AND P0, PT, R68.reuse, -INF , PT ;  /* 0xff8000004400780b */ /* 0x040fe20003f1d000 */
[----:B------:R-:W-:Y:S01]  /*20470*/  FMUL.FTZ R74, R68, UR4 ;  /* 0x00000004444a7c20 */ /* 0x000fe20008410000 */
[--C-:B------:R-:W-:Y:S03]  /*20480*/  FFMA.FTZ R128, R21, UR4, -R7.reuse ;  /* 0x0000000415807c23 */ /* 0x100fe60008010807 */
[----:B------:R2:W-:Y:S01]  /*20490*/  MUFU.EX2 R105, R8 ;  /* 0x0000000800697308 */ /* 0x0005e20000000800 */
[----:B-1----:R-:W-:Y:S01]  /*204a0*/  FFMA.FTZ R2, R226, UR4, -R7 ;  /* 0x00000004e2027c23 */ /* 0x002fe20008010807 */
[----:B------:R-:W-:Y:S01]  /*204b0*/  FFMA.FTZ R226, R101, UR4, -R5 ;  /* 0x0000000465e27c23 */ /* 0x000fe20008010805 */
[----:B------:R-:W-:Y:S01]  /*204c0*/  FSEL R74, R74, RZ, P0 ;  /* 0x000000ff4a4a7208 */ /* 0x000fe20000000000 */
[--C-:B------:R-:W-:Y:S01]  /*204d0*/  FFMA.FTZ R101, R211, UR4, -R7.reuse ;  /* 0x00000004d3657c23 */ /* 0x100fe20008010807 */
[--C-:B------:R-:W-:Y:S01]  /*204e0*/  FFMA.FTZ R112, R38, UR4, -R7.reuse ;  /* 0x0000000426707c23 */ /* 0x100fe20008010807 */
[--C-:B------:R-:W-:Y:S01]  /*204f0*/  FFMA.FTZ R116, R67, UR4, -R7.reuse ;  /* 0x0000000443747c23 */ /* 0x100fe20008010807 */
[----:B------:R-:W-:Y:S03]  /*20500*/  FFMA.FTZ R208, R87, UR4, -R7 ;  /* 0x0000000457d07c23 */ /* 0x000fe60008010807 */
[----:B------:R1:W-:Y:S01]  /*20510*/  MUFU.EX2 R75, R2 ;  /* 0x00000002004b7308 */ /* 0x0003e20000000800 */
[----:B---3--:R-:W-:Y:S01]  /*20520*/  FADD.FTZ R4, -R0, R134 ;  /* 0x0000008600047221 */ /* 0x008fe20000010100 */
[----:B------:R-:W-:Y:S01]  /*20530*/  FSEL R0, R68, RZ, P0 ;  /* 0x000000ff44007208 */ /* 0x000fe20000000000 */
[----:B------:R-:W-:Y:S01]  /*20540*/  FFMA.FTZ R134, R18, UR4, -R5 ;  /* 0x0000000412867c23 */ /* 0x000fe20008010805 */
[----:B------:R-:W-:Y:S02]  /*20550*/  IMAD.MOV.U32 R87, RZ, RZ, R56 ;  /* 0x000000ffff577224 */ /* 0x000fe400078e0038 */
[----:B------:R-:W-:Y:S01]  /*20560*/  FFMA.FTZ R14, R103, UR4, -R7 ;  /* 0x00000004670e7c23 */ /* 0x000fe20008010807 */
[----:B------:R-:W-:Y:S02]  /*20570*/  IMAD.MOV.U32 R103, RZ, RZ, R28 ;  /* 0x000000ffff677224 */ /* 0x000fe400078e001c */
[----:B------:R-:W-:Y:S01]  /*20580*/  FADD.FTZ R6, -R0, R135 ;  /* 0x0000008700067221 */ /* 0x000fe20000010100 */
[----:B------:R3:W-:Y:S01]  /*20590*/  MUFU.EX2 R98, R9 ;  /* 0x0000000900627308 */ /* 0x0007e20000000800 */
[----:B------:R-:W-:Y:S01]  /*205a0*/  FFMA.FTZ R0, R205, UR4, -R7 ;  /* 0x00000004cd007c23 */ /* 0x000fe20008010807 */
[----:B------:R-:W-:Y:S01]  /*205b0*/  FFMA.FTZ R135, R20, UR4, -R5 ;  /* 0x0000000414877c23 */ /* 0x000fe20008010805 */
[----:B--2---:R-:W-:Y:S01]  /*205c0*/  FFMA.FTZ R8, R245, UR4, -R74 ;  /* 0x00000004f5087c23 */ /* 0x004fe2000801084a */
[----:B------:R-:W-:Y:S01]  /*205d0*/  FFMA.FTZ R205, R86, UR4, -R7 ;  /* 0x0000000456cd7c23 */ /* 0x000fe20008010807 */
[----:B------:R-:W-:Y:S02]  /*205e0*/  IMAD.MOV.U32 R86, RZ, RZ, R61 ;  /* 0x000000ffff567224 */ /* 0x000fe400078e003d */
[--C-:B------:R-:W-:Y:S01]  /*205f0*/  FFMA.FTZ R114, R114, UR4, -R7.reuse ;  /* 0x0000000472727c23 */ /* 0x100fe20008010807 */
[----:B------:R-:W-:Y:S02]  /*20600*/  FFMA.FTZ R12, R118, UR4, -R7 ;  /* 0x00000004760c7c23 */ /* 0x000fe40008010807 */
[----:B------:R2:W-:Y:S01]  /*20610*/  MUFU.EX2 R97, R0 ;  /* 0x0000000000617308 */ /* 0x0005e20000000800 */
[----:B-1----:R-:W-:Y:S01]  /*20620*/  FSEL R2, R71, RZ, P2 ;  /* 0x000000ff47027208 */ /* 0x002fe20001000000 */
[----:B------:R-:W-:Y:S02]  /*20630*/  IMAD.MOV.U32 R118, RZ, RZ, R29 ;  /* 0x000000ffff767224 */ /* 0x000fe400078e001d */
[----:B------:R-:W-:Y:S01]  /*20640*/  FFMA.FTZ R13, R130, UR4, -R7 ;  /* 0x00000004820d7c23 */ /* 0x000fe20008010807 */
[----:B------:R-:W-:Y:S01]  /*20650*/  MOV R115, R45 ;  /* 0x0000002d00737202 */ /* 0x000fe20000000f00 */
[----:B------:R-:W-:Y:S02]  /*20660*/  IMAD.MOV.U32 R130, RZ, RZ, R41 ;  /* 0x000000ffff827224 */ /* 0x000fe400078e0029 */
[----:B------:R-:W-:Y:S01]  /*20670*/  FADD.FTZ R3, -R2, R132 ;  /* 0x0000008402037221 */ /* 0x000fe20000010100 */
[----:B------:R-:W-:Y:S01]  /*20680*/  FSEL R2, R70, RZ, P1 ;  /* 0x000000ff46027208 */ /* 0x000fe20000800000 */
[----:B------:R1:W-:Y:S01]  /*20690*/  MUFU.EX2 R211, R8 ;  /* 0x0000000800d37308 */ /* 0x0003e20000000800 */
[--C-:B---3--:R-:W-:Y:S01]  /*206a0*/  FFMA.FTZ R9, R102, UR4, -R7.reuse ;  /* 0x0000000466097c23 */ /* 0x108fe20008010807 */
[----:B------:R-:W-:Y:S01]  /*206b0*/  FFMA.FTZ R132, R119, UR4, -R7 ;  /* 0x0000000477847c23 */ /* 0x000fe20008010807 */
[----:B------:R-:W-:Y:S01]  /*206c0*/  MOV R119, R40 ;  /* 0x0000002800777202 */ /* 0x000fe20000000f00 */
[----:B------:R-:W-:Y:S01]  /*206d0*/  FADD.FTZ R2, -R2, R133 ;  /* 0x0000008502027221 */ /* 0x000fe20000010100 */
[----:B------:R-:W-:Y:S01]  /*206e0*/  FFMA.FTZ R133, R80, UR4, -R5 ;  /* 0x0000000450857c23 */ /* 0x000fe20008010805 */
[----:B------:R-:W-:Y:S01]  /*206f0*/  IMAD.MOV.U32 R102, RZ, RZ, R25 ;  /* 0x000000ffff667224 */ /* 0x000fe200078e0019 */
[----:B------:R-:W3:Y:S03]  /*20700*/  LDSM.16.MT88.4 R80, [R213+0x8000] ;  /* 0x00800000d550783b */ /* 0x000ee60000004200 */
[----:B------:R-:W-:Y:S01]  /*20710*/  MUFU.EX2 R100, R100 ;  /* 0x0000006400647308 */ /* 0x000fe20000000800 */
[--C-:B--2---:R-:W-:Y:S01]  /*20720*/  FFMA.FTZ R0, R175, UR4, -R74.reuse ;  /* 0x00000004af007c23 */ /* 0x104fe2000801084a */
[----:B------:R-:W-:Y:S01]  /*20730*/  FFMA.FTZ R175, R117, UR4, -R5 ;  /* 0x0000000475af7c23 */ /* 0x000fe20008010805 */
[--C-:B------:R-:W-:Y:S01]  /*20740*/  FFMA.FTZ R5, R174, UR4, -R74.reuse ;  /* 0x00000004ae057c23 */ /* 0x100fe2000801084a */
[----:B------:R-:W-:Y:S01]  /*20750*/  FMUL.FTZ R2, R2, UR4 ;  /* 0x0000000402027c20 */ /* 0x000fe20008410000 */
[--C-:B------:R-:W-:Y:S01]  /*20760*/  FFMA.FTZ R117, R66, UR4, -R7.reuse ;  /* 0x0000000442757c23 */ /* 0x100fe20008010807 */
[----:B------:R-:W-:Y:S01]  /*20770*/  PLOP3.LUT P0, PT, PT, PT, UP0, 0x80, 0x0 ;  /* 0x000000000000781c */ /* 0x000fe20003f0f008 */
[----:B------:R-:W2:Y:S03]  /*20780*/  LDL.LU R174, [R1+0x134] ;  /* 0x0001340001ae7983 */ /* 0x000ea60000300800 */
[----:B------:R4:W-:Y:S01]  /*20790*/  MUFU.EX2 R202, R0 ;  /* 0x0000000000ca7308 */ /* 0x0009e20000000800 */
[----:B-1----:R-:W-:Y:S01]  /*207a0*/  FMUL.FTZ R8, R6, UR4 ;  /* 0x0000000406087c20 */ /* 0x002fe20008410000 */
[----:B------:R-:W3:Y:S04]  /*207b0*/  LDL.LU R10, [R1+0x6c] ;  /* 0x00006c00010a7983 */ /* 0x000ee80000300800 */
[----:B------:R-:W2:Y:S04]  /*207c0*/  LDL.LU R15, [R1+0x74] ;  /* 0x00007400010f7983 */ /* 0x000ea80000300800 */
[----:B------:R-:W-:Y:S10]  /*207d0*/  MUFU.EX2 R57, R5 ;  /* 0x0000000500397308 */ /* 0x000ff40000000800 */
[----:B------:R-:W1:Y:S01]  /*207e0*/  MUFU.EX2 R2, R2 ;  /* 0x0000000200027308 */ /* 0x000e620000000800 */
[----:B----4-:R-:W-:Y:S01]  /*207f0*/  FFMA.FTZ R0, R246, UR4, -R74 ;  /* 0x00000004f6007c23 */ /* 0x010fe2000801084a */
[----:B------:R-:W-:Y:S08]  /*20800*/  FFMA.FTZ R246, R16, UR4, -R7 ;  /* 0x0000000410f67c23 */ /* 0x000ff00008010807 */
[----:B------:R4:W-:Y:S10]  /*20810*/  MUFU.EX2 R245, R0 ;  /* 0x0000000000f57308 */ /* 0x0009f40000000800 */
[----:B------:R-:W-:Y:S01]  /*20820*/  MUFU.EX2 R101, R101 ;  /* 0x0000006500657308 */ /* 0x000fe20000000800 */
[C---:B-1----:R-:W-:Y:S01]  /*20830*/  FMUL.FTZ R6, R2.reuse, R166 ;  /* 0x000000a602067220 */ /* 0x042fe20000410000 */
[C---:B------:R-:W-:Y:S01]  /*20840*/  FMUL.FTZ R7, R2.reuse, R167 ;  /* 0x000000a702077220 */ /* 0x040fe20000410000 */
[C---:B------:R-:W-:Y:S01]  /*20850*/  FMUL.FTZ R18, R2.reuse, R162 ;  /* 0x000000a202127220 */ /* 0x040fe20000410000 */
[C---:B------:R-:W-:Y:S01]  /*20860*/  FMUL.FTZ R19, R2.reuse, R163 ;  /* 0x000000a302137220 */ /* 0x040fe20000410000 */
[C---:B------:R-:W-:Y:S01]  /*20870*/  FMUL.FTZ R22, R2.reuse, R158 ;  /* 0x0000009e02167220 */ /* 0x040fe20000410000 */
[C---:B------:R-:W-:Y:S01]  /*20880*/  FMUL.FTZ R23, R2.reuse, R159 ;  /* 0x0000009f02177220 */ /* 0x040fe20000410000 */
[----:B------:R-:W-:Y:S03]  /*20890*/  FMUL.FTZ R34, R2, R154 ;  /* 0x0000009a02227220 */ /* 0x000fe60000410000 */
[----:B------:R-:W-:Y:S01]  /*208a0*/  MUFU.EX2 R162, R58 ;  /* 0x0000003a00a27308 */ /* 0x000fe20000000800 */
[----:B----4-:R-:W-:Y:S01]  /*208b0*/  FMUL.FTZ R0, R3, UR4 ;  /* 0x0000000403007c20 */ /* 0x010fe20008410000 */
[----:B------:R-:W-:Y:S01]  /*208c0*/  FMUL.FTZ R3, R4, UR4 ;  /* 0x0000000404037c20 */ /* 0x000fe20008410000 */
[----:B------:R-:W-:Y:S01]  /*208d0*/  MOV R158, R86 ;  /* 0x00000056009e7202 */ /* 0x000fe20000000f00 */
[C---:B------:R-:W-:Y:S01]  /*208e0*/  FMUL.FTZ R35, R2.reuse, R155 ;  /* 0x0000009b02237220 */ /* 0x040fe20000410000 */
[----:B------:R-:W-:Y:S01]  /*208f0*/  F2FP.BF16.F32.PACK_AB R86, R105, R98 ;  /* 0x000000626956723e */ /* 0x000fe200000010ff */
        /* <DEDUP_REMOVED lines=11> */
[----:B------:R-:W-:Y:S02]  /*209b0*/  IMAD.MOV.U32 R154, RZ, RZ, R42 ;  /* 0x000000ffff9a7224 */ /* 0x000fe400078e002a */
        /* <DEDUP_REMOVED lines=30> */
[----:B------:R-:W-:Y:S01]  /*20ba0*/  IMAD.MOV.U32 R148, RZ, RZ, R160 ;  /* 0x000000ffff947224 */ /* 0x000fe200078e00a0 */
[----:B------:R-:W-:Y:S01]  /*20bb0*/  MOV R160, R109 ;  /* 0x0000006d00a07202 */ /* 0x000fe20000000f00 */
[----:B------:R-:W-:Y:S01]  /*20bc0*/  IMAD.MOV.U32 R149, RZ, RZ, R165 ;  /* 0x000000ffff957224 */ /* 0x000fe200078e00a5 */
[----:B------:R-:W-:Y:S01]  /*20bd0*/  MUFU.EX2 R109, R59 ;  /* 0x0000003b006d7308 */ /* 0x000fe20000000800 */
[----:B------:R-:W-:Y:S02]  /*20be0*/  IMAD.MOV.U32 R165, RZ, RZ, R102 ;  /* 0x000000ffffa57224 */ /* 0x000fe400078e0066 */
[----:B------:R-:W-:Y:S02]  /*20bf0*/  IMAD.MOV.U32 R102, RZ, RZ, R27 ;  /* 0x000000ffff667224 */ /* 0x000fe400078e001b */
[----:B------:R-:W-:Y:S01]  /*20c00*/  IMAD.MOV.U32 R163, RZ, RZ, R87 ;  /* 0x000000ffffa37224 */ /* 0x000fe200078e0057 */
[----:B------:R-:W-:Y:S01]  /*20c10*/  F2FP.BF16.F32.PACK_AB R87, R211, R245 ;  /* 0x000000f5d357723e */ /* 0x000fe200000010ff */
        /* <DEDUP_REMOVED lines=13> */
[----:B------:R-:W-:Y:S01]  /*20cf0*/  F2FP.BF16.F32.PACK_AB R78, R99, R228 ;  /* 0x000000e4634e723e */ /* 0x000fe200000010ff */
        /* <DEDUP_REMOVED lines=9> */
[----:B---3--:R-:W-:Y:S01]  /*20d90*/  FFMA.FTZ R10, R0, R10, R76 ;  /* 0x0000000a000a7223 */ /* 0x008fe2000001004c */
[C---:B------:R-:W-:Y:S04]  /*20da0*/  F2FP.BF16.F32.PACK_AB R76, R11.reuse, R76 ;  /* 0x0000004c0b4c723e */ /* 0x040fe800000010ff */
[----:B------:R1:W3:Y:S01]  /*20db0*/  MUFU.EX2 R0, R3 ;  /* 0x0000000300007308 */ /* 0x0002e20000000800 */
[----:B--2---:R-:W-:Y:S01]  /*20dc0*/  FFMA.FTZ R91, R2, R15, R77 ;  /* 0x0000000f025b7223 */ /* 0x004fe2000001004d */
[----:B------:R-:W-:Y:S01]  /*20dd0*/  FADD.FTZ R92, R11, R10 ;  /* 0x0000000a0b5c7221 */ /* 0x000fe20000010000 */
[----:B------:R-:W-:Y:S01]  /*20de0*/  IMAD.MOV.U32 R15, RZ, RZ, R24 ;  /* 0x000000ffff0f7224 */ /* 0x000fe200078e0018 */
[C---:B------:R-:W-:Y:S01]  /*20df0*/  F2FP.BF16.F32.PACK_AB R77, R75.reuse, R77 ;  /* 0x0000004d4b4d723e */ /* 0x040fe200000010ff */
[----:B------:R-:W-:Y:S05]  /*20e00*/  FADD.FTZ R75, R75, R91 ;  /* 0x0000005b4b4b7221 */ /* 0x000fea0000010000 */
[----:B------:R2:W4:Y:S01]  /*20e10*/  MUFU.EX2 R2, R8 ;  /* 0x0000000800027308 */ /* 0x0005220000000800 */
[----:B------:R-:W-:Y:S01]  /*20e20*/  IMAD.MOV.U32 R130, RZ, RZ, R15 ;  /* 0x000000ffff827224 */ /* 0x000fe200078e000f */
[----:B-1----:R-:W4:Y:S01]  /*20e30*/  LDL.LU R3, [R1+0x70] ;  /* 0x0000700001037983 */ /* 0x002f220000300800 */
[C---:B---3--:R-:W-:Y:S01]  /*20e40*/  FMUL.FTZ R56, R0.reuse, R172 ;  /* 0x000000ac00387220 */ /* 0x048fe20000410000 */
[----:B------:R-:W-:Y:S02]  /*20e50*/  IMAD.MOV.U32 R172, RZ, RZ, R57 ;  /* 0x000000ffffac7224 */ /* 0x000fe400078e0039 */
[C---:B------:R-:W-:Y:S01]  /*20e60*/  FMUL.FTZ R57, R0.reuse, R173 ;  /* 0x000000ad00397220 */ /* 0x040fe20000410000 */
[----:B------:R-:W-:Y:S01]  /*20e70*/  MOV R173, R60 ;  /* 0x0000003c00ad7202 */ /* 0x000fe20000000f00 */
[C---:B------:R-:W-:Y:S01]  /*20e80*/  FMUL.FTZ R24, R0.reuse, R188 ;  /* 0x000000bc00187220 */ /* 0x040fe20000410000 */
[C---:B------:R-:W-:Y:S01]  /*20e90*/  FMUL.FTZ R9, R0.reuse, R197 ;  /* 0x000000c500097220 */ /* 0x040fe20000410000 */
[C---:B------:R-:W-:Y:S01]  /*20ea0*/  FMUL.FTZ R12, R0.reuse, R192 ;  /* 0x000000c0000c7220 */ /* 0x040fe20000410000 */
        /* <DEDUP_REMOVED lines=11> */
[----:B------:R-:W2:Y:S01]  /*20f60*/  LDL.LU R175, [R1+0x130] ;  /* 0x0001300001af7983 */ /* 0x000ea20000300800 */
[----:B------:R-:W-:Y:S01]  /*20f70*/  IMAD.MOV.U32 R192, RZ, RZ, R136 ;  /* 0x000000ffffc07224 */ /* 0x000fe200078e0088 */
[----:B------:R-:W-:Y:S01]  /*20f80*/  MOV R189, R130 ;  /* 0x0000008200bd7202 */ /* 0x000fe20000000f00 */
[----:B------:R-:W-:Y:S01]  /*20f90*/  IMAD.MOV.U32 R193, RZ, RZ, R165 ;  /* 0x000000ffffc17224 */ /* 0x000fe200078e00a5 */
[----:B------:R-:W-:Y:S01]  /*20fa0*/  F2FP.BF16.F32.PACK_AB R79, R173, R97 ;  /* 0x00000061ad4f723e */ /* 0x000fe200000010ff */
[----:B------:R-:W-:Y:S01]  /*20fb0*/  MUFU.EX2 R165, R94 ;  /* 0x0000005e00a57308 */ /* 0x000fe20000000800 */
[----:B------:R-:W-:Y:S01]  /*20fc0*/  IMAD.MOV.U32 R130, RZ, RZ, R132 ;  /* 0x000000ffff827224 */ /* 0x000fe200078e0084 */
[----:B------:R-:W-:Y:S01]  /*20fd0*/  F2FP.BF16.F32.PACK_AB R85, R172, R202 ;  /* 0x000000caac55723e */ /* 0x000fe200000010ff */
[----:B------:R-:W-:Y:S02]  /*20fe0*/  IMAD.MOV.U32 R136, RZ, RZ, R131 ;  /* 0x000000ffff887224 */ /* 0x000fe400078e0083 */
[C---:B----4-:R-:W-:Y:S01]  /*20ff0*/  FMUL.FTZ R10, R2.reuse, R198 ;  /* 0x000000c6020a7220 */ /* 0x050fe20000410000 */
[C---:B------:R-:W-:Y:S01]  /*21000*/  FMUL.FTZ R11, R2.reuse, R199 ;  /* 0x000000c7020b7220 */ /* 0x040fe20000410000 */
[-C--:B------:R-:W-:Y:S03]  /*21010*/  HMMA.16816.F32.BF16 R4, R76, R80.reuse, R4 ;  /* 0x000000504c04723c */ /* 0x080fe60000041804 */
[----:B------:R-:W-:Y:S02]  /*21020*/  MUFU.EX2 R132, R108 ;  /* 0x0000006c00847308 */ /* 0x000fe40000000800 */
[C---:B------:R-:W-:Y:S01]  /*21030*/  FMUL.FTZ R14, R2.reuse, R194 ;  /* 0x000000c2020e7220 */ /* 0x040fe20000410000 */
[C---:B------:R-:W-:Y:S01]  /*21040*/  FMUL.FTZ R15, R2.reuse, R195 ;  /* 0x000000c3020f7220 */ /* 0x040fe20000410000 */
[C---:B------:R-:W-:Y:S01]  /*21050*/  FMUL.FTZ R27, R2.reuse, R191 ;  /* 0x000000bf021b7220 */ /* 0x040fe20000410000 */
[C---:B------:R-:W-:Y:S05]  /*21060*/  FMUL.FTZ R42, R2.reuse, R182 ;  /* 0x000000b6022a7220 */ /* 0x040fea0000410000 */
[----:B------:R-:W-:Y:S01]  /*21070*/  MUFU.EX2 R108, R133 ;  /* 0x00000085006c7308 */ /* 0x000fe20000000800 */
[C---:B------:R-:W-:Y:S01]  /*21080*/  FMUL.FTZ R26, R2.reuse, R190 ;  /* 0x000000be021a7220 */ /* 0x040fe20000410000 */
[C---:B------:R-:W-:Y:S01]  /*21090*/  FMUL.FTZ R30, R2.reuse, R186 ;  /* 0x000000ba021e7220 */ /* 0x040fe20000410000 */
[C---:B------:R-:W-:Y:S01]  /*210a0*/  FMUL.FTZ R31, R2.reuse, R187 ;  /* 0x000000bb021f7220 */ /* 0x040fe20000410000 */
[C---:B------:R-:W-:Y:S01]  /*210b0*/  FMUL.FTZ R43, R2.reuse, R183 ;  /* 0x000000b7022b7220 */ /* 0x040fe20000410000 */
[C---:B------:R-:W-:Y:S01]  /*210c0*/  FMUL.FTZ R47, R2.reuse, R179 ;  /* 0x000000b3022f7220 */ /* 0x040fe20000410000 */
[----:B------:R-:W-:Y:S01]  /*210d0*/  FMUL.FTZ R58, R2, R174 ;  /* 0x000000ae023a7220 */ /* 0x000fe20000410000 */
[----:B------:R-:W-:Y:S03]  /*210e0*/  FADD.FTZ R97, R97, R75 ;  /* 0x0000004b61617221 */ /* 0x000fe60000010000 */
[----:B------:R-:W-:Y:S10]  /*210f0*/  MUFU.EX2 R190, R124 ;  /* 0x0000007c00be7308 */ /* 0x000ff40000000800 */
[----:B------:R-:W-:Y:S10]  /*21100*/  MUFU.EX2 R187, R123 ;  /* 0x0000007b00bb7308 */ /* 0x000ff40000000800 */
[----:B------:R-:W-:Y:S10]  /*21110*/  MUFU.EX2 R186, R116 ;  /* 0x0000007400ba7308 */ /* 0x000ff40000000800 */
[----:B------:R-:W-:Y:S01]  /*21120*/  MUFU.EX2 R131, R95 ;  /* 0x0000005f00837308 */ /* 0x000fe20000000800 */
[----:B------:R-:W-:Y:S01]  /*21130*/  FFMA.FTZ R90, R0, R3, R84 ;  /* 0x00000003005a7223 */ /* 0x000fe20000010054 */
[----:B------:R-:W-:Y:S01]  /*21140*/  FFMA.FTZ R0, R150, UR4, -R73 ;  /* 0x0000000496007c23 */ /* 0x000fe20008010849 */
[----:B------:R-:W-:Y:S01]  /*21150*/  IMAD.MOV.U32 R150, RZ, RZ, R154 ;  /* 0x000000ffff967224 */ /* 0x000fe200078e009a */
[C---:B------:R-:W-:Y:S01]  /*21160*/  F2FP.BF16.F32.PACK_AB R84, R96.reuse, R84 ;  /* 0x000000546054723e */ /* 0x040fe200000010ff */
[----:B------:R-:W-:Y:S01]  /*21170*/  IMAD.MOV.U32 R154, RZ, RZ, R158 ;  /* 0x000000ffff9a7224 */ /* 0x000fe200078e009e */
[----:B------:R-:W-:Y:S01]  /*21180*/  MOV R158, R141 ;  /* 0x0000008d009e7202 */ /* 0x000fe20000000f00 */
[----:B------:R-:W-:Y:S02]  /*21190*/  IMAD.MOV.U32 R141, RZ, RZ, R145 ;  /* 0x000000ffff8d7224 */ /* 0x000fe400078e0091 */
[----:B------:R-:W-:Y:S01]  /*211a0*/  FADD.FTZ R96, R96, R90 ;  /* 0x0000005a60607221 */ /* 0x000fe20000010000 */
[----:B------:R-:W-:Y:S01]  /*211b0*/  IMAD.MOV.U32 R145, RZ, RZ, R148 ;  /* 0x000000ffff917224 */ /* 0x000fe200078e0094 */
[----:B------:R-:W-:Y:S01]  /*211c0*/  MOV R148, R115 ;  /* 0x0000007300947202 */ /* 0x000fe20000000f00 */
[C---:B------:R-:W-:Y:S01]  /*211d0*/  HMMA.16816.F32.BF16 R8, R84.reuse, R80, R8 ;  /* 0x000000505408723c */ /* 0x040fe20000041808 */
[----:B------:R1:W-:Y:S01]  /*211e0*/  MUFU.EX2 R115, R0 ;  /* 0x0000000000737308 */ /* 0x0003e20000000800 */
[----:B------:R-:W-:Y:S02]  /*211f0*/  LDSM.16.MT88.4 R88, [R213+0x9000] ;  /* 0x00900000d558783b */ /* 0x000fe40000004200 */
[----:B------:R-:W-:Y:S02]  /*21200*/  IMAD.MOV.U32 R146, RZ, RZ, R150 ;  /* 0x000000ffff927224 */ /* 0x000fe400078e0096 */
[----:B------:R-:W-:Y:S01]  /*21210*/  FADD.FTZ R96, R98, R96 ;  /* 0x0000006062607221 */ /* 0x000fe20000010000 */
[-C--:B------:R-:W-:Y:S04]  /*21220*/  HMMA.16816.F32.BF16 R12, R84, R82.reuse, R12 ;  /* 0x00000052540c723c */ /* 0x080fe8000004180c */
[----:B------:R-:W-:Y:S02]  /*21230*/  IMAD.MOV.U32 R150, RZ, RZ, R154 ;  /* 0x000000ffff967224 */ /* 0x000fe400078e009a */
[C---:B------:R-:W-:Y:S01]  /*21240*/  HMMA.16816.F32.BF16 R16, R76.reuse, R82, R16 ;  /* 0x000000524c10723c */ /* 0x040fe20000041810 */
[----:B------:R-:W3:Y:S04]  /*21250*/  LDSM.16.MT88.4 R80, [R216+0x8000] ;  /* 0x00800000d850783b */ /* 0x000ee80000004200 */
[----:B------:R-:W-:Y:S01]  /*21260*/  MOV R154, R158 ;  /* 0x0000009e009a7202 */ /* 0x000fe20000000f00 */
[----:B------:R-:W-:Y:S02]  /*21270*/  IMAD.MOV.U32 R158, RZ, RZ, R141 ;  /* 0x000000ffff9e7224 */ /* 0x000fe400078e008d */
[----:B-1----:R-:W-:Y:S03]  /*21280*/  FFMA.FTZ R0, R151, UR4, -R73 ;  /* 0x0000000497007c23 */ /* 0x002fe60008010849 */
[----:B------:R-:W-:Y:S01]  /*21290*/  IMAD.MOV.U32 R141, RZ, RZ, R145 ;  /* 0x000000ffff8d7224 */ /* 0x000fe200078e0091 */
[----:B------:R-:W-:Y:S01]  /*212a0*/  MOV R145, R148 ;  /* 0x0000009400917202 */ /* 0x000fe20000000f00 */
[----:B------:R-:W-:Y:S02]  /*212b0*/  IMAD.MOV.U32 R148, RZ, RZ, R102 ;  /* 0x000000ffff947224 */ /* 0x000fe400078e0066 */
[C---:B--2---:R-:W-:Y:S01]  /*212c0*/  FMUL.FTZ R59, R2.reuse, R175 ;  /* 0x000000af023b7220 */ /* 0x044fe20000410000 */
[----:B------:R1:W2:Y:S01]  /*212d0*/  MUFU.EX2 R102, R0 ;  /* 0x0000000000667308 */ /* 0x0002a20000000800 */
[----:B------:R-:W-:Y:S01]  /*212e0*/  IMAD.MOV.U32 R151, RZ, RZ, R155 ;  /* 0x000000ffff977224 */ /* 0x000fe200078e009b */
[----:B------:R-:W-:Y:S01]  /*212f0*/  MOV R3, R46 ;  /* 0x0000002e00037202 */ /* 0x000fe20000000f00 */
[----:B------:R-:W-:Y:S02]  /*21300*/  IMAD.MOV.U32 R155, RZ, RZ, R159 ;  /* 0x000000ffff9b7224 */ /* 0x000fe400078e009f */
[----:B------:R-:W-:Y:S01]  /*21310*/  FMUL.FTZ R46, R2, R178 ;  /* 0x000000b2022e7220 */ /* 0x000fe20000410000 */
[----:B------:R-:W-:Y:S02]  /*21320*/  IMAD.MOV.U32 R159, RZ, RZ, R163 ;  /* 0x000000ffff9f7224 */ /* 0x000fe400078e00a3 */
[----:B------:R-:W-:Y:S02]  /*21330*/  IMAD.MOV.U32 R163, RZ, RZ, R140 ;  /* 0x000000ffffa37224 */ /* 0x000fe400078e008c */
[----:B------:R-:W-:Y:S01]  /*21340*/  FFMA.FTZ R3, R3, UR4, -R73 ;  /* 0x0000000403037c23 */ /* 0x000fe20008010849 */
[----:B------:R-:W-:Y:S02]  /*21350*/  IMAD.MOV.U32 R140, RZ, RZ, R149 ;  /* 0x000000ffff8c7224 */ /* 0x000fe400078e0095 */
[----:B------:R-:W-:Y:S02]  /*21360*/  IMAD.MOV.U32 R149, RZ, RZ, R156 ;  /* 0x000000ffff957224 */ /* 0x000fe400078e009c */
[----:B------:R-:W-:Y:S01]  /*21370*/  IMAD.MOV.U32 R147, RZ, RZ, R151 ;  /* 0x000000ffff937224 */ /* 0x000fe200078e0097 */
[----:B------:R-:W-:Y:S01]  /*21380*/  MOV R151, R155 ;  /* 0x0000009b00977202 */ /* 0x000fe20000000f00 */
[----:B------:R-:W-:Y:S02]  /*21390*/  IMAD.MOV.U32 R156, RZ, RZ, R170 ;  /* 0x000000ffff9c7224 */ /* 0x000fe400078e00aa */
[----:B-1----:R-:W-:Y:S01]  /*213a0*/  FFMA.FTZ R0, R146, UR4, -R73 ;  /* 0x0000000492007c23 */ /* 0x002fe20008010849 */
[----:B------:R-:W-:Y:S01]  /*213b0*/  IMAD.MOV.U32 R146, RZ, RZ, R150 ;  /* 0x000000ffff927224 */ /* 0x000fe200078e0096 */
[----:B------:R-:W4:Y:S01]  /*213c0*/  LDL.LU R170, [R1+0x12c] ;  /* 0x00012c0001aa7983 */ /* 0x000f220000300800 */
[----:B------:R-:W-:Y:S02]  /*213d0*/  IMAD.MOV.U32 R150, RZ, RZ, R154 ;  /* 0x000000ffff967224 */ /* 0x000fe400078e009a */
[----:B------:R-:W-:Y:S02]  /*213e0*/  IMAD.MOV.U32 R154, RZ, RZ, R163 ;  /* 0x000000ffff9a7224 */ /* 0x000fe400078e00a3 */
[----:B------:R-:W-:Y:S01]  /*213f0*/  IMAD.MOV.U32 R163, RZ, RZ, R145 ;  /* 0x000000ffffa37224 */ /* 0x000fe200078e0091 */
[----:B------:R-:W-:Y:S01]  /*21400*/  MOV R145, R149 ;  /* 0x0000009500917202 */ /* 0x000fe20000000f00 */
[----:B------:R-:W-:Y:S01]  /*21410*/  IMAD.MOV.U32 R149, RZ, RZ, R110 ;  /* 0x000000ffff957224 */ /* 0x000fe200078e006e */
[-C--:B---3--:R-:W-:Y:S01]  /*21420*/  HMMA.16816.F32.BF16 R20, R76, R80.reuse, R20 ;  /* 0x000000504c14723c */ /* 0x088fe20000041814 */
[----:B------:R1:W-:Y:S02]  /*21430*/  MUFU.EX2 R110, R0 ;  /* 0x00000000006e7308 */ /* 0x0003e40000000800 */
[----:B------:R-:W-:Y:S02]  /*21440*/  IMAD.MOV.U32 R155, RZ, RZ, R158 ;  /* 0x000000ffff9b7224 */ /* 0x000fe400078e009e */
[----:B------:R-:W-:Y:S01]  /*21450*/  IMAD.MOV.U32 R143, RZ, RZ, R147 ;  /* 0x000000ffff8f7224 */ /* 0x000fe200078e0093 */
[C---:B------:R-:W-:Y:S05]  /*21460*/  HMMA.16816.F32.BF16 R24, R84.reuse, R80, R24 ;  /* 0x000000505418723c */ /* 0x040fea0000041818 */
[----:B------:R-:W-:Y:S01]  /*21470*/  IMAD.MOV.U32 R158, RZ, RZ, R140 ;  /* 0x000000ffff9e7224 */ /* 0x000fe200078e008c */
[-C--:B------:R-:W-:Y:S05]  /*21480*/  HMMA.16816.F32.BF16 R28, R84, R82.reuse, R28 ;  /* 0x00000052541c723c */ /* 0x080fea000004181c */
[----:B------:R-:W-:Y:S01]  /*21490*/  MOV R147, R151 ;  /* 0x0000009700937202 */ /* 0x000fe20000000f00 */
[----:B------:R-:W-:Y:S02]  /*214a0*/  IMAD.MOV.U32 R140, RZ, RZ, R148 ;  /* 0x000000ffff8c7224 */ /* 0x000fe400078e0094 */
[----:B-1----:R-:W-:Y:S03]  /*214b0*/  FFMA.FTZ R0, R143, UR4, -R74 ;  /* 0x000000048f007c23 */ /* 0x002fe6000801084a */
[----:B------:R-:W-:Y:S01]  /*214c0*/  IMAD.MOV.U32 R151, RZ, RZ, R154 ;  /* 0x000000ffff977224 */ /* 0x000fe200078e009a */
[C---:B------:R-:W-:Y:S01]  /*214d0*/  HMMA.16816.F32.BF16 R32, R76.reuse, R82, R32 ;  /* 0x000000524c20723c */ /* 0x040fe20000041820 */
[----:B------:R-:W1:Y:S03]  /*214e0*/  LDSM.16.MT88.4 R80, [R214+0x8000] ;  /* 0x00800000d650783b */ /* 0x000e660000004200 */
[----:B------:R-:W-:Y:S02]  /*214f0*/  IMAD.MOV.U32 R148, RZ, RZ, R171 ;  /* 0x000000ffff947224 */ /* 0x000fe400078e00ab */
[----:B------:R-:W-:Y:S02]  /*21500*/  IMAD.MOV.U32 R154, RZ, RZ, R163 ;  /* 0x000000ffff9a7224 */ /* 0x000fe400078e00a3 */
[----:B------:R-:W-:Y:S01]  /*21510*/  IMAD.MOV.U32 R163, RZ, RZ, R149 ;  /* 0x000000ffffa37224 */ /* 0x000fe200078e0095 */
[----:B------:R-:W3:Y:S02]  /*21520*/  LDL.LU R171, [R1+0x128] ;  /* 0x0001280001ab7983 */ /* 0x000ee40000300800 */
[----:B------:R-:W-:Y:S02]  /*21530*/  IMAD.MOV.U32 R143, RZ, RZ, R147 ;  /* 0x000000ffff8f7224 */ /* 0x000fe400078e0093 */
[----:B------:R-:W-:Y:S01]  /*21540*/  IMAD.MOV.U32 R147, RZ, RZ, R154 ;  /* 0x000000ffff937224 */ /* 0x000fe200078e009a */
[----:B------:R-:W3:Y:S01]  /*21550*/  LDL.LU R149, [R1+0x14] ;  /* 0x0000140001957983 */ /* 0x000ee20000300800 */
[----:B------:R-:W-:Y:S01]  /*21560*/  IMAD.MOV.U32 R154, RZ, RZ, R163 ;  /* 0x000000ffff9a7224 */ /* 0x000fe200078e00a3 */
[----:B------:R-:W-:Y:S01]  /*21570*/  MOV R163, R166 ;  /* 0x000000a600a37202 */ /* 0x000fe20000000f00 */
[----:B------:R-:W-:Y:S02]  /*21580*/  IMAD.MOV.U32 R166, RZ, RZ, R137 ;  /* 0x000000ffffa67224 */ /* 0x000fe400078e0089 */
[----:B------:R-:W-:Y:S02]  /*21590*/  IMAD.MOV.U32 R137, RZ, RZ, R164 ;  /* 0x000000ffff897224 */ /* 0x000fe400078e00a4 */
[----:B------:R-:W3:Y:S01]  /*215a0*/  LDL.LU R164, [R1+0x3c] ;  /* 0x00003c0001a47983 */ /* 0x000ee20000300800 */
[----:B------:R-:W-:Y:S02]  /*215b0*/  IMAD.MOV.U32 R142, RZ, RZ, R146 ;  /* 0x000000ffff8e7224 */ /* 0x000fe400078e0092 */
[----:B------:R-:W-:Y:S01]  /*215c0*/  IMAD.MOV.U32 R146, RZ, RZ, R150 ;  /* 0x000000ffff927224 */ /* 0x000fe200078e0096 */
[----:B------:R-:W3:Y:S01]  /*215d0*/  LDL.LU R188, [R1+0x64] ;  /* 0x0000640001bc7983 */ /* 0x000ee20000300800 */
[----:B------:R-:W-:Y:S02]  /*215e0*/  IMAD.MOV.U32 R150, RZ, RZ, R155 ;  /* 0x000000ffff967224 */ /* 0x000fe400078e009b */
[----:B------:R-:W-:Y:S01]  /*215f0*/  IMAD.MOV.U32 R155, RZ, RZ, R158 ;  /* 0x000000ffff9b7224 */ /* 0x000fe200078e009e */
[----:B------:R-:W-:Y:S01]  /*21600*/  MOV R158, R140 ;  /* 0x0000008c009e7202 */ /* 0x000fe20000000f00 */
[----:B------:R-:W-:Y:S01]  /*21610*/  IMAD.MOV.U32 R138, RZ, RZ, R142 ;  /* 0x000000ffff8a7224 */ /* 0x000fe200078e008e */
[----:B------:R-:W-:Y:S01]  /*21620*/  MOV R142, R146 ;  /* 0x00000092008e7202 */ /* 0x000fe20000000f00 */
[----:B------:R-:W-:Y:S02]  /*21630*/  IMAD.MOV.U32 R146, RZ, RZ, R155 ;  /* 0x000000ffff927224 */ /* 0x000fe400078e009b */
[----:B------:R-:W-:Y:S02]  /*21640*/  IMAD.MOV.U32 R155, RZ, RZ, R158 ;  /* 0x000000ffff9b7224 */ /* 0x000fe400078e009e */
[----:B------:R-:W-:Y:S02]  /*21650*/  IMAD.MOV.U32 R158, RZ, RZ, R167 ;  /* 0x000000ffff9e7224 */ /* 0x000fe400078e00a7 */
[----:B------:R2:W-:Y:S01]  /*21660*/  MUFU.EX2 R167, R0 ;  /* 0x0000000000a77308 */ /* 0x0005e20000000800 */
[----:B------:R-:W-:Y:S01]  /*21670*/  IMAD.MOV.U32 R140, RZ, RZ, R148 ;  /* 0x000000ffff8c7224 */ /* 0x000fe200078e0094 */
[-C--:B-1----:R-:W-:Y:S03]  /*21680*/  HMMA.16816.F32.BF16 R36, R76, R80.reuse, R36 ;  /* 0x000000504c24723c */ /* 0x082fe60000041824 */
[----:B------:R-:W-:Y:S05]  /*21690*/  IMAD.MOV.U32 R148, RZ, RZ, R113 ;  /* 0x000000ffff947224 */ /* 0x000fea00078e0071 */
[----:B------:R1:W-:Y:S01]  /*216a0*/  MUFU.EX2 R113, R3 ;  /* 0x0000000300717308 */ /* 0x0003e20000000800 */
[C---:B------:R-:W-:Y:S06]  /*216b0*/  HMMA.16816.F32.BF16 R40, R84.reuse, R80, R40 ;  /* 0x000000505428723c */ /* 0x040fec0000041828 */
[-C--:B------:R-:W-:Y:S05]  /*216c0*/  HMMA.16816.F32.BF16 R44, R84, R82.reuse, R44 ;  /* 0x00000052542c723c */ /* 0x080fea000004182c */
[----:B--2---:R-:W-:Y:S01]  /*216d0*/  FFMA.FTZ R0, R138, UR4, -R74 ;  /* 0x000000048a007c23 */ /* 0x004fe2000801084a */
[----:B------:R-:W-:Y:S01]  /*216e0*/  IMAD.MOV.U32 R138, RZ, RZ, R143 ;  /* 0x000000ffff8a7224 */ /* 0x000fe200078e008f */
[C---:B------:R-:W-:Y:S01]  /*216f0*/  HMMA.16816.F32.BF16 R48, R76.reuse, R82, R48 ;  /* 0x000000524c30723c */ /* 0x040fe20000041830 */
[----:B------:R-:W2:Y:S03]  /*21700*/  LDSM.16.MT88.4 R80, [R215+0x8000] ;  /* 0x00800000d750783b */ /* 0x000ea60000004200 */
[----:B------:R-:W-:Y:S02]  /*21710*/  IMAD.MOV.U32 R143, RZ, RZ, R142 ;  /* 0x000000ffff8f7224 */ /* 0x000fe400078e008e */
[----:B-1----:R-:W-:Y:S01]  /*21720*/  FADD.FTZ R3, R228, R92 ;  /* 0x0000005ce4037221 */ /* 0x002fe20000010000 */
[----:B------:R-:W-:Y:S01]  /*21730*/  IMAD.MOV.U32 R142, RZ, RZ, R155 ;  /* 0x000000ffff8e7224 */ /* 0x000fe200078e009b */
[----:B------:R-:W-:Y:S03]  /*21740*/  MOV R155, R154 ;  /* 0x0000009a009b7202 */ /* 0x000fe60000000f00 */
[----:B------:R-:W-:Y:S02]  /*21750*/  IMAD.MOV.U32 R154, RZ, RZ, R158 ;  /* 0x000000ffff9a7224 */ /* 0x000fe400078e009e */
[----:B------:R-:W-:Y:S02]  /*21760*/  IMAD.MOV.U32 R158, RZ, RZ, R163 ;  /* 0x000000ffff9e7224 */ /* 0x000fe400078e00a3 */
[----:B------:R-:W-:Y:S01]  /*21770*/  FADD.FTZ R99, R99, R3 ;  /* 0x0000000363637221 */ /* 0x000fe20000010000 */
[----:B------:R-:W-:Y:S01]  /*21780*/  MOV R196, R154 ;  /* 0x0000009a00c47202 */ /* 0x000fe20000000f00 */
[----:B------:R-:W-:Y:S01]  /*21790*/  IMAD.MOV.U32 R163, RZ, RZ, R166 ;  /* 0x000000ffffa37224 */ /* 0x000fe200078e00a6 */
[----:B------:R-:W-:Y:S01]  /*217a0*/  MUFU.EX2 R154, R106 ;  /* 0x0000006a009a7308 */ /* 0x000fe20000000800 */
[----:B------:R-:W-:Y:S04]  /*217b0*/  IMAD.MOV.U32 R166, RZ, RZ, R137 ;  /* 0x000000ffffa67224 */ /* 0x000fe800078e0089 */
[----:B------:R-:W-:Y:S05]  /*217c0*/  IMAD.MOV.U32 R197, RZ, RZ, R166 ;  /* 0x000000ffffc57224 */ /* 0x000fea00078e00a6 */
[----:B------:R1:W2:Y:S10]  /*217d0*/  MUFU.EX2 R137, R0 ;  /* 0x0000000000897308 */ /* 0x0002b40000000800 */
[----:B------:R-:W-:Y:S10]  /*217e0*/  MUFU.EX2 R166, R107 ;  /* 0x0000006b00a67308 */ /* 0x000ff40000000800 */
[----:B------:R-:W-:Y:S01]  /*217f0*/  MUFU.EX2 R107, R129 ;  /* 0x00000081006b7308 */ /* 0x000fe20000000800 */
[--C-:B-1----:R-:W-:Y:S01]  /*21800*/  FFMA.FTZ R0, R138, UR4, -R74.reuse ;  /* 0x000000048a007c23 */ /* 0x102fe2000801084a */
[-C--:B--2---:R-:W-:Y:S06]  /*21810*/  HMMA.16816.F32.BF16 R52, R76, R80.reuse, R52 ;  /* 0x000000504c34723c */ /* 0x084fec0000041834 */
[C---:B------:R-:W-:Y:S02]  /*21820*/  HMMA.16816.F32.BF16 R56, R84.reuse, R80, R56 ;  /* 0x000000505438723c */ /* 0x040fe40000041838 */
[----:B------:R1:W-:Y:S05]  /*21830*/  MUFU.EX2 R138, R0 ;  /* 0x00000000008a7308 */ /* 0x0003ea0000000800 */
[----:B------:R-:W-:Y:S04]  /*21840*/  F2FP.BF16.F32.PACK_AB R80, R102, R115 ;  /* 0x000000736650723e */ /* 0x000fe800000010ff */
[----:B------:R-:W-:Y:S01]  /*21850*/  F2FP.BF16.F32.PACK_AB R81, R137, R167 ;  /* 0x000000a78951723e */ /* 0x000fe200000010ff */
[----:B-1----:R-:W-:Y:S01]  /*21860*/  FFMA.FTZ R0, R143, UR4, -R74 ;  /* 0x000000048f007c23 */ /* 0x002fe2000801084a */
[----:B------:R-:W-:Y:S02]  /*21870*/  IMAD.MOV.U32 R143, RZ, RZ, R155 ;  /* 0x000000ffff8f7224 */ /* 0x000fe400078e009b */
[----:B------:R-:W-:Y:S01]  /*21880*/  IMAD.MOV.U32 R155, RZ, RZ, R153 ;  /* 0x000000ffff9b7224 */ /* 0x000fe200078e0099 */
[----:B------:R1:W2:Y:S10]  /*21890*/  MUFU.EX2 R139, R0 ;  /* 0x00000000008b7308 */ /* 0x0002b40000000800 */
[----:B------:R2:W3:Y:S01]  /*218a0*/  MUFU.EX2 R153, R93 ;  /* 0x0000005d00997308 */ /* 0x0004e20000000800 */
[----:B-1----:R-:W-:Y:S01]  /*218b0*/  FFMA.FTZ R0, R189, UR4, -R73 ;  /* 0x00000004bd007c23 */ /* 0x002fe20008010849 */
[----:B------:R-:W-:Y:S02]  /*218c0*/  IMAD.MOV.U32 R189, RZ, RZ, R193 ;  /* 0x000000ffffbd7224 */ /* 0x000fe400078e00c1 */
[----:B------:R-:W-:Y:S02]  /*218d0*/  IMAD.MOV.U32 R193, RZ, RZ, R197 ;  /* 0x000000ffffc17224 */ /* 0x000fe400078e00c5 */
[----:B------:R-:W-:Y:S02]  /*218e0*/  IMAD.MOV.U32 R197, RZ, RZ, R143 ;  /* 0x000000ffffc57224 */ /* 0x000fe400078e008f */
[----:B------:R-:W-:Y:S01]  /*218f0*/  IMAD.MOV.U32 R143, RZ, RZ, R147 ;  /* 0x000000ffff8f7224 */ /* 0x000fe200078e0093 */
[----:B--2---:R-:W-:Y:S01]  /*21900*/  LDSM.16.MT88.4 R92, [R216+0x9000] ;  /* 0x00900000d85c783b */ /* 0x004fe20000004200 */
[----:B------:R-:W-:Y:S02]  /*21910*/  IMAD.MOV.U32 R147, RZ, RZ, R151 ;  /* 0x000000ffff937224 */ /* 0x000fe400078e0097 */
[----:B------:R-:W-:Y:S02]  /*21920*/  IMAD.MOV.U32 R151, RZ, RZ, R159 ;  /* 0x000000ffff977224 */ /* 0x000fe400078e009f */
[----:B------:R-:W-:Y:S02]  /*21930*/  IMAD.MOV.U32 R159, RZ, RZ, R161 ;  /* 0x000000ffff9f7224 */ /* 0x000fe400078e00a1 */
[----:B------:R1:W-:Y:S01]  /*21940*/  MUFU.EX2 R161, R0 ;  /* 0x0000000000a17308 */ /* 0x0003e20000000800 */
[----:B------:R-:W-:Y:S01]  /*21950*/  IMAD.MOV.U32 R185, RZ, RZ, R189 ;  /* 0x000000ffffb97224 */ /* 0x000fe200078e00bd */
[----:B------:R-:W-:Y:S01]  /*21960*/  MOV R189, R193 ;  /* 0x000000c100bd7202 */ /* 0x000fe20000000f00 */
[----:B------:R-:W-:Y:S02]  /*21970*/  IMAD.MOV.U32 R193, RZ, RZ, R197 ;  /* 0x000000ffffc17224 */ /* 0x000fe400078e00c5 */
[C---:B----4-:R-:W-:Y:S05]  /*21980*/  FMUL.FTZ R62, R2.reuse, R170 ;  /* 0x000000aa023e7220 */ /* 0x050fea0000410000 */
[----:B------:R-:W-:Y:S01]  /*21990*/  MUFU.EX2 R170, R125 ;  /* 0x0000007d00aa7308 */ /* 0x000fe20000000800 */
[----:B---3--:R-:W-:Y:S09]  /*219a0*/  FMUL.FTZ R63, R2, R171 ;  /* 0x000000ab023f7220 */ /* 0x008ff20000410000 */
[----:B------:R-:W-:Y:S01]  /*219b0*/  MUFU.EX2 R171, R117 ;  /* 0x0000007500ab7308 */ /* 0x000fe20000000800 */
[-C--:B------:R-:W-:Y:S01]  /*219c0*/  HMMA.16816.F32.BF16 R60, R84, R82.reuse, R60 ;  /* 0x00000052543c723c */ /* 0x080fe2000004183c */
[----:B------:R-:W2:Y:S05]  /*219d0*/  LDSM.16.MT88.4 R84, [R213+0x8800] ;  /* 0x00880000d554783b */ /* 0x000eaa0000004200 */
[----:B------:R-:W-:Y:S05]  /*219e0*/  HMMA.16816.F32.BF16 R64, R76, R82, R64 ;  /* 0x000000524c40723c */ /* 0x000fea0000041840 */
[----:B------:R-:W-:Y:S02]  /*219f0*/  IMAD.MOV.U32 R184, RZ, RZ, R188 ;  /* 0x000000ffffb87224 */ /* 0x000fe400078e00bc */
[----:B------:R-:W-:Y:S01]  /*21a00*/  IMAD.MOV.U32 R188, RZ, RZ, R192 ;  /* 0x000000ffffbc7224 */ /* 0x000fe200078e00c0 */
[----:B------:R-:W-:Y:S03]  /*21a10*/  MOV R192, R196 ;  /* 0x000000c400c07202 */ /* 0x000fe60000000f00 */
[----:B------:R-:W-:Y:S02]  /*21a20*/  IMAD.MOV.U32 R196, RZ, RZ, R142 ;  /* 0x000000ffffc47224 */ /* 0x000fe400078e008e */
[----:B-1----:R-:W-:Y:S01]  /*21a30*/  FFMA.FTZ R0, R184, UR4, -R73 ;  /* 0x00000004b8007c23 */ /* 0x002fe20008010849 */
[----:B------:R-:W-:Y:S01]  /*21a40*/  IMAD.MOV.U32 R142, RZ, RZ, R146 ;  /* 0x000000ffff8e7224 */ /* 0x000fe200078e0092 */
[----:B------:R-:W-:Y:S01]  /*21a50*/  MOV R146, R150 ;  /* 0x0000009600927202 */ /* 0x000fe20000000f00 */
[----:B------:R-:W-:Y:S01]  /*21a60*/  IMAD.MOV.U32 R150, RZ, RZ, R157 ;  /* 0x000000ffff967224 */ /* 0x000fe200078e009d */
[----:B------:R-:W-:Y:S01]  /*21a70*/  F2FP.BF16.F32.PACK_AB R77, R103, R101 ;  /* 0x00000065674d723e */ /* 0x000fe200000010ff */
[----:B------:R-:W3:Y:S01]  /*21a80*/  LDL.LU R157, [R1+0x48] ;  /* 0x00004800019d7983 */ /* 0x000ee20000300800 */
[----:B------:R-:W-:Y:S01]  /*21a90*/  MOV R197, R142 ;  /* 0x0000008e00c57202 */ /* 0x000fe20000000f00 */
[----:B------:R-:W-:Y:S01]  /*21aa0*/  IMAD.MOV.U32 R142, RZ, RZ, R146 ;  /* 0x000000ffff8e7224 */ /* 0x000fe200078e0092 */
[----:B------:R-:W-:Y:S01]  /*21ab0*/  F2FP.BF16.F32.PACK_AB R79, R162, R109 ;  /* 0x0000006da24f723e */ /* 0x000fe200000010ff */
        /* <DEDUP_REMOVED lines=12> */
[-C--:B--2---:R-:W-:Y:S01]  /*21b80*/  HMMA.16816.F32.BF16 R4, R76, R84.reuse, R4 ;  /* 0x000000544c04723c */ /* 0x084fe20000041804 */
[----:B------:R-:W2:Y:S02]  /*21b90*/  LDL.LU R159, [R1+0x4c] ;  /* 0x00004c00019f7983 */ /* 0x000ea40000300800 */
[----:B------:R-:W-:Y:S01]  /*21ba0*/  IMAD.MOV.U32 R180, RZ, RZ, R184 ;  /* 0x000000ffffb47224 */ /* 0x000fe200078e00b8 */
[----:B------:R-:W-:Y:S01]  /*21bb0*/  MOV R184, R188 ;  /* 0x000000bc00b87202 */ /* 0x000fe20000000f00 */
[----:B------:R-:W-:Y:S01]  /*21bc0*/  IMAD.MOV.U32 R188, RZ, RZ, R192 ;  /* 0x000000ffffbc7224 */ /* 0x000fe200078e00c0 */
[C---:B------:R-:W-:Y:S05]  /*21bd0*/  HMMA.16816.F32.BF16 R8, R80.reuse, R84, R8 ;  /* 0x000000545008723c */ /* 0x040fea0000041808 */
[----:B------:R-:W-:Y:S01]  /*21be0*/  IMAD.MOV.U32 R192, RZ, RZ, R142 ;  /* 0x000000ffffc07224 */ /* 0x000fe200078e008e */
[-C--:B------:R-:W-:Y:S05]  /*21bf0*/  HMMA.16816.F32.BF16 R12, R80, R86.reuse, R12 ;  /* 0x00000056500c723c */ /* 0x080fea000004180c */
[----:B------:R-:W-:Y:S01]  /*21c00*/  IMAD.MOV.U32 R142, RZ, RZ, R146 ;  /* 0x000000ffff8e7224 */ /* 0x000fe200078e0092 */
        /* <DEDUP_REMOVED lines=16> */
[----:B------:R-:W1:Y:S06]  /*21d10*/  LDSM.16.MT88.4 R84, [R214+0x9000] ;  /* 0x00900000d654783b */ /* 0x000e6c0000004200 */
[----:B------:R-:W-:Y:S04]  /*21d20*/  F2FP.BF16.F32.PACK_AB R78, R154, R166 ;  /* 0x000000a69a4e723e */ /* 0x000fe800000010ff */
[----:B------:R-:W-:Y:S02]  /*21d30*/  F2FP.BF16.F32.PACK_AB R79, R153, R165 ;  /* 0x000000a5994f723e */ /* 0x000fe400000010ff */
[----:B------:R-:W-:Y:S02]  /*21d40*/  F2FP.BF16.F32.PACK_AB R76, R132, R111 ;  /* 0x0000006f844c723e */ /* 0x000fe400000010ff */
[----:B------:R-:W-:Y:S07]  /*21d50*/  F2FP.BF16.F32.PACK_AB R77, R131, R112 ;  /* 0x00000070834d723e */ /* 0x000fee00000010ff */
[-C--:B------:R-:W-:Y:S03]  /*21d60*/  HMMA.16816.F32.BF16 R4, R76, R88.reuse, R4 ;  /* 0x000000584c04723c */ /* 0x080fe60000041804 */
[----:B---3--:R-:W-:Y:S02]  /*21d70*/  IMAD.MOV.U32 R150, RZ, RZ, R157 ;  /* 0x000000ffff967224 */ /* 0x008fe400078e009d */
[----:B------:R-:W-:Y:S02]  /*21d80*/  IMAD.MOV.U32 R157, RZ, RZ, R130 ;  /* 0x000000ffff9d7224 */ /* 0x000fe400078e0082 */
[----:B------:R3:W4:Y:S01]  /*21d90*/  MUFU.EX2 R130, R0 ;  /* 0x0000000000827308 */ /* 0x0007220000000800 */
[----:B--2---:R-:W-:Y:S03]  /*21da0*/  IMAD.MOV.U32 R146, RZ, RZ, R159 ;  /* 0x000000ffff927224 */ /* 0x004fe600078e009f */
[----:B---3--:R-:W-:Y:S01]  /*21db0*/  FFMA.FTZ R0, R185, UR4, -R73 ;  /* 0x00000004b9007c23 */ /* 0x008fe20008010849 */
[----:B------:R-:W-:Y:S01]  /*21dc0*/  IMAD.MOV.U32 R185, RZ, RZ, R189 ;  /* 0x000000ffffb97224 */ /* 0x000fe200078e00bd */
[----:B----4-:R-:W-:Y:S01]  /*21dd0*/  F2FP.BF16.F32.PACK_AB R80, R130, R161 ;  /* 0x000000a18250723e */ /* 0x010fe200000010ff */
[----:B------:R-:W-:Y:S02]  /*21de0*/  IMAD.MOV.U32 R189, RZ, RZ, R193 ;  /* 0x000000ffffbd7224 */ /* 0x000fe400078e00c1 */
[----:B------:R-:W-:Y:S01]  /*21df0*/  IMAD.MOV.U32 R193, RZ, RZ, R143 ;  /* 0x000000ffffc17224 */ /* 0x000fe200078e008f */
[----:B------:R-:W-:Y:S01]  /*21e00*/  MOV R143, R147 ;  /* 0x00000093008f7202 */ /* 0x000fe20000000f00 */
[----:B------:R-:W-:Y:S01]  /*21e10*/  IMAD.MOV.U32 R147, RZ, RZ, R150 ;  /* 0x000000ffff937224 */ /* 0x000fe200078e0096 */
[----:B------:R-:W-:Y:S01]  /*21e20*/  MOV R181, R185 ;  /* 0x000000b900b57202 */ /* 0x000fe20000000f00 */
[----:B------:R-:W2:Y:S01]  /*21e30*/  LDL.LU R150, [R1+0x20] ;  /* 0x0000200001967983 */ /* 0x000ea20000300800 */
[----:B------:R-:W-:Y:S02]  /*21e40*/  IMAD.MOV.U32 R185, RZ, RZ, R189 ;  /* 0x000000ffffb97224 */ /* 0x000fe400078e00bd */
[----:B------:R-:W-:Y:S02]  /*21e50*/  IMAD.MOV.U32 R189, RZ, RZ, R193 ;  /* 0x000000ffffbd7224 */ /* 0x000fe400078e00c1 */
[----:B------:R-:W-:Y:S02]  /*21e60*/  IMAD.MOV.U32 R193, RZ, RZ, R143 ;  /* 0x000000ffffc17224 */ /* 0x000fe400078e008f */
[----:B------:R-:W-:Y:S02]  /*21e70*/  IMAD.MOV.U32 R143, RZ, RZ, R147 ;  /* 0x000000ffff8f7224 */ /* 0x000fe400078e0093 */
[----:B------:R-:W-:Y:S02]  /*21e80*/  IMAD.MOV.U32 R159, RZ, RZ, R136 ;  /* 0x000000ffff9f7224 */ /* 0x000fe400078e0088 */
[----:B------:R3:W-:Y:S02]  /*21e90*/  MUFU.EX2 R136, R0 ;  /* 0x0000000000887308 */ /* 0x0007e40000000800 */
[----:B---3--:R-:W-:Y:S01]  /*21ea0*/  FFMA.FTZ R0, R180, UR4, -R73 ;  /* 0x00000004b4007c23 */ /* 0x008fe20008010849 */
[----:B------:R-:W-:Y:S02]  /*21eb0*/  IMAD.MOV.U32 R180, RZ, RZ, R184 ;  /* 0x000000ffffb47224 */ /* 0x000fe400078e00b8 */
[----:B------:R-:W-:Y:S01]  /*21ec0*/  IMAD.MOV.U32 R184, RZ, RZ, R188 ;  /* 0x000000ffffb87224 */ /* 0x000fe200078e00bc */
[----:B------:R-:W-:Y:S01]  /*21ed0*/  MOV R188, R192 ;  /* 0x000000c000bc7202 */ /* 0x000fe20000000f00 */
[----:B------:R-:W-:Y:S02]  /*21ee0*/  IMAD.MOV.U32 R176, RZ, RZ, R180 ;  /* 0x000000ffffb07224 */ /* 0x000fe400078e00b4 */
[----:B------:R-:W-:Y:S01]  /*21ef0*/  IMAD.MOV.U32 R192, RZ, RZ, R142 ;  /* 0x000000ffffc07224 */ /* 0x000fe200078e008e */
[----:B------:R-:W-:Y:S01]  /*21f00*/  MOV R180, R184 ;  /* 0x000000b800b47202 */ /* 0x000fe20000000f00 */
[----:B------:R-:W-:Y:S01]  /*21f10*/  IMAD.MOV.U32 R142, RZ, RZ, R146 ;  /* 0x000000ffff8e7224 */ /* 0x000fe200078e0092 */
[----:B------:R-:W-:Y:S01]  /*21f20*/  MOV R184, R143 ;  /* 0x0000008f00b87202 */ /* 0x000fe20000000f00 */
[----:B------:R-:W-:Y:S02]  /*21f30*/  IMAD.MOV.U32 R146, RZ, RZ, R152 ;  /* 0x000000ffff927224 */ /* 0x000fe400078e0098 */
[----:B------:R3:W4:Y:S02]  /*21f40*/  MUFU.EX2 R152, R0 ;  /* 0x0000000000987308 */ /* 0x0007240000000800 */
[----:B---3--:R-:W-:Y:S01]  /*21f50*/  FFMA.FTZ R0, R181, UR4, -R74 ;  /* 0x00000004b5007c23 */ /* 0x008fe2000801084a */
[----:B------:R-:W-:Y:S01]  /*21f60*/  IMAD.MOV.U32 R181, RZ, RZ, R185 ;  /* 0x000000ffffb57224 */ /* 0x000fe200078e00b9 */
[----:B----4-:R-:W-:Y:S01]  /*21f70*/  F2FP.BF16.F32.PACK_AB R82, R152, R136 ;  /* 0x000000889852723e */ /* 0x010fe200000010ff */
[----:B------:R-:W-:Y:S02]  /*21f80*/  IMAD.MOV.U32 R185, RZ, RZ, R189 ;  /* 0x000000ffffb97224 */ /* 0x000fe400078e00bd */
[----:B------:R-:W-:Y:S02]  /*21f90*/  IMAD.MOV.U32 R189, RZ, RZ, R188 ;  /* 0x000000ffffbd7224 */ /* 0x000fe400078e00bc */
[----:B------:R-:W-:Y:S02]  /*21fa0*/  IMAD.MOV.U32 R188, RZ, RZ, R193 ;  /* 0x000000ffffbc7224 */ /* 0x000fe400078e00c1 */
[----:B------:R-:W-:Y:S02]  /*21fb0*/  IMAD.MOV.U32 R193, RZ, RZ, R192 ;  /* 0x000000ffffc17224 */ /* 0x000fe400078e00c0 */
[----:B------:R-:W-:Y:S02]  /*21fc0*/  IMAD.MOV.U32 R192, RZ, RZ, R142 ;  /* 0x000000ffffc07224 */ /* 0x000fe400078e008e */
[----:B------:R-:W-:Y:S01]  /*21fd0*/  IMAD.MOV.U32 R142, RZ, RZ, R146 ;  /* 0x000000ffff8e7224 */ /* 0x000fe200078e0092 */
[----:B------:R-:W-:Y:S01]  /*21fe0*/  MOV R146, R164 ;  /* 0x000000a400927202 */ /* 0x000fe20000000f00 */
[----:B------:R-:W-:Y:S01]  /*21ff0*/  IMAD.MOV.U32 R177, RZ, RZ, R181 ;  /* 0x000000ffffb17224 */ /* 0x000fe200078e00b5 */
[----:B------:R3:W-:Y:S01]  /*22000*/  MUFU.EX2 R164, R0 ;  /* 0x0000000000a47308 */ /* 0x0007e20000000800 */
[----:B------:R-:W-:Y:S02]  /*22010*/  IMAD.MOV.U32 R181, RZ, RZ, R184 ;  /* 0x000000ffffb57224 */ /* 0x000fe400078e00b8 */
[----:B---3--:R-:W-:Y:S01]  /*22020*/  FFMA.FTZ R0, R176, UR4, -R74 ;  /* 0x00000004b0007c23 */ /* 0x008fe2000801084a */
[----:B------:R-:W-:Y:S02]  /*22030*/  IMAD.MOV.U32 R176, RZ, RZ, R180 ;  /* 0x000000ffffb07224 */ /* 0x000fe400078e00b4 */
[----:B------:R-:W-:Y:S02]  /*22040*/  IMAD.MOV.U32 R180, RZ, RZ, R192 ;  /* 0x000000ffffb47224 */ /* 0x000fe400078e00c0 */
[----:B------:R-:W-:Y:S02]  /*22050*/  IMAD.MOV.U32 R192, RZ, RZ, R142 ;  /* 0x000000ffffc07224 */ /* 0x000fe400078e008e */
[----:B------:R-:W-:Y:S01]  /*22060*/  IMAD.MOV.U32 R142, RZ, RZ, R146 ;  /* 0x000000ffff8e7224 */ /* 0x000fe200078e0092 */
[----:B------:R-:W-:Y:S01]  /*22070*/  MOV R146, R158 ;  /* 0x0000009e00927202 */ /* 0x000fe20000000f00 */
[----:B------:R-:W-:Y:S02]  /*22080*/  IMAD.MOV.U32 R168, RZ, RZ, R176 ;  /* 0x000000ffffa87224 */ /* 0x000fe400078e00b0 */
[----:B------:R-:W-:Y:S02]  /*22090*/  IMAD.MOV.U32 R176, RZ, RZ, R180 ;  /* 0x000000ffffb07224 */ /* 0x000fe400078e00b4 */
[----:B------:R-:W-:Y:S02]  /*220a0*/  IMAD.MOV.U32 R180, RZ, RZ, R192 ;  /* 0x000000ffffb47224 */ /* 0x000fe400078e00c0 */
[----:B------:R-:W-:Y:S02]  /*220b0*/  IMAD.MOV.U32 R192, RZ, RZ, R142 ;  /* 0x000000ffffc07224 */ /* 0x000fe400078e008e */
[----:B------:R-:W-:Y:S02]  /*220c0*/  IMAD.MOV.U32 R169, RZ, RZ, R180 ;  /* 0x000000ffffa97224 */ /* 0x000fe400078e00b4 */
[----:B------:R-:W-:Y:S04]  /*220d0*/  IMAD.MOV.U32 R199, RZ, RZ, R176 ;  /* 0x000000ffffc77224 */ /* 0x000fe800078e00b0 */
[----:B------:R-:W-:Y:S02]  /*220e0*/  IMAD.MOV.U32 R195, RZ, RZ, R199 ;  /* 0x000000ffffc37224 */ /* 0x000fe400078e00c7 */
[----:B------:R-:W-:Y:S01]  /*220f0*/  IMAD.MOV.U32 R199, RZ, RZ, R169 ;  /* 0x000000ffffc77224 */ /* 0x000fe200078e00a9 */
[----:B--2---:R-:W-:Y:S01]  /*22100*/  MOV R147, R150 ;  /* 0x0000009600937202 */ /* 0x004fe20000000f00 */
[----:B------:R-:W-:Y:S02]  /*22110*/  IMAD.MOV.U32 R150, RZ, RZ, R155 ;  /* 0x000000ffff967224 */ /* 0x000fe400078e009b */
[----:B------:R-:W2:Y:S02]  /*22120*/  LDL.LU R155, [R1+0x34] ;  /* 0x00003400019b7983 */ /* 0x000ea40000300800 */
[----:B------:R-:W-:Y:S05]  /*22130*/  IMAD.MOV.U32 R143, RZ, RZ, R147 ;  /* 0x000000ffff8f7224 */ /* 0x000fea00078e0093 */
[----:B------:R-:W-:Y:S01]  /*22140*/  MOV R184, R143 ;  /* 0x0000008f00b87202 */ /* 0x000fe20000000f00 */
[----:B--2---:R-:W-:Y:S02]  /*22150*/  IMAD.MOV.U32 R147, RZ, RZ, R155 ;  /* 0x000000ffff937224 */ /* 0x004fe400078e009b */
[----:B------:R-:W2:Y:S02]  /*22160*/  LDL.LU R155, [R1+0x28] ;  /* 0x00002800019b7983 */ /* 0x000ea40000300800 */
[----:B------:R-:W-:Y:S02]  /*22170*/  IMAD.MOV.U32 R143, RZ, RZ, R147 ;  /* 0x000000ffff8f7224 */ /* 0x000fe400078e0093 */
[----:B------:R-:W3:Y:S01]  /*22180*/  LDL.LU R158, [R1] ;  /* 0x00000000019e7983 */ /* 0x000ee20000300800 */
[----:B--2---:R-:W-:Y:S02]  /*22190*/  IMAD.MOV.U32 R147, RZ, RZ, R155 ;  /* 0x000000ffff937224 */ /* 0x004fe400078e009b */
[----:B------:R-:W-:Y:S02]  /*221a0*/  IMAD.MOV.U32 R155, RZ, RZ, R163 ;  /* 0x000000ffff9b7224 */ /* 0x000fe400078e00a3 */
[----:B------:R2:W4:Y:S01]  /*221b0*/  MUFU.EX2 R163, R0 ;  /* 0x0000000000a37308 */ /* 0x0005220000000800 */
[----:B------:R-:W-:Y:S02]  /*221c0*/  IMAD.MOV.U32 R142, RZ, RZ, R147 ;  /* 0x000000ffff8e7224 */ /* 0x000fe400078e0093 */
[----:B------:R-:W-:Y:S02]  /*221d0*/  IMAD.MOV.U32 R147, RZ, RZ, R155 ;  /* 0x000000ffff937224 */ /* 0x000fe400078e009b */
[----:B------:R-:W-:Y:S02]  /*221e0*/  IMAD.MOV.U32 R155, RZ, RZ, R140 ;  /* 0x000000ffff9b7224 */ /* 0x000fe400078e008c */
[----:B------:R-:W-:Y:S02]  /*221f0*/  IMAD.MOV.U32 R140, RZ, RZ, R144 ;  /* 0x000000ffff8c7224 */ /* 0x000fe400078e0090 */
[----:B--2---:R-:W-:Y:S01]  /*22200*/  FFMA.FTZ R0, R177, UR4, -R74 ;  /* 0x00000004b1007c23 */ /* 0x004fe2000801084a */
[----:B----4-:R-:W-:Y:S01]  /*22210*/  F2FP.BF16.F32.PACK_AB R81, R163, R164 ;  /* 0x000000a4a351723e */ /* 0x010fe200000010ff */
[----:B------:R-:W-:Y:S01]  /*22220*/  IMAD.MOV.U32 R177, RZ, RZ, R181 ;  /* 0x000000ffffb17224 */ /* 0x000fe200078e00b5 */
[----:B------:R-:W-:Y:S01]  /*22230*/  MOV R181, R184 ;  /* 0x000000b800b57202 */ /* 0x000fe20000000f00 */
[----:B------:R2:W-:Y:S01]  /*22240*/  MUFU.EX2 R144, R0 ;  /* 0x0000000000907308 */ /* 0x0005e20000000800 */
[----:B------:R-:W-:Y:S01]  /*22250*/  IMAD.MOV.U32 R184, RZ, RZ, R143 ;  /* 0x000000ffffb87224 */ /* 0x000fe200078e008f */
[----:B------:R-:W-:Y:S01]  /*22260*/  MOV R143, R146 ;  /* 0x00000092008f7202 */ /* 0x000fe20000000f00 */
[----:B---3--:R-:W-:Y:S01]  /*22270*/  IMAD.MOV.U32 R146, RZ, RZ, R158 ;  /* 0x000000ffff927224 */ /* 0x008fe200078e009e */
[----:B------:R-:W-:Y:S01]  /*22280*/  MOV R158, R160 ;  /* 0x000000a0009e7202 */ /* 0x000fe20000000f00 */
[----:B------:R-:W-:Y:S01]  /*22290*/  IMAD.MOV.U32 R194, RZ, RZ, R177 ;  /* 0x000000ffffc27224 */ /* 0x000fe200078e00b1 */
[----:B------:R-:W-:Y:S01]  /*222a0*/  MOV R180, R184 ;  /* 0x000000b800b47202 */ /* 0x000fe20000000f00 */
[----:B------:R-:W-:Y:S01]  /*222b0*/  IMAD.MOV.U32 R184, RZ, RZ, R147 ;  /* 0x000000ffffb87224 */ /* 0x000fe200078e0093 */
[----:B------:R-:W-:Y:S01]  /*222c0*/  MOV R177, R155 ;  /* 0x0000009b00b17202 */ /* 0x000fe20000000f00 */
[----:B------:R-:W-:Y:S01]  /*222d0*/  IMAD.MOV.U32 R198, RZ, RZ, R181 ;  /* 0x000000ffffc67224 */ /* 0x000fe200078e00b5 */
[----:B------:R-:W3:Y:S01]  /*222e0*/  LDL.LU R160, [R1+0xc] ;  /* 0x00000c0001a07983 */ /* 0x000ee20000300800 */
[----:B------:R-:W-:Y:S02]  /*222f0*/  IMAD.MOV.U32 R176, RZ, RZ, R158 ;  /* 0x000000ffffb07224 */ /* 0x000fe400078e009e */
[----:B------:R-:W-:Y:S01]  /*22300*/  MUFU.EX2 R158, R120 ;  /* 0x00000078009e7308 */ /* 0x000fe20000000800 */
[----:B------:R-:W-:Y:S02]  /*22310*/  IMAD.MOV.U32 R181, RZ, RZ, R156 ;  /* 0x000000ffffb57224 */ /* 0x000fe400078e009c */
[----:B------:R-:W-:Y:S02]  /*22320*/  IMAD.MOV.U32 R169, RZ, RZ, R177 ;  /* 0x000000ffffa97224 */ /* 0x000fe400078e00b1 */
[----:B--2---:R-:W-:Y:S01]  /*22330*/  FFMA.FTZ R0, R168, UR4, -R74 ;  /* 0x00000004a8007c23 */ /* 0x004fe2000801084a */
[----:B------:R-:W-:Y:S01]  /*22340*/  IMAD.MOV.U32 R155, RZ, RZ, R237 ;  /* 0x000000ffff9b7224 */ /* 0x000fe200078e00ed */
[----:B------:R-:W-:Y:S01]  /*22350*/  MOV R177, R181 ;  /* 0x000000b500b17202 */ /* 0x000fe20000000f00 */
[----:B------:R2:W5:Y:S02]  /*22360*/  LDL.LU R237, [R1+0x124] ;  /* 0x0001240001ed7983 */ /* 0x0005640000300800 */
[----:B------:R4:W1:Y:S01]  /*22370*/  MUFU.EX2 R147, R0 ;  /* 0x0000000000937308 */ /* 0x0008620000000800 */
[----:B------:R-:W-:Y:S02]  /*22380*/  IMAD.MOV.U32 R168, RZ, RZ, R192 ;  /* 0x000000ffffa87224 */ /* 0x000fe400078e00c0 */
[----:B------:R-:W-:Y:S02]  /*22390*/  IMAD.MOV.U32 R181, RZ, RZ, R196 ;  /* 0x000000ffffb57224 */ /* 0x000fe400078e00c4 */
[----:B------:R-:W-:Y:S02]  /*223a0*/  IMAD.MOV.U32 R196, RZ, RZ, R236 ;  /* 0x000000ffffc47224 */ /* 0x000fe400078e00ec */
[----:B------:R-:W-:Y:S03]  /*223b0*/  IMAD.MOV.U32 R192, RZ, RZ, R143 ;  /* 0x000000ffffc07224 */ /* 0x000fe600078e008f */
[----:B------:R-:W-:Y:S01]  /*223c0*/  MUFU.EX2 R156, R126 ;  /* 0x0000007e009c7308 */ /* 0x000fe20000000800 */
[----:B------:R-:W-:Y:S01]  /*223d0*/  IMAD.MOV.U32 R143, RZ, RZ, R146 ;  /* 0x000000ffff8f7224 */ /* 0x000fe200078e0092 */
[----:B------:R2:W5:Y:S08]  /*223e0*/  LDL.LU R236, [R1+0x120] ;  /* 0x0001200001ec7983 */ /* 0x0005700000300800 */
[----:B------:R-:W2:Y:S01]  /*223f0*/  MUFU.EX2 R146, R121 ;  /* 0x0000007900927308 */ /* 0x000ea20000000800 */
[----:B----4-:R-:W-:Y:S01]  /*22400*/  FFMA.FTZ R0, R194, UR4, -R73 ;  /* 0x00000004c2007c23 */ /* 0x010fe20008010849 */
[----:B------:R-:W-:Y:S01]  /*22410*/  MOV R194, R198 ;  /* 0x000000c600c27202 */ /* 0x000fe20000000f00 */
[----:B------:R-:W-:Y:S01]  /*22420*/  IMAD.MOV.U32 R198, RZ, RZ, R168 ;  /* 0x000000ffffc67224 */ /* 0x000fe200078e00a8 */
[----:B-1----:R-:W-:Y:S01]  /*22430*/  F2FP.BF16.F32.PACK_AB R83, R147, R144 ;  /* 0x000000909353723e */ /* 0x002fe200000010ff */
[----:B------:R-:W-:Y:S01]  /*22440*/  IMAD.MOV.U32 R168, RZ, RZ, R176 ;  /* 0x000000ffffa87224 */ /* 0x000fe200078e00b0 */
[----:B------:R-:W-:Y:S01]  /*22450*/  MOV R191, R194 ;  /* 0x000000c200bf7202 */ /* 0x000fe20000000f00 */
[----:B------:R-:W-:Y:S02]  /*22460*/  IMAD.MOV.U32 R176, RZ, RZ, R185 ;  /* 0x000000ffffb07224 */ /* 0x000fe400078e00b9 */
[----:B------:R-:W-:Y:S02]  /*22470*/  IMAD.MOV.U32 R185, RZ, RZ, R145 ;  /* 0x000000ffffb97224 */ /* 0x000fe400078e0091 */
[C---:B------:R-:W-:Y:S01]  /*22480*/  HMMA.16816.F32.BF16 R8, R80.reuse, R88, R8 ;  /* 0x000000585008723c */ /* 0x040fe20000041808 */
[----:B------:R1:W-:Y:S03]  /*22490*/  MUFU.EX2 R145, R0 ;  /* 0x0000000000917308 */ /* 0x0003e60000000800 */
[----:B------:R-:W-:Y:S02]  /*224a0*/  IMAD.MOV.U32 R194, RZ, RZ, R198 ;  /* 0x000000ffffc27224 */ /* 0x000fe400078e00c6 */
[-C--:B------:R-:W-:Y:S05]  /*224b0*/  HMMA.16816.F32.BF16 R12, R80, R90.reuse, R12 ;  /* 0x0000005a500c723c */ /* 0x080fea000004180c */
[----:B------:R-:W-:Y:S01]  /*224c0*/  IMAD.MOV.U32 R198, RZ, RZ, R168 ;  /* 0x000000ffffc67224 */ /* 0x000fe200078e00a8 */
[C---:B------:R-:W-:Y:S01]  /*224d0*/  HMMA.16816.F32.BF16 R16, R76.reuse, R90, R16 ;  /* 0x0000005a4c10723c */ /* 0x040fe20000041810 */
[----:B------:R-:W4:Y:S04]  /*224e0*/  LDSM.16.MT88.4 R88, [R215+0x9000] ;  /* 0x00900000d758783b */ /* 0x000f280000004200 */
[----:B------:R-:W-:Y:S01]  /*224f0*/  IMAD.MOV.U32 R168, RZ, RZ, R185 ;  /* 0x000000ffffa87224 */ /* 0x000fe200078e00b9 */
[-C--:B------:R-:W-:Y:S05]  /*22500*/  HMMA.16816.F32.BF16 R20, R76, R92.reuse, R20 ;  /* 0x0000005c4c14723c */ /* 0x080fea0000041814 */
[----:B-1----:R-:W-:Y:S01]  /*22510*/  FFMA.FTZ R0, R195, UR4, -R73 ;  /* 0x00000004c3007c23 */ /* 0x002fe20008010849 */
[C---:B------:R-:W-:Y:S05]  /*22520*/  HMMA.16816.F32.BF16 R24, R80.reuse, R92, R24 ;  /* 0x0000005c5018723c */ /* 0x040fea0000041818 */
[----:B------:R-:W-:Y:S01]  /*22530*/  IMAD.MOV.U32 R185, RZ, RZ, R157 ;  /* 0x000000ffffb97224 */ /* 0x000fe200078e009d */
[-C--:B------:R-:W-:Y:S01]  /*22540*/  HMMA.16816.F32.BF16 R28, R80, R94.reuse, R28 ;  /* 0x0000005e501c723c */ /* 0x080fe2000004181c */
[----:B------:R1:W2:Y:S04]  /*22550*/  MUFU.EX2 R157, R0 ;  /* 0x00000000009d7308 */ /* 0x0002a80000000800 */
[----:B------:R-:W-:Y:S01]  /*22560*/  IMAD.MOV.U32 R195, RZ, RZ, R199 ;  /* 0x000000ffffc37224 */ /* 0x000fe200078e00c7 */
[C---:B------:R-:W-:Y:S01]  /*22570*/  HMMA.16816.F32.BF16 R32, R76.reuse, R94, R32 ;  /* 0x0000005e4c20723c */ /* 0x040fe20000041820 */
[----:B------:R-:W-:Y:S04]  /*22580*/  LDSM.16.MT88.4 R92, [R216+0x9800] ;  /* 0x00980000d85c783b */ /* 0x000fe80000004200 */
[----:B------:R-:W-:Y:S01]  /*22590*/  IMAD.MOV.U32 R199, RZ, RZ, R169 ;  /* 0x000000ffffc77224 */ /* 0x000fe200078e00a9 */
[----:B------:R-:W-:Y:S01]  /*225a0*/  MOV R169, R177 ;  /* 0x000000b100a97202 */ /* 0x000fe20000000f00 */
[----:B------:R-:W-:Y:S01]  /*225b0*/  IMAD.MOV.U32 R177, RZ, RZ, R181 ;  /* 0x000000ffffb17224 */ /* 0x000fe200078e00b5 */
[-C--:B------:R-:W-:Y:S03]  /*225c0*/  HMMA.16816.F32.BF16 R36, R76, R84.reuse, R36 ;  /* 0x000000544c24723c */ /* 0x080fe60000041824 */
[----:B------:R-:W-:Y:S01]  /*225d0*/  IMAD.MOV.U32 R181, RZ, RZ, R196 ;  /* 0x000000ffffb57224 */ /* 0x000fe200078e00c4 */
[----:B------:R-:W-:Y:S01]  /*225e0*/  MOV R196, R244 ;  /* 0x000000f400c47202 */ /* 0x000fe20000000f00 */
[----:B------:R-:W-:Y:S02]  /*225f0*/  IMAD.MOV.U32 R182, RZ, RZ, R195 ;  /* 0x000000ffffb67224 */ /* 0x000fe400078e00c3 */
[----:B-1----:R-:W-:Y:S01]  /*22600*/  FFMA.FTZ R0, R191, UR4, -R73 ;  /* 0x00000004bf007c23 */ /* 0x002fe20008010849 */
[----:B------:R-:W-:Y:S03]  /*22610*/  IMAD.MOV.U32 R195, RZ, RZ, R199 ;  /* 0x000000ffffc37224 */ /* 0x000fe600078e00c7 */
[----:B------:R-:W-:Y:S01]  /*22620*/  MOV R199, R169 ;  /* 0x000000a900c77202 */ /* 0x000fe20000000f00 */
[----:B------:R1:W5:Y:S01]  /*22630*/  LDL.LU R244, [R1+0x11c] ;  /* 0x00011c0001f47983 */ /* 0x0003620000300800 */
[C---:B------:R-:W-:Y:S04]  /*22640*/  HMMA.16816.F32.BF16 R40, R80.reuse, R84, R40 ;  /* 0x000000545028723c */ /* 0x040fe80000041828 */
[----:B------:R-:W-:Y:S02]  /*22650*/  IMAD.MOV.U32 R169, RZ, RZ, R181 ;  /* 0x000000ffffa97224 */ /* 0x000fe400078e00b5 */
[----:B------:R-:W-:Y:S01]  /*22660*/  IMAD.MOV.U32 R181, RZ, RZ, R196 ;  /* 0x000000ffffb57224 */ /* 0x000fe200078e00c4 */
[----:B------:R-:W-:Y:S01]  /*22670*/  MOV R196, R159 ;  /* 0x0000009f00c47202 */ /* 0x000fe20000000f00 */
[-C--:B------:R-:W-:Y:S01]  /*22680*/  HMMA.16816.F32.BF16 R44, R80, R86.reuse, R44 ;  /* 0x00000056502c723c */ /* 0x080fe2000004182c */
[----:B------:R2:W-:Y:S02]  /*22690*/  MUFU.EX2 R159, R0 ;  /* 0x00000000009f7308 */ /* 0x0005e40000000800 */
[----:B------:R-:W-:Y:S02]  /*226a0*/  IMAD.MOV.U32 R191, RZ, RZ, R194 ;  /* 0x000000ffffbf7224 */ /* 0x000fe400078e00c2 */
[----:B------:R-:W-:Y:S01]  /*226b0*/  IMAD.MOV.U32 R194, RZ, RZ, R198 ;  /* 0x000000ffffc27224 */ /* 0x000fe200078e00c6 */
[C---:B------:R-:W-:Y:S01]  /*226c0*/  HMMA.16816.F32.BF16 R48, R76.reuse, R86, R48 ;  /* 0x000000564c30723c */ /* 0x040fe20000041830 */
[----:B------:R-:W1:Y:S04]  /*226d0*/  LDSM.16.MT88.4 R84, [R213+0x9800] ;  /* 0x00980000d554783b */ /* 0x000e680000004200 */
[----:B------:R-:W-:Y:S01]  /*226e0*/  IMAD.MOV.U32 R198, RZ, RZ, R168 ;  /* 0x000000ffffc67224 */ /* 0x000fe200078e00a8 */
[-C--:B----4-:R-:W-:Y:S05]  /*226f0*/  HMMA.16816.F32.BF16 R52, R76, R88.reuse, R52 ;  /* 0x000000584c34723c */ /* 0x090fea0000041834 */
[----:B------:R-:W-:Y:S02]  /*22700*/  IMAD.MOV.U32 R168, RZ, RZ, R185 ;  /* 0x000000ffffa87224 */ /* 0x000fe400078e00b9 */
[----:B--2---:R-:W-:Y:S01]  /*22710*/  FFMA.FTZ R0, R182, UR4, -R73 ;  /* 0x00000004b6007c23 */ /* 0x004fe20008010849 */
[----:B------:R-:W-:Y:S01]  /*22720*/  IMAD.MOV.U32 R185, RZ, RZ, R230 ;  /* 0x000000ffffb97224 */ /* 0x000fe200078e00e6 */
[C---:B------:R-:W-:Y:S01]  /*22730*/  HMMA.16816.F32.BF16 R56, R80.reuse, R88, R56 ;  /* 0x000000585038723c */ /* 0x040fe20000041838 */
[----:B------:R2:W5:Y:S03]  /*22740*/  LDL.LU R230, [R1+0x118] ;  /* 0x0001180001e67983 */ /* 0x0005660000300800 */
[----:B------:R-:W-:Y:S02]  /*22750*/  IMAD.MOV.U32 R183, RZ, RZ, R191 ;  /* 0x000000ffffb77224 */ /* 0x000fe400078e00bf */
[----:B------:R-:W-:Y:S01]  /*22760*/  IMAD.MOV.U32 R191, RZ, RZ, R194 ;  /* 0x000000ffffbf7224 */ /* 0x000fe200078e00c2 */
[-C--:B------:R-:W-:Y:S04]  /*22770*/  HMMA.16816.F32.BF16 R60, R80, R90.reuse, R60 ;  /* 0x0000005a503c723c */ /* 0x080fe8000004183c */
[----:B------:R-:W-:Y:S02]  /*22780*/  IMAD.MOV.U32 R194, RZ, RZ, R168 ;  /* 0x000000ffffc27224 */ /* 0x000fe400078e00a8 */
[----:B------:R-:W-:Y:S01]  /*22790*/  IMAD.MOV.U32 R168, RZ, RZ, R185 ;  /* 0x000000ffffa87224 */ /* 0x000fe200078e00b9 */
[----:B------:R-:W-:Y:S01]  /*227a0*/  HMMA.16816.F32.BF16 R64, R76, R90, R64 ;  /* 0x0000005a4c40723c */ /* 0x000fe20000041840 */
[----:B------:R4:W2:Y:S01]  /*227b0*/  MUFU.EX2 R185, R0 ;  /* 0x0000000000b97308 */ /* 0x0008a20000000800 */
[----:B------:R-:W3:Y:S02]  /*227c0*/  LDSM.16.MT88.4 R88, [R214+0x9800] ;  /* 0x00980000d658783b */ /* 0x000ee40000004200 */
[----:B------:R-:W-:Y:S01]  /*227d0*/  IMAD.MOV.U32 R182, RZ, RZ, R195 ;  /* 0x000000ffffb67224 */ /* 0x000fe200078e00c3 */
[----:B------:R-:W-:Y:S01]  /*227e0*/  MOV R195, R199 ;  /* 0x000000c700c37202 */ /* 0x000fe20000000f00 */
[----:B------:R-:W-:Y:S01]  /*227f0*/  IMAD.MOV.U32 R199, RZ, RZ, R169 ;  /* 0x000000ffffc77224 */ /* 0x000fe200078e00a9 */
[----:B------:R-:W-:Y:S01]  /*22800*/  F2FP.BF16.F32.PACK_AB R77, R158, R146 ;  /* 0x000000929e4d723e */ /* 0x000fe200000010ff */
[----:B------:R-:W-:Y:S03]  /*22810*/  IMAD.MOV.U32 R169, RZ, RZ, R181 ;  /* 0x000000ffffa97224 */ /* 0x000fe600078e00b5 */
[----:B------:R-:W-:Y:S01]  /*22820*/  IMAD.MOV.U32 R178, RZ, RZ, R182 ;  /* 0x000000ffffb27224 */ /* 0x000fe200078e00b6 */
[----:B------:R-:W-:Y:S01]  /*22830*/  MOV R181, R229 ;  /* 0x000000e500b57202 */ /* 0x000fe20000000f00 */
[----:B------:R-:W-:Y:S01]  /*22840*/  IMAD.MOV.U32 R182, RZ, RZ, R195 ;  /* 0x000000ffffb67224 */ /* 0x000fe200078e00c3 */
[----:B------:R3:W5:Y:S01]  /*22850*/  LDL.LU R229, [R1+0x114] ;  /* 0x0001140001e57983 */ /* 0x0007620000300800 */
[----:B------:R-:W-:Y:S01]  /*22860*/  IMAD.MOV.U32 R195, RZ, RZ, R169 ;  /* 0x000000ffffc37224 */ /* 0x000fe200078e00a9 */
[----:B------:R-:W-:Y:S01]  /*22870*/  F2FP.BF16.F32.PACK_AB R76, R170, R156 ;  /* 0x0000009caa4c723e */ /* 0x000fe200000010ff */
[----:B----4-:R-:W-:Y:S01]  /*22880*/  FFMA.FTZ R0, R183, UR4, -R74 ;  /* 0x00000004b7007c23 */ /* 0x010fe2000801084a */
[----:B------:R4:W5:Y:S01]  /*22890*/  LDL.LU R228, [R1+0x110] ;  /* 0x0001100001e47983 */ /* 0x0009620000300800 */
[----:B------:R-:W-:Y:S01]  /*228a0*/  F2FP.BF16.F32.PACK_AB R80, R157, R145 ;  /* 0x000000919d50723e */ /* 0x000fe200000010ff */
[----:B------:R-:W-:Y:S01]  /*228b0*/  IMAD.MOV.U32 R183, RZ, RZ, R191 ;  /* 0x000000ffffb77224 */ /* 0x000fe200078e00bf */
[----:B------:R4:W-:Y:S01]  /*228c0*/  MUFU.EX2 R169, R0 ;  /* 0x0000000000a97308 */ /* 0x0009e20000000800 */
[----:B------:R-:W-:Y:S01]  /*228d0*/  MOV R191, R168 ;  /* 0x000000a800bf7202 */ /* 0x000fe20000000f00 */
[----:B------:R-:W-:Y:S01]  /*228e0*/  IMAD.MOV.U32 R168, RZ, RZ, R181 ;  /* 0x000000ffffa87224 */ /* 0x000fe200078e00b5 */
[----:B------:R-:W-:Y:S01]  /*228f0*/  F2FP.BF16.F32.PACK_AB R78, R187, R190 ;  /* 0x000000bebb4e723e */ /* 0x000fe200000010ff */
[----:B------:R-:W-:Y:S01]  /*22900*/  IMAD.MOV.U32 R179, RZ, RZ, R183 ;  /* 0x000000ffffb37224 */ /* 0x000fe200078e00b7 */
[----:B------:R-:W-:Y:S01]  /*22910*/  F2FP.BF16.F32.PACK_AB R79, R186, R171 ;  /* 0x000000abba4f723e */ /* 0x000fe200000010ff */
[----:B------:R-:W-:Y:S01]  /*22920*/  IMAD.MOV.U32 R183, RZ, RZ, R168 ;  /* 0x000000ffffb77224 */ /* 0x000fe200078e00a8 */
[----:B--2---:R-:W-:Y:S01]  /*22930*/  F2FP.BF16.F32.PACK_AB R82, R185, R159 ;  /* 0x0000009fb952723e */ /* 0x004fe200000010ff */
[----:B------:R-:W-:Y:S02]  /*22940*/  IMAD.MOV.U32 R181, RZ, RZ, R180 ;  /* 0x000000ffffb57224 */ /* 0x000fe400078e00b4 */
[----:B------:R-:W-:Y:S02]  /*22950*/  IMAD.MOV.U32 R180, RZ, RZ, R227 ;  /* 0x000000ffffb47224 */ /* 0x000fe400078e00e3 */
[----:B------:R2:W5:Y:S01]  /*22960*/  LDL.LU R227, [R1+0x10c] ;  /* 0x00010c0001e37983 */ /* 0x0005620000300800 */
[-C--:B-1----:R-:W-:Y:S03]  /*22970*/  HMMA.16816.F32.BF16 R4, R76, R84.reuse, R4 ;  /* 0x000000544c04723c */ /* 0x082fe60000041804 */
[----:B----4-:R-:W-:Y:S01]  /*22980*/  FFMA.FTZ R0, R178, UR4, -R74 ;  /* 0x00000004b2007c23 */ /* 0x010fe2000801084a */
[----:B------:R-:W-:Y:S01]  /*22990*/  MOV R178, R182 ;  /* 0x000000b600b27202 */ /* 0x000fe20000000f00 */
[----:B------:R-:W-:Y:S02]  /*229a0*/  IMAD.MOV.U32 R182, RZ, RZ, R181 ;  /* 0x000000ffffb67224 */ /* 0x000fe400078e00b5 */
[----:B------:R1:W4:Y:S01]  /*229b0*/  MUFU.EX2 R168, R0 ;  /* 0x0000000000a87308 */ /* 0x0003220000000800 */
[----:B------:R-:W-:Y:S03]  /*229c0*/  IMAD.MOV.U32 R181, RZ, RZ, R180 ;  /* 0x000000ffffb57224 */ /* 0x000fe600078e00b4 */
[----:B------:R-:W-:Y:S01]  /*229d0*/  IMAD.MOV.U32 R180, RZ, RZ, R184 ;  /* 0x000000ffffb47224 */ /* 0x000fe200078e00b8 */
[----:B------:R-:W-:Y:S01]  /*229e0*/  MOV R184, R142 ;  /* 0x0000008e00b87202 */ /* 0x000fe20000000f00 */
[----:B------:R-:W-:Y:S02]  /*229f0*/  IMAD.MOV.U32 R174, RZ, RZ, R178 ;  /* 0x000000ffffae7224 */ /* 0x000fe400078e00b2 */
[----:B------:R-:W-:Y:S02]  /*22a00*/  IMAD.MOV.U32 R178, RZ, RZ, R183 ;  /* 0x000000ffffb27224 */ /* 0x000fe400078e00b7 */
[----:B------:R-:W-:Y:S01]  /*22a10*/  IMAD.MOV.U32 R183, RZ, RZ, R182 ;  /* 0x000000ffffb77224 */ /* 0x000fe200078e00b6 */
[----:B------:R-:W-:Y:S01]  /*22a20*/  MOV R182, R181 ;  /* 0x000000b500b67202 */ /* 0x000fe20000000f00 */
[----:B------:R-:W-:Y:S02]  /*22a30*/  IMAD.MOV.U32 R181, RZ, RZ, R180 ;  /* 0x000000ffffb57224 */ /* 0x000fe400078e00b4 */
[----:B------:R-:W-:Y:S02]  /*22a40*/  IMAD.MOV.U32 R180, RZ, RZ, R184 ;  /* 0x000000ffffb47224 */ /* 0x000fe400078e00b8 */
[----:B-1----:R-:W-:Y:S01]  /*22a50*/  FFMA.FTZ R0, R179, UR4, -R74 ;  /* 0x00000004b3007c23 */ /* 0x002fe2000801084a */
[----:B------:R-:W-:Y:S01]  /*22a60*/  IMAD.MOV.U32 R142, RZ, RZ, R226 ;  /* 0x000000ffff8e7224 */ /* 0x000fe200078e00e2 */
[----:B----4-:R-:W-:Y:S01]  /*22a70*/  F2FP.BF16.F32.PACK_AB R81, R168, R169 ;  /* 0x000000a9a851723e */ /* 0x010fe200000010ff */
[----:B------:R2:W5:Y:S01]  /*22a80*/  LDL.LU R226, [R1+0x108] ;  /* 0x0001080001e27983 */ /* 0x0005620000300800 */
[----:B------:R1:W-:Y:S01]  /*22a90*/  MUFU.EX2 R179, R0 ;  /* 0x0000000000b37308 */ /* 0x0003e20000000800 */
[----:B------:R-:W-:Y:S02]  /*22aa0*/  IMAD.MOV.U32 R125, RZ, RZ, R180 ;  /* 0x000000ffff7d7224 */ /* 0x000fe400078e00b4 */
[----:B------:R-:W-:Y:S02]  /*22ab0*/  IMAD.MOV.U32 R184, RZ, RZ, R149 ;  /* 0x000000ffffb87224 */ /* 0x000fe400078e0095 */
[----:B------:R-:W-:Y:S02]  /*22ac0*/  IMAD.MOV.U32 R149, RZ, RZ, R225 ;  /* 0x000000ffff957224 */ /* 0x000fe400078e00e1 */
[----:B------:R-:W-:Y:S01]  /*22ad0*/  IMAD.MOV.U32 R126, RZ, RZ, R181 ;  /* 0x000000ffff7e7224 */ /* 0x000fe200078e00b5 */
[----:B------:R-:W-:Y:S02]  /*22ae0*/  MOV R120, R184 ;  /* 0x000000b800787202 */ /* 0x000fe40000000f00 */
[----:B------:R-:W-:Y:S01]  /*22af0*/  MUFU.EX2 R181, R128 ;  /* 0x0000008000b57308 */ /* 0x000fe20000000800 */
[----:B------:R-:W-:Y:S01]  /*22b00*/  IMAD.MOV.U32 R121, RZ, RZ, R149 ;  /* 0x000000ffff797224 */ /* 0x000fe200078e0095 */
[----:B------:R2:W5:Y:S01]  /*22b10*/  LDL.LU R225, [R1+0x104] ;  /* 0x0001040001e17983 */ /* 0x0005620000300800 */
[----:B------:R-:W-:Y:S02]  /*22b20*/  IMAD.MOV.U32 R106, RZ, RZ, R182 ;  /* 0x000000ffff6a7224 */ /* 0x000fe400078e00b6 */
[----:B------:R-:W-:Y:S02]  /*22b30*/  IMAD.MOV.U32 R175, RZ, RZ, R183 ;  /* 0x000000ffffaf7224 */ /* 0x000fe400078e00b7 */
[----:B------:R-:W-:Y:S03]  /*22b40*/  IMAD.MOV.U32 R149, RZ, RZ, R224 ;  /* 0x000000ffff957224 */ /* 0x000fe600078e00e0 */
[----:B------:R-:W-:Y:S01]  /*22b50*/  MUFU.EX2 R184, R127 ;  /* 0x0000007f00b87308 */ /* 0x000fe20000000800 */
[----:B-1----:R-:W-:Y:S01]  /*22b60*/  FFMA.FTZ R0, R174, UR4, -R74 ;  /* 0x00000004ae007c23 */ /* 0x002fe2000801084a */
[----:B------:R2:W5:Y:S01]  /*22b70*/  LDL.LU R224, [R1+0x100] ;  /* 0x0001000001e07983 */ /* 0x0005620000300800 */
[----:B------:R-:W-:Y:S07]  /*22b80*/  MOV R174, R178 ;  /* 0x000000b200ae7202 */ /* 0x000fee0000000f00 */
[----:B------:R1:W4:Y:S10]  /*22b90*/  MUFU.EX2 R180, R0 ;  /* 0x0000000000b47308 */ /* 0x0003340000000800 */
[----:B------:R-:W-:Y:S10]  /*22ba0*/  MUFU.EX2 R178, R201 ;  /* 0x000000c900b27308 */ /* 0x000ff40000000800 */
[----:B------:R-:W-:Y:S01]  /*22bb0*/  MUFU.EX2 R182, R135 ;  /* 0x0000008700b67308 */ /* 0x000fe20000000800 */
[----:B-1----:R-:W-:Y:S01]  /*22bc0*/  FFMA.FTZ R0, R120, UR4, -R73 ;  /* 0x0000000478007c23 */ /* 0x002fe20008010849 */
[----:B------:R-:W-:Y:S01]  /*22bd0*/  IMAD.MOV.U32 R120, RZ, RZ, R121 ;  /* 0x000000ffff787224 */ /* 0x000fe200078e0079 */
[----:B----4-:R-:W-:Y:S01]  /*22be0*/  F2FP.BF16.F32.PACK_AB R83, R180, R179 ;  /* 0x000000b3b453723e */ /* 0x010fe200000010ff */
[----:B------:R-:W-:Y:S01]  /*22bf0*/  IMAD.MOV.U32 R121, RZ, RZ, R125 ;  /* 0x000000ffff797224 */ /* 0x000fe200078e007d */
[----:B------:R-:W-:Y:S01]  /*22c00*/  MOV R125, R126 ;  /* 0x0000007e007d7202 */ /* 0x000fe20000000f00 */
[----:B------:R-:W-:Y:S02]  /*22c10*/  IMAD.MOV.U32 R126, RZ, RZ, R106 ;  /* 0x000000ffff7e7224 */ /* 0x000fe400078e006a */
[----:B------:R-:W-:Y:S02]  /*22c20*/  IMAD.MOV.U32 R106, RZ, RZ, R175 ;  /* 0x000000ffff6a7224 */ /* 0x000fe400078e00af */
[----:B------:R-:W1:Y:S01]  /*22c30*/  MUFU.EX2 R183, R134 ;  /* 0x0000008600b77308 */ /* 0x000e620000000800 */
[C---:B------:R-:W-:Y:S04]  /*22c40*/  HMMA.16816.F32.BF16 R8, R80.reuse, R84, R8 ;  /* 0x000000545008723c */ /* 0x040fe80000041808 */
[----:B------:R-:W-:Y:S02]  /*22c50*/  IMAD.MOV.U32 R175, RZ, RZ, R174 ;  /* 0x000000ffffaf7224 */ /* 0x000fe400078e00ae */
[-C--:B------:R-:W-:Y:S05]  /*22c60*/  HMMA.16816.F32.BF16 R12, R80, R86.reuse, R12 ;  /* 0x00000056500c723c */ /* 0x080fea000004180c */
[----:B------:R-:W-:Y:S01]  /*22c70*/  IMAD.MOV.U32 R174, RZ, RZ, R191 ;  /* 0x000000ffffae7224 */ /* 0x000fe200078e00bf */
[C---:B------:R-:W-:Y:S01]  /*22c80*/  HMMA.16816.F32.BF16 R16, R76.reuse, R86, R16 ;  /* 0x000000564c10723c */ /* 0x040fe20000041810 */
[----:B------:R-:W4:Y:S04]  /*22c90*/  LDSM.16.MT88.4 R84, [R215+0x9800] ;  /* 0x00980000d754783b */ /* 0x000f280000004200 */
[----:B------:R-:W-:Y:S01]  /*22ca0*/  MOV R191, R195 ;  /* 0x000000c300bf7202 */ /* 0x000fe20000000f00 */
        /* <DEDUP_REMOVED lines=16> */
[----:B------:R-:W-:Y:S02]  /*22db0*/  IMAD.MOV.U32 R126, RZ, RZ, R175 ;  /* 0x000000ffff7e7224 */ /* 0x000fe400078e00af */
[----:B------:R-:W-:Y:S01]  /*22dc0*/  FFMA.FTZ R75, R124, UR4, -R73 ;  /* 0x000000047c4b7c23 */ /* 0x000fe20008010849 */
[----:B------:R-:W-:Y:S03]  /*22dd0*/  IMAD.MOV.U32 R175, RZ, RZ, R191 ;  /* 0x000000ffffaf7224 */ /* 0x000fe600078e00bf */
[----:B------:R-:W-:Y:S01]  /*22de0*/  MOV R191, R199 ;  /* 0x000000c700bf7202 */ /* 0x000fe20000000f00 */
[-C--:B------:R-:W-:Y:S03]  /*22df0*/  HMMA.16816.F32.BF16 R44, R80, R90.reuse, R44 ;  /* 0x0000005a502c723c */ /* 0x080fe6000004182c */
[----:B---3--:R-:W-:Y:S01]  /*22e00*/  FFMA.FTZ R0, R120, UR4, -R73 ;  /* 0x0000000478007c23 */ /* 0x008fe20008010849 */
[----:B------:R-:W-:Y:S01]  /*22e10*/  IMAD.MOV.U32 R120, RZ, RZ, R125 ;  /* 0x000000ffff787224 */ /* 0x000fe200078e007d */
[----:B------:R-:W-:Y:S01]  /*22e20*/  MOV R125, R106 ;  /* 0x0000006a007d7202 */ /* 0x000fe20000000f00 */
[----:B------:R-:W-:Y:S01]  /*22e30*/  IMAD.MOV.U32 R106, RZ, RZ, R174 ;  /* 0x000000ffff6a7224 */ /* 0x000fe200078e00ae */
[C---:B------:R-:W-:Y:S01]  /*22e40*/  HMMA.16816.F32.BF16 R48, R76.reuse, R90, R48 ;  /* 0x0000005a4c30723c */ /* 0x040fe20000041830 */
[----:B------:R-:W3:Y:S03]  /*22e50*/  LDSM.16.MT88.4 R88, [R213+0xa000] ;  /* 0x00a00000d558783b */ /* 0x000ee60000004200 */
[----:B------:R-:W-:Y:S02]  /*22e60*/  IMAD.MOV.U32 R174, RZ, RZ, R194 ;  /* 0x000000ffffae7224 */ /* 0x000fe400078e00c2 */
[----:B------:R-:W-:Y:S01]  /*22e70*/  IMAD.MOV.U32 R194, RZ, RZ, R198 ;  /* 0x000000ffffc27224 */ /* 0x000fe200078e00c6 */
[-C--:B----4-:R-:W-:Y:S04]  /*22e80*/  HMMA.16816.F32.BF16 R52, R76, R84.reuse, R52 ;  /* 0x000000544c34723c */ /* 0x090fe80000041834 */
[----:B------:R-:W-:Y:S01]  /*22e90*/  IMAD.MOV.U32 R198, RZ, RZ, R177 ;  /* 0x000000ffffc67224 */ /* 0x000fe200078e00b1 */
[----:B------:R-:W-:Y:S01]  /*22ea0*/  MOV R177, R188 ;  /* 0x000000bc00b17202 */ /* 0x000fe20000000f00 */
[----:B------:R-:W-:Y:S01]  /*22eb0*/  IMAD.MOV.U32 R188, RZ, RZ, R151 ;  /* 0x000000ffffbc7224 */ /* 0x000fe200078e0097 */
[C---:B------:R-:W-:Y:S04]  /*22ec0*/  HMMA.16816.F32.BF16 R56, R80.reuse, R84, R56 ;  /* 0x000000545038723c */ /* 0x040fe80000041838 */
[----:B------:R-:W-:Y:S01]  /*22ed0*/  IMAD.MOV.U32 R151, RZ, RZ, R141 ;  /* 0x000000ffff977224 */ /* 0x000fe200078e008d */
[----:B------:R-:W-:Y:S01]  /*22ee0*/  MOV R141, R148 ;  /* 0x00000094008d7202 */ /* 0x000fe20000000f00 */
[-C--:B------:R-:W-:Y:S01]  /*22ef0*/  HMMA.16816.F32.BF16 R60, R80, R86.reuse, R60 ;  /* 0x00000056503c723c */ /* 0x080fe2000004183c */
[----:B------:R-:W4:Y:S04]  /*22f00*/  MUFU.EX2 R148, R0 ;  /* 0x0000000000947308 */ /* 0x000f280000000800 */
[----:B------:R-:W-:Y:S01]  /*22f10*/  IMAD.MOV.U32 R199, RZ, RZ, R172 ;  /* 0x000000ffffc77224 */ /* 0x000fe200078e00ac */
[----:B------:R-:W-:Y:S01]  /*22f20*/  HMMA.16816.F32.BF16 R64, R76, R86, R64 ;  /* 0x000000564c40723c */ /* 0x000fe20000041840 */
[----:B------:R-:W-:Y:S04]  /*22f30*/  LDSM.16.MT88.4 R84, [R213+0xa800] ;  /* 0x00a80000d554783b */ /* 0x000fe80000004200 */
[----:B------:R-:W-:Y:S02]  /*22f40*/  IMAD.MOV.U32 R123, RZ, RZ, R120 ;  /* 0x000000ffff7b7224 */ /* 0x000fe400078e0078 */
[----:B------:R-:W-:Y:S01]  /*22f50*/  IMAD.MOV.U32 R120, RZ, RZ, R125 ;  /* 0x000000ffff787224 */ /* 0x000fe200078e007d */
[----:B-1----:R-:W-:Y:S03]  /*22f60*/  F2FP.BF16.F32.PACK_AB R76, R183, R182 ;  /* 0x000000b6b74c723e */ /* 0x002fe600000010ff */
[----:B------:R-:W-:Y:S02]  /*22f70*/  IMAD.MOV.U32 R172, RZ, RZ, R176 ;  /* 0x000000ffffac7224 */ /* 0x000fe400078e00b0 */
[----:B------:R-:W-:Y:S01]  /*22f80*/  FFMA.FTZ R3, R123, UR4, -R73 ;  /* 0x000000047b037c23 */ /* 0x000fe20008010849 */
[----:B------:R-:W-:Y:S01]  /*22f90*/  IMAD.MOV.U32 R124, RZ, RZ, R121 ;  /* 0x000000ffff7c7224 */ /* 0x000fe200078e0079 */
[----:B------:R-:W-:Y:S01]  /*22fa0*/  MOV R121, R126 ;  /* 0x0000007e00797202 */ /* 0x000fe20000000f00 */
[----:B------:R-:W-:Y:S01]  /*22fb0*/  IMAD.MOV.U32 R125, RZ, RZ, R106 ;  /* 0x000000ffff7d7224 */ /* 0x000fe200078e006a */
[----:B------:R-:W-:Y:S01]  /*22fc0*/  F2FP.BF16.F32.PACK_AB R77, R184, R181 ;  /* 0x000000b5b84d723e */ /* 0x000fe200000010ff */
[----:B------:R-:W-:Y:S01]  /*22fd0*/  IMAD.MOV.U32 R176, RZ, RZ, R193 ;  /* 0x000000ffffb07224 */ /* 0x000fe200078e00c1 */
[----:B----4-:R-:W-:Y:S01]  /*22fe0*/  F2FP.BF16.F32.PACK_AB R80, R148, R189 ;  /* 0x000000bd9450723e */ /* 0x010fe200000010ff */
[----:B------:R-:W-:Y:S01]  /*22ff0*/  IMAD.MOV.U32 R106, RZ, RZ, R174 ;  /* 0x000000ffff6a7224 */ /* 0x000fe200078e00ae */
[----:B------:R-:W-:Y:S01]  /*23000*/  MOV R174, R199 ;  /* 0x000000c700ae7202 */ /* 0x000fe20000000f00 */
        /* <DEDUP_REMOVED lines=24> */
[----:B------:R-:W-:Y:S01]  /*23190*/  MUFU.EX2 R149, R75 ;  /* 0x0000004b00957308 */ /* 0x000fe20000000800 */
[----:B------:R-:W-:Y:S01]  /*231a0*/  IMAD.MOV.U32 R124, RZ, RZ, R120 ;  /* 0x000000ffff7c7224 */ /* 0x000fe200078e0078 */
[----:B------:R-:W-:Y:S01]  /*231b0*/  MOV R120, R106 ;  /* 0x0000006a00787202 */ /* 0x000fe20000000f00 */
[----:B------:R-:W-:Y:S02]  /*231c0*/  IMAD.MOV.U32 R198, RZ, RZ, R177 ;  /* 0x000000ffffc67224 */ /* 0x000fe400078e00b1 */
[----:B------:R-:W-:Y:S02]  /*231d0*/  IMAD.MOV.U32 R172, RZ, RZ, R176 ;  /* 0x000000ffffac7224 */ /* 0x000fe400078e00b0 */
[----:B------:R-:W-:Y:S03]  /*231e0*/  IMAD.MOV.U32 R106, RZ, RZ, R175 ;  /* 0x000000ffff6a7224 */ /* 0x000fe600078e00af */
[----:B------:R1:W4:Y:S01]  /*231f0*/  MUFU.EX2 R176, R3 ;  /* 0x0000000300b07308 */ /* 0x0003220000000800 */
        /* <DEDUP_REMOVED lines=9> */
[----:B------:R2:W-:Y:S01]  /*23290*/  MUFU.EX2 R188, R0 ;  /* 0x0000000000bc7308 */ /* 0x0005e20000000800 */
[----:B------:R-:W-:Y:S01]  /*232a0*/  IMAD.MOV.U32 R116, RZ, RZ, R123 ;  /* 0x000000ffff747224 */ /* 0x000fe200078e007b */
[----:B------:R-:W-:Y:S01]  /*232b0*/  MOV R123, R120 ;  /* 0x00000078007b7202 */ /* 0x000fe20000000f00 */
[----:B------:R-:W-:Y:S02]  /*232c0*/  IMAD.MOV.U32 R120, RZ, RZ, R175 ;  /* 0x000000ffff787224 */ /* 0x000fe400078e00af */
[----:B-1----:R-:W-:Y:S01]  /*232d0*/  FADD.FTZ R3, R105, R96 ;  /* 0x0000006069037221 */ /* 0x002fe20000010000 */
[----:B------:R-:W-:Y:S02]  /*232e0*/  IMAD.MOV.U32 R175, RZ, RZ, R198 ;  /* 0x000000ffffaf7224 */ /* 0x000fe400078e00c6 */
[----:B------:R-:W-:Y:S01]  /*232f0*/  FFMA.FTZ R96, R212, UR4, -R73 ;  /* 0x00000004d4607c23 */ /* 0x000fe20008010849 */
[----:B------:R-:W-:Y:S01]  /*23300*/  IMAD.MOV.U32 R198, RZ, RZ, R172 ;  /* 0x000000ffffc67224 */ /* 0x000fe200078e00ac */
[----:B----4-:R-:W-:Y:S01]  /*23310*/  F2FP.BF16.F32.PACK_AB R82, R176, R149 ;  /* 0x00000095b052723e */ /* 0x010fe200000010ff */
[----:B------:R-:W-:Y:S01]  /*23320*/  IMAD.MOV.U32 R172, RZ, RZ, R193 ;  /* 0x000000ffffac7224 */ /* 0x000fe200078e00c1 */
[----:B------:R-:W-:Y:S01]  /*23330*/  MOV R193, R143 ;  /* 0x0000008f00c17202 */ /* 0x000fe20000000f00 */
[----:B------:R-:W-:Y:S02]  /*23340*/  IMAD.MOV.U32 R192, RZ, RZ, R221 ;  /* 0x000000ffffc07224 */ /* 0x000fe400078e00dd */
[----:B------:R-:W-:Y:S02]  /*23350*/  IMAD.MOV.U32 R155, RZ, RZ, R223 ;  /* 0x000000ffff9b7224 */ /* 0x000fe400078e00df */
[----:B------:R-:W-:Y:S01]  /*23360*/  IMAD.MOV.U32 R140, RZ, RZ, R160 ;  /* 0x000000ffff8c7224 */ /* 0x000fe200078e00a0 */
[----:B------:R-:W-:Y:S01]  /*23370*/  MOV R160, R222 ;  /* 0x000000de00a07202 */ /* 0x000fe20000000f00 */
[----:B--2---:R-:W-:Y:S01]  /*23380*/  FFMA.FTZ R0, R117, UR4, -R74 ;  /* 0x0000000475007c23 */ /* 0x004fe2000801084a */
[----:B------:R2:W5:Y:S01]  /*23390*/  LDL.LU R223, [R1+0xfc] ;  /* 0x0000fc0001df7983 */ /* 0x0005620000300800 */
[----:B------:R-:W-:Y:S02]  /*233a0*/  IMAD.MOV.U32 R117, RZ, RZ, R124 ;  /* 0x000000ffff757224 */ /* 0x000fe400078e007c */
[----:B------:R1:W4:Y:S01]  /*233b0*/  MUFU.EX2 R143, R0 ;  /* 0x00000000008f7308 */ /* 0x0003220000000800 */
[----:B------:R-:W-:Y:S01]  /*233c0*/  IMAD.MOV.U32 R124, RZ, RZ, R106 ;  /* 0x000000ffff7c7224 */ /* 0x000fe200078e006a */
[----:B------:R2:W5:Y:S01]  /*233d0*/  LDL.LU R222, [R1+0xf8] ;  /* 0x0000f80001de7983 */ /* 0x0005620000300800 */
[----:B------:R-:W-:Y:S01]  /*233e0*/  IMAD.MOV.U32 R106, RZ, RZ, R174 ;  /* 0x000000ffff6a7224 */ /* 0x000fe200078e00ae */
[----:B------:R-:W-:Y:S01]  /*233f0*/  MOV R174, R173 ;  /* 0x000000ad00ae7202 */ /* 0x000fe20000000f00 */
[----:B------:R-:W-:Y:S01]  /*23400*/  IMAD.MOV.U32 R173, RZ, RZ, R177 ;  /* 0x000000ffffad7224 */ /* 0x000fe200078e00b1 */
[----:B------:R2:W5:Y:S01]  /*23410*/  LDL.LU R221, [R1+0xf4] ;  /* 0x0000f40001dd7983 */ /* 0x0005620000300800 */
[----:B------:R-:W-:Y:S03]  /*23420*/  IMAD.MOV.U32 R177, RZ, RZ, R192 ;  /* 0x000000ffffb17224 */ /* 0x000fe600078e00c0 */
[----:B------:R-:W-:Y:S01]  /*23430*/  MUFU.EX2 R124, R124 ;  /* 0x0000007c007c7308 */ /* 0x000fe20000000800 */
[----:B------:R-:W-:Y:S02]  /*23440*/  IMAD.MOV.U32 R192, RZ, RZ, R151 ;  /* 0x000000ffffc07224 */ /* 0x000fe400078e0097 */
[----:B------:R-:W-:Y:S02]  /*23450*/  IMAD.MOV.U32 R151, RZ, RZ, R220 ;  /* 0x000000ffff977224 */ /* 0x000fe400078e00dc */
[----:B------:R2:W5:Y:S01]  /*23460*/  LDL.LU R220, [R1+0xf0] ;  /* 0x0000f00001dc7983 */ /* 0x0005620000300800 */
[----:B-1----:R-:W-:Y:S01]  /*23470*/  FFMA.FTZ R0, R116, UR4, -R74 ;  /* 0x0000000474007c23 */ /* 0x002fe2000801084a */
[----:B----4-:R-:W-:Y:S01]  /*23480*/  F2FP.BF16.F32.PACK_AB R81, R143, R188 ;  /* 0x000000bc8f51723e */ /* 0x010fe200000010ff */
[----:B------:R-:W-:Y:S02]  /*23490*/  IMAD.MOV.U32 R116, RZ, RZ, R117 ;  /* 0x000000ffff747224 */ /* 0x000fe400078e0075 */
[----:B------:R1:W4:Y:S01]  /*234a0*/  MUFU.EX2 R201, R0 ;  /* 0x0000000000c97308 */ /* 0x0003220000000800 */
[----:B------:R-:W-:Y:S01]  /*234b0*/  IMAD.MOV.U32 R117, RZ, RZ, R123 ;  /* 0x000000ffff757224 */ /* 0x000fe200078e007b */
[----:B------:R-:W-:Y:S01]  /*234c0*/  MOV R123, R120 ;  /* 0x00000078007b7202 */ /* 0x000fe20000000f00 */
        /* <DEDUP_REMOVED lines=8> */
[----:B------:R-:W-:Y:S01]  /*23550*/  MUFU.EX2 R175, R205 ;  /* 0x000000cd00af7308 */ /* 0x000fe20000000800 */
[----:B------:R-:W-:Y:S02]  /*23560*/  IMAD.MOV.U32 R98, RZ, RZ, R174 ;  /* 0x000000ffff627224 */ /* 0x000fe400078e00ae */
[----:B-1----:R-:W-:Y:S01]  /*23570*/  FFMA.FTZ R0, R116, UR4, -R74 ;  /* 0x0000000474007c23 */ /* 0x002fe2000801084a */
[----:B------:R-:W-:Y:S02]  /*23580*/  IMAD.MOV.U32 R116, RZ, RZ, R123 ;  /* 0x000000ffff747224 */ /* 0x000fe400078e007b */
[----:B------:R-:W-:Y:S01]  /*23590*/  FADD.FTZ R75, R129, R97 ;  /* 0x00000061814b7221 */ /* 0x000fe20000010000 */
[----:B------:R-:W-:Y:S01]  /*235a0*/  IMAD.MOV.U32 R123, RZ, RZ, R150 ;  /* 0x000000ffff7b7224 */ /* 0x000fe200078e0096 */
[----:B------:R-:W-:Y:S02]  /*235b0*/  MOV R129, R98 ;  /* 0x0000006200817202 */ /* 0x000fe40000000f00 */
[----:B------:R1:W2:Y:S01]  /*235c0*/  MUFU.EX2 R150, R0 ;  /* 0x0000000000967308 */ /* 0x0002a20000000800 */
[----:B------:R-:W-:Y:S02]  /*235d0*/  IMAD.MOV.U32 R177, RZ, RZ, R193 ;  /* 0x000000ffffb17224 */ /* 0x000fe400078e00c1 */
[----:B------:R-:W-:Y:S01]  /*235e0*/  FADD.FTZ R75, R101, R75 ;  /* 0x0000004b654b7221 */ /* 0x000fe20000010000 */
[----:B------:R-:W-:Y:S02]  /*235f0*/  IMAD.MOV.U32 R133, RZ, RZ, R198 ;  /* 0x000000ffff857224 */ /* 0x000fe400078e00c6 */
[----:B------:R-:W-:Y:S01]  /*23600*/  IMAD.MOV.U32 R193, RZ, RZ, R151 ;  /* 0x000000ffffc17224 */ /* 0x000fe200078e0097 */
[----:B------:R-:W-:Y:S01]  /*23610*/  MOV R151, R119 ;  /* 0x0000007700977202 */ /* 0x000fe20000000f00 */
[----:B------:R-:W-:Y:S02]  /*23620*/  IMAD.MOV.U32 R127, RZ, RZ, R173 ;  /* 0x000000ffff7f7224 */ /* 0x000fe400078e00ad */
[----:B------:R-:W-:Y:S01]  /*23630*/  MUFU.EX2 R174, R208 ;  /* 0x000000d000ae7308 */ /* 0x000fe20000000800 */
[----:B------:R-:W-:Y:S02]  /*23640*/  IMAD.MOV.U32 R128, RZ, RZ, R172 ;  /* 0x000000ffff807224 */ /* 0x000fe400078e00ac */
[----:B------:R-:W-:Y:S02]  /*23650*/  IMAD.MOV.U32 R135, RZ, RZ, R120 ;  /* 0x000000ffff877224 */ /* 0x000fe400078e0078 */
[----:B------:R-:W-:Y:S01]  /*23660*/  IMAD.MOV.U32 R134, RZ, RZ, R106 ;  /* 0x000000ffff867224 */ /* 0x000fe200078e006a */
[----:B------:R-:W-:Y:S01]  /*23670*/  MOV R106, R177 ;  /* 0x000000b1006a7202 */ /* 0x000fe20000000f00 */
[----:B------:R-:W-:Y:S03]  /*23680*/  IMAD.MOV.U32 R98, RZ, RZ, R133 ;  /* 0x000000ffff627224 */ /* 0x000fe600078e0085 */
[----:B------:R3:W-:Y:S01]  /*23690*/  MUFU.EX2 R173, R248 ;  /* 0x000000f800ad7308 */ /* 0x0007e20000000800 */
[----:B------:R-:W-:Y:S02]  /*236a0*/  IMAD.MOV.U32 R133, RZ, RZ, R127 ;  /* 0x000000ffff857224 */ /* 0x000fe400078e007f */
[----:B-1----:R-:W-:Y:S01]  /*236b0*/  FFMA.FTZ R0, R129, UR4, -R73 ;  /* 0x0000000481007c23 */ /* 0x002fe20008010849 */
[----:B------:R-:W-:Y:S02]  /*236c0*/  IMAD.MOV.U32 R198, RZ, RZ, R193 ;  /* 0x000000ffffc67224 */ /* 0x000fe400078e00c1 */
[----:B------:R-:W-:Y:S01]  /*236d0*/  FFMA.FTZ R106, R106, UR4, -R73 ;  /* 0x000000046a6a7c23 */ /* 0x000fe20008010849 */
[----:B------:R-:W-:Y:S02]  /*236e0*/  IMAD.MOV.U32 R127, RZ, RZ, R128 ;  /* 0x000000ffff7f7224 */ /* 0x000fe400078e0080 */
[----:B------:R-:W-:Y:S01]  /*236f0*/  IMAD.MOV.U32 R193, RZ, RZ, R151 ;  /* 0x000000ffffc17224 */ /* 0x000fe200078e0097 */
[----:B------:R-:W-:Y:S01]  /*23700*/  MUFU.EX2 R172, R249 ;  /* 0x000000f900ac7308 */ /* 0x000fe20000000800 */
[----:B------:R-:W-:Y:S01]  /*23710*/  IMAD.MOV.U32 R128, RZ, RZ, R134 ;  /* 0x000000ffff807224 */ /* 0x000fe200078e0086 */
[----:B------:R-:W-:Y:S01]  /*23720*/  MOV R134, R135 ;  /* 0x0000008700867202 */ /* 0x000fe20000000f00 */
[----:B------:R-:W-:Y:S02]  /*23730*/  IMAD.MOV.U32 R129, RZ, RZ, R98 ;  /* 0x000000ffff817224 */ /* 0x000fe400078e0062 */
[----:B------:R-:W-:Y:S02]  /*23740*/  IMAD.MOV.U32 R135, RZ, RZ, R116 ;  /* 0x000000ffff877224 */ /* 0x000fe400078e0074 */
[----:B------:R-:W-:Y:S03]  /*23750*/  IMAD.MOV.U32 R98, RZ, RZ, R133 ;  /* 0x000000ffff627224 */ /* 0x000fe600078e0085 */
[----:B------:R1:W-:Y:S01]  /*23760*/  MUFU.EX2 R151, R210 ;  /* 0x000000d200977308 */ /* 0x0003e20000000800 */
[----:B------:R-:W-:Y:S02]  /*23770*/  IMAD.MOV.U32 R116, RZ, RZ, R117 ;  /* 0x000000ffff747224 */ /* 0x000fe400078e0075 */
[----:B------:R-:W-:Y:S01]  /*23780*/  FFMA.FTZ R97, R129, UR4, -R73 ;  /* 0x0000000481617c23 */ /* 0x000fe20008010849 */
[----:B------:R-:W-:Y:S01]  /*23790*/  IMAD.MOV.U32 R133, RZ, RZ, R127 ;  /* 0x000000ffff857224 */ /* 0x000fe200078e007f */
[----:B------:R-:W-:Y:S01]  /*237a0*/  MOV R127, R128 ;  /* 0x00000080007f7202 */ /* 0x000fe20000000f00 */
[----:B------:R-:W-:Y:S02]  /*237b0*/  IMAD.MOV.U32 R117, RZ, RZ, R121 ;  /* 0x000000ffff757224 */ /* 0x000fe400078e0079 */
[----:B------:R-:W-:Y:S01]  /*237c0*/  FFMA.FTZ R98, R98, UR4, -R73 ;  /* 0x0000000462627c23 */ /* 0x000fe20008010849 */
[----:B------:R-:W-:Y:S01]  /*237d0*/  IMAD.MOV.U32 R121, RZ, RZ, R125 ;  /* 0x000000ffff797224 */ /* 0x000fe200078e007d */
[----:B------:R-:W-:Y:S01]  /*237e0*/  MOV R125, R126 ;  /* 0x0000007e007d7202 */ /* 0x000fe20000000f00 */
[----:B------:R-:W-:Y:S01]  /*237f0*/  IMAD.MOV.U32 R128, RZ, RZ, R134 ;  /* 0x000000ffff807224 */ /* 0x000fe200078e0086 */
[----:B------:R4:W-:Y:S01]  /*23800*/  MUFU.EX2 R177, R209 ;  /* 0x000000d100b17308 */ /* 0x0009e20000000800 */
[----:B------:R-:W-:Y:S02]  /*23810*/  IMAD.MOV.U32 R134, RZ, RZ, R135 ;  /* 0x000000ffff867224 */ /* 0x000fe400078e0087 */
[----:B------:R-:W-:Y:S01]  /*23820*/  FFMA.FTZ R105, R133, UR4, -R73 ;  /* 0x0000000485697c23 */ /* 0x000fe20008010849 */
[----:B------:R-:W-:Y:S02]  /*23830*/  IMAD.MOV.U32 R126, RZ, RZ, R217 ;  /* 0x000000ffff7e7224 */ /* 0x000fe400078e00d9 */
[----:B------:R-:W-:Y:S02]  /*23840*/  IMAD.MOV.U32 R135, RZ, RZ, R116 ;  /* 0x000000ffff877224 */ /* 0x000fe400078e0074 */
[----:B------:R-:W-:Y:S01]  /*23850*/  IMAD.MOV.U32 R116, RZ, RZ, R117 ;  /* 0x000000ffff747224 */ /* 0x000fe200078e0075 */
[----:B------:R-:W-:Y:S01]  /*23860*/  MOV R117, R121 ;  /* 0x0000007900757202 */ /* 0x000fe20000000f00 */
[----:B------:R-:W-:Y:S01]  /*23870*/  IMAD.MOV.U32 R121, RZ, RZ, R125 ;  /* 0x000000ffff797224 */ /* 0x000fe200078e007d */
[----:B------:R-:W-:Y:S01]  /*23880*/  MUFU.EX2 R133, R97 ;  /* 0x0000006100857308 */ /* 0x000fe20000000800 */
[----:B------:R-:W-:Y:S01]  /*23890*/  IMAD.MOV.U32 R125, RZ, RZ, R126 ;  /* 0x000000ffff7d7224 */ /* 0x000fe200078e007e */
[----:B---3--:R-:W-:Y:S01]  /*238a0*/  MOV R248, R117 ;  /* 0x0000007500f87202 */ /* 0x008fe20000000f00 */
[----:B------:R-:W-:Y:S02]  /*238b0*/  IMAD.MOV.U32 R126, RZ, RZ, R142 ;  /* 0x000000ffff7e7224 */ /* 0x000fe400078e008e */
[----:B------:R-:W-:Y:S01]  /*238c0*/  IMAD.MOV.U32 R142, RZ, RZ, R155 ;  /* 0x000000ffff8e7224 */ /* 0x000fe200078e009b */
[----:B------:R-:W-:Y:S01]  /*238d0*/  MOV R155, R141 ;  /* 0x0000008d009b7202 */ /* 0x000fe20000000f00 */
[----:B-1----:R-:W-:Y:S03]  /*238e0*/  IMAD.MOV.U32 R210, RZ, RZ, R134 ;  /* 0x000000ffffd27224 */ /* 0x002fe600078e0086 */
[----:B------:R1:W-:Y:S01]  /*238f0*/  MUFU.EX2 R141, R246 ;  /* 0x000000f6008d7308 */ /* 0x0003e20000000800 */
[----:B------:R-:W-:Y:S01]  /*23900*/  IMAD.MOV.U32 R249, RZ, RZ, R140 ;  /* 0x000000fffff97224 */ /* 0x000fe200078e008c */
[----:B----4-:R-:W-:Y:S01]  /*23910*/  MOV R209, R107 ;  /* 0x0000006b00d17202 */ /* 0x010fe20000000f00 */
[----:B------:R-:W-:Y:S02]  /*23920*/  IMAD.MOV.U32 R205, RZ, RZ, R116 ;  /* 0x000000ffffcd7224 */ /* 0x000fe400078e0074 */
[----:B------:R-:W-:Y:S01]  /*23930*/  FFMA.FTZ R107, R252, UR4, -R73 ;  /* 0x00000004fc6b7c23 */ /* 0x000fe20008010849 */
[----:B------:R-:W-:Y:S01]  /*23940*/  IMAD.MOV.U32 R129, RZ, RZ, R128 ;  /* 0x000000ffff817224 */ /* 0x000fe200078e0080 */
[----:B------:R-:W-:Y:S01]  /*23950*/  F2FP.BF16.F32.PACK_AB R79, R178, R209 ;  /* 0x000000d1b24f723e */ /* 0x000fe200000010ff */
[----:B------:R-:W-:Y:S02]  /*23960*/  IMAD.MOV.U32 R128, RZ, RZ, R135 ;  /* 0x000000ffff807224 */ /* 0x000fe400078e0087 */
[----:B------:R3:W-:Y:S01]  /*23970*/  MUFU.EX2 R134, R0 ;  /* 0x0000000000867308 */ /* 0x0007e20000000800 */
[----:B------:R-:W-:Y:S02]  /*23980*/  IMAD.MOV.U32 R119, RZ, RZ, R219 ;  /* 0x000000ffff777224 */ /* 0x000fe400078e00db */
[----:B------:R4:W5:Y:S01]  /*23990*/  LDL.LU R219, [R1+0xec] ;  /* 0x0000ec0001db7983 */ /* 0x0009620000300800 */
[----:B------:R-:W-:Y:S02]  /*239a0*/  IMAD.MOV.U32 R117, RZ, RZ, R125 ;  /* 0x000000ffff757224 */ /* 0x000fe400078e007d */
[----:B------:R-:W-:Y:S02]  /*239b0*/  IMAD.MOV.U32 R120, RZ, RZ, R218 ;  /* 0x000000ffff787224 */ /* 0x000fe400078e00da */
[----:B------:R-:W-:Y:S02]  /*239c0*/  IMAD.MOV.U32 R125, RZ, RZ, R155 ;  /* 0x000000ffff7d7224 */ /* 0x000fe400078e009b */
[--C-:B------:R-:W-:Y:S01]  /*239d0*/  FFMA.FTZ R155, R207, UR4, -R73.reuse ;  /* 0x00000004cf9b7c23 */ /* 0x100fe20008010849 */
[----:B-1----:R-:W-:Y:S02]  /*239e0*/  IMAD.MOV.U32 R246, RZ, RZ, R160 ;  /* 0x000000fffff67224 */ /* 0x002fe400078e00a0 */
[--C-:B------:R-:W-:Y:S01]  /*239f0*/  FFMA.FTZ R160, R206, UR4, -R73.reuse ;  /* 0x00000004cea07c23 */ /* 0x100fe20008010849 */
[----:B------:R-:W-:Y:S02]  /*23a00*/  IMAD.MOV.U32 R208, RZ, RZ, R108 ;  /* 0x000000ffffd07224 */ /* 0x000fe400078e006c */
[----:B------:R-:W-:Y:S01]  /*23a10*/  FFMA.FTZ R108, R251, UR4, -R73 ;  /* 0x00000004fb6c7c23 */ /* 0x000fe20008010849 */
[----:B------:R4:W5:Y:S01]  /*23a20*/  LDL.LU R218, [R1+0xe8] ;  /* 0x0000e80001da7983 */ /* 0x0009620000300800 */
[----:B------:R-:W-:Y:S01]  /*23a30*/  FADD.FTZ R73, R100, R99 ;  /* 0x0000006364497221 */ /* 0x000fe20000010000 */
[----:B------:R-:W-:Y:S01]  /*23a40*/  FADD.FTZ R100, R115, R3 ;  /* 0x0000000373647221 */ /* 0x000fe20000010000 */
[----:B---3--:R-:W-:Y:S01]  /*23a50*/  FFMA.FTZ R0, R246, UR4, -R74 ;  /* 0x00000004f6007c23 */ /* 0x008fe2000801084a */
[----:B------:R-:W-:Y:S01]  /*23a60*/  IMAD.MOV.U32 R246, RZ, RZ, R249 ;  /* 0x000000fffff67224 */ /* 0x000fe200078e00f9 */
[----:B------:R4:W5:Y:S01]  /*23a70*/  LDL.LU R217, [R1+0xe4] ;  /* 0x0000e40001d97983 */ /* 0x0009620000300800 */
[----:B------:R-:W-:Y:S01]  /*23a80*/  IMAD.MOV.U32 R249, RZ, RZ, R248 ;  /* 0x000000fffff97224 */ /* 0x000fe200078e00f8 */
[----:B------:R-:W-:Y:S01]  /*23a90*/  MOV R248, R205 ;  /* 0x000000cd00f87202 */ /* 0x000fe20000000f00 */
[----:B------:R-:W-:Y:S01]  /*23aa0*/  FADD.FTZ R73, R104, R73 ;  /* 0x0000004968497221 */ /* 0x000fe20000010000 */
[----:B------:R1:W-:Y:S01]  /*23ab0*/  MUFU.EX2 R205, R0 ;  /* 0x0000000000cd7308 */ /* 0x0003e20000000800 */
[----:B------:R-:W-:Y:S01]  /*23ac0*/  FADD.FTZ R3, R103, R75 ;  /* 0x0000004b67037221 */ /* 0x000fe20000010000 */
[----:B------:R4:W5:Y:S01]  /*23ad0*/  LDL.LU R212, [R1+0xe0] ;  /* 0x0000e00001d47983 */ /* 0x0009620000300800 */
[----:B------:R-:W-:Y:S01]  /*23ae0*/  FADD.FTZ R104, R118, R73 ;  /* 0x0000004976687221 */ /* 0x000fe20000010000 */
[----:B------:R-:W-:Y:S01]  /*23af0*/  F2FP.BF16.F32.PACK_AB R78, R200, R208 ;  /* 0x000000d0c84e723e */ /* 0x000fe200000010ff */
[----:B------:R-:W-:Y:S01]  /*23b00*/  FADD.FTZ R73, R109, R3 ;  /* 0x000000036d497221 */ /* 0x000fe20000010000 */
[----:B------:R-:W-:Y:S04]  /*23b10*/  IMAD.MOV.U32 R116, RZ, RZ, R142 ;  /* 0x000000ffff747224 */ /* 0x000fe800078e008e */
[----:B------:R-:W3:Y:S01]  /*23b20*/  MUFU.EX2 R140, R96 ;  /* 0x00000060008c7308 */ /* 0x000ee20000000800 */
[----:B------:R-:W-:Y:S01]  /*23b30*/  FADD.FTZ R73, R162, R73 ;  /* 0x00000049a2497221 */ /* 0x000fe20000010000 */
[----:B------:R-:W-:Y:S01]  /*23b40*/  IMAD.MOV.U32 R252, RZ, RZ, R119 ;  /* 0x000000fffffc7224 */ /* 0x000fe200078e0077 */
[-C--:B------:R-:W-:Y:S03]  /*23b50*/  HMMA.16816.F32.BF16 R4, R76, R88.reuse, R4 ;  /* 0x000000584c04723c */ /* 0x080fe60000041804 */
[----:B------:R-:W-:Y:S04]  /*23b60*/  IMAD.MOV.U32 R251, RZ, RZ, R117 ;  /* 0x000000fffffb7224 */ /* 0x000fe800078e0075 */
[----:B------:R2:W-:Y:S01]  /*23b70*/  MUFU.EX2 R135, R98 ;  /* 0x0000006200877308 */ /* 0x0005e20000000800 */
[--C-:B-1----:R-:W-:Y:S03]  /*23b80*/  FFMA.FTZ R0, R129, UR4, -R74.reuse ;  /* 0x0000000481007c23 */ /* 0x102fe6000801084a */
[----:B------:R-:W-:Y:S06]  /*23b90*/  IMAD.MOV.U32 R129, RZ, RZ, R127 ;  /* 0x000000ffff817224 */ /* 0x000fec00078e007f */
[----:B------:R1:W-:Y:S10]  /*23ba0*/  MUFU.EX2 R127, R0 ;  /* 0x00000000007f7308 */ /* 0x0003f40000000800 */
[----:B------:R-:W4:Y:S01]  /*23bb0*/  MUFU.EX2 R142, R247 ;  /* 0x000000f7008e7308 */ /* 0x000f220000000800 */
[----:B--2---:R-:W2:Y:S09]  /*23bc0*/  LDSM.16.MT88.4 R96, [R214+0xa000] ;  /* 0x00a00000d660783b */ /* 0x004eb20000004200 */
[----:B------:R-:W-:Y:S01]  /*23bd0*/  MUFU.EX2 R125, R125 ;  /* 0x0000007d007d7308 */ /* 0x000fe20000000800 */
[----:B-1----:R-:W-:Y:S01]  /*23be0*/  FFMA.FTZ R0, R246, UR4, -R74 ;  /* 0x00000004f6007c23 */ /* 0x002fe2000801084a */
[----:B------:R-:W-:Y:S02]  /*23bf0*/  IMAD.MOV.U32 R246, RZ, RZ, R249 ;  /* 0x000000fffff67224 */ /* 0x000fe400078e00f9 */
[----:B------:R-:W-:Y:S06]  /*23c00*/  IMAD.MOV.U32 R249, RZ, RZ, R128 ;  /* 0x000000fffff97224 */ /* 0x000fec00078e0080 */
[----:B------:R1:W-:Y:S10]  /*23c10*/  MUFU.EX2 R128, R0 ;  /* 0x0000000000807308 */ /* 0x0003f40000000800 */
[----:B------:R3:W-:Y:S10]  /*23c20*/  MUFU.EX2 R118, R246 ;  /* 0x000000f600767308 */ /* 0x0007f40000000800 */
[----:B------:R-:W-:Y:S01]  /*23c30*/  MUFU.EX2 R126, R126 ;  /* 0x0000007e007e7308 */ /* 0x000fe20000000800 */
[----:B-1----:R-:W-:Y:S01]  /*23c40*/  FFMA.FTZ R0, R210, UR4, -R74 ;  /* 0x00000004d2007c23 */ /* 0x002fe2000801084a */
[----:B------:R-:W-:Y:S01]  /*23c50*/  IMAD.MOV.U32 R210, RZ, RZ, R201 ;  /* 0x000000ffffd27224 */ /* 0x000fe200078e00c9 */
[----:B------:R-:W-:Y:S04]  /*23c60*/  MOV R201, R129 ;  /* 0x0000008100c97202 */ /* 0x000fe80000000f00 */
[----:B------:R-:W-:Y:S03]  /*23c70*/  F2FP.BF16.F32.PACK_AB R83, R150, R210 ;  /* 0x000000d29653723e */ /* 0x000fe600000010ff */
[----:B------:R1:W4:Y:S01]  /*23c80*/  MUFU.EX2 R129, R0 ;  /* 0x0000000000817308 */ /* 0x0003220000000800 */
[----:B---3--:R-:W-:Y:S03]  /*23c90*/  IMAD.MOV.U32 R246, RZ, RZ, R116 ;  /* 0x000000fffff67224 */ /* 0x008fe600078e0074 */
[C---:B------:R-:W-:Y:S06]  /*23ca0*/  HMMA.16816.F32.BF16 R8, R80.reuse, R88, R8 ;  /* 0x000000585008723c */ /* 0x040fec0000041808 */
[----:B------:R-:W-:Y:S01]  /*23cb0*/  MUFU.EX2 R123, R123 ;  /* 0x0000007b007b7308 */ /* 0x000fe20000000800 */
[-C--:B------:R-:W-:Y:S09]  /*23cc0*/  HMMA.16816.F32.BF16 R12, R80, R90.reuse, R12 ;  /* 0x0000005a500c723c */ /* 0x080ff2000004180c */
[----:B------:R-:W-:Y:S02]  /*23cd0*/  MUFU.EX2 R121, R121 ;  /* 0x0000007900797308 */ /* 0x000fe40000000800 */
[----:B-1----:R-:W-:Y:S01]  /*23ce0*/  FADD.FTZ R0, R102, R100 ;  /* 0x0000006466007221 */ /* 0x002fe20000010000 */
[C---:B------:R-:W-:Y:S01]  /*23cf0*/  HMMA.16816.F32.BF16 R16, R76.reuse, R90, R16 ;  /* 0x0000005a4c10723c */ /* 0x040fe20000041810 */
[----:B------:R-:W1:Y:S03]  /*23d00*/  LDSM.16.MT88.4 R100, [R215+0xa000] ;  /* 0x00a00000d764783b */ /* 0x000e660000004200 */
[----:B------:R-:W-:Y:S02]  /*23d10*/  FADD.FTZ R3, R110, R0 ;  /* 0x000000006e037221 */ /* 0x000fe40000010000 */
[-C--:B------:R-:W-:Y:S01]  /*23d20*/  HMMA.16816.F32.BF16 R20, R76, R92.reuse, R20 ;  /* 0x0000005c4c14723c */ /* 0x080fe20000041814 */
[----:B------:R-:W-:Y:S02]  /*23d30*/  MUFU.EX2 R120, R120 ;  /* 0x0000007800787308 */ /* 0x000fe40000000800 */
[----:B------:R-:W3:Y:S02]  /*23d40*/  LDL.LU R0, [R1+0x78] ;  /* 0x0000780001007983 */ /* 0x000ee40000300800 */
[----:B------:R-:W-:Y:S01]  /*23d50*/  FADD.FTZ R3, R113, R3 ;  /* 0x0000000371037221 */ /* 0x000fe20000010000 */
[C---:B------:R-:W-:Y:S01]  /*23d60*/  HMMA.16816.F32.BF16 R24, R80.reuse, R92, R24 ;  /* 0x0000005c5018723c */ /* 0x040fe20000041818 */
[----:B------:R-:W4:Y:S04]  /*23d70*/  LDSM.16.MT88.4 R88, [R216+0xa800] ;  /* 0x00a80000d858783b */ /* 0x000f280000004200 */
[----:B------:R-:W-:Y:S01]  /*23d80*/  MUFU.EX2 R119, R114 ;  /* 0x0000007200777308 */ /* 0x000fe20000000800 */
[-C--:B------:R-:W-:Y:S09]  /*23d90*/  HMMA.16816.F32.BF16 R28, R80, R94.reuse, R28 ;  /* 0x0000005e501c723c */ /* 0x080ff2000004181c */
[----:B------:R-:W-:Y:S01]  /*23da0*/  MUFU.EX2 R116, R106 ;  /* 0x0000006a00747308 */ /* 0x000fe20000000800 */
[C---:B------:R-:W-:Y:S01]  /*23db0*/  HMMA.16816.F32.BF16 R32, R76.reuse, R94, R32 ;  /* 0x0000005e4c20723c */ /* 0x040fe20000041820 */
[----:B------:R-:W4:Y:S05]  /*23dc0*/  LDSM.16.MT88.4 R92, [R214+0xa800] ;  /* 0x00a80000d65c783b */ /* 0x000f2a0000004200 */
[-C--:B--2---:R-:W-:Y:S03]  /*23dd0*/  HMMA.16816.F32.BF16 R36, R76, R96.reuse, R36 ;  /* 0x000000604c24723c */ /* 0x084fe60000041824 */
[----:B------:R-:W-:Y:S03]  /*23de0*/  MUFU.EX2 R106, R192 ;  /* 0x000000c0006a7308 */ /* 0x000fe60000000800 */
[C---:B------:R-:W-:Y:S07]  /*23df0*/  HMMA.16816.F32.BF16 R40, R80.reuse, R96, R40 ;  /* 0x000000605028723c */ /* 0x040fee0000041828 */
[----:B------:R-:W-:Y:S01]  /*23e00*/  MUFU.EX2 R110, R248 ;  /* 0x000000f8006e7308 */ /* 0x000fe20000000800 */
[-C--:B------:R-:W-:Y:S09]  /*23e10*/  HMMA.16816.F32.BF16 R44, R80, R98.reuse, R44 ;  /* 0x00000062502c723c */ /* 0x080ff2000004182c */
[----:B------:R-:W-:Y:S01]  /*23e20*/  MUFU.EX2 R109, R191 ;  /* 0x000000bf006d7308 */ /* 0x000fe20000000800 */
[C---:B------:R-:W-:Y:S01]  /*23e30*/  HMMA.16816.F32.BF16 R48, R76.reuse, R98, R48 ;  /* 0x000000624c30723c */ /* 0x040fe20000041830 */
[----:B------:R-:W2:Y:S05]  /*23e40*/  LDSM.16.MT88.4 R96, [R215+0xa800] ;  /* 0x00a80000d760783b */ /* 0x000eaa0000004200 */
[-C--:B-1----:R-:W-:Y:S03]  /*23e50*/  HMMA.16816.F32.BF16 R52, R76, R100.reuse, R52 ;  /* 0x000000644c34723c */ /* 0x082fe60000041834 */
[----:B------:R-:W1:Y:S03]  /*23e60*/  MUFU.EX2 R117, R105 ;  /* 0x0000006900757308 */ /* 0x000e660000000800 */
[C---:B------:R-:W-:Y:S07]  /*23e70*/  HMMA.16816.F32.BF16 R56, R80.reuse, R100, R56 ;  /* 0x000000645038723c */ /* 0x040fee0000041838 */
[----:B------:R-:W-:Y:S01]  /*23e80*/  MUFU.EX2 R105, R197 ;  /* 0x000000c500697308 */ /* 0x000fe20000000800 */
[-C--:B------:R-:W-:Y:S03]  /*23e90*/  HMMA.16816.F32.BF16 R60, R80, R102.reuse, R60 ;  /* 0x00000066503c723c */ /* 0x080fe6000004183c */
[--C-:B------:R-:W-:Y:S03]  /*23ea0*/  FFMA.FTZ R100, R199, UR4, -R74.reuse ;  /* 0x00000004c7647c23 */ /* 0x100fe6000801084a */
[----:B------:R-:W-:Y:S03]  /*23eb0*/  HMMA.16816.F32.BF16 R64, R76, R102, R64 ;  /* 0x000000664c40723c */ /* 0x000fe60000041840 */
[----:B------:R-:W-:Y:S02]  /*23ec0*/  MUFU.EX2 R114, R107 ;  /* 0x0000006b00727308 */ /* 0x000fe40000000800 */
[----:B------:R-:W-:Y:S01]  /*23ed0*/  F2FP.BF16.F32.PACK_AB R80, R140, R134 ;  /* 0x000000868c50723e */ /* 0x000fe200000010ff */
[--C-:B------:R-:W-:Y:S01]  /*23ee0*/  FFMA.FTZ R101, R198, UR4, -R74.reuse ;  /* 0x00000004c6657c23 */ /* 0x100fe2000801084a */
[----:B------:R-:W-:Y:S01]  /*23ef0*/  F2FP.BF16.F32.PACK_AB R76, R177, R151 ;  /* 0x00000097b14c723e */ /* 0x000fe200000010ff */
[--C-:B------:R-:W-:Y:S05]  /*23f00*/  FFMA.FTZ R103, R72, UR4, -R74.reuse ;  /* 0x0000000448677c23 */ /* 0x100fea000801084a */
[----:B------:R-:W-:Y:S01]  /*23f10*/  MUFU.EX2 R107, R194 ;  /* 0x000000c2006b7308 */ /* 0x000fe20000000800 */
[----:B------:R-:W-:Y:S01]  /*23f20*/  F2FP.BF16.F32.PACK_AB R77, R174, R175 ;  /* 0x000000afae4d723e */ /* 0x000fe200000010ff */
[----:B------:R-:W-:Y:S01]  /*23f30*/  FFMA.FTZ R102, R193, UR4, -R74 ;  /* 0x00000004c1667c23 */ /* 0x000fe2000801084a */
[----:B------:R-:W-:Y:S02]  /*23f40*/  F2FP.BF16.F32.PACK_AB R78, R172, R173 ;  /* 0x000000adac4e723e */ /* 0x000fe400000010ff */
[----:B----4-:R-:W-:Y:S02]  /*23f50*/  F2FP.BF16.F32.PACK_AB R79, R142, R141 ;  /* 0x0000008d8e4f723e */ /* 0x010fe400000010ff */
[----:B------:R-:W-:Y:S03]  /*23f60*/  F2FP.BF16.F32.PACK_AB R82, R135, R133 ;  /* 0x000000858752723e */ /* 0x000fe600000010ff */
[----:B------:R-:W4:Y:S01]  /*23f70*/  MUFU.EX2 R115, R108 ;  /* 0x0000006c00737308 */ /* 0x000f220000000800 */
[----:B------:R-:W-:Y:S02]  /*23f80*/  F2FP.BF16.F32.PACK_AB R81, R127, R205 ;  /* 0x000000cd7f51723e */ /* 0x000fe400000010ff */
[----:B------:R-:W-:Y:S01]  /*23f90*/  F2FP.BF16.F32.PACK_AB R83, R129, R128 ;  /* 0x000000808153723e */ /* 0x000fe200000010ff */
[-C--:B------:R-:W-:Y:S06]  /*23fa0*/  HMMA.16816.F32.BF16 R4, R76, R84.reuse, R4 ;  /* 0x000000544c04723c */ /* 0x080fec0000041804 */
[----:B------:R-:W-:Y:S01]  /*23fb0*/  MUFU.EX2 R108, R195 ;  /* 0x000000c3006c7308 */ /* 0x000fe20000000800 */
        /* <DEDUP_REMOVED lines=14> */
[-C--:B--2---:R-:W-:Y:S06]  /*240a0*/  HMMA.16816.F32.BF16 R52, R76, R96.reuse, R52 ;  /* 0x000000604c34723c */ /* 0x084fec0000041834 */
[C---:B------:R-:W-:Y:S01]  /*240b0*/  HMMA.16816.F32.BF16 R56, R80.reuse, R96, R56 ;  /* 0x000000605038723c */ /* 0x040fe20000041838 */
[----:B------:R-:W-:Y:S05]  /*240c0*/  MUFU.EX2 R97, R204 ;  /* 0x000000cc00617308 */ /* 0x000fea0000000800 */
[-C--:B------:R-:W-:Y:S01]  /*240d0*/  HMMA.16816.F32.BF16 R60, R80, R98.reuse, R60 ;  /* 0x00000062503c723c */ /* 0x080fe2000004183c */
[----:B------:R-:W2:Y:S05]  /*240e0*/  LDSM.16.MT88.4 R80, [R215+0xb000] ;  /* 0x00b00000d750783b */ /* 0x000eaa0000004200 */
[----:B------:R-:W-:Y:S01]  /*240f0*/  HMMA.16816.F32.BF16 R64, R76, R98, R64 ;  /* 0x000000624c40723c */ /* 0x000fe20000041840 */
[----:B------:R-:W-:Y:S06]  /*24100*/  MUFU.EX2 R98, R160 ;  /* 0x000000a000627308 */ /* 0x000fec0000000800 */
[----:B-1----:R-:W-:Y:S04]  /*24110*/  F2FP.BF16.F32.PACK_AB R76, R116, R117 ;  /* 0x00000075744c723e */ /* 0x002fe800000010ff */
[----:B------:R-:W-:Y:S01]  /*24120*/  MUFU.EX2 R99, R155 ;  /* 0x0000009b00637308 */ /* 0x000fe20000000800 */
[----:B----4-:R-:W-:Y:S01]  /*24130*/  F2FP.BF16.F32.PACK_AB R78, R115, R114 ;  /* 0x00000072734e723e */ /* 0x010fe200000010ff */
[----:B---3--:R-:W-:Y:S01]  /*24140*/  FFMA.FTZ R75, R2, R0, R202 ;  /* 0x00000000024b7223 */ /* 0x008fe200000100ca */
[----:B------:R-:W-:Y:S01]  /*24150*/  FFMA.FTZ R0, R252, UR4, -R74 ;  /* 0x00000004fc007c23 */ /* 0x000fe2000801084a */
[----:B------:R-:W-:Y:S02]  /*24160*/  IMAD.MOV.U32 R252, RZ, RZ, R201 ;  /* 0x000000fffffc7224 */ /* 0x000fe400078e00c9 */
[----:B------:R-:W-:Y:S04]  /*24170*/  FADD.FTZ R2, R122, R104 ;  /* 0x000000687a027221 */ /* 0x000fe80000010000 */
        /* <DEDUP_REMOVED lines=12> */
[----:B------:R-:W-:Y:S01]  /*24240*/  MUFU.EX2 R104, R196 ;  /* 0x000000c400687308 */ /* 0x000fe20000000800 */
[----:B------:R-:W-:Y:S01]  /*24250*/  FADD.FTZ R3, R153, R3 ;  /* 0x0000000399037221 */ /* 0x000fe20000010000 */
[----:B------:R-:W-:Y:S02]  /*24260*/  IMAD.MOV.U32 R132, RZ, RZ, R71 ;  /* 0x000000ffff847224 */ /* 0x000fe400078e0047 */
[--C-:B-1----:R-:W-:Y:S01]  /*24270*/  FFMA.FTZ R0, R251, UR4, -R74.reuse ;  /* 0x00000004fb007c23 */ /* 0x102fe2000801084a */
[----:B------:R-:W-:Y:S05]  /*24280*/  FADD.FTZ R3, R146, R3 ;  /* 0x0000000392037221 */ /* 0x000fea0000010000 */
[----:B------:R1:W3:Y:S01]  /*24290*/  MUFU.EX2 R113, R0 ;  /* 0x0000000000717308 */ /* 0x0002e20000000800 */
[----:B------:R-:W-:Y:S09]  /*242a0*/  FADD.FTZ R3, R158, R3 ;  /* 0x000000039e037221 */ /* 0x000ff20000010000 */
[----:B------:R-:W4:Y:S01]  /*242b0*/  MUFU.EX2 R111, R246 ;  /* 0x000000f6006f7308 */ /* 0x000f220000000800 */
[--C-:B-1----:R-:W-:Y:S01]  /*242c0*/  FFMA.FTZ R0, R250, UR4, -R74.reuse ;  /* 0x00000004fa007c23 */ /* 0x102fe2000801084a */
[----:B---3--:R-:W-:Y:S08]  /*242d0*/  F2FP.BF16.F32.PACK_AB R77, R113, R201 ;  /* 0x000000c9714d723e */ /* 0x008ff000000010ff */
[----:B------:R1:W-:Y:S01]  /*242e0*/  MUFU.EX2 R112, R0 ;  /* 0x0000000000707308 */ /* 0x0003e20000000800 */
[----:B----4-:R-:W-:Y:S01]  /*242f0*/  F2FP.BF16.F32.PACK_AB R136, R110, R111 ;  /* 0x0000006f6e88723e */ /* 0x010fe200000010ff */
[----:B-1----:R-:W-:Y:S01]  /*24300*/  FFMA.FTZ R0, R252, UR4, -R74 ;  /* 0x00000004fc007c23 */ /* 0x002fe2000801084a */
[----:B------:R-:W-:Y:S07]  /*24310*/  F2FP.BF16.F32.PACK_AB R74, R120, R121 ;  /* 0x00000079784a723e */ /* 0x000fee00000010ff */
[----:B------:R1:W3:Y:S02]  /*24320*/  MUFU.EX2 R122, R0 ;  /* 0x00000000007a7308 */ /* 0x0002e40000000800 */
[----:B-1----:R-:W-:Y:S01]  /*24330*/  FADD.FTZ R0, R249, R75 ;  /* 0x0000004bf9007221 */ /* 0x002fe20000010000 */
[----:B------:R-:W-:Y:S02]  /*24340*/  F2FP.BF16.F32.PACK_AB R75, R118, R119 ;  /* 0x00000077764b723e */ /* 0x000fe400000010ff */
[----:B---3--:R-:W-:Y:S01]  /*24350*/  F2FP.BF16.F32.PACK_AB R79, R122, R112 ;  /* 0x000000707a4f723e */ /* 0x008fe200000010ff */
        /* <DEDUP_REMOVED lines=14> */
[C---:B------:R-:W-:Y:S08]  /*24440*/  HMMA.16816.F32.BF16 R24, R76.reuse, R88, R24 ;  /* 0x000000584c18723c */ /* 0x040ff00000041818 */
[----:B------:R-:W1:Y:S01]  /*24450*/  MUFU.EX2 R89, R203 ;  /* 0x000000cb00597308 */ /* 0x000e620000000800 */
[-C--:B------:R-:W-:Y:S03]  /*24460*/  HMMA.16816.F32.BF16 R28, R76, R90.reuse, R28 ;  /* 0x0000005a4c1c723c */ /* 0x080fe6000004181c */
[----:B------:R-:W-:Y:S03]  /*24470*/  F2FP.BF16.F32.PACK_AB R137, R108, R109 ;  /* 0x0000006d6c89723e */ /* 0x000fe600000010ff */
[C---:B------:R-:W-:Y:S03]  /*24480*/  HMMA.16816.F32.BF16 R32, R72.reuse, R90, R32 ;  /* 0x0000005a4820723c */ /* 0x040fe60000041820 */
[----:B------:R-:W3:Y:S02]  /*24490*/  MUFU.EX2 R88, R100 ;  /* 0x0000006400587308 */ /* 0x000ee40000000800 */
        /* <DEDUP_REMOVED lines=8> */
[----:B------:R-:W4:Y:S04]  /*24520*/  LDSM.16.MT88.4 R160, [R213+0xb800] ;  /* 0x00b80000d5a0783b */ /* 0x000f280000004200 */
[----:B------:R-:W-:Y:S01]  /*24530*/  FADD.FTZ R0, R144, R0 ;  /* 0x0000000090007221 */ /* 0x000fe20000010000 */
[-C--:B--2---:R-:W-:Y:S05]  /*24540*/  HMMA.16816.F32.BF16 R52, R72, R80.reuse, R52 ;  /* 0x000000504834723c */ /* 0x084fea0000041834 */
[----:B------:R-:W-:Y:S01]  /*24550*/  FADD.FTZ R2, R147, R0 ;  /* 0x0000000093027221 */ /* 0x000fe20000010000 */
[C---:B------:R-:W-:Y:S01]  /*24560*/  HMMA.16816.F32.BF16 R56, R76.reuse, R80, R56 ;  /* 0x000000504c38723c */ /* 0x040fe20000041838 */
[----:B------:R-:W2:Y:S04]  /*24570*/  MUFU.EX2 R81, R103 ;  /* 0x0000006700517308 */ /* 0x000ea80000000800 */
[----:B------:R-:W-:Y:S01]  /*24580*/  FADD.FTZ R0, R145, R85 ;  /* 0x0000005591007221 */ /* 0x000fe20000010000 */
[-C--:B------:R-:W-:Y:S01]  /*24590*/  HMMA.16816.F32.BF16 R60, R76, R82.reuse, R60 ;  /* 0x000000524c3c723c */ /* 0x080fe2000004183c */
[----:B------:R-:W2:Y:S04]  /*245a0*/  LDSM.16.MT88.4 R144, [R214+0xb800] ;  /* 0x00b80000d690783b */ /* 0x000ea80000004200 */
[----:B------:R-:W-:Y:S01]  /*245b0*/  F2FP.BF16.F32.PACK_AB R138, R106, R107 ;  /* 0x0000006b6a8a723e */ /* 0x000fe200000010ff */
[----:B------:R-:W-:Y:S05]  /*245c0*/  HMMA.16816.F32.BF16 R64, R72, R82, R64 ;  /* 0x000000524840723c */ /* 0x000fea0000041840 */
[----:B------:R-:W-:Y:S01]  /*245d0*/  F2FP.BF16.F32.PACK_AB R139, R104, R105 ;  /* 0x00000069688b723e */ /* 0x000fe200000010ff */
[----:B------:R-:W-:Y:S01]  /*245e0*/  FADD.FTZ R2, R169, R2 ;  /* 0x00000002a9027221 */ /* 0x000fe20000010000 */
[----:B------:R-:W-:Y:S01]  /*245f0*/  FADD.FTZ R84, R156, R84 ;  /* 0x000000549c547221 */ /* 0x000fe20000010000 */
[----:B------:R-:W-:Y:S03]  /*24600*/  FADD.FTZ R76, R171, R3 ;  /* 0x00000003ab4c7221 */ /* 0x000fe60000010000 */
[----:B------:R-:W-:Y:S01]  /*24610*/  FADD.FTZ R2, R168, R2 ;  /* 0x00000002a8027221 */ /* 0x000fe20000010000 */
[----:B------:R-:W-:Y:S01]  /*24620*/  FADD.FTZ R80, R170, R84 ;  /* 0x00000054aa507221 */ /* 0x000fe20000010000 */
[----:B------:R-:W-:Y:S01]  /*24630*/  F2FP.BF16.F32.PACK_AB R168, R98, R99 ;  /* 0x0000006362a8723e */ /* 0x000fe200000010ff */
[----:B------:R-:W-:Y:S01]  /*24640*/  FADD.FTZ R0, R157, R0 ;  /* 0x000000009d007221 */ /* 0x000fe20000010000 */
[----:B-1----:R-:W-:Y:S01]  /*24650*/  F2FP.BF16.F32.PACK_AB R170, R89, R97 ;  /* 0x0000006159aa723e */ /* 0x002fe200000010ff */
[----:B------:R-:W-:Y:S01]  /*24660*/  FADD.FTZ R80, R190, R80 ;  /* 0x00000050be507221 */ /* 0x000fe20000010000 */
[-C--:B----4-:R-:W-:Y:S05]  /*24670*/  HMMA.16816.F32.BF16 R164, R136, R160.reuse, R4 ;  /* 0x000000a088a4723c */ /* 0x090fea0000041804 */
[----:B---3--:R-:W-:Y:S01]  /*24680*/  F2FP.BF16.F32.PACK_AB R169, R87, R88 ;  /* 0x0000005857a9723e */ /* 0x008fe200000010ff */
[----:B------:R-:W-:Y:S01]  /*24690*/  FADD.FTZ R3, R159, R0 ;  /* 0x000000009f037221 */ /* 0x000fe20000010000 */
[----:B--2---:R-:W-:Y:S01]  /*246a0*/  F2FP.BF16.F32.PACK_AB R171, R81, R86 ;  /* 0x0000005651ab723e */ /* 0x004fe200000010ff */
[----:B------:R-:W-:Y:S03]  /*246b0*/  FADD.FTZ R4, R186, R76 ;  /* 0x0000004cba047221 */ /* 0x000fe60000010000 */
        /* <DEDUP_REMOVED lines=10> */
[-C--:B------:R-:W-:Y:S01]  /*24760*/  HMMA.16816.F32.BF16 R156, R136, R152.reuse, R20 ;  /* 0x00000098889c723c */ /* 0x080fe20000041814 */
[----:B------:R-:W1:Y:S04]  /*24770*/  LDSM.16.MT88.4 R4, [R215+0xb800] ;  /* 0x00b80000d704783b */ /* 0x000e680000004200 */
[----:B------:R-:W-:Y:S01]  /*24780*/  FADD.FTZ R3, R188, R3 ;  /* 0x00000003bc037221 */ /* 0x000fe20000010000 */
[----:B------:R-:W-:Y:S01]  /*24790*/  FADD.FTZ R9, R183, R0 ;  /* 0x00000000b7097221 */ /* 0x000fe20000010000 */
[C---:B------:R-:W-:Y:S04]  /*247a0*/  HMMA.16816.F32.BF16 R188, R168.reuse, R152, R24 ;  /* 0x00000098a8bc723c */ /* 0x040fe80000041818 */
[----:B------:R-:W-:Y:S01]  /*247b0*/  FADD.FTZ R0, R184, R2 ;  /* 0x00000002b8007221 */ /* 0x000fe20000010000 */
[----:B------:R-:W-:Y:S01]  /*247c0*/  FADD.FTZ R3, R143, R3 ;  /* 0x000000038f037221 */ /* 0x000fe20000010000 */
[-C--:B------:R-:W-:Y:S05]  /*247d0*/  HMMA.16816.F32.BF16 R184, R168, R154.reuse, R28 ;  /* 0x0000009aa8b8723c */ /* 0x080fea000004181c */
[----:B------:R-:W-:Y:S01]  /*247e0*/  FADD.FTZ R2, R148, R8 ;  /* 0x0000000894027221 */ /* 0x000fe20000010000 */
[----:B------:R-:W-:Y:S01]  /*247f0*/  FADD.FTZ R0, R209, R0 ;  /* 0x00000000d1007221 */ /* 0x000fe20000010000 */
[----:B------:R-:W-:Y:S01]  /*24800*/  FADD.FTZ R3, R210, R3 ;  /* 0x00000003d2037221 */ /* 0x000fe20000010000 */
[C---:B------:R-:W-:Y:S04]  /*24810*/  HMMA.16816.F32.BF16 R152, R136.reuse, R154, R32 ;  /* 0x0000009a8898723c */ /* 0x040fe80000041820 */
[----:B------:R-:W-:Y:S01]  /*24820*/  FADD.FTZ R8, R178, R0 ;  /* 0x00000000b2087221 */ /* 0x000fe20000010000 */
[----:B------:R-:W-:Y:S01]  /*24830*/  FADD.FTZ R2, R149, R2 ;  /* 0x0000000295027221 */ /* 0x000fe20000010000 */
[----:B------:R-:W-:Y:S02]  /*24840*/  FADD.FTZ R9, R208, R9 ;  /* 0x00000009d0097221 */ /* 0x000fe40000010000 */
[----:B------:R-:W-:Y:S03]  /*24850*/  FADD.FTZ R8, R175, R8 ;  /* 0x00000008af087221 */ /* 0x000fe60000010000 */
[----:B------:R-:W-:Y:S01]  /*24860*/  FADD.FTZ R0, R176, R2 ;  /* 0x00000002b0007221 */ /* 0x000fe20000010000 */
[----:B------:R-:W-:Y:S01]  /*24870*/  FADD.FTZ R2, R150, R3 ;  /* 0x0000000396027221 */ /* 0x000fe20000010000 */
[----:B------:R-:W-:Y:S02]  /*24880*/  FADD.FTZ R9, R200, R9 ;  /* 0x00000009c8097221 */ /* 0x000fe40000010000 */
        /* <DEDUP_REMOVED lines=29> */
[----:B------:R-:W-:Y:S01]  /*24a60*/  MOV R135, R68 ;  /* 0x0000004400877202 */ /* 0x000fe20000000f00 */
        /* <DEDUP_REMOVED lines=10> */
[----:B------:R-:W-:Y:S02]  /*24b10*/  IMAD.MOV.U32 R133, RZ, RZ, R70 ;  /* 0x000000ffff857224 */ /* 0x000fe400078e0046 */
[----:B------:R-:W-:Y:S01]  /*24b20*/  FADD.FTZ R3, R88, R3 ;  /* 0x0000000358037221 */ /* 0x000fe20000010000 */
[----:B------:R-:W-:Y:S01]  /*24b30*/  FADD.FTZ R5, R111, R0 ;  /* 0x000000006f057221 */ /* 0x000fe20000010000 */
        /* <DEDUP_REMOVED lines=20> */
.L_x_1008:
[----:B--2---:R-:W2:Y:S04]  /*24c80*/  LDL.LU R2, [R1+0x6c] ;  /* 0x00006c0001027983 */ /* 0x004ea80000300800 */
        /* <DEDUP_REMOVED lines=14> */
[CC--:B------:R-:W-:Y:S02]  /*24d70*/  LEA.HI R3, R37.reuse, R11.reuse, RZ, 0x2 ;  /* 0x0000000b25037211 */ /* 0x0c0fe400078f10ff */
[----:B------:R-:W-:Y:S02]  /*24d80*/  LEA.HI R10, R37, R11, RZ, 0x5 ;  /* 0x0000000b250a7211 */ /* 0x000fe400078f28ff */
[--C-:B------:R-:W-:Y:S02]  /*24d90*/  SHF.R.S32.HI R6, RZ, 0x2, R3.reuse ;  /* 0x00000002ff067819 */ /* 0x100fe40000011403 */
[----:B------:R-:W-:Y:S01]  /*24da0*/  SHF.R.S32.HI R8, RZ, 0x5, R10 ;  /* 0x00000005ff087819 */ /* 0x000fe2000001140a */
        /* <DEDUP_REMOVED lines=15> */
[----:B----4-:R-:W-:Y:S01]  /*24ea0*/  FADD.FTZ R5, R9, R12 ;  /* 0x0000000c09057221 */ /* 0x010fe20000010000 */
[----:B------:R-:W-:Y:S01]  /*24eb0*/  IMAD.IADD R2, R6, 0x1, -R2 ;  /* 0x0000000106027824 */ /* 0x000fe200078e0a02 */
[----:B------:R2:W4:Y:S03]  /*24ec0*/  SHFL.BFLY PT, R43, R3, 0x1, 0x1f ;  /* 0x0c201f00032b7f89 */ /* 0x00052600000e0000 */
[C---:B------:R-:W-:Y:S01]  /*24ed0*/  IMAD.SHL.U32 R6, R2.reuse, 0x40, RZ ;  /* 0x0000004002067824 */ /* 0x040fe200078e00ff */
[----:B------:R-:W-:Y:S01]  /*24ee0*/  R2P PR, R2, 0x6 ;  /* 0x0000000602007804 */ /* 0x000fe20000000000 */
[----:B------:R2:W2:Y:S01]  /*24ef0*/  SHFL.BFLY PT, R44, R5, 0x1, 0x1f ;  /* 0x0c201f00052c7f89 */ /* 0x0004a200000e0000 */
[----:B------:R-:W-:-:S02]  /*24f00*/  PLOP3.LUT P0, PT, PT, PT, UP0, 0x80, 0x0 ;  /* 0x000000000000781c */ /* 0x000fc40003f0f008 */
        /* <DEDUP_REMOVED lines=18> */
.L_x_1012:
        /* <DEDUP_REMOVED lines=21> */
.L_x_1013:
[----:B------:R-:W-:Y:S01]  /*25180*/  ISETP.NE.AND P4, PT, RZ, UR8, PT ;  /* 0x00000008ff007c0c */ /* 0x000fe2000bf85270 */
[----:B------:R-:W-:Y:S01]  /*25190*/  FADD.FTZ R44, R5, R44 ;  /* 0x0000002c052c7221 */ /* 0x000fe20000010000 */
[----:B------:R-:W-:Y:S01]  /*251a0*/  LOP3.LUT R2, R2, 0x1, RZ, 0xc0, !PT ;  /* 0x0000000102027812 */ /* 0x000fe200078ec0ff */
[C---:B--2---:R-:W-:Y:S01]  /*251b0*/  FMUL.FTZ R164, R0.reuse, R164 ;  /* 0x000000a400a47220 */ /* 0x044fe20000410000 */
[----:B------:R-:W-:Y:S01]  /*251c0*/  MOV R40, 0x10 ;  /* 0x0000001000287802 */ /* 0x000fe20000000f00 */
[----:B------:R-:W-:Y:S01]  /*251d0*/  FMUL.FTZ R6, R0, R165 ;  /* 0x000000a500067220 */ /* 0x000fe20000410000 */
[----:B------:R-:W-:Y:S01]  /*251e0*/  ISETP.NE.U32.AND P0, PT, R2, 0x1, PT ;  /* 0x000000010200780c */ /* 0x000fe20003f05070 */
[----:B------:R-:W-:Y:S01]  /*251f0*/  FMUL.FTZ R160, R0, R160 ;  /* 0x000000a000a07220 */ /* 0x000fe20000410000 */
        /* <DEDUP_REMOVED lines=9> */
[C---:B------:R-:W-:Y:S01]  /*25290*/  FMUL.FTZ R152, R0.reuse, R152 ;  /* 0x0000009800987220 */ /* 0x040fe20000410000 */
[----:B------:R-:W-:Y:S01]  /*252a0*/  LOP3.LUT R3, R47, 0xfffffff8, RZ, 0xc0, !PT ;  /* 0xfffffff82f037812 */ /* 0x000fe200078ec0ff */
[C---:B------:R-:W-:Y:S01]  /*252b0*/  FMUL.FTZ R9, R0.reuse, R153 ;  /* 0x0000009900097220 */ /* 0x040fe20000410000 */
        /* <DEDUP_REMOVED lines=19> */
[----:B------:R-:W1:Y:S01]  /*253f0*/  @P1 MUFU.RCP R2, R43 ;  /* 0x0000002b00021308 */ /* 0x000e620000001000 */
        /* <DEDUP_REMOVED lines=14> */
[C---:B-1----:R-:W-:Y:S01]  /*254e0*/  FMUL.FTZ R196, R2.reuse, R196 ;  /* 0x000000c402c47220 */ /* 0x042fe20000410000 */
        /* <DEDUP_REMOVED lines=41> */
[----:B----4-:R-:W1:Y:S01]  /*25780*/  @P4 LDC R6, c[0x0][0x2c0] ;  /* 0x0000b000ff064b82 */ /* 0x010e620000000800 */
        /* <DEDUP_REMOVED lines=20> */
[----:B---3--:R-:W3:Y:S02]  /*258d0*/  @!P4 LDC R5, c[0x0][0x270] ;  /* 0x00009c00ff05cb82 */ /* 0x008ee40000000800 */
[----:B------:R1:W-:Y:S01]  /*258e0*/  STS [R0+0x2000], R14 ;  /* 0x0020000e00007388 */ /* 0x0003e20000000800 */
[----:B------:R-:W-:-:S02]  /*258f0*/  F2FP.BF16.F32.PACK_AB R22, R22, R146 ;  /* 0x000000921616723e */ /* 0x000fc400000010ff */
[----:B------:R-:W-:Y:S02]  /*25900*/  F2FP.BF16.F32.PACK_AB R24, R24, R180 ;  /* 0x000000b41818723e */ /* 0x000fe400000010ff */
[----:B----4-:R-:W-:Y:S02]  /*25910*/  IADD3 R3, R0, R36, RZ ;  /* 0x0000002400037210 */ /* 0x010fe40007ffe0ff */
[----:B------:R-:W-:Y:S02]  /*25920*/  F2FP.BF16.F32.PACK_AB R26, R183, R26 ;  /* 0x0000001ab71a723e */ /* 0x000fe400000010ff */
[----:B--2---:R-:W-:Y:S02]  /*25930*/  IADD3 R2, R21, R36, RZ ;  /* 0x0000002415027210 */ /* 0x004fe40007ffe0ff */
[----:B------:R-:W-:Y:S02]  /*25940*/  F2FP.BF16.F32.PACK_AB R25, R25, R176 ;  /* 0x000000b01919723e */ /* 0x000fe400000010ff */
[----:B------:R-:W-:Y:S01]  /*25950*/  F2FP.BF16.F32.PACK_AB R27, R179, R27 ;  /* 0x0000001bb31b723e */ /* 0x000fe200000010ff */
[----:B------:R2:W-:Y:S01]  /*25960*/  STS [R2], R12 ;  /* 0x0000000c02007388 */ /* 0x0005e20000000800 */
[----:B------:R-:W-:-:S02]  /*25970*/  F2FP.BF16.F32.PACK_AB R31, R31, R140 ;  /* 0x0000008c1f1f723e */ /* 0x000fc400000010ff */
[----:B------:R-:W-:Y:S01]  /*25980*/  F2FP.BF16.F32.PACK_AB R30, R30, R142 ;  /* 0x0000008e1e1e723e */ /* 0x000fe200000010ff */
[----:B------:R4:W-:Y:S01]  /*25990*/  STS [R2+0x400], R11 ;  /* 0x0004000b02007388 */ /* 0x0009e20000000800 */
[----:B------:R-:W-:Y:S01]  /*259a0*/  F2FP.BF16.F32.PACK_AB R29, R29, R136 ;  /* 0x000000881d1d723e */ /* 0x000fe200000010ff */
[----:B-1----:R-:W1:Y:S01]  /*259b0*/  @P3 MUFU.LG2 R7, R41 ;  /* 0x0000002900073308 */ /* 0x002e620000000c00 */
[----:B------:R-:W-:Y:S01]  /*259c0*/  F2FP.BF16.F32.PACK_AB R28, R28, R138 ;  /* 0x0000008a1c1c723e */ /* 0x000fe200000010ff */
[----:B------:R-:W3:Y:S01]  /*259d0*/  S2R R13, SR_CTAID.Y ;  /* 0x00000000000d7919 */ /* 0x000ee20000002600 */
[----:B------:R-:W-:Y:S02]  /*259e0*/  F2FP.BF16.F32.PACK_AB R33, R33, R172 ;  /* 0x000000ac2121723e */ /* 0x000fe400000010ff */
[----:B------:R-:W-:Y:S01]  /*259f0*/  IADD3 R0, R36, 0x400, R23 ;  /* 0x0000040024007810 */ /* 0x000fe20007ffe017 */
[----:B------:R-:W-:Y:S01]  /*25a00*/  STS [R3], R9 ;  /* 0x0000000903007388 */ /* 0x000fe20000000800 */
[----:B------:R-:W-:Y:S01]  /*25a10*/  F2FP.BF16.F32.PACK_AB R32, R175, R32 ;  /* 0x00000020af20723e */ /* 0x000fe200000010ff */
[----:B------:R-:W3:Y:S01]  /*25a20*/  @P1 LDC R14, c[0x0][0x2e8] ;  /* 0x0000ba00ff0e1b82 */ /* 0x000ee20000000800 */
        /* <DEDUP_REMOVED lines=8> */
[----:B--2---:R-:W-:Y:S01]  /*25ab0*/  @P1 MUFU.LG2 R12, R43 ;  /* 0x0000002b000c1308 */ /* 0x004fe20000000c00 */
[----:B-1----:R-:W-:Y:S01]  /*25ac0*/  @P3 FMUL.FTZ R7, R7, 0.69314718246459960938 ;  /* 0x3f31721807073820 */ /* 0x002fe20000410000 */
[----:B------:R-:W-:Y:S01]  /*25ad0*/  MOV R21, 0x7f800000 ;  /* 0x7f80000000157802 */ /* 0x000fe20000000f00 */
[----:B------:R-:W-:Y:S04]  /*25ae0*/  STS [R3+0x2000], R15 ;  /* 0x0020000f03007388 */ /* 0x000fe80000000800 */
[----:B------:R1:W-:Y:S01]  /*25af0*/  STS [R3+0x2400], R20 ;  /* 0x0024001403007388 */ /* 0x0003e20000000800 */
[----:B----4-:R-:W2:Y:S03]  /*25b00*/  @P2 MUFU.LG2 R11, R42 ;  /* 0x0000002a000b2308 */ /* 0x010ea60000000c00 */
[----:B------:R-:W-:Y:S04]  /*25b10*/  STS [R23], R19 ;  /* 0x0000001317007388 */ /* 0x000fe80000000800 */
[----:B------:R-:W-:Y:S01]  /*25b20*/  STS [R23+0x400], R18 ;  /* 0x0004001217007388 */ /* 0x000fe20000000800 */
[----:B------:R-:W4:Y:S03]  /*25b30*/  @P4 LDC.64 R8, c[0x0][0x2c0] ;  /* 0x0000b000ff084b82 */ /* 0x000f260000000a00 */
[----:B------:R-:W-:Y:S04]  /*25b40*/  STS [R0], R17 ;  /* 0x0000001100007388 */ /* 0x000fe80000000800 */
[----:B------:R2:W-:Y:S01]  /*25b50*/  STS [R0+0x400], R22 ;  /* 0x0004001600007388 */ /* 0x0005e20000000800 */
[C---:B---3--:R-:W-:Y:S01]  /*25b60*/  IADD3 R2, R36.reuse, R23, RZ ;  /* 0x0000001724027210 */ /* 0x048fe20007ffe0ff */
[----:B------:R-:W3:Y:S02]  /*25b70*/  @P3 LDC R10, c[0x0][0x2e8] ;  /* 0x0000ba00ff0a3b82 */ /* 0x000ee40000000800 */
        /* <DEDUP_REMOVED lines=9> */
[----:B--2---:R-:W-:-:S03]  /*25c10*/  MOV R22, 0x7f800000 ;  /* 0x7f80000000167802 */ /* 0x004fc60000000f00 */
[----:B------:R-:W-:Y:S01]  /*25c20*/  STS [R3], R29 ;  /* 0x0000001d03007388 */ /* 0x000fe20000000800 */
[----:B------:R-:W2:Y:S01]  /*25c30*/  S2R R24, SR_CTAID.Z ;  /* 0x0000000000187919 */ /* 0x000ea20000002700 */
[----:B------:R-:W-:Y:S01]  /*25c40*/  MOV R23, 0x7f800000 ;  /* 0x7f80000000177802 */ /* 0x000fe20000000f00 */
[----:B---3--:R-:W-:Y:S01]  /*25c50*/  @P3 FFMA.FTZ R23, R71, R10, R7 ;  /* 0x0000000a47173223 */ /* 0x008fe20000010007 */
        /* <DEDUP_REMOVED lines=8> */
[----:B------:R-:W3:Y:S01]  /*25ce0*/  @P0 LDC R13, c[0x0][0x2e8] ;  /* 0x0000ba00ff0d0b82 */ /* 0x000ee20000000800 */
[----:B------:R4:W-:Y:S02]  /*25cf0*/  STS [R3+0x2000], R35 ;  /* 0x0020002303007388 */ /* 0x0009e40000000800 */
[----:B------:R-:W-:Y:S01]  /*25d00*/  SEL R5, R0, RZ, !P5 ;  /* 0x000000ff00057207 */ /* 0x000fe20006800000 */
[----:B------:R-:W-:Y:S01]  /*25d10*/  IMAD R0, R6, UR4, RZ ;  /* 0x0000000406007c24 */ /* 0x000fe2000f8e02ff */
[----:B------:R2:W-:Y:S04]  /*25d20*/  STS [R4+0x2000], R34 ;  /* 0x0020002204007388 */ /* 0x0005e80000000800 */
[----:B------:R-:W-:Y:S01]  /*25d30*/  SHF.L.U32 R0, R0, 0x7, RZ ;  /* 0x0000000700007819 */ /* 0x000fe200000006ff */
[----:B-1----:R-:W-:Y:S01]  /*25d40*/  @P4 IMAD R2, R9, R8, RZ ;  /* 0x0000000809024224 */ /* 0x002fe200078e02ff */
[----:B------:R-:W-:Y:S01]  /*25d50*/  @!P4 MOV R2, R45 ;  /* 0x0000002d0002c202 */ /* 0x000fe20000000f00 */
[----:B------:R-:W1:Y:S01]  /*25d60*/  @P0 MUFU.LG2 R8, R44 ;  /* 0x0000002c00080308 */ /* 0x000e620000000c00 */
[----:B----4-:R-:W-:-:S03]  /*25d70*/  SHF.R.S32.HI R3, RZ, 0x1f, R0 ;  /* 0x0000001fff037819 */ /* 0x010fc60000011400 */
[----:B--2---:R-:W-:Y:S02]  /*25d80*/  IMAD R2, R24, R2, R5 ;  /* 0x0000000218027224 */ /* 0x004fe400078e0205 */
[----:B------:R-:W-:Y:S01]  /*25d90*/  @P1 FMUL.FTZ R5, R12, 0.69314718246459960938 ;  /* 0x3f3172180c051820 */ /* 0x000fe20000410000 */
[----:B------:R-:W-:Y:S02]  /*25da0*/  BAR.SYNC.DEFER_BLOCKING 0x0 ;  /* 0x0000000000007b1d */ /* 0x000fe40000010000 */
[--C-:B------:R-:W-:Y:S01]  /*25db0*/  IADD3 R10, P4, P3, R0, R38, R2.reuse ;  /* 0x00000026000a7210 */ /* 0x100fe20007b9e002 */
[----:B------:R-:W-:Y:S01]  /*25dc0*/  @P1 FFMA.FTZ R20, R69, R14, R5 ;  /* 0x0000000e45141223 */ /* 0x000fe20000010005 */
[----:B------:R-:W-:-:S04]  /*25dd0*/  SHF.R.S32.HI R9, RZ, 0x1f, R2 ;  /* 0x0000001fff097819 */ /* 0x000fc80000011402 */
[----:B------:R-:W-:Y:S01]  /*25de0*/  IADD3.X R9, R3, R39, R9, P4, P3 ;  /* 0x0000002703097210 */ /* 0x000fe200027e6409 */
[----:B-1----:R-:W-:-:S04]  /*25df0*/  @P0 FMUL.FTZ R4, R8, 0.69314718246459960938 ;  /* 0x3f31721808040820 */ /* 0x002fc80000410000 */
[----:B---3--:R-:W-:Y:S01]  /*25e00*/  @P0 FFMA.FTZ R21, R68, R13, R4 ;  /* 0x0000000d44150223 */ /* 0x008fe20000010004 */
        /* <DEDUP_REMOVED lines=50> */
.L_x_1015:
[----:B------:R-:W-:Y:S05]  /*26130*/  BSYNC B0 ;  /* 0x0000000000007941 */ /* 0x000fea0003800000 */
.L_x_1014:
[----:B-1---5:R1:W2:Y:S01]  /*26140*/  LDS.128 R20, [R244+0x3800] ;  /* 0x00380000f4147984 */ /* 0x0222a20000000c00 */
        /* <DEDUP_REMOVED lines=45> */
.L_x_1017:
[----:B------:R-:W-:Y:S05]  /*26420*/  BSYNC B0 ;  /* 0x0000000000007941 */ /* 0x000fea0003800000 */
.L_x_1016:
        /* <DEDUP_REMOVED lines=18> */
.L_x_1019:
[----:B------:R-:W-:Y:S05]  /*26550*/  BSYNC B0 ;  /* 0x0000000000007941 */ /* 0x000fea0003800000 */
.L_x_1018:
        /* <DEDUP_REMOVED lines=16> */
.L_x_1021:
[----:B------:R-:W-:Y:S05]  /*26660*/  BSYNC B0 ;  /* 0x0000000000007941 */ /* 0x000fea0003800000 */
.L_x_1020:
        /* <DEDUP_REMOVED lines=16> */
.L_x_1023:
[----:B------:R-:W-:Y:S05]  /*26770*/  BSYNC B0 ;  /* 0x0000000000007941 */ /* 0x000fea0003800000 */
.L_x_1022:
        /* <DEDUP_REMOVED lines=16> */
.L_x_1025:
[----:B------:R-:W-:Y:S05]  /*26880*/  BSYNC B0 ;  /* 0x0000000000007941 */ /* 0x000fea0003800000 */
.L_x_1024:
        /* <DEDUP_REMOVED lines=17> */
.L_x_1027:
[----:B------:R-:W-:Y:S05]  /*269a0*/  BSYNC B0 ;  /* 0x0000000000007941 */ /* 0x000fea0003800000 */
.L_x_1026:
        /* <DEDUP_REMOVED lines=16> */
.L_x_1029:
[----:B------:R-:W-:Y:S05]  /*26ab0*/  BSYNC B0 ;  /* 0x0000000000007941 */ /* 0x000fea0003800000 */
.L_x_1028:
        /* <DEDUP_REMOVED lines=15> */
.L_x_1030:
        /* <DEDUP_REMOVED lines=13> */
.L_x_2582:


//--------------------- .text._ZN5flash16flash_fwd_kernelI23Flash_fwd_kernel_traitsILi64ELi128ELi128ELi4ELb0ELb0EN7cutlass10bfloat16_tE19Flash_kernel_traitsILi64ELi128ELi128ELi4ES3_EELb0ELb0ELb1ELb1ELb0ELb0ELb1ELb0EEEvNS_16Flash_fwd_paramsE --------------------------
	.section	.text._ZN5flash16flash_fwd_kernelI23Flash_fwd_kernel_traitsILi64ELi128ELi128ELi4ELb0ELb0EN7cutlass10bfloat16_tE19Flash_kernel_traitsILi64ELi128ELi128ELi4ES3_EELb0ELb0ELb1ELb1ELb0ELb0ELb1ELb0EEEvNS_16Flash_fwd_paramsE,"ax",@progbits
	.align	128
        .global         _ZN5flash16flash_fwd_kernelI23Flash_fwd_kernel_traitsILi64ELi128ELi128ELi4ELb0ELb0EN7cutlass10bfloat16_tE19Flash_kernel_traitsILi64ELi128ELi128ELi4ES3_EELb0ELb0ELb1ELb1ELb0ELb0ELb1ELb0EEEvNS_16Flash_fwd_paramsE
        .type           _ZN5flash16flash_fwd_kernelI23Flash_fwd_kernel_traitsILi64ELi128ELi128ELi4ELb0ELb0EN7cutlass10bfloat16_tE19Flash_kernel_traitsILi64ELi128ELi128ELi4ES3_EELb0ELb0ELb1ELb1ELb0ELb0ELb1ELb0EEEvNS_16Flash_fwd_paramsE,@function
        .size           _ZN5flash16flash_fwd_kernelI23Flash_fwd_kernel_traitsILi64ELi128ELi128ELi4ELb0ELb0EN7cutlass10bfloat16_tE19Flash_kernel_traitsILi64ELi128ELi128ELi4ES3_EELb0ELb0ELb1ELb1ELb0ELb0ELb1ELb0EEEvNS_16Flash_fwd_paramsE,(.L_x_2583 - _ZN5flash16flash_fwd_kernelI23Flash_fwd_kernel_traitsILi64ELi128ELi128ELi4ELb0ELb0EN7cutlass10bfloat16_tE19Flash_kernel_traitsILi64ELi128ELi128ELi4ES3_EELb0ELb0ELb1ELb1ELb0ELb0ELb1ELb0EEEvNS_16Flash_fwd_paramsE)
        .other          _ZN5flash16flash_fwd_kernelI23Flash_fwd_kernel_traitsILi64ELi128ELi128ELi4ELb0ELb0EN7cutlass10bfloat16_tE19Flash_kernel_traitsILi64ELi128ELi128ELi4ES3_EELb0ELb0ELb1ELb1ELb0ELb0ELb1ELb0EEEvNS_16Flash_fwd_paramsE,@"STO_CUDA_ENTRY STV_DEFAULT"
_ZN5flash16flash_fwd_kernelI23Flash_fwd_kernel_traitsILi64ELi128ELi128ELi4ELb0ELb0EN7cutlass10bfloat16_tE19Flash_kernel_traitsILi64ELi128ELi128ELi4ES3_EELb0ELb0ELb1ELb1ELb0ELb0ELb1ELb0EEEvNS_16Flash_fwd_paramsE:
.text._ZN5flash16flash_fwd_kernelI23Flash_fwd_kernel_traitsILi64ELi128ELi128ELi4ELb0ELb0EN7cutlass10bfloat16_tE19Flash_kernel_traitsILi64ELi128ELi128ELi4ES3_EELb0ELb0ELb1ELb1ELb0ELb0ELb1ELb0EEEvNS_16Flash_fwd_paramsE:
        /* <DEDUP_REMOVED lines=55> */
.L_x_1031:
[----:B------:R-:W-:-:S05]  /*0370*/  ULDC UR7, c[0x0][0x2c8] ;  /* 0x0000b20000077ab9 */ /* 0x000fca0000000800 */
.L_x_1032:
        /* <DEDUP_REMOVED lines=135> */
.L_x_1035:
[----:B------:R-:W-:Y:S05]  /*0bf0*/  BSYNC B0 ;  /* 0x0000000000007941 */ /* 0x000fea0003800000 */
.L_x_1034:
        /* <DEDUP_REMOVED lines=17> */
.L_x_1037:
[----:B------:R-:W-:Y:S05]  /*0d10*/  BSYNC B0 ;  /* 0x0000000000007941 */ /* 0x000fea0003800000 */
.L_x_1036:
        /* <DEDUP_REMOVED lines=16> */
.L_x_1039:
[----:B------:R-:W-:Y:S05]  /*0e20*/  BSYNC B0 ;  /* 0x0000000000007941 */ /* 0x000fea0003800000 */
.L_x_1038:
        /* <DEDUP_REMOVED lines=16> */
.L_x_1041:
[----:B------:R-:W-:Y:S05]  /*0f30*/  BSYNC B0 ;  /* 0x0000000000007941 */ /* 0x000fea0003800000 */
.L_x_1040:
        /* <DEDUP_REMOVED lines=16> */
.L_x_1043:
[----:B------:R-:W-:Y:S05]  /*1040*/  BSYNC B0 ;  /* 0x0000000000007941 */ /* 0x000fea0003800000 */
.L_x_1042:
        /* <DEDUP_REMOVED lines=28> */
.L_x_1045:
[----:B------:R-:W-:Y:S05]  /*1210*/  BSYNC B0 ;  /* 0x0000000000007941 */ /* 0x000fea0003800000 */
.L_x_1044:
        /* <DEDUP_REMOVED lines=19> */
.L_x_1047:
[----:B------:R-:W-:Y:S05]  /*1350*/  BSYNC B0 ;  /* 0x0000000000007941 */ /* 0x000fea0003800000 */
.L_x_1046:
        /* <DEDUP_REMOVED lines=16> */
.L_x_1049:
[----:B------:R-:W-:Y:S05]  /*1460*/  BSYNC B0 ;  /* 0x0000000000007941 */ /* 0x000fea0003800000 */
.L_x_1048:
        /* <DEDUP_REMOVED lines=10> */
.L_x_1051:
[----:B------:R-:W-:Y:S05]  /*1510*/  BSYNC B0 ;  /* 0x0000000000007941 */ /* 0x000fea0003800000 */
.L_x_1050:
        /* <DEDUP_REMOVED lines=10> */
.L_x_1053:
[----:B------:R-:W-:Y:S05]  /*15c0*/  BSYNC B0 ;  /* 0x0000000000007941 */ /* 0x000fea0003800000 */
.L_x_1052:
        /* <DEDUP_REMOVED lines=10> */
.L_x_1055:
[----:B------:R-:W-:Y:S05]  /*1670*/  BSYNC B0 ;  /* 0x0000000000007941 */ /* 0x000fea0003800000 */
.L_x_1054:
        /* <DEDUP_REMOVED lines=11> */
.L_x_1057:
[----:B------:R-:W-:Y:S05]  /*1730*/  BSYNC B0 ;  /* 0x0000000000007941 */ /* 0x000fea0003800000 */
.L_x_1056:
        /* <DEDUP_REMOVED lines=11> */
.L_x_1059:
[----:B------:R-:W-:Y:S05]  /*17f0*/  BSYNC B0 ;  /* 0x0000000000007941 */ /* 0x000fea0003800000 */
.L_x_1058:
        /* <DEDUP_REMOVED lines=11> */
.L_x_1061:
[----:B------:R-:W-:Y:S05]  /*18b0*/  BSYNC B0 ;  /* 0x0000000000007941 */ /* 0x000fea0003800000 */
.L_x_1060:
        /* <DEDUP_REMOVED lines=10> */
.L_x_1063:
[----:B------:R-:W-:Y:S05]  /*1960*/  BSYNC B0 ;  /* 0x0000000000007941 */ /* 0x000fea0003800000 */
.L_x_1062:
        /* <DEDUP_REMOVED lines=10> */
.L_x_1033:
        /* <DEDUP_REMOVED lines=61> */
.L_x_1064:
        /* <DEDUP_REMOVED lines=27> */
.L_x_1065:
        /* <DEDUP_REMOVED lines=52> */
.L_x_1067:
[----:B------:R-:W-:Y:S05]  /*22d0*/  BSYNC B0 ;  /* 0x0000000000007941 */ /* 0x000fea0003800000 */
.L_x_1066:
        /* <DEDUP_REMOVED lines=24> */
.L_x_1069:
[----:B------:R-:W-:Y:S05]  /*2460*/  BSYNC B0 ;  /* 0x0000000000007941 */ /* 0x000fea0003800000 */
.L_x_1068:
        /* <DEDUP_REMOVED lines=24> */
.L_x_1071:
[----:B------:R-:W-:Y:S05]  /*25f0*/  BSYNC B0 ;  /* 0x0000000000007941 */ /* 0x000fea0003800000 */
.L_x_1070:
        /* <DEDUP_REMOVED lines=25> */
.L_x_1073:
[----:B------:R-:W-:Y:S05]  /*2790*/  BSYNC B0 ;  /* 0x0000000000007941 */ /* 0x000fea0003800000 */
.L_x_1072:
        /* <DEDUP_REMOVED lines=22> */
.L_x_1075:
[----:B------:R-:W-:Y:S05]  /*2900*/  BSYNC B0 ;  /* 0x0000000000007941 */ /* 0x000fea0003800000 */
.L_x_1074:
        /* <DEDUP_REMOVED lines=22> */
.L_x_1077:
[----:B------:R-:W-:Y:S05]  /*2a70*/  BSYNC B0 ;  /* 0x0000000000007941 */ /* 0x000fea0003800000 */
.L_x_1076:
        /* <DEDUP_REMOVED lines=22> */
.L_x_1079:
[----:B------:R-:W-:Y:S05]  /*2be0*/  BSYNC B0 ;  /* 0x0000000000007941 */ /* 0x000fea0003800000 */
.L_x_1078:
        /* <DEDUP_REMOVED lines=22> */
.L_x_1081:
[----:B------:R-:W-:Y:S05]  /*2d50*/  BSYNC B0 ;  /* 0x0000000000007941 */ /* 0x000fea0003800000 */
.L_x_1080:
        /* <DEDUP_REMOVED lines=70> */
.L_x_1083:
[----:B------:R-:W-:Y:S05]  /*31c0*/  BSYNC B0 ;  /* 0x0000000000007941 */ /* 0x000fea0003800000 */
.L_x_1082:
        /* <DEDUP_REMOVED lines=18> */
.L_x_1085:
[----:B------:R-:W-:Y:S05]  /*32f0*/  BSYNC B0 ;  /* 0x0000000000007941 */ /* 0x000fea0003800000 */
.L_x_1084:
        /* <DEDUP_REMOVED lines=18> */
.L_x_1087:
[----:B------:R-:W-:Y:S05]  /*3420*/  BSYNC B0 ;  /* 0x0000000000007941 */ /* 0x000fea0003800000 */
.L_x_1086:
        /* <DEDUP_REMOVED lines=18> */
.L_x_1089:
[----:B------:R-:W-:Y:S05]  /*3550*/  BSYNC B0 ;  /* 0x0000000000007941 */ /* 0x000fea0003800000 */
.L_x_1088:
        /* <DEDUP_REMOVED lines=18> */
.L_x_1091:
[----:B------:R-:W-:Y:S05]  /*3680*/  BSYNC B0 ;  /* 0x0000000000007941 */ /* 0x000fea0003800000 */
.L_x_1090:
        /* <DEDUP_REMOVED lines=20> */
.L_x_1093:
[----:B------:R-:W-:Y:S05]  /*37d0*/  BSYNC B0 ;  /* 0x0000000000007941 */ /* 0x000fea0003800000 */
.L_x_1092:
        /* <DEDUP_REMOVED lines=19> */
.L_x_1095:
[----:B------:R-:W-:Y:S05]  /*3910*/  BSYNC B0 ;  /* 0x0000000000007941 */ /* 0x000fea0003800000 */
.L_x_1094:
        /* <DEDUP_REMOVED lines=18> */
.L_x_1097:
[----:B------:R-:W-:Y:S05]  /*3a40*/  BSYNC B0 ;  /* 0x0000000000007941 */ /* 0x000fea0003800000 */
.L_x_1096:
        /* <DEDUP_REMOVED lines=79> */
.L_x_1099:
[----:B------:R-:W-:Y:S05]  /*3f40*/  BSYNC B0 ;  /* 0x0000000000007941 */ /* 0x000fea0003800000 */
.L_x_1098:
        /* <DEDUP_REMOVED lines=22> */
.L_x_1101:
[----:B------:R-:W-:Y:S05]  /*40b0*/  BSYNC B0 ;  /* 0x0000000000007941 */ /* 0x000fea0003800000 */
.L_x_1100:
        /* <DEDUP_REMOVED lines=19> */
.L_x_1103:
[----:B------:R-:W-:Y:S05]  /*41f0*/  BSYNC B0 ;  /* 0x0000000000007941 */ /* 0x000fea0003800000 */
.L_x_1102:
        /* <DEDUP_REMOVED lines=19> */
.L_x_1105:
[----:B------:R-:W-:Y:S05]  /*4330*/  BSYNC B0 ;  /* 0x0000000000007941 */ /* 0x000fea0003800000 */
.L_x_1104:
        /* <DEDUP_REMOVED lines=19> */
.L_x_1107:
[----:B------:R-:W-:Y:S05]  /*4470*/  BSYNC B0 ;  /* 0x0000000000007941 */ /* 0x000fea0003800000 */
.L_x_1106:
        /* <DEDUP_REMOVED lines=20> */
.L_x_1109:
[----:B------:R-:W-:Y:S05]  /*45c0*/  BSYNC B0 ;  /* 0x0000000000007941 */ /* 0x000fea0003800000 */
.L_x_1108:
        /* <DEDUP_REMOVED lines=21> */
.L_x_1111:
[----:B------:R-:W-:Y:S05]  /*4720*/  BSYNC B0 ;  /* 0x0000000000007941 */ /* 0x000fea0003800000 */
.L_x_1110:
        /* <DEDUP_REMOVED lines=19> */
.L_x_1113:
[----:B------:R-:W-:Y:S05]  /*4860*/  BSYNC B0 ;  /* 0x0000000000007941 */ /* 0x000fea0003800000 */
.L_x_1112:
        /* <DEDUP_REMOVED lines=24> */
[----:B------:R-:W-:-:S03]  /*49f0*/  IMAD.SHL.U32 R216, R216, 0x2, RZ ;  /* 0x00000002d8d87824 */ /* 0x000fc600078e00ff */
[----:B--2---:R-:W2:Y:S02]  /*4a00*/  LDSM.16.M88.4 R28, [R212+0x7000] ;  /* 0x00700000d41c783b */ /* 0x004ea40000000200 */
[----:B------:R-:W-:Y:S02]  /*4a10*/  LOP3.LUT R252, R216, 0x6, RZ, 0xc0, !PT ;  /* 0x00000006d8fc7812 */ /* 0x000fe400078ec0ff */
[----:B------:R-:W2:Y:S04]  /*4a20*/  LDSM.16.M88.4 R24, [R212+0x7800] ;  /* 0x00780000d418783b */ /* 0x000ea80000000200 */
        /* <DEDUP_REMOVED lines=14> */
[C---:B------:R-:W-:Y:S03]  /*4b10*/  HMMA.16816.F32.BF16 R132, R12.reuse, R54, RZ ;  /* 0x000000360c84723c */ /* 0x040fe600000418ff */
[----:B------:R-:W5:Y:S03]  /*4b20*/  LDSM.16.M88.4 R20, [R222] ;  /* 0x00000000de14783b */ /* 0x000f660000000200 */
[C---:B----4-:R-:W-:Y:S01]  /*4b30*/  HMMA.16816.F32.BF16 R128, R12.reuse, R48, RZ ;  /* 0x000000300c80723c */ /* 0x050fe200000418ff */
        /* <DEDUP_REMOVED lines=20> */
[C---:B------:R-:W-:Y:S01]  /*4c80*/  HMMA.16816.F32.BF16 R172, R16.reuse, R46, RZ ;  /* 0x0000002e10ac723c */ /* 0x040fe200000418ff */
[----:B------:R-:W-:Y:S05]  /*4c90*/  LDSM.16.M88.4 R44, [R223+0x3000] ;  /* 0x00300000df2c783b */ /* 0x000fea0000000200 */
        /* <DEDUP_REMOVED lines=17> */
[C---:B---3--:R-:W-:Y:S06]  /*4db0*/  HMMA.16816.F32.BF16 R232, R8.reuse, R84, R96 ;  /* 0x0000005408e8723c */ /* 0x048fec0000041860 */
[C---:B-----5:R-:W-:Y:S01]  /*4dc0*/  HMMA.16816.F32.BF16 R240, R8.reuse, R80, R68 ;  /* 0x0000005008f0723c */ /* 0x060fe20000041844 */
[----:B------:R-:W-:Y:S05]  /*4dd0*/  LDSM.16.M88.4 R68, [R223+0x800] ;  /* 0x00080000df44783b */ /* 0x000fea0000000200 */
[C---:B------:R-:W-:Y:S01]  /*4de0*/  HMMA.16816.F32.BF16 R236, R8.reuse, R86, R72 ;  /* 0x0000005608ec723c */ /* 0x040fe20000041848 */
[----:B------:R-:W-:Y:S05]  /*4df0*/  LDSM.16.M88.4 R72, [R223] ;  /* 0x00000000df48783b */ /* 0x000fea0000000200 */
[----:B------:R-:W-:Y:S06]  /*4e00*/  HMMA.16816.F32.BF16 R8, R8, R82, R12 ;  /* 0x000000520808723c */ /* 0x000fec000004180c */
[C---:B------:R-:W-:Y:S01]  /*4e10*/  HMMA.16816.F32.BF16 R40, R20.reuse, R58, R52 ;  /* 0x0000003a1428723c */ /* 0x040fe20000041834 */
[----:B------:R-:W-:Y:S05]  /*4e20*/  LDSM.16.M88.4 R52, [R223+0x2000] ;  /* 0x00200000df34783b */ /* 0x000fea0000000200 */
[C---:B------:R-:W-:Y:S06]  /*4e30*/  HMMA.16816.F32.BF16 R248, R20.reuse, R92, R180 ;  /* 0x0000005c14f8723c */ /* 0x040fec00000418b4 */
        /* <DEDUP_REMOVED lines=9> */
[C---:B------:R-:W-:Y:S01]  /*4ed0*/  HMMA.16816.F32.BF16 R128, R20.reuse, R80, R28 ;  /* 0x000000501480723c */ /* 0x040fe2000004181c */
[----:B------:R-:W-:Y:S01]  /*4ee0*/  IMAD.MOV.U32 R100, RZ, RZ, R239 ;  /* 0x000000ffff647224 */ /* 0x000fe200078e00ef */
[----:B------:R-:W-:Y:S04]  /*4ef0*/  LDSM.16.M88.4 R28, [R217+0x1000] ;  /* 0x00100000d91c783b */ /* 0x000fe80000000200 */
        /* <DEDUP_REMOVED lines=8> */
[----:B------:R-:W-:Y:S01]  /*4f80*/  IMAD.MOV.U32 R15, RZ, RZ, R8 ;  /* 0x000000ffff0f7224 */ /* 0x000fe200078e0008 */
[----:B------:R-:W-:Y:S01]  /*4f90*/  HMMA.16816.F32.BF16 R144, R20, R88, R160 ;  /* 0x000000581490723c */ /* 0x000fe200000418a0 */
[----:B------:R-:W-:Y:S02]  /*4fa0*/  IMAD.MOV.U32 R14, RZ, RZ, R9 ;  /* 0x000000ffff0e7224 */ /* 0x000fe400078e0009 */
[----:B------:R-:W-:-:S02]  /*4fb0*/  IMAD.MOV.U32 R13, RZ, RZ, R10 ;  /* 0x000000ffff0d7224 */ /* 0x000fc400078e000a */
[----:B------:R-:W-:Y:S02]  /*4fc0*/  IMAD.MOV.U32 R12, RZ, RZ, R11 ;  /* 0x000000ffff0c7224 */ /* 0x000fe400078e000b */
[C---:B------:R-:W-:Y:S06]  /*4fd0*/  HMMA.16816.F32.BF16 R8, R20.reuse, R38, R140 ;  /* 0x000000261408723c */ /* 0x040fec000004188c */
[----:B------:R-:W-:Y:S01]  /*4fe0*/  HMMA.16816.F32.BF16 R140, R20, R90, R32 ;  /* 0x0000005a148c723c */ /* 0x000fe20000041820 */
[----:B------:R-:W-:Y:S03]  /*4ff0*/  LDSM.16.M88.4 R32, [R217+0x800] ;  /* 0x00080000d920783b */ /* 0x000fe60000000200 */
[----:B------:R-:W-:-:S02]  /*5000*/  IMAD.MOV.U32 R109, RZ, RZ, R40 ;  /* 0x000000ffff6d7224 */ /* 0x000fc400078e0028 */
[----:B------:R-:W-:Y:S02]  /*5010*/  IMAD.MOV.U32 R108, RZ, RZ, R41 ;  /* 0x000000ffff6c7224 */ /* 0x000fe400078e0029 */
[----:B------:R-:W-:Y:S02]  /*5020*/  IMAD.MOV.U32 R61, RZ, RZ, R42 ;  /* 0x000000ffff3d7224 */ /* 0x000fe400078e002a */
[----:B------:R-:W-:Y:S02]  /*5030*/  IMAD.MOV.U32 R60, RZ, RZ, R43 ;  /* 0x000000ffff3c7224 */ /* 0x000fe400078e002b */
[----:B------:R-:W-:Y:S01]  /*5040*/  HMMA.16816.F32.BF16 R40, R20, R62, R48 ;  /* 0x0000003e1428723c */ /* 0x000fe20000041830 */
[----:B------:R-:W-:Y:S01]  /*5050*/  LDSM.16.M88.4 R48, [R223+0x2800] ;  /* 0x00280000df30783b */ /* 0x000fe20000000200 */
[----:B------:R-:W-:Y:S02]  /*5060*/  IMAD.MOV.U32 R194, RZ, RZ, R61 ;  /* 0x000000ffffc27224 */ /* 0x000fe400078e003d */
[----:B------:R-:W-:-:S02]  /*5070*/  IMAD.MOV.U32 R195, RZ, RZ, R60 ;  /* 0x000000ffffc37224 */ /* 0x000fc400078e003c */
[----:B------:R-:W-:Y:S02]  /*5080*/  IMAD.MOV.U32 R39, RZ, RZ, R8 ;  /* 0x000000ffff277224 */ /* 0x000fe400078e0008 */
[----:B------:R-:W-:Y:S02]  /*5090*/  IMAD.MOV.U32 R38, RZ, RZ, R9 ;  /* 0x000000ffff267224 */ /* 0x000fe400078e0009 */
[----:B------:R-:W-:Y:S02]  /*50a0*/  IMAD.MOV.U32 R37, RZ, RZ, R10 ;  /* 0x000000ffff257224 */ /* 0x000fe400078e000a */
[----:B------:R-:W-:Y:S02]  /*50b0*/  IMAD.MOV.U32 R36, RZ, RZ, R11 ;  /* 0x000000ffff247224 */ /* 0x000fe400078e000b */
[----:B------:R-:W-:Y:S01]  /*50c0*/  HMMA.16816.F32.BF16 R8, R20, R56, R64 ;  /* 0x000000381408723c */ /* 0x000fe20000041840 */
[----:B------:R-:W-:Y:S01]  /*50d0*/  LDSM.16.M88.4 R64, [R223+0x1000] ;  /* 0x00100000df40783b */ /* 0x000fe20000000200 */
[----:B------:R-:W-:-:S02]  /*50e0*/  IMAD.MOV.U32 R60, RZ, RZ, R103 ;  /* 0x000000ffff3c7224 */ /* 0x000fc400078e0067 */
[----:B------:R-:W-:Y:S01]  /*50f0*/  IMAD.MOV.U32 R61, RZ, RZ, R102 ;  /* 0x000000ffff3d7224 */ /* 0x000fe200078e0066 */
[----:B------:R-:W-:Y:S01]  /*5100*/  LDSM.16.M88.4 R56, [R223+0x1800] ;  /* 0x00180000df38783b */ /* 0x000fe20000000200 */
        /* <DEDUP_REMOVED lines=8> */
[----:B------:R-:W-:Y:S02]  /*5190*/  IMAD.MOV.U32 R177, RZ, RZ, R38 ;  /* 0x000000ffffb17224 */ /* 0x000fe400078e0026 */
[----:B------:R-:W-:Y:S02]  /*51a0*/  IMAD.MOV.U32 R178, RZ, RZ, R37 ;  /* 0x000000ffffb27224 */ /* 0x000fe400078e0025 */
[----:B------:R-:W-:Y:S02]  /*51b0*/  IMAD.MOV.U32 R107, RZ, RZ, R8 ;  /* 0x000000ffff6b7224 */ /* 0x000fe400078e0008 */
[----:B------:R-:W-:-:S02]  /*51c0*/  IMAD.MOV.U32 R106, RZ, RZ, R9 ;  /* 0x000000ffff6a7224 */ /* 0x000fc400078e0009 */
[----:B------:R-:W-:Y:S02]  /*51d0*/  IMAD.MOV.U32 R105, RZ, RZ, R10 ;  /* 0x000000ffff697224 */ /* 0x000fe400078e000a */
[----:B------:R-:W-:Y:S02]  /*51e0*/  IMAD.MOV.U32 R104, RZ, RZ, R11 ;  /* 0x000000ffff687224 */ /* 0x000fe400078e000b */
[----:B------:R-:W1:Y:S01]  /*51f0*/  LDSM.16.M88.4 R8, [R220+0x2000] ;  /* 0x00200000dc08783b */ /* 0x000e620000000200 */
        /* <DEDUP_REMOVED lines=8> */
[----:B------:R-:W-:Y:S01]  /*5280*/  HMMA.16816.F32.BF16 R40, R20, R78, R172 ;  /* 0x0000004e1428723c */ /* 0x000fe200000418ac */
[----:B------:R-:W-:Y:S01]  /*5290*/  IMAD.MOV.U32 R230, RZ, RZ, R63 ;  /* 0x000000ffffe67224 */ /* 0x000fe200078e003f */
[----:B------:R-:W-:Y:S01]  /*52a0*/  LDSM.16.M88.4 R20, [R217+0x2000] ;  /* 0x00200000d914783b */ /* 0x000fe20000000200 */
[----:B------:R-:W-:-:S02]  /*52b0*/  IMAD.MOV.U32 R231, RZ, RZ, R62 ;  /* 0x000000ffffe77224 */ /* 0x000fc400078e003e */
[----:B------:R-:W-:Y:S02]  /*52c0*/  IMAD.MOV.U32 R62, RZ, RZ, R101 ;  /* 0x000000ffff3e7224 */ /* 0x000fe400078e0065 */
[----:B------:R-:W-:Y:S02]  /*52d0*/  IMAD.MOV.U32 R63, RZ, RZ, R100 ;  /* 0x000000ffff3f7224 */ /* 0x000fe400078e0064 */
[----:B------:R-:W-:Y:S02]  /*52e0*/  IMAD.MOV.U32 R179, RZ, RZ, R36 ;  /* 0x000000ffffb37224 */ /* 0x000fe400078e0024 */
[----:B------:R-:W-:Y:S01]  /*52f0*/  IMAD.MOV.U32 R172, RZ, RZ, R15 ;  /* 0x000000ffffac7224 */ /* 0x000fe200078e000f */
[----:B------:R-:W-:Y:S01]  /*5300*/  LDSM.16.M88.4 R36, [R217] ;  /* 0x00000000d924783b */ /* 0x000fe20000000200 */
[----:B------:R-:W-:Y:S02]  /*5310*/  IMAD.MOV.U32 R173, RZ, RZ, R14 ;  /* 0x000000ffffad7224 */ /* 0x000fe400078e000e */
[----:B------:R-:W-:-:S02]  /*5320*/  IMAD.MOV.U32 R174, RZ, RZ, R13 ;  /* 0x000000ffffae7224 */ /* 0x000fc400078e000d */
[----:B------:R-:W-:Y:S02]  /*5330*/  IMAD.MOV.U32 R175, RZ, RZ, R12 ;  /* 0x000000ffffaf7224 */ /* 0x000fe400078e000c */
[----:B------:R-:W-:Y:S01]  /*5340*/  IMAD.MOV.U32 R180, RZ, RZ, R107 ;  /* 0x000000ffffb47224 */ /* 0x000fe200078e006b */
[----:B------:R-:W-:Y:S01]  /*5350*/  LDSM.16.M88.4 R12, [R221+0x2000] ;  /* 0x00200000dd0c783b */ /* 0x000fe20000000200 */
[----:B------:R-:W-:Y:S01]  /*5360*/  IMAD.MOV.U32 R181, RZ, RZ, R106 ;  /* 0x000000ffffb57224 */ /* 0x000fe200078e006a */
[C---:B-1----:R-:W-:Y:S02]  /*5370*/  HMMA.16816.F32.BF16 R92, R8.reuse, R66, R16 ;  /* 0x00000042085c723c */ /* 0x042fe40000041810 */
[----:B------:R-:W-:Y:S01]  /*5380*/  IMAD.MOV.U32 R111, RZ, RZ, R40 ;  /* 0x000000ffff6f7224 */ /* 0x000fe200078e0028 */
[----:B------:R-:W-:Y:S01]  /*5390*/  LDSM.16.M88.4 R16, [R220] ;  /* 0x00000000dc10783b */ /* 0x000fe20000000200 */
[----:B------:R-:W-:Y:S02]  /*53a0*/  IMAD.MOV.U32 R110, RZ, RZ, R41 ;  /* 0x000000ffff6e7224 */ /* 0x000fe400078e0029 */
[----:B------:R-:W-:Y:S01]  /*53b0*/  IMAD.MOV.U32 R79, RZ, RZ, R42 ;  /* 0x000000ffff4f7224 */ /* 0x000fe200078e002a */
[----:B------:R-:W-:Y:S01]  /*53c0*/  HMMA.16816.F32.BF16 R112, R8, R72, R188 ;  /* 0x000000480870723c */ /* 0x000fe200000418bc */
[----:B------:R-:W-:-:S02]  /*53d0*/  IMAD.MOV.U32 R78, RZ, RZ, R43 ;  /* 0x000000ffff4e7224 */ /* 0x000fc400078e002b */
[----:B------:R-:W1:Y:S01]  /*53e0*/  LDSM.16.M88.4 R40, [R223+0x3800] ;  /* 0x00380000df28783b */ /* 0x000e620000000200 */
[----:B------:R-:W-:Y:S02]  /*53f0*/  IMAD.MOV.U32 R182, RZ, RZ, R105 ;  /* 0x000000ffffb67224 */ /* 0x000fe400078e0069 */
[----:B------:R-:W-:Y:S01]  /*5400*/  IMAD.MOV.U32 R183, RZ, RZ, R104 ;  /* 0x000000ffffb77224 */ /* 0x000fe200078e0068 */
[C---:B------:R-:W-:Y:S01]  /*5410*/  HMMA.16816.F32.BF16 R96, R8.reuse, R64, R24 ;  /* 0x000000400860723c */ /* 0x040fe20000041818 */
[----:B------:R-:W-:Y:S01]  /*5420*/  IMAD.MOV.U32 R188, RZ, RZ, R111 ;  /* 0x000000ffffbc7224 */ /* 0x000fe200078e006f */
[----:B------:R-:W2:Y:S01]  /*5430*/  LDSM.16.M88.4 R24, [R217+0x1800] ;  /* 0x00180000d918783b */ /* 0x000ea20000000200 */
        /* <DEDUP_REMOVED lines=13> */
[C---:B------:R-:W-:Y:S01]  /*5510*/  HMMA.16816.F32.BF16 R88, R8.reuse, R56, R120 ;  /* 0x000000380858723c */ /* 0x040fe20000041878 */
[----:B------:R-:W-:Y:S05]  /*5520*/  LDSM.16.M88.4 R120, [R217+0x3000] ;  /* 0x00300000d978783b */ /* 0x000fea0000000200 */
[C---:B------:R-:W-:Y:S01]  /*5530*/  HMMA.16816.F32.BF16 R168, R8.reuse, R46, R60 ;  /* 0x0000002e08a8723c */ /* 0x040fe2000004183c */
[----:B------:R-:W3:Y:S05]  /*5540*/  LDSM.16.M88.4 R60, [R217+0x2800] ;  /* 0x00280000d93c783b */ /* 0x000eea0000000200 */
[C---:B------:R-:W-:Y:S06]  /*5550*/  HMMA.16816.F32.BF16 R84, R8.reuse, R58, R224 ;  /* 0x0000003a0854723c */ /* 0x040fec00000418e0 */
[----:B------:R-:W-:Y:S01]  /*5560*/  HMMA.16816.F32.BF16 R80, R8, R52, R208 ;  /* 0x000000340850723c */ /* 0x000fe200000418d0 */
[----:B------:R-:W-:-:S02]  /*5570*/  IMAD.MOV.U32 R224, RZ, RZ, R7 ;  /* 0x000000ffffe07224 */ /* 0x000fc400078e0007 */
[----:B------:R-:W-:Y:S02]  /*5580*/  IMAD.MOV.U32 R225, RZ, RZ, R6 ;  /* 0x000000ffffe17224 */ /* 0x000fe400078e0006 */
[----:B------:R-:W-:Y:S01]  /*5590*/  IMAD.MOV.U32 R226, RZ, RZ, R5 ;  /* 0x000000ffffe27224 */ /* 0x000fe200078e0005 */
[C---:B------:R-:W-:Y:S01]  /*55a0*/  HMMA.16816.F32.BF16 R76, R8.reuse, R54, R204 ;  /* 0x00000036084c723c */ /* 0x040fe200000418cc */
[----:B------:R-:W-:Y:S01]  /*55b0*/  IMAD.MOV.U32 R227, RZ, RZ, R3 ;  /* 0x000000ffffe37224 */ /* 0x000fe200078e0003 */
[----:B------:R-:W-:Y:S01]  /*55c0*/  SHF.R.S32.HI R3, RZ, 0x1f, R0 ;  /* 0x0000001fff037819 */ /* 0x000fe20000011400 */
[----:B------:R-:W-:Y:S01]  /*55d0*/  IMAD.U32 R6, RZ, RZ, UR23 ;  /* 0x00000017ff067e24 */ /* 0x000fe2000f8e00ff */
[----:B------:R-:W-:Y:S01]  /*55e0*/  LEA R5, R215, UR31, 0x4 ;  /* 0x0000001fd7057c11 */ /* 0x000fe2000f8e20ff */
[----:B------:R-:W-:Y:S01]  /*55f0*/  IMAD.U32 R7, RZ, RZ, UR23 ;  /* 0x00000017ff077e24 */ /* 0x000fe2000f8e00ff */
[----:B------:R-:W-:Y:S01]  /*5600*/  HMMA.16816.F32.BF16 R148, R8, R48, R200 ;  /* 0x000000300894723c */ /* 0x000fe200000418c8 */
[----:B------:R-:W-:Y:S01]  /*5610*/  LEA.HI R0, R3, R0, RZ, 0x2 ;  /* 0x0000000003007211 */ /* 0x000fe200078f10ff */
[----:B------:R-:W-:Y:S01]  /*5620*/  IMAD.U32 R3, RZ, RZ, UR20 ;  /* 0x00000014ff037e24 */ /* 0x000fe2000f8e00ff */
[----:B------:R-:W-:-:S02]  /*5630*/  ULDC UR31, c[0x0][0x39c] ;  /* 0x0000e700001f7ab9 */ /* 0x000fc40000000800 */
[----:B------:R-:W-:Y:S01]  /*5640*/  SHF.R.S32.HI R0, RZ, 0x2, R0 ;  /* 0x00000002ff007819 */ /* 0x000fe20000011400 */
[----:B------:R-:W-:Y:S01]  /*5650*/  HMMA.16816.F32.BF16 R152, R8, R50, R196 ;  /* 0x000000320898723c */ /* 0x000fe200000418c4 */
[----:B------:R-:W-:-:S03]  /*5660*/  IMAD R3, R3, 0x80, R252 ;  /* 0x0000008003037824 */ /* 0x000fc600078e02fc */
[----:B------:R-:W-:Y:S02]  /*5670*/  IMAD.IADD R5, R0, 0x1, R5 ;  /* 0x0000000100057824 */ /* 0x000fe400078e0205 */
[----:B------:R-:W-:Y:S01]  /*5680*/  HMMA.16816.F32.BF16 R156, R8, R44, R232 ;  /* 0x0000002c089c723c */ /* 0x000fe200000418e8 */
[----:B------:R-:W-:-:S05]  /*5690*/  IMAD.IADD R0, R213, 0x1, R214 ;  /* 0x00000001d5007824 */ /* 0x000fca00078e02d6 */
[C---:B-1----:R-:W-:Y:S06]  /*56a0*/  HMMA.16816.F32.BF16 R160, R8.reuse, R40, R240 ;  /* 0x0000002808a0723c */ /* 0x042fec00000418f0 */
[----:B------:R-:W-:Y:S01]  /*56b0*/  HMMA.16816.F32.BF16 R164, R8, R42, R164 ;  /* 0x0000002a08a4723c */ /* 0x000fe200000418a4 */
[----:B------:R-:W1:Y:S01]  /*56c0*/  LDSM.16.M88.4 R8, [R221] ;  /* 0x00000000dd08783b */ /* 0x000e620000000200 */
[----:B------:R-:W-:-:S04]  /*56d0*/  DEPBAR.LE SB0, 0x0 ;  /* 0x000080000000791a */ /* 0x000fc80000000000 */
        /* <DEDUP_REMOVED lines=20> */
[----:B------:R-:W-:Y:S01]  /*5820*/  HMMA.16816.F32.BF16 R144, R12, R36, R112 ;  /* 0x000000240c90723c */ /* 0x000fe20000041870 */
[----:B------:R-:W-:Y:S01]  /*5830*/  FMUL.FTZ R142, R142, UR31 ;  /* 0x0000001f8e8e7c20 */ /* 0x000fe20008410000 */
[----:B------:R-:W-:Y:S01]  /*5840*/  FMUL.FTZ R140, R140, UR31 ;  /* 0x0000001f8c8c7c20 */ /* 0x000fe20008410000 */
[----:B------:R-:W-:Y:S01]  /*5850*/  FMUL.FTZ R143, R143, UR31 ;  /* 0x0000001f8f8f7c20 */ /* 0x000fe20008410000 */
[----:B------:R-:W-:-:S02]  /*5860*/  FMUL.FTZ R141, R141, UR31 ;  /* 0x0000001f8d8d7c20 */ /* 0x000fc40008410000 */
[C---:B------:R-:W-:Y:S01]  /*5870*/  HMMA.16816.F32.BF16 R116, R12.reuse, R30, R92 ;  /* 0x0000001e0c74723c */ /* 0x040fe2000004185c */
[----:B------:R-:W-:Y:S01]  /*5880*/  FMUL.FTZ R138, R138, UR31 ;  /* 0x0000001f8a8a7c20 */ /* 0x000fe20008410000 */
[----:B------:R-:W-:Y:S01]  /*5890*/  FMUL.FTZ R136, R136, UR31 ;  /* 0x0000001f88887c20 */ /* 0x000fe20008410000 */
[----:B------:R-:W-:Y:S01]  /*58a0*/  FMUL.FTZ R139, R139, UR31 ;  /* 0x0000001f8b8b7c20 */ /* 0x000fe20008410000 */
[----:B------:R-:W-:Y:S02]  /*58b0*/  FMUL.FTZ R137, R137, UR31 ;  /* 0x0000001f89897c20 */ /* 0x000fe40008410000 */
[----:B--2---:R-:W-:Y:S01]  /*58c0*/  HMMA.16816.F32.BF16 R108, R12, R24, R88 ;  /* 0x000000180c6c723c */ /* 0x004fe20000041858 */
        /* <DEDUP_REMOVED lines=9> */
[----:B------:R-:W-:Y:S01]  /*5960*/  HMMA.16816.F32.BF16 R100, R12, R20, R80 ;  /* 0x000000140c64723c */ /* 0x000fe20000041850 */
[----:B------:R-:W-:Y:S01]  /*5970*/  FMUL.FTZ R144, R144, UR31 ;  /* 0x0000001f90907c20 */ /* 0x000fe20008410000 */
[----:B------:R-:W-:Y:S01]  /*5980*/  FMUL.FTZ R147, R147, UR31 ;  /* 0x0000001f93937c20 */ /* 0x000fe20008410000 */
[----:B------:R-:W-:-:S03]  /*5990*/  FMUL.FTZ R145, R145, UR31 ;  /* 0x0000001f91917c20 */ /* 0x000fc60008410000 */
[----:B------:R-:W-:Y:S01]  /*59a0*/  HMMA.16816.F32.BF16 R96, R12, R22, R76 ;  /* 0x000000160c60723c */ /* 0x000fe2000004184c */
[----:B------:R-:W-:-:S05]  /*59b0*/  FMUL.FTZ R118, R118, UR31 ;  /* 0x0000001f76767c20 */ /* 0x000fca0008410000 */
[C---:B---3--:R-:W-:Y:S01]  /*59c0*/  HMMA.16816.F32.BF16 R92, R12.reuse, R60, R148 ;  /* 0x0000003c0c5c723c */ /* 0x048fe20000041894 */
[----:B------:R-:W-:Y:S01]  /*59d0*/  FMUL.FTZ R110, R110, UR31 ;  /* 0x0000001f6e6e7c20 */ /* 0x000fe20008410000 */
[----:B------:R-:W-:Y:S01]  /*59e0*/  FMUL.FTZ R108, R108, UR31 ;  /* 0x0000001f6c6c7c20 */ /* 0x000fe20008410000 */
[----:B------:R-:W-:Y:S01]  /*59f0*/  FMUL.FTZ R111, R111, UR31 ;  /* 0x0000001f6f6f7c20 */ /* 0x000fe20008410000 */
[----:B------:R-:W-:Y:S02]  /*5a00*/  FMUL.FTZ R109, R109, UR31 ;  /* 0x0000001f6d6d7c20 */ /* 0x000fe40008410000 */
        /* <DEDUP_REMOVED lines=25> */
[C---:B-1----:R-:W-:Y:S01]  /*5ba0*/  HMMA.16816.F32.BF16 R12, R8.reuse, R132, R200 ;  /* 0x00000084080c723c */ /* 0x042fe200000418c8 */
        /* <DEDUP_REMOVED lines=8> */
[C---:B------:R-:W-:Y:S01]  /*5c30*/  HMMA.16816.F32.BF16 R68, R8.reuse, R38, R176 ;  /* 0x000000260844723c */ /* 0x040fe200000418b0 */
[----:B------:R-:W-:Y:S01]  /*5c40*/  FMUL.FTZ R165, R80, UR31 ;  /* 0x0000001f50a57c20 */ /* 0x000fe20008410000 */
[----:B------:R-:W-:Y:S01]  /*5c50*/  FMUL.FTZ R166, R82, UR31 ;  /* 0x0000001f52a67c20 */ /* 0x000fe20008410000 */
[----:B------:R-:W-:Y:S01]  /*5c60*/  FMUL.FTZ R167, R81, UR31 ;  /* 0x0000001f51a77c20 */ /* 0x000fe20008410000 */
[----:B------:R-:W-:Y:S02]  /*5c70*/  FMUL.FTZ R83, R83, UR31 ;  /* 0x0000001f53537c20 */ /* 0x000fe40008410000 */
[----:B------:R-:W-:Y:S01]  /*5c80*/  HMMA.16816.F32.BF16 R64, R8, R32, R180 ;  /* 0x000000200840723c */ /* 0x000fe200000418b4 */
[----:B------:R-:W-:-:S05]  /*5c90*/  FMUL.FTZ R216, R112, UR31 ;  /* 0x0000001f70d87c20 */ /* 0x000fca0008410000 */
        /* <DEDUP_REMOVED lines=9> */
[C---:B------:R-:W-:Y:S01]  /*5d30*/  HMMA.16816.F32.BF16 R44, R8.reuse, R30, R196 ;  /* 0x0000001e082c723c */ /* 0x040fe200000418c4 */
[----:B------:R-:W-:Y:S01]  /*5d40*/  MUFU.TANH R14, R74 ;  /* 0x0000004a000e7308 */ /* 0x000fe20000002400 */
        /* <DEDUP_REMOVED lines=13> */
[----:B------:R-:W-:Y:S01]  /*5e20*/  FMUL.FTZ R121, R116, UR31 ;  /* 0x0000001f74797c20 */ /* 0x000fe20008410000 */
[----:B------:R-:W-:Y:S01]  /*5e30*/  FMUL.FTZ R55, R55, UR31 ;  /* 0x0000001f37377c20 */ /* 0x000fe20008410000 */
        /* <DEDUP_REMOVED lines=10> */
[----:B------:R-:W-:-:S02]  /*5ee0*/  VIADD R230, R223, 0x800 ;  /* 0x00000800dfe67836 */ /* 0x000fc40000000000 */
[C---:B------:R-:W-:Y:S01]  /*5ef0*/  HMMA.16816.F32.BF16 R28, R8.reuse, R22, R236 ;  /* 0x00000016081c723c */ /* 0x040fe200000418ec */
[----:B------:R-:W-:Y:S01]  /*5f00*/  FMUL.FTZ R158, R16, UR31 ;  /* 0x0000001f109e7c20 */ /* 0x000fe20008410000 */
[----:B------:R-:W-:Y:S01]  /*5f10*/  FMUL.FTZ R159, R18, UR31 ;  /* 0x0000001f129f7c20 */ /* 0x000fe20008410000 */
[----:B------:R-:W-:Y:S01]  /*5f20*/  MUFU.TANH R16, R144 ;  /* 0x0000009000107308 */ /* 0x000fe20000002400 */
[----:B------:R-:W-:Y:S01]  /*5f30*/  FMUL.FTZ R160, R17, UR31 ;  /* 0x0000001f11a07c20 */ /* 0x000fe20008410000 */
[----:B------:R-:W-:Y:S01]  /*5f40*/  FMUL.FTZ R164, R19, UR31 ;  /* 0x0000001f13a47c20 */ /* 0x000fe20008410000 */
[C---:B------:R-:W-:Y:S01]  /*5f50*/  HMMA.16816.F32.BF16 R24, R8.reuse, R60, R224 ;  /* 0x0000003c0818723c */ /* 0x040fe200000418e0 */
[--C-:B------:R-:W-:Y:S01]  /*5f60*/  IADD3 R237, R6, 0x8, R5.reuse ;  /* 0x0000000806ed7810 */ /* 0x100fe20007ffe005 */
[----:B------:R-:W-:Y:S01]  /*5f70*/  IMAD.U32 R6, RZ, RZ, UR22 ;  /* 0x00000016ff067e24 */ /* 0x000fe2000f8e00ff */
[--C-:B------:R-:W-:Y:S01]  /*5f80*/  IADD3 R238, R7, 0x40, R5.reuse ;  /* 0x0000004007ee7810 */ /* 0x100fe20007ffe005 */
[----:B------:R-:W-:Y:S01]  /*5f90*/  IMAD.U32 R7, RZ, RZ, UR22 ;  /* 0x00000016ff077e24 */ /* 0x000fe2000f8e00ff */
[----:B------:R-:W-:Y:S01]  /*5fa0*/  VIADDMNMX R233, R237, -UR30, RZ, !PT ;  /* 0x8000001eede97c46 */ /* 0x000fe2000f8001ff */
[C---:B------:R-:W-:Y:S01]  /*5fb0*/  HMMA.16816.F32.BF16 R20, R8.reuse, R62, R208 ;  /* 0x0000003e0814723c */ /* 0x040fe200000418d0 */
[C---:B------:R-:W-:Y:S01]  /*5fc0*/  VIADD R236, R5.reuse, UR23 ;  /* 0x0000001705ec7c36 */ /* 0x040fe20008000000 */
[----:B------:R-:W-:Y:S01]  /*5fd0*/  VIADDMNMX R243, R5, R6, UR32, PT ;  /* 0x0000002005f37e46 */ /* 0x000fe2000b800106 */
[----:B------:R-:W-:Y:S01]  /*5fe0*/  FMUL.FTZ R224, R15, UR31 ;  /* 0x0000001f0fe07c20 */ /* 0x000fe20008410000 */
[----:B------:R-:W-:Y:S01]  /*5ff0*/  VIADDMNMX R234, R238, -UR30, RZ, !PT ;  /* 0x8000001eeeea7c46 */ /* 0x000fe2000f8001ff */
[----:B------:R-:W1:Y:S01]  /*6000*/  MUFU.TANH R15, R72 ;  /* 0x00000048000f7308 */ /* 0x000e620000002400 */
[C---:B------:R-:W-:Y:S01]  /*6010*/  HMMA.16816.F32.BF16 R56, R8.reuse, R122, R56 ;  /* 0x0000007a0838723c */ /* 0x040fe20000041838 */
[----:B------:R-:W-:Y:S01]  /*6020*/  VIADDMNMX R235, R236, -UR30, RZ, !PT ;  /* 0x8000001eeceb7c46 */ /* 0x000fe2000f8001ff */
[----:B------:R-:W-:Y:S01]  /*6030*/  FMUL.FTZ R225, R77, UR31 ;  /* 0x0000001f4de17c20 */ /* 0x000fe20008410000 */
[----:B------:R-:W-:Y:S01]  /*6040*/  FMUL.FTZ R227, R114, UR31 ;  /* 0x0000001f72e37c20 */ /* 0x000fe20008410000 */
[----:B------:R-:W-:Y:S01]  /*6050*/  FMUL.FTZ R133, R40, UR31 ;  /* 0x0000001f28857c20 */ /* 0x000fe20008410000 */
[----:B------:R-:W-:Y:S01]  /*6060*/  FMUL.FTZ R149, R39, UR31 ;  /* 0x0000001f27957c20 */ /* 0x000fe20008410000 */
[----:B------:R-:W-:Y:S01]  /*6070*/  HMMA.16816.F32.BF16 R60, R8, R134, R188 ;  /* 0x00000086083c723c */ /* 0x000fe200000418bc */
[----:B------:R-:W-:Y:S01]  /*6080*/  MUFU.TANH R19, R145 ;  /* 0x0000009100137308 */ /* 0x000fe20000002400 */
[----:B------:R-:W-:Y:S01]  /*6090*/  FMUL.FTZ R122, R47, UR31 ;  /* 0x0000001f2f7a7c20 */ /* 0x000fe20008410000 */
[----:B------:R-:W-:Y:S01]  /*60a0*/  FMUL.FTZ R123, R117, UR31 ;  /* 0x0000001f757b7c20 */ /* 0x000fe20008410000 */
[----:B------:R-:W-:Y:S01]  /*60b0*/  FMUL.FTZ R117, R46, UR31 ;  /* 0x0000001f2e757c20 */ /* 0x000fe20008410000 */
[----:B------:R-:W-:Y:S01]  /*60c0*/  FMUL.FTZ R107, R37, UR31 ;  /* 0x0000001f256b7c20 */ /* 0x000fe20008410000 */
[----:B------:R-:W-:Y:S01]  /*60d0*/  FMUL.FTZ R152, R24, UR31 ;  /* 0x0000001f18987c20 */ /* 0x000fe20008410000 */
[----:B------:R-:W-:Y:S01]  /*60e0*/  IMAD.U32 R8, RZ, RZ, UR23 ;  /* 0x00000017ff087e24 */ /* 0x000fe2000f8e00ff */
[----:B------:R-:W-:Y:S01]  /*60f0*/  IADD3 R10, R7, 0x48, R5 ;  /* 0x00000048070a7810 */ /* 0x000fe20007ffe005 */
[----:B------:R-:W-:-:S02]  /*6100*/  IMAD.U32 R9, RZ, RZ, UR22 ;  /* 0x00000016ff097e24 */ /* 0x000fc4000f8e00ff */
[----:B------:R-:W-:Y:S01]  /*6110*/  FMUL.FTZ R11, R146, UR31 ;  /* 0x0000001f920b7c20 */ /* 0x000fe20008410000 */
[----:B------:R-:W-:Y:S01]  /*6120*/  MUFU.TANH R24, R73 ;  /* 0x0000004900187308 */ /* 0x000fe20000002400 */
[--C-:B------:R-:W-:Y:S01]  /*6130*/  IADD3 R239, R8, 0x48, R5.reuse ;  /* 0x0000004808ef7810 */ /* 0x100fe20007ffe005 */
[----:B------:R-:W-:Y:S01]  /*6140*/  IMAD.U32 R8, RZ, RZ, UR22 ;  /* 0x00000016ff087e24 */ /* 0x000fe2000f8e00ff */
[----:B------:R-:W-:Y:S01]  /*6150*/  IADD3 R13, R9, 0x8, R5 ;  /* 0x00000008090d7810 */ /* 0x000fe20007ffe005 */
[----:B------:R-:W-:Y:S01]  /*6160*/  FMUL.FTZ R91, R21, UR31 ;  /* 0x0000001f155b7c20 */ /* 0x000fe20008410000 */
[----:B------:R-:W-:Y:S01]  /*6170*/  FMUL.FTZ R155, R23, UR31 ;  /* 0x0000001f179b7c20 */ /* 0x000fe20008410000 */
[----:B------:R-:W-:Y:S01]  /*6180*/  IMAD.IADD R9, R239, 0x1, -R3 ;  /* 0x00000001ef097824 */ /* 0x000fe200078e0a03 */
[----:B------:R-:W-:Y:S01]  /*6190*/  IADD3 R12, R8, 0x40, R5 ;  /* 0x00000040080c7810 */ /* 0x000fe20007ffe005 */
[--C-:B------:R-:W-:Y:S01]  /*61a0*/  IMAD.IADD R5, R236, 0x1, -R3.reuse ;  /* 0x00000001ec057824 */ /* 0x100fe200078e0a03 */
[----:B------:R-:W2:Y:S01]  /*61b0*/  MUFU.TANH R11, R11 ;  /* 0x0000000b000b7308 */ /* 0x000ea20000002400 */
[--C-:B------:R-:W-:Y:S01]  /*61c0*/  IMAD.IADD R8, R238, 0x1, -R3.reuse ;  /* 0x00000001ee087824 */ /* 0x100fe200078e0a03 */
[----:B------:R-:W-:Y:S01]  /*61d0*/  IABS R9, R9 ;  /* 0x0000000900097213 */ /* 0x000fe20000000000 */
[----:B------:R-:W-:Y:S01]  /*61e0*/  FMUL.FTZ R88, R20, UR31 ;  /* 0x0000001f14587c20 */ /* 0x000fe20008410000 */
[----:B------:R-:W-:Y:S01]  /*61f0*/  IABS R6, R5 ;  /* 0x0000000500067213 */ /* 0x000fe20000000000 */
[----:B------:R-:W-:Y:S01]  /*6200*/  IMAD.IADD R5, R237, 0x1, -R3 ;  /* 0x00000001ed057824 */ /* 0x000fe200078e0a03 */
[----:B------:R-:W-:Y:S01]  /*6210*/  VIMNMX R240, R10, UR32, PT ;  /* 0x000000200af07c48 */ /* 0x000fe2000bfe0100 */
[----:B------:R-:W-:Y:S01]  /*6220*/  FMUL.FTZ R89, R22, UR31 ;  /* 0x0000001f16597c20 */ /* 0x000fe20008410000 */
[----:B------:R-:W-:Y:S01]  /*6230*/  VIADDMNMX R232, R239, -UR30, RZ, !PT ;  /* 0x8000001eefe87c46 */ /* 0x000fe2000f8001ff */
[----:B------:R-:W-:Y:S01]  /*6240*/  IMAD.MOV.U32 R7, RZ, RZ, R6 ;  /* 0x000000ffff077224 */ /* 0x000fe200078e0006 */
[----:B------:R-:W-:Y:S01]  /*6250*/  IABS R5, R5 ;  /* 0x0000000500057213 */ /* 0x000fe20000000000 */
[----:B------:R-:W3:Y:S01]  /*6260*/  MUFU.TANH R22, R75 ;  /* 0x0000004b00167308 */ /* 0x000ee20000002400 */
[----:B------:R-:W-:Y:S01]  /*6270*/  IABS R6, R8 ;  /* 0x0000000800067213 */ /* 0x000fe20000000000 */
[----:B------:R-:W-:Y:S01]  /*6280*/  FMUL.FTZ R115, R63, UR31 ;  /* 0x0000001f3f737c20 */ /* 0x000fe20008410000 */
[----:B------:R-:W-:Y:S01]  /*6290*/  I2FP.F32.S32 R8, R7 ;  /* 0x0000000700087245 */ /* 0x000fe20000201400 */
[----:B------:R-:W-:Y:S01]  /*62a0*/  FMUL.FTZ R113, R62, UR31 ;  /* 0x0000001f3e717c20 */ /* 0x000fe20008410000 */
[----:B------:R-:W-:Y:S01]  /*62b0*/  I2FP.F32.S32 R5, R5 ;  /* 0x0000000500057245 */ /* 0x000fe20000201400 */
[----:B------:R-:W-:Y:S01]  /*62c0*/  IMAD.MOV.U32 R7, RZ, RZ, R6 ;  /* 0x000000ffff077224 */ /* 0x000fe200078e0006 */
[----:B------:R-:W-:Y:S01]  /*62d0*/  VIMNMX R242, R13, UR32, PT ;  /* 0x000000200df27c48 */ /* 0x000fe2000bfe0100 */
[----:B-1----:R-:W-:Y:S01]  /*62e0*/  FFMA.FTZ R23, R8, -UR19, R15 ;  /* 0x8000001308177c23 */ /* 0x002fe2000801000f */
[----:B------:R-:W-:-:S02]  /*62f0*/  IMAD.MOV.U32 R6, RZ, RZ, R9 ;  /* 0x000000ffff067224 */ /* 0x000fc400078e0009 */
[----:B------:R-:W-:Y:S01]  /*6300*/  FFMA.FTZ R21, R5, -UR19, R14 ;  /* 0x8000001305157c23 */ /* 0x000fe2000801000e */
[----:B------:R-:W-:Y:S01]  /*6310*/  I2FP.F32.S32 R8, R7 ;  /* 0x0000000700087245 */ /* 0x000fe20000201400 */
[----:B------:R-:W-:Y:S01]  /*6320*/  VIADD R5, R3, 0x1 ;  /* 0x0000000103057836 */ /* 0x000fe20000000000 */
[----:B------:R-:W-:Y:S01]  /*6330*/  VIMNMX R241, R12, UR32, PT ;  /* 0x000000200cf17c48 */ /* 0x000fe2000bfe0100 */
[----:B------:R1:W4:Y:S01]  /*6340*/  MUFU.TANH R13, R68 ;  /* 0x00000044000d7308 */ /* 0x0003220000002400 */
[----:B------:R-:W-:Y:S01]  /*6350*/  I2FP.F32.S32 R7, R6 ;  /* 0x0000000600077245 */ /* 0x000fe20000201400 */
[----:B------:R-:W-:Y:S01]  /*6360*/  FFMA.FTZ R20, R8, -UR19, R16 ;  /* 0x8000001308147c23 */ /* 0x000fe20008010010 */
[C---:B------:R-:W-:Y:S01]  /*6370*/  ISETP.GE.AND P0, PT, R5.reuse, R243, PT ;  /* 0x000000f30500720c */ /* 0x040fe20003f06270 */
[----:B------:R-:W-:Y:S01]  /*6380*/  IMAD.IADD R8, R236, 0x1, -R5 ;  /* 0x00000001ec087824 */ /* 0x000fe200078e0a05 */
[----:B------:R-:W-:Y:S01]  /*6390*/  ISETP.GE.AND P2, PT, R5, R242, PT ;  /* 0x000000f20500720c */ /* 0x000fe20003f46270 */
[----:B------:R-:W-:Y:S01]  /*63a0*/  VIADD R6, R3, 0x8 ;  /* 0x0000000803067836 */ /* 0x000fe20000000000 */
[----:B------:R-:W-:Y:S01]  /*63b0*/  ISETP.LT.OR P4, PT, R5, R235, P0 ;  /* 0x000000eb0500720c */ /* 0x000fe20000781670 */
[----:B--2---:R-:W-:Y:S01]  /*63c0*/  FFMA.FTZ R18, R7, -UR19, R11 ;  /* 0x8000001307127c23 */ /* 0x004fe2000801000b */
[----:B------:R-:W-:Y:S01]  /*63d0*/  ISETP.GE.AND P0, PT, R5, R240, PT ;  /* 0x000000f00500720c */ /* 0x000fe20003f06270 */
[--C-:B------:R-:W-:Y:S01]  /*63e0*/  IMAD.IADD R7, R237, 0x1, -R5.reuse ;  /* 0x00000001ed077824 */ /* 0x100fe200078e0a05 */
[----:B------:R-:W-:Y:S01]  /*63f0*/  IABS R8, R8 ;  /* 0x0000000800087213 */ /* 0x000fe20000000000 */
[----:B------:R-:W-:Y:S01]  /*6400*/  IMAD.IADD R11, R238, 0x1, -R5 ;  /* 0x00000001ee0b7824 */ /* 0x000fe200078e0a05 */
[C---:B------:R-:W-:Y:S01]  /*6410*/  ISETP.LT.OR P0, PT, R5.reuse, R232, P0 ;  /* 0x000000e80500720c */ /* 0x040fe20000701670 */
[----:B------:R-:W-:Y:S01]  /*6420*/  IMAD.IADD R9, R236, 0x1, -R6 ;  /* 0x00000001ec097824 */ /* 0x000fe200078e0a06 */
[C---:B------:R-:W-:Y:S01]  /*6430*/  ISETP.GE.AND P1, PT, R5.reuse, R241, PT ;  /* 0x000000f10500720c */ /* 0x040fe20003f26270 */
[----:B------:R-:W-:Y:S01]  /*6440*/  IMAD.MOV.U32 R10, RZ, RZ, R8 ;  /* 0x000000ffff0a7224 */ /* 0x000fe200078e0008 */
[----:B------:R-:W-:Y:S01]  /*6450*/  IABS R8, R7 ;  /* 0x0000000700087213 */ /* 0x000fe20000000000 */
[----:B------:R-:W2:Y:S01]  /*6460*/  MUFU.TANH R14, R147 ;  /* 0x00000093000e7308 */ /* 0x000ea20000002400 */
[----:B------:R-:W-:Y:S01]  /*6470*/  ISETP.LT.OR P2, PT, R5, R233, P2 ;  /* 0x000000e90500720c */ /* 0x000fe20001741670 */
[----:B------:R-:W-:Y:S01]  /*6480*/  FMUL.FTZ R114, R61, UR31 ;  /* 0x0000001f3d727c20 */ /* 0x000fe20008410000 */
[----:B------:R-:W-:Y:S01]  /*6490*/  P2R R15, PR, RZ, 0x1 ;  /* 0x00000001ff0f7803 */ /* 0x000fe20000000000 */
[----:B------:R-:W-:Y:S01]  /*64a0*/  FMUL.FTZ R153, R25, UR31 ;  /* 0x0000001f19997c20 */ /* 0x000fe20008410000 */
[----:B------:R-:W-:Y:S01]  /*64b0*/  IABS R7, R11 ;  /* 0x0000000b00077213 */ /* 0x000fe20000000000 */
[----:B------:R-:W-:Y:S01]  /*64c0*/  FMUL.FTZ R80, R58, UR31 ;  /* 0x0000001f3a507c20 */ /* 0x000fe20008410000 */
[----:B------:R-:W-:Y:S01]  /*64d0*/  IABS R12, R9 ;  /* 0x00000009000c7213 */ /* 0x000fe20000000000 */
[----:B------:R-:W-:Y:S01]  /*64e0*/  IMAD.MOV.U32 R9, RZ, RZ, R8 ;  /* 0x000000ffff097224 */ /* 0x000fe200078e0008 */
[----:B------:R-:W-:Y:S01]  /*64f0*/  ISETP.GE.AND P0, PT, R3, R243, PT ;  /* 0x000000f30300720c */ /* 0x000fe20003f06270 */
[----:B------:R-:W-:Y:S01]  /*6500*/  IMAD.MOV.U32 R8, RZ, RZ, R7 ;  /* 0x000000ffff087224 */ /* 0x000fe200078e0007 */
[----:B------:R-:W-:Y:S01]  /*6510*/  ISETP.LT.OR P1, PT, R5, R234, P1 ;  /* 0x000000ea0500720c */ /* 0x000fe20000f21670 */
[----:B------:R-:W-:Y:S01]  /*6520*/  IMAD.IADD R5, R239, 0x1, -R5 ;  /* 0x00000001ef057824 */ /* 0x000fe200078e0a05 */
[----:B------:R-:W-:Y:S01]  /*6530*/  P2R R17, PR, RZ, 0x4 ;  /* 0x00000004ff117803 */ /* 0x000fe20000000000 */
[----:B------:R-:W-:Y:S01]  /*6540*/  IMAD.MOV.U32 R7, RZ, RZ, R12 ;  /* 0x000000ffff077224 */ /* 0x000fe200078e000c */
[C---:B------:R-:W-:Y:S01]  /*6550*/  ISETP.LT.OR P0, PT, R3.reuse, R235, P0 ;  /* 0x000000eb0300720c */ /* 0x040fe20000701670 */
[----:B------:R-:W-:Y:S01]  /*6560*/  MUFU.TANH R25, R71 ;  /* 0x0000004700197308 */ /* 0x000fe20000002400 */
[----:B------:R-:W-:Y:S01]  /*6570*/  ISETP.GE.AND P2, PT, R3, R242, PT ;  /* 0x000000f20300720c */ /* 0x000fe20003f46270 */
[----:B------:R-:W-:Y:S01]  /*6580*/  FMUL.FTZ R82, R59, UR31 ;  /* 0x0000001f3b527c20 */ /* 0x000fe20008410000 */
[----:B------:R-:W-:Y:S01]  /*6590*/  IABS R5, R5 ;  /* 0x0000000500057213 */ /* 0x000fe20000000000 */
[----:B------:R-:W-:Y:S01]  /*65a0*/  FMUL.FTZ R112, R60, UR31 ;  /* 0x0000001f3c707c20 */ /* 0x000fe20008410000 */
[----:B------:R-:W-:Y:S01]  /*65b0*/  P2R R16, PR, RZ, 0x2 ;  /* 0x00000002ff107803 */ /* 0x000fe20000000000 */
[----:B------:R-:W-:Y:S01]  /*65c0*/  FMUL.FTZ R146, R43, UR31 ;  /* 0x0000001f2b927c20 */ /* 0x000fe20008410000 */
[----:B------:R-:W-:Y:S01]  /*65d0*/  I2FP.F32.S32 R11, R10 ;  /* 0x0000000a000b7245 */ /* 0x000fe20000201400 */
[----:B------:R-:W-:Y:S01]  /*65e0*/  FMUL.FTZ R134, R42, UR31 ;  /* 0x0000001f2a867c20 */ /* 0x000fe20008410000 */
[----:B------:R-:W-:Y:S01]  /*65f0*/  FSEL R63, R23, -INF , !P0 ;  /* 0xff800000173f7808 */ /* 0x000fe20004000000 */
[----:B------:R-:W-:Y:S01]  /*6600*/  FMUL.FTZ R81, R57, UR31 ;  /* 0x0000001f39517c20 */ /* 0x000fe20008410000 */
[----:B------:R-:W-:Y:S01]  /*6610*/  ISETP.LT.OR P2, PT, R3, R233, P2 ;  /* 0x000000e90300720c */ /* 0x000fe20001741670 */
[----:B------:R-:W-:Y:S01]  /*6620*/  FFMA.FTZ R12, R11, -UR19, R24 ;  /* 0x800000130b0c7c23 */ /* 0x000fe20008010018 */
[----:B------:R-:W-:Y:S01]  /*6630*/  I2FP.F32.S32 R10, R9 ;  /* 0x00000009000a7245 */ /* 0x000fe20000201400 */
[----:B------:R-:W-:Y:S01]  /*6640*/  IMAD.IADD R11, R238, 0x1, -R6 ;  /* 0x00000001ee0b7824 */ /* 0x000fe200078e0a06 */
[C---:B------:R-:W-:Y:S01]  /*6650*/  ISETP.GE.AND P1, PT, R3.reuse, R241, PT ;  /* 0x000000f10300720c */ /* 0x040fe20003f26270 */
[----:B------:R-:W5:Y:S01]  /*6660*/  MUFU.TANH R23, R140 ;  /* 0x0000008c00177308 */ /* 0x000f620000002400 */
[----:B------:R-:W-:Y:S01]  /*6670*/  ISETP.GE.AND P0, PT, R3, R240, PT ;  /* 0x000000f00300720c */ /* 0x000fe20003f06270 */
[----:B---3--:R-:W-:Y:S01]  /*6680*/  FFMA.FTZ R22, R10, -UR19, R22 ;  /* 0x800000130a167c23 */ /* 0x008fe20008010016 */
[----:B------:R-:W-:Y:S01]  /*6690*/  I2FP.F32.S32 R9, R8 ;  /* 0x0000000800097245 */ /* 0x000fe20000201400 */
[----:B------:R-:W-:Y:S01]  /*66a0*/  IMAD.IADD R10, R239, 0x1, -R6 ;  /* 0x00000001ef0a7824 */ /* 0x000fe200078e0a06 */
[----:B------:R-:W-:Y:S01]  /*66b0*/  I2FP.F32.S32 R7, R7 ;  /* 0x0000000700077245 */ /* 0x000fe20000201400 */
[----:B------:R-:W-:Y:S01]  /*66c0*/  FMUL.FTZ R135, R41, UR31 ;  /* 0x0000001f29877c20 */ /* 0x000fe20008410000 */
[----:B------:R-:W-:Y:S01]  /*66d0*/  I2FP.F32.S32 R8, R5 ;  /* 0x0000000500087245 */ /* 0x000fe20000201400 */
[----:B------:R-:W-:Y:S01]  /*66e0*/  VIADD R5, R3, 0x9 ;  /* 0x0000000903057836 */ /* 0x000fe20000000000 */
[----:B-1----:R-:W-:Y:S01]  /*66f0*/  FSEL R68, R21, -INF , !P2 ;  /* 0xff80000015447808 */ /* 0x002fe20005000000 */
[----:B----4-:R-:W-:Y:S01]  /*6700*/  FFMA.FTZ R13, R7, -UR19, R13 ;  /* 0x80000013070d7c23 */ /* 0x010fe2000801000d */
[C---:B------:R-:W-:Y:S01]  /*6710*/  ISETP.LT.OR P1, PT, R3.reuse, R234, P1 ;  /* 0x000000ea0300720c */ /* 0x040fe20000f21670 */
[----:B--2---:R-:W-:Y:S01]  /*6720*/  FFMA.FTZ R14, R8, -UR19, R14 ;  /* 0x80000013080e7c23 */ /* 0x004fe2000801000e */
[----:B------:R-:W-:Y:S01]  /*6730*/  ISETP.LT.OR P0, PT, R3, R232, P0 ;  /* 0x000000e80300720c */ /* 0x000fe20000701670 */
[----:B------:R-:W-:Y:S01]  /*6740*/  IMAD.IADD R7, R237, 0x1, -R6 ;  /* 0x00000001ed077824 */ /* 0x000fe200078e0a06 */
[----:B------:R-:W-:Y:S01]  /*6750*/  ISETP.GE.AND P2, PT, R6, R242, PT ;  /* 0x000000f20600720c */ /* 0x000fe20003f46270 */
[----:B------:R-:W-:Y:S01]  /*6760*/  IMAD.IADD R8, R236, 0x1, -R5 ;  /* 0x00000001ec087824 */ /* 0x000fe200078e0a05 */
[----:B------:R-:W-:Y:S01]  /*6770*/  FSEL R77, R20, -INF , !P1 ;  /* 0xff800000144d7808 */ /* 0x000fe20004800000 */
[----:B------:R-:W-:Y:S01]  /*6780*/  FFMA.FTZ R19, R9, -UR19, R19 ;  /* 0x8000001309137c23 */ /* 0x000fe20008010013 */
[----:B------:R-:W-:Y:S01]  /*6790*/  FSEL R78, R18, -INF , !P0 ;  /* 0xff800000124e7808 */ /* 0x000fe20004000000 */
[----:B------:R-:W-:Y:S01]  /*67a0*/  MUFU.TANH R24, R70 ;  /* 0x0000004600187308 */ /* 0x000fe20000002400 */
[C---:B------:R-:W-:Y:S01]  /*67b0*/  ISETP.LT.OR P5, PT, R6.reuse, R233, P2 ;  /* 0x000000e90600720c */ /* 0x040fe200017a1670 */
[----:B------:R-:W-:Y:S01]  /*67c0*/  FMUL.FTZ R226, R79, UR31 ;  /* 0x0000001f4fe27c20 */ /* 0x000fe20008410000 */
[----:B------:R-:W-:Y:S01]  /*67d0*/  ISETP.GE.AND P3, PT, R6, R243, PT ;  /* 0x000000f30600720c */ /* 0x000fe20003f66270 */
[----:B------:R-:W-:Y:S01]  /*67e0*/  FMUL.FTZ R104, R36, UR31 ;  /* 0x0000001f24687c20 */ /* 0x000fe20008410000 */
[----:B------:R-:W-:Y:S01]  /*67f0*/  ISETP.GE.AND P1, PT, R6, R241, PT ;  /* 0x000000f10600720c */ /* 0x000fe20003f26270 */
[----:B------:R-:W-:Y:S01]  /*6800*/  FMUL.FTZ R105, R38, UR31 ;  /* 0x0000001f26697c20 */ /* 0x000fe20008410000 */
[----:B------:R-:W-:Y:S01]  /*6810*/  ISETP.GE.AND P0, PT, R6, R240, PT ;  /* 0x000000f00600720c */ /* 0x000fe20003f06270 */
[----:B------:R-:W1:Y:S01]  /*6820*/  MUFU.TANH R18, R142 ;  /* 0x0000008e00127308 */ /* 0x000e620000002400 */
[----:B------:R-:W-:Y:S01]  /*6830*/  FSEL R62, R12, -INF , !P4 ;  /* 0xff8000000c3e7808 */ /* 0x000fe20006000000 */
[----:B------:R-:W-:Y:S01]  /*6840*/  FMUL.FTZ R79, R56, UR31 ;  /* 0x0000001f384f7c20 */ /* 0x000fe20008410000 */
[----:B------:R-:W-:Y:S01]  /*6850*/  P2R R12, PR, RZ, 0x20 ;  /* 0x00000020ff0c7803 */ /* 0x000fe20000000000 */
[----:B------:R-:W-:Y:S01]  /*6860*/  FMUL.FTZ R32, R32, UR31 ;  /* 0x0000001f20207c20 */ /* 0x000fe20008410000 */
[----:B------:R-:W-:Y:S01]  /*6870*/  IABS R9, R7 ;  /* 0x0000000700097213 */ /* 0x000fe20000000000 */
[----:B------:R-:W-:Y:S01]  /*6880*/  FMUL.FTZ R33, R33, UR31 ;  /* 0x0000001f21217c20 */ /* 0x000fe20008410000 */
[----:B------:R-:W-:Y:S01]  /*6890*/  ISETP.LT.OR P4, PT, R6, R235, P3 ;  /* 0x000000eb0600720c */ /* 0x000fe20001f81670 */
[----:B------:R-:W-:Y:S01]  /*68a0*/  FMUL.FTZ R34, R34, UR31 ;  /* 0x0000001f22227c20 */ /* 0x000fe20008410000 */
[----:B------:R-:W-:Y:S01]  /*68b0*/  ISETP.LT.OR P6, PT, R6, R234, P1 ;  /* 0x000000ea0600720c */ /* 0x000fe20000fc1670 */
[----:B------:R-:W-:Y:S01]  /*68c0*/  FMUL.FTZ R28, R28, UR31 ;  /* 0x0000001f1c1c7c20 */ /* 0x000fe20008410000 */
[----:B------:R-:W-:Y:S01]  /*68d0*/  ISETP.LT.OR P5, PT, R6, R232, P0 ;  /* 0x000000e80600720c */ /* 0x000fe200007a1670 */
[----:B------:R-:W-:Y:S01]  /*68e0*/  FMUL.FTZ R35, R35, UR31 ;  /* 0x0000001f23237c20 */ /* 0x000fe20008410000 */
[----:B------:R-:W-:Y:S01]  /*68f0*/  IABS R7, R8 ;  /* 0x0000000800077213 */ /* 0x000fe20000000000 */
[----:B------:R-:W-:Y:S01]  /*6900*/  FMUL.FTZ R29, R29, UR31 ;  /* 0x0000001f1d1d7c20 */ /* 0x000fe20008410000 */
[----:B------:R-:W-:Y:S01]  /*6910*/  IABS R6, R11 ;  /* 0x0000000b00067213 */ /* 0x000fe20000000000 */
[----:B------:R-:W-:Y:S01]  /*6920*/  IMAD.IADD R11, R238, 0x1, -R5 ;  /* 0x00000001ee0b7824 */ /* 0x000fe200078e0a05 */
[----:B------:R-:W-:Y:S01]  /*6930*/  ISETP.NE.AND P3, PT, R17, RZ, PT ;  /* 0x000000ff1100720c */ /* 0x000fe20003f65270 */
[----:B------:R-:W-:Y:S01]  /*6940*/  FMUL.FTZ R30, R30, UR31 ;  /* 0x0000001f1e1e7c20 */ /* 0x000fe20008410000 */
[----:B------:R-:W-:Y:S01]  /*6950*/  IABS R8, R10 ;  /* 0x0000000a00087213 */ /* 0x000fe20000000000 */
[----:B------:R-:W2:Y:S01]  /*6960*/  MUFU.TANH R17, R69 ;  /* 0x0000004500117308 */ /* 0x000ea20000002400 */
[----:B------:R-:W-:Y:S01]  /*6970*/  IMAD.MOV.U32 R10, RZ, RZ, R7 ;  /* 0x000000ffff0a7224 */ /* 0x000fe200078e0007 */
[----:B------:R-:W-:Y:S01]  /*6980*/  ISETP.NE.AND P2, PT, R16, RZ, PT ;  /* 0x000000ff1000720c */ /* 0x000fe20003f45270 */
[----:B------:R-:W-:Y:S01]  /*6990*/  IMAD.MOV.U32 R7, RZ, RZ, R6 ;  /* 0x000000ffff077224 */ /* 0x000fe200078e0006 */
[----:B------:R-:W-:Y:S01]  /*69a0*/  ISETP.NE.AND P1, PT, R15, RZ, PT ;  /* 0x000000ff0f00720c */ /* 0x000fe20003f25270 */
[----:B------:R-:W-:Y:S01]  /*69b0*/  IMAD.MOV.U32 R6, RZ, RZ, R8 ;  /* 0x000000ffff067224 */ /* 0x000fe200078e0008 */
[----:B------:R-:W-:Y:S01]  /*69c0*/  I2FP.F32.S32 R10, R10 ;  /* 0x0000000a000a7245 */ /* 0x000fe20000201400 */
[----:B------:R-:W-:Y:S01]  /*69d0*/  FMUL.FTZ R31, R31, UR31 ;  /* 0x0000001f1f1f7c20 */ /* 0x000fe20008410000 */
[----:B------:R-:W-:Y:S01]  /*69e0*/  I2FP.F32.S32 R8, R7 ;  /* 0x0000000700087245 */ /* 0x000fe20000201400 */
[----:B------:R-:W-:Y:S01]  /*69f0*/  MUFU.TANH R16, R143 ;  /* 0x0000008f00107308 */ /* 0x000fe20000002400 */
[----:B------:R-:W-:Y:S01]  /*6a00*/  I2FP.F32.S32 R7, R6 ;  /* 0x0000000600077245 */ /* 0x000fe20000201400 */
[----:B------:R-:W-:Y:S01]  /*6a10*/  VIADD R6, R3, 0x10 ;  /* 0x0000001003067836 */ /* 0x000fe20000000000 */
[----:B------:R-:W-:Y:S01]  /*6a20*/  I2FP.F32.S32 R9, R9 ;  /* 0x0000000900097245 */ /* 0x000fe20000201400 */
[----:B-----5:R-:W-:Y:S01]  /*6a30*/  FFMA.FTZ R20, R8, -UR19, R23 ;  /* 0x8000001308147c23 */ /* 0x020fe20008010017 */
[----:B------:R-:W-:Y:S01]  /*6a40*/  FSEL R72, R22, -INF , !P3 ;  /* 0xff80000016487808 */ /* 0x000fe20005800000 */
[----:B-1----:R-:W-:Y:S01]  /*6a50*/  FFMA.FTZ R18, R7, -UR19, R18 ;  /* 0x8000001307127c23 */ /* 0x002fe20008010012 */
[----:B------:R-:W-:Y:S01]  /*6a60*/  IMAD.IADD R7, R237, 0x1, -R5 ;  /* 0x00000001ed077824 */ /* 0x000fe200078e0a05 */
[----:B------:R-:W-:Y:S01]  /*6a70*/  FSEL R74, R19, -INF , !P2 ;  /* 0xff800000134a7808 */ /* 0x000fe20005000000 */
[----:B------:R-:W-:Y:S01]  /*6a80*/  IMAD.IADD R8, R236, 0x1, -R6 ;  /* 0x00000001ec087824 */ /* 0x000fe200078e0a06 */
[----:B------:R-:W-:Y:S01]  /*6a90*/  FSEL R76, R14, -INF , !P1 ;  /* 0xff8000000e4c7808 */ /* 0x000fe20004800000 */
[----:B--2---:R-:W-:Y:S01]  /*6aa0*/  FFMA.FTZ R17, R10, -UR19, R17 ;  /* 0x800000130a117c23 */ /* 0x004fe20008010011 */
[----:B------:R-:W-:Y:S01]  /*6ab0*/  ISETP.GE.AND P3, PT, R5, R243, PT ;  /* 0x000000f30500720c */ /* 0x000fe20003f66270 */
[----:B------:R-:W-:Y:S01]  /*6ac0*/  IMAD.IADD R10, R239, 0x1, -R5 ;  /* 0x00000001ef0a7824 */ /* 0x000fe200078e0a05 */
[----:B------:R-:W-:Y:S01]  /*6ad0*/  ISETP.GE.AND P2, PT, R5, R242, PT ;  /* 0x000000f20500720c */ /* 0x000fe20003f46270 */
[----:B------:R-:W-:Y:S01]  /*6ae0*/  FFMA.FTZ R21, R9, -UR19, R24 ;  /* 0x8000001309157c23 */ /* 0x000fe20008010018 */
[C---:B------:R-:W-:Y:S01]  /*6af0*/  ISETP.GE.AND P1, PT, R5.reuse, R241, PT ;  /* 0x000000f10500720c */ /* 0x040fe20003f26270 */
[----:B------:R-:W1:Y:S01]  /*6b00*/  MUFU.TANH R23, R141 ;  /* 0x0000008d00177308 */ /* 0x000e620000002400 */
[----:B------:R-:W-:Y:S01]  /*6b10*/  ISETP.GE.AND P0, PT, R5, R240, PT ;  /* 0x000000f00500720c */ /* 0x000fe20003f06270 */
[----:B------:R-:W-:Y:S01]  /*6b20*/  FMUL.FTZ R26, R26, UR31 ;  /* 0x0000001f1a1a7c20 */ /* 0x000fe20008410000 */
[----:B------:R-:W-:Y:S01]  /*6b30*/  FSEL R61, R13, -INF , !P4 ;  /* 0xff8000000d3d7808 */ /* 0x000fe20006000000 */
[----:B------:R-:W-:Y:S01]  /*6b40*/  FMUL.FTZ R27, R27, UR31 ;  /* 0x0000001f1b1b7c20 */ /* 0x000fe20008410000 */
[----:B------:R-:W-:-:S02]  /*6b50*/  IABS R9, R7 ;  /* 0x0000000700097213 */ /* 0x000fc40000000000 */
[C---:B------:R-:W-:Y:S01]  /*6b60*/  ISETP.LT.OR P4, PT, R5.reuse, R235, P3 ;  /* 0x000000eb0500720c */ /* 0x040fe20001f81670 */
[----:B------:R-:W2:Y:S01]  /*6b70*/  MUFU.TANH R15, R64 ;  /* 0x00000040000f7308 */ /* 0x000ea20000002400 */
[C---:B------:R-:W-:Y:S02]  /*6b80*/  ISETP.LT.OR P2, PT, R5.reuse, R233, P2 ;  /* 0x000000e90500720c */ /* 0x040fe40001741670 */
[C---:B------:R-:W-:Y:S02]  /*6b90*/  ISETP.LT.OR P1, PT, R5.reuse, R234, P1 ;  /* 0x000000ea0500720c */ /* 0x040fe40000f21670 */
[----:B------:R-:W-:Y:S02]  /*6ba0*/  ISETP.LT.OR P0, PT, R5, R232, P0 ;  /* 0x000000e80500720c */ /* 0x000fe40000701670 */
[----:B------:R-:W-:Y:S01]  /*6bb0*/  IABS R7, R8 ;  /* 0x0000000800077213 */ /* 0x000fe20000000000 */
[----:B------:R3:W-:Y:S01]  /*6bc0*/  MUFU.TANH R24, R66 ;  /* 0x0000004200187308 */ /* 0x0007e20000002400 */
[----:B------:R-:W-:Y:S01]  /*6bd0*/  IABS R5, R11 ;  /* 0x0000000b00057213 */ /* 0x000fe20000000000 */
[----:B------:R-:W-:Y:S01]  /*6be0*/  IMAD.IADD R11, R238, 0x1, -R6 ;  /* 0x00000001ee0b7824 */ /* 0x000fe200078e0a06 */
[----:B------:R-:W-:Y:S01]  /*6bf0*/  IABS R8, R10 ;  /* 0x0000000a00087213 */ /* 0x000fe20000000000 */
[----:B------:R-:W-:Y:S01]  /*6c00*/  IMAD.MOV.U32 R10, RZ, RZ, R7 ;  /* 0x000000ffff0a7224 */ /* 0x000fe200078e0007 */
[----:B------:R-:W-:Y:S01]  /*6c10*/  P2R R14, PR, RZ, 0x4 ;  /* 0x00000004ff0e7803 */ /* 0x000fe20000000000 */
[----:B------:R-:W-:Y:S01]  /*6c20*/  IMAD.MOV.U32 R7, RZ, RZ, R5 ;  /* 0x000000ffff077224 */ /* 0x000fe200078e0005 */
[----:B------:R-:W-:Y:S01]  /*6c30*/  ISETP.NE.AND P3, PT, R12, RZ, PT ;  /* 0x000000ff0c00720c */ /* 0x000fe20003f65270 */
[----:B------:R-:W-:Y:S01]  /*6c40*/  IMAD.MOV.U32 R5, RZ, RZ, R8 ;  /* 0x000000ffff057224 */ /* 0x000fe200078e0008 */
[----:B------:R-:W-:-:S02]  /*6c50*/  I2FP.F32.S32 R10, R10 ;  /* 0x0000000a000a7245 */ /* 0x000fc40000201400 */
[----:B------:R-:W-:Y:S02]  /*6c60*/  I2FP.F32.S32 R8, R7 ;  /* 0x0000000700087245 */ /* 0x000fe40000201400 */
[----:B------:R-:W-:Y:S01]  /*6c70*/  I2FP.F32.S32 R7, R5 ;  /* 0x0000000500077245 */ /* 0x000fe20000201400 */
[----:B------:R-:W-:Y:S01]  /*6c80*/  VIADD R5, R3, 0x11 ;  /* 0x0000001103057836 */ /* 0x000fe20000000000 */
[----:B------:R-:W-:Y:S01]  /*6c90*/  ISETP.GE.AND P2, PT, R6, R242, PT ;  /* 0x000000f20600720c */ /* 0x000fe20003f46270 */
[----:B-1----:R-:W-:Y:S01]  /*6ca0*/  FFMA.FTZ R19, R8, -UR19, R23 ;  /* 0x8000001308137c23 */ /* 0x002fe20008010017 */
[----:B------:R-:W-:Y:S01]  /*6cb0*/  I2FP.F32.S32 R9, R9 ;  /* 0x0000000900097245 */ /* 0x000fe20000201400 */
[----:B------:R-:W-:Y:S01]  /*6cc0*/  FFMA.FTZ R16, R7, -UR19, R16 ;  /* 0x8000001307107c23 */ /* 0x000fe20008010010 */
[----:B------:R-:W-:Y:S01]  /*6cd0*/  P2R R13, PR, RZ, 0x2 ;  /* 0x00000002ff0d7803 */ /* 0x000fe20000000000 */
[--C-:B------:R-:W-:Y:S01]  /*6ce0*/  IMAD.IADD R7, R237, 0x1, -R6.reuse ;  /* 0x00000001ed077824 */ /* 0x100fe200078e0a06 */
[----:B------:R-:W-:Y:S01]  /*6cf0*/  FSEL R75, R18, -INF , !P5 ;  /* 0xff800000124b7808 */ /* 0x000fe20006800000 */
[----:B------:R-:W-:Y:S01]  /*6d00*/  IMAD.IADD R8, R236, 0x1, -R5 ;  /* 0x00000001ec087824 */ /* 0x000fe200078e0a05 */
[----:B------:R-:W-:Y:S01]  /*6d10*/  P2R R12, PR, RZ, 0x1 ;  /* 0x00000001ff0c7803 */ /* 0x000fe20000000000 */
[----:B--2---:R-:W-:Y:S01]  /*6d20*/  FFMA.FTZ R15, R10, -UR19, R15 ;  /* 0x800000130a0f7c23 */ /* 0x004fe2000801000f */
[----:B---3--:R-:W-:Y:S01]  /*6d30*/  FSEL R66, R21, -INF , !P3 ;  /* 0xff80000015427808 */ /* 0x008fe20005800000 */
[----:B------:R-:W-:Y:S01]  /*6d40*/  IMAD.IADD R10, R239, 0x1, -R6 ;  /* 0x00000001ef0a7824 */ /* 0x000fe200078e0a06 */
[C---:B------:R-:W-:Y:S01]  /*6d50*/  ISETP.LT.OR P5, PT, R6.reuse, R233, P2 ;  /* 0x000000e90600720c */ /* 0x040fe200017a1670 */
[----:B------:R-:W-:Y:S01]  /*6d60*/  FFMA.FTZ R22, R9, -UR19, R25 ;  /* 0x8000001309167c23 */ /* 0x000fe20008010019 */
[C---:B------:R-:W-:Y:S01]  /*6d70*/  ISETP.GE.AND P3, PT, R6.reuse, R243, PT ;  /* 0x000000f30600720c */ /* 0x040fe20003f66270 */
[----:B------:R-:W-:Y:S01]  /*6d80*/  MUFU.TANH R18, R138 ;  /* 0x0000008a00127308 */ /* 0x000fe20000002400 */
[C---:B------:R-:W-:Y:S01]  /*6d90*/  ISETP.GE.AND P1, PT, R6.reuse, R241, PT ;  /* 0x000000f10600720c */ /* 0x040fe20003f26270 */
[----:B------:R-:W-:Y:S01]  /*6da0*/  BAR.SYNC.DEFER_BLOCKING 0x0 ;  /* 0x0000000000007b1d */ /* 0x000fe20000010000 */
[----:B------:R-:W-:-:S02]  /*6db0*/  ISETP.GE.AND P0, PT, R6, R240, PT ;  /* 0x000000f00600720c */ /* 0x000fc40003f06270 */
[----:B------:R-:W-:Y:S02]  /*6dc0*/  ISETP.NE.AND P2, PT, R13, RZ, PT ;  /* 0x000000ff0d00720c */ /* 0x000fe40003f45270 */
[----:B------:R-:W-:Y:S01]  /*6dd0*/  FSEL R73, R20, -INF , !P6 ;  /* 0xff80000014497808 */ /* 0x000fe20007000000 */
[----:B------:R-:W1:Y:S01]  /*6de0*/  MUFU.TANH R23, R136 ;  /* 0x0000008800177308 */ /* 0x000e620000002400 */
[----:B------:R-:W-:Y:S02]  /*6df0*/  FSEL R58, R17, -INF , !P4 ;  /* 0xff800000113a7808 */ /* 0x000fe40006000000 */
[----:B------:R-:W-:Y:S02]  /*6e00*/  P2R R13, PR, RZ, 0x20 ;  /* 0x00000020ff0d7803 */ /* 0x000fe40000000000 */
[----:B------:R-:W-:Y:S02]  /*6e10*/  IABS R9, R7 ;  /* 0x0000000700097213 */ /* 0x000fe40000000000 */
[C---:B------:R-:W-:Y:S01]  /*6e20*/  ISETP.LT.OR P4, PT, R6.reuse, R235, P3 ;  /* 0x000000eb0600720c */ /* 0x040fe20001f81670 */
[----:B------:R-:W2:Y:S01]  /*6e30*/  MUFU.TANH R17, R65 ;  /* 0x0000004100117308 */ /* 0x000ea20000002400 */
[----:B------:R-:W-:-:S02]  /*6e40*/  ISETP.LT.OR P6, PT, R6, R234, P1 ;  /* 0x000000ea0600720c */ /* 0x000fc40000fc1670 */
[----:B------:R-:W-:Y:S02]  /*6e50*/  ISETP.LT.OR P5, PT, R6, R232, P0 ;  /* 0x000000e80600720c */ /* 0x000fe400007a1670 */
[----:B------:R-:W-:Y:S02]  /*6e60*/  IABS R7, R8 ;  /* 0x0000000800077213 */ /* 0x000fe40000000000 */
[----:B------:R-:W-:Y:S01]  /*6e70*/  IABS R6, R11 ;  /* 0x0000000b00067213 */ /* 0x000fe20000000000 */
[----:B------:R-:W-:Y:S01]  /*6e80*/  IMAD.IADD R11, R238, 0x1, -R5 ;  /* 0x00000001ee0b7824 */ /* 0x000fe200078e0a05 */
[----:B------:R-:W-:Y:S01]  /*6e90*/  IABS R8, R10 ;  /* 0x0000000a00087213 */ /* 0x000fe20000000000 */
[----:B------:R-:W-:Y:S01]  /*6ea0*/  IMAD.MOV.U32 R10, RZ, RZ, R7 ;  /* 0x000000ffff0a7224 */ /* 0x000fe200078e0007 */
[----:B------:R-:W-:Y:S01]  /*6eb0*/  ISETP.NE.AND P3, PT, R14, RZ, PT ;  /* 0x000000ff0e00720c */ /* 0x000fe20003f65270 */
[----:B------:R-:W-:Y:S01]  /*6ec0*/  IMAD.MOV.U32 R7, RZ, RZ, R6 ;  /* 0x000000ffff077224 */ /* 0x000fe200078e0006 */
[----:B------:R-:W-:Y:S01]  /*6ed0*/  ISETP.NE.AND P1, PT, R12, RZ, PT ;  /* 0x000000ff0c00720c */ /* 0x000fe20003f25270 */
[----:B------:R-:W-:Y:S01]  /*6ee0*/  IMAD.MOV.U32 R6, RZ, RZ, R8 ;  /* 0x000000ffff067224 */ /* 0x000fe200078e0008 */
[----:B------:R-:W-:Y:S01]  /*6ef0*/  I2FP.F32.S32 R10, R10 ;  /* 0x0000000a000a7245 */ /* 0x000fe20000201400 */
[----:B------:R-:W-:Y:S01]  /*6f00*/  MUFU.TANH R25, R67 ;  /* 0x0000004300197308 */ /* 0x000fe20000002400 */
[----:B------:R-:W-:-:S02]  /*6f10*/  I2FP.F32.S32 R8, R7 ;  /* 0x0000000700087245 */ /* 0x000fc40000201400 */
[----:B------:R-:W-:Y:S01]  /*6f20*/  I2FP.F32.S32 R7, R6 ;  /* 0x0000000600077245 */ /* 0x000fe20000201400 */
[----:B------:R-:W-:Y:S01]  /*6f30*/  VIADD R6, R3, 0x18 ;  /* 0x0000001803067836 */ /* 0x000fe20000000000 */
[----:B------:R-:W-:Y:S01]  /*6f40*/  I2FP.F32.S32 R9, R9 ;  /* 0x0000000900097245 */ /* 0x000fe20000201400 */
[----:B-1----:R-:W-:Y:S01]  /*6f50*/  FFMA.FTZ R20, R8, -UR19, R23 ;  /* 0x8000001308147c23 */ /* 0x002fe20008010017 */
[----:B------:R-:W-:Y:S01]  /*6f60*/  FSEL R59, R22, -INF , !P3 ;  /* 0xff800000163b7808 */ /* 0x000fe20005800000 */
[----:B------:R-:W-:Y:S01]  /*6f70*/  FFMA.FTZ R18, R7, -UR19, R18 ;  /* 0x8000001307127c23 */ /* 0x000fe20008010012 */
        /* <DEDUP_REMOVED lines=10> */
[----:B------:R-:W-:Y:S01]  /*7020*/  MUFU.TANH R16, R139 ;  /* 0x0000008b00107308 */ /* 0x000fe20000002400 */
[----:B------:R-:W-:-:S02]  /*7030*/  ISETP.GE.AND P0, PT, R5, R240, PT ;  /* 0x000000f00500720c */ /* 0x000fc40003f06270 */
[----:B------:R-:W-:Y:S02]  /*7040*/  FSEL R45, R15, -INF , !P4 ;  /* 0xff8000000f2d7808 */ /* 0x000fe40006000000 */
[----:B------:R-:W-:Y:S02]  /*7050*/  IABS R9, R7 ;  /* 0x0000000700097213 */ /* 0x000fe40000000000 */
[C---:B------:R-:W-:Y:S01]  /*7060*/  ISETP.LT.OR P4, PT, R5.reuse, R235, P3 ;  /* 0x000000eb0500720c */ /* 0x040fe20001f81670 */
[----:B------:R-:W1:Y:S01]  /*7070*/  MUFU.TANH R23, R137 ;  /* 0x0000008900177308 */ /* 0x000e620000002400 */
[C---:B------:R-:W-:Y:S02]  /*7080*/  ISETP.LT.OR P2, PT, R5.reuse, R233, P2 ;  /* 0x000000e90500720c */ /* 0x040fe40001741670 */
[C---:B------:R-:W-:Y:S02]  /*7090*/  ISETP.LT.OR P1, PT, R5.reuse, R234, P1 ;  /* 0x000000ea0500720c */ /* 0x040fe40000f21670 */
[----:B------:R-:W-:-:S02]  /*70a0*/  ISETP.LT.OR P0, PT, R5, R232, P0 ;  /* 0x000000e80500720c */ /* 0x000fc40000701670 */
[----:B------:R-:W-:Y:S01]  /*70b0*/  IABS R7, R8 ;  /* 0x0000000800077213 */ /* 0x000fe20000000000 */
[----:B------:R2:W3:Y:S01]  /*70c0*/  MUFU.TANH R15, R52 ;  /* 0x00000034000f7308 */ /* 0x0004e20000002400 */
        /* <DEDUP_REMOVED lines=19> */
[----:B--2---:R-:W-:Y:S01]  /*7200*/  FSEL R52, R18, -INF , !P5 ;  /* 0xff80000012347808 */ /* 0x004fe20006800000 */
[----:B------:R-:W-:Y:S01]  /*7210*/  IMAD.IADD R8, R236, 0x1, -R5 ;  /* 0x00000001ec087824 */ /* 0x000fe200078e0a05 */
[----:B------:R-:W-:Y:S01]  /*7220*/  P2R R12, PR, RZ, 0x1 ;  /* 0x00000001ff0c7803 */ /* 0x000fe20000000000 */
[----:B---3--:R-:W-:Y:S01]  /*7230*/  FFMA.FTZ R15, R10, -UR19, R15 ;  /* 0x800000130a0f7c23 */ /* 0x008fe2000801000f */
[----:B------:R-:W-:Y:S01]  /*7240*/  FSEL R47, R21, -INF , !P3 ;  /* 0xff800000152f7808 */ /* 0x000fe20005800000 */
[----:B------:R-:W-:Y:S01]  /*7250*/  IMAD.IADD R10, R239, 0x1, -R6 ;  /* 0x00000001ef0a7824 */ /* 0x000fe200078e0a06 */
[C---:B------:R-:W-:Y:S01]  /*7260*/  ISETP.LT.OR P5, PT, R6.reuse, R233, P2 ;  /* 0x000000e90600720c */ /* 0x040fe200017a1670 */
[----:B------:R-:W-:Y:S01]  /*7270*/  FFMA.FTZ R22, R9, -UR19, R25 ;  /* 0x8000001309167c23 */ /* 0x000fe20008010019 */
[C---:B------:R-:W-:Y:S01]  /*7280*/  ISETP.GE.AND P3, PT, R6.reuse, R243, PT ;  /* 0x000000f30600720c */ /* 0x040fe20003f66270 */
[----:B------:R-:W-:Y:S01]  /*7290*/  MUFU.TANH R18, R130 ;  /* 0x0000008200127308 */ /* 0x000fe20000002400 */
[----:B------:R-:W-:-:S02]  /*72a0*/  ISETP.GE.AND P1, PT, R6, R241, PT ;  /* 0x000000f10600720c */ /* 0x000fc40003f26270 */
[----:B------:R-:W-:Y:S02]  /*72b0*/  ISETP.GE.AND P0, PT, R6, R240, PT ;  /* 0x000000f00600720c */ /* 0x000fe40003f06270 */
[----:B------:R-:W-:Y:S02]  /*72c0*/  ISETP.NE.AND P2, PT, R13, RZ, PT ;  /* 0x000000ff0d00720c */ /* 0x000fe40003f45270 */
[----:B------:R-:W-:Y:S01]  /*72d0*/  FSEL R51, R20, -INF , !P6 ;  /* 0xff80000014337808 */ /* 0x000fe20007000000 */
[----:B------:R-:W1:Y:S01]  /*72e0*/  MUFU.TANH R23, R128 ;  /* 0x0000008000177308 */ /* 0x000e620000002400 */
[----:B------:R-:W-:Y:S02]  /*72f0*/  FSEL R43, R17, -INF , !P4 ;  /* 0xff800000112b7808 */ /* 0x000fe40006000000 */
[----:B------:R-:W-:Y:S02]  /*7300*/  P2R R13, PR, RZ, 0x20 ;  /* 0x00000020ff0d7803 */ /* 0x000fe40000000000 */
[----:B------:R-:W-:-:S02]  /*7310*/  IABS R9, R7 ;  /* 0x0000000700097213 */ /* 0x000fc40000000000 */
[C---:B------:R-:W-:Y:S01]  /*7320*/  ISETP.LT.OR P4, PT, R6.reuse, R235, P3 ;  /* 0x000000eb0600720c */ /* 0x040fe20001f81670 */
[----:B------:R-:W2:Y:S01]  /*7330*/  MUFU.TANH R17, R53 ;  /* 0x0000003500117308 */ /* 0x000ea20000002400 */
[C---:B------:R-:W-:Y:S02]  /*7340*/  ISETP.LT.OR P6, PT, R6.reuse, R234, P1 ;  /* 0x000000ea0600720c */ /* 0x040fe40000fc1670 */
        /* <DEDUP_REMOVED lines=39> */
[----:B------:R-:W2:Y:S01]  /*75c0*/  MUFU.TANH R15, R48 ;  /* 0x00000030000f7308 */ /* 0x000ea20000002400 */
        /* <DEDUP_REMOVED lines=649> */
[----:B------:R-:W3:Y:S01]  /*9e60*/  MUFU.TANH R25, R159 ;  /* 0x0000009f00197308 */ /* 0x000ee20000002400 */
        /* <DEDUP_REMOVED lines=20> */
[C---:B------:R-:W-:Y:S02]  /*9fb0*/  ISETP.GE.AND P0, PT, R6.reuse, R240, PT ;  /* 0x000000f00600720c */ /* 0x040fe40003f06270 */
[----:B------:R-:W-:Y:S02]  /*9fc0*/  ISETP.NE.AND P2, PT, R13, RZ, PT ;  /* 0x000000ff0d00720c */ /* 0x000fe40003f45270 */
[----:B------:R-:W-:Y:S01]  /*9fd0*/  FSEL R133, R17, -INF , !P4 ;  /* 0xff80000011857808 */ /* 0x000fe20006000000 */
[----:B------:R-:W1:Y:S01]  /*9fe0*/  MUFU.TANH R24, R84 ;  /* 0x0000005400187308 */ /* 0x000e620000002400 */
[----:B------:R-:W-:Y:S02]  /*9ff0*/  P2R R13, PR, RZ, 0x40 ;  /* 0x00000040ff0d7803 */ /* 0x000fe40000000000 */
[----:B------:R-:W-:Y:S02]  /*a000*/  IABS R9, R7 ;  /* 0x0000000700097213 */ /* 0x000fe40000000000 */
[----:B------:R-:W-:-:S02]  /*a010*/  ISETP.LT.OR P4, PT, R6, R235, P3 ;  /* 0x000000eb0600720c */ /* 0x000fc40001f81670 */
[C---:B------:R-:W-:Y:S01]  /*a020*/  ISETP.LT.OR P1, PT, R6.reuse, R234, P1 ;  /* 0x000000ea0600720c */ /* 0x040fe20000f21670 */
[----:B------:R-:W2:Y:S01]  /*a030*/  MUFU.TANH R17, R160 ;  /* 0x000000a000117308 */ /* 0x000ea20000002400 */
[----:B------:R-:W-:Y:S02]  /*a040*/  ISETP.LT.OR P6, PT, R6, R232, P0 ;  /* 0x000000e80600720c */ /* 0x000fe400007c1670 */
[----:B------:R-:W-:Y:S02]  /*a050*/  IABS R7, R8 ;  /* 0x0000000800077213 */ /* 0x000fe40000000000 */
[----:B------:R-:W-:Y:S02]  /*a060*/  IABS R6, R11 ;  /* 0x0000000b00067213 */ /* 0x000fe40000000000 */
[----:B------:R-:W-:Y:S01]  /*a070*/  IABS R8, R10 ;  /* 0x0000000a00087213 */ /* 0x000fe20000000000 */
[----:B------:R-:W-:Y:S01]  /*a080*/  IMAD.MOV.U32 R10, RZ, RZ, R7 ;  /* 0x000000ffff0a7224 */ /* 0x000fe200078e0007 */
[----:B------:R-:W-:Y:S01]  /*a090*/  I2FP.F32.S32 R9, R9 ;  /* 0x0000000900097245 */ /* 0x000fe20000201400 */
[----:B------:R-:W-:Y:S01]  /*a0a0*/  IMAD.MOV.U32 R7, RZ, RZ, R6 ;  /* 0x000000ffff077224 */ /* 0x000fe200078e0006 */
[----:B------:R-:W-:Y:S01]  /*a0b0*/  ISETP.NE.AND P3, PT, R14, RZ, PT ;  /* 0x000000ff0e00720c */ /* 0x000fe20003f65270 */
[----:B------:R-:W-:Y:S01]  /*a0c0*/  IMAD.MOV.U32 R6, RZ, RZ, R8 ;  /* 0x000000ffff067224 */ /* 0x000fe200078e0008 */
[----:B------:R-:W-:Y:S01]  /*a0d0*/  FSEL R161, R18, -INF , !P5 ;  /* 0xff80000012a17808 */ /* 0x000fe20006800000 */
[----:B---3--:R-:W-:Y:S01]  /*a0e0*/  FFMA.FTZ R23, R9, -UR19, R25 ;  /* 0x8000001309177c23 */ /* 0x008fe20008010019 */
[----:B------:R-:W-:Y:S01]  /*a0f0*/  I2FP.F32.S32 R8, R7 ;  /* 0x0000000700087245 */ /* 0x000fe20000201400 */
[----:B------:R-:W-:Y:S01]  /*a100*/  VIADD R7, R3, 0x68 ;  /* 0x0000006803077836 */ /* 0x000fe20000000000 */
[----:B------:R-:W-:Y:S01]  /*a110*/  I2FP.F32.S32 R6, R6 ;  /* 0x0000000600067245 */ /* 0x000fe20000201400 */
[----:B------:R-:W-:Y:S01]  /*a120*/  IMAD.IADD R9, R237, 0x1, -R5 ;  /* 0x00000001ed097824 */ /* 0x000fe200078e0a05 */
[----:B------:R-:W-:Y:S01]  /*a130*/  ISETP.NE.AND P5, PT, R12, RZ, PT ;  /* 0x000000ff0c00720c */ /* 0x000fe20003fa5270 */
[----:B-1----:R-:W-:Y:S01]  /*a140*/  FFMA.FTZ R21, R8, -UR19, R24 ;  /* 0x8000001308157c23 */ /* 0x002fe20008010018 */
[----:B------:R-:W-:Y:S01]  /*a150*/  I2FP.F32.S32 R10, R10 ;  /* 0x0000000a000a7245 */ /* 0x000fe20000201400 */
[----:B------:R-:W-:Y:S01]  /*a160*/  FFMA.FTZ R20, R6, -UR19, R20 ;  /* 0x8000001306147c23 */ /* 0x000fe20008010014 */
[----:B------:R-:W-:Y:S01]  /*a170*/  FSEL R127, R19, -INF , !P2 ;  /* 0xff800000137f7808 */ /* 0x000fe20005000000 */
[----:B------:R-:W-:Y:S01]  /*a180*/  IMAD.IADD R6, R236, 0x1, -R7 ;  /* 0x00000001ec067824 */ /* 0x000fe200078e0a07 */
[----:B------:R-:W-:Y:S01]  /*a190*/  P2R R12, PR, RZ, 0x2 ;  /* 0x00000002ff0c7803 */ /* 0x000fe20000000000 */
[----:B--2---:R-:W-:Y:S01]  /*a1a0*/  FFMA.FTZ R17, R10, -UR19, R17 ;  /* 0x800000130a117c23 */ /* 0x004fe20008010011 */
[----:B------:R-:W-:Y:S01]  /*a1b0*/  FSEL R126, R22, -INF , !P3 ;  /* 0xff800000167e7808 */ /* 0x000fe20005800000 */
[----:B------:R-:W1:Y:S01]  /*a1c0*/  MUFU.TANH R26, R85 ;  /* 0x00000055001a7308 */ /* 0x000e620000002400 */
[C---:B------:R-:W-:Y:S01]  /*a1d0*/  ISETP.GE.AND P2, PT, R5.reuse, R242, PT ;  /* 0x000000f20500720c */ /* 0x040fe20003f46270 */
[--C-:B------:R-:W-:Y:S01]  /*a1e0*/  IMAD.IADD R10, R238, 0x1, -R5.reuse ;  /* 0x00000001ee0a7824 */ /* 0x100fe200078e0a05 */
[----:B------:R-:W-:Y:S01]  /*a1f0*/  ISETP.GE.AND P3, PT, R5, R243, PT ;  /* 0x000000f30500720c */ /* 0x000fe20003f66270 */
[----:B------:R-:W-:Y:S01]  /*a200*/  IMAD.IADD R8, R239, 0x1, -R5 ;  /* 0x00000001ef087824 */ /* 0x000fe200078e0a05 */
[----:B------:R-:W-:Y:S01]  /*a210*/  ISETP.GE.AND P1, PT, R5, R241, PT ;  /* 0x000000f10500720c */ /* 0x000fe20003f26270 */
[----:B------:R-:W-:Y:S01]  /*a220*/  IMAD.IADD R11, R237, 0x1, -R7 ;  /* 0x00000001ed0b7824 */ /* 0x000fe200078e0a07 */
[----:B------:R-:W-:Y:S01]  /*a230*/  ISETP.GE.AND P0, PT, R5, R240, PT ;  /* 0x000000f00500720c */ /* 0x000fe20003f06270 */
[----:B------:R-:W2:Y:S01]  /*a240*/  MUFU.TANH R24, R80 ;  /* 0x0000005000187308 */ /* 0x000ea20000002400 */
[----:B------:R-:W-:-:S02]  /*a250*/  FSEL R129, R16, -INF , !P5 ;  /* 0xff80000010817808 */ /* 0x000fc40006800000 */
[----:B------:R-:W-:Y:S02]  /*a260*/  FSEL R137, R15, -INF , !P4 ;  /* 0xff8000000f897808 */ /* 0x000fe40006000000 */
[C---:B------:R-:W-:Y:S02]  /*a270*/  ISETP.LT.OR P2, PT, R5.reuse, R233, P2 ;  /* 0x000000e90500720c */ /* 0x040fe40001741670 */
[C---:B------:R-:W-:Y:S01]  /*a280*/  ISETP.LT.OR P4, PT, R5.reuse, R235, P3 ;  /* 0x000000eb0500720c */ /* 0x040fe20001f81670 */
[----:B------:R-:W3:Y:S01]  /*a290*/  MUFU.TANH R19, R87 ;  /* 0x0000005700137308 */ /* 0x000ee20000002400 */
[C---:B------:R-:W-:Y:S02]  /*a2a0*/  ISETP.LT.OR P1, PT, R5.reuse, R234, P1 ;  /* 0x000000ea0500720c */ /* 0x040fe40000f21670 */
[----:B------:R-:W-:Y:S02]  /*a2b0*/  ISETP.LT.OR P5, PT, R5, R232, P0 ;  /* 0x000000e80500720c */ /* 0x000fe400007a1670 */
[----:B------:R-:W-:-:S02]  /*a2c0*/  IABS R6, R6 ;  /* 0x0000000600067213 */ /* 0x000fc40000000000 */
[----:B------:R-:W-:Y:S01]  /*a2d0*/  IABS R5, R9 ;  /* 0x0000000900057213 */ /* 0x000fe20000000000 */
[----:B------:R-:W4:Y:S01]  /*a2e0*/  MUFU.TANH R18, R79 ;  /* 0x0000004f00127308 */ /* 0x000f220000002400 */
[----:B------:R-:W-:Y:S02]  /*a2f0*/  P2R R14, PR, RZ, 0x4 ;  /* 0x00000004ff0e7803 */ /* 0x000fe40000000000 */
[----:B------:R-:W-:Y:S01]  /*a300*/  ISETP.NE.AND P2, PT, R12, RZ, PT ;  /* 0x000000ff0c00720c */ /* 0x000fe20003f45270 */
[----:B------:R-:W-:Y:S01]  /*a310*/  IMAD.MOV.U32 R12, RZ, RZ, R6 ;  /* 0x000000ffff0c7224 */ /* 0x000fe200078e0006 */
[----:B------:R-:W-:Y:S01]  /*a320*/  IABS R9, R10 ;  /* 0x0000000a00097213 */ /* 0x000fe20000000000 */
[----:B------:R-:W-:Y:S01]  /*a330*/  IMAD.MOV.U32 R6, RZ, RZ, R5 ;  /* 0x000000ffff067224 */ /* 0x000fe200078e0005 */
[----:B------:R-:W-:Y:S01]  /*a340*/  IABS R5, R11 ;  /* 0x0000000b00057213 */ /* 0x000fe20000000000 */
[----:B------:R-:W5:Y:S01]  /*a350*/  MUFU.TANH R27, R164 ;  /* 0x000000a4001b7308 */ /* 0x000f620000002400 */
[----:B------:R-:W-:-:S02]  /*a360*/  IABS R8, R8 ;  /* 0x0000000800087213 */ /* 0x000fc40000000000 */
[----:B------:R-:W-:Y:S02]  /*a370*/  I2FP.F32.S32 R10, R6 ;  /* 0x00000006000a7245 */ /* 0x000fe40000201400 */
[----:B------:R-:W-:Y:S02]  /*a380*/  I2FP.F32.S32 R6, R9 ;  /* 0x0000000900067245 */ /* 0x000fe40000201400 */
[----:B------:R-:W-:Y:S01]  /*a390*/  I2FP.F32.S32 R5, R5 ;  /* 0x0000000500057245 */ /* 0x000fe20000201400 */
[----:B------:R-:W5:Y:S01]  /*a3a0*/  MUFU.TANH R28, R165 ;  /* 0x000000a5001c7308 */ /* 0x000f620000002400 */
[----:B------:R-:W-:Y:S01]  /*a3b0*/  I2FP.F32.S32 R8, R8 ;  /* 0x0000000800087245 */ /* 0x000fe20000201400 */
[----:B-1----:R-:W-:Y:S01]  /*a3c0*/  FFMA.FTZ R22, R6, -UR19, R26 ;  /* 0x8000001306167c23 */ /* 0x002fe2000801001a */
[----:B------:R-:W-:Y:S01]  /*a3d0*/  ISETP.NE.AND P3, PT, R13, RZ, PT ;  /* 0x000000ff0d00720c */ /* 0x000fe20003f65270 */
[----:B------:R-:W-:Y:S01]  /*a3e0*/  VIADD R6, R3, 0x69 ;  /* 0x0000006903067836 */ /* 0x000fe20000000000 */
[----:B------:R-:W-:Y:S01]  /*a3f0*/  I2FP.F32.S32 R9, R12 ;  /* 0x0000000c00097245 */ /* 0x000fe20000201400 */
[----:B--2---:R-:W-:Y:S01]  /*a400*/  FFMA.FTZ R24, R5, -UR19, R24 ;  /* 0x8000001305187c23 */ /* 0x004fe20008010018 */
[----:B------:R-:W-:-:S02]  /*a410*/  IMAD.IADD R5, R238, 0x1, -R7 ;  /* 0x00000001ee057824 */ /* 0x000fc400078e0a07 */
[----:B---3--:R-:W-:Y:S01]  /*a420*/  FFMA.FTZ R19, R8, -UR19, R19 ;  /* 0x8000001308137c23 */ /* 0x008fe20008010013 */
[----:B------:R-:W-:Y:S01]  /*a430*/  P2R R13, PR, RZ, 0x2 ;  /* 0x00000002ff0d7803 */ /* 0x000fe20000000000 */
[----:B------:R-:W-:Y:S01]  /*a440*/  IMAD.IADD R8, R236, 0x1, -R6 ;  /* 0x00000001ec087824 */ /* 0x000fe200078e0a06 */
[----:B------:R-:W-:Y:S01]  /*a450*/  FSEL R147, R23, -INF , !P3 ;  /* 0xff80000017937808 */ /* 0x000fe20005800000 */
[----:B----4-:R-:W-:Y:S01]  /*a460*/  FFMA.FTZ R18, R9, -UR19, R18 ;  /* 0x8000001309127c23 */ /* 0x010fe20008010012 */
[----:B------:R-:W-:Y:S01]  /*a470*/  FSEL R141, R21, -INF , !P2 ;  /* 0xff800000158d7808 */ /* 0x000fe20005000000 */
[----:B------:R-:W-:Y:S01]  /*a480*/  IMAD.IADD R9, R239, 0x1, -R7 ;  /* 0x00000001ef097824 */ /* 0x000fe200078e0a07 */
[C---:B------:R-:W-:Y:S01]  /*a490*/  ISETP.GE.AND P3, PT, R7.reuse, R243, PT ;  /* 0x000000f30700720c */ /* 0x040fe20003f66270 */
[----:B-----5:R-:W-:Y:S01]  /*a4a0*/  FFMA.FTZ R25, R10, -UR19, R27 ;  /* 0x800000130a197c23 */ /* 0x020fe2000801001b */
[C---:B------:R-:W-:Y:S01]  /*a4b0*/  ISETP.GE.AND P2, PT, R7.reuse, R242, PT ;  /* 0x000000f20700720c */ /* 0x040fe20003f46270 */
[----:B------:R-:W1:Y:S01]  /*a4c0*/  MUFU.TANH R23, R81 ;  /* 0x0000005100177308 */ /* 0x000e620000002400 */
[C---:B------:R-:W-:Y:S01]  /*a4d0*/  ISETP.GE.AND P1, PT, R7.reuse, R241, PT ;  /* 0x000000f10700720c */ /* 0x040fe20003f26270 */
[----:B------:R-:W-:Y:S01]  /*a4e0*/  IMAD.IADD R10, R238, 0x1, -R6 ;  /* 0x00000001ee0a7824 */ /* 0x000fe200078e0a06 */
[----:B------:R-:W-:-:S02]  /*a4f0*/  ISETP.GE.AND P0, PT, R7, R240, PT ;  /* 0x000000f00700720c */ /* 0x000fc40003f06270 */
[----:B------:R-:W-:Y:S02]  /*a500*/  IABS R5, R5 ;  /* 0x0000000500057213 */ /* 0x000fe40000000000 */
[----:B------:R-:W-:Y:S01]  /*a510*/  FSEL R150, R20, -INF , !P6 ;  /* 0xff80000014967808 */ /* 0x000fe20007000000 */
[----:B------:R-:W2:Y:S01]  /*a520*/  MUFU.TANH R26, R166 ;  /* 0x000000a6001a7308 */ /* 0x000ea20000002400 */
[----:B------:R-:W-:Y:S02]  /*a530*/  FSEL R138, R17, -INF , !P4 ;  /* 0xff800000118a7808 */ /* 0x000fe40006000000 */
[C---:B------:R-:W-:Y:S02]  /*a540*/  ISETP.LT.OR P4, PT, R7.reuse, R235, P3 ;  /* 0x000000eb0700720c */ /* 0x040fe40001f81670 */
[C---:B------:R-:W-:Y:S02]  /*a550*/  ISETP.LT.OR P6, PT, R7.reuse, R233, P2 ;  /* 0x000000e90700720c */ /* 0x040fe400017c1670 */
[C---:B------:R-:W-:Y:S01]  /*a560*/  ISETP.LT.OR P1, PT, R7.reuse, R234, P1 ;  /* 0x000000ea0700720c */ /* 0x040fe20000f21670 */
[----:B------:R-:W-:Y:S01]  /*a570*/  MUFU.TANH R21, R82 ;  /* 0x0000005200157308 */ /* 0x000fe20000002400 */
[----:B------:R-:W-:Y:S01]  /*a580*/  ISETP.LT.OR P0, PT, R7, R232, P0 ;  /* 0x000000e80700720c */ /* 0x000fe20000701670 */
[----:B------:R-:W-:Y:S01]  /*a590*/  IMAD.IADD R7, R237, 0x1, -R6 ;  /* 0x00000001ed077824 */ /* 0x000fe200078e0a06 */
[----:B------:R-:W-:-:S02]  /*a5a0*/  IABS R12, R8 ;  /* 0x00000008000c7213 */ /* 0x000fc40000000000 */
[----:B------:R-:W-:Y:S01]  /*a5b0*/  IABS R8, R9 ;  /* 0x0000000900087213 */ /* 0x000fe20000000000 */
[----:B------:R-:W-:Y:S01]  /*a5c0*/  IMAD.MOV.U32 R9, RZ, RZ, R5 ;  /* 0x000000ffff097224 */ /* 0x000fe200078e0005 */
[----:B------:R-:W-:Y:S01]  /*a5d0*/  ISETP.NE.AND P3, PT, R14, RZ, PT ;  /* 0x000000ff0e00720c */ /* 0x000fe20003f65270 */
[----:B------:R-:W3:Y:S01]  /*a5e0*/  MUFU.TANH R20, R167 ;  /* 0x000000a700147308 */ /* 0x000ee20000002400 */
[----:B------:R-:W-:Y:S02]  /*a5f0*/  ISETP.NE.AND P2, PT, R13, RZ, PT ;  /* 0x000000ff0d00720c */ /* 0x000fe40003f45270 */
[----:B------:R-:W-:Y:S01]  /*a600*/  IABS R5, R10 ;  /* 0x0000000a00057213 */ /* 0x000fe20000000000 */
[----:B------:R-:W-:Y:S01]  /*a610*/  IMAD.MOV.U32 R10, RZ, RZ, R12 ;  /* 0x000000ffff0a7224 */ /* 0x000fe200078e000c */
[----:B------:R-:W-:Y:S02]  /*a620*/  IABS R7, R7 ;  /* 0x0000000700077213 */ /* 0x000fe40000000000 */
[----:B------:R-:W-:Y:S01]  /*a630*/  FSEL R154, R25, -INF , !P3 ;  /* 0xff800000199a7808 */ /* 0x000fe20005800000 */
[----:B------:R-:W-:Y:S01]  /*a640*/  MUFU.TANH R17, R213 ;  /* 0x000000d500117308 */ /* 0x000fe20000002400 */
[----:B------:R-:W-:-:S02]  /*a650*/  ISETP.GE.AND P3, PT, R6, R243, PT ;  /* 0x000000f30600720c */ /* 0x000fc40003f66270 */
[----:B------:R-:W-:Y:S02]  /*a660*/  FSEL R146, R22, -INF , !P2 ;  /* 0xff80000016927808 */ /* 0x000fe40005000000 */
[----:B------:R-:W-:Y:S02]  /*a670*/  P2R R16, PR, RZ, 0x2 ;  /* 0x00000002ff107803 */ /* 0x000fe40000000000 */
[----:B------:R-:W-:Y:S01]  /*a680*/  ISETP.GE.AND P2, PT, R6, R242, PT ;  /* 0x000000f20600720c */ /* 0x000fe20003f46270 */
[----:B------:R-:W-:Y:S01]  /*a690*/  MUFU.TANH R22, R168 ;  /* 0x000000a800167308 */ /* 0x000fe20000002400 */
[----:B------:R-:W-:Y:S01]  /*a6a0*/  I2FP.F32.S32 R11, R9 ;  /* 0x00000009000b7245 */ /* 0x000fe20000201400 */
[----:B------:R-:W-:Y:S01]  /*a6b0*/  IMAD.MOV.U32 R9, RZ, RZ, R7 ;  /* 0x000000ffff097224 */ /* 0x000fe200078e0007 */
[----:B------:R-:W-:Y:S02]  /*a6c0*/  I2FP.F32.S32 R10, R10 ;  /* 0x0000000a000a7245 */ /* 0x000fe40000201400 */
[----:B------:R-:W-:Y:S01]  /*a6d0*/  FSEL R140, R18, -INF , !P4 ;  /* 0xff800000128c7808 */ /* 0x000fe20006000000 */
[----:B------:R-:W-:Y:S01]  /*a6e0*/  FFMA.FTZ R14, R11, -UR19, R28 ;  /* 0x800000130b0e7c23 */ /* 0x000fe2000801001c */
[----:B------:R-:W-:Y:S01]  /*a6f0*/  P2R R15, PR, RZ, 0x1 ;  /* 0x00000001ff0f7803 */ /* 0x000fe20000000000 */
[----:B-1----:R-:W-:Y:S01]  /*a700*/  FFMA.FTZ R12, R10, -UR19, R23 ;  /* 0x800000130a0c7c23 */ /* 0x002fe20008010017 */
[----:B------:R-:W-:Y:S01]  /*a710*/  I2FP.F32.S32 R7, R8 ;  /* 0x0000000800077245 */ /* 0x000fe20000201400 */
[----:B------:R1:W-:Y:S01]  /*a720*/  MUFU.TANH R18, R224 ;  /* 0x000000e000127308 */ /* 0x0003e20000002400 */
[----:B------:R-:W-:-:S02]  /*a730*/  ISETP.LT.OR P4, PT, R6, R235, P3 ;  /* 0x000000eb0600720c */ /* 0x000fc40001f81670 */
[----:B------:R-:W-:Y:S01]  /*a740*/  I2FP.F32.S32 R8, R5 ;  /* 0x0000000500087245 */ /* 0x000fe20000201400 */
[----:B------:R-:W-:Y:S01]  /*a750*/  VIADD R5, R3, 0x70 ;  /* 0x0000007003057836 */ /* 0x000fe20000000000 */
[C---:B------:R-:W-:Y:S01]  /*a760*/  ISETP.GE.AND P1, PT, R6.reuse, R241, PT ;  /* 0x000000f10600720c */ /* 0x040fe20003f26270 */
[----:B--2---:R-:W-:Y:S01]  /*a770*/  FFMA.FTZ R13, R7, -UR19, R26 ;  /* 0x80000013070d7c23 */ /* 0x004fe2000801001a */
[----:B------:R-:W-:Y:S01]  /*a780*/  ISETP.GE.AND P0, PT, R6, R240, PT ;  /* 0x000000f00600720c */ /* 0x000fe20003f06270 */
[--C-:B------:R-:W-:Y:S01]  /*a790*/  IMAD.IADD R7, R236, 0x1, -R5.reuse ;  /* 0x00000001ec077824 */ /* 0x100fe200078e0a05 */
[----:B------:R-:W-:Y:S01]  /*a7a0*/  ISETP.LT.OR P3, PT, R6, R233, P2 ;  /* 0x000000e90600720c */ /* 0x000fe20001761670 */
[----:B---3--:R-:W-:Y:S01]  /*a7b0*/  FFMA.FTZ R20, R8, -UR19, R20 ;  /* 0x8000001308147c23 */ /* 0x008fe20008010014 */
[----:B------:R-:W-:Y:S01]  /*a7c0*/  ISETP.NE.AND P2, PT, R16, RZ, PT ;  /* 0x000000ff1000720c */ /* 0x000fe20003f45270 */
[----:B------:R-:W-:Y:S01]  /*a7d0*/  IMAD.IADD R11, R238, 0x1, -R5 ;  /* 0x00000001ee0b7824 */ /* 0x000fe200078e0a05 */
[----:B------:R-:W2:Y:S01]  /*a7e0*/  MUFU.TANH R16, R83 ;  /* 0x0000005300107308 */ /* 0x000ea20000002400 */
[----:B------:R-:W-:-:S02]  /*a7f0*/  FSEL R151, R19, -INF , !P5 ;  /* 0xff80000013977808 */ /* 0x000fc40006800000 */
[----:B------:R-:W-:Y:S01]  /*a800*/  P2R R10, PR, RZ, 0x10 ;  /* 0x00000010ff0a7803 */ /* 0x000fe20000000000 */
[----:B-1----:R-:W-:Y:S01]  /*a810*/  VIADD R224, R223, 0x3800 ;  /* 0x00003800dfe07836 */ /* 0x002fe20000000000 */
[C---:B------:R-:W-:Y:S02]  /*a820*/  ISETP.LT.OR P5, PT, R6.reuse, R234, P1 ;  /* 0x000000ea0600720c */ /* 0x040fe40000fa1670 */
[----:B------:R-:W-:Y:S01]  /*a830*/  ISETP.LT.OR P4, PT, R6, R232, P0 ;  /* 0x000000e80600720c */ /* 0x000fe20000781670 */
[----:B------:R-:W-:Y:S01]  /*a840*/  IMAD.IADD R6, R239, 0x1, -R6 ;  /* 0x00000001ef067824 */ /* 0x000fe200078e0a06 */
[----:B------:R-:W-:Y:S01]  /*a850*/  I2FP.F32.S32 R9, R9 ;  /* 0x0000000900097245 */ /* 0x000fe20000201400 */
[----:B------:R-:W1:Y:S01]  /*a860*/  MUFU.TANH R19, R169 ;  /* 0x000000a900137308 */ /* 0x000e620000002400 */
[----:B------:R-:W-:Y:S02]  /*a870*/  ISETP.GE.AND P0, PT, R5, R243, PT ;  /* 0x000000f30500720c */ /* 0x000fe40003f06270 */
[----:B------:R-:W-:Y:S01]  /*a880*/  IABS R7, R7 ;  /* 0x0000000700077213 */ /* 0x000fe20000000000 */
[----:B------:R-:W-:Y:S01]  /*a890*/  FFMA.FTZ R21, R9, -UR19, R21 ;  /* 0x8000001309157c23 */ /* 0x000fe20008010015 */
[----:B------:R-:W-:Y:S01]  /*a8a0*/  IABS R6, R6 ;  /* 0x0000000600067213 */ /* 0x000fe20000000000 */
[----:B------:R-:W-:Y:S01]  /*a8b0*/  IMAD.IADD R9, R237, 0x1, -R5 ;  /* 0x00000001ed097824 */ /* 0x000fe200078e0a05 */
[----:B------:R-:W-:Y:S01]  /*a8c0*/  FSEL R155, R24, -INF , !P6 ;  /* 0xff800000189b7808 */ /* 0x000fe20007000000 */
[----:B------:R-:W-:Y:S01]  /*a8d0*/  IMAD.MOV.U32 R8, RZ, RZ, R7 ;  /* 0x000000ffff087224 */ /* 0x000fe200078e0007 */
[----:B------:R-:W-:Y:S01]  /*a8e0*/  ISETP.LT.OR P6, PT, R5, R235, P0 ;  /* 0x000000eb0500720c */ /* 0x000fe200007c1670 */
[----:B------:R-:W-:Y:S01]  /*a8f0*/  MUFU.TANH R23, R216 ;  /* 0x000000d800177308 */ /* 0x000fe20000002400 */
[----:B------:R-:W-:-:S02]  /*a900*/  ISETP.NE.AND P1, PT, R15, RZ, PT ;  /* 0x000000ff0f00720c */ /* 0x000fc40003f25270 */
[----:B------:R-:W-:Y:S02]  /*a910*/  ISETP.NE.AND P0, PT, R10, RZ, PT ;  /* 0x000000ff0a00720c */ /* 0x000fe40003f05270 */
[----:B------:R-:W-:Y:S02]  /*a920*/  I2FP.F32.S32 R6, R6 ;  /* 0x0000000600067245 */ /* 0x000fe40000201400 */
[----:B------:R-:W-:Y:S01]  /*a930*/  FSEL R145, R14, -INF , !P2 ;  /* 0xff8000000e917808 */ /* 0x000fe20005000000 */
[----:B------:R-:W3:Y:S01]  /*a940*/  MUFU.TANH R10, R214 ;  /* 0x000000d6000a7308 */ /* 0x000ee20000002400 */
[----:B------:R-:W-:Y:S02]  /*a950*/  FSEL R153, R13, -INF , !P1 ;  /* 0xff8000000d997808 */ /* 0x000fe40004800000 */
[----:B------:R-:W-:Y:S01]  /*a960*/  FSEL R139, R12, -INF , !P0 ;  /* 0xff8000000c8b7808 */ /* 0x000fe20004000000 */
[----:B--2---:R-:W-:Y:S01]  /*a970*/  FFMA.FTZ R12, R6, -UR19, R16 ;  /* 0x80000013060c7c23 */ /* 0x004fe20008010010 */
[----:B------:R-:W-:-:S02]  /*a980*/  IABS R7, R9 ;  /* 0x0000000900077213 */ /* 0x000fc40000000000 */
[C---:B------:R-:W-:Y:S02]  /*a990*/  ISETP.GE.AND P2, PT, R5.reuse, R242, PT ;  /* 0x000000f20500720c */ /* 0x040fe40003f46270 */
[C---:B------:R-:W-:Y:S02]  /*a9a0*/  ISETP.GE.AND P1, PT, R5.reuse, R241, PT ;  /* 0x000000f10500720c */ /* 0x040fe40003f26270 */
[C---:B------:R-:W-:Y:S02]  /*a9b0*/  ISETP.GE.AND P0, PT, R5.reuse, R240, PT ;  /* 0x000000f00500720c */ /* 0x040fe40003f06270 */
[----:B------:R-:W-:Y:S01]  /*a9c0*/  I2FP.F32.S32 R9, R8 ;  /* 0x0000000800097245 */ /* 0x000fe20000201400 */
[----:B------:R-:W-:Y:S01]  /*a9d0*/  IMAD.MOV.U32 R8, RZ, RZ, R7 ;  /* 0x000000ffff087224 */ /* 0x000fe200078e0007 */
[----:B------:R-:W-:Y:S02]  /*a9e0*/  IABS R6, R11 ;  /* 0x0000000b00067213 */ /* 0x000fe40000000000 */
[----:B------:R-:W-:Y:S01]  /*a9f0*/  ISETP.LT.OR P2, PT, R5, R233, P2 ;  /* 0x000000e90500720c */ /* 0x000fe20001741670 */
[----:B------:R-:W-:Y:S01]  /*aa00*/  FFMA.FTZ R11, R9, -UR19, R22 ;  /* 0x80000013090b7c23 */ /* 0x000fe20008010016 */
[C---:B------:R-:W-:Y:S01]  /*aa10*/  ISETP.LT.OR P1, PT, R5.reuse, R234, P1 ;  /* 0x000000ea0500720c */ /* 0x040fe20000f21670 */
[----:B------:R-:W-:Y:S01]  /*aa20*/  IMAD.MOV.U32 R7, RZ, RZ, R6 ;  /* 0x000000ffff077224 */ /* 0x000fe200078e0006 */
[----:B------:R-:W-:Y:S01]  /*aa30*/  ISETP.LT.OR P0, PT, R5, R232, P0 ;  /* 0x000000e80500720c */ /* 0x000fe20000701670 */
[----:B------:R-:W-:Y:S01]  /*aa40*/  IMAD.IADD R5, R239, 0x1, -R5 ;  /* 0x00000001ef057824 */ /* 0x000fe200078e0a05 */
[----:B------:R-:W-:Y:S01]  /*aa50*/  I2FP.F32.S32 R8, R8 ;  /* 0x0000000800087245 */ /* 0x000fe20000201400 */
[----:B------:R-:W-:Y:S01]  /*aa60*/  VIADD R6, R3, 0x71 ;  /* 0x0000007103067836 */ /* 0x000fe20000000000 */
[----:B------:R-:W-:Y:S01]  /*aa70*/  I2FP.F32.S32 R7, R7 ;  /* 0x0000000700077245 */ /* 0x000fe20000201400 */
[----:B------:R-:W2:Y:S01]  /*aa80*/  MUFU.TANH R22, R215 ;  /* 0x000000d700167308 */ /* 0x000ea20000002400 */
[----:B------:R-:W-:Y:S01]  /*aa90*/  IABS R5, R5 ;  /* 0x0000000500057213 */ /* 0x000fe20000000000 */
[----:B-1----:R-:W-:Y:S01]  /*aaa0*/  FFMA.FTZ R19, R8, -UR19, R19 ;  /* 0x8000001308137c23 */ /* 0x002fe20008010013 */
[--C-:B------:R-:W-:Y:S01]  /*aab0*/  IMAD.IADD R8, R236, 0x1, -R6.reuse ;  /* 0x00000001ec087824 */ /* 0x100fe200078e0a06 */
[----:B------:R-:W-:Y:S01]  /*aac0*/  P2R R15, PR, RZ, 0x4 ;  /* 0x00000004ff0f7803 */ /* 0x000fe20000000000 */
[----:B------:R-:W-:Y:S01]  /*aad0*/  FFMA.FTZ R17, R7, -UR19, R17 ;  /* 0x8000001307117c23 */ /* 0x000fe20008010011 */
[----:B------:R-:W-:Y:S01]  /*aae0*/  I2FP.F32.S32 R5, R5 ;  /* 0x0000000500057245 */ /* 0x000fe20000201400 */
[--C-:B------:R-:W-:Y:S01]  /*aaf0*/  IMAD.IADD R7, R237, 0x1, -R6.reuse ;  /* 0x00000001ed077824 */ /* 0x100fe200078e0a06 */
[----:B------:R-:W-:Y:S01]  /*ab00*/  P2R R14, PR, RZ, 0x2 ;  /* 0x00000002ff0e7803 */ /* 0x000fe20000000000 */
[----:B------:R-:W-:Y:S01]  /*ab10*/  IMAD.IADD R9, R238, 0x1, -R6 ;  /* 0x00000001ee097824 */ /* 0x000fe200078e0a06 */
[C---:B------:R-:W-:Y:S01]  /*ab20*/  ISETP.GE.AND P2, PT, R6.reuse, R242, PT ;  /* 0x000000f20600720c */ /* 0x040fe20003f46270 */
[----:B---3--:R-:W-:Y:S01]  /*ab30*/  FFMA.FTZ R16, R5, -UR19, R10 ;  /* 0x8000001305107c23 */ /* 0x008fe2000801000a */
[----:B------:R-:W-:Y:S01]  /*ab40*/  P2R R13, PR, RZ, 0x1 ;  /* 0x00000001ff0d7803 */ /* 0x000fe20000000000 */
[----:B------:R-:W-:Y:S01]  /*ab50*/  VIADD R5, R3, 0x78 ;  /* 0x0000007803057836 */ /* 0x000fe20000000000 */
[----:B------:R-:W-:Y:S01]  /*ab60*/  FSEL R156, R21, -INF , !P3 ;  /* 0xff800000159c7808 */ /* 0x000fe20005800000 */
[----:B------:R-:W-:Y:S01]  /*ab70*/  VIADD R3, R3, 0x79 ;  /* 0x0000007903037836 */ /* 0x000fe20000000000 */
[----:B------:R-:W-:Y:S01]  /*ab80*/  IABS R10, R8 ;  /* 0x00000008000a7213 */ /* 0x000fe20000000000 */
[----:B------:R-:W-:Y:S01]  /*ab90*/  IMAD.IADD R8, R239, 0x1, -R6 ;  /* 0x00000001ef087824 */ /* 0x000fe200078e0a06 */
[C---:B------:R-:W-:Y:S01]  /*aba0*/  ISETP.GE.AND P3, PT, R6.reuse, R243, PT ;  /* 0x000000f30600720c */ /* 0x040fe20003f66270 */
[----:B------:R-:W-:Y:S01]  /*abb0*/  MUFU.TANH R21, R112 ;  /* 0x0000007000157308 */ /* 0x000fe20000002400 */
[----:B------:R-:W-:-:S02]  /*abc0*/  ISETP.GE.AND P1, PT, R6, R241, PT ;  /* 0x000000f10600720c */ /* 0x000fc40003f26270 */
[----:B------:R-:W-:Y:S02]  /*abd0*/  ISETP.GE.AND P0, PT, R6, R240, PT ;  /* 0x000000f00600720c */ /* 0x000fe40003f06270 */
[----:B------:R-:W-:Y:S02]  /*abe0*/  FSEL R152, R12, -INF , !P4 ;  /* 0xff8000000c987808 */ /* 0x000fe40006000000 */
[----:B------:R-:W-:Y:S02]  /*abf0*/  FSEL R149, R20, -INF , !P5 ;  /* 0xff80000014957808 */ /* 0x000fe40006800000 */
[----:B------:R-:W-:Y:S01]  /*ac00*/  ISETP.LT.OR P4, PT, R6, R233, P2 ;  /* 0x000000e90600720c */ /* 0x000fe20001781670 */
[----:B------:R-:W1:Y:S01]  /*ac10*/  MUFU.TANH R20, R225 ;  /* 0x000000e100147308 */ /* 0x000e620000002400 */
[----:B------:R-:W-:Y:S02]  /*ac20*/  ISETP.NE.AND P2, PT, R14, RZ, PT ;  /* 0x000000ff0e00720c */ /* 0x000fe40003f45270 */
[----:B------:R-:W-:-:S02]  /*ac30*/  ISETP.LT.OR P5, PT, R6, R235, P3 ;  /* 0x000000eb0600720c */ /* 0x000fc40001fa1670 */
[C---:B------:R-:W-:Y:S02]  /*ac40*/  ISETP.LT.OR P1, PT, R6.reuse, R234, P1 ;  /* 0x000000ea0600720c */ /* 0x040fe40000f21670 */
[----:B------:R-:W-:Y:S01]  /*ac50*/  ISETP.LT.OR P0, PT, R6, R232, P0 ;  /* 0x000000e80600720c */ /* 0x000fe20000701670 */
[----:B------:R-:W3:Y:S01]  /*ac60*/  MUFU.TANH R14, R226 ;  /* 0x000000e2000e7308 */ /* 0x000ee20000002400 */
[----:B------:R-:W-:Y:S02]  /*ac70*/  IABS R7, R7 ;  /* 0x0000000700077213 */ /* 0x000fe40000000000 */
[----:B------:R-:W-:Y:S02]  /*ac80*/  IABS R6, R9 ;  /* 0x0000000900067213 */ /* 0x000fe40000000000 */
[----:B------:R-:W-:Y:S01]  /*ac90*/  IABS R8, R8 ;  /* 0x0000000800087213 */ /* 0x000fe20000000000 */
[----:B------:R-:W-:Y:S01]  /*aca0*/  IMAD.MOV.U32 R9, RZ, RZ, R7 ;  /* 0x000000ffff097224 */ /* 0x000fe200078e0007 */
[----:B------:R-:W-:Y:S01]  /*acb0*/  I2FP.F32.S32 R10, R10 ;  /* 0x0000000a000a7245 */ /* 0x000fe20000201400 */
[----:B------:R-:W-:Y:S01]  /*acc0*/  IMAD.MOV.U32 R7, RZ, RZ, R6 ;  /* 0x000000ffff077224 */ /* 0x000fe200078e0006 */
[----:B------:R-:W-:Y:S01]  /*acd0*/  FSEL R157, R17, -INF , !P2 ;  /* 0xff800000119d7808 */ /* 0x000fe20005000000 */
[----:B------:R-:W-:Y:S01]  /*ace0*/  IMAD.MOV.U32 R6, RZ, RZ, R8 ;  /* 0x000000ffff067224 */ /* 0x000fe200078e0008 */
[----:B------:R-:W-:Y:S01]  /*acf0*/  ISETP.NE.AND P3, PT, R15, RZ, PT ;  /* 0x000000ff0f00720c */ /* 0x000fe20003f65270 */
[----:B--2---:R-:W-:Y:S01]  /*ad00*/  FFMA.FTZ R10, R10, -UR19, R22 ;  /* 0x800000130a0a7c23 */ /* 0x004fe20008010016 */
[----:B------:R-:W-:Y:S01]  /*ad10*/  I2FP.F32.S32 R8, R7 ;  /* 0x0000000700087245 */ /* 0x000fe20000201400 */
[--C-:B------:R-:W-:Y:S01]  /*ad20*/  IMAD.IADD R7, R236, 0x1, -R5.reuse ;  /* 0x00000001ec077824 */ /* 0x100fe200078e0a05 */
[----:B------:R-:W-:Y:S01]  /*ad30*/  I2FP.F32.S32 R6, R6 ;  /* 0x0000000600067245 */ /* 0x000fe20000201400 */
[----:B------:R-:W2:Y:S01]  /*ad40*/  MUFU.TANH R15, R113 ;  /* 0x00000071000f7308 */ /* 0x000ea20000002400 */
[----:B------:R-:W-:Y:S01]  /*ad50*/  ISETP.GE.AND P2, PT, R5, R242, PT ;  /* 0x000000f20500720c */ /* 0x000fe20003f46270 */
[----:B-1----:R-:W-:Y:S01]  /*ad60*/  FFMA.FTZ R20, R8, -UR19, R20 ;  /* 0x8000001308147c23 */ /* 0x002fe20008010014 */
[----:B------:R-:W-:Y:S01]  /*ad70*/  FSEL R144, R11, -INF , !P6 ;  /* 0xff8000000b907808 */ /* 0x000fe20007000000 */
[----:B---3--:R-:W-:Y:S01]  /*ad80*/  FFMA.FTZ R14, R6, -UR19, R14 ;  /* 0x80000013060e7c23 */ /* 0x008fe2000801000e */
[----:B------:R-:W-:Y:S01]  /*ad90*/  ISETP.NE.AND P6, PT, R13, RZ, PT ;  /* 0x000000ff0d00720c */ /* 0x000fe20003fc5270 */
[--C-:B------:R-:W-:Y:S01]  /*ada0*/  IMAD.IADD R6, R237, 0x1, -R5.reuse ;  /* 0x00000001ed067824 */ /* 0x100fe200078e0a05 */
[----:B------:R-:W-:Y:S01]  /*adb0*/  P2R R12, PR, RZ, 0x2 ;  /* 0x00000002ff0c7803 */ /* 0x000fe20000000000 */
[----:B------:R-:W-:Y:S01]  /*adc0*/  MUFU.TANH R17, R114 ;  /* 0x0000007200117308 */ /* 0x000fe20000002400 */
[----:B------:R-:W-:Y:S01]  /*add0*/  ISETP.GE.AND P1, PT, R5, R241, PT ;  /* 0x000000f10500720c */ /* 0x000fe20003f26270 */
[----:B------:R-:W-:Y:S01]  /*ade0*/  VIADD R226, R223, 0x2800 ;  /* 0x00002800dfe27836 */ /* 0x000fe20000000000 */
[----:B------:R-:W-:Y:S01]  /*adf0*/  FSEL R143, R10, -INF , !P5 ;  /* 0xff8000000a8f7808 */ /* 0x000fe20006800000 */
[--C-:B------:R-:W-:Y:S01]  /*ae00*/  IMAD.IADD R10, R239, 0x1, -R5.reuse ;  /* 0x00000001ef0a7824 */ /* 0x100fe200078e0a05 */
[----:B------:R-:W-:Y:S01]  /*ae10*/  P2R R11, PR, RZ, 0x1 ;  /* 0x00000001ff0b7803 */ /* 0x000fe20000000000 */
[----:B------:R-:W-:Y:S01]  /*ae20*/  VIADD R225, R223, 0x3000 ;  /* 0x00003000dfe17836 */ /* 0x000fe20000000000 */
[----:B------:R-:W-:Y:S01]  /*ae30*/  IABS R8, R7 ;  /* 0x0000000700087213 */ /* 0x000fe20000000000 */
[----:B------:R-:W-:Y:S01]  /*ae40*/  IMAD.IADD R7, R238, 0x1, -R5 ;  /* 0x00000001ee077824 */ /* 0x000fe200078e0a05 */
[----:B------:R-:W-:-:S02]  /*ae50*/  FSEL R168, R19, -INF , !P3 ;  /* 0xff80000013a87808 */ /* 0x000fc40005800000 */
[C---:B------:R-:W-:Y:S02]  /*ae60*/  ISETP.LT.OR P5, PT, R5.reuse, R233, P2 ;  /* 0x000000e90500720c */ /* 0x040fe400017a1670 */
[C---:B------:R-:W-:Y:S02]  /*ae70*/  ISETP.GE.AND P3, PT, R5.reuse, R243, PT ;  /* 0x000000f30500720c */ /* 0x040fe40003f66270 */
[C---:B------:R-:W-:Y:S02]  /*ae80*/  ISETP.GE.AND P0, PT, R5.reuse, R240, PT ;  /* 0x000000f00500720c */ /* 0x040fe40003f06270 */
[----:B------:R-:W-:Y:S02]  /*ae90*/  FSEL R164, R16, -INF , !P6 ;  /* 0xff80000010a47808 */ /* 0x000fe40007000000 */
[----:B------:R-:W-:Y:S01]  /*aea0*/  ISETP.LT.OR P6, PT, R5, R234, P1 ;  /* 0x000000ea0500720c */ /* 0x000fe20000fc1670 */
[----:B------:R-:W-:Y:S01]  /*aeb0*/  MUFU.TANH R16, R115 ;  /* 0x0000007300107308 */ /* 0x000fe20000002400 */
[----:B------:R-:W-:-:S02]  /*aec0*/  I2FP.F32.S32 R9, R9 ;  /* 0x0000000900097245 */ /* 0x000fc40000201400 */
[----:B------:R-:W-:Y:S02]  /*aed0*/  P2R R13, PR, RZ, 0x20 ;  /* 0x00000020ff0d7803 */ /* 0x000fe40000000000 */
[----:B------:R-:W-:Y:S01]  /*aee0*/  ISETP.NE.AND P1, PT, R12, RZ, PT ;  /* 0x000000ff0c00720c */ /* 0x000fe20003f25270 */
[----:B------:R-:W-:Y:S01]  /*aef0*/  FFMA.FTZ R18, R9, -UR19, R18 ;  /* 0x8000001309127c23 */ /* 0x000fe20008010012 */
[C---:B------:R-:W-:Y:S01]  /*af00*/  ISETP.LT.OR P3, PT, R5.reuse, R235, P3 ;  /* 0x000000eb0500720c */ /* 0x040fe20001f61670 */
[----:B------:R-:W1:Y:S01]  /*af10*/  MUFU.TANH R12, R227 ;  /* 0x000000e3000c7308 */ /* 0x000e620000002400 */
[----:B------:R-:W-:Y:S01]  /*af20*/  ISETP.LT.OR P5, PT, R5, R232, P0 ;  /* 0x000000e80500720c */ /* 0x000fe200007a1670 */
[----:B------:R-:W-:Y:S01]  /*af30*/  IMAD.MOV.U32 R9, RZ, RZ, R8 ;  /* 0x000000ffff097224 */ /* 0x000fe200078e0008 */
[----:B------:R-:W-:Y:S02]  /*af40*/  IABS R6, R6 ;  /* 0x0000000600067213 */ /* 0x000fe40000000000 */
[----:B------:R-:W-:-:S02]  /*af50*/  IABS R5, R7 ;  /* 0x0000000700057213 */ /* 0x000fc40000000000 */
[----:B------:R-:W-:Y:S01]  /*af60*/  IABS R7, R10 ;  /* 0x0000000a00077213 */ /* 0x000fe20000000000 */
[----:B------:R-:W-:Y:S01]  /*af70*/  IMAD.MOV.U32 R8, RZ, RZ, R6 ;  /* 0x000000ffff087224 */ /* 0x000fe200078e0006 */
[----:B------:R-:W-:Y:S02]  /*af80*/  I2FP.F32.S32 R9, R9 ;  /* 0x0000000900097245 */ /* 0x000fe40000201400 */
[----:B------:R-:W-:Y:S01]  /*af90*/  ISETP.NE.AND P2, PT, R11, RZ, PT ;  /* 0x000000ff0b00720c */ /* 0x000fe20003f45270 */
[----:B------:R-:W-:Y:S01]  /*afa0*/  IMAD.MOV.U32 R6, RZ, RZ, R7 ;  /* 0x000000ffff067224 */ /* 0x000fe200078e0007 */
[----:B------:R-:W-:Y:S01]  /*afb0*/  I2FP.F32.S32 R7, R5 ;  /* 0x0000000500077245 */ /* 0x000fe20000201400 */
[----:B------:R-:W-:Y:S01]  /*afc0*/  FFMA.FTZ R10, R9, -UR19, R21 ;  /* 0x80000013090a7c23 */ /* 0x000fe20008010015 */
[----:B------:R-:W-:Y:S01]  /*afd0*/  I2FP.F32.S32 R8, R8 ;  /* 0x0000000800087245 */ /* 0x000fe20000201400 */
[--C-:B------:R-:W-:Y:S01]  /*afe0*/  IMAD.IADD R9, R238, 0x1, -R3.reuse ;  /* 0x00000001ee097824 */ /* 0x100fe200078e0a03 */
[----:B------:R-:W-:Y:S01]  /*aff0*/  I2FP.F32.S32 R5, R6 ;  /* 0x0000000600057245 */ /* 0x000fe20000201400 */
[----:B------:R-:W-:Y:S01]  /*b000*/  IMAD.IADD R6, R236, 0x1, -R3 ;  /* 0x00000001ec067824 */ /* 0x000fe200078e0a03 */
[----:B------:R-:W-:Y:S01]  /*b010*/  ISETP.GE.AND P0, PT, R3, R243, PT ;  /* 0x000000f30300720c */ /* 0x000fe20003f06270 */
[----:B--2---:R-:W-:Y:S01]  /*b020*/  FFMA.FTZ R11, R8, -UR19, R15 ;  /* 0x80000013080b7c23 */ /* 0x004fe2000801000f */
[----:B------:R-:W-:Y:S01]  /*b030*/  FFMA.FTZ R15, R7, -UR19, R23 ;  /* 0x80000013070f7c23 */ /* 0x000fe20008010017 */
[----:B-1----:R-:W-:Y:S01]  /*b040*/  FFMA.FTZ R12, R5, -UR19, R12 ;  /* 0x80000013050c7c23 */ /* 0x002fe2000801000c */
[----:B------:R-:W-:Y:S01]  /*b050*/  IABS R5, R6 ;  /* 0x0000000600057213 */ /* 0x000fe20000000000 */
[----:B------:R-:W-:Y:S01]  /*b060*/  IMAD.IADD R7, R237, 0x1, -R3 ;  /* 0x00000001ed077824 */ /* 0x000fe200078e0a03 */
[----:B------:R-:W-:Y:S01]  /*b070*/  FSEL R169, R18, -INF , !P4 ;  /* 0xff80000012a97808 */ /* 0x000fe20006000000 */
[----:B------:R-:W-:Y:S01]  /*b080*/  VIADD R227, R223, 0x2000 ;  /* 0x00002000dfe37836 */ /* 0x000fe20000000000 */
[----:B------:R-:W-:Y:S01]  /*b090*/  FSEL R158, R20, -INF , !P1 ;  /* 0xff800000149e7808 */ /* 0x000fe20004800000 */
[----:B------:R-:W-:Y:S01]  /*b0a0*/  IMAD.MOV.U32 R6, RZ, RZ, R5 ;  /* 0x000000ffff067224 */ /* 0x000fe200078e0005 */
[----:B------:R-:W-:-:S02]  /*b0b0*/  ISETP.LT.OR P4, PT, R3, R235, P0 ;  /* 0x000000eb0300720c */ /* 0x000fc40000781670 */
[C---:B------:R-:W-:Y:S02]  /*b0c0*/  ISETP.GE.AND P1, PT, R3.reuse, R242, PT ;  /* 0x000000f20300720c */ /* 0x040fe40003f26270 */
[----:B------:R-:W-:Y:S02]  /*b0d0*/  FSEL R165, R14, -INF , !P2 ;  /* 0xff8000000ea57808 */ /* 0x000fe40005000000 */
[C---:B------:R-:W-:Y:S02]  /*b0e0*/  ISETP.GE.AND P0, PT, R3.reuse, R241, PT ;  /* 0x000000f10300720c */ /* 0x040fe40003f06270 */
[C---:B------:R-:W-:Y:S02]  /*b0f0*/  ISETP.GE.AND P2, PT, R3.reuse, R240, PT ;  /* 0x000000f00300720c */ /* 0x040fe40003f46270 */
[----:B------:R-:W-:Y:S02]  /*b100*/  FSEL R142, R10, -INF , !P3 ;  /* 0xff8000000a8e7808 */ /* 0x000fe40005800000 */
[----:B------:R-:W-:Y:S01]  /*b110*/  IABS R5, R7 ;  /* 0x0000000700057213 */ /* 0x000fe20000000000 */
[----:B------:R1:W2:Y:S01]  /*b120*/  MUFU.TANH R10, R228 ;  /* 0x000000e4000a7308 */ /* 0x0002a20000002400 */
[----:B------:R-:W-:Y:S01]  /*b130*/  ISETP.LT.OR P3, PT, R3, R233, P1 ;  /* 0x000000e90300720c */ /* 0x000fe20000f61670 */
[----:B------:R-:W-:Y:S01]  /*b140*/  IMAD.IADD R7, R239, 0x1, -R3 ;  /* 0x00000001ef077824 */ /* 0x000fe200078e0a03 */
[----:B------:R-:W-:-:S02]  /*b150*/  ISETP.LT.OR P1, PT, R3, R234, P0 ;  /* 0x000000ea0300720c */ /* 0x000fc40000721670 */
[----:B------:R-:W-:Y:S02]  /*b160*/  ISETP.LT.OR P0, PT, R3, R232, P2 ;  /* 0x000000e80300720c */ /* 0x000fe40001701670 */
[----:B------:R-:W-:Y:S02]  /*b170*/  IABS R3, R9 ;  /* 0x0000000900037213 */ /* 0x000fe40000000000 */
[----:B------:R-:W-:Y:S01]  /*b180*/  I2FP.F32.S32 R8, R6 ;  /* 0x0000000600087245 */ /* 0x000fe20000201400 */
[----:B------:R3:W4:Y:S01]  /*b190*/  MUFU.TANH R9, R229 ;  /* 0x000000e500097308 */ /* 0x0007220000002400 */
[----:B------:R-:W-:Y:S02]  /*b1a0*/  IABS R6, R7 ;  /* 0x0000000700067213 */ /* 0x000fe40000000000 */
[----:B------:R-:W-:Y:S01]  /*b1b0*/  I2FP.F32.S32 R7, R5 ;  /* 0x0000000500077245 */ /* 0x000fe20000201400 */
[----:B------:R-:W-:Y:S01]  /*b1c0*/  IMAD.MOV.U32 R5, RZ, RZ, R3 ;  /* 0x000000ffff057224 */ /* 0x000fe200078e0003 */
[----:B------:R-:W-:Y:S01]  /*b1d0*/  ISETP.NE.AND P2, PT, R13, RZ, PT ;  /* 0x000000ff0d00720c */ /* 0x000fe20003f45270 */
[----:B------:R-:W-:Y:S01]  /*b1e0*/  IMAD.MOV.U32 R3, RZ, RZ, R6 ;  /* 0x000000ffff037224 */ /* 0x000fe200078e0006 */
[----:B------:R-:W-:Y:S01]  /*b1f0*/  FSEL R159, R15, -INF , !P6 ;  /* 0xff8000000f9f7808 */ /* 0x000fe20007000000 */
[----:B------:R-:W-:Y:S01]  /*b200*/  FFMA.FTZ R8, R8, -UR19, R17 ;  /* 0x8000001308087c23 */ /* 0x000fe20008010011 */
[----:B------:R-:W-:Y:S01]  /*b210*/  I2FP.F32.S32 R5, R5 ;  /* 0x0000000500057245 */ /* 0x000fe20000201400 */
[----:B------:R-:W-:Y:S01]  /*b220*/  FFMA.FTZ R7, R7, -UR19, R16 ;  /* 0x8000001307077c23 */ /* 0x000fe20008010010 */
[----:B------:R-:W-:Y:S01]  /*b230*/  FSEL R125, R11, -INF , !P2 ;  /* 0xff8000000b7d7808 */ /* 0x000fe20005000000 */
[----:B-1----:R-:W-:Y:S01]  /*b240*/  VIADD R228, R223, 0x1800 ;  /* 0x00001800dfe47836 */ /* 0x002fe20000000000 */
[----:B------:R-:W-:Y:S01]  /*b250*/  PLOP3.LUT P2, PT, PT, PT, UP0, 0x80, 0x0 ;  /* 0x000000000000781c */ /* 0x000fe20003f4f008 */
[----:B--2---:R-:W-:Y:S01]  /*b260*/  FFMA.FTZ R6, R5, -UR19, R10 ;  /* 0x8000001305067c23 */ /* 0x004fe2000801000a */
[----:B------:R-:W-:-:S02]  /*b270*/  I2FP.F32.S32 R3, R3 ;  /* 0x0000000300037245 */ /* 0x000fc40000201400 */
[----:B------:R-:W-:Y:S01]  /*b280*/  P2R R5, PR, RZ, 0x4 ;  /* 0x00000004ff057803 */ /* 0x000fe20000000000 */
[----:B---3--:R-:W-:Y:S01]  /*b290*/  VIADD R229, R223, 0x1000 ;  /* 0x00001000dfe57836 */ /* 0x008fe20000000000 */
[----:B------:R-:W-:Y:S01]  /*b2a0*/  FSEL R166, R12, -INF , !P5 ;  /* 0xff8000000ca67808 */ /* 0x000fe20006800000 */
[----:B----4-:R-:W-:Y:S01]  /*b2b0*/  FFMA.FTZ R3, R3, -UR19, R9 ;  /* 0x8000001303037c23 */ /* 0x010fe20008010009 */
[----:B------:R-:W-:Y:S02]  /*b2c0*/  ISETP.NE.AND P6, PT, R5, RZ, PT ;  /* 0x000000ff0500720c */ /* 0x000fe40003fc5270 */
[----:B------:R-:W-:Y:S02]  /*b2d0*/  FSEL R148, R8, -INF , !P4 ;  /* 0xff80000008947808 */ /* 0x000fe40006000000 */
[----:B------:R-:W-:Y:S02]  /*b2e0*/  FSEL R124, R7, -INF , !P3 ;  /* 0xff800000077c7808 */ /* 0x000fe40005800000 */
[----:B------:R-:W-:-:S02]  /*b2f0*/  FSEL R160, R6, -INF , !P1 ;  /* 0xff80000006a07808 */ /* 0x000fc40004800000 */
[----:B------:R-:W-:-:S05]  /*b300*/  FSEL R167, R3, -INF , !P0 ;  /* 0xff80000003a77808 */ /* 0x000fca0004000000 */
[----:B------:R-:W-:Y:S05]  /*b310*/  @!P6 BRA `(.L_x_1114) ;  /* 0x0000000400c4e947 */ /* 0x000fea0003800000 */
        /* <DEDUP_REMOVED lines=111> */
.L_x_1116:
[----:B------:R-:W-:Y:S05]  /*ba10*/  BSYNC B0 ;  /* 0x0000000000007941 */ /* 0x000fea0003800000 */
.L_x_1115:
[----:B------:R-:W0:Y:S02]  /*ba20*/  LDGDEPBAR ;  /* 0x00000000000079af */ /* 0x000e240000000000 */
.L_x_1114:
[----:B------:R-:W-:Y:S01]  /*ba30*/  FMNMX.FTZ R3, R63, R62, !PT ;  /* 0x0000003e3f037209 */ /* 0x000fe20007810000 */
[----:B------:R-:W-:Y:S01]  /*ba40*/  STL [R1+0x124], R236 ;  /* 0x000124ec01007387 */ /* 0x000fe20000100800 */
[----:B------:R-:W-:Y:S01]  /*ba50*/  ULDC UR25, c[0x0][0x2ec] ;  /* 0x0000bb0000197ab9 */ /* 0x000fe20000000800 */
[----:B------:R-:W-:Y:S02]  /*ba60*/  LEA R213, R0, UR4, 0x1 ;  /* 0x0000000400d57c11 */ /* 0x000fe4000f8e08ff */
[----:B------:R-:W-:Y:S01]  /*ba70*/  FMNMX.FTZ R3, R61, R3, !PT ;  /* 0x000000033d037209 */ /* 0x000fe20007810000 */
[----:B------:R-:W-:Y:S02]  /*ba80*/  STL [R1+0x120], R235 ;  /* 0x000120eb01007387 */ /* 0x000fe40000100800 */
[--C-:B------:R-:W-:Y:S01]  /*ba90*/  IMAD R214, R4, 0x2, R213.reuse ;  /* 0x0000000204d67824 */ /* 0x100fe200078e02d5 */
[----:B------:R-:W-:Y:S01]  /*baa0*/  FMNMX.FTZ R3, R58, R3, !PT ;  /* 0x000000033a037209 */ /* 0x000fe20007810000 */
[----:B------:R-:W-:Y:S01]  /*bab0*/  STL [R1+0x11c], R234 ;  /* 0x00011cea01007387 */ /* 0x000fe20000100800 */
[----:B------:R-:W-:-:S02]  /*bac0*/  IMAD R216, R2, 0x2, R213 ;  /* 0x0000000202d87824 */ /* 0x000fc400078e02d5 */
[----:B------:R-:W-:Y:S01]  /*bad0*/  FMNMX.FTZ R3, R45, R3, !PT ;  /* 0x000000032d037209 */ /* 0x000fe20007810000 */
[----:B------:R-:W-:Y:S01]  /*bae0*/  STL [R1+0x118], R233 ;  /* 0x000118e901007387 */ /* 0x000fe20000100800 */
[----:B------:R-:W-:Y:S02]  /*baf0*/  LEA R215, R2, R214, 0x1 ;  /* 0x000000d602d77211 */ /* 0x000fe400078e08ff */
[----:B------:R-:W-:Y:S01]  /*bb00*/  FMNMX.FTZ R3, R43, R3, !PT ;  /* 0x000000032b037209 */ /* 0x000fe20007810000 */
[----:B------:R-:W-:Y:S03]  /*bb10*/  STL [R1+0x114], R232 ;  /* 0x000114e801007387 */ /* 0x000fe60000100800 */
[----:B------:R-:W-:Y:S01]  /*bb20*/  FMNMX.FTZ R3, R40, R3, !PT ;  /* 0x0000000328037209 */ /* 0x000fe20007810000 */
[----:B------:R-:W-:Y:S03]  /*bb30*/  STL [R1+0x110], R230 ;  /* 0x000110e601007387 */ /* 0x000fe60000100800 */
[----:B------:R-:W-:Y:S01]  /*bb40*/  FMNMX.FTZ R3, R37, R3, !PT ;  /* 0x0000000325037209 */ /* 0x000fe20007810000 */
[----:B------:R-:W-:Y:S04]  /*bb50*/  STL [R1+0x10c], R229 ;  /* 0x00010ce501007387 */ /* 0x000fe80000100800 */
[----:B------:R-:W-:Y:S04]  /*bb60*/  STL [R1+0x108], R228 ;  /* 0x000108e401007387 */ /* 0x000fe80000100800 */
[----:B------:R-:W-:Y:S04]  /*bb70*/  STL [R1+0x104], R227 ;  /* 0x000104e301007387 */ /* 0x000fe80000100800 */
[----:B------:R-:W-:Y:S04]  /*bb80*/  STL [R1+0x100], R226 ;  /* 0x000100e201007387 */ /* 0x000fe80000100800 */
[----:B------:R-:W-:Y:S04]  /*bb90*/  STL [R1+0xfc], R225 ;  /* 0x0000fce101007387 */ /* 0x000fe80000100800 */
[----:B------:R-:W-:Y:S04]  /*bba0*/  STL [R1+0xf8], R224 ;  /* 0x0000f8e001007387 */ /* 0x000fe80000100800 */
[----:B------:R3:W-:Y:S04]  /*bbb0*/  STL [R1+0xf4], R223 ;  /* 0x0000f4df01007387 */ /* 0x0007e80000100800 */
[----:B------:R-:W-:Y:S04]  /*bbc0*/  STL [R1+0xf0], R222 ;  /* 0x0000f0de01007387 */ /* 0x000fe80000100800 */
[----:B------:R-:W-:Y:S04]  /*bbd0*/  STL [R1+0xec], R221 ;  /* 0x0000ecdd01007387 */ /* 0x000fe80000100800 */
[----:B------:R-:W-:Y:S04]  /*bbe0*/  STL [R1+0xe8], R220 ;  /* 0x0000e8dc01007387 */ /* 0x000fe80000100800 */
[----:B------:R-:W-:Y:S04]  /*bbf0*/  STL [R1+0xe4], R219 ;  /* 0x0000e4db01007387 */ /* 0x000fe80000100800 */
[----:B------:R-:W-:Y:S04]  /*bc00*/  STL [R1+0xe0], R218 ;  /* 0x0000e0da01007387 */ /* 0x000fe80000100800 */
[----:B------:R-:W-:Y:S01]  /*bc10*/  STL [R1+0xdc], R217 ;  /* 0x0000dcd901007387 */ /* 0x000fe20000100800 */
[----:B---3--:R-:W-:-:S03]  /*bc20*/  MOV R223, R70 ;  /* 0x0000004600df7202 */ /* 0x008fc60000000f00 */
[----:B------:R-:W-:Y:S01]  /*bc30*/  LDSM.16.MT88.4 R32, [R213+0x8000] ;  /* 0x00800000d520783b */ /* 0x000fe20000004200 */
[----:B------:R-:W-:-:S03]  /*bc40*/  FMNMX.FTZ R3, R223, R3, !PT ;  /* 0x00000003df037209 */ /* 0x000fc60007810000 */
[----:B------:R-:W-:Y:S01]  /*bc50*/  LDSM.16.MT88.4 R24, [R215+0x8800] ;  /* 0x00880000d718783b */ /* 0x000fe20000004200 */
[----:B------:R-:W-:-:S03]  /*bc60*/  FMNMX.FTZ R3, R207, R3, !PT ;  /* 0x00000003cf037209 */ /* 0x000fc60007810000 */
[----:B------:R-:W-:Y:S01]  /*bc70*/  LDSM.16.MT88.4 R28, [R214+0x8800] ;  /* 0x00880000d61c783b */ /* 0x000fe20000004200 */
[----:B------:R-:W-:-:S03]  /*bc80*/  FMNMX.FTZ R3, R195, R3, !PT ;  /* 0x00000003c3037209 */ /* 0x000fc60007810000 */
[----:B------:R-:W-:Y:S01]  /*bc90*/  STL [R1+0xd8], R212 ;  /* 0x0000d8d401007387 */ /* 0x000fe20000100800 */
        /* <DEDUP_REMOVED lines=41> */
[----:B------:R-:W3:Y:S01]  /*bf30*/  SHFL.BFLY PT, R71, R3, 0x2, 0x1f ;  /* 0x0c401f0003477f89 */ /* 0x000ee200000e0000 */
        /* <DEDUP_REMOVED lines=15> */
[----:B------:R-:W3:Y:S01]  /*c030*/  SHFL.BFLY PT, R7, R71, 0x1, 0x1f ;  /* 0x0c201f0047077f89 */ /* 0x000ee200000e0000 */
        /* <DEDUP_REMOVED lines=22> */
[----:B---3--:R-:W-:Y:S02]  /*c1a0*/  FMNMX.FTZ R71, R71, R7, !PT ;  /* 0x0000000747477209 */ /* 0x008fe40007810000 */
[----:B------:R-:W-:Y:S02]  /*c1b0*/  FMNMX.FTZ R5, R180, R5, !PT ;  /* 0x00000005b4057209 */ /* 0x000fe40007810000 */
[----:B------:R-:W-:Y:S01]  /*c1c0*/  FMNMX.FTZ R3, R203, R6, !PT ;  /* 0x00000006cb037209 */ /* 0x000fe20007810000 */
[----:B------:R-:W-:Y:S01]  /*c1d0*/  FMUL.FTZ R7, R71, UR25 ;  /* 0x0000001947077c20 */ /* 0x000fe20008410000 */
[----:B------:R-:W-:-:S02]  /*c1e0*/  FMNMX.FTZ R70, R124, R70, !PT ;  /* 0x000000467c467209 */ /* 0x000fc40007810000 */
[----:B------:R-:W-:Y:S02]  /*c1f0*/  FMNMX.FTZ R5, R171, R5, !PT ;  /* 0x00000005ab057209 */ /* 0x000fe40007810000 */
[----:B------:R-:W-:Y:S01]  /*c200*/  FSETP.NEU.FTZ.AND P0, PT, R71, -INF , PT ;  /* 0xff8000004700780b */ /* 0x000fe20003f1d000 */
[----:B-1----:R-:W1:Y:S01]  /*c210*/  SHFL.BFLY PT, R8, R70, 0x2, 0x1f ;  /* 0x0c401f0046087f89 */ /* 0x002e6200000e0000 */
[----:B------:R-:W-:Y:S02]  /*c220*/  FMNMX.FTZ R3, R189, R3, !PT ;  /* 0x00000003bd037209 */ /* 0x000fe40007810000 */
[----:B------:R-:W-:Y:S02]  /*c230*/  FMNMX.FTZ R5, R162, R5, !PT ;  /* 0x00000005a2057209 */ /* 0x000fe40007810000 */
[----:B------:R-:W-:Y:S02]  /*c240*/  FSEL R7, R7, RZ, P0 ;  /* 0x000000ff07077208 */ /* 0x000fe40000000000 */
[----:B------:R-:W-:-:S02]  /*c250*/  FMNMX.FTZ R3, R177, R3, !PT ;  /* 0x00000003b1037209 */ /* 0x000fc40007810000 */
        /* <DEDUP_REMOVED lines=20> */
[----:B------:R-:W1:Y:S01]  /*c3a0*/  SHFL.BFLY PT, R9, R70, 0x1, 0x1f ;  /* 0x0c201f0046097f89 */ /* 0x000e6200000e0000 */
[----:B------:R-:W-:Y:S01]  /*c3b0*/  MUFU.EX2 R235, R8 ;  /* 0x0000000800eb7308 */ /* 0x000fe20000000800 */
[--C-:B---3--:R-:W-:Y:S01]  /*c3c0*/  FFMA.FTZ R6, R62, UR25, -R7.reuse ;  /* 0x000000193e067c23 */ /* 0x108fe20008010807 */
[--C-:B------:R-:W-:Y:S01]  /*c3d0*/  FFMA.FTZ R142, R142, UR25, -R7.reuse ;  /* 0x000000198e8e7c23 */ /* 0x100fe20008010807 */
[----:B------:R-:W-:-:S05]  /*c3e0*/  FFMA.FTZ R148, R148, UR25, -R7 ;  /* 0x0000001994947c23 */ /* 0x000fca0008010807 */
[----:B------:R3:W4:Y:S01]  /*c3f0*/  MUFU.EX2 R10, R6 ;  /* 0x00000006000a7308 */ /* 0x0007220000000800 */
[----:B-1----:R-:W-:Y:S02]  /*c400*/  FMNMX.FTZ R70, R70, R9, !PT ;  /* 0x0000000946467209 */ /* 0x002fe40007810000 */
[----:B---3--:R-:W-:Y:S01]  /*c410*/  FMNMX.FTZ R6, R146, R5, !PT ;  /* 0x0000000592067209 */ /* 0x008fe20007810000 */
[----:B----4-:R-:W-:Y:S01]  /*c420*/  IMAD.MOV.U32 R2, RZ, RZ, R10 ;  /* 0x000000ffff027224 */ /* 0x010fe200078e000a */
[----:B------:R-:W-:Y:S01]  /*c430*/  FMNMX.FTZ R5, R176, R3, !PT ;  /* 0x00000003b0057209 */ /* 0x000fe20007810000 */
[----:B------:R-:W-:Y:S01]  /*c440*/  FFMA.FTZ R3, R61, UR25, -R7 ;  /* 0x000000193d037c23 */ /* 0x000fe20008010807 */
[----:B------:R-:W-:Y:S02]  /*c450*/  FMNMX.FTZ R6, R145, R6, !PT ;  /* 0x0000000691067209 */ /* 0x000fe40007810000 */
[----:B------:R-:W-:Y:S01]  /*c460*/  FMNMX.FTZ R5, R252, R5, !PT ;  /* 0x00000005fc057209 */ /* 0x000fe20007810000 */
[----:B------:R1:W3:Y:S01]  /*c470*/  MUFU.EX2 R113, R3 ;  /* 0x0000000300717308 */ /* 0x0002e20000000800 */
[----:B------:R-:W-:-:S02]  /*c480*/  FMNMX.FTZ R6, R149, R6, !PT ;  /* 0x0000000695067209 */ /* 0x000fc40007810000 */
[----:B------:R-:W-:Y:S02]  /*c490*/  FSETP.NEU.FTZ.AND P0, PT, R70, -INF , PT ;  /* 0xff8000004600780b */ /* 0x000fe40003f1d000 */
        /* <DEDUP_REMOVED lines=20> */
[--C-:B------:R-:W-:Y:S01]  /*c5e0*/  FFMA.FTZ R154, R154, UR25, -R6.reuse ;  /* 0x000000199a9a7c23 */ /* 0x100fe20008010806 */
[--C-:B------:R-:W-:Y:S01]  /*c5f0*/  FFMA.FTZ R155, R155, UR25, -R6.reuse ;  /* 0x000000199b9b7c23 */ /* 0x100fe20008010806 */
[--C-:B------:R-:W-:Y:S01]  /*c600*/  FFMA.FTZ R156, R156, UR25, -R6.reuse ;  /* 0x000000199c9c7c23 */ /* 0x100fe20008010806 */
[--C-:B------:R-:W-:Y:S01]  /*c610*/  FFMA.FTZ R168, R168, UR25, -R6.reuse ;  /* 0x00000019a8a87c23 */ /* 0x100fe20008010806 */
[----:B-1----:R-:W-:Y:S01]  /*c620*/  FFMA.FTZ R3, R43, UR25, -R7 ;  /* 0x000000192b037c23 */ /* 0x002fe20008010807 */
[----:B------:R-:W-:-:S03]  /*c630*/  FFMA.FTZ R169, R169, UR25, -R6 ;  /* 0x00000019a9a97c23 */ /* 0x000fc60008010806 */
        /* <DEDUP_REMOVED lines=10> */
[----:B------:R-:W-:Y:S01]  /*c6e0*/  FMNMX.FTZ R3, R152, R3, !PT ;  /* 0x0000000398037209 */ /* 0x000fe20007810000 */
[----:B-1----:R-:W-:-:S03]  /*c6f0*/  FFMA.FTZ R5, R68, UR25, -R6 ;  /* 0x0000001944057c23 */ /* 0x002fc60008010806 */
[----:B------:R-:W-:Y:S01]  /*c700*/  FMNMX.FTZ R68, R164, R3, !PT ;  /* 0x00000003a4447209 */ /* 0x000fe20007810000 */
[----:B------:R-:W-:Y:S01]  /*c710*/  FFMA.FTZ R3, R72, UR25, -R6 ;  /* 0x0000001948037c23 */ /* 0x000fe20008010806 */
[----:B--2---:R-:W-:Y:S01]  /*c720*/  F2FP.BF16.F32.PACK_AB R14, R227, R232 ;  /* 0x000000e8e30e723e */ /* 0x004fe200000010ff */
[----:B------:R-:W1:Y:S01]  /*c730*/  MUFU.EX2 R11, R5 ;  /* 0x00000005000b7308 */ /* 0x000e620000000800 */
[----:B------:R-:W-:-:S04]  /*c740*/  FMNMX.FTZ R68, R165, R68, !PT ;  /* 0x00000044a5447209 */ /* 0x000fc80007810000 */
[----:B------:R-:W-:-:S03]  /*c750*/  FMNMX.FTZ R68, R166, R68, !PT ;  /* 0x00000044a6447209 */ /* 0x000fc60007810000 */
[----:B------:R2:W3:Y:S01]  /*c760*/  MUFU.EX2 R110, R3 ;  /* 0x00000003006e7308 */ /* 0x0004e20000000800 */
[----:B------:R-:W-:-:S05]  /*c770*/  FMNMX.FTZ R68, R167, R68, !PT ;  /* 0x00000044a7447209 */ /* 0x000fca0007810000 */
[----:B------:R-:W4:Y:S01]  /*c780*/  SHFL.BFLY PT, R8, R68, 0x2, 0x1f ;  /* 0x0c401f0044087f89 */ /* 0x000f2200000e0000 */
[----:B-1----:R-:W-:-:S03]  /*c790*/  MOV R4, R11 ;  /* 0x0000000b00047202 */ /* 0x002fc60000000f00 */
[----:B------:R-:W1:Y:S01]  /*c7a0*/  SHFL.BFLY PT, R5, R69, 0x1, 0x1f ;  /* 0x0c201f0045057f89 */ /* 0x000e6200000e0000 */
[----:B--2---:R-:W-:Y:S01]  /*c7b0*/  FFMA.FTZ R3, R66, UR25, -R6 ;  /* 0x0000001942037c23 */ /* 0x004fe20008010806 */
[----:B---3--:R-:W-:-:S03]  /*c7c0*/  F2FP.BF16.F32.PACK_AB R21, R110, R4 ;  /* 0x000000046e15723e */ /* 0x008fc600000010ff */
[----:B------:R2:W-:Y:S01]  /*c7d0*/  MUFU.EX2 R109, R3 ;  /* 0x00000003006d7308 */ /* 0x0005e20000000800 */
[----:B----4-:R-:W-:Y:S02]  /*c7e0*/  FMNMX.FTZ R68, R68, R8, !PT ;  /* 0x0000000844447209 */ /* 0x010fe40007810000 */
[----:B-1----:R-:W-:-:S03]  /*c7f0*/  FMNMX.FTZ R69, R69, R5, !PT ;  /* 0x0000000545457209 */ /* 0x002fc60007810000 */
[----:B------:R-:W1:Y:S01]  /*c800*/  SHFL.BFLY PT, R8, R68, 0x1, 0x1f ;  /* 0x0c201f0044087f89 */ /* 0x000e6200000e0000 */
[----:B--2---:R-:W-:Y:S01]  /*c810*/  FFMA.FTZ R3, R59, UR25, -R6 ;  /* 0x000000193b037c23 */ /* 0x004fe20008010806 */
[C---:B------:R-:W-:Y:S01]  /*c820*/  FMUL.FTZ R5, R69.reuse, UR25 ;  /* 0x0000001945057c20 */ /* 0x040fe20008410000 */
[----:B------:R-:W-:Y:S02]  /*c830*/  FSETP.NEU.FTZ.AND P0, PT, R69, -INF , PT ;  /* 0xff8000004500780b */ /* 0x000fe40003f1d000 */
[----:B------:R2:W3:Y:S02]  /*c840*/  MUFU.EX2 R108, R3 ;  /* 0x00000003006c7308 */ /* 0x0004e40000000800 */
[----:B------:R-:W-:-:S05]  /*c850*/  FSEL R5, R5, RZ, P0 ;  /* 0x000000ff05057208 */ /* 0x000fca0000000000 */
        /* <DEDUP_REMOVED lines=8> */
[----:B--2---:R-:W-:Y:S01]  /*c8e0*/  FFMA.FTZ R3, R47, UR25, -R6 ;  /* 0x000000192f037c23 */ /* 0x004fe20008010806 */
[----:B-1----:R-:W-:Y:S01]  /*c8f0*/  FMNMX.FTZ R68, R68, R8, !PT ;  /* 0x0000000844447209 */ /* 0x002fe20007810000 */
[----:B------:R-:W-:Y:S01]  /*c900*/  FFMA.FTZ R8, R41, UR25, -R5 ;  /* 0x0000001929087c23 */ /* 0x000fe20008010805 */
[----:B---3--:R-:W-:Y:S01]  /*c910*/  F2FP.BF16.F32.PACK_AB R23, R108, R109 ;  /* 0x0000006d6c17723e */ /* 0x008fe200000010ff */
[----:B------:R1:W-:Y:S01]  /*c920*/  MUFU.EX2 R99, R3 ;  /* 0x0000000300637308 */ /* 0x0003e20000000800 */
[----:B------:R-:W-:-:S07]  /*c930*/  FSETP.NEU.FTZ.AND P0, PT, R68, -INF , PT ;  /* 0xff8000004400780b */ /* 0x000fce0003f1d000 */
[----:B------:R2:W-:Y:S01]  /*c940*/  MUFU.EX2 R229, R8 ;  /* 0x0000000800e57308 */ /* 0x0005e20000000800 */
[----:B-1----:R-:W-:Y:S02]  /*c950*/  FFMA.FTZ R3, R42, UR25, -R6 ;  /* 0x000000192a037c23 */ /* 0x002fe40008010806 */
[----:B------:R-:W-:Y:S05]  /*c960*/  LDSM.16.MT88.4 R40, [R215+0x8000] ;  /* 0x00800000d728783b */ /* 0x000fea0000004200 */
        /* <DEDUP_REMOVED lines=18> */
[--C-:B-1----:R-:W-:Y:S02]  /*ca90*/  FFMA.FTZ R3, R60, UR25, -R5.reuse ;  /* 0x000000193c037c23 */ /* 0x102fe40008010805 */
[----:B------:R-:W-:Y:S04]  /*caa0*/  HMMA.16816.F32.BF16 R60, R20, R32, RZ ;  /* 0x00000020143c723c */ /* 0x000fe800000418ff */
        /* <DEDUP_REMOVED lines=19> */
[--C-:B------:R-:W-:Y:S01]  /*cbe0*/  FFMA.FTZ R166, R166, UR25, -R3.reuse ;  /* 0x00000019a6a67c23 */ /* 0x100fe20008010803 */
[----:B------:R-:W-:-:S07]  /*cbf0*/  FFMA.FTZ R167, R167, UR25, -R3 ;  /* 0x00000019a7a77c23 */ /* 0x000fce0008010803 */
[----:B------:R-:W-:Y:S01]  /*cc00*/  HMMA.16816.F32.BF16 R104, R12, R36, R80 ;  /* 0x000000240c68723c */ /* 0x000fe20000041850 */
[----:B-1----:R-:W-:-:S04]  /*cc10*/  FFMA.FTZ R0, R76, UR25, -R3 ;  /* 0x000000194c007c23 */ /* 0x002fc80008010803 */
        /* <DEDUP_REMOVED lines=27> */
[----:B------:R-:W-:Y:S01]  /*cdd0*/  HMMA.16816.F32.BF16 R60, R16, R34, RZ ;  /* 0x00000022103c723c */ /* 0x000fe200000418ff */
[----:B------:R1:W-:Y:S05]  /*cde0*/  MUFU.EX2 R223, R0 ;  /* 0x0000000000df7308 */ /* 0x0003ea0000000800 */
[----:B------:R-:W-:Y:S06]  /*cdf0*/  HMMA.16816.F32.BF16 R92, R8, R52, R56 ;  /* 0x00000034085c723c */ /* 0x000fec0000041838 */
[----:B------:R-:W-:Y:S01]  /*ce00*/  HMMA.16816.F32.BF16 R56, R16, R40, RZ ;  /* 0x000000281038723c */ /* 0x000fe200000418ff */
[----:B------:R-:W-:Y:S01]  /*ce10*/  IMAD.MOV.U32 R52, RZ, RZ, R110 ;  /* 0x000000ffff347224 */ /* 0x000fe200078e006e */
[----:B------:R-:W-:Y:S01]  /*ce20*/  MOV R53, R109 ;  /* 0x0000006d00357202 */ /* 0x000fe20000000f00 */
[----:B-1----:R-:W-:-:S03]  /*ce30*/  FFMA.FTZ R0, R207, UR25, -R7 ;  /* 0x00000019cf007c23 */ /* 0x002fc60008010807 */
[----:B------:R-:W-:Y:S01]  /*ce40*/  HMMA.16816.F32.BF16 R100, R8, R36, R76 ;  /* 0x000000240864723c */ /* 0x000fe2000004184c */
[----:B------:R-:W-:Y:S01]  /*ce50*/  MOV R40, R97 ;  /* 0x0000006100287202 */ /* 0x000fe20000000f00 */
[----:B------:R1:W2:Y:S01]  /*ce60*/  MUFU.EX2 R222, R0 ;  /* 0x0000000000de7308 */ /* 0x0002a20000000800 */
[----:B------:R-:W-:-:S03]  /*ce70*/  MOV R41, R85 ;  /* 0x0000005500297202 */ /* 0x000fc60000000f00 */
[----:B------:R-:W-:Y:S01]  /*ce80*/  HMMA.16816.F32.BF16 R32, R20, R34, RZ ;  /* 0x000000221420723c */ /* 0x000fe200000418ff */
[----:B------:R-:W-:Y:S01]  /*ce90*/  MOV R76, R113 ;  /* 0x00000071004c7202 */ /* 0x000fe20000000f00 */
[----:B------:R-:W-:Y:S01]  /*cea0*/  IMAD.MOV.U32 R77, RZ, RZ, R112 ;  /* 0x000000ffff4d7224 */ /* 0x000fe200078e0070 */
[----:B------:R-:W-:Y:S01]  /*ceb0*/  MOV R78, R111 ;  /* 0x0000006f004e7202 */ /* 0x000fe20000000f00 */
[----:B------:R-:W-:Y:S01]  /*cec0*/  IMAD.MOV.U32 R37, RZ, RZ, R108 ;  /* 0x000000ffff257224 */ /* 0x000fe200078e006c */
[----:B------:R-:W-:Y:S01]  /*ced0*/  MOV R36, R99 ;  /* 0x0000006300247202 */ /* 0x000fe20000000f00 */
[----:B------:R-:W-:Y:S01]  /*cee0*/  HMMA.16816.F32.BF16 R112, R12, R28, R72 ;  /* 0x0000001c0c70723c */ /* 0x000fe20000041848 */
[----:B------:R-:W-:-:S05]  /*cef0*/  IMAD.MOV.U32 R79, RZ, RZ, R98 ;  /* 0x000000ffff4f7224 */ /* 0x000fca00078e0062 */
[----:B------:R-:W-:Y:S01]  /*cf00*/  HMMA.16816.F32.BF16 R116, R8, R24, R56 ;  /* 0x000000180874723c */ /* 0x000fe20000041838 */
[----:B------:R-:W-:Y:S02]  /*cf10*/  IMAD.MOV.U32 R73, RZ, RZ, R86 ;  /* 0x000000ffff497224 */ /* 0x000fe400078e0056 */
[----:B-1----:R-:W-:Y:S01]  /*cf20*/  FFMA.FTZ R0, R195, UR25, -R7 ;  /* 0x00000019c3007c23 */ /* 0x002fe20008010807 */
[----:B------:R-:W-:Y:S01]  /*cf30*/  IMAD.MOV.U32 R75, RZ, RZ, R96 ;  /* 0x000000ffff4b7224 */ /* 0x000fe200078e0060 */
[----:B------:R-:W-:Y:S01]  /*cf40*/  MOV R74, R87 ;  /* 0x00000057004a7202 */ /* 0x000fe20000000f00 */
[----:B------:R-:W-:Y:S01]  /*cf50*/  IMAD.MOV.U32 R72, RZ, RZ, R84 ;  /* 0x000000ffff487224 */ /* 0x000fe200078e0054 */
[----:B------:R-:W-:Y:S01]  /*cf60*/  HMMA.16816.F32.BF16 R56, R16, R50, RZ ;  /* 0x000000321038723c */ /* 0x000fe200000418ff */
[----:B------:R1:W-:Y:S01]  /*cf70*/  MUFU.EX2 R219, R0 ;  /* 0x0000000000db7308 */ /* 0x0003e20000000800 */
[----:B------:R-:W-:Y:S01]  /*cf80*/  MOV R24, R76 ;  /* 0x0000004c00187202 */ /* 0x000fe20000000f00 */
[----:B------:R-:W-:-:S03]  /*cf90*/  IMAD.MOV.U32 R25, RZ, RZ, R77 ;  /* 0x000000ffff197224 */ /* 0x000fc600078e004d */
[----:B------:R-:W-:Y:S01]  /*cfa0*/  HMMA.16816.F32.BF16 R108, R8, R28, R64 ;  /* 0x0000001c086c723c */ /* 0x000fe20000041840 */
[----:B------:R-:W-:-:S05]  /*cfb0*/  IMAD.MOV.U32 R207, RZ, RZ, R24 ;  /* 0x000000ffffcf7224 */ /* 0x000fca00078e0018 */
[----:B------:R-:W-:Y:S01]  /*cfc0*/  HMMA.16816.F32.BF16 R48, R20, R50, RZ ;  /* 0x000000321430723c */ /* 0x000fe200000418ff */
[----:B------:R-:W-:Y:S01]  /*cfd0*/  IMAD.MOV.U32 R65, RZ, RZ, R73 ;  /* 0x000000ffff417224 */ /* 0x000fe200078e0049 */
[----:B------:R-:W-:Y:S01]  /*cfe0*/  MOV R66, R74 ;  /* 0x0000004a00427202 */ /* 0x000fe20000000f00 */
[----:B------:R-:W-:Y:S01]  /*cff0*/  IMAD.MOV.U32 R73, RZ, RZ, R37 ;  /* 0x000000ffff497224 */ /* 0x000fe200078e0025 */
[----:B------:R-:W-:Y:S01]  /*d000*/  MOV R74, R217 ;  /* 0x000000d9004a7202 */ /* 0x000fe20000000f00 */
[----:B------:R-:W-:Y:S02]  /*d010*/  IMAD.MOV.U32 R37, RZ, RZ, R221 ;  /* 0x000000ffff257224 */ /* 0x000fe400078e00dd */
[----:B-1----:R-:W-:Y:S01]  /*d020*/  FFMA.FTZ R0, R183, UR25, -R7 ;  /* 0x00000019b7007c23 */ /* 0x002fe20008010807 */
[----:B------:R-:W-:Y:S01]  /*d030*/  IMAD.MOV.U32 R67, RZ, RZ, R75 ;  /* 0x000000ffff437224 */ /* 0x000fe200078e004b */
[----:B------:R-:W-:Y:S01]  /*d040*/  HMMA.16816.F32.BF16 R60, R8, R54, R60 ;  /* 0x00000036083c723c */ /* 0x000fe2000004183c */
[----:B------:R-:W-:Y:S01]  /*d050*/  IMAD.MOV.U32 R75, RZ, RZ, R218 ;  /* 0x000000ffff4b7224 */ /* 0x000fe200078e00da */
[----:B------:R1:W-:Y:S01]  /*d060*/  MUFU.EX2 R212, R0 ;  /* 0x0000000000d47308 */ /* 0x0003e20000000800 */
[----:B------:R-:W-:-:S02]  /*d070*/  MOV R28, R78 ;  /* 0x0000004e001c7202 */ /* 0x000fc40000000f00 */
[----:B------:R-:W-:Y:S01]  /*d080*/  MOV R29, R40 ;  /* 0x00000028001d7202 */ /* 0x000fe20000000f00 */
[----:B------:R-:W-:Y:S06]  /*d090*/  HMMA.16816.F32.BF16 R80, R8, R38, R56 ;  /* 0x000000260850723c */ /* 0x000fec0000041838 */
[C---:B------:R-:W-:Y:S06]  /*d0a0*/  HMMA.16816.F32.BF16 R56, R16.reuse, R46, RZ ;  /* 0x0000002e1038723c */ /* 0x040fec00000418ff */
[----:B------:R-:W-:Y:S01]  /*d0b0*/  HMMA.16816.F32.BF16 R16, R16, R42, RZ ;  /* 0x0000002a1010723c */ /* 0x000fe200000418ff */
[----:B-1----:R-:W-:Y:S01]  /*d0c0*/  FFMA.FTZ R0, R231, UR25, -R6 ;  /* 0x00000019e7007c23 */ /* 0x002fe20008010806 */
[----:B------:R-:W-:-:S03]  /*d0d0*/  IMAD.MOV.U32 R231, RZ, RZ, R53 ;  /* 0x000000ffffe77224 */ /* 0x000fc600078e0035 */
[----:B------:R1:W-:Y:S01]  /*d0e0*/  MUFU.EX2 R195, R0 ;  /* 0x0000000000c37308 */ /* 0x0003e20000000800 */
[C---:B------:R-:W-:Y:S06]  /*d0f0*/  HMMA.16816.F32.BF16 R44, R20.reuse, R46, RZ ;  /* 0x0000002e142c723c */ /* 0x040fec00000418ff */
[----:B------:R-:W-:Y:S06]  /*d100*/  HMMA.16816.F32.BF16 R20, R20, R42, RZ ;  /* 0x0000002a1414723c */ /* 0x000fec00000418ff */
[----:B------:R-:W-:Y:S01]  /*d110*/  HMMA.16816.F32.BF16 R84, R8, R30, R56 ;  /* 0x0000001e0854723c */ /* 0x000fe20000041838 */
[----:B-1----:R-:W-:Y:S01]  /*d120*/  FFMA.FTZ R0, R198, UR25, -R6 ;  /* 0x00000019c6007c23 */ /* 0x002fe20008010806 */
[----:B------:R-:W-:-:S04]  /*d130*/  MOV R198, R72 ;  /* 0x0000004800c67202 */ /* 0x000fc80000000f00 */
[----:B------:R-:W-:Y:S01]  /*d140*/  HMMA.16816.F32.BF16 R96, R8, R26, R16 ;  /* 0x0000001a0860723c */ /* 0x000fe20000041810 */
[----:B------:R-:W-:Y:S01]  /*d150*/  MOV R72, R36 ;  /* 0x0000002400487202 */ /* 0x000fe20000000f00 */
[----:B------:R1:W3:Y:S01]  /*d160*/  MUFU.EX2 R221, R0 ;  /* 0x0000000000dd7308 */ /* 0x0002e20000000800 */
[----:B------:R-:W-:Y:S01]  /*d170*/  MOV R36, R220 ;  /* 0x000000dc00247202 */ /* 0x000fe20000000f00 */
[----:B------:R-:W4:Y:S01]  /*d180*/  LDSM.16.MT88.4 R16, [R213+0x9000] ;  /* 0x00900000d510783b */ /* 0x000f220000004200 */
[----:B------:R-:W-:Y:S01]  /*d190*/  MOV R59, R73 ;  /* 0x00000049003b7202 */ /* 0x000fe20000000f00 */
[C---:B------:R-:W-:Y:S06]  /*d1a0*/  HMMA.16816.F32.BF16 R32, R12.reuse, R54, R32 ;  /* 0x000000360c20723c */ /* 0x040fec0000041820 */
[----:B------:R-:W-:Y:S01]  /*d1b0*/  HMMA.16816.F32.BF16 R20, R12, R26, R20 ;  /* 0x0000001a0c14723c */ /* 0x000fe20000041814 */
[----:B------:R-:W-:Y:S01]  /*d1c0*/  MOV R54, R36 ;  /* 0x0000002400367202 */ /* 0x000fe20000000f00 */
[----:B------:R-:W-:-:S02]  /*d1d0*/  IMAD.MOV.U32 R55, RZ, RZ, R37 ;  /* 0x000000ffff377224 */ /* 0x000fc400078e0025 */
[----:B------:R-:W-:Y:S02]  /*d1e0*/  IMAD.MOV.U32 R37, RZ, RZ, R79 ;  /* 0x000000ffff257224 */ /* 0x000fe400078e004f */
[----:B------:R-:W-:Y:S01]  /*d1f0*/  HMMA.16816.F32.BF16 R48, R12, R38, R48 ;  /* 0x000000260c30723c */ /* 0x000fe20000041830 */
[----:B-1----:R-:W-:Y:S01]  /*d200*/  FFMA.FTZ R0, R186, UR25, -R6 ;  /* 0x00000019ba007c23 */ /* 0x002fe20008010806 */
[----:B------:R-:W-:-:S03]  /*d210*/  IMAD.MOV.U32 R36, RZ, RZ, R41 ;  /* 0x000000ffff247224 */ /* 0x000fc600078e0029 */
[----:B------:R1:W-:Y:S01]  /*d220*/  MUFU.EX2 R218, R0 ;  /* 0x0000000000da7308 */ /* 0x0003e20000000800 */
[----:B------:R-:W-:Y:S01]  /*d230*/  HMMA.16816.F32.BF16 R44, R12, R30, R44 ;  /* 0x0000001e0c2c723c */ /* 0x000fe2000004182c */
[----:B------:R-:W-:Y:S01]  /*d240*/  MOV R38, R74 ;  /* 0x0000004a00267202 */ /* 0x000fe20000000f00 */
[----:B------:R-:W-:-:S05]  /*d250*/  IMAD.MOV.U32 R39, RZ, RZ, R75 ;  /* 0x000000ffff277224 */ /* 0x000fca00078e004b */
[----:B--2---:R-:W-:Y:S02]  /*d260*/  F2FP.BF16.F32.PACK_AB R12, R222, R223 ;  /* 0x000000dfde0c723e */ /* 0x004fe400000010ff */
[----:B---3--:R-:W-:Y:S02]  /*d270*/  F2FP.BF16.F32.PACK_AB R13, R221, R195 ;  /* 0x000000c3dd0d723e */ /* 0x008fe400000010ff */
[----:B------:R-:W-:Y:S01]  /*d280*/  F2FP.BF16.F32.PACK_AB R14, R212, R219 ;  /* 0x000000dbd40e723e */ /* 0x000fe200000010ff */
[----:B-1----:R-:W-:Y:S01]  /*d290*/  FFMA.FTZ R0, R174, UR25, -R6 ;  /* 0x00000019ae007c23 */ /* 0x002fe20008010806 */
[----:B------:R-:W-:-:S03]  /*d2a0*/  IMAD.MOV.U32 R174, RZ, RZ, R54 ;  /* 0x000000ffffae7224 */ /* 0x000fc600078e0036 */
        /* <DEDUP_REMOVED lines=16> */
[----:B-1----:R-:W-:Y:S01]  /*d3b0*/  FFMA.FTZ R0, R203, UR25, -R3 ;  /* 0x00000019cb007c23 */ /* 0x002fe20008010803 */
[----:B------:R-:W-:-:S05]  /*d3c0*/  IMAD.MOV.U32 R203, RZ, RZ, R72 ;  /* 0x000000ffffcb7224 */ /* 0x000fca00078e0048 */
[----:B------:R1:W2:Y:S02]  /*d3d0*/  MUFU.EX2 R187, R0 ;  /* 0x0000000000bb7308 */ /* 0x0002a40000000800 */
[----:B-1----:R-:W-:Y:S01]  /*d3e0*/  FFMA.FTZ R0, R189, UR25, -R3 ;  /* 0x00000019bd007c23 */ /* 0x002fe20008010803 */
[----:B--2---:R-:W-:-:S05]  /*d3f0*/  F2FP.BF16.F32.PACK_AB R9, R187, R183 ;  /* 0x000000b7bb09723e */ /* 0x004fca00000010ff */
[----:B------:R1:W-:Y:S02]  /*d400*/  MUFU.EX2 R189, R0 ;  /* 0x0000000000bd7308 */ /* 0x0003e40000000800 */
[----:B-1----:R-:W-:Y:S01]  /*d410*/  FFMA.FTZ R0, R177, UR25, -R3 ;  /* 0x00000019b1007c23 */ /* 0x002fe20008010803 */
[----:B------:R-:W-:Y:S01]  /*d420*/  IMAD.MOV.U32 R177, RZ, RZ, R8 ;  /* 0x000000ffffb17224 */ /* 0x000fe200078e0008 */
[----:B------:R-:W-:-:S04]  /*d430*/  F2FP.BF16.F32.PACK_AB R8, R220, R186 ;  /* 0x000000badc08723e */ /* 0x000fc800000010ff */
[----:B------:R-:W1:Y:S01]  /*d440*/  MUFU.EX2 R0, R0 ;  /* 0x0000000000007308 */ /* 0x000e620000000800 */
[----:B------:R-:W-:-:S07]  /*d450*/  F2FP.BF16.F32.PACK_AB R15, R177, R218 ;  /* 0x000000dab10f723e */ /* 0x000fce00000010ff */
[C---:B----4-:R-:W-:Y:S06]  /*d460*/  HMMA.16816.F32.BF16 R72, R12.reuse, R16, R88 ;  /* 0x000000100c48723c */ /* 0x050fec0000041858 */
[----:B------:R-:W-:Y:S01]  /*d470*/  HMMA.16816.F32.BF16 R40, R12, R18, R32 ;  /* 0x000000120c28723c */ /* 0x000fe20000041820 */
[----:B-1----:R-:W-:-:S07]  /*d480*/  F2FP.BF16.F32.PACK_AB R11, R0, R189 ;  /* 0x000000bd000b723e */ /* 0x002fce00000010ff */
[C---:B------:R-:W-:Y:S06]  /*d490*/  HMMA.16816.F32.BF16 R76, R8.reuse, R16, R92 ;  /* 0x00000010084c723c */ /* 0x040fec000004185c */
[----:B------:R-:W-:Y:S01]  /*d4a0*/  HMMA.16816.F32.BF16 R64, R8, R18, R60 ;  /* 0x000000120840723c */ /* 0x000fe2000004183c */
[----:B------:R-:W1:Y:S05]  /*d4b0*/  LDSM.16.MT88.4 R16, [R216+0x9000] ;  /* 0x00900000d810783b */ /* 0x000e6a0000004200 */
[C---:B-1----:R-:W-:Y:S06]  /*d4c0*/  HMMA.16816.F32.BF16 R60, R12.reuse, R16, R104 ;  /* 0x000000100c3c723c */ /* 0x042fec0000041868 */
[----:B------:R-:W-:Y:S01]  /*d4d0*/  HMMA.16816.F32.BF16 R48, R12, R18, R48 ;  /* 0x000000120c30723c */ /* 0x000fe20000041830 */
[----:B------:R-:W-:Y:S01]  /*d4e0*/  MOV R104, R59 ;  /* 0x0000003b00687202 */ /* 0x000fe20000000f00 */
[----:B------:R-:W-:Y:S01]  /*d4f0*/  IMAD.MOV.U32 R105, RZ, RZ, R0 ;  /* 0x000000ffff697224 */ /* 0x000fe200078e0000 */
[----:B------:R-:W-:Y:S01]  /*d500*/  MOV R107, R39 ;  /* 0x00000027006b7202 */ /* 0x000fe20000000f00 */
[----:B------:R-:W-:Y:S01]  /*d510*/  FFMA.FTZ R0, R251, UR25, -R7 ;  /* 0x00000019fb007c23 */ /* 0x000fe20008010807 */
[----:B------:R-:W-:Y:S01]  /*d520*/  MOV R106, R26 ;  /* 0x0000001a006a7202 */ /* 0x000fe20000000f00 */
[C---:B------:R-:W-:Y:S07]  /*d530*/  HMMA.16816.F32.BF16 R56, R8.reuse, R16, R100 ;  /* 0x000000100838723c */ /* 0x040fee0000041864 */
[----:B------:R-:W-:Y:S01]  /*d540*/  MOV R102, R52 ;  /* 0x0000003400667202 */ /* 0x000fe20000000f00 */
[----:B------:R-:W-:Y:S01]  /*d550*/  IMAD.MOV.U32 R103, RZ, RZ, R38 ;  /* 0x000000ffff677224 */ /* 0x000fe200078e0026 */
[----:B------:R-:W-:Y:S01]  /*d560*/  HMMA.16816.F32.BF16 R52, R8, R18, R80 ;  /* 0x000000120834723c */ /* 0x000fe20000041850 */
[----:B------:R-:W1:Y:S01]  /*d570*/  LDSM.16.MT88.4 R16, [R214+0x9000] ;  /* 0x00900000d610783b */ /* 0x000e620000004200 */
[----:B------:R-:W-:Y:S01]  /*d580*/  IMAD.MOV.U32 R101, RZ, RZ, R28 ;  /* 0x000000ffff657224 */ /* 0x000fe200078e001c */
[----:B------:R2:W3:Y:S01]  /*d590*/  MUFU.EX2 R80, R0 ;  /* 0x0000000000507308 */ /* 0x0004e20000000800 */
[----:B------:R-:W-:-:S03]  /*d5a0*/  MOV R100, R25 ;  /* 0x0000001900647202 */ /* 0x000fc60000000f00 */
[----:B------:R-:W-:Y:S01]  /*d5b0*/  MOV R83, R29 ;  /* 0x0000001d00537202 */ /* 0x000fe20000000f00 */
[----:B------:R-:W-:Y:S01]  /*d5c0*/  IMAD.MOV.U32 R82, RZ, RZ, R36 ;  /* 0x000000ffff527224 */ /* 0x000fe200078e0024 */
[----:B------:R-:W-:Y:S01]  /*d5d0*/  MOV R81, R37 ;  /* 0x0000002500517202 */ /* 0x000fe20000000f00 */
[----:B--2---:R-:W-:Y:S01]  /*d5e0*/  FFMA.FTZ R0, R205, UR25, -R7 ;  /* 0x00000019cd007c23 */ /* 0x004fe20008010807 */
[-C--:B-1----:R-:W-:Y:S03]  /*d5f0*/  HMMA.16816.F32.BF16 R36, R12, R16.reuse, R112 ;  /* 0x000000100c24723c */ /* 0x082fe60000041870 */
[----:B------:R1:W-:Y:S03]  /*d600*/  MUFU.EX2 R112, R0 ;  /* 0x0000000000707308 */ /* 0x0003e60000000800 */
[----:B------:R-:W-:Y:S01]  /*d610*/  HMMA.16816.F32.BF16 R32, R8, R16, R108 ;  /* 0x000000100820723c */ /* 0x000fe2000004186c */
[----:B------:R-:W-:-:S02]  /*d620*/  MOV R115, R81 ;  /* 0x0000005100737202 */ /* 0x000fc40000000f00 */
[----:B------:R-:W-:Y:S02]  /*d630*/  MOV R81, R101 ;  /* 0x0000006500517202 */ /* 0x000fe40000000f00 */
[----:B------:R-:W-:Y:S01]  /*d640*/  MOV R101, R103 ;  /* 0x0000006700657202 */ /* 0x000fe20000000f00 */
[-C--:B------:R-:W-:Y:S01]  /*d650*/  HMMA.16816.F32.BF16 R28, R8, R18.reuse, R84 ;  /* 0x00000012081c723c */ /* 0x080fe20000041854 */
[----:B------:R-:W-:Y:S02]  /*d660*/  MOV R103, R105 ;  /* 0x0000006900677202 */ /* 0x000fe40000000f00 */
[----:B------:R-:W-:Y:S02]  /*d670*/  MOV R105, R177 ;  /* 0x000000b100697202 */ /* 0x000fe40000000f00 */
[----:B------:R-:W-:Y:S01]  /*d680*/  MOV R114, R115 ;  /* 0x0000007300727202 */ /* 0x000fe20000000f00 */
[----:B------:R-:W-:Y:S01]  /*d690*/  HMMA.16816.F32.BF16 R44, R12, R18, R44 ;  /* 0x000000120c2c723c */ /* 0x000fe2000004182c */
[----:B------:R-:W2:Y:S01]  /*d6a0*/  LDSM.16.MT88.4 R16, [R215+0x9000] ;  /* 0x00900000d710783b */ /* 0x000ea20000004200 */
[----:B-1----:R-:W-:Y:S01]  /*d6b0*/  FFMA.FTZ R0, R193, UR25, -R7 ;  /* 0x00000019c1007c23 */ /* 0x002fe20008010807 */
[----:B------:R-:W-:-:S03]  /*d6c0*/  MOV R113, R114 ;  /* 0x0000007200717202 */ /* 0x000fc60000000f00 */
[----:B------:R1:W-:Y:S02]  /*d6d0*/  MUFU.EX2 R111, R0 ;  /* 0x00000000006f7308 */ /* 0x0003e40000000800 */
[----:B-1----:R-:W-:Y:S01]  /*d6e0*/  FFMA.FTZ R0, R181, UR25, -R7 ;  /* 0x00000019b5007c23 */ /* 0x002fe20008010807 */
[----:B---3--:R-:W-:Y:S02]  /*d6f0*/  IMAD.MOV.U32 R181, RZ, RZ, R80 ;  /* 0x000000ffffb57224 */ /* 0x008fe400078e0050 */
[----:B------:R-:W-:Y:S02]  /*d700*/  IMAD.MOV.U32 R80, RZ, RZ, R100 ;  /* 0x000000ffff507224 */ /* 0x000fe400078e0064 */
[----:B------:R-:W-:Y:S02]  /*d710*/  IMAD.MOV.U32 R100, RZ, RZ, R102 ;  /* 0x000000ffff647224 */ /* 0x000fe400078e0066 */
[----:B------:R-:W-:Y:S02]  /*d720*/  IMAD.MOV.U32 R102, RZ, RZ, R104 ;  /* 0x000000ffff667224 */ /* 0x000fe400078e0068 */
[----:B------:R-:W-:Y:S01]  /*d730*/  IMAD.MOV.U32 R115, RZ, RZ, R80 ;  /* 0x000000ffff737224 */ /* 0x000fe200078e0050 */
[----:B------:R-:W-:Y:S01]  /*d740*/  MOV R80, R81 ;  /* 0x0000005100507202 */ /* 0x000fe20000000f00 */
[----:B------:R-:W-:-:S02]  /*d750*/  IMAD.MOV.U32 R104, RZ, RZ, R106 ;  /* 0x000000ffff687224 */ /* 0x000fc400078e006a */
[----:B------:R-:W-:Y:S01]  /*d760*/  IMAD.MOV.U32 R106, RZ, RZ, R249 ;  /* 0x000000ffff6a7224 */ /* 0x000fe200078e00f9 */
[----:B------:R-:W-:Y:S01]  /*d770*/  MOV R249, R198 ;  /* 0x000000c600f97202 */ /* 0x000fe20000000f00 */
[----:B------:R-:W-:Y:S01]  /*d780*/  IMAD.MOV.U32 R81, RZ, RZ, R100 ;  /* 0x000000ffff517224 */ /* 0x000fe200078e0064 */
[----:B------:R-:W-:Y:S01]  /*d790*/  MOV R100, R101 ;  /* 0x0000006500647202 */ /* 0x000fe20000000f00 */
[----:B------:R-:W-:Y:S01]  /*d7a0*/  IMAD.MOV.U32 R101, RZ, RZ, R102 ;  /* 0x000000ffff657224 */ /* 0x000fe200078e0066 */
[C---:B--2---:R-:W-:Y:S01]  /*d7b0*/  HMMA.16816.F32.BF16 R92, R8.reuse, R16, R116 ;  /* 0x00000010085c723c */ /* 0x044fe20000041874 */
[----:B------:R-:W-:Y:S01]  /*d7c0*/  MOV R102, R103 ;  /* 0x0000006700667202 */ /* 0x000fe20000000f00 */
[----:B------:R-:W-:Y:S01]  /*d7d0*/  IMAD.MOV.U32 R103, RZ, RZ, R104 ;  /* 0x000000ffff677224 */ /* 0x000fe200078e0068 */
[----:B------:R-:W-:Y:S01]  /*d7e0*/  MOV R104, R105 ;  /* 0x0000006900687202 */ /* 0x000fe20000000f00 */
[----:B------:R-:W-:Y:S02]  /*d7f0*/  IMAD.MOV.U32 R105, RZ, RZ, R175 ;  /* 0x000000ffff697224 */ /* 0x000fe400078e00af */
[----:B------:R-:W-:Y:S01]  /*d800*/  HMMA.16816.F32.BF16 R88, R8, R18, R96 ;  /* 0x000000120858723c */ /* 0x000fe20000041860 */
[----:B------:R1:W-:Y:S01]  /*d810*/  MUFU.EX2 R8, R0 ;  /* 0x0000000000087308 */ /* 0x0003e20000000800 */
[----:B------:R-:W-:Y:S01]  /*d820*/  IMAD.MOV.U32 R114, RZ, RZ, R115 ;  /* 0x000000ffff727224 */ /* 0x000fe200078e0073 */
[----:B------:R-:W-:Y:S01]  /*d830*/  MOV R115, R80 ;  /* 0x0000005000737202 */ /* 0x000fe20000000f00 */
[----:B------:R-:W-:Y:S01]  /*d840*/  IMAD.MOV.U32 R80, RZ, RZ, R81 ;  /* 0x000000ffff507224 */ /* 0x000fe200078e0051 */
[----:B------:R-:W-:Y:S01]  /*d850*/  MOV R81, R100 ;  /* 0x0000006400517202 */ /* 0x000fe20000000f00 */
[C---:B------:R-:W-:Y:S01]  /*d860*/  HMMA.16816.F32.BF16 R24, R12.reuse, R16, R120 ;  /* 0x000000100c18723c */ /* 0x040fe20000041878 */
[----:B------:R-:W-:Y:S01]  /*d870*/  IMAD.MOV.U32 R100, RZ, RZ, R101 ;  /* 0x000000ffff647224 */ /* 0x000fe200078e0065 */
[----:B------:R-:W-:Y:S01]  /*d880*/  MOV R101, R102 ;  /* 0x0000006600657202 */ /* 0x000fe20000000f00 */
[----:B------:R-:W-:Y:S01]  /*d890*/  IMAD.MOV.U32 R102, RZ, RZ, R103 ;  /* 0x000000ffff667224 */ /* 0x000fe200078e0067 */
[----:B------:R-:W-:Y:S01]  /*d8a0*/  MOV R103, R104 ;  /* 0x0000006800677202 */ /* 0x000fe20000000f00 */
[----:B------:R-:W-:Y:S01]  /*d8b0*/  IMAD.MOV.U32 R104, RZ, RZ, R105 ;  /* 0x000000ffff687224 */ /* 0x000fe200078e0069 */
[----:B------:R-:W-:Y:S01]  /*d8c0*/  HMMA.16816.F32.BF16 R20, R12, R18, R20 ;  /* 0x000000120c14723c */ /* 0x000fe20000041814 */
[----:B------:R-:W2:Y:S01]  /*d8d0*/  LDSM.16.MT88.4 R16, [R213+0x9800] ;  /* 0x00980000d510783b */ /* 0x000ea20000004200 */
        /* <DEDUP_REMOVED lines=8> */
[----:B------:R1:W-:Y:S01]  /*d960*/  MUFU.EX2 R177, R0 ;  /* 0x0000000000b17308 */ /* 0x0003e20000000800 */
[----:B------:R-:W-:Y:S01]  /*d970*/  MOV R80, R105 ;  /* 0x0000006900507202 */ /* 0x000fe20000000f00 */
[----:B------:R-:W-:Y:S01]  /*d980*/  IMAD.MOV.U32 R208, RZ, RZ, R120 ;  /* 0x000000ffffd07224 */ /* 0x000fe200078e0078 */
[----:B------:R-:W-:Y:S02]  /*d990*/  MOV R123, R107 ;  /* 0x0000006b007b7202 */ /* 0x000fe40000000f00 */
[----:B------:R-:W-:Y:S01]  /*d9a0*/  MOV R122, R81 ;  /* 0x00000051007a7202 */ /* 0x000fe20000000f00 */
[----:B------:R-:W-:Y:S01]  /*d9b0*/  IMAD.MOV.U32 R81, RZ, RZ, R100 ;  /* 0x000000ffff517224 */ /* 0x000fe200078e0064 */
[----:B------:R-:W-:-:S02]  /*d9c0*/  MOV R84, R101 ;  /* 0x0000006500547202 */ /* 0x000fc40000000f00 */
[----:B------:R-:W-:Y:S02]  /*d9d0*/  MOV R85, R102 ;  /* 0x0000006600557202 */ /* 0x000fe40000000f00 */
[----:B------:R-:W-:Y:S02]  /*d9e0*/  MOV R205, R121 ;  /* 0x0000007900cd7202 */ /* 0x000fe40000000f00 */
[----:B------:R-:W-:Y:S01]  /*d9f0*/  MOV R251, R122 ;  /* 0x0000007a00fb7202 */ /* 0x000fe20000000f00 */
[----:B-1----:R-:W-:-:S04]  /*da00*/  FFMA.FTZ R0, R196, UR25, -R6 ;  /* 0x00000019c4007c23 */ /* 0x002fc80008010806 */
[----:B------:R1:W3:Y:S02]  /*da10*/  MUFU.EX2 R9, R0 ;  /* 0x0000000000097308 */ /* 0x0002e40000000800 */
[----:B-1----:R-:W-:Y:S01]  /*da20*/  FFMA.FTZ R0, R184, UR25, -R6 ;  /* 0x00000019b8007c23 */ /* 0x002fe20008010806 */
[----:B------:R-:W-:-:S05]  /*da30*/  IMAD.MOV.U32 R184, RZ, RZ, R86 ;  /* 0x000000ffffb87224 */ /* 0x000fca00078e0056 */
[----:B------:R1:W4:Y:S02]  /*da40*/  MUFU.EX2 R10, R0 ;  /* 0x00000000000a7308 */ /* 0x0003240000000800 */
[----:B-1----:R-:W-:Y:S01]  /*da50*/  FFMA.FTZ R0, R172, UR25, -R6 ;  /* 0x00000019ac007c23 */ /* 0x002fe20008010806 */
[----:B------:R-:W-:-:S05]  /*da60*/  MOV R172, R99 ;  /* 0x0000006300ac7202 */ /* 0x000fca0000000f00 */
[----:B------:R1:W2:Y:S02]  /*da70*/  MUFU.EX2 R198, R0 ;  /* 0x0000000000c67308 */ /* 0x0002a40000000800 */
[----:B-1----:R-:W-:Y:S01]  /*da80*/  FFMA.FTZ R0, R211, UR25, -R5 ;  /* 0x00000019d3007c23 */ /* 0x002fe20008010805 */
[----:B---3--:R-:W-:-:S05]  /*da90*/  IMAD.MOV.U32 R211, RZ, RZ, R9 ;  /* 0x000000ffffd37224 */ /* 0x008fca00078e0009 */
[----:B------:R1:W-:Y:S01]  /*daa0*/  MUFU.EX2 R175, R0 ;  /* 0x0000000000af7308 */ /* 0x0003e20000000800 */
[----:B------:R-:W-:Y:S01]  /*dab0*/  F2FP.BF16.F32.PACK_AB R13, R211, R177 ;  /* 0x000000b1d30d723e */ /* 0x000fe200000010ff */
[----:B-1----:R-:W-:Y:S01]  /*dac0*/  FFMA.FTZ R0, R197, UR25, -R5 ;  /* 0x00000019c5007c23 */ /* 0x002fe20008010805 */
[----:B------:R-:W-:-:S05]  /*dad0*/  MOV R197, R83 ;  /* 0x0000005300c57202 */ /* 0x000fca0000000f00 */
[----:B------:R1:W3:Y:S02]  /*dae0*/  MUFU.EX2 R9, R0 ;  /* 0x0000000000097308 */ /* 0x0002e40000000800 */
[----:B-1----:R-:W-:Y:S01]  /*daf0*/  FFMA.FTZ R0, R185, UR25, -R5 ;  /* 0x00000019b9007c23 */ /* 0x002fe20008010805 */
[----:B----4-:R-:W-:-:S05]  /*db00*/  MOV R185, R10 ;  /* 0x0000000a00b97202 */ /* 0x010fca0000000f00 */
[----:B------:R1:W-:Y:S01]  /*db10*/  MUFU.EX2 R193, R0 ;  /* 0x0000000000c17308 */ /* 0x0003e20000000800 */
[----:B--2---:R-:W-:Y:S01]  /*db20*/  F2FP.BF16.F32.PACK_AB R15, R198, R185 ;  /* 0x000000b9c60f723e */ /* 0x004fe200000010ff */
[----:B-1----:R-:W-:Y:S01]  /*db30*/  FFMA.FTZ R0, R173, UR25, -R5 ;  /* 0x00000019ad007c23 */ /* 0x002fe20008010805 */
[----:B------:R-:W-:-:S05]  /*db40*/  MOV R173, R98 ;  /* 0x0000006200ad7202 */ /* 0x000fca0000000f00 */
[----:B------:R1:W2:Y:S02]  /*db50*/  MUFU.EX2 R196, R0 ;  /* 0x0000000000c47308 */ /* 0x0002a40000000800 */
[----:B-1----:R-:W-:Y:S01]  /*db60*/  FFMA.FTZ R0, R248, UR25, -R3 ;  /* 0x00000019f8007c23 */ /* 0x002fe20008010803 */
[----:B---3--:R-:W-:Y:S01]  /*db70*/  IMAD.MOV.U32 R248, RZ, RZ, R9 ;  /* 0x000000fffff87224 */ /* 0x008fe200078e0009 */
[----:B--2---:R-:W-:-:S04]  /*db80*/  F2FP.BF16.F32.PACK_AB R10, R196, R193 ;  /* 0x000000c1c40a723e */ /* 0x004fc800000010ff */
[----:B------:R1:W-:Y:S02]  /*db90*/  MUFU.EX2 R174, R0 ;  /* 0x0000000000ae7308 */ /* 0x0003e40000000800 */
[----:B-1----:R-:W-:Y:S01]  /*dba0*/  FFMA.FTZ R0, R201, UR25, -R3 ;  /* 0x00000019c9007c23 */ /* 0x002fe20008010803 */
[----:B------:R-:W-:-:S05]  /*dbb0*/  MOV R201, R87 ;  /* 0x0000005700c97202 */ /* 0x000fca0000000f00 */
[----:B------:R1:W-:Y:S02]  /*dbc0*/  MUFU.EX2 R97, R0 ;  /* 0x0000000000617308 */ /* 0x0003e40000000800 */
[----:B-1----:R-:W-:Y:S01]  /*dbd0*/  FFMA.FTZ R0, R188, UR25, -R3 ;  /* 0x00000019bc007c23 */ /* 0x002fe20008010803 */
[----:B------:R-:W-:-:S05]  /*dbe0*/  IMAD.MOV.U32 R188, RZ, RZ, R111 ;  /* 0x000000ffffbc7224 */ /* 0x000fca00078e006f */
[----:B------:R1:W2:Y:S01]  /*dbf0*/  MUFU.EX2 R9, R0 ;  /* 0x0000000000097308 */ /* 0x0002a20000000800 */
[----:B------:R-:W-:Y:S01]  /*dc00*/  F2FP.BF16.F32.PACK_AB R14, R8, R188 ;  /* 0x000000bc080e723e */ /* 0x000fe200000010ff */
[----:B-1----:R-:W-:Y:S01]  /*dc10*/  FFMA.FTZ R0, R176, UR25, -R3 ;  /* 0x00000019b0007c23 */ /* 0x002fe20008010803 */
[----:B------:R-:W-:-:S05]  /*dc20*/  MOV R176, R112 ;  /* 0x0000007000b07202 */ /* 0x000fca0000000f00 */
[----:B------:R2:W1:Y:S01]  /*dc30*/  MUFU.EX2 R96, R0 ;  /* 0x0000000000607308 */ /* 0x0004620000000800 */
[----:B------:R-:W-:-:S07]  /*dc40*/  F2FP.BF16.F32.PACK_AB R12, R176, R181 ;  /* 0x000000b5b00c723e */ /* 0x000fce00000010ff */
[C---:B------:R-:W-:Y:S07]  /*dc50*/  HMMA.16816.F32.BF16 R116, R12.reuse, R16, R72 ;  /* 0x000000100c74723c */ /* 0x040fee0000041848 */
[----:B------:R-:W-:Y:S01]  /*dc60*/  MOV R74, R8 ;  /* 0x00000008004a7202 */ /* 0x000fe20000000f00 */
[----:B------:R-:W-:Y:S01]  /*dc70*/  IMAD.MOV.U32 R75, RZ, RZ, R106 ;  /* 0x000000ffff4b7224 */ /* 0x000fe200078e006a */
[----:B------:R-:W-:Y:S01]  /*dc80*/  F2FP.BF16.F32.PACK_AB R8, R248, R175 ;  /* 0x000000aff808723e */ /* 0x000fe200000010ff */
[----:B--2---:R-:W-:Y:S01]  /*dc90*/  IMAD.MOV.U32 R0, RZ, RZ, R9 ;  /* 0x000000ffff007224 */ /* 0x004fe200078e0009 */
[----:B------:R-:W-:Y:S01]  /*dca0*/  F2FP.BF16.F32.PACK_AB R9, R97, R174 ;  /* 0x000000ae6109723e */ /* 0x000fe200000010ff */
[----:B------:R-:W-:Y:S03]  /*dcb0*/  HMMA.16816.F32.BF16 R104, R12, R18, R40 ;  /* 0x000000120c68723c */ /* 0x000fe60000041828 */
[----:B-1----:R-:W-:-:S07]  /*dcc0*/  F2FP.BF16.F32.PACK_AB R11, R96, R0 ;  /* 0x00000000600b723e */ /* 0x002fce00000010ff */
[C---:B------:R-:W-:Y:S06]  /*dcd0*/  HMMA.16816.F32.BF16 R112, R8.reuse, R16, R76 ;  /* 0x000000100870723c */ /* 0x040fec000004184c */
[----:B------:R-:W-:Y:S01]  /*dce0*/  HMMA.16816.F32.BF16 R108, R8, R18, R64 ;  /* 0x00000012086c723c */ /* 0x000fe20000041840 */
[----:B------:R-:W1:Y:S06]  /*dcf0*/  LDSM.16.MT88.4 R16, [R216+0x9800] ;  /* 0x00980000d810783b */ /* 0x000e6c0000004200 */
[----:B------:R-:W-:Y:S01]  /*dd00*/  MOV R64, R84 ;  /* 0x0000005400407202 */ /* 0x000fe20000000f00 */
[----:B------:R-:W-:Y:S01]  /*dd10*/  IMAD.MOV.U32 R67, RZ, RZ, R81 ;  /* 0x000000ffff437224 */ /* 0x000fe200078e0051 */
[----:B------:R-:W-:-:S02]  /*dd20*/  MOV R65, R85 ;  /* 0x0000005500417202 */ /* 0x000fc40000000f00 */
[----:B------:R-:W-:Y:S01]  /*dd30*/  MOV R66, R80 ;  /* 0x0000005000427202 */ /* 0x000fe20000000f00 */
[-C--:B-1----:R-:W-:Y:S06]  /*dd40*/  HMMA.16816.F32.BF16 R100, R12, R16.reuse, R60 ;  /* 0x000000100c64723c */ /* 0x082fec000004183c */
[----:B------:R-:W-:Y:S01]  /*dd50*/  HMMA.16816.F32.BF16 R84, R8, R16, R56 ;  /* 0x000000100854723c */ /* 0x000fe20000041838 */
[----:B------:R-:W-:Y:S01]  /*dd60*/  MOV R60, R82 ;  /* 0x00000052003c7202 */ /* 0x000fe20000000f00 */
[----:B------:R-:W-:Y:S02]  /*dd70*/  IMAD.MOV.U32 R62, RZ, RZ, R97 ;  /* 0x000000ffff3e7224 */ /* 0x000fe400078e0061 */
[----:B------:R-:W-:-:S02]  /*dd80*/  IMAD.MOV.U32 R63, RZ, RZ, R96 ;  /* 0x000000ffff3f7224 */ /* 0x000fc400078e0060 */
[----:B------:R-:W-:Y:S01]  /*dd90*/  HMMA.16816.F32.BF16 R80, R8, R18, R52 ;  /* 0x000000120850723c */ /* 0x000fe20000041834 */
[----:B------:R-:W-:-:S05]  /*dda0*/  IMAD.MOV.U32 R61, RZ, RZ, R251 ;  /* 0x000000ffff3d7224 */ /* 0x000fca00078e00fb */
[----:B------:R-:W-:Y:S01]  /*ddb0*/  HMMA.16816.F32.BF16 R76, R12, R18, R48 ;  /* 0x000000120c4c723c */ /* 0x000fe20000041830 */
[----:B------:R-:W1:Y:S01]  /*ddc0*/  LDSM.16.MT88.4 R16, [R214+0x9800] ;  /* 0x00980000d610783b */ /* 0x000e620000004200 */
[----:B------:R-:W-:Y:S02]  /*ddd0*/  IMAD.MOV.U32 R52, RZ, RZ, R123 ;  /* 0x000000ffff347224 */ /* 0x000fe400078e007b */
[--C-:B------:R-:W-:Y:S01]  /*dde0*/  FFMA.FTZ R55, R131, UR25, -R6.reuse ;  /* 0x0000001983377c23 */ /* 0x100fe20008010806 */
[--C-:B------:R-:W-:Y:S01]  /*ddf0*/  FFMA.FTZ R54, R128, UR25, -R6.reuse ;  /* 0x0000001980367c23 */ /* 0x100fe20008010806 */
[----:B------:R-:W-:Y:S01]  /*de00*/  FFMA.FTZ R53, R126, UR25, -R6 ;  /* 0x000000197e357c23 */ /* 0x000fe20008010806 */
[----:B------:R-:W-:Y:S01]  /*de10*/  MOV R48, R176 ;  /* 0x000000b000307202 */ /* 0x000fe20000000f00 */
[----:B------:R-:W-:Y:S01]  /*de20*/  IMAD.MOV.U32 R50, RZ, RZ, R172 ;  /* 0x000000ffff327224 */ /* 0x000fe200078e00ac */
[----:B------:R-:W-:Y:S01]  /*de30*/  MOV R51, R208 ;  /* 0x000000d000337202 */ /* 0x000fe20000000f00 */
[----:B------:R-:W-:Y:S01]  /*de40*/  FFMA.FTZ R172, R125, UR25, -R6 ;  /* 0x000000197dac7c23 */ /* 0x000fe20008010806 */
[----:B------:R-:W-:-:S02]  /*de50*/  MOV R208, R205 ;  /* 0x000000cd00d07202 */ /* 0x000fc40000000f00 */
[----:B------:R-:W-:Y:S01]  /*de60*/  MOV R49, R173 ;  /* 0x000000ad00317202 */ /* 0x000fe20000000f00 */
[----:B------:R-:W-:Y:S01]  /*de70*/  FFMA.FTZ R173, R124, UR25, -R6 ;  /* 0x000000197cad7c23 */ /* 0x000fe20008010806 */
[-C--:B-1----:R-:W-:Y:S06]  /*de80*/  HMMA.16816.F32.BF16 R120, R12, R16.reuse, R36 ;  /* 0x000000100c78723c */ /* 0x082fec0000041824 */
[C---:B------:R-:W-:Y:S06]  /*de90*/  HMMA.16816.F32.BF16 R40, R8.reuse, R16, R32 ;  /* 0x000000100828723c */ /* 0x040fec0000041820 */
[-C--:B------:R-:W-:Y:S06]  /*dea0*/  HMMA.16816.F32.BF16 R36, R8, R18.reuse, R28 ;  /* 0x000000120824723c */ /* 0x080fec000004181c */
[----:B------:R-:W-:Y:S01]  /*deb0*/  HMMA.16816.F32.BF16 R96, R12, R18, R44 ;  /* 0x000000120c60723c */ /* 0x000fe2000004182c */
[----:B------:R-:W1:Y:S06]  /*dec0*/  LDSM.16.MT88.4 R16, [R215+0x9800] ;  /* 0x00980000d710783b */ /* 0x000e6c0000004200 */
[----:B------:R-:W-:-:S02]  /*ded0*/  IMAD.MOV.U32 R47, RZ, RZ, R0 ;  /* 0x000000ffff2f7224 */ /* 0x000fc400078e0000 */
[----:B------:R-:W-:Y:S01]  /*dee0*/  FFMA.FTZ R0, R250, UR25, -R7 ;  /* 0x00000019fa007c23 */ /* 0x000fe20008010807 */
[----:B------:R-:W-:Y:S02]  /*def0*/  MOV R45, R74 ;  /* 0x0000004a002d7202 */ /* 0x000fe40000000f00 */
[----:B------:R-:W-:Y:S01]  /*df00*/  MOV R46, R75 ;  /* 0x0000004b002e7202 */ /* 0x000fe20000000f00 */
[-C--:B-1----:R-:W-:Y:S01]  /*df10*/  HMMA.16816.F32.BF16 R32, R8, R16.reuse, R92 ;  /* 0x000000100820723c */ /* 0x082fe2000004185c */
[----:B------:R1:W2:Y:S05]  /*df20*/  MUFU.EX2 R95, R0 ;  /* 0x00000000005f7308 */ /* 0x0002aa0000000800 */
[C---:B------:R-:W-:Y:S06]  /*df30*/  HMMA.16816.F32.BF16 R72, R12.reuse, R16, R24 ;  /* 0x000000100c48723c */ /* 0x040fec0000041818 */
[----:B------:R-:W-:Y:S01]  /*df40*/  HMMA.16816.F32.BF16 R56, R12, R18, R20 ;  /* 0x000000120c38723c */ /* 0x000fe20000041814 */
[----:B------:R-:W3:Y:S01]  /*df50*/  LDSM.16.MT88.4 R12, [R213+0xa000] ;  /* 0x00a00000d50c783b */ /* 0x000ee20000004200 */
[----:B------:R-:W-:Y:S01]  /*df60*/  FFMA.FTZ R25, R171, UR25, -R5 ;  /* 0x00000019ab197c23 */ /* 0x000fe20008010805 */
[----:B-1----:R-:W-:-:S04]  /*df70*/  FFMA.FTZ R0, R204, UR25, -R7 ;  /* 0x00000019cc007c23 */ /* 0x002fc80008010807 */
[--C-:B------:R-:W-:Y:S01]  /*df80*/  FFMA.FTZ R20, R163, UR25, -R3.reuse ;  /* 0x00000019a3147c23 */ /* 0x100fe20008010803 */
[----:B--2---:R-:W-:Y:S01]  /*df90*/  MOV R163, R95 ;  /* 0x0000005f00a37202 */ /* 0x004fe20000000f00 */
[----:B------:R-:W-:Y:S01]  /*dfa0*/  FFMA.FTZ R21, R178, UR25, -R3 ;  /* 0x00000019b2157c23 */ /* 0x000fe20008010803 */
[----:B------:R1:W2:Y:S01]  /*dfb0*/  MUFU.EX2 R176, R0 ;  /* 0x0000000000b07308 */ /* 0x0002a20000000800 */
[----:B------:R-:W-:Y:S01]  /*dfc0*/  HMMA.16816.F32.BF16 R28, R8, R18, R88 ;  /* 0x00000012081c723c */ /* 0x000fe20000041858 */
[--C-:B------:R-:W-:Y:S01]  /*dfd0*/  FFMA.FTZ R23, R130, UR25, -R5.reuse ;  /* 0x0000001982177c23 */ /* 0x100fe20008010805 */
[----:B------:R-:W-:Y:S01]  /*dfe0*/  FFMA.FTZ R22, R127, UR25, -R5 ;  /* 0x000000197f167c23 */ /* 0x000fe20008010805 */
[----:B------:R-:W4:Y:S04]  /*dff0*/  LDSM.16.MT88.4 R16, [R214+0xa000] ;  /* 0x00a00000d610783b */ /* 0x000f280000004200 */
[----:B------:R-:W-:Y:S01]  /*e000*/  IMAD.MOV.U32 R91, RZ, RZ, R66 ;  /* 0x000000ffff5b7224 */ /* 0x000fe200078e0042 */
[----:B------:R-:W-:Y:S01]  /*e010*/  MOV R90, R67 ;  /* 0x00000043005a7202 */ /* 0x000fe20000000f00 */
[----:B------:R-:W-:Y:S01]  /*e020*/  MUFU.EX2 R204, R21 ;  /* 0x0000001500cc7308 */ /* 0x000fe20000000800 */
[----:B-1----:R-:W-:Y:S01]  /*e030*/  FFMA.FTZ R0, R192, UR25, -R7 ;  /* 0x00000019c0007c23 */ /* 0x002fe20008010807 */
[----:B--2---:R-:W-:-:S02]  /*e040*/  F2FP.BF16.F32.PACK_AB R8, R176, R163 ;  /* 0x000000a3b008723e */ /* 0x004fc400000010ff */
[----:B------:R-:W-:-:S04]  /*e050*/  MOV R192, R62 ;  /* 0x0000003e00c07202 */ /* 0x000fc80000000f00 */
[----:B------:R1:W2:Y:S02]  /*e060*/  MUFU.EX2 R27, R0 ;  /* 0x00000000001b7308 */ /* 0x0002a40000000800 */
[----:B-1----:R-:W-:Y:S01]  /*e070*/  FFMA.FTZ R0, R179, UR25, -R7 ;  /* 0x00000019b3007c23 */ /* 0x002fe20008010807 */
[----:B--2---:R-:W-:-:S05]  /*e080*/  IMAD.MOV.U32 R171, RZ, RZ, R27 ;  /* 0x000000ffffab7224 */ /* 0x004fca00078e001b */
[----:B------:R1:W-:Y:S02]  /*e090*/  MUFU.EX2 R44, R0 ;  /* 0x00000000002c7308 */ /* 0x0003e40000000800 */
[----:B-1----:R-:W-:-:S06]  /*e0a0*/  FFMA.FTZ R0, R206, UR25, -R6 ;  /* 0x00000019ce007c23 */ /* 0x002fcc0008010806 */
[----:B------:R-:W-:Y:S08]  /*e0b0*/  MUFU.EX2 R206, R25 ;  /* 0x0000001900ce7308 */ /* 0x000ff00000000800 */
[----:B------:R1:W-:Y:S02]  /*e0c0*/  MUFU.EX2 R205, R0 ;  /* 0x0000000000cd7308 */ /* 0x0003e40000000800 */
[----:B-1----:R-:W-:-:S06]  /*e0d0*/  FFMA.FTZ R0, R194, UR25, -R6 ;  /* 0x00000019c2007c23 */ /* 0x002fcc0008010806 */
[----:B------:R1:W-:Y:S02]  /*e0e0*/  MUFU.EX2 R179, R0 ;  /* 0x0000000000b37308 */ /* 0x0003e40000000800 */
[----:B-1----:R-:W-:Y:S01]  /*e0f0*/  FFMA.FTZ R0, R182, UR25, -R6 ;  /* 0x00000019b6007c23 */ /* 0x002fe20008010806 */
[----:B------:R-:W-:-:S05]  /*e100*/  MOV R182, R64 ;  /* 0x0000004000b67202 */ /* 0x000fca0000000f00 */
[----:B------:R1:W-:Y:S02]  /*e110*/  MUFU.EX2 R93, R0 ;  /* 0x00000000005d7308 */ /* 0x0003e40000000800 */
[----:B-1----:R-:W-:-:S06]  /*e120*/  FFMA.FTZ R0, R170, UR25, -R6 ;  /* 0x00000019aa007c23 */ /* 0x002fcc0008010806 */
[----:B------:R1:W-:Y:S02]  /*e130*/  MUFU.EX2 R24, R0 ;  /* 0x0000000000187308 */ /* 0x0003e40000000800 */
[----:B-1----:R-:W-:-:S06]  /*e140*/  FFMA.FTZ R0, R210, UR25, -R5 ;  /* 0x00000019d2007c23 */ /* 0x002fcc0008010805 */
[----:B------:R-:W-:Y:S08]  /*e150*/  MUFU.EX2 R210, R23 ;  /* 0x0000001700d27308 */ /* 0x000ff00000000800 */
[----:B------:R1:W2:Y:S02]  /*e160*/  MUFU.EX2 R94, R0 ;  /* 0x00000000005e7308 */ /* 0x0002a40000000800 */
[----:B-1----:R-:W-:Y:S01]  /*e170*/  FFMA.FTZ R0, R200, UR25, -R5 ;  /* 0x00000019c8007c23 */ /* 0x002fe20008010805 */
[----:B--2---:R-:W-:-:S05]  /*e180*/  IMAD.MOV.U32 R178, RZ, RZ, R94 ;  /* 0x000000ffffb27224 */ /* 0x004fca00078e005e */
[----:B------:R1:W2:Y:S02]  /*e190*/  MUFU.EX2 R26, R0 ;  /* 0x00000000001a7308 */ /* 0x0002a40000000800 */
[----:B-1----:R-:W-:Y:S01]  /*e1a0*/  FFMA.FTZ R0, R190, UR25, -R5 ;  /* 0x00000019be007c23 */ /* 0x002fe20008010805 */
[----:B--2---:R-:W-:-:S05]  /*e1b0*/  MOV R190, R26 ;  /* 0x0000001a00be7202 */ /* 0x004fca0000000f00 */
[----:B------:R1:W-:Y:S02]  /*e1c0*/  MUFU.EX2 R251, R0 ;  /* 0x0000000000fb7308 */ /* 0x0003e40000000800 */
[----:B-1----:R-:W-:Y:S01]  /*e1d0*/  FFMA.FTZ R0, R180, UR25, -R5 ;  /* 0x00000019b4007c23 */ /* 0x002fe20008010805 */
[----:B------:R-:W-:-:S05]  /*e1e0*/  MOV R180, R65 ;  /* 0x0000004100b47202 */ /* 0x000fca0000000f00 */
[----:B------:R1:W2:Y:S02]  /*e1f0*/  MUFU.EX2 R250, R0 ;  /* 0x0000000000fa7308 */ /* 0x0002a40000000800 */
[----:B-1----:R-:W-:Y:S01]  /*e200*/  FFMA.FTZ R0, R252, UR25, -R3 ;  /* 0x00000019fc007c23 */ /* 0x002fe20008010803 */
[----:B------:R-:W-:Y:S01]  /*e210*/  MOV R252, R24 ;  /* 0x0000001800fc7202 */ /* 0x000fe20000000f00 */
[----:B------:R-:W-:Y:S01]  /*e220*/  FFMA.FTZ R24, R162, UR25, -R5 ;  /* 0x00000019a2187c23 */ /* 0x000fe20008010805 */
[----:B------:R-:W-:Y:S02]  /*e230*/  MOV R162, R205 ;  /* 0x000000cd00a27202 */ /* 0x000fe40000000f00 */
        /* <DEDUP_REMOVED lines=21> */
[----:B------:R1:W3:Y:S01]  /*e390*/  MUFU.EX2 R248, R2 ;  /* 0x0000000200f87308 */ /* 0x0002e20000000800 */
[----:B------:R-:W-:Y:S01]  /*e3a0*/  MOV R27, R44 ;  /* 0x0000002c001b7202 */ /* 0x000fe20000000f00 */
[----:B------:R-:W-:Y:S01]  /*e3b0*/  IMAD.MOV.U32 R44, RZ, RZ, R46 ;  /* 0x000000ffff2c7224 */ /* 0x000fe200078e002e */
[----:B------:R-:W-:Y:S01]  /*e3c0*/  MOV R46, R48 ;  /* 0x00000030002e7202 */ /* 0x000fe20000000f00 */
[----:B------:R-:W-:Y:S01]  /*e3d0*/  IMAD.MOV.U32 R194, RZ, RZ, R60 ;  /* 0x000000ffffc27224 */ /* 0x000fe200078e003c */
[----:B------:R-:W-:Y:S01]  /*e3e0*/  MOV R48, R50 ;  /* 0x0000003200307202 */ /* 0x000fe20000000f00 */
[----:B------:R-:W-:-:S02]  /*e3f0*/  IMAD.MOV.U32 R50, RZ, RZ, R52 ;  /* 0x000000ffff327224 */ /* 0x000fc400078e0034 */
[----:B------:R-:W-:Y:S01]  /*e400*/  FFMA.FTZ R52, R129, UR25, -R3 ;  /* 0x0000001981347c23 */ /* 0x000fe20008010803 */
[----:B------:R4:W-:Y:S01]  /*e410*/  MUFU.EX2 R245, R0 ;  /* 0x0000000000f57308 */ /* 0x0009e20000000800 */
[----:B------:R-:W-:Y:S01]  /*e420*/  F2FP.BF16.F32.PACK_AB R9, R179, R162 ;  /* 0x000000a2b309723e */ /* 0x000fe200000010ff */
[----:B------:R-:W-:Y:S01]  /*e430*/  IMAD.MOV.U32 R200, RZ, RZ, R46 ;  /* 0x000000ffffc87224 */ /* 0x000fe200078e002e */
[----:B------:R-:W-:Y:S01]  /*e440*/  F2FP.BF16.F32.PACK_AB R10, R209, R171 ;  /* 0x000000abd10a723e */ /* 0x000fe200000010ff */
[----:B------:R-:W-:Y:S01]  /*e450*/  IMAD.MOV.U32 R46, RZ, RZ, R49 ;  /* 0x000000ffff2e7224 */ /* 0x000fe200078e0031 */
[----:B--2---:R-:W-:Y:S02]  /*e460*/  F2FP.BF16.F32.PACK_AB R6, R250, R251 ;  /* 0x000000fbfa06723e */ /* 0x004fe400000010ff */
[----:B------:R-:W-:Y:S01]  /*e470*/  MOV R202, R61 ;  /* 0x0000003d00ca7202 */ /* 0x000fe20000000f00 */
[----:B-1----:R-:W-:Y:S01]  /*e480*/  FFMA.FTZ R2, R161, UR25, -R3 ;  /* 0x00000019a1027c23 */ /* 0x002fe20008010803 */
[----:B---3--:R-:W-:Y:S01]  /*e490*/  F2FP.BF16.F32.PACK_AB R5, R248, R249 ;  /* 0x000000f9f805723e */ /* 0x008fe200000010ff */
[----:B------:R-:W-:Y:S01]  /*e4a0*/  IMAD.MOV.U32 R161, RZ, RZ, R63 ;  /* 0x000000ffffa17224 */ /* 0x000fe200078e003f */
[----:B------:R-:W-:-:S02]  /*e4b0*/  MOV R89, R44 ;  /* 0x0000002c00597202 */ /* 0x000fc40000000f00 */
[----:B------:R-:W-:Y:S02]  /*e4c0*/  MOV R44, R47 ;  /* 0x0000002f002c7202 */ /* 0x000fe40000000f00 */
[----:B------:R-:W-:Y:S01]  /*e4d0*/  MOV R88, R45 ;  /* 0x0000002d00587202 */ /* 0x000fe20000000f00 */
[----:B----4-:R-:W-:Y:S01]  /*e4e0*/  FFMA.FTZ R0, R191, UR25, -R3 ;  /* 0x00000019bf007c23 */ /* 0x010fe20008010803 */
[----:B------:R-:W-:Y:S02]  /*e4f0*/  MOV R191, R93 ;  /* 0x0000005d00bf7202 */ /* 0x000fe40000000f00 */
[----:B------:R-:W-:Y:S01]  /*e500*/  MOV R3, R4 ;  /* 0x0000000400037202 */ /* 0x000fe20000000f00 */
[----:B------:R-:W1:Y:S01]  /*e510*/  MUFU.EX2 R231, R0 ;  /* 0x0000000000e77308 */ /* 0x000e620000000800 */
[----:B------:R-:W-:Y:S02]  /*e520*/  F2FP.BF16.F32.PACK_AB R11, R252, R191 ;  /* 0x000000bffc0b723e */ /* 0x000fe400000010ff */
[----:B------:R-:W-:-:S02]  /*e530*/  F2FP.BF16.F32.PACK_AB R4, R190, R178 ;  /* 0x000000b2be04723e */ /* 0x000fc400000010ff */
[----:B------:R-:W-:Y:S02]  /*e540*/  MOV R47, R50 ;  /* 0x00000032002f7202 */ /* 0x000fe40000000f00 */
[----:B------:R-:W-:Y:S01]  /*e550*/  MOV R45, R48 ;  /* 0x00000030002d7202 */ /* 0x000fe20000000f00 */
[----:B------:R-:W-:Y:S01]  /*e560*/  HMMA.16816.F32.BF16 R128, R8, R12, R116 ;  /* 0x0000000c0880723c */ /* 0x000fe20000041874 */
[----:B------:R-:W-:-:S05]  /*e570*/  MOV R170, R51 ;  /* 0x0000003300aa7202 */ /* 0x000fca0000000f00 */
[----:B------:R-:W-:Y:S01]  /*e580*/  HMMA.16816.F32.BF16 R124, R8, R14, R104 ;  /* 0x0000000e087c723c */ /* 0x000fe20000041868 */
[----:B-1----:R-:W-:Y:S01]  /*e590*/  F2FP.BF16.F32.PACK_AB R7, R231, R245 ;  /* 0x000000f5e707723e */ /* 0x002fe200000010ff */
[----:B------:R-:W-:-:S04]  /*e5a0*/  FADD.FTZ R0, R95, R94 ;  /* 0x0000005e5f007221 */ /* 0x000fc80000010000 */
[----:B------:R-:W-:Y:S01]  /*e5b0*/  HMMA.16816.F32.BF16 R104, R8, R18, R96 ;  /* 0x000000120868723c */ /* 0x000fe20000041860 */
[----:B------:R-:W-:Y:S02]  /*e5c0*/  FADD.FTZ R0, R207, R0 ;  /* 0x00000000cf007221 */ /* 0x000fe40000010000 */
[----:B------:R1:W-:Y:S03]  /*e5d0*/  MUFU.EX2 R207, R2 ;  /* 0x0000000200cf7308 */ /* 0x0003e60000000800 */
[C---:B------:R-:W-:Y:S06]  /*e5e0*/  HMMA.16816.F32.BF16 R64, R4.reuse, R12, R112 ;  /* 0x0000000c0440723c */ /* 0x040fec0000041870 */
[C---:B------:R-:W-:Y:S01]  /*e5f0*/  HMMA.16816.F32.BF16 R60, R4.reuse, R14, R108 ;  /* 0x0000000e043c723c */ /* 0x040fe2000004186c */
[----:B------:R-:W2:Y:S05]  /*e600*/  LDSM.16.MT88.4 R12, [R216+0xa000] ;  /* 0x00a00000d80c783b */ /* 0x000eaa0000004200 */
[C---:B------:R-:W-:Y:S06]  /*e610*/  HMMA.16816.F32.BF16 R40, R4.reuse, R16, R40 ;  /* 0x000000100428723c */ /* 0x040fec0000041828 */
[----:B------:R-:W-:Y:S06]  /*e620*/  HMMA.16816.F32.BF16 R36, R4, R18, R36 ;  /* 0x000000120424723c */ /* 0x000fec0000041824 */
[----:B------:R-:W-:Y:S01]  /*e630*/  HMMA.16816.F32.BF16 R108, R8, R16, R120 ;  /* 0x00000010086c723c */ /* 0x000fe20000041878 */
[----:B------:R-:W-:Y:S05]  /*e640*/  LDSM.16.MT88.4 R16, [R213+0xa800] ;  /* 0x00a80000d510783b */ /* 0x000fea0000004200 */
[-C--:B--2---:R-:W-:Y:S06]  /*e650*/  HMMA.16816.F32.BF16 R48, R4, R12.reuse, R84 ;  /* 0x0000000c0430723c */ /* 0x084fec0000041854 */
[----:B------:R-:W-:Y:S01]  /*e660*/  HMMA.16816.F32.BF16 R116, R8, R12, R100 ;  /* 0x0000000c0874723c */ /* 0x000fe20000041864 */
[----:B------:R-:W-:Y:S01]  /*e670*/  IMAD.MOV.U32 R84, RZ, RZ, R44 ;  /* 0x000000ffff547224 */ /* 0x000fe200078e002c */
[----:B------:R-:W-:Y:S01]  /*e680*/  MOV R85, R45 ;  /* 0x0000002d00557202 */ /* 0x000fe20000000f00 */
[----:B------:R-:W-:Y:S01]  /*e690*/  IMAD.MOV.U32 R87, RZ, RZ, R47 ;  /* 0x000000ffff577224 */ /* 0x000fe200078e002f */
[----:B------:R-:W-:-:S02]  /*e6a0*/  MOV R86, R46 ;  /* 0x0000002e00567202 */ /* 0x000fc40000000f00 */
[-C--:B------:R-:W-:Y:S06]  /*e6b0*/  HMMA.16816.F32.BF16 R44, R4, R14.reuse, R80 ;  /* 0x0000000e042c723c */ /* 0x080fec0000041850 */
[----:B------:R-:W-:Y:S01]  /*e6c0*/  HMMA.16816.F32.BF16 R112, R8, R14, R76 ;  /* 0x0000000e0870723c */ /* 0x000fe2000004184c */
[----:B------:R-:W2:Y:S01]  /*e6d0*/  LDSM.16.MT88.4 R12, [R215+0xa000] ;  /* 0x00a00000d70c783b */ /* 0x000ea20000004200 */
[----:B------:R-:W-:Y:S01]  /*e6e0*/  IMAD.MOV.U32 R82, RZ, RZ, R205 ;  /* 0x000000ffff527224 */ /* 0x000fe200078e00cd */
[----:B------:R-:W-:Y:S01]  /*e6f0*/  MOV R83, R208 ;  /* 0x000000d000537202 */ /* 0x000fe20000000f00 */
[----:B------:R3:W-:Y:S01]  /*e700*/  MUFU.EX2 R205, R20 ;  /* 0x0000001400cd7308 */ /* 0x0007e20000000800 */
[----:B------:R-:W-:-:S05]  /*e710*/  MOV R81, R211 ;  /* 0x000000d300517202 */ /* 0x000fca0000000f00 */
[----:B------:R-:W-:Y:S02]  /*e720*/  FADD.FTZ R3, R3, R81 ;  /* 0x0000005103037221 */ /* 0x000fe40000010000 */
[----:B------:R4:W4:Y:S02]  /*e730*/  MUFU.EX2 R208, R24 ;  /* 0x0000001800d07308 */ /* 0x0009240000000800 */
[----:B-1----:R-:W-:-:S06]  /*e740*/  FADD.FTZ R2, R83, R3 ;  /* 0x0000000353027221 */ /* 0x002fcc0000010000 */
[----:B------:R-:W1:Y:S01]  /*e750*/  MUFU.EX2 R211, R22 ;  /* 0x0000001600d37308 */ /* 0x000e620000000800 */
[C---:B--2---:R-:W-:Y:S06]  /*e760*/  HMMA.16816.F32.BF16 R32, R4.reuse, R12, R32 ;  /* 0x0000000c0420723c */ /* 0x044fec0000041820 */
[----:B------:R-:W-:Y:S06]  /*e770*/  HMMA.16816.F32.BF16 R28, R4, R14, R28 ;  /* 0x0000000e041c723c */ /* 0x000fec000004181c */
[C---:B------:R-:W-:Y:S01]  /*e780*/  HMMA.16816.F32.BF16 R92, R8.reuse, R12, R72 ;  /* 0x0000000c085c723c */ /* 0x040fe20000041848 */
[----:B------:R-:W-:Y:S01]  /*e790*/  FADD.FTZ R4, R85, R82 ;  /* 0x0000005255047221 */ /* 0x000fe20000010000 */
[----:B------:R-:W-:Y:S01]  /*e7a0*/  FADD.FTZ R5, R87, R86 ;  /* 0x0000005657057221 */ /* 0x000fe20000010000 */
[----:B------:R-:W-:Y:S01]  /*e7b0*/  MOV R85, R202 ;  /* 0x000000ca00557202 */ /* 0x000fe20000000f00 */
[----:B------:R-:W-:Y:S01]  /*e7c0*/  IMAD.MOV.U32 R87, RZ, RZ, R200 ;  /* 0x000000ffff577224 */ /* 0x000fe200078e00c8 */
[----:B------:R-:W-:Y:S01]  /*e7d0*/  MOV R202, R88 ;  /* 0x0000005800ca7202 */ /* 0x000fe20000000f00 */
[----:B------:R-:W-:Y:S01]  /*e7e0*/  HMMA.16816.F32.BF16 R100, R8, R14, R56 ;  /* 0x0000000e0864723c */ /* 0x000fe20000041838 */
[----:B------:R-:W-:Y:S01]  /*e7f0*/  MOV R200, R89 ;  /* 0x0000005900c87202 */ /* 0x000fe20000000f00 */
[----:B------:R-:W-:Y:S01]  /*e800*/  IMAD.MOV.U32 R88, RZ, RZ, R26 ;  /* 0x000000ffff587224 */ /* 0x000fe200078e001a */
[----:B------:R-:W-:Y:S01]  /*e810*/  MOV R89, R27 ;  /* 0x0000001b00597202 */ /* 0x000fe20000000f00 */
[----:B------:R-:W-:Y:S01]  /*e820*/  LDSM.16.MT88.4 R12, [R216+0xa800] ;  /* 0x00a80000d80c783b */ /* 0x000fe20000004200 */
[----:B------:R-:W-:Y:S01]  /*e830*/  MOV R86, R209 ;  /* 0x000000d100567202 */ /* 0x000fe20000000f00 */
[----:B------:R-:W-:Y:S01]  /*e840*/  FADD.FTZ R3, R84, R4 ;  /* 0x0000000454037221 */ /* 0x000fe20000010000 */
[----:B------:R-:W2:Y:S01]  /*e850*/  MUFU.EX2 R209, R52 ;  /* 0x0000003400d17308 */ /* 0x000ea20000000800 */
[----:B------:R-:W2:Y:S01]  /*e860*/  LDSM.16.MT88.4 R8, [R214+0xa800] ;  /* 0x00a80000d608783b */ /* 0x000ea20000004200 */
[----:B---3--:R-:W-:-:S03]  /*e870*/  FADD.FTZ R20, R236, R5 ;  /* 0x00000005ec147221 */ /* 0x008fc60000010000 */
[----:B----4-:R-:W3:Y:S01]  /*e880*/  LDSM.16.MT88.4 R24, [R215+0xa800] ;  /* 0x00a80000d718783b */ /* 0x010ee20000004200 */
[----:B------:R-:W-:Y:S02]  /*e890*/  F2FP.BF16.F32.PACK_AB R4, R208, R206 ;  /* 0x000000ced004723e */ /* 0x000fe400000010ff */
[----:B------:R-:W-:Y:S02]  /*e8a0*/  F2FP.BF16.F32.PACK_AB R5, R205, R204 ;  /* 0x000000cccd05723e */ /* 0x000fe400000010ff */
[----:B-1----:R-:W-:Y:S01]  /*e8b0*/  F2FP.BF16.F32.PACK_AB R6, R211, R210 ;  /* 0x000000d2d306723e */ /* 0x002fe200000010ff */
[----:B------:R1:W-:Y:S01]  /*e8c0*/  MUFU.EX2 R123, R136 ;  /* 0x00000088007b7308 */ /* 0x0003e20000000800 */
[----:B------:R-:W-:-:S07]  /*e8d0*/  MOV R58, R202 ;  /* 0x000000ca003a7202 */ /* 0x000fce0000000f00 */
[----:B------:R-:W-:Y:S01]  /*e8e0*/  MUFU.EX2 R135, R135 ;  /* 0x0000008700877308 */ /* 0x000fe20000000800 */
[----:B--2---:R-:W-:-:S07]  /*e8f0*/  F2FP.BF16.F32.PACK_AB R7, R209, R207 ;  /* 0x000000cfd107723e */ /* 0x004fce00000010ff */
[----:B------:R-:W-:Y:S01]  /*e900*/  MUFU.EX2 R132, R132 ;  /* 0x0000008400847308 */ /* 0x000fe20000000800 */
[C---:B------:R-:W-:Y:S07]  /*e910*/  HMMA.16816.F32.BF16 R96, R4.reuse, R18, R60 ;  /* 0x000000120460723c */ /* 0x040fee000004183c */
[----:B------:R-:W2:Y:S01]  /*e920*/  MUFU.EX2 R120, R55 ;  /* 0x0000003700787308 */ /* 0x000ea20000000800 */
        /* <DEDUP_REMOVED lines=8> */
[----:B------:R-:W-:Y:S01]  /*e9b0*/  MOV R56, R198 ;  /* 0x000000c600387202 */ /* 0x000fe20000000f00 */
[----:B------:R-:W-:Y:S01]  /*e9c0*/  FADD.FTZ R0, R235, R0 ;  /* 0x00000000eb007221 */ /* 0x000fe20000010000 */
[----:B------:R-:W-:Y:S01]  /*e9d0*/  MOV R122, R85 ;  /* 0x00000055007a7202 */ /* 0x000fe20000000f00 */
[----:B------:R4:W5:Y:S04]  /*e9e0*/  LDL.LU R236, [R1+0x124] ;  /* 0x0001240001ec7983 */ /* 0x0009680000300800 */
[----:B------:R-:W2:Y:S08]  /*e9f0*/  MUFU.EX2 R202, R134 ;  /* 0x0000008600ca7308 */ /* 0x000eb00000000800 */
[----:B------:R-:W-:Y:S08]  /*ea00*/  MUFU.EX2 R133, R54 ;  /* 0x0000003600857308 */ /* 0x000ff00000000800 */
[----:B------:R-:W4:Y:S01]  /*ea10*/  MUFU.EX2 R201, R53 ;  /* 0x0000003500c97308 */ /* 0x000f220000000800 */
[----:B------:R-:W-:Y:S01]  /*ea20*/  IMAD.MOV.U32 R60, RZ, RZ, R90 ;  /* 0x000000ffff3c7224 */ /* 0x000fe200078e005a */
[----:B------:R-:W-:Y:S01]  /*ea30*/  MOV R59, R87 ;  /* 0x00000057003b7202 */ /* 0x000fe20000000f00 */
[----:B------:R-:W-:Y:S01]  /*ea40*/  HMMA.16816.F32.BF16 R196, R4, R16, R64 ;  /* 0x0000001004c4723c */ /* 0x000fe20000041840 */
[----:B------:R-:W-:-:S02]  /*ea50*/  MOV R52, R89 ;  /* 0x0000005900347202 */ /* 0x000fc40000000f00 */
[----:B------:R-:W-:-:S03]  /*ea60*/  MOV R61, R91 ;  /* 0x0000005b003d7202 */ /* 0x000fc60000000f00 */
[C---:B------:R-:W-:Y:S06]  /*ea70*/  HMMA.16816.F32.BF16 R72, R4.reuse, R8, R40 ;  /* 0x000000080448723c */ /* 0x040fec0000041828 */
[C---:B------:R-:W-:Y:S06]  /*ea80*/  HMMA.16816.F32.BF16 R80, R4.reuse, R10, R36 ;  /* 0x0000000a0450723c */ /* 0x040fec0000041824 */
[C---:B---3--:R-:W-:Y:S01]  /*ea90*/  HMMA.16816.F32.BF16 R76, R4.reuse, R24, R32 ;  /* 0x00000018044c723c */ /* 0x048fe20000041820 */
[----:B------:R-:W-:Y:S01]  /*eaa0*/  FADD.FTZ R0, R62, R0 ;  /* 0x000000003e007221 */ /* 0x000fe20000010000 */
[----:B-1----:R-:W-:Y:S01]  /*eab0*/  MOV R136, R23 ;  /* 0x0000001700887202 */ /* 0x002fe20000000f00 */
[----:B------:R1:W5:Y:S01]  /*eac0*/  LDL.LU R235, [R1+0x120] ;  /* 0x0001200001eb7983 */ /* 0x0003620000300800 */
[----:B------:R-:W-:Y:S01]  /*ead0*/  FADD.FTZ R3, R61, R3 ;  /* 0x000000033d037221 */ /* 0x000fe20000010000 */
[----:B------:R3:W-:Y:S01]  /*eae0*/  MUFU.EX2 R134, R138 ;  /* 0x0000008a00867308 */ /* 0x0007e20000000800 */
[----:B------:R-:W-:Y:S01]  /*eaf0*/  HMMA.16816.F32.BF16 R88, R4, R12, R48 ;  /* 0x0000000c0458723c */ /* 0x000fe20000041830 */
[----:B------:R-:W-:Y:S01]  /*eb00*/  FADD.FTZ R35, R22, R0 ;  /* 0x0000000016237221 */ /* 0x000fe20000010000 */
[----:B------:R-:W-:Y:S01]  /*eb10*/  FADD.FTZ R33, R52, R3 ;  /* 0x0000000334217221 */ /* 0x000fe20000010000 */
[----:B------:R-:W-:-:S03]  /*eb20*/  MOV R3, R122 ;  /* 0x0000007a00037202 */ /* 0x000fc60000000f00 */
[C---:B------:R-:W-:Y:S01]  /*eb30*/  HMMA.16816.F32.BF16 R84, R4.reuse, R14, R44 ;  /* 0x0000000e0454723c */ /* 0x040fe2000004182c */
[----:B------:R-:W-:Y:S05]  /*eb40*/  MUFU.EX2 R122, R140 ;  /* 0x0000008c007a7308 */ /* 0x000fea0000000800 */
[----:B------:R-:W-:Y:S01]  /*eb50*/  HMMA.16816.F32.BF16 R64, R4, R26, R28 ;  /* 0x0000001a0440723c */ /* 0x000fe2000004181c */
[----:B------:R-:W1:Y:S01]  /*eb60*/  LDSM.16.MT88.4 R28, [R213+0xb000] ;  /* 0x00b00000d51c783b */ /* 0x000e620000004200 */
[----:B---3--:R-:W-:-:S05]  /*eb70*/  IMAD.MOV.U32 R138, RZ, RZ, R57 ;  /* 0x000000ffff8a7224 */ /* 0x008fca00078e0039 */
[----:B------:R-:W-:Y:S01]  /*eb80*/  FADD.FTZ R4, R60, R2 ;  /* 0x000000023c047221 */ /* 0x000fe20000010000 */
[----:B--2---:R-:W-:Y:S01]  /*eb90*/  F2FP.BF16.F32.PACK_AB R5, R120, R132 ;  /* 0x000000847805723e */ /* 0x004fe200000010ff */
[----:B------:R-:W-:Y:S01]  /*eba0*/  FADD.FTZ R2, R200, R20 ;  /* 0x00000014c8027221 */ /* 0x000fe20000010000 */
[----:B------:R-:W-:Y:S01]  /*ebb0*/  F2FP.BF16.F32.PACK_AB R6, R203, R202 ;  /* 0x000000cacb06723e */ /* 0x000fe200000010ff */
[----:B------:R-:W-:Y:S01]  /*ebc0*/  FADD.FTZ R34, R63, R4 ;  /* 0x000000043f227221 */ /* 0x000fe20000010000 */
[----:B------:R-:W-:Y:S01]  /*ebd0*/  F2FP.BF16.F32.PACK_AB R4, R135, R123 ;  /* 0x0000007b8704723e */ /* 0x000fe200000010ff */
[----:B------:R2:W-:Y:S01]  /*ebe0*/  MUFU.EX2 R200, R137 ;  /* 0x0000008900c87308 */ /* 0x0005e20000000800 */
[----:B----4-:R-:W-:Y:S01]  /*ebf0*/  F2FP.BF16.F32.PACK_AB R7, R201, R133 ;  /* 0x00000085c907723e */ /* 0x010fe200000010ff */
[----:B------:R-:W-:Y:S01]  /*ec00*/  FADD.FTZ R32, R21, R2 ;  /* 0x0000000215207221 */ /* 0x000fe20000010000 */
[----:B------:R-:W-:Y:S01]  /*ec10*/  FADD.FTZ R3, R3, R34 ;  /* 0x0000002203037221 */ /* 0x000fe20000010000 */
[----:B------:R-:W3:Y:S01]  /*ec20*/  LDSM.16.MT88.4 R20, [R216+0xb000] ;  /* 0x00b00000d814783b */ /* 0x000ee20000004200 */
[----:B------:R-:W-:-:S03]  /*ec30*/  FADD.FTZ R2, R234, R33 ;  /* 0x00000021ea027221 */ /* 0x000fc60000010000 */
[C---:B------:R-:W-:Y:S01]  /*ec40*/  HMMA.16816.F32.BF16 R48, R4.reuse, R16, R128 ;  /* 0x000000100430723c */ /* 0x040fe20000041880 */
[----:B------:R-:W-:Y:S05]  /*ec50*/  MUFU.EX2 R128, R139 ;  /* 0x0000008b00807308 */ /* 0x000fea0000000800 */
[C---:B------:R-:W-:Y:S01]  /*ec60*/  HMMA.16816.F32.BF16 R60, R4.reuse, R12, R116 ;  /* 0x0000000c043c723c */ /* 0x040fe20000041874 */
[----:B------:R-:W-:Y:S02]  /*ec70*/  MOV R129, R58 ;  /* 0x0000003a00817202 */ /* 0x000fe40000000f00 */
[----:B--2---:R-:W-:Y:S01]  /*ec80*/  MOV R137, R56 ;  /* 0x0000003800897202 */ /* 0x004fe20000000f00 */
[----:B------:R-:W-:Y:S01]  /*ec90*/  MUFU.EX2 R116, R141 ;  /* 0x0000008d00747308 */ /* 0x000fe20000000800 */
[----:B------:R-:W-:Y:S01]  /*eca0*/  MOV R130, R59 ;  /* 0x0000003b00827202 */ /* 0x000fe20000000f00 */
[C---:B------:R-:W-:Y:S01]  /*ecb0*/  HMMA.16816.F32.BF16 R52, R4.reuse, R14, R112 ;  /* 0x0000000e0434723c */ /* 0x040fe20000041870 */
[----:B------:R-:W2:Y:S05]  /*ecc0*/  LDSM.16.MT88.4 R12, [R214+0xb000] ;  /* 0x00b00000d60c783b */ /* 0x000eaa0000004200 */
[C---:B------:R-:W-:Y:S01]  /*ecd0*/  HMMA.16816.F32.BF16 R44, R4.reuse, R8, R108 ;  /* 0x00000008042c723c */ /* 0x040fe2000004186c */
[----:B------:R-:W4:Y:S05]  /*ece0*/  MUFU.EX2 R112, R146 ;  /* 0x0000009200707308 */ /* 0x000f2a0000000800 */
[C---:B------:R-:W-:Y:S06]  /*ecf0*/  HMMA.16816.F32.BF16 R36, R4.reuse, R10, R104 ;  /* 0x0000000a0424723c */ /* 0x040fec0000041868 */
[----:B------:R-:W-:Y:S01]  /*ed00*/  HMMA.16816.F32.BF16 R40, R4, R24, R92 ;  /* 0x000000180428723c */ /* 0x000fe2000004185c */
[----:B------:R-:W-:Y:S01]  /*ed10*/  MUFU.EX2 R113, R145 ;  /* 0x0000009100717308 */ /* 0x000fe20000000800 */
[----:B------:R-:W-:Y:S01]  /*ed20*/  FADD.FTZ R0, R233, R32 ;  /* 0x00000020e9007221 */ /* 0x000fe20000010000 */
[----:B------:R-:W-:-:S03]  /*ed30*/  FADD.FTZ R3, R230, R3 ;  /* 0x00000003e6037221 */ /* 0x000fc60000010000 */
[C---:B------:R-:W-:Y:S01]  /*ed40*/  HMMA.16816.F32.BF16 R100, R4.reuse, R26, R100 ;  /* 0x0000001a0464723c */ /* 0x040fe20000041864 */
[----:B------:R-:W-:Y:S01]  /*ed50*/  FADD.FTZ R2, R229, R2 ;  /* 0x00000002e5027221 */ /* 0x000fe20000010000 */
[----:B------:R-:W-:Y:S01]  /*ed60*/  MOV R140, R136 ;  /* 0x00000088008c7202 */ /* 0x000fe20000000f00 */
[----:B------:R-:W-:Y:S01]  /*ed70*/  MUFU.EX2 R108, R149 ;  /* 0x00000095006c7308 */ /* 0x000fe20000000800 */
[----:B------:R-:W-:Y:S01]  /*ed80*/  IMAD.MOV.U32 R131, RZ, RZ, R121 ;  /* 0x000000ffff837224 */ /* 0x000fe200078e0079 */
[----:B------:R1:W5:Y:S01]  /*ed90*/  LDL.LU R234, [R1+0x11c] ;  /* 0x00011c0001ea7983 */ /* 0x0003620000300800 */
[----:B------:R-:W-:Y:S03]  /*eda0*/  HMMA.16816.F32.BF16 R56, R4, R18, R124 ;  /* 0x000000120438723c */ /* 0x000fe6000004187c */
[----:B------:R-:W2:Y:S02]  /*edb0*/  LDSM.16.MT88.4 R16, [R215+0xb000] ;  /* 0x00b00000d710783b */ /* 0x000ea40000004200 */
[----:B------:R-:W-:Y:S08]  /*edc0*/  MUFU.EX2 R106, R150 ;  /* 0x00000096006a7308 */ /* 0x000ff00000000800 */
[----:B------:R-:W3:Y:S08]  /*edd0*/  MUFU.EX2 R95, R151 ;  /* 0x00000097005f7308 */ /* 0x000ef00000000800 */
[----:B------:R-:W-:Y:S08]  /*ede0*/  MUFU.EX2 R104, R153 ;  /* 0x0000009900687308 */ /* 0x000ff00000000800 */
[----:B------:R-:W1:Y:S01]  /*edf0*/  MUFU.EX2 R105, R152 ;  /* 0x0000009800697308 */ /* 0x000e620000000800 */
[----:B------:R-:W-:Y:S01]  /*ee00*/  FADD.FTZ R4, R232, R35 ;  /* 0x00000023e8047221 */ /* 0x000fe20000010000 */
[----:B------:R-:W-:-:S06]  /*ee10*/  FADD.FTZ R0, R228, R0 ;  /* 0x00000000e4007221 */ /* 0x000fcc0000010000 */
[----:B------:R-:W-:Y:S01]  /*ee20*/  MUFU.EX2 R117, R147 ;  /* 0x0000009300757308 */ /* 0x000fe20000000800 */
[----:B------:R-:W-:-:S07]  /*ee30*/  FADD.FTZ R9, R227, R4 ;  /* 0x00000004e3097221 */ /* 0x000fce0000010000 */
[----:B------:R-:W2:Y:S01]  /*ee40*/  MUFU.EX2 R93, R154 ;  /* 0x0000009a005d7308 */ /* 0x000ea20000000800 */
[----:B------:R-:W-:-:S07]  /*ee50*/  FADD.FTZ R8, R226, R3 ;  /* 0x00000003e2087221 */ /* 0x000fce0000010000 */
[----:B------:R-:W-:Y:S08]  /*ee60*/  MUFU.EX2 R92, R155 ;  /* 0x0000009b005c7308 */ /* 0x000ff00000000800 */
[----:B------:R-:W2:Y:S01]  /*ee70*/  MUFU.EX2 R94, R156 ;  /* 0x0000009c005e7308 */ /* 0x000ea20000000800 */
[----:B------:R-:W-:Y:S01]  /*ee80*/  FADD.FTZ R3, R225, R2 ;  /* 0x00000002e1037221 */ /* 0x000fe20000010000 */
[----:B------:R-:W-:Y:S01]  /*ee90*/  FADD.FTZ R0, R224, R0 ;  /* 0x00000000e0007221 */ /* 0x000fe20000010000 */
[----:B----4-:R-:W-:Y:S01]  /*eea0*/  F2FP.BF16.F32.PACK_AB R4, R112, R116 ;  /* 0x000000747004723e */ /* 0x010fe200000010ff */
[----:B------:R-:W-:Y:S01]  /*eeb0*/  FADD.FTZ R2, R223, R9 ;  /* 0x00000009df027221 */ /* 0x000fe20000010000 */
[----:B---3--:R-:W-:Y:S01]  /*eec0*/  F2FP.BF16.F32.PACK_AB R5, R95, R106 ;  /* 0x0000006a5f05723e */ /* 0x008fe200000010ff */
[----:B------:R-:W-:Y:S01]  /*eed0*/  FADD.FTZ R25, R195, R8 ;  /* 0x00000008c3197221 */ /* 0x000fe20000010000 */
[----:B------:R-:W-:Y:S01]  /*eee0*/  F2FP.BF16.F32.PACK_AB R6, R108, R113 ;  /* 0x000000716c06723e */ /* 0x000fe200000010ff */
[----:B------:R3:W-:Y:S01]  /*eef0*/  MUFU.EX2 R118, R148 ;  /* 0x0000009400767308 */ /* 0x0007e20000000800 */
[----:B-1----:R-:W-:Y:S01]  /*ef00*/  F2FP.BF16.F32.PACK_AB R7, R105, R104 ;  /* 0x000000686907723e */ /* 0x002fe200000010ff */
[----:B------:R-:W-:Y:S01]  /*ef10*/  FADD.FTZ R24, R186, R3 ;  /* 0x00000003ba187221 */ /* 0x000fe20000010000 */
[----:B------:R-:W-:Y:S01]  /*ef20*/  FADD.FTZ R0, R183, R0 ;  /* 0x00000000b7007221 */ /* 0x000fe20000010000 */
[----:B------:R-:W-:Y:S01]  /*ef30*/  FADD.FTZ R26, R222, R2 ;  /* 0x00000002de1a7221 */ /* 0x000fe20000010000 */
[----:B------:R-:W-:Y:S01]  /*ef40*/  FADD.FTZ R3, R221, R25 ;  /* 0x00000019dd037221 */ /* 0x000fe20000010000 */
[----:B------:R-:W-:Y:S01]  /*ef50*/  FADD.FTZ R2, R220, R24 ;  /* 0x00000018dc027221 */ /* 0x000fe20000010000 */
[----:B------:R-:W-:Y:S01]  /*ef60*/  F2FP.BF16.F32.PACK_AB R8, R134, R200 ;  /* 0x000000c88608723e */ /* 0x000fe200000010ff */
[----:B------:R-:W-:Y:S01]  /*ef70*/  HMMA.16816.F32.BF16 R196, R4, R28, R196 ;  /* 0x0000001c04c4723c */ /* 0x000fe200000418c4 */
[----:B--2---:R-:W-:Y:S01]  /*ef80*/  F2FP.BF16.F32.PACK_AB R9, R93, R117 ;  /* 0x000000755d09723e */ /* 0x004fe200000010ff */
[----:B------:R-:W-:Y:S01]  /*ef90*/  FADD.FTZ R0, R187, R0 ;  /* 0x00000000bb007221 */ /* 0x000fe20000010000 */
[----:B------:R-:W-:-:S02]  /*efa0*/  F2FP.BF16.F32.PACK_AB R10, R128, R122 ;  /* 0x0000007a800a723e */ /* 0x000fc400000010ff */
[----:B------:R-:W-:Y:S01]  /*efb0*/  MOV R114, R170 ;  /* 0x000000aa00727202 */ /* 0x000fe20000000f00 */
[C---:B------:R-:W-:Y:S01]  /*efc0*/  HMMA.16816.F32.BF16 R96, R4.reuse, R30, R96 ;  /* 0x0000001e0460723c */ /* 0x040fe20000041860 */
[----:B------:R-:W-:Y:S01]  /*efd0*/  F2FP.BF16.F32.PACK_AB R11, R94, R92 ;  /* 0x0000005c5e0b723e */ /* 0x000fe200000010ff */
[----:B------:R-:W-:Y:S01]  /*efe0*/  FADD.FTZ R3, R218, R3 ;  /* 0x00000003da037221 */ /* 0x000fe20000010000 */
[----:B------:R-:W-:Y:S01]  /*eff0*/  IMAD.MOV.U32 R115, RZ, RZ, R194 ;  /* 0x000000ffff737224 */ /* 0x000fe200078e00c2 */
[----:B------:R-:W-:Y:S01]  /*f000*/  MOV R141, R192 ;  /* 0x000000c0008d7202 */ /* 0x000fe20000000f00 */
[----:B------:R1:W-:Y:S01]  /*f010*/  MUFU.EX2 R124, R143 ;  /* 0x0000008f007c7308 */ /* 0x0003e20000000800 */
[C---:B------:R-:W-:Y:S01]  /*f020*/  HMMA.16816.F32.BF16 R88, R4.reuse, R20, R88 ;  /* 0x000000140458723c */ /* 0x040fe20000041858 */
[----:B------:R-:W-:Y:S01]  /*f030*/  MOV R111, R130 ;  /* 0x00000082006f7202 */ /* 0x000fe20000000f00 */
[----:B------:R-:W-:Y:S01]  /*f040*/  IMAD.MOV.U32 R119, RZ, RZ, R185 ;  /* 0x000000ffff777224 */ /* 0x000fe200078e00b9 */
[----:B------:R-:W-:Y:S01]  /*f050*/  MOV R127, R138 ;  /* 0x0000008a007f7202 */ /* 0x000fe20000000f00 */
[----:B------:R-:W-:Y:S01]  /*f060*/  IMAD.MOV.U32 R139, RZ, RZ, R137 ;  /* 0x000000ffff8b7224 */ /* 0x000fe200078e0089 */
[----:B------:R-:W-:Y:S01]  /*f070*/  MOV R136, R162 ;  /* 0x000000a200887202 */ /* 0x000fe20000000f00 */
[C---:B------:R-:W-:Y:S01]  /*f080*/  HMMA.16816.F32.BF16 R84, R4.reuse, R22, R84 ;  /* 0x000000160454723c */ /* 0x040fe20000041854 */
[----:B------:R2:W-:Y:S01]  /*f090*/  MUFU.EX2 R125, R142 ;  /* 0x0000008e007d7308 */ /* 0x0005e20000000800 */
[----:B------:R-:W-:Y:S01]  /*f0a0*/  MOV R109, R140 ;  /* 0x0000008c006d7202 */ /* 0x000fe20000000f00 */
[----:B------:R-:W-:Y:S03]  /*f0b0*/  LDSM.16.MT88.4 R152, [R216+0xb800] ;  /* 0x00b80000d898783b */ /* 0x000fe60000004200 */
[C---:B------:R-:W-:Y:S01]  /*f0c0*/  HMMA.16816.F32.BF16 R72, R4.reuse, R12, R72 ;  /* 0x0000000c0448723c */ /* 0x040fe20000041848 */
[----:B------:R4:W5:Y:S02]  /*f0d0*/  LDL.LU R233, [R1+0x118] ;  /* 0x0001180001e97983 */ /* 0x0009640000300800 */
[----:B------:R4:W4:Y:S03]  /*f0e0*/  MUFU.EX2 R121, R144 ;  /* 0x0000009000797308 */ /* 0x0009260000000800 */
[C---:B------:R-:W-:Y:S06]  /*f0f0*/  HMMA.16816.F32.BF16 R80, R4.reuse, R14, R80 ;  /* 0x0000000e0450723c */ /* 0x040fec0000041850 */
[C---:B------:R-:W-:Y:S06]  /*f100*/  HMMA.16816.F32.BF16 R76, R4.reuse, R16, R76 ;  /* 0x00000010044c723c */ /* 0x040fec000004184c */
[----:B------:R-:W-:Y:S01]  /*f110*/  HMMA.16816.F32.BF16 R64, R4, R18, R64 ;  /* 0x000000120440723c */ /* 0x000fe20000041840 */
[----:B---3--:R-:W-:Y:S01]  /*f120*/  MOV R148, R188 ;  /* 0x000000bc00947202 */ /* 0x008fe20000000f00 */
[----:B-1----:R-:W-:Y:S01]  /*f130*/  IMAD.MOV.U32 R143, RZ, RZ, R129 ;  /* 0x000000ffff8f7224 */ /* 0x002fe200078e0081 */
[----:B--2---:R-:W-:-:S03]  /*f140*/  MOV R142, R193 ;  /* 0x000000c1008e7202 */ /* 0x004fc60000000f00 */
        /* <DEDUP_REMOVED lines=21> */
[----:B------:R-:W-:Y:S01]  /*f2a0*/  MOV R126, R127 ;  /* 0x0000007f007e7202 */ /* 0x000fe20000000f00 */
[----:B------:R-:W-:Y:S01]  /*f2b0*/  FADD.FTZ R4, R111, R4 ;  /* 0x000000046f047221 */ /* 0x000fe20000010000 */
[----:B------:R-:W-:Y:S01]  /*f2c0*/  IMAD.MOV.U32 R23, RZ, RZ, R119 ;  /* 0x000000ffff177224 */ /* 0x000fe200078e0077 */
[----:B------:R-:W-:Y:S01]  /*f2d0*/  MOV R30, R142 ;  /* 0x0000008e001e7202 */ /* 0x000fe20000000f00 */
[----:B------:R-:W-:Y:S01]  /*f2e0*/  FADD.FTZ R0, R26, R0 ;  /* 0x000000001a007221 */ /* 0x000fe20000010000 */
[----:B------:R-:W-:Y:S01]  /*f2f0*/  HMMA.16816.F32.BF16 R8, R8, R18, R100 ;  /* 0x000000120808723c */ /* 0x000fe20000041864 */
        /* <DEDUP_REMOVED lines=10> */
[----:B------:R-:W1:Y:S01]  /*f3a0*/  MUFU.EX2 R20, R168 ;  /* 0x000000a800147308 */ /* 0x000e620000000800 */
[----:B------:R-:W-:Y:S01]  /*f3b0*/  FADD.FTZ R2, R103, R2 ;  /* 0x0000000267027221 */ /* 0x000fe20000010000 */
[----:B------:R-:W-:Y:S01]  /*f3c0*/  IMAD.MOV.U32 R29, RZ, RZ, R126 ;  /* 0x000000ffff1d7224 */ /* 0x000fe200078e007e */
[----:B----4-:R-:W-:Y:S02]  /*f3d0*/  LDSM.16.MT88.4 R144, [R214+0xb800] ;  /* 0x00b80000d690783b */ /* 0x010fe40000004200 */
[----:B------:R-:W-:Y:S01]  /*f3e0*/  FADD.FTZ R4, R23, R2 ;  /* 0x0000000217047221 */ /* 0x000fe20000010000 */
[----:B------:R-:W-:Y:S01]  /*f3f0*/  FADD.FTZ R2, R30, R0 ;  /* 0x000000001e027221 */ /* 0x000fe20000010000 */
        /* <DEDUP_REMOVED lines=48> */
[----:B------:R-:W-:Y:S01]  /*f700*/  FADD.FTZ R4, R134, R4 ;  /* 0x0000000486047221 */ /* 0x000fe20000010000 */
[----:B------:R-:W-:-:S03]  /*f710*/  FADD.FTZ R3, R93, R3 ;  /* 0x000000035d037221 */ /* 0x000fc60000010000 */
[----:B------:R-:W3:Y:S01]  /*f720*/  MUFU.EX2 R35, R157 ;  /* 0x0000009d00237308 */ /* 0x000ee20000000800 */
[----:B------:R-:W-:Y:S01]  /*f730*/  FADD.FTZ R0, R95, R0 ;  /* 0x000000005f007221 */ /* 0x000fe20000010000 */
[----:B------:R-:W-:Y:S01]  /*f740*/  FADD.FTZ R2, R112, R2 ;  /* 0x0000000270027221 */ /* 0x000fe20000010000 */
[----:B------:R-:W-:Y:S01]  /*f750*/  FADD.FTZ R4, R122, R4 ;  /* 0x000000047a047221 */ /* 0x000fe20000010000 */
[----:B------:R-:W-:Y:S04]  /*f760*/  LDSM.16.MT88.4 R12, [R215+0xb800] ;  /* 0x00b80000d70c783b */ /* 0x000fe80000004200 */
[----:B------:R-:W4:Y:S01]  /*f770*/  MUFU.EX2 R17, R169 ;  /* 0x000000a900117308 */ /* 0x000f220000000800 */
[----:B------:R-:W-:Y:S01]  /*f780*/  FADD.FTZ R3, R92, R3 ;  /* 0x000000035c037221 */ /* 0x000fe20000010000 */
[----:B------:R-:W-:-:S06]  /*f790*/  FADD.FTZ R0, R104, R0 ;  /* 0x0000000068007221 */ /* 0x000fcc0000010000 */
[----:B------:R-:W4:Y:S01]  /*f7a0*/  MUFU.EX2 R27, R165 ;  /* 0x000000a5001b7308 */ /* 0x000f220000000800 */
[----:B------:R-:W-:Y:S01]  /*f7b0*/  FADD.FTZ R2, R113, R2 ;  /* 0x0000000271027221 */ /* 0x000fe20000010000 */
[----:B------:R-:W-:-:S06]  /*f7c0*/  FADD.FTZ R4, R128, R4 ;  /* 0x0000000480047221 */ /* 0x000fcc0000010000 */
[----:B------:R-:W4:Y:S01]  /*f7d0*/  MUFU.EX2 R34, R158 ;  /* 0x0000009e00227308 */ /* 0x000f220000000800 */
[----:B------:R-:W-:Y:S01]  /*f7e0*/  FADD.FTZ R3, R94, R3 ;  /* 0x000000035e037221 */ /* 0x000fe20000010000 */
[----:B------:R-:W-:Y:S01]  /*f7f0*/  FADD.FTZ R0, R105, R0 ;  /* 0x0000000069007221 */ /* 0x000fe20000010000 */
[----:B------:R2:W5:Y:S05]  /*f800*/  LDL.LU R232, [R1+0x114] ;  /* 0x0001140001e87983 */ /* 0x00056a0000300800 */
[----:B------:R-:W4:Y:S01]  /*f810*/  MUFU.EX2 R16, R172 ;  /* 0x000000ac00107308 */ /* 0x000f220000000800 */
[----:B------:R-:W-:-:S07]  /*f820*/  FADD.FTZ R2, R108, R2 ;  /* 0x000000026c027221 */ /* 0x000fce0000010000 */
[----:B------:R-:W4:Y:S01]  /*f830*/  MUFU.EX2 R22, R166 ;  /* 0x000000a600167308 */ /* 0x000f220000000800 */
[----:B------:R-:W-:-:S07]  /*f840*/  FADD.FTZ R4, R121, R4 ;  /* 0x0000000479047221 */ /* 0x000fce0000010000 */
[----:B------:R-:W4:Y:S01]  /*f850*/  MUFU.EX2 R33, R159 ;  /* 0x0000009f00217308 */ /* 0x000f220000000800 */
[----:B-1----:R-:W-:Y:S01]  /*f860*/  FADD.FTZ R3, R20, R3 ;  /* 0x0000000314037221 */ /* 0x002fe20000010000 */
[----:B------:R1:W5:Y:S06]  /*f870*/  LDL.LU R230, [R1+0x110] ;  /* 0x0001100001e67983 */ /* 0x00036c0000300800 */
[----:B------:R4:W-:Y:S01]  /*f880*/  MUFU.EX2 R32, R160 ;  /* 0x000000a000207308 */ /* 0x0009e20000000800 */
[----:B--2---:R-:W-:Y:S01]  /*f890*/  FADD.FTZ R0, R28, R0 ;  /* 0x000000001c007221 */ /* 0x004fe20000010000 */
[----:B------:R1:W5:Y:S06]  /*f8a0*/  LDL.LU R229, [R1+0x10c] ;  /* 0x00010c0001e57983 */ /* 0x00036c0000300800 */
[----:B------:R-:W2:Y:S01]  /*f8b0*/  MUFU.EX2 R7, R173 ;  /* 0x000000ad00077308 */ /* 0x000ea20000000800 */
[----:B---3--:R-:W-:Y:S01]  /*f8c0*/  FADD.FTZ R2, R35, R2 ;  /* 0x0000000223027221 */ /* 0x008fe20000010000 */
[----:B------:R1:W5:Y:S04]  /*f8d0*/  LDL.LU R228, [R1+0x108] ;  /* 0x0001080001e47983 */ /* 0x0003680000300800 */
[----:B----4-:R-:W3:Y:S02]  /*f8e0*/  LDSM.16.MT88.4 R160, [R213+0xb800] ;  /* 0x00b80000d5a0783b */ /* 0x010ee40000004200 */
[----:B------:R-:W4:Y:S01]  /*f8f0*/  MUFU.EX2 R21, R167 ;  /* 0x000000a700157308 */ /* 0x000f220000000800 */
[----:B------:R-:W-:Y:S01]  /*f900*/  FADD.FTZ R4, R124, R4 ;  /* 0x000000047c047221 */ /* 0x000fe20000010000 */
[----:B------:R-:W-:Y:S01]  /*f910*/  FADD.FTZ R3, R17, R3 ;  /* 0x0000000311037221 */ /* 0x000fe20000010000 */
[----:B------:R1:W5:Y:S01]  /*f920*/  LDL.LU R227, [R1+0x104] ;  /* 0x0001040001e37983 */ /* 0x0003620000300800 */
[----:B------:R-:W-:Y:S01]  /*f930*/  FADD.FTZ R0, R27, R0 ;  /* 0x000000001b007221 */ /* 0x000fe20000010000 */
[----:B------:R-:W-:-:S02]  /*f940*/  FADD.FTZ R2, R34, R2 ;  /* 0x0000000222027221 */ /* 0x000fc40000010000 */
        /* <DEDUP_REMOVED lines=8> */
[----:B------:R-:W-:-:S03]  /*f9d0*/  FADD.FTZ R4, R118, R4 ;  /* 0x0000000476047221 */ /* 0x000fc60000010000 */
[----:B------:R1:W5:Y:S01]  /*f9e0*/  LDL.LU R222, [R1+0xf0] ;  /* 0x0000f00001de7983 */ /* 0x0003620000300800 */
[----:B--2---:R-:W-:-:S03]  /*f9f0*/  FADD.FTZ R3, R7, R3 ;  /* 0x0000000307037221 */ /* 0x004fc60000010000 */
[----:B------:R1:W5:Y:S01]  /*fa00*/  LDL.LU R221, [R1+0xec] ;  /* 0x0000ec0001dd7983 */ /* 0x0003620000300800 */
[----:B----4-:R-:W-:-:S03]  /*fa10*/  FADD.FTZ R0, R21, R0 ;  /* 0x0000000015007221 */ /* 0x010fc60000010000 */
        /* <DEDUP_REMOVED lines=18> */
[C---:B---3--:R-:W-:Y:S06]  /*fb40*/  HMMA.16816.F32.BF16 R196, R168.reuse, R160, R196 ;  /* 0x000000a0a8c4723c */ /* 0x048fec00000418c4 */
        /* <DEDUP_REMOVED lines=148> */
[----:B------:R-:W3:Y:S04]  /*10490*/  LDSM.16.M88.4 R40, [R212+0x4000] ;  /* 0x00400000d428783b */ /* 0x000ee80000000200 */
[----:B------:R-:W4:Y:S04]  /*104a0*/  LDSM.16.M88.4 R32, [R212+0x4800] ;  /* 0x00480000d420783b */ /* 0x000f280000000200 */
[----:B------:R-:W-:Y:S04]  /*104b0*/  LDSM.16.M88.4 R24, [R218+0x4000] ;  /* 0x00400000da18783b */ /* 0x000fe80000000200 */
[----:B-1----:R-:W-:Y:S04]  /*104c0*/  LDSM.16.M88.4 R8, [R222] ;  /* 0x00000000de08783b */ /* 0x002fe80000000200 */
[----:B------:R-:W1:Y:S04]  /*104d0*/  LDSM.16.M88.4 R12, [R219+0x2000] ;  /* 0x00200000db0c783b */ /* 0x000e680000000200 */
[----:B------:R-:W2:Y:S04]  /*104e0*/  LDSM.16.M88.4 R64, [R212+0x7000] ;  /* 0x00700000d440783b */ /* 0x000ea80000000200 */
[----:B------:R-:W2:Y:S04]  /*104f0*/  LDSM.16.M88.4 R60, [R218+0x4800] ;  /* 0x00480000da3c783b */ /* 0x000ea80000000200 */
[----:B------:R-:W2:Y:S04]  /*10500*/  LDSM.16.M88.4 R80, [R212+0x5800] ;  /* 0x00580000d450783b */ /* 0x000ea80000000200 */
[----:B------:R-:W2:Y:S04]  /*10510*/  LDSM.16.M88.4 R72, [R212+0x6800] ;  /* 0x00680000d448783b */ /* 0x000ea80000000200 */
[----:B------:R-:W2:Y:S01]  /*10520*/  LDSM.16.M88.4 R4, [R222+0x2000] ;  /* 0x00200000de04783b */ /* 0x000ea20000000200 */
[C---:B---3--:R-:W-:Y:S03]  /*10530*/  HMMA.16816.F32.BF16 R28, R16.reuse, R40, RZ ;  /* 0x00000028101c723c */ /* 0x048fe600000418ff */
[----:B------:R-:W-:Y:S04]  /*10540*/  LDSM.16.M88.4 R84, [R212+0x5000] ;  /* 0x00500000d454783b */ /* 0x000fe80000000200 */
[----:B------:R-:W-:Y:S01]  /*10550*/  LDSM.16.M88.4 R48, [R218+0x5800] ;  /* 0x00580000da30783b */ /* 0x000fe20000000200 */
[----:B----4-:R-:W-:Y:S03]  /*10560*/  HMMA.16816.F32.BF16 R36, R16, R32, RZ ;  /* 0x000000201024723c */ /* 0x010fe600000418ff */
[----:B------:R-:W-:Y:S04]  /*10570*/  LDSM.16.M88.4 R56, [R212+0x7800] ;  /* 0x00780000d438783b */ /* 0x000fe80000000200 */
[----:B------:R-:W-:Y:S01]  /*10580*/  LDSM.16.M88.4 R76, [R212+0x6000] ;  /* 0x00600000d44c783b */ /* 0x000fe20000000200 */
[C---:B-1----:R-:W-:Y:S03]  /*10590*/  HMMA.16816.F32.BF16 R20, R12.reuse, R40, RZ ;  /* 0x000000280c14723c */ /* 0x042fe600000418ff */
[----:B------:R-:W-:Y:S04]  /*105a0*/  LDSM.16.M88.4 R52, [R218+0x5000] ;  /* 0x00500000da34783b */ /* 0x000fe80000000200 */
[----:B------:R-:W-:Y:S01]  /*105b0*/  LDSM.16.M88.4 R44, [R218+0x6000] ;  /* 0x00600000da2c783b */ /* 0x000fe20000000200 */
[----:B--2---:R-:W-:Y:S03]  /*105c0*/  HMMA.16816.F32.BF16 R96, R12, R64, RZ ;  /* 0x000000400c60723c */ /* 0x004fe600000418ff */
[----:B------:R-:W0:Y:S03]  /*105d0*/  LDGDEPBAR ;  /* 0x00000000000079af */ /* 0x000e260000000000 */
[C---:B------:R-:W-:Y:S01]  /*105e0*/  HMMA.16816.F32.BF16 R248, R8.reuse, R24, R28 ;  /* 0x0000001808f8723c */ /* 0x040fe2000004181c */
[----:B------:R-:W1:Y:S05]  /*105f0*/  LDSM.16.M88.4 R28, [R218+0x7000] ;  /* 0x00700000da1c783b */ /* 0x000e6a0000000200 */
[----:B------:R-:W-:Y:S01]  /*10600*/  HMMA.16816.F32.BF16 R68, R8, R60, R36 ;  /* 0x0000003c0844723c */ /* 0x000fe20000041824 */
[----:B------:R-:W2:Y:S05]  /*10610*/  LDSM.16.M88.4 R36, [R218+0x6800] ;  /* 0x00680000da24783b */ /* 0x000eaa0000000200 */
[----:B------:R-:W-:Y:S06]  /*10620*/  HMMA.16816.F32.BF16 R124, R16, R80, RZ ;  /* 0x00000050107c723c */ /* 0x000fec00000418ff */
[----:B------:R-:W-:Y:S06]  /*10630*/  HMMA.16816.F32.BF16 R88, R12, R32, RZ ;  /* 0x000000200c58723c */ /* 0x000fec00000418ff */
[-C--:B------:R-:W-:Y:S06]  /*10640*/  HMMA.16816.F32.BF16 R108, R16, R72.reuse, RZ ;  /* 0x00000048106c723c */ /* 0x080fec00000418ff */
[----:B------:R-:W-:Y:S06]  /*10650*/  HMMA.16816.F32.BF16 R104, R12, R72, RZ ;  /* 0x000000480c68723c */ /* 0x000fec00000418ff */
[C---:B------:R-:W-:Y:S01]  /*10660*/  HMMA.16816.F32.BF16 R200, R4.reuse, R24, R20 ;  /* 0x0000001804c8723c */ /* 0x040fe20000041814 */
[----:B------:R-:W3:Y:S05]  /*10670*/  LDSM.16.M88.4 R20, [R218+0x7800] ;  /* 0x00780000da14783b */ /* 0x000eea0000000200 */
[----:B-1----:R-:W-:Y:S06]  /*10680*/  HMMA.16816.F32.BF16 R96, R4, R28, R96 ;  /* 0x0000001c0460723c */ /* 0x002fec0000041860 */
[----:B------:R-:W-:Y:S06]  /*10690*/  HMMA.16816.F32.BF16 R132, R16, R84, RZ ;  /* 0x000000541084723c */ /* 0x000fec00000418ff */
[----:B------:R-:W-:Y:S06]  /*106a0*/  HMMA.16816.F32.BF16 R124, R8, R48, R124 ;  /* 0x00000030087c723c */ /* 0x000fec000004187c */
[----:B------:R-:W-:Y:S06]  /*106b0*/  HMMA.16816.F32.BF16 R120, R12, R80, RZ ;  /* 0x000000500c78723c */ /* 0x000fec00000418ff */
[----:B------:R-:W-:Y:S01]  /*106c0*/  HMMA.16816.F32.BF16 R100, R16, R64, RZ ;  /* 0x000000401064723c */ /* 0x000fe200000418ff */
[----:B------:R-:W-:-:S02]  /*106d0*/  IMAD.MOV.U32 R25, RZ, RZ, R98 ;  /* 0x000000ffff197224 */ /* 0x000fc400078e0062 */
[----:B------:R-:W-:-:S03]  /*106e0*/  IMAD.MOV.U32 R24, RZ, RZ, R99 ;  /* 0x000000ffff187224 */ /* 0x000fc600078e0063 */
[----:B------:R-:W-:Y:S06]  /*106f0*/  HMMA.16816.F32.BF16 R204, R4, R60, R88 ;  /* 0x0000003c04cc723c */ /* 0x000fec0000041858 */
[----:B------:R-:W-:Y:S01]  /*10700*/  HMMA.16816.F32.BF16 R88, R12, R56, RZ ;  /* 0x000000380c58723c */ /* 0x000fe200000418ff */
[----:B------:R-:W-:Y:S02]  /*10710*/  IMAD.MOV.U32 R65, RZ, RZ, R126 ;  /* 0x000000ffff417224 */ /* 0x000fe400078e007e */
[----:B------:R-:W-:-:S03]  /*10720*/  IMAD.MOV.U32 R64, RZ, RZ, R127 ;  /* 0x000000ffff407224 */ /* 0x000fc600078e007f */
[----:B------:R-:W-:Y:S06]  /*10730*/  HMMA.16816.F32.BF16 R116, R16, R76, RZ ;  /* 0x0000004c1074723c */ /* 0x000fec00000418ff */
[-C--:B--2---:R-:W-:Y:S06]  /*10740*/  HMMA.16816.F32.BF16 R108, R8, R36.reuse, R108 ;  /* 0x00000024086c723c */ /* 0x084fec000004186c */
[----:B------:R-:W-:Y:S06]  /*10750*/  HMMA.16816.F32.BF16 R104, R4, R36, R104 ;  /* 0x000000240468723c */ /* 0x000fec0000041868 */
[----:B------:R-:W-:Y:S01]  /*10760*/  HMMA.16816.F32.BF16 R112, R12, R76, RZ ;  /* 0x0000004c0c70723c */ /* 0x000fe200000418ff */
[----:B------:R-:W-:-:S02]  /*10770*/  IMAD.MOV.U32 R36, RZ, RZ, R96 ;  /* 0x000000ffff247224 */ /* 0x000fc400078e0060 */
[----:B------:R-:W-:-:S03]  /*10780*/  IMAD.MOV.U32 R37, RZ, RZ, R97 ;  /* 0x000000ffff257224 */ /* 0x000fc600078e0061 */
[----:B------:R-:W-:Y:S06]  /*10790*/  HMMA.16816.F32.BF16 R92, R16, R56, RZ ;  /* 0x00000038105c723c */ /* 0x000fec00000418ff */
[----:B------:R-:W-:Y:S01]  /*107a0*/  HMMA.16816.F32.BF16 R96, R12, R78, RZ ;  /* 0x0000004e0c60723c */ /* 0x000fe200000418ff */
[----:B------:R-:W-:Y:S02]  /*107b0*/  IMAD.MOV.U32 R56, RZ, RZ, R108 ;  /* 0x000000ffff387224 */ /* 0x000fe400078e006c */
[----:B------:R-:W-:-:S03]  /*107c0*/  IMAD.MOV.U32 R57, RZ, RZ, R109 ;  /* 0x000000ffff397224 */ /* 0x000fc600078e006d */
[----:B------:R-:W-:Y:S01]  /*107d0*/  HMMA.16816.F32.BF16 R136, R8, R52, R132 ;  /* 0x000000340888723c */ /* 0x000fe20000041884 */
[----:B------:R-:W-:Y:S02]  /*107e0*/  IMAD.MOV.U32 R61, RZ, RZ, R106 ;  /* 0x000000ffff3d7224 */ /* 0x000fe400078e006a */
[----:B------:R-:W-:-:S03]  /*107f0*/  IMAD.MOV.U32 R60, RZ, RZ, R107 ;  /* 0x000000ffff3c7224 */ /* 0x000fc600078e006b */
[----:B------:R-:W-:Y:S01]  /*10800*/  HMMA.16816.F32.BF16 R128, R12, R84, RZ ;  /* 0x000000540c80723c */ /* 0x000fe200000418ff */
[----:B------:R-:W-:Y:S02]  /*10810*/  IMAD.MOV.U32 R133, RZ, RZ, R124 ;  /* 0x000000ffff857224 */ /* 0x000fe400078e007c */
[----:B------:R-:W-:-:S03]  /*10820*/  IMAD.MOV.U32 R132, RZ, RZ, R125 ;  /* 0x000000ffff847224 */ /* 0x000fc600078e007d */
[----:B------:R-:W-:Y:S06]  /*10830*/  HMMA.16816.F32.BF16 R124, R4, R48, R120 ;  /* 0x00000030047c723c */ /* 0x000fec0000041878 */
[----:B------:R-:W-:Y:S06]  /*10840*/  HMMA.16816.F32.BF16 R100, R8, R28, R100 ;  /* 0x0000001c0864723c */ /* 0x000fec0000041864 */
[----:B---3--:R-:W-:Y:S01]  /*10850*/  HMMA.16816.F32.BF16 R140, R4, R20, R88 ;  /* 0x00000014048c723c */ /* 0x008fe20000041858 */
[----:B------:R-:W-:-:S02]  /*10860*/  IMAD.MOV.U32 R252, RZ, RZ, R136 ;  /* 0x000000fffffc7224 */ /* 0x000fc400078e0088 */
[----:B------:R-:W-:Y:S02]  /*10870*/  IMAD.MOV.U32 R245, RZ, RZ, R137 ;  /* 0x000000fffff57224 */ /* 0x000fe400078e0089 */
[----:B------:R-:W-:Y:S01]  /*10880*/  IMAD.MOV.U32 R211, RZ, RZ, R138 ;  /* 0x000000ffffd37224 */ /* 0x000fe200078e008a */
[----:B------:R-:W-:Y:S01]  /*10890*/  HMMA.16816.F32.BF16 R116, R8, R44, R116 ;  /* 0x0000002c0874723c */ /* 0x000fe20000041874 */
[----:B------:R-:W-:-:S05]  /*108a0*/  IMAD.MOV.U32 R210, RZ, RZ, R139 ;  /* 0x000000ffffd27224 */ /* 0x000fca00078e008b */
[----:B------:R-:W-:Y:S01]  /*108b0*/  HMMA.16816.F32.BF16 R88, R12, R66, RZ ;  /* 0x000000420c58723c */ /* 0x000fe200000418ff */
[----:B------:R-:W-:Y:S02]  /*108c0*/  IMAD.MOV.U32 R120, RZ, RZ, R127 ;  /* 0x000000ffff787224 */ /* 0x000fe400078e007f */
        /* <DEDUP_REMOVED lines=8> */
[----:B------:R-:W-:-:S03]  /*10950*/  IMAD.MOV.U32 R45, RZ, RZ, R101 ;  /* 0x000000ffff2d7224 */ /* 0x000fc600078e0065 */
[----:B------:R-:W-:Y:S01]  /*10960*/  HMMA.16816.F32.BF16 R96, R4, R46, R96 ;  /* 0x0000002e0460723c */ /* 0x000fe20000041860 */
[----:B------:R-:W-:Y:S02]  /*10970*/  IMAD.MOV.U32 R126, RZ, RZ, R116 ;  /* 0x000000ffff7e7224 */ /* 0x000fe400078e0074 */
        /* <DEDUP_REMOVED lines=16> */
[----:B------:R-:W-:Y:S01]  /*10a80*/  IMAD.MOV.U32 R21, RZ, RZ, R98 ;  /* 0x000000ffff157224 */ /* 0x000fe200078e0062 */
[----:B------:R-:W-:Y:S01]  /*10a90*/  HMMA.16816.F32.BF16 R112, R12, R42, RZ ;  /* 0x0000002a0c70723c */ /* 0x000fe200000418ff */
[----:B------:R-:W-:-:S05]  /*10aa0*/  IMAD.MOV.U32 R20, RZ, RZ, R99 ;  /* 0x000000ffff147224 */ /* 0x000fca00078e0063 */
[----:B------:R-:W-:Y:S01]  /*10ab0*/  HMMA.16816.F32.BF16 R96, R4, R38, R92 ;  /* 0x000000260460723c */ /* 0x000fe2000004185c */
[----:B------:R-:W-:Y:S02]  /*10ac0*/  IMAD.MOV.U32 R209, RZ, RZ, R128 ;  /* 0x000000ffffd17224 */ /* 0x000fe400078e0080 */
[----:B------:R-:W-:Y:S02]  /*10ad0*/  IMAD.MOV.U32 R208, RZ, RZ, R129 ;  /* 0x000000ffffd07224 */ /* 0x000fe400078e0081 */
[----:B------:R-:W-:Y:S01]  /*10ae0*/  IMAD.MOV.U32 R135, RZ, RZ, R130 ;  /* 0x000000ffff877224 */ /* 0x000fe200078e0082 */
[----:B------:R-:W-:Y:S01]  /*10af0*/  HMMA.16816.F32.BF16 R40, R16, R42, RZ ;  /* 0x0000002a1028723c */ /* 0x000fe200000418ff */
[----:B------:R-:W-:-:S05]  /*10b00*/  IMAD.MOV.U32 R134, RZ, RZ, R131 ;  /* 0x000000ffff867224 */ /* 0x000fca00078e0083 */
[C---:B------:R-:W-:Y:S01]  /*10b10*/  HMMA.16816.F32.BF16 R128, R4.reuse, R50, R100 ;  /* 0x000000320480723c */ /* 0x040fe20000041864 */
[----:B------:R-:W-:Y:S02]  /*10b20*/  IMAD.MOV.U32 R33, RZ, RZ, R90 ;  /* 0x000000ffff217224 */ /* 0x000fe400078e005a */
[----:B------:R-:W-:Y:S02]  /*10b30*/  IMAD.MOV.U32 R90, RZ, RZ, R124 ;  /* 0x000000ffff5a7224 */ /* 0x000fe400078e007c */
[----:B------:R-:W-:Y:S01]  /*10b40*/  IMAD.MOV.U32 R124, RZ, RZ, R252 ;  /* 0x000000ffff7c7224 */ /* 0x000fe200078e00fc */
[----:B------:R-:W-:Y:S01]  /*10b50*/  HMMA.16816.F32.BF16 R112, R4, R26, R112 ;  /* 0x0000001a0470723c */ /* 0x000fe20000041870 */
[----:B------:R-:W-:Y:S01]  /*10b60*/  IMAD.MOV.U32 R103, RZ, RZ, R32 ;  /* 0x000000ffff677224 */ /* 0x000fe200078e0020 */
[----:B------:R-:W1:Y:S01]  /*10b70*/  S2R R252, SR_TID.X ;  /* 0x0000000000fc7919 */ /* 0x000e620000002100 */
[----:B------:R-:W-:Y:S02]  /*10b80*/  IMAD.MOV.U32 R32, RZ, RZ, R91 ;  /* 0x000000ffff207224 */ /* 0x000fe400078e005b */
[----:B------:R-:W-:Y:S01]  /*10b90*/  IMAD.MOV.U32 R102, RZ, RZ, R24 ;  /* 0x000000ffff667224 */ /* 0x000fe200078e0018 */
[----:B------:R-:W-:Y:S01]  /*10ba0*/  HMMA.16816.F32.BF16 R108, R12, R34, RZ ;  /* 0x000000220c6c723c */ /* 0x000fe200000418ff */
[----:B------:R-:W-:-:S02]  /*10bb0*/  IMAD.MOV.U32 R93, RZ, RZ, R98 ;  /* 0x000000ffff5d7224 */ /* 0x000fc400078e0062 */
[----:B------:R-:W-:Y:S02]  /*10bc0*/  IMAD.MOV.U32 R92, RZ, RZ, R99 ;  /* 0x000000ffff5c7224 */ /* 0x000fe400078e0063 */
[----:B------:R-:W-:Y:S01]  /*10bd0*/  IMAD.MOV.U32 R98, RZ, RZ, R65 ;  /* 0x000000ffff627224 */ /* 0x000fe200078e0041 */
[----:B------:R-:W-:Y:S01]  /*10be0*/  HMMA.16816.F32.BF16 R40, R8, R26, R40 ;  /* 0x0000001a0828723c */ /* 0x000fe20000041828 */
        /* <DEDUP_REMOVED lines=22> */
[----:B-1----:R-:W-:Y:S01]  /*10d50*/  IMAD.SHL.U32 R252, R252, 0x2, RZ ;  /* 0x00000002fcfc7824 */ /* 0x002fe200078e00ff */
[C---:B------:R-:W-:Y:S04]  /*10d60*/  HMMA.16816.F32.BF16 R76, R16.reuse, R78, RZ ;  /* 0x0000004e104c723c */ /* 0x040fe800000418ff */
[----:B------:R-:W-:Y:S02]  /*10d70*/  LOP3.LUT R252, R252, 0x6, RZ, 0xc0, !PT ;  /* 0x00000006fcfc7812 */ /* 0x000fe400078ec0ff */
[C---:B------:R-:W-:Y:S06]  /*10d80*/  HMMA.16816.F32.BF16 R72, R16.reuse, R74, RZ ;  /* 0x0000004a1048723c */ /* 0x040fec00000418ff */
[C---:B------:R-:W-:Y:S06]  /*10d90*/  HMMA.16816.F32.BF16 R64, R16.reuse, R66, RZ ;  /* 0x000000421040723c */ /* 0x040fec00000418ff */
[----:B------:R-:W-:Y:S06]  /*10da0*/  HMMA.16816.F32.BF16 R16, R16, R58, RZ ;  /* 0x0000003a1010723c */ /* 0x000fec00000418ff */
[----:B------:R-:W-:Y:S01]  /*10db0*/  HMMA.16816.F32.BF16 R108, R4, R62, R108 ;  /* 0x0000003e046c723c */ /* 0x000fe2000004186c */
[----:B------:R-:W-:-:S02]  /*10dc0*/  IMAD.MOV.U32 R58, RZ, RZ, R118 ;  /* 0x000000ffff3a7224 */ /* 0x000fc400078e0076 */
[----:B------:R-:W-:-:S03]  /*10dd0*/  IMAD.MOV.U32 R59, RZ, RZ, R117 ;  /* 0x000000ffff3b7224 */ /* 0x000fc600078e0075 */
[C---:B------:R-:W-:Y:S06]  /*10de0*/  HMMA.16816.F32.BF16 R104, R4.reuse, R54, R104 ;  /* 0x000000360468723c */ /* 0x040fec0000041868 */
[----:B------:R-:W-:Y:S01]  /*10df0*/  HMMA.16816.F32.BF16 R136, R4, R22, R12 ;  /* 0x000000160488723c */ /* 0x000fe2000004180c */
[----:B------:R-:W-:Y:S04]  /*10e00*/  LDSM.16.M88.4 R4, [R220+0x2000] ;  /* 0x00200000dc04783b */ /* 0x000fe80000000200 */
[----:B------:R-:W1:Y:S01]  /*10e10*/  LDSM.16.M88.4 R12, [R223] ;  /* 0x00000000df0c783b */ /* 0x000e620000000200 */
[C---:B------:R-:W-:Y:S06]  /*10e20*/  HMMA.16816.F32.BF16 R32, R8.reuse, R62, R32 ;  /* 0x0000003e0820723c */ /* 0x040fec0000041820 */
[----:B------:R-:W-:Y:S01]  /*10e30*/  HMMA.16816.F32.BF16 R84, R8, R54, R84 ;  /* 0x000000360854723c */ /* 0x000fe20000041854 */
[----:B------:R-:W-:-:S02]  /*10e40*/  IMAD.MOV.U32 R62, RZ, RZ, R21 ;  /* 0x000000ffff3e7224 */ /* 0x000fc400078e0015 */
[----:B------:R-:W-:-:S03]  /*10e50*/  IMAD.MOV.U32 R63, RZ, RZ, R20 ;  /* 0x000000ffff3f7224 */ /* 0x000fc600078e0014 */
[C---:B------:R-:W-:Y:S01]  /*10e60*/  HMMA.16816.F32.BF16 R80, R8.reuse, R50, R80 ;  /* 0x000000320850723c */ /* 0x040fe20000041850 */
        /* <DEDUP_REMOVED lines=16> */
[----:B------:R-:W2:Y:S01]  /*10f70*/  LDSM.16.M88.4 R8, [R220] ;  /* 0x00000000dc08783b */ /* 0x000ea20000000200 */
[----:B------:R-:W-:-:S02]  /*10f80*/  IMAD.MOV.U32 R120, RZ, RZ, R209 ;  /* 0x000000ffff787224 */ /* 0x000fc400078e00d1 */
[----:B------:R-:W-:Y:S02]  /*10f90*/  IMAD.MOV.U32 R121, RZ, RZ, R208 ;  /* 0x000000ffff797224 */ /* 0x000fe400078e00d0 */
[C---:B-1----:R-:W-:Y:S01]  /*10fa0*/  HMMA.16816.F32.BF16 R20, R4.reuse, R12, R200 ;  /* 0x0000000c0414723c */ /* 0x042fe200000418c8 */
[----:B------:R-:W-:Y:S02]  /*10fb0*/  IMAD.MOV.U32 R38, RZ, RZ, R101 ;  /* 0x000000ffff267224 */ /* 0x000fe400078e0065 */
[----:B------:R-:W-:Y:S02]  /*10fc0*/  IMAD.MOV.U32 R101, RZ, RZ, R122 ;  /* 0x000000ffff657224 */ /* 0x000fe400078e007a */
[----:B------:R-:W-:Y:S01]  /*10fd0*/  IMAD.MOV.U32 R122, RZ, RZ, R135 ;  /* 0x000000ffff7a7224 */ /* 0x000fe200078e0087 */
[----:B------:R-:W-:Y:S01]  /*10fe0*/  HMMA.16816.F32.BF16 R208, R4, R14, R112 ;  /* 0x0000000e04d0723c */ /* 0x000fe20000041870 */
[----:B------:R-:W-:Y:S02]  /*10ff0*/  IMAD.MOV.U32 R60, RZ, RZ, R29 ;  /* 0x000000ffff3c7224 */ /* 0x000fe400078e001d */
[----:B------:R-:W-:-:S02]  /*11000*/  IMAD.MOV.U32 R29, RZ, RZ, R3 ;  /* 0x000000ffff1d7224 */ /* 0x000fc400078e0003 */
[----:B------:R-:W-:Y:S02]  /*11010*/  IMAD.MOV.U32 R30, RZ, RZ, R2 ;  /* 0x000000ffff1e7224 */ /* 0x000fe400078e0002 */
[----:B------:R-:W-:Y:S02]  /*11020*/  IMAD.MOV.U32 R31, RZ, RZ, R0 ;  /* 0x000000ffff1f7224 */ /* 0x000fe400078e0000 */
[----:B------:R-:W-:-:S04]  /*11030*/  IMAD.U32 R0, RZ, RZ, UR20 ;  /* 0x00000014ff007e24 */ /* 0x000fc8000f8e00ff */
[----:B------:R-:W-:-:S04]  /*11040*/  IMAD R0, R0, 0x80, R252 ;  /* 0x0000008000007824 */ /* 0x000fc800078e02fc */
[----:B------:R-:W-:-:S05]  /*11050*/  IMAD.IADD R2, R236, 0x1, -R0 ;  /* 0x00000001ec027824 */ /* 0x000fca00078e0a00 */
[----:B------:R-:W-:-:S04]  /*11060*/  IABS R2, R2 ;  /* 0x0000000200027213 */ /* 0x000fc80000000000 */
[----:B------:R-:W-:Y:S01]  /*11070*/  I2FP.F32.S32 R2, R2 ;  /* 0x0000000200027245 */ /* 0x000fe20000201400 */
[C---:B--2---:R-:W-:Y:S06]  /*11080*/  HMMA.16816.F32.BF16 R248, R8.reuse, R12, R248 ;  /* 0x0000000c08f8723c */ /* 0x044fec00000418f8 */
        /* <DEDUP_REMOVED lines=26> */
[----:B------:R-:W1:Y:S05]  /*11230*/  LDSM.16.M88.4 R12, [R225] ;  /* 0x00000000e10c783b */ /* 0x000e6a0000000200 */
[-C--:B-1----:R-:W-:Y:S06]  /*11240*/  HMMA.16816.F32.BF16 R40, R4, R12.reuse, R36 ;  /* 0x0000000c0428723c */ /* 0x082fec0000041824 */
[----:B------:R-:W-:Y:S06]  /*11250*/  HMMA.16816.F32.BF16 R44, R8, R12, R44 ;  /* 0x0000000c082c723c */ /* 0x000fec000004182c */
        /* <DEDUP_REMOVED lines=13> */
[----:B------:R-:W-:Y:S01]  /*11330*/  HMMA.16816.F32.BF16 R200, R8, R14, R200 ;  /* 0x0000000e08c8723c */ /* 0x000fe200000418c8 */
[----:B------:R-:W1:Y:S11]  /*11340*/  LDSM.16.M88.4 R12, [R217+0x800] ;  /* 0x00080000d90c783b */ /* 0x000e760000000200 */
[----:B------:R-:W-:-:S06]  /*11350*/  FMUL.FTZ R3, R20, UR31 ;  /* 0x0000001f14037c20 */ /* 0x000fcc0008410000 */
[----:B------:R-:W2:Y:S01]  /*11360*/  MUFU.TANH R3, R3 ;  /* 0x0000000300037308 */ /* 0x000ea20000002400 */
        /* <DEDUP_REMOVED lines=32> */
[----:B------:R-:W-:Y:S02]  /*11570*/  IMAD.MOV.U32 R144, RZ, RZ, R47 ;  /* 0x000000ffff907224 */ /* 0x000fe400078e002f */
[----:B------:R-:W-:Y:S02]  /*11580*/  IMAD.MOV.U32 R147, RZ, RZ, R44 ;  /* 0x000000ffff937224 */ /* 0x000fe400078e002c */
[----:B------:R-:W-:Y:S02]  /*11590*/  IMAD.MOV.U32 R146, RZ, RZ, R46 ;  /* 0x000000ffff927224 */ /* 0x000fe400078e002e */
[----:B------:R-:W-:-:S05]  /*115a0*/  IMAD.MOV.U32 R145, RZ, RZ, R45 ;  /* 0x000000ffff917224 */ /* 0x000fca00078e002d */
[----:B------:R-:W-:Y:S02]  /*115b0*/  IMAD.MOV.U32 R142, RZ, RZ, R38 ;  /* 0x000000ffff8e7224 */ /* 0x000fe400078e0026 */
[----:B------:R-:W-:Y:S02]  /*115c0*/  IMAD.MOV.U32 R140, RZ, RZ, R39 ;  /* 0x000000ffff8c7224 */ /* 0x000fe400078e0027 */
[----:B------:R-:W-:Y:S02]  /*115d0*/  IMAD.MOV.U32 R141, RZ, RZ, R37 ;  /* 0x000000ffff8d7224 */ /* 0x000fe400078e0025 */
[----:B------:R-:W-:Y:S01]  /*115e0*/  IMAD.MOV.U32 R143, RZ, RZ, R36 ;  /* 0x000000ffff8f7224 */ /* 0x000fe200078e0024 */
[C---:B-1----:R-:W-:Y:S06]  /*115f0*/  HMMA.16816.F32.BF16 R24, R4.reuse, R14, R24 ;  /* 0x0000000e0418723c */ /* 0x042fec0000041818 */
[-C--:B------:R-:W-:Y:S06]  /*11600*/  HMMA.16816.F32.BF16 R28, R4, R12.reuse, R28 ;  /* 0x0000000c041c723c */ /* 0x080fec000004181c */
[----:B------:R-:W-:Y:S01]  /*11610*/  HMMA.16816.F32.BF16 R32, R8, R12, R32 ;  /* 0x0000000c0820723c */ /* 0x000fe20000041820 */
[----:B------:R-:W-:-:S04]  /*11620*/  FMUL.FTZ R4, R22, UR31 ;  /* 0x0000001f16047c20 */ /* 0x000fc80008410000 */
[----:B------:R1:W3:Y:S07]  /*11630*/  MUFU.TANH R6, R4 ;  /* 0x0000000400067308 */ /* 0x0002ee0000002400 */
[----:B------:R-:W-:Y:S02]  /*11640*/  IMAD.MOV.U32 R71, RZ, RZ, R24 ;  /* 0x000000ffff477224 */ /* 0x000fe400078e0018 */
[----:B------:R-:W-:Y:S02]  /*11650*/  IMAD.MOV.U32 R70, RZ, RZ, R26 ;  /* 0x000000ffff467224 */ /* 0x000fe400078e001a */
[----:B------:R-:W-:-:S02]  /*11660*/  IMAD.MOV.U32 R69, RZ, RZ, R25 ;  /* 0x000000ffff457224 */ /* 0x000fc400078e0019 */
[----:B------:R-:W-:Y:S02]  /*11670*/  IMAD.MOV.U32 R68, RZ, RZ, R27 ;  /* 0x000000ffff447224 */ /* 0x000fe400078e001b */
[----:B------:R-:W-:Y:S01]  /*11680*/  HMMA.16816.F32.BF16 R24, R8, R14, R16 ;  /* 0x0000000e0818723c */ /* 0x000fe20000041810 */
[----:B-1----:R-:W-:-:S03]  /*11690*/  FMUL.FTZ R4, R108, UR31 ;  /* 0x0000001f6c047c20 */ /* 0x002fc60008410000 */
[----:B------:R-:W-:Y:S01]  /*116a0*/  IMAD.MOV.U32 R139, RZ, RZ, R32 ;  /* 0x000000ffff8b7224 */ /* 0x000fe200078e0020 */
[----:B------:R1:W4:Y:S02]  /*116b0*/  MUFU.TANH R5, R4 ;  /* 0x0000000400057308 */ /* 0x0003240000002400 */
[----:B--2---:R-:W-:Y:S01]  /*116c0*/  FFMA.FTZ R16, R2, -UR19, R3 ;  /* 0x8000001302107c23 */ /* 0x004fe20008010003 */
[----:B------:R-:W-:Y:S02]  /*116d0*/  IMAD.IADD R2, R237, 0x1, -R0 ;  /* 0x00000001ed027824 */ /* 0x000fe400078e0a00 */
[----:B------:R-:W-:Y:S02]  /*116e0*/  IMAD.MOV.U32 R138, RZ, RZ, R34 ;  /* 0x000000ffff8a7224 */ /* 0x000fe400078e0022 */
[----:B------:R-:W-:Y:S01]  /*116f0*/  IMAD.MOV.U32 R136, RZ, RZ, R35 ;  /* 0x000000ffff887224 */ /* 0x000fe200078e0023 */
[----:B------:R-:W-:Y:S01]  /*11700*/  IABS R3, R2 ;  /* 0x0000000200037213 */ /* 0x000fe20000000000 */
[----:B------:R-:W-:-:S03]  /*11710*/  IMAD.MOV.U32 R137, RZ, RZ, R33 ;  /* 0x000000ffff897224 */ /* 0x000fc600078e0021 */
[----:B------:R-:W-:-:S05]  /*11720*/  I2FP.F32.S32 R3, R3 ;  /* 0x0000000300037245 */ /* 0x000fca0000201400 */
[----:B---3--:R-:W-:Y:S01]  /*11730*/  FFMA.FTZ R14, R3, -UR19, R6 ;  /* 0x80000013030e7c23 */ /* 0x008fe20008010006 */
[----:B-1----:R-:W-:Y:S02]  /*11740*/  IMAD.IADD R4, R238, 0x1, -R0 ;  /* 0x00000001ee047824 */ /* 0x002fe400078e0a00 */
[----:B------:R-:W-:-:S03]  /*11750*/  FMUL.FTZ R3, R110, UR31 ;  /* 0x0000001f6e037c20 */ /* 0x000fc60008410000 */
[----:B------:R-:W-:Y:S01]  /*11760*/  IABS R2, R4 ;  /* 0x0000000400027213 */ /* 0x000fe20000000000 */
[----:B------:R-:W-:Y:S01]  /*11770*/  FMUL.FTZ R4, R21, UR31 ;  /* 0x0000001f15047c20 */ /* 0x000fe20008410000 */
[----:B------:R1:W2:Y:S02]  /*11780*/  MUFU.TANH R7, R3 ;  /* 0x0000000300077308 */ /* 0x0002a40000002400 */
[----:B------:R-:W-:-:S05]  /*11790*/  I2FP.F32.S32 R2, R2 ;  /* 0x0000000200027245 */ /* 0x000fca0000201400 */
[----:B----4-:R-:W-:Y:S01]  /*117a0*/  FFMA.FTZ R13, R2, -UR19, R5 ;  /* 0x80000013020d7c23 */ /* 0x010fe20008010005 */
[----:B------:R-:W-:Y:S01]  /*117b0*/  VIADD R2, R0, 0x1 ;  /* 0x0000000100027836 */ /* 0x000fe20000000000 */
[----:B------:R3:W-:Y:S03]  /*117c0*/  MUFU.TANH R9, R4 ;  /* 0x0000000400097308 */ /* 0x0007e60000002400 */
[----:B------:R-:W-:Y:S01]  /*117d0*/  IMAD.IADD R5, R237, 0x1, -R2 ;  /* 0x00000001ed057824 */ /* 0x000fe200078e0a02 */
[----:B------:R-:W-:Y:S01]  /*117e0*/  BAR.SYNC.DEFER_BLOCKING 0x0 ;  /* 0x0000000000007b1d */ /* 0x000fe20000010000 */
[C---:B------:R-:W-:Y:S02]  /*117f0*/  ISETP.GE.AND P4, PT, R2.reuse, R243, PT ;  /* 0x000000f30200720c */ /* 0x040fe40003f86270 */
[----:B------:R-:W-:Y:S01]  /*11800*/  ISETP.GE.AND P3, PT, R2, R242, PT ;  /* 0x000000f20200720c */ /* 0x000fe20003f66270 */
[----:B-1----:R-:W-:Y:S01]  /*11810*/  IMAD.IADD R3, R239, 0x1, -R0 ;  /* 0x00000001ef037824 */ /* 0x002fe200078e0a00 */
[----:B------:R-:W-:-:S02]  /*11820*/  IABS R5, R5 ;  /* 0x0000000500057213 */ /* 0x000fc40000000000 */
[C---:B------:R-:W-:Y:S02]  /*11830*/  ISETP.GE.AND P2, PT, R2.reuse, R241, PT ;  /* 0x000000f10200720c */ /* 0x040fe40003f46270 */
[----:B------:R-:W-:Y:S02]  /*11840*/  IABS R3, R3 ;  /* 0x0000000300037213 */ /* 0x000fe40000000000 */
[C---:B------:R-:W-:Y:S01]  /*11850*/  ISETP.GE.AND P1, PT, R2.reuse, R240, PT ;  /* 0x000000f00200720c */ /* 0x040fe20003f26270 */
[----:B---3--:R-:W-:Y:S02]  /*11860*/  FMUL.FTZ R4, R23, UR31 ;  /* 0x0000001f17047c20 */ /* 0x008fe40008410000 */
[----:B------:R-:W-:Y:S01]  /*11870*/  IMAD.MOV.U32 R6, RZ, RZ, R3 ;  /* 0x000000ffff067224 */ /* 0x000fe200078e0003 */
[C---:B------:R-:W-:Y:S01]  /*11880*/  ISETP.LT.OR P6, PT, R2.reuse, R235, P4 ;  /* 0x000000eb0200720c */ /* 0x040fe200027c1670 */
[----:B------:R-:W-:Y:S01]  /*11890*/  IMAD.MOV.U32 R3, RZ, RZ, R5 ;  /* 0x000000ffff037224 */ /* 0x000fe200078e0005 */
[----:B------:R1:W3:Y:S01]  /*118a0*/  MUFU.TANH R8, R4 ;  /* 0x0000000400087308 */ /* 0x0002e20000002400 */
[----:B------:R-:W-:-:S02]  /*118b0*/  ISETP.LT.OR P5, PT, R2, R233, P3 ;  /* 0x000000e90200720c */ /* 0x000fc40001fa1670 */
[----:B------:R-:W-:Y:S02]  /*118c0*/  I2FP.F32.S32 R6, R6 ;  /* 0x0000000600067245 */ /* 0x000fe40000201400 */
[----:B------:R-:W-:Y:S02]  /*118d0*/  I2FP.F32.S32 R3, R3 ;  /* 0x0000000300037245 */ /* 0x000fe40000201400 */
[----:B------:R-:W-:Y:S01]  /*118e0*/  ISETP.LT.OR P2, PT, R2, R234, P2 ;  /* 0x000000ea0200720c */ /* 0x000fe20001741670 */
[----:B--2---:R-:W-:Y:S01]  /*118f0*/  FFMA.FTZ R10, R6, -UR19, R7 ;  /* 0x80000013060a7c23 */ /* 0x004fe20008010007 */
[----:B------:R-:W-:Y:S02]  /*11900*/  ISETP.LT.OR P0, PT, R2, R232, P1 ;  /* 0x000000e80200720c */ /* 0x000fe40000f01670 */
[----:B------:R-:W-:-:S04]  /*11910*/  ISETP.GE.AND P1, PT, R0, R242, PT ;  /* 0x000000f20000720c */ /* 0x000fc80003f26270 */
[----:B------:R-:W-:Y:S01]  /*11920*/  ISETP.LT.OR P1, PT, R0, R233, P1 ;  /* 0x000000e90000720c */ /* 0x000fe20000f21670 */
[----:B-1----:R-:W-:Y:S02]  /*11930*/  IMAD.IADD R4, R236, 0x1, -R2 ;  /* 0x00000001ec047824 */ /* 0x002fe400078e0a02 */
[----:B---3--:R-:W-:Y:S01]  /*11940*/  FFMA.FTZ R8, R3, -UR19, R8 ;  /* 0x8000001303087c23 */ /* 0x008fe20008010008 */
[----:B------:R-:W-:Y:S01]  /*11950*/  FMUL.FTZ R3, R109, UR31 ;  /* 0x0000001f6d037c20 */ /* 0x000fe20008410000 */
[----:B------:R-:W-:Y:S02]  /*11960*/  @P2 LOP3.LUT R231, R231, 0x8, RZ, 0xfc, !PT ;  /* 0x00000008e7e72812 */ /* 0x000fe400078efcff */
[----:B------:R-:W-:Y:S01]  /*11970*/  IABS R4, R4 ;  /* 0x0000000400047213 */ /* 0x000fe20000000000 */
[----:B------:R1:W2:Y:S01]  /*11980*/  MUFU.TANH R5, R3 ;  /* 0x0000000300057308 */ /* 0x0002a20000002400 */
[----:B------:R-:W-:Y:S02]  /*11990*/  ISETP.GE.AND P2, PT, R0, R243, PT ;  /* 0x000000f30000720c */ /* 0x000fe40003f46270 */
[----:B------:R-:W-:-:S02]  /*119a0*/  I2FP.F32.S32 R4, R4 ;  /* 0x0000000400047245 */ /* 0x000fc40000201400 */
[----:B------:R-:W-:Y:S02]  /*119b0*/  ISETP.LT.OR P2, PT, R0, R235, P2 ;  /* 0x000000eb0000720c */ /* 0x000fe40001741670 */
[----:B------:R-:W-:Y:S01]  /*119c0*/  FSEL R20, R14, -INF , !P1 ;  /* 0xff8000000e147808 */ /* 0x000fe20004800000 */
[----:B------:R-:W-:Y:S01]  /*119d0*/  FFMA.FTZ R9, R4, -UR19, R9 ;  /* 0x8000001304097c23 */ /* 0x000fe20008010009 */
[----:B------:R-:W-:Y:S01]  /*119e0*/  FMUL.FTZ R4, R111, UR31 ;  /* 0x0000001f6f047c20 */ /* 0x000fe20008410000 */
[----:B------:R-:W-:Y:S02]  /*119f0*/  FSEL R18, R16, -INF , !P2 ;  /* 0xff80000010127808 */ /* 0x000fe40005000000 */
[C---:B------:R-:W-:Y:S02]  /*11a00*/  ISETP.GE.AND P2, PT, R0.reuse, R241, PT ;  /* 0x000000f10000720c */ /* 0x040fe40003f46270 */
[C---:B------:R-:W-:Y:S01]  /*11a10*/  ISETP.GE.AND P1, PT, R0.reuse, R240, PT ;  /* 0x000000f00000720c */ /* 0x040fe20003f26270 */
[----:B------:R-:W3:Y:S01]  /*11a20*/  MUFU.TANH R4, R4 ;  /* 0x0000000400047308 */ /* 0x000ee20000002400 */
[----:B------:R-:W-:Y:S01]  /*11a30*/  ISETP.LT.OR P2, PT, R0, R234, P2 ;  /* 0x000000ea0000720c */ /* 0x000fe20001741670 */
[--C-:B-1----:R-:W-:Y:S01]  /*11a40*/  IMAD.IADD R3, R238, 0x1, -R2.reuse ;  /* 0x00000001ee037824 */ /* 0x102fe200078e0a02 */
[----:B------:R-:W-:Y:S01]  /*11a50*/  ISETP.LT.OR P1, PT, R0, R232, P1 ;  /* 0x000000e80000720c */ /* 0x000fe20000f21670 */
[----:B------:R-:W-:Y:S01]  /*11a60*/  IMAD.IADD R2, R239, 0x1, -R2 ;  /* 0x00000001ef027824 */ /* 0x000fe200078e0a02 */
[----:B------:R-:W-:-:S02]  /*11a70*/  LOP3.LUT R231, R231, 0xfffffffb, RZ, 0xc0, !PT ;  /* 0xfffffffbe7e77812 */ /* 0x000fc400078ec0ff */
[----:B------:R-:W-:Y:S01]  /*11a80*/  IABS R7, R3 ;  /* 0x0000000300077213 */ /* 0x000fe20000000000 */
[----:B------:R-:W-:Y:S01]  /*11a90*/  FMUL.FTZ R3, R200, UR31 ;  /* 0x0000001fc8037c20 */ /* 0x000fe20008410000 */
[----:B------:R-:W-:Y:S02]  /*11aa0*/  IABS R6, R2 ;  /* 0x0000000200067213 */ /* 0x000fe40000000000 */
[----:B------:R-:W-:Y:S01]  /*11ab0*/  FSEL R32, R13, -INF , !P2 ;  /* 0xff8000000d207808 */ /* 0x000fe20005000000 */
[----:B------:R-:W-:Y:S01]  /*11ac0*/  IMAD.MOV.U32 R2, RZ, RZ, R7 ;  /* 0x000000ffff027224 */ /* 0x000fe200078e0007 */
[----:B------:R-:W-:Y:S01]  /*11ad0*/  FSEL R34, R10, -INF , !P1 ;  /* 0xff8000000a227808 */ /* 0x000fe20004800000 */
[----:B------:R1:W-:Y:S01]  /*11ae0*/  MUFU.TANH R7, R3 ;  /* 0x0000000300077308 */ /* 0x0003e20000002400 */
[----:B------:R-:W-:Y:S02]  /*11af0*/  FSEL R35, R8, -INF , !P5 ;  /* 0xff80000008237808 */ /* 0x000fe40006800000 */
[----:B------:R-:W-:-:S02]  /*11b00*/  I2FP.F32.S32 R2, R2 ;  /* 0x0000000200027245 */ /* 0x000fc40000201400 */
[----:B------:R-:W-:Y:S02]  /*11b10*/  @P0 LOP3.LUT R231, R231, 0x4, RZ, 0xfc, !PT ;  /* 0x00000004e7e70812 */ /* 0x000fe400078efcff */
[----:B------:R-:W-:Y:S01]  /*11b20*/  FSEL R33, R9, -INF , !P6 ;  /* 0xff80000009217808 */ /* 0x000fe20007000000 */
[----:B--2---:R-:W-:Y:S01]  /*11b30*/  FFMA.FTZ R12, R2, -UR19, R5 ;  /* 0x80000013020c7c23 */ /* 0x004fe20008010005 */
[----:B------:R-:W-:-:S04]  /*11b40*/  FMUL.FTZ R2, R208, UR31 ;  /* 0x0000001fd0027c20 */ /* 0x000fc80008410000 */
[----:B------:R2:W-:Y:S01]  /*11b50*/  MUFU.TANH R15, R2 ;  /* 0x00000002000f7308 */ /* 0x0005e20000002400 */
[----:B-1----:R-:W-:Y:S01]  /*11b60*/  I2FP.F32.S32 R3, R6 ;  /* 0x0000000600037245 */ /* 0x002fe20000201400 */
[----:B------:R-:W-:-:S04]  /*11b70*/  FMUL.FTZ R6, R202, UR31 ;  /* 0x0000001fca067c20 */ /* 0x000fc80008410000 */
[----:B---3--:R-:W-:Y:S01]  /*11b80*/  FFMA.FTZ R11, R3, -UR19, R4 ;  /* 0x80000013030b7c23 */ /* 0x008fe20008010004 */
[----:B------:R-:W-:Y:S01]  /*11b90*/  VIADD R3, R0, 0x8 ;  /* 0x0000000800037836 */ /* 0x000fe20000000000 */
[----:B------:R1:W3:Y:S03]  /*11ba0*/  MUFU.TANH R17, R6 ;  /* 0x0000000600117308 */ /* 0x0002e60000002400 */
[--C-:B------:R-:W-:Y:S01]  /*11bb0*/  IMAD.IADD R4, R236, 0x1, -R3.reuse ;  /* 0x00000001ec047824 */ /* 0x100fe200078e0a03 */
[----:B------:R-:W-:Y:S01]  /*11bc0*/  ISETP.GE.AND P4, PT, R3, R243, PT ;  /* 0x000000f30300720c */ /* 0x000fe20003f86270 */
[----:B--2---:R-:W-:Y:S01]  /*11bd0*/  IMAD.IADD R2, R237, 0x1, -R3 ;  /* 0x00000001ed027824 */ /* 0x004fe200078e0a03 */
[----:B------:R-:W-:Y:S02]  /*11be0*/  ISETP.GE.AND P3, PT, R3, R242, PT ;  /* 0x000000f20300720c */ /* 0x000fe40003f66270 */
[----:B------:R-:W-:-:S02]  /*11bf0*/  IABS R5, R4 ;  /* 0x0000000400057213 */ /* 0x000fc40000000000 */
[----:B------:R-:W-:Y:S02]  /*11c00*/  IABS R4, R2 ;  /* 0x0000000200047213 */ /* 0x000fe40000000000 */
[C---:B------:R-:W-:Y:S02]  /*11c10*/  ISETP.GE.AND P2, PT, R3.reuse, R241, PT ;  /* 0x000000f10300720c */ /* 0x040fe40003f46270 */
[----:B------:R-:W-:Y:S01]  /*11c20*/  I2FP.F32.S32 R4, R4 ;  /* 0x0000000400047245 */ /* 0x000fe20000201400 */
[----:B-1----:R-:W-:Y:S01]  /*11c30*/  IMAD.IADD R6, R238, 0x1, -R3 ;  /* 0x00000001ee067824 */ /* 0x002fe200078e0a03 */
[----:B------:R-:W-:Y:S02]  /*11c40*/  ISETP.GE.AND P1, PT, R3, R240, PT ;  /* 0x000000f00300720c */ /* 0x000fe40003f26270 */
[----:B------:R-:W-:Y:S02]  /*11c50*/  I2FP.F32.S32 R5, R5 ;  /* 0x0000000500057245 */ /* 0x000fe40000201400 */
[----:B------:R-:W-:Y:S01]  /*11c60*/  IABS R2, R6 ;  /* 0x0000000600027213 */ /* 0x000fe20000000000 */
[----:B---3--:R-:W-:Y:S01]  /*11c70*/  FFMA.FTZ R6, R4, -UR19, R17 ;  /* 0x8000001304067c23 */ /* 0x008fe20008010011 */
[----:B------:R-:W-:Y:S01]  /*11c80*/  FMUL.FTZ R4, R201, UR31 ;  /* 0x0000001fc9047c20 */ /* 0x000fe20008410000 */
[----:B------:R-:W-:Y:S01]  /*11c90*/  ISETP.LT.OR P6, PT, R3, R235, P4 ;  /* 0x000000eb0300720c */ /* 0x000fe200027c1670 */
[----:B------:R-:W-:Y:S01]  /*11ca0*/  FFMA.FTZ R7, R5, -UR19, R7 ;  /* 0x8000001305077c23 */ /* 0x000fe20008010007 */
[----:B------:R-:W-:Y:S01]  /*11cb0*/  I2FP.F32.S32 R2, R2 ;  /* 0x0000000200027245 */ /* 0x000fe20000201400 */
[----:B------:R1:W-:Y:S01]  /*11cc0*/  MUFU.TANH R13, R4 ;  /* 0x00000004000d7308 */ /* 0x0003e20000002400 */
[----:B------:R-:W-:-:S02]  /*11cd0*/  ISETP.LT.OR P5, PT, R3, R233, P3 ;  /* 0x000000e90300720c */ /* 0x000fc40001fa1670 */
[----:B------:R-:W-:Y:S01]  /*11ce0*/  ISETP.LT.OR P2, PT, R3, R234, P2 ;  /* 0x000000ea0300720c */ /* 0x000fe20001741670 */
[----:B------:R-:W-:Y:S01]  /*11cf0*/  FFMA.FTZ R15, R2, -UR19, R15 ;  /* 0x80000013020f7c23 */ /* 0x000fe2000801000f */
[----:B------:R-:W-:Y:S01]  /*11d00*/  FMUL.FTZ R2, R203, UR31 ;  /* 0x0000001fcb027c20 */ /* 0x000fe20008410000 */
[----:B------:R-:W-:Y:S01]  /*11d10*/  ISETP.LT.OR P0, PT, R3, R232, P1 ;  /* 0x000000e80300720c */ /* 0x000fe20000f01670 */
[----:B------:R-:W-:Y:S01]  /*11d20*/  IMAD.IADD R3, R239, 0x1, -R3 ;  /* 0x00000001ef037824 */ /* 0x000fe200078e0a03 */
[C---:B------:R-:W-:Y:S01]  /*11d30*/  LOP3.LUT P4, RZ, R231.reuse, 0x8, RZ, 0xc0, !PT ;  /* 0x00000008e7ff7812 */ /* 0x040fe2000788c0ff */
[----:B------:R2:W3:Y:S01]  /*11d40*/  MUFU.TANH R8, R2 ;  /* 0x0000000200087308 */ /* 0x0004e20000002400 */
[C---:B------:R-:W-:Y:S02]  /*11d50*/  LOP3.LUT P3, RZ, R231.reuse, 0x4, RZ, 0xc0, !PT ;  /* 0x00000004e7ff7812 */ /* 0x040fe4000786c0ff */
[----:B------:R-:W-:Y:S02]  /*11d60*/  IABS R9, R3 ;  /* 0x0000000300097213 */ /* 0x000fe40000000000 */
[----:B------:R-:W-:-:S02]  /*11d70*/  LOP3.LUT R231, R231, 0xfffffffd, RZ, 0xc0, !PT ;  /* 0xfffffffde7e77812 */ /* 0x000fc400078ec0ff */
[----:B------:R-:W-:Y:S01]  /*11d80*/  FSEL R38, R12, -INF , !P4 ;  /* 0xff8000000c267808 */ /* 0x000fe20006000000 */
[----:B-1----:R-:W-:Y:S01]  /*11d90*/  FMUL.FTZ R4, R210, UR31 ;  /* 0x0000001fd2047c20 */ /* 0x002fe20008410000 */
[----:B------:R-:W-:Y:S02]  /*11da0*/  @P2 LOP3.LUT R231, R231, 0x2, RZ, 0xfc, !PT ;  /* 0x00000002e7e72812 */ /* 0x000fe400078efcff */
[----:B------:R-:W-:Y:S01]  /*11db0*/  FSEL R47, R11, -INF , !P3 ;  /* 0xff8000000b2f7808 */ /* 0x000fe20005800000 */
[----:B------:R1:W4:Y:S01]  /*11dc0*/  MUFU.TANH R10, R4 ;  /* 0x00000004000a7308 */ /* 0x0003220000002400 */
[----:B------:R-:W-:Y:S02]  /*11dd0*/  FSEL R19, R7, -INF , !P6 ;  /* 0xff80000007137808 */ /* 0x000fe40007000000 */
[----:B------:R-:W-:Y:S01]  /*11de0*/  FSEL R22, R6, -INF , !P5 ;  /* 0xff80000006167808 */ /* 0x000fe20006800000 */
[----:B--2---:R-:W-:-:S04]  /*11df0*/  VIADD R2, R0, 0x9 ;  /* 0x0000000900027836 */ /* 0x004fc80000000000 */
[--C-:B------:R-:W-:Y:S01]  /*11e00*/  IMAD.IADD R5, R237, 0x1, -R2.reuse ;  /* 0x00000001ed057824 */ /* 0x100fe200078e0a02 */
[C---:B------:R-:W-:Y:S02]  /*11e10*/  ISETP.GE.AND P4, PT, R2.reuse, R243, PT ;  /* 0x000000f30200720c */ /* 0x040fe40003f86270 */
[C---:B------:R-:W-:Y:S02]  /*11e20*/  ISETP.GE.AND P3, PT, R2.reuse, R242, PT ;  /* 0x000000f20200720c */ /* 0x040fe40003f66270 */
[----:B------:R-:W-:Y:S01]  /*11e30*/  IABS R3, R5 ;  /* 0x0000000500037213 */ /* 0x000fe20000000000 */
[----:B------:R-:W-:Y:S01]  /*11e40*/  IMAD.MOV.U32 R5, RZ, RZ, R9 ;  /* 0x000000ffff057224 */ /* 0x000fe200078e0009 */
[----:B------:R-:W-:Y:S01]  /*11e50*/  ISETP.GE.AND P2, PT, R2, R241, PT ;  /* 0x000000f10200720c */ /* 0x000fe20003f46270 */
[----:B-1----:R-:W-:Y:S01]  /*11e60*/  IMAD.IADD R4, R236, 0x1, -R2 ;  /* 0x00000001ec047824 */ /* 0x002fe200078e0a02 */
[----:B------:R-:W-:Y:S02]  /*11e70*/  I2FP.F32.S32 R3, R3 ;  /* 0x0000000300037245 */ /* 0x000fe40000201400 */
[----:B------:R-:W-:-:S02]  /*11e80*/  I2FP.F32.S32 R5, R5 ;  /* 0x0000000500057245 */ /* 0x000fc40000201400 */
[----:B------:R-:W-:Y:S01]  /*11e90*/  IABS R4, R4 ;  /* 0x0000000400047213 */ /* 0x000fe20000000000 */
[----:B---3--:R-:W-:Y:S01]  /*11ea0*/  FFMA.FTZ R8, R3, -UR19, R8 ;  /* 0x8000001303087c23 */ /* 0x008fe20008010008 */
[----:B------:R-:W-:Y:S01]  /*11eb0*/  FMUL.FTZ R3, R209, UR31 ;  /* 0x0000001fd1037c20 */ /* 0x000fe20008410000 */
[----:B----4-:R-:W-:Y:S01]  /*11ec0*/  FFMA.FTZ R10, R5, -UR19, R10 ;  /* 0x80000013050a7c23 */ /* 0x010fe2000801000a */
[----:B------:R-:W-:Y:S02]  /*11ed0*/  I2FP.F32.S32 R4, R4 ;  /* 0x0000000400047245 */ /* 0x000fe40000201400 */
[----:B------:R1:W2:Y:S01]  /*11ee0*/  MUFU.TANH R5, R3 ;  /* 0x0000000300057308 */ /* 0x0002a20000002400 */
[----:B------:R-:W-:Y:S02]  /*11ef0*/  ISETP.GE.AND P1, PT, R2, R240, PT ;  /* 0x000000f00200720c */ /* 0x000fe40003f26270 */
[----:B------:R-:W-:Y:S01]  /*11f00*/  FFMA.FTZ R9, R4, -UR19, R13 ;  /* 0x8000001304097c23 */ /* 0x000fe2000801000d */
[----:B------:R-:W-:Y:S01]  /*11f10*/  FMUL.FTZ R4, R211, UR31 ;  /* 0x0000001fd3047c20 */ /* 0x000fe20008410000 */
[----:B------:R-:W-:-:S02]  /*11f20*/  ISETP.LT.OR P6, PT, R2, R235, P4 ;  /* 0x000000eb0200720c */ /* 0x000fc400027c1670 */
[C---:B------:R-:W-:Y:S02]  /*11f30*/  ISETP.LT.OR P5, PT, R2.reuse, R233, P3 ;  /* 0x000000e90200720c */ /* 0x040fe40001fa1670 */
[C---:B------:R-:W-:Y:S01]  /*11f40*/  ISETP.LT.OR P2, PT, R2.reuse, R234, P2 ;  /* 0x000000ea0200720c */ /* 0x040fe20001741670 */
[----:B------:R-:W3:Y:S01]  /*11f50*/  MUFU.TANH R4, R4 ;  /* 0x0000000400047308 */ /* 0x000ee20000002400 */
[----:B------:R-:W-:Y:S02]  /*11f60*/  ISETP.LT.OR P1, PT, R2, R232, P1 ;  /* 0x000000e80200720c */ /* 0x000fe40000f21670 */
[C---:B------:R-:W-:Y:S02]  /*11f70*/  LOP3.LUT P4, RZ, R231.reuse, 0x2, RZ, 0xc0, !PT ;  /* 0x00000002e7ff7812 */ /* 0x040fe4000788c0ff */
[----:B------:R-:W-:Y:S01]  /*11f80*/  LOP3.LUT R231, R231, 0xfffffff7, RZ, 0xc0, !PT ;  /* 0xfffffff7e7e77812 */ /* 0x000fe200078ec0ff */
[--C-:B-1----:R-:W-:Y:S01]  /*11f90*/  IMAD.IADD R3, R238, 0x1, -R2.reuse ;  /* 0x00000001ee037824 */ /* 0x102fe200078e0a02 */
[----:B------:R-:W-:Y:S01]  /*11fa0*/  FSEL R44, R15, -INF , !P4 ;  /* 0xff8000000f2c7808 */ /* 0x000fe20006000000 */
[----:B------:R-:W-:Y:S01]  /*11fb0*/  IMAD.IADD R2, R239, 0x1, -R2 ;  /* 0x00000001ef027824 */ /* 0x000fe200078e0a02 */
[----:B------:R-:W-:-:S02]  /*11fc0*/  FSEL R17, R8, -INF , !P5 ;  /* 0xff80000008117808 */ /* 0x000fc40006800000 */
[----:B------:R-:W-:Y:S01]  /*11fd0*/  IABS R7, R3 ;  /* 0x0000000300077213 */ /* 0x000fe20000000000 */
[----:B------:R-:W-:Y:S01]  /*11fe0*/  FMUL.FTZ R3, R128, UR31 ;  /* 0x0000001f80037c20 */ /* 0x000fe20008410000 */
[----:B------:R-:W-:Y:S02]  /*11ff0*/  IABS R6, R2 ;  /* 0x0000000200067213 */ /* 0x000fe40000000000 */
[----:B------:R-:W-:Y:S01]  /*12000*/  @P2 LOP3.LUT R231, R231, 0x8, RZ, 0xfc, !PT ;  /* 0x00000008e7e72812 */ /* 0x000fe200078efcff */
[----:B------:R-:W-:Y:S01]  /*12010*/  IMAD.MOV.U32 R2, RZ, RZ, R7 ;  /* 0x000000ffff027224 */ /* 0x000fe200078e0007 */
[----:B------:R-:W-:Y:S01]  /*12020*/  FSEL R46, R10, -INF , !P0 ;  /* 0xff8000000a2e7808 */ /* 0x000fe20004000000 */
[----:B------:R1:W-:Y:S01]  /*12030*/  MUFU.TANH R7, R3 ;  /* 0x0000000300077308 */ /* 0x0003e20000002400 */
[----:B------:R-:W-:Y:S02]  /*12040*/  LOP3.LUT R231, R231, 0xfffffffb, RZ, 0xc0, !PT ;  /* 0xfffffffbe7e77812 */ /* 0x000fe400078ec0ff */
        /* <DEDUP_REMOVED lines=37> */
[----:B------:R-:W-:Y:S02]  /*122a0*/  LOP3.LUT P3, RZ, R231, 0x4, RZ, 0xc0, !PT ;  /* 0x00000004e7ff7812 */ /* 0x000fe4000786c0ff */
[----:B------:R-:W-:Y:S02]  /*122b0*/  IABS R9, R3 ;  /* 0x0000000300097213 */ /* 0x000fe40000000000 */
[----:B------:R-:W-:-:S02]  /*122c0*/  FSEL R7, R7, -INF , !P6 ;  /* 0xff80000007077808 */ /* 0x000fc40007000000 */
[----:B------:R-:W-:Y:S01]  /*122d0*/  LOP3.LUT R231, R231, 0xfffffffd, RZ, 0xc0, !PT ;  /* 0xfffffffde7e77812 */ /* 0x000fe200078ec0ff */
[----:B-1----:R-:W-:Y:S01]  /*122e0*/  FMUL.FTZ R4, R206, UR31 ;  /* 0x0000001fce047c20 */ /* 0x002fe20008410000 */
[----:B------:R-:W-:Y:S01]  /*122f0*/  FSEL R21, R12, -INF , !P4 ;  /* 0xff8000000c157808 */ /* 0x000fe20006000000 */
[----:B------:R-:W-:Y:S01]  /*12300*/  STL [R1+0x24], R7 ;  /* 0x0000240701007387 */ /* 0x000fe20000100800 */
[----:B------:R-:W-:Y:S01]  /*12310*/  @P2 LOP3.LUT R231, R231, 0x2, RZ, 0xfc, !PT ;  /* 0x00000002e7e72812 */ /* 0x000fe200078efcff */
[----:B------:R1:W4:Y:S01]  /*12320*/  MUFU.TANH R10, R4 ;  /* 0x00000004000a7308 */ /* 0x0003220000002400 */
        /* <DEDUP_REMOVED lines=22> */
[----:B------:R-:W-:Y:S01]  /*12490*/  ISETP.LT.OR P1, PT, R2, R232, P1 ;  /* 0x000000e80200720c */ /* 0x000fe20000f21670 */
[----:B------:R-:W3:Y:S01]  /*124a0*/  MUFU.TANH R4, R4 ;  /* 0x0000000400047308 */ /* 0x000ee20000002400 */
[C---:B------:R-:W-:Y:S02]  /*124b0*/  LOP3.LUT P4, RZ, R231.reuse, 0x2, RZ, 0xc0, !PT ;  /* 0x00000002e7ff7812 */ /* 0x040fe4000788c0ff */
[----:B------:R-:W-:Y:S02]  /*124c0*/  LOP3.LUT R231, R231, 0xfffffff7, RZ, 0xc0, !PT ;  /* 0xfffffff7e7e77812 */ /* 0x000fe400078ec0ff */
[----:B-1----:R-:W-:Y:S02]  /*124d0*/  FSEL R3, R6, -INF , !P5 ;  /* 0xff80000006037808 */ /* 0x002fe40006800000 */
[----:B------:R-:W-:-:S03]  /*124e0*/  ISETP.LT.OR P5, PT, R2, R233, P3 ;  /* 0x000000e90200720c */ /* 0x000fc60001fa1670 */
[----:B------:R-:W-:Y:S01]  /*124f0*/  @P2 LOP3.LUT R231, R231, 0x8, RZ, 0xfc, !PT ;  /* 0x00000008e7e72812 */ /* 0x000fe200078efcff */
[----:B------:R1:W-:Y:S03]  /*12500*/  STL [R1+0x54], R3 ;  /* 0x0000540301007387 */ /* 0x0003e60000100800 */
[----:B------:R-:W-:-:S04]  /*12510*/  LOP3.LUT R231, R231, 0xfffffffb, RZ, 0xc0, !PT ;  /* 0xfffffffbe7e77812 */ /* 0x000fc800078ec0ff */
[----:B------:R-:W-:Y:S01]  /*12520*/  @P1 LOP3.LUT R231, R231, 0x4, RZ, 0xfc, !PT ;  /* 0x00000004e7e71812 */ /* 0x000fe200078efcff */
[--C-:B-1----:R-:W-:Y:S02]  /*12530*/  IMAD.IADD R3, R238, 0x1, -R2.reuse ;  /* 0x00000001ee037824 */ /* 0x102fe400078e0a02 */
[----:B------:R-:W-:-:S03]  /*12540*/  IMAD.IADD R2, R239, 0x1, -R2 ;  /* 0x00000001ef027824 */ /* 0x000fc600078e0a02 */
[----:B------:R-:W-:Y:S01]  /*12550*/  IABS R7, R3 ;  /* 0x0000000300077213 */ /* 0x000fe20000000000 */
[----:B------:R-:W-:Y:S01]  /*12560*/  FMUL.FTZ R3, R116, UR31 ;  /* 0x0000001f74037c20 */ /* 0x000fe20008410000 */
[----:B------:R-:W-:-:S03]  /*12570*/  IABS R6, R2 ;  /* 0x0000000200067213 */ /* 0x000fc60000000000 */
[----:B------:R-:W-:Y:S02]  /*12580*/  IMAD.MOV.U32 R2, RZ, RZ, R7 ;  /* 0x000000ffff027224 */ /* 0x000fe400078e0007 */
[----:B------:R1:W4:Y:S03]  /*12590*/  MUFU.TANH R7, R3 ;  /* 0x0000000300077308 */ /* 0x0003260000002400 */
[----:B------:R-:W-:-:S05]  /*125a0*/  I2FP.F32.S32 R2, R2 ;  /* 0x0000000200027245 */ /* 0x000fca0000201400 */
        /* <DEDUP_REMOVED lines=14> */
[----:B------:R-:W-:Y:S02]  /*12690*/  I2FP.F32.S32 R5, R5 ;  /* 0x0000000500057245 */ /* 0x000fe40000201400 */
[----:B------:R-:W-:Y:S01]  /*126a0*/  I2FP.F32.S32 R4, R4 ;  /* 0x0000000400047245 */ /* 0x000fe20000201400 */
[----:B-1----:R-:W-:Y:S02]  /*126b0*/  IMAD.IADD R6, R238, 0x1, -R3 ;  /* 0x00000001ee067824 */ /* 0x002fe400078e0a03 */
[----:B----4-:R-:W-:Y:S01]  /*126c0*/  FFMA.FTZ R7, R5, -UR19, R7 ;  /* 0x8000001305077c23 */ /* 0x010fe20008010007 */
[----:B------:R-:W-:Y:S02]  /*126d0*/  FSEL R5, R13, -INF , !P4 ;  /* 0xff8000000d057808 */ /* 0x000fe40006000000 */
[----:B------:R-:W-:-:S02]  /*126e0*/  ISETP.GE.AND P4, PT, R3, R243, PT ;  /* 0x000000f30300720c */ /* 0x000fc40003f86270 */
[----:B------:R-:W-:Y:S01]  /*126f0*/  IABS R2, R6 ;  /* 0x0000000600027213 */ /* 0x000fe20000000000 */
[----:B---3--:R-:W-:Y:S01]  /*12700*/  FFMA.FTZ R6, R4, -UR19, R15 ;  /* 0x8000001304067c23 */ /* 0x008fe2000801000f */
[----:B------:R-:W-:Y:S01]  /*12710*/  FMUL.FTZ R4, R117, UR31 ;  /* 0x0000001f75047c20 */ /* 0x000fe20008410000 */
[----:B------:R1:W-:Y:S01]  /*12720*/  STL [R1+0x50], R5 ;  /* 0x0000500501007387 */ /* 0x0003e20000100800 */
[----:B------:R-:W-:Y:S02]  /*12730*/  I2FP.F32.S32 R2, R2 ;  /* 0x0000000200027245 */ /* 0x000fe40000201400 */
[----:B------:R2:W-:Y:S01]  /*12740*/  MUFU.TANH R13, R4 ;  /* 0x00000004000d7308 */ /* 0x0005e20000002400 */
[----:B------:R-:W-:Y:S02]  /*12750*/  ISETP.GE.AND P1, PT, R3, R240, PT ;  /* 0x000000f00300720c */ /* 0x000fe40003f26270 */
[----:B------:R-:W-:Y:S01]  /*12760*/  FFMA.FTZ R14, R2, -UR19, R14 ;  /* 0x80000013020e7c23 */ /* 0x000fe2000801000e */
[----:B------:R-:W-:Y:S01]  /*12770*/  FMUL.FTZ R2, R119, UR31 ;  /* 0x0000001f77027c20 */ /* 0x000fe20008410000 */
[----:B------:R-:W-:-:S02]  /*12780*/  ISETP.LT.OR P2, PT, R3, R234, P2 ;  /* 0x000000ea0300720c */ /* 0x000fc40001741670 */
[----:B--2---:R-:W-:Y:S02]  /*12790*/  FSEL R4, R10, -INF , !P0 ;  /* 0xff8000000a047808 */ /* 0x004fe40004000000 */
[----:B------:R-:W-:Y:S02]  /*127a0*/  ISETP.LT.OR P0, PT, R3, R232, P1 ;  /* 0x000000e80300720c */ /* 0x000fe40000f01670 */
[----:B-1----:R-:W-:Y:S01]  /*127b0*/  FSEL R5, R9, -INF , !P6 ;  /* 0xff80000009057808 */ /* 0x002fe20007000000 */
[----:B------:R1:W-:Y:S01]  /*127c0*/  STL [R1+0x5c], R4 ;  /* 0x00005c0401007387 */ /* 0x0003e20000100800 */
[----:B------:R-:W-:Y:S02]  /*127d0*/  ISETP.LT.OR P6, PT, R3, R235, P4 ;  /* 0x000000eb0300720c */ /* 0x000fe400027c1670 */
[----:B------:R-:W-:Y:S01]  /*127e0*/  LOP3.LUT P4, RZ, R231, 0x8, RZ, 0xc0, !PT ;  /* 0x00000008e7ff7812 */ /* 0x000fe2000788c0ff */
[----:B------:R2:W-:Y:S01]  /*127f0*/  STL [R1+0x1c], R5 ;  /* 0x00001c0501007387 */ /* 0x0005e20000100800 */
[----:B------:R-:W-:-:S02]  /*12800*/  FSEL R129, R7, -INF , !P6 ;  /* 0xff80000007817808 */ /* 0x000fc40007000000 */
[----:B------:R-:W-:Y:S02]  /*12810*/  FSEL R12, R12, -INF , !P4 ;  /* 0xff8000000c0c7808 */ /* 0x000fe40006000000 */
[----:B-1----:R-:W-:Y:S02]  /*12820*/  FSEL R4, R8, -INF , !P5 ;  /* 0xff80000008047808 */ /* 0x002fe40006800000 */
[----:B------:R1:W3:Y:S01]  /*12830*/  MUFU.TANH R8, R2 ;  /* 0x0000000200087308 */ /* 0x0002e20000002400 */
[----:B------:R-:W-:Y:S01]  /*12840*/  ISETP.LT.OR P5, PT, R3, R233, P3 ;  /* 0x000000e90300720c */ /* 0x000fe20001fa1670 */
[----:B------:R-:W-:Y:S01]  /*12850*/  IMAD.IADD R3, R239, 0x1, -R3 ;  /* 0x00000001ef037824 */ /* 0x000fe200078e0a03 */
[----:B------:R4:W-:Y:S01]  /*12860*/  STL [R1+0x48], R4 ;  /* 0x0000480401007387 */ /* 0x0009e20000100800 */
[C---:B------:R-:W-:Y:S02]  /*12870*/  LOP3.LUT P3, RZ, R231.reuse, 0x4, RZ, 0xc0, !PT ;  /* 0x00000004e7ff7812 */ /* 0x040fe4000786c0ff */
[----:B------:R-:W-:Y:S01]  /*12880*/  LOP3.LUT R231, R231, 0xfffffffd, RZ, 0xc0, !PT ;  /* 0xfffffffde7e77812 */ /* 0x000fe200078ec0ff */
[----:B------:R-:W-:Y:S01]  /*12890*/  STL [R1+0x4c], R12 ;  /* 0x00004c0c01007387 */ /* 0x000fe20000100800 */
[----:B------:R-:W-:-:S02]  /*128a0*/  IABS R9, R3 ;  /* 0x0000000300097213 */ /* 0x000fc40000000000 */
[----:B------:R-:W-:Y:S01]  /*128b0*/  @P2 LOP3.LUT R231, R231, 0x2, RZ, 0xfc, !PT ;  /* 0x00000002e7e72812 */ /* 0x000fe200078efcff */
[----:B-1----:R-:W-:-:S04]  /*128c0*/  VIADD R2, R0, 0x19 ;  /* 0x0000001900027836 */ /* 0x002fc80000000000 */
[----:B--2---:R-:W-:Y:S01]  /*128d0*/  IMAD.IADD R5, R237, 0x1, -R2 ;  /* 0x00000001ed057824 */ /* 0x004fe200078e0a02 */
[C---:B------:R-:W-:Y:S02]  /*128e0*/  ISETP.GE.AND P4, PT, R2.reuse, R243, PT ;  /* 0x000000f30200720c */ /* 0x040fe40003f86270 */
[----:B------:R-:W-:Y:S02]  /*128f0*/  ISETP.GE.AND P2, PT, R2, R241, PT ;  /* 0x000000f10200720c */ /* 0x000fe40003f46270 */
[----:B------:R-:W-:Y:S01]  /*12900*/  IABS R3, R5 ;  /* 0x0000000500037213 */ /* 0x000fe20000000000 */
[----:B------:R-:W-:Y:S02]  /*12910*/  IMAD.MOV.U32 R5, RZ, RZ, R9 ;  /* 0x000000ffff057224 */ /* 0x000fe400078e0009 */
[----:B----4-:R-:W-:Y:S01]  /*12920*/  FMUL.FTZ R4, R134, UR31 ;  /* 0x0000001f86047c20 */ /* 0x010fe20008410000 */
[----:B------:R-:W-:Y:S02]  /*12930*/  ISETP.GE.AND P1, PT, R2, R240, PT ;  /* 0x000000f00200720c */ /* 0x000fe40003f26270 */
[----:B------:R-:W-:Y:S01]  /*12940*/  I2FP.F32.S32 R3, R3 ;  /* 0x0000000300037245 */ /* 0x000fe20000201400 */
[----:B------:R1:W2:Y:S01]  /*12950*/  MUFU.TANH R10, R4 ;  /* 0x00000004000a7308 */ /* 0x0002a20000002400 */
[----:B------:R-:W-:-:S02]  /*12960*/  I2FP.F32.S32 R5, R5 ;  /* 0x0000000500057245 */ /* 0x000fc40000201400 */
[C---:B------:R-:W-:Y:S01]  /*12970*/  ISETP.LT.OR P6, PT, R2.reuse, R235, P4 ;  /* 0x000000eb0200720c */ /* 0x040fe200027c1670 */
[----:B---3--:R-:W-:Y:S01]  /*12980*/  FFMA.FTZ R8, R3, -UR19, R8 ;  /* 0x8000001303087c23 */ /* 0x008fe20008010008 */
[----:B------:R-:W-:Y:S01]  /*12990*/  FMUL.FTZ R3, R133, UR31 ;  /* 0x0000001f85037c20 */ /* 0x000fe20008410000 */
[C---:B------:R-:W-:Y:S02]  /*129a0*/  ISETP.LT.OR P2, PT, R2.reuse, R234, P2 ;  /* 0x000000ea0200720c */ /* 0x040fe40001741670 */
[----:B------:R-:W-:Y:S02]  /*129b0*/  ISETP.LT.OR P1, PT, R2, R232, P1 ;  /* 0x000000e80200720c */ /* 0x000fe40000f21670 */
[C---:B------:R-:W-:Y:S02]  /*129c0*/  LOP3.LUT P4, RZ, R231.reuse, 0x2, RZ, 0xc0, !PT ;  /* 0x00000002e7ff7812 */ /* 0x040fe4000788c0ff */
[----:B------:R-:W-:Y:S01]  /*129d0*/  LOP3.LUT R231, R231, 0xfffffff7, RZ, 0xc0, !PT ;  /* 0xfffffff7e7e77812 */ /* 0x000fe200078ec0ff */
[----:B-1----:R-:W-:-:S02]  /*129e0*/  IMAD.IADD R4, R236, 0x1, -R2 ;  /* 0x00000001ec047824 */ /* 0x002fc400078e0a02 */
[----:B--2---:R-:W-:Y:S01]  /*129f0*/  FFMA.FTZ R10, R5, -UR19, R10 ;  /* 0x80000013050a7c23 */ /* 0x004fe2000801000a */
[----:B------:R-:W-:Y:S02]  /*12a00*/  FSEL R5, R11, -INF , !P3 ;  /* 0xff8000000b057808 */ /* 0x000fe40005800000 */
[----:B------:R-:W-:Y:S02]  /*12a10*/  ISETP.GE.AND P3, PT, R2, R242, PT ;  /* 0x000000f20200720c */ /* 0x000fe40003f66270 */
[----:B------:R-:W-:Y:S01]  /*12a20*/  IABS R4, R4 ;  /* 0x0000000400047213 */ /* 0x000fe20000000000 */
[----:B------:R1:W-:Y:S01]  /*12a30*/  STL [R1+0x58], R5 ;  /* 0x0000580501007387 */ /* 0x0003e20000100800 */
[----:B------:R-:W-:Y:S02]  /*12a40*/  @P2 LOP3.LUT R231, R231, 0x8, RZ, 0xfc, !PT ;  /* 0x00000008e7e72812 */ /* 0x000fe400078efcff */
[----:B------:R-:W-:Y:S02]  /*12a50*/  I2FP.F32.S32 R4, R4 ;  /* 0x0000000400047245 */ /* 0x000fe40000201400 */
[----:B------:R-:W-:-:S03]  /*12a60*/  LOP3.LUT R231, R231, 0xfffffffb, RZ, 0xc0, !PT ;  /* 0xfffffffbe7e77812 */ /* 0x000fc600078ec0ff */
[----:B------:R-:W-:Y:S01]  /*12a70*/  FFMA.FTZ R9, R4, -UR19, R13 ;  /* 0x8000001304097c23 */ /* 0x000fe2000801000d */
[----:B------:R-:W-:Y:S01]  /*12a80*/  FMUL.FTZ R4, R135, UR31 ;  /* 0x0000001f87047c20 */ /* 0x000fe20008410000 */
[----:B------:R-:W-:-:S03]  /*12a90*/  @P1 LOP3.LUT R231, R231, 0x4, RZ, 0xfc, !PT ;  /* 0x00000004e7e71812 */ /* 0x000fc600078efcff */
[----:B------:R-:W-:Y:S02]  /*12aa0*/  FSEL R128, R9, -INF , !P6 ;  /* 0xff80000009807808 */ /* 0x000fe40007000000 */
[----:B------:R-:W-:Y:S08]  /*12ab0*/  MUFU.TANH R4, R4 ;  /* 0x0000000400047308 */ /* 0x000ff00000002400 */
[----:B-1----:R1:W2:Y:S02]  /*12ac0*/  MUFU.TANH R5, R3 ;  /* 0x0000000300057308 */ /* 0x0022a40000002400 */
[----:B-1----:R-:W-:-:S02]  /*12ad0*/  FSEL R3, R6, -INF , !P5 ;  /* 0xff80000006037808 */ /* 0x002fc40006800000 */
[----:B------:R-:W-:-:S03]  /*12ae0*/  ISETP.LT.OR P5, PT, R2, R233, P3 ;  /* 0x000000e90200720c */ /* 0x000fc60001fa1670 */
[----:B------:R1:W-:Y:S02]  /*12af0*/  STL [R1+0x40], R3 ;  /* 0x0000400301007387 */ /* 0x0003e40000100800 */
[--C-:B-1----:R-:W-:Y:S02]  /*12b00*/  IMAD.IADD R3, R238, 0x1, -R2.reuse ;  /* 0x00000001ee037824 */ /* 0x102fe400078e0a02 */
[----:B------:R-:W-:-:S03]  /*12b10*/  IMAD.IADD R2, R239, 0x1, -R2 ;  /* 0x00000001ef027824 */ /* 0x000fc600078e0a02 */
[----:B------:R-:W-:Y:S01]  /*12b20*/  IABS R7, R3 ;  /* 0x0000000300077213 */ /* 0x000fe20000000000 */
[----:B------:R-:W-:Y:S01]  /*12b30*/  FMUL.FTZ R3, R124, UR31 ;  /* 0x0000001f7c037c20 */ /* 0x000fe20008410000 */
[----:B------:R-:W-:-:S03]  /*12b40*/  IABS R6, R2 ;  /* 0x0000000200067213 */ /* 0x000fc60000000000 */
[----:B------:R-:W-:Y:S02]  /*12b50*/  IMAD.MOV.U32 R2, RZ, RZ, R7 ;  /* 0x000000ffff027224 */ /* 0x000fe400078e0007 */
[----:B------:R1:W3:Y:S03]  /*12b60*/  MUFU.TANH R7, R3 ;  /* 0x0000000300077308 */ /* 0x0002e60000002400 */
[----:B------:R-:W-:-:S05]  /*12b70*/  I2FP.F32.S32 R2, R2 ;  /* 0x0000000200027245 */ /* 0x000fca0000201400 */
[----:B--2---:R-:W-:Y:S01]  /*12b80*/  FFMA.FTZ R12, R2, -UR19, R5 ;  /* 0x80000013020c7c23 */ /* 0x004fe20008010005 */
[----:B------:R-:W-:-:S04]  /*12b90*/  FMUL.FTZ R2, R120, UR31 ;  /* 0x0000001f78027c20 */ /* 0x000fc80008410000 */
[----:B------:R2:W-:Y:S01]  /*12ba0*/  MUFU.TANH R13, R2 ;  /* 0x00000002000d7308 */ /* 0x0005e20000002400 */
[----:B-1----:R-:W-:Y:S01]  /*12bb0*/  I2FP.F32.S32 R3, R6 ;  /* 0x0000000600037245 */ /* 0x002fe20000201400 */
[----:B------:R-:W-:-:S04]  /*12bc0*/  FMUL.FTZ R6, R126, UR31 ;  /* 0x0000001f7e067c20 */ /* 0x000fc80008410000 */
[----:B------:R-:W-:Y:S01]  /*12bd0*/  FFMA.FTZ R11, R3, -UR19, R4 ;  /* 0x80000013030b7c23 */ /* 0x000fe20008010004 */
[----:B------:R-:W-:Y:S01]  /*12be0*/  VIADD R3, R0, 0x20 ;  /* 0x0000002000037836 */ /* 0x000fe20000000000 */
[----:B------:R1:W4:Y:S03]  /*12bf0*/  MUFU.TANH R15, R6 ;  /* 0x00000006000f7308 */ /* 0x0003260000002400 */
        /* <DEDUP_REMOVED lines=9> */
[----:B---3--:R-:W-:Y:S01]  /*12c90*/  FFMA.FTZ R7, R5, -UR19, R7 ;  /* 0x8000001305077c23 */ /* 0x008fe20008010007 */
[----:B------:R-:W-:Y:S02]  /*12ca0*/  FSEL R5, R14, -INF , !P4 ;  /* 0xff8000000e057808 */ /* 0x000fe40006000000 */
[----:B------:R-:W-:-:S02]  /*12cb0*/  ISETP.GE.AND P4, PT, R3, R243, PT ;  /* 0x000000f30300720c */ /* 0x000fc40003f86270 */
[----:B------:R-:W-:Y:S01]  /*12cc0*/  IABS R2, R6 ;  /* 0x0000000600027213 */ /* 0x000fe20000000000 */
[----:B----4-:R-:W-:Y:S01]  /*12cd0*/  FFMA.FTZ R6, R4, -UR19, R15 ;  /* 0x8000001304067c23 */ /* 0x010fe2000801000f */
[----:B------:R-:W-:Y:S01]  /*12ce0*/  FMUL.FTZ R4, R125, UR31 ;  /* 0x0000001f7d047c20 */ /* 0x000fe20008410000 */
[----:B------:R-:W-:Y:S01]  /*12cf0*/  STL [R1+0x38], R5 ;  /* 0x0000380501007387 */ /* 0x000fe20000100800 */
[----:B------:R-:W-:Y:S02]  /*12d00*/  I2FP.F32.S32 R2, R2 ;  /* 0x0000000200027245 */ /* 0x000fe40000201400 */
[----:B------:R1:W-:Y:S01]  /*12d10*/  MUFU.TANH R14, R4 ;  /* 0x00000004000e7308 */ /* 0x0003e20000002400 */
[----:B------:R-:W-:Y:S02]  /*12d20*/  ISETP.GE.AND P1, PT, R3, R240, PT ;  /* 0x000000f00300720c */ /* 0x000fe40003f26270 */
[----:B------:R-:W-:Y:S01]  /*12d30*/  FFMA.FTZ R13, R2, -UR19, R13 ;  /* 0x80000013020d7c23 */ /* 0x000fe2000801000d */
[----:B------:R-:W-:Y:S01]  /*12d40*/  FMUL.FTZ R2, R127, UR31 ;  /* 0x0000001f7f027c20 */ /* 0x000fe20008410000 */
[----:B------:R-:W-:-:S02]  /*12d50*/  ISETP.LT.OR P6, PT, R3, R235, P4 ;  /* 0x000000eb0300720c */ /* 0x000fc400027c1670 */
[----:B------:R-:W-:Y:S02]  /*12d60*/  ISETP.LT.OR P2, PT, R3, R234, P2 ;  /* 0x000000ea0300720c */ /* 0x000fe40001741670 */
[----:B------:R-:W-:Y:S02]  /*12d70*/  LOP3.LUT P4, RZ, R231, 0x8, RZ, 0xc0, !PT ;  /* 0x00000008e7ff7812 */ /* 0x000fe4000788c0ff */
[----:B------:R-:W-:Y:S02]  /*12d80*/  FSEL R127, R7, -INF , !P6 ;  /* 0xff800000077f7808 */ /* 0x000fe40007000000 */
[----:B-1----:R-:W-:Y:S02]  /*12d90*/  FSEL R4, R10, -INF , !P0 ;  /* 0xff8000000a047808 */ /* 0x002fe40004000000 */
[----:B------:R-:W-:-:S03]  /*12da0*/  ISETP.LT.OR P0, PT, R3, R232, P1 ;  /* 0x000000e80300720c */ /* 0x000fc60000f01670 */
[----:B------:R1:W-:Y:S02]  /*12db0*/  STL [R1+0x44], R4 ;  /* 0x0000440401007387 */ /* 0x0003e40000100800 */
[----:B-1----:R-:W-:Y:S02]  /*12dc0*/  FSEL R4, R8, -INF , !P5 ;  /* 0xff80000008047808 */ /* 0x002fe40006800000 */
[----:B------:R1:W2:Y:S01]  /*12dd0*/  MUFU.TANH R8, R2 ;  /* 0x0000000200087308 */ /* 0x0002a20000002400 */
[----:B------:R-:W-:Y:S01]  /*12de0*/  ISETP.LT.OR P5, PT, R3, R233, P3 ;  /* 0x000000e90300720c */ /* 0x000fe20001fa1670 */
[----:B------:R-:W-:Y:S01]  /*12df0*/  IMAD.IADD R3, R239, 0x1, -R3 ;  /* 0x00000001ef037824 */ /* 0x000fe200078e0a03 */
[----:B------:R3:W-:Y:S01]  /*12e00*/  STL [R1+0x30], R4 ;  /* 0x0000300401007387 */ /* 0x0007e20000100800 */
[C---:B------:R-:W-:Y:S02]  /*12e10*/  LOP3.LUT P3, RZ, R231.reuse, 0x4, RZ, 0xc0, !PT ;  /* 0x00000004e7ff7812 */ /* 0x040fe4000786c0ff */
[----:B------:R-:W-:-:S02]  /*12e20*/  LOP3.LUT R231, R231, 0xfffffffd, RZ, 0xc0, !PT ;  /* 0xfffffffde7e77812 */ /* 0x000fc400078ec0ff */
[----:B------:R-:W-:Y:S02]  /*12e30*/  IABS R9, R3 ;  /* 0x0000000300097213 */ /* 0x000fe40000000000 */
[----:B------:R-:W-:Y:S02]  /*12e40*/  @P2 LOP3.LUT R231, R231, 0x2, RZ, 0xfc, !PT ;  /* 0x00000002e7e72812 */ /* 0x000fe400078efcff */
[----:B------:R-:W-:Y:S01]  /*12e50*/  FSEL R202, R11, -INF , !P3 ;  /* 0xff8000000bca7808 */ /* 0x000fe20005800000 */
[----:B-1----:R-:W-:-:S04]  /*12e60*/  VIADD R2, R0, 0x21 ;  /* 0x0000002100027836 */ /* 0x002fc80000000000 */
[----:B------:R-:W-:Y:S01]  /*12e70*/  IMAD.IADD R5, R237, 0x1, -R2 ;  /* 0x00000001ed057824 */ /* 0x000fe200078e0a02 */
[C---:B------:R-:W-:Y:S02]  /*12e80*/  ISETP.GE.AND P3, PT, R2.reuse, R242, PT ;  /* 0x000000f20200720c */ /* 0x040fe40003f66270 */
[----:B------:R-:W-:Y:S02]  /*12e90*/  ISETP.GE.AND P2, PT, R2, R241, PT ;  /* 0x000000f10200720c */ /* 0x000fe40003f46270 */
[----:B------:R-:W-:Y:S01]  /*12ea0*/  IABS R3, R5 ;  /* 0x0000000500037213 */ /* 0x000fe20000000000 */
[----:B------:R-:W-:Y:S02]  /*12eb0*/  IMAD.MOV.U32 R5, RZ, RZ, R9 ;  /* 0x000000ffff057224 */ /* 0x000fe400078e0009 */
[----:B---3--:R-:W-:Y:S01]  /*12ec0*/  FMUL.FTZ R4, R122, UR31 ;  /* 0x0000001f7a047c20 */ /* 0x008fe20008410000 */
[----:B------:R-:W-:Y:S02]  /*12ed0*/  ISETP.GE.AND P1, PT, R2, R240, PT ;  /* 0x000000f00200720c */ /* 0x000fe40003f26270 */
[----:B------:R-:W-:Y:S01]  /*12ee0*/  I2FP.F32.S32 R3, R3 ;  /* 0x0000000300037245 */ /* 0x000fe20000201400 */
[----:B------:R1:W3:Y:S01]  /*12ef0*/  MUFU.TANH R10, R4 ;  /* 0x00000004000a7308 */ /* 0x0002e20000002400 */
[----:B------:R-:W-:-:S02]  /*12f00*/  I2FP.F32.S32 R5, R5 ;  /* 0x0000000500057245 */ /* 0x000fc40000201400 */
[C---:B------:R-:W-:Y:S01]  /*12f10*/  ISETP.LT.OR P2, PT, R2.reuse, R234, P2 ;  /* 0x000000ea0200720c */ /* 0x040fe20001741670 */
[----:B--2---:R-:W-:Y:S01]  /*12f20*/  FFMA.FTZ R8, R3, -UR19, R8 ;  /* 0x8000001303087c23 */ /* 0x004fe20008010008 */
[----:B------:R-:W-:Y:S01]  /*12f30*/  FMUL.FTZ R3, R121, UR31 ;  /* 0x0000001f79037c20 */ /* 0x000fe20008410000 */
[----:B------:R-:W-:Y:S01]  /*12f40*/  ISETP.LT.OR P1, PT, R2, R232, P1 ;  /* 0x000000e80200720c */ /* 0x000fe20000f21670 */
[----:B-1----:R-:W-:Y:S02]  /*12f50*/  IMAD.IADD R4, R236, 0x1, -R2 ;  /* 0x00000001ec047824 */ /* 0x002fe400078e0a02 */
[----:B---3--:R-:W-:Y:S01]  /*12f60*/  FFMA.FTZ R10, R5, -UR19, R10 ;  /* 0x80000013050a7c23 */ /* 0x008fe2000801000a */
[----:B------:R-:W-:Y:S02]  /*12f70*/  FSEL R5, R12, -INF , !P4 ;  /* 0xff8000000c057808 */ /* 0x000fe40006000000 */
[C---:B------:R-:W-:Y:S02]  /*12f80*/  ISETP.GE.AND P4, PT, R2.reuse, R243, PT ;  /* 0x000000f30200720c */ /* 0x040fe40003f86270 */
[----:B------:R-:W-:Y:S01]  /*12f90*/  IABS R4, R4 ;  /* 0x0000000400047213 */ /* 0x000fe20000000000 */
[----:B------:R1:W-:Y:S01]  /*12fa0*/  STL [R1+0x34], R5 ;  /* 0x0000340501007387 */ /* 0x0003e20000100800 */
[----:B------:R-:W-:-:S02]  /*12fb0*/  ISETP.LT.OR P6, PT, R2, R235, P4 ;  /* 0x000000eb0200720c */ /* 0x000fc400027c1670 */
[----:B------:R-:W-:Y:S02]  /*12fc0*/  I2FP.F32.S32 R4, R4 ;  /* 0x0000000400047245 */ /* 0x000fe40000201400 */
[C---:B------:R-:W-:Y:S02]  /*12fd0*/  LOP3.LUT P4, RZ, R231.reuse, 0x2, RZ, 0xc0, !PT ;  /* 0x00000002e7ff7812 */ /* 0x040fe4000788c0ff */
[----:B------:R-:W-:Y:S01]  /*12fe0*/  LOP3.LUT R231, R231, 0xfffffff7, RZ, 0xc0, !PT ;  /* 0xfffffff7e7e77812 */ /* 0x000fe200078ec0ff */
[----:B------:R-:W-:Y:S01]  /*12ff0*/  FFMA.FTZ R9, R4, -UR19, R14 ;  /* 0x8000001304097c23 */ /* 0x000fe2000801000e */
[----:B------:R-:W-:Y:S01]  /*13000*/  FMUL.FTZ R4, R123, UR31 ;  /* 0x0000001f7b047c20 */ /* 0x000fe20008410000 */
[----:B------:R-:W-:Y:S02]  /*13010*/  FSEL R201, R10, -INF , !P0 ;  /* 0xff8000000ac97808 */ /* 0x000fe40004000000 */
[----:B------:R-:W-:Y:S02]  /*13020*/  @P2 LOP3.LUT R231, R231, 0x8, RZ, 0xfc, !PT ;  /* 0x00000008e7e72812 */ /* 0x000fe400078efcff */
[----:B------:R-:W-:Y:S01]  /*13030*/  FSEL R126, R9, -INF , !P6 ;  /* 0xff800000097e7808 */ /* 0x000fe20007000000 */
[----:B------:R-:W-:Y:S01]  /*13040*/  MUFU.TANH R4, R4 ;  /* 0x0000000400047308 */ /* 0x000fe20000002400 */
[----:B------:R-:W-:-:S04]  /*13050*/  LOP3.LUT R231, R231, 0xfffffffb, RZ, 0xc0, !PT ;  /* 0xfffffffbe7e77812 */ /* 0x000fc800078ec0ff */
[----:B------:R-:W-:-:S03]  /*13060*/  @P1 LOP3.LUT R231, R231, 0x4, RZ, 0xfc, !PT ;  /* 0x00000004e7e71812 */ /* 0x000fc600078efcff */
[----:B-1----:R1:W2:Y:S02]  /*13070*/  MUFU.TANH R5, R3 ;  /* 0x0000000300057308 */ /* 0x0022a40000002400 */
[----:B-1----:R-:W-:Y:S02]  /*13080*/  FSEL R3, R6, -INF , !P5 ;  /* 0xff80000006037808 */ /* 0x002fe40006800000 */
        /* <DEDUP_REMOVED lines=33> */
[C---:B------:R-:W-:Y:S01]  /*132a0*/  ISETP.GE.AND P1, PT, R3.reuse, R240, PT ;  /* 0x000000f00300720c */ /* 0x040fe20003f26270 */
[----:B------:R1:W-:Y:S01]  /*132b0*/  STL [R1+0x28], R5 ;  /* 0x0000280501007387 */ /* 0x0003e20000100800 */
[----:B------:R-:W-:Y:S01]  /*132c0*/  I2FP.F32.S32 R2, R2 ;  /* 0x0000000200027245 */ /* 0x000fe20000201400 */
[----:B------:R2:W-:Y:S01]  /*132d0*/  MUFU.TANH R13, R4 ;  /* 0x00000004000d7308 */ /* 0x0005e20000002400 */
[C---:B------:R-:W-:Y:S02]  /*132e0*/  ISETP.LT.OR P6, PT, R3.reuse, R235, P4 ;  /* 0x000000eb0300720c */ /* 0x040fe400027c1670 */
[----:B------:R-:W-:Y:S01]  /*132f0*/  ISETP.LT.OR P2, PT, R3, R234, P2 ;  /* 0x000000ea0300720c */ /* 0x000fe20001741670 */
[----:B------:R-:W-:Y:S01]  /*13300*/  FFMA.FTZ R14, R2, -UR19, R14 ;  /* 0x80000013020e7c23 */ /* 0x000fe2000801000e */
[----:B------:R-:W-:Y:S01]  /*13310*/  FMUL.FTZ R2, R95, UR31 ;  /* 0x0000001f5f027c20 */ /* 0x000fe20008410000 */
[----:B------:R-:W-:-:S02]  /*13320*/  ISETP.LT.OR P0, PT, R3, R232, P1 ;  /* 0x000000e80300720c */ /* 0x000fc40000f01670 */
[----:B------:R-:W-:Y:S02]  /*13330*/  LOP3.LUT P4, RZ, R231, 0x8, RZ, 0xc0, !PT ;  /* 0x00000008e7ff7812 */ /* 0x000fe4000788c0ff */
[----:B------:R-:W-:Y:S02]  /*13340*/  FSEL R125, R7, -INF , !P6 ;  /* 0xff800000077d7808 */ /* 0x000fe40007000000 */
[----:B--2---:R-:W-:Y:S02]  /*13350*/  FSEL R4, R8, -INF , !P5 ;  /* 0xff80000008047808 */ /* 0x004fe40006800000 */
[----:B------:R2:W3:Y:S01]  /*13360*/  MUFU.TANH R8, R2 ;  /* 0x0000000200087308 */ /* 0x0004e20000002400 */
[----:B------:R-:W-:Y:S01]  /*13370*/  ISETP.LT.OR P5, PT, R3, R233, P3 ;  /* 0x000000e90300720c */ /* 0x000fe20001fa1670 */
[----:B------:R-:W-:Y:S01]  /*13380*/  IMAD.IADD R3, R239, 0x1, -R3 ;  /* 0x00000001ef037824 */ /* 0x000fe200078e0a03 */
[----:B------:R4:W-:Y:S01]  /*13390*/  STL [R1+0x18], R4 ;  /* 0x0000180401007387 */ /* 0x0009e20000100800 */
[----:B------:R-:W-:-:S02]  /*133a0*/  LOP3.LUT P3, RZ, R231, 0x4, RZ, 0xc0, !PT ;  /* 0x00000004e7ff7812 */ /* 0x000fc4000786c0ff */
[----:B------:R-:W-:Y:S02]  /*133b0*/  LOP3.LUT R231, R231, 0xfffffffd, RZ, 0xc0, !PT ;  /* 0xfffffffde7e77812 */ /* 0x000fe400078ec0ff */
[----:B------:R-:W-:Y:S02]  /*133c0*/  IABS R9, R3 ;  /* 0x0000000300097213 */ /* 0x000fe40000000000 */
[----:B------:R-:W-:Y:S02]  /*133d0*/  @P2 LOP3.LUT R231, R231, 0x2, RZ, 0xfc, !PT ;  /* 0x00000002e7e72812 */ /* 0x000fe400078efcff */
[----:B------:R-:W-:Y:S01]  /*133e0*/  FSEL R200, R11, -INF , !P3 ;  /* 0xff8000000bc87808 */ /* 0x000fe20005800000 */
[----:B--2---:R-:W-:-:S04]  /*133f0*/  VIADD R2, R0, 0x29 ;  /* 0x0000002900027836 */ /* 0x004fc80000000000 */
[----:B-1----:R-:W-:Y:S01]  /*13400*/  IMAD.IADD R5, R237, 0x1, -R2 ;  /* 0x00000001ed057824 */ /* 0x002fe200078e0a02 */
        /* <DEDUP_REMOVED lines=12> */
[----:B------:R-:W-:Y:S01]  /*134d0*/  ISETP.LT.OR P1, PT, R2, R232, P1 ;  /* 0x000000e80200720c */ /* 0x000fe20000f21670 */
[----:B-1----:R-:W-:Y:S02]  /*134e0*/  IMAD.IADD R4, R236, 0x1, -R2 ;  /* 0x00000001ec047824 */ /* 0x002fe400078e0a02 */
[----:B--2---:R-:W-:Y:S01]  /*134f0*/  FFMA.FTZ R10, R5, -UR19, R10 ;  /* 0x80000013050a7c23 */ /* 0x004fe2000801000a */
        /* <DEDUP_REMOVED lines=11> */
[----:B------:R-:W-:-:S03]  /*135b0*/  @P2 LOP3.LUT R231, R231, 0x8, RZ, 0xfc, !PT ;  /* 0x00000008e7e72812 */ /* 0x000fc600078efcff */
[----:B------:R-:W-:Y:S01]  /*135c0*/  MUFU.TANH R4, R4 ;  /* 0x0000000400047308 */ /* 0x000fe20000002400 */
[----:B------:R-:W-:-:S04]  /*135d0*/  LOP3.LUT R231, R231, 0xfffffffb, RZ, 0xc0, !PT ;  /* 0xfffffffbe7e77812 */ /* 0x000fc800078ec0ff */
[----:B------:R-:W-:-:S03]  /*135e0*/  @P1 LOP3.LUT R231, R231, 0x4, RZ, 0xfc, !PT ;  /* 0x00000004e7e71812 */ /* 0x000fc600078efcff */
[----:B-1----:R1:W2:Y:S02]  /*135f0*/  MUFU.TANH R5, R3 ;  /* 0x0000000300057308 */ /* 0x0022a40000002400 */
[----:B-1----:R-:W-:Y:S02]  /*13600*/  FSEL R3, R6, -INF , !P5 ;  /* 0xff80000006037808 */ /* 0x002fe40006800000 */
[----:B------:R-:W-:-:S03]  /*13610*/  ISETP.LT.OR P5, PT, R2, R233, P3 ;  /* 0x000000e90200720c */ /* 0x000fc60001fa1670 */
[----:B------:R1:W-:Y:S01]  /*13620*/  STL [R1+0x10], R3 ;  /* 0x0000100301007387 */ /* 0x0003e20000100800 */
[----:B------:R-:W-:Y:S01]  /*13630*/  FSEL R133, R8, -INF , !P5 ;  /* 0xff80000008857808 */ /* 0x000fe20006800000 */
        /* <DEDUP_REMOVED lines=9> */
[----:B------:R-:W-:Y:S01]  /*136d0*/  FMUL.FTZ R2, R100, UR31 ;  /* 0x0000001f64027c20 */ /* 0x000fe20008410000 */
[----:B------:R-:W-:-:S03]  /*136e0*/  FSEL R100, R9, -INF , !P6 ;  /* 0xff80000009647808 */ /* 0x000fc60007000000 */
        /* <DEDUP_REMOVED lines=30> */
[----:B------:R-:W-:Y:S01]  /*138d0*/  ISETP.LT.OR P0, PT, R3, R232, P1 ;  /* 0x000000e80300720c */ /* 0x000fe20000f01670 */
[----:B------:R3:W4:Y:S01]  /*138e0*/  MUFU.TANH R8, R2 ;  /* 0x0000000200087308 */ /* 0x0007220000002400 */
[----:B------:R-:W-:Y:S01]  /*138f0*/  IMAD.IADD R3, R239, 0x1, -R3 ;  /* 0x00000001ef037824 */ /* 0x000fe200078e0a03 */
[C---:B------:R-:W-:Y:S02]  /*13900*/  LOP3.LUT P4, RZ, R231.reuse, 0x8, RZ, 0xc0, !PT ;  /* 0x00000008e7ff7812 */ /* 0x040fe4000788c0ff */
[C---:B------:R-:W-:Y:S02]  /*13910*/  LOP3.LUT P3, RZ, R231.reuse, 0x4, RZ, 0xc0, !PT ;  /* 0x00000004e7ff7812 */ /* 0x040fe4000786c0ff */
[----:B------:R-:W-:Y:S01]  /*13920*/  IABS R9, R3 ;  /* 0x0000000300097213 */ /* 0x000fe20000000000 */
[----:B--2---:R-:W-:Y:S01]  /*13930*/  FMUL.FTZ R4, R102, UR31 ;  /* 0x0000001f66047c20 */ /* 0x004fe20008410000 */
[----:B------:R-:W-:Y:S02]  /*13940*/  LOP3.LUT R231, R231, 0xfffffffd, RZ, 0xc0, !PT ;  /* 0xfffffffde7e77812 */ /* 0x000fe400078ec0ff */
[----:B------:R-:W-:Y:S01]  /*13950*/  FSEL R39, R11, -INF , !P3 ;  /* 0xff8000000b277808 */ /* 0x000fe20005800000 */
[----:B------:R2:W4:Y:S01]  /*13960*/  MUFU.TANH R10, R4 ;  /* 0x00000004000a7308 */ /* 0x0005220000002400 */
[----:B------:R-:W-:-:S02]  /*13970*/  @P2 LOP3.LUT R231, R231, 0x2, RZ, 0xfc, !PT ;  /* 0x00000002e7e72812 */ /* 0x000fc400078efcff */
[----:B------:R-:W-:Y:S01]  /*13980*/  FSEL R124, R7, -INF , !P6 ;  /* 0xff800000077c7808 */ /* 0x000fe20007000000 */
[----:B---3--:R-:W-:Y:S01]  /*13990*/  VIADD R2, R0, 0x31 ;  /* 0x0000003100027836 */ /* 0x008fe20000000000 */
[----:B------:R-:W-:-:S03]  /*139a0*/  FSEL R134, R6, -INF , !P5 ;  /* 0xff80000006867808 */ /* 0x000fc60006800000 */
[--C-:B-1----:R-:W-:Y:S01]  /*139b0*/  IMAD.IADD R5, R237, 0x1, -R2.reuse ;  /* 0x00000001ed057824 */ /* 0x102fe200078e0a02 */
[C---:B------:R-:W-:Y:S02]  /*139c0*/  ISETP.GE.AND P3, PT, R2.reuse, R242, PT ;  /* 0x000000f20200720c */ /* 0x040fe40003f66270 */
[C---:B------:R-:W-:Y:S02]  /*139d0*/  ISETP.GE.AND P2, PT, R2.reuse, R241, PT ;  /* 0x000000f10200720c */ /* 0x040fe40003f46270 */
[----:B------:R-:W-:Y:S01]  /*139e0*/  IABS R3, R5 ;  /* 0x0000000500037213 */ /* 0x000fe20000000000 */
[----:B------:R-:W-:Y:S01]  /*139f0*/  IMAD.MOV.U32 R5, RZ, RZ, R9 ;  /* 0x000000ffff057224 */ /* 0x000fe200078e0009 */
[----:B------:R-:W-:Y:S01]  /*13a00*/  ISETP.GE.AND P1, PT, R2, R240, PT ;  /* 0x000000f00200720c */ /* 0x000fe20003f26270 */
[----:B--2---:R-:W-:Y:S01]  /*13a10*/  IMAD.IADD R4, R236, 0x1, -R2 ;  /* 0x00000001ec047824 */ /* 0x004fe200078e0a02 */
[----:B------:R-:W-:Y:S02]  /*13a20*/  I2FP.F32.S32 R3, R3 ;  /* 0x0000000300037245 */ /* 0x000fe40000201400 */
[----:B------:R-:W-:-:S02]  /*13a30*/  I2FP.F32.S32 R5, R5 ;  /* 0x0000000500057245 */ /* 0x000fc40000201400 */
[----:B------:R-:W-:Y:S01]  /*13a40*/  IABS R4, R4 ;  /* 0x0000000400047213 */ /* 0x000fe20000000000 */
[----:B----4-:R-:W-:Y:S01]  /*13a50*/  FFMA.FTZ R8, R3, -UR19, R8 ;  /* 0x8000001303087c23 */ /* 0x010fe20008010008 */
[----:B------:R-:W-:Y:S01]  /*13a60*/  FMUL.FTZ R3, R101, UR31 ;  /* 0x0000001f65037c20 */ /* 0x000fe20008410000 */
[----:B------:R-:W-:Y:S01]  /*13a70*/  FFMA.FTZ R10, R5, -UR19, R10 ;  /* 0x80000013050a7c23 */ /* 0x000fe2000801000a */
[----:B------:R-:W-:Y:S02]  /*13a80*/  I2FP.F32.S32 R4, R4 ;  /* 0x0000000400047245 */ /* 0x000fe40000201400 */
[----:B------:R-:W-:Y:S02]  /*13a90*/  FSEL R5, R12, -INF , !P4 ;  /* 0xff8000000c057808 */ /* 0x000fe40006000000 */
[----:B------:R-:W-:Y:S01]  /*13aa0*/  ISETP.GE.AND P4, PT, R2, R243, PT ;  /* 0x000000f30200720c */ /* 0x000fe20003f86270 */
[----:B------:R-:W-:Y:S01]  /*13ab0*/  FFMA.FTZ R9, R4, -UR19, R14 ;  /* 0x8000001304097c23 */ /* 0x000fe2000801000e */
[----:B------:R-:W-:Y:S01]  /*13ac0*/  FMUL.FTZ R4, R103, UR31 ;  /* 0x0000001f67047c20 */ /* 0x000fe20008410000 */
[----:B------:R1:W-:Y:S01]  /*13ad0*/  STL [R1+0x8], R5 ;  /* 0x0000080501007387 */ /* 0x0003e20000100800 */
[----:B------:R-:W-:-:S02]  /*13ae0*/  ISETP.LT.OR P6, PT, R2, R235, P4 ;  /* 0x000000eb0200720c */ /* 0x000fc400027c1670 */
[C---:B------:R-:W-:Y:S02]  /*13af0*/  ISETP.LT.OR P5, PT, R2.reuse, R233, P3 ;  /* 0x000000e90200720c */ /* 0x040fe40001fa1670 */
[C---:B------:R-:W-:Y:S01]  /*13b00*/  ISETP.LT.OR P2, PT, R2.reuse, R234, P2 ;  /* 0x000000ea0200720c */ /* 0x040fe20001741670 */
[----:B------:R-:W-:Y:S01]  /*13b10*/  MUFU.TANH R4, R4 ;  /* 0x0000000400047308 */ /* 0x000fe20000002400 */
[----:B------:R-:W-:Y:S02]  /*13b20*/  ISETP.LT.OR P1, PT, R2, R232, P1 ;  /* 0x000000e80200720c */ /* 0x000fe40000f21670 */
[C---:B------:R-:W-:Y:S02]  /*13b30*/  LOP3.LUT P4, RZ, R231.reuse, 0x2, RZ, 0xc0, !PT ;  /* 0x00000002e7ff7812 */ /* 0x040fe4000788c0ff */
[----:B------:R-:W-:Y:S02]  /*13b40*/  LOP3.LUT R231, R231, 0xfffffff7, RZ, 0xc0, !PT ;  /* 0xfffffff7e7e77812 */ /* 0x000fe400078ec0ff */
[----:B------:R-:W-:-:S02]  /*13b50*/  FSEL R101, R13, -INF , !P4 ;  /* 0xff8000000d657808 */ /* 0x000fc40006000000 */
[----:B------:R-:W-:Y:S02]  /*13b60*/  FSEL R135, R8, -INF , !P5 ;  /* 0xff80000008877808 */ /* 0x000fe40006800000 */
[----:B------:R-:W-:Y:S02]  /*13b70*/  FSEL R37, R10, -INF , !P0 ;  /* 0xff8000000a257808 */ /* 0x000fe40004000000 */
[----:B------:R-:W-:Y:S02]  /*13b80*/  @P2 LOP3.LUT R231, R231, 0x8, RZ, 0xfc, !PT ;  /* 0x00000008e7e72812 */ /* 0x000fe400078efcff */
[----:B------:R-:W-:Y:S02]  /*13b90*/  FSEL R122, R9, -INF , !P6 ;  /* 0xff800000097a7808 */ /* 0x000fe40007000000 */
[----:B------:R-:W-:Y:S01]  /*13ba0*/  LOP3.LUT R231, R231, 0xfffffffb, RZ, 0xc0, !PT ;  /* 0xfffffffbe7e77812 */ /* 0x000fe200078ec0ff */
[----:B-1----:R1:W2:Y:S03]  /*13bb0*/  MUFU.TANH R5, R3 ;  /* 0x0000000300057308 */ /* 0x0022a60000002400 */
[----:B------:R-:W-:Y:S01]  /*13bc0*/  @P1 LOP3.LUT R231, R231, 0x4, RZ, 0xfc, !PT ;  /* 0x00000004e7e71812 */ /* 0x000fe200078efcff */
[----:B-1----:R-:W-:-:S02]  /*13bd0*/  IMAD.IADD R3, R238, 0x1, -R2 ;  /* 0x00000001ee037824 */ /* 0x002fc400078e0a02 */
[----:B------:R-:W-:-:S03]  /*13be0*/  IMAD.IADD R2, R239, 0x1, -R2 ;  /* 0x00000001ef027824 */ /* 0x000fc600078e0a02 */
[----:B------:R-:W-:Y:S01]  /*13bf0*/  IABS R7, R3 ;  /* 0x0000000300077213 */ /* 0x000fe20000000000 */
[----:B------:R-:W-:Y:S01]  /*13c00*/  FMUL.FTZ R3, R80, UR31 ;  /* 0x0000001f50037c20 */ /* 0x000fe20008410000 */
[----:B------:R-:W-:-:S03]  /*13c10*/  IABS R6, R2 ;  /* 0x0000000200067213 */ /* 0x000fc60000000000 */
[----:B------:R-:W-:Y:S02]  /*13c20*/  IMAD.MOV.U32 R2, RZ, RZ, R7 ;  /* 0x000000ffff027224 */ /* 0x000fe400078e0007 */
[----:B------:R1:W-:Y:S03]  /*13c30*/  MUFU.TANH R7, R3 ;  /* 0x0000000300077308 */ /* 0x0003e60000002400 */
        /* <DEDUP_REMOVED lines=84> */
[----:B------:R-:W-:-:S03]  /*14180*/  @P1 LOP3.LUT R231, R231, 0x4, RZ, 0xfc, !PT ;  /* 0x00000004e7e71812 */ /* 0x000fc600078efcff */
        /* <DEDUP_REMOVED lines=30> */
[----:B------:R-:W-:Y:S02]  /*14370*/  FSEL R91, R10, -INF , !P0 ;  /* 0xff8000000a5b7808 */ /* 0x000fe40004000000 */
[----:B------:R-:W-:Y:S01]  /*14380*/  ISETP.LT.OR P0, PT, R3, R232, P1 ;  /* 0x000000e80300720c */ /* 0x000fe20000f01670 */
[----:B------:R2:W3:Y:S01]  /*14390*/  MUFU.TANH R8, R2 ;  /* 0x0000000200087308 */ /* 0x0004e20000002400 */
[----:B------:R-:W-:Y:S01]  /*143a0*/  IMAD.IADD R3, R239, 0x1, -R3 ;  /* 0x00000001ef037824 */ /* 0x000fe200078e0a03 */
[C---:B------:R-:W-:Y:S02]  /*143b0*/  LOP3.LUT P4, RZ, R231.reuse, 0x8, RZ, 0xc0, !PT ;  /* 0x00000008e7ff7812 */ /* 0x040fe4000788c0ff */
[----:B------:R-:W-:-:S02]  /*143c0*/  LOP3.LUT P3, RZ, R231, 0x4, RZ, 0xc0, !PT ;  /* 0x00000004e7ff7812 */ /* 0x000fc4000786c0ff */
[----:B------:R-:W-:Y:S01]  /*143d0*/  IABS R9, R3 ;  /* 0x0000000300097213 */ /* 0x000fe20000000000 */
[----:B-1----:R-:W-:Y:S01]  /*143e0*/  FMUL.FTZ R4, R86, UR31 ;  /* 0x0000001f56047c20 */ /* 0x002fe20008410000 */
[----:B------:R-:W-:Y:S02]  /*143f0*/  LOP3.LUT R231, R231, 0xfffffffd, RZ, 0xc0, !PT ;  /* 0xfffffffde7e77812 */ /* 0x000fe400078ec0ff */
[----:B------:R-:W-:Y:S01]  /*14400*/  FSEL R88, R12, -INF , !P4 ;  /* 0xff8000000c587808 */ /* 0x000fe20006000000 */
[----:B------:R1:W4:Y:S01]  /*14410*/  MUFU.TANH R10, R4 ;  /* 0x00000004000a7308 */ /* 0x0003220000002400 */
[----:B------:R-:W-:Y:S02]  /*14420*/  @P2 LOP3.LUT R231, R231, 0x2, RZ, 0xfc, !PT ;  /* 0x00000002e7e72812 */ /* 0x000fe400078efcff */
[----:B------:R-:W-:Y:S01]  /*14430*/  FSEL R89, R11, -INF , !P3 ;  /* 0xff8000000b597808 */ /* 0x000fe20005800000 */
[----:B--2---:R-:W-:Y:S01]  /*14440*/  VIADD R2, R0, 0x41 ;  /* 0x0000004100027836 */ /* 0x004fe20000000000 */
[----:B------:R-:W-:-:S02]  /*14450*/  FSEL R117, R7, -INF , !P6 ;  /* 0xff80000007757808 */ /* 0x000fc40007000000 */
[----:B------:R-:W-:Y:S01]  /*14460*/  FSEL R82, R6, -INF , !P5 ;  /* 0xff80000006527808 */ /* 0x000fe20006800000 */
[--C-:B------:R-:W-:Y:S01]  /*14470*/  IMAD.IADD R5, R237, 0x1, -R2.reuse ;  /* 0x00000001ed057824 */ /* 0x100fe200078e0a02 */
[C---:B------:R-:W-:Y:S02]  /*14480*/  ISETP.GE.AND P4, PT, R2.reuse, R243, PT ;  /* 0x000000f30200720c */ /* 0x040fe40003f86270 */
[C---:B------:R-:W-:Y:S02]  /*14490*/  ISETP.GE.AND P3, PT, R2.reuse, R242, PT ;  /* 0x000000f20200720c */ /* 0x040fe40003f66270 */
[----:B------:R-:W-:Y:S01]  /*144a0*/  IABS R3, R5 ;  /* 0x0000000500037213 */ /* 0x000fe20000000000 */
[----:B------:R-:W-:Y:S01]  /*144b0*/  IMAD.MOV.U32 R5, RZ, RZ, R9 ;  /* 0x000000ffff057224 */ /* 0x000fe200078e0009 */
[----:B------:R-:W-:Y:S01]  /*144c0*/  ISETP.GE.AND P2, PT, R2, R241, PT ;  /* 0x000000f10200720c */ /* 0x000fe20003f46270 */
[----:B-1----:R-:W-:Y:S01]  /*144d0*/  IMAD.IADD R4, R236, 0x1, -R2 ;  /* 0x00000001ec047824 */ /* 0x002fe200078e0a02 */
[----:B------:R-:W-:-:S02]  /*144e0*/  I2FP.F32.S32 R3, R3 ;  /* 0x0000000300037245 */ /* 0x000fc40000201400 */
[----:B------:R-:W-:Y:S02]  /*144f0*/  I2FP.F32.S32 R5, R5 ;  /* 0x0000000500057245 */ /* 0x000fe40000201400 */
        /* <DEDUP_REMOVED lines=271> */
[--C-:B-1----:R-:W-:Y:S02]  /*155f0*/  IMAD.IADD R3, R238, 0x1, -R2.reuse ;  /* 0x00000001ee037824 */ /* 0x102fe400078e0a02 */
[----:B------:R-:W-:-:S03]  /*15600*/  IMAD.IADD R2, R239, 0x1, -R2 ;  /* 0x00000001ef027824 */ /* 0x000fc600078e0a02 */
[----:B------:R-:W-:Y:S01]  /*15610*/  IABS R7, R3 ;  /* 0x0000000300077213 */ /* 0x000fe20000000000 */
[----:B------:R-:W-:Y:S01]  /*15620*/  FMUL.FTZ R3, R147, UR31 ;  /* 0x0000001f93037c20 */ /* 0x000fe20008410000 */
[----:B------:R-:W-:Y:S01]  /*15630*/  IABS R6, R2 ;  /* 0x0000000200067213 */ /* 0x000fe20000000000 */
[----:B------:R1:W5:Y:S01]  /*15640*/  LDL.LU R147, [R1+0x114] ;  /* 0x0001140001937983 */ /* 0x0003620000300800 */
[----:B------:R-:W-:Y:S01]  /*15650*/  @P2 LOP3.LUT R231, R231, 0x8, RZ, 0xfc, !PT ;  /* 0x00000008e7e72812 */ /* 0x000fe200078efcff */
[----:B------:R-:W-:Y:S02]  /*15660*/  IMAD.MOV.U32 R2, RZ, RZ, R7 ;  /* 0x000000ffff027224 */ /* 0x000fe400078e0007 */
[----:B------:R4:W-:Y:S01]  /*15670*/  MUFU.TANH R7, R3 ;  /* 0x0000000300077308 */ /* 0x0009e20000002400 */
[----:B------:R-:W-:Y:S02]  /*15680*/  LOP3.LUT R231, R231, 0xfffffffb, RZ, 0xc0, !PT ;  /* 0xfffffffbe7e77812 */ /* 0x000fe400078ec0ff */
[----:B------:R-:W-:-:S02]  /*15690*/  I2FP.F32.S32 R2, R2 ;  /* 0x0000000200027245 */ /* 0x000fc40000201400 */
[----:B------:R-:W-:-:S03]  /*156a0*/  @P1 LOP3.LUT R231, R231, 0x4, RZ, 0xfc, !PT ;  /* 0x00000004e7e71812 */ /* 0x000fc600078efcff */
[----:B--2---:R-:W-:Y:S01]  /*156b0*/  FFMA.FTZ R12, R2, -UR19, R5 ;  /* 0x80000013020c7c23 */ /* 0x004fe20008010005 */
[----:B------:R-:W-:Y:S01]  /*156c0*/  FMUL.FTZ R2, R40, UR31 ;  /* 0x0000001f28027c20 */ /* 0x000fe20008410000 */
[----:B----4-:R-:W-:Y:S01]  /*156d0*/  I2FP.F32.S32 R3, R6 ;  /* 0x0000000600037245 */ /* 0x010fe20000201400 */
[----:B------:R-:W-:Y:S02]  /*156e0*/  FMUL.FTZ R6, R146, UR31 ;  /* 0x0000001f92067c20 */ /* 0x000fe40008410000 */
[----:B------:R2:W-:Y:S01]  /*156f0*/  MUFU.TANH R13, R2 ;  /* 0x00000002000d7308 */ /* 0x0005e20000002400 */
[----:B------:R-:W-:Y:S01]  /*15700*/  FSEL R123, R14, -INF , !P4 ;  /* 0xff8000000e7b7808 */ /* 0x000fe20006000000 */
[----:B------:R1:W5:Y:S01]  /*15710*/  LDL.LU R146, [R1+0x110] ;  /* 0x0001100001927983 */ /* 0x0003620000300800 */
[----:B---3--:R-:W-:Y:S01]  /*15720*/  FFMA.FTZ R11, R3, -UR19, R4 ;  /* 0x80000013030b7c23 */ /* 0x008fe20008010004 */
[----:B------:R-:W-:-:S04]  /*15730*/  VIADD R3, R0, 0x60 ;  /* 0x0000006000037836 */ /* 0x000fc80000000000 */
[----:B------:R3:W4:Y:S01]  /*15740*/  MUFU.TANH R15, R6 ;  /* 0x00000006000f7308 */ /* 0x0007220000002400 */
[--C-:B------:R-:W-:Y:S02]  /*15750*/  IMAD.IADD R4, R236, 0x1, -R3.reuse ;  /* 0x00000001ec047824 */ /* 0x100fe400078e0a03 */
[----:B--2---:R-:W-:-:S03]  /*15760*/  IMAD.IADD R2, R237, 0x1, -R3 ;  /* 0x00000001ed027824 */ /* 0x004fc600078e0a03 */
[----:B------:R-:W-:Y:S01]  /*15770*/  IABS R5, R4 ;  /* 0x0000000400057213 */ /* 0x000fe20000000000 */
[----:B---3--:R-:W-:Y:S01]  /*15780*/  IMAD.IADD R6, R238, 0x1, -R3 ;  /* 0x00000001ee067824 */ /* 0x008fe200078e0a03 */
[----:B------:R-:W-:-:S04]  /*15790*/  IABS R4, R2 ;  /* 0x0000000200047213 */ /* 0x000fc80000000000 */
[----:B------:R-:W-:Y:S02]  /*157a0*/  IABS R2, R6 ;  /* 0x0000000600027213 */ /* 0x000fe40000000000 */
[----:B------:R-:W-:Y:S02]  /*157b0*/  I2FP.F32.S32 R4, R4 ;  /* 0x0000000400047245 */ /* 0x000fe40000201400 */
[----:B------:R-:W-:-:S03]  /*157c0*/  I2FP.F32.S32 R2, R2 ;  /* 0x0000000200027245 */ /* 0x000fc60000201400 */
[----:B----4-:R-:W-:Y:S02]  /*157d0*/  FFMA.FTZ R6, R4, -UR19, R15 ;  /* 0x8000001304067c23 */ /* 0x010fe4000801000f */
[----:B------:R-:W-:Y:S01]  /*157e0*/  FFMA.FTZ R13, R2, -UR19, R13 ;  /* 0x80000013020d7c23 */ /* 0x000fe2000801000d */
[----:B------:R-:W-:Y:S01]  /*157f0*/  FMUL.FTZ R2, R144, UR31 ;  /* 0x0000001f90027c20 */ /* 0x000fe20008410000 */
[----:B------:R-:W-:Y:S01]  /*15800*/  FMUL.FTZ R4, R145, UR31 ;  /* 0x0000001f91047c20 */ /* 0x000fe20008410000 */
[C---:B------:R-:W-:Y:S01]  /*15810*/  ISETP.GE.AND P4, PT, R3.reuse, R243, PT ;  /* 0x000000f30300720c */ /* 0x040fe20003f86270 */
[----:B------:R1:W5:Y:S01]  /*15820*/  LDL.LU R145, [R1+0x10c] ;  /* 0x00010c0001917983 */ /* 0x0003620000300800 */
[C---:B------:R-:W-:Y:S02]  /*15830*/  ISETP.GE.AND P3, PT, R3.reuse, R242, PT ;  /* 0x000000f20300720c */ /* 0x040fe40003f66270 */
[C---:B------:R-:W-:Y:S02]  /*15840*/  ISETP.GE.AND P2, PT, R3.reuse, R241, PT ;  /* 0x000000f10300720c */ /* 0x040fe40003f46270 */
[----:B------:R-:W-:-:S02]  /*15850*/  ISETP.GE.AND P1, PT, R3, R240, PT ;  /* 0x000000f00300720c */ /* 0x000fc40003f26270 */
[----:B------:R-:W-:Y:S02]  /*15860*/  I2FP.F32.S32 R5, R5 ;  /* 0x0000000500057245 */ /* 0x000fe40000201400 */
[----:B------:R-:W-:Y:S01]  /*15870*/  FSEL R109, R8, -INF , !P5 ;  /* 0xff800000086d7808 */ /* 0x000fe20006800000 */
[----:B------:R2:W-:Y:S01]  /*15880*/  MUFU.TANH R14, R4 ;  /* 0x00000004000e7308 */ /* 0x0005e20000002400 */
[----:B------:R-:W-:Y:S01]  /*15890*/  FSEL R207, R10, -INF , !P0 ;  /* 0xff8000000acf7808 */ /* 0x000fe20004000000 */
[----:B------:R1:W5:Y:S01]  /*158a0*/  LDL.LU R144, [R1+0x108] ;  /* 0x0001080001907983 */ /* 0x0003620000300800 */
[----:B------:R-:W-:Y:S02]  /*158b0*/  FSEL R98, R9, -INF , !P6 ;  /* 0xff80000009627808 */ /* 0x000fe40007000000 */
[----:B------:R-:W-:-:S03]  /*158c0*/  ISETP.LT.OR P6, PT, R3, R235, P4 ;  /* 0x000000eb0300720c */ /* 0x000fc600027c1670 */
[----:B------:R3:W4:Y:S01]  /*158d0*/  MUFU.TANH R8, R2 ;  /* 0x0000000200087308 */ /* 0x0007220000002400 */
[C---:B------:R-:W-:Y:S02]  /*158e0*/  ISETP.LT.OR P5, PT, R3.reuse, R233, P3 ;  /* 0x000000e90300720c */ /* 0x040fe40001fa1670 */
[C---:B------:R-:W-:Y:S02]  /*158f0*/  ISETP.LT.OR P2, PT, R3.reuse, R234, P2 ;  /* 0x000000ea0300720c */ /* 0x040fe40001741670 */
[----:B------:R-:W-:Y:S01]  /*15900*/  ISETP.LT.OR P0, PT, R3, R232, P1 ;  /* 0x000000e80300720c */ /* 0x000fe20000f01670 */
[----:B------:R-:W-:Y:S02]  /*15910*/  IMAD.IADD R3, R239, 0x1, -R3 ;  /* 0x00000001ef037824 */ /* 0x000fe400078e0a03 */
[----:B------:R-:W-:Y:S01]  /*15920*/  FFMA.FTZ R7, R5, -UR19, R7 ;  /* 0x8000001305077c23 */ /* 0x000fe20008010007 */
[----:B--2---:R-:W-:Y:S01]  /*15930*/  FMUL.FTZ R4, R42, UR31 ;  /* 0x0000001f2a047c20 */ /* 0x004fe20008410000 */
[----:B---3--:R-:W-:-:S03]  /*15940*/  VIADD R2, R0, 0x61 ;  /* 0x0000006100027836 */ /* 0x008fc60000000000 */
[----:B------:R2:W3:Y:S01]  /*15950*/  MUFU.TANH R10, R4 ;  /* 0x00000004000a7308 */ /* 0x0004e20000002400 */
[----:B------:R-:W-:Y:S01]  /*15960*/  IMAD.IADD R5, R237, 0x1, -R2 ;  /* 0x00000001ed057824 */ /* 0x000fe200078e0a02 */
[----:B------:R-:W-:-:S04]  /*15970*/  IABS R9, R3 ;  /* 0x0000000300097213 */ /* 0x000fc80000000000 */
[----:B------:R-:W-:Y:S01]  /*15980*/  IABS R3, R5 ;  /* 0x0000000500037213 */ /* 0x000fe20000000000 */
[----:B------:R-:W-:Y:S02]  /*15990*/  IMAD.MOV.U32 R5, RZ, RZ, R9 ;  /* 0x000000ffff057224 */ /* 0x000fe400078e0009 */
[----:B--2---:R-:W-:Y:S01]  /*159a0*/  IMAD.IADD R4, R236, 0x1, -R2 ;  /* 0x00000001ec047824 */ /* 0x004fe200078e0a02 */
[----:B------:R-:W-:-:S04]  /*159b0*/  I2FP.F32.S32 R3, R3 ;  /* 0x0000000300037245 */ /* 0x000fc80000201400 */
[----:B------:R-:W-:Y:S01]  /*159c0*/  IABS R4, R4 ;  /* 0x0000000400047213 */ /* 0x000fe20000000000 */
[----:B----4-:R-:W-:Y:S01]  /*159d0*/  FFMA.FTZ R8, R3, -UR19, R8 ;  /* 0x8000001303087c23 */ /* 0x010fe20008010008 */
[C---:B------:R-:W-:Y:S02]  /*159e0*/  LOP3.LUT P4, RZ, R231.reuse, 0x8, RZ, 0xc0, !PT ;  /* 0x00000008e7ff7812 */ /* 0x040fe4000788c0ff */
[----:B------:R-:W-:Y:S02]  /*159f0*/  I2FP.F32.S32 R4, R4 ;  /* 0x0000000400047245 */ /* 0x000fe40000201400 */
[----:B------:R-:W-:Y:S02]  /*15a00*/  LOP3.LUT P3, RZ, R231, 0x4, RZ, 0xc0, !PT ;  /* 0x00000004e7ff7812 */ /* 0x000fe4000786c0ff */
[----:B------:R-:W-:Y:S01]  /*15a10*/  I2FP.F32.S32 R5, R5 ;  /* 0x0000000500057245 */ /* 0x000fe20000201400 */
[----:B------:R-:W-:Y:S01]  /*15a20*/  FMUL.FTZ R3, R41, UR31 ;  /* 0x0000001f29037c20 */ /* 0x000fe20008410000 */
[----:B------:R-:W-:Y:S01]  /*15a30*/  LOP3.LUT R231, R231, 0xfffffffd, RZ, 0xc0, !PT ;  /* 0xfffffffde7e77812 */ /* 0x000fe200078ec0ff */
[----:B------:R-:W-:Y:S01]  /*15a40*/  FFMA.FTZ R9, R4, -UR19, R14 ;  /* 0x8000001304097c23 */ /* 0x000fe2000801000e */
[----:B------:R-:W-:Y:S01]  /*15a50*/  FMUL.FTZ R4, R43, UR31 ;  /* 0x0000001f2b047c20 */ /* 0x000fe20008410000 */
[----:B---3--:R-:W-:Y:S01]  /*15a60*/  FFMA.FTZ R10, R5, -UR19, R10 ;  /* 0x80000013050a7c23 */ /* 0x008fe2000801000a */
[----:B------:R-:W-:Y:S01]  /*15a70*/  @P2 LOP3.LUT R231, R231, 0x2, RZ, 0xfc, !PT ;  /* 0x00000002e7e72812 */ /* 0x000fe200078efcff */
[----:B------:R2:W3:Y:S01]  /*15a80*/  MUFU.TANH R5, R3 ;  /* 0x0000000300057308 */ /* 0x0004e20000002400 */
[----:B------:R-:W-:-:S02]  /*15a90*/  FSEL R112, R12, -INF , !P4 ;  /* 0xff8000000c707808 */ /* 0x000fc40006000000 */
[----:B------:R-:W-:Y:S02]  /*15aa0*/  FSEL R206, R11, -INF , !P3 ;  /* 0xff8000000bce7808 */ /* 0x000fe40005800000 */
[C---:B------:R-:W-:Y:S02]  /*15ab0*/  ISETP.GE.AND P4, PT, R2.reuse, R243, PT ;  /* 0x000000f30200720c */ /* 0x040fe40003f86270 */
[C---:B------:R-:W-:Y:S02]  /*15ac0*/  ISETP.GE.AND P3, PT, R2.reuse, R242, PT ;  /* 0x000000f20200720c */ /* 0x040fe40003f66270 */
[C---:B------:R-:W-:Y:S02]  /*15ad0*/  ISETP.GE.AND P2, PT, R2.reuse, R241, PT ;  /* 0x000000f10200720c */ /* 0x040fe40003f46270 */
[----:B------:R-:W-:Y:S02]  /*15ae0*/  ISETP.GE.AND P1, PT, R2, R240, PT ;  /* 0x000000f00200720c */ /* 0x000fe40003f26270 */
[----:B------:R-:W-:-:S02]  /*15af0*/  FSEL R97, R7, -INF , !P6 ;  /* 0xff80000007617808 */ /* 0x000fc40007000000 */
[----:B------:R-:W-:Y:S01]  /*15b00*/  FSEL R108, R6, -INF , !P5 ;  /* 0xff800000066c7808 */ /* 0x000fe20006800000 */
[--C-:B--2---:R-:W-:Y:S01]  /*15b10*/  IMAD.IADD R3, R238, 0x1, -R2.reuse ;  /* 0x00000001ee037824 */ /* 0x104fe200078e0a02 */
[C---:B------:R-:W-:Y:S01]  /*15b20*/  ISETP.LT.OR P6, PT, R2.reuse, R235, P4 ;  /* 0x000000eb0200720c */ /* 0x040fe200027c1670 */
[----:B------:R-:W2:Y:S01]  /*15b30*/  MUFU.TANH R4, R4 ;  /* 0x0000000400047308 */ /* 0x000ea20000002400 */
[C---:B------:R-:W-:Y:S02]  /*15b40*/  ISETP.LT.OR P5, PT, R2.reuse, R233, P3 ;  /* 0x000000e90200720c */ /* 0x040fe40001fa1670 */
[C---:B------:R-:W-:Y:S02]  /*15b50*/  ISETP.LT.OR P2, PT, R2.reuse, R234, P2 ;  /* 0x000000ea0200720c */ /* 0x040fe40001741670 */
[----:B------:R-:W-:Y:S01]  /*15b60*/  ISETP.LT.OR P1, PT, R2, R232, P1 ;  /* 0x000000e80200720c */ /* 0x000fe20000f21670 */
[----:B------:R-:W-:Y:S01]  /*15b70*/  IMAD.IADD R2, R239, 0x1, -R2 ;  /* 0x00000001ef027824 */ /* 0x000fe200078e0a02 */
[----:B------:R-:W-:Y:S01]  /*15b80*/  IABS R7, R3 ;  /* 0x0000000300077213 */ /* 0x000fe20000000000 */
[----:B------:R-:W-:-:S03]  /*15b90*/  FMUL.FTZ R3, R64, UR31 ;  /* 0x0000001f40037c20 */ /* 0x000fc60008410000 */
[----:B------:R-:W-:Y:S01]  /*15ba0*/  IABS R6, R2 ;  /* 0x0000000200067213 */ /* 0x000fe20000000000 */
[----:B------:R-:W-:Y:S02]  /*15bb0*/  IMAD.MOV.U32 R2, RZ, RZ, R7 ;  /* 0x000000ffff027224 */ /* 0x000fe400078e0007 */
[----:B------:R4:W-:Y:S03]  /*15bc0*/  MUFU.TANH R7, R3 ;  /* 0x0000000300077308 */ /* 0x0009e60000002400 */
[----:B------:R-:W-:-:S05]  /*15bd0*/  I2FP.F32.S32 R2, R2 ;  /* 0x0000000200027245 */ /* 0x000fca0000201400 */
[----:B---3--:R-:W-:Y:S01]  /*15be0*/  FFMA.FTZ R12, R2, -UR19, R5 ;  /* 0x80000013020c7c23 */ /* 0x008fe20008010005 */
[----:B------:R-:W-:Y:S01]  /*15bf0*/  FMUL.FTZ R2, R143, UR31 ;  /* 0x0000001f8f027c20 */ /* 0x000fe20008410000 */
[----:B------:R-:W-:Y:S01]  /*15c00*/  LOP3.LUT P4, RZ, R231, 0x2, RZ, 0xc0, !PT ;  /* 0x00000002e7ff7812 */ /* 0x000fe2000788c0ff */
[----:B------:R1:W5:Y:S01]  /*15c10*/  LDL.LU R143, [R1+0x104] ;  /* 0x00010400018f7983 */ /* 0x0003620000300800 */
[----:B----4-:R-:W-:Y:S01]  /*15c20*/  I2FP.F32.S32 R3, R6 ;  /* 0x0000000600037245 */ /* 0x010fe20000201400 */
[----:B------:R-:W-:-:S04]  /*15c30*/  FMUL.FTZ R6, R66, UR31 ;  /* 0x0000001f42067c20 */ /* 0x000fc80008410000 */
[----:B--2---:R-:W-:Y:S01]  /*15c40*/  FFMA.FTZ R11, R3, -UR19, R4 ;  /* 0x80000013030b7c23 */ /* 0x004fe20008010004 */
[----:B------:R-:W-:Y:S01]  /*15c50*/  VIADD R3, R0, 0x68 ;  /* 0x0000006800037836 */ /* 0x000fe20000000000 */
[----:B------:R2:W3:Y:S03]  /*15c60*/  MUFU.TANH R14, R2 ;  /* 0x00000002000e7308 */ /* 0x0004e60000002400 */
[----:B------:R-:W-:-:S05]  /*15c70*/  IMAD.IADD R4, R236, 0x1, -R3 ;  /* 0x00000001ec047824 */ /* 0x000fca00078e0a03 */
[----:B------:R4:W1:Y:S01]  /*15c80*/  MUFU.TANH R15, R6 ;  /* 0x00000006000f7308 */ /* 0x0008620000002400 */
[----:B------:R-:W-:Y:S02]  /*15c90*/  IABS R5, R4 ;  /* 0x0000000400057213 */ /* 0x000fe40000000000 */
[----:B------:R-:W-:Y:S01]  /*15ca0*/  LOP3.LUT R231, R231, 0xfffffff7, RZ, 0xc0, !PT ;  /* 0xfffffff7e7e77812 */ /* 0x000fe200078ec0ff */
[--C-:B--2---:R-:W-:Y:S02]  /*15cb0*/  IMAD.IADD R2, R237, 0x1, -R3.reuse ;  /* 0x00000001ed027824 */ /* 0x104fe400078e0a03 */
[----:B----4-:R-:W-:-:S03]  /*15cc0*/  IMAD.IADD R6, R238, 0x1, -R3 ;  /* 0x00000001ee067824 */ /* 0x010fc600078e0a03 */
[----:B------:R-:W-:Y:S02]  /*15cd0*/  IABS R4, R2 ;  /* 0x0000000200047213 */ /* 0x000fe40000000000 */
[----:B------:R-:W-:Y:S02]  /*15ce0*/  IABS R2, R6 ;  /* 0x0000000600027213 */ /* 0x000fe40000000000 */
[----:B------:R-:W-:Y:S02]  /*15cf0*/  @P2 LOP3.LUT R231, R231, 0x8, RZ, 0xfc, !PT ;  /* 0x00000008e7e72812 */ /* 0x000fe400078efcff */
[----:B------:R-:W-:Y:S02]  /*15d00*/  I2FP.F32.S32 R2, R2 ;  /* 0x0000000200027245 */ /* 0x000fe40000201400 */
[----:B------:R-:W-:Y:S02]  /*15d10*/  I2FP.F32.S32 R4, R4 ;  /* 0x0000000400047245 */ /* 0x000fe40000201400 */
[----:B------:R-:W-:Y:S01]  /*15d20*/  LOP3.LUT R231, R231, 0xfffffffb, RZ, 0xc0, !PT ;  /* 0xfffffffbe7e77812 */ /* 0x000fe200078ec0ff */
[----:B---3--:R-:W-:Y:S01]  /*15d30*/  FFMA.FTZ R14, R2, -UR19, R14 ;  /* 0x80000013020e7c23 */ /* 0x008fe2000801000e */
[----:B------:R-:W-:Y:S01]  /*15d40*/  FMUL.FTZ R2, R67, UR31 ;  /* 0x0000001f43027c20 */ /* 0x000fe20008410000 */
[----:B-1----:R-:W-:Y:S01]  /*15d50*/  FFMA.FTZ R6, R4, -UR19, R15 ;  /* 0x8000001304067c23 */ /* 0x002fe2000801000f */
[----:B------:R-:W-:Y:S01]  /*15d60*/  @P1 LOP3.LUT R231, R231, 0x4, RZ, 0xfc, !PT ;  /* 0x00000004e7e71812 */ /* 0x000fe200078efcff */
[----:B------:R-:W-:Y:S01]  /*15d70*/  FMUL.FTZ R4, R65, UR31 ;  /* 0x0000001f41047c20 */ /* 0x000fe20008410000 */
[----:B------:R-:W-:-:S02]  /*15d80*/  FSEL R110, R13, -INF , !P4 ;  /* 0xff8000000d6e7808 */ /* 0x000fc40006000000 */
[C---:B------:R-:W-:Y:S02]  /*15d90*/  ISETP.GE.AND P4, PT, R3.reuse, R243, PT ;  /* 0x000000f30300720c */ /* 0x040fe40003f86270 */
[C---:B------:R-:W-:Y:S02]  /*15da0*/  ISETP.GE.AND P3, PT, R3.reuse, R242, PT ;  /* 0x000000f20300720c */ /* 0x040fe40003f66270 */
[C---:B------:R-:W-:Y:S02]  /*15db0*/  ISETP.GE.AND P2, PT, R3.reuse, R241, PT ;  /* 0x000000f10300720c */ /* 0x040fe40003f46270 */
[----:B------:R-:W-:Y:S02]  /*15dc0*/  ISETP.GE.AND P1, PT, R3, R240, PT ;  /* 0x000000f00300720c */ /* 0x000fe40003f26270 */
[----:B------:R-:W-:Y:S02]  /*15dd0*/  I2FP.F32.S32 R5, R5 ;  /* 0x0000000500057245 */ /* 0x000fe40000201400 */
[----:B------:R-:W-:Y:S01]  /*15de0*/  FSEL R107, R8, -INF , !P5 ;  /* 0xff800000086b7808 */ /* 0x000fe20006800000 */
[----:B------:R1:W-:Y:S01]  /*15df0*/  MUFU.TANH R13, R4 ;  /* 0x00000004000d7308 */ /* 0x0003e20000002400 */
[----:B------:R-:W-:-:S02]  /*15e00*/  FSEL R205, R10, -INF , !P0 ;  /* 0xff8000000acd7808 */ /* 0x000fc40004000000 */
[----:B------:R-:W-:Y:S02]  /*15e10*/  FSEL R96, R9, -INF , !P6 ;  /* 0xff80000009607808 */ /* 0x000fe40007000000 */
[----:B------:R-:W-:-:S03]  /*15e20*/  ISETP.LT.OR P6, PT, R3, R235, P4 ;  /* 0x000000eb0300720c */ /* 0x000fc600027c1670 */
[----:B------:R2:W3:Y:S01]  /*15e30*/  MUFU.TANH R8, R2 ;  /* 0x0000000200087308 */ /* 0x0004e20000002400 */
[C---:B------:R-:W-:Y:S02]  /*15e40*/  ISETP.LT.OR P5, PT, R3.reuse, R233, P3 ;  /* 0x000000e90300720c */ /* 0x040fe40001fa1670 */
[C---:B------:R-:W-:Y:S02]  /*15e50*/  ISETP.LT.OR P2, PT, R3.reuse, R234, P2 ;  /* 0x000000ea0300720c */ /* 0x040fe40001741670 */
[----:B------:R-:W-:Y:S01]  /*15e60*/  ISETP.LT.OR P0, PT, R3, R232, P1 ;  /* 0x000000e80300720c */ /* 0x000fe20000f01670 */
[----:B------:R-:W-:Y:S02]  /*15e70*/  IMAD.IADD R3, R239, 0x1, -R3 ;  /* 0x00000001ef037824 */ /* 0x000fe400078e0a03 */
[----:B------:R-:W-:Y:S01]  /*15e80*/  FFMA.FTZ R7, R5, -UR19, R7 ;  /* 0x8000001305077c23 */ /* 0x000fe20008010007 */
[----:B-1----:R-:W-:Y:S01]  /*15e90*/  FMUL.FTZ R4, R142, UR31 ;  /* 0x0000001f8e047c20 */ /* 0x002fe20008410000 */
[----:B--2---:R-:W-:-:S03]  /*15ea0*/  VIADD R2, R0, 0x69 ;  /* 0x0000006900027836 */ /* 0x004fc60000000000 */
[----:B------:R1:W2:Y:S01]  /*15eb0*/  MUFU.TANH R10, R4 ;  /* 0x00000004000a7308 */ /* 0x0002a20000002400 */
[----:B------:R-:W-:Y:S01]  /*15ec0*/  IABS R9, R3 ;  /* 0x0000000300097213 */ /* 0x000fe20000000000 */
[----:B------:R4:W5:Y:S01]  /*15ed0*/  LDL.LU R142, [R1+0x100] ;  /* 0x00010000018e7983 */ /* 0x0009620000300800 */
[----:B------:R-:W-:-:S05]  /*15ee0*/  IMAD.IADD R5, R237, 0x1, -R2 ;  /* 0x00000001ed057824 */ /* 0x000fca00078e0a02 */
[----:B------:R-:W-:Y:S01]  /*15ef0*/  IABS R3, R5 ;  /* 0x0000000500037213 */ /* 0x000fe20000000000 */
[----:B------:R-:W-:Y:S02]  /*15f00*/  IMAD.MOV.U32 R5, RZ, RZ, R9 ;  /* 0x000000ffff057224 */ /* 0x000fe400078e0009 */
[----:B-1----:R-:W-:Y:S01]  /*15f10*/  IMAD.IADD R4, R236, 0x1, -R2 ;  /* 0x00000001ec047824 */ /* 0x002fe200078e0a02 */
[----:B------:R-:W-:-:S04]  /*15f20*/  I2FP.F32.S32 R3, R3 ;  /* 0x0000000300037245 */ /* 0x000fc80000201400 */
[----:B------:R-:W-:Y:S01]  /*15f30*/  IABS R4, R4 ;  /* 0x0000000400047213 */ /* 0x000fe20000000000 */
[----:B---3--:R-:W-:Y:S01]  /*15f40*/  FFMA.FTZ R8, R3, -UR19, R8 ;  /* 0x8000001303087c23 */ /* 0x008fe20008010008 */
        /* <DEDUP_REMOVED lines=8> */
[----:B--2---:R-:W-:Y:S01]  /*15fd0*/  FFMA.FTZ R10, R5, -UR19, R10 ;  /* 0x80000013050a7c23 */ /* 0x004fe2000801000a */
[----:B------:R-:W-:Y:S01]  /*15fe0*/  @P2 LOP3.LUT R231, R231, 0x2, RZ, 0xfc, !PT ;  /* 0x00000002e7e72812 */ /* 0x000fe200078efcff */
[----:B------:R1:W2:Y:S01]  /*15ff0*/  MUFU.TANH R5, R3 ;  /* 0x0000000300057308 */ /* 0x0002a20000002400 */
[----:B------:R-:W-:Y:S01]  /*16000*/  FSEL R106, R12, -INF , !P4 ;  /* 0xff8000000c6a7808 */ /* 0x000fe20006000000 */
[----:B------:R4:W5:Y:S01]  /*16010*/  LDL.LU R141, [R1+0xfc] ;  /* 0x0000fc00018d7983 */ /* 0x0009620000300800 */
[----:B------:R-:W-:-:S02]  /*16020*/  FSEL R204, R11, -INF , !P3 ;  /* 0xff8000000bcc7808 */ /* 0x000fc40005800000 */
[C---:B------:R-:W-:Y:S01]  /*16030*/  ISETP.GE.AND P4, PT, R2.reuse, R243, PT ;  /* 0x000000f30200720c */ /* 0x040fe20003f86270 */
[----:B------:R4:W5:Y:S01]  /*16040*/  LDL.LU R140, [R1+0xf8] ;  /* 0x0000f800018c7983 */ /* 0x0009620000300800 */
[C---:B------:R-:W-:Y:S02]  /*16050*/  ISETP.GE.AND P3, PT, R2.reuse, R242, PT ;  /* 0x000000f20200720c */ /* 0x040fe40003f66270 */
[C---:B------:R-:W-:Y:S02]  /*16060*/  ISETP.GE.AND P2, PT, R2.reuse, R241, PT ;  /* 0x000000f10200720c */ /* 0x040fe40003f46270 */
[----:B------:R-:W-:Y:S02]  /*16070*/  ISETP.GE.AND P1, PT, R2, R240, PT ;  /* 0x000000f00200720c */ /* 0x000fe40003f26270 */
[----:B------:R-:W-:Y:S02]  /*16080*/  FSEL R94, R7, -INF , !P6 ;  /* 0xff800000075e7808 */ /* 0x000fe40007000000 */
[----:B------:R-:W-:Y:S01]  /*16090*/  FSEL R105, R6, -INF , !P5 ;  /* 0xff80000006697808 */ /* 0x000fe20006800000 */
[----:B-1----:R-:W-:Y:S01]  /*160a0*/  IMAD.IADD R3, R238, 0x1, -R2 ;  /* 0x00000001ee037824 */ /* 0x002fe200078e0a02 */
[C---:B------:R-:W-:Y:S01]  /*160b0*/  ISETP.LT.OR P6, PT, R2.reuse, R235, P4 ;  /* 0x000000eb0200720c */ /* 0x040fe200027c1670 */
[----:B------:R-:W1:Y:S01]  /*160c0*/  MUFU.TANH R4, R4 ;  /* 0x0000000400047308 */ /* 0x000e620000002400 */
[----:B------:R-:W-:-:S02]  /*160d0*/  ISETP.LT.OR P5, PT, R2, R233, P3 ;  /* 0x000000e90200720c */ /* 0x000fc40001fa1670 */
[C---:B------:R-:W-:Y:S02]  /*160e0*/  ISETP.LT.OR P2, PT, R2.reuse, R234, P2 ;  /* 0x000000ea0200720c */ /* 0x040fe40001741670 */
[----:B------:R-:W-:Y:S01]  /*160f0*/  ISETP.LT.OR P1, PT, R2, R232, P1 ;  /* 0x000000e80200720c */ /* 0x000fe20000f21670 */
[----:B------:R-:W-:Y:S01]  /*16100*/  IMAD.IADD R2, R239, 0x1, -R2 ;  /* 0x00000001ef027824 */ /* 0x000fe200078e0a02 */
[----:B------:R-:W-:Y:S01]  /*16110*/  IABS R7, R3 ;  /* 0x0000000300077213 */ /* 0x000fe20000000000 */
[----:B------:R-:W-:Y:S01]  /*16120*/  FMUL.FTZ R3, R139, UR31 ;  /* 0x0000001f8b037c20 */ /* 0x000fe20008410000 */
[----:B------:R-:W-:Y:S01]  /*16130*/  LOP3.LUT P4, RZ, R231, 0x2, RZ, 0xc0, !PT ;  /* 0x00000002e7ff7812 */ /* 0x000fe2000788c0ff */
[----:B------:R4:W5:Y:S01]  /*16140*/  LDL.LU R139, [R1+0xf4] ;  /* 0x0000f400018b7983 */ /* 0x0009620000300800 */
[----:B------:R-:W-:Y:S01]  /*16150*/  IABS R6, R2 ;  /* 0x0000000200067213 */ /* 0x000fe20000000000 */
[----:B------:R-:W-:Y:S02]  /*16160*/  IMAD.MOV.U32 R2, RZ, RZ, R7 ;  /* 0x000000ffff027224 */ /* 0x000fe400078e0007 */
[----:B------:R3:W-:Y:S03]  /*16170*/  MUFU.TANH R7, R3 ;  /* 0x0000000300077308 */ /* 0x0007e60000002400 */
[----:B------:R-:W-:-:S05]  /*16180*/  I2FP.F32.S32 R2, R2 ;  /* 0x0000000200027245 */ /* 0x000fca0000201400 */
[----:B--2---:R-:W-:Y:S01]  /*16190*/  FFMA.FTZ R13, R2, -UR19, R5 ;  /* 0x80000013020d7c23 */ /* 0x004fe20008010005 */
[----:B------:R-:W-:Y:S01]  /*161a0*/  FMUL.FTZ R2, R28, UR31 ;  /* 0x0000001f1c027c20 */ /* 0x000fe20008410000 */
[----:B---3--:R-:W-:Y:S01]  /*161b0*/  I2FP.F32.S32 R3, R6 ;  /* 0x0000000600037245 */ /* 0x008fe20000201400 */
[----:B------:R-:W-:Y:S02]  /*161c0*/  FMUL.FTZ R6, R138, UR31 ;  /* 0x0000001f8a067c20 */ /* 0x000fe40008410000 */
[----:B------:R2:W-:Y:S01]  /*161d0*/  MUFU.TANH R11, R2 ;  /* 0x00000002000b7308 */ /* 0x0005e20000002400 */
[----:B------:R-:W-:Y:S01]  /*161e0*/  LOP3.LUT R231, R231, 0xfffffff7, RZ, 0xc0, !PT ;  /* 0xfffffff7e7e77812 */ /* 0x000fe200078ec0ff */
[----:B------:R4:W5:Y:S01]  /*161f0*/  LDL.LU R138, [R1+0xf0] ;  /* 0x0000f000018a7983 */ /* 0x0009620000300800 */
[----:B-1----:R-:W-:Y:S01]  /*16200*/  FFMA.FTZ R12, R3, -UR19, R4 ;  /* 0x80000013030c7c23 */ /* 0x002fe20008010004 */
[----:B------:R-:W-:-:S04]  /*16210*/  VIADD R3, R0, 0x70 ;  /* 0x0000007000037836 */ /* 0x000fc80000000000 */
[----:B------:R1:W3:Y:S01]  /*16220*/  MUFU.TANH R15, R6 ;  /* 0x00000006000f7308 */ /* 0x0002e20000002400 */
[--C-:B------:R-:W-:Y:S02]  /*16230*/  IMAD.IADD R4, R236, 0x1, -R3.reuse ;  /* 0x00000001ec047824 */ /* 0x100fe400078e0a03 */
[----:B--2---:R-:W-:-:S03]  /*16240*/  IMAD.IADD R2, R237, 0x1, -R3 ;  /* 0x00000001ed027824 */ /* 0x004fc600078e0a03 */
[----:B------:R-:W-:Y:S01]  /*16250*/  IABS R5, R4 ;  /* 0x0000000400057213 */ /* 0x000fe20000000000 */
[----:B-1----:R-:W-:Y:S01]  /*16260*/  IMAD.IADD R6, R238, 0x1, -R3 ;  /* 0x00000001ee067824 */ /* 0x002fe200078e0a03 */
[----:B------:R-:W-:-:S04]  /*16270*/  IABS R4, R2 ;  /* 0x0000000200047213 */ /* 0x000fc80000000000 */
[----:B------:R-:W-:Y:S02]  /*16280*/  IABS R2, R6 ;  /* 0x0000000600027213 */ /* 0x000fe40000000000 */
[----:B------:R-:W-:Y:S02]  /*16290*/  @P2 LOP3.LUT R231, R231, 0x8, RZ, 0xfc, !PT ;  /* 0x00000008e7e72812 */ /* 0x000fe400078efcff */
[----:B------:R-:W-:Y:S02]  /*162a0*/  I2FP.F32.S32 R4, R4 ;  /* 0x0000000400047245 */ /* 0x000fe40000201400 */
[----:B------:R-:W-:Y:S02]  /*162b0*/  I2FP.F32.S32 R2, R2 ;  /* 0x0000000200027245 */ /* 0x000fe40000201400 */
[----:B------:R-:W-:Y:S01]  /*162c0*/  LOP3.LUT R231, R231, 0xfffffffb, RZ, 0xc0, !PT ;  /* 0xfffffffbe7e77812 */ /* 0x000fe200078ec0ff */
[----:B---3--:R-:W-:Y:S01]  /*162d0*/  FFMA.FTZ R6, R4, -UR19, R15 ;  /* 0x8000001304067c23 */ /* 0x008fe2000801000f */
[----:B------:R-:W-:Y:S01]  /*162e0*/  FMUL.FTZ R4, R137, UR31 ;  /* 0x0000001f89047c20 */ /* 0x000fe20008410000 */
[----:B------:R-:W-:Y:S01]  /*162f0*/  FFMA.FTZ R15, R2, -UR19, R11 ;  /* 0x80000013020f7c23 */ /* 0x000fe2000801000b */
[----:B------:R-:W-:Y:S01]  /*16300*/  FMUL.FTZ R2, R136, UR31 ;  /* 0x0000001f88027c20 */ /* 0x000fe20008410000 */
[----:B------:R-:W-:Y:S01]  /*16310*/  @P1 LOP3.LUT R231, R231, 0x4, RZ, 0xfc, !PT ;  /* 0x00000004e7e71812 */ /* 0x000fe200078efcff */
[----:B------:R4:W5:Y:S01]  /*16320*/  LDL.LU R137, [R1+0xec] ;  /* 0x0000ec0001897983 */ /* 0x0009620000300800 */
[----:B------:R-:W-:-:S02]  /*16330*/  FSEL R104, R14, -INF , !P4 ;  /* 0xff8000000e687808 */ /* 0x000fc40006000000 */
[C---:B------:R-:W-:Y:S02]  /*16340*/  ISETP.GE.AND P4, PT, R3.reuse, R243, PT ;  /* 0x000000f30300720c */ /* 0x040fe40003f86270 */
[C---:B------:R-:W-:Y:S02]  /*16350*/  ISETP.GE.AND P3, PT, R3.reuse, R242, PT ;  /* 0x000000f20300720c */ /* 0x040fe40003f66270 */
[C---:B------:R-:W-:Y:S02]  /*16360*/  ISETP.GE.AND P2, PT, R3.reuse, R241, PT ;  /* 0x000000f10300720c */ /* 0x040fe40003f46270 */
[----:B------:R-:W-:Y:S01]  /*16370*/  ISETP.GE.AND P1, PT, R3, R240, PT ;  /* 0x000000f00300720c */ /* 0x000fe20003f26270 */
[----:B------:R1:W-:Y:S01]  /*16380*/  MUFU.TANH R14, R4 ;  /* 0x00000004000e7308 */ /* 0x0003e20000002400 */
[----:B------:R-:W-:Y:S01]  /*16390*/  I2FP.F32.S32 R5, R5 ;  /* 0x0000000500057245 */ /* 0x000fe20000201400 */
[----:B------:R4:W5:Y:S01]  /*163a0*/  LDL.LU R136, [R1+0xe8] ;  /* 0x0000e80001887983 */ /* 0x0009620000300800 */
[----:B------:R-:W-:-:S02]  /*163b0*/  FSEL R87, R9, -INF , !P6 ;  /* 0xff80000009577808 */ /* 0x000fc40007000000 */
[----:B------:R-:W-:Y:S02]  /*163c0*/  FSEL R203, R10, -INF , !P0 ;  /* 0xff8000000acb7808 */ /* 0x000fe40004000000 */
[----:B------:R-:W-:Y:S01]  /*163d0*/  FSEL R93, R8, -INF , !P5 ;  /* 0xff800000085d7808 */ /* 0x000fe20006800000 */
[----:B------:R2:W3:Y:S01]  /*163e0*/  MUFU.TANH R9, R2 ;  /* 0x0000000200097308 */ /* 0x0004e20000002400 */
[C---:B------:R-:W-:Y:S02]  /*163f0*/  ISETP.LT.OR P6, PT, R3.reuse, R235, P4 ;  /* 0x000000eb0300720c */ /* 0x040fe400027c1670 */
[C---:B------:R-:W-:Y:S02]  /*16400*/  ISETP.LT.OR P5, PT, R3.reuse, R233, P3 ;  /* 0x000000e90300720c */ /* 0x040fe40001fa1670 */
[C---:B------:R-:W-:Y:S02]  /*16410*/  ISETP.LT.OR P2, PT, R3.reuse, R234, P2 ;  /* 0x000000ea0300720c */ /* 0x040fe40001741670 */
[----:B------:R-:W-:Y:S01]  /*16420*/  ISETP.LT.OR P0, PT, R3, R232, P1 ;  /* 0x000000e80300720c */ /* 0x000fe20000f01670 */
[----:B-1----:R-:W-:Y:S01]  /*16430*/  FMUL.FTZ R4, R30, UR31 ;  /* 0x0000001f1e047c20 */ /* 0x002fe20008410000 */
[----:B------:R-:W-:-:S02]  /*16440*/  IMAD.IADD R3, R239, 0x1, -R3 ;  /* 0x00000001ef037824 */ /* 0x000fc400078e0a03 */
[----:B------:R-:W-:Y:S01]  /*16450*/  FFMA.FTZ R7, R5, -UR19, R7 ;  /* 0x8000001305077c23 */ /* 0x000fe20008010007 */
[----:B------:R1:W4:Y:S01]  /*16460*/  MUFU.TANH R11, R4 ;  /* 0x00000004000b7308 */ /* 0x0003220000002400 */
[----:B--2---:R-:W-:Y:S01]  /*16470*/  VIADD R2, R0, 0x71 ;  /* 0x0000007100027836 */ /* 0x004fe20000000000 */
[----:B------:R-:W-:-:S03]  /*16480*/  IABS R8, R3 ;  /* 0x0000000300087213 */ /* 0x000fc60000000000 */
[----:B------:R-:W-:-:S05]  /*16490*/  IMAD.IADD R5, R237, 0x1, -R2 ;  /* 0x00000001ed057824 */ /* 0x000fca00078e0a02 */
[----:B------:R-:W-:Y:S01]  /*164a0*/  IABS R3, R5 ;  /* 0x0000000500037213 */ /* 0x000fe20000000000 */
[----:B-1----:R-:W-:-:S03]  /*164b0*/  IMAD.IADD R4, R236, 0x1, -R2 ;  /* 0x00000001ec047824 */ /* 0x002fc600078e0a02 */
[----:B------:R-:W-:Y:S01]  /*164c0*/  I2FP.F32.S32 R3, R3 ;  /* 0x0000000300037245 */ /* 0x000fe20000201400 */
[----:B------:R-:W-:Y:S01]  /*164d0*/  IMAD.MOV.U32 R5, RZ, RZ, R8 ;  /* 0x000000ffff057224 */ /* 0x000fe200078e0008 */
[----:B------:R-:W-:-:S04]  /*164e0*/  IABS R4, R4 ;  /* 0x0000000400047213 */ /* 0x000fc80000000000 */
[----:B------:R-:W-:Y:S01]  /*164f0*/  I2FP.F32.S32 R4, R4 ;  /* 0x0000000400047245 */ /* 0x000fe20000201400 */
[----:B---3--:R-:W-:Y:S01]  /*16500*/  FFMA.FTZ R9, R3, -UR19, R9 ;  /* 0x8000001303097c23 */ /* 0x008fe20008010009 */
[C---:B------:R-:W-:Y:S02]  /*16510*/  LOP3.LUT P4, RZ, R231.reuse, 0x8, RZ, 0xc0, !PT ;  /* 0x00000008e7ff7812 */ /* 0x040fe4000788c0ff */
[C---:B------:R-:W-:Y:S02]  /*16520*/  LOP3.LUT P3, RZ, R231.reuse, 0x4, RZ, 0xc0, !PT ;  /* 0x00000004e7ff7812 */ /* 0x040fe4000786c0ff */
[----:B------:R-:W-:Y:S01]  /*16530*/  I2FP.F32.S32 R5, R5 ;  /* 0x0000000500057245 */ /* 0x000fe20000201400 */
[----:B------:R-:W-:Y:S01]  /*16540*/  FFMA.FTZ R10, R4, -UR19, R14 ;  /* 0x80000013040a7c23 */ /* 0x000fe2000801000e */
[----:B------:R-:W-:Y:S01]  /*16550*/  LOP3.LUT R231, R231, 0xfffffffd, RZ, 0xc0, !PT ;  /* 0xfffffffde7e77812 */ /* 0x000fe200078ec0ff */
[----:B------:R-:W-:Y:S01]  /*16560*/  FMUL.FTZ R3, R29, UR31 ;  /* 0x0000001f1d037c20 */ /* 0x000fe20008410000 */
[----:B------:R-:W-:Y:S01]  /*16570*/  FMUL.FTZ R4, R31, UR31 ;  /* 0x0000001f1f047c20 */ /* 0x000fe20008410000 */
[----:B----4-:R-:W-:Y:S01]  /*16580*/  FFMA.FTZ R11, R5, -UR19, R11 ;  /* 0x80000013050b7c23 */ /* 0x010fe2000801000b */
[----:B------:R-:W-:Y:S01]  /*16590*/  @P2 LOP3.LUT R231, R231, 0x2, RZ, 0xfc, !PT ;  /* 0x00000002e7e72812 */ /* 0x000fe200078efcff */
[----:B------:R1:W2:Y:S01]  /*165a0*/  MUFU.TANH R5, R3 ;  /* 0x0000000300057308 */ /* 0x0002a20000002400 */
[----:B------:R-:W-:-:S02]  /*165b0*/  FSEL R92, R13, -INF , !P4 ;  /* 0xff8000000d5c7808 */ /* 0x000fc40006000000 */
[----:B------:R-:W-:Y:S02]  /*165c0*/  FSEL R95, R12, -INF , !P3 ;  /* 0xff8000000c5f7808 */ /* 0x000fe40005800000 */
[C---:B------:R-:W-:Y:S02]  /*165d0*/  ISETP.GE.AND P4, PT, R2.reuse, R243, PT ;  /* 0x000000f30200720c */ /* 0x040fe40003f86270 */
[C---:B------:R-:W-:Y:S02]  /*165e0*/  ISETP.GE.AND P3, PT, R2.reuse, R242, PT ;  /* 0x000000f20200720c */ /* 0x040fe40003f66270 */
[C---:B------:R-:W-:Y:S02]  /*165f0*/  ISETP.GE.AND P2, PT, R2.reuse, R241, PT ;  /* 0x000000f10200720c */ /* 0x040fe40003f46270 */
[----:B------:R-:W-:Y:S01]  /*16600*/  ISETP.GE.AND P1, PT, R2, R240, PT ;  /* 0x000000f00200720c */ /* 0x000fe20003f26270 */
[----:B------:R-:W3:Y:S01]  /*16610*/  MUFU.TANH R4, R4 ;  /* 0x0000000400047308 */ /* 0x000ee20000002400 */
[----:B------:R-:W-:-:S02]  /*16620*/  FSEL R30, R7, -INF , !P6 ;  /* 0xff800000071e7808 */ /* 0x000fc40007000000 */
[----:B------:R-:W-:Y:S01]  /*16630*/  FSEL R86, R6, -INF , !P5 ;  /* 0xff80000006567808 */ /* 0x000fe20006800000 */
[--C-:B-1----:R-:W-:Y:S01]  /*16640*/  IMAD.IADD R3, R238, 0x1, -R2.reuse ;  /* 0x00000001ee037824 */ /* 0x102fe200078e0a02 */
[C---:B------:R-:W-:Y:S02]  /*16650*/  ISETP.LT.OR P6, PT, R2.reuse, R235, P4 ;  /* 0x000000eb0200720c */ /* 0x040fe400027c1670 */
        /* <DEDUP_REMOVED lines=10> */
[----:B--2---:R-:W-:Y:S01]  /*16700*/  FFMA.FTZ R13, R2, -UR19, R5 ;  /* 0x80000013020d7c23 */ /* 0x004fe20008010005 */
[----:B------:R-:W-:Y:S01]  /*16710*/  VIADD R2, R0, 0x78 ;  /* 0x0000007800027836 */ /* 0x000fe20000000000 */
[----:B-1----:R-:W-:Y:S01]  /*16720*/  I2FP.F32.S32 R3, R6 ;  /* 0x0000000600037245 */ /* 0x002fe20000201400 */
[----:B------:R-:W-:-:S04]  /*16730*/  FMUL.FTZ R6, R26, UR31 ;  /* 0x0000001f1a067c20 */ /* 0x000fc80008410000 */
[----:B---3--:R-:W-:Y:S01]  /*16740*/  FFMA.FTZ R12, R3, -UR19, R4 ;  /* 0x80000013030c7c23 */ /* 0x008fe20008010004 */
[----:B------:R-:W-:Y:S01]  /*16750*/  FMUL.FTZ R3, R71, UR31 ;  /* 0x0000001f47037c20 */ /* 0x000fe20008410000 */
[--C-:B------:R-:W-:Y:S01]  /*16760*/  IMAD.IADD R4, R236, 0x1, -R2.reuse ;  /* 0x00000001ec047824 */ /* 0x100fe200078e0a02 */
[----:B------:R1:W-:Y:S01]  /*16770*/  MUFU.TANH R14, R6 ;  /* 0x00000006000e7308 */ /* 0x0003e20000002400 */
[----:B------:R-:W-:Y:S01]  /*16780*/  LOP3.LUT P4, RZ, R231, 0x2, RZ, 0xc0, !PT ;  /* 0x00000002e7ff7812 */ /* 0x000fe2000788c0ff */
[----:B------:R2:W5:Y:S06]  /*16790*/  LDL.LU R71, [R1+0xe4] ;  /* 0x0000e40001477983 */ /* 0x00056c0000300800 */
[----:B------:R3:W4:Y:S01]  /*167a0*/  MUFU.TANH R8, R3 ;  /* 0x0000000300087308 */ /* 0x0007220000002400 */
[----:B------:R-:W-:Y:S01]  /*167b0*/  IABS R5, R4 ;  /* 0x0000000400057213 */ /* 0x000fe20000000000 */
[----:B-1----:R-:W-:-:S02]  /*167c0*/  IMAD.IADD R6, R238, 0x1, -R2 ;  /* 0x00000001ee067824 */ /* 0x002fc400078e0a02 */
[----:B---3--:R-:W-:-:S05]  /*167d0*/  IMAD.IADD R3, R237, 0x1, -R2 ;  /* 0x00000001ed037824 */ /* 0x008fca00078e0a02 */
[----:B------:R-:W-:Y:S02]  /*167e0*/  IABS R4, R3 ;  /* 0x0000000300047213 */ /* 0x000fe40000000000 */
[----:B------:R-:W-:Y:S02]  /*167f0*/  IABS R3, R6 ;  /* 0x0000000600037213 */ /* 0x000fe40000000000 */
[----:B------:R-:W-:Y:S02]  /*16800*/  I2FP.F32.S32 R5, R5 ;  /* 0x0000000500057245 */ /* 0x000fe40000201400 */
[----:B------:R-:W-:Y:S02]  /*16810*/  I2FP.F32.S32 R3, R3 ;  /* 0x0000000300037245 */ /* 0x000fe40000201400 */
[----:B------:R-:W-:Y:S02]  /*16820*/  I2FP.F32.S32 R4, R4 ;  /* 0x0000000400047245 */ /* 0x000fe40000201400 */
[----:B------:R-:W-:-:S02]  /*16830*/  FSEL R84, R15, -INF , !P4 ;  /* 0xff8000000f547808 */ /* 0x000fc40006000000 */
[C---:B------:R-:W-:Y:S01]  /*16840*/  ISETP.GE.AND P4, PT, R2.reuse, R243, PT ;  /* 0x000000f30200720c */ /* 0x040fe20003f86270 */
[----:B----4-:R-:W-:Y:S01]  /*16850*/  FFMA.FTZ R8, R3, -UR19, R8 ;  /* 0x8000001303087c23 */ /* 0x010fe20008010008 */
[----:B------:R-:W-:Y:S01]  /*16860*/  ISETP.GE.AND P3, PT, R2, R242, PT ;  /* 0x000000f20200720c */ /* 0x000fe20003f66270 */
[----:B------:R-:W-:Y:S01]  /*16870*/  FFMA.FTZ R7, R5, -UR19, R7 ;  /* 0x8000001305077c23 */ /* 0x000fe20008010007 */
[----:B------:R-:W-:Y:S01]  /*16880*/  FMUL.FTZ R3, R25, UR31 ;  /* 0x0000001f19037c20 */ /* 0x000fe20008410000 */
[----:B------:R-:W-:Y:S01]  /*16890*/  FSEL R29, R9, -INF , !P5 ;  /* 0xff800000091d7808 */ /* 0x000fe20006800000 */
[----:B------:R-:W-:Y:S01]  /*168a0*/  FFMA.FTZ R6, R4, -UR19, R14 ;  /* 0x8000001304067c23 */ /* 0x000fe2000801000e */
[C---:B------:R-:W-:Y:S02]  /*168b0*/  ISETP.LT.OR P5, PT, R2.reuse, R235, P4 ;  /* 0x000000eb0200720c */ /* 0x040fe400027a1670 */
[----:B------:R-:W-:Y:S01]  /*168c0*/  ISETP.LT.OR P4, PT, R2, R233, P3 ;  /* 0x000000e90200720c */ /* 0x000fe20001f81670 */
[----:B------:R1:W3:Y:S01]  /*168d0*/  MUFU.TANH R14, R3 ;  /* 0x00000003000e7308 */ /* 0x0002e20000002400 */
[----:B------:R-:W-:Y:S01]  /*168e0*/  FMUL.FTZ R4, R27, UR31 ;  /* 0x0000001f1b047c20 */ /* 0x000fe20008410000 */
[----:B------:R-:W-:Y:S01]  /*168f0*/  FSEL R25, R7, -INF , !P5 ;  /* 0xff80000007197808 */ /* 0x000fe20006800000 */
[----:B------:R-:W-:Y:S01]  /*16900*/  FMUL.FTZ R7, R69, UR31 ;  /* 0x0000001f45077c20 */ /* 0x000fe20008410000 */
[----:B------:R-:W-:Y:S01]  /*16910*/  FSEL R27, R6, -INF , !P4 ;  /* 0xff800000061b7808 */ /* 0x000fe20006000000 */
[----:B------:R-:W-:Y:S01]  /*16920*/  FMUL.FTZ R6, R68, UR31 ;  /* 0x0000001f44067c20 */ /* 0x000fe20008410000 */
[----:B-1----:R-:W-:-:S02]  /*16930*/  FMUL.FTZ R3, R70, UR31 ;  /* 0x0000001f46037c20 */ /* 0x002fc40008410000 */
[----:B------:R2:W5:Y:S04]  /*16940*/  LDL.LU R70, [R1+0xe0] ;  /* 0x0000e00001467983 */ /* 0x0005680000300800 */
[----:B------:R2:W5:Y:S04]  /*16950*/  LDL.LU R69, [R1+0xdc] ;  /* 0x0000dc0001457983 */ /* 0x0005680000300800 */
[----:B------:R2:W5:Y:S01]  /*16960*/  LDL.LU R68, [R1+0xd8] ;  /* 0x0000d80001447983 */ /* 0x0005620000300800 */
[----:B------:R-:W-:-:S04]  /*16970*/  LOP3.LUT R231, R231, 0xfffffff7, RZ, 0xc0, !PT ;  /* 0xfffffff7e7e77812 */ /* 0x000fc800078ec0ff */
[----:B------:R-:W-:-:S04]  /*16980*/  @P2 LOP3.LUT R231, R231, 0x8, RZ, 0xfc, !PT ;  /* 0x00000008e7e72812 */ /* 0x000fc800078efcff */
[----:B------:R-:W-:Y:S02]  /*16990*/  LOP3.LUT R231, R231, 0xfffffffb, RZ, 0xc0, !PT ;  /* 0xfffffffbe7e77812 */ /* 0x000fe400078ec0ff */
[----:B------:R-:W-:Y:S02]  /*169a0*/  ISETP.GE.AND P2, PT, R2, R241, PT ;  /* 0x000000f10200720c */ /* 0x000fe40003f46270 */
[----:B------:R-:W-:Y:S01]  /*169b0*/  @P1 LOP3.LUT R231, R231, 0x4, RZ, 0xfc, !PT ;  /* 0x00000004e7e71812 */ /* 0x000fe200078efcff */
[----:B------:R-:W-:Y:S01]  /*169c0*/  VIADD R0, R0, 0x79 ;  /* 0x0000007900007836 */ /* 0x000fe20000000000 */
[----:B------:R-:W-:Y:S02]  /*169d0*/  ISETP.GE.AND P1, PT, R2, R240, PT ;  /* 0x000000f00200720c */ /* 0x000fe40003f26270 */
[----:B------:R-:W-:Y:S02]  /*169e0*/  FSEL R28, R10, -INF , !P6 ;  /* 0xff8000000a1c7808 */ /* 0x000fe40007000000 */
[----:B------:R-:W-:Y:S01]  /*169f0*/  ISETP.LT.OR P2, PT, R2, R234, P2 ;  /* 0x000000ea0200720c */ /* 0x000fe20001741670 */
[----:B------:R1:W4:Y:S01]  /*16a00*/  MUFU.TANH R10, R4 ;  /* 0x00000004000a7308 */ /* 0x0003220000002400 */
[----:B------:R-:W-:-:S02]  /*16a10*/  FSEL R85, R11, -INF , !P0 ;  /* 0xff8000000b557808 */ /* 0x000fc40004000000 */
[----:B------:R-:W-:Y:S01]  /*16a20*/  ISETP.LT.OR P0, PT, R2, R232, P1 ;  /* 0x000000e80200720c */ /* 0x000fe20000f01670 */
[----:B------:R-:W-:-:S04]  /*16a30*/  IMAD.IADD R2, R239, 0x1, -R2 ;  /* 0x00000001ef027824 */ /* 0x000fc800078e0a02 */
[----:B------:R3:W2:Y:S01]  /*16a40*/  MUFU.TANH R9, R3 ;  /* 0x0000000300097308 */ /* 0x0006a20000002400 */
[C---:B------:R-:W-:Y:S02]  /*16a50*/  LOP3.LUT P6, RZ, R231.reuse, 0x4, RZ, 0xc0, !PT ;  /* 0x00000004e7ff7812 */ /* 0x040fe400078cc0ff */
[----:B------:R-:W-:Y:S02]  /*16a60*/  LOP3.LUT P3, RZ, R231, 0x8, RZ, 0xc0, !PT ;  /* 0x00000008e7ff7812 */ /* 0x000fe4000786c0ff */
[----:B------:R-:W-:Y:S01]  /*16a70*/  IABS R5, R2 ;  /* 0x0000000200057213 */ /* 0x000fe20000000000 */
[--C-:B-1----:R-:W-:Y:S01]  /*16a80*/  IMAD.IADD R4, R237, 0x1, -R0.reuse ;  /* 0x00000001ed047824 */ /* 0x102fe200078e0a00 */
[----:B------:R-:W-:Y:S01]  /*16a90*/  LOP3.LUT R231, R231, 0xfffffffd, RZ, 0xc0, !PT ;  /* 0xfffffffde7e77812 */ /* 0x000fe200078ec0ff */
[----:B---3--:R-:W-:-:S03]  /*16aa0*/  IMAD.IADD R3, R236, 0x1, -R0 ;  /* 0x00000001ec037824 */ /* 0x008fc600078e0a00 */
[----:B------:R-:W-:Y:S02]  /*16ab0*/  IABS R2, R4 ;  /* 0x0000000400027213 */ /* 0x000fe40000000000 */
[----:B------:R-:W-:Y:S02]  /*16ac0*/  IABS R3, R3 ;  /* 0x0000000300037213 */ /* 0x000fe40000000000 */
[----:B------:R-:W-:Y:S02]  /*16ad0*/  FSEL R74, R13, -INF , !P3 ;  /* 0xff8000000d4a7808 */ /* 0x000fe40005800000 */
[----:B------:R-:W-:Y:S02]  /*16ae0*/  I2FP.F32.S32 R3, R3 ;  /* 0x0000000300037245 */ /* 0x000fe40000201400 */
[----:B------:R-:W-:Y:S02]  /*16af0*/  @P2 LOP3.LUT R231, R231, 0x2, RZ, 0xfc, !PT ;  /* 0x00000002e7e72812 */ /* 0x000fe400078efcff */
[----:B------:R-:W-:-:S02]  /*16b00*/  I2FP.F32.S32 R2, R2 ;  /* 0x0000000200027245 */ /* 0x000fc40000201400 */
[C---:B------:R-:W-:Y:S02]  /*16b10*/  ISETP.GE.AND P3, PT, R0.reuse, R243, PT ;  /* 0x000000f30000720c */ /* 0x040fe40003f66270 */
[C---:B------:R-:W-:Y:S02]  /*16b20*/  ISETP.GE.AND P2, PT, R0.reuse, R242, PT ;  /* 0x000000f20000720c */ /* 0x040fe40003f46270 */
[C---:B------:R-:W-:Y:S02]  /*16b30*/  ISETP.GE.AND P1, PT, R0.reuse, R241, PT ;  /* 0x000000f10000720c */ /* 0x040fe40003f26270 */
[----:B------:R-:W-:Y:S01]  /*16b40*/  ISETP.GE.AND P4, PT, R0, R240, PT ;  /* 0x000000f00000720c */ /* 0x000fe20003f86270 */
[----:B------:R-:W-:Y:S01]  /*16b50*/  FFMA.FTZ R4, R3, -UR19, R14 ;  /* 0x8000001303047c23 */ /* 0x000fe2000801000e */
[----:B------:R-:W-:Y:S01]  /*16b60*/  FSEL R75, R12, -INF , !P6 ;  /* 0xff8000000c4b7808 */ /* 0x000fe20007000000 */
[----:B------:R-:W1:Y:S01]  /*16b70*/  MUFU.TANH R7, R7 ;  /* 0x0000000700077308 */ /* 0x000e620000002400 */
[----:B------:R-:W-:Y:S01]  /*16b80*/  ISETP.LT.OR P6, PT, R0, R235, P3 ;  /* 0x000000eb0000720c */ /* 0x000fe20001fc1670 */
[----:B----4-:R-:W-:Y:S01]  /*16b90*/  FFMA.FTZ R3, R2, -UR19, R10 ;  /* 0x8000001302037c23 */ /* 0x010fe2000801000a */
[----:B------:R-:W-:Y:S01]  /*16ba0*/  ISETP.LT.OR P5, PT, R0, R233, P2 ;  /* 0x000000e90000720c */ /* 0x000fe200017a1670 */
[----:B------:R-:W-:Y:S01]  /*16bb0*/  IMAD.IADD R2, R238, 0x1, -R0 ;  /* 0x00000001ee027824 */ /* 0x000fe200078e0a00 */
[----:B------:R-:W-:-:S03]  /*16bc0*/  ISETP.LT.OR P3, PT, R0, R234, P1 ;  /* 0x000000ea0000720c */ /* 0x000fc60000f61670 */
[----:B------:R-:W3:Y:S01]  /*16bd0*/  MUFU.TANH R6, R6 ;  /* 0x0000000600067308 */ /* 0x000ee20000002400 */
[----:B------:R-:W-:Y:S02]  /*16be0*/  LOP3.LUT P1, RZ, R231, 0x2, RZ, 0xc0, !PT ;  /* 0x00000002e7ff7812 */ /* 0x000fe4000782c0ff */
[----:B------:R-:W-:Y:S01]  /*16bf0*/  ISETP.LT.OR P2, PT, R0, R232, P4 ;  /* 0x000000e80000720c */ /* 0x000fe20002741670 */
[----:B------:R-:W-:Y:S01]  /*16c00*/  IMAD.IADD R0, R239, 0x1, -R0 ;  /* 0x00000001ef007824 */ /* 0x000fe200078e0a00 */
[----:B------:R-:W-:Y:S02]  /*16c10*/  FSEL R31, R8, -INF , !P1 ;  /* 0xff800000081f7808 */ /* 0x000fe40004800000 */
[----:B------:R-:W-:Y:S02]  /*16c20*/  PLOP3.LUT P1, PT, PT, PT, UP1, 0x80, 0x0 ;  /* 0x000000000000781c */ /* 0x000fe40003f2f018 */
[----:B------:R-:W-:Y:S02]  /*16c30*/  IABS R2, R2 ;  /* 0x0000000200027213 */ /* 0x000fe40000000000 */
[----:B------:R-:W-:-:S02]  /*16c40*/  IABS R0, R0 ;  /* 0x0000000000007213 */ /* 0x000fc40000000000 */
[----:B------:R-:W-:Y:S02]  /*16c50*/  I2FP.F32.S32 R5, R5 ;  /* 0x0000000500057245 */ /* 0x000fe40000201400 */
[----:B------:R-:W-:Y:S02]  /*16c60*/  I2FP.F32.S32 R2, R2 ;  /* 0x0000000200027245 */ /* 0x000fe40000201400 */
[----:B------:R-:W-:Y:S01]  /*16c70*/  I2FP.F32.S32 R0, R0 ;  /* 0x0000000000007245 */ /* 0x000fe20000201400 */
[----:B--2---:R-:W-:Y:S02]  /*16c80*/  FFMA.FTZ R5, R5, -UR19, R9 ;  /* 0x8000001305057c23 */ /* 0x004fe40008010009 */
[----:B-1----:R-:W-:Y:S02]  /*16c90*/  FFMA.FTZ R2, R2, -UR19, R7 ;  /* 0x8000001302027c23 */ /* 0x002fe40008010007 */
[----:B---3--:R-:W-:Y:S01]  /*16ca0*/  FFMA.FTZ R0, R0, -UR19, R6 ;  /* 0x8000001300007c23 */ /* 0x008fe20008010006 */
[----:B------:R-:W-:-:S02]  /*16cb0*/  FSEL R73, R5, -INF , !P0 ;  /* 0xff80000005497808 */ /* 0x000fc40004000000 */
[----:B------:R-:W-:Y:S02]  /*16cc0*/  LOP3.LUT P0, RZ, R231, 0x40, RZ, 0xc0, !PT ;  /* 0x00000040e7ff7812 */ /* 0x000fe4000780c0ff */
[----:B------:R-:W-:Y:S02]  /*16cd0*/  FSEL R23, R4, -INF , !P6 ;  /* 0xff80000004177808 */ /* 0x000fe40007000000 */
[----:B------:R-:W-:Y:S02]  /*16ce0*/  FSEL R24, R3, -INF , !P5 ;  /* 0xff80000003187808 */ /* 0x000fe40006800000 */
[----:B------:R-:W-:Y:S02]  /*16cf0*/  FSEL R26, R2, -INF , !P3 ;  /* 0xff800000021a7808 */ /* 0x000fe40005800000 */
[----:B------:R-:W-:Y:S01]  /*16d00*/  FSEL R72, R0, -INF , !P2 ;  /* 0xff80000000487808 */ /* 0x000fe20005000000 */
[----:B------:R-:W-:Y:S06]  /*16d10*/  @!P1 BRA `(.L_x_1118) ;  /* 0x0000000400c49947 */ /* 0x000fec0003800000 */
        /* <DEDUP_REMOVED lines=111> */
.L_x_1120:
[----:B------:R-:W-:Y:S05]  /*17410*/  BSYNC B0 ;  /* 0x0000000000007941 */ /* 0x000fea0003800000 */
.L_x_1119:
[----:B------:R-:W0:Y:S02]  /*17420*/  LDGDEPBAR ;  /* 0x00000000000079af */ /* 0x000e240000000000 */
.L_x_1118:
        /* <DEDUP_REMOVED lines=10> */
[----:B------:R-:W2:Y:S04]  /*174d0*/  LDL.LU R13, [R1+0x10] ;  /* 0x00001000010d7983 */ /* 0x000ea80000300800 */
[----:B------:R-:W2:Y:S04]  /*174e0*/  LDL.LU R12, [R1+0x20] ;  /* 0x00002000010c7983 */ /* 0x000ea80000300800 */
[----:B------:R-:W2:Y:S04]  /*174f0*/  LDL.LU R11, [R1+0xc] ;  /* 0x00000c00010b7983 */ /* 0x000ea80000300800 */
[----:B------:R-:W2:Y:S04]  /*17500*/  LDL.LU R10, [R1+0x8] ;  /* 0x00000800010a7983 */ /* 0x000ea80000300800 */
[----:B---3--:R-:W3:Y:S04]  /*17510*/  LDL.LU R9, [R1+0x18] ;  /* 0x0000180001097983 */ /* 0x008ee80000300800 */
[----:B------:R-:W3:Y:S01]  /*17520*/  LDL.LU R8, [R1+0x28] ;  /* 0x0000280001087983 */ /* 0x000ee20000300800 */
[----:B------:R-:W-:-:S02]  /*17530*/  MOV R55, R36 ;  /* 0x0000002400377202 */ /* 0x000fc40000000f00 */
[----:B------:R-:W-:Y:S01]  /*17540*/  MOV R52, R202 ;  /* 0x000000ca00347202 */ /* 0x000fe20000000f00 */
[----:B------:R-:W3:Y:S01]  /*17550*/  LDL.LU R7, [R1+0x34] ;  /* 0x0000340001077983 */ /* 0x000ee20000300800 */
[----:B------:R-:W-:Y:S01]  /*17560*/  MOV R53, R201 ;  /* 0x000000c900357202 */ /* 0x000fe20000000f00 */
[----:B------:R-:W-:Y:S01]  /*17570*/  IMAD.MOV.U32 R14, RZ, RZ, R131 ;  /* 0x000000ffff0e7224 */ /* 0x000fe200078e0083 */
[----:B------:R-:W-:Y:S01]  /*17580*/  MOV R15, R39 ;  /* 0x00000027000f7202 */ /* 0x000fe20000000f00 */
[----:B------:R-:W3:Y:S01]  /*17590*/  LDL.LU R6, [R1+0x38] ;  /* 0x0000380001067983 */ /* 0x000ee20000300800 */
[----:B------:R-:W-:Y:S02]  /*175a0*/  MOV R54, R37 ;  /* 0x0000002500367202 */ /* 0x000fe40000000f00 */
[----:B-1----:R-:W-:Y:S01]  /*175b0*/  MOV R223, R60 ;  /* 0x0000003c00df7202 */ /* 0x002fe20000000f00 */
[----:B------:R-:W3:Y:S04]  /*175c0*/  LDL.LU R5, [R1+0x4c] ;  /* 0x00004c0001057983 */ /* 0x000ee80000300800 */
[----:B------:R-:W3:Y:S04]  /*175d0*/  LDL.LU R4, [R1+0x50] ;  /* 0x0000500001047983 */ /* 0x000ee80000300800 */
[----:B------:R-:W3:Y:S04]  /*175e0*/  LDL.LU R3, [R1+0x5c] ;  /* 0x00005c0001037983 */ /* 0x000ee80000300800 */
[----:B------:R-:W3:Y:S04]  /*175f0*/  LDL.LU R2, [R1+0x58] ;  /* 0x0000580001027983 */ /* 0x000ee80000300800 */
[----:B------:R-:W4:Y:S04]  /*17600*/  LDL.LU R0, [R1+0x44] ;  /* 0x0000440001007983 */ /* 0x000f280000300800 */
[----:B------:R-:W-:Y:S04]  /*17610*/  STL [R1+0xf0], R222 ;  /* 0x0000f0de01007387 */ /* 0x000fe80000100800 */
[----:B------:R-:W-:Y:S04]  /*17620*/  STL [R1+0xec], R221 ;  /* 0x0000ecdd01007387 */ /* 0x000fe80000100800 */
[----:B------:R-:W-:Y:S04]  /*17630*/  STL [R1+0xe8], R220 ;  /* 0x0000e8dc01007387 */ /* 0x000fe80000100800 */
[----:B------:R-:W-:Y:S04]  /*17640*/  STL [R1+0xe4], R219 ;  /* 0x0000e4db01007387 */ /* 0x000fe80000100800 */
[----:B------:R-:W-:Y:S04]  /*17650*/  STL [R1+0xe0], R218 ;  /* 0x0000e0da01007387 */ /* 0x000fe80000100800 */
[----:B------:R1:W-:Y:S02]  /*17660*/  STL [R1+0xdc], R217 ;  /* 0x0000dcd901007387 */ /* 0x0003e40000100800 */
[----:B-1----:R-:W-:-:S02]  /*17670*/  MOV R217, R101 ;  /* 0x0000006500d97202 */ /* 0x002fc40000000f00 */
[----:B------:R-:W3:Y:S04]  /*17680*/  LDL.LU R101, [R1+0x54] ;  /* 0x0000540001657983 */ /* 0x000ee80000300800 */
[----:B------:R-:W3:Y:S04]  /*17690*/  LDL.LU R230, [R1+0x48] ;  /* 0x0000480001e67983 */ /* 0x000ee80000300800 */
[----:B------:R-:W3:Y:S04]  /*176a0*/  LDL.LU R229, [R1+0x40] ;  /* 0x0000400001e57983 */ /* 0x000ee80000300800 */
[----:B------:R-:W3:Y:S04]  /*176b0*/  LDL.LU R228, [R1+0x30] ;  /* 0x0000300001e47983 */ /* 0x000ee80000300800 */
[----:B------:R-:W3:Y:S04]  /*176c0*/  LDL.LU R227, [R1+0x2c] ;  /* 0x00002c0001e37983 */ /* 0x000ee80000300800 */
[----:B------:R1:W-:Y:S04]  /*176d0*/  STL [R1+0xd8], R212 ;  /* 0x0000d8d401007387 */ /* 0x0003e80000100800 */
[----:B------:R-:W3:Y:S01]  /*176e0*/  LDL.LU R36, [R1+0x6c] ;  /* 0x00006c0001247983 */ /* 0x000ee20000300800 */
[----:B------:R-:W-:Y:S01]  /*176f0*/  MOV R221, R88 ;  /* 0x0000005800dd7202 */ /* 0x000fe20000000f00 */
[----:B------:R-:W-:Y:S01]  /*17700*/  IMAD.MOV.U32 R219, RZ, RZ, R83 ;  /* 0x000000ffffdb7224 */ /* 0x000fe200078e0053 */
[----:B------:R-:W-:Y:S01]  /*17710*/  MOV R222, R76 ;  /* 0x0000004c00de7202 */ /* 0x000fe20000000f00 */
[----:B------:R-:W3:Y:S01]  /*17720*/  LDL.LU R59, [R1+0x74] ;  /* 0x00007400013b7983 */ /* 0x000ee20000300800 */
[----:B------:R-:W-:-:S03]  /*17730*/  MOV R218, R81 ;  /* 0x0000005100da7202 */ /* 0x000fc60000000f00 */
[----:B------:R-:W3:Y:S01]  /*17740*/  LDL.LU R57, [R1+0x68] ;  /* 0x0000680001397983 */ /* 0x000ee20000300800 */
[----:B-1----:R-:W-:Y:S01]  /*17750*/  MOV R212, R82 ;  /* 0x0000005200d47202 */ /* 0x002fe20000000f00 */
[----:B----4-:R-:W-:Y:S01]  /*17760*/  IMAD.MOV.U32 R66, RZ, RZ, R0 ;  /* 0x000000ffff427224 */ /* 0x010fe200078e0000 */
[----:B-----5:R-:W-:-:S04]  /*17770*/  FMNMX.FTZ R0, R71, R18, !PT ;  /* 0x0000001247007209 */ /* 0x020fc80007810000 */
[----:B------:R-:W-:-:S04]  /*17780*/  FMNMX.FTZ R0, R33, R0, !PT ;  /* 0x0000000021007209 */ /* 0x000fc80007810000 */
[----:B------:R-:W-:-:S04]  /*17790*/  FMNMX.FTZ R0, R19, R0, !PT ;  /* 0x0000000013007209 */ /* 0x000fc80007810000 */
[----:B------:R-:W-:-:S04]  /*177a0*/  FMNMX.FTZ R0, R16, R0, !PT ;  /* 0x0000000010007209 */ /* 0x000fc80007810000 */
[----:B------:R-:W-:-:S04]  /*177b0*/  FMNMX.FTZ R0, R78, R0, !PT ;  /* 0x000000004e007209 */ /* 0x000fc80007810000 */
        /* <DEDUP_REMOVED lines=23> */
[----:B---3--:R-:W-:Y:S02]  /*17930*/  MOV R64, R3 ;  /* 0x0000000300407202 */ /* 0x008fe40000000f00 */
        /* <DEDUP_REMOVED lines=9> */
[----:B------:R-:W-:-:S02]  /*179d0*/  MOV R88, R4 ;  /* 0x0000000400587202 */ /* 0x000fc40000000f00 */
[----:B------:R-:W-:Y:S01]  /*179e0*/  FMNMX.FTZ R2, R101, R2, !PT ;  /* 0x0000000265027209 */ /* 0x000fe20007810000 */
[----:B------:R-:W1:Y:S03]  /*179f0*/  SHFL.BFLY PT, R4, R0, 0x2, 0x1f ;  /* 0x0c401f0000047f89 */ /* 0x000e6600000e0000 */
[----:B------:R-:W-:Y:S02]  /*17a00*/  FMNMX.FTZ R3, R230, R2, !PT ;  /* 0x00000002e6037209 */ /* 0x000fe40007810000 */
[----:B------:R-:W-:Y:S02]  /*17a10*/  FMNMX.FTZ R2, R69, R32, !PT ;  /* 0x0000002045027209 */ /* 0x000fe40007810000 */
[----:B------:R-:W-:Y:S02]  /*17a20*/  FMNMX.FTZ R3, R229, R3, !PT ;  /* 0x00000003e5037209 */ /* 0x000fe40007810000 */
[----:B------:R-:W-:-:S02]  /*17a30*/  FMNMX.FTZ R2, R38, R2, !PT ;  /* 0x0000000226027209 */ /* 0x000fc40007810000 */
[----:B------:R-:W-:Y:S02]  /*17a40*/  FMNMX.FTZ R3, R228, R3, !PT ;  /* 0x00000003e4037209 */ /* 0x000fe40007810000 */
[----:B------:R-:W-:Y:S01]  /*17a50*/  FMNMX.FTZ R2, R44, R2, !PT ;  /* 0x000000022c027209 */ /* 0x000fe20007810000 */
[----:B------:R-:W-:Y:S01]  /*17a60*/  IMAD.MOV.U32 R51, RZ, RZ, R9 ;  /* 0x000000ffff337224 */ /* 0x000fe200078e0009 */
[----:B------:R-:W-:Y:S02]  /*17a70*/  FMNMX.FTZ R3, R227, R3, !PT ;  /* 0x00000003e3037209 */ /* 0x000fe40007810000 */
[----:B------:R-:W-:Y:S01]  /*17a80*/  FMNMX.FTZ R2, R21, R2, !PT ;  /* 0x0000000215027209 */ /* 0x000fe20007810000 */
[----:B------:R-:W-:Y:S01]  /*17a90*/  IMAD.MOV.U32 R76, RZ, RZ, R13 ;  /* 0x000000ffff4c7224 */ /* 0x000fe200078e000d */
[----:B------:R-:W-:Y:S01]  /*17aa0*/  FMNMX.FTZ R3, R51, R3, !PT ;  /* 0x0000000333037209 */ /* 0x000fe20007810000 */
[----:B------:R-:W-:Y:S01]  /*17ab0*/  IMAD.MOV.U32 R83, RZ, RZ, R5 ;  /* 0x000000ffff537224 */ /* 0x000fe200078e0005 */
[----:B------:R-:W-:-:S02]  /*17ac0*/  FMNMX.FTZ R2, R88, R2, !PT ;  /* 0x0000000258027209 */ /* 0x000fc40007810000 */
[----:B------:R-:W-:Y:S02]  /*17ad0*/  MOV R81, R7 ;  /* 0x0000000700517202 */ /* 0x000fe40000000f00 */
[----:B-1----:R-:W-:Y:S02]  /*17ae0*/  FMNMX.FTZ R7, R0, R4, !PT ;  /* 0x0000000400077209 */ /* 0x002fe40007810000 */
[----:B------:R-:W-:Y:S02]  /*17af0*/  FMNMX.FTZ R3, R76, R3, !PT ;  /* 0x000000034c037209 */ /* 0x000fe40007810000 */
[----:B------:R-:W-:Y:S02]  /*17b00*/  FMNMX.FTZ R0, R68, R34, !PT ;  /* 0x0000002244007209 */ /* 0x000fe40007810000 */
[----:B------:R-:W-:Y:S02]  /*17b10*/  MOV R82, R6 ;  /* 0x0000000600527202 */ /* 0x000fe40000000f00 */
[----:B------:R-:W-:-:S02]  /*17b20*/  FMNMX.FTZ R2, R83, R2, !PT ;  /* 0x0000000253027209 */ /* 0x000fc40007810000 */
[----:B------:R-:W-:Y:S02]  /*17b30*/  FMNMX.FTZ R4, R133, R3, !PT ;  /* 0x0000000385047209 */ /* 0x000fe40007810000 */
[----:B------:R-:W-:Y:S02]  /*17b40*/  FMNMX.FTZ R0, R47, R0, !PT ;  /* 0x000000002f007209 */ /* 0x000fe40007810000 */
[----:B------:R-:W-:Y:S02]  /*17b50*/  FMNMX.FTZ R3, R82, R2, !PT ;  /* 0x0000000252037209 */ /* 0x000fe40007810000 */
[----:B------:R-:W-:Y:S02]  /*17b60*/  FMNMX.FTZ R0, R46, R0, !PT ;  /* 0x000000002e007209 */ /* 0x000fe40007810000 */
[----:B------:R-:W-:Y:S02]  /*17b70*/  MOV R79, R8 ;  /* 0x00000008004f7202 */ /* 0x000fe40000000f00 */
[----:B------:R-:W-:-:S02]  /*17b80*/  FMNMX.FTZ R3, R81, R3, !PT ;  /* 0x0000000351037209 */ /* 0x000fc40007810000 */
[----:B------:R-:W-:Y:S02]  /*17b90*/  FMNMX.FTZ R0, R45, R0, !PT ;  /* 0x000000002d007209 */ /* 0x000fe40007810000 */
[----:B------:R-:W-:Y:S02]  /*17ba0*/  MOV R48, R12 ;  /* 0x0000000c00307202 */ /* 0x000fe40000000f00 */
[----:B------:R-:W-:Y:S02]  /*17bb0*/  FMNMX.FTZ R3, R79, R3, !PT ;  /* 0x000000034f037209 */ /* 0x000fe40007810000 */
[----:B------:R-:W-:Y:S02]  /*17bc0*/  FMNMX.FTZ R4, R134, R4, !PT ;  /* 0x0000000486047209 */ /* 0x000fe40007810000 */
[----:B------:R-:W-:Y:S02]  /*17bd0*/  FMNMX.FTZ R0, R64, R0, !PT ;  /* 0x0000000040007209 */ /* 0x000fe40007810000 */
[----:B------:R-:W-:-:S02]  /*17be0*/  MOV R49, R11 ;  /* 0x0000000b00317202 */ /* 0x000fc40000000f00 */
[----:B------:R-:W-:Y:S02]  /*17bf0*/  FMNMX.FTZ R3, R48, R3, !PT ;  /* 0x0000000330037209 */ /* 0x000fe40007810000 */
[----:B------:R-:W-:Y:S02]  /*17c00*/  FMNMX.FTZ R4, R135, R4, !PT ;  /* 0x0000000487047209 */ /* 0x000fe40007810000 */
[----:B------:R-:W-:Y:S02]  /*17c10*/  FMNMX.FTZ R0, R65, R0, !PT ;  /* 0x0000000041007209 */ /* 0x000fe40007810000 */
[----:B------:R-:W-:Y:S02]  /*17c20*/  MOV R50, R10 ;  /* 0x0000000a00327202 */ /* 0x000fe40000000f00 */
        /* <DEDUP_REMOVED lines=8> */
[----:B------:R-:W-:Y:S02]  /*17cb0*/  MOV R11, R200 ;  /* 0x000000c8000b7202 */ /* 0x000fe40000000f00 */
        /* <DEDUP_REMOVED lines=48> */
[----:B------:R-:W2:Y:S01]  /*17fc0*/  SHFL.BFLY PT, R5, R0, 0x2, 0x1f ;  /* 0x0c401f0000057f89 */ /* 0x000ea200000e0000 */
[----:B------:R-:W-:-:S02]  /*17fd0*/  FMNMX.FTZ R2, R205, R2, !PT ;  /* 0x00000002cd027209 */ /* 0x000fc40007810000 */
[----:B------:R-:W-:Y:S02]  /*17fe0*/  FMNMX.FTZ R3, R74, R3, !PT ;  /* 0x000000034a037209 */ /* 0x000fe40007810000 */
[----:B------:R-:W-:Y:S02]  /*17ff0*/  FMNMX.FTZ R2, R204, R2, !PT ;  /* 0x00000002cc027209 */ /* 0x000fe40007810000 */
        /* <DEDUP_REMOVED lines=12> */
[C---:B------:R-:W-:Y:S01]  /*180c0*/  FMUL.FTZ R4, R202.reuse, UR25 ;  /* 0x00000019ca047c20 */ /* 0x040fe20008410000 */
[----:B------:R-:W-:Y:S02]  /*180d0*/  FSETP.NEU.FTZ.AND P2, PT, R202, -INF , PT ;  /* 0xff800000ca00780b */ /* 0x000fe40003f5d000 */
[----:B-1----:R-:W-:Y:S02]  /*180e0*/  FMNMX.FTZ R2, R2, R6, !PT ;  /* 0x0000000602027209 */ /* 0x002fe40007810000 */
[----:B------:R-:W-:Y:S01]  /*180f0*/  SHFL.BFLY PT, R6, R5, 0x2, 0x1f ;  /* 0x0c401f0005067f89 */ /* 0x000fe200000e0000 */
[----:B------:R-:W-:-:S03]  /*18100*/  FSEL R4, R4, RZ, P2 ;  /* 0x000000ff04047208 */ /* 0x000fc60001000000 */
[----:B------:R-:W1:Y:S02]  /*18110*/  SHFL.BFLY PT, R7, R2, 0x1, 0x1f ;  /* 0x0c201f0002077f89 */ /* 0x000e6400000e0000 */
[--C-:B------:R-:W-:Y:S01]  /*18120*/  FFMA.FTZ R3, R18, UR25, -R4.reuse ;  /* 0x0000001912037c23 */ /* 0x100fe20008010804 */
[----:B--2---:R-:W-:Y:S01]  /*18130*/  FMNMX.FTZ R201, R0, R8, !PT ;  /* 0x0000000800c97209 */ /* 0x004fe20007810000 */
[----:B------:R-:W-:Y:S02]  /*18140*/  FFMA.FTZ R0, R19, UR25, -R4 ;  /* 0x0000001913007c23 */ /* 0x000fe40008010804 */
[----:B------:R2:W-:Y:S01]  /*18150*/  MUFU.EX2 R12, R3 ;  /* 0x00000003000c7308 */ /* 0x0005e20000000800 */
[----:B------:R-:W-:-:S07]  /*18160*/  FSETP.NEU.FTZ.AND P1, PT, R201, -INF , PT ;  /* 0xff800000c900780b */ /* 0x000fce0003f3d000 */
[----:B------:R3:W-:Y:S01]  /*18170*/  MUFU.EX2 R220, R0 ;  /* 0x0000000000dc7308 */ /* 0x0007e20000000800 */
[----:B--2---:R-:W-:-:S07]  /*18180*/  FFMA.FTZ R3, R33, UR25, -R4 ;  /* 0x0000001921037c23 */ /* 0x004fce0008010804 */
[----:B------:R2:W-:Y:S01]  /*18190*/  MUFU.EX2 R56, R3 ;  /* 0x0000000300387308 */ /* 0x0005e20000000800 */
[----:B---3--:R-:W-:-:S07]  /*181a0*/  FFMA.FTZ R0, R16, UR25, -R4 ;  /* 0x0000001910007c23 */ /* 0x008fce0008010804 */
[----:B------:R3:W-:Y:S01]  /*181b0*/  MUFU.EX2 R225, R0 ;  /* 0x0000000000e17308 */ /* 0x0007e20000000800 */
[----:B-1----:R-:W-:Y:S01]  /*181c0*/  FMNMX.FTZ R200, R2, R7, !PT ;  /* 0x0000000702c87209 */ /* 0x002fe20007810000 */
[----:B--2---:R-:W-:-:S05]  /*181d0*/  FMUL.FTZ R3, R201, UR25 ;  /* 0x00000019c9037c20 */ /* 0x004fca0008410000 */
[----:B------:R-:W-:Y:S02]  /*181e0*/  FSEL R3, R3, RZ, P1 ;  /* 0x000000ff03037208 */ /* 0x000fe40000800000 */
[----:B---3--:R-:W-:-:S03]  /*181f0*/  FMNMX.FTZ R0, R5, R6, !PT ;  /* 0x0000000605007209 */ /* 0x008fc60007810000 */
[--C-:B------:R-:W-:Y:S02]  /*18200*/  FFMA.FTZ R5, R20, UR25, -R3.reuse ;  /* 0x0000001914057c23 */ /* 0x100fe40008010803 */
[----:B------:R-:W1:Y:S02]  /*18210*/  SHFL.BFLY PT, R7, R0, 0x1, 0x1f ;  /* 0x0c201f0000077f89 */ /* 0x000e6400000e0000 */
[----:B------:R2:W-:Y:S01]  /*18220*/  MUFU.EX2 R13, R5 ;  /* 0x00000005000d7308 */ /* 0x0005e20000000800 */
[----:B------:R-:W-:Y:S01]  /*18230*/  FFMA.FTZ R2, R35, UR25, -R3 ;  /* 0x0000001923027c23 */ /* 0x000fe20008010803 */
[----:B------:R-:W-:-:S06]  /*18240*/  FSETP.NEU.FTZ.AND P0, PT, R200, -INF , PT ;  /* 0xff800000c800780b */ /* 0x000fcc0003f1d000 */
[----:B------:R3:W-:Y:S01]  /*18250*/  MUFU.EX2 R58, R2 ;  /* 0x00000002003a7308 */ /* 0x0007e20000000800 */
[----:B--2---:R-:W-:-:S07]  /*18260*/  FFMA.FTZ R5, R22, UR25, -R3 ;  /* 0x0000001916057c23 */ /* 0x004fce0008010803 */
[----:B------:R2:W-:Y:S01]  /*18270*/  MUFU.EX2 R226, R5 ;  /* 0x0000000500e27308 */ /* 0x0005e20000000800 */
[----:B---3--:R-:W-:-:S05]  /*18280*/  FMUL.FTZ R2, R200, UR25 ;  /* 0x00000019c8027c20 */ /* 0x008fca0008410000 */
[----:B------:R-:W-:Y:S02]  /*18290*/  FSEL R2, R2, RZ, P0 ;  /* 0x000000ff02027208 */ /* 0x000fe40000000000 */
[----:B--2---:R-:W-:-:S05]  /*182a0*/  FSEL R5, R200, RZ, P0 ;  /* 0x000000ffc8057208 */ /* 0x004fca0000000000 */
[----:B------:R-:W-:Y:S01]  /*182b0*/  FADD.FTZ R5, R69, -R5 ;  /* 0x8000000545057221 */ /* 0x000fe20000010000 */
[----:B------:R-:W-:Y:S01]  /*182c0*/  FFMA.FTZ R6, R32, UR25, -R2 ;  /* 0x0000001920067c23 */ /* 0x000fe20008010802 */
[----:B-1----:R-:W-:Y:S02]  /*182d0*/  FMNMX.FTZ R131, R0, R7, !PT ;  /* 0x0000000700837209 */ /* 0x002fe40007810000 */
[----:B------:R-:W-:Y:S01]  /*182e0*/  FMUL.FTZ R5, R5, UR25 ;  /* 0x0000001905057c20 */ /* 0x000fe20008410000 */
[----:B------:R-:W-:Y:S01]  /*182f0*/  MUFU.EX2 R10, R6 ;  /* 0x00000006000a7308 */ /* 0x000fe20000000800 */
[----:B------:R-:W-:-:S07]  /*18300*/  FSETP.NEU.FTZ.AND P0, PT, R131, -INF , PT ;  /* 0xff8000008300780b */ /* 0x000fce0003f1d000 */
[----:B------:R-:W1:Y:S01]  /*18310*/  MUFU.EX2 R5, R5 ;  /* 0x0000000500057308 */ /* 0x000e620000000800 */
[----:B------:R-:W-:-:S05]  /*18320*/  FSEL R7, R131, RZ, P0 ;  /* 0x000000ff83077208 */ /* 0x000fca0000000000 */
[----:B------:R-:W-:Y:S01]  /*18330*/  FADD.FTZ R8, R68, -R7 ;  /* 0x8000000744087221 */ /* 0x000fe20000010000 */
[----:B------:R-:W-:-:S05]  /*18340*/  FSEL R7, R202, RZ, P2 ;  /* 0x000000ffca077208 */ /* 0x000fca0001000000 */
[----:B------:R-:W-:Y:S01]  /*18350*/  FADD.FTZ R7, R71, -R7 ;  /* 0x8000000747077221 */ /* 0x000fe20000010000 */
[-C--:B-1----:R-:W-:Y:S01]  /*18360*/  FFMA.FTZ R22, R36, R5.reuse, R10 ;  /* 0x0000000524167223 */ /* 0x082fe2000001000a */
        /* <DEDUP_REMOVED lines=17> */
[----:B------:R-:W-:-:S04]  /*18480*/  FFMA.FTZ R7, R38, UR25, -R2 ;  /* 0x0000001926077c23 */ /* 0x000fc80008010802 */
[----:B------:R1:W-:Y:S02]  /*18490*/  MUFU.EX2 R68, R7 ;  /* 0x0000000700447308 */ /* 0x0003e40000000800 */
[----:B-1----:R-:W-:-:S05]  /*184a0*/  FSEL R7, R201, RZ, P1 ;  /* 0x000000ffc9077208 */ /* 0x002fca0000800000 */
[----:B------:R-:W-:Y:S01]  /*184b0*/  FADD.FTZ R7, R70, -R7 ;  /* 0x8000000746077221 */ /* 0x000fe20000010000 */
[----:B------:R-:W-:Y:S02]  /*184c0*/  IMAD.MOV.U32 R70, RZ, RZ, R56 ;  /* 0x000000ffff467224 */ /* 0x000fe400078e0038 */
[----:B------:R-:W2:Y:S01]  /*184d0*/  LDL.LU R56, [R1+0x70] ;  /* 0x0000700001387983 */ /* 0x000ea20000300800 */
[----:B------:R-:W-:Y:S01]  /*184e0*/  FMUL.FTZ R0, R131, UR25 ;  /* 0x0000001983007c20 */ /* 0x000fe20008410000 */
[----:B------:R-:W-:Y:S01]  /*184f0*/  FFMA.FTZ R6, R17, UR25, -R3 ;  /* 0x0000001911067c23 */ /* 0x000fe20008010803 */
[----:B------:R-:W-:Y:S01]  /*18500*/  MUFU.EX2 R5, R5 ;  /* 0x0000000500057308 */ /* 0x000fe20000000800 */
[----:B------:R-:W1:Y:S02]  /*18510*/  LDSM.16.MT88.4 R16, [R213+0x8000] ;  /* 0x00800000d510783b */ /* 0x000e640000004200 */
[----:B------:R-:W-:-:S05]  /*18520*/  FSEL R0, R0, RZ, P0 ;  /* 0x000000ff00007208 */ /* 0x000fca0000000000 */
[----:B------:R3:W-:Y:S02]  /*18530*/  MUFU.EX2 R224, R6 ;  /* 0x0000000600e07308 */ /* 0x0007e40000000800 */
[----:B---3--:R-:W-:-:S06]  /*18540*/  FFMA.FTZ R6, R34, UR25, -R0 ;  /* 0x0000001922067c23 */ /* 0x008fcc0008010800 */
[----:B------:R3:W-:Y:S02]  /*18550*/  MUFU.EX2 R9, R6 ;  /* 0x0000000600097308 */ /* 0x0007e40000000800 */
[----:B---3--:R-:W-:-:S06]  /*18560*/  FMUL.FTZ R6, R8, UR25 ;  /* 0x0000001908067c20 */ /* 0x008fcc0008410000 */
[----:B------:R-:W3:Y:S02]  /*18570*/  MUFU.EX2 R6, R6 ;  /* 0x0000000600067308 */ /* 0x000ee40000000800 */
[-C--:B---3--:R-:W-:Y:S01]  /*18580*/  FMUL.FTZ R198, R198, R6.reuse ;  /* 0x00000006c6c67220 */ /* 0x088fe20000410000 */
        /* <DEDUP_REMOVED lines=15> */
[----:B------:R-:W-:Y:S01]  /*18680*/  FFMA.FTZ R168, R59, R6, R9 ;  /* 0x000000063ba87223 */ /* 0x000fe20000010009 */
[----:B------:R-:W-:-:S04]  /*18690*/  FFMA.FTZ R6, R44, UR25, -R2 ;  /* 0x000000192c067c23 */ /* 0x000fc80008010802 */
[----:B------:R3:W-:Y:S01]  /*186a0*/  MUFU.EX2 R183, R6 ;  /* 0x0000000600b77308 */ /* 0x0007e20000000800 */
[----:B------:R-:W-:Y:S01]  /*186b0*/  FMUL.FTZ R7, R7, UR25 ;  /* 0x0000001907077c20 */ /* 0x000fe20008410000 */
[----:B---3--:R-:W-:-:S06]  /*186c0*/  FFMA.FTZ R6, R21, UR25, -R2 ;  /* 0x0000001915067c23 */ /* 0x008fcc0008010802 */
[----:B------:R3:W-:Y:S01]  /*186d0*/  MUFU.EX2 R182, R6 ;  /* 0x0000000600b67308 */ /* 0x0007e20000000800 */
[-C--:B------:R-:W-:Y:S01]  /*186e0*/  FFMA.FTZ R21, R57, R5.reuse, R12 ;  /* 0x0000000539157223 */ /* 0x080fe2000001000c */
[-C--:B------:R-:W-:Y:S01]  /*186f0*/  FMUL.FTZ R164, R164, R5.reuse ;  /* 0x00000005a4a47220 */ /* 0x080fe20000410000 */
[----:B------:R-:W-:Y:S01]  /*18700*/  FMUL.FTZ R165, R165, R5 ;  /* 0x00000005a5a57220 */ /* 0x000fe20000410000 */
[----:B---3--:R-:W-:-:S04]  /*18710*/  FFMA.FTZ R6, R47, UR25, -R0 ;  /* 0x000000192f067c23 */ /* 0x008fc80008010800 */
[----:B------:R3:W4:Y:S01]  /*18720*/  MUFU.EX2 R180, R6 ;  /* 0x0000000600b47308 */ /* 0x0007220000000800 */
        /* <DEDUP_REMOVED lines=8> */
[----:B---3--:R-:W-:-:S04]  /*187b0*/  FFMA.FTZ R6, R46, UR25, -R0 ;  /* 0x000000192e067c23 */ /* 0x008fc80008010800 */
[----:B------:R3:W-:Y:S01]  /*187c0*/  MUFU.EX2 R181, R6 ;  /* 0x0000000600b57308 */ /* 0x0007e20000000800 */
[-C--:B------:R-:W-:Y:S01]  /*187d0*/  FMUL.FTZ R144, R144, R5.reuse ;  /* 0x0000000590907220 */ /* 0x080fe20000410000 */
[-C--:B------:R-:W-:Y:S01]  /*187e0*/  FMUL.FTZ R145, R145, R5.reuse ;  /* 0x0000000591917220 */ /* 0x080fe20000410000 */
[-C--:B------:R-:W-:Y:S01]  /*187f0*/  FMUL.FTZ R140, R140, R5.reuse ;  /* 0x000000058c8c7220 */ /* 0x080fe20000410000 */
[-C--:B------:R-:W-:Y:S01]  /*18800*/  FMUL.FTZ R141, R141, R5.reuse ;  /* 0x000000058d8d7220 */ /* 0x080fe20000410000 */
[-C--:B------:R-:W-:Y:S01]  /*18810*/  FMUL.FTZ R136, R136, R5.reuse ;  /* 0x0000000588887220 */ /* 0x080fe20000410000 */
[----:B------:R-:W-:Y:S02]  /*18820*/  FMUL.FTZ R137, R137, R5 ;  /* 0x0000000589897220 */ /* 0x000fe40000410000 */
[----:B------:R-:W1:Y:S01]  /*18830*/  MUFU.EX2 R5, R7 ;  /* 0x0000000700057308 */ /* 0x000e620000000800 */
[----:B---3--:R-:W-:-:S07]  /*18840*/  FFMA.FTZ R6, R45, UR25, -R0 ;  /* 0x000000192d067c23 */ /* 0x008fce0008010800 */
[----:B------:R-:W3:Y:S01]  /*18850*/  MUFU.EX2 R171, R6 ;  /* 0x0000000600ab7308 */ /* 0x000ee20000000800 */
[----:B------:R-:W-:Y:S02]  /*18860*/  MOV R178, R58 ;  /* 0x0000003a00b27202 */ /* 0x000fe40000000f00 */
[----:B------:R-:W-:Y:S02]  /*18870*/  MOV R175, R11 ;  /* 0x0000000b00af7202 */ /* 0x000fe40000000f00 */
[----:B------:R-:W-:Y:S02]  /*18880*/  F2FP.BF16.F32.PACK_AB R8, R68, R10 ;  /* 0x0000000a4408723e */ /* 0x000fe400000010ff */
[----:B----4-:R-:W-:Y:S02]  /*18890*/  F2FP.BF16.F32.PACK_AB R9, R180, R9 ;  /* 0x00000009b409723e */ /* 0x010fe400000010ff */
[----:B------:R-:W-:Y:S01]  /*188a0*/  F2FP.BF16.F32.PACK_AB R10, R182, R183 ;  /* 0x000000b7b60a723e */ /* 0x000fe200000010ff */
[----:B-1----:R-:W-:Y:S01]  /*188b0*/  FMUL.FTZ R166, R166, R5 ;  /* 0x00000005a6a67220 */ /* 0x002fe20000410000 */
[----:B------:R-:W-:Y:S01]  /*188c0*/  MOV R179, R15 ;  /* 0x0000000f00b37202 */ /* 0x000fe20000000f00 */
[-C--:B------:R-:W-:Y:S01]  /*188d0*/  FMUL.FTZ R167, R167, R5.reuse ;  /* 0x00000005a7a77220 */ /* 0x080fe20000410000 */
[----:B------:R-:W-:Y:S01]  /*188e0*/  MOV R174, R14 ;  /* 0x0000000e00ae7202 */ /* 0x000fe20000000f00 */
[----:B------:R-:W-:Y:S01]  /*188f0*/  FMUL.FTZ R162, R162, R5 ;  /* 0x00000005a2a27220 */ /* 0x000fe20000410000 */
[----:B------:R-:W-:-:S02]  /*18900*/  F2FP.BF16.F32.PACK_AB R12, R70, R12 ;  /* 0x0000000c460c723e */ /* 0x000fc400000010ff */
[----:B---3--:R-:W-:Y:S01]  /*18910*/  F2FP.BF16.F32.PACK_AB R11, R171, R181 ;  /* 0x000000b5ab0b723e */ /* 0x008fe200000010ff */
[----:B------:R-:W-:Y:S01]  /*18920*/  FMUL.FTZ R163, R163, R5 ;  /* 0x00000005a3a37220 */ /* 0x000fe20000410000 */
[----:B------:R-:W-:Y:S02]  /*18930*/  F2FP.BF16.F32.PACK_AB R14, R225, R220 ;  /* 0x000000dce10e723e */ /* 0x000fe400000010ff */
[----:B------:R-:W-:Y:S01]  /*18940*/  F2FP.BF16.F32.PACK_AB R15, R224, R226 ;  /* 0x000000e2e00f723e */ /* 0x000fe200000010ff */
[----:B------:R-:W-:Y:S01]  /*18950*/  IMAD.MOV.U32 R173, RZ, RZ, R54 ;  /* 0x000000ffffad7224 */ /* 0x000fe200078e0036 */
[----:B------:R-:W-:Y:S01]  /*18960*/  MOV R176, R55 ;  /* 0x0000003700b07202 */ /* 0x000fe20000000f00 */
[-C--:B------:R-:W-:Y:S01]  /*18970*/  FMUL.FTZ R158, R158, R5.reuse ;  /* 0x000000059e9e7220 */ /* 0x080fe20000410000 */
[-C--:B------:R-:W-:Y:S01]  /*18980*/  FMUL.FTZ R159, R159, R5.reuse ;  /* 0x000000059f9f7220 */ /* 0x080fe20000410000 */
[-C--:B------:R-:W-:Y:S01]  /*18990*/  FMUL.FTZ R154, R154, R5.reuse ;  /* 0x000000059a9a7220 */ /* 0x080fe20000410000 */
[----:B------:R-:W-:Y:S01]  /*189a0*/  FMUL.FTZ R155, R155, R5 ;  /* 0x000000059b9b7220 */ /* 0x000fe20000410000 */
[----:B------:R-:W-:-:S02]  /*189b0*/  MOV R69, R50 ;  /* 0x0000003200457202 */ /* 0x000fc40000000f00 */
[----:B------:R-:W-:Y:S02]  /*189c0*/  MOV R169, R49 ;  /* 0x0000003100a97202 */ /* 0x000fe40000000f00 */
[----:B------:R-:W-:Y:S01]  /*189d0*/  MOV R170, R48 ;  /* 0x0000003000aa7202 */ /* 0x000fe20000000f00 */
[----:B------:R-:W-:Y:S01]  /*189e0*/  IMAD.MOV.U32 R7, RZ, RZ, R78 ;  /* 0x000000ffff077224 */ /* 0x000fe200078e004e */
[----:B------:R-:W-:Y:S01]  /*189f0*/  MOV R6, R77 ;  /* 0x0000004d00067202 */ /* 0x000fe20000000f00 */
[-C--:B------:R-:W-:Y:S01]  /*18a00*/  FMUL.FTZ R150, R150, R5.reuse ;  /* 0x0000000596967220 */ /* 0x080fe20000410000 */
[-C--:B------:R-:W-:Y:S01]  /*18a10*/  FMUL.FTZ R151, R151, R5.reuse ;  /* 0x0000000597977220 */ /* 0x080fe20000410000 */
[----:B--2---:R-:W-:Y:S01]  /*18a20*/  FFMA.FTZ R20, R56, R5, R13 ;  /* 0x0000000538147223 */ /* 0x004fe2000001000d */
[----:B------:R-:W-:Y:S01]  /*18a30*/  F2FP.BF16.F32.PACK_AB R13, R178, R13 ;  /* 0x0000000db20d723e */ /* 0x000fe200000010ff */
[-C--:B------:R-:W-:Y:S06]  /*18a40*/  HMMA.16816.F32.BF16 R56, R8, R16.reuse, R196 ;  /* 0x000000100838723c */ /* 0x080fec00000418c4 */
[----:B------:R-:W-:Y:S01]  /*18a50*/  HMMA.16816.F32.BF16 R164, R12, R16, R164 ;  /* 0x000000100ca4723c */ /* 0x000fe200000418a4 */
[----:B------:R-:W-:-:S02]  /*18a60*/  MOV R199, R53 ;  /* 0x0000003500c77202 */ /* 0x000fc40000000f00 */
[----:B------:R-:W-:-:S03]  /*18a70*/  MOV R196, R52 ;  /* 0x0000003400c47202 */ /* 0x000fc60000000f00 */
[-C--:B------:R-:W-:Y:S06]  /*18a80*/  HMMA.16816.F32.BF16 R52, R8, R18.reuse, R192 ;  /* 0x000000120834723c */ /* 0x080fec00000418c0 */
[----:B------:R-:W-:Y:S01]  /*18a90*/  HMMA.16816.F32.BF16 R160, R12, R18, R160 ;  /* 0x000000120ca0723c */ /* 0x000fe200000418a0 */
[----:B------:R-:W1:Y:S01]  /*18aa0*/  LDSM.16.MT88.4 R16, [R216+0x8000] ;  /* 0x00800000d810783b */ /* 0x000e620000004200 */
[----:B------:R-:W-:Y:S01]  /*18ab0*/  MOV R194, R66 ;  /* 0x0000004200c27202 */ /* 0x000fe20000000f00 */
[----:B------:R-:W-:Y:S01]  /*18ac0*/  IMAD.MOV.U32 R193, RZ, RZ, R65 ;  /* 0x000000ffffc17224 */ /* 0x000fe200078e0041 */
[----:B------:R-:W-:-:S02]  /*18ad0*/  MOV R192, R64 ;  /* 0x0000004000c07202 */ /* 0x000fc40000000f00 */
[----:B------:R-:W-:Y:S01]  /*18ae0*/  MOV R198, R79 ;  /* 0x0000004f00c67202 */ /* 0x000fe20000000f00 */
[-C--:B-1----:R-:W-:Y:S07]  /*18af0*/  HMMA.16816.F32.BF16 R64, R12, R16.reuse, R156 ;  /* 0x000000100c40723c */ /* 0x082fee000004189c */
[----:B------:R-:W-:Y:S02]  /*18b00*/  MOV R156, R51 ;  /* 0x00000033009c7202 */ /* 0x000fe40000000f00 */
[C---:B------:R-:W-:Y:S06]  /*18b10*/  HMMA.16816.F32.BF16 R48, R8.reuse, R16, R188 ;  /* 0x000000100830723c */ /* 0x040fec00000418bc */
[----:B------:R-:W-:Y:S01]  /*18b20*/  HMMA.16816.F32.BF16 R44, R8, R18, R184 ;  /* 0x00000012082c723c */ /* 0x000fe200000418b8 */
[----:B------:R-:W-:-:S05]  /*18b30*/  MOV R191, R76 ;  /* 0x0000004c00bf7202 */ /* 0x000fca0000000f00 */
[----:B------:R-:W-:Y:S01]  /*18b40*/  HMMA.16816.F32.BF16 R76, R12, R18, R152 ;  /* 0x000000120c4c723c */ /* 0x000fe20000041898 */
[----:B------:R-:W1:Y:S01]  /*18b50*/  LDSM.16.MT88.4 R16, [R214+0x8000] ;  /* 0x00800000d610783b */ /* 0x000e620000004200 */
        /* <DEDUP_REMOVED lines=18> */
[----:B------:R-:W-:Y:S01]  /*18c80*/  IMAD.MOV.U32 R192, RZ, RZ, R193 ;  /* 0x000000ffffc07224 */ /* 0x000fe200078e00c1 */
[----:B------:R-:W-:Y:S01]  /*18c90*/  MOV R193, R194 ;  /* 0x000000c200c17202 */ /* 0x000fe20000000f00 */
[-C--:B------:R-:W-:Y:S01]  /*18ca0*/  FMUL.FTZ R142, R142, R5.reuse ;  /* 0x000000058e8e7220 */ /* 0x080fe20000410000 */
[-C--:B------:R-:W-:Y:S01]  /*18cb0*/  FMUL.FTZ R143, R143, R5.reuse ;  /* 0x000000058f8f7220 */ /* 0x080fe20000410000 */
[-C--:B------:R-:W-:Y:S01]  /*18cc0*/  FMUL.FTZ R138, R138, R5.reuse ;  /* 0x000000058a8a7220 */ /* 0x080fe20000410000 */
[----:B------:R-:W-:Y:S01]  /*18cd0*/  FMUL.FTZ R139, R139, R5 ;  /* 0x000000058b8b7220 */ /* 0x000fe20000410000 */
[----:B------:R-:W-:Y:S02]  /*18ce0*/  MOV R194, R196 ;  /* 0x000000c400c27202 */ /* 0x000fe40000000f00 */
[----:B------:R-:W-:Y:S01]  /*18cf0*/  MOV R196, R199 ;  /* 0x000000c700c47202 */ /* 0x000fe20000000f00 */
[----:B------:R-:W-:Y:S01]  /*18d00*/  IMAD.MOV.U32 R199, RZ, RZ, R175 ;  /* 0x000000ffffc77224 */ /* 0x000fe200078e00af */
[----:B------:R-:W-:Y:S01]  /*18d10*/  MOV R175, R174 ;  /* 0x000000ae00af7202 */ /* 0x000fe20000000f00 */
[--C-:B------:R-:W-:Y:S01]  /*18d20*/  FFMA.FTZ R6, R6, UR25, -R4.reuse ;  /* 0x0000001906067c23 */ /* 0x100fe20008010804 */
[----:B------:R-:W-:Y:S01]  /*18d30*/  MOV R174, R179 ;  /* 0x000000b300ae7202 */ /* 0x000fe20000000f00 */
[----:B------:R-:W-:Y:S01]  /*18d40*/  IMAD.MOV.U32 R185, RZ, RZ, R191 ;  /* 0x000000ffffb97224 */ /* 0x000fe200078e00bf */
[----:B------:R-:W-:Y:S01]  /*18d50*/  MOV R186, R134 ;  /* 0x0000008600ba7202 */ /* 0x000fe20000000f00 */
[----:B------:R-:W-:Y:S01]  /*18d60*/  FFMA.FTZ R5, R129, UR25, -R4 ;  /* 0x0000001981057c23 */ /* 0x000fe20008010804 */
[----:B------:R-:W-:-:S02]  /*18d70*/  MOV R154, R101 ;  /* 0x00000065009a7202 */ /* 0x000fc40000000f00 */
        /* <DEDUP_REMOVED lines=15> */
[----:B------:R2:W-:Y:S01]  /*18e70*/  MUFU.EX2 R71, R6 ;  /* 0x0000000600477308 */ /* 0x0005e20000000800 */
[----:B-1----:R-:W-:Y:S01]  /*18e80*/  HMMA.16816.F32.BF16 R60, R8, R16, R60 ;  /* 0x00000010083c723c */ /* 0x002fe2000004183c */
[--C-:B------:R-:W-:Y:S01]  /*18e90*/  FFMA.FTZ R100, R100, UR25, -R4.reuse ;  /* 0x0000001964647c23 */ /* 0x100fe20008010804 */
[--C-:B------:R-:W-:Y:S01]  /*18ea0*/  FFMA.FTZ R150, R119, UR25, -R4.reuse ;  /* 0x0000001977967c23 */ /* 0x100fe20008010804 */
[--C-:B------:R-:W-:Y:S01]  /*18eb0*/  FFMA.FTZ R149, R117, UR25, -R4.reuse ;  /* 0x0000001975957c23 */ /* 0x100fe20008010804 */
[----:B------:R-:W-:-:S02]  /*18ec0*/  FFMA.FTZ R148, R116, UR25, -R4 ;  /* 0x0000001974947c23 */ /* 0x000fc40008010804 */
[----:B------:R-:W-:Y:S01]  /*18ed0*/  HMMA.16816.F32.BF16 R32, R8, R18, R32 ;  /* 0x000000120820723c */ /* 0x000fe20000041820 */
[--C-:B------:R-:W-:Y:S01]  /*18ee0*/  FFMA.FTZ R147, R115, UR25, -R4.reuse ;  /* 0x0000001973937c23 */ /* 0x100fe20008010804 */
[--C-:B------:R-:W-:Y:S01]  /*18ef0*/  FFMA.FTZ R146, R114, UR25, -R4.reuse ;  /* 0x0000001972927c23 */ /* 0x100fe20008010804 */
[--C-:B------:R-:W-:Y:S01]  /*18f00*/  FFMA.FTZ R145, R113, UR25, -R4.reuse ;  /* 0x0000001971917c23 */ /* 0x100fe20008010804 */
[--C-:B------:R-:W-:Y:S02]  /*18f10*/  FFMA.FTZ R144, R111, UR25, -R4.reuse ;  /* 0x000000196f907c23 */ /* 0x100fe40008010804 */
[----:B------:R-:W-:Y:S01]  /*18f20*/  HMMA.16816.F32.BF16 R140, R12, R16, R140 ;  /* 0x000000100c8c723c */ /* 0x000fe2000004188c */
[--C-:B------:R-:W-:Y:S01]  /*18f30*/  FFMA.FTZ R8, R128, UR25, -R4.reuse ;  /* 0x0000001980087c23 */ /* 0x100fe20008010804 */
[--C-:B------:R-:W-:Y:S01]  /*18f40*/  FFMA.FTZ R135, R99, UR25, -R4.reuse ;  /* 0x0000001963877c23 */ /* 0x100fe20008010804 */
[--C-:B------:R-:W-:Y:S01]  /*18f50*/  FFMA.FTZ R134, R98, UR25, -R4.reuse ;  /* 0x0000001962867c23 */ /* 0x100fe20008010804 */
[----:B------:R-:W-:-:S02]  /*18f60*/  FFMA.FTZ R133, R97, UR25, -R4 ;  /* 0x0000001961857c23 */ /* 0x000fc40008010804 */
[----:B------:R-:W-:Y:S01]  /*18f70*/  HMMA.16816.F32.BF16 R136, R12, R18, R136 ;  /* 0x000000120c88723c */ /* 0x000fe20000041888 */
[----:B------:R-:W1:Y:S01]  /*18f80*/  LDSM.16.MT88.4 R12, [R213+0x8800] ;  /* 0x00880000d50c783b */ /* 0x000e620000004200 */
        /* <DEDUP_REMOVED lines=8> */
[--C-:B--2---:R-:W-:Y:S01]  /*19010*/  FFMA.FTZ R6, R154, UR25, -R3.reuse ;  /* 0x000000199a067c23 */ /* 0x104fe20008010803 */
[--C-:B------:R-:W-:Y:S01]  /*19020*/  FFMA.FTZ R120, R186, UR25, -R3.reuse ;  /* 0x00000019ba787c23 */ /* 0x100fe20008010803 */
[----:B------:R-:W-:Y:S01]  /*19030*/  MOV R17, R195 ;  /* 0x000000c300117202 */ /* 0x000fe20000000f00 */
        /* <DEDUP_REMOVED lines=12> */
[----:B---3--:R-:W-:Y:S01]  /*19100*/  FFMA.FTZ R5, R230, UR25, -R3 ;  /* 0x00000019e6057c23 */ /* 0x008fe20008010803 */
[----:B------:R2:W3:Y:S01]  /*19110*/  MUFU.EX2 R212, R7 ;  /* 0x0000000700d47308 */ /* 0x0004e20000000800 */
        /* <DEDUP_REMOVED lines=26> */
[----:B------:R2:W1:Y:S01]  /*192c0*/  MUFU.EX2 R195, R5 ;  /* 0x0000000500c37308 */ /* 0x0004620000000800 */
[--C-:B------:R-:W-:Y:S01]  /*192d0*/  FFMA.FTZ R3, R17, UR25, -R2.reuse ;  /* 0x0000001911037c23 */ /* 0x100fe20008010802 */
[--C-:B----4-:R-:W-:Y:S01]  /*192e0*/  FFMA.FTZ R6, R9, UR25, -R2.reuse ;  /* 0x0000001909067c23 */ /* 0x110fe20008010802 */
[--C-:B------:R-:W-:Y:S01]  /*192f0*/  FFMA.FTZ R29, R11, UR25, -R2.reuse ;  /* 0x000000190b1d7c23 */ /* 0x100fe20008010802 */
[--C-:B------:R-:W-:Y:S01]  /*19300*/  FFMA.FTZ R30, R10, UR25, -R2.reuse ;  /* 0x000000190a1e7c23 */ /* 0x100fe20008010802 */
[----:B------:R-:W-:Y:S01]  /*19310*/  FFMA.FTZ R108, R186, UR25, -R2 ;  /* 0x00000019ba6c7c23 */ /* 0x000fe20008010802 */
[----:B------:R-:W-:Y:S01]  /*19320*/  MOV R17, R157 ;  /* 0x0000009d00117202 */ /* 0x000fe20000000f00 */
[----:B------:R-:W-:Y:S01]  /*19330*/  FFMA.FTZ R206, R206, UR25, -R0 ;  /* 0x00000019cece7c23 */ /* 0x000fe20008010800 */
[----:B------:R4:W-:Y:S01]  /*19340*/  MUFU.EX2 R189, R4 ;  /* 0x0000000400bd7308 */ /* 0x0009e20000000800 */
[----:B------:R-:W-:Y:S01]  /*19350*/  MOV R9, R192 ;  /* 0x000000c000097202 */ /* 0x000fe20000000f00 */
[--C-:B------:R-:W-:Y:S01]  /*19360*/  FFMA.FTZ R107, R187, UR25, -R2.reuse ;  /* 0x00000019bb6b7c23 */ /* 0x100fe20008010802 */
[----:B------:R-:W-:Y:S01]  /*19370*/  MOV R11, R194 ;  /* 0x000000c2000b7202 */ /* 0x000fe20000000f00 */
[----:B------:R-:W-:Y:S01]  /*19380*/  FFMA.FTZ R132, R156, UR25, -R2 ;  /* 0x000000199c847c23 */ /* 0x000fe20008010802 */
[----:B------:R-:W-:-:S02]  /*19390*/  IMAD.MOV.U32 R10, RZ, RZ, R193 ;  /* 0x000000ffff0a7224 */ /* 0x000fc400078e00c1 */
[----:B------:R-:W-:Y:S01]  /*193a0*/  FFMA.FTZ R27, R154, UR25, -R2 ;  /* 0x000000199a1b7c23 */ /* 0x000fe20008010802 */
[----:B------:R-:W-:Y:S02]  /*193b0*/  IMAD.MOV.U32 R186, RZ, RZ, R175 ;  /* 0x000000ffffba7224 */ /* 0x000fe400078e00af */
[----:B------:R-:W-:Y:S01]  /*193c0*/  FFMA.FTZ R205, R205, UR25, -R0 ;  /* 0x00000019cdcd7c23 */ /* 0x000fe20008010800 */
[--C-:B--2---:R-:W-:Y:S01]  /*193d0*/  FFMA.FTZ R5, R19, UR25, -R2.reuse ;  /* 0x0000001913057c23 */ /* 0x104fe20008010802 */
[--C-:B------:R-:W-:Y:S01]  /*193e0*/  FFMA.FTZ R109, R155, UR25, -R2.reuse ;  /* 0x000000199b6d7c23 */ /* 0x100fe20008010802 */
[----:B------:R-:W-:Y:S01]  /*193f0*/  FFMA.FTZ R118, R191, UR25, -R2 ;  /* 0x00000019bf767c23 */ /* 0x000fe20008010802 */
[----:B------:R-:W-:Y:S01]  /*19400*/  MOV R187, R174 ;  /* 0x000000ae00bb7202 */ /* 0x000fe20000000f00 */
[----:B------:R-:W-:Y:S01]  /*19410*/  IMAD.MOV.U32 R192, RZ, RZ, R171 ;  /* 0x000000ffffc07224 */ /* 0x000fe200078e00ab */
[----:B------:R-:W-:Y:S01]  /*19420*/  MOV R156, R179 ;  /* 0x000000b3009c7202 */ /* 0x000fe20000000f00 */
[--C-:B------:R-:W-:Y:S01]  /*19430*/  FFMA.FTZ R204, R204, UR25, -R0.reuse ;  /* 0x00000019cccc7c23 */ /* 0x100fe20008010800 */
[----:B------:R-:W-:Y:S01]  /*19440*/  FFMA.FTZ R203, R203, UR25, -R0 ;  /* 0x00000019cbcb7c23 */ /* 0x000fe20008010800 */
[--C-:B----4-:R-:W-:Y:S01]  /*19450*/  FFMA.FTZ R4, R16, UR25, -R2.reuse ;  /* 0x0000001910047c23 */ /* 0x110fe20008010802 */
        /* <DEDUP_REMOVED lines=22> */
[----:B------:R-:W-:Y:S01]  /*195c0*/  FFMA.FTZ R252, R26, UR25, -R2 ;  /* 0x000000191afc7c23 */ /* 0x000fe20008010802 */
[--C-:B------:R-:W-:Y:S01]  /*195d0*/  FFMA.FTZ R2, R17, UR25, -R0.reuse ;  /* 0x0000001911027c23 */ /* 0x100fe20008010800 */
[--C-:B------:R-:W-:Y:S01]  /*195e0*/  FFMA.FTZ R31, R187, UR25, -R0.reuse ;  /* 0x00000019bb1f7c23 */ /* 0x100fe20008010800 */
[----:B------:R1:W5:Y:S02]  /*195f0*/  LDL.LU R230, [R1+0x110] ;  /* 0x0001100001e67983 */ /* 0x0003640000300800 */
[----:B------:R3:W-:Y:S01]  /*19600*/  MUFU.EX2 R188, R3 ;  /* 0x0000000300bc7308 */ /* 0x0007e20000000800 */
[--C-:B--2---:R-:W-:Y:S01]  /*19610*/  FFMA.FTZ R5, R9, UR25, -R0.reuse ;  /* 0x0000001909057c23 */ /* 0x104fe20008010800 */
[--C-:B------:R-:W-:Y:S01]  /*19620*/  FFMA.FTZ R106, R156, UR25, -R0.reuse ;  /* 0x000000199c6a7c23 */ /* 0x100fe20008010800 */
[--C-:B------:R-:W-:Y:S01]  /*19630*/  FFMA.FTZ R26, R191, UR25, -R0.reuse ;  /* 0x00000019bf1a7c23 */ /* 0x100fe20008010800 */
[----:B------:R-:W-:Y:S01]  /*19640*/  FFMA.FTZ R24, R186, UR25, -R0 ;  /* 0x00000019ba187c23 */ /* 0x000fe20008010800 */
[----:B------:R-:W-:-:S02]  /*19650*/  IMAD.MOV.U32 R187, RZ, RZ, R192 ;  /* 0x000000ffffbb7224 */ /* 0x000fc400078e00c0 */
[--C-:B------:R-:W-:Y:S01]  /*19660*/  FFMA.FTZ R156, R251, UR25, -R0.reuse ;  /* 0x00000019fb9c7c23 */ /* 0x100fe20008010800 */
[--C-:B----4-:R-:W-:Y:S01]  /*19670*/  FFMA.FTZ R4, R10, UR25, -R0.reuse ;  /* 0x000000190a047c23 */ /* 0x110fe20008010800 */
[----:B------:R-:W-:Y:S01]  /*19680*/  FADD.FTZ R104, R70, R21 ;  /* 0x0000001546687221 */ /* 0x000fe20000010000 */
[----:B------:R2:W4:Y:S08]  /*19690*/  MUFU.EX2 R185, R8 ;  /* 0x0000000800b97308 */ /* 0x0005300000000800 */
[----:B------:R-:W4:Y:S01]  /*196a0*/  MUFU.EX2 R184, R7 ;  /* 0x0000000700b87308 */ /* 0x000f220000000800 */
[--C-:B---3--:R-:W-:Y:S01]  /*196b0*/  FFMA.FTZ R3, R11, UR25, -R0.reuse ;  /* 0x000000190b037c23 */ /* 0x108fe20008010800 */
[----:B------:R-:W-:Y:S01]  /*196c0*/  MOV R17, R157 ;  /* 0x0000009d00117202 */ /* 0x000fe20000000f00 */
[--C-:B------:R-:W-:Y:S01]  /*196d0*/  FFMA.FTZ R25, R154, UR25, -R0.reuse ;  /* 0x000000199a197c23 */ /* 0x100fe20008010800 */
[--C-:B------:R-:W-:Y:S01]  /*196e0*/  FFMA.FTZ R110, R178, UR25, -R0.reuse ;  /* 0x00000019b26e7c23 */ /* 0x100fe20008010800 */
[--C-:B------:R-:W-:Y:S01]  /*196f0*/  FFMA.FTZ R112, R177, UR25, -R0.reuse ;  /* 0x00000019b1707c23 */ /* 0x100fe20008010800 */
[--C-:B------:R-:W-:Y:S01]  /*19700*/  FFMA.FTZ R105, R175, UR25, -R0.reuse ;  /* 0x00000019af697c23 */ /* 0x100fe20008010800 */
[----:B------:R-:W-:Y:S01]  /*19710*/  FFMA.FTZ R123, R222, UR25, -R0 ;  /* 0x00000019de7b7c23 */ /* 0x000fe20008010800 */
[----:B------:R-:W-:Y:S01]  /*19720*/  MUFU.EX2 R191, R6 ;  /* 0x0000000600bf7308 */ /* 0x000fe20000000800 */
[----:B------:R3:W5:Y:S07]  /*19730*/  LDL.LU R229, [R1+0x10c] ;  /* 0x00010c0001e57983 */ /* 0x00076e0000300800 */
[----:B------:R-:W-:Y:S08]  /*19740*/  MUFU.EX2 R192, R2 ;  /* 0x0000000200c07308 */ /* 0x000ff00000000800 */
[----:B------:R-:W3:Y:S08]  /*19750*/  MUFU.EX2 R251, R5 ;  /* 0x0000000500fb7308 */ /* 0x000ef00000000800 */
[----:B------:R3:W-:Y:S08]  /*19760*/  MUFU.EX2 R186, R4 ;  /* 0x0000000400ba7308 */ /* 0x0007f00000000800 */
[----:B------:R-:W3:Y:S01]  /*19770*/  MUFU.EX2 R70, R3 ;  /* 0x0000000300467308 */ /* 0x000ee20000000800 */
[----:B--2---:R-:W-:-:S02]  /*19780*/  F2FP.BF16.F32.PACK_AB R8, R71, R212 ;  /* 0x000000d44708723e */ /* 0x004fc400000010ff */
[----:B-1----:R-:W-:Y:S02]  /*19790*/  F2FP.BF16.F32.PACK_AB R9, R195, R69 ;  /* 0x00000045c309723e */ /* 0x002fe400000010ff */
[----:B----4-:R-:W-:Y:S02]  /*197a0*/  F2FP.BF16.F32.PACK_AB R10, R185, R190 ;  /* 0x000000beb90a723e */ /* 0x010fe400000010ff */
[----:B------:R-:W-:Y:S01]  /*197b0*/  F2FP.BF16.F32.PACK_AB R11, R184, R189 ;  /* 0x000000bdb80b723e */ /* 0x000fe200000010ff */
[--C-:B------:R-:W-:Y:S01]  /*197c0*/  FFMA.FTZ R154, R223, UR25, -R0.reuse ;  /* 0x00000019df9a7c23 */ /* 0x100fe20008010800 */
[----:B---3--:R-:W-:Y:S01]  /*197d0*/  F2FP.BF16.F32.PACK_AB R4, R193, R194 ;  /* 0x000000c2c104723e */ /* 0x008fe200000010ff */
[--C-:B------:R-:W-:Y:S01]  /*197e0*/  FFMA.FTZ R157, R249, UR25, -R0.reuse ;  /* 0x00000019f99d7c23 */ /* 0x100fe20008010800 */
[----:B------:R-:W-:Y:S01]  /*197f0*/  F2FP.BF16.F32.PACK_AB R5, R251, R192 ;  /* 0x000000c0fb05723e */ /* 0x000fe200000010ff */
[--C-:B------:R-:W-:Y:S01]  /*19800*/  FFMA.FTZ R177, R210, UR25, -R0.reuse ;  /* 0x00000019d2b17c23 */ /* 0x100fe20008010800 */
[----:B------:R-:W-:Y:S01]  /*19810*/  F2FP.BF16.F32.PACK_AB R6, R191, R188 ;  /* 0x000000bcbf06723e */ /* 0x000fe200000010ff */
[--C-:B------:R-:W-:Y:S01]  /*19820*/  FFMA.FTZ R178, R207, UR25, -R0.reuse ;  /* 0x00000019cfb27c23 */ /* 0x100fe20008010800 */
[--C-:B------:R-:W-:Y:S01]  /*19830*/  FFMA.FTZ R175, R211, UR25, -R0.reuse ;  /* 0x00000019d3af7c23 */ /* 0x100fe20008010800 */
[--C-:B------:R-:W-:Y:S01]  /*19840*/  FFMA.FTZ R222, R72, UR25, -R0.reuse ;  /* 0x0000001948de7c23 */ /* 0x100fe20008010800 */
[----:B------:R-:W-:Y:S01]  /*19850*/  F2FP.BF16.F32.PACK_AB R7, R70, R186 ;  /* 0x000000ba4607723e */ /* 0x000fe200000010ff */
[-C--:B------:R-:W-:Y:S01]  /*19860*/  HMMA.16816.F32.BF16 R164, R8, R12.reuse, R164 ;  /* 0x0000000c08a4723c */ /* 0x080fe200000418a4 */
[----:B------:R-:W-:Y:S01]  /*19870*/  MOV R94, R187 ;  /* 0x000000bb005e7202 */ /* 0x000fe20000000f00 */
[----:B------:R-:W-:Y:S01]  /*19880*/  MUFU.EX2 R30, R30 ;  /* 0x0000001e001e7308 */ /* 0x000fe20000000800 */
[----:B------:R1:W5:Y:S03]  /*19890*/  LDL.LU R228, [R1+0x108] ;  /* 0x0001080001e47983 */ /* 0x0003660000300800 */
[----:B------:R-:W-:Y:S06]  /*198a0*/  HMMA.16816.F32.BF16 R56, R4, R12, R56 ;  /* 0x0000000c0438723c */ /* 0x000fec0000041838 */
[-C--:B------:R-:W-:Y:S06]  /*198b0*/  HMMA.16816.F32.BF16 R160, R8, R14.reuse, R160 ;  /* 0x0000000e08a0723c */ /* 0x080fec00000418a0 */
[----:B------:R-:W-:Y:S01]  /*198c0*/  HMMA.16816.F32.BF16 R52, R4, R14, R52 ;  /* 0x0000000e0434723c */ /* 0x000fe20000041834 */
[----:B------:R-:W2:Y:S01]  /*198d0*/  LDSM.16.MT88.4 R12, [R215+0x8800] ;  /* 0x00880000d70c783b */ /* 0x000ea20000004200 */
[--C-:B------:R-:W-:Y:S01]  /*198e0*/  FFMA.FTZ R207, R95, UR25, -R0.reuse ;  /* 0x000000195fcf7c23 */ /* 0x100fe20008010800 */
[--C-:B------:R-:W-:Y:S01]  /*198f0*/  FFMA.FTZ R210, R85, UR25, -R0.reuse ;  /* 0x0000001955d27c23 */ /* 0x100fe20008010800 */
[--C-:B------:R-:W-:Y:S01]  /*19900*/  FFMA.FTZ R249, R75, UR25, -R0.reuse ;  /* 0x000000194bf97c23 */ /* 0x100fe20008010800 */
[----:B------:R-:W-:Y:S01]  /*19910*/  FFMA.FTZ R223, R73, UR25, -R0 ;  /* 0x0000001949df7c23 */ /* 0x000fe20008010800 */
[----:B------:R-:W-:Y:S01]  /*19920*/  FADD.FTZ R2, R17, R20 ;  /* 0x0000001411027221 */ /* 0x000fe20000010000 */
[----:B------:R-:W-:Y:S01]  /*19930*/  FADD.FTZ R0, R68, R22 ;  /* 0x0000001644007221 */ /* 0x000fe20000010000 */
[----:B------:R-:W3:Y:S04]  /*19940*/  LDSM.16.MT88.4 R16, [R214+0x8800] ;  /* 0x00880000d610783b */ /* 0x000ee80000004200 */
[----:B------:R-:W4:Y:S01]  /*19950*/  LDSM.16.MT88.4 R20, [R216+0x8800] ;  /* 0x00880000d814783b */ /* 0x000f220000004200 */
[----:B------:R1:W4:Y:S01]  /*19960*/  MUFU.EX2 R187, R29 ;  /* 0x0000001d00bb7308 */ /* 0x0003220000000800 */
[----:B------:R-:W-:-:S02]  /*19970*/  MOV R3, R220 ;  /* 0x000000dc00037202 */ /* 0x000fc40000000f00 */
[----:B------:R1:W5:Y:S05]  /*19980*/  LDL.LU R227, [R1+0x104] ;  /* 0x0001040001e37983 */ /* 0x00036a0000300800 */
[----:B------:R-:W-:Y:S01]  /*19990*/  MUFU.EX2 R28, R28 ;  /* 0x0000001c001c7308 */ /* 0x000fe20000000800 */
[C---:B--2---:R-:W-:Y:S06]  /*199a0*/  HMMA.16816.F32.BF16 R60, R4.reuse, R12, R60 ;  /* 0x0000000c043c723c */ /* 0x044fec000004183c */
[----:B------:R-:W-:Y:S06]  /*199b0*/  HMMA.16816.F32.BF16 R32, R4, R14, R32 ;  /* 0x0000000e0420723c */ /* 0x000fec0000041820 */
[C---:B------:R-:W-:Y:S06]  /*199c0*/  HMMA.16816.F32.BF16 R140, R8.reuse, R12, R140 ;  /* 0x0000000c088c723c */ /* 0x040fec000004188c */
[----:B------:R-:W-:Y:S01]  /*199d0*/  HMMA.16816.F32.BF16 R136, R8, R14, R136 ;  /* 0x0000000e0888723c */ /* 0x000fe20000041888 */
[----:B------:R-:W2:Y:S01]  /*199e0*/  LDSM.16.MT88.4 R12, [R216+0x9000] ;  /* 0x00900000d80c783b */ /* 0x000ea20000004200 */
[----:B-1----:R-:W-:-:S04]  /*199f0*/  MOV R29, R212 ;  /* 0x000000d4001d7202 */ /* 0x002fc80000000f00 */
[C---:B---3--:R-:W-:Y:S01]  /*19a00*/  HMMA.16816.F32.BF16 R40, R4.reuse, R16, R40 ;  /* 0x000000100428723c */ /* 0x048fe20000041828 */
[----:B------:R-:W-:Y:S05]  /*19a10*/  MUFU.EX2 R27, R27 ;  /* 0x0000001b001b7308 */ /* 0x000fea0000000800 */
[----:B------:R-:W-:Y:S06]  /*19a20*/  HMMA.16816.F32.BF16 R36, R4, R18, R36 ;  /* 0x000000120424723c */ /* 0x000fec0000041824 */
[C---:B------:R-:W-:Y:S01]  /*19a30*/  HMMA.16816.F32.BF16 R80, R8.reuse, R16, R80 ;  /* 0x000000100850723c */ /* 0x040fe20000041850 */
[----:B------:R-:W-:Y:S05]  /*19a40*/  MUFU.EX2 R26, R26 ;  /* 0x0000001a001a7308 */ /* 0x000fea0000000800 */
[C---:B------:R-:W-:Y:S01]  /*19a50*/  HMMA.16816.F32.BF16 R88, R8.reuse, R18, R88 ;  /* 0x000000120858723c */ /* 0x040fe20000041858 */
[----:B------:R-:W1:Y:S05]  /*19a60*/  LDSM.16.MT88.4 R16, [R213+0x9000] ;  /* 0x00900000d510783b */ /* 0x000e6a0000004200 */
[C---:B----4-:R-:W-:Y:S01]  /*19a70*/  HMMA.16816.F32.BF16 R64, R8.reuse, R20, R64 ;  /* 0x000000140840723c */ /* 0x050fe20000041840 */
[----:B------:R-:W3:Y:S05]  /*19a80*/  MUFU.EX2 R25, R25 ;  /* 0x0000001900197308 */ /* 0x000eea0000000800 */
[----:B------:R-:W-:Y:S01]  /*19a90*/  HMMA.16816.F32.BF16 R76, R8, R22, R76 ;  /* 0x00000016084c723c */ /* 0x000fe2000004184c */
[----:B------:R-:W4:Y:S02]  /*19aa0*/  LDSM.16.MT88.4 R8, [R214+0x9000] ;  /* 0x00900000d608783b */ /* 0x000f240000004200 */
[----:B------:R-:W-:Y:S03]  /*19ab0*/  MUFU.EX2 R212, R24 ;  /* 0x0000001800d47308 */ /* 0x000fe60000000800 */
[C---:B------:R-:W-:Y:S06]  /*19ac0*/  HMMA.16816.F32.BF16 R48, R4.reuse, R20, R48 ;  /* 0x000000140430723c */ /* 0x040fec0000041830 */
[----:B------:R-:W-:Y:S01]  /*19ad0*/  HMMA.16816.F32.BF16 R44, R4, R22, R44 ;  /* 0x00000016042c723c */ /* 0x000fe2000004182c */
[----:B------:R-:W4:Y:S01]  /*19ae0*/  LDSM.16.MT88.4 R20, [R215+0x9000] ;  /* 0x00900000d714783b */ /* 0x000f220000004200 */
[----:B------:R-:W2:Y:S05]  /*19af0*/  MUFU.EX2 R220, R31 ;  /* 0x0000001f00dc7308 */ /* 0x000eaa0000000800 */
[----:B------:R-:W-:-:S03]  /*19b00*/  F2FP.BF16.F32.PACK_AB R4, R187, R30 ;  /* 0x0000001ebb04723e */ /* 0x000fc600000010ff */
[----:B------:R-:W4:Y:S01]  /*19b10*/  MUFU.EX2 R24, R100 ;  /* 0x0000006400187308 */ /* 0x000f220000000800 */
[----:B---3--:R-:W-:Y:S02]  /*19b20*/  F2FP.BF16.F32.PACK_AB R5, R25, R26 ;  /* 0x0000001a1905723e */ /* 0x008fe400000010ff */
[----:B------:R-:W-:Y:S02]  /*19b30*/  F2FP.BF16.F32.PACK_AB R6, R27, R28 ;  /* 0x0000001c1b06723e */ /* 0x000fe400000010ff */
[----:B--2---:R-:W-:-:S07]  /*19b40*/  F2FP.BF16.F32.PACK_AB R7, R220, R212 ;  /* 0x000000d4dc07723e */ /* 0x004fce00000010ff */
[C---:B------:R-:W-:Y:S07]  /*19b50*/  HMMA.16816.F32.BF16 R72, R4.reuse, R12, R48 ;  /* 0x0000000c0448723c */ /* 0x040fee0000041830 */
[----:B------:R-:W-:Y:S01]  /*19b60*/  MOV R49, R71 ;  /* 0x0000004700317202 */ /* 0x000fe20000000f00 */
[----:B------:R-:W-:Y:S01]  /*19b70*/  IMAD.MOV.U32 R51, RZ, RZ, R69 ;  /* 0x000000ffff337224 */ /* 0x000fe200078e0045 */
[----:B------:R-:W-:Y:S02]  /*19b80*/  MOV R50, R70 ;  /* 0x0000004600327202 */ /* 0x000fe40000000f00 */
[----:B------:R-:W-:Y:S01]  /*19b90*/  HMMA.16816.F32.BF16 R68, R4, R14, R44 ;  /* 0x0000000e0444723c */ /* 0x000fe2000004182c */
[----:B------:R-:W-:Y:S01]  /*19ba0*/  MUFU.EX2 R44, R102 ;  /* 0x00000066002c7308 */ /* 0x000fe20000000800 */
[----:B------:R-:W-:-:S05]  /*19bb0*/  MOV R48, R251 ;  /* 0x000000fb00307202 */ /* 0x000fca0000000f00 */
[----:B------:R-:W-:Y:S02]  /*19bc0*/  MOV R47, R188 ;  /* 0x000000bc002f7202 */ /* 0x000fe40000000f00 */
[----:B------:R-:W2:Y:S01]  /*19bd0*/  MUFU.EX2 R45, R101 ;  /* 0x00000065002d7308 */ /* 0x000ea20000000800 */
[----:B------:R-:W-:-:S07]  /*19be0*/  IMAD.MOV.U32 R31, RZ, RZ, R94 ;  /* 0x000000ffff1f7224 */ /* 0x000fce00078e005e */
[----:B------:R4:W-:Y:S01]  /*19bf0*/  MUFU.EX2 R188, R98 ;  /* 0x0000006200bc7308 */ /* 0x0009e20000000800 */
[C---:B-1----:R-:W-:Y:S07]  /*19c00*/  HMMA.16816.F32.BF16 R92, R4.reuse, R16, R56 ;  /* 0x00000010045c723c */ /* 0x042fee0000041838 */
[----:B------:R-:W-:Y:S01]  /*19c10*/  MUFU.EX2 R211, R103 ;  /* 0x0000006700d37308 */ /* 0x000fe20000000800 */
[C---:B------:R-:W-:Y:S07]  /*19c20*/  HMMA.16816.F32.BF16 R84, R4.reuse, R18, R52 ;  /* 0x000000120454723c */ /* 0x040fee0000041834 */
[----:B------:R-:W1:Y:S01]  /*19c30*/  MUFU.EX2 R251, R99 ;  /* 0x0000006300fb7308 */ /* 0x000e620000000800 */
[----:B----4-:R-:W-:Y:S01]  /*19c40*/  MOV R98, R24 ;  /* 0x0000001800627202 */ /* 0x010fe20000000f00 */
[C---:B------:R-:W-:Y:S06]  /*19c50*/  HMMA.16816.F32.BF16 R56, R4.reuse, R8, R40 ;  /* 0x000000080438723c */ /* 0x040fec0000041828 */
[----:B------:R-:W-:Y:S01]  /*19c60*/  MUFU.EX2 R24, R97 ;  /* 0x0000006100187308 */ /* 0x000fe20000000800 */
[C---:B------:R-:W-:Y:S07]  /*19c70*/  HMMA.16816.F32.BF16 R52, R4.reuse, R10, R36 ;  /* 0x0000000a0434723c */ /* 0x040fee0000041824 */
[----:B------:R-:W3:Y:S01]  /*19c80*/  MUFU.EX2 R96, R96 ;  /* 0x0000006000607308 */ /* 0x000ee20000000800 */
[----:B------:R-:W-:Y:S01]  /*19c90*/  HMMA.16816.F32.BF16 R60, R4, R20, R60 ;  /* 0x00000014043c723c */ /* 0x000fe2000004183c */
[----:B------:R-:W-:-:S05]  /*19ca0*/  FADD.FTZ R3, R3, R104 ;  /* 0x0000006803037221 */ /* 0x000fca0000010000 */
[----:B------:R-:W-:Y:S07]  /*19cb0*/  HMMA.16816.F32.BF16 R40, R4, R22, R32 ;  /* 0x000000160428723c */ /* 0x000fee0000041820 */
[----:B------:R-:W-:Y:S01]  /*19cc0*/  FADD.FTZ R4, R180, R168 ;  /* 0x000000a8b4047221 */ /* 0x000fe20000010000 */
[----:B--2---:R-:W-:-:S03]  /*19cd0*/  MOV R180, R45 ;  /* 0x0000002d00b47202 */ /* 0x004fc60000000f00 */
[----:B------:R-:W-:Y:S01]  /*19ce0*/  FADD.FTZ R104, R181, R4 ;  /* 0x00000004b5687221 */ /* 0x000fe20000010000 */
[----:B------:R-:W-:Y:S01]  /*19cf0*/  IMAD.MOV.U32 R181, RZ, RZ, R44 ;  /* 0x000000ffffb57224 */ /* 0x000fe200078e002c */
[----:B-1----:R-:W-:Y:S02]  /*19d00*/  F2FP.BF16.F32.PACK_AB R5, R188, R251 ;  /* 0x000000fbbc05723e */ /* 0x002fe400000010ff */
[----:B------:R-:W-:Y:S02]  /*19d10*/  F2FP.BF16.F32.PACK_AB R6, R98, R180 ;  /* 0x000000b46206723e */ /* 0x000fe400000010ff */
[----:B------:R-:W-:Y:S02]  /*19d20*/  F2FP.BF16.F32.PACK_AB R4, R181, R211 ;  /* 0x000000d3b504723e */ /* 0x000fe400000010ff */
[----:B---3--:R-:W-:Y:S01]  /*19d30*/  F2FP.BF16.F32.PACK_AB R7, R96, R24 ;  /* 0x000000186007723e */ /* 0x008fe200000010ff */
[----:B------:R-:W-:Y:S01]  /*19d40*/  FADD.FTZ R0, R183, R0 ;  /* 0x00000000b7007221 */ /* 0x000fe20000010000 */
[----:B------:R-:W-:Y:S01]  /*19d50*/  MOV R99, R48 ;  /* 0x0000003000637202 */ /* 0x000fe20000000f00 */
[----:B------:R-:W-:Y:S01]  /*19d60*/  IMAD.MOV.U32 R97, RZ, RZ, R50 ;  /* 0x000000ffff617224 */ /* 0x000fe200078e0032 */
[----:B------:R-:W-:-:S02]  /*19d70*/  MOV R100, R49 ;  /* 0x0000003100647202 */ /* 0x000fc40000000f00 */
[----:B------:R-:W-:Y:S01]  /*19d80*/  MOV R101, R51 ;  /* 0x0000003300657202 */ /* 0x000fe20000000f00 */
[----:B------:R-:W-:Y:S01]  /*19d90*/  HMMA.16816.F32.BF16 R36, R4, R12, R64 ;  /* 0x0000000c0424723c */ /* 0x000fe20000041840 */
[----:B------:R-:W-:Y:S01]  /*19da0*/  MOV R168, R47 ;  /* 0x0000002f00a87202 */ /* 0x000fe20000000f00 */
[----:B------:R-:W-:Y:S01]  /*19db0*/  FADD.FTZ R0, R182, R0 ;  /* 0x00000000b6007221 */ /* 0x000fe20000010000 */
[----:B------:R-:W-:-:S03]  /*19dc0*/  MOV R183, R26 ;  /* 0x0000001a00b77202 */ /* 0x000fc60000000f00 */
[----:B------:R-:W-:Y:S01]  /*19dd0*/  HMMA.16816.F32.BF16 R32, R4, R14, R76 ;  /* 0x0000000e0420723c */ /* 0x000fe2000004184c */
[----:B------:R-:W1:Y:S01]  /*19de0*/  LDSM.16.MT88.4 R12, [R216+0x9800] ;  /* 0x00980000d80c783b */ /* 0x000e620000004200 */
[----:B------:R-:W-:-:S04]  /*19df0*/  MOV R182, R27 ;  /* 0x0000001b00b67202 */ /* 0x000fc80000000f00 */
[C---:B------:R-:W-:Y:S01]  /*19e00*/  HMMA.16816.F32.BF16 R48, R4.reuse, R16, R164 ;  /* 0x000000100430723c */ /* 0x040fe200000418a4 */
[----:B------:R2:W-:Y:S05]  /*19e10*/  MUFU.EX2 R167, R108 ;  /* 0x0000006c00a77308 */ /* 0x0005ea0000000800 */
[----:B------:R-:W-:Y:S01]  /*19e20*/  HMMA.16816.F32.BF16 R44, R4, R18, R160 ;  /* 0x00000012042c723c */ /* 0x000fe200000418a0 */
[----:B------:R-:W-:Y:S01]  /*19e30*/  MOV R102, R31 ;  /* 0x0000001f00667202 */ /* 0x000fe20000000f00 */
[----:B------:R-:W-:-:S04]  /*19e40*/  IMAD.MOV.U32 R103, RZ, RZ, R29 ;  /* 0x000000ffff677224 */ /* 0x000fc800078e001d */
[C---:B------:R-:W-:Y:S01]  /*19e50*/  HMMA.16816.F32.BF16 R64, R4.reuse, R10, R88 ;  /* 0x0000000a0440723c */ /* 0x040fe20000041858 */
[----:B------:R-:W-:Y:S02]  /*19e60*/  MOV R161, R25 ;  /* 0x0000001900a17202 */ /* 0x000fe40000000f00 */
[----:B--2---:R-:W-:Y:S01]  /*19e70*/  MOV R108, R24 ;  /* 0x00000018006c7202 */ /* 0x004fe20000000f00 */
[----:B------:R2:W-:Y:S02]  /*19e80*/  MUFU.EX2 R164, R109 ;  /* 0x0000006d00a47308 */ /* 0x0005e40000000800 */
[----:B------:R-:W-:Y:S01]  /*19e90*/  HMMA.16816.F32.BF16 R24, R4, R8, R80 ;  /* 0x000000080418723c */ /* 0x000fe20000041850 */
[----:B------:R-:W3:Y:S01]  /*19ea0*/  LDSM.16.MT88.4 R8, [R214+0x9800] ;  /* 0x00980000d608783b */ /* 0x000ee20000004200 */
[----:B------:R-:W-:-:S03]  /*19eb0*/  IMAD.MOV.U32 R162, RZ, RZ, R30 ;  /* 0x000000ffffa27224 */ /* 0x000fc600078e001e */
[----:B------:R-:W4:Y:S01]  /*19ec0*/  LDSM.16.MT88.4 R16, [R213+0x9800] ;  /* 0x00980000d510783b */ /* 0x000f220000004200 */
[----:B------:R-:W1:Y:S01]  /*19ed0*/  MUFU.EX2 R110, R110 ;  /* 0x0000006e006e7308 */ /* 0x000e620000000800 */
[----:B------:R-:W-:-:S07]  /*19ee0*/  MOV R163, R212 ;  /* 0x000000d400a37202 */ /* 0x000fce0000000f00 */
[----:B------:R-:W1:Y:S01]  /*19ef0*/  MUFU.EX2 R111, R111 ;  /* 0x0000006f006f7308 */ /* 0x000e620000000800 */
[----:B--2---:R-:W-:Y:S02]  /*19f00*/  MOV R109, R28 ;  /* 0x0000001c006d7202 */ /* 0x004fe40000000f00 */
[----:B------:R-:W2:Y:S05]  /*19f10*/  LDSM.16.MT88.4 R28, [R215+0x9800] ;  /* 0x00980000d71c783b */ /* 0x000eaa0000004200 */
[----:B------:R-:W-:Y:S08]  /*19f20*/  MUFU.EX2 R212, R107 ;  /* 0x0000006b00d47308 */ /* 0x000ff00000000800 */
[----:B------:R3:W-:Y:S08]  /*19f30*/  MUFU.EX2 R165, R106 ;  /* 0x0000006a00a57308 */ /* 0x0007f00000000800 */
[----:B------:R-:W4:Y:S08]  /*19f40*/  MUFU.EX2 R166, R105 ;  /* 0x0000006900a67308 */ /* 0x000f300000000800 */
[----:B------:R-:W2:Y:S01]  /*19f50*/  MUFU.EX2 R160, R112 ;  /* 0x0000007000a07308 */ /* 0x000ea20000000800 */
[C---:B------:R-:W-:Y:S07]  /*19f60*/  HMMA.16816.F32.BF16 R80, R4.reuse, R22, R136 ;  /* 0x000000160450723c */ /* 0x040fee0000041888 */
[----:B-1----:R-:W-:Y:S01]  /*19f70*/  IMAD.MOV.U32 R139, RZ, RZ, R110 ;  /* 0x000000ffff8b7224 */ /* 0x002fe200078e006e */
[----:B------:R-:W-:Y:S01]  /*19f80*/  MOV R138, R111 ;  /* 0x0000006f008a7202 */ /* 0x000fe20000000f00 */
[----:B------:R-:W-:Y:S01]  /*19f90*/  HMMA.16816.F32.BF16 R76, R4, R20, R140 ;  /* 0x00000014044c723c */ /* 0x000fe2000004188c */
[----:B---3--:R-:W-:-:S06]  /*19fa0*/  MOV R106, R185 ;  /* 0x000000b9006a7202 */ /* 0x008fcc0000000f00 */
[----:B------:R-:W-:Y:S02]  /*19fb0*/  F2FP.BF16.F32.PACK_AB R4, R167, R164 ;  /* 0x000000a4a704723e */ /* 0x000fe400000010ff */
[----:B----4-:R-:W-:Y:S02]  /*19fc0*/  F2FP.BF16.F32.PACK_AB R5, R166, R165 ;  /* 0x000000a5a605723e */ /* 0x010fe400000010ff */
[----:B------:R-:W-:Y:S02]  /*19fd0*/  F2FP.BF16.F32.PACK_AB R6, R138, R212 ;  /* 0x000000d48a06723e */ /* 0x000fe400000010ff */
[----:B--2---:R-:W-:Y:S02]  /*19fe0*/  F2FP.BF16.F32.PACK_AB R7, R160, R139 ;  /* 0x0000008ba007723e */ /* 0x004fe400000010ff */
[----:B------:R-:W-:Y:S01]  /*19ff0*/  MOV R112, R187 ;  /* 0x000000bb00707202 */ /* 0x000fe20000000f00 */
[----:B------:R-:W-:Y:S01]  /*1a000*/  IMAD.MOV.U32 R143, RZ, RZ, R188 ;  /* 0x000000ffff8f7224 */ /* 0x000fe200078e00bc */
[----:B------:R-:W-:Y:S01]  /*1a010*/  MOV R107, R191 ;  /* 0x000000bf006b7202 */ /* 0x000fe20000000f00 */
[----:B------:R-:W-:Y:S01]  /*1a020*/  IMAD.MOV.U32 R111, RZ, RZ, R184 ;  /* 0x000000ffff6f7224 */ /* 0x000fe200078e00b8 */
[----:B------:R-:W-:Y:S01]  /*1a030*/  MOV R142, R190 ;  /* 0x000000be008e7202 */ /* 0x000fe20000000f00 */
[----:B------:R-:W-:Y:S01]  /*1a040*/  MUFU.EX2 R140, R144 ;  /* 0x00000090008c7308 */ /* 0x000fe20000000800 */
[----:B------:R-:W-:-:S02]  /*1a050*/  MOV R110, R189 ;  /* 0x000000bd006e7202 */ /* 0x000fc40000000f00 */
[----:B------:R-:W-:Y:S01]  /*1a060*/  MOV R105, R186 ;  /* 0x000000ba00697202 */ /* 0x000fe20000000f00 */
[----:B------:R-:W-:Y:S01]  /*1a070*/  HMMA.16816.F32.BF16 R188, R4, R12, R72 ;  /* 0x0000000c04bc723c */ /* 0x000fe20000041848 */
[----:B------:R-:W-:-:S03]  /*1a080*/  MOV R23, R106 ;  /* 0x0000006a00177202 */ /* 0x000fc60000000f00 */
[----:B------:R-:W-:Y:S02]  /*1a090*/  MUFU.EX2 R106, R127 ;  /* 0x0000007f006a7308 */ /* 0x000fe40000000800 */
[----:B------:R-:W-:Y:S01]  /*1a0a0*/  HMMA.16816.F32.BF16 R184, R4, R14, R68 ;  /* 0x0000000e04b8723c */ /* 0x000fe20000041844 */
[----:B------:R-:W-:-:S05]  /*1a0b0*/  MOV R75, R112 ;  /* 0x00000070004b7202 */ /* 0x000fca0000000f00 */
[----:B------:R-:W-:Y:S01]  /*1a0c0*/  MUFU.EX2 R144, R122 ;  /* 0x0000007a00907308 */ /* 0x000fe20000000800 */
[----:B------:R-:W-:Y:S01]  /*1a0d0*/  MOV R71, R160 ;  /* 0x000000a000477202 */ /* 0x000fe20000000f00 */
[----:B------:R-:W-:Y:S01]  /*1a0e0*/  IMAD.MOV.U32 R70, RZ, RZ, R181 ;  /* 0x000000ffff467224 */ /* 0x000fe200078e00b5 */
[----:B------:R-:W-:Y:S02]  /*1a0f0*/  MOV R160, R163 ;  /* 0x000000a300a07202 */ /* 0x000fe40000000f00 */
[----:B------:R-:W-:Y:S02]  /*1a100*/  MOV R163, R182 ;  /* 0x000000b600a37202 */ /* 0x000fe40000000f00 */
[----:B------:R-:W-:Y:S01]  /*1a110*/  MOV R69, R183 ;  /* 0x000000b700457202 */ /* 0x000fe20000000f00 */
[----:B------:R-:W-:Y:S01]  /*1a120*/  MUFU.EX2 R112, R153 ;  /* 0x0000009900707308 */ /* 0x000fe20000000800 */
[----:B------:R-:W-:Y:S02]  /*1a130*/  MOV R68, R180 ;  /* 0x000000b400447202 */ /* 0x000fe40000000f00 */
[----:B------:R-:W-:Y:S05]  /*1a140*/  HMMA.16816.F32.BF16 R180, R4, R8, R56 ;  /* 0x0000000804b4723c */ /* 0x000fea0000041838 */
[----:B------:R1:W-:Y:S02]  /*1a150*/  MUFU.EX2 R136, R152 ;  /* 0x0000009800887308 */ /* 0x0003e40000000800 */
[----:B------:R-:W-:Y:S01]  /*1a160*/  MOV R59, R108 ;  /* 0x0000006c003b7202 */ /* 0x000fe20000000f00 */
[----:B------:R-:W-:Y:S01]  /*1a170*/  IMAD.MOV.U32 R58, RZ, RZ, R109 ;  /* 0x000000ffff3a7224 */ /* 0x000fe200078e006d */
[----:B------:R-:W-:-:S04]  /*1a180*/  MOV R57, R161 ;  /* 0x000000a100397202 */ /* 0x000fc80000000f00 */
[----:B------:R-:W-:Y:S01]  /*1a190*/  MUFU.EX2 R151, R151 ;  /* 0x0000009700977308 */ /* 0x000fe20000000800 */
[----:B------:R-:W-:Y:S01]  /*1a1a0*/  MOV R108, R162 ;  /* 0x000000a2006c7202 */ /* 0x000fe20000000f00 */
[----:B------:R-:W-:Y:S01]  /*1a1b0*/  IMAD.MOV.U32 R161, RZ, RZ, R98 ;  /* 0x000000ffffa17224 */ /* 0x000fe200078e0062 */
[----:B------:R-:W-:-:S05]  /*1a1c0*/  MOV R109, R97 ;  /* 0x00000061006d7202 */ /* 0x000fca0000000f00 */
[----:B------:R-:W-:Y:S01]  /*1a1d0*/  MUFU.EX2 R150, R150 ;  /* 0x0000009600967308 */ /* 0x000fe20000000800 */
[----:B------:R-:W-:Y:S02]  /*1a1e0*/  MOV R56, R99 ;  /* 0x0000006300387202 */ /* 0x000fe40000000f00 */
[----:B------:R-:W-:-:S05]  /*1a1f0*/  MOV R162, R96 ;  /* 0x0000006000a27202 */ /* 0x000fca0000000f00 */
[----:B------:R-:W-:Y:S01]  /*1a200*/  MUFU.EX2 R120, R120 ;  /* 0x0000007800787308 */ /* 0x000fe20000000800 */
[----:B------:R-:W-:Y:S07]  /*1a210*/  HMMA.16816.F32.BF16 R96, R4, R10, R52 ;  /* 0x0000000a0460723c */ /* 0x000fee0000041834 */
[----:B------:R-:W2:Y:S01]  /*1a220*/  MUFU.EX2 R119, R119 ;  /* 0x0000007700777308 */ /* 0x000ea20000000800 */
[----:B------:R-:W-:-:S07]  /*1a230*/  FADD.FTZ R2, R226, R2 ;  /* 0x00000002e2027221 */ /* 0x000fce0000010000 */
[----:B------:R-:W-:Y:S01]  /*1a240*/  MUFU.EX2 R122, R117 ;  /* 0x00000075007a7308 */ /* 0x000fe20000000800 */
[----:B------:R-:W-:-:S07]  /*1a250*/  MOV R53, R102 ;  /* 0x0000006600357202 */ /* 0x000fce0000000f00 */
[----:B------:R-:W3:Y:S01]  /*1a260*/  MUFU.EX2 R127, R116 ;  /* 0x00000074007f7308 */ /* 0x000ee20000000800 */
[----:B------:R-:W-:Y:S01]  /*1a270*/  HMMA.16816.F32.BF16 R88, R4, R16, R92 ;  /* 0x000000100458723c */ /* 0x000fe2000004185c */
[----:B------:R-:W-:Y:S01]  /*1a280*/  MOV R72, R100 ;  /* 0x0000006400487202 */ /* 0x000fe20000000f00 */
[----:B------:R-:W-:Y:S01]  /*1a290*/  IMAD.MOV.U32 R73, RZ, RZ, R101 ;  /* 0x000000ffff497224 */ /* 0x000fe200078e0065 */
[----:B------:R-:W-:Y:S01]  /*1a2a0*/  MOV R54, R103 ;  /* 0x0000006700367202 */ /* 0x000fe20000000f00 */
[----:B------:R-:W-:-:S03]  /*1a2b0*/  FADD.FTZ R2, R224, R2 ;  /* 0x00000002e0027221 */ /* 0x000fc60000010000 */
[----:B------:R-:W4:Y:S01]  /*1a2c0*/  MUFU.EX2 R52, R149 ;  /* 0x0000009500347308 */ /* 0x000f220000000800 */
[C---:B------:R-:W-:Y:S01]  /*1a2d0*/  HMMA.16816.F32.BF16 R84, R4.reuse, R18, R84 ;  /* 0x000000120454723c */ /* 0x040fe20000041854 */
[----:B------:R-:W-:Y:S01]  /*1a2e0*/  FADD.FTZ R2, R73, R2 ;  /* 0x0000000249027221 */ /* 0x000fe20000010000 */
[----:B------:R-:W-:Y:S01]  /*1a2f0*/  MOV R55, R142 ;  /* 0x0000008e00377202 */ /* 0x000fe20000000f00 */
[----:B------:R-:W-:Y:S01]  /*1a300*/  FADD.FTZ R3, R225, R3 ;  /* 0x00000003e1037221 */ /* 0x000fe20000010000 */
[----:B-1----:R-:W-:Y:S01]  /*1a310*/  MOV R152, R57 ;  /* 0x0000003900987202 */ /* 0x002fe20000000f00 */
[----:B------:R-:W-:Y:S01]  /*1a320*/  IMAD.MOV.U32 R20, RZ, RZ, R111 ;  /* 0x000000ffff147224 */ /* 0x000fe200078e006f */
[C---:B------:R-:W-:Y:S01]  /*1a330*/  HMMA.16816.F32.BF16 R100, R4.reuse, R28, R60 ;  /* 0x0000001c0464723c */ /* 0x040fe2000004183c */
[----:B------:R-:W-:Y:S01]  /*1a340*/  MOV R153, R58 ;  /* 0x0000003a00997202 */ /* 0x000fe20000000f00 */
[----:B------:R-:W-:Y:S01]  /*1a350*/  IMAD.MOV.U32 R74, RZ, RZ, R143 ;  /* 0x000000ffff4a7224 */ /* 0x000fe200078e008f */
[----:B------:R-:W-:Y:S01]  /*1a360*/  MOV R22, R105 ;  /* 0x0000006900167202 */ /* 0x000fe20000000f00 */
[----:B------:R-:W-:Y:S01]  /*1a370*/  MUFU.EX2 R141, R145 ;  /* 0x00000091008d7308 */ /* 0x000fe20000000800 */
[----:B------:R-:W-:Y:S01]  /*1a380*/  MOV R21, R107 ;  /* 0x0000006b00157202 */ /* 0x000fe20000000f00 */
[----:B------:R-:W-:Y:S01]  /*1a390*/  HMMA.16816.F32.BF16 R92, R4, R30, R40 ;  /* 0x0000001e045c723c */ /* 0x000fe20000041828 */
[----:B------:R-:W-:Y:S01]  /*1a3a0*/  FADD.FTZ R0, R194, R0 ;  /* 0x00000000c2007221 */ /* 0x000fe20000010000 */
[----:B------:R1:W5:Y:S01]  /*1a3b0*/  LDL.LU R226, [R1+0x100] ;  /* 0x0001000001e27983 */ /* 0x0003620000300800 */
[----:B------:R-:W-:Y:S01]  /*1a3c0*/  MOV R62, R56 ;  /* 0x00000038003e7202 */ /* 0x000fe20000000f00 */
[----:B------:R-:W-:Y:S01]  /*1a3d0*/  FADD.FTZ R3, R54, R3 ;  /* 0x0000000336037221 */ /* 0x000fe20000010000 */
[----:B------:R-:W-:Y:S01]  /*1a3e0*/  MOV R61, R71 ;  /* 0x00000047003d7202 */ /* 0x000fe20000000f00 */
[----:B------:R4:W1:Y:S01]  /*1a3f0*/  MUFU.EX2 R149, R148 ;  /* 0x0000009400957308 */ /* 0x0008620000000800 */
[----:B------:R-:W-:Y:S01]  /*1a400*/  FADD.FTZ R4, R53, R104 ;  /* 0x0000006835047221 */ /* 0x000fe20000010000 */
[----:B--2---:R-:W-:-:S02]  /*1a410*/  F2FP.BF16.F32.PACK_AB R5, R119, R120 ;  /* 0x000000787705723e */ /* 0x004fc400000010ff */
[----:B------:R-:W-:Y:S01]  /*1a420*/  F2FP.BF16.F32.PACK_AB R6, R150, R151 ;  /* 0x000000979606723e */ /* 0x000fe200000010ff */
[----:B------:R-:W-:Y:S01]  /*1a430*/  FADD.FTZ R73, R192, R4 ;  /* 0x00000004c0497221 */ /* 0x000fe20000010000 */
[----:B------:R-:W-:Y:S02]  /*1a440*/  F2FP.BF16.F32.PACK_AB R4, R136, R112 ;  /* 0x000000708804723e */ /* 0x000fe400000010ff */
[----:B---3--:R-:W-:Y:S01]  /*1a450*/  F2FP.BF16.F32.PACK_AB R7, R127, R122 ;  /* 0x0000007a7f07723e */ /* 0x008fe200000010ff */
[----:B------:R-:W-:Y:S01]  /*1a460*/  IMAD.MOV.U32 R40, RZ, RZ, R59 ;  /* 0x000000ffff287224 */ /* 0x000fe200078e003b */
[----:B------:R-:W-:Y:S01]  /*1a470*/  MOV R41, R68 ;  /* 0x0000004400297202 */ /* 0x000fe20000000f00 */
[----:B------:R-:W-:Y:S01]  /*1a480*/  IMAD.MOV.U32 R63, RZ, RZ, R55 ;  /* 0x000000ffff3f7224 */ /* 0x000fe200078e0037 */
[----:B------:R-:W-:Y:S01]  /*1a490*/  MOV R42, R69 ;  /* 0x00000045002a7202 */ /* 0x000fe20000000f00 */
[----:B------:R-:W-:Y:S01]  /*1a4a0*/  MUFU.EX2 R143, R146 ;  /* 0x00000092008f7308 */ /* 0x000fe20000000800 */
[----:B------:R-:W-:Y:S01]  /*1a4b0*/  MOV R43, R70 ;  /* 0x00000046002b7202 */ /* 0x000fe20000000f00 */
[----:B------:R-:W-:Y:S01]  /*1a4c0*/  HMMA.16816.F32.BF16 R56, R4, R18, R44 ;  /* 0x000000120438723c */ /* 0x000fe2000004182c */
[----:B------:R-:W-:Y:S01]  /*1a4d0*/  MOV R111, R168 ;  /* 0x000000a8006f7202 */ /* 0x000fe20000000f00 */
[----:B------:R2:W5:Y:S01]  /*1a4e0*/  LDL.LU R225, [R1+0xfc] ;  /* 0x0000fc0001e17983 */ /* 0x0005620000300800 */
[----:B----4-:R-:W-:-:S03]  /*1a4f0*/  MOV R148, R52 ;  /* 0x0000003400947202 */ /* 0x010fc60000000f00 */
[C---:B------:R-:W-:Y:S06]  /*1a500*/  HMMA.16816.F32.BF16 R68, R4.reuse, R16, R48 ;  /* 0x000000100444723c */ /* 0x040fec0000041830 */
[C---:B------:R-:W-:Y:S01]  /*1a510*/  HMMA.16816.F32.BF16 R44, R4.reuse, R8, R24 ;  /* 0x00000008042c723c */ /* 0x040fe20000041818 */
[----:B------:R-:W3:Y:S01]  /*1a520*/  LDSM.16.MT88.4 R24, [R213+0xa000] ;  /* 0x00a00000d518783b */ /* 0x000ee20000004200 */
[----:B------:R-:W4:Y:S03]  /*1a530*/  MUFU.EX2 R60, R133 ;  /* 0x00000085003c7308 */ /* 0x000f260000000800 */
[----:B------:R-:W-:Y:S01]  /*1a540*/  LDSM.16.MT88.4 R16, [R214+0xa000] ;  /* 0x00a00000d610783b */ /* 0x000fe20000004200 */
[C---:B------:R-:W-:Y:S04]  /*1a550*/  HMMA.16816.F32.BF16 R48, R4.reuse, R12, R36 ;  /* 0x0000000c0430723c */ /* 0x040fe80000041824 */
[----:B------:R-:W-:Y:S01]  /*1a560*/  MUFU.EX2 R145, R124 ;  /* 0x0000007c00917308 */ /* 0x000fe20000000800 */
[----:B------:R-:W-:Y:S01]  /*1a570*/  FADD.FTZ R72, R72, R3 ;  /* 0x0000000348487221 */ /* 0x000fe20000010000 */
[----:B------:R-:W-:Y:S01]  /*1a580*/  HMMA.16816.F32.BF16 R52, R4, R14, R32 ;  /* 0x0000000e0434723c */ /* 0x000fe20000041820 */
[----:B------:R-:W2:Y:S01]  /*1a590*/  LDSM.16.MT88.4 R12, [R215+0xa000] ;  /* 0x00a00000d70c783b */ /* 0x000ea20000004200 */
[----:B------:R-:W-:-:S04]  /*1a5a0*/  IMAD.MOV.U32 R9, RZ, RZ, R22 ;  /* 0x000000ffff097224 */ /* 0x000fc800078e0016 */
[----:B------:R-:W-:Y:S01]  /*1a5b0*/  MUFU.EX2 R132, R132 ;  /* 0x0000008400847308 */ /* 0x000fe20000000800 */
[----:B------:R-:W-:Y:S01]  /*1a5c0*/  MOV R32, R20 ;  /* 0x0000001400207202 */ /* 0x000fe20000000f00 */
[----:B------:R1:W5:Y:S01]  /*1a5d0*/  LDL.LU R224, [R1+0xf8] ;  /* 0x0000f80001e07983 */ /* 0x0003620000300800 */
[----:B------:R-:W-:-:S05]  /*1a5e0*/  MOV R33, R21 ;  /* 0x0000001500217202 */ /* 0x000fca0000000f00 */
        /* <DEDUP_REMOVED lines=8> */
[----:B------:R4:W-:Y:S08]  /*1a670*/  MUFU.EX2 R123, R154 ;  /* 0x0000009a007b7308 */ /* 0x0009f00000000800 */
[----:B------:R1:W-:Y:S08]  /*1a680*/  MUFU.EX2 R121, R156 ;  /* 0x0000009c00797308 */ /* 0x0003f00000000800 */
[----:B------:R-:W-:Y:S01]  /*1a690*/  MUFU.EX2 R116, R157 ;  /* 0x0000009d00747308 */ /* 0x000fe20000000800 */
[----:B----4-:R-:W-:-:S02]  /*1a6a0*/  MOV R154, R23 ;  /* 0x00000017009a7202 */ /* 0x010fc40000000f00 */
[----:B------:R-:W4:Y:S05]  /*1a6b0*/  LDSM.16.MT88.4 R20, [R216+0xa000] ;  /* 0x00a00000d814783b */ /* 0x000f2a0000004200 */
[----:B------:R-:W-:Y:S01]  /*1a6c0*/  MUFU.EX2 R137, R134 ;  /* 0x0000008600897308 */ /* 0x000fe20000000800 */
[----:B------:R-:W-:-:S07]  /*1a6d0*/  FADD.FTZ R2, R193, R0 ;  /* 0x00000000c1027221 */ /* 0x000fce0000010000 */
[----:B------:R-:W-:Y:S08]  /*1a6e0*/  MUFU.EX2 R107, R129 ;  /* 0x00000081006b7308 */ /* 0x000ff00000000800 */
[----:B------:R-:W-:Y:S01]  /*1a6f0*/  MUFU.EX2 R105, R128 ;  /* 0x0000008000697308 */ /* 0x000fe20000000800 */
[----:B------:R-:W-:-:S07]  /*1a700*/  MOV R0, R62 ;  /* 0x0000003e00007202 */ /* 0x000fce0000000f00 */
[----:B------:R3:W-:Y:S01]  /*1a710*/  MUFU.EX2 R142, R147 ;  /* 0x00000093008e7308 */ /* 0x0007e20000000800 */
[----:B------:R-:W-:-:S07]  /*1a720*/  MOV R8, R63 ;  /* 0x0000003f00087202 */ /* 0x000fce0000000f00 */
[----:B------:R-:W-:Y:S08]  /*1a730*/  MUFU.EX2 R128, R115 ;  /* 0x0000007300807308 */ /* 0x000ff00000000800 */
[----:B------:R-:W2:Y:S08]  /*1a740*/  MUFU.EX2 R129, R114 ;  /* 0x0000007200817308 */ /* 0x000eb00000000800 */
[----:B------:R-:W4:Y:S01]  /*1a750*/  MUFU.EX2 R134, R113 ;  /* 0x0000007100867308 */ /* 0x000f220000000800 */
[----:B------:R-:W-:Y:S01]  /*1a760*/  HMMA.16816.F32.BF16 R36, R4, R10, R64 ;  /* 0x0000000a0424723c */ /* 0x000fe20000041840 */
[----:B-1----:R-:W-:Y:S01]  /*1a770*/  IMAD.MOV.U32 R156, RZ, RZ, R149 ;  /* 0x000000ffff9c7224 */ /* 0x002fe200078e0095 */
[----:B------:R-:W-:Y:S01]  /*1a780*/  MOV R104, R152 ;  /* 0x0000009800687202 */ /* 0x000fe20000000f00 */
[----:B------:R-:W-:Y:S01]  /*1a790*/  FADD.FTZ R0, R0, R73 ;  /* 0x0000004900007221 */ /* 0x000fe20000010000 */
[----:B------:R-:W-:Y:S01]  /*1a7a0*/  FADD.FTZ R8, R8, R72 ;  /* 0x0000004808087221 */ /* 0x000fe20000010000 */
[----:B------:R-:W-:-:S02]  /*1a7b0*/  MOV R152, R40 ;  /* 0x0000002800987202 */ /* 0x000fc40000000f00 */
[----:B------:R-:W-:Y:S01]  /*1a7c0*/  MOV R11, R111 ;  /* 0x0000006f000b7202 */ /* 0x000fe20000000f00 */
[----:B------:R-:W-:Y:S01]  /*1a7d0*/  IMAD.MOV.U32 R35, RZ, RZ, R43 ;  /* 0x000000ffff237224 */ /* 0x000fe200078e002b */
[----:B---3--:R-:W-:Y:S02]  /*1a7e0*/  MOV R147, R41 ;  /* 0x0000002900937202 */ /* 0x008fe40000000f00 */
[----:B------:R-:W-:Y:S02]  /*1a7f0*/  MOV R155, R42 ;  /* 0x0000002a009b7202 */ /* 0x000fe40000000f00 */
[----:B------:R-:W-:Y:S01]  /*1a800*/  MOV R34, R60 ;  /* 0x0000003c00227202 */ /* 0x000fe20000000f00 */
[----:B------:R-:W-:Y:S01]  /*1a810*/  HMMA.16816.F32.BF16 R40, R4, R30, R80 ;  /* 0x0000001e0428723c */ /* 0x000fe20000041850 */
[----:B------:R-:W-:Y:S01]  /*1a820*/  MOV R149, R61 ;  /* 0x0000003d00957202 */ /* 0x000fe20000000f00 */
[----:B------:R-:W-:Y:S01]  /*1a830*/  FADD.FTZ R2, R11, R2 ;  /* 0x000000020b027221 */ /* 0x000fe20000010000 */
[----:B------:R-:W-:Y:S01]  /*1a840*/  FADD.FTZ R0, R9, R0 ;  /* 0x0000000009007221 */ /* 0x000fe20000010000 */
[----:B------:R-:W-:-:S02]  /*1a850*/  FADD.FTZ R72, R154, R8 ;  /* 0x000000089a487221 */ /* 0x000fc40000010000 */
[----:B------:R-:W-:Y:S01]  /*1a860*/  HMMA.16816.F32.BF16 R60, R4, R28, R76 ;  /* 0x0000001c043c723c */ /* 0x000fe2000004184c */
[----:B------:R-:W-:Y:S02]  /*1a870*/  F2FP.BF16.F32.PACK_AB R8, R156, R148 ;  /* 0x000000949c08723e */ /* 0x000fe400000010ff */
[----:B--2---:R-:W-:Y:S02]  /*1a880*/  F2FP.BF16.F32.PACK_AB R9, R129, R128 ;  /* 0x000000808109723e */ /* 0x004fe400000010ff */
[----:B------:R-:W-:Y:S02]  /*1a890*/  F2FP.BF16.F32.PACK_AB R10, R143, R142 ;  /* 0x0000008e8f0a723e */ /* 0x000fe400000010ff */
[----:B----4-:R-:W-:Y:S01]  /*1a8a0*/  F2FP.BF16.F32.PACK_AB R11, R133, R134 ;  /* 0x00000086850b723e */ /* 0x010fe200000010ff */
[----:B------:R-:W-:Y:S01]  /*1a8b0*/  FADD.FTZ R3, R110, R3 ;  /* 0x000000036e037221 */ /* 0x000fe20000010000 */
[----:B------:R-:W-:Y:S01]  /*1a8c0*/  F2FP.BF16.F32.PACK_AB R4, R132, R126 ;  /* 0x0000007e8404723e */ /* 0x000fe200000010ff */
[----:B------:R1:W-:Y:S01]  /*1a8d0*/  MUFU.EX2 R117, R159 ;  /* 0x0000009f00757308 */ /* 0x0003e20000000800 */
[----:B------:R-:W-:Y:S01]  /*1a8e0*/  F2FP.BF16.F32.PACK_AB R5, R123, R124 ;  /* 0x0000007c7b05723e */ /* 0x000fe200000010ff */
[----:B------:R-:W-:Y:S01]  /*1a8f0*/  FADD.FTZ R2, R33, R2 ;  /* 0x0000000221027221 */ /* 0x000fe20000010000 */
[----:B------:R-:W-:-:S02]  /*1a900*/  F2FP.BF16.F32.PACK_AB R6, R125, R130 ;  /* 0x000000827d06723e */ /* 0x000fc400000010ff */
[----:B------:R-:W-:Y:S01]  /*1a910*/  F2FP.BF16.F32.PACK_AB R7, R116, R121 ;  /* 0x000000797407723e */ /* 0x000fe200000010ff */
[----:B------:R-:W-:Y:S01]  /*1a920*/  HMMA.16816.F32.BF16 R76, R8, R24, R68 ;  /* 0x00000018084c723c */ /* 0x000fe20000041844 */
[----:B------:R-:W-:Y:S01]  /*1a930*/  MOV R157, R107 ;  /* 0x0000006b009d7202 */ /* 0x000fe20000000f00 */
[----:B------:R2:W-:Y:S01]  /*1a940*/  MUFU.EX2 R114, R170 ;  /* 0x000000aa00727308 */ /* 0x0005e20000000800 */
[----:B------:R-:W-:Y:S01]  /*1a950*/  IMAD.MOV.U32 R154, RZ, RZ, R34 ;  /* 0x000000ffff9a7224 */ /* 0x000fe200078e0022 */
[----:B------:R-:W-:Y:S02]  /*1a960*/  LDSM.16.MT88.4 R28, [R214+0xa800] ;  /* 0x00a80000d61c783b */ /* 0x000fe40000004200 */
[C---:B------:R-:W-:Y:S06]  /*1a970*/  HMMA.16816.F32.BF16 R192, R4.reuse, R26, R84 ;  /* 0x0000001a04c0723c */ /* 0x040fec0000041854 */
[C---:B------:R-:W-:Y:S06]  /*1a980*/  HMMA.16816.F32.BF16 R84, R4.reuse, R14, R92 ;  /* 0x0000000e0454723c */ /* 0x040fec000004185c */
[----:B------:R-:W-:Y:S06]  /*1a990*/  HMMA.16816.F32.BF16 R64, R4, R24, R88 ;  /* 0x000000180440723c */ /* 0x000fec0000041858 */
[C---:B------:R-:W-:Y:S01]  /*1a9a0*/  HMMA.16816.F32.BF16 R92, R8.reuse, R26, R56 ;  /* 0x0000001a085c723c */ /* 0x040fe20000041838 */
[----:B------:R-:W3:Y:S01]  /*1a9b0*/  LDSM.16.MT88.4 R24, [R213+0xa800] ;  /* 0x00a80000d518783b */ /* 0x000ee20000004200 */
[----:B------:R4:W-:Y:S01]  /*1a9c0*/  MUFU.EX2 R118, R172 ;  /* 0x000000ac00767308 */ /* 0x0009e20000000800 */
[----:B-1----:R-:W-:Y:S01]  /*1a9d0*/  MOV R159, R155 ;  /* 0x0000009b009f7202 */ /* 0x002fe20000000f00 */
[----:B------:R-:W-:Y:S01]  /*1a9e0*/  FADD.FTZ R3, R32, R3 ;  /* 0x0000000320037221 */ /* 0x000fe20000010000 */
[----:B------:R-:W-:Y:S01]  /*1a9f0*/  MOV R155, R104 ;  /* 0x00000068009b7202 */ /* 0x000fe20000000f00 */
[----:B------:R-:W-:Y:S01]  /*1aa00*/  HMMA.16816.F32.BF16 R68, R8, R20, R48 ;  /* 0x000000140844723c */ /* 0x000fe20000041830 */
[----:B--2---:R-:W-:-:S03]  /*1aa10*/  MOV R170, R106 ;  /* 0x0000006a00aa7202 */ /* 0x004fc60000000f00 */
[----:B------:R1:W-:Y:S02]  /*1aa20*/  MUFU.EX2 R111, R171 ;  /* 0x000000ab006f7308 */ /* 0x0003e40000000800 */
[----:B------:R-:W-:Y:S01]  /*1aa30*/  HMMA.16816.F32.BF16 R48, R8, R18, R36 ;  /* 0x000000120830723c */ /* 0x000fe20000041824 */
[----:B------:R-:W-:Y:S05]  /*1aa40*/  LDSM.16.MT88.4 R36, [R215+0xa800] ;  /* 0x00a80000d724783b */ /* 0x000fea0000004200 */
[----:B------:R2:W-:Y:S01]  /*1aa50*/  MUFU.EX2 R115, R169 ;  /* 0x000000a900737308 */ /* 0x0005e20000000800 */
[----:B----4-:R-:W-:-:S07]  /*1aa60*/  IMAD.MOV.U32 R172, RZ, RZ, R108 ;  /* 0x000000ffffac7224 */ /* 0x010fce00078e006c */
[----:B------:R-:W-:Y:S01]  /*1aa70*/  MUFU.EX2 R135, R135 ;  /* 0x0000008700877308 */ /* 0x000fe20000000800 */
[----:B-1----:R-:W-:-:S07]  /*1aa80*/  MOV R171, R109 ;  /* 0x0000006d00ab7202 */ /* 0x002fce0000000f00 */
[----:B------:R-:W1:Y:S01]  /*1aa90*/  MUFU.EX2 R113, R158 ;  /* 0x0000009e00717308 */ /* 0x000e620000000800 */
[----:B--2---:R-:W-:Y:S02]  /*1aaa0*/  MOV R169, R35 ;  /* 0x0000002300a97202 */ /* 0x004fe40000000f00 */
[----:B------:R-:W2:Y:S05]  /*1aab0*/  LDSM.16.MT88.4 R32, [R216+0xa800] ;  /* 0x00a80000d820783b */ /* 0x000eaa0000004200 */
[----:B------:R-:W4:Y:S08]  /*1aac0*/  MUFU.EX2 R110, R173 ;  /* 0x000000ad006e7308 */ /* 0x000f300000000800 */
[----:B------:R-:W-:Y:S08]  /*1aad0*/  MUFU.EX2 R109, R174 ;  /* 0x000000ae006d7308 */ /* 0x000ff00000000800 */
[----:B------:R-:W-:Y:S08]  /*1aae0*/  MUFU.EX2 R108, R176 ;  /* 0x000000b0006c7308 */ /* 0x000ff00000000800 */
[----:B------:R-:W-:Y:S08]  /*1aaf0*/  MUFU.EX2 R107, R175 ;  /* 0x000000af006b7308 */ /* 0x000ff00000000800 */
[----:B------:R-:W3:Y:S08]  /*1ab00*/  MUFU.EX2 R104, R177 ;  /* 0x000000b100687308 */ /* 0x000ef00000000800 */
[----:B------:R-:W-:Y:S08]  /*1ab10*/  MUFU.EX2 R106, R178 ;  /* 0x000000b2006a7308 */ /* 0x000ff00000000800 */
[----:B------:R-:W2:Y:S01]  /*1ab20*/  MUFU.EX2 R206, R206 ;  /* 0x000000ce00ce7308 */ /* 0x000ea20000000800 */
[C---:B------:R-:W-:Y:S06]  /*1ab30*/  HMMA.16816.F32.BF16 R88, R8.reuse, R22, R52 ;  /* 0x000000160858723c */ /* 0x040fec0000041834 */
[C---:B------:R-:W-:Y:S06]  /*1ab40*/  HMMA.16816.F32.BF16 R56, R8.reuse, R16, R44 ;  /* 0x000000100838723c */ /* 0x040fec000004182c */
[C---:B------:R-:W-:Y:S06]  /*1ab50*/  HMMA.16816.F32.BF16 R52, R8.reuse, R12, R60 ;  /* 0x0000000c0834723c */ /* 0x040fec000004183c */
[----:B------:R-:W-:Y:S07]  /*1ab60*/  HMMA.16816.F32.BF16 R44, R8, R14, R40 ;  /* 0x0000000e082c723c */ /* 0x000fee0000041828 */
[----:B------:R-:W-:Y:S01]  /*1ab70*/  FADD.FTZ R8, R211, R72 ;  /* 0x00000048d3087221 */ /* 0x000fe20000010000 */
[----:B------:R-:W-:Y:S01]  /*1ab80*/  HMMA.16816.F32.BF16 R80, R4, R18, R96 ;  /* 0x000000120450723c */ /* 0x000fe20000041860 */
[----:B-1----:R-:W-:-:S02]  /*1ab90*/  F2FP.BF16.F32.PACK_AB R9, R114, R113 ;  /* 0x000000717209723e */ /* 0x002fc400000010ff */
[----:B------:R-:W-:Y:S01]  /*1aba0*/  FADD.FTZ R60, R169, R8 ;  /* 0x00000008a93c7221 */ /* 0x000fe20000010000 */
[----:B------:R-:W-:Y:S02]  /*1abb0*/  F2FP.BF16.F32.PACK_AB R8, R140, R141 ;  /* 0x0000008d8c08723e */ /* 0x000fe400000010ff */
[----:B------:R-:W-:Y:S01]  /*1abc0*/  HMMA.16816.F32.BF16 R188, R4, R20, R188 ;  /* 0x0000001404bc723c */ /* 0x000fe200000418bc */
[----:B------:R-:W-:Y:S02]  /*1abd0*/  F2FP.BF16.F32.PACK_AB R10, R137, R135 ;  /* 0x00000087890a723e */ /* 0x000fe400000010ff */
[----:B------:R-:W-:-:S03]  /*1abe0*/  F2FP.BF16.F32.PACK_AB R11, R117, R115 ;  /* 0x00000073750b723e */ /* 0x000fc600000010ff */
[C---:B------:R-:W-:Y:S01]  /*1abf0*/  HMMA.16816.F32.BF16 R184, R4.reuse, R22, R184 ;  /* 0x0000001604b8723c */ /* 0x040fe200000418b8 */
[----:B------:R-:W-:Y:S01]  /*1ac00*/  FADD.FTZ R3, R251, R3 ;  /* 0x00000003fb037221 */ /* 0x000fe20000010000 */
[----:B------:R-:W-:Y:S01]  /*1ac10*/  FADD.FTZ R2, R172, R2 ;  /* 0x00000002ac027221 */ /* 0x000fe20000010000 */
[----:B------:R-:W1:Y:S03]  /*1ac20*/  LDSM.16.MT88.4 R20, [R213+0xb000] ;  /* 0x00b00000d514783b */ /* 0x000e660000004200 */
[C---:B------:R-:W-:Y:S06]  /*1ac30*/  HMMA.16816.F32.BF16 R180, R4.reuse, R16, R180 ;  /* 0x0000001004b4723c */ /* 0x040fec00000418b4 */
[----:B------:R-:W-:Y:S01]  /*1ac40*/  HMMA.16816.F32.BF16 R96, R4, R12, R100 ;  /* 0x0000000c0460723c */ /* 0x000fe20000041864 */
[----:B------:R-:W-:Y:S01]  /*1ac50*/  FADD.FTZ R3, R74, R3 ;  /* 0x000000034a037221 */ /* 0x000fe20000010000 */
[----:B------:R-:W-:Y:S01]  /*1ac60*/  FADD.FTZ R2, R75, R2 ;  /* 0x000000024b027221 */ /* 0x000fe20000010000 */
[----:B------:R-:W1:Y:S04]  /*1ac70*/  LDSM.16.MT88.4 R16, [R216+0xb000] ;  /* 0x00b00000d810783b */ /* 0x000e680000004200 */
[----:B----4-:R-:W-:-:S02]  /*1ac80*/  F2FP.BF16.F32.PACK_AB R4, R110, R111 ;  /* 0x0000006f6e04723e */ /* 0x010fc400000010ff */
[----:B---3--:R-:W-:Y:S02]  /*1ac90*/  F2FP.BF16.F32.PACK_AB R5, R104, R107 ;  /* 0x0000006b6805723e */ /* 0x008fe400000010ff */
[----:B------:R-:W-:Y:S02]  /*1aca0*/  F2FP.BF16.F32.PACK_AB R6, R108, R109 ;  /* 0x0000006d6c06723e */ /* 0x000fe400000010ff */
[----:B--2---:R-:W-:Y:S01]  /*1acb0*/  F2FP.BF16.F32.PACK_AB R7, R206, R106 ;  /* 0x0000006ace07723e */ /* 0x004fe200000010ff */
[-C--:B------:R-:W-:Y:S01]  /*1acc0*/  HMMA.16816.F32.BF16 R76, R8, R24.reuse, R76 ;  /* 0x00000018084c723c */ /* 0x080fe2000004184c */
[----:B------:R-:W2:Y:S05]  /*1acd0*/  LDSM.16.MT88.4 R12, [R214+0xb000] ;  /* 0x00b00000d60c783b */ /* 0x000eaa0000004200 */
[C---:B------:R-:W-:Y:S06]  /*1ace0*/  HMMA.16816.F32.BF16 R40, R4.reuse, R24, R64 ;  /* 0x000000180428723c */ /* 0x040fec0000041840 */
[-C--:B------:R-:W-:Y:S06]  /*1acf0*/  HMMA.16816.F32.BF16 R192, R4, R26.reuse, R192 ;  /* 0x0000001a04c0723c */ /* 0x080fec00000418c0 */
[----:B------:R-:W-:Y:S01]  /*1ad00*/  HMMA.16816.F32.BF16 R72, R8, R26, R92 ;  /* 0x0000001a0848723c */ /* 0x000fe2000004185c */
[----:B------:R-:W3:Y:S01]  /*1ad10*/  LDSM.16.MT88.4 R24, [R215+0xb000] ;  /* 0x00b00000d718783b */ /* 0x000ee20000004200 */
        /* <DEDUP_REMOVED lines=11> */
[----:B------:R-:W1:Y:S08]  /*1add0*/  MUFU.EX2 R204, R204 ;  /* 0x000000cc00cc7308 */ /* 0x000e700000000800 */
[----:B------:R-:W-:Y:S08]  /*1ade0*/  MUFU.EX2 R63, R203 ;  /* 0x000000cb003f7308 */ /* 0x000ff00000000800 */
[----:B------:R-:W2:Y:S01]  /*1adf0*/  MUFU.EX2 R62, R207 ;  /* 0x000000cf003e7308 */ /* 0x000ea20000000800 */
[----:B------:R-:W-:Y:S01]  /*1ae00*/  FADD.FTZ R0, R171, R0 ;  /* 0x00000000ab007221 */ /* 0x000fe20000010000 */
[----:B------:R-:W-:Y:S03]  /*1ae10*/  HMMA.16816.F32.BF16 R68, R8, R32, R68 ;  /* 0x000000200844723c */ /* 0x000fe60000041844 */
[----:B------:R-:W-:Y:S01]  /*1ae20*/  FADD.FTZ R0, R159, R0 ;  /* 0x000000009f007221 */ /* 0x000fe20000010000 */
[----:B----4-:R-:W-:-:S02]  /*1ae30*/  F2FP.BF16.F32.PACK_AB R4, R102, R101 ;  /* 0x000000656604723e */ /* 0x010fc400000010ff */
        /* <DEDUP_REMOVED lines=24> */
[C---:B---3--:R-:W-:Y:S06]  /*1afc0*/  HMMA.16816.F32.BF16 R172, R4.reuse, R24, R96 ;  /* 0x0000001804ac723c */ /* 0x048fec0000041860 */
        /* <DEDUP_REMOVED lines=33> */
[----:B------:R-:W1:Y:S01]  /*1b1e0*/  LDSM.16.MT88.4 R160, [R213+0xb800] ;  /* 0x00b80000d5a0783b */ /* 0x000e620000004200 */
[----:B------:R-:W-:Y:S01]  /*1b1f0*/  FADD.FTZ R6, R209, R3 ;  /* 0x00000003d1067221 */ /* 0x000fe20000010000 */
[----:B------:R-:W-:Y:S01]  /*1b200*/  FADD.FTZ R3, R124, R4 ;  /* 0x000000047c037221 */ /* 0x000fe20000010000 */
[----:B------:R-:W4:Y:S01]  /*1b210*/  MUFU.EX2 R105, R198 ;  /* 0x000000c600697308 */ /* 0x000f220000000800 */
        /* <DEDUP_REMOVED lines=21> */
[----:B------:R-:W-:Y:S01]  /*1b370*/  FADD.FTZ R0, R107, R0 ;  /* 0x000000006b007221 */ /* 0x000fe20000010000 */
[----:B------:R-:W-:Y:S01]  /*1b380*/  FADD.FTZ R4, R89, R4 ;  /* 0x0000000459047221 */ /* 0x000fe20000010000 */
[----:B---3--:R-:W-:Y:S01]  /*1b390*/  F2FP.BF16.F32.PACK_AB R9, R103, R118 ;  /* 0x000000766709723e */ /* 0x008fe200000010ff */
[----:B------:R-:W-:Y:S01]  /*1b3a0*/  FADD.FTZ R3, R114, R3 ;  /* 0x0000000372037221 */ /* 0x000fe20000010000 */
[----:B------:R-:W-:Y:S01]  /*1b3b0*/  F2FP.BF16.F32.PACK_AB R8, R203, R91 ;  /* 0x0000005bcb08723e */ /* 0x000fe200000010ff */
[----:B------:R-:W-:Y:S01]  /*1b3c0*/  FADD.FTZ R2, R110, R2 ;  /* 0x000000026e027221 */ /* 0x000fe20000010000 */
[----:B------:R-:W-:-:S02]  /*1b3d0*/  F2FP.BF16.F32.PACK_AB R10, R93, R92 ;  /* 0x0000005c5d0a723e */ /* 0x000fc400000010ff */
[----:B----4-:R-:W-:Y:S01]  /*1b3e0*/  F2FP.BF16.F32.PACK_AB R11, R61, R105 ;  /* 0x000000693d0b723e */ /* 0x010fe200000010ff */
[----:B------:R-:W-:Y:S01]  /*1b3f0*/  FADD.FTZ R0, R104, R0 ;  /* 0x0000000068007221 */ /* 0x000fe20000010000 */
[----:B------:R-:W-:Y:S01]  /*1b400*/  MOV R90, R137 ;  /* 0x00000089005a7202 */ /* 0x000fe20000000f00 */
[----:B------:R-:W-:Y:S01]  /*1b410*/  FADD.FTZ R4, R135, R4 ;  /* 0x0000000487047221 */ /* 0x000fe20000010000 */
[----:B------:R-:W-:Y:S01]  /*1b420*/  FADD.FTZ R3, R115, R3 ;  /* 0x0000000373037221 */ /* 0x000fe20000010000 */
[----:B------:R-:W-:Y:S01]  /*1b430*/  FADD.FTZ R2, R109, R2 ;  /* 0x000000026d027221 */ /* 0x000fe20000010000 */
[----:B------:R-:W-:Y:S01]  /*1b440*/  MOV R170, R144 ;  /* 0x0000009000aa7202 */ /* 0x000fe20000000f00 */
[----:B------:R-:W-:Y:S01]  /*1b450*/  IMAD.MOV.U32 R157, RZ, RZ, R146 ;  /* 0x000000ffff9d7224 */ /* 0x000fe200078e0092 */
[----:B------:R-:W-:Y:S01]  /*1b460*/  MOV R158, R145 ;  /* 0x00000091009e7202 */ /* 0x000fe20000000f00 */
[----:B------:R-:W-:Y:S01]  /*1b470*/  FADD.FTZ R0, R106, R0 ;  /* 0x000000006a007221 */ /* 0x000fe20000010000 */
[----:B------:R-:W2:Y:S01]  /*1b480*/  LDSM.16.MT88.4 R152, [R216+0xb800] ;  /* 0x00b80000d898783b */ /* 0x000ea20000004200 */
        /* <DEDUP_REMOVED lines=11> */
[----:B------:R-:W1:Y:S01]  /*1b540*/  MUFU.EX2 R17, R221 ;  /* 0x000000dd00117308 */ /* 0x000e620000000800 */
[----:B------:R-:W-:Y:S01]  /*1b550*/  FADD.FTZ R2, R101, R2 ;  /* 0x0000000265027221 */ /* 0x000fe20000010000 */
[----:B------:R-:W-:Y:S01]  /*1b560*/  FADD.FTZ R0, R205, R0 ;  /* 0x00000000cd007221 */ /* 0x000fe20000010000 */
[----:B------:R-:W-:Y:S01]  /*1b570*/  FADD.FTZ R4, R203, R4 ;  /* 0x00000004cb047221 */ /* 0x000fe20000010000 */
[----:B------:R-:W-:-:S04]  /*1b580*/  FADD.FTZ R3, R103, R3 ;  /* 0x0000000367037221 */ /* 0x000fc80000010000 */
[----:B------:R-:W2:Y:S01]  /*1b590*/  MUFU.EX2 R30, R210 ;  /* 0x000000d2001e7308 */ /* 0x000ea20000000800 */
        /* <DEDUP_REMOVED lines=23> */
[----:B-1----:R-:W-:-:S06]  /*1b710*/  FADD.FTZ R3, R17, R3 ;  /* 0x0000000311037221 */ /* 0x002fcc0000010000 */
[----:B------:R-:W1:Y:S01]  /*1b720*/  MUFU.EX2 R7, R217 ;  /* 0x000000d900077308 */ /* 0x000e620000000800 */
[----:B------:R-:W-:Y:S01]  /*1b730*/  FADD.FTZ R2, R54, R2 ;  /* 0x0000000236027221 */ /* 0x000fe20000010000 */
[----:B------:R-:W-:Y:S01]  /*1b740*/  MOV R251, R158 ;  /* 0x0000009e00fb7202 */ /* 0x000fe20000000f00 */
[----:B--2---:R-:W-:Y:S01]  /*1b750*/  FADD.FTZ R0, R30, R0 ;  /* 0x000000001e007221 */ /* 0x004fe20000010000 */
        /* <DEDUP_REMOVED lines=15> */
[----:B-1----:R-:W-:Y:S01]  /*1b850*/  FADD.FTZ R3, R7, R3 ;  /* 0x0000000307037221 */ /* 0x002fe20000010000 */
        /* <DEDUP_REMOVED lines=36> */
[----:B--2---:R-:W-:-:S15]  /*1baa0*/  MOV R69, R200 ;  /* 0x000000c800457202 */ /* 0x004fde0000000f00 */
[----:B------:R-:W-:-:S02]  /*1bab0*/  NOP ;  /* 0x0000000000007918 */ /* 0x000fc40000000000 */
.L_x_1117:
        /* <DEDUP_REMOVED lines=65> */
.L_x_1124:
[----:B------:R-:W3:Y:S01]  /*1bed0*/  LDL.64 R248, [R1+0xc8] ;  /* 0x0000c80001f87983 */ /* 0x000ee20000100a00 */
[----:B------:R-:W4:Y:S01]  /*1bee0*/  @!P3 LDC.64 R200, c[0x0][0x218] ;  /* 0x00008600ffc8bb82 */ /* 0x000f220000000a00 */
[----:B------:R-:W-:Y:S02]  /*1bef0*/  UIADD3 UR36, UR20, -0x2, URZ ;  /* 0xfffffffe14247890 */ /* 0x000fe4000fffe03f */
[----:B------:R-:W5:Y:S02]  /*1bf00*/  LDL.64 R246, [R1+0xc0] ;  /* 0x0000c00001f67983 */ /* 0x000f640000100a00 */
        /* <DEDUP_REMOVED lines=9> */
[----:B---3--:R-:W-:Y:S04]  /*1bfa0*/  LEA R0, P0, R0, R248, 0x7 ;  /* 0x000000f800007211 */ /* 0x008fe800078038ff */
[----:B-----5:R-:W-:Y:S02]  /*1bfb0*/  LEA.HI.X R2, R3, R247, R2, 0x7, P0 ;  /* 0x000000f703027211 */ /* 0x020fe400000f3c02 */
[C---:B----4-:R-:W-:Y:S02]  /*1bfc0*/  @!P3 LEA R200, P0, R0.reuse, R200, 0x1 ;  /* 0x000000c800c8b211 */ /* 0x050fe400078008ff */
[C---:B------:R-:W-:Y:S02]  /*1bfd0*/  @!P3 IADD3 R3, P1, R0.reuse, UR12, RZ ;  /* 0x0000000c0003bc10 */ /* 0x040fe4000ff3e0ff */
[----:B------:R-:W-:Y:S02]  /*1bfe0*/  @!P3 LEA.HI.X R201, R0, R201, R2, 0x1, P0 ;  /* 0x000000c900c9b211 */ /* 0x000fe400000f0c02 */
[----:B-1----:R-:W-:Y:S03]  /*1bff0*/  @!P3 IADD3.X R4, R2, UR11, RZ, P1, !PT ;  /* 0x0000000b0204bc10 */ /* 0x002fe60008ffe4ff */
        /* <DEDUP_REMOVED lines=74> */
.L_x_1122:
        /* <DEDUP_REMOVED lines=270> */
[C---:B------:R-:W-:Y:S01]  /*1d580*/  HMMA.16816.F32.BF16 R120, R208.reuse, R204, R120 ;  /* 0x000000ccd078723c */ /* 0x040fe20000041878 */
[----:B------:R1:W2:Y:S05]  /*1d590*/  MUFU.TANH R205, R4 ;  /* 0x0000000400cd7308 */ /* 0x0002aa0000002400 */
[-C--:B------:R-:W-:Y:S06]  /*1d5a0*/  HMMA.16816.F32.BF16 R124, R208, R206.reuse, R124 ;  /* 0x000000ced07c723c */ /* 0x080fec000004187c */
[----:B------:R-:W-:Y:S01]  /*1d5b0*/  HMMA.16816.F32.BF16 R128, R200, R206, R128 ;  /* 0x000000cec880723c */ /* 0x000fe20000041880 */
[----:B------:R-:W-:Y:S11]  /*1d5c0*/  @!UPT UIADD3 URZ, URZ, URZ, URZ ;  /* 0x0000003f3f3ff290 */ /* 0x000ff6000fffe03f */
[----:B------:R-:W-:Y:S01]  /*1d5d0*/  @!UPT UIADD3 URZ, URZ, URZ, URZ ;  /* 0x0000003f3f3ff290 */ /* 0x000fe2000fffe03f */
[----:B------:R-:W-:Y:S11]  /*1d5e0*/  @P0 BRA `(.L_x_1124) ;  /* 0xffffffe800380947 */ /* 0x000ff6000383ffff */
.L_x_1123:
[----:B------:R-:W-:Y:S01]  /*1d5f0*/  LOP3.LUT R231, R231, 0xffffffbf, RZ, 0xc0, !PT ;  /* 0xffffffbfe7e77812 */ /* 0x000fe200078ec0ff */
[----:B------:R4:W-:Y:S01]  /*1d600*/  STL [R1+0x14c], R186 ;  /* 0x00014cba01007387 */ /* 0x0009e20000100800 */
[----:B---3--:R3:W-:Y:S01]  /*1d610*/  MUFU.TANH R201, R6 ;  /* 0x0000000600c97308 */ /* 0x0087e20000002400 */
[----:B------:R-:W-:Y:S01]  /*1d620*/  IMAD.U32 R0, RZ, RZ, UR9 ;  /* 0x00000009ff007e24 */ /* 0x000fe2000f8e00ff */
[----:B------:R-:W-:Y:S01]  /*1d630*/  @P3 LOP3.LUT R231, R231, 0x40, RZ, 0xfc, !PT ;  /* 0x00000040e7e73812 */ /* 0x000fe200078efcff */
[----:B------:R4:W-:Y:S01]  /*1d640*/  STL [R1+0x148], R187 ;  /* 0x000148bb01007387 */ /* 0x0009e20000100800 */
[----:B------:R-:W-:Y:S01]  /*1d650*/  FMUL.FTZ R5, R5, UR8 ;  /* 0x0000000805057c20 */ /* 0x000fe20008410000 */
[----:B------:R-:W-:Y:S01]  /*1d660*/  FMUL.FTZ R200, R7, UR8 ;  /* 0x0000000807c87c20 */ /* 0x000fe20008410000 */
[----:B------:R-:W-:Y:S01]  /*1d670*/  LOP3.LUT R231, R231, 0xfffffffd, RZ, 0xc0, !PT ;  /* 0xfffffffde7e77812 */ /* 0x000fe200078ec0ff */
[----:B------:R-:W-:Y:S03]  /*1d680*/  STL [R1+0x144], R214 ;  /* 0x000144d601007387 */ /* 0x000fe60000100800 */
[----:B------:R2:W4:Y:S01]  /*1d690*/  MUFU.TANH R204, R5 ;  /* 0x0000000500cc7308 */ /* 0x0005220000002400 */
[----:B------:R-:W-:Y:S01]  /*1d6a0*/  FMUL.FTZ R8, R8, UR8 ;  /* 0x0000000808087c20 */ /* 0x000fe20008410000 */
[----:B------:R-:W-:Y:S01]  /*1d6b0*/  FMUL.FTZ R9, R9, UR8 ;  /* 0x0000000809097c20 */ /* 0x000fe20008410000 */
[----:B------:R-:W-:Y:S01]  /*1d6c0*/  STL [R1+0x140], R182 ;  /* 0x000140b601007387 */ /* 0x000fe20000100800 */
[----:B------:R-:W-:Y:S01]  /*1d6d0*/  FMUL.FTZ R11, R11, UR8 ;  /* 0x000000080b0b7c20 */ /* 0x000fe20008410000 */
[----:B------:R-:W-:Y:S01]  /*1d6e0*/  FMUL.FTZ R10, R10, UR8 ;  /* 0x000000080a0a7c20 */ /* 0x000fe20008410000 */
[----:B------:R-:W-:Y:S01]  /*1d6f0*/  FMUL.FTZ R12, R12, UR8 ;  /* 0x000000080c0c7c20 */ /* 0x000fe20008410000 */
[----:B------:R4:W-:Y:S03]  /*1d700*/  STL [R1+0x13c], R183 ;  /* 0x00013cb701007387 */ /* 0x0009e60000100800 */
[----:B------:R-:W4:Y:S01]  /*1d710*/  MUFU.TANH R202, R200 ;  /* 0x000000c800ca7308 */ /* 0x000f220000002400 */
[----:B------:R-:W-:Y:S01]  /*1d720*/  FMUL.FTZ R13, R13, UR8 ;  /* 0x000000080d0d7c20 */ /* 0x000fe20008410000 */
[----:B------:R-:W-:Y:S01]  /*1d730*/  FMUL.FTZ R15, R15, UR8 ;  /* 0x000000080f0f7c20 */ /* 0x000fe20008410000 */
[----:B------:R-:W-:Y:S01]  /*1d740*/  STL [R1+0x138], R178 ;  /* 0x000138b201007387 */ /* 0x000fe20000100800 */
[----:B------:R-:W-:Y:S01]  /*1d750*/  FMUL.FTZ R14, R14, UR8 ;  /* 0x000000080e0e7c20 */ /* 0x000fe20008410000 */
[----:B------:R-:W-:Y:S01]  /*1d760*/  FMUL.FTZ R18, R18, UR8 ;  /* 0x0000000812127c20 */ /* 0x000fe20008410000 */
[----:B------:R-:W-:Y:S01]  /*1d770*/  FMUL.FTZ R19, R19, UR8 ;  /* 0x0000000813137c20 */ /* 0x000fe20008410000 */
[----:B------:R-:W1:Y:S03]  /*1d780*/  S2R R2, SR_TID.X ;  /* 0x0000000000027919 */ /* 0x000e660000002100 */
[----:B------:R-:W-:Y:S01]  /*1d790*/  MUFU.TANH R200, R8 ;  /* 0x0000000800c87308 */ /* 0x000fe20000002400 */
[----:B------:R-:W-:Y:S01]  /*1d7a0*/  FMUL.FTZ R17, R17, UR8 ;  /* 0x0000000811117c20 */ /* 0x000fe20008410000 */
[----:B------:R-:W-:Y:S01]  /*1d7b0*/  FMUL.FTZ R16, R16, UR8 ;  /* 0x0000000810107c20 */ /* 0x000fe20008410000 */
[----:B------:R-:W-:Y:S01]  /*1d7c0*/  STL [R1+0x134], R179 ;  /* 0x000134b301007387 */ /* 0x000fe20000100800 */
[----:B------:R-:W-:Y:S01]  /*1d7d0*/  FMUL.FTZ R22, R22, UR8 ;  /* 0x0000000816167c20 */ /* 0x000fe20008410000 */
[----:B------:R-:W-:Y:S01]  /*1d7e0*/  FMUL.FTZ R20, R20, UR8 ;  /* 0x0000000814147c20 */ /* 0x000fe20008410000 */
[----:B------:R-:W-:Y:S01]  /*1d7f0*/  FMUL.FTZ R21, R21, UR8 ;  /* 0x0000000815157c20 */ /* 0x000fe20008410000 */
[----:B------:R-:W-:Y:S03]  /*1d800*/  STL [R1+0x130], R215 ;  /* 0x000130d701007387 */ /* 0x000fe60000100800 */
        /* <DEDUP_REMOVED lines=8> */
[----:B------:R4:W-:Y:S01]  /*1d890*/  MUFU.TANH R9, R11 ;  /* 0x0000000b00097308 */ /* 0x0009e20000002400 */
[----:B------:R-:W-:Y:S01]  /*1d8a0*/  FMUL.FTZ R28, R28, UR8 ;  /* 0x000000081c1c7c20 */ /* 0x000fe20008410000 */
[----:B------:R-:W-:Y:S01]  /*1d8b0*/  FMUL.FTZ R29, R29, UR8 ;  /* 0x000000081d1d7c20 */ /* 0x000fe20008410000 */
[----:B------:R-:W-:Y:S01]  /*1d8c0*/  STL [R1+0x124], R170 ;  /* 0x000124aa01007387 */ /* 0x000fe20000100800 */
[----:B------:R-:W-:Y:S01]  /*1d8d0*/  FMUL.FTZ R30, R30, UR8 ;  /* 0x000000081e1e7c20 */ /* 0x000fe20008410000 */
[----:B------:R-:W-:Y:S01]  /*1d8e0*/  FMUL.FTZ R31, R31, UR8 ;  /* 0x000000081f1f7c20 */ /* 0x000fe20008410000 */
[----:B------:R-:W-:Y:S01]  /*1d8f0*/  FMUL.FTZ R34, R34, UR8 ;  /* 0x0000000822227c20 */ /* 0x000fe20008410000 */
[----:B------:R-:W-:Y:S03]  /*1d900*/  STL [R1+0x120], R171 ;  /* 0x000120ab01007387 */ /* 0x000fe60000100800 */
[----:B------:R-:W4:Y:S01]  /*1d910*/  MUFU.TANH R10, R10 ;  /* 0x0000000a000a7308 */ /* 0x000f220000002400 */
        /* <DEDUP_REMOVED lines=32> */
[----:B-1----:R-:W-:Y:S02]  /*1db20*/  IMAD.SHL.U32 R2, R2, 0x2, RZ ;  /* 0x0000000202027824 */ /* 0x002fe400078e00ff */
[----:B------:R-:W-:Y:S01]  /*1db30*/  FMUL.FTZ R59, R59, UR8 ;  /* 0x000000083b3b7c20 */ /* 0x000fe20008410000 */
[----:B------:R-:W-:Y:S01]  /*1db40*/  STL [R1+0xf4], R223 ;  /* 0x0000f4df01007387 */ /* 0x000fe20000100800 */
[----:B------:R-:W-:Y:S01]  /*1db50*/  FMUL.FTZ R62, R62, UR8 ;  /* 0x000000083e3e7c20 */ /* 0x000fe20008410000 */
[----:B------:R-:W-:Y:S01]  /*1db60*/  FMUL.FTZ R83, R83, UR8 ;  /* 0x0000000853537c20 */ /* 0x000fe20008410000 */
[----:B------:R-:W-:Y:S01]  /*1db70*/  LOP3.LUT R2, R2, 0x6, RZ, 0xc0, !PT ;  /* 0x0000000602027812 */ /* 0x000fe200078ec0ff */
[----:B------:R-:W-:Y:S01]  /*1db80*/  STL [R1+0xf0], R222 ;  /* 0x0000f0de01007387 */ /* 0x000fe20000100800 */
[----:B------:R-:W-:Y:S01]  /*1db90*/  FMUL.FTZ R55, R55, UR8 ;  /* 0x0000000837377c20 */ /* 0x000fe20008410000 */
[----:B------:R-:W-:Y:S01]  /*1dba0*/  FMUL.FTZ R56, R56, UR8 ;  /* 0x0000000838387c20 */ /* 0x000fe20008410000 */
[----:B------:R-:W-:Y:S01]  /*1dbb0*/  FMUL.FTZ R57, R57, UR8 ;  /* 0x0000000839397c20 */ /* 0x000fe20008410000 */
[----:B------:R-:W-:Y:S01]  /*1dbc0*/  IMAD R0, R0, 0x80, R2 ;  /* 0x0000008000007824 */ /* 0x000fe200078e0202 */
[----:B------:R-:W-:Y:S01]  /*1dbd0*/  STL [R1+0xec], R221 ;  /* 0x0000ecdd01007387 */ /* 0x000fe20000100800 */
[----:B------:R-:W-:Y:S01]  /*1dbe0*/  FMUL.FTZ R89, R89, UR8 ;  /* 0x0000000859597c20 */ /* 0x000fe20008410000 */
[----:B------:R-:W-:Y:S01]  /*1dbf0*/  FMUL.FTZ R88, R88, UR8 ;  /* 0x0000000858587c20 */ /* 0x000fe20008410000 */
[--C-:B---3--:R-:W-:Y:S01]  /*1dc00*/  IMAD.IADD R6, R236, 0x1, -R0.reuse ;  /* 0x00000001ec067824 */ /* 0x108fe200078e0a00 */
[----:B------:R-:W-:Y:S01]  /*1dc10*/  IADD3 R2, R0, 0x1, RZ ;  /* 0x0000000100027810 */ /* 0x000fe20007ffe0ff */
[----:B------:R-:W-:Y:S01]  /*1dc20*/  IMAD.IADD R3, R237, 0x1, -R0 ;  /* 0x00000001ed037824 */ /* 0x000fe200078e0a00 */
[----:B------:R-:W-:Y:S01]  /*1dc30*/  STL [R1+0xe8], R220 ;  /* 0x0000e8dc01007387 */ /* 0x000fe20000100800 */
[----:B------:R-:W-:Y:S01]  /*1dc40*/  FMUL.FTZ R93, R93, UR8 ;  /* 0x000000085d5d7c20 */ /* 0x000fe20008410000 */
[----:B------:R-:W-:Y:S01]  /*1dc50*/  IABS R6, R6 ;  /* 0x0000000600067213 */ /* 0x000fe20000000000 */
[----:B------:R-:W-:Y:S01]  /*1dc60*/  IMAD.IADD R4, R236, 0x1, -R2 ;  /* 0x00000001ec047824 */ /* 0x000fe200078e0a02 */
[----:B--2---:R-:W-:Y:S01]  /*1dc70*/  IABS R5, R3 ;  /* 0x0000000300057213 */ /* 0x004fe20000000000 */
[----:B------:R-:W-:Y:S01]  /*1dc80*/  STL [R1+0xe4], R219 ;  /* 0x0000e4db01007387 */ /* 0x000fe20000100800 */
[----:B------:R-:W-:Y:S01]  /*1dc90*/  I2FP.F32.S32 R6, R6 ;  /* 0x0000000600067245 */ /* 0x000fe20000201400 */
[----:B------:R-:W-:Y:S01]  /*1dca0*/  FMUL.FTZ R95, R95, UR8 ;  /* 0x000000085f5f7c20 */ /* 0x000fe20008410000 */
[----:B------:R-:W-:Y:S01]  /*1dcb0*/  IABS R4, R4 ;  /* 0x0000000400047213 */ /* 0x000fe20000000000 */
[----:B------:R1:W-:Y:S01]  /*1dcc0*/  STL [R1+0xe0], R218 ;  /* 0x0000e0da01007387 */ /* 0x0003e20000100800 */
[----:B------:R-:W-:Y:S01]  /*1dcd0*/  IADD3 R7, R237, -R2, RZ ;  /* 0x80000002ed077210 */ /* 0x000fe20007ffe0ff */
[----:B------:R-:W-:Y:S01]  /*1dce0*/  FFMA.FTZ R203, R6, -UR19, R205 ;  /* 0x8000001306cb7c23 */ /* 0x000fe200080100cd */
[----:B------:R-:W-:Y:S01]  /*1dcf0*/  I2FP.F32.S32 R4, R4 ;  /* 0x0000000400047245 */ /* 0x000fe20000201400 */
[----:B------:R-:W-:Y:S01]  /*1dd00*/  STL [R1+0xdc], R217 ;  /* 0x0000dcd901007387 */ /* 0x000fe20000100800 */
[----:B------:R-:W-:Y:S01]  /*1dd10*/  I2FP.F32.S32 R5, R5 ;  /* 0x0000000500057245 */ /* 0x000fe20000201400 */
[----:B------:R2:W3:Y:S01]  /*1dd20*/  MUFU.TANH R205, R12 ;  /* 0x0000000c00cd7308 */ /* 0x0004e20000002400 */
[----:B------:R-:W-:Y:S01]  /*1dd30*/  ISETP.GE.AND P0, PT, R2, R232, PT ;  /* 0x000000e80200720c */ /* 0x000fe20003f06270 */
[----:B----4-:R-:W-:Y:S01]  /*1dd40*/  FFMA.FTZ R204, R4, -UR19, R204 ;  /* 0x8000001304cc7c23 */ /* 0x010fe200080100cc */
[----:B------:R-:W-:Y:S01]  /*1dd50*/  IABS R3, R7 ;  /* 0x0000000700037213 */ /* 0x000fe20000000000 */
[--C-:B------:R-:W-:Y:S01]  /*1dd60*/  IMAD.IADD R4, R238, 0x1, -R0.reuse ;  /* 0x00000001ee047824 */ /* 0x100fe200078e0a00 */
[C---:B------:R-:W-:Y:S01]  /*1dd70*/  ISETP.GE.AND P4, PT, R2.reuse, R235, PT ;  /* 0x000000eb0200720c */ /* 0x040fe20003f86270 */
[----:B------:R4:W-:Y:S01]  /*1dd80*/  STL [R1+0xd8], R212 ;  /* 0x0000d8d401007387 */ /* 0x0009e20000100800 */
[C---:B------:R-:W-:Y:S01]  /*1dd90*/  ISETP.GE.AND P2, PT, R2.reuse, R233, PT ;  /* 0x000000e90200720c */ /* 0x040fe20003f46270 */
[----:B------:R-:W-:Y:S01]  /*1dda0*/  FFMA.FTZ R201, R5, -UR19, R201 ;  /* 0x8000001305c97c23 */ /* 0x000fe200080100c9 */
[----:B------:R-:W-:Y:S01]  /*1ddb0*/  ISETP.GE.AND P1, PT, R2, R234, PT ;  /* 0x000000ea0200720c */ /* 0x000fe20003f26270 */
[C---:B------:R-:W-:Y:S01]  /*1ddc0*/  IMAD.IADD R7, R239.reuse, 0x1, -R0 ;  /* 0x00000001ef077824 */ /* 0x040fe200078e0a00 */
[----:B------:R-:W-:Y:S01]  /*1ddd0*/  IABS R5, R4 ;  /* 0x0000000400057213 */ /* 0x000fe20000000000 */
[----:B------:R-:W-:Y:S01]  /*1dde0*/  FMUL.FTZ R94, R94, UR8 ;  /* 0x000000085e5e7c20 */ /* 0x000fe20008410000 */
[----:B------:R-:W-:Y:S01]  /*1ddf0*/  IADD3 R4, R238, -R2, RZ ;  /* 0x80000002ee047210 */ /* 0x000fe20007ffe0ff */
[----:B------:R-:W-:Y:S01]  /*1de00*/  FMUL.FTZ R98, R98, UR8 ;  /* 0x0000000862627c20 */ /* 0x000fe20008410000 */
[C---:B------:R-:W-:Y:S01]  /*1de10*/  ISETP.GE.OR P0, PT, R2.reuse, R240, !P0 ;  /* 0x000000f00200720c */ /* 0x040fe20004706670 */
[----:B------:R-:W-:Y:S01]  /*1de20*/  IMAD.IADD R6, R239, 0x1, -R2 ;  /* 0x00000001ef067824 */ /* 0x000fe200078e0a02 */
[C---:B------:R-:W-:Y:S01]  /*1de30*/  ISETP.GE.OR P5, PT, R2.reuse, R243, !P4 ;  /* 0x000000f30200720c */ /* 0x040fe200067a6670 */
[----:B------:R-:W-:Y:S01]  /*1de40*/  FMUL.FTZ R61, R61, UR8 ;  /* 0x000000083d3d7c20 */ /* 0x000fe20008410000 */
[C---:B------:R-:W-:Y:S01]  /*1de50*/  ISETP.GE.OR P2, PT, R2.reuse, R242, !P2 ;  /* 0x000000f20200720c */ /* 0x040fe20005746670 */
[----:B------:R-:W-:Y:S01]  /*1de60*/  FMUL.FTZ R63, R63, UR8 ;  /* 0x000000083f3f7c20 */ /* 0x000fe20008410000 */
[----:B------:R-:W-:Y:S01]  /*1de70*/  ISETP.GE.OR P6, PT, R2, R241, !P1 ;  /* 0x000000f10200720c */ /* 0x000fe20004fc6670 */
[----:B------:R-:W-:Y:S01]  /*1de80*/  FMUL.FTZ R66, R66, UR8 ;  /* 0x0000000842427c20 */ /* 0x000fe20008410000 */
[----:B------:R-:W-:Y:S01]  /*1de90*/  IABS R2, R7 ;  /* 0x0000000700027213 */ /* 0x000fe20000000000 */
[----:B------:R-:W-:Y:S01]  /*1dea0*/  FMUL.FTZ R64, R64, UR8 ;  /* 0x0000000840407c20 */ /* 0x000fe20008410000 */
[----:B------:R-:W-:Y:S01]  /*1deb0*/  IABS R11, R4 ;  /* 0x00000004000b7213 */ /* 0x000fe20000000000 */
[----:B------:R-:W-:Y:S01]  /*1dec0*/  IMAD.MOV.U32 R4, RZ, RZ, R5 ;  /* 0x000000ffff047224 */ /* 0x000fe200078e0005 */
[----:B------:R-:W-:Y:S01]  /*1ded0*/  I2FP.F32.S32 R3, R3 ;  /* 0x0000000300037245 */ /* 0x000fe20000201400 */
[----:B------:R-:W-:Y:S01]  /*1dee0*/  FMUL.FTZ R70, R70, UR8 ;  /* 0x0000000846467c20 */ /* 0x000fe20008410000 */
[----:B------:R-:W-:Y:S01]  /*1def0*/  I2FP.F32.S32 R2, R2 ;  /* 0x0000000200027245 */ /* 0x000fe20000201400 */
[----:B------:R-:W-:Y:S01]  /*1df00*/  FMUL.FTZ R68, R68, UR8 ;  /* 0x0000000844447c20 */ /* 0x000fe20008410000 */
[----:B------:R-:W-:Y:S01]  /*1df10*/  I2FP.F32.S32 R4, R4 ;  /* 0x0000000400047245 */ /* 0x000fe20000201400 */
[----:B------:R-:W-:Y:S01]  /*1df20*/  FFMA.FTZ R202, R3, -UR19, R202 ;  /* 0x8000001303ca7c23 */ /* 0x000fe200080100ca */
[----:B------:R-:W-:Y:S01]  /*1df30*/  IABS R5, R6 ;  /* 0x0000000600057213 */ /* 0x000fe20000000000 */
[----:B------:R-:W-:Y:S01]  /*1df40*/  VIADD R3, R0, 0x8 ;  /* 0x0000000800037836 */ /* 0x000fe20000000000 */
[----:B------:R-:W-:Y:S01]  /*1df50*/  @P0 LOP3.LUT R231, R231, 0x2, RZ, 0xfc, !PT ;  /* 0x00000002e7e70812 */ /* 0x000fe200078efcff */
[----:B------:R-:W-:Y:S01]  /*1df60*/  FFMA.FTZ R10, R2, -UR19, R10 ;  /* 0x80000013020a7c23 */ /* 0x000fe2000801000a */
[----:B------:R-:W-:Y:S01]  /*1df70*/  IADD3 R2, R0, 0x9, RZ ;  /* 0x0000000900027810 */ /* 0x000fe20007ffe0ff */
[----:B--2---:R-:W-:Y:S01]  /*1df80*/  FFMA.FTZ R12, R4, -UR19, R200 ;  /* 0x80000013040c7c23 */ /* 0x004fe200080100c8 */
[----:B------:R-:W-:Y:S01]  /*1df90*/  ISETP.GE.AND P1, PT, R0, R235, PT ;  /* 0x000000eb0000720c */ /* 0x000fe20003f26270 */
[----:B------:R-:W-:Y:S01]  /*1dfa0*/  IMAD.IADD R4, R238, 0x1, -R3 ;  /* 0x00000001ee047824 */ /* 0x000fe200078e0a03 */
[----:B------:R-:W-:Y:S01]  /*1dfb0*/  ISETP.GE.AND P0, PT, R0, R233, PT ;  /* 0x000000e90000720c */ /* 0x000fe20003f06270 */
[--C-:B------:R-:W-:Y:S01]  /*1dfc0*/  IMAD.IADD R6, R238, 0x1, -R2.reuse ;  /* 0x00000001ee067824 */ /* 0x100fe200078e0a02 */
[----:B------:R-:W-:Y:S01]  /*1dfd0*/  I2FP.F32.S32 R5, R5 ;  /* 0x0000000500057245 */ /* 0x000fe20000201400 */
[----:B------:R-:W2:Y:S01]  /*1dfe0*/  MUFU.TANH R200, R14 ;  /* 0x0000000e00c87308 */ /* 0x000ea20000002400 */
[C---:B------:R-:W-:Y:S01]  /*1dff0*/  ISETP.GE.OR P1, PT, R0.reuse, R243, !P1 ;  /* 0x000000f30000720c */ /* 0x040fe20004f26670 */
[----:B------:R-:W-:Y:S01]  /*1e000*/  FMUL.FTZ R69, R69, UR8 ;  /* 0x0000000845457c20 */ /* 0x000fe20008410000 */
[----:B------:R-:W-:Y:S01]  /*1e010*/  ISETP.GE.OR P0, PT, R0, R242, !P0 ;  /* 0x000000f20000720c */ /* 0x000fe20004706670 */
[----:B------:R-:W-:Y:S01]  /*1e020*/  FFMA.FTZ R9, R5, -UR19, R9 ;  /* 0x8000001305097c23 */ /* 0x000fe20008010009 */
[----:B------:R-:W-:Y:S01]  /*1e030*/  I2FP.F32.S32 R11, R11 ;  /* 0x0000000b000b7245 */ /* 0x000fe20000201400 */
[----:B------:R-:W-:Y:S01]  /*1e040*/  FMUL.FTZ R71, R71, UR8 ;  /* 0x0000000847477c20 */ /* 0x000fe20008410000 */
[----:B------:R-:W-:Y:S01]  /*1e050*/  IABS R4, R4 ;  /* 0x0000000400047213 */ /* 0x000fe20000000000 */
[----:B------:R-:W-:Y:S01]  /*1e060*/  FMUL.FTZ R74, R74, UR8 ;  /* 0x000000084a4a7c20 */ /* 0x000fe20008410000 */
[----:B------:R-:W-:Y:S01]  /*1e070*/  FSEL R186, R203, -INF , !P1 ;  /* 0xff800000cbba7808 */ /* 0x000fe20004800000 */
[----:B------:R-:W-:Y:S01]  /*1e080*/  IMAD.IADD R7, R239, 0x1, -R2 ;  /* 0x00000001ef077824 */ /* 0x000fe200078e0a02 */
[C---:B------:R-:W-:Y:S01]  /*1e090*/  ISETP.GE.AND P1, PT, R0.reuse, R234, PT ;  /* 0x000000ea0000720c */ /* 0x040fe20003f26270 */
[----:B------:R-:W-:Y:S01]  /*1e0a0*/  FFMA.FTZ R11, R11, -UR19, R8 ;  /* 0x800000130b0b7c23 */ /* 0x000fe20008010008 */
[----:B------:R-:W-:Y:S01]  /*1e0b0*/  FSEL R187, R201, -INF , !P0 ;  /* 0xff800000c9bb7808 */ /* 0x000fe20004000000 */
[----:B------:R-:W-:Y:S01]  /*1e0c0*/  IMAD.IADD R5, R239, 0x1, -R3 ;  /* 0x00000001ef057824 */ /* 0x000fe200078e0a03 */
[----:B------:R-:W-:Y:S01]  /*1e0d0*/  IABS R6, R6 ;  /* 0x0000000600067213 */ /* 0x000fe20000000000 */
[----:B------:R-:W-:Y:S01]  /*1e0e0*/  FMUL.FTZ R75, R75, UR8 ;  /* 0x000000084b4b7c20 */ /* 0x000fe20008410000 */
[----:B------:R-:W-:Y:S01]  /*1e0f0*/  ISETP.GE.AND P0, PT, R0, R232, PT ;  /* 0x000000e80000720c */ /* 0x000fe20003f06270 */
[----:B------:R-:W-:Y:S01]  /*1e100*/  FMUL.FTZ R76, R76, UR8 ;  /* 0x000000084c4c7c20 */ /* 0x000fe20008410000 */
[----:B------:R-:W-:Y:S01]  /*1e110*/  I2FP.F32.S32 R8, R4 ;  /* 0x0000000400087245 */ /* 0x000fe20000201400 */
[----:B------:R-:W-:Y:S01]  /*1e120*/  FMUL.FTZ R82, R82, UR8 ;  /* 0x0000000852527c20 */ /* 0x000fe20008410000 */
[----:B------:R-:W-:Y:S01]  /*1e130*/  IABS R4, R7 ;  /* 0x0000000700047213 */ /* 0x000fe20000000000 */
[----:B------:R-:W-:Y:S01]  /*1e140*/  FMUL.FTZ R81, R81, UR8 ;  /* 0x0000000851517c20 */ /* 0x000fe20008410000 */
[----:B------:R-:W-:Y:S01]  /*1e150*/  ISETP.GE.OR P4, PT, R0, R241, !P1 ;  /* 0x000000f10000720c */ /* 0x000fe20004f86670 */
[----:B---3--:R-:W-:Y:S01]  /*1e160*/  FFMA.FTZ R8, R8, -UR19, R205 ;  /* 0x8000001308087c23 */ /* 0x008fe200080100cd */
[----:B------:R-:W-:Y:S01]  /*1e170*/  IABS R5, R5 ;  /* 0x0000000500057213 */ /* 0x000fe20000000000 */
[----:B------:R-:W-:Y:S01]  /*1e180*/  FMUL.FTZ R84, R84, UR8 ;  /* 0x0000000854547c20 */ /* 0x000fe20008410000 */
[----:B------:R-:W-:Y:S01]  /*1e190*/  I2FP.F32.S32 R7, R6 ;  /* 0x0000000600077245 */ /* 0x000fe20000201400 */
[----:B------:R-:W-:Y:S01]  /*1e1a0*/  FMUL.FTZ R86, R86, UR8 ;  /* 0x0000000856567c20 */ /* 0x000fe20008410000 */
[----:B------:R-:W-:Y:S01]  /*1e1b0*/  ISETP.GE.OR P1, PT, R0, R240, !P0 ;  /* 0x000000f00000720c */ /* 0x000fe20004726670 */
[----:B------:R-:W-:Y:S01]  /*1e1c0*/  FMUL.FTZ R85, R85, UR8 ;  /* 0x0000000855557c20 */ /* 0x000fe20008410000 */
[-C--:B------:R-:W-:Y:S01]  /*1e1d0*/  ISETP.GE.AND P0, PT, R3, R234.reuse, PT ;  /* 0x000000ea0300720c */ /* 0x080fe20003f06270 */
[----:B------:R-:W-:Y:S01]  /*1e1e0*/  FMUL.FTZ R87, R87, UR8 ;  /* 0x0000000857577c20 */ /* 0x000fe20008410000 */
[----:B------:R-:W-:Y:S01]  /*1e1f0*/  FSEL R183, R202, -INF , !P2 ;  /* 0xff800000cab77808 */ /* 0x000fe20005000000 */
[----:B------:R-:W-:Y:S01]  /*1e200*/  FMUL.FTZ R91, R91, UR8 ;  /* 0x000000085b5b7c20 */ /* 0x000fe20008410000 */
[----:B------:R-:W-:Y:S01]  /*1e210*/  ISETP.GE.AND P2, PT, R2, R234, PT ;  /* 0x000000ea0200720c */ /* 0x000fe20003f46270 */
[----:B------:R-:W-:Y:S01]  /*1e220*/  FMUL.FTZ R90, R90, UR8 ;  /* 0x000000085a5a7c20 */ /* 0x000fe20008410000 */
[----:B------:R-:W-:Y:S01]  /*1e230*/  I2FP.F32.S32 R6, R5 ;  /* 0x0000000500067245 */ /* 0x000fe20000201400 */
[----:B------:R-:W-:Y:S01]  /*1e240*/  FFMA.FTZ R5, R7, -UR19, R13 ;  /* 0x8000001307057c23 */ /* 0x000fe2000801000d */
[----:B-1----:R-:W-:Y:S01]  /*1e250*/  FSEL R218, R10, -INF , !P1 ;  /* 0xff8000000ada7808 */ /* 0x002fe20004800000 */
[----:B------:R-:W-:Y:S01]  /*1e260*/  FMUL.FTZ R92, R92, UR8 ;  /* 0x000000085c5c7c20 */ /* 0x000fe20008410000 */
[----:B------:R-:W-:Y:S01]  /*1e270*/  FSEL R182, R204, -INF , !P5 ;  /* 0xff800000ccb67808 */ /* 0x000fe20006800000 */
[----:B--2---:R-:W-:Y:S01]  /*1e280*/  FFMA.FTZ R200, R6, -UR19, R200 ;  /* 0x8000001306c87c23 */ /* 0x004fe200080100c8 */
[-C--:B------:R-:W-:Y:S01]  /*1e290*/  ISETP.GE.OR P1, PT, R3, R241.reuse, !P0 ;  /* 0x000000f10300720c */ /* 0x080fe20004726670 */
[----:B------:R-:W-:Y:S01]  /*1e2a0*/  FMUL.FTZ R99, R99, UR8 ;  /* 0x0000000863637c20 */ /* 0x000fe20008410000 */
[----:B------:R-:W-:Y:S01]  /*1e2b0*/  FSEL R214, R12, -INF , !P4 ;  /* 0xff8000000cd67808 */ /* 0x000fe20006000000 */
[----:B------:R-:W-:Y:S01]  /*1e2c0*/  FMUL.FTZ R96, R96, UR8 ;  /* 0x0000000860607c20 */ /* 0x000fe20008410000 */
[----:B------:R-:W-:Y:S01]  /*1e2d0*/  ISETP.GE.AND P5, PT, R3, R232, PT ;  /* 0x000000e80300720c */ /* 0x000fe20003fa6270 */
[----:B------:R-:W1:Y:S01]  /*1e2e0*/  MUFU.TANH R12, R18 ;  /* 0x00000012000c7308 */ /* 0x000e620000002400 */
[----:B------:R-:W-:Y:S01]  /*1e2f0*/  FSEL R228, R11, -INF , !P6 ;  /* 0xff8000000be47808 */ /* 0x000fe20007000000 */
[----:B------:R-:W-:Y:S01]  /*1e300*/  FMUL.FTZ R100, R100, UR8 ;  /* 0x0000000864647c20 */ /* 0x000fe20008410000 */
[----:B------:R-:W-:Y:S01]  /*1e310*/  ISETP.GE.OR P0, PT, R2, R241, !P2 ;  /* 0x000000f10200720c */ /* 0x000fe20005706670 */
[----:B------:R-:W-:Y:S01]  /*1e320*/  FMUL.FTZ R102, R102, UR8 ;  /* 0x0000000866667c20 */ /* 0x000fe20008410000 */
[----:B------:R-:W-:Y:S01]  /*1e330*/  LOP3.LUT P4, RZ, R231, 0x2, RZ, 0xc0, !PT ;  /* 0x00000002e7ff7812 */ /* 0x000fe2000788c0ff */
[----:B------:R-:W-:Y:S01]  /*1e340*/  FMUL.FTZ R101, R101, UR8 ;  /* 0x0000000865657c20 */ /* 0x000fe20008410000 */
[C---:B------:R-:W-:Y:S03]  /*1e350*/  ISETP.GE.AND P3, PT, R3.reuse, R235, PT ;  /* 0x000000eb0300720c */ /* 0x040fe60003f66270 */
[----:B------:R-:W-:Y:S01]  /*1e360*/  MUFU.TANH R11, R19 ;  /* 0x00000013000b7308 */ /* 0x000fe20000002400 */
[----:B------:R-:W-:Y:S01]  /*1e370*/  ISETP.GE.AND P6, PT, R3, R233, PT ;  /* 0x000000e90300720c */ /* 0x000fe20003fc6270 */
[----:B------:R-:W-:Y:S01]  /*1e380*/  FMUL.FTZ R103, R103, UR8 ;  /* 0x0000000867677c20 */ /* 0x000fe20008410000 */
[----:B------:R-:W-:Y:S01]  /*1e390*/  FSEL R215, R8, -INF , !P1 ;  /* 0xff80000008d77808 */ /* 0x000fe20004800000 */
[----:B------:R-:W-:Y:S01]  /*1e3a0*/  FMUL.FTZ R104, R104, UR8 ;  /* 0x0000000868687c20 */ /* 0x000fe20008410000 */
[----:B------:R-:W-:Y:S01]  /*1e3b0*/  I2FP.F32.S32 R4, R4 ;  /* 0x0000000400047245 */ /* 0x000fe20000201400 */
[----:B------:R-:W-:Y:S01]  /*1e3c0*/  FMUL.FTZ R105, R105, UR8 ;  /* 0x0000000869697c20 */ /* 0x000fe20008410000 */
[----:B------:R-:W-:Y:S03]  /*1e3d0*/  FSEL R220, R5, -INF , !P0 ;  /* 0xff80000005dc7808 */ /* 0x000fe60004000000 */
[----:B------:R-:W-:Y:S01]  /*1e3e0*/  MUFU.TANH R19, R30 ;  /* 0x0000001e00137308 */ /* 0x000fe20000002400 */
[----:B------:R-:W-:Y:S01]  /*1e3f0*/  ISETP.GE.OR P1, PT, R3, R240, !P5 ;  /* 0x000000f00300720c */ /* 0x000fe20006f26670 */
[----:B------:R-:W-:Y:S01]  /*1e400*/  FFMA.FTZ R15, R4, -UR19, R15 ;  /* 0x80000013040f7c23 */ /* 0x000fe2000801000f */
[----:B------:R-:W-:Y:S01]  /*1e410*/  FSEL R174, R9, -INF , !P4 ;  /* 0xff80000009ae7808 */ /* 0x000fe20006000000 */
[C-C-:B------:R-:W-:Y:S01]  /*1e420*/  IMAD.IADD R4, R236.reuse, 0x1, -R2.reuse ;  /* 0x00000001ec047824 */ /* 0x140fe200078e0a02 */
[----:B------:R-:W-:Y:S01]  /*1e430*/  IADD3 R5, R236, -R3, RZ ;  /* 0x80000003ec057210 */ /* 0x000fe20007ffe0ff */
[----:B------:R-:W-:Y:S01]  /*1e440*/  FMUL.FTZ R106, R106, UR8 ;  /* 0x000000086a6a7c20 */ /* 0x000fe20008410000 */
[----:B------:R-:W-:Y:S01]  /*1e450*/  ISETP.GE.OR P3, PT, R3, R243, !P3 ;  /* 0x000000f30300720c */ /* 0x000fe20005f66670 */
[----:B------:R-:W-:Y:S01]  /*1e460*/  FMUL.FTZ R107, R107, UR8 ;  /* 0x000000086b6b7c20 */ /* 0x000fe20008410000 */
[----:B------:R-:W-:Y:S01]  /*1e470*/  ISETP.GE.OR P5, PT, R3, R242, !P6 ;  /* 0x000000f20300720c */ /* 0x000fe200077a6670 */
[----:B------:R-:W-:Y:S01]  /*1e480*/  FMUL.FTZ R108, R108, UR8 ;  /* 0x000000086c6c7c20 */ /* 0x000fe20008410000 */
[----:B------:R-:W-:Y:S01]  /*1e490*/  ISETP.GE.AND P2, PT, R2, R232, PT ;  /* 0x000000e80200720c */ /* 0x000fe20003f46270 */
[----:B------:R-:W-:Y:S01]  /*1e4a0*/  FMUL.FTZ R114, R114, UR8 ;  /* 0x0000000872727c20 */ /* 0x000fe20008410000 */
[----:B------:R-:W-:Y:S01]  /*1e4b0*/  ISETP.GE.AND P4, PT, R2, R235, PT ;  /* 0x000000eb0200720c */ /* 0x000fe20003f86270 */
[----:B------:R-:W-:Y:S01]  /*1e4c0*/  FMUL.FTZ R120, R120, UR8 ;  /* 0x0000000878787c20 */ /* 0x000fe20008410000 */
[C---:B------:R-:W-:Y:S01]  /*1e4d0*/  ISETP.GE.AND P0, PT, R2.reuse, R233, PT ;  /* 0x000000e90200720c */ /* 0x040fe20003f06270 */
[----:B------:R-:W-:Y:S01]  /*1e4e0*/  IMAD.IADD R3, R237, 0x1, -R3 ;  /* 0x00000001ed037824 */ /* 0x000fe200078e0a03 */
[C---:B------:R-:W-:Y:S01]  /*1e4f0*/  ISETP.GE.OR P2, PT, R2.reuse, R240, !P2 ;  /* 0x000000f00200720c */ /* 0x040fe20005746670 */
[----:B------:R-:W2:Y:S01]  /*1e500*/  MUFU.TANH R13, R17 ;  /* 0x00000011000d7308 */ /* 0x000ea20000002400 */
[C---:B------:R-:W-:Y:S01]  /*1e510*/  ISETP.GE.OR P4, PT, R2.reuse, R243, !P4 ;  /* 0x000000f30200720c */ /* 0x040fe20006786670 */
[----:B------:R-:W-:Y:S01]  /*1e520*/  FMUL.FTZ R131, R131, UR8 ;  /* 0x0000000883837c20 */ /* 0x000fe20008410000 */
[----:B------:R-:W-:Y:S01]  /*1e530*/  ISETP.GE.OR P0, PT, R2, R242, !P0 ;  /* 0x000000f20200720c */ /* 0x000fe20004706670 */
[----:B------:R-:W-:Y:S01]  /*1e540*/  FMUL.FTZ R126, R126, UR8 ;  /* 0x000000087e7e7c20 */ /* 0x000fe20008410000 */
[----:B------:R-:W-:Y:S01]  /*1e550*/  IABS R3, R3 ;  /* 0x0000000300037213 */ /* 0x000fe20000000000 */
[----:B------:R-:W-:Y:S01]  /*1e560*/  IMAD.IADD R2, R237, 0x1, -R2 ;  /* 0x00000001ed027824 */ /* 0x000fe200078e0a02 */
[----:B------:R-:W-:Y:S03]  /*1e570*/  IABS R8, R5 ;  /* 0x0000000500087213 */ /* 0x000fe60000000000 */
[----:B------:R-:W3:Y:S01]  /*1e580*/  MUFU.TANH R14, R16 ;  /* 0x00000010000e7308 */ /* 0x000ee20000002400 */
[----:B------:R-:W-:Y:S01]  /*1e590*/  I2FP.F32.S32 R3, R3 ;  /* 0x0000000300037245 */ /* 0x000fe20000201400 */
[----:B------:R-:W-:Y:S01]  /*1e5a0*/  FMUL.FTZ R60, R60, UR8 ;  /* 0x000000083c3c7c20 */ /* 0x000fe20008410000 */
[----:B------:R-:W-:Y:S01]  /*1e5b0*/  IABS R6, R4 ;  /* 0x0000000400067213 */ /* 0x000fe20000000000 */
[----:B------:R-:W-:Y:S01]  /*1e5c0*/  FMUL.FTZ R65, R65, UR8 ;  /* 0x0000000841417c20 */ /* 0x000fe20008410000 */
[----:B------:R-:W-:Y:S01]  /*1e5d0*/  IABS R7, R2 ;  /* 0x0000000200077213 */ /* 0x000fe20000000000 */
[----:B-1----:R-:W-:Y:S01]  /*1e5e0*/  FFMA.FTZ R12, R3, -UR19, R12 ;  /* 0x80000013030c7c23 */ /* 0x002fe2000801000c */
[----:B------:R-:W-:Y:S01]  /*1e5f0*/  MOV R2, R8 ;  /* 0x0000000800027202 */ /* 0x000fe20000000f00 */
[----:B------:R-:W-:Y:S01]  /*1e600*/  VIADD R3, R0, 0x10 ;  /* 0x0000001000037836 */ /* 0x000fe20000000000 */
[----:B------:R-:W-:Y:S01]  /*1e610*/  I2FP.F32.S32 R6, R6 ;  /* 0x0000000600067245 */ /* 0x000fe20000201400 */
[----:B------:R-:W1:Y:S01]  /*1e620*/  MUFU.TANH R4, R22 ;  /* 0x0000001600047308 */ /* 0x000e620000002400 */
[----:B------:R-:W-:Y:S01]  /*1e630*/  I2FP.F32.S32 R7, R7 ;  /* 0x0000000700077245 */ /* 0x000fe20000201400 */
[----:B------:R-:W-:Y:S01]  /*1e640*/  FMUL.FTZ R67, R67, UR8 ;  /* 0x0000000843437c20 */ /* 0x000fe20008410000 */
[----:B------:R-:W-:Y:S01]  /*1e650*/  I2FP.F32.S32 R2, R2 ;  /* 0x0000000200027245 */ /* 0x000fe20000201400 */
[----:B--2---:R-:W-:Y:S01]  /*1e660*/  FFMA.FTZ R13, R6, -UR19, R13 ;  /* 0x80000013060d7c23 */ /* 0x004fe2000801000d */
[----:B------:R-:W-:Y:S01]  /*1e670*/  IADD3 R6, R237, -R3, RZ ;  /* 0x80000003ed067210 */ /* 0x000fe20007ffe0ff */
[----:B------:R-:W-:Y:S01]  /*1e680*/  FFMA.FTZ R11, R7, -UR19, R11 ;  /* 0x80000013070b7c23 */ /* 0x000fe2000801000b */
[----:B------:R-:W-:Y:S03]  /*1e690*/  LOP3.LUT R231, R231, 0xfffffffd, RZ, 0xc0, !PT ;  /* 0xfffffffde7e77812 */ /* 0x000fe600078ec0ff */
[----:B------:R-:W2:Y:S01]  /*1e6a0*/  MUFU.TANH R5, R20 ;  /* 0x0000001400057308 */ /* 0x000ea20000002400 */
[----:B------:R-:W-:Y:S01]  /*1e6b0*/  IABS R6, R6 ;  /* 0x0000000600067213 */ /* 0x000fe20000000000 */
[----:B------:R-:W-:Y:S01]  /*1e6c0*/  IMAD.IADD R7, R236, 0x1, -R3 ;  /* 0x00000001ec077824 */ /* 0x000fe200078e0a03 */
[----:B------:R-:W-:Y:S01]  /*1e6d0*/  @P0 LOP3.LUT R231, R231, 0x2, RZ, 0xfc, !PT ;  /* 0x00000002e7e70812 */ /* 0x000fe200078efcff */
[----:B---3--:R-:W-:Y:S01]  /*1e6e0*/  FFMA.FTZ R14, R2, -UR19, R14 ;  /* 0x80000013020e7c23 */ /* 0x008fe2000801000e */
[----:B------:R-:W-:Y:S01]  /*1e6f0*/  I2FP.F32.S32 R6, R6 ;  /* 0x0000000600067245 */ /* 0x000fe20000201400 */
[----:B------:R-:W-:Y:S01]  /*1e700*/  VIADD R2, R0, 0x11 ;  /* 0x0000001100027836 */ /* 0x000fe20000000000 */
[----:B------:R-:W-:Y:S03]  /*1e710*/  IABS R9, R7 ;  /* 0x0000000700097213 */ /* 0x000fe60000000000 */
[----:B------:R-:W3:Y:S01]  /*1e720*/  MUFU.TANH R20, R21 ;  /* 0x0000001500147308 */ /* 0x000ee20000002400 */
[----:B------:R-:W-:Y:S01]  /*1e730*/  FSEL R246, R14, -INF , !P3 ;  /* 0xff8000000ef67808 */ /* 0x000fe20005800000 */
[----:B------:R-:W-:Y:S01]  /*1e740*/  IMAD.IADD R8, R236, 0x1, -R2 ;  /* 0x00000001ec087824 */ /* 0x000fe200078e0a02 */
[----:B------:R-:W-:Y:S01]  /*1e750*/  ISETP.GE.AND P3, PT, R3, R234, PT ;  /* 0x000000ea0300720c */ /* 0x000fe20003f66270 */
[----:B-1----:R-:W-:Y:S01]  /*1e760*/  FFMA.FTZ R4, R6, -UR19, R4 ;  /* 0x8000001306047c23 */ /* 0x002fe20008010004 */
[----:B------:R-:W-:Y:S01]  /*1e770*/  I2FP.F32.S32 R9, R9 ;  /* 0x0000000900097245 */ /* 0x000fe20000201400 */
[----:B------:R-:W-:Y:S01]  /*1e780*/  FMUL.FTZ R73, R73, UR8 ;  /* 0x0000000849497c20 */ /* 0x000fe20008410000 */
[----:B------:R-:W-:Y:S03]  /*1e790*/  FSEL R175, R200, -INF , !P1 ;  /* 0xff800000c8af7808 */ /* 0x000fe60004800000 */
[----:B------:R-:W1:Y:S01]  /*1e7a0*/  MUFU.TANH R17, R23 ;  /* 0x0000001700117308 */ /* 0x000e620000002400 */
[----:B------:R-:W-:Y:S01]  /*1e7b0*/  ISETP.GE.AND P0, PT, R3, R233, PT ;  /* 0x000000e90300720c */ /* 0x000fe20003f06270 */
[----:B--2---:R-:W-:Y:S01]  /*1e7c0*/  FFMA.FTZ R5, R9, -UR19, R5 ;  /* 0x8000001309057c23 */ /* 0x004fe20008010005 */
[----:B------:R-:W-:Y:S01]  /*1e7d0*/  FSEL R248, R13, -INF , !P4 ;  /* 0xff8000000df87808 */ /* 0x000fe20006000000 */
[----:B------:R-:W-:Y:S01]  /*1e7e0*/  FMUL.FTZ R77, R77, UR8 ;  /* 0x000000084d4d7c20 */ /* 0x000fe20008410000 */
[----:B------:R-:W-:Y:S01]  /*1e7f0*/  ISETP.GE.AND P1, PT, R3, R235, PT ;  /* 0x000000eb0300720c */ /* 0x000fe20003f26270 */
[----:B------:R-:W-:Y:S01]  /*1e800*/  FMUL.FTZ R79, R79, UR8 ;  /* 0x000000084f4f7c20 */ /* 0x000fe20008410000 */
[C---:B------:R-:W-:Y:S03]  /*1e810*/  ISETP.GE.OR P4, PT, R3.reuse, R241, !P3 ;  /* 0x000000f10300720c */ /* 0x040fe60005f86670 */
[----:B------:R-:W-:Y:S01]  /*1e820*/  MUFU.TANH R13, R27 ;  /* 0x0000001b000d7308 */ /* 0x000fe20000002400 */
[----:B------:R-:W-:Y:S01]  /*1e830*/  IABS R8, R8 ;  /* 0x0000000800087213 */ /* 0x000fe20000000000 */
[----:B------:R-:W-:Y:S01]  /*1e840*/  FMUL.FTZ R78, R78, UR8 ;  /* 0x000000084e4e7c20 */ /* 0x000fe20008410000 */
[----:B------:R-:W-:Y:S01]  /*1e850*/  ISETP.GE.OR P0, PT, R3, R242, !P0 ;  /* 0x000000f20300720c */ /* 0x000fe20004706670 */
[----:B------:R-:W-:Y:S01]  /*1e860*/  FMUL.FTZ R80, R80, UR8 ;  /* 0x0000000850507c20 */ /* 0x000fe20008410000 */
[----:B------:R-:W-:Y:S01]  /*1e870*/  FSEL R170, R15, -INF , !P2 ;  /* 0xff8000000faa7808 */ /* 0x000fe20005000000 */
[----:B------:R-:W-:Y:S01]  /*1e880*/  FMUL.FTZ R97, R97, UR8 ;  /* 0x0000000861617c20 */ /* 0x000fe20008410000 */
[----:B------:R-:W-:Y:S03]  /*1e890*/  ISETP.GE.OR P1, PT, R3, R243, !P1 ;  /* 0x000000f30300720c */ /* 0x000fe60004f26670 */
[----:B------:R-:W-:Y:S01]  /*1e8a0*/  MUFU.TANH R15, R25 ;  /* 0x00000019000f7308 */ /* 0x000fe20000002400 */
[----:B------:R-:W-:Y:S01]  /*1e8b0*/  LOP3.LUT P2, RZ, R231, 0x2, RZ, 0xc0, !PT ;  /* 0x00000002e7ff7812 */ /* 0x000fe2000784c0ff */
[--C-:B------:R-:W-:Y:S01]  /*1e8c0*/  IMAD.IADD R10, R237, 0x1, -R2.reuse ;  /* 0x00000001ed0a7824 */ /* 0x100fe200078e0a02 */
[----:B------:R-:W-:Y:S01]  /*1e8d0*/  I2FP.F32.S32 R8, R8 ;  /* 0x0000000800087245 */ /* 0x000fe20000201400 */
[----:B------:R-:W-:Y:S01]  /*1e8e0*/  FMUL.FTZ R109, R109, UR8 ;  /* 0x000000086d6d7c20 */ /* 0x000fe20008410000 */
[----:B------:R-:W-:Y:S01]  /*1e8f0*/  ISETP.GE.AND P6, PT, R3, R232, PT ;  /* 0x000000e80300720c */ /* 0x000fe20003fc6270 */
[----:B------:R-:W-:Y:S01]  /*1e900*/  FMUL.FTZ R115, R115, UR8 ;  /* 0x0000000873737c20 */ /* 0x000fe20008410000 */
[----:B------:R-:W-:Y:S01]  /*1e910*/  FSEL R244, R4, -INF , !P0 ;  /* 0xff80000004f47808 */ /* 0x000fe20004000000 */
[C---:B------:R-:W-:Y:S01]  /*1e920*/  IMAD.IADD R4, R238.reuse, 0x1, -R2 ;  /* 0x00000001ee047824 */ /* 0x040fe200078e0a02 */
[----:B----4-:R-:W-:Y:S01]  /*1e930*/  FSEL R212, R5, -INF , !P1 ;  /* 0xff80000005d47808 */ /* 0x010fe20004800000 */
[----:B------:R-:W-:Y:S01]  /*1e940*/  IMAD.IADD R5, R238, 0x1, -R3 ;  /* 0x00000001ee057824 */ /* 0x000fe200078e0a03 */
[----:B------:R-:W-:Y:S01]  /*1e950*/  FSEL R179, R11, -INF , !P2 ;  /* 0xff8000000bb37808 */ /* 0x000fe20005000000 */
[----:B---3--:R-:W-:Y:S01]  /*1e960*/  FFMA.FTZ R20, R8, -UR19, R20 ;  /* 0x8000001308147c23 */ /* 0x008fe20008010014 */
[----:B------:R-:W-:Y:S01]  /*1e970*/  LOP3.LUT R231, R231, 0xfffffffe, RZ, 0xc0, !PT ;  /* 0xfffffffee7e77812 */ /* 0x000fe200078ec0ff */
[----:B------:R-:W-:Y:S01]  /*1e980*/  MUFU.TANH R16, R24 ;  /* 0x0000001800107308 */ /* 0x000fe20000002400 */
[----:B------:R-:W-:Y:S01]  /*1e990*/  FSEL R178, R12, -INF , !P5 ;  /* 0xff8000000cb27808 */ /* 0x000fe20006800000 */
[----:B------:R-:W-:Y:S01]  /*1e9a0*/  FMUL.FTZ R112, R112, UR8 ;  /* 0x0000000870707c20 */ /* 0x000fe20008410000 */
[----:B------:R-:W-:Y:S01]  /*1e9b0*/  ISETP.GE.AND P2, PT, R2, R233, PT ;  /* 0x000000e90200720c */ /* 0x000fe20003f46270 */
[----:B------:R-:W-:Y:S01]  /*1e9c0*/  FMUL.FTZ R113, R113, UR8 ;  /* 0x0000000871717c20 */ /* 0x000fe20008410000 */
[----:B------:R-:W-:Y:S01]  /*1e9d0*/  IABS R7, R10 ;  /* 0x0000000a00077213 */ /* 0x000fe20000000000 */
[----:B------:R-:W-:Y:S01]  /*1e9e0*/  FMUL.FTZ R118, R118, UR8 ;  /* 0x0000000876767c20 */ /* 0x000fe20008410000 */
[C---:B------:R-:W-:Y:S03]  /*1e9f0*/  ISETP.GE.AND P5, PT, R2.reuse, R235, PT ;  /* 0x000000eb0200720c */ /* 0x040fe60003fa6270 */
[----:B------:R-:W2:Y:S01]  /*1ea00*/  MUFU.TANH R12, R26 ;  /* 0x0000001a000c7308 */ /* 0x000ea20000002400 */
[C---:B------:R-:W-:Y:S01]  /*1ea10*/  ISETP.GE.AND P1, PT, R2.reuse, R234, PT ;  /* 0x000000ea0200720c */ /* 0x040fe20003f26270 */
[----:B------:R-:W-:Y:S01]  /*1ea20*/  FMUL.FTZ R117, R117, UR8 ;  /* 0x0000000875757c20 */ /* 0x000fe20008410000 */
[----:B------:R-:W-:Y:S01]  /*1ea30*/  ISETP.GE.AND P0, PT, R2, R232, PT ;  /* 0x000000e80200720c */ /* 0x000fe20003f06270 */
[----:B------:R-:W-:Y:S01]  /*1ea40*/  FMUL.FTZ R119, R119, UR8 ;  /* 0x0000000877777c20 */ /* 0x000fe20008410000 */
[----:B------:R-:W-:Y:S01]  /*1ea50*/  ISETP.GE.OR P3, PT, R3, R240, !P6 ;  /* 0x000000f00300720c */ /* 0x000fe20007766670 */
[----:B------:R-:W-:Y:S01]  /*1ea60*/  FMUL.FTZ R122, R122, UR8 ;  /* 0x000000087a7a7c20 */ /* 0x000fe20008410000 */
[----:B------:R-:W-:Y:S03]  /*1ea70*/  IADD3 R3, R239, -R3, RZ ;  /* 0x80000003ef037210 */ /* 0x000fe60007ffe0ff */
[----:B------:R-:W-:Y:S01]  /*1ea80*/  MUFU.TANH R118, R118 ;  /* 0x0000007600767308 */ /* 0x000fe20000002400 */
[----:B------:R-:W-:Y:S01]  /*1ea90*/  @P4 LOP3.LUT R231, R231, 0x1, RZ, 0xfc, !PT ;  /* 0x00000001e7e74812 */ /* 0x000fe200078efcff */
[----:B------:R-:W-:Y:S01]  /*1eaa0*/  FMUL.FTZ R124, R124, UR8 ;  /* 0x000000087c7c7c20 */ /* 0x000fe20008410000 */
[----:B------:R-:W-:Y:S01]  /*1eab0*/  IABS R8, R4 ;  /* 0x0000000400087213 */ /* 0x000fe20000000000 */
[----:B------:R-:W-:Y:S01]  /*1eac0*/  FMUL.FTZ R129, R129, UR8 ;  /* 0x0000000881817c20 */ /* 0x000fe20008410000 */
[----:B------:R-:W-:Y:S01]  /*1ead0*/  IABS R5, R5 ;  /* 0x0000000500057213 */ /* 0x000fe20000000000 */
[----:B------:R-:W-:Y:S01]  /*1eae0*/  FMUL.FTZ R130, R130, UR8 ;  /* 0x0000000882827c20 */ /* 0x000fe20008410000 */
[C---:B------:R-:W-:Y:S03]  /*1eaf0*/  ISETP.GE.OR P4, PT, R2.reuse, R242, !P2 ;  /* 0x000000f20200720c */ /* 0x040fe60005786670 */
[----:B------:R-:W-:Y:S01]  /*1eb00*/  MUFU.TANH R117, R117 ;  /* 0x0000007500757308 */ /* 0x000fe20000002400 */
[----:B------:R-:W-:Y:S01]  /*1eb10*/  I2FP.F32.S32 R7, R7 ;  /* 0x0000000700077245 */ /* 0x000fe20000201400 */
[----:B------:R-:W-:Y:S01]  /*1eb20*/  IMAD.MOV.U32 R4, RZ, RZ, R5 ;  /* 0x000000ffff047224 */ /* 0x000fe200078e0005 */
[----:B------:R-:W-:Y:S01]  /*1eb30*/  ISETP.GE.OR P5, PT, R2, R243, !P5 ;  /* 0x000000f30200720c */ /* 0x000fe20006fa6670 */
[----:B------:R-:W-:Y:S01]  /*1eb40*/  FMUL.FTZ R58, R58, UR8 ;  /* 0x000000083a3a7c20 */ /* 0x000fe20008410000 */
[C---:B------:R-:W-:Y:S01]  /*1eb50*/  ISETP.GE.OR P2, PT, R2.reuse, R241, !P1 ;  /* 0x000000f10200720c */ /* 0x040fe20004f46670 */
[----:B-1----:R-:W-:Y:S01]  /*1eb60*/  FFMA.FTZ R17, R7, -UR19, R17 ;  /* 0x8000001307117c23 */ /* 0x002fe20008010011 */
[----:B------:R-:W-:Y:S03]  /*1eb70*/  ISETP.GE.OR P6, PT, R2, R240, !P0 ;  /* 0x000000f00200720c */ /* 0x000fe600047c6670 */
[----:B------:R-:W-:Y:S01]  /*1eb80*/  MUFU.TANH R119, R119 ;  /* 0x0000007700777308 */ /* 0x000fe20000002400 */
[----:B------:R-:W-:Y:S01]  /*1eb90*/  IABS R6, R3 ;  /* 0x0000000300067213 */ /* 0x000fe20000000000 */
[----:B------:R-:W-:Y:S01]  /*1eba0*/  IMAD.IADD R2, R239, 0x1, -R2 ;  /* 0x00000001ef027824 */ /* 0x000fe200078e0a02 */
[----:B------:R-:W-:Y:S01]  /*1ebb0*/  MOV R3, R8 ;  /* 0x0000000800037202 */ /* 0x000fe20000000f00 */
[----:B------:R-:W-:Y:S01]  /*1ebc0*/  FMUL.FTZ R72, R72, UR8 ;  /* 0x0000000848487c20 */ /* 0x000fe20008410000 */
[----:B------:R-:W-:Y:S01]  /*1ebd0*/  I2FP.F32.S32 R6, R6 ;  /* 0x0000000600067245 */ /* 0x000fe20000201400 */
[----:B------:R-:W-:Y:S01]  /*1ebe0*/  FMUL.FTZ R110, R110, UR8 ;  /* 0x000000086e6e7c20 */ /* 0x000fe20008410000 */
[----:B------:R-:W-:Y:S03]  /*1ebf0*/  IABS R7, R2 ;  /* 0x0000000200077213 */ /* 0x000fe60000000000 */
[----:B------:R-:W-:Y:S01]  /*1ec00*/  MUFU.TANH R122, R122 ;  /* 0x0000007a007a7308 */ /* 0x000fe20000002400 */
[----:B------:R-:W-:Y:S01]  /*1ec10*/  I2FP.F32.S32 R3, R3 ;  /* 0x0000000300037245 */ /* 0x000fe20000201400 */
[----:B--2---:R-:W-:Y:S01]  /*1ec20*/  FFMA.FTZ R12, R6, -UR19, R12 ;  /* 0x80000013060c7c23 */ /* 0x004fe2000801000c */
[----:B------:R-:W-:Y:S01]  /*1ec30*/  I2FP.F32.S32 R2, R4 ;  /* 0x0000000400027245 */ /* 0x000fe20000201400 */
[----:B------:R-:W-:Y:S01]  /*1ec40*/  FMUL.FTZ R111, R111, UR8 ;  /* 0x000000086f6f7c20 */ /* 0x000fe20008410000 */
[----:B------:R-:W-:Y:S01]  /*1ec50*/  I2FP.F32.S32 R7, R7 ;  /* 0x0000000700077245 */ /* 0x000fe20000201400 */
[----:B------:R-:W-:Y:S01]  /*1ec60*/  FFMA.FTZ R15, R3, -UR19, R15 ;  /* 0x80000013030f7c23 */ /* 0x000fe2000801000f */
[----:B------:R-:W-:Y:S01]  /*1ec70*/  FSEL R209, R20, -INF , !P5 ;  /* 0xff80000014d17808 */ /* 0x000fe20006800000 */
[----:B------:R-:W-:Y:S01]  /*1ec80*/  VIADD R3, R0, 0x18 ;  /* 0x0000001800037836 */ /* 0x000fe20000000000 */
[----:B------:R-:W-:Y:S01]  /*1ec90*/  LOP3.LUT P5, RZ, R231, 0x1, RZ, 0xc0, !PT ;  /* 0x00000001e7ff7812 */ /* 0x000fe200078ac0ff */
[----:B------:R-:W1:Y:S01]  /*1eca0*/  MUFU.TANH R5, R28 ;  /* 0x0000001c00057308 */ /* 0x000e620000002400 */
[----:B------:R-:W-:Y:S01]  /*1ecb0*/  FSEL R230, R12, -INF , !P3 ;  /* 0xff8000000ce67808 */ /* 0x000fe20005800000 */
[----:B------:R-:W-:Y:S01]  /*1ecc0*/  FFMA.FTZ R16, R2, -UR19, R16 ;  /* 0x8000001302107c23 */ /* 0x000fe20008010010 */
[C---:B------:R-:W-:Y:S01]  /*1ecd0*/  ISETP.GE.AND P1, PT, R3.reuse, R234, PT ;  /* 0x000000ea0300720c */ /* 0x040fe20003f26270 */
[----:B------:R-:W-:Y:S01]  /*1ece0*/  VIADD R2, R0, 0x19 ;  /* 0x0000001900027836 */ /* 0x000fe20000000000 */
[----:B------:R-:W-:Y:S01]  /*1ecf0*/  ISETP.GE.AND P3, PT, R3, R233, PT ;  /* 0x000000e90300720c */ /* 0x000fe20003f66270 */
[----:B------:R-:W-:Y:S01]  /*1ed00*/  FFMA.FTZ R13, R7, -UR19, R13 ;  /* 0x80000013070d7c23 */ /* 0x000fe2000801000d */
[----:B------:R-:W-:Y:S01]  /*1ed10*/  FSEL R21, R16, -INF , !P5 ;  /* 0xff80000010157808 */ /* 0x000fe20006800000 */
[C-C-:B------:R-:W-:Y:S01]  /*1ed20*/  IMAD.IADD R7, R238.reuse, 0x1, -R3.reuse ;  /* 0x00000001ee077824 */ /* 0x140fe200078e0a03 */
[----:B------:R-:W-:Y:S01]  /*1ed30*/  IADD3 R6, R238, -R2, RZ ;  /* 0x80000002ee067210 */ /* 0x000fe20007ffe0ff */
[----:B------:R-:W2:Y:S01]  /*1ed40*/  MUFU.TANH R4, R29 ;  /* 0x0000001d00047308 */ /* 0x000ea20000002400 */
[----:B------:R-:W-:Y:S01]  /*1ed50*/  ISETP.GE.AND P0, PT, R2, R234, PT ;  /* 0x000000ea0200720c */ /* 0x000fe20003f06270 */
[C---:B------:R-:W-:Y:S01]  /*1ed60*/  IMAD.IADD R11, R239.reuse, 0x1, -R2 ;  /* 0x00000001ef0b7824 */ /* 0x040fe200078e0a02 */
[----:B------:R-:W-:Y:S01]  /*1ed70*/  IABS R10, R7 ;  /* 0x00000007000a7213 */ /* 0x000fe20000000000 */
[----:B------:R-:W-:Y:S01]  /*1ed80*/  FMUL.FTZ R128, R128, UR8 ;  /* 0x0000000880807c20 */ /* 0x000fe20008410000 */
[----:B------:R-:W-:Y:S01]  /*1ed90*/  IABS R8, R6 ;  /* 0x0000000600087213 */ /* 0x000fe20000000000 */
[----:B------:R-:W-:Y:S01]  /*1eda0*/  IMAD.IADD R9, R239, 0x1, -R3 ;  /* 0x00000001ef097824 */ /* 0x000fe200078e0a03 */
[----:B------:R-:W-:Y:S03]  /*1edb0*/  I2FP.F32.S32 R10, R10 ;  /* 0x0000000a000a7245 */ /* 0x000fe60000201400 */
[----:B------:R-:W-:Y:S01]  /*1edc0*/  MUFU.TANH R129, R129 ;  /* 0x0000008100817308 */ /* 0x000fe20000002400 */
[----:B------:R-:W-:Y:S01]  /*1edd0*/  I2FP.F32.S32 R8, R8 ;  /* 0x0000000800087245 */ /* 0x000fe20000201400 */
[----:B------:R-:W-:Y:S01]  /*1ede0*/  FMUL.FTZ R123, R123, UR8 ;  /* 0x000000087b7b7c20 */ /* 0x000fe20008410000 */
[C---:B------:R-:W-:Y:S01]  /*1edf0*/  ISETP.GE.OR P1, PT, R3.reuse, R241, !P1 ;  /* 0x000000f10300720c */ /* 0x040fe20004f26670 */
[----:B-1----:R-:W-:Y:S01]  /*1ee00*/  FFMA.FTZ R5, R10, -UR19, R5 ;  /* 0x800000130a057c23 */ /* 0x002fe20008010005 */
[----:B------:R-:W-:Y:S01]  /*1ee10*/  ISETP.GE.AND P5, PT, R3, R232, PT ;  /* 0x000000e80300720c */ /* 0x000fe20003fa6270 */
[----:B------:R-:W-:Y:S01]  /*1ee20*/  UISETP.GT.AND UP0, UPT, UR9, UR10, UPT ;  /* 0x0000000a0900728c */ /* 0x000fe2000bf04270 */
[----:B------:R-:W-:Y:S03]  /*1ee30*/  FSEL R229, R13, -INF , !P6 ;  /* 0xff8000000de57808 */ /* 0x000fe60007000000 */
[----:B------:R-:W1:Y:S01]  /*1ee40*/  MUFU.TANH R18, R31 ;  /* 0x0000001f00127308 */ /* 0x000e620000002400 */
[----:B------:R-:W-:Y:S01]  /*1ee50*/  ISETP.GE.AND P6, PT, R3, R235, PT ;  /* 0x000000eb0300720c */ /* 0x000fe20003fc6270 */
[----:B--2---:R-:W-:Y:S01]  /*1ee60*/  FFMA.FTZ R4, R8, -UR19, R4 ;  /* 0x8000001308047c23 */ /* 0x004fe20008010004 */
[----:B------:R-:W-:Y:S01]  /*1ee70*/  ISETP.GE.OR P0, PT, R2, R241, !P0 ;  /* 0x000000f10200720c */ /* 0x000fe20004706670 */
[----:B------:R-:W-:Y:S01]  /*1ee80*/  UMOV UR20, UR9 ;  /* 0x0000000900147c82 */ /* 0x000fe20008000000 */
[----:B------:R-:W-:Y:S01]  /*1ee90*/  FSEL R24, R5, -INF , !P1 ;  /* 0xff80000005187808 */ /* 0x000fe20004800000 */
[----:B------:R-:W-:Y:S01]  /*1eea0*/  IMAD.IADD R5, R236, 0x1, -R3 ;  /* 0x00000001ec057824 */ /* 0x000fe200078e0a03 */
[C---:B------:R-:W-:Y:S03]  /*1eeb0*/  ISETP.GE.OR P1, PT, R3.reuse, R240, !P5 ;  /* 0x000000f00300720c */ /* 0x040fe60006f26670 */
[----:B------:R-:W2:Y:S01]  /*1eec0*/  MUFU.TANH R12, R34 ;  /* 0x00000022000c7308 */ /* 0x000ea20000002400 */
[----:B------:R-:W-:Y:S02]  /*1eed0*/  IABS R6, R9 ;  /* 0x0000000900067213 */ /* 0x000fe40000000000 */
[C---:B------:R-:W-:Y:S02]  /*1eee0*/  ISETP.GE.OR P6, PT, R3.reuse, R243, !P6 ;  /* 0x000000f30300720c */ /* 0x040fe400077c6670 */
[----:B------:R-:W-:Y:S02]  /*1eef0*/  ISETP.GE.OR P5, PT, R3, R242, !P3 ;  /* 0x000000f20300720c */ /* 0x000fe40005fa6670 */
[----:B------:R-:W-:Y:S03]  /*1ef00*/  FSEL R247, R17, -INF , !P4 ;  /* 0xff80000011f77808 */ /* 0x000fe60006000000 */
[----:B------:R-:W-:Y:S01]  /*1ef10*/  MUFU.TANH R130, R130 ;  /* 0x0000008200827308 */ /* 0x000fe20000002400 */
[----:B------:R-:W-:Y:S02]  /*1ef20*/  FSEL R23, R15, -INF , !P2 ;  /* 0xff8000000f177808 */ /* 0x000fe40005000000 */
[----:B------:R-:W-:Y:S01]  /*1ef30*/  FSEL R250, R4, -INF , !P0 ;  /* 0xff80000004fa7808 */ /* 0x000fe20004000000 */
[--C-:B------:R-:W-:Y:S01]  /*1ef40*/  IMAD.IADD R4, R236, 0x1, -R2.reuse ;  /* 0x00000001ec047824 */ /* 0x100fe200078e0a02 */
[C---:B------:R-:W-:Y:S02]  /*1ef50*/  IADD3 R3, R237.reuse, -R3, RZ ;  /* 0x80000003ed037210 */ /* 0x040fe40007ffe0ff */
[----:B------:R-:W-:Y:S03]  /*1ef60*/  IABS R7, R11 ;  /* 0x0000000b00077213 */ /* 0x000fe60000000000 */
[----:B------:R-:W-:Y:S01]  /*1ef70*/  MUFU.TANH R15, R41 ;  /* 0x00000029000f7308 */ /* 0x000fe20000002400 */
[C---:B------:R-:W-:Y:S02]  /*1ef80*/  ISETP.GE.AND P2, PT, R2.reuse, R232, PT ;  /* 0x000000e80200720c */ /* 0x040fe40003f46270 */
[C---:B------:R-:W-:Y:S02]  /*1ef90*/  ISETP.GE.AND P4, PT, R2.reuse, R235, PT ;  /* 0x000000eb0200720c */ /* 0x040fe40003f86270 */
[----:B------:R-:W-:Y:S02]  /*1efa0*/  ISETP.GE.AND P0, PT, R2, R233, PT ;  /* 0x000000e90200720c */ /* 0x000fe40003f06270 */
[----:B------:R-:W-:Y:S03]  /*1efb0*/  I2FP.F32.S32 R6, R6 ;  /* 0x0000000600067245 */ /* 0x000fe60000201400 */
[----:B------:R-:W3:Y:S01]  /*1efc0*/  MUFU.TANH R13, R33 ;  /* 0x00000021000d7308 */ /* 0x000ee20000002400 */
[----:B------:R-:W-:Y:S02]  /*1efd0*/  IABS R3, R3 ;  /* 0x0000000300037213 */ /* 0x000fe40000000000 */
[----:B------:R-:W-:Y:S01]  /*1efe0*/  I2FP.F32.S32 R7, R7 ;  /* 0x0000000700077245 */ /* 0x000fe20000201400 */
[----:B------:R-:W-:Y:S01]  /*1eff0*/  FFMA.FTZ R19, R6, -UR19, R19 ;  /* 0x8000001306137c23 */ /* 0x000fe20008010013 */
[C---:B------:R-:W-:Y:S02]  /*1f000*/  ISETP.GE.OR P2, PT, R2.reuse, R240, !P2 ;  /* 0x000000f00200720c */ /* 0x040fe40005746670 */
[C---:B------:R-:W-:Y:S03]  /*1f010*/  ISETP.GE.OR P4, PT, R2.reuse, R243, !P4 ;  /* 0x000000f30200720c */ /* 0x040fe60006786670 */
[----:B------:R-:W4:Y:S01]  /*1f020*/  MUFU.TANH R11, R35 ;  /* 0x00000023000b7308 */ /* 0x000f220000002400 */
[----:B------:R-:W-:Y:S01]  /*1f030*/  ISETP.GE.OR P0, PT, R2, R242, !P0 ;  /* 0x000000f20200720c */ /* 0x000fe20004706670 */
[----:B------:R-:W-:Y:S01]  /*1f040*/  IMAD.IADD R2, R237, 0x1, -R2 ;  /* 0x00000001ed027824 */ /* 0x000fe200078e0a02 */
[----:B------:R-:W-:Y:S01]  /*1f050*/  IABS R8, R5 ;  /* 0x0000000500087213 */ /* 0x000fe20000000000 */
[----:B-1----:R-:W-:Y:S01]  /*1f060*/  FFMA.FTZ R18, R7, -UR19, R18 ;  /* 0x8000001307127c23 */ /* 0x002fe20008010012 */
[----:B------:R-:W-:Y:S02]  /*1f070*/  I2FP.F32.S32 R3, R3 ;  /* 0x0000000300037245 */ /* 0x000fe40000201400 */
[----:B------:R-:W-:Y:S03]  /*1f080*/  IABS R6, R4 ;  /* 0x0000000400067213 */ /* 0x000fe60000000000 */
[----:B------:R-:W1:Y:S01]  /*1f090*/  MUFU.TANH R14, R32 ;  /* 0x00000020000e7308 */ /* 0x000e620000002400 */
[----:B------:R-:W-:Y:S01]  /*1f0a0*/  IABS R7, R2 ;  /* 0x0000000200077213 */ /* 0x000fe20000000000 */
[----:B------:R-:W-:Y:S01]  /*1f0b0*/  IMAD.MOV.U32 R2, RZ, RZ, R8 ;  /* 0x000000ffff027224 */ /* 0x000fe200078e0008 */
[----:B------:R-:W-:Y:S01]  /*1f0c0*/  I2FP.F32.S32 R6, R6 ;  /* 0x0000000600067245 */ /* 0x000fe20000201400 */
[----:B--2---:R-:W-:Y:S01]  /*1f0d0*/  FFMA.FTZ R12, R3, -UR19, R12 ;  /* 0x80000013030c7c23 */ /* 0x004fe2000801000c */
[----:B------:R-:W-:Y:S02]  /*1f0e0*/  IADD3 R3, R0, 0x20, RZ ;  /* 0x0000002000037810 */ /* 0x000fe40007ffe0ff */
[----:B------:R-:W-:Y:S03]  /*1f0f0*/  I2FP.F32.S32 R7, R7 ;  /* 0x0000000700077245 */ /* 0x000fe60000201400 */
[----:B------:R-:W2:Y:S01]  /*1f100*/  MUFU.TANH R4, R38 ;  /* 0x0000002600047308 */ /* 0x000ea20000002400 */
[----:B------:R-:W-:Y:S01]  /*1f110*/  I2FP.F32.S32 R2, R2 ;  /* 0x0000000200027245 */ /* 0x000fe20000201400 */
[----:B---3--:R-:W-:Y:S01]  /*1f120*/  FFMA.FTZ R13, R6, -UR19, R13 ;  /* 0x80000013060d7c23 */ /* 0x008fe2000801000d */
[----:B------:R-:W-:Y:S01]  /*1f130*/  LOP3.LUT R231, R231, 0xfffffffd, RZ, 0xc0, !PT ;  /* 0xfffffffde7e77812 */ /* 0x000fe200078ec0ff */
[----:B------:R-:W-:Y:S01]  /*1f140*/  IMAD.IADD R6, R237, 0x1, -R3 ;  /* 0x00000001ed067824 */ /* 0x000fe200078e0a03 */
[----:B------:R-:W-:Y:S01]  /*1f150*/  ISETP.GE.AND P3, PT, R3, R234, PT ;  /* 0x000000ea0300720c */ /* 0x000fe20003f66270 */
[----:B----4-:R-:W-:Y:S01]  /*1f160*/  FFMA.FTZ R11, R7, -UR19, R11 ;  /* 0x80000013070b7c23 */ /* 0x010fe2000801000b */
[----:B------:R-:W-:Y:S03]  /*1f170*/  @P0 LOP3.LUT R231, R231, 0x2, RZ, 0xfc, !PT ;  /* 0x00000002e7e70812 */ /* 0x000fe600078efcff */
[----:B------:R-:W3:Y:S01]  /*1f180*/  MUFU.TANH R5, R36 ;  /* 0x0000002400057308 */ /* 0x000ee20000002400 */
[----:B------:R-:W-:Y:S01]  /*1f190*/  IABS R6, R6 ;  /* 0x0000000600067213 */ /* 0x000fe20000000000 */
[----:B------:R-:W-:Y:S01]  /*1f1a0*/  IMAD.IADD R7, R236, 0x1, -R3 ;  /* 0x00000001ec077824 */ /* 0x000fe200078e0a03 */
[----:B------:R-:W-:Y:S01]  /*1f1b0*/  ISETP.GE.AND P0, PT, R3, R233, PT ;  /* 0x000000e90300720c */ /* 0x000fe20003f06270 */
[----:B-1----:R-:W-:Y:S01]  /*1f1c0*/  FFMA.FTZ R14, R2, -UR19, R14 ;  /* 0x80000013020e7c23 */ /* 0x002fe2000801000e */
[----:B------:R-:W-:Y:S01]  /*1f1d0*/  I2FP.F32.S32 R6, R6 ;  /* 0x0000000600067245 */ /* 0x000fe20000201400 */
[----:B------:R-:W-:Y:S01]  /*1f1e0*/  VIADD R2, R0, 0x21 ;  /* 0x0000002100027836 */ /* 0x000fe20000000000 */
[----:B------:R-:W-:Y:S03]  /*1f1f0*/  IABS R9, R7 ;  /* 0x0000000700097213 */ /* 0x000fe60000000000 */
[----:B------:R-:W1:Y:S01]  /*1f200*/  MUFU.TANH R20, R37 ;  /* 0x0000002500147308 */ /* 0x000e620000002400 */
[----:B------:R-:W-:Y:S01]  /*1f210*/  FSEL R203, R19, -INF , !P1 ;  /* 0xff80000013cb7808 */ /* 0x000fe20004800000 */
[----:B--2---:R-:W-:Y:S01]  /*1f220*/  FFMA.FTZ R4, R6, -UR19, R4 ;  /* 0x8000001306047c23 */ /* 0x004fe20008010004 */
[----:B------:R-:W-:Y:S01]  /*1f230*/  IADD3 R8, R236, -R2, RZ ;  /* 0x80000002ec087210 */ /* 0x000fe20007ffe0ff */
[----:B------:R-:W-:Y:S01]  /*1f240*/  IMAD.IADD R10, R237, 0x1, -R2 ;  /* 0x00000001ed0a7824 */ /* 0x000fe200078e0a02 */
[----:B------:R-:W-:Y:S02]  /*1f250*/  I2FP.F32.S32 R9, R9 ;  /* 0x0000000900097245 */ /* 0x000fe40000201400 */
[----:B------:R-:W-:Y:S03]  /*1f260*/  ISETP.GE.AND P1, PT, R3, R235, PT ;  /* 0x000000eb0300720c */ /* 0x000fe60003f26270 */
[----:B------:R-:W2:Y:S01]  /*1f270*/  MUFU.TANH R17, R39 ;  /* 0x0000002700117308 */ /* 0x000ea20000002400 */
[----:B------:R-:W-:Y:S01]  /*1f280*/  FSEL R207, R13, -INF , !P4 ;  /* 0xff8000000dcf7808 */ /* 0x000fe20006000000 */
[----:B---3--:R-:W-:Y:S01]  /*1f290*/  FFMA.FTZ R5, R9, -UR19, R5 ;  /* 0x8000001309057c23 */ /* 0x008fe20008010005 */
[----:B------:R-:W-:Y:S02]  /*1f2a0*/  IABS R8, R8 ;  /* 0x0000000800087213 */ /* 0x000fe40000000000 */
[C---:B------:R-:W-:Y:S02]  /*1f2b0*/  ISETP.GE.OR P4, PT, R3.reuse, R241, !P3 ;  /* 0x000000f10300720c */ /* 0x040fe40005f86670 */
[C---:B------:R-:W-:Y:S03]  /*1f2c0*/  ISETP.GE.OR P0, PT, R3.reuse, R242, !P0 ;  /* 0x000000f20300720c */ /* 0x040fe60004706670 */
[----:B------:R-:W-:Y:S01]  /*1f2d0*/  MUFU.TANH R16, R40 ;  /* 0x0000002800107308 */ /* 0x000fe20000002400 */
[----:B------:R-:W-:Y:S02]  /*1f2e0*/  FSEL R208, R14, -INF , !P6 ;  /* 0xff8000000ed07808 */ /* 0x000fe40007000000 */
[C---:B------:R-:W-:Y:S02]  /*1f2f0*/  ISETP.GE.OR P1, PT, R3.reuse, R243, !P1 ;  /* 0x000000f30300720c */ /* 0x040fe40004f26670 */
[----:B------:R-:W-:Y:S02]  /*1f300*/  I2FP.F32.S32 R8, R8 ;  /* 0x0000000800087245 */ /* 0x000fe40000201400 */
[----:B------:R-:W-:Y:S03]  /*1f310*/  FSEL R204, R18, -INF , !P2 ;  /* 0xff80000012cc7808 */ /* 0x000fe60005000000 */
[----:B------:R-:W-:Y:S01]  /*1f320*/  MUFU.TANH R13, R43 ;  /* 0x0000002b000d7308 */ /* 0x000fe20000002400 */
[----:B------:R-:W-:Y:S01]  /*1f330*/  ISETP.GE.AND P6, PT, R3, R232, PT ;  /* 0x000000e80300720c */ /* 0x000fe20003fc6270 */
[----:B-1----:R-:W-:Y:S01]  /*1f340*/  FFMA.FTZ R20, R8, -UR19, R20 ;  /* 0x8000001308147c23 */ /* 0x002fe20008010014 */
[----:B------:R-:W-:Y:S02]  /*1f350*/  LOP3.LUT P2, RZ, R231, 0x2, RZ, 0xc0, !PT ;  /* 0x00000002e7ff7812 */ /* 0x000fe4000784c0ff */
[----:B------:R-:W-:Y:S02]  /*1f360*/  FSEL R210, R4, -INF , !P0 ;  /* 0xff80000004d27808 */ /* 0x000fe40004000000 */
[C---:B------:R-:W-:Y:S03]  /*1f370*/  IADD3 R4, R238.reuse, -R2, RZ ;  /* 0x80000002ee047210 */ /* 0x040fe60007ffe0ff */
[----:B------:R-:W-:Y:S01]  /*1f380*/  MUFU.TANH R18, R47 ;  /* 0x0000002f00127308 */ /* 0x000fe20000002400 */
[----:B------:R-:W-:Y:S01]  /*1f390*/  FSEL R201, R5, -INF , !P1 ;  /* 0xff80000005c97808 */ /* 0x000fe20004800000 */
[--C-:B------:R-:W-:Y:S01]  /*1f3a0*/  IMAD.IADD R5, R238, 0x1, -R3.reuse ;  /* 0x00000001ee057824 */ /* 0x100fe200078e0a03 */
[----:B------:R-:W-:Y:S01]  /*1f3b0*/  ISETP.GE.OR P3, PT, R3, R240, !P6 ;  /* 0x000000f00300720c */ /* 0x000fe20007766670 */
[----:B------:R-:W-:Y:S01]  /*1f3c0*/  IMAD.IADD R3, R239, 0x1, -R3 ;  /* 0x00000001ef037824 */ /* 0x000fe200078e0a03 */
[----:B------:R-:W-:Y:S02]  /*1f3d0*/  FSEL R211, R11, -INF , !P2 ;  /* 0xff8000000bd37808 */ /* 0x000fe40005000000 */
[----:B------:R-:W-:Y:S03]  /*1f3e0*/  LOP3.LUT R231, R231, 0xfffffffe, RZ, 0xc0, !PT ;  /* 0xfffffffee7e77812 */ /* 0x000fe600078ec0ff */
[----:B------:R-:W-:Y:S01]  /*1f3f0*/  MUFU.TANH R19, R46 ;  /* 0x0000002e00137308 */ /* 0x000fe20000002400 */
[----:B------:R-:W-:Y:S02]  /*1f400*/  FSEL R245, R12, -INF , !P5 ;  /* 0xff8000000cf57808 */ /* 0x000fe40006800000 */
[C---:B------:R-:W-:Y:S02]  /*1f410*/  ISETP.GE.AND P2, PT, R2.reuse, R233, PT ;  /* 0x000000e90200720c */ /* 0x040fe40003f46270 */
[----:B------:R-:W-:Y:S02]  /*1f420*/  IABS R8, R4 ;  /* 0x0000000400087213 */ /* 0x000fe40000000000 */
[----:B------:R-:W-:Y:S03]  /*1f430*/  IABS R7, R10 ;  /* 0x0000000a00077213 */ /* 0x000fe60000000000 */
[----:B------:R-:W1:Y:S01]  /*1f440*/  MUFU.TANH R12, R42 ;  /* 0x0000002a000c7308 */ /* 0x000e620000002400 */
[C---:B------:R-:W-:Y:S02]  /*1f450*/  ISETP.GE.AND P5, PT, R2.reuse, R235, PT ;  /* 0x000000eb0200720c */ /* 0x040fe40003fa6270 */
[C---:B------:R-:W-:Y:S02]  /*1f460*/  ISETP.GE.AND P1, PT, R2.reuse, R234, PT ;  /* 0x000000ea0200720c */ /* 0x040fe40003f26270 */
[C---:B------:R-:W-:Y:S02]  /*1f470*/  ISETP.GE.AND P0, PT, R2.reuse, R232, PT ;  /* 0x000000e80200720c */ /* 0x040fe40003f06270 */
[----:B------:R-:W-:Y:S03]  /*1f480*/  @P4 LOP3.LUT R231, R231, 0x1, RZ, 0xfc, !PT ;  /* 0x00000001e7e74812 */ /* 0x000fe600078efcff */
[----:B------:R-:W-:Y:S01]  /*1f490*/  MUFU.TANH R14, R48 ;  /* 0x00000030000e7308 */ /* 0x000fe20000002400 */
[C---:B------:R-:W-:Y:S02]  /*1f4a0*/  ISETP.GE.OR P4, PT, R2.reuse, R242, !P2 ;  /* 0x000000f20200720c */ /* 0x040fe40005786670 */
[----:B------:R-:W-:Y:S01]  /*1f4b0*/  IABS R6, R3 ;  /* 0x0000000300067213 */ /* 0x000fe20000000000 */
[----:B------:R-:W-:Y:S01]  /*1f4c0*/  IMAD.MOV.U32 R3, RZ, RZ, R8 ;  /* 0x000000ffff037224 */ /* 0x000fe200078e0008 */
[----:B------:R-:W-:Y:S02]  /*1f4d0*/  I2FP.F32.S32 R7, R7 ;  /* 0x0000000700077245 */ /* 0x000fe40000201400 */
[----:B------:R-:W-:Y:S03]  /*1f4e0*/  IABS R5, R5 ;  /* 0x0000000500057213 */ /* 0x000fe60000000000 */
[----:B------:R-:W-:Y:S01]  /*1f4f0*/  MUFU.TANH R110, R110 ;  /* 0x0000006e006e7308 */ /* 0x000fe20000002400 */
[C---:B------:R-:W-:Y:S01]  /*1f500*/  ISETP.GE.OR P5, PT, R2.reuse, R243, !P5 ;  /* 0x000000f30200720c */ /* 0x040fe20006fa6670 */
[----:B--2---:R-:W-:Y:S01]  /*1f510*/  FFMA.FTZ R17, R7, -UR19, R17 ;  /* 0x8000001307117c23 */ /* 0x004fe20008010011 */
[C---:B------:R-:W-:Y:S01]  /*1f520*/  ISETP.GE.OR P2, PT, R2.reuse, R241, !P1 ;  /* 0x000000f10200720c */ /* 0x040fe20004f46670 */
[----:B------:R-:W-:Y:S01]  /*1f530*/  IMAD.MOV.U32 R4, RZ, RZ, R5 ;  /* 0x000000ffff047224 */ /* 0x000fe200078e0005 */
[----:B------:R-:W-:Y:S01]  /*1f540*/  ISETP.GE.OR P6, PT, R2, R240, !P0 ;  /* 0x000000f00200720c */ /* 0x000fe200047c6670 */
[----:B------:R-:W-:Y:S01]  /*1f550*/  IMAD.IADD R2, R239, 0x1, -R2 ;  /* 0x00000001ef027824 */ /* 0x000fe200078e0a02 */
[----:B------:R-:W-:Y:S03]  /*1f560*/  I2FP.F32.S32 R3, R3 ;  /* 0x0000000300037245 */ /* 0x000fe60000201400 */
[----:B------:R-:W2:Y:S01]  /*1f570*/  MUFU.TANH R5, R44 ;  /* 0x0000002c00057308 */ /* 0x000ea20000002400 */
[----:B------:R-:W-:Y:S02]  /*1f580*/  I2FP.F32.S32 R6, R6 ;  /* 0x0000000600067245 */ /* 0x000fe40000201400 */
[----:B------:R-:W-:Y:S01]  /*1f590*/  IABS R7, R2 ;  /* 0x0000000200077213 */ /* 0x000fe20000000000 */
[----:B------:R-:W-:Y:S01]  /*1f5a0*/  FFMA.FTZ R15, R3, -UR19, R15 ;  /* 0x80000013030f7c23 */ /* 0x000fe2000801000f */
[----:B------:R-:W-:Y:S01]  /*1f5b0*/  I2FP.F32.S32 R2, R4 ;  /* 0x0000000400027245 */ /* 0x000fe20000201400 */
[----:B-1----:R-:W-:Y:S01]  /*1f5c0*/  FFMA.FTZ R12, R6, -UR19, R12 ;  /* 0x80000013060c7c23 */ /* 0x002fe2000801000c */
[----:B------:R-:W-:Y:S03]  /*1f5d0*/  I2FP.F32.S32 R7, R7 ;  /* 0x0000000700077245 */ /* 0x000fe60000201400 */
[----:B------:R-:W1:Y:S01]  /*1f5e0*/  MUFU.TANH R4, R45 ;  /* 0x0000002d00047308 */ /* 0x000e620000002400 */
[----:B------:R-:W-:Y:S01]  /*1f5f0*/  IADD3 R3, R0, 0x28, RZ ;  /* 0x0000002800037810 */ /* 0x000fe20007ffe0ff */
[----:B------:R-:W-:Y:S01]  /*1f600*/  FFMA.FTZ R16, R2, -UR19, R16 ;  /* 0x8000001302107c23 */ /* 0x000fe20008010010 */
[----:B------:R-:W-:Y:S01]  /*1f610*/  FSEL R200, R20, -INF , !P5 ;  /* 0xff80000014c87808 */ /* 0x000fe20006800000 */
[----:B------:R-:W-:Y:S01]  /*1f620*/  FFMA.FTZ R13, R7, -UR19, R13 ;  /* 0x80000013070d7c23 */ /* 0x000fe2000801000d */
[----:B------:R-:W-:Y:S01]  /*1f630*/  LOP3.LUT P5, RZ, R231, 0x1, RZ, 0xc0, !PT ;  /* 0x00000001e7ff7812 */ /* 0x000fe200078ac0ff */
[----:B------:R-:W-:Y:S01]  /*1f640*/  IMAD.IADD R7, R238, 0x1, -R3 ;  /* 0x00000001ee077824 */ /* 0x000fe200078e0a03 */
[-C--:B------:R-:W-:Y:S01]  /*1f650*/  ISETP.GE.AND P1, PT, R3, R234.reuse, PT ;  /* 0x000000ea0300720c */ /* 0x080fe20003f26270 */
[----:B------:R-:W-:Y:S01]  /*1f660*/  VIADD R2, R0, 0x29 ;  /* 0x0000002900027836 */ /* 0x000fe20000000000 */
[----:B------:R-:W-:Y:S01]  /*1f670*/  FSEL R249, R16, -INF , !P5 ;  /* 0xff80000010f97808 */ /* 0x000fe20006800000 */
[----:B------:R-:W-:Y:S01]  /*1f680*/  MUFU.TANH R20, R53 ;  /* 0x0000003500147308 */ /* 0x000fe20000002400 */
[----:B------:R-:W-:Y:S01]  /*1f690*/  IABS R10, R7 ;  /* 0x00000007000a7213 */ /* 0x000fe20000000000 */
[--C-:B------:R-:W-:Y:S01]  /*1f6a0*/  IMAD.IADD R6, R238, 0x1, -R2.reuse ;  /* 0x00000001ee067824 */ /* 0x100fe200078e0a02 */
[----:B------:R-:W-:Y:S01]  /*1f6b0*/  ISETP.GE.AND P0, PT, R2, R234, PT ;  /* 0x000000ea0200720c */ /* 0x000fe20003f06270 */
[----:B------:R-:W-:Y:S01]  /*1f6c0*/  IMAD.IADD R11, R239, 0x1, -R2 ;  /* 0x00000001ef0b7824 */ /* 0x000fe200078e0a02 */
[----:B------:R-:W-:Y:S02]  /*1f6d0*/  I2FP.F32.S32 R10, R10 ;  /* 0x0000000a000a7245 */ /* 0x000fe40000201400 */
[----:B------:R-:W-:Y:S03]  /*1f6e0*/  IABS R8, R6 ;  /* 0x0000000600087213 */ /* 0x000fe60000000000 */
[----:B------:R-:W-:Y:S01]  /*1f6f0*/  MUFU.TANH R16, R56 ;  /* 0x0000003800107308 */ /* 0x000fe20000002400 */
[C---:B------:R-:W-:Y:S01]  /*1f700*/  ISETP.GE.OR P1, PT, R3.reuse, R241, !P1 ;  /* 0x000000f10300720c */ /* 0x040fe20004f26670 */
[----:B--2---:R-:W-:Y:S01]  /*1f710*/  FFMA.FTZ R5, R10, -UR19, R5 ;  /* 0x800000130a057c23 */ /* 0x004fe20008010005 */
[----:B------:R-:W-:Y:S02]  /*1f720*/  I2FP.F32.S32 R8, R8 ;  /* 0x0000000800087245 */ /* 0x000fe40000201400 */
[----:B------:R-:W-:Y:S02]  /*1f730*/  ISETP.GE.AND P5, PT, R3, R232, PT ;  /* 0x000000e80300720c */ /* 0x000fe40003fa6270 */
[----:B------:R-:W-:Y:S01]  /*1f740*/  FSEL R219, R12, -INF , !P3 ;  /* 0xff8000000cdb7808 */ /* 0x000fe20005800000 */
[----:B-1----:R-:W-:Y:S01]  /*1f750*/  FFMA.FTZ R4, R8, -UR19, R4 ;  /* 0x8000001308047c23 */ /* 0x002fe20008010004 */
[----:B------:R-:W-:Y:S01]  /*1f760*/  FSEL R223, R13, -INF , !P6 ;  /* 0xff8000000ddf7808 */ /* 0x000fe20007000000 */
[----:B------:R-:W1:Y:S01]  /*1f770*/  MUFU.TANH R12, R50 ;  /* 0x00000032000c7308 */ /* 0x000e620000002400 */
[----:B------:R-:W-:Y:S02]  /*1f780*/  IADD3 R9, R239, -R3, RZ ;  /* 0x80000003ef097210 */ /* 0x000fe40007ffe0ff */
[C---:B------:R-:W-:Y:S02]  /*1f790*/  ISETP.GE.AND P3, PT, R3.reuse, R233, PT ;  /* 0x000000e90300720c */ /* 0x040fe40003f66270 */
[----:B------:R-:W-:Y:S02]  /*1f7a0*/  ISETP.GE.AND P6, PT, R3, R235, PT ;  /* 0x000000eb0300720c */ /* 0x000fe40003fc6270 */
[----:B------:R-:W-:Y:S03]  /*1f7b0*/  ISETP.GE.OR P0, PT, R2, R241, !P0 ;  /* 0x000000f10200720c */ /* 0x000fe60004706670 */
[----:B------:R-:W2:Y:S01]  /*1f7c0*/  MUFU.TANH R13, R49 ;  /* 0x00000031000d7308 */ /* 0x000ea20000002400 */
[----:B------:R-:W-:Y:S01]  /*1f7d0*/  FSEL R227, R5, -INF , !P1 ;  /* 0xff80000005e37808 */ /* 0x000fe20004800000 */
[--C-:B------:R-:W-:Y:S01]  /*1f7e0*/  IMAD.IADD R5, R236, 0x1, -R3.reuse ;  /* 0x00000001ec057824 */ /* 0x100fe200078e0a03 */
[C---:B------:R-:W-:Y:S02]  /*1f7f0*/  ISETP.GE.OR P1, PT, R3.reuse, R240, !P5 ;  /* 0x000000f00300720c */ /* 0x040fe40006f26670 */
[----:B------:R-:W-:Y:S02]  /*1f800*/  IABS R6, R9 ;  /* 0x0000000900067213 */ /* 0x000fe40000000000 */
[C---:B------:R-:W-:Y:S03]  /*1f810*/  ISETP.GE.OR P6, PT, R3.reuse, R243, !P6 ;  /* 0x000000f30300720c */ /* 0x040fe600077c6670 */
[----:B------:R-:W-:Y:S01]  /*1f820*/  MUFU.TANH R111, R111 ;  /* 0x0000006f006f7308 */ /* 0x000fe20000002400 */
[----:B------:R-:W-:Y:S01]  /*1f830*/  ISETP.GE.OR P5, PT, R3, R242, !P3 ;  /* 0x000000f20300720c */ /* 0x000fe20005fa6670 */
[----:B------:R-:W-:Y:S01]  /*1f840*/  IMAD.IADD R3, R237, 0x1, -R3 ;  /* 0x00000001ed037824 */ /* 0x000fe200078e0a03 */
[----:B------:R-:W-:Y:S02]  /*1f850*/  FSEL R206, R17, -INF , !P4 ;  /* 0xff80000011ce7808 */ /* 0x000fe40006000000 */
[----:B------:R-:W-:Y:S02]  /*1f860*/  FSEL R205, R15, -INF , !P2 ;  /* 0xff8000000fcd7808 */ /* 0x000fe40005000000 */
[----:B------:R-:W-:Y:S03]  /*1f870*/  FSEL R217, R4, -INF , !P0 ;  /* 0xff80000004d97808 */ /* 0x000fe60004000000 */
[----:B------:R-:W-:Y:S01]  /*1f880*/  MUFU.TANH R17, R55 ;  /* 0x0000003700117308 */ /* 0x000fe20000002400 */
[----:B------:R-:W-:Y:S01]  /*1f890*/  IABS R7, R11 ;  /* 0x0000000b00077213 */ /* 0x000fe20000000000 */
[----:B------:R-:W-:Y:S01]  /*1f8a0*/  STL [R1+0x60], R205 ;  /* 0x000060cd01007387 */ /* 0x000fe20000100800 */
[C---:B------:R-:W-:Y:S02]  /*1f8b0*/  ISETP.GE.AND P2, PT, R2.reuse, R232, PT ;  /* 0x000000e80200720c */ /* 0x040fe40003f46270 */
[C---:B------:R-:W-:Y:S01]  /*1f8c0*/  ISETP.GE.AND P4, PT, R2.reuse, R235, PT ;  /* 0x000000eb0200720c */ /* 0x040fe20003f86270 */
[----:B------:R-:W-:Y:S01]  /*1f8d0*/  STL [R1+0x64], R217 ;  /* 0x000064d901007387 */ /* 0x000fe20000100800 */
[----:B------:R-:W-:Y:S03]  /*1f8e0*/  ISETP.GE.AND P0, PT, R2, R233, PT ;  /* 0x000000e90200720c */ /* 0x000fe60003f06270 */
[----:B------:R3:W-:Y:S01]  /*1f8f0*/  MUFU.TANH R15, R57 ;  /* 0x00000039000f7308 */ /* 0x0007e20000002400 */
[----:B------:R-:W-:Y:S02]  /*1f900*/  I2FP.F32.S32 R6, R6 ;  /* 0x0000000600067245 */ /* 0x000fe40000201400 */
[----:B------:R-:W-:Y:S02]  /*1f910*/  IADD3 R4, R236, -R2, RZ ;  /* 0x80000002ec047210 */ /* 0x000fe40007ffe0ff */
[----:B------:R-:W-:Y:S01]  /*1f920*/  IABS R3, R3 ;  /* 0x0000000300037213 */ /* 0x000fe20000000000 */
[----:B------:R-:W-:Y:S01]  /*1f930*/  FFMA.FTZ R19, R6, -UR19, R19 ;  /* 0x8000001306137c23 */ /* 0x000fe20008010013 */
[----:B------:R-:W-:Y:S03]  /*1f940*/  I2FP.F32.S32 R7, R7 ;  /* 0x0000000700077245 */ /* 0x000fe60000201400 */
[----:B------:R-:W4:Y:S01]  /*1f950*/  MUFU.TANH R11, R51 ;  /* 0x00000033000b7308 */ /* 0x000f220000002400 */
[C---:B------:R-:W-:Y:S02]  /*1f960*/  ISETP.GE.OR P2, PT, R2.reuse, R240, !P2 ;  /* 0x000000f00200720c */ /* 0x040fe40005746670 */
[C---:B------:R-:W-:Y:S01]  /*1f970*/  ISETP.GE.OR P4, PT, R2.reuse, R243, !P4 ;  /* 0x000000f30200720c */ /* 0x040fe20006786670 */
[----:B------:R-:W-:Y:S01]  /*1f980*/  FFMA.FTZ R18, R7, -UR19, R18 ;  /* 0x8000001307127c23 */ /* 0x000fe20008010012 */
[----:B------:R-:W-:Y:S01]  /*1f990*/  ISETP.GE.OR P0, PT, R2, R242, !P0 ;  /* 0x000000f20200720c */ /* 0x000fe20004706670 */
[----:B------:R-:W-:Y:S01]  /*1f9a0*/  IMAD.IADD R2, R237, 0x1, -R2 ;  /* 0x00000001ed027824 */ /* 0x000fe200078e0a02 */
[----:B------:R-:W-:Y:S03]  /*1f9b0*/  IABS R8, R5 ;  /* 0x0000000500087213 */ /* 0x000fe60000000000 */
[----:B------:R-:W-:Y:S01]  /*1f9c0*/  MUFU.TANH R128, R128 ;  /* 0x0000008000807308 */ /* 0x000fe20000002400 */
[----:B------:R-:W-:Y:S01]  /*1f9d0*/  IABS R6, R4 ;  /* 0x0000000400067213 */ /* 0x000fe20000000000 */
[----:B---3--:R-:W-:Y:S01]  /*1f9e0*/  IMAD.MOV.U32 R57, RZ, RZ, R249 ;  /* 0x000000ffff397224 */ /* 0x008fe200078e00f9 */
[----:B------:R-:W-:Y:S02]  /*1f9f0*/  I2FP.F32.S32 R3, R3 ;  /* 0x0000000300037245 */ /* 0x000fe40000201400 */
[----:B------:R-:W-:Y:S01]  /*1fa00*/  IABS R7, R2 ;  /* 0x0000000200077213 */ /* 0x000fe20000000000 */
[----:B------:R-:W-:Y:S01]  /*1fa10*/  IMAD.MOV.U32 R2, RZ, RZ, R8 ;  /* 0x000000ffff027224 */ /* 0x000fe200078e0008 */
[----:B------:R-:W-:Y:S01]  /*1fa20*/  I2FP.F32.S32 R6, R6 ;  /* 0x0000000600067245 */ /* 0x000fe20000201400 */
[----:B-1----:R-:W-:Y:S01]  /*1fa30*/  FFMA.FTZ R12, R3, -UR19, R12 ;  /* 0x80000013030c7c23 */ /* 0x002fe2000801000c */
[----:B------:R-:W-:Y:S01]  /*1fa40*/  I2FP.F32.S32 R7, R7 ;  /* 0x0000000700077245 */ /* 0x000fe20000201400 */
[----:B------:R-:W-:Y:S01]  /*1fa50*/  VIADD R3, R0, 0x30 ;  /* 0x0000003000037836 */ /* 0x000fe20000000000 */
[----:B------:R-:W-:Y:S01]  /*1fa60*/  I2FP.F32.S32 R2, R2 ;  /* 0x0000000200027245 */ /* 0x000fe20000201400 */
[----:B------:R1:W3:Y:S01]  /*1fa70*/  MUFU.TANH R5, R52 ;  /* 0x0000003400057308 */ /* 0x0002e20000002400 */
[----:B------:R-:W-:Y:S01]  /*1fa80*/  LOP3.LUT R231, R231, 0xfffffffd, RZ, 0xc0, !PT ;  /* 0xfffffffde7e77812 */ /* 0x000fe200078ec0ff */
[----:B--2---:R-:W-:Y:S01]  /*1fa90*/  FFMA.FTZ R13, R6, -UR19, R13 ;  /* 0x80000013060d7c23 */ /* 0x004fe2000801000d */
[----:B------:R-:W-:Y:S01]  /*1faa0*/  ISETP.GE.AND P3, PT, R3, R234, PT ;  /* 0x000000ea0300720c */ /* 0x000fe20003f66270 */
[----:B------:R-:W-:Y:S01]  /*1fab0*/  IMAD.IADD R6, R237, 0x1, -R3 ;  /* 0x00000001ed067824 */ /* 0x000fe200078e0a03 */
[----:B------:R-:W-:Y:S01]  /*1fac0*/  @P0 LOP3.LUT R231, R231, 0x2, RZ, 0xfc, !PT ;  /* 0x00000002e7e70812 */ /* 0x000fe200078efcff */
[----:B----4-:R-:W-:Y:S01]  /*1fad0*/  FFMA.FTZ R11, R7, -UR19, R11 ;  /* 0x80000013070b7c23 */ /* 0x010fe2000801000b */
[----:B------:R-:W-:Y:S03]  /*1fae0*/  ISETP.GE.AND P0, PT, R3, R233, PT ;  /* 0x000000e90300720c */ /* 0x000fe60003f06270 */
[----:B------:R-:W2:Y:S01]  /*1faf0*/  MUFU.TANH R4, R54 ;  /* 0x0000003600047308 */ /* 0x000ea20000002400 */
[----:B------:R-:W-:Y:S01]  /*1fb00*/  IABS R6, R6 ;  /* 0x0000000600067213 */ /* 0x000fe20000000000 */
[----:B------:R-:W-:Y:S01]  /*1fb10*/  IMAD.IADD R7, R236, 0x1, -R3 ;  /* 0x00000001ec077824 */ /* 0x000fe200078e0a03 */
[----:B------:R-:W-:Y:S01]  /*1fb20*/  FSEL R222, R19, -INF , !P1 ;  /* 0xff80000013de7808 */ /* 0x000fe20004800000 */
[----:B------:R-:W-:Y:S01]  /*1fb30*/  FFMA.FTZ R14, R2, -UR19, R14 ;  /* 0x80000013020e7c23 */ /* 0x000fe2000801000e */
[----:B------:R-:W-:Y:S02]  /*1fb40*/  IADD3 R2, R0, 0x31, RZ ;  /* 0x0000003100027810 */ /* 0x000fe40007ffe0ff */
[----:B------:R-:W-:Y:S03]  /*1fb50*/  IABS R9, R7 ;  /* 0x0000000700097213 */ /* 0x000fe60000000000 */
[----:B------:R-:W-:Y:S01]  /*1fb60*/  MUFU.TANH R19, R62 ;  /* 0x0000003e00137308 */ /* 0x000fe20000002400 */
[----:B------:R-:W-:Y:S01]  /*1fb70*/  I2FP.F32.S32 R6, R6 ;  /* 0x0000000600067245 */ /* 0x000fe20000201400 */
[----:B------:R-:W-:Y:S01]  /*1fb80*/  IMAD.IADD R8, R236, 0x1, -R2 ;  /* 0x00000001ec087824 */ /* 0x000fe200078e0a02 */
[----:B------:R-:W-:Y:S02]  /*1fb90*/  I2FP.F32.S32 R9, R9 ;  /* 0x0000000900097245 */ /* 0x000fe40000201400 */
[----:B------:R-:W-:Y:S02]  /*1fba0*/  ISETP.GE.AND P1, PT, R3, R235, PT ;  /* 0x000000eb0300720c */ /* 0x000fe40003f26270 */
[----:B-1----:R-:W-:Y:S01]  /*1fbb0*/  FSEL R52, R13, -INF , !P4 ;  /* 0xff8000000d347808 */ /* 0x002fe20006000000 */
[----:B---3--:R-:W-:Y:S01]  /*1fbc0*/  FFMA.FTZ R5, R9, -UR19, R5 ;  /* 0x8000001309057c23 */ /* 0x008fe20008010005 */
[----:B------:R-:W-:Y:S01]  /*1fbd0*/  IABS R8, R8 ;  /* 0x0000000800087213 */ /* 0x000fe20000000000 */
[----:B--2---:R-:W-:Y:S01]  /*1fbe0*/  FFMA.FTZ R4, R6, -UR19, R4 ;  /* 0x8000001306047c23 */ /* 0x004fe20008010004 */
[C---:B------:R-:W-:Y:S01]  /*1fbf0*/  ISETP.GE.OR P0, PT, R3.reuse, R242, !P0 ;  /* 0x000000f20300720c */ /* 0x040fe20004706670 */
[----:B------:R-:W1:Y:S01]  /*1fc00*/  MUFU.TANH R13, R59 ;  /* 0x0000003b000d7308 */ /* 0x000e620000002400 */
[C---:B------:R-:W-:Y:S02]  /*1fc10*/  ISETP.GE.OR P4, PT, R3.reuse, R241, !P3 ;  /* 0x000000f10300720c */ /* 0x040fe40005f86670 */
[----:B------:R-:W-:Y:S02]  /*1fc20*/  FSEL R53, R14, -INF , !P6 ;  /* 0xff8000000e357808 */ /* 0x000fe40007000000 */
[C---:B------:R-:W-:Y:S02]  /*1fc30*/  ISETP.GE.OR P1, PT, R3.reuse, R243, !P1 ;  /* 0x000000f30300720c */ /* 0x040fe40004f26670 */
[----:B------:R-:W-:Y:S03]  /*1fc40*/  I2FP.F32.S32 R8, R8 ;  /* 0x0000000800087245 */ /* 0x000fe60000201400 */
[----:B------:R-:W-:Y:S01]  /*1fc50*/  MUFU.TANH R14, R64 ;  /* 0x00000040000e7308 */ /* 0x000fe20000002400 */
[----:B------:R-:W-:Y:S02]  /*1fc60*/  FSEL R171, R18, -INF , !P2 ;  /* 0xff80000012ab7808 */ /* 0x000fe40005000000 */
[----:B------:R-:W-:Y:S01]  /*1fc70*/  ISETP.GE.AND P6, PT, R3, R232, PT ;  /* 0x000000e80300720c */ /* 0x000fe20003fc6270 */
[----:B------:R-:W-:Y:S01]  /*1fc80*/  FFMA.FTZ R20, R8, -UR19, R20 ;  /* 0x8000001308147c23 */ /* 0x000fe20008010014 */
[----:B------:R-:W-:Y:S01]  /*1fc90*/  FSEL R54, R4, -INF , !P0 ;  /* 0xff80000004367808 */ /* 0x000fe20004000000 */
[C---:B------:R-:W-:Y:S01]  /*1fca0*/  IMAD.IADD R4, R238.reuse, 0x1, -R2 ;  /* 0x00000001ee047824 */ /* 0x040fe200078e0a02 */
[----:B------:R-:W-:Y:S03]  /*1fcb0*/  LOP3.LUT P2, RZ, R231, 0x2, RZ, 0xc0, !PT ;  /* 0x00000002e7ff7812 */ /* 0x000fe6000784c0ff */
[----:B------:R-:W-:Y:S01]  /*1fcc0*/  MUFU.TANH R18, R63 ;  /* 0x0000003f00127308 */ /* 0x000fe20000002400 */
[----:B------:R-:W-:Y:S02]  /*1fcd0*/  IADD3 R10, R237, -R2, RZ ;  /* 0x80000002ed0a7210 */ /* 0x000fe40007ffe0ff */
[----:B------:R-:W-:Y:S01]  /*1fce0*/  FSEL R51, R5, -INF , !P1 ;  /* 0xff80000005337808 */ /* 0x000fe20004800000 */
[--C-:B------:R-:W-:Y:S01]  /*1fcf0*/  IMAD.IADD R5, R238, 0x1, -R3.reuse ;  /* 0x00000001ee057824 */ /* 0x100fe200078e0a03 */
[----:B------:R-:W-:Y:S01]  /*1fd00*/  ISETP.GE.OR P3, PT, R3, R240, !P6 ;  /* 0x000000f00300720c */ /* 0x000fe20007766670 */
[----:B------:R-:W-:Y:S01]  /*1fd10*/  IMAD.IADD R3, R239, 0x1, -R3 ;  /* 0x00000001ef037824 */ /* 0x000fe200078e0a03 */
[----:B------:R-:W-:Y:S03]  /*1fd20*/  FSEL R55, R11, -INF , !P2 ;  /* 0xff8000000b377808 */ /* 0x000fe60005000000 */
[----:B------:R-:W-:Y:S01]  /*1fd30*/  MUFU.TANH R123, R123 ;  /* 0x0000007b007b7308 */ /* 0x000fe20000002400 */
[----:B------:R-:W-:Y:S02]  /*1fd40*/  LOP3.LUT R231, R231, 0xfffffffe, RZ, 0xc0, !PT ;  /* 0xfffffffee7e77812 */ /* 0x000fe400078ec0ff */
[----:B------:R-:W-:Y:S02]  /*1fd50*/  IABS R7, R10 ;  /* 0x0000000a00077213 */ /* 0x000fe40000000000 */
[----:B------:R-:W-:Y:S02]  /*1fd60*/  FSEL R56, R12, -INF , !P5 ;  /* 0xff8000000c387808 */ /* 0x000fe40006800000 */
[C---:B------:R-:W-:Y:S03]  /*1fd70*/  ISETP.GE.AND P2, PT, R2.reuse, R233, PT ;  /* 0x000000e90200720c */ /* 0x040fe60003f46270 */
[----:B------:R-:W2:Y:S01]  /*1fd80*/  MUFU.TANH R12, R58 ;  /* 0x0000003a000c7308 */ /* 0x000ea20000002400 */
[----:B------:R-:W-:Y:S02]  /*1fd90*/  IABS R8, R4 ;  /* 0x0000000400087213 */ /* 0x000fe40000000000 */
[C---:B------:R-:W-:Y:S02]  /*1fda0*/  ISETP.GE.AND P5, PT, R2.reuse, R235, PT ;  /* 0x000000eb0200720c */ /* 0x040fe40003fa6270 */
[C---:B------:R-:W-:Y:S02]  /*1fdb0*/  ISETP.GE.AND P1, PT, R2.reuse, R234, PT ;  /* 0x000000ea0200720c */ /* 0x040fe40003f26270 */
[C---:B------:R-:W-:Y:S02]  /*1fdc0*/  ISETP.GE.AND P0, PT, R2.reuse, R232, PT ;  /* 0x000000e80200720c */ /* 0x040fe40003f06270 */
[----:B------:R-:W-:Y:S02]  /*1fdd0*/  @P4 LOP3.LUT R231, R231, 0x1, RZ, 0xfc, !PT ;  /* 0x00000001e7e74812 */ /* 0x000fe400078efcff */
[----:B------:R-:W-:Y:S02]  /*1fde0*/  I2FP.F32.S32 R7, R7 ;  /* 0x0000000700077245 */ /* 0x000fe40000201400 */
[C---:B------:R-:W-:Y:S02]  /*1fdf0*/  ISETP.GE.OR P4, PT, R2.reuse, R242, !P2 ;  /* 0x000000f20200720c */ /* 0x040fe40005786670 */
[----:B------:R-:W-:Y:S01]  /*1fe00*/  IABS R6, R3 ;  /* 0x0000000300067213 */ /* 0x000fe20000000000 */
[----:B------:R-:W-:Y:S01]  /*1fe10*/  FFMA.FTZ R17, R7, -UR19, R17 ;  /* 0x8000001307117c23 */ /* 0x000fe20008010011 */
[----:B------:R-:W-:Y:S01]  /*1fe20*/  IABS R5, R5 ;  /* 0x0000000500057213 */ /* 0x000fe20000000000 */
[----:B------:R-:W-:Y:S01]  /*1fe30*/  IMAD.MOV.U32 R3, RZ, RZ, R8 ;  /* 0x000000ffff037224 */ /* 0x000fe200078e0008 */
[C---:B------:R-:W-:Y:S02]  /*1fe40*/  ISETP.GE.OR P5, PT, R2.reuse, R243, !P5 ;  /* 0x000000f30200720c */ /* 0x040fe40006fa6670 */
[C---:B------:R-:W-:Y:S01]  /*1fe50*/  ISETP.GE.OR P2, PT, R2.reuse, R241, !P1 ;  /* 0x000000f10200720c */ /* 0x040fe20004f46670 */
[----:B------:R-:W-:Y:S01]  /*1fe60*/  IMAD.MOV.U32 R4, RZ, RZ, R5 ;  /* 0x000000ffff047224 */ /* 0x000fe200078e0005 */
[----:B------:R-:W-:Y:S01]  /*1fe70*/  ISETP.GE.OR P6, PT, R2, R240, !P0 ;  /* 0x000000f00200720c */ /* 0x000fe200047c6670 */
[----:B------:R-:W3:Y:S01]  /*1fe80*/  MUFU.TANH R5, R60 ;  /* 0x0000003c00057308 */ /* 0x000ee20000002400 */
[----:B------:R-:W-:Y:S02]  /*1fe90*/  IADD3 R2, R239, -R2, RZ ;  /* 0x80000002ef027210 */ /* 0x000fe40007ffe0ff */
[----:B------:R-:W-:Y:S02]  /*1fea0*/  I2FP.F32.S32 R3, R3 ;  /* 0x0000000300037245 */ /* 0x000fe40000201400 */
[----:B------:R-:W-:Y:S02]  /*1feb0*/  IABS R7, R2 ;  /* 0x0000000200077213 */ /* 0x000fe40000000000 */
[----:B------:R-:W-:Y:S01]  /*1fec0*/  I2FP.F32.S32 R2, R4 ;  /* 0x0000000400027245 */ /* 0x000fe20000201400 */
[----:B------:R-:W-:Y:S01]  /*1fed0*/  FFMA.FTZ R15, R3, -UR19, R15 ;  /* 0x80000013030f7c23 */ /* 0x000fe2000801000f */
[----:B------:R-:W-:Y:S01]  /*1fee0*/  I2FP.F32.S32 R7, R7 ;  /* 0x0000000700077245 */ /* 0x000fe20000201400 */
[----:B------:R-:W-:Y:S01]  /*1fef0*/  VIADD R3, R0, 0x38 ;  /* 0x0000003800037836 */ /* 0x000fe20000000000 */
[----:B------:R-:W-:Y:S01]  /*1ff00*/  I2FP.F32.S32 R6, R6 ;  /* 0x0000000600067245 */ /* 0x000fe20000201400 */
[----:B------:R-:W-:Y:S01]  /*1ff10*/  FFMA.FTZ R16, R2, -UR19, R16 ;  /* 0x8000001302107c23 */ /* 0x000fe20008010010 */
[----:B------:R-:W-:Y:S01]  /*1ff20*/  IADD3 R2, R0, 0x39, RZ ;  /* 0x0000003900027810 */ /* 0x000fe20007ffe0ff */
[----:B-1----:R-:W-:Y:S01]  /*1ff30*/  FFMA.FTZ R13, R7, -UR19, R13 ;  /* 0x80000013070d7c23 */ /* 0x002fe2000801000d */
[----:B------:R-:W-:Y:S01]  /*1ff40*/  FSEL R49, R20, -INF , !P5 ;  /* 0xff80000014317808 */ /* 0x000fe20006800000 */
[--C-:B------:R-:W-:Y:S01]  /*1ff50*/  IMAD.IADD R7, R238, 0x1, -R3.reuse ;  /* 0x00000001ee077824 */ /* 0x100fe200078e0a03 */
[----:B------:R-:W-:Y:S01]  /*1ff60*/  LOP3.LUT P5, RZ, R231, 0x1, RZ, 0xc0, !PT ;  /* 0x00000001e7ff7812 */ /* 0x000fe200078ac0ff */
[----:B------:R1:W4:Y:S01]  /*1ff70*/  MUFU.TANH R4, R61 ;  /* 0x0000003d00047308 */ /* 0x0003220000002400 */
[----:B------:R-:W-:Y:S01]  /*1ff80*/  ISETP.GE.AND P1, PT, R3, R234, PT ;  /* 0x000000ea0300720c */ /* 0x000fe20003f26270 */
[----:B--2---:R-:W-:Y:S01]  /*1ff90*/  FFMA.FTZ R12, R6, -UR19, R12 ;  /* 0x80000013060c7c23 */ /* 0x004fe2000801000c */
[----:B------:R-:W-:Y:S01]  /*1ffa0*/  IABS R10, R7 ;  /* 0x00000007000a7213 */ /* 0x000fe20000000000 */
[----:B------:R-:W-:Y:S01]  /*1ffb0*/  IMAD.IADD R6, R238, 0x1, -R2 ;  /* 0x00000001ee067824 */ /* 0x000fe200078e0a02 */
[----:B------:R-:W-:Y:S01]  /*1ffc0*/  FSEL R221, R16, -INF , !P5 ;  /* 0xff80000010dd7808 */ /* 0x000fe20006800000 */
[----:B------:R-:W-:Y:S01]  /*1ffd0*/  IMAD.IADD R9, R239, 0x1, -R3 ;  /* 0x00000001ef097824 */ /* 0x000fe200078e0a03 */
[----:B------:R-:W-:Y:S03]  /*1ffe0*/  I2FP.F32.S32 R10, R10 ;  /* 0x0000000a000a7245 */ /* 0x000fe60000201400 */
[----:B------:R2:W-:Y:S01]  /*1fff0*/  MUFU.TANH R20, R69 ;  /* 0x0000004500147308 */ /* 0x0005e20000002400 */
[----:B------:R-:W-:Y:S01]  /*20000*/  IABS R8, R6 ;  /* 0x0000000600087213 */ /* 0x000fe20000000000 */
[----:B------:R-:W-:Y:S01]  /*20010*/  STL [R1+0x3c], R221 ;  /* 0x00003cdd01007387 */ /* 0x000fe20000100800 */
[C---:B------:R-:W-:Y:S01]  /*20020*/  ISETP.GE.OR P1, PT, R3.reuse, R241, !P1 ;  /* 0x000000f10300720c */ /* 0x040fe20004f26670 */
[----:B---3--:R-:W-:Y:S01]  /*20030*/  FFMA.FTZ R5, R10, -UR19, R5 ;  /* 0x800000130a057c23 */ /* 0x008fe20008010005 */
[----:B------:R-:W-:Y:S02]  /*20040*/  I2FP.F32.S32 R8, R8 ;  /* 0x0000000800087245 */ /* 0x000fe40000201400 */
[----:B------:R-:W-:Y:S03]  /*20050*/  ISETP.GE.AND P5, PT, R3, R232, PT ;  /* 0x000000e80300720c */ /* 0x000fe60003fa6270 */
[----:B------:R3:W-:Y:S01]  /*20060*/  MUFU.TANH R16, R72 ;  /* 0x0000004800107308 */ /* 0x0007e20000002400 */
[----:B------:R-:W-:Y:S01]  /*20070*/  FSEL R226, R12, -INF , !P3 ;  /* 0xff8000000ce27808 */ /* 0x000fe20005800000 */
[----:B-1----:R-:W-:Y:S01]  /*20080*/  IMAD.MOV.U32 R61, RZ, RZ, R217 ;  /* 0x000000ffff3d7224 */ /* 0x002fe200078e00d9 */
[----:B------:R-:W-:Y:S01]  /*20090*/  FSEL R225, R13, -INF , !P6 ;  /* 0xff8000000de17808 */ /* 0x000fe20007000000 */
[----:B----4-:R-:W-:Y:S01]  /*200a0*/  FFMA.FTZ R4, R8, -UR19, R4 ;  /* 0x8000001308047c23 */ /* 0x010fe20008010004 */
[----:B------:R-:W-:Y:S02]  /*200b0*/  ISETP.GE.AND P0, PT, R2, R234, PT ;  /* 0x000000ea0200720c */ /* 0x000fe40003f06270 */
[C---:B------:R-:W-:Y:S03]  /*200c0*/  ISETP.GE.AND P3, PT, R3.reuse, R233, PT ;  /* 0x000000e90300720c */ /* 0x040fe60003f66270 */
[----:B------:R1:W4:Y:S01]  /*200d0*/  MUFU.TANH R12, R66 ;  /* 0x00000042000c7308 */ /* 0x0003220000002400 */
[----:B------:R-:W-:Y:S01]  /*200e0*/  ISETP.GE.AND P6, PT, R3, R235, PT ;  /* 0x000000eb0300720c */ /* 0x000fe20003fc6270 */
[----:B--2---:R-:W-:Y:S01]  /*200f0*/  IMAD.MOV.U32 R69, RZ, RZ, R223 ;  /* 0x000000ffff457224 */ /* 0x004fe200078e00df */
[----:B------:R-:W-:Y:S01]  /*20100*/  FSEL R224, R5, -INF , !P1 ;  /* 0xff80000005e07808 */ /* 0x000fe20004800000 */
[--C-:B------:R-:W-:Y:S01]  /*20110*/  IMAD.IADD R5, R236, 0x1, -R3.reuse ;  /* 0x00000001ec057824 */ /* 0x100fe200078e0a03 */
[----:B------:R-:W-:Y:S02]  /*20120*/  ISETP.GE.OR P1, PT, R3, R240, !P5 ;  /* 0x000000f00300720c */ /* 0x000fe40006f26670 */
[----:B------:R-:W-:Y:S01]  /*20130*/  IADD3 R11, R239, -R2, RZ ;  /* 0x80000002ef0b7210 */ /* 0x000fe20007ffe0ff */
[----:B------:R2:W-:Y:S01]  /*20140*/  STL [R1+0x30], R224 ;  /* 0x000030e001007387 */ /* 0x0005e20000100800 */
[----:B------:R-:W-:Y:S01]  /*20150*/  IABS R6, R9 ;  /* 0x0000000900067213 */ /* 0x000fe20000000000 */
[----:B------:R-:W2:Y:S01]  /*20160*/  MUFU.TANH R13, R65 ;  /* 0x00000041000d7308 */ /* 0x000ea20000002400 */
[----:B------:R-:W-:Y:S01]  /*20170*/  ISETP.GE.OR P0, PT, R2, R241, !P0 ;  /* 0x000000f10200720c */ /* 0x000fe20004706670 */
[----:B---3--:R-:W-:Y:S01]  /*20180*/  FMUL.FTZ R72, R127, UR8 ;  /* 0x000000087f487c20 */ /* 0x008fe20008410000 */
[C---:B------:R-:W-:Y:S02]  /*20190*/  ISETP.GE.OR P6, PT, R3.reuse, R243, !P6 ;  /* 0x000000f30300720c */ /* 0x040fe400077c6670 */
[----:B------:R-:W-:Y:S01]  /*201a0*/  ISETP.GE.OR P5, PT, R3, R242, !P3 ;  /* 0x000000f20300720c */ /* 0x000fe20005fa6670 */
[----:B------:R-:W-:Y:S01]  /*201b0*/  IMAD.IADD R3, R237, 0x1, -R3 ;  /* 0x00000001ed037824 */ /* 0x000fe200078e0a03 */
[----:B------:R-:W-:Y:S01]  /*201c0*/  IABS R7, R11 ;  /* 0x0000000b00077213 */ /* 0x000fe20000000000 */
[----:B-1----:R-:W-:Y:S01]  /*201d0*/  IMAD.MOV.U32 R66, RZ, RZ, R226 ;  /* 0x000000ffff427224 */ /* 0x002fe200078e00e2 */
[----:B------:R-:W-:Y:S01]  /*201e0*/  I2FP.F32.S32 R6, R6 ;  /* 0x0000000600067245 */ /* 0x000fe20000201400 */
[----:B------:R-:W1:Y:S01]  /*201f0*/  MUFU.TANH R11, R67 ;  /* 0x00000043000b7308 */ /* 0x000e620000002400 */
[----:B------:R-:W-:Y:S02]  /*20200*/  FSEL R50, R17, -INF , !P4 ;  /* 0xff80000011327808 */ /* 0x000fe40006000000 */
[----:B------:R-:W-:Y:S01]  /*20210*/  FSEL R22, R15, -INF , !P2 ;  /* 0xff8000000f167808 */ /* 0x000fe20005000000 */
[----:B------:R-:W-:Y:S01]  /*20220*/  FFMA.FTZ R19, R6, -UR19, R19 ;  /* 0x8000001306137c23 */ /* 0x000fe20008010013 */
[----:B------:R-:W-:Y:S01]  /*20230*/  FSEL R202, R4, -INF , !P0 ;  /* 0xff80000004ca7808 */ /* 0x000fe20004000000 */
[----:B------:R-:W-:Y:S01]  /*20240*/  IMAD.IADD R4, R236, 0x1, -R2 ;  /* 0x00000001ec047824 */ /* 0x000fe200078e0a02 */
[C---:B------:R-:W-:Y:S03]  /*20250*/  ISETP.GE.AND P2, PT, R2.reuse, R232, PT ;  /* 0x000000e80200720c */ /* 0x040fe60003f46270 */
[----:B------:R3:W-:Y:S01]  /*20260*/  MUFU.TANH R17, R71 ;  /* 0x0000004700117308 */ /* 0x0007e20000002400 */
[C---:B------:R-:W-:Y:S02]  /*20270*/  ISETP.GE.AND P4, PT, R2.reuse, R235, PT ;  /* 0x000000eb0200720c */ /* 0x040fe40003f86270 */
[C---:B------:R-:W-:Y:S02]  /*20280*/  ISETP.GE.AND P0, PT, R2.reuse, R233, PT ;  /* 0x000000e90200720c */ /* 0x040fe40003f06270 */
[----:B------:R-:W-:Y:S02]  /*20290*/  IABS R3, R3 ;  /* 0x0000000300037213 */ /* 0x000fe40000000000 */
[----:B------:R-:W-:Y:S03]  /*202a0*/  I2FP.F32.S32 R7, R7 ;  /* 0x0000000700077245 */ /* 0x000fe60000201400 */
[----:B------:R-:W-:Y:S01]  /*202b0*/  MUFU.TANH R15, R73 ;  /* 0x00000049000f7308 */ /* 0x000fe20000002400 */
[C---:B------:R-:W-:Y:S02]  /*202c0*/  ISETP.GE.OR P2, PT, R2.reuse, R240, !P2 ;  /* 0x000000f00200720c */ /* 0x040fe40005746670 */
[C---:B------:R-:W-:Y:S01]  /*202d0*/  ISETP.GE.OR P4, PT, R2.reuse, R243, !P4 ;  /* 0x000000f30200720c */ /* 0x040fe20006786670 */
[----:B------:R-:W-:Y:S01]  /*202e0*/  FFMA.FTZ R18, R7, -UR19, R18 ;  /* 0x8000001307127c23 */ /* 0x000fe20008010012 */
[----:B------:R-:W-:Y:S02]  /*202f0*/  ISETP.GE.OR P0, PT, R2, R242, !P0 ;  /* 0x000000f20200720c */ /* 0x000fe40004706670 */
[----:B------:R-:W-:Y:S03]  /*20300*/  IADD3 R2, R237, -R2, RZ ;  /* 0x80000002ed027210 */ /* 0x000fe60007ffe0ff */
[----:B------:R-:W-:Y:S01]  /*20310*/  MUFU.TANH R72, R72 ;  /* 0x0000004800487308 */ /* 0x000fe20000002400 */
[----:B------:R-:W-:Y:S01]  /*20320*/  IABS R8, R5 ;  /* 0x0000000500087213 */ /* 0x000fe20000000000 */
[----:B---3--:R-:W-:Y:S01]  /*20330*/  IMAD.MOV.U32 R71, RZ, RZ, R222 ;  /* 0x000000ffff477224 */ /* 0x008fe200078e00de */
[----:B------:R-:W-:Y:S02]  /*20340*/  IABS R6, R4 ;  /* 0x0000000400067213 */ /* 0x000fe40000000000 */
[----:B------:R-:W-:Y:S02]  /*20350*/  I2FP.F32.S32 R3, R3 ;  /* 0x0000000300037245 */ /* 0x000fe40000201400 */
[----:B------:R-:W-:Y:S01]  /*20360*/  IABS R7, R2 ;  /* 0x0000000200077213 */ /* 0x000fe20000000000 */
[----:B------:R-:W-:Y:S01]  /*20370*/  IMAD.MOV.U32 R2, RZ, RZ, R8 ;  /* 0x000000ffff027224 */ /* 0x000fe200078e0008 */
[----:B------:R-:W-:Y:S01]  /*20380*/  I2FP.F32.S32 R6, R6 ;  /* 0x0000000600067245 */ /* 0x000fe20000201400 */
[----:B----4-:R-:W-:Y:S01]  /*20390*/  FFMA.FTZ R12, R3, -UR19, R12 ;  /* 0x80000013030c7c23 */ /* 0x010fe2000801000c */
[----:B------:R-:W-:Y:S01]  /*203a0*/  I2FP.F32.S32 R7, R7 ;  /* 0x0000000700077245 */ /* 0x000fe20000201400 */
[----:B------:R-:W-:Y:S01]  /*203b0*/  VIADD R3, R0, 0x40 ;  /* 0x0000004000037836 */ /* 0x000fe20000000000 */
[----:B------:R-:W-:Y:S01]  /*203c0*/  I2FP.F32.S32 R2, R2 ;  /* 0x0000000200027245 */ /* 0x000fe20000201400 */
[----:B------:R-:W3:Y:S01]  /*203d0*/  MUFU.TANH R4, R70 ;  /* 0x0000004600047308 */ /* 0x000ee20000002400 */
[----:B------:R-:W-:Y:S01]  /*203e0*/  LOP3.LUT R231, R231, 0xfffffffd, RZ, 0xc0, !PT ;  /* 0xfffffffde7e77812 */ /* 0x000fe200078ec0ff */
[----:B--2---:R-:W-:Y:S01]  /*203f0*/  FFMA.FTZ R13, R6, -UR19, R13 ;  /* 0x80000013060d7c23 */ /* 0x004fe2000801000d */
[----:B------:R-:W-:Y:S01]  /*20400*/  ISETP.GE.AND P3, PT, R3, R234, PT ;  /* 0x000000ea0300720c */ /* 0x000fe20003f66270 */
[----:B------:R-:W-:Y:S01]  /*20410*/  IMAD.IADD R6, R237, 0x1, -R3 ;  /* 0x00000001ed067824 */ /* 0x000fe200078e0a03 */
[----:B------:R-:W-:Y:S01]  /*20420*/  @P0 LOP3.LUT R231, R231, 0x2, RZ, 0xfc, !PT ;  /* 0x00000002e7e70812 */ /* 0x000fe200078efcff */
[----:B-1----:R-:W-:Y:S01]  /*20430*/  FFMA.FTZ R11, R7, -UR19, R11 ;  /* 0x80000013070b7c23 */ /* 0x002fe2000801000b */
[----:B------:R-:W-:Y:S03]  /*20440*/  IADD3 R7, R236, -R3, RZ ;  /* 0x80000003ec077210 */ /* 0x000fe60007ffe0ff */
[----:B------:R1:W2:Y:S01]  /*20450*/  MUFU.TANH R5, R68 ;  /* 0x0000004400057308 */ /* 0x0002a20000002400 */
[----:B------:R-:W-:Y:S01]  /*20460*/  IABS R6, R6 ;  /* 0x0000000600067213 */ /* 0x000fe20000000000 */
[----:B------:R-:W-:Y:S01]  /*20470*/  FFMA.FTZ R14, R2, -UR19, R14 ;  /* 0x80000013020e7c23 */ /* 0x000fe2000801000e */
[----:B------:R-:W-:Y:S01]  /*20480*/  IABS R9, R7 ;  /* 0x0000000700097213 */ /* 0x000fe20000000000 */
[----:B------:R-:W-:Y:S01]  /*20490*/  VIADD R2, R0, 0x41 ;  /* 0x0000004100027836 */ /* 0x000fe20000000000 */
[----:B------:R-:W-:Y:S02]  /*204a0*/  I2FP.F32.S32 R6, R6 ;  /* 0x0000000600067245 */ /* 0x000fe40000201400 */
[----:B------:R-:W-:Y:S01]  /*204b0*/  ISETP.GE.AND P0, PT, R3, R233, PT ;  /* 0x000000e90300720c */ /* 0x000fe20003f06270 */
[----:B------:R-:W-:Y:S01]  /*204c0*/  IMAD.IADD R8, R236, 0x1, -R2 ;  /* 0x00000001ec087824 */ /* 0x000fe200078e0a02 */
[----:B------:R-:W-:Y:S01]  /*204d0*/  I2FP.F32.S32 R9, R9 ;  /* 0x0000000900097245 */ /* 0x000fe20000201400 */
[----:B---3--:R-:W-:Y:S01]  /*204e0*/  FFMA.FTZ R4, R6, -UR19, R4 ;  /* 0x8000001306047c23 */ /* 0x008fe20008010004 */
[----:B------:R-:W-:Y:S01]  /*204f0*/  FSEL R63, R19, -INF , !P1 ;  /* 0xff800000133f7808 */ /* 0x000fe20004800000 */
[----:B------:R-:W-:Y:S01]  /*20500*/  IMAD.IADD R10, R237, 0x1, -R2 ;  /* 0x00000001ed0a7824 */ /* 0x000fe200078e0a02 */
[----:B------:R-:W-:Y:S01]  /*20510*/  FSEL R44, R13, -INF , !P4 ;  /* 0xff8000000d2c7808 */ /* 0x000fe20006000000 */
[----:B------:R-:W-:Y:S01]  /*20520*/  MUFU.TANH R19, R78 ;  /* 0x0000004e00137308 */ /* 0x000fe20000002400 */
[C---:B------:R-:W-:Y:S02]  /*20530*/  ISETP.GE.AND P1, PT, R3.reuse, R235, PT ;  /* 0x000000eb0300720c */ /* 0x040fe40003f26270 */
[----:B------:R-:W-:Y:S01]  /*20540*/  ISETP.GE.OR P4, PT, R3, R241, !P3 ;  /* 0x000000f10300720c */ /* 0x000fe20005f86670 */
[----:B-1----:R-:W-:Y:S01]  /*20550*/  IMAD.MOV.U32 R68, RZ, RZ, R225 ;  /* 0x000000ffff447224 */ /* 0x002fe200078e00e1 */
[----:B------:R-:W-:Y:S01]  /*20560*/  IABS R8, R8 ;  /* 0x0000000800087213 */ /* 0x000fe20000000000 */
[----:B--2---:R-:W-:Y:S01]  /*20570*/  FFMA.FTZ R5, R9, -UR19, R5 ;  /* 0x8000001309057c23 */ /* 0x004fe20008010005 */
[C---:B------:R-:W-:Y:S03]  /*20580*/  ISETP.GE.OR P0, PT, R3.reuse, R242, !P0 ;  /* 0x000000f20300720c */ /* 0x040fe60004706670 */
[----:B------:R1:W-:Y:S01]  /*20590*/  MUFU.TANH R13, R75 ;  /* 0x0000004b000d7308 */ /* 0x0003e20000002400 */
[----:B------:R-:W-:Y:S02]  /*205a0*/  FSEL R60, R18, -INF , !P2 ;  /* 0xff800000123c7808 */ /* 0x000fe40005000000 */
[----:B------:R-:W-:Y:S02]  /*205b0*/  FSEL R45, R14, -INF , !P6 ;  /* 0xff8000000e2d7808 */ /* 0x000fe40007000000 */
[----:B------:R-:W-:Y:S02]  /*205c0*/  ISETP.GE.OR P1, PT, R3, R243, !P1 ;  /* 0x000000f30300720c */ /* 0x000fe40004f26670 */
[----:B------:R-:W-:Y:S03]  /*205d0*/  I2FP.F32.S32 R8, R8 ;  /* 0x0000000800087245 */ /* 0x000fe60000201400 */
[----:B------:R-:W-:Y:S01]  /*205e0*/  MUFU.TANH R18, R79 ;  /* 0x0000004f00127308 */ /* 0x000fe20000002400 */
[----:B------:R-:W-:Y:S02]  /*205f0*/  LOP3.LUT P2, RZ, R231, 0x2, RZ, 0xc0, !PT ;  /* 0x00000002e7ff7812 */ /* 0x000fe4000784c0ff */
[----:B------:R-:W-:Y:S01]  /*20600*/  ISETP.GE.AND P6, PT, R3, R232, PT ;  /* 0x000000e80300720c */ /* 0x000fe20003fc6270 */
[----:B------:R-:W-:Y:S01]  /*20610*/  FFMA.FTZ R20, R8, -UR19, R20 ;  /* 0x8000001308147c23 */ /* 0x000fe20008010014 */
[----:B------:R-:W-:Y:S01]  /*20620*/  FSEL R46, R4, -INF , !P0 ;  /* 0xff800000042e7808 */ /* 0x000fe20004000000 */
[C---:B------:R-:W-:Y:S01]  /*20630*/  IMAD.IADD R4, R238.reuse, 0x1, -R2 ;  /* 0x00000001ee047824 */ /* 0x040fe200078e0a02 */
[----:B------:R-:W-:Y:S03]  /*20640*/  FSEL R43, R5, -INF , !P1 ;  /* 0xff800000052b7808 */ /* 0x000fe60004800000 */
[----:B------:R2:W-:Y:S01]  /*20650*/  MUFU.TANH R14, R80 ;  /* 0x00000050000e7308 */ /* 0x0005e20000002400 */
[----:B------:R-:W-:Y:S01]  /*20660*/  FSEL R47, R11, -INF , !P2 ;  /* 0xff8000000b2f7808 */ /* 0x000fe20005000000 */
[----:B-1----:R-:W-:Y:S01]  /*20670*/  IMAD.MOV.U32 R75, RZ, RZ, R227 ;  /* 0x000000ffff4b7224 */ /* 0x002fe200078e00e3 */
[----:B------:R-:W-:Y:S02]  /*20680*/  IADD3 R5, R238, -R3, RZ ;  /* 0x80000003ee057210 */ /* 0x000fe40007ffe0ff */
[----:B------:R-:W-:Y:S01]  /*20690*/  ISETP.GE.OR P3, PT, R3, R240, !P6 ;  /* 0x000000f00300720c */ /* 0x000fe20007766670 */
[----:B------:R-:W-:Y:S01]  /*206a0*/  IMAD.IADD R3, R239, 0x1, -R3 ;  /* 0x00000001ef037824 */ /* 0x000fe200078e0a03 */
[----:B------:R-:W-:Y:S02]  /*206b0*/  LOP3.LUT R231, R231, 0xfffffffe, RZ, 0xc0, !PT ;  /* 0xfffffffee7e77812 */ /* 0x000fe400078ec0ff */
[----:B------:R-:W-:Y:S02]  /*206c0*/  FSEL R48, R12, -INF , !P5 ;  /* 0xff8000000c307808 */ /* 0x000fe40006800000 */
[C---:B------:R-:W-:Y:S01]  /*206d0*/  ISETP.GE.AND P2, PT, R2.reuse, R233, PT ;  /* 0x000000e90200720c */ /* 0x040fe20003f46270 */
[----:B------:R1:W3:Y:S01]  /*206e0*/  MUFU.TANH R12, R74 ;  /* 0x0000004a000c7308 */ /* 0x0002e20000002400 */
[----:B------:R-:W-:Y:S02]  /*206f0*/  IABS R7, R10 ;  /* 0x0000000a00077213 */ /* 0x000fe40000000000 */
[C---:B------:R-:W-:Y:S02]  /*20700*/  ISETP.GE.AND P5, PT, R2.reuse, R235, PT ;  /* 0x000000eb0200720c */ /* 0x040fe40003fa6270 */
[C---:B------:R-:W-:Y:S01]  /*20710*/  ISETP.GE.AND P1, PT, R2.reuse, R234, PT ;  /* 0x000000ea0200720c */ /* 0x040fe20003f26270 */
[----:B--2---:R-:W-:Y:S01]  /*20720*/  IMAD.MOV.U32 R80, RZ, RZ, R24 ;  /* 0x000000ffff507224 */ /* 0x004fe200078e0018 */
[C---:B------:R-:W-:Y:S02]  /*20730*/  ISETP.GE.AND P0, PT, R2.reuse, R232, PT ;  /* 0x000000e80200720c */ /* 0x040fe40003f06270 */
[----:B------:R-:W-:Y:S02]  /*20740*/  IABS R8, R4 ;  /* 0x0000000400087213 */ /* 0x000fe40000000000 */
[----:B------:R-:W-:Y:S02]  /*20750*/  @P4 LOP3.LUT R231, R231, 0x1, RZ, 0xfc, !PT ;  /* 0x00000001e7e74812 */ /* 0x000fe400078efcff */
[----:B------:R-:W-:Y:S02]  /*20760*/  IABS R5, R5 ;  /* 0x0000000500057213 */ /* 0x000fe40000000000 */
[C---:B------:R-:W-:Y:S02]  /*20770*/  ISETP.GE.OR P4, PT, R2.reuse, R242, !P2 ;  /* 0x000000f20200720c */ /* 0x040fe40005786670 */
[----:B------:R-:W-:Y:S01]  /*20780*/  I2FP.F32.S32 R7, R7 ;  /* 0x0000000700077245 */ /* 0x000fe20000201400 */
[----:B-1----:R-:W-:Y:S01]  /*20790*/  IMAD.MOV.U32 R74, RZ, RZ, R221 ;  /* 0x000000ffff4a7224 */ /* 0x002fe200078e00dd */
[C---:B------:R-:W-:Y:S02]  /*207a0*/  ISETP.GE.OR P5, PT, R2.reuse, R243, !P5 ;  /* 0x000000f30200720c */ /* 0x040fe40006fa6670 */
[C---:B------:R-:W-:Y:S01]  /*207b0*/  ISETP.GE.OR P2, PT, R2.reuse, R241, !P1 ;  /* 0x000000f10200720c */ /* 0x040fe20004f46670 */
[----:B------:R-:W-:Y:S01]  /*207c0*/  FFMA.FTZ R17, R7, -UR19, R17 ;  /* 0x8000001307117c23 */ /* 0x000fe20008010011 */
[----:B------:R-:W-:Y:S01]  /*207d0*/  ISETP.GE.OR P6, PT, R2, R240, !P0 ;  /* 0x000000f00200720c */ /* 0x000fe200047c6670 */
[----:B------:R-:W-:Y:S01]  /*207e0*/  IMAD.IADD R2, R239, 0x1, -R2 ;  /* 0x00000001ef027824 */ /* 0x000fe200078e0a02 */
[----:B------:R-:W-:Y:S01]  /*207f0*/  IABS R6, R3 ;  /* 0x0000000300067213 */ /* 0x000fe20000000000 */
[----:B------:R-:W-:Y:S01]  /*20800*/  IMAD.MOV.U32 R3, RZ, RZ, R8 ;  /* 0x000000ffff037224 */ /* 0x000fe200078e0008 */
[----:B------:R-:W-:Y:S02]  /*20810*/  MOV R4, R5 ;  /* 0x0000000500047202 */ /* 0x000fe40000000f00 */
[----:B------:R-:W-:Y:S01]  /*20820*/  IABS R7, R2 ;  /* 0x0000000200077213 */ /* 0x000fe20000000000 */
[----:B------:R-:W1:Y:S01]  /*20830*/  MUFU.TANH R5, R76 ;  /* 0x0000004c00057308 */ /* 0x000e620000002400 */
[----:B------:R-:W-:Y:S02]  /*20840*/  I2FP.F32.S32 R3, R3 ;  /* 0x0000000300037245 */ /* 0x000fe40000201400 */
[----:B------:R-:W-:Y:S02]  /*20850*/  I2FP.F32.S32 R2, R4 ;  /* 0x0000000400027245 */ /* 0x000fe40000201400 */
[----:B------:R-:W-:Y:S01]  /*20860*/  I2FP.F32.S32 R6, R6 ;  /* 0x0000000600067245 */ /* 0x000fe20000201400 */
[----:B------:R-:W-:Y:S01]  /*20870*/  FFMA.FTZ R15, R3, -UR19, R15 ;  /* 0x80000013030f7c23 */ /* 0x000fe2000801000f */
[----:B------:R-:W-:Y:S01]  /*20880*/  I2FP.F32.S32 R7, R7 ;  /* 0x0000000700077245 */ /* 0x000fe20000201400 */
[----:B------:R-:W-:Y:S01]  /*20890*/  FFMA.FTZ R16, R2, -UR19, R16 ;  /* 0x8000001302107c23 */ /* 0x000fe20008010010 */
[----:B------:R-:W-:Y:S01]  /*208a0*/  FSEL R41, R20, -INF , !P5 ;  /* 0xff80000014297808 */ /* 0x000fe20006800000 */
[C---:B------:R-:W-:Y:S01]  /*208b0*/  VIADD R3, R0.reuse, 0x48 ;  /* 0x0000004800037836 */ /* 0x040fe20000000000 */
[----:B------:R-:W-:Y:S01]  /*208c0*/  LOP3.LUT P5, RZ, R231, 0x1, RZ, 0xc0, !PT ;  /* 0x00000001e7ff7812 */ /* 0x000fe200078ac0ff */
[----:B------:R-:W-:Y:S01]  /*208d0*/  VIADD R2, R0, 0x49 ;  /* 0x0000004900027836 */ /* 0x000fe20000000000 */
[----:B------:R-:W-:Y:S01]  /*208e0*/  FSEL R42, R17, -INF , !P4 ;  /* 0xff800000112a7808 */ /* 0x000fe20006000000 */
[----:B------:R-:W2:Y:S01]  /*208f0*/  MUFU.TANH R4, R77 ;  /* 0x0000004d00047308 */ /* 0x000ea20000002400 */
[-C--:B------:R-:W-:Y:S01]  /*20900*/  ISETP.GE.AND P1, PT, R3, R234.reuse, PT ;  /* 0x000000ea0300720c */ /* 0x080fe20003f26270 */
[----:B---3--:R-:W-:Y:S01]  /*20910*/  FFMA.FTZ R12, R6, -UR19, R12 ;  /* 0x80000013060c7c23 */ /* 0x008fe2000801000c */
[----:B------:R-:W-:Y:S01]  /*20920*/  ISETP.GE.AND P0, PT, R2, R234, PT ;  /* 0x000000ea0200720c */ /* 0x000fe20003f06270 */
[----:B------:R-:W-:Y:S01]  /*20930*/  FFMA.FTZ R13, R7, -UR19, R13 ;  /* 0x80000013070d7c23 */ /* 0x000fe2000801000d */
[C---:B------:R-:W-:Y:S01]  /*20940*/  IADD3 R7, R238.reuse, -R3, RZ ;  /* 0x80000003ee077210 */ /* 0x040fe20007ffe0ff */
[--C-:B------:R-:W-:Y:S01]  /*20950*/  IMAD.IADD R6, R238, 0x1, -R2.reuse ;  /* 0x00000001ee067824 */ /* 0x100fe200078e0a02 */
[----:B------:R-:W-:Y:S01]  /*20960*/  FSEL R79, R16, -INF , !P5 ;  /* 0xff800000104f7808 */ /* 0x000fe20006800000 */
[C---:B------:R-:W-:Y:S01]  /*20970*/  IMAD.IADD R11, R239.reuse, 0x1, -R2 ;  /* 0x00000001ef0b7824 */ /* 0x040fe200078e0a02 */
[----:B------:R-:W-:Y:S01]  /*20980*/  IABS R10, R7 ;  /* 0x00000007000a7213 */ /* 0x000fe20000000000 */
[----:B------:R-:W-:Y:S01]  /*20990*/  MUFU.TANH R16, R88 ;  /* 0x0000005800107308 */ /* 0x000fe20000002400 */
[----:B------:R-:W-:Y:S01]  /*209a0*/  IABS R8, R6 ;  /* 0x0000000600087213 */ /* 0x000fe20000000000 */
[----:B------:R-:W-:Y:S01]  /*209b0*/  IMAD.IADD R9, R239, 0x1, -R3 ;  /* 0x00000001ef097824 */ /* 0x000fe200078e0a03 */
[----:B------:R-:W-:Y:S02]  /*209c0*/  I2FP.F32.S32 R10, R10 ;  /* 0x0000000a000a7245 */ /* 0x000fe40000201400 */
[----:B------:R-:W-:Y:S02]  /*209d0*/  I2FP.F32.S32 R8, R8 ;  /* 0x0000000800087245 */ /* 0x000fe40000201400 */
[CC--:B------:R-:W-:Y:S01]  /*209e0*/  ISETP.GE.OR P1, PT, R3.reuse, R241.reuse, !P1 ;  /* 0x000000f10300720c */ /* 0x0c0fe20004f26670 */
[----:B-1----:R-:W-:Y:S01]  /*209f0*/  FFMA.FTZ R5, R10, -UR19, R5 ;  /* 0x800000130a057c23 */ /* 0x002fe20008010005 */
[----:B------:R-:W-:Y:S01]  /*20a00*/  ISETP.GE.AND P5, PT, R3, R232, PT ;  /* 0x000000e80300720c */ /* 0x000fe20003fa6270 */
[----:B--2---:R-:W-:Y:S01]  /*20a10*/  FFMA.FTZ R4, R8, -UR19, R4 ;  /* 0x8000001308047c23 */ /* 0x004fe20008010004 */
[----:B------:R-:W-:Y:S01]  /*20a20*/  FSEL R227, R12, -INF , !P3 ;  /* 0xff8000000ce37808 */ /* 0x000fe20005800000 */
[----:B------:R1:W-:Y:S01]  /*20a30*/  MUFU.TANH R20, R85 ;  /* 0x0000005500147308 */ /* 0x0003e20000002400 */
[----:B------:R-:W-:Y:S01]  /*20a40*/  ISETP.GE.OR P0, PT, R2, R241, !P0 ;  /* 0x000000f10200720c */ /* 0x000fe20004706670 */
[----:B------:R-:W-:Y:S01]  /*20a50*/  IMAD.MOV.U32 R77, RZ, RZ, R250 ;  /* 0x000000ffff4d7224 */ /* 0x000fe200078e00fa */
[----:B------:R-:W-:Y:S02]  /*20a60*/  FSEL R58, R13, -INF , !P6 ;  /* 0xff8000000d3a7808 */ /* 0x000fe40007000000 */
[C---:B------:R-:W-:Y:S02]  /*20a70*/  ISETP.GE.AND P3, PT, R3.reuse, R233, PT ;  /* 0x000000e90300720c */ /* 0x040fe40003f66270 */
[----:B------:R-:W-:Y:S03]  /*20a80*/  ISETP.GE.AND P6, PT, R3, R235, PT ;  /* 0x000000eb0300720c */ /* 0x000fe60003fc6270 */
[----:B------:R2:W3:Y:S01]  /*20a90*/  MUFU.TANH R12, R82 ;  /* 0x00000052000c7308 */ /* 0x0004e20000002400 */
[----:B------:R-:W-:Y:S02]  /*20aa0*/  FSEL R59, R5, -INF , !P1 ;  /* 0xff800000053b7808 */ /* 0x000fe40004800000 */
[----:B------:R-:W-:Y:S02]  /*20ab0*/  FSEL R62, R15, -INF , !P2 ;  /* 0xff8000000f3e7808 */ /* 0x000fe40005000000 */
[----:B------:R-:W-:Y:S01]  /*20ac0*/  FSEL R65, R4, -INF , !P0 ;  /* 0xff80000004417808 */ /* 0x000fe20004000000 */
[----:B------:R-:W-:Y:S01]  /*20ad0*/  IMAD.IADD R4, R236, 0x1, -R2 ;  /* 0x00000001ec047824 */ /* 0x000fe200078e0a02 */
[C---:B------:R-:W-:Y:S01]  /*20ae0*/  ISETP.GE.OR P1, PT, R3.reuse, R240, !P5 ;  /* 0x000000f00300720c */ /* 0x040fe20006f26670 */
[----:B------:R-:W-:Y:S01]  /*20af0*/  STL [R1+0x10], R62 ;  /* 0x0000103e01007387 */ /* 0x000fe20000100800 */
[----:B------:R-:W-:Y:S01]  /*20b00*/  IABS R7, R11 ;  /* 0x0000000b00077213 */ /* 0x000fe20000000000 */
[----:B------:R-:W-:Y:S01]  /*20b10*/  MUFU.TANH R15, R89 ;  /* 0x00000059000f7308 */ /* 0x000fe20000002400 */
[C---:B------:R-:W-:Y:S01]  /*20b20*/  ISETP.GE.AND P2, PT, R2.reuse, R232, PT ;  /* 0x000000e80200720c */ /* 0x040fe20003f46270 */
[----:B------:R-:W-:Y:S01]  /*20b30*/  STL [R1+0x14], R59 ;  /* 0x0000143b01007387 */ /* 0x000fe20000100800 */
[C---:B------:R-:W-:Y:S01]  /*20b40*/  ISETP.GE.AND P4, PT, R2.reuse, R235, PT ;  /* 0x000000eb0200720c */ /* 0x040fe20003f86270 */
[----:B-1----:R-:W-:Y:S01]  /*20b50*/  IMAD.MOV.U32 R85, RZ, RZ, R68 ;  /* 0x000000ffff557224 */ /* 0x002fe200078e0044 */
[----:B------:R-:W-:Y:S02]  /*20b60*/  ISETP.GE.AND P0, PT, R2, R233, PT ;  /* 0x000000e90200720c */ /* 0x000fe40003f06270 */
[----:B------:R-:W-:Y:S03]  /*20b70*/  IADD3 R5, R236, -R3, RZ ;  /* 0x80000003ec057210 */ /* 0x000fe60007ffe0ff */
[----:B------:R1:W4:Y:S01]  /*20b80*/  MUFU.TANH R11, R83 ;  /* 0x00000053000b7308 */ /* 0x0003220000002400 */
[C---:B------:R-:W-:Y:S01]  /*20b90*/  ISETP.GE.OR P6, PT, R3.reuse, R243, !P6 ;  /* 0x000000f30300720c */ /* 0x040fe200077c6670 */
[----:B--2---:R-:W-:Y:S01]  /*20ba0*/  IMAD.MOV.U32 R82, RZ, RZ, R23 ;  /* 0x000000ffff527224 */ /* 0x004fe200078e0017 */
[----:B------:R-:W-:Y:S01]  /*20bb0*/  ISETP.GE.OR P5, PT, R3, R242, !P3 ;  /* 0x000000f20300720c */ /* 0x000fe20005fa6670 */
[----:B------:R-:W-:Y:S01]  /*20bc0*/  IMAD.IADD R3, R237, 0x1, -R3 ;  /* 0x00000001ed037824 */ /* 0x000fe200078e0a03 */
[----:B------:R-:W-:Y:S02]  /*20bd0*/  IABS R6, R9 ;  /* 0x0000000900067213 */ /* 0x000fe40000000000 */
[----:B------:R-:W-:Y:S03]  /*20be0*/  I2FP.F32.S32 R7, R7 ;  /* 0x0000000700077245 */ /* 0x000fe60000201400 */
[----:B------:R2:W4:Y:S01]  /*20bf0*/  MUFU.TANH R13, R81 ;  /* 0x00000051000d7308 */ /* 0x0005220000002400 */
[C---:B------:R-:W-:Y:S02]  /*20c00*/  ISETP.GE.OR P2, PT, R2.reuse, R240, !P2 ;  /* 0x000000f00200720c */ /* 0x040fe40005746670 */
[C---:B------:R-:W-:Y:S01]  /*20c10*/  ISETP.GE.OR P4, PT, R2.reuse, R243, !P4 ;  /* 0x000000f30200720c */ /* 0x040fe20006786670 */
[----:B------:R-:W-:Y:S01]  /*20c20*/  FFMA.FTZ R18, R7, -UR19, R18 ;  /* 0x8000001307127c23 */ /* 0x000fe20008010012 */
[----:B------:R-:W-:Y:S01]  /*20c30*/  ISETP.GE.OR P0, PT, R2, R242, !P0 ;  /* 0x000000f20200720c */ /* 0x000fe20004706670 */
[----:B------:R-:W-:Y:S01]  /*20c40*/  IMAD.IADD R2, R237, 0x1, -R2 ;  /* 0x00000001ed027824 */ /* 0x000fe200078e0a02 */
[----:B------:R-:W-:Y:S03]  /*20c50*/  I2FP.F32.S32 R6, R6 ;  /* 0x0000000600067245 */ /* 0x000fe60000201400 */
[----:B------:R4:W-:Y:S01]  /*20c60*/  MUFU.TANH R17, R87 ;  /* 0x0000005700117308 */ /* 0x0009e20000002400 */
[----:B------:R-:W-:Y:S01]  /*20c70*/  IABS R3, R3 ;  /* 0x0000000300037213 */ /* 0x000fe20000000000 */
[----:B-1----:R-:W-:Y:S01]  /*20c80*/  IMAD.MOV.U32 R83, RZ, RZ, R75 ;  /* 0x000000ffff537224 */ /* 0x002fe200078e004b */
[----:B------:R-:W-:Y:S01]  /*20c90*/  IABS R7, R2 ;  /* 0x0000000200077213 */ /* 0x000fe20000000000 */
[----:B------:R-:W-:Y:S01]  /*20ca0*/  FFMA.FTZ R19, R6, -UR19, R19 ;  /* 0x8000001306137c23 */ /* 0x000fe20008010013 */
[----:B------:R-:W-:Y:S01]  /*20cb0*/  I2FP.F32.S32 R3, R3 ;  /* 0x0000000300037245 */ /* 0x000fe20000201400 */
[----:B------:R-:W-:Y:S01]  /*20cc0*/  IMAD.MOV.U32 R75, RZ, RZ, R61 ;  /* 0x000000ffff4b7224 */ /* 0x000fe200078e003d */
[----:B------:R-:W-:Y:S01]  /*20cd0*/  IABS R6, R4 ;  /* 0x0000000400067213 */ /* 0x000fe20000000000 */
[----:B------:R-:W-:Y:S01]  /*20ce0*/  IMAD.MOV.U32 R61, RZ, RZ, R203 ;  /* 0x000000ffff3d7224 */ /* 0x000fe200078e00cb */
[----:B------:R-:W-:Y:S01]  /*20cf0*/  IABS R8, R5 ;  /* 0x0000000500087213 */ /* 0x000fe20000000000 */
[----:B--2---:R-:W-:Y:S01]  /*20d00*/  IMAD.MOV.U32 R81, RZ, RZ, R22 ;  /* 0x000000ffff517224 */ /* 0x004fe200078e0016 */
[----:B------:R-:W-:Y:S01]  /*20d10*/  I2FP.F32.S32 R7, R7 ;  /* 0x0000000700077245 */ /* 0x000fe20000201400 */
[----:B---3--:R-:W-:Y:S01]  /*20d20*/  FFMA.FTZ R12, R3, -UR19, R12 ;  /* 0x80000013030c7c23 */ /* 0x008fe2000801000c */
[----:B------:R-:W-:Y:S01]  /*20d30*/  I2FP.F32.S32 R6, R6 ;  /* 0x0000000600067245 */ /* 0x000fe20000201400 */
[----:B------:R-:W-:Y:S01]  /*20d40*/  VIADD R3, R0, 0x50 ;  /* 0x0000005000037836 */ /* 0x000fe20000000000 */
[----:B------:R-:W-:Y:S01]  /*20d50*/  MOV R2, R8 ;  /* 0x0000000800027202 */ /* 0x000fe20000000f00 */
[----:B------:R-:W1:Y:S01]  /*20d60*/  MUFU.TANH R5, R84 ;  /* 0x0000005400057308 */ /* 0x000e620000002400 */
[----:B------:R-:W-:Y:S01]  /*20d70*/  LOP3.LUT R231, R231, 0xfffffffd, RZ, 0xc0, !PT ;  /* 0xfffffffde7e77812 */ /* 0x000fe200078ec0ff */
[----:B----4-:R-:W-:Y:S01]  /*20d80*/  FFMA.FTZ R11, R7, -UR19, R11 ;  /* 0x80000013070b7c23 */ /* 0x010fe2000801000b */
[----:B------:R-:W-:Y:S01]  /*20d90*/  I2FP.F32.S32 R2, R2 ;  /* 0x0000000200027245 */ /* 0x000fe20000201400 */
[----:B------:R-:W-:Y:S01]  /*20da0*/  IMAD.IADD R7, R236, 0x1, -R3 ;  /* 0x00000001ec077824 */ /* 0x000fe200078e0a03 */
[----:B------:R-:W-:Y:S01]  /*20db0*/  ISETP.GE.AND P3, PT, R3, R234, PT ;  /* 0x000000ea0300720c */ /* 0x000fe20003f66270 */
[----:B------:R-:W-:Y:S01]  /*20dc0*/  FFMA.FTZ R13, R6, -UR19, R13 ;  /* 0x80000013060d7c23 */ /* 0x000fe2000801000d */
[----:B------:R-:W-:Y:S03]  /*20dd0*/  IADD3 R6, R237, -R3, RZ ;  /* 0x80000003ed067210 */ /* 0x000fe60007ffe0ff */
[----:B------:R2:W3:Y:S01]  /*20de0*/  MUFU.TANH R4, R86 ;  /* 0x0000005600047308 */ /* 0x0004e20000002400 */
[----:B------:R-:W-:Y:S01]  /*20df0*/  IABS R9, R7 ;  /* 0x0000000700097213 */ /* 0x000fe20000000000 */
[----:B------:R-:W-:Y:S01]  /*20e00*/  IMAD.MOV.U32 R87, RZ, RZ, R80 ;  /* 0x000000ffff577224 */ /* 0x000fe200078e0050 */
[----:B------:R-:W-:Y:S01]  /*20e10*/  IABS R6, R6 ;  /* 0x0000000600067213 */ /* 0x000fe20000000000 */
[----:B------:R-:W-:Y:S01]  /*20e20*/  FFMA.FTZ R14, R2, -UR19, R14 ;  /* 0x80000013020e7c23 */ /* 0x000fe2000801000e */
[----:B------:R-:W-:Y:S01]  /*20e30*/  I2FP.F32.S32 R9, R9 ;  /* 0x0000000900097245 */ /* 0x000fe20000201400 */
[----:B------:R-:W-:Y:S01]  /*20e40*/  VIADD R2, R0, 0x51 ;  /* 0x0000005100027836 */ /* 0x000fe20000000000 */
[----:B------:R-:W-:Y:S01]  /*20e50*/  I2FP.F32.S32 R6, R6 ;  /* 0x0000000600067245 */ /* 0x000fe20000201400 */
[----:B------:R-:W-:Y:S01]  /*20e60*/  IMAD.MOV.U32 R80, RZ, RZ, R205 ;  /* 0x000000ffff507224 */ /* 0x000fe200078e00cd */
[----:B------:R-:W-:Y:S01]  /*20e70*/  FSEL R250, R19, -INF , !P1 ;  /* 0xff80000013fa7808 */ /* 0x000fe20004800000 */
[--C-:B------:R-:W-:Y:S01]  /*20e80*/  IMAD.IADD R8, R236, 0x1, -R2.reuse ;  /* 0x00000001ec087824 */ /* 0x100fe200078e0a02 */
[----:B------:R-:W-:Y:S01]  /*20e90*/  @P0 LOP3.LUT R231, R231, 0x2, RZ, 0xfc, !PT ;  /* 0x00000002e7e70812 */ /* 0x000fe200078efcff */
[----:B------:R-:W-:Y:S01]  /*20ea0*/  MUFU.TANH R19, R94 ;  /* 0x0000005e00137308 */ /* 0x000fe20000002400 */
[----:B------:R-:W-:Y:S01]  /*20eb0*/  ISETP.GE.AND P1, PT, R3, R235, PT ;  /* 0x000000eb0300720c */ /* 0x000fe20003f26270 */
[----:B-1----:R-:W-:Y:S01]  /*20ec0*/  FFMA.FTZ R5, R9, -UR19, R5 ;  /* 0x8000001309057c23 */ /* 0x002fe20008010005 */
[----:B------:R-:W-:Y:S01]  /*20ed0*/  ISETP.GE.AND P0, PT, R3, R233, PT ;  /* 0x000000e90300720c */ /* 0x000fe20003f06270 */
[----:B------:R-:W-:Y:S01]  /*20ee0*/  IMAD.IADD R10, R237, 0x1, -R2 ;  /* 0x00000001ed0a7824 */ /* 0x000fe200078e0a02 */
[----:B------:R-:W-:Y:S01]  /*20ef0*/  FSEL R36, R13, -INF , !P4 ;  /* 0xff8000000d247808 */ /* 0x000fe20006000000 */
[----:B--2---:R-:W-:Y:S01]  /*20f00*/  IMAD.MOV.U32 R86, RZ, RZ, R82 ;  /* 0x000000ffff567224 */ /* 0x004fe200078e0052 */
[C---:B------:R-:W-:Y:S01]  /*20f10*/  ISETP.GE.OR P4, PT, R3.reuse, R241, !P3 ;  /* 0x000000f10300720c */ /* 0x040fe20005f86670 */
[----:B------:R-:W-:Y:S01]  /*20f20*/  IMAD.MOV.U32 R82, RZ, RZ, R63 ;  /* 0x000000ffff527224 */ /* 0x000fe200078e003f */
[C---:B------:R-:W-:Y:S01]  /*20f30*/  ISETP.GE.OR P1, PT, R3.reuse, R243, !P1 ;  /* 0x000000f30300720c */ /* 0x040fe20004f26670 */
[----:B---3--:R-:W-:Y:S01]  /*20f40*/  FFMA.FTZ R4, R6, -UR19, R4 ;  /* 0x8000001306047c23 */ /* 0x008fe20008010004 */
[----:B------:R-:W-:Y:S01]  /*20f50*/  IABS R8, R8 ;  /* 0x0000000800087213 */ /* 0x000fe20000000000 */
[----:B------:R-:W1:Y:S01]  /*20f60*/  MUFU.TANH R13, R91 ;  /* 0x0000005b000d7308 */ /* 0x000e620000002400 */
[----:B------:R-:W-:Y:S02]  /*20f70*/  ISETP.GE.OR P0, PT, R3, R242, !P0 ;  /* 0x000000f20300720c */ /* 0x000fe40004706670 */
[----:B------:R-:W-:Y:S02]  /*20f80*/  FSEL R249, R18, -INF , !P2 ;  /* 0xff80000012f97808 */ /* 0x000fe40005000000 */
[----:B------:R-:W-:Y:S02]  /*20f90*/  LOP3.LUT P2, RZ, R231, 0x2, RZ, 0xc0, !PT ;  /* 0x00000002e7ff7812 */ /* 0x000fe4000784c0ff */
[----:B------:R-:W-:Y:S01]  /*20fa0*/  FSEL R37, R14, -INF , !P6 ;  /* 0xff8000000e257808 */ /* 0x000fe20007000000 */
[----:B------:R2:W-:Y:S01]  /*20fb0*/  STL [R1+0x4], R249 ;  /* 0x000004f901007387 */ /* 0x0005e20000100800 */
[----:B------:R-:W-:Y:S01]  /*20fc0*/  FSEL R35, R5, -INF , !P1 ;  /* 0xff80000005237808 */ /* 0x000fe20004800000 */
[----:B------:R-:W-:Y:S01]  /*20fd0*/  IMAD.IADD R5, R238, 0x1, -R3 ;  /* 0x00000001ee057824 */ /* 0x000fe200078e0a03 */
[----:B------:R-:W-:Y:S01]  /*20fe0*/  I2FP.F32.S32 R8, R8 ;  /* 0x0000000800087245 */ /* 0x000fe20000201400 */
[----:B------:R-:W-:Y:S01]  /*20ff0*/  MUFU.TANH R18, R95 ;  /* 0x0000005f00127308 */ /* 0x000fe20000002400 */
[----:B------:R-:W-:Y:S02]  /*21000*/  ISETP.GE.AND P6, PT, R3, R232, PT ;  /* 0x000000e80300720c */ /* 0x000fe40003fc6270 */
[----:B------:R-:W-:Y:S01]  /*21010*/  FSEL R38, R4, -INF , !P0 ;  /* 0xff80000004267808 */ /* 0x000fe20004000000 */
[----:B------:R-:W-:Y:S01]  /*21020*/  IMAD.IADD R4, R238, 0x1, -R2 ;  /* 0x00000001ee047824 */ /* 0x000fe200078e0a02 */
[----:B------:R-:W-:Y:S01]  /*21030*/  FSEL R39, R11, -INF , !P2 ;  /* 0xff8000000b277808 */ /* 0x000fe20005000000 */
[----:B------:R-:W-:Y:S01]  /*21040*/  FFMA.FTZ R20, R8, -UR19, R20 ;  /* 0x8000001308147c23 */ /* 0x000fe20008010014 */
[----:B------:R-:W-:Y:S03]  /*21050*/  LOP3.LUT R231, R231, 0xfffffffe, RZ, 0xc0, !PT ;  /* 0xfffffffee7e77812 */ /* 0x000fe600078ec0ff */
[----:B------:R-:W-:Y:S01]  /*21060*/  MUFU.TANH R14, R96 ;  /* 0x00000060000e7308 */ /* 0x000fe20000002400 */
[----:B------:R-:W-:Y:S02]  /*21070*/  FSEL R40, R12, -INF , !P5 ;  /* 0xff8000000c287808 */ /* 0x000fe40006800000 */
[C---:B------:R-:W-:Y:S02]  /*21080*/  ISETP.GE.AND P2, PT, R2.reuse, R233, PT ;  /* 0x000000e90200720c */ /* 0x040fe40003f46270 */
[----:B------:R-:W-:Y:S02]  /*21090*/  IABS R7, R10 ;  /* 0x0000000a00077213 */ /* 0x000fe40000000000 */
[C---:B------:R-:W-:Y:S03]  /*210a0*/  ISETP.GE.AND P5, PT, R2.reuse, R235, PT ;  /* 0x000000eb0200720c */ /* 0x040fe60003fa6270 */
[----:B------:R-:W3:Y:S01]  /*210b0*/  MUFU.TANH R12, R90 ;  /* 0x0000005a000c7308 */ /* 0x000ee20000002400 */
[C---:B------:R-:W-:Y:S02]  /*210c0*/  ISETP.GE.AND P1, PT, R2.reuse, R234, PT ;  /* 0x000000ea0200720c */ /* 0x040fe40003f26270 */
[C---:B------:R-:W-:Y:S02]  /*210d0*/  ISETP.GE.AND P0, PT, R2.reuse, R232, PT ;  /* 0x000000e80200720c */ /* 0x040fe40003f06270 */
[----:B------:R-:W-:Y:S02]  /*210e0*/  ISETP.GE.OR P3, PT, R3, R240, !P6 ;  /* 0x000000f00300720c */ /* 0x000fe40007766670 */
[----:B------:R-:W-:Y:S02]  /*210f0*/  IADD3 R3, R239, -R3, RZ ;  /* 0x80000003ef037210 */ /* 0x000fe40007ffe0ff */
[----:B------:R-:W-:Y:S02]  /*21100*/  IABS R5, R5 ;  /* 0x0000000500057213 */ /* 0x000fe40000000000 */
[----:B------:R-:W-:Y:S02]  /*21110*/  IABS R8, R4 ;  /* 0x0000000400087213 */ /* 0x000fe40000000000 */
[----:B------:R-:W-:Y:S01]  /*21120*/  @P4 LOP3.LUT R231, R231, 0x1, RZ, 0xfc, !PT ;  /* 0x00000001e7e74812 */ /* 0x000fe200078efcff */
[----:B------:R-:W-:Y:S01]  /*21130*/  IMAD.MOV.U32 R4, RZ, RZ, R5 ;  /* 0x000000ffff047224 */ /* 0x000fe200078e0005 */
[C---:B------:R-:W-:Y:S01]  /*21140*/  ISETP.GE.OR P4, PT, R2.reuse, R242, !P2 ;  /* 0x000000f20200720c */ /* 0x040fe20005786670 */
[----:B------:R4:W2:Y:S01]  /*21150*/  MUFU.TANH R5, R92 ;  /* 0x0000005c00057308 */ /* 0x0008a20000002400 */
[----:B------:R-:W-:Y:S02]  /*21160*/  I2FP.F32.S32 R7, R7 ;  /* 0x0000000700077245 */ /* 0x000fe40000201400 */
[C---:B------:R-:W-:Y:S02]  /*21170*/  ISETP.GE.OR P6, PT, R2.reuse, R240, !P0 ;  /* 0x000000f00200720c */ /* 0x040fe400047c6670 */
[C---:B------:R-:W-:Y:S01]  /*21180*/  ISETP.GE.OR P5, PT, R2.reuse, R243, !P5 ;  /* 0x000000f30200720c */ /* 0x040fe20006fa6670 */
[----:B------:R-:W-:Y:S01]  /*21190*/  FFMA.FTZ R17, R7, -UR19, R17 ;  /* 0x8000001307117c23 */ /* 0x000fe20008010011 */
[----:B------:R-:W-:Y:S01]  /*211a0*/  ISETP.GE.OR P2, PT, R2, R241, !P1 ;  /* 0x000000f10200720c */ /* 0x000fe20004f46670 */
[----:B------:R-:W-:Y:S01]  /*211b0*/  IMAD.IADD R2, R239, 0x1, -R2 ;  /* 0x00000001ef027824 */ /* 0x000fe200078e0a02 */
[----:B------:R-:W-:Y:S02]  /*211c0*/  IABS R6, R3 ;  /* 0x0000000300067213 */ /* 0x000fe40000000000 */
[----:B------:R-:W-:Y:S02]  /*211d0*/  MOV R3, R8 ;  /* 0x0000000800037202 */ /* 0x000fe40000000f00 */
[----:B------:R-:W-:Y:S02]  /*211e0*/  IABS R7, R2 ;  /* 0x0000000200077213 */ /* 0x000fe40000000000 */
[----:B------:R-:W-:Y:S02]  /*211f0*/  I2FP.F32.S32 R3, R3 ;  /* 0x0000000300037245 */ /* 0x000fe40000201400 */
[----:B------:R-:W-:Y:S01]  /*21200*/  I2FP.F32.S32 R2, R4 ;  /* 0x0000000400027245 */ /* 0x000fe20000201400 */
[----:B----4-:R-:W-:Y:S01]  /*21210*/  IMAD.MOV.U32 R92, RZ, RZ, R79 ;  /* 0x000000ffff5c7224 */ /* 0x010fe200078e004f */
[----:B------:R-:W4:Y:S01]  /*21220*/  MUFU.TANH R4, R93 ;  /* 0x0000005d00047308 */ /* 0x000f220000002400 */
[----:B------:R-:W-:Y:S01]  /*21230*/  I2FP.F32.S32 R7, R7 ;  /* 0x0000000700077245 */ /* 0x000fe20000201400 */
[----:B------:R-:W-:Y:S01]  /*21240*/  FFMA.FTZ R15, R3, -UR19, R15 ;  /* 0x80000013030f7c23 */ /* 0x000fe2000801000f */
[----:B------:R-:W-:Y:S01]  /*21250*/  I2FP.F32.S32 R6, R6 ;  /* 0x0000000600067245 */ /* 0x000fe20000201400 */
[----:B------:R-:W-:Y:S02]  /*21260*/  VIADD R3, R0, 0x58 ;  /* 0x0000005800037836 */ /* 0x000fe40000000000 */
[----:B------:R-:W-:Y:S01]  /*21270*/  FFMA.FTZ R16, R2, -UR19, R16 ;  /* 0x8000001302107c23 */ /* 0x000fe20008010010 */
[----:B------:R-:W-:Y:S02]  /*21280*/  VIADD R2, R0, 0x59 ;  /* 0x0000005900027836 */ /* 0x000fe40000000000 */
[----:B-1----:R-:W-:Y:S01]  /*21290*/  FFMA.FTZ R13, R7, -UR19, R13 ;  /* 0x80000013070d7c23 */ /* 0x002fe2000801000d */
[--C-:B------:R-:W-:Y:S02]  /*212a0*/  IMAD.IADD R7, R238, 0x1, -R3.reuse ;  /* 0x00000001ee077824 */ /* 0x100fe400078e0a03 */
[----:B---3--:R-:W-:Y:S01]  /*212b0*/  FFMA.FTZ R12, R6, -UR19, R12 ;  /* 0x80000013060c7c23 */ /* 0x008fe2000801000c */
[----:B------:R-:W-:Y:S01]  /*212c0*/  FSEL R33, R20, -INF , !P5 ;  /* 0xff80000014217808 */ /* 0x000fe20006800000 */
[C---:B------:R-:W-:Y:S01]  /*212d0*/  IMAD.IADD R11, R239.reuse, 0x1, -R2 ;  /* 0x00000001ef0b7824 */ /* 0x040fe200078e0a02 */
[----:B------:R-:W-:Y:S01]  /*212e0*/  IADD3 R6, R238, -R2, RZ ;  /* 0x80000002ee067210 */ /* 0x000fe20007ffe0ff */
[----:B------:R-:W-:Y:S01]  /*212f0*/  IMAD.IADD R9, R239, 0x1, -R3 ;  /* 0x00000001ef097824 */ /* 0x000fe200078e0a03 */
[----:B------:R-:W-:Y:S01]  /*21300*/  IABS R10, R7 ;  /* 0x00000007000a7213 */ /* 0x000fe20000000000 */
[----:B------:R-:W-:Y:S01]  /*21310*/  IMAD.MOV.U32 R79, RZ, RZ, R60 ;  /* 0x000000ffff4f7224 */ /* 0x000fe200078e003c */
[----:B------:R-:W-:Y:S02]  /*21320*/  IABS R8, R6 ;  /* 0x0000000600087213 */ /* 0x000fe40000000000 */
[----:B------:R-:W-:Y:S02]  /*21330*/  I2FP.F32.S32 R10, R10 ;  /* 0x0000000a000a7245 */ /* 0x000fe40000201400 */
[----:B------:R-:W-:Y:S02]  /*21340*/  I2FP.F32.S32 R8, R8 ;  /* 0x0000000800087245 */ /* 0x000fe40000201400 */
[-C--:B------:R-:W-:Y:S01]  /*21350*/  ISETP.GE.AND P1, PT, R3, R234.reuse, PT ;  /* 0x000000ea0300720c */ /* 0x080fe20003f26270 */
[----:B--2---:R-:W-:Y:S01]  /*21360*/  FFMA.FTZ R5, R10, -UR19, R5 ;  /* 0x800000130a057c23 */ /* 0x004fe20008010005 */
[----:B------:R-:W-:Y:S01]  /*21370*/  LOP3.LUT P5, RZ, R231, 0x1, RZ, 0xc0, !PT ;  /* 0x00000001e7ff7812 */ /* 0x000fe200078ac0ff */
[----:B----4-:R-:W-:Y:S01]  /*21380*/  FFMA.FTZ R4, R8, -UR19, R4 ;  /* 0x8000001308047c23 */ /* 0x010fe20008010004 */
[----:B------:R-:W-:Y:S02]  /*21390*/  ISETP.GE.AND P0, PT, R2, R234, PT ;  /* 0x000000ea0200720c */ /* 0x000fe40003f06270 */
[----:B------:R-:W-:Y:S02]  /*213a0*/  MOV R64, R219 ;  /* 0x000000db00407202 */ /* 0x000fe40000000f00 */
[-C--:B------:R-:W-:Y:S02]  /*213b0*/  ISETP.GE.OR P1, PT, R3, R241.reuse, !P1 ;  /* 0x000000f10300720c */ /* 0x080fe40004f26670 */
[----:B------:R-:W-:Y:S02]  /*213c0*/  FSEL R73, R16, -INF , !P5 ;  /* 0xff80000010497808 */ /* 0x000fe40006800000 */
[----:B------:R-:W-:Y:S01]  /*213d0*/  MUFU.TANH R16, R103 ;  /* 0x0000006700107308 */ /* 0x000fe20000002400 */
[----:B------:R-:W-:Y:S02]  /*213e0*/  FSEL R225, R12, -INF , !P3 ;  /* 0xff8000000ce17808 */ /* 0x000fe40005800000 */
[----:B------:R-:W-:Y:S02]  /*213f0*/  FSEL R219, R13, -INF , !P6 ;  /* 0xff8000000ddb7808 */ /* 0x000fe40007000000 */
[----:B------:R-:W-:Y:S02]  /*21400*/  ISETP.GE.OR P0, PT, R2, R241, !P0 ;  /* 0x000000f10200720c */ /* 0x000fe40004706670 */
[C---:B------:R-:W-:Y:S03]  /*21410*/  ISETP.GE.AND P5, PT, R3.reuse, R232, PT ;  /* 0x000000e80300720c */ /* 0x040fe60003fa6270 */
[----:B------:R-:W1:Y:S01]  /*21420*/  MUFU.TANH R12, R98 ;  /* 0x00000062000c7308 */ /* 0x000e620000002400 */
[C---:B------:R-:W-:Y:S02]  /*21430*/  ISETP.GE.AND P3, PT, R3.reuse, R233, PT ;  /* 0x000000e90300720c */ /* 0x040fe40003f66270 */
[----:B------:R-:W-:Y:S02]  /*21440*/  ISETP.GE.AND P6, PT, R3, R235, PT ;  /* 0x000000eb0300720c */ /* 0x000fe40003fc6270 */
[----:B------:R-:W-:Y:S02]  /*21450*/  MOV R70, R224 ;  /* 0x000000e000467202 */ /* 0x000fe40000000f00 */
[----:B------:R-:W-:Y:S03]  /*21460*/  FSEL R224, R5, -INF , !P1 ;  /* 0xff80000005e07808 */ /* 0x000fe60004800000 */
[----:B------:R-:W-:Y:S01]  /*21470*/  MUFU.TANH R13, R97 ;  /* 0x00000061000d7308 */ /* 0x000fe20000002400 */
[----:B------:R-:W-:Y:S01]  /*21480*/  FSEL R222, R4, -INF , !P0 ;  /* 0xff80000004de7808 */ /* 0x000fe20004000000 */
[C---:B------:R-:W-:Y:S01]  /*21490*/  IMAD.IADD R5, R236.reuse, 0x1, -R3 ;  /* 0x00000001ec057824 */ /* 0x040fe200078e0a03 */
[----:B------:R-:W-:Y:S01]  /*214a0*/  ISETP.GE.OR P1, PT, R3, R240, !P5 ;  /* 0x000000f00300720c */ /* 0x000fe20006f26670 */
[----:B------:R-:W-:Y:S01]  /*214b0*/  IMAD.IADD R4, R236, 0x1, -R2 ;  /* 0x00000001ec047824 */ /* 0x000fe200078e0a02 */
[----:B------:R-:W-:Y:S02]  /*214c0*/  FSEL R34, R17, -INF , !P4 ;  /* 0xff80000011227808 */ /* 0x000fe40006000000 */
[----:B------:R-:W-:Y:S03]  /*214d0*/  FSEL R78, R15, -INF , !P2 ;  /* 0xff8000000f4e7808 */ /* 0x000fe60005000000 */
[----:B------:R-:W-:Y:S01]  /*214e0*/  MUFU.TANH R17, R101 ;  /* 0x0000006500117308 */ /* 0x000fe20000002400 */
[C---:B------:R-:W-:Y:S02]  /*214f0*/  ISETP.GE.AND P2, PT, R2.reuse, R232, PT ;  /* 0x000000e80200720c */ /* 0x040fe40003f46270 */
[----:B------:R-:W-:Y:S01]  /*21500*/  IABS R7, R11 ;  /* 0x0000000b00077213 */ /* 0x000fe20000000000 */
[----:B------:R-:W-:Y:S01]  /*21510*/  IMAD.MOV.U32 R127, RZ, RZ, R78 ;  /* 0x000000ffff7f7224 */ /* 0x000fe200078e004e */
[C---:B------:R-:W-:Y:S02]  /*21520*/  ISETP.GE.OR P6, PT, R3.reuse, R243, !P6 ;  /* 0x000000f30300720c */ /* 0x040fe400077c6670 */
[----:B------:R-:W-:Y:S03]  /*21530*/  ISETP.GE.OR P5, PT, R3, R242, !P3 ;  /* 0x000000f20300720c */ /* 0x000fe60005fa6670 */
[----:B------:R-:W2:Y:S01]  /*21540*/  MUFU.TANH R11, R99 ;  /* 0x00000063000b7308 */ /* 0x000ea20000002400 */
[C---:B------:R-:W-:Y:S02]  /*21550*/  ISETP.GE.AND P4, PT, R2.reuse, R235, PT ;  /* 0x000000eb0200720c */ /* 0x040fe40003f86270 */
[C---:B------:R-:W-:Y:S02]  /*21560*/  ISETP.GE.AND P0, PT, R2.reuse, R233, PT ;  /* 0x000000e90200720c */ /* 0x040fe40003f06270 */
[----:B------:R-:W-:Y:S02]  /*21570*/  IABS R6, R9 ;  /* 0x0000000900067213 */ /* 0x000fe40000000000 */
[C---:B------:R-:W-:Y:S03]  /*21580*/  IADD3 R3, R237.reuse, -R3, RZ ;  /* 0x80000003ed037210 */ /* 0x040fe60007ffe0ff */
[----:B------:R-:W-:Y:S01]  /*21590*/  MUFU.TANH R15, R104 ;  /* 0x00000068000f7308 */ /* 0x000fe20000002400 */
[C---:B------:R-:W-:Y:S02]  /*215a0*/  ISETP.GE.OR P2, PT, R2.reuse, R240, !P2 ;  /* 0x000000f00200720c */ /* 0x040fe40005746670 */
[----:B------:R-:W-:Y:S02]  /*215b0*/  I2FP.F32.S32 R7, R7 ;  /* 0x0000000700077245 */ /* 0x000fe40000201400 */
[C---:B------:R-:W-:Y:S02]  /*215c0*/  ISETP.GE.OR P4, PT, R2.reuse, R243, !P4 ;  /* 0x000000f30200720c */ /* 0x040fe40006786670 */
[----:B------:R-:W-:Y:S01]  /*215d0*/  ISETP.GE.OR P0, PT, R2, R242, !P0 ;  /* 0x000000f20200720c */ /* 0x000fe20004706670 */
[----:B------:R-:W-:Y:S01]  /*215e0*/  IMAD.IADD R2, R237, 0x1, -R2 ;  /* 0x00000001ed027824 */ /* 0x000fe200078e0a02 */
[----:B------:R-:W-:Y:S01]  /*215f0*/  I2FP.F32.S32 R6, R6 ;  /* 0x0000000600067245 */ /* 0x000fe20000201400 */
[----:B------:R-:W-:Y:S01]  /*21600*/  FFMA.FTZ R18, R7, -UR19, R18 ;  /* 0x8000001307127c23 */ /* 0x000fe20008010012 */
[----:B------:R-:W-:Y:S02]  /*21610*/  IABS R3, R3 ;  /* 0x0000000300037213 */ /* 0x000fe40000000000 */
[----:B------:R-:W-:Y:S01]  /*21620*/  IABS R8, R5 ;  /* 0x0000000500087213 */ /* 0x000fe20000000000 */
[----:B------:R-:W-:Y:S01]  /*21630*/  FFMA.FTZ R19, R6, -UR19, R19 ;  /* 0x8000001306137c23 */ /* 0x000fe20008010013 */
[----:B------:R-:W3:Y:S01]  /*21640*/  MUFU.TANH R5, R100 ;  /* 0x0000006400057308 */ /* 0x000ee20000002400 */
[----:B------:R-:W-:Y:S02]  /*21650*/  I2FP.F32.S32 R3, R3 ;  /* 0x0000000300037245 */ /* 0x000fe40000201400 */
[----:B------:R-:W-:Y:S01]  /*21660*/  IABS R7, R2 ;  /* 0x0000000200077213 */ /* 0x000fe20000000000 */
[----:B------:R-:W-:Y:S01]  /*21670*/  IMAD.MOV.U32 R2, RZ, RZ, R8 ;  /* 0x000000ffff027224 */ /* 0x000fe200078e0008 */
[----:B------:R-:W-:Y:S01]  /*21680*/  IABS R6, R4 ;  /* 0x0000000400067213 */ /* 0x000fe20000000000 */
[----:B-1----:R-:W-:Y:S01]  /*21690*/  FFMA.FTZ R12, R3, -UR19, R12 ;  /* 0x80000013030c7c23 */ /* 0x002fe2000801000c */
[----:B------:R-:W-:Y:S03]  /*216a0*/  I2FP.F32.S32 R7, R7 ;  /* 0x0000000700077245 */ /* 0x000fe60000201400 */
[----:B------:R1:W4:Y:S01]  /*216b0*/  MUFU.TANH R4, R102 ;  /* 0x0000006600047308 */ /* 0x0003220000002400 */
[----:B------:R-:W-:Y:S02]  /*216c0*/  IADD3 R3, R0, 0x60, RZ ;  /* 0x0000006000037810 */ /* 0x000fe40007ffe0ff */
[----:B------:R-:W-:Y:S01]  /*216d0*/  I2FP.F32.S32 R6, R6 ;  /* 0x0000000600067245 */ /* 0x000fe20000201400 */
[----:B--2---:R-:W-:Y:S01]  /*216e0*/  FFMA.FTZ R11, R7, -UR19, R11 ;  /* 0x80000013070b7c23 */ /* 0x004fe2000801000b */
[----:B------:R-:W-:Y:S01]  /*216f0*/  I2FP.F32.S32 R2, R2 ;  /* 0x0000000200027245 */ /* 0x000fe20000201400 */
[----:B------:R-:W-:Y:S01]  /*21700*/  IMAD.IADD R7, R236, 0x1, -R3 ;  /* 0x00000001ec077824 */ /* 0x000fe200078e0a03 */
[----:B------:R-:W-:Y:S01]  /*21710*/  LOP3.LUT R231, R231, 0xfffffffd, RZ, 0xc0, !PT ;  /* 0xfffffffde7e77812 */ /* 0x000fe200078ec0ff */
[----:B------:R-:W-:Y:S01]  /*21720*/  FFMA.FTZ R13, R6, -UR19, R13 ;  /* 0x80000013060d7c23 */ /* 0x000fe2000801000d */
[----:B------:R-:W-:Y:S02]  /*21730*/  IMAD.IADD R6, R237, 0x1, -R3 ;  /* 0x00000001ed067824 */ /* 0x000fe400078e0a03 */
[----:B------:R-:W-:Y:S01]  /*21740*/  FFMA.FTZ R14, R2, -UR19, R14 ;  /* 0x80000013020e7c23 */ /* 0x000fe2000801000e */
[----:B------:R-:W-:Y:S01]  /*21750*/  IABS R9, R7 ;  /* 0x0000000700097213 */ /* 0x000fe20000000000 */
[----:B------:R-:W-:Y:S01]  /*21760*/  VIADD R2, R0, 0x61 ;  /* 0x0000006100027836 */ /* 0x000fe20000000000 */
[----:B------:R-:W-:Y:S02]  /*21770*/  ISETP.GE.AND P3, PT, R3, R234, PT ;  /* 0x000000ea0300720c */ /* 0x000fe40003f66270 */
[----:B------:R-:W-:Y:S01]  /*21780*/  IABS R6, R6 ;  /* 0x0000000600067213 */ /* 0x000fe20000000000 */
[----:B------:R-:W-:Y:S01]  /*21790*/  IMAD.IADD R10, R237, 0x1, -R2 ;  /* 0x00000001ed0a7824 */ /* 0x000fe200078e0a02 */
[----:B------:R-:W-:Y:S01]  /*217a0*/  I2FP.F32.S32 R9, R9 ;  /* 0x0000000900097245 */ /* 0x000fe20000201400 */
[----:B-1----:R-:W-:Y:S01]  /*217b0*/  IMAD.MOV.U32 R102, RZ, RZ, R71 ;  /* 0x000000ffff667224 */ /* 0x002fe200078e0047 */
[----:B------:R-:W-:Y:S02]  /*217c0*/  FSEL R226, R19, -INF , !P1 ;  /* 0xff80000013e27808 */ /* 0x000fe40004800000 */
[----:B------:R-:W-:Y:S01]  /*217d0*/  I2FP.F32.S32 R6, R6 ;  /* 0x0000000600067245 */ /* 0x000fe20000201400 */
[----:B---3--:R-:W-:Y:S01]  /*217e0*/  FFMA.FTZ R5, R9, -UR19, R5 ;  /* 0x8000001309057c23 */ /* 0x008fe20008010005 */
[----:B------:R-:W-:Y:S01]  /*217f0*/  IADD3 R8, R236, -R2, RZ ;  /* 0x80000002ec087210 */ /* 0x000fe20007ffe0ff */
[----:B------:R1:W-:Y:S01]  /*21800*/  STL [R1], R226 ;  /* 0x000000e201007387 */ /* 0x0003e20000100800 */
[----:B------:R-:W-:Y:S01]  /*21810*/  ISETP.GE.AND P1, PT, R3, R235, PT ;  /* 0x000000eb0300720c */ /* 0x000fe20003f26270 */
[----:B----4-:R-:W-:Y:S01]  /*21820*/  FFMA.FTZ R4, R6, -UR19, R4 ;  /* 0x8000001306047c23 */ /* 0x010fe20008010004 */
[----:B------:R-:W-:Y:S01]  /*21830*/  @P0 LOP3.LUT R231, R231, 0x2, RZ, 0xfc, !PT ;  /* 0x00000002e7e70812 */ /* 0x000fe200078efcff */
[----:B------:R-:W-:Y:S01]  /*21840*/  STL [R1+0x118], R238 ;  /* 0x000118ee01007387 */ /* 0x000fe20000100800 */
[----:B------:R-:W-:Y:S02]  /*21850*/  FSEL R28, R13, -INF , !P4 ;  /* 0xff8000000d1c7808 */ /* 0x000fe40006000000 */
[----:B------:R-:W-:Y:S01]  /*21860*/  MUFU.TANH R13, R106 ;  /* 0x0000006a000d7308 */ /* 0x000fe20000002400 */
[C---:B------:R-:W-:Y:S01]  /*21870*/  ISETP.GE.AND P0, PT, R3.reuse, R233, PT ;  /* 0x000000e90300720c */ /* 0x040fe20003f06270 */
[----:B------:R-:W-:Y:S01]  /*21880*/  STL [R1+0x11c], R236 ;  /* 0x00011cec01007387 */ /* 0x000fe20000100800 */
[C---:B------:R-:W-:Y:S02]  /*21890*/  ISETP.GE.OR P4, PT, R3.reuse, R241, !P3 ;  /* 0x000000f10300720c */ /* 0x040fe40005f86670 */
[C---:B------:R-:W-:Y:S02]  /*218a0*/  ISETP.GE.OR P1, PT, R3.reuse, R243, !P1 ;  /* 0x000000f30300720c */ /* 0x040fe40004f26670 */
[----:B------:R-:W-:Y:S02]  /*218b0*/  IABS R8, R8 ;  /* 0x0000000800087213 */ /* 0x000fe40000000000 */
[----:B------:R-:W-:Y:S02]  /*218c0*/  MOV R76, R230 ;  /* 0x000000e6004c7202 */ /* 0x000fe40000000f00 */
[----:B------:R-:W-:Y:S02]  /*218d0*/  ISETP.GE.OR P0, PT, R3, R242, !P0 ;  /* 0x000000f20300720c */ /* 0x000fe40004706670 */
[----:B------:R-:W-:Y:S02]  /*218e0*/  FSEL R230, R18, -INF , !P2 ;  /* 0xff80000012e67808 */ /* 0x000fe40005000000 */
[----:B------:R-:W-:Y:S02]  /*218f0*/  FSEL R29, R14, -INF , !P6 ;  /* 0xff8000000e1d7808 */ /* 0x000fe40007000000 */
[----:B------:R-:W2:Y:S01]  /*21900*/  MUFU.TANH R14, R105 ;  /* 0x00000069000e7308 */ /* 0x000ea20000002400 */
[----:B------:R-:W-:Y:S02]  /*21910*/  LOP3.LUT P2, RZ, R231, 0x2, RZ, 0xc0, !PT ;  /* 0x00000002e7ff7812 */ /* 0x000fe4000784c0ff */
[----:B------:R-:W-:Y:S01]  /*21920*/  FSEL R27, R5, -INF , !P1 ;  /* 0xff800000051b7808 */ /* 0x000fe20004800000 */
[----:B------:R-:W-:Y:S01]  /*21930*/  IMAD.IADD R5, R238, 0x1, -R3 ;  /* 0x00000001ee057824 */ /* 0x000fe200078e0a03 */
[----:B------:R-:W-:Y:S02]  /*21940*/  ISETP.GE.AND P6, PT, R3, R232, PT ;  /* 0x000000e80300720c */ /* 0x000fe40003fc6270 */
[----:B------:R-:W-:Y:S02]  /*21950*/  I2FP.F32.S32 R8, R8 ;  /* 0x0000000800087245 */ /* 0x000fe40000201400 */
[----:B------:R-:W-:Y:S02]  /*21960*/  FSEL R30, R4, -INF , !P0 ;  /* 0xff800000041e7808 */ /* 0x000fe40004000000 */
[----:B------:R-:W-:Y:S01]  /*21970*/  IADD3 R4, R238, -R2, RZ ;  /* 0x80000002ee047210 */ /* 0x000fe20007ffe0ff */
[----:B------:R-:W-:Y:S01]  /*21980*/  FFMA.FTZ R17, R8, -UR19, R17 ;  /* 0x8000001308117c23 */ /* 0x000fe20008010011 */
[----:B------:R-:W-:Y:S02]  /*21990*/  FSEL R31, R11, -INF , !P2 ;  /* 0xff8000000b1f7808 */ /* 0x000fe40005000000 */
[----:B------:R-:W-:Y:S02]  /*219a0*/  LOP3.LUT R231, R231, 0xfffffffe, RZ, 0xc0, !PT ;  /* 0xfffffffee7e77812 */ /* 0x000fe400078ec0ff */
[----:B------:R-:W-:Y:S01]  /*219b0*/  ISETP.GE.OR P3, PT, R3, R240, !P6 ;  /* 0x000000f00300720c */ /* 0x000fe20007766670 */
[----:B------:R-:W-:Y:S01]  /*219c0*/  IMAD.IADD R3, R239, 0x1, -R3 ;  /* 0x00000001ef037824 */ /* 0x000fe200078e0a03 */
[----:B------:R-:W-:Y:S02]  /*219d0*/  FSEL R32, R12, -INF , !P5 ;  /* 0xff8000000c207808 */ /* 0x000fe40006800000 */
[----:B------:R-:W3:Y:S01]  /*219e0*/  MUFU.TANH R12, R107 ;  /* 0x0000006b000c7308 */ /* 0x000ee20000002400 */
[C---:B------:R-:W-:Y:S02]  /*219f0*/  ISETP.GE.AND P2, PT, R2.reuse, R233, PT ;  /* 0x000000e90200720c */ /* 0x040fe40003f46270 */
[C---:B------:R-:W-:Y:S02]  /*21a00*/  ISETP.GE.AND P1, PT, R2.reuse, R234, PT ;  /* 0x000000ea0200720c */ /* 0x040fe40003f26270 */
[C---:B------:R-:W-:Y:S02]  /*21a10*/  ISETP.GE.AND P0, PT, R2.reuse, R232, PT ;  /* 0x000000e80200720c */ /* 0x040fe40003f06270 */
[----:B------:R-:W-:Y:S02]  /*21a20*/  IABS R7, R10 ;  /* 0x0000000a00077213 */ /* 0x000fe40000000000 */
[C---:B------:R-:W-:Y:S02]  /*21a30*/  ISETP.GE.AND P5, PT, R2.reuse, R235, PT ;  /* 0x000000eb0200720c */ /* 0x040fe40003fa6270 */
[----:B------:R-:W-:Y:S02]  /*21a40*/  IABS R5, R5 ;  /* 0x0000000500057213 */ /* 0x000fe40000000000 */
[----:B------:R-:W-:Y:S02]  /*21a50*/  IABS R8, R4 ;  /* 0x0000000400087213 */ /* 0x000fe40000000000 */
[----:B------:R-:W-:Y:S01]  /*21a60*/  @P4 LOP3.LUT R231, R231, 0x1, RZ, 0xfc, !PT ;  /* 0x00000001e7e74812 */ /* 0x000fe200078efcff */
[----:B------:R-:W-:Y:S01]  /*21a70*/  IMAD.MOV.U32 R4, RZ, RZ, R5 ;  /* 0x000000ffff047224 */ /* 0x000fe200078e0005 */
[C---:B------:R-:W-:Y:S01]  /*21a80*/  ISETP.GE.OR P4, PT, R2.reuse, R242, !P2 ;  /* 0x000000f20200720c */ /* 0x040fe20005786670 */
[----:B------:R-:W-:Y:S01]  /*21a90*/  MUFU.TANH R5, R108 ;  /* 0x0000006c00057308 */ /* 0x000fe20000002400 */
[C---:B------:R-:W-:Y:S02]  /*21aa0*/  ISETP.GE.OR P2, PT, R2.reuse, R241, !P1 ;  /* 0x000000f10200720c */ /* 0x040fe40004f46670 */
[C---:B------:R-:W-:Y:S02]  /*21ab0*/  ISETP.GE.OR P6, PT, R2.reuse, R240, !P0 ;  /* 0x000000f00200720c */ /* 0x040fe400047c6670 */
[----:B------:R-:W-:Y:S02]  /*21ac0*/  I2FP.F32.S32 R7, R7 ;  /* 0x0000000700077245 */ /* 0x000fe40000201400 */
[----:B------:R-:W-:Y:S01]  /*21ad0*/  ISETP.GE.OR P5, PT, R2, R243, !P5 ;  /* 0x000000f30200720c */ /* 0x000fe20006fa6670 */
[----:B------:R-:W-:Y:S01]  /*21ae0*/  IMAD.IADD R2, R239, 0x1, -R2 ;  /* 0x00000001ef027824 */ /* 0x000fe200078e0a02 */
[----:B------:R-:W-:Y:S01]  /*21af0*/  IABS R6, R3 ;  /* 0x0000000300067213 */ /* 0x000fe20000000000 */
[----:B------:R-:W-:Y:S02]  /*21b00*/  IMAD.MOV.U32 R3, RZ, RZ, R8 ;  /* 0x000000ffff037224 */ /* 0x000fe400078e0008 */
[----:B------:R-:W-:Y:S01]  /*21b10*/  FFMA.FTZ R16, R7, -UR19, R16 ;  /* 0x8000001307107c23 */ /* 0x000fe20008010010 */
[----:B------:R-:W-:Y:S02]  /*21b20*/  FSEL R25, R17, -INF , !P5 ;  /* 0xff80000011197808 */ /* 0x000fe40006800000 */
[----:B------:R-:W-:Y:S01]  /*21b30*/  MUFU.TANH R17, R120 ;  /* 0x0000007800117308 */ /* 0x000fe20000002400 */
[----:B------:R-:W-:Y:S02]  /*21b40*/  IABS R7, R2 ;  /* 0x0000000200077213 */ /* 0x000fe40000000000 */
[----:B------:R-:W-:Y:S02]  /*21b50*/  I2FP.F32.S32 R3, R3 ;  /* 0x0000000300037245 */ /* 0x000fe40000201400 */
[----:B------:R-:W-:Y:S02]  /*21b60*/  I2FP.F32.S32 R2, R4 ;  /* 0x0000000400027245 */ /* 0x000fe40000201400 */
[----:B------:R-:W-:Y:S03]  /*21b70*/  I2FP.F32.S32 R6, R6 ;  /* 0x0000000600067245 */ /* 0x000fe60000201400 */
[----:B------:R4:W1:Y:S01]  /*21b80*/  MUFU.TANH R4, R109 ;  /* 0x0000006d00047308 */ /* 0x0008620000002400 */
[----:B--2---:R-:W-:Y:S01]  /*21b90*/  FFMA.FTZ R14, R3, -UR19, R14 ;  /* 0x80000013030e7c23 */ /* 0x004fe2000801000e */
[----:B------:R-:W-:Y:S01]  /*21ba0*/  I2FP.F32.S32 R7, R7 ;  /* 0x0000000700077245 */ /* 0x000fe20000201400 */
[----:B------:R-:W-:Y:S01]  /*21bb0*/  FFMA.FTZ R15, R2, -UR19, R15 ;  /* 0x80000013020f7c23 */ /* 0x000fe2000801000f */
[C---:B------:R-:W-:Y:S01]  /*21bc0*/  IADD3 R3, R0.reuse, 0x68, RZ ;  /* 0x0000006800037810 */ /* 0x040fe20007ffe0ff */
[----:B------:R-:W-:Y:S02]  /*21bd0*/  VIADD R2, R0, 0x69 ;  /* 0x0000006900027836 */ /* 0x000fe40000000000 */
[----:B------:R-:W-:Y:S01]  /*21be0*/  FFMA.FTZ R13, R6, -UR19, R13 ;  /* 0x80000013060d7c23 */ /* 0x000fe2000801000d */
[----:B---3--:R-:W-:Y:S01]  /*21bf0*/  FFMA.FTZ R12, R7, -UR19, R12 ;  /* 0x80000013070c7c23 */ /* 0x008fe2000801000c */
[----:B------:R-:W-:Y:S01]  /*21c00*/  IADD3 R9, R239, -R3, RZ ;  /* 0x80000003ef097210 */ /* 0x000fe20007ffe0ff */
[--C-:B------:R-:W-:Y:S01]  /*21c10*/  IMAD.IADD R6, R238, 0x1, -R2.reuse ;  /* 0x00000001ee067824 */ /* 0x100fe200078e0a02 */
[----:B------:R-:W-:Y:S01]  /*21c20*/  ISETP.GE.AND P0, PT, R2, R234, PT ;  /* 0x000000ea0200720c */ /* 0x000fe20003f06270 */
[----:B------:R-:W-:Y:S01]  /*21c30*/  IMAD.IADD R7, R238, 0x1, -R3 ;  /* 0x00000001ee077824 */ /* 0x000fe200078e0a03 */
[----:B------:R-:W-:Y:S01]  /*21c40*/  FSEL R217, R13, -INF , !P3 ;  /* 0xff8000000dd97808 */ /* 0x000fe20005800000 */
[----:B------:R-:W-:Y:S01]  /*21c50*/  IMAD.IADD R11, R239, 0x1, -R2 ;  /* 0x00000001ef0b7824 */ /* 0x000fe200078e0a02 */
[----:B------:R-:W-:Y:S01]  /*21c60*/  MUFU.TANH R13, R115 ;  /* 0x00000073000d7308 */ /* 0x000fe20000002400 */
[----:B------:R-:W-:Y:S02]  /*21c70*/  IABS R8, R6 ;  /* 0x0000000600087213 */ /* 0x000fe40000000000 */
[----:B------:R-:W-:Y:S01]  /*21c80*/  IABS R10, R7 ;  /* 0x00000007000a7213 */ /* 0x000fe20000000000 */
[----:B----4-:R-:W-:Y:S01]  /*21c90*/  IMAD.MOV.U32 R109, RZ, RZ, R58 ;  /* 0x000000ffff6d7224 */ /* 0x010fe200078e003a */
[C---:B------:R-:W-:Y:S02]  /*21ca0*/  ISETP.GE.AND P3, PT, R3.reuse, R232, PT ;  /* 0x000000e80300720c */ /* 0x040fe40003f66270 */
[----:B------:R-:W-:Y:S02]  /*21cb0*/  I2FP.F32.S32 R8, R8 ;  /* 0x0000000800087245 */ /* 0x000fe40000201400 */
[----:B------:R-:W-:Y:S02]  /*21cc0*/  I2FP.F32.S32 R10, R10 ;  /* 0x0000000a000a7245 */ /* 0x000fe40000201400 */
[C---:B------:R-:W-:Y:S01]  /*21cd0*/  ISETP.GE.OR P3, PT, R3.reuse, R240, !P3 ;  /* 0x000000f00300720c */ /* 0x040fe20005f66670 */
[----:B-1----:R-:W-:Y:S01]  /*21ce0*/  FFMA.FTZ R4, R8, -UR19, R4 ;  /* 0x8000001308047c23 */ /* 0x002fe20008010004 */
[----:B------:R-:W-:Y:S01]  /*21cf0*/  ISETP.GE.AND P1, PT, R3, R234, PT ;  /* 0x000000ea0300720c */ /* 0x000fe20003f26270 */
[----:B------:R-:W-:Y:S01]  /*21d00*/  FFMA.FTZ R5, R10, -UR19, R5 ;  /* 0x800000130a057c23 */ /* 0x000fe20008010005 */
[----:B------:R-:W-:Y:S01]  /*21d10*/  LOP3.LUT P5, RZ, R231, 0x1, RZ, 0xc0, !PT ;  /* 0x00000001e7ff7812 */ /* 0x000fe200078ac0ff */
[----:B------:R-:W-:Y:S01]  /*21d20*/  FMUL.FTZ R10, R116, UR8 ;  /* 0x00000008740a7c20 */ /* 0x000fe20008410000 */
[-C--:B------:R-:W-:Y:S02]  /*21d30*/  ISETP.GE.OR P0, PT, R2, R241.reuse, !P0 ;  /* 0x000000f10200720c */ /* 0x080fe40004706670 */
[----:B------:R-:W-:Y:S02]  /*21d40*/  FSEL R26, R16, -INF , !P4 ;  /* 0xff800000101a7808 */ /* 0x000fe40006000000 */
[----:B------:R-:W-:Y:S01]  /*21d50*/  MUFU.TANH R16, R112 ;  /* 0x0000007000107308 */ /* 0x000fe20000002400 */
[----:B------:R-:W-:Y:S01]  /*21d60*/  FSEL R223, R12, -INF , !P6 ;  /* 0xff8000000cdf7808 */ /* 0x000fe20007000000 */
[----:B------:R-:W-:Y:S01]  /*21d70*/  FMUL.FTZ R12, R121, UR8 ;  /* 0x00000008790c7c20 */ /* 0x000fe20008410000 */
[C---:B------:R-:W-:Y:S02]  /*21d80*/  ISETP.GE.OR P1, PT, R3.reuse, R241, !P1 ;  /* 0x000000f10300720c */ /* 0x040fe40004f26670 */
[----:B------:R-:W-:Y:S02]  /*21d90*/  IABS R6, R9 ;  /* 0x0000000900067213 */ /* 0x000fe40000000000 */
[----:B------:R-:W-:Y:S03]  /*21da0*/  FSEL R221, R14, -INF , !P2 ;  /* 0xff8000000edd7808 */ /* 0x000fe60005000000 */
[----:B------:R-:W-:Y:S01]  /*21db0*/  MUFU.TANH R10, R10 ;  /* 0x0000000a000a7308 */ /* 0x000fe20000002400 */
[C---:B------:R-:W-:Y:S02]  /*21dc0*/  ISETP.GE.AND P4, PT, R3.reuse, R233, PT ;  /* 0x000000e90300720c */ /* 0x040fe40003f86270 */
[----:B------:R-:W-:Y:S02]  /*21dd0*/  ISETP.GE.AND P6, PT, R3, R235, PT ;  /* 0x000000eb0300720c */ /* 0x000fe40003fc6270 */
[----:B------:R-:W-:Y:S02]  /*21de0*/  MOV R78, R21 ;  /* 0x00000015004e7202 */ /* 0x000fe40000000f00 */
[----:B------:R-:W-:Y:S03]  /*21df0*/  MOV R103, R77 ;  /* 0x0000004d00677202 */ /* 0x000fe60000000f00 */
[----:B------:R-:W1:Y:S01]  /*21e00*/  MUFU.TANH R14, R114 ;  /* 0x00000072000e7308 */ /* 0x000e620000002400 */
[----:B------:R-:W-:Y:S01]  /*21e10*/  FSEL R67, R15, -INF , !P5 ;  /* 0xff8000000f437808 */ /* 0x000fe20006800000 */
[----:B------:R-:W-:Y:S01]  /*21e20*/  IMAD.MOV.U32 R77, RZ, RZ, R204 ;  /* 0x000000ffff4d7224 */ /* 0x000fe200078e00cc */
[----:B------:R-:W-:Y:S02]  /*21e30*/  FSEL R251, R4, -INF , !P0 ;  /* 0xff80000004fb7808 */ /* 0x000fe40004000000 */
[----:B------:R-:W-:Y:S01]  /*21e40*/  LOP3.LUT R231, R231, 0xfffffffd, RZ, 0xc0, !PT ;  /* 0xfffffffde7e77812 */ /* 0x000fe200078ec0ff */
[----:B------:R-:W-:Y:S01]  /*21e50*/  IMAD.MOV.U32 R90, RZ, RZ, R77 ;  /* 0x000000ffff5a7224 */ /* 0x000fe200078e004d */
[----:B------:R-:W-:Y:S03]  /*21e60*/  FSEL R252, R5, -INF , !P1 ;  /* 0xff80000005fc7808 */ /* 0x000fe60004800000 */
[----:B------:R-:W2:Y:S01]  /*21e70*/  MUFU.TANH R15, R113 ;  /* 0x00000071000f7308 */ /* 0x000ea20000002400 */
[----:B------:R-:W-:Y:S01]  /*21e80*/  I2FP.F32.S32 R6, R6 ;  /* 0x0000000600067245 */ /* 0x000fe20000201400 */
[--C-:B------:R-:W-:Y:S01]  /*21e90*/  IMAD.IADD R5, R236, 0x1, -R3.reuse ;  /* 0x00000001ec057824 */ /* 0x100fe200078e0a03 */
[C---:B------:R-:W-:Y:S02]  /*21ea0*/  ISETP.GE.AND P5, PT, R2.reuse, R235, PT ;  /* 0x000000eb0200720c */ /* 0x040fe40003fa6270 */
[----:B------:R-:W-:Y:S01]  /*21eb0*/  ISETP.GE.AND P2, PT, R2, R233, PT ;  /* 0x000000e90200720c */ /* 0x000fe20003f46270 */
[----:B------:R-:W-:Y:S01]  /*21ec0*/  FFMA.FTZ R110, R6, -UR19, R110 ;  /* 0x80000013066e7c23 */ /* 0x000fe2000801006e */
[----:B------:R-:W-:Y:S03]  /*21ed0*/  ISETP.GE.AND P0, PT, R2, R232, PT ;  /* 0x000000e80200720c */ /* 0x000fe60003f06270 */
[----:B------:R-:W3:Y:S01]  /*21ee0*/  MUFU.TANH R12, R12 ;  /* 0x0000000c000c7308 */ /* 0x000ee20000002400 */
[CC--:B------:R-:W-:Y:S02]  /*21ef0*/  ISETP.GE.OR P1, PT, R3.reuse, R243.reuse, !P6 ;  /* 0x000000f30300720c */ /* 0x0c0fe40007726670 */
[----:B------:R-:W-:Y:S01]  /*21f00*/  ISETP.GE.OR P4, PT, R3, R242, !P4 ;  /* 0x000000f20300720c */ /* 0x000fe20006786670 */
[----:B------:R-:W-:Y:S01]  /*21f10*/  IMAD.IADD R3, R237, 0x1, -R3 ;  /* 0x00000001ed037824 */ /* 0x000fe200078e0a03 */
[----:B------:R-:W-:Y:S02]  /*21f20*/  @P3 LOP3.LUT R231, R231, 0x2, RZ, 0xfc, !PT ;  /* 0x00000002e7e73812 */ /* 0x000fe400078efcff */
[----:B------:R-:W-:Y:S02]  /*21f30*/  IADD3 R4, R236, -R2, RZ ;  /* 0x80000002ec047210 */ /* 0x000fe40007ffe0ff */
[C---:B------:R-:W-:Y:S02]  /*21f40*/  ISETP.GE.OR P5, PT, R2.reuse, R243, !P5 ;  /* 0x000000f30200720c */ /* 0x040fe40006fa6670 */
[C---:B------:R-:W-:Y:S02]  /*21f50*/  ISETP.GE.OR P2, PT, R2.reuse, R242, !P2 ;  /* 0x000000f20200720c */ /* 0x040fe40005746670 */
[----:B------:R-:W-:Y:S01]  /*21f60*/  ISETP.GE.OR P3, PT, R2, R240, !P0 ;  /* 0x000000f00200720c */ /* 0x000fe20004766670 */
[----:B------:R-:W-:Y:S01]  /*21f70*/  IMAD.IADD R2, R237, 0x1, -R2 ;  /* 0x00000001ed027824 */ /* 0x000fe200078e0a02 */
[----:B------:R-:W-:Y:S02]  /*21f80*/  IABS R6, R5 ;  /* 0x0000000500067213 */ /* 0x000fe40000000000 */
[----:B------:R-:W-:Y:S02]  /*21f90*/  IABS R3, R3 ;  /* 0x0000000300037213 */ /* 0x000fe40000000000 */
[----:B------:R-:W-:Y:S01]  /*21fa0*/  IABS R5, R2 ;  /* 0x0000000200057213 */ /* 0x000fe20000000000 */
[----:B------:R-:W-:Y:S01]  /*21fb0*/  IMAD.MOV.U32 R2, RZ, RZ, R6 ;  /* 0x000000ffff027224 */ /* 0x000fe200078e0006 */
[----:B------:R-:W-:Y:S02]  /*21fc0*/  I2FP.F32.S32 R3, R3 ;  /* 0x0000000300037245 */ /* 0x000fe40000201400 */
[----:B------:R-:W-:Y:S02]  /*21fd0*/  IABS R4, R4 ;  /* 0x0000000400047213 */ /* 0x000fe40000000000 */
[----:B------:R-:W-:Y:S01]  /*21fe0*/  I2FP.F32.S32 R5, R5 ;  /* 0x0000000500057245 */ /* 0x000fe20000201400 */
[----:B-1----:R-:W-:Y:S01]  /*21ff0*/  FFMA.FTZ R14, R3, -UR19, R14 ;  /* 0x80000013030e7c23 */ /* 0x002fe2000801000e */
[----:B------:R-:W-:Y:S01]  /*22000*/  IABS R7, R11 ;  /* 0x0000000b00077213 */ /* 0x000fe20000000000 */
[----:B------:R-:W-:Y:S01]  /*22010*/  VIADD R3, R0, 0x70 ;  /* 0x0000007000037836 */ /* 0x000fe20000000000 */
[----:B------:R-:W-:Y:S01]  /*22020*/  I2FP.F32.S32 R2, R2 ;  /* 0x0000000200027245 */ /* 0x000fe20000201400 */
[----:B------:R-:W-:Y:S01]  /*22030*/  FFMA.FTZ R13, R5, -UR19, R13 ;  /* 0x80000013050d7c23 */ /* 0x000fe2000801000d */
[----:B------:R-:W-:Y:S01]  /*22040*/  I2FP.F32.S32 R4, R4 ;  /* 0x0000000400047245 */ /* 0x000fe20000201400 */
[----:B------:R-:W-:Y:S01]  /*22050*/  IMAD.IADD R5, R236, 0x1, -R3 ;  /* 0x00000001ec057824 */ /* 0x000fe200078e0a03 */
[----:B------:R-:W-:Y:S01]  /*22060*/  I2FP.F32.S32 R7, R7 ;  /* 0x0000000700077245 */ /* 0x000fe20000201400 */
[----:B------:R-:W-:Y:S01]  /*22070*/  FFMA.FTZ R16, R2, -UR19, R16 ;  /* 0x8000001302107c23 */ /* 0x000fe20008010010 */
[----:B------:R-:W-:Y:S01]  /*22080*/  IADD3 R2, R0, 0x71, RZ ;  /* 0x0000007100027810 */ /* 0x000fe20007ffe0ff */
[----:B--2---:R-:W-:Y:S01]  /*22090*/  FFMA.FTZ R15, R4, -UR19, R15 ;  /* 0x80000013040f7c23 */ /* 0x004fe2000801000f */
[----:B------:R-:W-:Y:S02]  /*220a0*/  IMAD.IADD R4, R237, 0x1, -R3 ;  /* 0x00000001ed047824 */ /* 0x000fe400078e0a03 */
[----:B------:R-:W-:Y:S01]  /*220b0*/  FFMA.FTZ R111, R7, -UR19, R111 ;  /* 0x80000013076f7c23 */ /* 0x000fe2000801006f */
[----:B------:R-:W-:Y:S01]  /*220c0*/  IADD3 R8, R237, -R2, RZ ;  /* 0x80000002ed087210 */ /* 0x000fe20007ffe0ff */
[----:B------:R-:W-:Y:S01]  /*220d0*/  IMAD.IADD R6, R236, 0x1, -R2 ;  /* 0x00000001ec067824 */ /* 0x000fe200078e0a02 */
[----:B------:R-:W-:Y:S01]  /*220e0*/  IABS R7, R5 ;  /* 0x0000000500077213 */ /* 0x000fe20000000000 */
[----:B------:R-:W-:Y:S01]  /*220f0*/  IMAD.IADD R11, R238, 0x1, -R3 ;  /* 0x00000001ee0b7824 */ /* 0x000fe200078e0a03 */
[----:B------:R-:W-:Y:S02]  /*22100*/  IABS R5, R4 ;  /* 0x0000000400057213 */ /* 0x000fe40000000000 */
[----:B------:R-:W-:Y:S01]  /*22110*/  IABS R4, R8 ;  /* 0x0000000800047213 */ /* 0x000fe20000000000 */
[----:B------:R-:W-:Y:S01]  /*22120*/  IMAD.MOV.U32 R8, RZ, RZ, R7 ;  /* 0x000000ffff087224 */ /* 0x000fe200078e0007 */
[----:B------:R-:W-:Y:S02]  /*22130*/  IABS R6, R6 ;  /* 0x0000000600067213 */ /* 0x000fe40000000000 */
[----:B------:R-:W-:Y:S02]  /*22140*/  ISETP.GE.AND P0, PT, R3, R235, PT ;  /* 0x000000eb0300720c */ /* 0x000fe40003f06270 */
[----:B------:R-:W-:Y:S01]  /*22150*/  I2FP.F32.S32 R9, R8 ;  /* 0x0000000800097245 */ /* 0x000fe20000201400 */
[----:B------:R-:W-:Y:S01]  /*22160*/  IMAD.MOV.U32 R7, RZ, RZ, R6 ;  /* 0x000000ffff077224 */ /* 0x000fe200078e0006 */
[----:B------:R-:W-:Y:S02]  /*22170*/  FSEL R22, R16, -INF , !P1 ;  /* 0xff80000010167808 */ /* 0x000fe40004800000 */
[----:B------:R-:W-:Y:S01]  /*22180*/  MOV R6, R4 ;  /* 0x0000000400067202 */ /* 0x000fe20000000f00 */
[----:B------:R-:W-:Y:S01]  /*22190*/  FFMA.FTZ R10, R9, -UR19, R10 ;  /* 0x80000013090a7c23 */ /* 0x000fe2000801000a */
[----:B------:R-:W-:Y:S01]  /*221a0*/  I2FP.F32.S32 R8, R5 ;  /* 0x0000000500087245 */ /* 0x000fe20000201400 */
[----:B------:R-:W-:Y:S01]  /*221b0*/  FMUL.FTZ R9, R125, UR8 ;  /* 0x000000087d097c20 */ /* 0x000fe20008410000 */
[----:B------:R-:W-:Y:S02]  /*221c0*/  I2FP.F32.S32 R7, R7 ;  /* 0x0000000700077245 */ /* 0x000fe40000201400 */
[C---:B------:R-:W-:Y:S01]  /*221d0*/  ISETP.GE.OR P0, PT, R3.reuse, R243, !P0 ;  /* 0x000000f30300720c */ /* 0x040fe20004706670 */
[----:B------:R-:W-:Y:S01]  /*221e0*/  FFMA.FTZ R8, R8, -UR19, R118 ;  /* 0x8000001308087c23 */ /* 0x000fe20008010076 */
[----:B------:R-:W-:Y:S01]  /*221f0*/  FSEL R24, R14, -INF , !P4 ;  /* 0xff8000000e187808 */ /* 0x000fe20006000000 */
[----:B------:R-:W-:Y:S01]  /*22200*/  MUFU.TANH R9, R9 ;  /* 0x0000000900097308 */ /* 0x000fe20000002400 */
[----:B------:R-:W-:Y:S02]  /*22210*/  ISETP.GE.AND P1, PT, R3, R233, PT ;  /* 0x000000e90300720c */ /* 0x000fe40003f26270 */
[----:B------:R-:W-:Y:S02]  /*22220*/  ISETP.GE.AND P4, PT, R2, R235, PT ;  /* 0x000000eb0200720c */ /* 0x000fe40003f86270 */
[----:B------:R-:W-:Y:S02]  /*22230*/  FSEL R18, R10, -INF , !P0 ;  /* 0xff8000000a127808 */ /* 0x000fe40004000000 */
[----:B------:R-:W-:Y:S03]  /*22240*/  I2FP.F32.S32 R5, R6 ;  /* 0x0000000600057245 */ /* 0x000fe60000201400 */
[----:B------:R-:W1:Y:S01]  /*22250*/  MUFU.TANH R10, R124 ;  /* 0x0000007c000a7308 */ /* 0x000e620000002400 */
[----:B------:R-:W-:Y:S01]  /*22260*/  FSEL R23, R13, -INF , !P2 ;  /* 0xff8000000d177808 */ /* 0x000fe20005000000 */
[----:B------:R-:W-:Y:S01]  /*22270*/  FFMA.FTZ R6, R7, -UR19, R117 ;  /* 0x8000001307067c23 */ /* 0x000fe20008010075 */
[----:B------:R-:W-:Y:S01]  /*22280*/  IABS R4, R11 ;  /* 0x0000000b00047213 */ /* 0x000fe20000000000 */
[----:B------:R-:W-:Y:S01]  /*22290*/  FFMA.FTZ R5, R5, -UR19, R119 ;  /* 0x8000001305057c23 */ /* 0x000fe20008010077 */
[----:B------:R-:W-:Y:S02]  /*222a0*/  ISETP.GE.OR P0, PT, R3, R242, !P1 ;  /* 0x000000f20300720c */ /* 0x000fe40004f06670 */
[C---:B------:R-:W-:Y:S03]  /*222b0*/  ISETP.GE.OR P1, PT, R2.reuse, R243, !P4 ;  /* 0x000000f30200720c */ /* 0x040fe60006726670 */
[----:B------:R2:W4:Y:S01]  /*222c0*/  MUFU.TANH R11, R131 ;  /* 0x00000083000b7308 */ /* 0x0005220000002400 */
[----:B------:R-:W-:Y:S02]  /*222d0*/  ISETP.GE.AND P2, PT, R2, R233, PT ;  /* 0x000000e90200720c */ /* 0x000fe40003f46270 */
[----:B------:R-:W-:Y:S02]  /*222e0*/  FSEL R21, R15, -INF , !P5 ;  /* 0xff8000000f157808 */ /* 0x000fe40006800000 */
[----:B------:R-:W-:Y:S02]  /*222f0*/  I2FP.F32.S32 R4, R4 ;  /* 0x0000000400047245 */ /* 0x000fe40000201400 */
[C---:B------:R-:W-:Y:S02]  /*22300*/  ISETP.GE.AND P6, PT, R3.reuse, R234, PT ;  /* 0x000000ea0300720c */ /* 0x040fe40003fc6270 */
[----:B------:R-:W-:Y:S01]  /*22310*/  FSEL R20, R8, -INF , !P0 ;  /* 0xff80000008147808 */ /* 0x000fe20004000000 */
[----:B------:R-:W-:Y:S01]  /*22320*/  FFMA.FTZ R17, R4, -UR19, R17 ;  /* 0x8000001304117c23 */ /* 0x000fe20008010011 */
[C---:B------:R-:W-:Y:S01]  /*22330*/  ISETP.GE.AND P5, PT, R3.reuse, R232, PT ;  /* 0x000000e80300720c */ /* 0x040fe20003fa6270 */
[----:B------:R-:W-:Y:S01]  /*22340*/  IMAD.IADD R4, R238, 0x1, -R2 ;  /* 0x00000001ee047824 */ /* 0x000fe200078e0a02 */
[----:B------:R-:W-:Y:S02]  /*22350*/  FSEL R16, R6, -INF , !P1 ;  /* 0xff80000006107808 */ /* 0x000fe40004800000 */
[C---:B------:R-:W-:Y:S02]  /*22360*/  ISETP.GE.OR P2, PT, R2.reuse, R242, !P2 ;  /* 0x000000f20200720c */ /* 0x040fe40005746670 */
[C---:B------:R-:W-:Y:S01]  /*22370*/  ISETP.GE.AND P0, PT, R2.reuse, R232, PT ;  /* 0x000000e80200720c */ /* 0x040fe20003f06270 */
[----:B--2---:R-:W-:Y:S01]  /*22380*/  IMAD.MOV.U32 R131, RZ, RZ, R81 ;  /* 0x000000ffff837224 */ /* 0x004fe200078e0051 */
[C---:B------:R-:W-:Y:S01]  /*22390*/  ISETP.GE.AND P1, PT, R2.reuse, R234, PT ;  /* 0x000000ea0200720c */ /* 0x040fe20003f26270 */
[----:B------:R-:W-:Y:S01]  /*223a0*/  IMAD.MOV.U32 R81, RZ, RZ, R76 ;  /* 0x000000ffff517224 */ /* 0x000fe200078e004c */
[CC--:B------:R-:W-:Y:S02]  /*223b0*/  ISETP.GE.OR P4, PT, R3.reuse, R241.reuse, !P6 ;  /* 0x000000f10300720c */ /* 0x0c0fe40007786670 */
[-C--:B------:R-:W-:Y:S01]  /*223c0*/  ISETP.GE.OR P6, PT, R3, R240.reuse, !P5 ;  /* 0x000000f00300720c */ /* 0x080fe20006fc6670 */
[----:B------:R-:W-:Y:S01]  /*223d0*/  IMAD.IADD R3, R239, 0x1, -R3 ;  /* 0x00000001ef037824 */ /* 0x000fe200078e0a03 */
[----:B------:R-:W-:Y:S02]  /*223e0*/  FSEL R19, R5, -INF , !P2 ;  /* 0xff80000005137808 */ /* 0x000fe40005000000 */
[C---:B------:R-:W-:Y:S02]  /*223f0*/  ISETP.GE.OR P2, PT, R2.reuse, R241, !P1 ;  /* 0x000000f10200720c */ /* 0x040fe40004f46670 */
[----:B------:R-:W-:Y:S02]  /*22400*/  ISETP.GE.OR P5, PT, R2, R240, !P0 ;  /* 0x000000f00200720c */ /* 0x000fe400047a6670 */
[----:B------:R-:W-:Y:S02]  /*22410*/  IADD3 R2, R239, -R2, RZ ;  /* 0x80000002ef027210 */ /* 0x000fe40007ffe0ff */
[----:B------:R-:W-:Y:S02]  /*22420*/  IABS R3, R3 ;  /* 0x0000000300037213 */ /* 0x000fe40000000000 */
[----:B------:R-:W-:Y:S01]  /*22430*/  IABS R6, R2 ;  /* 0x0000000200067213 */ /* 0x000fe20000000000 */
[C---:B------:R-:W-:Y:S01]  /*22440*/  VIADD R2, R0.reuse, 0x78 ;  /* 0x0000007800027836 */ /* 0x040fe20000000000 */
[----:B------:R-:W-:Y:S01]  /*22450*/  IABS R5, R4 ;  /* 0x0000000400057213 */ /* 0x000fe20000000000 */
[----:B------:R-:W-:Y:S01]  /*22460*/  VIADD R0, R0, 0x79 ;  /* 0x0000007900007836 */ /* 0x000fe20000000000 */
[----:B------:R-:W-:Y:S01]  /*22470*/  I2FP.F32.S32 R3, R3 ;  /* 0x0000000300037245 */ /* 0x000fe20000201400 */
[----:B------:R-:W-:Y:S01]  /*22480*/  IMAD.IADD R4, R238, 0x1, -R2 ;  /* 0x00000001ee047824 */ /* 0x000fe200078e0a02 */
[----:B------:R-:W-:Y:S01]  /*22490*/  I2FP.F32.S32 R5, R5 ;  /* 0x0000000500057245 */ /* 0x000fe20000201400 */
[----:B------:R-:W-:Y:S01]  /*224a0*/  IMAD.IADD R8, R236, 0x1, -R0 ;  /* 0x00000001ec087824 */ /* 0x000fe200078e0a00 */
[----:B------:R-:W-:Y:S01]  /*224b0*/  I2FP.F32.S32 R6, R6 ;  /* 0x0000000600067245 */ /* 0x000fe20000201400 */
[----:B------:R-:W-:Y:S01]  /*224c0*/  FFMA.FTZ R122, R3, -UR19, R122 ;  /* 0x80000013037a7c23 */ /* 0x000fe2000801007a */
[----:B------:R-:W-:Y:S01]  /*224d0*/  IABS R4, R4 ;  /* 0x0000000400047213 */ /* 0x000fe20000000000 */
[----:B---3--:R-:W-:Y:S01]  /*224e0*/  FFMA.FTZ R12, R5, -UR19, R12 ;  /* 0x80000013050c7c23 */ /* 0x008fe2000801000c */
[----:B------:R-:W-:Y:S01]  /*224f0*/  IADD3 R3, R238, -R0, RZ ;  /* 0x80000000ee037210 */ /* 0x000fe20007ffe0ff */
[--C-:B------:R-:W-:Y:S02]  /*22500*/  IMAD.IADD R5, R236, 0x1, -R2.reuse ;  /* 0x00000001ec057824 */ /* 0x100fe400078e0a02 */
[----:B------:R-:W-:Y:S01]  /*22510*/  FFMA.FTZ R123, R6, -UR19, R123 ;  /* 0x80000013067b7c23 */ /* 0x000fe2000801007b */
[----:B------:R-:W-:Y:S01]  /*22520*/  I2FP.F32.S32 R4, R4 ;  /* 0x0000000400047245 */ /* 0x000fe20000201400 */
[C---:B------:R-:W-:Y:S01]  /*22530*/  IMAD.IADD R6, R237.reuse, 0x1, -R2 ;  /* 0x00000001ed067824 */ /* 0x040fe200078e0a02 */
[----:B------:R-:W-:Y:S02]  /*22540*/  IABS R3, R3 ;  /* 0x0000000300037213 */ /* 0x000fe40000000000 */
[----:B------:R-:W-:Y:S01]  /*22550*/  IABS R5, R5 ;  /* 0x0000000500057213 */ /* 0x000fe20000000000 */
[----:B-1----:R-:W-:Y:S01]  /*22560*/  FFMA.FTZ R10, R4, -UR19, R10 ;  /* 0x80000013040a7c23 */ /* 0x002fe2000801000a */
[----:B------:R-:W-:Y:S02]  /*22570*/  IABS R4, R6 ;  /* 0x0000000600047213 */ /* 0x000fe40000000000 */
[----:B------:R-:W-:Y:S02]  /*22580*/  I2FP.F32.S32 R3, R3 ;  /* 0x0000000300037245 */ /* 0x000fe40000201400 */
[----:B------:R-:W-:Y:S02]  /*22590*/  IADD3 R6, R237, -R0, RZ ;  /* 0x80000000ed067210 */ /* 0x000fe40007ffe0ff */
[----:B------:R-:W-:Y:S01]  /*225a0*/  I2FP.F32.S32 R7, R5 ;  /* 0x0000000500077245 */ /* 0x000fe20000201400 */
[----:B------:R-:W-:Y:S01]  /*225b0*/  FFMA.FTZ R9, R3, -UR19, R9 ;  /* 0x8000001303097c23 */ /* 0x000fe20008010009 */
[----:B------:R-:W-:Y:S02]  /*225c0*/  I2FP.F32.S32 R5, R4 ;  /* 0x0000000400057245 */ /* 0x000fe40000201400 */
[----:B------:R-:W-:Y:S01]  /*225d0*/  IABS R4, R8 ;  /* 0x0000000800047213 */ /* 0x000fe20000000000 */
[----:B------:R-:W-:Y:S01]  /*225e0*/  FFMA.FTZ R7, R7, -UR19, R128 ;  /* 0x8000001307077c23 */ /* 0x000fe20008010080 */
[----:B------:R-:W-:Y:S01]  /*225f0*/  IABS R3, R6 ;  /* 0x0000000600037213 */ /* 0x000fe20000000000 */
[----:B------:R-:W-:Y:S01]  /*22600*/  FFMA.FTZ R6, R5, -UR19, R130 ;  /* 0x8000001305067c23 */ /* 0x000fe20008010082 */
[----:B------:R-:W-:Y:S02]  /*22610*/  I2FP.F32.S32 R4, R4 ;  /* 0x0000000400047245 */ /* 0x000fe40000201400 */
[----:B------:R-:W-:Y:S02]  /*22620*/  I2FP.F32.S32 R3, R3 ;  /* 0x0000000300037245 */ /* 0x000fe40000201400 */
[----:B------:R-:W-:Y:S01]  /*22630*/  ISETP.GE.AND P1, PT, R2, R234, PT ;  /* 0x000000ea0200720c */ /* 0x000fe20003f26270 */
[----:B------:R-:W-:Y:S01]  /*22640*/  FFMA.FTZ R8, R4, -UR19, R129 ;  /* 0x8000001304087c23 */ /* 0x000fe20008010081 */
[----:B------:R-:W-:Y:S01]  /*22650*/  FMNMX.FTZ R4, R186, R132, !PT ;  /* 0x00000084ba047209 */ /* 0x000fe20007810000 */
[----:B----4-:R-:W-:Y:S01]  /*22660*/  FFMA.FTZ R11, R3, -UR19, R11 ;  /* 0x80000013030b7c23 */ /* 0x010fe2000801000b */
        /* <DEDUP_REMOVED lines=12> */
[----:B------:R-:W-:Y:S02]  /*22730*/  ISETP.GE.OR P1, PT, R2, R241, !P1 ;  /* 0x000000f10200720c */ /* 0x000fe40004f26670 */
[----:B------:R-:W-:Y:S02]  /*22740*/  FMNMX.FTZ R4, R244, R4, !PT ;  /* 0x00000004f4047209 */ /* 0x000fe40007810000 */
[----:B------:R-:W-:Y:S02]  /*22750*/  FMNMX.FTZ R5, R209, R5, !PT ;  /* 0x00000005d1057209 */ /* 0x000fe40007810000 */
[----:B------:R-:W-:Y:S02]  /*22760*/  FMNMX.FTZ R3, R78, R3, !PT ;  /* 0x000000034e037209 */ /* 0x000fe40007810000 */
[----:B------:R-:W-:Y:S02]  /*22770*/  FSEL R203, R10, -INF , !P1 ;  /* 0xff8000000acb7808 */ /* 0x000fe40004800000 */
[----:B------:R-:W1:Y:S01]  /*22780*/  MUFU.TANH R10, R126 ;  /* 0x0000007e000a7308 */ /* 0x000e620000002400 */
[----:B------:R-:W-:Y:S02]  /*22790*/  ISETP.GE.AND P1, PT, R2, R235, PT ;  /* 0x000000eb0200720c */ /* 0x000fe40003f26270 */
        /* <DEDUP_REMOVED lines=8> */
[----:B------:R-:W-:Y:S02]  /*22820*/  FMNMX.FTZ R4, R211, R4, !PT ;  /* 0x00000004d3047209 */ /* 0x000fe40007810000 */
[C---:B------:R-:W-:Y:S02]  /*22830*/  ISETP.GE.AND P0, PT, R0.reuse, R234, PT ;  /* 0x000000ea0000720c */ /* 0x040fe40003f06270 */
[----:B------:R-:W-:Y:S02]  /*22840*/  ISETP.GE.AND P1, PT, R0, R235, PT ;  /* 0x000000eb0000720c */ /* 0x000fe40003f26270 */
[----:B------:R-:W-:Y:S02]  /*22850*/  FMNMX.FTZ R5, R201, R5, !PT ;  /* 0x00000005c9057209 */ /* 0x000fe40007810000 */
[----:B------:R-:W-:Y:S02]  /*22860*/  FMNMX.FTZ R3, R103, R3, !PT ;  /* 0x0000000367037209 */ /* 0x000fe40007810000 */
[----:B------:R-:W-:Y:S02]  /*22870*/  FMNMX.FTZ R4, R210, R4, !PT ;  /* 0x00000004d2047209 */ /* 0x000fe40007810000 */
[C---:B------:R-:W-:Y:S02]  /*22880*/  ISETP.GE.OR P0, PT, R0.reuse, R241, !P0 ;  /* 0x000000f10000720c */ /* 0x040fe40004706670 */
[----:B------:R-:W-:Y:S02]  /*22890*/  ISETP.GE.OR P1, PT, R0, R243, !P1 ;  /* 0x000000f30000720c */ /* 0x000fe40004f26670 */
[----:B------:R-:W-:Y:S02]  /*228a0*/  FMNMX.FTZ R5, R200, R5, !PT ;  /* 0x00000005c8057209 */ /* 0x000fe40007810000 */
[----:B------:R-:W-:Y:S02]  /*228b0*/  FMNMX.FTZ R3, R57, R3, !PT ;  /* 0x0000000339037209 */ /* 0x000fe40007810000 */
[----:B------:R-:W-:Y:S02]  /*228c0*/  MOV R76, R202 ;  /* 0x000000ca004c7202 */ /* 0x000fe40000000f00 */
[----:B------:R-:W-:Y:S02]  /*228d0*/  FMNMX.FTZ R4, R206, R4, !PT ;  /* 0x00000004ce047209 */ /* 0x000fe40007810000 */
[----:B------:R-:W-:Y:S01]  /*228e0*/  FSEL R202, R9, -INF , !P0 ;  /* 0xff80000009ca7808 */ /* 0x000fe20004000000 */
[----:B------:R-:W-:Y:S01]  /*228f0*/  IMAD.MOV.U32 R91, RZ, RZ, R76 ;  /* 0x000000ffff5b7224 */ /* 0x000fe200078e004c */
[----:B------:R-:W-:Y:S02]  /*22900*/  FSEL R13, R8, -INF , !P1 ;  /* 0xff800000080d7808 */ /* 0x000fe40004800000 */
[C---:B------:R-:W-:Y:S02]  /*22910*/  ISETP.GE.AND P0, PT, R2.reuse, R233, PT ;  /* 0x000000e90200720c */ /* 0x040fe40003f06270 */
[----:B------:R-:W-:Y:S02]  /*22920*/  ISETP.GE.AND P1, PT, R2, R232, PT ;  /* 0x000000e80200720c */ /* 0x000fe40003f26270 */
[----:B------:R-:W-:Y:S02]  /*22930*/  FMNMX.FTZ R5, R53, R5, !PT ;  /* 0x0000000535057209 */ /* 0x000fe40007810000 */
[----:B------:R-:W-:Y:S01]  /*22940*/  FMNMX.FTZ R3, R80, R3, !PT ;  /* 0x0000000350037209 */ /* 0x000fe20007810000 */
[----:B------:R-:W-:Y:S01]  /*22950*/  IMAD.MOV.U32 R80, RZ, RZ, R69 ;  /* 0x000000ffff507224 */ /* 0x000fe200078e0045 */
[----:B------:R-:W-:Y:S02]  /*22960*/  FMNMX.FTZ R4, R56, R4, !PT ;  /* 0x0000000438047209 */ /* 0x000fe40007810000 */
[C---:B------:R-:W-:Y:S02]  /*22970*/  ISETP.GE.OR P0, PT, R2.reuse, R242, !P0 ;  /* 0x000000f20200720c */ /* 0x040fe40004706670 */
[----:B------:R-:W-:Y:S02]  /*22980*/  ISETP.GE.OR P1, PT, R2, R240, !P1 ;  /* 0x000000f00200720c */ /* 0x000fe40004f26670 */
[----:B------:R-:W-:Y:S02]  /*22990*/  IADD3 R9, R239, -R2, RZ ;  /* 0x80000002ef097210 */ /* 0x000fe40007ffe0ff */
        /* <DEDUP_REMOVED lines=73> */
[----:B------:R-:W-:Y:S02]  /*22e30*/  MOV R17, R250 ;  /* 0x000000fa00117202 */ /* 0x000fe40000000f00 */
        /* <DEDUP_REMOVED lines=8> */
[----:B------:R-:W-:Y:S02]  /*22ec0*/  ISETP.GE.OR P0, PT, R0, R242, !P0 ;  /* 0x000000f20000720c */ /* 0x000fe40004706670 */
        /* <DEDUP_REMOVED lines=20> */
[----:B------:R-:W-:Y:S02]  /*23010*/  IABS R9, R9 ;  /* 0x0000000900097213 */ /* 0x000fe40000000000 */
[----:B------:R-:W-:Y:S02]  /*23020*/  FMNMX.FTZ R0, R217, R0, !PT ;  /* 0x00000000d9007209 */ /* 0x000fe40007810000 */
[----:B------:R-:W-:Y:S01]  /*23030*/  LOP3.LUT P4, RZ, R231, 0x2, RZ, 0xc0, !PT ;  /* 0x00000002e7ff7812 */ /* 0x000fe2000788c0ff */
[----:B------:R-:W-:Y:S01]  /*23040*/  IMAD.MOV.U32 R5, RZ, RZ, R9 ;  /* 0x000000ffff057224 */ /* 0x000fe200078e0009 */
[----:B------:R-:W-:Y:S02]  /*23050*/  FMNMX.FTZ R0, R223, R0, !PT ;  /* 0x00000000df007209 */ /* 0x000fe40007810000 */
[----:B------:R-:W-:Y:S02]  /*23060*/  FSEL R249, R110, -INF , !P4 ;  /* 0xff8000006ef97808 */ /* 0x000fe40006000000 */
[----:B------:R-:W-:Y:S02]  /*23070*/  FSEL R250, R111, -INF , !P3 ;  /* 0xff8000006ffa7808 */ /* 0x000fe40005800000 */
[----:B------:R-:W-:Y:S02]  /*23080*/  FMNMX.FTZ R0, R249, R0, !PT ;  /* 0x00000000f9007209 */ /* 0x000fe40007810000 */
[----:B------:R-:W-:Y:S02]  /*23090*/  I2FP.F32.S32 R5, R5 ;  /* 0x0000000500057245 */ /* 0x000fe40000201400 */
[----:B------:R-:W-:Y:S02]  /*230a0*/  IABS R6, R6 ;  /* 0x0000000600067213 */ /* 0x000fe40000000000 */
[----:B------:R-:W-:Y:S01]  /*230b0*/  FSEL R226, R122, -INF , !P6 ;  /* 0xff8000007ae27808 */ /* 0x000fe20007000000 */
[----:B-1----:R-:W-:Y:S01]  /*230c0*/  FFMA.FTZ R5, R5, -UR19, R10 ;  /* 0x8000001305057c23 */ /* 0x002fe2000801000a */
[----:B------:R-:W-:Y:S01]  /*230d0*/  FMNMX.FTZ R0, R250, R0, !PT ;  /* 0x00000000fa007209 */ /* 0x000fe20007810000 */
[----:B------:R-:W-:Y:S01]  /*230e0*/  IMAD.MOV.U32 R122, RZ, RZ, R229 ;  /* 0x000000ffff7a7224 */ /* 0x000fe200078e00e5 */
[----:B--2---:R-:W-:Y:S02]  /*230f0*/  FMNMX.FTZ R3, R3, R8, !PT ;  /* 0x0000000803037209 */ /* 0x004fe40007810000 */
[----:B------:R-:W-:Y:S02]  /*23100*/  FMNMX.FTZ R4, R4, R7, !PT ;  /* 0x0000000704047209 */ /* 0x000fe40007810000 */
[----:B------:R-:W-:Y:S01]  /*23110*/  I2FP.F32.S32 R6, R6 ;  /* 0x0000000600067245 */ /* 0x000fe20000201400 */
[----:B------:R-:W1:Y:S01]  /*23120*/  SHFL.BFLY PT, R70, R3, 0x1, 0x1f ;  /* 0x0c201f0003467f89 */ /* 0x000e6200000e0000 */
[----:B------:R-:W-:Y:S02]  /*23130*/  FMNMX.FTZ R0, R226, R0, !PT ;  /* 0x00000000e2007209 */ /* 0x000fe40007810000 */
[----:B------:R-:W-:Y:S05]  /*23140*/  FSEL R58, R123, -INF , !P5 ;  /* 0xff8000007b3a7808 */ /* 0x000fea0006800000 */
[----:B------:R-:W2:Y:S01]  /*23150*/  SHFL.BFLY PT, R71, R4, 0x1, 0x1f ;  /* 0x0c201f0004477f89 */ /* 0x000ea200000e0000 */
[----:B------:R-:W-:Y:S01]  /*23160*/  FFMA.FTZ R72, R6, -UR19, R72 ;  /* 0x8000001306487c23 */ /* 0x000fe20008010048 */
[----:B------:R-:W-:Y:S02]  /*23170*/  FSEL R59, R5, -INF , !P1 ;  /* 0xff800000053b7808 */ /* 0x000fe40004800000 */
[----:B------:R-:W-:Y:S02]  /*23180*/  FMNMX.FTZ R0, R58, R0, !PT ;  /* 0x000000003a007209 */ /* 0x000fe40007810000 */
[----:B---3--:R-:W-:Y:S02]  /*23190*/  FMNMX.FTZ R69, R2, R69, !PT ;  /* 0x0000004502457209 */ /* 0x008fe40007810000 */
[----:B------:R-:W-:Y:S02]  /*231a0*/  FSEL R72, R72, -INF , !P0 ;  /* 0xff80000048487808 */ /* 0x000fe40004000000 */
[----:B------:R-:W-:Y:S01]  /*231b0*/  FMNMX.FTZ R0, R59, R0, !PT ;  /* 0x000000003b007209 */ /* 0x000fe20007810000 */
[----:B------:R-:W3:Y:S01]  /*231c0*/  SHFL.BFLY PT, R6, R69, 0x1, 0x1f ;  /* 0x0c201f0045067f89 */ /* 0x000ee200000e0000 */
[----:B------:R-:W-:Y:S02]  /*231d0*/  LOP3.LUT P3, RZ, R231, 0x40, RZ, 0xc0, !PT ;  /* 0x00000040e7ff7812 */ /* 0x000fe4000786c0ff */
[----:B------:R-:W-:Y:S05]  /*231e0*/  FMNMX.FTZ R0, R72, R0, !PT ;  /* 0x0000000048007209 */ /* 0x000fea0007810000 */
[----:B------:R-:W4:Y:S01]  /*231f0*/  SHFL.BFLY PT, R2, R0, 0x2, 0x1f ;  /* 0x0c401f0000027f89 */ /* 0x000f2200000e0000 */
[----:B-1----:R-:W-:Y:S02]  /*23200*/  FMNMX.FTZ R70, R3, R70, !PT ;  /* 0x0000004603467209 */ /* 0x002fe40007810000 */
[----:B--2---:R-:W-:Y:S03]  /*23210*/  FMNMX.FTZ R71, R4, R71, !PT ;  /* 0x0000004704477209 */ /* 0x004fe60007810000 */
[C---:B------:R-:W-:Y:S01]  /*23220*/  FMUL.FTZ R7, R70.reuse, UR4 ;  /* 0x0000000446077c20 */ /* 0x040fe20008410000 */
[----:B------:R-:W-:Y:S02]  /*23230*/  FSETP.NEU.FTZ.AND P1, PT, R70, -INF , PT ;  /* 0xff8000004600780b */ /* 0x000fe40003f3d000 */
[C---:B------:R-:W-:Y:S01]  /*23240*/  FSETP.NEU.FTZ.AND P2, PT, R71.reuse, -INF , PT ;  /* 0xff8000004700780b */ /* 0x040fe20003f5d000 */
[----:B------:R-:W-:Y:S01]  /*23250*/  FMUL.FTZ R5, R71, UR4 ;  /* 0x0000000447057c20 */ /* 0x000fe20008410000 */
[----:B------:R-:W-:Y:S04]  /*23260*/  FSEL R7, R7, RZ, P1 ;  /* 0x000000ff07077208 */ /* 0x000fe80000800000 */
[----:B------:R-:W-:Y:S01]  /*23270*/  FSEL R5, R5, RZ, P2 ;  /* 0x000000ff05057208 */ /* 0x000fe20001000000 */
[--C-:B------:R-:W-:Y:S01]  /*23280*/  FFMA.FTZ R10, R179, UR4, -R7.reuse ;  /* 0x00000004b30a7c23 */ /* 0x100fe20008010807 */
[----:B---3--:R-:W-:Y:S01]  /*23290*/  FMNMX.FTZ R69, R69, R6, !PT ;  /* 0x0000000645457209 */ /* 0x008fe20007810000 */
[--C-:B------:R-:W-:Y:S01]  /*232a0*/  FFMA.FTZ R94, R56, UR4, -R7.reuse ;  /* 0x00000004385e7c23 */ /* 0x100fe20008010807 */
[----:B------:R-:W-:Y:S01]  /*232b0*/  FFMA.FTZ R238, R12, UR4, -R7 ;  /* 0x000000040cee7c23 */ /* 0x000fe20008010807 */
[----:B------:R-:W-:Y:S01]  /*232c0*/  MUFU.EX2 R60, R10 ;  /* 0x0000000a003c7308 */ /* 0x000fe20000000800 */
[----:B------:R-:W-:Y:S01]  /*232d0*/  FFMA.FTZ R3, R186, UR4, -R5 ;  /* 0x00000004ba037c23 */ /* 0x000fe20008010805 */
[C---:B------:R-:W-:Y:S01]  /*232e0*/  FMUL.FTZ R73, R69.reuse, UR4 ;  /* 0x0000000445497c20 */ /* 0x040fe20008410000 */
[----:B------:R-:W-:Y:S01]  /*232f0*/  FSETP.NEU.FTZ.AND P0, PT, R69, -INF , PT ;  /* 0xff8000004500780b */ /* 0x000fe20003f1d000 */
[----:B------:R-:W2:Y:S01]  /*23300*/  LDL.LU R186, [R1+0x14c] ;  /* 0x00014c0001ba7983 */ /* 0x000ea20000300800 */
[----:B----4-:R-:W-:Y:S01]  /*23310*/  FMNMX.FTZ R0, R0, R2, !PT ;  /* 0x0000000200007209 */ /* 0x010fe20007810000 */
[----:B------:R-:W-:Y:S01]  /*23320*/  FFMA.FTZ R2, R187, UR4, -R7 ;  /* 0x00000004bb027c23 */ /* 0x000fe20008010807 */
[--C-:B------:R-:W-:Y:S03]  /*23330*/  FFMA.FTZ R89, R208, UR4, -R5.reuse ;  /* 0x00000004d0597c23 */ /* 0x100fe60008010805 */
[----:B------:R1:W-:Y:S01]  /*23340*/  MUFU.EX2 R76, R3 ;  /* 0x00000003004c7308 */ /* 0x0003e20000000800 */
[----:B------:R-:W3:Y:S01]  /*23350*/  LDL.LU R187, [R1+0x148] ;  /* 0x0001480001bb7983 */ /* 0x000ee20000300800 */
[----:B------:R-:W-:Y:S01]  /*23360*/  FFMA.FTZ R88, R207, UR4, -R5 ;  /* 0x00000004cf587c23 */ /* 0x000fe20008010805 */
[--C-:B------:R-:W-:Y:S01]  /*23370*/  FFMA.FTZ R93, R55, UR4, -R7.reuse ;  /* 0x00000004375d7c23 */ /* 0x100fe20008010807 */
[--C-:B------:R-:W-:Y:S01]  /*23380*/  FFMA.FTZ R95, R206, UR4, -R7.reuse ;  /* 0x00000004ce5f7c23 */ /* 0x100fe20008010807 */
[--C-:B------:R-:W-:Y:S01]  /*23390*/  FFMA.FTZ R236, R30, UR4, -R7.reuse ;  /* 0x000000041eec7c23 */ /* 0x100fe20008010807 */
[----:B------:R-:W-:Y:S01]  /*233a0*/  FFMA.FTZ R229, R24, UR4, -R7 ;  /* 0x0000000418e57c23 */ /* 0x000fe20008010807 */
[----:B------:R-:W-:Y:S03]  /*233b0*/  FSEL R73, R73, RZ, P0 ;  /* 0x000000ff49497208 */ /* 0x000fe60000000000 */
[----:B------:R4:W-:Y:S01]  /*233c0*/  MUFU.EX2 R77, R2 ;  /* 0x00000002004d7308 */ /* 0x0009e20000000800 */
[--C-:B------:R-:W-:Y:S01]  /*233d0*/  FFMA.FTZ R6, R248, UR4, -R5.reuse ;  /* 0x00000004f8067c23 */ /* 0x100fe20008010805 */
[--C-:B------:R-:W-:Y:S01]  /*233e0*/  FFMA.FTZ R111, R201, UR4, -R5.reuse ;  /* 0x00000004c96f7c23 */ /* 0x100fe20008010805 */
[----:B------:R-:W-:Y:S01]  /*233f0*/  FFMA.FTZ R100, R212, UR4, -R5 ;  /* 0x00000004d4647c23 */ /* 0x000fe20008010805 */
[--C-:B------:R-:W-:Y:S01]  /*23400*/  FFMA.FTZ R4, R228, UR4, -R73.reuse ;  /* 0x00000004e4047c23 */ /* 0x100fe20008010849 */
[----:B------:R-:W-:Y:S01]  /*23410*/  FFMA.FTZ R9, R215, UR4, -R73 ;  /* 0x00000004d7097c23 */ /* 0x000fe20008010849 */
[----:B------:R-:W-:Y:S01]  /*23420*/  FFMA.FTZ R212, R22, UR4, -R5 ;  /* 0x0000000416d47c23 */ /* 0x000fe20008010805 */
[----:B------:R-:W-:Y:S03]  /*23430*/  FFMA.FTZ R8, R220, UR4, -R73 ;  /* 0x00000004dc087c23 */ /* 0x000fe60008010849 */
[----:B------:R4:W-:Y:S01]  /*23440*/  MUFU.EX2 R96, R4 ;  /* 0x0000000400607308 */ /* 0x0009e20000000800 */
[----:B-1----:R-:W1:Y:S01]  /*23450*/  SHFL.BFLY PT, R3, R0, 0x1, 0x1f ;  /* 0x0c201f0000037f89 */ /* 0x002e6200000e0000 */
[--C-:B------:R-:W-:Y:S01]  /*23460*/  FFMA.FTZ R220, R27, UR4, -R5.reuse ;  /* 0x000000041bdc7c23 */ /* 0x100fe20008010805 */
[--C-:B------:R-:W-:Y:S01]  /*23470*/  FFMA.FTZ R63, R209, UR4, -R5.reuse ;  /* 0x00000004d13f7c23 */ /* 0x100fe20008010805 */
[--C-:B------:R-:W-:Y:S01]  /*23480*/  FFMA.FTZ R126, R41, UR4, -R5.reuse ;  /* 0x00000004297e7c23 */ /* 0x100fe20008010805 */
[--C-:B------:R-:W-:Y:S01]  /*23490*/  FFMA.FTZ R108, R200, UR4, -R5.reuse ;  /* 0x00000004c86c7c23 */ /* 0x100fe20008010805 */
[--C-:B------:R-:W-:Y:S01]  /*234a0*/  FFMA.FTZ R107, R53, UR4, -R5.reuse ;  /* 0x00000004356b7c23 */ /* 0x100fe20008010805 */
[----:B------:R-:W-:Y:S03]  /*234b0*/  FFMA.FTZ R106, R52, UR4, -R5 ;  /* 0x00000004346a7c23 */ /* 0x000fe60008010805 */
[----:B------:R-:W-:Y:S01]  /*234c0*/  MUFU.EX2 R99, R6 ;  /* 0x0000000600637308 */ /* 0x000fe20000000800 */
[----:B----4-:R-:W-:Y:S01]  /*234d0*/  FFMA.FTZ R2, R214, UR4, -R73 ;  /* 0x00000004d6027c23 */ /* 0x010fe20008010849 */
[--C-:B------:R-:W-:Y:S01]  /*234e0*/  FFMA.FTZ R121, R51, UR4, -R5.reuse ;  /* 0x0000000433797c23 */ /* 0x100fe20008010805 */
[----:B------:R-:W4:Y:S01]  /*234f0*/  LDL.LU R214, [R1+0x144] ;  /* 0x0001440001d67983 */ /* 0x000f220000300800 */
        /* <DEDUP_REMOVED lines=12> */
[----:B------:R1:W-:Y:S02]  /*235c0*/  MUFU.EX2 R228, R4 ;  /* 0x0000000400e47308 */ /* 0x0003e40000000800 */
[----:B-1----:R-:W-:Y:S01]  /*235d0*/  FMNMX.FTZ R68, R0, R3, !PT ;  /* 0x0000000300447209 */ /* 0x002fe20007810000 */
[--C-:B------:R-:W-:Y:S01]  /*235e0*/  FFMA.FTZ R110, R25, UR4, -R5.reuse ;  /* 0x00000004196e7c23 */ /* 0x100fe20008010805 */
[----:B------:R-:W-:Y:S01]  /*235f0*/  FSEL R0, R69, RZ, P0 ;  /* 0x000000ff45007208 */ /* 0x000fe20000000000 */
[--C-:B------:R-:W-:Y:S01]  /*23600*/  FFMA.FTZ R29, R16, UR4, -R5.reuse ;  /* 0x00000004101d7c23 */ /* 0x100fe20008010805 */
[C---:B------:R-:W-:Y:S01]  /*23610*/  FSETP.NEU.FTZ.AND P0, PT, R68.reuse, -INF , PT ;  /* 0xff8000004400780b */ /* 0x040fe20003f1d000 */
[----:B------:R-:W-:Y:S01]  /*23620*/  FMUL.FTZ R74, R68, UR4 ;  /* 0x00000004444a7c20 */ /* 0x000fe20008410000 */
[--C-:B------:R-:W-:Y:S02]  /*23630*/  FFMA.FTZ R41, R15, UR4, -R5.reuse ;  /* 0x000000040f297c23 */ /* 0x100fe40008010805 */
[----:B------:R1:W-:Y:S01]  /*23640*/  MUFU.EX2 R105, R8 ;  /* 0x0000000800697308 */ /* 0x0003e20000000800 */
[--C-:B------:R-:W-:Y:S01]  /*23650*/  FFMA.FTZ R2, R182, UR4, -R5.reuse ;  /* 0x00000004b6027c23 */ /* 0x100fe20008010805 */
[----:B------:R-:W-:Y:S01]  /*23660*/  MOV R15, R80 ;  /* 0x00000050000f7202 */ /* 0x000fe20000000f00 */
[----:B------:R-:W4:Y:S01]  /*23670*/  LDL.LU R182, [R1+0x140] ;  /* 0x0001400001b67983 */ /* 0x000f220000300800 */
[----:B------:R-:W-:Y:S01]  /*23680*/  FSEL R74, R74, RZ, P0 ;  /* 0x000000ff4a4a7208 */ /* 0x000fe20000000000 */
[----:B------:R-:W-:Y:S01]  /*23690*/  FFMA.FTZ R13, R13, UR4, -R5 ;  /* 0x000000040d0d7c23 */ /* 0x000fe20008010805 */
[----:B------:R-:W-:Y:S02]  /*236a0*/  IMAD.MOV.U32 R200, RZ, RZ, R59 ;  /* 0x000000ffffc87224 */ /* 0x000fe400078e003b */
[--C-:B------:R-:W-:Y:S02]  /*236b0*/  FFMA.FTZ R101, R244, UR4, -R7.reuse ;  /* 0x00000004f4657c23 */ /* 0x100fe40008010807 */
[----:B------:R1:W-:Y:S01]  /*236c0*/  MUFU.EX2 R11, R2 ;  /* 0x00000002000b7308 */ /* 0x0003e20000000800 */
[----:B------:R-:W-:Y:S01]  /*236d0*/  FADD.FTZ R4, -R0, R134 ;  /* 0x0000008600047221 */ /* 0x000fe20000010100 */
[----:B------:R-:W-:Y:S01]  /*236e0*/  FSEL R0, R68, RZ, P0 ;  /* 0x000000ff44007208 */ /* 0x000fe20000000000 */
[--C-:B------:R-:W-:Y:S01]  /*236f0*/  FFMA.FTZ R244, R23, UR4, -R7.reuse ;  /* 0x0000000417f47c23 */ /* 0x100fe20008010807 */
[----:B------:R-:W-:Y:S02]  /*23700*/  IMAD.MOV.U32 R28, RZ, RZ, R122 ;  /* 0x000000ffff1c7224 */ /* 0x000fe400078e007a */
[----:B------:R-:W-:Y:S01]  /*23710*/  FFMA.FTZ R62, R247, UR4, -R7 ;  /* 0x00000004f73e7c23 */ /* 0x000fe20008010807 */
[----:B------:R-:W-:Y:S02]  /*23720*/  IMAD.MOV.U32 R122, RZ, RZ, R64 ;  /* 0x000000ffff7a7224 */ /* 0x000fe400078e0040 */
[----:B------:R-:W-:Y:S01]  /*23730*/  FADD.FTZ R6, -R0, R135 ;  /* 0x0000008700067221 */ /* 0x000fe20000010100 */
[----:B------:R-:W-:Y:S01]  /*23740*/  MUFU.EX2 R98, R9 ;  /* 0x0000000900627308 */ /* 0x000fe20000000800 */
[--C-:B------:R-:W-:Y:S01]  /*23750*/  FFMA.FTZ R0, R178, UR4, -R7.reuse ;  /* 0x00000004b2007c23 */ /* 0x100fe20008010807 */
[----:B-1----:R-:W-:Y:S01]  /*23760*/  FFMA.FTZ R8, R170, UR4, -R74 ;  /* 0x00000004aa087c23 */ /* 0x002fe2000801084a */
[----:B------:R-:W-:Y:S01]  /*23770*/  MOV R135, R223 ;  /* 0x000000df00877202 */ /* 0x000fe20000000f00 */
[--C-:B------:R-:W-:Y:S01]  /*23780*/  FFMA.FTZ R223, R26, UR4, -R7.reuse ;  /* 0x000000041adf7c23 */ /* 0x100fe20008010807 */
[--C-:B------:R-:W-:Y:S01]  /*23790*/  FFMA.FTZ R117, R54, UR4, -R7.reuse ;  /* 0x0000000436757c23 */ /* 0x100fe20008010807 */
[----:B------:R-:W-:Y:S01]  /*237a0*/  FFMA.FTZ R114, R47, UR4, -R7 ;  /* 0x000000042f727c23 */ /* 0x000fe20008010807 */
[----:B------:R-:W-:Y:S03]  /*237b0*/  IMAD.MOV.U32 R47, RZ, RZ, R81 ;  /* 0x000000ffff2f7224 */ /* 0x000fe600078e0051 */
[----:B------:R1:W-:Y:S01]  /*237c0*/  MUFU.EX2 R97, R0 ;  /* 0x0000000000617308 */ /* 0x0003e20000000800 */
[----:B------:R-:W-:Y:S01]  /*237d0*/  FFMA.FTZ R2, R183, UR4, -R7 ;  /* 0x00000004b7027c23 */ /* 0x000fe20008010807 */
[----:B------:R-:W-:Y:S01]  /*237e0*/  MOV R44, R200 ;  /* 0x000000c8002c7202 */ /* 0x000fe20000000f00 */
[----:B------:R-:W4:Y:S01]  /*237f0*/  LDL.LU R183, [R1+0x13c] ;  /* 0x00013c0001b77983 */ /* 0x000f220000300800 */
[----:B------:R-:W-:Y:S01]  /*23800*/  IMAD.MOV.U32 R200, RZ, RZ, R82 ;  /* 0x000000ffffc87224 */ /* 0x000fe200078e0052 */
[----:B------:R-:W-:Y:S01]  /*23810*/  MOV R26, R90 ;  /* 0x0000005a001a7202 */ /* 0x000fe20000000f00 */
[----:B------:R-:W-:Y:S01]  /*23820*/  FFMA.FTZ R204, R204, UR4, -R73 ;  /* 0x00000004cccc7c23 */ /* 0x000fe20008010849 */
[----:B------:R-:W4:Y:S03]  /*23830*/  LDL.LU R178, [R1+0x138] ;  /* 0x0001380001b27983 */ /* 0x000f260000300800 */
[----:B------:R1:W-:Y:S01]  /*23840*/  MUFU.EX2 R75, R2 ;  /* 0x00000002004b7308 */ /* 0x0003e20000000800 */
[----:B------:R-:W-:Y:S02]  /*23850*/  IMAD.MOV.U32 R53, RZ, RZ, R58 ;  /* 0x000000ffff357224 */ /* 0x000fe400078e003a */
[--C-:B------:R-:W-:Y:S01]  /*23860*/  FFMA.FTZ R58, R211, UR4, -R7.reuse ;  /* 0x00000004d33a7c23 */ /* 0x100fe20008010807 */
[----:B------:R-:W4:Y:S01]  /*23870*/  LDL.LU R179, [R1+0x134] ;  /* 0x0001340001b37983 */ /* 0x000f220000300800 */
[--C-:B------:R-:W-:Y:S01]  /*23880*/  FFMA.FTZ R59, R245, UR4, -R7.reuse ;  /* 0x00000004f53b7c23 */ /* 0x100fe20008010807 */
[--C-:B------:R-:W-:Y:S01]  /*23890*/  FFMA.FTZ R115, R48, UR4, -R7.reuse ;  /* 0x0000000430737c23 */ /* 0x100fe20008010807 */
[----:B------:R-:W-:Y:S01]  /*238a0*/  FFMA.FTZ R245, R32, UR4, -R7 ;  /* 0x0000000420f57c23 */ /* 0x000fe20008010807 */
[----:B------:R-:W4:Y:S02]  /*238b0*/  LDL.LU R215, [R1+0x130] ;  /* 0x0001300001d77983 */ /* 0x000f240000300800 */
[----:B------:R-:W-:Y:S01]  /*238c0*/  MUFU.EX2 R100, R100 ;  /* 0x0000006400647308 */ /* 0x000fe20000000800 */
[----:B-1----:R-:W-:Y:S01]  /*238d0*/  FFMA.FTZ R0, R218, UR4, -R74 ;  /* 0x00000004da007c23 */ /* 0x002fe2000801084a */
[----:B------:R-:W-:Y:S01]  /*238e0*/  FFMA.FTZ R218, R21, UR4, -R5 ;  /* 0x0000000415da7c23 */ /* 0x000fe20008010805 */
[--C-:B------:R-:W-:Y:S01]  /*238f0*/  FFMA.FTZ R203, R203, UR4, -R73.reuse ;  /* 0x00000004cbcb7c23 */ /* 0x100fe20008010849 */
[----:B------:R-:W-:Y:S01]  /*23900*/  FFMA.FTZ R202, R202, UR4, -R73 ;  /* 0x00000004caca7c23 */ /* 0x000fe20008010849 */
[----:B------:R-:W-:Y:S02]  /*23910*/  IMAD.MOV.U32 R45, RZ, RZ, R53 ;  /* 0x000000ffff2d7224 */ /* 0x000fe400078e0035 */
[----:B------:R-:W-:Y:S01]  /*23920*/  FFMA.FTZ R112, R210, UR4, -R7 ;  /* 0x00000004d2707c23 */ /* 0x000fe20008010807 */
[----:B------:R-:W-:Y:S02]  /*23930*/  IMAD.MOV.U32 R56, RZ, RZ, R17 ;  /* 0x000000ffff387224 */ /* 0x000fe400078e0011 */
[----:B------:R1:W-:Y:S01]  /*23940*/  MUFU.EX2 R201, R0 ;  /* 0x0000000000c97308 */ /* 0x0003e20000000800 */
[----:B------:R-:W-:Y:S01]  /*23950*/  FSEL R2, R71, RZ, P2 ;  /* 0x000000ff47027208 */ /* 0x000fe20001000000 */
[----:B------:R-:W-:Y:S02]  /*23960*/  IMAD.MOV.U32 R43, RZ, RZ, R65 ;  /* 0x000000ffff2b7224 */ /* 0x000fe400078e0041 */
[--C-:B------:R-:W-:Y:S01]  /*23970*/  FFMA.FTZ R124, R46, UR4, -R7.reuse ;  /* 0x000000042e7c7c23 */ /* 0x100fe20008010807 */
[----:B------:R-:W-:Y:S01]  /*23980*/  MOV R46, R91 ;  /* 0x0000005b002e7202 */ /* 0x000fe20000000f00 */
[--C-:B------:R-:W-:Y:S01]  /*23990*/  FFMA.FTZ R116, R50, UR4, -R7.reuse ;  /* 0x0000000432747c23 */ /* 0x100fe20008010807 */
[----:B------:R-:W-:Y:S01]  /*239a0*/  FADD.FTZ R3, -R2, R132 ;  /* 0x0000008402037221 */ /* 0x000fe20000010100 */
[----:B------:R-:W-:Y:S02]  /*239b0*/  FSEL R2, R70, RZ, P1 ;  /* 0x000000ff46027208 */ /* 0x000fe40000800000 */
[----:B------:R1:W-:Y:S01]  /*239c0*/  MUFU.EX2 R210, R8 ;  /* 0x0000000800d27308 */ /* 0x0003e20000000800 */
[--C-:B------:R-:W-:Y:S01]  /*239d0*/  FFMA.FTZ R132, R20, UR4, -R7.reuse ;  /* 0x0000000414847c23 */ /* 0x100fe20008010807 */
[--C-:B------:R-:W-:Y:S01]  /*239e0*/  FFMA.FTZ R123, R42, UR4, -R7.reuse ;  /* 0x000000042a7b7c23 */ /* 0x100fe20008010807 */
[----:B------:R-:W-:Y:S01]  /*239f0*/  FFMA.FTZ R128, R40, UR4, -R7 ;  /* 0x0000000428807c23 */ /* 0x000fe20008010807 */
[----:B------:R-:W-:Y:S01]  /*23a00*/  FADD.FTZ R2, -R2, R133 ;  /* 0x0000008502027221 */ /* 0x000fe20000010100 */
[----:B------:R-:W-:Y:S01]  /*23a10*/  FFMA.FTZ R133, R18, UR4, -R5 ;  /* 0x0000000412857c23 */ /* 0x000fe20008010805 */
[--C-:B------:R-:W-:Y:S01]  /*23a20*/  FFMA.FTZ R5, R174, UR4, -R74.reuse ;  /* 0x00000004ae057c23 */ /* 0x100fe2000801084a */
[--C-:B------:R-:W-:Y:S03]  /*23a30*/  FFMA.FTZ R134, R39, UR4, -R7.reuse ;  /* 0x0000000427867c23 */ /* 0x100fe60008010807 */
[----:B------:R-:W-:Y:S01]  /*23a40*/  MUFU.EX2 R101, R101 ;  /* 0x0000006500657308 */ /* 0x000fe20000000800 */
[----:B------:R-:W4:Y:S01]  /*23a50*/  LDL.LU R174, [R1+0x12c] ;  /* 0x00012c0001ae7983 */ /* 0x000f220000300800 */
[----:B-1----:R-:W-:Y:S01]  /*23a60*/  FFMA.FTZ R0, R175, UR4, -R74 ;  /* 0x00000004af007c23 */ /* 0x002fe2000801084a */
[----:B------:R-:W-:Y:S01]  /*23a70*/  FMUL.FTZ R2, R2, UR4 ;  /* 0x0000000402027c20 */ /* 0x000fe20008410000 */
[--C-:B------:R-:W-:Y:S01]  /*23a80*/  FFMA.FTZ R206, R38, UR4, -R7.reuse ;  /* 0x0000000426ce7c23 */ /* 0x100fe20008010807 */
[----:B------:R-:W4:Y:S01]  /*23a90*/  LDL.LU R175, [R1+0x128] ;  /* 0x0001280001af7983 */ /* 0x000f220000300800 */
[--C-:B------:R-:W-:Y:S01]  /*23aa0*/  FFMA.FTZ R207, R34, UR4, -R7.reuse ;  /* 0x0000000422cf7c23 */ /* 0x100fe20008010807 */
[--C-:B------:R-:W-:Y:S03]  /*23ab0*/  FFMA.FTZ R247, R31, UR4, -R7.reuse ;  /* 0x000000041ff77c23 */ /* 0x100fe60008010807 */
[----:B------:R1:W-:Y:S01]  /*23ac0*/  MUFU.EX2 R211, R0 ;  /* 0x0000000000d37308 */ /* 0x0003e20000000800 */
[----:B------:R-:W4:Y:S01]  /*23ad0*/  LDL.LU R170, [R1+0x124] ;  /* 0x0001240001aa7983 */ /* 0x000f220000300800 */
[----:B------:R-:W-:Y:S02]  /*23ae0*/  IMAD.MOV.U32 R31, RZ, RZ, R28 ;  /* 0x000000ffff1f7224 */ /* 0x000fe400078e001c */
[----:B------:R-:W-:Y:S01]  /*23af0*/  FMUL.FTZ R8, R6, UR4 ;  /* 0x0000000406087c20 */ /* 0x000fe20008410000 */
[--C-:B------:R-:W-:Y:S01]  /*23b00*/  FFMA.FTZ R25, R19, UR4, -R7.reuse ;  /* 0x0000000413197c23 */ /* 0x100fe20008010807 */
[----:B------:R-:W2:Y:S01]  /*23b10*/  LDL.LU R9, [R1+0x68] ;  /* 0x0000680001097983 */ /* 0x000ea20000300800 */
[----:B------:R-:W-:Y:S01]  /*23b20*/  FFMA.FTZ R14, R14, UR4, -R7 ;  /* 0x000000040e0e7c23 */ /* 0x000fe20008010807 */
[----:B------:R-:W-:Y:S02]  /*23b30*/  IMAD.MOV.U32 R27, RZ, RZ, R67 ;  /* 0x000000ffff1b7224 */ /* 0x000fe400078e0043 */
[----:B------:R-:W-:Y:S01]  /*23b40*/  MUFU.EX2 R66, R5 ;  /* 0x0000000500427308 */ /* 0x000fe20000000800 */
[----:B------:R-:W3:Y:S01]  /*23b50*/  LDL.LU R12, [R1+0x70] ;  /* 0x00007000010c7983 */ /* 0x000ee20000300800 */
[----:B------:R-:W-:Y:S01]  /*23b60*/  IMAD.MOV.U32 R30, RZ, RZ, R61 ;  /* 0x000000ffff1e7224 */ /* 0x000fe200078e003d */
[----:B------:R-:W-:Y:S01]  /*23b70*/  PLOP3.LUT P0, PT, PT, PT, UP0, 0x80, 0x0 ;  /* 0x000000000000781c */ /* 0x000fe20003f0f008 */
[----:B------:R-:W-:Y:S06]  /*23b80*/  IMAD.MOV.U32 R42, RZ, RZ, R56 ;  /* 0x000000ffff2a7224 */ /* 0x000fec00078e0038 */
[----:B------:R-:W1:Y:S02]  /*23b90*/  MUFU.EX2 R2, R2 ;  /* 0x0000000200027308 */ /* 0x000e640000000800 */
[----:B-1----:R-:W-:Y:S01]  /*23ba0*/  FMUL.FTZ R0, R3, UR4 ;  /* 0x0000000403007c20 */ /* 0x002fe20008410000 */
[----:B------:R-:W-:Y:S07]  /*23bb0*/  FMUL.FTZ R3, R4, UR4 ;  /* 0x0000000404037c20 */ /* 0x000fee0008410000 */
[----:B------:R-:W1:Y:S10]  /*23bc0*/  MUFU.EX2 R0, R0 ;  /* 0x0000000000007308 */ /* 0x000e740000000800 */
[----:B------:R-:W-:Y:S01]  /*23bd0*/  MUFU.EX2 R125, R125 ;  /* 0x0000007d007d7308 */ /* 0x000fe20000000800 */
[C---:B------:R-:W-:Y:S01]  /*23be0*/  FMUL.FTZ R55, R2.reuse, R143 ;  /* 0x0000008f02377220 */ /* 0x040fe20000410000 */
[----:B------:R-:W-:Y:S01]  /*23bf0*/  MOV R143, R66 ;  /* 0x00000042008f7202 */ /* 0x000fe20000000f00 */
[C---:B------:R-:W-:Y:S01]  /*23c00*/  FMUL.FTZ R6, R2.reuse, R166 ;  /* 0x000000a602067220 */ /* 0x040fe20000410000 */
[C---:B------:R-:W-:Y:S01]  /*23c10*/  FMUL.FTZ R7, R2.reuse, R167 ;  /* 0x000000a702077220 */ /* 0x040fe20000410000 */
[C---:B------:R-:W-:Y:S01]  /*23c20*/  FMUL.FTZ R18, R2.reuse, R162 ;  /* 0x000000a202127220 */ /* 0x040fe20000410000 */
[C---:B------:R-:W-:Y:S01]  /*23c30*/  FMUL.FTZ R19, R2.reuse, R163 ;  /* 0x000000a302137220 */ /* 0x040fe20000410000 */
[----:B------:R-:W-:Y:S03]  /*23c40*/  FMUL.FTZ R22, R2, R158 ;  /* 0x0000009e02167220 */ /* 0x000fe60000410000 */
        /* <DEDUP_REMOVED lines=49> */
[----:B------:R-:W-:Y:S01]  /*23f60*/  MOV R157, R42 ;  /* 0x0000002a009d7202 */ /* 0x000fe20000000f00 */
[----:B------:R-:W-:Y:S02]  /*23f70*/  IMAD.MOV.U32 R164, RZ, RZ, R45 ;  /* 0x000000ffffa47224 */ /* 0x000fe400078e002d */
[----:B------:R-:W-:Y:S02]  /*23f80*/  IMAD.MOV.U32 R165, RZ, RZ, R44 ;  /* 0x000000ffffa57224 */ /* 0x000fe400078e002c */
[----:B------:R-:W-:Y:S01]  /*23f90*/  IMAD.MOV.U32 R147, RZ, RZ, R151 ;  /* 0x000000ffff937224 */ /* 0x000fe200078e0097 */
[----:B------:R-:W-:Y:S01]  /*23fa0*/  MOV R151, R154 ;  /* 0x0000009a00977202 */ /* 0x000fe20000000f00 */
[----:B------:R-:W-:Y:S01]  /*23fb0*/  IMAD.MOV.U32 R146, RZ, RZ, R87 ;  /* 0x000000ffff927224 */ /* 0x000fe200078e0057 */
[----:B------:R-:W-:Y:S01]  /*23fc0*/  F2FP.BF16.F32.PACK_AB R87, R210, R211 ;  /* 0x000000d3d257723e */ /* 0x000fe200000010ff */
        /* <DEDUP_REMOVED lines=13> */
[----:B------:R-:W-:Y:S01]  /*240a0*/  IMAD.MOV.U32 R162, RZ, RZ, R160 ;  /* 0x000000ffffa27224 */ /* 0x000fe200078e00a0 */
[----:B------:R-:W-:Y:S01]  /*240b0*/  MOV R160, R14 ;  /* 0x0000000e00a07202 */ /* 0x000fe20000000f00 */
[----:B------:R-:W-:Y:S02]  /*240c0*/  IMAD.MOV.U32 R136, RZ, RZ, R165 ;  /* 0x000000ffff887224 */ /* 0x000fe400078e00a5 */
[----:B------:R-:W-:Y:S03]  /*240d0*/  IMAD.MOV.U32 R156, RZ, RZ, R92 ;  /* 0x000000ffff9c7224 */ /* 0x000fe600078e005c */
[----:B------:R-:W-:Y:S01]  /*240e0*/  MUFU.EX2 R122, R88 ;  /* 0x00000058007a7308 */ /* 0x000fe20000000800 */
[----:B------:R-:W-:Y:S02]  /*240f0*/  IMAD.MOV.U32 R165, RZ, RZ, R79 ;  /* 0x000000ffffa57224 */ /* 0x000fe400078e004f */
[----:B--2---:R-:W-:Y:S01]  /*24100*/  FFMA.FTZ R10, R0, R9, R76 ;  /* 0x00000009000a7223 */ /* 0x004fe2000001004c */
[----:B------:R-:W-:Y:S06]  /*24110*/  IMAD.MOV.U32 R9, RZ, RZ, R135 ;  /* 0x000000ffff097224 */ /* 0x000fec00078e0087 */
[----:B------:R1:W2:Y:S01]  /*24120*/  MUFU.EX2 R0, R3 ;  /* 0x0000000300007308 */ /* 0x0002a20000000800 */
[----:B------:R-:W-:Y:S02]  /*24130*/  IMAD.MOV.U32 R135, RZ, RZ, R83 ;  /* 0x000000ffff877224 */ /* 0x000fe400078e0053 */
[----:B---3--:R-:W-:Y:S01]  /*24140*/  FFMA.FTZ R91, R2, R12, R77 ;  /* 0x0000000c025b7223 */ /* 0x008fe2000001004d */
[----:B------:R-:W3:Y:S01]  /*24150*/  LDSM.16.MT88.4 R80, [R213+0x8000] ;  /* 0x00800000d550783b */ /* 0x000ee20000004200 */
[C---:B------:R-:W-:Y:S01]  /*24160*/  FADD.FTZ R92, R11.reuse, R10 ;  /* 0x0000000a0b5c7221 */ /* 0x040fe20000010000 */
[----:B------:R-:W-:Y:S01]  /*24170*/  IMAD.MOV.U32 R161, RZ, RZ, R9 ;  /* 0x000000ffffa17224 */ /* 0x000fe200078e0009 */
[----:B------:R-:W-:Y:S03]  /*24180*/  F2FP.BF16.F32.PACK_AB R76, R11, R76 ;  /* 0x0000004c0b4c723e */ /* 0x000fe600000010ff */
[----:B------:R4:W3:Y:S01]  /*24190*/  MUFU.EX2 R2, R8 ;  /* 0x0000000800027308 */ /* 0x0008e20000000800 */
[C---:B------:R-:W-:Y:S01]  /*241a0*/  F2FP.BF16.F32.PACK_AB R77, R75.reuse, R77 ;  /* 0x0000004d4b4d723e */ /* 0x040fe200000010ff */
[----:B------:R-:W-:Y:S01]  /*241b0*/  FADD.FTZ R75, R75, R91 ;  /* 0x0000005b4b4b7221 */ /* 0x000fe20000010000 */
[----:B------:R-:W-:Y:S07]  /*241c0*/  MOV R158, R161 ;  /* 0x000000a1009e7202 */ /* 0x000fee0000000f00 */
[----:B------:R3:W-:Y:S01]  /*241d0*/  MUFU.EX2 R161, R58 ;  /* 0x0000003a00a17308 */ /* 0x0007e20000000800 */
[----:B-1----:R-:W3:Y:S01]  /*241e0*/  LDL.LU R3, [R1+0x6c] ;  /* 0x00006c0001037983 */ /* 0x002ee20000300800 */
[C---:B--2---:R-:W-:Y:S01]  /*241f0*/  FMUL.FTZ R57, R0.reuse, R173 ;  /* 0x000000ad00397220 */ /* 0x044fe20000410000 */
[----:B------:R-:W-:Y:S02]  /*24200*/  IMAD.MOV.U32 R173, RZ, RZ, R60 ;  /* 0x000000ffffad7224 */ /* 0x000fe400078e003c */
[C---:B------:R-:W-:Y:S01]  /*24210*/  FMUL.FTZ R28, R0.reuse, R184 ;  /* 0x000000b8001c7220 */ /* 0x040fe20000410000 */
[C---:B------:R-:W-:Y:S01]  /*24220*/  FMUL.FTZ R9, R0.reuse, R197 ;  /* 0x000000c500097220 */ /* 0x040fe20000410000 */
[C---:B------:R-:W-:Y:S01]  /*24230*/  FMUL.FTZ R12, R0.reuse, R192 ;  /* 0x000000c0000c7220 */ /* 0x040fe20000410000 */
[C---:B------:R-:W-:Y:S01]  /*24240*/  FMUL.FTZ R13, R0.reuse, R193 ;  /* 0x000000c1000d7220 */ /* 0x040fe20000410000 */
        /* <DEDUP_REMOVED lines=11> */
[----:B------:R-:W-:Y:S01]  /*24300*/  IMAD.MOV.U32 R154, RZ, RZ, R158 ;  /* 0x000000ffff9a7224 */ /* 0x000fe200078e009e */
[----:B------:R-:W-:Y:S01]  /*24310*/  MUFU.EX2 R169, R119 ;  /* 0x0000007700a97308 */ /* 0x000fe20000000800 */
[----:B------:R-:W-:Y:S01]  /*24320*/  MOV R158, R167 ;  /* 0x000000a7009e7202 */ /* 0x000fe20000000f00 */
[----:B------:R-:W-:Y:S01]  /*24330*/  IMAD.MOV.U32 R167, RZ, RZ, R140 ;  /* 0x000000ffffa77224 */ /* 0x000fe200078e008c */
[----:B------:R-:W-:Y:S01]  /*24340*/  F2FP.BF16.F32.PACK_AB R79, R173, R97 ;  /* 0x00000061ad4f723e */ /* 0x000fe200000010ff */
[----:B------:R-:W-:Y:S02]  /*24350*/  IMAD.MOV.U32 R185, RZ, RZ, R133 ;  /* 0x000000ffffb97224 */ /* 0x000fe400078e0085 */
[C---:B---3--:R-:W-:Y:S01]  /*24360*/  FMUL.FTZ R10, R2.reuse, R198 ;  /* 0x000000c6020a7220 */ /* 0x048fe20000410000 */
[C---:B------:R-:W-:Y:S01]  /*24370*/  FMUL.FTZ R11, R2.reuse, R199 ;  /* 0x000000c7020b7220 */ /* 0x040fe20000410000 */
[C---:B------:R-:W-:Y:S02]  /*24380*/  FMUL.FTZ R14, R2.reuse, R194 ;  /* 0x000000c2020e7220 */ /* 0x040fe40000410000 */
[----:B------:R-:W-:Y:S01]  /*24390*/  MUFU.EX2 R133, R108 ;  /* 0x0000006c00857308 */ /* 0x000fe20000000800 */
[C---:B------:R-:W-:Y:S01]  /*243a0*/  FMUL.FTZ R15, R2.reuse, R195 ;  /* 0x000000c3020f7220 */ /* 0x040fe20000410000 */
[-C--:B------:R-:W-:Y:S05]  /*243b0*/  HMMA.16816.F32.BF16 R4, R76, R80.reuse, R4 ;  /* 0x000000504c04723c */ /* 0x080fea0000041804 */
[C---:B------:R-:W-:Y:S01]  /*243c0*/  FMUL.FTZ R27, R2.reuse, R191 ;  /* 0x000000bf021b7220 */ /* 0x040fe20000410000 */
[C---:B------:R-:W-:Y:S01]  /*243d0*/  FMUL.FTZ R30, R2.reuse, R186 ;  /* 0x000000ba021e7220 */ /* 0x040fe20000410000 */
[C---:B------:R-:W-:Y:S01]  /*243e0*/  FMUL.FTZ R26, R2.reuse, R190 ;  /* 0x000000be021a7220 */ /* 0x040fe20000410000 */
[C---:B------:R-:W-:Y:S01]  /*243f0*/  FMUL.FTZ R31, R2.reuse, R187 ;  /* 0x000000bb021f7220 */ /* 0x040fe20000410000 */
[----:B------:R-:W-:Y:S02]  /*24400*/  MUFU.EX2 R190, R114 ;  /* 0x0000007200be7308 */ /* 0x000fe40000000800 */
[C---:B------:R-:W-:Y:S01]  /*24410*/  FMUL.FTZ R42, R2.reuse, R182 ;  /* 0x000000b6022a7220 */ /* 0x040fe20000410000 */
[C---:B------:R-:W-:Y:S01]  /*24420*/  FMUL.FTZ R43, R2.reuse, R183 ;  /* 0x000000b7022b7220 */ /* 0x040fe20000410000 */
[C---:B------:R-:W-:Y:S01]  /*24430*/  FMUL.FTZ R46, R2.reuse, R178 ;  /* 0x000000b2022e7220 */ /* 0x040fe20000410000 */
[C---:B------:R-:W-:Y:S01]  /*24440*/  FMUL.FTZ R47, R2.reuse, R179 ;  /* 0x000000b3022f7220 */ /* 0x040fe20000410000 */
[C---:B------:R-:W-:Y:S01]  /*24450*/  FMUL.FTZ R58, R2.reuse, R174 ;  /* 0x000000ae023a7220 */ /* 0x040fe20000410000 */
[----:B------:R-:W-:Y:S03]  /*24460*/  FMUL.FTZ R59, R2, R175 ;  /* 0x000000af023b7220 */ /* 0x000fe60000410000 */
[----:B------:R-:W-:Y:S01]  /*24470*/  MUFU.EX2 R187, R118 ;  /* 0x0000007600bb7308 */ /* 0x000fe20000000800 */
[----:B------:R-:W-:Y:S01]  /*24480*/  FADD.FTZ R97, R97, R75 ;  /* 0x0000004b61617221 */ /* 0x000fe20000010000 */
[----:B------:R-:W-:Y:S01]  /*24490*/  FFMA.FTZ R90, R0, R3, R84 ;  /* 0x00000003005a7223 */ /* 0x000fe20000010054 */
[----:B------:R-:W-:Y:S01]  /*244a0*/  FFMA.FTZ R0, R142, UR4, -R73 ;  /* 0x000000048e007c23 */ /* 0x000fe20008010849 */
[C---:B------:R-:W-:Y:S01]  /*244b0*/  F2FP.BF16.F32.PACK_AB R84, R96.reuse, R84 ;  /* 0x000000546054723e */ /* 0x040fe200000010ff */
[----:B------:R-:W-:Y:S02]  /*244c0*/  IMAD.MOV.U32 R3, RZ, RZ, R103 ;  /* 0x000000ffff037224 */ /* 0x000fe400078e0067 */
[----:B------:R-:W-:Y:S03]  /*244d0*/  FADD.FTZ R96, R96, R90 ;  /* 0x0000005a60607221 */ /* 0x000fe60000010000 */
[----:B------:R1:W-:Y:S01]  /*244e0*/  MUFU.EX2 R140, R0 ;  /* 0x00000000008c7308 */ /* 0x0003e20000000800 */
[----:B------:R-:W-:Y:S01]  /*244f0*/  IMAD.MOV.U32 R142, RZ, RZ, R146 ;  /* 0x000000ffff8e7224 */ /* 0x000fe200078e0092 */
[----:B------:R-:W-:Y:S01]  /*24500*/  LDSM.16.MT88.4 R88, [R213+0x9000] ;  /* 0x00900000d558783b */ /* 0x000fe20000004200 */
[----:B------:R-:W-:Y:S01]  /*24510*/  IMAD.MOV.U32 R146, RZ, RZ, R150 ;  /* 0x000000ffff927224 */ /* 0x000fe200078e0096 */
[C---:B------:R-:W-:Y:S06]  /*24520*/  HMMA.16816.F32.BF16 R8, R84.reuse, R80, R8 ;  /* 0x000000505408723c */ /* 0x040fec0000041808 */
[----:B------:R2:W-:Y:S01]  /*24530*/  MUFU.EX2 R103, R62 ;  /* 0x0000003e00677308 */ /* 0x0005e20000000800 */
[----:B------:R-:W-:Y:S01]  /*24540*/  IMAD.MOV.U32 R150, RZ, RZ, R159 ;  /* 0x000000ffff967224 */ /* 0x000fe200078e009f */
[-C--:B------:R-:W-:Y:S03]  /*24550*/  HMMA.16816.F32.BF16 R12, R84, R82.reuse, R12 ;  /* 0x00000052540c723c */ /* 0x080fe6000004180c */
[----:B------:R-:W-:Y:S03]  /*24560*/  IMAD.MOV.U32 R159, RZ, RZ, R163 ;  /* 0x000000ffff9f7224 */ /* 0x000fe600078e00a3 */
[C---:B------:R-:W-:Y:S01]  /*24570*/  HMMA.16816.F32.BF16 R16, R76.reuse, R82, R16 ;  /* 0x000000524c10723c */ /* 0x040fe20000041810 */
[----:B------:R-:W3:Y:S04]  /*24580*/  LDSM.16.MT88.4 R80, [R216+0x8000] ;  /* 0x00800000d850783b */ /* 0x000ee80000004200 */
[----:B-1----:R-:W-:Y:S01]  /*24590*/  FFMA.FTZ R0, R138, UR4, -R73 ;  /* 0x000000048a007c23 */ /* 0x002fe20008010849 */
[----:B------:R-:W-:Y:S01]  /*245a0*/  MOV R138, R142 ;  /* 0x0000008e008a7202 */ /* 0x000fe20000000f00 */
[----:B------:R-:W-:Y:S04]  /*245b0*/  IMAD.MOV.U32 R142, RZ, RZ, R147 ;  /* 0x000000ffff8e7224 */ /* 0x000fe800078e0093 */
[----:B------:R-:W-:Y:S01]  /*245c0*/  FFMA.FTZ R3, R3, UR4, -R73 ;  /* 0x0000000403037c23 */ /* 0x000fe20008010849 */
[----:B------:R-:W-:Y:S02]  /*245d0*/  IMAD.MOV.U32 R147, RZ, RZ, R146 ;  /* 0x000000ffff937224 */ /* 0x000fe400078e0092 */
[----:B--2---:R-:W-:Y:S01]  /*245e0*/  FMUL.FTZ R62, R2, R170 ;  /* 0x000000aa023e7220 */ /* 0x004fe20000410000 */
[----:B------:R-:W-:Y:S01]  /*245f0*/  IMAD.MOV.U32 R163, RZ, RZ, R141 ;  /* 0x000000ffffa37224 */ /* 0x000fe200078e008d */
[----:B------:R-:W-:Y:S01]  /*24600*/  MUFU.EX2 R170, R93 ;  /* 0x0000005d00aa7308 */ /* 0x000fe20000000800 */
[----:B------:R-:W-:Y:S01]  /*24610*/  IMAD.MOV.U32 R146, RZ, RZ, R151 ;  /* 0x000000ffff927224 */ /* 0x000fe200078e0097 */
[----:B------:R-:W-:Y:S01]  /*24620*/  MOV R151, R150 ;  /* 0x0000009600977202 */ /* 0x000fe20000000f00 */
[----:B------:R-:W-:Y:S02]  /*24630*/  IMAD.MOV.U32 R150, RZ, RZ, R154 ;  /* 0x000000ffff967224 */ /* 0x000fe400078e009a */
[----:B------:R-:W-:Y:S01]  /*24640*/  FADD.FTZ R96, R98, R96 ;  /* 0x0000006062607221 */ /* 0x000fe20000010000 */
        /* <DEDUP_REMOVED lines=8> */
[----:B------:R1:W4:Y:S01]  /*246d0*/  MUFU.EX2 R102, R0 ;  /* 0x0000000000667308 */ /* 0x0003220000000800 */
[-C--:B---3--:R-:W-:Y:S06]  /*246e0*/  HMMA.16816.F32.BF16 R20, R76, R80.reuse, R20 ;  /* 0x000000504c14723c */ /* 0x088fec0000041814 */
[C---:B------:R-:W-:Y:S05]  /*246f0*/  HMMA.16816.F32.BF16 R24, R84.reuse, R80, R24 ;  /* 0x000000505418723c */ /* 0x040fea0000041818 */
[----:B-1----:R-:W-:Y:S01]  /*24700*/  FFMA.FTZ R0, R138, UR4, -R73 ;  /* 0x000000048a007c23 */ /* 0x002fe20008010849 */
[----:B------:R-:W-:Y:S01]  /*24710*/  MOV R138, R142 ;  /* 0x0000008e008a7202 */ /* 0x000fe20000000f00 */
[----:B------:R-:W-:Y:S01]  /*24720*/  IMAD.MOV.U32 R142, RZ, RZ, R147 ;  /* 0x000000ffff8e7224 */ /* 0x000fe200078e0093 */
[-C--:B------:R-:W-:Y:S03]  /*24730*/  HMMA.16816.F32.BF16 R28, R84, R82.reuse, R28 ;  /* 0x00000052541c723c */ /* 0x080fe6000004181c */
[----:B------:R-:W-:Y:S01]  /*24740*/  IMAD.MOV.U32 R147, RZ, RZ, R146 ;  /* 0x000000ffff937224 */ /* 0x000fe200078e0092 */
[----:B------:R-:W-:Y:S01]  /*24750*/  MOV R139, R138 ;  /* 0x0000008a008b7202 */ /* 0x000fe20000000f00 */
[----:B------:R-:W-:Y:S01]  /*24760*/  IMAD.MOV.U32 R146, RZ, RZ, R151 ;  /* 0x000000ffff927224 */ /* 0x000fe200078e0097 */
[----:B------:R-:W-:Y:S01]  /*24770*/  MOV R151, R154 ;  /* 0x0000009a00977202 */ /* 0x000fe20000000f00 */
[----:B------:R-:W-:Y:S01]  /*24780*/  IMAD.MOV.U32 R154, RZ, RZ, R159 ;  /* 0x000000ffff9a7224 */ /* 0x000fe200078e009f */
[C---:B------:R-:W-:Y:S01]  /*24790*/  HMMA.16816.F32.BF16 R32, R76.reuse, R82, R32 ;  /* 0x000000524c20723c */ /* 0x040fe20000041820 */
[----:B------:R-:W1:Y:S03]  /*247a0*/  LDSM.16.MT88.4 R80, [R214+0x8000] ;  /* 0x00800000d650783b */ /* 0x000e660000004200 */
[----:B------:R-:W-:Y:S02]  /*247b0*/  IMAD.MOV.U32 R159, RZ, RZ, R158 ;  /* 0x000000ffff9f7224 */ /* 0x000fe400078e009e */
[----:B------:R-:W-:Y:S01]  /*247c0*/  IMAD.MOV.U32 R158, RZ, RZ, R163 ;  /* 0x000000ffff9e7224 */ /* 0x000fe200078e00a3 */
[----:B------:R-:W-:Y:S01]  /*247d0*/  MOV R163, R167 ;  /* 0x000000a700a37202 */ /* 0x000fe20000000f00 */
[----:B------:R-:W-:Y:S03]  /*247e0*/  IMAD.MOV.U32 R138, RZ, RZ, R142 ;  /* 0x000000ffff8a7224 */ /* 0x000fe600078e008e */
[----:B------:R-:W-:Y:S02]  /*247f0*/  IMAD.MOV.U32 R142, RZ, RZ, R147 ;  /* 0x000000ffff8e7224 */ /* 0x000fe400078e0093 */
[----:B------:R-:W-:Y:S02]  /*24800*/  IMAD.MOV.U32 R167, RZ, RZ, R141 ;  /* 0x000000ffffa77224 */ /* 0x000fe400078e008d */
[----:B------:R-:W-:Y:S01]  /*24810*/  IMAD.MOV.U32 R147, RZ, RZ, R146 ;  /* 0x000000ffff937224 */ /* 0x000fe200078e0092 */
[----:B------:R-:W-:Y:S01]  /*24820*/  MOV R146, R154 ;  /* 0x0000009a00927202 */ /* 0x000fe20000000f00 */
[----:B------:R-:W-:Y:S02]  /*24830*/  IMAD.MOV.U32 R141, RZ, RZ, R145 ;  /* 0x000000ffff8d7224 */ /* 0x000fe400078e0091 */
[----:B------:R-:W-:Y:S02]  /*24840*/  IMAD.MOV.U32 R154, RZ, RZ, R159 ;  /* 0x000000ffff9a7224 */ /* 0x000fe400078e009f */
[----:B------:R-:W-:Y:S02]  /*24850*/  IMAD.MOV.U32 R159, RZ, RZ, R158 ;  /* 0x000000ffff9f7224 */ /* 0x000fe400078e009e */
[----:B------:R-:W-:Y:S01]  /*24860*/  IMAD.MOV.U32 R158, RZ, RZ, R163 ;  /* 0x000000ffff9e7224 */ /* 0x000fe200078e00a3 */
[----:B------:R-:W-:Y:S01]  /*24870*/  MOV R163, R167 ;  /* 0x000000a700a37202 */ /* 0x000fe20000000f00 */
[----:B------:R-:W-:Y:S02]  /*24880*/  IMAD.MOV.U32 R167, RZ, RZ, R141 ;  /* 0x000000ffffa77224 */ /* 0x000fe400078e008d */
[----:B------:R-:W-:Y:S02]  /*24890*/  IMAD.MOV.U32 R196, RZ, RZ, R138 ;  /* 0x000000ffffc47224 */ /* 0x000fe400078e008a */
[----:B------:R-:W-:Y:S01]  /*248a0*/  IMAD.MOV.U32 R138, RZ, RZ, R147 ;  /* 0x000000ffff8a7224 */ /* 0x000fe200078e0093 */
[----:B------:R-:W-:Y:S01]  /*248b0*/  MOV R147, R154 ;  /* 0x0000009a00937202 */ /* 0x000fe20000000f00 */
[----:B------:R-:W-:Y:S01]  /*248c0*/  IMAD.MOV.U32 R154, RZ, RZ, R158 ;  /* 0x000000ffff9a7224 */ /* 0x000fe200078e009e */
[----:B------:R-:W-:Y:S01]  /*248d0*/  MOV R158, R167 ;  /* 0x000000a7009e7202 */ /* 0x000fe20000000f00 */
[----:B------:R-:W-:Y:S02]  /*248e0*/  IMAD.MOV.U32 R167, RZ, RZ, R137 ;  /* 0x000000ffffa77224 */ /* 0x000fe400078e0089 */
[----:B------:R-:W-:Y:S01]  /*248f0*/  IMAD.MOV.U32 R137, RZ, RZ, R144 ;  /* 0x000000ffff897224 */ /* 0x000fe200078e0090 */
[----:B------:R-:W-:Y:S01]  /*24900*/  MOV R144, R148 ;  /* 0x0000009400907202 */ /* 0x000fe20000000f00 */
[----:B------:R-:W-:Y:S02]  /*24910*/  IMAD.MOV.U32 R148, RZ, RZ, R153 ;  /* 0x000000ffff947224 */ /* 0x000fe400078e0099 */
[----:B------:R-:W-:Y:S02]  /*24920*/  IMAD.MOV.U32 R153, RZ, RZ, R152 ;  /* 0x000000ffff997224 */ /* 0x000fe400078e0098 */
[----:B------:R-:W3:Y:S01]  /*24930*/  LDL.LU R152, [R1+0x64] ;  /* 0x0000640001987983 */ /* 0x000ee20000300800 */
[----:B------:R-:W-:Y:S01]  /*24940*/  IMAD.MOV.U32 R145, RZ, RZ, R110 ;  /* 0x000000ffff917224 */ /* 0x000fe200078e006e */
[-C--:B-1----:R-:W-:Y:S01]  /*24950*/  HMMA.16816.F32.BF16 R36, R76, R80.reuse, R36 ;  /* 0x000000504c24723c */ /* 0x082fe20000041824 */
[----:B------:R1:W-:Y:S02]  /*24960*/  MUFU.EX2 R110, R0 ;  /* 0x00000000006e7308 */ /* 0x0003e40000000800 */
[----:B------:R-:W-:Y:S02]  /*24970*/  IMAD.MOV.U32 R141, RZ, RZ, R145 ;  /* 0x000000ffff8d7224 */ /* 0x000fe400078e0091 */
[----:B------:R-:W-:Y:S01]  /*24980*/  IMAD.MOV.U32 R145, RZ, RZ, R156 ;  /* 0x000000ffff917224 */ /* 0x000fe200078e009c */
[----:B------:R-:W-:Y:S01]  /*24990*/  MOV R156, R113 ;  /* 0x00000071009c7202 */ /* 0x000fe20000000f00 */
[C---:B------:R-:W-:Y:S04]  /*249a0*/  HMMA.16816.F32.BF16 R40, R84.reuse, R80, R40 ;  /* 0x000000505428723c */ /* 0x040fe80000041828 */
[----:B------:R4:W-:Y:S02]  /*249b0*/  MUFU.EX2 R113, R3 ;  /* 0x0000000300717308 */ /* 0x0009e40000000800 */
[-C--:B------:R-:W-:Y:S05]  /*249c0*/  HMMA.16816.F32.BF16 R44, R84, R82.reuse, R44 ;  /* 0x00000052542c723c */ /* 0x080fea000004182c */
[----:B-1----:R-:W-:Y:S01]  /*249d0*/  FFMA.FTZ R0, R139, UR4, -R74 ;  /* 0x000000048b007c23 */ /* 0x002fe2000801084a */
[----:B------:R-:W-:Y:S01]  /*249e0*/  IMAD.MOV.U32 R139, RZ, RZ, R142 ;  /* 0x000000ffff8b7224 */ /* 0x000fe200078e008e */
[C---:B------:R-:W-:Y:S01]  /*249f0*/  HMMA.16816.F32.BF16 R48, R76.reuse, R82, R48 ;  /* 0x000000524c30723c */ /* 0x040fe20000041830 */
[----:B------:R-:W1:Y:S03]  /*24a00*/  LDSM.16.MT88.4 R80, [R215+0x8000] ;  /* 0x00800000d750783b */ /* 0x000e660000004200 */
[----:B------:R-:W-:Y:S02]  /*24a10*/  IMAD.MOV.U32 R142, RZ, RZ, R159 ;  /* 0x000000ffff8e7224 */ /* 0x000fe400078e009f */
[----:B------:R-:W-:Y:S02]  /*24a20*/  IMAD.MOV.U32 R159, RZ, RZ, R163 ;  /* 0x000000ffff9f7224 */ /* 0x000fe400078e00a3 */
[----:B----4-:R-:W-:Y:S03]  /*24a30*/  FADD.FTZ R3, R228, R92 ;  /* 0x0000005ce4037221 */ /* 0x010fe60000010000 */
[----:B------:R-:W-:Y:S02]  /*24a40*/  IMAD.MOV.U32 R163, RZ, RZ, R166 ;  /* 0x000000ffffa37224 */ /* 0x000fe400078e00a6 */
[----:B------:R4:W-:Y:S01]  /*24a50*/  MUFU.EX2 R166, R0 ;  /* 0x0000000000a67308 */ /* 0x0009e20000000800 */
[----:B------:R-:W-:Y:S02]  /*24a60*/  IMAD.MOV.U32 R197, RZ, RZ, R139 ;  /* 0x000000ffffc57224 */ /* 0x000fe400078e008b */
[----:B------:R-:W-:Y:S01]  /*24a70*/  FADD.FTZ R99, R99, R3 ;  /* 0x0000000363637221 */ /* 0x000fe20000010000 */
[----:B------:R-:W-:Y:S02]  /*24a80*/  IMAD.MOV.U32 R139, RZ, RZ, R154 ;  /* 0x000000ffff8b7224 */ /* 0x000fe400078e009a */
[----:B------:R-:W-:Y:S02]  /*24a90*/  IMAD.MOV.U32 R154, RZ, RZ, R163 ;  /* 0x000000ffff9a7224 */ /* 0x000fe400078e00a3 */
[----:B------:R-:W-:Y:S03]  /*24aa0*/  IMAD.MOV.U32 R163, RZ, RZ, R137 ;  /* 0x000000ffffa37224 */ /* 0x000fe600078e0089 */
[----:B------:R-:W-:Y:S01]  /*24ab0*/  MOV R192, R154 ;  /* 0x0000009a00c07202 */ /* 0x000fe20000000f00 */
[----:B----4-:R-:W-:Y:S01]  /*24ac0*/  FFMA.FTZ R0, R196, UR4, -R74 ;  /* 0x00000004c4007c23 */ /* 0x010fe2000801084a */
[----:B------:R-:W-:Y:S01]  /*24ad0*/  MOV R196, R138 ;  /* 0x0000008a00c47202 */ /* 0x000fe20000000f00 */
[----:B------:R-:W-:Y:S01]  /*24ae0*/  IMAD.MOV.U32 R138, RZ, RZ, R159 ;  /* 0x000000ffff8a7224 */ /* 0x000fe200078e009f */
[----:B------:R-:W-:Y:S01]  /*24af0*/  MOV R159, R167 ;  /* 0x000000a7009f7202 */ /* 0x000fe20000000f00 */
[----:B------:R4:W4:Y:S01]  /*24b00*/  MUFU.EX2 R137, R0 ;  /* 0x0000000000897308 */ /* 0x0009220000000800 */
[----:B------:R-:W-:Y:S02]  /*24b10*/  IMAD.MOV.U32 R167, RZ, RZ, R144 ;  /* 0x000000ffffa77224 */ /* 0x000fe400078e0090 */
[----:B------:R-:W-:Y:S01]  /*24b20*/  IMAD.MOV.U32 R144, RZ, RZ, R148 ;  /* 0x000000ffff907224 */ /* 0x000fe200078e0094 */
[----:B------:R-:W-:Y:S01]  /*24b30*/  MOV R148, R153 ;  /* 0x0000009900947202 */ /* 0x000fe20000000f00 */
[----:B------:R-:W-:Y:S01]  /*24b40*/  IMAD.MOV.U32 R154, RZ, RZ, R159 ;  /* 0x000000ffff9a7224 */ /* 0x000fe200078e009f */
[----:B------:R-:W-:Y:S01]  /*24b50*/  MOV R193, R167 ;  /* 0x000000a700c17202 */ /* 0x000fe20000000f00 */
[----:B------:R-:W-:Y:S02]  /*24b60*/  IMAD.MOV.U32 R167, RZ, RZ, R144 ;  /* 0x000000ffffa77224 */ /* 0x000fe400078e0090 */
[----:B------:R-:W-:Y:S01]  /*24b70*/  IMAD.MOV.U32 R144, RZ, RZ, R148 ;  /* 0x000000ffff907224 */ /* 0x000fe200078e0094 */
[-C--:B-1----:R-:W-:Y:S03]  /*24b80*/  HMMA.16816.F32.BF16 R52, R76, R80.reuse, R52 ;  /* 0x000000504c34723c */ /* 0x082fe60000041834 */
[----:B------:R-:W-:Y:S02]  /*24b90*/  IMAD.MOV.U32 R159, RZ, RZ, R163 ;  /* 0x000000ffff9f7224 */ /* 0x000fe400078e00a3 */
[----:B------:R-:W-:Y:S01]  /*24ba0*/  MUFU.EX2 R163, R107 ;  /* 0x0000006b00a37308 */ /* 0x000fe20000000800 */
[C---:B------:R-:W-:Y:S05]  /*24bb0*/  HMMA.16816.F32.BF16 R56, R84.reuse, R80, R56 ;  /* 0x000000505438723c */ /* 0x040fea0000041838 */
[----:B----4-:R-:W-:Y:S01]  /*24bc0*/  FFMA.FTZ R0, R197, UR4, -R74 ;  /* 0x00000004c5007c23 */ /* 0x010fe2000801084a */
[----:B------:R-:W-:Y:S01]  /*24bd0*/  IMAD.MOV.U32 R197, RZ, RZ, R196 ;  /* 0x000000ffffc57224 */ /* 0x000fe200078e00c4 */
[----:B------:R-:W-:Y:S01]  /*24be0*/  MOV R196, R139 ;  /* 0x0000008b00c47202 */ /* 0x000fe20000000f00 */
[----:B------:R-:W-:Y:S02]  /*24bf0*/  IMAD.MOV.U32 R139, RZ, RZ, R138 ;  /* 0x000000ffff8b7224 */ /* 0x000fe400078e008a */
[----:B------:R1:W-:Y:S01]  /*24c00*/  MUFU.EX2 R138, R0 ;  /* 0x00000000008a7308 */ /* 0x0003e20000000800 */
[----:B------:R-:W-:Y:S02]  /*24c10*/  F2FP.BF16.F32.PACK_AB R80, R102, R140 ;  /* 0x0000008c6650723e */ /* 0x000fe400000010ff */
[----:B------:R-:W-:Y:S01]  /*24c20*/  F2FP.BF16.F32.PACK_AB R81, R137, R166 ;  /* 0x000000a68951723e */ /* 0x000fe200000010ff */
[----:B-1----:R-:W-:Y:S01]  /*24c30*/  FFMA.FTZ R0, R197, UR4, -R74 ;  /* 0x00000004c5007c23 */ /* 0x002fe2000801084a */
[----:B------:R-:W-:Y:S05]  /*24c40*/  IMAD.MOV.U32 R197, RZ, RZ, R139 ;  /* 0x000000ffffc57224 */ /* 0x000fea00078e008b */
[----:B------:R1:W4:Y:S02]  /*24c50*/  MUFU.EX2 R139, R0 ;  /* 0x00000000008b7308 */ /* 0x0003240000000800 */
[----:B-1----:R-:W-:Y:S01]  /*24c60*/  FFMA.FTZ R0, R185, UR4, -R73 ;  /* 0x00000004b9007c23 */ /* 0x002fe20008010849 */
[----:B--2---:R-:W-:Y:S07]  /*24c70*/  FMUL.FTZ R63, R2, R171 ;  /* 0x000000ab023f7220 */ /* 0x004fee0000410000 */
[-C--:B------:R-:W-:Y:S01]  /*24c80*/  HMMA.16816.F32.BF16 R60, R84, R82.reuse, R60 ;  /* 0x00000052543c723c */ /* 0x080fe2000004183c */
[----:B------:R-:W1:Y:S05]  /*24c90*/  LDSM.16.MT88.4 R84, [R213+0x8800] ;  /* 0x00880000d554783b */ /* 0x000e6a0000004200 */
[----:B------:R-:W-:Y:S07]  /*24ca0*/  HMMA.16816.F32.BF16 R64, R76, R82, R64 ;  /* 0x000000524c40723c */ /* 0x000fee0000041840 */
[----:B------:R-:W-:Y:S04]  /*24cb0*/  F2FP.BF16.F32.PACK_AB R77, R103, R101 ;  /* 0x00000065674d723e */ /* 0x000fe800000010ff */
[----:B------:R-:W-:Y:S02]  /*24cc0*/  F2FP.BF16.F32.PACK_AB R78, R122, R155 ;  /* 0x0000009b7a4e723e */ /* 0x000fe400000010ff */
[----:B------:R-:W-:Y:S02]  /*24cd0*/  F2FP.BF16.F32.PACK_AB R79, R161, R109 ;  /* 0x0000006da14f723e */ /* 0x000fe400000010ff */
[----:B------:R-:W-:Y:S02]  /*24ce0*/  F2FP.BF16.F32.PACK_AB R76, R104, R100 ;  /* 0x00000064684c723e */ /* 0x000fe400000010ff */
[----:B------:R-:W-:Y:S02]  /*24cf0*/  F2FP.BF16.F32.PACK_AB R82, R113, R110 ;  /* 0x0000006e7152723e */ /* 0x000fe400000010ff */
[----:B----4-:R-:W-:Y:S03]  /*24d00*/  F2FP.BF16.F32.PACK_AB R83, R139, R138 ;  /* 0x0000008a8b53723e */ /* 0x010fe600000010ff */
[-C--:B-1----:R-:W-:Y:S06]  /*24d10*/  HMMA.16816.F32.BF16 R4, R76, R84.reuse, R4 ;  /* 0x000000544c04723c */ /* 0x082fec0000041804 */
[C---:B------:R-:W-:Y:S06]  /*24d20*/  HMMA.16816.F32.BF16 R8, R80.reuse, R84, R8 ;  /* 0x000000545008723c */ /* 0x040fec0000041808 */
[-C--:B------:R-:W-:Y:S06]  /*24d30*/  HMMA.16816.F32.BF16 R12, R80, R86.reuse, R12 ;  /* 0x00000056500c723c */ /* 0x080fec000004180c */
[C---:B------:R-:W-:Y:S01]  /*24d40*/  HMMA.16816.F32.BF16 R16, R76.reuse, R86, R16 ;  /* 0x000000564c10723c */ /* 0x040fe20000041810 */
[----:B------:R-:W1:Y:S04]  /*24d50*/  LDSM.16.MT88.4 R84, [R216+0x8800] ;  /* 0x00880000d854783b */ /* 0x000e680000004200 */
[----:B---3--:R-:W-:Y:S02]  /*24d60*/  IMAD.MOV.U32 R153, RZ, RZ, R152 ;  /* 0x000000ffff997224 */ /* 0x008fe400078e0098 */
[----:B------:R-:W-:Y:S01]  /*24d70*/  IMAD.MOV.U32 R152, RZ, RZ, R157 ;  /* 0x000000ffff987224 */ /* 0x000fe200078e009d */
[----:B------:R-:W-:Y:S03]  /*24d80*/  MOV R157, R164 ;  /* 0x000000a4009d7202 */ /* 0x000fe60000000f00 */
[----:B------:R-:W-:Y:S01]  /*24d90*/  IMAD.MOV.U32 R164, RZ, RZ, R135 ;  /* 0x000000ffffa47224 */ /* 0x000fe200078e0087 */
[----:B------:R-:W-:Y:S01]  /*24da0*/  MOV R188, R153 ;  /* 0x0000009900bc7202 */ /* 0x000fe20000000f00 */
[----:B------:R-:W2:Y:S01]  /*24db0*/  LDL.LU R135, [R1+0x4] ;  /* 0x0000040001877983 */ /* 0x000ea20000300800 */
[----:B------:R-:W3:Y:S01]  /*24dc0*/  MUFU.EX2 R153, R106 ;  /* 0x0000006a00997308 */ /* 0x000ee20000000800 */
[----:B------:R-:W-:Y:S01]  /*24dd0*/  IMAD.MOV.U32 R148, RZ, RZ, R152 ;  /* 0x000000ffff947224 */ /* 0x000fe200078e0098 */
[----:B------:R-:W-:Y:S01]  /*24de0*/  MOV R189, R164 ;  /* 0x000000a400bd7202 */ /* 0x000fe20000000f00 */
[----:B------:R-:W4:Y:S01]  /*24df0*/  LDL.LU R184, [R1+0x60] ;  /* 0x0000600001b87983 */ /* 0x000f220000300800 */
[----:B------:R-:W-:Y:S01]  /*24e00*/  IMAD.MOV.U32 R152, RZ, RZ, R157 ;  /* 0x000000ffff987224 */ /* 0x000fe200078e009d */
[----:B------:R-:W-:Y:S02]  /*24e10*/  MOV R157, R132 ;  /* 0x00000084009d7202 */ /* 0x000fe40000000f00 */
[----:B------:R-:W-:Y:S03]  /*24e20*/  IMAD.MOV.U32 R185, RZ, RZ, R189 ;  /* 0x000000ffffb97224 */ /* 0x000fe600078e00bd */
[----:B------:R-:W3:Y:S01]  /*24e30*/  MUFU.EX2 R132, R95 ;  /* 0x0000005f00847308 */ /* 0x000ee20000000800 */
[----:B------:R-:W-:Y:S01]  /*24e40*/  IMAD.MOV.U32 R189, RZ, RZ, R193 ;  /* 0x000000ffffbd7224 */ /* 0x000fe200078e00c1 */
[----:B------:R-:W-:Y:S02]  /*24e50*/  MOV R193, R197 ;  /* 0x000000c500c17202 */ /* 0x000fe40000000f00 */
[----:B------:R-:W-:Y:S01]  /*24e60*/  MOV R197, R147 ;  /* 0x0000009300c57202 */ /* 0x000fe20000000f00 */
[----:B------:R-:W-:Y:S02]  /*24e70*/  IMAD.MOV.U32 R147, RZ, RZ, R151 ;  /* 0x000000ffff937224 */ /* 0x000fe400078e0097 */
[----:B------:R-:W-:Y:S01]  /*24e80*/  IMAD.MOV.U32 R151, RZ, RZ, R162 ;  /* 0x000000ffff977224 */ /* 0x000fe200078e00a2 */
[----:B------:R-:W-:Y:S02]  /*24e90*/  MOV R162, R149 ;  /* 0x0000009500a27202 */ /* 0x000fe40000000f00 */
[----:B------:R-:W4:Y:S01]  /*24ea0*/  LDL.LU R149, [R1+0x3c] ;  /* 0x00003c0001957983 */ /* 0x000f220000300800 */
        /* <DEDUP_REMOVED lines=14> */
[----:B------:R-:W-:Y:S06]  /*24f90*/  LDSM.16.MT88.4 R84, [R214+0x9000] ;  /* 0x00900000d654783b */ /* 0x000fec0000004200 */
[----:B---3--:R-:W-:Y:S04]  /*24fa0*/  F2FP.BF16.F32.PACK_AB R78, R153, R163 ;  /* 0x000000a3994e723e */ /* 0x008fe800000010ff */
[----:B------:R-:W-:Y:S02]  /*24fb0*/  F2FP.BF16.F32.PACK_AB R76, R133, R111 ;  /* 0x0000006f854c723e */ /* 0x000fe400000010ff */
[----:B------:R-:W-:Y:S01]  /*24fc0*/  F2FP.BF16.F32.PACK_AB R77, R132, R112 ;  /* 0x00000070844d723e */ /* 0x000fe200000010ff */
[----:B--2---:R-:W-:Y:S02]  /*24fd0*/  IMAD.MOV.U32 R164, RZ, RZ, R135 ;  /* 0x000000ffffa47224 */ /* 0x004fe400078e0087 */
[----:B------:R1:W2:Y:S01]  /*24fe0*/  MUFU.EX2 R135, R94 ;  /* 0x0000005e00877308 */ /* 0x0002a20000000800 */
[----:B----4-:R-:W-:Y:S01]  /*24ff0*/  IMAD.MOV.U32 R180, RZ, RZ, R184 ;  /* 0x000000ffffb47224 */ /* 0x010fe200078e00b8 */
        /* <DEDUP_REMOVED lines=8> */
[----:B------:R3:W-:Y:S01]  /*25080*/  MUFU.EX2 R160, R0 ;  /* 0x0000000000a07308 */ /* 0x0007e20000000800 */
[----:B-1----:R-:W1:Y:S01]  /*25090*/  LDSM.16.MT88.4 R92, [R216+0x9000] ;  /* 0x00900000d85c783b */ /* 0x002e620000004200 */
[----:B--2---:R-:W-:Y:S07]  /*250a0*/  F2FP.BF16.F32.PACK_AB R79, R170, R135 ;  /* 0x00000087aa4f723e */ /* 0x004fee00000010ff */
[-C--:B------:R-:W-:Y:S03]  /*250b0*/  HMMA.16816.F32.BF16 R4, R76, R88.reuse, R4 ;  /* 0x000000584c04723c */ /* 0x080fe60000041804 */
[----:B---3--:R-:W-:Y:S01]  /*250c0*/  FFMA.FTZ R0, R180, UR4, -R73 ;  /* 0x00000004b4007c23 */ /* 0x008fe20008010849 */
[----:B------:R-:W-:Y:S01]  /*250d0*/  IMAD.MOV.U32 R180, RZ, RZ, R185 ;  /* 0x000000ffffb47224 */ /* 0x000fe200078e00b9 */
[----:B------:R-:W-:Y:S01]  /*250e0*/  MOV R185, R184 ;  /* 0x000000b800b97202 */ /* 0x000fe20000000f00 */
[----:B------:R-:W-:Y:S02]  /*250f0*/  IMAD.MOV.U32 R184, RZ, RZ, R189 ;  /* 0x000000ffffb87224 */ /* 0x000fe400078e00bd */
[----:B------:R-:W-:Y:S03]  /*25100*/  IMAD.MOV.U32 R189, RZ, RZ, R188 ;  /* 0x000000ffffbd7224 */ /* 0x000fe600078e00bc */
[----:B------:R-:W-:Y:S01]  /*25110*/  MOV R188, R193 ;  /* 0x000000c100bc7202 */ /* 0x000fe20000000f00 */
        /* <DEDUP_REMOVED lines=12> */
[----:B------:R2:W3:Y:S01]  /*251e0*/  MUFU.EX2 R131, R0 ;  /* 0x0000000000837308 */ /* 0x0004e20000000800 */
[----:B------:R-:W-:Y:S02]  /*251f0*/  IMAD.MOV.U32 R185, RZ, RZ, R189 ;  /* 0x000000ffffb97224 */ /* 0x000fe400078e00bd */
[----:B------:R-:W-:Y:S01]  /*25200*/  IMAD.MOV.U32 R189, RZ, RZ, R193 ;  /* 0x000000ffffbd7224 */ /* 0x000fe200078e00c1 */
[----:B------:R-:W-:Y:S01]  /*25210*/  MOV R193, R197 ;  /* 0x000000c500c17202 */ /* 0x000fe20000000f00 */
[----:B------:R-:W-:Y:S01]  /*25220*/  IMAD.MOV.U32 R197, RZ, RZ, R142 ;  /* 0x000000ffffc57224 */ /* 0x000fe200078e008e */
[----:B------:R-:W-:Y:S01]  /*25230*/  MOV R142, R146 ;  /* 0x00000092008e7202 */ /* 0x000fe20000000f00 */
[----:B------:R-:W-:Y:S02]  /*25240*/  IMAD.MOV.U32 R146, RZ, RZ, R150 ;  /* 0x000000ffff927224 */ /* 0x000fe400078e0096 */
[----:B------:R-:W-:Y:S02]  /*25250*/  IMAD.MOV.U32 R150, RZ, RZ, R136 ;  /* 0x000000ffff967224 */ /* 0x000fe400078e0088 */
[----:B--2---:R-:W-:Y:S01]  /*25260*/  FFMA.FTZ R0, R180, UR4, -R73 ;  /* 0x00000004b4007c23 */ /* 0x004fe20008010849 */
[----:B------:R-:W-:Y:S01]  /*25270*/  IMAD.MOV.U32 R180, RZ, RZ, R184 ;  /* 0x000000ffffb47224 */ /* 0x000fe200078e00b8 */
[----:B------:R-:W-:Y:S01]  /*25280*/  MOV R184, R188 ;  /* 0x000000bc00b87202 */ /* 0x000fe20000000f00 */
[----:B------:R-:W-:Y:S01]  /*25290*/  IMAD.MOV.U32 R188, RZ, RZ, R192 ;  /* 0x000000ffffbc7224 */ /* 0x000fe200078e00c0 */
[----:B------:R2:W-:Y:S01]  /*252a0*/  MUFU.EX2 R136, R0 ;  /* 0x0000000000887308 */ /* 0x0005e20000000800 */
[----:B------:R-:W-:Y:S01]  /*252b0*/  IMAD.MOV.U32 R192, RZ, RZ, R147 ;  /* 0x000000ffffc07224 */ /* 0x000fe200078e0093 */
[----:B------:R-:W-:Y:S01]  /*252c0*/  MOV R176, R180 ;  /* 0x000000b400b07202 */ /* 0x000fe20000000f00 */
[----:B------:R-:W-:Y:S01]  /*252d0*/  IMAD.MOV.U32 R147, RZ, RZ, R151 ;  /* 0x000000ffff937224 */ /* 0x000fe200078e0097 */
[----:B------:R-:W-:Y:S01]  /*252e0*/  MOV R151, R162 ;  /* 0x000000a200977202 */ /* 0x000fe20000000f00 */
[----:B------:R-:W-:Y:S01]  /*252f0*/  IMAD.MOV.U32 R162, RZ, RZ, R149 ;  /* 0x000000ffffa27224 */ /* 0x000fe200078e0095 */
[----:B---3--:R-:W-:Y:S01]  /*25300*/  F2FP.BF16.F32.PACK_AB R80, R131, R160 ;  /* 0x000000a08350723e */ /* 0x008fe200000010ff */
[----:B------:R-:W3:Y:S01]  /*25310*/  LDL.LU R149, [R1+0x30] ;  /* 0x0000300001957983 */ /* 0x000ee20000300800 */
[----:B------:R-:W-:Y:S02]  /*25320*/  IMAD.MOV.U32 R180, RZ, RZ, R184 ;  /* 0x000000ffffb47224 */ /* 0x000fe400078e00b8 */
[----:B------:R-:W-:Y:S01]  /*25330*/  IMAD.MOV.U32 R184, RZ, RZ, R188 ;  /* 0x000000ffffb87224 */ /* 0x000fe200078e00bc */
[----:B------:R-:W-:Y:S01]  /*25340*/  MOV R188, R192 ;  /* 0x000000c000bc7202 */ /* 0x000fe20000000f00 */
[----:B------:R-:W-:Y:S01]  /*25350*/  IMAD.MOV.U32 R192, RZ, RZ, R142 ;  /* 0x000000ffffc07224 */ /* 0x000fe200078e008e */
[----:B------:R-:W-:Y:S01]  /*25360*/  MOV R142, R146 ;  /* 0x00000092008e7202 */ /* 0x000fe20000000f00 */
[----:B------:R-:W-:Y:S02]  /*25370*/  IMAD.MOV.U32 R146, RZ, RZ, R150 ;  /* 0x000000ffff927224 */ /* 0x000fe400078e0096 */
[----:B--2---:R-:W-:Y:S01]  /*25380*/  FFMA.FTZ R0, R181, UR4, -R73 ;  /* 0x00000004b5007c23 */ /* 0x004fe20008010849 */
[----:B------:R-:W-:Y:S01]  /*25390*/  IMAD.MOV.U32 R181, RZ, RZ, R185 ;  /* 0x000000ffffb57224 */ /* 0x000fe200078e00b9 */
[----:B------:R-:W-:Y:S01]  /*253a0*/  MOV R185, R189 ;  /* 0x000000bd00b97202 */ /* 0x000fe20000000f00 */
[----:B------:R-:W-:Y:S02]  /*253b0*/  IMAD.MOV.U32 R189, RZ, RZ, R193 ;  /* 0x000000ffffbd7224 */ /* 0x000fe400078e00c1 */
[----:B------:R-:W-:Y:S02]  /*253c0*/  IMAD.MOV.U32 R193, RZ, RZ, R147 ;  /* 0x000000ffffc17224 */ /* 0x000fe400078e0093 */
[----:B------:R-:W-:Y:S01]  /*253d0*/  IMAD.MOV.U32 R147, RZ, RZ, R151 ;  /* 0x000000ffff937224 */ /* 0x000fe200078e0097 */
[----:B------:R-:W-:Y:S01]  /*253e0*/  MOV R151, R162 ;  /* 0x000000a200977202 */ /* 0x000fe20000000f00 */
[----:B------:R-:W-:Y:S01]  /*253f0*/  IMAD.MOV.U32 R177, RZ, RZ, R181 ;  /* 0x000000ffffb17224 */ /* 0x000fe200078e00b5 */
[----:B------:R-:W-:Y:S02]  /*25400*/  MOV R162, R152 ;  /* 0x0000009800a27202 */ /* 0x000fe40000000f00 */
[----:B------:R2:W4:Y:S01]  /*25410*/  MUFU.EX2 R152, R0 ;  /* 0x0000000000987308 */ /* 0x0005220000000800 */
[----:B------:R-:W-:Y:S01]  /*25420*/  MOV R181, R185 ;  /* 0x000000b900b57202 */ /* 0x000fe20000000f00 */
[----:B------:R-:W-:Y:S01]  /*25430*/  IMAD.MOV.U32 R185, RZ, RZ, R184 ;  /* 0x000000ffffb97224 */ /* 0x000fe200078e00b8 */
[----:B------:R-:W-:Y:S01]  /*25440*/  MOV R184, R188 ;  /* 0x000000bc00b87202 */ /* 0x000fe20000000f00 */
[----:B------:R-:W-:Y:S02]  /*25450*/  IMAD.MOV.U32 R188, RZ, RZ, R147 ;  /* 0x000000ffffbc7224 */ /* 0x000fe400078e0093 */
[----:B------:R-:W-:Y:S01]  /*25460*/  IMAD.MOV.U32 R147, RZ, RZ, R151 ;  /* 0x000000ffff937224 */ /* 0x000fe200078e0097 */
[----:B------:R-:W-:Y:S01]  /*25470*/  MOV R151, R162 ;  /* 0x000000a200977202 */ /* 0x000fe20000000f00 */
[----:B--2---:R-:W-:Y:S01]  /*25480*/  FFMA.FTZ R0, R176, UR4, -R74 ;  /* 0x00000004b0007c23 */ /* 0x004fe2000801084a */
[----:B------:R-:W-:Y:S01]  /*25490*/  IMAD.MOV.U32 R176, RZ, RZ, R180 ;  /* 0x000000ffffb07224 */ /* 0x000fe200078e00b4 */
[----:B----4-:R-:W-:Y:S01]  /*254a0*/  F2FP.BF16.F32.PACK_AB R82, R152, R136 ;  /* 0x000000889852723e */ /* 0x010fe200000010ff */
[----:B------:R-:W-:Y:S01]  /*254b0*/  IMAD.MOV.U32 R180, RZ, RZ, R189 ;  /* 0x000000ffffb47224 */ /* 0x000fe200078e00bd */
[----:B------:R2:W-:Y:S01]  /*254c0*/  MUFU.EX2 R162, R0 ;  /* 0x0000000000a27308 */ /* 0x0005e20000000800 */
[----:B------:R-:W-:Y:S01]  /*254d0*/  IMAD.MOV.U32 R189, RZ, RZ, R142 ;  /* 0x000000ffffbd7224 */ /* 0x000fe200078e008e */
[----:B------:R-:W-:Y:S01]  /*254e0*/  MOV R142, R146 ;  /* 0x00000092008e7202 */ /* 0x000fe20000000f00 */
[----:B--2---:R-:W-:Y:S01]  /*254f0*/  FFMA.FTZ R0, R177, UR4, -R74 ;  /* 0x00000004b1007c23 */ /* 0x004fe2000801084a */
        /* <DEDUP_REMOVED lines=8> */
[----:B------:R-:W-:Y:S03]  /*25580*/  IMAD.MOV.U32 R176, RZ, RZ, R184 ;  /* 0x000000ffffb07224 */ /* 0x000fe600078e00b8 */
[----:B------:R-:W-:Y:S04]  /*25590*/  MOV R184, R142 ;  /* 0x0000008e00b87202 */ /* 0x000fe80000000f00 */
[----:B------:R-:W-:Y:S05]  /*255a0*/  MOV R195, R184 ;  /* 0x000000b800c37202 */ /* 0x000fea0000000f00 */
[----:B------:R-:W-:Y:S02]  /*255b0*/  IMAD.MOV.U32 R186, RZ, RZ, R195 ;  /* 0x000000ffffba7224 */ /* 0x000fe400078e00c3 */
[----:B---3--:R-:W-:Y:S02]  /*255c0*/  IMAD.MOV.U32 R150, RZ, RZ, R149 ;  /* 0x000000ffff967224 */ /* 0x008fe400078e0095 */
[----:B------:R-:W-:Y:S02]  /*255d0*/  IMAD.MOV.U32 R149, RZ, RZ, R148 ;  /* 0x000000ffff957224 */ /* 0x000fe400078e0094 */
[----:B------:R-:W2:Y:S01]  /*255e0*/  LDL.LU R148, [R1] ;  /* 0x0000000001947983 */ /* 0x000ea20000300800 */
[----:B------:R-:W-:Y:S02]  /*255f0*/  IMAD.MOV.U32 R146, RZ, RZ, R150 ;  /* 0x000000ffff927224 */ /* 0x000fe400078e0096 */
[----:B------:R-:W-:Y:S02]  /*25600*/  IMAD.MOV.U32 R150, RZ, RZ, R144 ;  /* 0x000000ffff967224 */ /* 0x000fe400078e0090 */
[----:B------:R-:W3:Y:S01]  /*25610*/  LDL.LU R144, [R1+0x14] ;  /* 0x0000140001907983 */ /* 0x000ee20000300800 */
[----:B------:R-:W-:Y:S01]  /*25620*/  MOV R147, R146 ;  /* 0x0000009200937202 */ /* 0x000fe20000000f00 */
[----:B------:R-:W-:Y:S02]  /*25630*/  IMAD.MOV.U32 R146, RZ, RZ, R151 ;  /* 0x000000ffff927224 */ /* 0x000fe400078e0097 */
[----:B------:R-:W-:Y:S01]  /*25640*/  IMAD.MOV.U32 R151, RZ, RZ, R150 ;  /* 0x000000ffff977224 */ /* 0x000fe200078e0096 */
[----:B------:R-:W-:Y:S01]  /*25650*/  MOV R150, R154 ;  /* 0x0000009a00967202 */ /* 0x000fe20000000f00 */
[----:B------:R-:W-:Y:S02]  /*25660*/  IMAD.MOV.U32 R154, RZ, RZ, R159 ;  /* 0x000000ffff9a7224 */ /* 0x000fe400078e009f */
[----:B------:R-:W-:Y:S02]  /*25670*/  IMAD.MOV.U32 R159, RZ, RZ, R127 ;  /* 0x000000ffff9f7224 */ /* 0x000fe400078e007f */
[----:B------:R4:W1:Y:S01]  /*25680*/  MUFU.EX2 R127, R0 ;  /* 0x00000000007f7308 */ /* 0x0008620000000800 */
[----:B------:R-:W-:Y:S02]  /*25690*/  IMAD.MOV.U32 R142, RZ, RZ, R146 ;  /* 0x000000ffff8e7224 */ /* 0x000fe400078e0092 */
[----:B------:R-:W-:Y:S01]  /*256a0*/  IMAD.MOV.U32 R146, RZ, RZ, R150 ;  /* 0x000000ffff927224 */ /* 0x000fe200078e0096 */
[----:B------:R-:W-:Y:S01]  /*256b0*/  MOV R150, R159 ;  /* 0x0000009f00967202 */ /* 0x000fe20000000f00 */
[----:B------:R-:W-:Y:S02]  /*256c0*/  IMAD.MOV.U32 R159, RZ, RZ, R145 ;  /* 0x000000ffff9f7224 */ /* 0x000fe400078e0091 */
[----:B------:R-:W-:Y:S02]  /*256d0*/  IMAD.MOV.U32 R199, RZ, RZ, R142 ;  /* 0x000000ffffc77224 */ /* 0x000fe400078e008e */
[----:B------:R-:W-:Y:S02]  /*256e0*/  IMAD.MOV.U32 R142, RZ, RZ, R146 ;  /* 0x000000ffff8e7224 */ /* 0x000fe400078e0092 */
[----:B------:R-:W-:Y:S01]  /*256f0*/  MUFU.EX2 R146, R117 ;  /* 0x0000007500927308 */ /* 0x000fe20000000800 */
[----:B------:R-:W-:Y:S01]  /*25700*/  MOV R195, R199 ;  /* 0x000000c700c37202 */ /* 0x000fe20000000f00 */
[----:B----4-:R-:W-:Y:S01]  /*25710*/  FFMA.FTZ R0, R177, UR4, -R74 ;  /* 0x00000004b1007c23 */ /* 0x010fe2000801084a */
[----:B------:R-:W-:Y:S01]  /*25720*/  IMAD.MOV.U32 R177, RZ, RZ, R188 ;  /* 0x000000ffffb17224 */ /* 0x000fe200078e00bc */
[----:B-1----:R-:W-:Y:S01]  /*25730*/  F2FP.BF16.F32.PACK_AB R81, R127, R162 ;  /* 0x000000a27f51723e */ /* 0x002fe200000010ff */
[----:B------:R-:W-:Y:S05]  /*25740*/  IMAD.MOV.U32 R188, RZ, RZ, R147 ;  /* 0x000000ffffbc7224 */ /* 0x000fea00078e0093 */
[----:B------:R1:W-:Y:S01]  /*25750*/  MUFU.EX2 R145, R0 ;  /* 0x0000000000917308 */ /* 0x0003e20000000800 */
[----:B------:R-:W-:Y:S01]  /*25760*/  MOV R147, R151 ;  /* 0x0000009700937202 */ /* 0x000fe20000000f00 */
[----:B------:R-:W-:Y:S02]  /*25770*/  IMAD.MOV.U32 R151, RZ, RZ, R154 ;  /* 0x000000ffff977224 */ /* 0x000fe400078e009a */
[----:B------:R-:W-:Y:S01]  /*25780*/  IMAD.MOV.U32 R154, RZ, RZ, R158 ;  /* 0x000000ffff9a7224 */ /* 0x000fe200078e009e */
[----:B------:R-:W-:Y:S01]  /*25790*/  MOV R158, R156 ;  /* 0x0000009c009e7202 */ /* 0x000fe20000000f00 */
[----:B------:R-:W-:Y:S01]  /*257a0*/  IMAD.MOV.U32 R156, RZ, RZ, R200 ;  /* 0x000000ffff9c7224 */ /* 0x000fe200078e00c8 */
[----:B------:R-:W-:Y:S01]  /*257b0*/  MOV R198, R147 ;  /* 0x0000009300c67202 */ /* 0x000fe20000000f00 */
[----:B------:R-:W4:Y:S01]  /*257c0*/  LDL.LU R200, [R1+0x10] ;  /* 0x0000100001c87983 */ /* 0x000f220000300800 */
[----:B------:R-:W-:Y:S02]  /*257d0*/  IMAD.MOV.U32 R191, RZ, RZ, R177 ;  /* 0x000000ffffbf7224 */ /* 0x000fe400078e00b1 */
[----:B------:R-:W-:Y:S02]  /*257e0*/  IMAD.MOV.U32 R168, RZ, RZ, R154 ;  /* 0x000000ffffa87224 */ /* 0x000fe400078e009a */
[----:B------:R-:W-:Y:S01]  /*257f0*/  IMAD.MOV.U32 R194, RZ, RZ, R188 ;  /* 0x000000ffffc27224 */ /* 0x000fe200078e00bc */
[----:B------:R-:W-:Y:S01]  /*25800*/  MOV R188, R150 ;  /* 0x0000009600bc7202 */ /* 0x000fe20000000f00 */
[----:B------:R-:W-:Y:S01]  /*25810*/  IMAD.MOV.U32 R199, RZ, RZ, R168 ;  /* 0x000000ffffc77224 */ /* 0x000fe200078e00a8 */
[----:B------:R-:W-:Y:S01]  /*25820*/  MOV R150, R236 ;  /* 0x000000ec00967202 */ /* 0x000fe20000000f00 */
[----:B-1----:R-:W-:Y:S01]  /*25830*/  FFMA.FTZ R0, R172, UR4, -R74 ;  /* 0x00000004ac007c23 */ /* 0x002fe2000801084a */
[----:B------:R1:W5:Y:S01]  /*25840*/  LDL.LU R236, [R1+0x11c] ;  /* 0x00011c0001ec7983 */ /* 0x0003620000300800 */
[----:B------:R-:W-:Y:S02]  /*25850*/  IMAD.MOV.U32 R177, RZ, RZ, R165 ;  /* 0x000000ffffb17224 */ /* 0x000fe400078e00a5 */
[----:B------:R1:W1:Y:S01]  /*25860*/  MUFU.EX2 R147, R0 ;  /* 0x0000000000937308 */ /* 0x0002620000000800 */
[----:B------:R-:W-:Y:S02]  /*25870*/  IMAD.MOV.U32 R172, RZ, RZ, R156 ;  /* 0x000000ffffac7224 */ /* 0x000fe400078e009c */
[----:B------:R-:W-:Y:S01]  /*25880*/  IMAD.MOV.U32 R184, RZ, RZ, R151 ;  /* 0x000000ffffb87224 */ /* 0x000fe200078e0097 */
[----:B------:R-:W-:Y:S01]  /*25890*/  MOV R151, R158 ;  /* 0x0000009e00977202 */ /* 0x000fe20000000f00 */
[----:B------:R-:W-:Y:S05]  /*258a0*/  IMAD.MOV.U32 R154, RZ, RZ, R159 ;  /* 0x000000ffff9a7224 */ /* 0x000fea00078e009f */
[----:B------:R-:W-:Y:S10]  /*258b0*/  MUFU.EX2 R156, R121 ;  /* 0x00000079009c7308 */ /* 0x000ff40000000800 */
[----:B------:R-:W-:Y:S01]  /*258c0*/  MUFU.EX2 R159, R120 ;  /* 0x00000078009f7308 */ /* 0x000fe20000000800 */
[----:B-1----:R-:W-:Y:S01]  /*258d0*/  FFMA.FTZ R0, R191, UR4, -R73 ;  /* 0x00000004bf007c23 */ /* 0x002fe20008010849 */
[----:B------:R-:W-:Y:S01]  /*258e0*/  F2FP.BF16.F32.PACK_AB R83, R147, R145 ;  /* 0x000000919353723e */ /* 0x000fe200000010ff */
[----:B------:R-:W-:Y:S02]  /*258f0*/  IMAD.MOV.U32 R191, RZ, RZ, R194 ;  /* 0x000000ffffbf7224 */ /* 0x000fe400078e00c2 */
[----:B------:R-:W-:Y:S01]  /*25900*/  IMAD.MOV.U32 R194, RZ, RZ, R198 ;  /* 0x000000ffffc27224 */ /* 0x000fe200078e00c6 */
[----:B------:R-:W-:Y:S01]  /*25910*/  MOV R198, R172 ;  /* 0x000000ac00c67202 */ /* 0x000fe20000000f00 */
[----:B------:R-:W-:Y:S03]  /*25920*/  IMAD.MOV.U32 R182, RZ, RZ, R191 ;  /* 0x000000ffffb67224 */ /* 0x000fe600078e00bf */
[----:B------:R1:W-:Y:S01]  /*25930*/  MUFU.EX2 R168, R0 ;  /* 0x0000000000a87308 */ /* 0x0003e20000000800 */
[C---:B------:R-:W-:Y:S04]  /*25940*/  HMMA.16816.F32.BF16 R8, R80.reuse, R88, R8 ;  /* 0x000000585008723c */ /* 0x040fe80000041808 */
[----:B------:R-:W-:Y:S02]  /*25950*/  IMAD.MOV.U32 R172, RZ, RZ, R177 ;  /* 0x000000ffffac7224 */ /* 0x000fe400078e00b1 */
[----:B------:R-:W-:Y:S03]  /*25960*/  IMAD.MOV.U32 R177, RZ, RZ, R176 ;  /* 0x000000ffffb17224 */ /* 0x000fe600078e00b0 */
[----:B------:R-:W1:Y:S01]  /*25970*/  MUFU.EX2 R158, R116 ;  /* 0x00000074009e7308 */ /* 0x000e620000000800 */
[-C--:B------:R-:W-:Y:S03]  /*25980*/  HMMA.16816.F32.BF16 R12, R80, R90.reuse, R12 ;  /* 0x0000005a500c723c */ /* 0x080fe6000004180c */
[----:B------:R-:W-:Y:S01]  /*25990*/  MOV R176, R181 ;  /* 0x000000b500b07202 */ /* 0x000fe20000000f00 */
[----:B------:R-:W-:Y:S02]  /*259a0*/  IMAD.MOV.U32 R181, RZ, RZ, R180 ;  /* 0x000000ffffb57224 */ /* 0x000fe400078e00b4 */
[----:B------:R-:W-:Y:S03]  /*259b0*/  IMAD.MOV.U32 R180, RZ, RZ, R185 ;  /* 0x000000ffffb47224 */ /* 0x000fe600078e00b9 */
[----:B------:R-:W1:Y:S01]  /*259c0*/  MUFU.EX2 R165, R115 ;  /* 0x0000007300a57308 */ /* 0x000e620000000800 */
[C---:B------:R-:W-:Y:S01]  /*259d0*/  HMMA.16816.F32.BF16 R16, R76.reuse, R90, R16 ;  /* 0x0000005a4c10723c */ /* 0x040fe20000041810 */
[----:B------:R-:W1:Y:S03]  /*259e0*/  LDSM.16.MT88.4 R88, [R215+0x9000] ;  /* 0x00900000d758783b */ /* 0x000e660000004200 */
[----:B-1----:R-:W-:Y:S01]  /*259f0*/  FFMA.FTZ R0, R186, UR4, -R73 ;  /* 0x00000004ba007c23 */ /* 0x002fe20008010849 */
[----:B------:R-:W-:Y:S01]  /*25a00*/  MOV R186, R195 ;  /* 0x000000c300ba7202 */ /* 0x000fe20000000f00 */
[----:B------:R-:W-:Y:S01]  /*25a10*/  IMAD.MOV.U32 R195, RZ, RZ, R199 ;  /* 0x000000ffffc37224 */ /* 0x000fe200078e00c7 */
[----:B------:R-:W-:Y:S01]  /*25a20*/  MOV R185, R196 ;  /* 0x000000c400b97202 */ /* 0x000fe20000000f00 */
[----:B------:R-:W-:Y:S01]  /*25a30*/  IMAD.MOV.U32 R199, RZ, RZ, R172 ;  /* 0x000000ffffc77224 */ /* 0x000fe200078e00ac */
[-C--:B------:R-:W-:Y:S03]  /*25a40*/  HMMA.16816.F32.BF16 R20, R76, R92.reuse, R20 ;  /* 0x0000005c4c14723c */ /* 0x080fe60000041814 */
[----:B------:R-:W-:Y:S01]  /*25a50*/  MOV R172, R176 ;  /* 0x000000b000ac7202 */ /* 0x000fe20000000f00 */
[----:B------:R-:W-:Y:S01]  /*25a60*/  IMAD.MOV.U32 R176, RZ, RZ, R180 ;  /* 0x000000ffffb07224 */ /* 0x000fe200078e00b4 */
[----:B------:R-:W-:Y:S01]  /*25a70*/  MOV R183, R186 ;  /* 0x000000ba00b77202 */ /* 0x000fe20000000f00 */
[----:B------:R-:W-:Y:S01]  /*25a80*/  IMAD.MOV.U32 R180, RZ, RZ, R157 ;  /* 0x000000ffffb47224 */ /* 0x000fe200078e009d */
[C---:B------:R-:W-:Y:S01]  /*25a90*/  HMMA.16816.F32.BF16 R24, R80.reuse, R92, R24 ;  /* 0x0000005c5018723c */ /* 0x040fe20000041818 */
[----:B------:R1:W1:Y:S03]  /*25aa0*/  MUFU.EX2 R157, R0 ;  /* 0x00000000009d7308 */ /* 0x0002660000000800 */
[----:B------:R-:W-:Y:S01]  /*25ab0*/  IMAD.MOV.U32 R191, RZ, RZ, R194 ;  /* 0x000000ffffbf7224 */ /* 0x000fe200078e00c2 */
[----:B------:R-:W-:Y:S01]  /*25ac0*/  MOV R194, R198 ;  /* 0x000000c600c27202 */ /* 0x000fe20000000f00 */
[----:B------:R-:W-:Y:S01]  /*25ad0*/  IMAD.MOV.U32 R186, RZ, RZ, R195 ;  /* 0x000000ffffba7224 */ /* 0x000fe200078e00c3 */
[-C--:B------:R-:W-:Y:S04]  /*25ae0*/  HMMA.16816.F32.BF16 R28, R80, R94.reuse, R28 ;  /* 0x0000005e501c723c */ /* 0x080fe8000004181c */
[----:B------:R-:W-:Y:S02]  /*25af0*/  IMAD.MOV.U32 R198, RZ, RZ, R177 ;  /* 0x000000ffffc67224 */ /* 0x000fe400078e00b1 */
[----:B------:R-:W-:Y:S01]  /*25b00*/  IMAD.MOV.U32 R177, RZ, RZ, R181 ;  /* 0x000000ffffb17224 */ /* 0x000fe200078e00b5 */
[----:B------:R-:W-:Y:S01]  /*25b10*/  MOV R181, R185 ;  /* 0x000000b900b57202 */ /* 0x000fe20000000f00 */
[----:B------:R-:W-:Y:S01]  /*25b20*/  IMAD.MOV.U32 R195, RZ, RZ, R199 ;  /* 0x000000ffffc37224 */ /* 0x000fe200078e00c7 */
[C---:B------:R-:W-:Y:S01]  /*25b30*/  HMMA.16816.F32.BF16 R32, R76.reuse, R94, R32 ;  /* 0x0000005e4c20723c */ /* 0x040fe20000041820 */
[----:B------:R-:W-:Y:S03]  /*25b40*/  LDSM.16.MT88.4 R92, [R216+0x9800] ;  /* 0x00980000d85c783b */ /* 0x000fe60000004200 */
[----:B-1----:R-:W-:Y:S01]  /*25b50*/  FFMA.FTZ R0, R182, UR4, -R73 ;  /* 0x00000004b6007c23 */ /* 0x002fe20008010849 */
[----:B------:R-:W-:Y:S01]  /*25b60*/  IMAD.MOV.U32 R182, RZ, RZ, R191 ;  /* 0x000000ffffb67224 */ /* 0x000fe200078e00bf */
[----:B------:R-:W-:Y:S01]  /*25b70*/  MOV R191, R194 ;  /* 0x000000c200bf7202 */ /* 0x000fe20000000f00 */
[----:B------:R-:W-:Y:S01]  /*25b80*/  IMAD.MOV.U32 R194, RZ, RZ, R172 ;  /* 0x000000ffffc27224 */ /* 0x000fe200078e00ac */
[----:B------:R-:W-:Y:S01]  /*25b90*/  MOV R199, R177 ;  /* 0x000000b100c77202 */ /* 0x000fe20000000f00 */
[-C--:B------:R-:W-:Y:S03]  /*25ba0*/  HMMA.16816.F32.BF16 R36, R76, R84.reuse, R36 ;  /* 0x000000544c24723c */ /* 0x080fe60000041824 */
[----:B------:R-:W-:Y:S01]  /*25bb0*/  IMAD.MOV.U32 R172, RZ, RZ, R176 ;  /* 0x000000ffffac7224 */ /* 0x000fe200078e00b0 */
[----:B------:R-:W-:Y:S01]  /*25bc0*/  MOV R176, R180 ;  /* 0x000000b400b07202 */ /* 0x000fe20000000f00 */
[----:B------:R-:W-:Y:S01]  /*25bd0*/  IMAD.MOV.U32 R180, RZ, RZ, R164 ;  /* 0x000000ffffb47224 */ /* 0x000fe200078e00a4 */
[C---:B------:R-:W-:Y:S01]  /*25be0*/  HMMA.16816.F32.BF16 R40, R80.reuse, R84, R40 ;  /* 0x000000545028723c */ /* 0x040fe20000041828 */
[----:B------:R1:W-:Y:S04]  /*25bf0*/  MUFU.EX2 R164, R0 ;  /* 0x0000000000a47308 */ /* 0x0003e80000000800 */
[----:B------:R-:W-:Y:S01]  /*25c00*/  IMAD.MOV.U32 R185, RZ, RZ, R244 ;  /* 0x000000ffffb97224 */ /* 0x000fe200078e00f4 */
[-C--:B------:R-:W-:Y:S05]  /*25c10*/  HMMA.16816.F32.BF16 R44, R80, R86.reuse, R44 ;  /* 0x00000056502c723c */ /* 0x080fea000004182c */
[----:B------:R-:W-:Y:S01]  /*25c20*/  IMAD.MOV.U32 R178, RZ, RZ, R182 ;  /* 0x000000ffffb27224 */ /* 0x000fe200078e00b6 */
[----:B------:R-:W-:Y:S01]  /*25c30*/  MOV R182, R191 ;  /* 0x000000bf00b67202 */ /* 0x000fe20000000f00 */
[----:B------:R-:W-:Y:S01]  /*25c40*/  IMAD.MOV.U32 R177, RZ, RZ, R181 ;  /* 0x000000ffffb17224 */ /* 0x000fe200078e00b5 */
[C---:B------:R-:W-:Y:S01]  /*25c50*/  HMMA.16816.F32.BF16 R48, R76.reuse, R86, R48 ;  /* 0x000000564c30723c */ /* 0x040fe20000041830 */
[----:B------:R-:W1:Y:S03]  /*25c60*/  LDSM.16.MT88.4 R84, [R213+0x9800] ;  /* 0x00980000d554783b */ /* 0x000e660000004200 */
[----:B-1----:R-:W-:Y:S01]  /*25c70*/  FFMA.FTZ R0, R183, UR4, -R73 ;  /* 0x00000004b7007c23 */ /* 0x002fe20008010849 */
[----:B------:R-:W-:Y:S01]  /*25c80*/  IMAD.MOV.U32 R183, RZ, RZ, R186 ;  /* 0x000000ffffb77224 */ /* 0x000fe200078e00ba */
[-C--:B------:R-:W-:Y:S02]  /*25c90*/  HMMA.16816.F32.BF16 R52, R76, R88.reuse, R52 ;  /* 0x000000584c34723c */ /* 0x080fe40000041834 */
[----:B------:R1:W1:Y:S03]  /*25ca0*/  MUFU.EX2 R186, R0 ;  /* 0x0000000000ba7308 */ /* 0x0002660000000800 */
[----:B------:R-:W-:Y:S01]  /*25cb0*/  IMAD.MOV.U32 R191, RZ, RZ, R195 ;  /* 0x000000ffffbf7224 */ /* 0x000fe200078e00c3 */
[----:B------:R-:W-:Y:S01]  /*25cc0*/  MOV R179, R183 ;  /* 0x000000b700b37202 */ /* 0x000fe20000000f00 */
[----:B------:R-:W-:Y:S01]  /*25cd0*/  IMAD.MOV.U32 R195, RZ, RZ, R194 ;  /* 0x000000ffffc37224 */ /* 0x000fe200078e00c2 */
[----:B------:R-:W-:Y:S01]  /*25ce0*/  MOV R194, R199 ;  /* 0x000000c700c27202 */ /* 0x000fe20000000f00 */
[C---:B------:R-:W-:Y:S04]  /*25cf0*/  HMMA.16816.F32.BF16 R56, R80.reuse, R88, R56 ;  /* 0x000000585038723c */ /* 0x040fe80000041838 */
[----:B------:R-:W-:Y:S01]  /*25d00*/  IMAD.MOV.U32 R181, RZ, RZ, R185 ;  /* 0x000000ffffb57224 */ /* 0x000fe200078e00b9 */
[----:B------:R-:W-:Y:S01]  /*25d10*/  MOV R185, R230 ;  /* 0x000000e600b97202 */ /* 0x000fe20000000f00 */
[----:B------:R-:W-:Y:S01]  /*25d20*/  IMAD.MOV.U32 R199, RZ, RZ, R172 ;  /* 0x000000ffffc77224 */ /* 0x000fe200078e00ac */
[-C--:B------:R-:W-:Y:S04]  /*25d30*/  HMMA.16816.F32.BF16 R60, R80, R90.reuse, R60 ;  /* 0x0000005a503c723c */ /* 0x080fe8000004183c */
[----:B------:R-:W-:Y:S01]  /*25d40*/  IMAD.MOV.U32 R172, RZ, RZ, R177 ;  /* 0x000000ffffac7224 */ /* 0x000fe200078e00b1 */
[----:B------:R-:W-:Y:S01]  /*25d50*/  MOV R177, R176 ;  /* 0x000000b000b17202 */ /* 0x000fe20000000f00 */
[----:B------:R-:W-:Y:S02]  /*25d60*/  IMAD.MOV.U32 R176, RZ, RZ, R181 ;  /* 0x000000ffffb07224 */ /* 0x000fe400078e00b5 */
[----:B-1----:R-:W-:Y:S03]  /*25d70*/  FFMA.FTZ R0, R178, UR4, -R74 ;  /* 0x00000004b2007c23 */ /* 0x002fe6000801084a */
[----:B------:R-:W-:Y:S01]  /*25d80*/  IMAD.MOV.U32 R181, RZ, RZ, R180 ;  /* 0x000000ffffb57224 */ /* 0x000fe200078e00b4 */
[----:B------:R-:W-:Y:S01]  /*25d90*/  HMMA.16816.F32.BF16 R64, R76, R90, R64 ;  /* 0x0000005a4c40723c */ /* 0x000fe20000041840 */
[----:B------:R-:W1:Y:S03]  /*25da0*/  LDSM.16.MT88.4 R88, [R214+0x9800] ;  /* 0x00980000d658783b */ /* 0x000e660000004200 */
[----:B------:R-:W-:Y:S01]  /*25db0*/  MOV R180, R185 ;  /* 0x000000b900b47202 */ /* 0x000fe20000000f00 */
[----:B------:R-:W-:Y:S01]  /*25dc0*/  IMAD.MOV.U32 R178, RZ, RZ, R182 ;  /* 0x000000ffffb27224 */ /* 0x000fe200078e00b6 */
[----:B------:R-:W-:Y:S01]  /*25dd0*/  MOV R182, R195 ;  /* 0x000000c300b67202 */ /* 0x000fe20000000f00 */
[----:B------:R-:W-:Y:S01]  /*25de0*/  IMAD.MOV.U32 R195, RZ, RZ, R172 ;  /* 0x000000ffffc37224 */ /* 0x000fe200078e00ac */
[----:B------:R-:W-:Y:S03]  /*25df0*/  F2FP.BF16.F32.PACK_AB R77, R158, R146 ;  /* 0x000000929e4d723e */ /* 0x000fe600000010ff */
[----:B------:R-:W-:Y:S01]  /*25e00*/  IMAD.MOV.U32 R172, RZ, RZ, R176 ;  /* 0x000000ffffac7224 */ /* 0x000fe200078e00b0 */
[----:B------:R-:W-:Y:S01]  /*25e10*/  MOV R176, R180 ;  /* 0x000000b400b07202 */ /* 0x000fe20000000f00 */
[----:B------:R-:W-:Y:S01]  /*25e20*/  IMAD.MOV.U32 R180, RZ, RZ, R167 ;  /* 0x000000ffffb47224 */ /* 0x000fe200078e00a7 */
[----:B------:R-:W-:Y:S01]  /*25e30*/  F2FP.BF16.F32.PACK_AB R76, R159, R156 ;  /* 0x0000009c9f4c723e */ /* 0x000fe200000010ff */
[----:B------:R1:W-:Y:S01]  /*25e40*/  MUFU.EX2 R167, R0 ;  /* 0x0000000000a77308 */ /* 0x0003e20000000800 */
[----:B------:R-:W-:Y:S01]  /*25e50*/  IMAD.MOV.U32 R183, RZ, RZ, R191 ;  /* 0x000000ffffb77224 */ /* 0x000fe200078e00bf */
[----:B------:R-:W-:Y:S01]  /*25e60*/  F2FP.BF16.F32.PACK_AB R78, R187, R169 ;  /* 0x000000a9bb4e723e */ /* 0x000fe200000010ff */
        /* <DEDUP_REMOVED lines=13> */
[-C--:B------:R-:W-:Y:S03]  /*25f40*/  HMMA.16816.F32.BF16 R4, R76, R84.reuse, R4 ;  /* 0x000000544c04723c */ /* 0x080fe60000041804 */
[----:B-1----:R-:W-:Y:S01]  /*25f50*/  FFMA.FTZ R0, R179, UR4, -R74 ;  /* 0x00000004b3007c23 */ /* 0x002fe2000801084a */
[----:B------:R-:W-:Y:S02]  /*25f60*/  IMAD.MOV.U32 R179, RZ, RZ, R183 ;  /* 0x000000ffffb37224 */ /* 0x000fe400078e00b7 */
[----:B------:R-:W-:Y:S01]  /*25f70*/  IMAD.MOV.U32 R181, RZ, RZ, R185 ;  /* 0x000000ffffb57224 */ /* 0x000fe200078e00b9 */
[----:B------:R-:W-:Y:S01]  /*25f80*/  MOV R185, R227 ;  /* 0x000000e300b97202 */ /* 0x000fe20000000f00 */
[----:B------:R-:W-:Y:S03]  /*25f90*/  IMAD.MOV.U32 R183, RZ, RZ, R191 ;  /* 0x000000ffffb77224 */ /* 0x000fe600078e00bf */
[----:B------:R-:W-:Y:S01]  /*25fa0*/  MOV R175, R179 ;  /* 0x000000b300af7202 */ /* 0x000fe20000000f00 */
[----:B------:R-:W-:Y:S02]  /*25fb0*/  IMAD.MOV.U32 R179, RZ, RZ, R182 ;  /* 0x000000ffffb37224 */ /* 0x000fe400078e00b6 */
        /* <DEDUP_REMOVED lines=9> */
[----:B------:R-:W-:Y:S02]  /*26050*/  IMAD.MOV.U32 R106, RZ, RZ, R177 ;  /* 0x000000ffff6a7224 */ /* 0x000fe400078e00b1 */
[----:B------:R-:W-:Y:S02]  /*26060*/  IMAD.MOV.U32 R196, RZ, RZ, R238 ;  /* 0x000000ffffc47224 */ /* 0x000fe400078e00ee */
[----:B------:R1:W5:Y:S01]  /*26070*/  LDL.LU R238, [R1+0x118] ;  /* 0x0001180001ee7983 */ /* 0x0003620000300800 */
[----:B------:R-:W-:Y:S03]  /*26080*/  IMAD.MOV.U32 R142, RZ, RZ, R226 ;  /* 0x000000ffff8e7224 */ /* 0x000fe600078e00e2 */
[----:B------:R-:W-:Y:S01]  /*26090*/  MUFU.EX2 R124, R134 ;  /* 0x00000086007c7308 */ /* 0x000fe20000000800 */
[----:B------:R1:W5:Y:S04]  /*260a0*/  LDL.LU R244, [R1+0x114] ;  /* 0x0001140001f47983 */ /* 0x0003680000300800 */
[----:B------:R1:W5:Y:S04]  /*260b0*/  LDL.LU R230, [R1+0x110] ;  /* 0x0001100001e67983 */ /* 0x0003680000300800 */
[----:B------:R1:W5:Y:S04]  /*260c0*/  LDL.LU R229, [R1+0x10c] ;  /* 0x00010c0001e57983 */ /* 0x0003680000300800 */
[----:B------:R1:W5:Y:S04]  /*260d0*/  LDL.LU R228, [R1+0x108] ;  /* 0x0001080001e47983 */ /* 0x0003680000300800 */
[----:B------:R1:W5:Y:S04]  /*260e0*/  LDL.LU R227, [R1+0x104] ;  /* 0x0001040001e37983 */ /* 0x0003680000300800 */
[----:B------:R1:W5:Y:S01]  /*260f0*/  LDL.LU R226, [R1+0x100] ;  /* 0x0001000001e27983 */ /* 0x0003620000300800 */
[----:B---3--:R-:W-:Y:S02]  /*26100*/  IMAD.MOV.U32 R184, RZ, RZ, R144 ;  /* 0x000000ffffb87224 */ /* 0x008fe400078e0090 */
[----:B------:R3:W2:Y:S02]  /*26110*/  MUFU.EX2 R144, R0 ;  /* 0x0000000000907308 */ /* 0x0006a40000000800 */
[----:B---3--:R-:W-:Y:S01]  /*26120*/  FFMA.FTZ R0, R174, UR4, -R74 ;  /* 0x00000004ae007c23 */ /* 0x008fe2000801084a */
[----:B--2---:R-:W-:Y:S01]  /*26130*/  F2FP.BF16.F32.PACK_AB R81, R144, R167 ;  /* 0x000000a79051723e */ /* 0x004fe200000010ff */
[----:B------:R-:W-:Y:S01]  /*26140*/  IMAD.MOV.U32 R174, RZ, RZ, R183 ;  /* 0x000000ffffae7224 */ /* 0x000fe200078e00b7 */
[----:B------:R-:W-:Y:S05]  /*26150*/  MOV R183, R172 ;  /* 0x000000ac00b77202 */ /* 0x000fea0000000f00 */
[----:B------:R2:W-:Y:S01]  /*26160*/  MUFU.EX2 R180, R0 ;  /* 0x0000000000b47308 */ /* 0x0005e20000000800 */
        /* <DEDUP_REMOVED lines=9> */
[----:B------:R-:W-:Y:S01]  /*26200*/  MUFU.EX2 R185, R123 ;  /* 0x0000007b00b97308 */ /* 0x000fe20000000800 */
[----:B------:R-:W-:Y:S02]  /*26210*/  IMAD.MOV.U32 R171, RZ, RZ, R183 ;  /* 0x000000ffffab7224 */ /* 0x000fe400078e00b7 */
[----:B----4-:R-:W-:Y:S02]  /*26220*/  IMAD.MOV.U32 R120, RZ, RZ, R200 ;  /* 0x000000ffff787224 */ /* 0x010fe400078e00c8 */
[----:B--2---:R-:W-:Y:S01]  /*26230*/  FFMA.FTZ R0, R175, UR4, -R74 ;  /* 0x00000004af007c23 */ /* 0x004fe2000801084a */
[----:B------:R-:W-:Y:S02]  /*26240*/  IMAD.MOV.U32 R151, RZ, RZ, R224 ;  /* 0x000000ffff977224 */ /* 0x000fe400078e00e0 */
[----:B------:R-:W-:Y:S02]  /*26250*/  IMAD.MOV.U32 R172, RZ, RZ, R184 ;  /* 0x000000ffffac7224 */ /* 0x000fe400078e00b8 */
[----:B------:R2:W3:Y:S01]  /*26260*/  MUFU.EX2 R181, R0 ;  /* 0x0000000000b57308 */ /* 0x0004e20000000800 */
[----:B------:R-:W-:Y:S01]  /*26270*/  MOV R116, R120 ;  /* 0x0000007800747202 */ /* 0x000fe20000000f00 */
[----:B------:R-:W-:Y:S02]  /*26280*/  IMAD.MOV.U32 R175, RZ, RZ, R179 ;  /* 0x000000ffffaf7224 */ /* 0x000fe400078e00b3 */
        /* <DEDUP_REMOVED lines=9> */
[----:B--2---:R-:W-:Y:S01]  /*26320*/  FFMA.FTZ R0, R117, UR4, -R73 ;  /* 0x0000000475007c23 */ /* 0x004fe20008010849 */
[----:B------:R-:W-:Y:S01]  /*26330*/  IMAD.MOV.U32 R117, RZ, RZ, R121 ;  /* 0x000000ffff757224 */ /* 0x000fe200078e0079 */
[----:B------:R-:W-:Y:S01]  /*26340*/  MOV R121, R107 ;  /* 0x0000006b00797202 */ /* 0x000fe20000000f00 */
[----:B------:R-:W-:Y:S01]  /*26350*/  IMAD.MOV.U32 R107, RZ, RZ, R171 ;  /* 0x000000ffff6b7224 */ /* 0x000fe200078e00ab */
[----:B------:R-:W-:Y:S01]  /*26360*/  MUFU.EX2 R179, R128 ;  /* 0x0000008000b37308 */ /* 0x000fe20000000800 */
[----:B------:R-:W-:Y:S01]  /*26370*/  IMAD.MOV.U32 R171, RZ, RZ, R174 ;  /* 0x000000ffffab7224 */ /* 0x000fe200078e00ae */
[----:B------:R-:W-:Y:S01]  /*26380*/  MOV R174, R189 ;  /* 0x000000bd00ae7202 */ /* 0x000fe20000000f00 */
[----:B------:R1:W5:Y:S01]  /*26390*/  LDL.LU R225, [R1+0xfc] ;  /* 0x0000fc0001e17983 */ /* 0x0003620000300800 */
[----:B---3--:R-:W-:Y:S03]  /*263a0*/  F2FP.BF16.F32.PACK_AB R83, R181, R180 ;  /* 0x000000b4b553723e */ /* 0x008fe600000010ff */
[----:B------:R1:W5:Y:S03]  /*263b0*/  LDL.LU R224, [R1+0xf8] ;  /* 0x0000f80001e07983 */ /* 0x0003660000300800 */
[----:B------:R2:W-:Y:S01]  /*263c0*/  MUFU.EX2 R189, R0 ;  /* 0x0000000000bd7308 */ /* 0x0005e20000000800 */
[C---:B------:R-:W-:Y:S01]  /*263d0*/  HMMA.16816.F32.BF16 R8, R80.reuse, R84, R8 ;  /* 0x000000545008723c */ /* 0x040fe20000041808 */
[----:B------:R1:W5:Y:S08]  /*263e0*/  LDL.LU R223, [R1+0xf4] ;  /* 0x0000f40001df7983 */ /* 0x0003700000300800 */
[----:B------:R-:W-:Y:S01]  /*263f0*/  MUFU.EX2 R200, R130 ;  /* 0x0000008200c87308 */ /* 0x000fe20000000800 */
[-C--:B------:R-:W-:Y:S06]  /*26400*/  HMMA.16816.F32.BF16 R12, R80, R86.reuse, R12 ;  /* 0x00000056500c723c */ /* 0x080fec000004180c */
[C---:B------:R-:W-:Y:S03]  /*26410*/  HMMA.16816.F32.BF16 R16, R76.reuse, R86, R16 ;  /* 0x000000564c10723c */ /* 0x040fe60000041810 */
[----:B------:R-:W-:Y:S01]  /*26420*/  MUFU.EX2 R184, R126 ;  /* 0x0000007e00b87308 */ /* 0x000fe20000000800 */
[----:B------:R-:W3:Y:S01]  /*26430*/  LDSM.16.MT88.4 R84, [R215+0x9800] ;  /* 0x00980000d754783b */ /* 0x000ee20000004200 */
[----:B--2---:R-:W-:Y:S01]  /*26440*/  FFMA.FTZ R0, R116, UR4, -R73 ;  /* 0x0000000474007c23 */ /* 0x004fe20008010849 */
[-C--:B------:R-:W-:Y:S05]  /*26450*/  HMMA.16816.F32.BF16 R20, R76, R92.reuse, R20 ;  /* 0x0000005c4c14723c */ /* 0x080fea0000041814 */
[----:B------:R-:W-:Y:S01]  /*26460*/  MOV R116, R117 ;  /* 0x0000007500747202 */ /* 0x000fe20000000f00 */
[C---:B------:R-:W-:Y:S05]  /*26470*/  HMMA.16816.F32.BF16 R24, R80.reuse, R92, R24 ;  /* 0x0000005c5018723c */ /* 0x040fea0000041818 */
[----:B------:R-:W-:Y:S01]  /*26480*/  IMAD.MOV.U32 R117, RZ, RZ, R120 ;  /* 0x000000ffff757224 */ /* 0x000fe200078e0078 */
[-C--:B------:R-:W-:Y:S05]  /*26490*/  HMMA.16816.F32.BF16 R28, R80, R94.reuse, R28 ;  /* 0x0000005e501c723c */ /* 0x080fea000004181c */
[----:B------:R-:W-:Y:S01]  /*264a0*/  IMAD.MOV.U32 R120, RZ, RZ, R121 ;  /* 0x000000ffff787224 */ /* 0x000fe200078e0079 */
[C---:B------:R-:W-:Y:S01]  /*264b0*/  HMMA.16816.F32.BF16 R32, R76.reuse, R94, R32 ;  /* 0x0000005e4c20723c */ /* 0x040fe20000041820 */
[----:B------:R-:W-:Y:S04]  /*264c0*/  LDSM.16.MT88.4 R92, [R216+0xa000] ;  /* 0x00a00000d85c783b */ /* 0x000fe80000004200 */
[----:B------:R-:W-:Y:S01]  /*264d0*/  MOV R121, R106 ;  /* 0x0000006a00797202 */ /* 0x000fe20000000f00 */
[----:B------:R-:W-:Y:S02]  /*264e0*/  IMAD.MOV.U32 R106, RZ, RZ, R107 ;  /* 0x000000ffff6a7224 */ /* 0x000fe400078e006b */
[----:B------:R-:W-:Y:S03]  /*264f0*/  FFMA.FTZ R75, R116, UR4, -R73 ;  /* 0x00000004744b7c23 */ /* 0x000fe60008010849 */
[----:B------:R-:W-:Y:S01]  /*26500*/  IMAD.MOV.U32 R107, RZ, RZ, R108 ;  /* 0x000000ffff6b7224 */ /* 0x000fe200078e006c */
[-C--:B------:R-:W-:Y:S03]  /*26510*/  HMMA.16816.F32.BF16 R36, R76, R88.reuse, R36 ;  /* 0x000000584c24723c */ /* 0x080fe60000041824 */
[----:B------:R-:W-:Y:S01]  /*26520*/  MOV R108, R175 ;  /* 0x000000af006c7202 */ /* 0x000fe20000000f00 */
[----:B------:R-:W-:Y:S02]  /*26530*/  IMAD.MOV.U32 R175, RZ, RZ, R174 ;  /* 0x000000ffffaf7224 */ /* 0x000fe400078e00ae */
[----:B------:R-:W-:Y:S01]  /*26540*/  IMAD.MOV.U32 R174, RZ, RZ, R178 ;  /* 0x000000ffffae7224 */ /* 0x000fe200078e00b2 */
[----:B------:R-:W-:Y:S01]  /*26550*/  MOV R178, R150 ;  /* 0x0000009600b27202 */ /* 0x000fe20000000f00 */
[C---:B------:R-:W-:Y:S01]  /*26560*/  HMMA.16816.F32.BF16 R40, R80.reuse, R88, R40 ;  /* 0x000000585028723c */ /* 0x040fe20000041828 */
[----:B------:R2:W4:Y:S03]  /*26570*/  MUFU.EX2 R150, R0 ;  /* 0x0000000000967308 */ /* 0x0005260000000800 */
[----:B------:R-:W-:Y:S01]  /*26580*/  IMAD.MOV.U32 R119, RZ, RZ, R117 ;  /* 0x000000ffff777224 */ /* 0x000fe200078e0075 */
[----:B------:R-:W-:Y:S01]  /*26590*/  MOV R117, R121 ;  /* 0x0000007900757202 */ /* 0x000fe20000000f00 */
[----:B------:R-:W-:Y:S01]  /*265a0*/  IMAD.MOV.U32 R116, RZ, RZ, R120 ;  /* 0x000000ffff747224 */ /* 0x000fe200078e0078 */
[-C--:B------:R-:W-:Y:S04]  /*265b0*/  HMMA.16816.F32.BF16 R44, R80, R90.reuse, R44 ;  /* 0x0000005a502c723c */ /* 0x080fe8000004182c */
[----:B------:R-:W-:Y:S02]  /*265c0*/  IMAD.MOV.U32 R120, RZ, RZ, R106 ;  /* 0x000000ffff787224 */ /* 0x000fe400078e006a */
[----:B------:R-:W-:Y:S01]  /*265d0*/  FFMA.FTZ R3, R119, UR4, -R73 ;  /* 0x0000000477037c23 */ /* 0x000fe20008010849 */
[----:B------:R-:W-:Y:S01]  /*265e0*/  IMAD.MOV.U32 R121, RZ, RZ, R107 ;  /* 0x000000ffff797224 */ /* 0x000fe200078e006b */
[----:B------:R-:W-:Y:S03]  /*265f0*/  MOV R107, R175 ;  /* 0x000000af006b7202 */ /* 0x000fe60000000f00 */
[----:B------:R-:W-:Y:S01]  /*26600*/  IMAD.MOV.U32 R106, RZ, RZ, R174 ;  /* 0x000000ffff6a7224 */ /* 0x000fe200078e00ae */
[C---:B------:R-:W-:Y:S01]  /*26610*/  HMMA.16816.F32.BF16 R48, R76.reuse, R90, R48 ;  /* 0x0000005a4c30723c */ /* 0x040fe20000041830 */
[----:B------:R-:W1:Y:S03]  /*26620*/  LDSM.16.MT88.4 R88, [R213+0xa000] ;  /* 0x00a00000d558783b */ /* 0x000e660000004200 */
[----:B------:R-:W-:Y:S01]  /*26630*/  MOV R174, R173 ;  /* 0x000000ad00ae7202 */ /* 0x000fe20000000f00 */
[----:B------:R-:W-:Y:S01]  /*26640*/  IMAD.MOV.U32 R173, RZ, RZ, R151 ;  /* 0x000000ffffad7224 */ /* 0x000fe200078e0097 */
[-C--:B---3--:R-:W-:Y:S01]  /*26650*/  HMMA.16816.F32.BF16 R52, R76, R84.reuse, R52 ;  /* 0x000000544c34723c */ /* 0x088fe20000041834 */
[----:B------:R-:W-:Y:S04]  /*26660*/  MUFU.EX2 R151, R75 ;  /* 0x0000004b00977308 */ /* 0x000fe80000000800 */
[----:B------:R-:W-:Y:S01]  /*26670*/  IMAD.MOV.U32 R119, RZ, RZ, R117 ;  /* 0x000000ffff777224 */ /* 0x000fe200078e0075 */
[C---:B------:R-:W-:Y:S05]  /*26680*/  HMMA.16816.F32.BF16 R56, R80.reuse, R84, R56 ;  /* 0x000000545038723c */ /* 0x040fea0000041838 */
[----:B------:R-:W-:Y:S01]  /*26690*/  IMAD.MOV.U32 R118, RZ, RZ, R116 ;  /* 0x000000ffff767224 */ /* 0x000fe200078e0074 */
[----:B------:R-:W-:Y:S01]  /*266a0*/  MOV R116, R120 ;  /* 0x0000007800747202 */ /* 0x000fe20000000f00 */
[----:B------:R-:W-:Y:S01]  /*266b0*/  IMAD.MOV.U32 R117, RZ, RZ, R121 ;  /* 0x000000ffff757224 */ /* 0x000fe200078e0079 */
[-C--:B------:R-:W-:Y:S03]  /*266c0*/  HMMA.16816.F32.BF16 R60, R80, R86.reuse, R60 ;  /* 0x00000056503c723c */ /* 0x080fe6000004183c */
[----:B------:R-:W-:Y:S02]  /*266d0*/  IMAD.MOV.U32 R121, RZ, RZ, R106 ;  /* 0x000000ffff797224 */ /* 0x000fe400078e006a */
[----:B--2---:R-:W-:Y:S01]  /*266e0*/  FFMA.FTZ R0, R118, UR4, -R74 ;  /* 0x0000000476007c23 */ /* 0x004fe2000801084a */
[----:B------:R-:W-:Y:S01]  /*266f0*/  IMAD.MOV.U32 R106, RZ, RZ, R174 ;  /* 0x000000ffff6a7224 */ /* 0x000fe200078e00ae */
[----:B------:R-:W-:Y:S01]  /*26700*/  MOV R174, R173 ;  /* 0x000000ad00ae7202 */ /* 0x000fe20000000f00 */
[----:B------:R-:W-:Y:S01]  /*26710*/  IMAD.MOV.U32 R173, RZ, RZ, R177 ;  /* 0x000000ffffad7224 */ /* 0x000fe200078e00b1 */
[----:B------:R-:W-:Y:S01]  /*26720*/  HMMA.16816.F32.BF16 R64, R76, R86, R64 ;  /* 0x000000564c40723c */ /* 0x000fe20000041840 */
[----:B------:R2:W3:Y:S01]  /*26730*/  MUFU.EX2 R177, R3 ;  /* 0x0000000300b17308 */ /* 0x0004e20000000800 */
[----:B------:R-:W-:Y:S02]  /*26740*/  LDSM.16.MT88.4 R84, [R213+0xa800] ;  /* 0x00a80000d554783b */ /* 0x000fe40000004200 */
[----:B------:R-:W-:Y:S01]  /*26750*/  IMAD.MOV.U32 R118, RZ, RZ, R116 ;  /* 0x000000ffff767224 */ /* 0x000fe200078e0074 */
[----:B----4-:R-:W-:Y:S01]  /*26760*/  F2FP.BF16.F32.PACK_AB R80, R150, R189 ;  /* 0x000000bd9650723e */ /* 0x010fe200000010ff */
[----:B------:R-:W-:Y:S01]  /*26770*/  IMAD.MOV.U32 R116, RZ, RZ, R106 ;  /* 0x000000ffff747224 */ /* 0x000fe200078e006a */
[----:B------:R-:W-:Y:S01]  /*26780*/  F2FP.BF16.F32.PACK_AB R76, R184, R183 ;  /* 0x000000b7b84c723e */ /* 0x000fe200000010ff */
[----:B------:R-:W-:Y:S03]  /*26790*/  IMAD.MOV.U32 R106, RZ, RZ, R174 ;  /* 0x000000ffff6a7224 */ /* 0x000fe600078e00ae */
[----:B------:R-:W-:Y:S01]  /*267a0*/  MOV R174, R173 ;  /* 0x000000ad00ae7202 */ /* 0x000fe20000000f00 */
[----:B------:R-:W-:Y:S01]  /*267b0*/  IMAD.MOV.U32 R173, RZ, RZ, R188 ;  /* 0x000000ffffad7224 */ /* 0x000fe200078e00bc */
[----:B------:R-:W-:Y:S01]  /*267c0*/  F2FP.BF16.F32.PACK_AB R77, R185, R182 ;  /* 0x000000b6b94d723e */ /* 0x000fe200000010ff */
[----:B------:R4:W-:Y:S01]  /*267d0*/  MUFU.EX2 R188, R0 ;  /* 0x0000000000bc7308 */ /* 0x0009e20000000800 */
[----:B------:R-:W-:Y:S01]  /*267e0*/  IMAD.MOV.U32 R115, RZ, RZ, R119 ;  /* 0x000000ffff737224 */ /* 0x000fe200078e0077 */
[----:B------:R-:W-:Y:S01]  /*267f0*/  MOV R119, R117 ;  /* 0x0000007500777202 */ /* 0x000fe20000000f00 */
[----:B------:R-:W-:Y:S01]  /*26800*/  IMAD.MOV.U32 R114, RZ, RZ, R118 ;  /* 0x000000ffff727224 */ /* 0x000fe200078e0076 */
[----:B------:R-:W-:Y:S01]  /*26810*/  MOV R118, R116 ;  /* 0x0000007400767202 */ /* 0x000fe20000000f00 */
[----:B------:R-:W-:Y:S02]  /*26820*/  IMAD.MOV.U32 R175, RZ, RZ, R178 ;  /* 0x000000ffffaf7224 */ /* 0x000fe400078e00b2 */
[----:B--2---:R-:W-:Y:S01]  /*26830*/  FADD.FTZ R3, R105, R96 ;  /* 0x0000006069037221 */ /* 0x004fe20000010000 */
[----:B------:R-:W-:Y:S01]  /*26840*/  IMAD.MOV.U32 R116, RZ, RZ, R106 ;  /* 0x000000ffff747224 */ /* 0x000fe200078e006a */
[----:B---3--:R-:W-:Y:S01]  /*26850*/  F2FP.BF16.F32.PACK_AB R82, R177, R151 ;  /* 0x00000097b152723e */ /* 0x008fe200000010ff */
[----:B------:R-:W-:Y:S01]  /*26860*/  IMAD.MOV.U32 R178, RZ, RZ, R172 ;  /* 0x000000ffffb27224 */ /* 0x000fe200078e00ac */
[----:B------:R-:W-:Y:S01]  /*26870*/  MOV R172, R222 ;  /* 0x000000de00ac7202 */ /* 0x000fe20000000f00 */
[----:B------:R-:W-:Y:S01]  /*26880*/  IMAD.MOV.U32 R106, RZ, RZ, R174 ;  /* 0x000000ffff6a7224 */ /* 0x000fe200078e00ae */
[----:B------:R-:W-:Y:S01]  /*26890*/  MOV R174, R173 ;  /* 0x000000ad00ae7202 */ /* 0x000fe20000000f00 */
[----:B------:R-:W-:Y:S01]  /*268a0*/  IMAD.MOV.U32 R173, RZ, RZ, R148 ;  /* 0x000000ffffad7224 */ /* 0x000fe200078e0094 */
[----:B------:R-:W-:Y:S01]  /*268b0*/  MOV R120, R175 ;  /* 0x000000af00787202 */ /* 0x000fe20000000f00 */
[----:B------:R-:W-:Y:S01]  /*268c0*/  IMAD.MOV.U32 R175, RZ, RZ, R178 ;  /* 0x000000ffffaf7224 */ /* 0x000fe200078e00b2 */
[----:B------:R2:W5:Y:S01]  /*268d0*/  LDL.LU R222, [R1+0xf0] ;  /* 0x0000f00001de7983 */ /* 0x0005620000300800 */
[----:B----4-:R-:W-:Y:S01]  /*268e0*/  FFMA.FTZ R0, R115, UR4, -R74 ;  /* 0x0000000473007c23 */ /* 0x010fe2000801084a */
[----:B------:R-:W-:Y:S01]  /*268f0*/  IMAD.MOV.U32 R178, RZ, RZ, R172 ;  /* 0x000000ffffb27224 */ /* 0x000fe200078e00ac */
[----:B------:R-:W-:Y:S01]  /*26900*/  MOV R172, R221 ;  /* 0x000000dd00ac7202 */ /* 0x000fe20000000f00 */
[----:B------:R-:W-:Y:S01]  /*26910*/  IMAD.MOV.U32 R117, RZ, RZ, R120 ;  /* 0x000000ffff757224 */ /* 0x000fe200078e0078 */
[----:B------:R3:W4:Y:S01]  /*26920*/  MUFU.EX2 R148, R0 ;  /* 0x0000000000947308 */ /* 0x0007220000000800 */
[----:B------:R-:W-:Y:S01]  /*26930*/  MOV R120, R175 ;  /* 0x000000af00787202 */ /* 0x000fe20000000f00 */
[----:B------:R-:W-:Y:S01]  /*26940*/  IMAD.MOV.U32 R175, RZ, RZ, R178 ;  /* 0x000000ffffaf7224 */ /* 0x000fe200078e00b2 */
[----:B------:R2:W5:Y:S01]  /*26950*/  LDL.LU R221, [R1+0xec] ;  /* 0x0000ec0001dd7983 */ /* 0x0005620000300800 */
        /* <DEDUP_REMOVED lines=10> */
[----:B------:R-:W-:Y:S02]  /*26a00*/  IMAD.MOV.U32 R174, RZ, RZ, R173 ;  /* 0x000000ffffae7224 */ /* 0x000fe400078e00ad */
[----:B---3--:R-:W-:Y:S01]  /*26a10*/  FFMA.FTZ R0, R114, UR4, -R74 ;  /* 0x0000000472007c23 */ /* 0x008fe2000801084a */
[----:B------:R-:W-:Y:S01]  /*26a20*/  MOV R173, R149 ;  /* 0x0000009500ad7202 */ /* 0x000fe20000000f00 */
[----:B------:R2:W5:Y:S01]  /*26a30*/  LDL.LU R220, [R1+0xe8] ;  /* 0x0000e80001dc7983 */ /* 0x0005620000300800 */
[----:B------:R-:W-:Y:S01]  /*26a40*/  IMAD.MOV.U32 R98, RZ, RZ, R119 ;  /* 0x000000ffff627224 */ /* 0x000fe200078e0077 */
[----:B------:R3:W-:Y:S01]  /*26a50*/  MUFU.EX2 R149, R0 ;  /* 0x0000000000957308 */ /* 0x0007e20000000800 */
[----:B------:R-:W-:Y:S01]  /*26a60*/  IMAD.MOV.U32 R114, RZ, RZ, R118 ;  /* 0x000000ffff727224 */ /* 0x000fe200078e0076 */
[----:B----4-:R-:W-:Y:S01]  /*26a70*/  F2FP.BF16.F32.PACK_AB R81, R148, R188 ;  /* 0x000000bc9451723e */ /* 0x010fe200000010ff */
[----:B------:R-:W-:Y:S02]  /*26a80*/  IMAD.MOV.U32 R119, RZ, RZ, R173 ;  /* 0x000000ffff777224 */ /* 0x000fe400078e00ad */
[----:B------:R-:W-:Y:S01]  /*26a90*/  FFMA.FTZ R98, R98, UR4, -R73 ;  /* 0x0000000462627c23 */ /* 0x000fe20008010849 */
[----:B------:R-:W-:Y:S01]  /*26aa0*/  IMAD.MOV.U32 R134, RZ, RZ, R114 ;  /* 0x000000ffff867224 */ /* 0x000fe200078e0072 */
[----:B------:R-:W-:Y:S01]  /*26ab0*/  MOV R114, R174 ;  /* 0x000000ae00727202 */ /* 0x000fe20000000f00 */
[----:B------:R-:W-:Y:S02]  /*26ac0*/  IMAD.MOV.U32 R175, RZ, RZ, R178 ;  /* 0x000000ffffaf7224 */ /* 0x000fe400078e00b2 */
[----:B------:R-:W-:Y:S01]  /*26ad0*/  MUFU.EX2 R174, R207 ;  /* 0x000000cf00ae7308 */ /* 0x000fe20000000800 */
[----:B------:R-:W-:Y:S01]  /*26ae0*/  IMAD.MOV.U32 R178, RZ, RZ, R172 ;  /* 0x000000ffffb27224 */ /* 0x000fe200078e00ac */
[----:B------:R-:W-:Y:S01]  /*26af0*/  MOV R172, R219 ;  /* 0x000000db00ac7202 */ /* 0x000fe20000000f00 */
[----:B------:R-:W-:Y:S01]  /*26b00*/  FADD.FTZ R75, R134, R97 ;  /* 0x00000061864b7221 */ /* 0x000fe20000010000 */
[----:B------:R-:W-:Y:S01]  /*26b10*/  IMAD.MOV.U32 R118, RZ, RZ, R116 ;  /* 0x000000ffff767224 */ /* 0x000fe200078e0074 */
[----:B------:R-:W-:Y:S01]  /*26b20*/  MOV R116, R106 ;  /* 0x0000006a00747202 */ /* 0x000fe20000000f00 */
[----:B------:R-:W-:Y:S01]  /*26b30*/  IMAD.MOV.U32 R106, RZ, RZ, R175 ;  /* 0x000000ffff6a7224 */ /* 0x000fe200078e00af */
[----:B------:R-:W-:Y:S01]  /*26b40*/  MOV R134, R128 ;  /* 0x0000008000867202 */ /* 0x000fe20000000f00 */
[----:B------:R-:W-:Y:S02]  /*26b50*/  IMAD.MOV.U32 R130, RZ, RZ, R118 ;  /* 0x000000ffff827224 */ /* 0x000fe400078e0076 */
[----:B---3--:R-:W-:Y:S01]  /*26b60*/  FFMA.FTZ R0, R129, UR4, -R74 ;  /* 0x0000000481007c23 */ /* 0x008fe2000801084a */
[----:B------:R-:W-:Y:S01]  /*26b70*/  MOV R175, R178 ;  /* 0x000000b200af7202 */ /* 0x000fe20000000f00 */
[----:B------:R-:W-:Y:S01]  /*26b80*/  IMAD.MOV.U32 R178, RZ, RZ, R172 ;  /* 0x000000ffffb27224 */ /* 0x000fe200078e00ac */
[----:B------:R-:W-:Y:S01]  /*26b90*/  MOV R123, R116 ;  /* 0x00000074007b7202 */ /* 0x000fe20000000f00 */
[----:B------:R3:W4:Y:S01]  /*26ba0*/  MUFU.EX2 R173, R0 ;  /* 0x0000000000ad7308 */ /* 0x0007220000000800 */
[----:B------:R-:W-:Y:S01]  /*26bb0*/  IMAD.MOV.U32 R118, RZ, RZ, R176 ;  /* 0x000000ffff767224 */ /* 0x000fe200078e00b0 */
[----:B------:R2:W5:Y:S01]  /*26bc0*/  LDL.LU R219, [R1+0xe4] ;  /* 0x0000e40001db7983 */ /* 0x0005620000300800 */
[----:B------:R-:W-:Y:S02]  /*26bd0*/  IMAD.MOV.U32 R115, RZ, RZ, R178 ;  /* 0x000000ffff737224 */ /* 0x000fe400078e00b2 */
[----:B------:R-:W-:Y:S01]  /*26be0*/  FFMA.FTZ R106, R106, UR4, -R73 ;  /* 0x000000046a6a7c23 */ /* 0x000fe20008010849 */
[----:B------:R-:W-:Y:S02]  /*26bf0*/  IMAD.MOV.U32 R126, RZ, RZ, R120 ;  /* 0x000000ffff7e7224 */ /* 0x000fe400078e0078 */
[----:B------:R-:W-:Y:S01]  /*26c00*/  FADD.FTZ R75, R101, R75 ;  /* 0x0000004b654b7221 */ /* 0x000fe20000010000 */
[----:B------:R-:W-:Y:S01]  /*26c10*/  IMAD.MOV.U32 R129, RZ, RZ, R175 ;  /* 0x000000ffff817224 */ /* 0x000fe200078e00af */
[----:B------:R-:W-:Y:S01]  /*26c20*/  MUFU.EX2 R176, R206 ;  /* 0x000000ce00b07308 */ /* 0x000fe20000000800 */
[----:B------:R-:W-:Y:S02]  /*26c30*/  IMAD.MOV.U32 R128, RZ, RZ, R130 ;  /* 0x000000ffff807224 */ /* 0x000fe400078e0082 */
[----:B------:R-:W-:Y:S01]  /*26c40*/  IMAD.MOV.U32 R130, RZ, RZ, R123 ;  /* 0x000000ffff827224 */ /* 0x000fe200078e007b */
[----:B------:R-:W-:Y:S01]  /*26c50*/  MOV R123, R126 ;  /* 0x0000007e007b7202 */ /* 0x000fe20000000f00 */
[----:B------:R-:W-:Y:S02]  /*26c60*/  IMAD.MOV.U32 R126, RZ, RZ, R129 ;  /* 0x000000ffff7e7224 */ /* 0x000fe400078e0081 */
[--C-:B------:R-:W-:Y:S01]  /*26c70*/  FFMA.FTZ R97, R128, UR4, -R73.reuse ;  /* 0x0000000480617c23 */ /* 0x100fe20008010849 */
[----:B------:R-:W-:Y:S02]  /*26c80*/  IMAD.MOV.U32 R129, RZ, RZ, R114 ;  /* 0x000000ffff817224 */ /* 0x000fe400078e0072 */
[----:B------:R1:W-:Y:S01]  /*26c90*/  MUFU.EX2 R178, R208 ;  /* 0x000000d000b27308 */ /* 0x0003e20000000800 */
[--C-:B---3--:R-:W-:Y:S01]  /*26ca0*/  FFMA.FTZ R0, R134, UR4, -R73.reuse ;  /* 0x0000000486007c23 */ /* 0x108fe20008010849 */
[----:B------:R-:W-:Y:S01]  /*26cb0*/  FFMA.FTZ R96, R123, UR4, -R73 ;  /* 0x000000047b607c23 */ /* 0x000fe20008010849 */
[----:B------:R-:W-:Y:S01]  /*26cc0*/  MOV R123, R126 ;  /* 0x0000007e007b7202 */ /* 0x000fe20000000f00 */
[----:B------:R-:W-:Y:S01]  /*26cd0*/  IMAD.MOV.U32 R207, RZ, RZ, R141 ;  /* 0x000000ffffcf7224 */ /* 0x000fe200078e008d */
[----:B------:R-:W-:Y:S01]  /*26ce0*/  MOV R114, R115 ;  /* 0x0000007300727202 */ /* 0x000fe20000000f00 */
[----:B------:R-:W-:Y:S02]  /*26cf0*/  IMAD.MOV.U32 R126, RZ, RZ, R129 ;  /* 0x000000ffff7e7224 */ /* 0x000fe400078e0081 */
[----:B------:R-:W-:Y:S02]  /*26d00*/  FFMA.FTZ R105, R130, UR4, -R73 ;  /* 0x0000000482697c23 */ /* 0x000fe40008010849 */
[----:B------:R3:W-:Y:S01]  /*26d10*/  MUFU.EX2 R206, R0 ;  /* 0x0000000000ce7308 */ /* 0x0007e20000000800 */
[----:B------:R-:W-:Y:S01]  /*26d20*/  IMAD.MOV.U32 R116, RZ, RZ, R217 ;  /* 0x000000ffff747224 */ /* 0x000fe200078e00d9 */
[----:B----4-:R-:W-:Y:S01]  /*26d30*/  F2FP.BF16.F32.PACK_AB R83, R173, R149 ;  /* 0x00000095ad53723e */ /* 0x010fe200000010ff */
[----:B------:R-:W-:Y:S02]  /*26d40*/  IMAD.MOV.U32 R129, RZ, RZ, R114 ;  /* 0x000000ffff817224 */ /* 0x000fe400078e0072 */
[----:B------:R-:W-:Y:S02]  /*26d50*/  IMAD.MOV.U32 R115, RZ, RZ, R118 ;  /* 0x000000ffff737224 */ /* 0x000fe400078e0076 */
[----:B------:R-:W-:Y:S01]  /*26d60*/  IMAD.MOV.U32 R118, RZ, RZ, R116 ;  /* 0x000000ffff767224 */ /* 0x000fe200078e0074 */
[----:B------:R-:W-:Y:S01]  /*26d70*/  MOV R128, R129 ;  /* 0x0000008100807202 */ /* 0x000fe20000000f00 */
[----:B-1----:R-:W-:Y:S01]  /*26d80*/  IMAD.MOV.U32 R208, RZ, RZ, R126 ;  /* 0x000000ffffd07224 */ /* 0x002fe200078e007e */
[----:B------:R1:W-:Y:S01]  /*26d90*/  MUFU.EX2 R175, R209 ;  /* 0x000000d100af7308 */ /* 0x0003e20000000800 */
[----:B------:R-:W-:Y:S02]  /*26da0*/  IMAD.MOV.U32 R126, RZ, RZ, R154 ;  /* 0x000000ffff7e7224 */ /* 0x000fe400078e009a */
[----:B------:R-:W-:Y:S01]  /*26db0*/  FFMA.FTZ R154, R205, UR4, -R73 ;  /* 0x00000004cd9a7c23 */ /* 0x000fe20008010849 */
[----:B------:R-:W-:Y:S01]  /*26dc0*/  MOV R116, R117 ;  /* 0x0000007500747202 */ /* 0x000fe20000000f00 */
[----:B------:R-:W-:Y:S01]  /*26dd0*/  IMAD.MOV.U32 R117, RZ, RZ, R121 ;  /* 0x000000ffff757224 */ /* 0x000fe200078e0079 */
[----:B------:R-:W-:Y:S01]  /*26de0*/  MOV R114, R115 ;  /* 0x0000007300727202 */ /* 0x000fe20000000f00 */
[----:B------:R-:W-:Y:S02]  /*26df0*/  IMAD.MOV.U32 R115, RZ, RZ, R118 ;  /* 0x000000ffff737224 */ /* 0x000fe400078e0076 */
[----:B---3--:R-:W-:Y:S01]  /*26e00*/  FFMA.FTZ R0, R207, UR4, -R74 ;  /* 0x00000004cf007c23 */ /* 0x008fe2000801084a */
[----:B------:R-:W-:Y:S01]  /*26e10*/  IMAD.MOV.U32 R118, RZ, RZ, R116 ;  /* 0x000000ffff767224 */ /* 0x000fe200078e0074 */
[----:B------:R-:W-:Y:S01]  /*26e20*/  MOV R116, R117 ;  /* 0x0000007500747202 */ /* 0x000fe20000000f00 */
[----:B------:R-:W-:Y:S01]  /*26e30*/  IMAD.MOV.U32 R130, RZ, RZ, R114 ;  /* 0x000000ffff827224 */ /* 0x000fe200078e0072 */
[----:B------:R3:W-:Y:S01]  /*26e40*/  MUFU.EX2 R205, R0 ;  /* 0x0000000000cd7308 */ /* 0x0007e20000000800 */
[----:B------:R-:W-:Y:S01]  /*26e50*/  IMAD.MOV.U32 R121, RZ, RZ, R107 ;  /* 0x000000ffff797224 */ /* 0x000fe200078e006b */
[----:B------:R-:W-:Y:S01]  /*26e60*/  MOV R107, R108 ;  /* 0x0000006c006b7202 */ /* 0x000fe20000000f00 */
[----:B------:R-:W-:Y:S02]  /*26e70*/  IMAD.MOV.U32 R129, RZ, RZ, R116 ;  /* 0x000000ffff817224 */ /* 0x000fe400078e0074 */
[----:B------:R-:W-:Y:S01]  /*26e80*/  IMAD.MOV.U32 R108, RZ, RZ, R199 ;  /* 0x000000ffff6c7224 */ /* 0x000fe200078e00c7 */
[----:B-1----:R-:W-:Y:S01]  /*26e90*/  MOV R209, R125 ;  /* 0x0000007d00d17202 */ /* 0x002fe20000000f00 */
[----:B------:R-:W-:Y:S03]  /*26ea0*/  IMAD.MOV.U32 R199, RZ, RZ, R212 ;  /* 0x000000ffffc77224 */ /* 0x000fe600078e00d4 */
[----:B------:R-:W1:Y:S01]  /*26eb0*/  MUFU.EX2 R141, R96 ;  /* 0x00000060008d7308 */ /* 0x000e620000000800 */
[----:B------:R-:W-:Y:S02]  /*26ec0*/  IMAD.MOV.U32 R117, RZ, RZ, R121 ;  /* 0x000000ffff757224 */ /* 0x000fe400078e0079 */
[----:B------:R-:W-:Y:S01]  /*26ed0*/  IMAD.MOV.U32 R121, RZ, RZ, R107 ;  /* 0x000000ffff797224 */ /* 0x000fe200078e006b */
[----:B------:R-:W-:Y:S01]  /*26ee0*/  MOV R107, R108 ;  /* 0x0000006c006b7202 */ /* 0x000fe20000000f00 */
[----:B------:R-:W-:Y:S02]  /*26ef0*/  IMAD.MOV.U32 R108, RZ, RZ, R199 ;  /* 0x000000ffff6c7224 */ /* 0x000fe400078e00c7 */
[----:B------:R-:W-:Y:S01]  /*26f00*/  IMAD.MOV.U32 R125, RZ, RZ, R123 ;  /* 0x000000ffff7d7224 */ /* 0x000fe200078e007b */
[----:B------:R-:W-:Y:S01]  /*26f10*/  MOV R123, R118 ;  /* 0x00000076007b7202 */ /* 0x000fe20000000f00 */
[----:B---3--:R-:W-:Y:S01]  /*26f20*/  FFMA.FTZ R0, R128, UR4, -R74 ;  /* 0x0000000480007c23 */ /* 0x008fe2000801084a */
[----:B------:R-:W-:Y:S01]  /*26f30*/  IMAD.MOV.U32 R114, RZ, RZ, R115 ;  /* 0x000000ffff727224 */ /* 0x000fe200078e0073 */
[----:B------:R-:W-:Y:S01]  /*26f40*/  MOV R115, R121 ;  /* 0x0000007900737202 */ /* 0x000fe20000000f00 */
[----:B------:R-:W-:Y:S01]  /*26f50*/  IMAD.MOV.U32 R172, RZ, RZ, R218 ;  /* 0x000000ffffac7224 */ /* 0x000fe200078e00da */
[----:B------:R3:W-:Y:S01]  /*26f60*/  MUFU.EX2 R128, R0 ;  /* 0x0000000000807308 */ /* 0x0007e20000000800 */
[----:B------:R-:W-:Y:S02]  /*26f70*/  IMAD.MOV.U32 R118, RZ, RZ, R107 ;  /* 0x000000ffff767224 */ /* 0x000fe400078e006b */
[--C-:B------:R-:W-:Y:S01]  /*26f80*/  FFMA.FTZ R107, R252, UR4, -R73.reuse ;  /* 0x00000004fc6b7c23 */ /* 0x100fe20008010849 */
[----:B------:R-:W-:Y:S02]  /*26f90*/  IMAD.MOV.U32 R121, RZ, RZ, R108 ;  /* 0x000000ffff797224 */ /* 0x000fe400078e006c */
[----:B------:R-:W-:Y:S01]  /*26fa0*/  FFMA.FTZ R108, R251, UR4, -R73 ;  /* 0x00000004fb6c7c23 */ /* 0x000fe20008010849 */
[----:B------:R2:W5:Y:S01]  /*26fb0*/  LDL.LU R218, [R1+0xe0] ;  /* 0x0000e00001da7983 */ /* 0x0005620000300800 */
[----:B------:R-:W-:Y:S01]  /*26fc0*/  FADD.FTZ R73, R100, R99 ;  /* 0x0000006364497221 */ /* 0x000fe20000010000 */
[----:B------:R-:W-:Y:S01]  /*26fd0*/  FADD.FTZ R100, R140, R3 ;  /* 0x000000038c647221 */ /* 0x000fe20000010000 */
[----:B------:R-:W-:Y:S01]  /*26fe0*/  FADD.FTZ R3, R103, R75 ;  /* 0x0000004b67037221 */ /* 0x000fe20000010000 */
[----:B------:R2:W5:Y:S01]  /*26ff0*/  LDL.LU R217, [R1+0xdc] ;  /* 0x0000dc0001d97983 */ /* 0x0005620000300800 */
[----:B------:R-:W-:Y:S01]  /*27000*/  FADD.FTZ R73, R104, R73 ;  /* 0x0000004968497221 */ /* 0x000fe20000010000 */
[----:B------:R-:W-:Y:S01]  /*27010*/  MUFU.EX2 R134, R97 ;  /* 0x0000006100867308 */ /* 0x000fe20000000800 */
[----:B------:R-:W-:Y:S01]  /*27020*/  IMAD.MOV.U32 R199, RZ, RZ, R142 ;  /* 0x000000ffffc77224 */ /* 0x000fe200078e008e */
[----:B------:R2:W5:Y:S01]  /*27030*/  LDL.LU R212, [R1+0xd8] ;  /* 0x0000d80001d47983 */ /* 0x0005620000300800 */
[----:B------:R-:W-:Y:S01]  /*27040*/  FADD.FTZ R104, R155, R73 ;  /* 0x000000499b687221 */ /* 0x000fe20000010000 */
[----:B------:R-:W-:Y:S01]  /*27050*/  FADD.FTZ R73, R109, R3 ;  /* 0x000000036d497221 */ /* 0x000fe20000010000 */
[----:B------:R-:W-:Y:S02]  /*27060*/  IMAD.MOV.U32 R116, RZ, RZ, R117 ;  /* 0x000000ffff747224 */ /* 0x000fe400078e0075 */
[----:B---3--:R-:W-:Y:S01]  /*27070*/  FFMA.FTZ R0, R208, UR4, -R74 ;  /* 0x00000004d0007c23 */ /* 0x008fe2000801084a */
[----:B------:R-:W-:Y:S01]  /*27080*/  MOV R208, R209 ;  /* 0x000000d100d07202 */ /* 0x000fe20000000f00 */
[----:B------:R-:W-:Y:S01]  /*27090*/  IMAD.MOV.U32 R209, RZ, RZ, R124 ;  /* 0x000000ffffd17224 */ /* 0x000fe200078e007c */
[----:B------:R3:W-:Y:S01]  /*270a0*/  MUFU.EX2 R140, R98 ;  /* 0x00000062008c7308 */ /* 0x0007e20000000800 */
[----:B------:R-:W-:Y:S01]  /*270b0*/  IMAD.MOV.U32 R124, RZ, RZ, R129 ;  /* 0x000000ffff7c7224 */ /* 0x000fe200078e0081 */
[----:B------:R-:W-:Y:S01]  /*270c0*/  F2FP.BF16.F32.PACK_AB R78, R200, R208 ;  /* 0x000000d0c84e723e */ /* 0x000fe200000010ff */
[----:B------:R-:W-:Y:S01]  /*270d0*/  FADD.FTZ R73, R161, R73 ;  /* 0x00000049a1497221 */ /* 0x000fe20000010000 */
[----:B------:R-:W-:Y:S02]  /*270e0*/  F2FP.BF16.F32.PACK_AB R79, R209, R179 ;  /* 0x000000b3d14f723e */ /* 0x000fe400000010ff */
[----:B------:R-:W-:Y:S04]  /*270f0*/  MOV R120, R172 ;  /* 0x000000ac00787202 */ /* 0x000fe80000000f00 */
[----:B------:R4:W-:Y:S01]  /*27100*/  MUFU.EX2 R129, R0 ;  /* 0x0000000000817308 */ /* 0x0009e20000000800 */
[----:B------:R-:W-:Y:S01]  /*27110*/  MOV R117, R143 ;  /* 0x0000008f00757202 */ /* 0x000fe20000000f00 */
[-C--:B------:R-:W-:Y:S03]  /*27120*/  HMMA.16816.F32.BF16 R4, R76, R88.reuse, R4 ;  /* 0x000000584c04723c */ /* 0x080fe60000041804 */
[----:B------:R-:W-:Y:S05]  /*27130*/  MOV R252, R114 ;  /* 0x0000007200fc7202 */ /* 0x000fea0000000f00 */
[----:B------:R1:W2:Y:S01]  /*27140*/  MUFU.EX2 R172, R248 ;  /* 0x000000f800ac7308 */ /* 0x0002a20000000800 */
[C---:B------:R-:W-:Y:S01]  /*27150*/  HMMA.16816.F32.BF16 R8, R80.reuse, R88, R8 ;  /* 0x000000585008723c */ /* 0x040fe20000041808 */
[----:B---3--:R-:W3:Y:S03]  /*27160*/  LDSM.16.MT88.4 R96, [R214+0xa000] ;  /* 0x00a00000d660783b */ /* 0x008ee60000004200 */
[----:B------:R-:W-:Y:S02]  /*27170*/  MOV R207, R117 ;  /* 0x0000007500cf7202 */ /* 0x000fe40000000f00 */
[-C--:B------:R-:W-:Y:S03]  /*27180*/  HMMA.16816.F32.BF16 R12, R80, R90.reuse, R12 ;  /* 0x0000005a500c723c */ /* 0x080fe6000004180c */
[----:B------:R2:W-:Y:S02]  /*27190*/  MUFU.EX2 R142, R245 ;  /* 0x000000f5008e7308 */ /* 0x0005e40000000800 */
[----:B----4-:R-:W-:Y:S01]  /*271a0*/  FFMA.FTZ R0, R130, UR4, -R74 ;  /* 0x0000000482007c23 */ /* 0x010fe2000801084a */
[C---:B------:R-:W-:Y:S01]  /*271b0*/  HMMA.16816.F32.BF16 R16, R76.reuse, R90, R16 ;  /* 0x0000005a4c10723c */ /* 0x040fe20000041810 */
[----:B------:R-:W-:Y:S06]  /*271c0*/  LDSM.16.MT88.4 R88, [R216+0xa800] ;  /* 0x00a80000d858783b */ /* 0x000fec0000004200 */
[----:B------:R4:W-:Y:S01]  /*271d0*/  MUFU.EX2 R130, R0 ;  /* 0x0000000000827308 */ /* 0x0009e20000000800 */
[----:B-1----:R-:W-:Y:S01]  /*271e0*/  IMAD.MOV.U32 R248, RZ, RZ, R116 ;  /* 0x000000fffff87224 */ /* 0x002fe200078e0074 */
[-C--:B------:R-:W-:Y:S08]  /*271f0*/  HMMA.16816.F32.BF16 R20, R76, R92.reuse, R20 ;  /* 0x0000005c4c14723c */ /* 0x080ff00000041814 */
[----:B------:R-:W1:Y:S01]  /*27200*/  MUFU.EX2 R143, R247 ;  /* 0x000000f7008f7308 */ /* 0x000e620000000800 */
[C---:B------:R-:W-:Y:S04]  /*27210*/  HMMA.16816.F32.BF16 R24, R80.reuse, R92, R24 ;  /* 0x0000005c5018723c */ /* 0x040fe80000041818 */
[----:B--2---:R-:W-:Y:S02]  /*27220*/  IMAD.MOV.U32 R245, RZ, RZ, R115 ;  /* 0x000000fffff57224 */ /* 0x004fe400078e0073 */
[-C--:B------:R-:W-:Y:S03]  /*27230*/  HMMA.16816.F32.BF16 R28, R80, R94.reuse, R28 ;  /* 0x0000005e501c723c */ /* 0x080fe6000004181c */
[----:B------:R-:W-:Y:S02]  /*27240*/  MUFU.EX2 R125, R125 ;  /* 0x0000007d007d7308 */ /* 0x000fe40000000800 */
[----:B----4-:R-:W-:Y:S01]  /*27250*/  FADD.FTZ R0, R102, R100 ;  /* 0x0000006466007221 */ /* 0x010fe20000010000 */
[C---:B------:R-:W-:Y:S01]  /*27260*/  HMMA.16816.F32.BF16 R32, R76.reuse, R94, R32 ;  /* 0x0000005e4c20723c */ /* 0x040fe20000041820 */
[----:B------:R-:W2:Y:S06]  /*27270*/  LDSM.16.MT88.4 R100, [R215+0xa000] ;  /* 0x00a00000d764783b */ /* 0x000eac0000004200 */
[----:B------:R-:W-:Y:S01]  /*27280*/  MUFU.EX2 R126, R126 ;  /* 0x0000007e007e7308 */ /* 0x000fe20000000800 */
[----:B------:R-:W-:Y:S01]  /*27290*/  FADD.FTZ R3, R110, R0 ;  /* 0x000000006e037221 */ /* 0x000fe20000010000 */
[-C--:B---3--:R-:W-:Y:S01]  /*272a0*/  HMMA.16816.F32.BF16 R36, R76, R96.reuse, R36 ;  /* 0x000000604c24723c */ /* 0x088fe20000041824 */
[----:B------:R-:W3:Y:S02]  /*272b0*/  LDL.LU R0, [R1+0x74] ;  /* 0x0000740001007983 */ /* 0x000ee40000300800 */
[----:B------:R-:W-:Y:S03]  /*272c0*/  FADD.FTZ R3, R113, R3 ;  /* 0x0000000371037221 */ /* 0x000fe60000010000 */
[C---:B------:R-:W-:Y:S01]  /*272d0*/  HMMA.16816.F32.BF16 R40, R80.reuse, R96, R40 ;  /* 0x000000605028723c */ /* 0x040fe20000041828 */
[----:B------:R-:W4:Y:S01]  /*272e0*/  LDSM.16.MT88.4 R92, [R214+0xa800] ;  /* 0x00a80000d65c783b */ /* 0x000f220000004200 */
[----:B------:R-:W-:Y:S04]  /*272f0*/  MUFU.EX2 R124, R124 ;  /* 0x0000007c007c7308 */ /* 0x000fe80000000800 */
[-C--:B------:R-:W-:Y:S06]  /*27300*/  HMMA.16816.F32.BF16 R44, R80, R98.reuse, R44 ;  /* 0x00000062502c723c */ /* 0x080fec000004182c */
[----:B------:R-:W-:Y:S01]  /*27310*/  MUFU.EX2 R123, R123 ;  /* 0x0000007b007b7308 */ /* 0x000fe20000000800 */
[C---:B------:R-:W-:Y:S01]  /*27320*/  HMMA.16816.F32.BF16 R48, R76.reuse, R98, R48 ;  /* 0x000000624c30723c */ /* 0x040fe20000041830 */
[----:B------:R-:W4:Y:S08]  /*27330*/  LDSM.16.MT88.4 R96, [R215+0xa800] ;  /* 0x00a80000d760783b */ /* 0x000f300000004200 */
[----:B------:R-:W-:Y:S10]  /*27340*/  MUFU.EX2 R121, R121 ;  /* 0x0000007900797308 */ /* 0x000ff40000000800 */
[----:B------:R-:W-:Y:S01]  /*27350*/  MUFU.EX2 R120, R120 ;  /* 0x0000007800787308 */ /* 0x000fe20000000800 */
[-C--:B--2---:R-:W-:Y:S09]  /*27360*/  HMMA.16816.F32.BF16 R52, R76, R100.reuse, R52 ;  /* 0x000000644c34723c */ /* 0x084ff20000041834 */
[----:B------:R-:W-:Y:S01]  /*27370*/  MUFU.EX2 R119, R119 ;  /* 0x0000007700777308 */ /* 0x000fe20000000800 */
[C---:B------:R-:W-:Y:S06]  /*27380*/  HMMA.16816.F32.BF16 R56, R80.reuse, R100, R56 ;  /* 0x000000645038723c */ /* 0x040fec0000041838 */
[-C--:B------:R-:W-:Y:S03]  /*27390*/  HMMA.16816.F32.BF16 R60, R80, R102.reuse, R60 ;  /* 0x00000066503c723c */ /* 0x080fe6000004183c */
[----:B------:R-:W-:Y:S02]  /*273a0*/  MUFU.EX2 R118, R118 ;  /* 0x0000007600767308 */ /* 0x000fe40000000800 */
[--C-:B------:R-:W-:Y:S01]  /*273b0*/  FFMA.FTZ R100, R199, UR4, -R74.reuse ;  /* 0x00000004c7647c23 */ /* 0x100fe2000801084a */
[----:B------:R-:W-:Y:S07]  /*273c0*/  HMMA.16816.F32.BF16 R64, R76, R102, R64 ;  /* 0x000000664c40723c */ /* 0x000fee0000041840 */
[----:B------:R-:W-:Y:S01]  /*273d0*/  MUFU.EX2 R116, R106 ;  /* 0x0000006a00747308 */ /* 0x000fe20000000800 */
[----:B------:R-:W-:Y:S03]  /*273e0*/  F2FP.BF16.F32.PACK_AB R80, R141, R206 ;  /* 0x000000ce8d50723e */ /* 0x000fe600000010ff */
[--C-:B------:R-:W-:Y:S01]  /*273f0*/  FFMA.FTZ R101, R198, UR4, -R74.reuse ;  /* 0x00000004c6657c23 */ /* 0x100fe2000801084a */
[----:B------:R-:W-:Y:S01]  /*27400*/  F2FP.BF16.F32.PACK_AB R76, R178, R175 ;  /* 0x000000afb24c723e */ /* 0x000fe200000010ff */
[--C-:B------:R-:W-:Y:S01]  /*27410*/  FFMA.FTZ R103, R72, UR4, -R74.reuse ;  /* 0x0000000448677c23 */ /* 0x100fe2000801084a */
[----:B------:R-:W-:Y:S03]  /*27420*/  F2FP.BF16.F32.PACK_AB R77, R174, R176 ;  /* 0x000000b0ae4d723e */ /* 0x000fe600000010ff */
[----:B------:R-:W-:Y:S01]  /*27430*/  MUFU.EX2 R106, R192 ;  /* 0x000000c0006a7308 */ /* 0x000fe20000000800 */
[----:B------:R-:W-:Y:S01]  /*27440*/  F2FP.BF16.F32.PACK_AB R78, R172, R246 ;  /* 0x000000f6ac4e723e */ /* 0x000fe200000010ff */
[--C-:B------:R-:W-:Y:S01]  /*27450*/  FFMA.FTZ R102, R193, UR4, -R74.reuse ;  /* 0x00000004c1667c23 */ /* 0x100fe2000801084a */
[----:B-1----:R-:W-:Y:S02]  /*27460*/  F2FP.BF16.F32.PACK_AB R79, R143, R142 ;  /* 0x0000008e8f4f723e */ /* 0x002fe400000010ff */
[----:B------:R-:W-:Y:S02]  /*27470*/  F2FP.BF16.F32.PACK_AB R82, R140, R134 ;  /* 0x000000868c52723e */ /* 0x000fe400000010ff */
[----:B------:R-:W-:Y:S03]  /*27480*/  F2FP.BF16.F32.PACK_AB R81, R128, R205 ;  /* 0x000000cd8051723e */ /* 0x000fe600000010ff */
[----:B------:R-:W-:Y:S01]  /*27490*/  MUFU.EX2 R110, R171 ;  /* 0x000000ab006e7308 */ /* 0x000fe20000000800 */
[----:B------:R-:W-:Y:S01]  /*274a0*/  F2FP.BF16.F32.PACK_AB R83, R130, R129 ;  /* 0x000000818253723e */ /* 0x000fe200000010ff */
[-C--:B------:R-:W-:Y:S06]  /*274b0*/  HMMA.16816.F32.BF16 R4, R76, R84.reuse, R4 ;  /* 0x000000544c04723c */ /* 0x080fec0000041804 */
[C---:B------:R-:W-:Y:S02]  /*274c0*/  HMMA.16816.F32.BF16 R8, R80.reuse, R84, R8 ;  /* 0x000000545008723c */ /* 0x040fe40000041808 */
[----:B------:R-:W-:Y:S04]  /*274d0*/  MUFU.EX2 R109, R191 ;  /* 0x000000bf006d7308 */ /* 0x000fe80000000800 */
[-C--:B------:R-:W-:Y:S06]  /*274e0*/  HMMA.16816.F32.BF16 R12, R80, R86.reuse, R12 ;  /* 0x00000056500c723c */ /* 0x080fec000004180c */
[----:B------:R-:W1:Y:S01]  /*274f0*/  MUFU.EX2 R117, R105 ;  /* 0x0000006900757308 */ /* 0x000e620000000800 */
[C---:B------:R-:W-:Y:S01]  /*27500*/  HMMA.16816.F32.BF16 R16, R76.reuse, R86, R16 ;  /* 0x000000564c10723c */ /* 0x040fe20000041810 */
[----:B------:R-:W2:Y:S08]  /*27510*/  LDSM.16.MT88.4 R84, [R213+0xb000] ;  /* 0x00b00000d554783b */ /* 0x000eb00000004200 */
[----:B------:R-:W-:Y:S01]  /*27520*/  MUFU.EX2 R105, R197 ;  /* 0x000000c500697308 */ /* 0x000fe20000000800 */
[-C--:B------:R-:W-:Y:S06]  /*27530*/  HMMA.16816.F32.BF16 R20, R76, R88.reuse, R20 ;  /* 0x000000584c14723c */ /* 0x080fec0000041814 */
[C---:B------:R-:W-:Y:S03]  /*27540*/  HMMA.16816.F32.BF16 R24, R80.reuse, R88, R24 ;  /* 0x000000585018723c */ /* 0x040fe60000041818 */
[----:B------:R-:W-:Y:S03]  /*27550*/  MUFU.EX2 R114, R107 ;  /* 0x0000006b00727308 */ /* 0x000fe60000000800 */
[-C--:B------:R-:W-:Y:S07]  /*27560*/  HMMA.16816.F32.BF16 R28, R80, R90.reuse, R28 ;  /* 0x0000005a501c723c */ /* 0x080fee000004181c */
[----:B------:R-:W-:Y:S01]  /*27570*/  MUFU.EX2 R107, R194 ;  /* 0x000000c2006b7308 */ /* 0x000fe20000000800 */
[C---:B------:R-:W-:Y:S01]  /*27580*/  HMMA.16816.F32.BF16 R32, R76.reuse, R90, R32 ;  /* 0x0000005a4c20723c */ /* 0x040fe20000041820 */
[----:B------:R-:W2:Y:S08]  /*27590*/  LDSM.16.MT88.4 R88, [R216+0xb000] ;  /* 0x00b00000d858783b */ /* 0x000eb00000004200 */
[----:B------:R-:W1:Y:S01]  /*275a0*/  MUFU.EX2 R115, R108 ;  /* 0x0000006c00737308 */ /* 0x000e620000000800 */
[-C--:B----4-:R-:W-:Y:S06]  /*275b0*/  HMMA.16816.F32.BF16 R36, R76, R92.reuse, R36 ;  /* 0x0000005c4c24723c */ /* 0x090fec0000041824 */
[C---:B------:R-:W-:Y:S03]  /*275c0*/  HMMA.16816.F32.BF16 R40, R80.reuse, R92, R40 ;  /* 0x0000005c5028723c */ /* 0x040fe60000041828 */
[----:B------:R-:W-:Y:S03]  /*275d0*/  MUFU.EX2 R108, R195 ;  /* 0x000000c3006c7308 */ /* 0x000fe60000000800 */
[-C--:B------:R-:W-:Y:S06]  /*275e0*/  HMMA.16816.F32.BF16 R44, R80, R94.reuse, R44 ;  /* 0x0000005e502c723c */ /* 0x080fec000004182c */
[C---:B------:R-:W-:Y:S01]  /*275f0*/  HMMA.16816.F32.BF16 R48, R76.reuse, R94, R48 ;  /* 0x0000005e4c30723c */ /* 0x040fe20000041830 */
[----:B------:R-:W4:Y:S05]  /*27600*/  LDSM.16.MT88.4 R92, [R214+0xb000] ;  /* 0x00b00000d65c783b */ /* 0x000f2a0000004200 */
[-C--:B------:R-:W-:Y:S06]  /*27610*/  HMMA.16816.F32.BF16 R52, R76, R96.reuse, R52 ;  /* 0x000000604c34723c */ /* 0x080fec0000041834 */
[C---:B------:R-:W-:Y:S01]  /*27620*/  HMMA.16816.F32.BF16 R56, R80.reuse, R96, R56 ;  /* 0x000000605038723c */ /* 0x040fe20000041838 */
[----:B------:R-:W-:Y:S05]  /*27630*/  MUFU.EX2 R97, R203 ;  /* 0x000000cb00617308 */ /* 0x000fea0000000800 */
[-C--:B------:R-:W-:Y:S01]  /*27640*/  HMMA.16816.F32.BF16 R60, R80, R98.reuse, R60 ;  /* 0x00000062503c723c */ /* 0x080fe2000004183c */
[----:B------:R-:W4:Y:S05]  /*27650*/  LDSM.16.MT88.4 R80, [R215+0xb000] ;  /* 0x00b00000d750783b */ /* 0x000f2a0000004200 */
[----:B------:R-:W-:Y:S01]  /*27660*/  HMMA.16816.F32.BF16 R64, R76, R98, R64 ;  /* 0x000000624c40723c */ /* 0x000fe20000041840 */
[----:B------:R-:W-:Y:S06]  /*27670*/  MUFU.EX2 R99, R154 ;  /* 0x0000009a00637308 */ /* 0x000fec0000000800 */
[----:B-1----:R-:W-:Y:S04]  /*27680*/  F2FP.BF16.F32.PACK_AB R76, R116, R117 ;  /* 0x00000075744c723e */ /* 0x002fe800000010ff */
[----:B------:R-:W-:Y:S01]  /*27690*/  MUFU.EX2 R98, R204 ;  /* 0x000000cc00627308 */ /* 0x000fe20000000800 */
[----:B------:R-:W-:Y:S01]  /*276a0*/  F2FP.BF16.F32.PACK_AB R78, R115, R114 ;  /* 0x00000072734e723e */ /* 0x000fe200000010ff */
[----:B---3--:R-:W-:Y:S01]  /*276b0*/  FFMA.FTZ R75, R2, R0, R201 ;  /* 0x00000000024b7223 */ /* 0x008fe200000100c9 */
        /* <DEDUP_REMOVED lines=16> */
[----:B------:R-:W-:Y:S01]  /*277c0*/  IMAD.MOV.U32 R135, RZ, RZ, R68 ;  /* 0x000000ffff877224 */ /* 0x000fe200078e0044 */
[----:B------:R-:W-:Y:S01]  /*277d0*/  MOV R132, R71 ;  /* 0x0000004700847202 */ /* 0x000fe20000000f00 */
[----:B-1----:R-:W-:Y:S01]  /*277e0*/  FFMA.FTZ R0, R245, UR4, -R74 ;  /* 0x00000004f5007c23 */ /* 0x002fe2000801084a */
[----:B------:R-:W-:Y:S01]  /*277f0*/  FADD.FTZ R3, R146, R3 ;  /* 0x0000000392037221 */ /* 0x000fe20000010000 */
[----:B------:R-:W-:Y:S04]  /*27800*/  IMAD.MOV.U32 R133, RZ, RZ, R70 ;  /* 0x000000ffff857224 */ /* 0x000fe800078e0046 */
[----:B------:R1:W3:Y:S01]  /*27810*/  MUFU.EX2 R113, R0 ;  /* 0x0000000000717308 */ /* 0x0002e20000000800 */
[----:B------:R-:W-:Y:S09]  /*27820*/  FADD.FTZ R3, R158, R3 ;  /* 0x000000039e037221 */ /* 0x000ff20000010000 */
[----:B------:R-:W2:Y:S01]  /*27830*/  MUFU.EX2 R111, R248 ;  /* 0x000000f8006f7308 */ /* 0x000ea20000000800 */
[--C-:B-1----:R-:W-:Y:S01]  /*27840*/  FFMA.FTZ R0, R249, UR4, -R74.reuse ;  /* 0x00000004f9007c23 */ /* 0x102fe2000801084a */
[----:B---3--:R-:W-:Y:S08]  /*27850*/  F2FP.BF16.F32.PACK_AB R77, R113, R201 ;  /* 0x000000c9714d723e */ /* 0x008ff000000010ff */
[----:B------:R1:W-:Y:S01]  /*27860*/  MUFU.EX2 R112, R0 ;  /* 0x0000000000707308 */ /* 0x0003e20000000800 */
[----:B--2---:R-:W-:Y:S01]  /*27870*/  F2FP.BF16.F32.PACK_AB R136, R110, R111 ;  /* 0x0000006f6e88723e */ /* 0x004fe200000010ff */
        /* <DEDUP_REMOVED lines=25> */
[----:B------:R-:W2:Y:S02]  /*27a10*/  MUFU.EX2 R88, R100 ;  /* 0x0000006400587308 */ /* 0x000ea40000000800 */
[----:B------:R-:W-:Y:S01]  /*27a20*/  FADD.FTZ R0, R138, R0 ;  /* 0x000000008a007221 */ /* 0x000fe20000010000 */
[-C--:B----4-:R-:W-:Y:S05]  /*27a30*/  HMMA.16816.F32.BF16 R36, R72, R92.reuse, R36 ;  /* 0x0000005c4824723c */ /* 0x090fea0000041824 */
[----:B------:R-:W-:Y:S01]  /*27a40*/  FADD.FTZ R0, R139, R0 ;  /* 0x000000008b007221 */ /* 0x000fe20000010000 */
[C---:B------:R-:W-:Y:S05]  /*27a50*/  HMMA.16816.F32.BF16 R40, R76.reuse, R92, R40 ;  /* 0x0000005c4c28723c */ /* 0x040fea0000041828 */
[----:B------:R-:W-:Y:S01]  /*27a60*/  FADD.FTZ R0, R162, R0 ;  /* 0x00000000a2007221 */ /* 0x000fe20000010000 */
[-C--:B------:R-:W-:Y:S01]  /*27a70*/  HMMA.16816.F32.BF16 R44, R76, R94.reuse, R44 ;  /* 0x0000005e4c2c723c */ /* 0x080fe2000004182c */
[----:B------:R-:W3:Y:S04]  /*27a80*/  LDSM.16.MT88.4 R160, [R213+0xb800] ;  /* 0x00b80000d5a0783b */ /* 0x000ee80000004200 */
[----:B------:R-:W-:Y:S01]  /*27a90*/  FADD.FTZ R0, R127, R0 ;  /* 0x000000007f007221 */ /* 0x000fe20000010000 */
[C---:B------:R-:W-:Y:S05]  /*27aa0*/  HMMA.16816.F32.BF16 R48, R72.reuse, R94, R48 ;  /* 0x0000005e4830723c */ /* 0x040fea0000041830 */
[----:B------:R-:W-:Y:S01]  /*27ab0*/  FADD.FTZ R0, R145, R0 ;  /* 0x0000000091007221 */ /* 0x000fe20000010000 */
[-C--:B------:R-:W-:Y:S05]  /*27ac0*/  HMMA.16816.F32.BF16 R52, R72, R80.reuse, R52 ;  /* 0x000000504834723c */ /* 0x080fea0000041834 */
[----:B------:R-:W-:Y:S01]  /*27ad0*/  FADD.FTZ R2, R147, R0 ;  /* 0x0000000093027221 */ /* 0x000fe20000010000 */
[C---:B------:R-:W-:Y:S01]  /*27ae0*/  HMMA.16816.F32.BF16 R56, R76.reuse, R80, R56 ;  /* 0x000000504c38723c */ /* 0x040fe20000041838 */
[----:B------:R-:W4:Y:S04]  /*27af0*/  MUFU.EX2 R81, R103 ;  /* 0x0000006700517308 */ /* 0x000f280000000800 */
[----:B------:R-:W-:Y:S01]  /*27b00*/  F2FP.BF16.F32.PACK_AB R138, R106, R107 ;  /* 0x0000006b6a8a723e */ /* 0x000fe200000010ff */
[-C--:B------:R-:W-:Y:S05]  /*27b10*/  HMMA.16816.F32.BF16 R60, R76, R82.reuse, R60 ;  /* 0x000000524c3c723c */ /* 0x080fea000004183c */
[----:B------:R-:W-:Y:S01]  /*27b20*/  FADD.FTZ R0, R168, R85 ;  /* 0x00000055a8007221 */ /* 0x000fe20000010000 */
[----:B------:R-:W-:Y:S05]  /*27b30*/  HMMA.16816.F32.BF16 R64, R72, R82, R64 ;  /* 0x000000524840723c */ /* 0x000fea0000041840 */
[----:B------:R-:W-:Y:S01]  /*27b40*/  FADD.FTZ R84, R156, R84 ;  /* 0x000000549c547221 */ /* 0x000fe20000010000 */
[----:B------:R-:W-:Y:S01]  /*27b50*/  F2FP.BF16.F32.PACK_AB R139, R104, R105 ;  /* 0x00000069688b723e */ /* 0x000fe200000010ff */
[----:B------:R-:W-:Y:S01]  /*27b60*/  FADD.FTZ R0, R157, R0 ;  /* 0x000000009d007221 */ /* 0x000fe20000010000 */
[----:B------:R-:W-:Y:S03]  /*27b70*/  FADD.FTZ R76, R165, R3 ;  /* 0x00000003a54c7221 */ /* 0x000fe60000010000 */
[----:B------:R-:W-:Y:S01]  /*27b80*/  FADD.FTZ R80, R159, R84 ;  /* 0x000000549f507221 */ /* 0x000fe20000010000 */
[----:B------:R-:W-:Y:S01]  /*27b90*/  FADD.FTZ R2, R167, R2 ;  /* 0x00000002a7027221 */ /* 0x000fe20000010000 */
[----:B------:R-:W-:Y:S01]  /*27ba0*/  FADD.FTZ R3, R164, R0 ;  /* 0x00000000a4037221 */ /* 0x000fe20000010000 */
[----:B------:R-:W-:Y:S01]  /*27bb0*/  F2FP.BF16.F32.PACK_AB R168, R98, R99 ;  /* 0x0000006362a8723e */ /* 0x000fe200000010ff */
[-C--:B---3--:R-:W-:Y:S05]  /*27bc0*/  HMMA.16816.F32.BF16 R164, R136, R160.reuse, R4 ;  /* 0x000000a088a4723c */ /* 0x088fea0000041804 */
[----:B------:R-:W-:Y:S01]  /*27bd0*/  FADD.FTZ R80, R169, R80 ;  /* 0x00000050a9507221 */ /* 0x000fe20000010000 */
[----:B-1----:R-:W-:Y:S01]  /*27be0*/  F2FP.BF16.F32.PACK_AB R170, R89, R97 ;  /* 0x0000006159aa723e */ /* 0x002fe200000010ff */
[----:B------:R-:W-:Y:S01]  /*27bf0*/  FADD.FTZ R2, R144, R2 ;  /* 0x0000000290027221 */ /* 0x000fe20000010000 */
[----:B--2---:R-:W-:Y:S01]  /*27c00*/  F2FP.BF16.F32.PACK_AB R169, R87, R88 ;  /* 0x0000005857a9723e */ /* 0x004fe200000010ff */
[----:B------:R-:W1:Y:S02]  /*27c10*/  LDSM.16.MT88.4 R144, [R214+0xb800] ;  /* 0x00b80000d690783b */ /* 0x000e640000004200 */
[----:B----4-:R-:W-:Y:S01]  /*27c20*/  F2FP.BF16.F32.PACK_AB R171, R81, R86 ;  /* 0x0000005651ab723e */ /* 0x010fe200000010ff */
[----:B------:R-:W-:Y:S01]  /*27c30*/  FADD.FTZ R5, R186, R3 ;  /* 0x00000003ba057221 */ /* 0x000fe20000010000 */
[----:B------:R-:W-:Y:S01]  /*27c40*/  FADD.FTZ R4, R190, R76 ;  /* 0x0000004cbe047221 */ /* 0x000fe20000010000 */
[----:B------:R-:W-:Y:S01]  /*27c50*/  FADD.FTZ R0, R180, R2 ;  /* 0x00000002b4007221 */ /* 0x000fe20000010000 */
[----:B------:R-:W-:Y:S03]  /*27c60*/  FADD.FTZ R2, R187, R80 ;  /* 0x00000050bb027221 */ /* 0x000fe60000010000 */
        /* <DEDUP_REMOVED lines=8> */
[----:B------:R-:W2:Y:S04]  /*27cf0*/  LDSM.16.MT88.4 R4, [R215+0xb800] ;  /* 0x00b80000d704783b */ /* 0x000ea80000004200 */
        /* <DEDUP_REMOVED lines=8> */
[C---:B------:R-:W-:Y:S04]  /*27d80*/  HMMA.16816.F32.BF16 R152, R136.reuse, R154, R32 ;  /* 0x0000009a8898723c */ /* 0x040fe80000041820 */
[----:B------:R-:W-:Y:S01]  /*27d90*/  FADD.FTZ R3, R149, R3 ;  /* 0x0000000395037221 */ /* 0x000fe20000010000 */
[----:B------:R-:W-:Y:S01]  /*27da0*/  FADD.FTZ R9, R208, R9 ;  /* 0x00000009d0097221 */ /* 0x000fe20000010000 */
[-C--:B-1----:R-:W-:Y:S05]  /*27db0*/  HMMA.16816.F32.BF16 R148, R136, R144.reuse, R36 ;  /* 0x000000908894723c */ /* 0x082fea0000041824 */
[----:B------:R-:W-:Y:S01]  /*27dc0*/  FADD.FTZ R9, R200, R9 ;  /* 0x00000009c8097221 */ /* 0x000fe20000010000 */
[C---:B------:R-:W-:Y:S05]  /*27dd0*/  HMMA.16816.F32.BF16 R180, R168.reuse, R144, R40 ;  /* 0x00000090a8b4723c */ /* 0x040fea0000041828 */
[----:B------:R-:W-:Y:S01]  /*27de0*/  FADD.FTZ R9, R175, R9 ;  /* 0x00000009af097221 */ /* 0x000fe20000010000 */
[----:B------:R-:W-:Y:S05]  /*27df0*/  FADD.FTZ R0, R179, R0 ;  /* 0x00000000b3007221 */ /* 0x000fea0000010000 */
[----:B------:R-:W-:Y:S01]  /*27e00*/  FADD.FTZ R9, R178, R9 ;  /* 0x00000009b2097221 */ /* 0x000fe20000010000 */
[----:B------:R-:W-:Y:S01]  /*27e10*/  FADD.FTZ R8, R209, R0 ;  /* 0x00000000d1087221 */ /* 0x000fe20000010000 */
[----:B------:R-:W-:Y:S01]  /*27e20*/  FADD.FTZ R0, R177, R2 ;  /* 0x00000002b1007221 */ /* 0x000fe20000010000 */
[----:B------:R-:W-:Y:S02]  /*27e30*/  FADD.FTZ R2, R173, R3 ;  /* 0x00000003ad027221 */ /* 0x000fe40000010000 */
        /* <DEDUP_REMOVED lines=35> */
[----:B------:R-:W-:Y:S02]  /*28070*/  IMAD.MOV.U32 R134, RZ, RZ, R69 ;  /* 0x000000ffff867224 */ /* 0x000fe400078e0045 */
        /* <DEDUP_REMOVED lines=22> */
.L_x_1121:
        /* <DEDUP_REMOVED lines=59> */
.L_x_1125:
        /* <DEDUP_REMOVED lines=21> */
.L_x_1126:
        /* <DEDUP_REMOVED lines=251> */
.L_x_1128:
[----:B------:R-:W-:Y:S05]  /*29690*/  BSYNC B0 ;  /* 0x0000000000007941 */ /* 0x000fea0003800000 */
.L_x_1127:
        /* <DEDUP_REMOVED lines=46> */
.L_x_1130:
[----:B------:R-:W-:Y:S05]  /*29980*/  BSYNC B0 ;  /* 0x0000000000007941 */ /* 0x000fea0003800000 */
.L_x_1129:
        /* <DEDUP_REMOVED lines=18> */
.L_x_1132:
[----:B------:R-:W-:Y:S05]  /*29ab0*/  BSYNC B0 ;  /* 0x0000000000007941 */ /* 0x000fea0003800000 */
.L_x_1131:
        /* <DEDUP_REMOVED lines=16> */
.L_x_1134:
[----:B------:R-:W-:Y:S05]  /*29bc0*/  BSYNC B0 ;  /* 0x0000000000007941 */ /* 0x000fea0003800000 */
.L_x_1133:
        /* <DEDUP_REMOVED lines=16> */
.L_x_1136:
[----:B------:R-:W-:Y:S05]  /*29cd0*/  BSYNC B0 ;  /* 0x0000000000007941 */ /* 0x000fea0003800000 */
.L_x_1135:
        /* <DEDUP_REMOVED lines=16> */
.L_x_1138:
[----:B------:R-:W-:Y:S05]  /*29de0*/  BSYNC B0 ;  /* 0x0000000000007941 */ /* 0x000fea0003800000 */
.L_x_1137:
        /* <DEDUP_REMOVED lines=17> */
.L_x_1140:
[----:B------:R-:W-:Y:S05]  /*29f00*/  BSYNC B0 ;  /* 0x0000000000007941 */ /* 0x000fea0003800000 */
.L_x_1139:
        /* <DEDUP_REMOVED lines=16> */
.L_x_1142:
[----:B------:R-:W-:Y:S05]  /*2a010*/  BSYNC B0 ;  /* 0x0000000000007941 */ /* 0x000fea0003800000 */
.L_x_1141:
        /* <DEDUP_REMOVED lines=15> */
.L_x_1143:
        /* <DEDUP_REMOVED lines=15> */
.L_x_2583:


//--------------------- .text._ZN5flash16flash_fwd_kernelI23Flash_fwd_kernel_traitsILi64ELi128ELi64ELi4ELb0ELb0EN7cutlass10bfloat16_tE19Flash_kernel_traitsILi64ELi128ELi64ELi4ES3_EELb1ELb0ELb0ELb0ELb0ELb1ELb0ELb0EEEvNS_16Flash_fwd_paramsE --------------------------
	.section	.text._ZN5flash16flash_fwd_kernelI23Flash_fwd_kernel_traitsILi64ELi128ELi64ELi4ELb0ELb0EN7cutlass10bfloat16_tE19Flash_kernel_traitsILi64ELi128ELi64ELi4ES3_EELb1ELb0ELb0ELb0ELb0ELb1ELb0ELb0EEEvNS_16Flash_fwd_paramsE,"ax",@progbits
	.align	128
        .global         _ZN5flash16flash_fwd_kernelI23Flash_fwd_kernel_traitsILi64ELi128ELi64ELi4ELb0ELb0EN7cutlass10bfloat16_tE19Flash_kernel_traitsILi64ELi128ELi64ELi4ES3_EELb1ELb0ELb0ELb0ELb0ELb1ELb0ELb0EEEvNS_16Flash_fwd_paramsE
        .type           _ZN5flash16flash_fwd_kernelI23Flash_fwd_kernel_traitsILi64ELi128ELi64ELi4ELb0ELb0EN7cutlass10bfloat16_tE19Flash_kernel_traitsILi64ELi128ELi64ELi4ES3_EELb1ELb0ELb0ELb0ELb0ELb1ELb0ELb0EEEvNS_16Flash_fwd_paramsE,@function
        .size           _ZN5flash16flash_fwd_kernelI23Flash_fwd_kernel_traitsILi64ELi128ELi64ELi4ELb0ELb0EN7cutlass10bfloat16_tE19Flash_kernel_traitsILi64ELi128ELi64ELi4ES3_EELb1ELb0ELb0ELb0ELb0ELb1ELb0ELb0EEEvNS_16Flash_fwd_paramsE,(.L_x_2584 - _ZN5flash16flash_fwd_kernelI23Flash_fwd_kernel_traitsILi64ELi128ELi64ELi4ELb0ELb0EN7cutlass10bfloat16_tE19Flash_kernel_traitsILi64ELi128ELi64ELi4ES3_EELb1ELb0ELb0ELb0ELb0ELb1ELb0ELb0EEEvNS_16Flash_fwd_paramsE)
        .other          _ZN5flash16flash_fwd_kernelI23Flash_fwd_kernel_traitsILi64ELi128ELi64ELi4ELb0ELb0EN7cutlass10bfloat16_tE19Flash_kernel_traitsILi64ELi128ELi64ELi4ES3_EELb1ELb0ELb0ELb0ELb0ELb1ELb0ELb0EEEvNS_16Flash_fwd_paramsE,@"STO_CUDA_ENTRY STV_DEFAULT"
_ZN5flash16flash_fwd_kernelI23Flash_fwd_kernel_traitsILi64ELi128ELi64ELi4ELb0ELb0EN7cutlass10bfloat16_tE19Flash_kernel_traitsILi64ELi128ELi64ELi4ES3_EELb1ELb0ELb0ELb0ELb0ELb1ELb0ELb0EEEvNS_16Flash_fwd_paramsE:
.text._ZN5flash16flash_fwd_kernelI23Flash_fwd_kernel_traitsILi64ELi128ELi64ELi4ELb0ELb0EN7cutlass10bfloat16_tE19Flash_kernel_traitsILi64ELi128ELi64ELi4ES3_EELb1ELb0ELb0ELb0ELb0ELb1ELb0ELb0EEEvNS_16Flash_fwd_paramsE:
[----:B------:R-:W1:Y:S08]  /*0000*/  LDC R1, c[0x0][0x28] ;  /* 0x00000a00ff017b82 */ /* 0x000e700000000800 */
[----:B------:R-:W2:Y:S01]  /*0010*/  LDC R8, c[0x0][0x3a8] ;  /* 0x0000ea00ff087b82 */ /* 0x000ea20000000800 */
[----:B------:R-:W-:Y:S01]  /*0020*/  ULDC.U8 UR4, c[0x0][0x3b4] ;  /* 0x0000ed0000047ab9 */ /* 0x000fe20000000000 */
[----:B------:R-:W-:Y:S01]  /*0030*/  ULDC.64 UR30, c[0x0][0x3a0] ;  /* 0x0000e800001e7ab9 */ /* 0x000fe20000000a00 */
[----:B------:R-:W-:Y:S01]  /*0040*/  ISETP.NE.AND P3, PT, RZ, UR4, PT ;  /* 0x00000004ff007c0c */ /* 0x000fe2000bf65270 */
[----:B------:R-:W-:Y:S01]  /*0050*/  IMAD.U32 R2, RZ, RZ, UR30 ;  /* 0x0000001eff027e24 */ /* 0x000fe2000f8e00ff */
[----:B------:R-:W-:Y:S01]  /*0060*/  ULDC.64 UR28, c[0x0][0x208] ;  /* 0x00008200001c7ab9 */ /* 0x000fe20000000a00 */
[----:B------:R-:W-:-:S02]  /*0070*/  IMAD.U32 R3, RZ, RZ, UR31 ;  /* 0x0000001fff037e24 */ /* 0x000fc4000f8e00ff */
[----:B------:R-:W3:Y:S01]  /*0080*/  LDC R9, c[0x0][0x3ac] ;  /* 0x0000eb00ff097b82 */ /* 0x000ee20000000800 */
[----:B------:R-:W4:Y:S01]  /*0090*/  S2R R222, SR_CTAID.X ;  /* 0x0000000000de7919 */ /* 0x000f220000002500 */
[----:B------:R-:W-:Y:S01]  /*00a0*/  ULDC.64 UR4, c[0x0][0x2f0] ;  /* 0x0000bc0000047ab9 */ /* 0x000fe20000000a00 */
[----:B-1----:R-:W-:-:S05]  /*00b0*/  VIADD R1, R1, 0xffffffd8 ;  /* 0xffffffd801017836 */ /* 0x002fca0000000000 */
[----:B------:R2:W4:Y:S01]  /*00c0*/  @P3 LDG.E.64 R4, desc[UR28][R2.64] ;  /* 0x0000001c02043981 */ /* 0x000522000c1e1b00 */
[----:B------:R-:W1:Y:S01]  /*00d0*/  LDC.64 R6, c[0x0][0x300] ;  /* 0x0000c000ff067b82 */ /* 0x000e620000000a00 */
[----:B------:R-:W4:Y:S01]  /*00e0*/  S2R R45, SR_CTAID.Y ;  /* 0x00000000002d7919 */ /* 0x000f220000002600 */
[----:B------:R-:W4:Y:S06]  /*00f0*/  S2R R29, SR_CTAID.Z ;  /* 0x00000000001d7919 */ /* 0x000f2c0000002700 */
[----:B------:R-:W4:Y:S01]  /*0100*/  LDC.64 R12, c[0x0][0x2f0] ;  /* 0x0000bc00ff0c7b82 */ /* 0x000f220000000a00 */
[----:B------:R-:W4:Y:S01]  /*0110*/  S2R R155, SR_TID.X ;  /* 0x00000000009b7919 */ /* 0x000f220000002100 */
[----:B------:R-:W-:-:S06]  /*0120*/  IMAD.MOV.U32 R251, RZ, RZ, -0x1 ;  /* 0xfffffffffffb7424 */ /* 0x000fcc00078e00ff */
[----:B------:R-:W4:Y:S01]  /*0130*/  LDC.U8 R14, c[0x0][0x3c2] ;  /* 0x0000f080ff0e7b82 */ /* 0x000f220000000000 */
[----:B--2---:R-:W-:-:S07]  /*0140*/  @P3 IMAD.MOV.U32 R2, RZ, RZ, R8 ;  /* 0x000000ffff023224 */ /* 0x004fce00078e0008 */
[----:B------:R-:W2:Y:S01]  /*0150*/  LDC R15, c[0x0][0x270] ;  /* 0x00009c00ff0f7b82 */ /* 0x000ea20000000800 */
[----:B---3--:R-:W-:-:S06]  /*0160*/  @P3 IMAD.MOV.U32 R3, RZ, RZ, R9 ;  /* 0x000000ffff033224 */ /* 0x008fcc00078e0009 */
[----:B------:R-:W3:Y:S01]  /*0170*/  @P3 LDG.E.64 R2, desc[UR28][R2.64] ;  /* 0x0000001c02023981 */ /* 0x000ee2000c1e1b00 */
[----:B-1----:R-:W-:Y:S02]  /*0180*/  ISETP.NE.U32.AND P0, PT, R6, RZ, PT ;  /* 0x000000ff0600720c */ /* 0x002fe40003f05070 */
[----:B------:R-:W-:Y:S02]  /*0190*/  ISETP.NE.U32.AND P4, PT, RZ, UR4, PT ;  /* 0x00000004ff007c0c */ /* 0x000fe4000bf85070 */
[----:B------:R-:W-:Y:S02]  /*01a0*/  ISETP.NE.AND.EX P1, PT, R7, RZ, PT, P0 ;  /* 0x000000ff0700720c */ /* 0x000fe40003f25300 */
[----:B----4-:R-:W-:Y:S01]  /*01b0*/  LOP3.LUT R0, R29, R222, R45, 0xfe, !PT ;  /* 0x000000de1d007212 */ /* 0x010fe200078efe2d */
[----:B------:R-:W1:Y:S01]  /*01c0*/  LDC.64 R6, c[0x0][0x2f8] ;  /* 0x0000be00ff067b82 */ /* 0x000e620000000a00 */
[----:B------:R-:W-:Y:S02]  /*01d0*/  ISETP.NE.AND.EX P0, PT, RZ, UR5, PT, P4 ;  /* 0x00000005ff007c0c */ /* 0x000fe4000bf05340 */
[----:B------:R-:W-:-:S05]  /*01e0*/  LOP3.LUT P2, RZ, R0, R155, RZ, 0xfc, !PT ;  /* 0x0000009b00ff7212 */ /* 0x000fca000784fcff */
[----:B------:R-:W3:Y:S08]  /*01f0*/  @P3 LDC R0, c[0x0][0x3b0] ;  /* 0x0000ec00ff003b82 */ /* 0x000ef00000000800 */
[----:B------:R-:W4:Y:S01]  /*0200*/  @!P2 LDC.64 R10, c[0x0][0x3b8] ;  /* 0x0000ee00ff0aab82 */ /* 0x000f220000000a00 */
[----:B------:R-:W-:Y:S02]  /*0210*/  @P3 R2UR UR30, R4 ;  /* 0x00000000041e32ca */ /* 0x000fe400000e0000 */
[----:B------:R-:W-:-:S11]  /*0220*/  @P3 R2UR UR31, R5 ;  /* 0x00000000051f32ca */ /* 0x000fd600000e0000 */
[----:B------:R-:W-:Y:S02]  /*0230*/  IMAD.U32 R4, RZ, RZ, UR30 ;  /* 0x0000001eff047e24 */ /* 0x000fe4000f8e00ff */
[----:B------:R-:W-:-:S05]  /*0240*/  IMAD.U32 R5, RZ, RZ, UR31 ;  /* 0x0000001fff057e24 */ /* 0x000fca000f8e00ff */
[----:B----4-:R4:W-:Y:S01]  /*0250*/  @!P2 STG.E.64 desc[UR28][R10.64], R4 ;  /* 0x000000040a00a986 */ /* 0x0109e2000c101b1c */
[----:B---3--:R-:W-:-:S05]  /*0260*/  @P3 IADD3 R8, P5, R2, R0, RZ ;  /* 0x0000000002083210 */ /* 0x008fca0007fbe0ff */
[----:B------:R-:W-:Y:S02]  /*0270*/  @P3 IMAD.X R9, RZ, RZ, R3, P5 ;  /* 0x000000ffff093224 */ /* 0x000fe400028e0603 */
[----:B------:R-:W-:Y:S02]  /*0280*/  @!P2 IMAD.MOV.U32 R2, RZ, RZ, R8 ;  /* 0x000000ffff02a224 */ /* 0x000fe400078e0008 */
[----:B------:R-:W-:-:S05]  /*0290*/  @!P2 IMAD.MOV.U32 R3, RZ, RZ, R9 ;  /* 0x000000ffff03a224 */ /* 0x000fca00078e0009 */
[----:B------:R3:W-:Y:S01]  /*02a0*/  @!P2 STG.E.64 desc[UR28][R10.64+0x8], R2 ;  /* 0x000008020a00a986 */ /* 0x0007e2000c101b1c */
[----:B----4-:R-:W-:-:S05]  /*02b0*/  IMAD.WIDE R4, R45, 0x4, R12 ;  /* 0x000000042d047825 */ /* 0x010fca00078e020c */
[----:B------:R-:W4:Y:S04]  /*02c0*/  @P0 LDG.E R251, desc[UR28][R4.64] ;  /* 0x0000001c04fb0981 */ /* 0x000f28000c1e1900 */
[----:B------:R-:W4:Y:S01]  /*02d0*/  @P0 LDG.E R0, desc[UR28][R4.64+0x4] ;  /* 0x0000041c04000981 */ /* 0x000f22000c1e1900 */
[----:B------:R-:W-:Y:S02]  /*02e0*/  ISETP.NE.AND P3, PT, R14, RZ, PT ;  /* 0x000000ff0e00720c */ /* 0x000fe40003f65270 */
[----:B-1----:R-:W-:Y:S01]  /*02f0*/  ISETP.EQ.U32.AND P2, PT, R6, RZ, PT ;  /* 0x000000ff0600720c */ /* 0x002fe20003f42070 */
[----:B---3--:R-:W1:Y:S08]  /*0300*/  LDC.64 R10, c[0x0][0x2f8] ;  /* 0x0000be00ff0a7b82 */ /* 0x008e700000000a00 */
[----:B------:R-:W3:Y:S01]  /*0310*/  @P1 LDC.64 R2, c[0x0][0x300] ;  /* 0x0000c000ff021b82 */ /* 0x000ee20000000a00 */
[----:B------:R-:W-:Y:S01]  /*0320*/  ISETP.EQ.OR.EX P2, PT, R7, RZ, !P3, P2 ;  /* 0x000000ff0700720c */ /* 0x000fe20005f42720 */
[----:B------:R-:W-:Y:S01]  /*0330*/  IMAD.MOV.U32 R16, RZ, RZ, RZ ;  /* 0x000000ffff107224 */ /* 0x000fe200078e00ff */
[----:B------:R-:W-:Y:S01]  /*0340*/  SHF.R.S32.HI R44, RZ, 0x1f, R155 ;  /* 0x0000001fff2c7819 */ /* 0x000fe2000001149b */
[----:B------:R-:W-:-:S03]  /*0350*/  IMAD.MOV.U32 R26, RZ, RZ, -0x1 ;  /* 0xffffffffff1a7424 */ /* 0x000fc600078e00ff */
[----:B------:R-:W-:Y:S01]  /*0360*/  LEA.HI R151, R44, R155, RZ, 0x5 ;  /* 0x0000009b2c977211 */ /* 0x000fe200078f28ff */
[----:B-1----:R-:W-:-:S06]  /*0370*/  IMAD.WIDE R10, R45, 0x4, R10 ;  /* 0x000000042d0a7825 */ /* 0x002fcc00078e020a */
[----:B------:R-:W5:Y:S01]  /*0380*/  @!P2 LDG.E R26, desc[UR28][R10.64] ;  /* 0x0000001c0a1aa981 */ /* 0x000f62000c1e1900 */
[----:B---3--:R-:W-:-:S05]  /*0390*/  @P1 IMAD.WIDE R2, R45, 0x4, R2 ;  /* 0x000000042d021825 */ /* 0x008fca00078e0202 */
[----:B------:R1:W5:Y:S02]  /*03a0*/  @P1 LDG.E R16, desc[UR28][R2.64] ;  /* 0x0000001c02101981 */ /* 0x000364000c1e1900 */
[----:B-1----:R-:W-:-:S05]  /*03b0*/  LOP3.LUT R2, R151, 0xffffffe0, RZ, 0xc0, !PT ;  /* 0xffffffe097027812 */ /* 0x002fca00078ec0ff */
[----:B------:R-:W-:-:S05]  /*03c0*/  IMAD.IADD R252, R155, 0x1, -R2 ;  /* 0x000000019bfc7824 */ /* 0x000fca00078e0a02 */
[----:B------:R-:W-:Y:S01]  /*03d0*/  SHF.R.S32.HI R2, RZ, 0x1f, R252 ;  /* 0x0000001fff027819 */ /* 0x000fe200000114fc */
[----:B----4-:R-:W-:-:S06]  /*03e0*/  @P0 IMAD.IADD R14, R0, 0x1, -R251 ;  /* 0x00000001000e0824 */ /* 0x010fcc00078e0afb */
[----:B------:R-:W1:Y:S01]  /*03f0*/  @!P0 LDC R14, c[0x0][0x2c4] ;  /* 0x0000b100ff0e8b82 */ /* 0x000e620000000800 */
[----:B------:R-:W-:Y:S01]  /*0400*/  ISETP.NE.U32.AND P0, PT, R6, RZ, PT ;  /* 0x000000ff0600720c */ /* 0x000fe20003f05070 */
[----:B--2---:R-:W-:-:S03]  /*0410*/  IMAD R0, R45, R15, R29 ;  /* 0x0000000f2d007224 */ /* 0x004fc600078e021d */
[----:B------:R-:W-:Y:S01]  /*0420*/  ISETP.NE.AND.EX P2, PT, R7, RZ, PT, P0 ;  /* 0x000000ff0700720c */ /* 0x000fe20003f45300 */
[----:B------:R-:W-:-:S05]  /*0430*/  IMAD.SHL.U32 R0, R0, 0x20, RZ ;  /* 0x0000002000007824 */ /* 0x000fca00078e00ff */
[----:B------:R-:W-:Y:S02]  /*0440*/  IADD3 R209, P1, P0, R0, R8, R252 ;  /* 0x0000000800d17210 */ /* 0x000fe4000783e0fc */
[----:B------:R-:W-:-:S04]  /*0450*/  SHF.R.S32.HI R0, RZ, 0x1f, R0 ;  /* 0x0000001fff007819 */ /* 0x000fc80000011400 */
[----:B------:R-:W-:Y:S01]  /*0460*/  IADD3.X R204, R0, R9, R2, P1, P0 ;  /* 0x0000000900cc7210 */ /* 0x000fe20000fe0402 */
[----:B------:R-:W-:Y:S06]  /*0470*/  @!P2 BRA `(.L_x_1144) ;  /* 0x000000000010a947 */ /* 0x000fec0003800000 */
[----:B------:R-:W2:Y:S02]  /*0480*/  @P3 LDG.E R0, desc[UR28][R10.64+0x4] ;  /* 0x0000041c0a003981 */ /* 0x000ea4000c1e1900 */
[----:B--2--5:R-:W-:-:S06]  /*0490*/  @P3 IADD3 R4, R0, -R26, RZ ;  /* 0x8000001a00043210 */ /* 0x024fcc0007ffe0ff */
[----:B------:R3:W5:Y:S01]  /*04a0*/  @!P3 LDG.E R4, desc[UR28][R10.64] ;  /* 0x0000001c0a04b981 */ /* 0x000762000c1e1900 */
[----:B------:R-:W-:Y:S05]  /*04b0*/  BRA `(.L_x_1145) ;  /* 0x0000000000047947 */ /* 0x000fea0003800000 */
.L_x_1144:
[----:B------:R-:W2:Y:S02]  /*04c0*/  LDC R4, c[0x0][0x2c8] ;  /* 0x0000b200ff047b82 */ /* 0x000ea40000000800 */
.L_x_1145:
[----:B------:R-:W4:Y:S02]  /*04d0*/  LDC.64 R2, c[0x0][0x308] ;  /* 0x0000c200ff027b82 */ /* 0x000f240000000a00 */
[----:B----4-:R-:W-:-:S04]  /*04e0*/  ISETP.NE.U32.AND P0, PT, R2, RZ, PT ;  /* 0x000000ff0200720c */ /* 0x010fc80003f05070 */
[----:B------:R-:W-:-:S13]  /*04f0*/  ISETP.NE.AND.EX P0, PT, R3, RZ, PT, P0 ;  /* 0x000000ff0300720c */ /* 0x000fda0003f05300 */
[----:B------:R-:W4:Y:S08]  /*0500*/  @P0 LDC.64 R2, c[0x0][0x308] ;  /* 0x0000c200ff020b82 */ /* 0x000f300000000a00 */
[----:B------:R-:W3:Y:S01]  /*0510*/  @!P0 LDC R5, c[0x0][0x2cc] ;  /* 0x0000b300ff058b82 */ /* 0x000ee20000000800 */
[----:B----4-:R-:W-:-:S05]  /*0520*/  @P0 IMAD.WIDE R2, R45, 0x4, R2 ;  /* 0x000000042d020825 */ /* 0x010fca00078e0202 */
[----:B------:R-:W4:Y:S01]  /*0530*/  @P0 LDG.E R0, desc[UR28][R2.64] ;  /* 0x0000001c02000981 */ /* 0x000f22000c1e1900 */
[----:B------:R-:W-:Y:S01]  /*0540*/  IMAD.SHL.U32 R239, R222, 0x80, RZ ;  /* 0x00000080deef7824 */ /* 0x000fe200078e00ff */
[----:B------:R-:W1:Y:S02]  /*0550*/  @!P0 LDC.64 R2, c[0x0][0x318] ;  /* 0x0000c600ff028b82 */ /* 0x000e640000000a00 */
[----:B-1----:R-:W-:-:S04]  /*0560*/  @!P0 ISETP.NE.U32.AND P1, PT, R2, RZ, PT ;  /* 0x000000ff0200820c */ /* 0x002fc80003f25070 */
[----:B------:R-:W-:Y:S02]  /*0570*/  @!P0 ISETP.NE.AND.EX P2, PT, R3, RZ, PT, P1 ;  /* 0x000000ff0300820c */ /* 0x000fe40003f45310 */
[----:B------:R-:W-:Y:S01]  /*0580*/  ISETP.GT.AND P1, PT, R14, R239, PT ;  /* 0x000000ef0e00720c */ /* 0x000fe20003f24270 */
[----:B----45:R-:W-:Y:S01]  /*0590*/  @P0 IMAD.IADD R52, R0, 0x1, -R16 ;  /* 0x0000000100340824 */ /* 0x030fe200078e0a10 */
[----:B---3--:R-:W-:-:S04]  /*05a0*/  @!P0 SEL R0, R5, RZ, P2 ;  /* 0x000000ff05008207 */ /* 0x008fc80001000000 */
        /* <DEDUP_REMOVED lines=8> */
[----:B------:R-:W-:Y:S01]  /*0630*/  ISETP.NE.AND P2, PT, R251, -0x1, PT ;  /* 0xfffffffffb00780c */ /* 0x000fe20003f45270 */
[----:B------:R-:W-:Y:S01]  /*0640*/  IMAD.IADD R239, R14, 0x1, -R239 ;  /* 0x000000010eef7824 */ /* 0x000fe200078e0aef */
[----:B------:R-:W-:Y:S01]  /*0650*/  LEA.HI R10, R44, R155, RZ, 0x3 ;  /* 0x0000009b2c0a7211 */ /* 0x000fe200078f18ff */
[----:B------:R-:W-:Y:S01]  /*0660*/  ULDC.64 UR4, c[0x0][0x258] ;  /* 0x0000960000047ab9 */ /* 0x000fe20000000a00 */
[----:B------:R-:W-:Y:S02]  /*0670*/  IABS R11, R29 ;  /* 0x0000001d000b7213 */ /* 0x000fe40000000000 */
[----:B------:R-:W-:Y:S02]  /*0680*/  SHF.R.S32.HI R244, RZ, 0x3, R10 ;  /* 0x00000003fff47819 */ /* 0x000fe4000001140a */
[----:B------:R-:W-:Y:S02]  /*0690*/  LEA.HI.SX32 R53, R199, 0xffffffff, 0x1a ;  /* 0xffffffffc7357811 */ /* 0x000fe400078fd2ff */
[CC--:B------:R-:W-:Y:S01]  /*06a0*/  ISETP.GE.AND P1, PT, R244.reuse, R239.reuse, PT ;  /* 0x000000eff400720c */ /* 0x0c0fe20003f26270 */
[C---:B------:R-:W-:Y:S01]  /*06b0*/  VIADD R48, R244.reuse, 0x10 ;  /* 0x00000010f4307836 */ /* 0x040fe20000000000 */
[--C-:B------:R-:W-:Y:S01]  /*06c0*/  SHF.R.S32.HI R245, RZ, 0x1f, R244.reuse ;  /* 0x0000001ffff57819 */ /* 0x100fe200000114f4 */
[----:B------:R-:W2:Y:S01]  /*06d0*/  @!P2 LDC.64 R6, c[0x0][0x228] ;  /* 0x00008a00ff06ab82 */ /* 0x000ea20000000a00 */
[----:B------:R-:W-:Y:S01]  /*06e0*/  @!P2 SHF.R.S32.HI R5, RZ, 0x1f, R45 ;  /* 0x0000001fff05a819 */ /* 0x000fe2000001142d */
[----:B------:R-:W-:Y:S01]  /*06f0*/  VIADD R47, R244, 0x20 ;  /* 0x00000020f42f7836 */ /* 0x000fe20000000000 */
[-C--:B------:R-:W-:Y:S01]  /*0700*/  ISETP.GE.AND P0, PT, R48, R239.reuse, PT ;  /* 0x000000ef3000720c */ /* 0x080fe20003f06270 */
[----:B------:R-:W-:Y:S01]  /*0710*/  IMAD.WIDE R240, R222, 0x80, R244 ;  /* 0x00000080def07825 */ /* 0x000fe200078e02f4 */
[C---:B------:R-:W-:Y:S01]  /*0720*/  IADD3 R28, R244.reuse, 0x50, RZ ;  /* 0x00000050f41c7810 */ /* 0x040fe20007ffe0ff */
[----:B------:R-:W-:Y:S01]  /*0730*/  STL [R1+0x8], R48 ;  /* 0x0000083001007387 */ /* 0x000fe20000100800 */
[----:B------:R-:W-:Y:S01]  /*0740*/  ISETP.GE.AND P5, PT, R47, R239, PT ;  /* 0x000000ef2f00720c */ /* 0x000fe20003fa6270 */
[----:B------:R-:W3:Y:S01]  /*0750*/  @P2 LDC.64 R8, c[0x0][0x240] ;  /* 0x00009000ff082b82 */ /* 0x000ee20000000a00 */
[C---:B------:R-:W-:Y:S01]  /*0760*/  VIADD R46, R244.reuse, 0x30 ;  /* 0x00000030f42e7836 */ /* 0x040fe20000000000 */
[----:B-1----:R-:W-:Y:S01]  /*0770*/  IABS R15, R21 ;  /* 0x00000015000f7213 */ /* 0x002fe20000000000 */
[----:B------:R-:W-:Y:S01]  /*0780*/  IMAD R24, R53, -0x40, R52 ;  /* 0xffffffc035187824 */ /* 0x000fe200078e0234 */
[----:B------:R-:W-:Y:S01]  /*0790*/  ISETP.NE.AND P6, PT, R21, RZ, PT ;  /* 0x000000ff1500720c */ /* 0x000fe20003fc5270 */
[C---:B------:R-:W-:Y:S01]  /*07a0*/  VIADD R30, R244.reuse, 0x40 ;  /* 0x00000040f41e7836 */ /* 0x040fe20000000000 */
[----:B------:R-:W1:Y:S01]  /*07b0*/  I2F.RP R2, R15 ;  /* 0x0000000f00027306 */ /* 0x000e620000209400 */
[----:B------:R-:W-:Y:S01]  /*07c0*/  VIADD R27, R244, 0x60 ;  /* 0x00000060f41b7836 */ /* 0x000fe20000000000 */
[----:B------:R-:W4:Y:S01]  /*07d0*/  @!P0 S2R R12, SR_CgaCtaId ;  /* 0x00000000000c8919 */ /* 0x000f220000008800 */
[----:B------:R-:W5:Y:S01]  /*07e0*/  @!P1 LDC.64 R18, c[0x0][0x210] ;  /* 0x00008400ff129b82 */ /* 0x000f620000000a00 */
[----:B--2---:R-:W-:-:S07]  /*07f0*/  @!P2 IMAD R5, R5, R6, RZ ;  /* 0x000000060505a224 */ /* 0x004fce00078e02ff */
[----:B------:R-:W2:Y:S01]  /*0800*/  @!P0 LDC.64 R22, c[0x0][0x210] ;  /* 0x00008400ff168b82 */ /* 0x000ea20000000a00 */
[----:B-1----:R-:W1:Y:S02]  /*0810*/  MUFU.RCP R2, R2 ;  /* 0x0000000200027308 */ /* 0x002e640000001000 */
[----:B-1----:R-:W-:-:S06]  /*0820*/  VIADD R2, R2, 0xffffffe ;  /* 0x0ffffffe02027836 */ /* 0x002fcc0000000000 */
[----:B------:R-:W1:Y:S02]  /*0830*/  F2I.FTZ.U32.TRUNC.NTZ R3, R2 ;  /* 0x0000000200037305 */ /* 0x000e64000021f000 */
[----:B-1----:R-:W-:Y:S01]  /*0840*/  IMAD.MOV R0, RZ, RZ, -R3 ;  /* 0x000000ffff007224 */ /* 0x002fe200078e0a03 */
[----:B------:R-:W-:-:S03]  /*0850*/  MOV R2, RZ ;  /* 0x000000ff00027202 */ /* 0x000fc60000000f00 */
[----:B------:R-:W-:-:S04]  /*0860*/  IMAD R0, R0, R15, RZ ;  /* 0x0000000f00007224 */ /* 0x000fc800078e02ff */
[----:B------:R-:W-:Y:S01]  /*0870*/  IMAD.HI.U32 R4, R3, R0, R2 ;  /* 0x0000000003047227 */ /* 0x000fe200078e0002 */
[----:B------:R-:W-:-:S03]  /*0880*/  LOP3.LUT R0, R10, 0xfffffff8, RZ, 0xc0, !PT ;  /* 0xfffffff80a007812 */ /* 0x000fc600078ec0ff */
[----:B------:R-:W-:Y:S02]  /*0890*/  @!P2 IMAD R10, R45, R7, R5 ;  /* 0x000000072d0aa224 */ /* 0x000fe400078e0205 */
[----:B------:R-:W-:-:S04]  /*08a0*/  IMAD.HI.U32 R4, R4, R11, RZ ;  /* 0x0000000b04047227 */ /* 0x000fc800078e00ff */
[----:B------:R-:W-:Y:S02]  /*08b0*/  IMAD.IADD R43, R155, 0x1, -R0 ;  /* 0x000000019b2b7824 */ /* 0x000fe400078e0a00 */
[----:B------:R-:W-:Y:S02]  /*08c0*/  IMAD.MOV R0, RZ, RZ, -R4 ;  /* 0x000000ffff007224 */ /* 0x000fe400078e0a04 */
[----:B------:R-:W-:Y:S02]  /*08d0*/  IMAD.SHL.U32 R5, R244, 0x40, RZ ;  /* 0x00000040f4057824 */ /* 0x000fe400078e00ff */
[----:B---3--:R-:W-:-:S03]  /*08e0*/  @P2 IMAD.WIDE.U32 R2, R251, R8, RZ ;  /* 0x00000008fb022225 */ /* 0x008fc600078e00ff */
[----:B------:R-:W-:Y:S01]  /*08f0*/  LOP3.LUT R8, R5, 0x1c0, RZ, 0xc0, !PT ;  /* 0x000001c005087812 */ /* 0x000fe200078ec0ff */
[----:B------:R-:W-:-:S04]  /*0900*/  @!P2 IMAD.WIDE.U32 R6, R45, R6, RZ ;  /* 0x000000062d06a225 */ /* 0x000fc800078e00ff */
[----:B------:R-:W-:Y:S02]  /*0910*/  IMAD R0, R15, R0, R11 ;  /* 0x000000000f007224 */ /* 0x000fe400078e020b */
[----:B------:R-:W-:Y:S02]  /*0920*/  IMAD.SHL.U32 R50, R43, 0x8, RZ ;  /* 0x000000082b327824 */ /* 0x000fe400078e00ff */
[----:B------:R-:W-:Y:S01]  /*0930*/  @P2 IMAD R3, R251, R9, R3 ;  /* 0x00000009fb032224 */ /* 0x000fe200078e0203 */
[----:B------:R-:W-:Y:S01]  /*0940*/  @!P2 IADD3 R3, R7, R10, RZ ;  /* 0x0000000a0703a210 */ /* 0x000fe20007ffe0ff */
[----:B------:R-:W-:Y:S01]  /*0950*/  @!P2 IMAD.MOV.U32 R2, RZ, RZ, R6 ;  /* 0x000000ffff02a224 */ /* 0x000fe200078e0006 */
[----:B------:R-:W-:Y:S01]  /*0960*/  ISETP.GT.U32.AND P2, PT, R15, R0, PT ;  /* 0x000000000f00720c */ /* 0x000fe20003f44070 */
[----:B------:R-:W1:Y:S01]  /*0970*/  @!P1 LDC.64 R10, c[0x0][0x240] ;  /* 0x00009000ff0a9b82 */ /* 0x000e620000000a00 */
[----:B------:R-:W-:Y:S02]  /*0980*/  LOP3.LUT R5, R8, 0x38, R50, 0xf8, !PT ;  /* 0x0000003808057812 */ /* 0x000fe400078ef832 */
[----:B------:R-:W-:-:S02]  /*0990*/  SHF.R.U32.HI R8, RZ, 0x3, R8 ;  /* 0x00000003ff087819 */ /* 0x000fc40000011608 */
[----:B------:R-:W-:Y:S02]  /*09a0*/  SHF.R.S32.HI R51, RZ, 0x1f, R50 ;  /* 0x0000001fff337819 */ /* 0x000fe40000011432 */
[----:B------:R-:W-:Y:S02]  /*09b0*/  LOP3.LUT R8, R5, R8, RZ, 0x3c, !PT ;  /* 0x0000000805087212 */ /* 0x000fe400078e3cff */
[----:B------:R-:W-:Y:S01]  /*09c0*/  @!P0 MOV R5, 0x400 ;  /* 0x0000040000058802 */ /* 0x000fe20000000f00 */
[----:B------:R-:W-:Y:S01]  /*09d0*/  STL.64 [R1], R50 ;  /* 0x0000003201007387 */ /* 0x000fe20000100a00 */
[----:B------:R-:W-:Y:S01]  /*09e0*/  IADD3 R2, P3, R50, R2, RZ ;  /* 0x0000000232027210 */ /* 0x000fe20007f7e0ff */
[----:B------:R-:W-:Y:S01]  /*09f0*/  @!P2 IMAD.IADD R0, R0, 0x1, -R15 ;  /* 0x000000010000a824 */ /* 0x000fe200078e0a0f */
[----:B----4-:R-:W-:Y:S01]  /*0a00*/  @!P0 LEA R17, R12, R5, 0x18 ;  /* 0x000000050c118211 */ /* 0x010fe200078ec0ff */
[----:B------:R-:W-:Y:S01]  /*0a10*/  @!P2 VIADD R4, R4, 0x1 ;  /* 0x000000010404a836 */ /* 0x000fe20000000000 */
[----:B------:R-:W3:Y:S01]  /*0a20*/  @!P0 LDC.64 R12, c[0x0][0x240] ;  /* 0x00009000ff0c8b82 */ /* 0x000ee20000000a00 */
[----:B------:R-:W-:Y:S01]  /*0a30*/  SHF.R.S32.HI R7, RZ, 0x1f, R29 ;  /* 0x0000001fff077819 */ /* 0x000fe2000001141d */
[----:B------:R-:W-:Y:S01]  /*0a40*/  IMAD.X R3, R51, 0x1, R3, P3 ;  /* 0x0000000133037824 */ /* 0x000fe200018e0603 */
[----:B------:R-:W-:Y:S01]  /*0a50*/  ISETP.GE.U32.AND P4, PT, R0, R15, PT ;  /* 0x0000000f0000720c */ /* 0x000fe20003f86070 */
[----:B------:R-:W-:Y:S01]  /*0a60*/  STL [R1+0xc], R47 ;  /* 0x00000c2f01007387 */ /* 0x000fe20000100800 */
[----:B------:R-:W-:Y:S01]  /*0a70*/  @!P0 IADD3 R9, P2, R240, 0x10, RZ ;  /* 0x00000010f0098810 */ /* 0x000fe20007f5e0ff */
[----:B------:R-:W-:Y:S01]  /*0a80*/  IMAD R7, R7, UR4, RZ ;  /* 0x0000000407077c24 */ /* 0x000fe2000f8e02ff */
[C---:B------:R-:W-:Y:S01]  /*0a90*/  LOP3.LUT R5, R29.reuse, R21, RZ, 0x3c, !PT ;  /* 0x000000151d057212 */ /* 0x040fe200078e3cff */
[----:B------:R-:W-:Y:S01]  /*0aa0*/  IMAD.WIDE.U32 R2, R29, UR4, R2 ;  /* 0x000000041d027c25 */ /* 0x000fe2000f8e0002 */
[----:B------:R-:W4:Y:S01]  /*0ab0*/  S2UR UR4, SR_CgaCtaId ;  /* 0x00000000000479c3 */ /* 0x000f220000008800 */
[----:B------:R-:W-:Y:S01]  /*0ac0*/  STL [R1+0x10], R46 ;  /* 0x0000102e01007387 */ /* 0x000fe20000100800 */
[----:B------:R-:W-:Y:S01]  /*0ad0*/  ISETP.GE.AND P3, PT, R5, RZ, PT ;  /* 0x000000ff0500720c */ /* 0x000fe20003f66270 */
[----:B------:R-:W-:Y:S01]  /*0ae0*/  IMAD R7, R29, UR5, R7 ;  /* 0x000000051d077c24 */ /* 0x000fe2000f8e0207 */
[----:B------:R-:W-:Y:S01]  /*0af0*/  LEA.HI R5, R44, R155, RZ, 0x6 ;  /* 0x0000009b2c057211 */ /* 0x000fe200078f30ff */
[----:B------:R-:W-:Y:S01]  /*0b00*/  @!P0 IMAD.X R6, RZ, RZ, R241, P2 ;  /* 0x000000ffff068224 */ /* 0x000fe200010e06f1 */
[----:B------:R-:W-:Y:S01]  /*0b10*/  UMOV UR5, 0x400 ;  /* 0x0000040000057882 */ /* 0x000fe20000000000 */
[----:B------:R-:W-:Y:S01]  /*0b20*/  @P4 VIADD R4, R4, 0x1 ;  /* 0x0000000104044836 */ /* 0x000fe20000000000 */
[----:B------:R-:W-:Y:S01]  /*0b30*/  SHF.L.U32 R5, R5, 0x3, RZ ;  /* 0x0000000305057819 */ /* 0x000fe200000006ff */
[----:B-1----:R-:W-:Y:S01]  /*0b40*/  @!P1 IMAD R0, R241, R10, RZ ;  /* 0x0000000af1009224 */ /* 0x002fe200078e02ff */
[----:B------:R-:W1:Y:S01]  /*0b50*/  @!P5 LDC.64 R14, c[0x0][0x240] ;  /* 0x00009000ff0edb82 */ /* 0x000e620000000a00 */
[----:B------:R-:W-:Y:S01]  /*0b60*/  IMAD.IADD R3, R3, 0x1, R7 ;  /* 0x0000000103037824 */ /* 0x000fe200078e0207 */
[----:B------:R-:W-:Y:S01]  /*0b70*/  MOV R25, R4 ;  /* 0x0000000400197202 */ /* 0x000fe20000000f00 */
[----:B------:R-:W-:Y:S01]  /*0b80*/  @!P1 IMAD R0, R240, R11, R0 ;  /* 0x0000000bf0009224 */ /* 0x000fe200078e0200 */
[----:B------:R-:W-:Y:S01]  /*0b90*/  LOP3.LUT R20, R8, 0xfffffe00, R5, 0xf8, !PT ;  /* 0xfffffe0008147812 */ /* 0x000fe200078ef805 */
[----:B---3--:R-:W-:Y:S01]  /*0ba0*/  @!P0 IMAD R4, R6, R12, RZ ;  /* 0x0000000c06048224 */ /* 0x008fe200078e02ff */
[----:B------:R-:W-:Y:S01]  /*0bb0*/  ISETP.GE.AND P4, PT, R46, R239, PT ;  /* 0x000000ef2e00720c */ /* 0x000fe20003f86270 */
[----:B------:R-:W-:Y:S01]  /*0bc0*/  @!P1 IMAD.WIDE.U32 R6, R240, R10, R2 ;  /* 0x0000000af0069225 */ /* 0x000fe200078e0002 */
[----:B------:R-:W-:Y:S03]  /*0bd0*/  STL [R1+0x20], R30 ;  /* 0x0000201e01007387 */ /* 0x000fe60000100800 */
[----:B------:R-:W-:Y:S01]  /*0be0*/  @!P1 IMAD.IADD R0, R7, 0x1, R0 ;  /* 0x0000000107009824 */ /* 0x000fe200078e0200 */
[C---:B-----5:R-:W-:Y:S01]  /*0bf0*/  @!P1 LEA R8, P2, R6.reuse, R18, 0x1 ;  /* 0x0000001206089211 */ /* 0x060fe200078408ff */
[C---:B------:R-:W-:Y:S01]  /*0c00*/  @!P0 IMAD R10, R9.reuse, R13, R4 ;  /* 0x0000000d090a8224 */ /* 0x040fe200078e0204 */
[----:B----4-:R-:W-:Y:S01]  /*0c10*/  ULEA UR4, UR4, UR5, 0x18 ;  /* 0x0000000504047291 */ /* 0x010fe2000f8ec03f */
[----:B------:R-:W-:Y:S01]  /*0c20*/  @!P0 IMAD.WIDE.U32 R4, R9, R12, R2 ;  /* 0x0000000c09048225 */ /* 0x000fe200078e0002 */
[----:B------:R-:W-:Y:S01]  /*0c30*/  @!P1 LEA.HI.X R9, R6, R19, R0, 0x1, P2 ;  /* 0x0000001306099211 */ /* 0x000fe200010f0c00 */
[----:B------:R-:W-:Y:S01]  /*0c40*/  STL [R1+0x1c], R28 ;  /* 0x00001c1c01007387 */ /* 0x000fe20000100800 */
[----:B------:R-:W3:Y:S01]  /*0c50*/  @!P5 LDC.64 R18, c[0x0][0x210] ;  /* 0x00008400ff12db82 */ /* 0x000ee20000000a00 */
[----:B------:R-:W-:Y:S01]  /*0c60*/  @!P3 IMAD.MOV R25, RZ, RZ, -R25 ;  /* 0x000000ffff19b224 */ /* 0x000fe200078e0a19 */
[----:B------:R-:W-:Y:S01]  /*0c70*/  @!P0 IADD3 R0, R5, R10, RZ ;  /* 0x0000000a05008210 */ /* 0x000fe20007ffe0ff */
[----:B------:R4:W-:Y:S01]  /*0c80*/  STL [R1+0x18], R27 ;  /* 0x0000181b01007387 */ /* 0x0009e20000100800 */
[----:B--2---:R-:W-:-:S02]  /*0c90*/  @!P0 LEA R6, P3, R4, R22, 0x1 ;  /* 0x0000001604068211 */ /* 0x004fc400078608ff */
[----:B------:R-:W-:Y:S01]  /*0ca0*/  @!P5 IADD3 R5, P2, R240, 0x20, RZ ;  /* 0x00000020f005d810 */ /* 0x000fe20007f5e0ff */
[----:B------:R-:W2:Y:S01]  /*0cb0*/  @!P5 S2R R22, SR_CgaCtaId ;  /* 0x000000000016d919 */ /* 0x000ea20000008800 */
[----:B------:R-:W-:Y:S01]  /*0cc0*/  @!P6 LOP3.LUT R25, RZ, R21, RZ, 0x33, !PT ;  /* 0x00000015ff19e212 */ /* 0x000fe200078e33ff */
[----:B------:R-:W5:Y:S01]  /*0cd0*/  @!P4 LDC.64 R10, c[0x0][0x240] ;  /* 0x00009000ff0acb82 */ /* 0x000f620000000a00 */
[----:B------:R-:W-:Y:S02]  /*0ce0*/  ISETP.GE.AND P6, PT, R244, R24, PT ;  /* 0x00000018f400720c */ /* 0x000fe40003fc6270 */
[----:B------:R-:W-:Y:S01]  /*0cf0*/  @!P0 LEA.HI.X R7, R4, R23, R0, 0x1, P3 ;  /* 0x0000001704078211 */ /* 0x000fe200018f0c00 */
[----:B------:R-:W-:Y:S01]  /*0d00*/  @!P5 IMAD.X R4, RZ, RZ, R241, P2 ;  /* 0x000000ffff04d224 */ /* 0x000fe200010e06f1 */
[C---:B------:R-:W-:Y:S01]  /*0d10*/  LEA R200, R20.reuse, UR4, 0x1 ;  /* 0x0000000414c87c11 */ /* 0x040fe2000f8e08ff */
[----:B------:R-:W-:Y:S01]  /*0d20*/  @!P0 IMAD R0, R20, 0x2, R17 ;  /* 0x0000000214008824 */ /* 0x000fe200078e0211 */
[-C--:B------:R-:W-:Y:S01]  /*0d30*/  ISETP.GE.AND P2, PT, R30, R239.reuse, PT ;  /* 0x000000ef1e00720c */ /* 0x080fe20003f46270 */
[----:B-1----:R-:W-:Y:S01]  /*0d40*/  @!P5 IMAD R4, R4, R14, RZ ;  /* 0x0000000e0404d224 */ /* 0x002fe200078e02ff */
[----:B------:R-:W1:Y:S01]  /*0d50*/  @!P4 LDC.64 R12, c[0x0][0x210] ;  /* 0x00008400ff0ccb82 */ /* 0x000e620000000a00 */
[----:B------:R-:W-:Y:S01]  /*0d60*/  @!PT LDS RZ, [RZ] ;  /* 0x00000000fffff984 */ /* 0x000fe20000000800 */
[----:B------:R-:W-:Y:S01]  /*0d70*/  @!PT LDS RZ, [RZ] ;  /* 0x00000000fffff984 */ /* 0x000fe20000000800 */
[----:B------:R-:W-:Y:S01]  /*0d80*/  @!PT LDS RZ, [RZ] ;  /* 0x00000000fffff984 */ /* 0x000fe20000000800 */
[----:B------:R-:W-:Y:S01]  /*0d90*/  @!P1 LDGSTS.E.BYPASS.LTC128B.128 [R200], desc[UR28][R8.64] ;  /* 0x0000000008c89fae */ /* 0x000fe2000b901d5c */
[----:B------:R-:W-:Y:S01]  /*0da0*/  ISETP.GE.AND P1, PT, R28, R239, PT ;  /* 0x000000ef1c00720c */ /* 0x000fe20003f26270 */
[----:B------:R-:W-:-:S02]  /*0db0*/  VIADD R23, R244, 0x70 ;  /* 0x00000070f4177836 */ /* 0x000fc40000000000 */
[----:B------:R2:W-:Y:S01]  /*0dc0*/  @!P0 LDGSTS.E.BYPASS.LTC128B.128 [R0+0x800], desc[UR28][R6.64] ;  /* 0x0080000006008fae */ /* 0x0005e2000b901d5c */
[----:B------:R-:W-:Y:S01]  /*0dd0*/  ISETP.GE.AND P0, PT, R27, R239, PT ;  /* 0x000000ef1b00720c */ /* 0x000fe20003f06270 */
[----:B------:R-:W1:Y:S04]  /*0de0*/  @!P6 S2R R21, SR_CgaCtaId ;  /* 0x000000000015e919 */ /* 0x000e680000008800 */
[----:B------:R-:W1:Y:S01]  /*0df0*/  @!P2 LDC.64 R38, c[0x0][0x210] ;  /* 0x00008400ff26ab82 */ /* 0x000e620000000a00 */
[----:B------:R-:W1:Y:S03]  /*0e00*/  @!P2 S2R R17, SR_CgaCtaId ;  /* 0x000000000011a919 */ /* 0x000e660000008800 */
[----:B----4-:R-:W-:Y:S01]  /*0e10*/  @!P1 IMAD.MOV.U32 R27, RZ, RZ, R3 ;  /* 0x000000ffff1b9224 */ /* 0x010fe200078e0003 */
[----:B------:R4:W-:Y:S03]  /*0e20*/  STL [R1+0x14], R23 ;  /* 0x0000141701007387 */ /* 0x0009e60000100800 */
[----:B------:R-:W4:Y:S01]  /*0e30*/  @!P1 LDC.64 R30, c[0x0][0x240] ;  /* 0x00009000ff1e9b82 */ /* 0x000f220000000a00 */
[----:B------:R-:W-:-:S02]  /*0e40*/  @!P0 IMAD.MOV.U32 R28, RZ, RZ, R2 ;  /* 0x000000ffff1c8224 */ /* 0x000fc400078e0002 */
[----:B------:R-:W-:-:S05]  /*0e50*/  @!P0 IMAD.MOV.U32 R29, RZ, RZ, R3 ;  /* 0x000000ffff1d8224 */ /* 0x000fca00078e0003 */
[----:B------:R-:W4:Y:S01]  /*0e60*/  @!P0 LDC.64 R34, c[0x0][0x240] ;  /* 0x00009000ff228b82 */ /* 0x000f220000000a00 */
[C---:B--2---:R-:W-:Y:S02]  /*0e70*/  @!P5 IMAD R0, R5.reuse, R15, R4 ;  /* 0x0000000f0500d224 */ /* 0x044fe400078e0204 */
[----:B------:R-:W-:Y:S01]  /*0e80*/  @!P5 IMAD.WIDE.U32 R4, R5, R14, R2 ;  /* 0x0000000e0504d225 */ /* 0x000fe200078e0002 */
[----:B------:R-:W2:Y:S03]  /*0e90*/  @!P1 S2R R15, SR_CgaCtaId ;  /* 0x00000000000f9919 */ /* 0x000ea60000008800 */
[----:B------:R-:W-:Y:S01]  /*0ea0*/  @!P5 IMAD.IADD R0, R5, 0x1, R0 ;  /* 0x000000010500d824 */ /* 0x000fe200078e0200 */
[----:B---3--:R-:W-:Y:S01]  /*0eb0*/  @!P5 LEA R6, P3, R4, R18, 0x1 ;  /* 0x000000120406d211 */ /* 0x008fe200078608ff */
[----:B------:R-:W3:Y:S01]  /*0ec0*/  @!P0 S2R R14, SR_CgaCtaId ;  /* 0x00000000000e8919 */ /* 0x000ee20000008800 */
[----:B------:R-:W-:-:S02]  /*0ed0*/  @!P5 MOV R5, 0x400 ;  /* 0x000004000005d802 */ /* 0x000fc40000000f00 */
[----:B------:R-:W-:Y:S01]  /*0ee0*/  @!P5 LEA.HI.X R7, R4, R19, R0, 0x1, P3 ;  /* 0x000000130407d211 */ /* 0x000fe200018f0c00 */
[----:B------:R-:W2:Y:S01]  /*0ef0*/  @!P4 S2R R18, SR_CgaCtaId ;  /* 0x000000000012c919 */ /* 0x000ea20000008800 */
[----:B------:R-:W-:Y:S02]  /*0f00*/  @!P4 IADD3 R4, P3, R240, 0x30, RZ ;  /* 0x00000030f004c810 */ /* 0x000fe40007f7e0ff */
[----:B------:R-:W-:-:S03]  /*0f10*/  @!P5 LEA R5, R22, R5, 0x18 ;  /* 0x000000051605d211 */ /* 0x000fc600078ec0ff */
[----:B------:R-:W-:Y:S01]  /*0f20*/  @!P4 IMAD.X R0, RZ, RZ, R241, P3 ;  /* 0x000000ffff00c224 */ /* 0x000fe200018e06f1 */
[----:B------:R-:W-:Y:S02]  /*0f30*/  ISETP.NE.AND P3, PT, R26, -0x1, PT ;  /* 0xffffffff1a00780c */ /* 0x000fe40003f65270 */
[----:B------:R-:W-:Y:S01]  /*0f40*/  @!P5 LEA R8, R20, R5, 0x1 ;  /* 0x000000051408d211 */ /* 0x000fe200078e08ff */
[----:B-----5:R-:W-:-:S04]  /*0f50*/  @!P4 IMAD R0, R0, R10, RZ ;  /* 0x0000000a0000c224 */ /* 0x020fc800078e02ff */
[C---:B------:R-:W-:Y:S01]  /*0f60*/  @!P4 IMAD R9, R4.reuse, R11, R0 ;  /* 0x0000000b0409c224 */ /* 0x040fe200078e0200 */
[----:B------:R5:W-:Y:S01]  /*0f70*/  @!P5 LDGSTS.E.BYPASS.LTC128B.128 [R8+0x1000], desc[UR28][R6.64] ;  /* 0x010000000608dfae */ /* 0x000be2000b901d5c */
[----:B------:R-:W-:Y:S01]  /*0f80*/  @!P4 IMAD.WIDE.U32 R4, R4, R10, R2 ;  /* 0x0000000a0404c225 */ /* 0x000fe200078e0002 */
[----:B------:R-:W-:-:S03]  /*0f90*/  @!P6 MOV R0, 0x400 ;  /* 0x000004000000e802 */ /* 0x000fc60000000f00 */
[----:B------:R-:W-:Y:S01]  /*0fa0*/  @!P4 IMAD.IADD R5, R5, 0x1, R9 ;  /* 0x000000010505c824 */ /* 0x000fe200078e0209 */
[C---:B-1----:R-:W-:Y:S01]  /*0fb0*/  @!P4 LEA R10, P5, R4.reuse, R12, 0x1 ;  /* 0x0000000c040ac211 */ /* 0x042fe200078a08ff */
[----:B------:R-:W1:Y:S01]  /*0fc0*/  @P3 LDC.64 R54, c[0x0][0x248] ;  /* 0x00009200ff363b82 */ /* 0x000e620000000a00 */
[----:B------:R-:W-:Y:S02]  /*0fd0*/  @!P6 LEA R42, R21, R0, 0x18 ;  /* 0x00000000152ae211 */ /* 0x000fe400078ec0ff */
[----:B------:R-:W-:Y:S02]  /*0fe0*/  @!P4 MOV R0, 0x400 ;  /* 0x000004000000c802 */ /* 0x000fe40000000f00 */
[----:B------:R-:W-:Y:S01]  /*0ff0*/  @!P4 LEA.HI.X R11, R4, R13, R5, 0x1, P5 ;  /* 0x0000000d040bc211 */ /* 0x000fe200028f0c05 */
[----:B------:R-:W-:Y:S01]  /*1000*/  @P3 IMAD.IADD R4, R16, 0x1, R26 ;  /* 0x0000000110043824 */ /* 0x000fe200078e021a */
[----:B------:R-:W-:Y:S01]  /*1010*/  @!P2 IADD3 R19, P5, R240, 0x40, RZ ;  /* 0x00000040f013a810 */ /* 0x000fe20007fbe0ff */
[----:B------:R-:W3:Y:S01]  /*1020*/  @P3 LDC.64 R148, c[0x0][0x250] ;  /* 0x00009400ff943b82 */ /* 0x000ee20000000a00 */
[----:B------:R-:W-:-:S02]  /*1030*/  @!P0 MOV R5, 0x400 ;  /* 0x0000040000058802 */ /* 0x000fc40000000f00 */
[----:B--2---:R-:W-:Y:S02]  /*1040*/  @!P4 LEA R9, R18, R0, 0x18 ;  /* 0x000000001209c211 */ /* 0x004fe400078ec0ff */
[----:B------:R-:W-:Y:S02]  /*1050*/  @!P2 IADD3.X R18, RZ, R241, RZ, P5, !PT ;  /* 0x000000f1ff12a210 */ /* 0x000fe40002ffe4ff */
[----:B------:R-:W-:Y:S01]  /*1060*/  ISETP.GE.AND P5, PT, R23, R239, PT ;  /* 0x000000ef1700720c */ /* 0x000fe20003fa6270 */
[----:B------:R-:W-:Y:S01]  /*1070*/  @!P4 IMAD R9, R20, 0x2, R9 ;  /* 0x000000021409c824 */ /* 0x000fe200078e0209 */
[----:B----4-:R-:W2:Y:S01]  /*1080*/  @!P2 LDC.64 R22, c[0x0][0x240] ;  /* 0x00009000ff16ab82 */ /* 0x010ea20000000a00 */
[----:B------:R-:W-:Y:S01]  /*1090*/  @!P2 MOV R0, 0x400 ;  /* 0x000004000000a802 */ /* 0x000fe20000000f00 */
[----:B-----5:R-:W-:Y:S01]  /*10a0*/  @P3 IMAD.IADD R6, R16, 0x1, R26 ;  /* 0x0000000110063824 */ /* 0x020fe200078e021a */
[----:B------:R-:W-:Y:S02]  /*10b0*/  @!P1 MOV R7, 0x400 ;  /* 0x0000040000079802 */ /* 0x000fe40000000f00 */
[----:B------:R-:W-:Y:S01]  /*10c0*/  @!P2 LEA R33, R17, R0, 0x18 ;  /* 0x000000001121a211 */ /* 0x000fe200078ec0ff */
[C---:B-1----:R-:W-:Y:S01]  /*10d0*/  @P3 IMAD R8, R6.reuse, R55, RZ ;  /* 0x0000003706083224 */ /* 0x042fe200078e02ff */
[----:B------:R-:W-:Y:S01]  /*10e0*/  @!P1 LEA R40, R15, R7, 0x18 ;  /* 0x000000070f289211 */ /* 0x000fe200078ec0ff */
[----:B------:R-:W-:Y:S01]  /*10f0*/  @P3 IMAD.WIDE.U32 R6, R6, R54, RZ ;  /* 0x0000003606063225 */ /* 0x000fe200078e00ff */
[----:B---3--:R-:W-:-:S02]  /*1100*/  @!P0 LEA R41, R14, R5, 0x18 ;  /* 0x000000050e298211 */ /* 0x008fc400078ec0ff */
[-C--:B------:R-:W-:Y:S01]  /*1110*/  @!P1 MOV R26, R2.reuse ;  /* 0x00000002001a9202 */ /* 0x080fe20000000f00 */
[----:B------:R-:W-:Y:S01]  /*1120*/  @!P2 IMAD.MOV.U32 R14, RZ, RZ, R2 ;  /* 0x000000ffff0ea224 */ /* 0x000fe200078e0002 */
[----:B------:R-:W-:Y:S01]  /*1130*/  @!P5 MOV R36, R2 ;  /* 0x000000020024d202 */ /* 0x000fe20000000f00 */
[C---:B------:R-:W-:Y:S01]  /*1140*/  @P3 IMAD R0, R4.reuse, R149, RZ ;  /* 0x0000009504003224 */ /* 0x040fe200078e02ff */
[----:B------:R-:W-:Y:S01]  /*1150*/  @P3 IADD3 R13, R7, R8, RZ ;  /* 0x00000008070d3210 */ /* 0x000fe20007ffe0ff */
[----:B------:R-:W-:-:S04]  /*1160*/  @P3 IMAD.WIDE.U32 R4, R4, R148, RZ ;  /* 0x0000009404043225 */ /* 0x000fc800078e00ff */
[--C-:B------:R-:W-:Y:S02]  /*1170*/  @!P2 IMAD.MOV.U32 R15, RZ, RZ, R3.reuse ;  /* 0x000000ffff0fa224 */ /* 0x100fe400078e0003 */
[----:B------:R-:W-:Y:S02]  /*1180*/  @!P5 IMAD.MOV.U32 R37, RZ, RZ, R3 ;  /* 0x000000ffff25d224 */ /* 0x000fe400078e0003 */
[----:B------:R-:W-:Y:S02]  /*1190*/  @P3 IMAD.IADD R32, R5, 0x1, R0 ;  /* 0x0000000105203824 */ /* 0x000fe400078e0200 */
[----:B------:R-:W-:Y:S02]  /*11a0*/  @P3 IMAD.MOV.U32 R21, RZ, RZ, R4 ;  /* 0x000000ffff153224 */ /* 0x000fe400078e0004 */
[----:B------:R-:W-:Y:S01]  /*11b0*/  @P3 IMAD.MOV.U32 R12, RZ, RZ, R6 ;  /* 0x000000ffff0c3224 */ /* 0x000fe200078e0006 */
[----:B--2---:R-:W-:Y:S06]  /*11c0*/  @P3 BRA `(.L_x_1147) ;  /* 0x0000000000343947 */ /* 0x004fec0003800000 */
        /* <DEDUP_REMOVED lines=13> */
.L_x_1147:
        /* <DEDUP_REMOVED lines=14> */
.L_x_1148:
[----:B------:R-:W-:Y:S01]  /*1380*/  @!P1 IADD3 R7, P3, R240, 0x50, RZ ;  /* 0x00000050f0079810 */ /* 0x000fe20007f7e0ff */
[----:B------:R-:W1:Y:S01]  /*1390*/  @!P1 LDC.64 R16, c[0x0][0x210] ;  /* 0x00008400ff109b82 */ /* 0x000e620000000a00 */
[-C--:B------:R-:W-:Y:S01]  /*13a0*/  @!P2 IMAD R0, R18, R22.reuse, RZ ;  /* 0x000000161200a224 */ /* 0x080fe200078e02ff */
[----:B------:R-:W-:Y:S01]  /*13b0*/  @!PT LDS RZ, [RZ] ;  /* 0x00000000fffff984 */ /* 0x000fe20000000800 */
[----:B------:R-:W-:Y:S01]  /*13c0*/  @!PT LDS RZ, [RZ] ;  /* 0x00000000fffff984 */ /* 0x000fe20000000800 */
[----:B------:R-:W-:Y:S01]  /*13d0*/  @!PT LDS RZ, [RZ] ;  /* 0x00000000fffff984 */ /* 0x000fe20000000800 */
[----:B------:R2:W-:Y:S01]  /*13e0*/  @!P4 LDGSTS.E.BYPASS.LTC128B.128 [R9+0x1800], desc[UR28][R10.64] ;  /* 0x018000000a09cfae */ /* 0x0005e2000b901d5c */
[C---:B------:R-:W-:Y:S01]  /*13f0*/  @!P2 IMAD.WIDE.U32 R2, R19.reuse, R22, R14 ;  /* 0x000000161302a225 */ /* 0x040fe200078e000e */
[----:B------:R-:W-:Y:S01]  /*1400*/  ULDC.64 UR6, c[0x0][0x260] ;  /* 0x0000980000067ab9 */ /* 0x000fe20000000a00 */
[----:B------:R-:W-:Y:S02]  /*1410*/  SHF.L.U64.HI R150, R54, 0x6, R55 ;  /* 0x0000000636967819 */ /* 0x000fe40000010237 */
[----:B------:R-:W-:Y:S01]  /*1420*/  @!P1 IMAD.X R4, RZ, RZ, R241, P3 ;  /* 0x000000ffff049224 */ /* 0x000fe200018e06f1 */
[----:B------:R-:W-:Y:S01]  /*1430*/  SHF.R.S32.HI R151, RZ, 0x5, R151 ;  /* 0x00000005ff977819 */ /* 0x000fe20000011497 */
[----:B------:R-:W-:-:S02]  /*1440*/  @!P2 IMAD R8, R19, R23, R0 ;  /* 0x000000171308a224 */ /* 0x000fc400078e0200 */
[----:B------:R-:W3:Y:S01]  /*1450*/  @!P0 LDC.64 R22, c[0x0][0x210] ;  /* 0x00008400ff168b82 */ /* 0x000ee20000000a00 */
[----:B------:R-:W-:Y:S02]  /*1460*/  @!P1 IMAD R6, R4, R30, RZ ;  /* 0x0000001e04069224 */ /* 0x000fe400078e02ff */
[-C--:B------:R-:W-:Y:S02]  /*1470*/  IMAD R0, R245, R54.reuse, RZ ;  /* 0x00000036f5007224 */ /* 0x080fe400078e02ff */
[----:B------:R-:W-:-:S03]  /*1480*/  IMAD.WIDE.U32 R4, R244, R54, R50 ;  /* 0x00000036f4047225 */ /* 0x000fc600078e0032 */
[----:B------:R-:W4:Y:S01]  /*1490*/  @!P5 LDC.64 R18, c[0x0][0x240] ;  /* 0x00009000ff12db82 */ /* 0x000f220000000a00 */
[----:B------:R-:W-:Y:S02]  /*14a0*/  @!P1 IMAD R14, R7, R31, R6 ;  /* 0x0000001f070e9224 */ /* 0x000fe400078e0206 */
[----:B------:R-:W-:Y:S02]  /*14b0*/  @!P2 IMAD.IADD R8, R3, 0x1, R8 ;  /* 0x000000010308a824 */ /* 0x000fe400078e0208 */
[----:B------:R-:W-:Y:S01]  /*14c0*/  IMAD.SHL.U32 R154, R54, 0x40, RZ ;  /* 0x00000040369a7824 */ /* 0x000fe200078e00ff */
[----:B--2---:R-:W-:Y:S01]  /*14d0*/  @!P0 IADD3 R11, P3, R240, 0x60, RZ ;  /* 0x00000060f00b8810 */ /* 0x004fe20007f7e0ff */
[----:B------:R-:W-:-:S04]  /*14e0*/  IMAD R9, R244, R55, R0 ;  /* 0x00000037f4097224 */ /* 0x000fc800078e0200 */
[----:B------:R-:W-:Y:S01]  /*14f0*/  @!P0 IMAD.X R6, RZ, RZ, R241, P3 ;  /* 0x000000ffff068224 */ /* 0x000fe200018e06f1 */
[----:B------:R-:W-:Y:S02]  /*1500*/  IADD3 R12, P3, R12, R4, RZ ;  /* 0x000000040c0c7210 */ /* 0x000fe40007f7e0ff */
[----:B------:R-:W-:Y:S01]  /*1510*/  @!P2 LEA R4, P4, R2, R38, 0x1 ;  /* 0x000000260204a211 */ /* 0x000fe200078808ff */
[----:B------:R-:W-:Y:S01]  /*1520*/  @!P0 IMAD R0, R6, R34, RZ ;  /* 0x0000002206008224 */ /* 0x000fe200078e02ff */
[----:B------:R-:W-:Y:S01]  /*1530*/  IADD3.X R13, R13, R5, R9, P3, !PT ;  /* 0x000000050d0d7210 */ /* 0x000fe20001ffe409 */
[----:B------:R-:W-:Y:S01]  /*1540*/  @!P1 IMAD.WIDE.U32 R6, R7, R30, R26 ;  /* 0x0000001e07069225 */ /* 0x000fe200078e001a */
[----:B------:R-:W-:-:S03]  /*1550*/  @!P2 LEA.HI.X R5, R2, R39, R8, 0x1, P4 ;  /* 0x000000270205a211 */ /* 0x000fc600020f0c08 */
[C---:B------:R-:W-:Y:S01]  /*1560*/  @!P0 IMAD R10, R11.reuse, R35, R0 ;  /* 0x000000230b0a8224 */ /* 0x040fe200078e0200 */
[----:B-1----:R-:W-:Y:S01]  /*1570*/  @!P1 LEA R8, P3, R6, R16, 0x1 ;  /* 0x0000001006089211 */ /* 0x002fe200078608ff */
[----:B------:R-:W-:Y:S02]  /*1580*/  @!P0 IMAD.WIDE.U32 R2, R11, R34, R28 ;  /* 0x000000220b028225 */ /* 0x000fe400078e001c */
[----:B------:R-:W1:Y:S02]  /*1590*/  @!P5 S2R R11, SR_CgaCtaId ;  /* 0x00000000000bd919 */ /* 0x000e640000008800 */
[----:B------:R-:W-:Y:S02]  /*15a0*/  @!P2 IMAD R0, R20, 0x2, R33 ;  /* 0x000000021400a824 */ /* 0x000fe400078e0221 */
[----:B------:R-:W-:Y:S02]  /*15b0*/  @!P1 IMAD.IADD R7, R7, 0x1, R14 ;  /* 0x0000000107079824 */ /* 0x000fe400078e020e */
[----:B------:R-:W2:Y:S01]  /*15c0*/  @!P5 LDC.64 R14, c[0x0][0x210] ;  /* 0x00008400ff0edb82 */ /* 0x000ea20000000a00 */
[----:B------:R5:W-:Y:S01]  /*15d0*/  @!P2 LDGSTS.E.BYPASS.LTC128B.128 [R0+0x2000], desc[UR28][R4.64] ;  /* 0x020000000400afae */ /* 0x000be2000b901d5c */
[----:B------:R-:W-:Y:S01]  /*15e0*/  IMAD.WIDE.U32 R248, R25, UR6, R12 ;  /* 0x0000000619f87c25 */ /* 0x000fe2000f8e000c */
[----:B------:R-:W-:-:S02]  /*15f0*/  @!P1 LEA.HI.X R9, R6, R17, R7, 0x1, P3 ;  /* 0x0000001106099211 */ /* 0x000fc400018f0c07 */
[----:B------:R-:W-:Y:S01]  /*1600*/  @!P5 IADD3 R6, P2, R240, 0x70, RZ ;  /* 0x00000070f006d810 */ /* 0x000fe20007f5e0ff */
[----:B------:R-:W-:Y:S02]  /*1610*/  IMAD.MOV.U32 R242, RZ, RZ, R248 ;  /* 0x000000fffff27224 */ /* 0x000fe400078e00f8 */
[----:B------:R-:W1:Y:S01]  /*1620*/  @!P6 LDC.64 R16, c[0x0][0x218] ;  /* 0x00008600ff10eb82 */ /* 0x000e620000000a00 */
[----:B-----5:R-:W-:Y:S01]  /*1630*/  @!P1 IMAD R0, R20, 0x2, R40 ;  /* 0x0000000214009824 */ /* 0x020fe200078e0228 */
[----:B---3--:R-:W-:Y:S01]  /*1640*/  @!P0 LEA R4, P3, R2, R22, 0x1 ;  /* 0x0000001602048211 */ /* 0x008fe200078608ff */
[----:B------:R-:W-:Y:S01]  /*1650*/  @!P0 IMAD.IADD R5, R3, 0x1, R10 ;  /* 0x0000000103058824 */ /* 0x000fe200078e020a */
[----:B------:R-:W-:Y:S01]  /*1660*/  SHF.R.S32.HI R22, RZ, 0x1f, R25 ;  /* 0x0000001fff167819 */ /* 0x000fe20000011419 */
[----:B------:R-:W-:Y:S01]  /*1670*/  @!P5 IMAD.X R3, RZ, RZ, R241, P2 ;  /* 0x000000ffff03d224 */ /* 0x000fe200010e06f1 */
[----:B------:R3:W-:Y:S01]  /*1680*/  @!P1 LDGSTS.E.BYPASS.LTC128B.128 [R0+0x2800], desc[UR28][R8.64] ;  /* 0x0280000008009fae */ /* 0x0007e2000b901d5c */
[----:B------:R-:W-:-:S02]  /*1690*/  ISETP.GE.AND P2, PT, R48, R24, PT ;  /* 0x000000183000720c */ /* 0x000fc40003f46270 */
[----:B------:R-:W-:Y:S01]  /*16a0*/  @!P0 LEA.HI.X R5, R2, R23, R5, 0x1, P3 ;  /* 0x0000001702058211 */ /* 0x000fe200018f0c05 */
[----:B----4-:R-:W-:Y:S01]  /*16b0*/  @!P5 IMAD R2, R3, R18, RZ ;  /* 0x000000120302d224 */ /* 0x010fe200078e02ff */
[----:B------:R-:W-:Y:S02]  /*16c0*/  ISETP.GE.AND P1, PT, R47, R24, PT ;  /* 0x000000182f00720c */ /* 0x000fe40003f26270 */
[----:B------:R-:W-:Y:S01]  /*16d0*/  SHF.R.S32.HI R23, RZ, 0x1f, R53 ;  /* 0x0000001fff177819 */ /* 0x000fe20000011435 */
[----:B---3--:R-:W-:Y:S01]  /*16e0*/  @!P0 IMAD R0, R20, 0x2, R41 ;  /* 0x0000000214008824 */ /* 0x008fe200078e0229 */
[----:B------:R-:W-:Y:S01]  /*16f0*/  @!P5 MOV R9, 0x400 ;  /* 0x000004000009d802 */ /* 0x000fe20000000f00 */
[C---:B------:R-:W-:Y:S02]  /*1700*/  @!P5 IMAD R8, R6.reuse, R19, R2 ;  /* 0x000000130608d224 */ /* 0x040fe400078e0202 */
[----:B------:R-:W-:Y:S01]  /*1710*/  @!P5 IMAD.WIDE.U32 R2, R6, R18, R36 ;  /* 0x000000120602d225 */ /* 0x000fe200078e0024 */
[----:B------:R3:W-:Y:S01]  /*1720*/  @!P0 LDGSTS.E.BYPASS.LTC128B.128 [R0+0x3000], desc[UR28][R4.64] ;  /* 0x0300000004008fae */ /* 0x0007e2000b901d5c */
[----:B------:R-:W4:Y:S01]  /*1730*/  @!P2 LDC.64 R18, c[0x0][0x218] ;  /* 0x00008600ff12ab82 */ /* 0x000f220000000a00 */
[----:B------:R-:W-:Y:S01]  /*1740*/  ISETP.GE.AND P0, PT, R46, R24, PT ;  /* 0x000000182e00720c */ /* 0x000fe20003f06270 */
[----:B------:R-:W-:Y:S01]  /*1750*/  @!P5 IMAD.IADD R3, R3, 0x1, R8 ;  /* 0x000000010303d824 */ /* 0x000fe200078e0208 */
[----:B--2---:R-:W-:-:S02]  /*1760*/  @!P5 LEA R6, P4, R2, R14, 0x1 ;  /* 0x0000000e0206d211 */ /* 0x004fc400078808ff */
[----:B-1----:R-:W-:Y:S01]  /*1770*/  @!P5 LEA R9, R11, R9, 0x18 ;  /* 0x000000090b09d211 */ /* 0x002fe200078ec0ff */
[----:B------:R-:W1:Y:S08]  /*1780*/  @!P2 S2R R14, SR_CgaCtaId ;  /* 0x00000000000ea919 */ /* 0x000e700000008800 */
[----:B------:R-:W2:Y:S01]  /*1790*/  @!P0 S2R R26, SR_CgaCtaId ;  /* 0x00000000001a8919 */ /* 0x000ea20000008800 */
[----:B---3--:R-:W-:-:S02]  /*17a0*/  IMAD R0, R22, UR6, RZ ;  /* 0x0000000616007c24 */ /* 0x008fc4000f8e02ff */
[----:B------:R-:W-:-:S04]  /*17b0*/  IMAD.WIDE.U32 R4, R244, R148, R50 ;  /* 0x00000094f4047225 */ /* 0x000fc800078e0032 */
[----:B------:R-:W-:Y:S01]  /*17c0*/  IMAD R10, R25, UR7, R0 ;  /* 0x00000007190a7c24 */ /* 0x000fe2000f8e0200 */
[----:B------:R-:W-:Y:S01]  /*17d0*/  IADD3 R12, P3, R21, R4, RZ ;  /* 0x00000004150c7210 */ /* 0x000fe20007f7e0ff */
[----:B------:R-:W-:Y:S01]  /*17e0*/  IMAD R0, R245, R148, RZ ;  /* 0x00000094f5007224 */ /* 0x000fe200078e02ff */
[----:B------:R-:W-:Y:S01]  /*17f0*/  ULDC.64 UR6, c[0x0][0x268] ;  /* 0x00009a0000067ab9 */ /* 0x000fe20000000a00 */
[----:B------:R-:W-:Y:S02]  /*1800*/  IMAD.IADD R243, R249, 0x1, R10 ;  /* 0x00000001f9f37824 */ /* 0x000fe400078e020a */
[----:B------:R-:W-:Y:S01]  /*1810*/  IMAD R7, R244, R149, R0 ;  /* 0x00000095f4077224 */ /* 0x000fe200078e0200 */
[----:B------:R-:W3:Y:S01]  /*1820*/  @!P1 LDC.64 R10, c[0x0][0x218] ;  /* 0x00008600ff0a9b82 */ /* 0x000ee20000000a00 */
[----:B------:R-:W-:-:S03]  /*1830*/  IMAD R0, R150, R53, RZ ;  /* 0x0000003596007224 */ /* 0x000fc600078e02ff */
[----:B------:R-:W-:Y:S01]  /*1840*/  IADD3.X R13, R32, R5, R7, P3, !PT ;  /* 0x00000005200d7210 */ /* 0x000fe20001ffe407 */
[-C--:B------:R-:W-:Y:S01]  /*1850*/  IMAD R0, R23, R154.reuse, R0 ;  /* 0x0000009a17007224 */ /* 0x080fe200078e0200 */
[----:B------:R-:W-:Y:S01]  /*1860*/  @!P5 LEA.HI.X R7, R2, R15, R3, 0x1, P4 ;  /* 0x0000000f0207d211 */ /* 0x000fe200020f0c03 */
[----:B------:R-:W-:Y:S01]  /*1870*/  IMAD.WIDE.U32 R2, R53, R154, R242 ;  /* 0x0000009a35027225 */ /* 0x000fe200078e00f2 */
[----:B------:R-:W5:Y:S03]  /*1880*/  @!P1 S2R R15, SR_CgaCtaId ;  /* 0x00000000000f9919 */ /* 0x000f660000008800 */
[----:B------:R-:W-:Y:S01]  /*1890*/  @!P5 IMAD R5, R20, 0x2, R9 ;  /* 0x000000021405d824 */ /* 0x000fe200078e0209 */
[----:B------:R-:W-:Y:S01]  /*18a0*/  @!P6 LEA R4, P4, R2, R16, 0x1 ;  /* 0x000000100204e211 */ /* 0x000fe200078808ff */
[----:B------:R-:W-:Y:S01]  /*18b0*/  IMAD.IADD R3, R3, 0x1, R0 ;  /* 0x0000000103037824 */ /* 0x000fe200078e0200 */
[----:B------:R-:W-:Y:S01]  /*18c0*/  @!P2 LEA R0, P3, R54, R2, 0x4 ;  /* 0x000000023600a211 */ /* 0x000fe200078620ff */
[----:B------:R-:W-:Y:S01]  /*18d0*/  IMAD.WIDE.U32 R246, R25, UR6, R12 ;  /* 0x0000000619f67c25 */ /* 0x000fe2000f8e000c */
[----:B------:R1:W-:Y:S01]  /*18e0*/  @!P5 LDGSTS.E.BYPASS.LTC128B.128 [R5+0x3800], desc[UR28][R6.64] ;  /* 0x038000000605dfae */ /* 0x0003e2000b901d5c */
[----:B------:R-:W-:-:S02]  /*18f0*/  LEA.HI R9, R44, R155, RZ, 0x4 ;  /* 0x0000009b2c097211 */ /* 0x000fc400078f20ff */
[----:B------:R-:W-:Y:S02]  /*1900*/  @!P2 LEA.HI.X R8, R54, R3, R55, 0x4, P3 ;  /* 0x000000033608a211 */ /* 0x000fe400018f2437 */
[----:B------:R-:W-:Y:S02]  /*1910*/  ISETP.GE.AND P5, PT, R48, R24, PT ;  /* 0x000000183000720c */ /* 0x000fe40003fa6270 */
[----:B-1----:R-:W-:Y:S01]  /*1920*/  @!P6 LEA.HI.X R5, R2, R17, R3, 0x1, P4 ;  /* 0x000000110205e211 */ /* 0x002fe200020f0c03 */
[----:B------:R-:W-:Y:S01]  /*1930*/  @!P6 IMAD R7, R20, 0x2, R42 ;  /* 0x000000021407e824 */ /* 0x000fe200078e022a */
[----:B----4-:R-:W-:Y:S02]  /*1940*/  @!P2 LEA R6, P3, R0, R18, 0x1 ;  /* 0x000000120006a211 */ /* 0x010fe400078608ff */
[-C--:B------:R-:W-:Y:S02]  /*1950*/  ISETP.GE.AND P4, PT, R47, R24.reuse, PT ;  /* 0x000000182f00720c */ /* 0x080fe40003f86270 */
[----:B------:R1:W-:Y:S01]  /*1960*/  @!P6 LDGSTS.E.BYPASS.LTC128B.128 [R7+0x4000], desc[UR28][R4.64] ;  /* 0x040000000407efae */ /* 0x0003e2000b901d5c */
[----:B------:R-:W-:-:S02]  /*1970*/  ISETP.GE.AND P6, PT, R244, R24, PT ;  /* 0x00000018f400720c */ /* 0x000fc40003fc6270 */
[----:B-1----:R-:W-:Y:S02]  /*1980*/  LOP3.LUT R5, R9, 0xfffffff0, RZ, 0xc0, !PT ;  /* 0xfffffff009057812 */ /* 0x002fe400078ec0ff */
[----:B------:R-:W-:Y:S02]  /*1990*/  SHF.R.S32.HI R4, RZ, 0x4, R9 ;  /* 0x00000004ff047819 */ /* 0x000fe40000011409 */
[----:B------:R-:W-:Y:S01]  /*19a0*/  @!P2 LEA.HI.X R7, R0, R19, R8, 0x1, P3 ;  /* 0x000000130007a211 */ /* 0x000fe200018f0c08 */
[----:B------:R-:W-:Y:S01]  /*19b0*/  IMAD.IADD R0, R155, 0x1, -R5 ;  /* 0x000000019b007824 */ /* 0x000fe200078e0a05 */
[----:B------:R-:W-:Y:S02]  /*19c0*/  LEA.HI R5, R9, R4, RZ, 0x1 ;  /* 0x0000000409057211 */ /* 0x000fe400078f08ff */
[----:B------:R-:W-:Y:S02]  /*19d0*/  ISETP.GE.AND P3, PT, R46, R24, PT ;  /* 0x000000182e00720c */ /* 0x000fe40003f66270 */
[----:B------:R-:W-:-:S02]  /*19e0*/  LOP3.LUT R5, R5, 0xfffffffe, RZ, 0xc0, !PT ;  /* 0xfffffffe05057812 */ /* 0x000fc400078ec0ff */
[----:B------:R-:W-:Y:S02]  /*19f0*/  SHF.R.S32.HI R9, RZ, 0x1f, R0 ;  /* 0x0000001fff097819 */ /* 0x000fe40000011400 */
[----:B------:R-:W-:Y:S01]  /*1a00*/  @!P2 MOV R8, 0x400 ;  /* 0x000004000008a802 */ /* 0x000fe20000000f00 */
[----:B------:R-:W-:Y:S01]  /*1a10*/  IMAD.IADD R21, R4, 0x1, -R5 ;  /* 0x0000000104157824 */ /* 0x000fe200078e0a05 */
[----:B------:R-:W-:Y:S02]  /*1a20*/  @!P1 MOV R4, 0x400 ;  /* 0x0000040000049802 */ /* 0x000fe40000000f00 */
[----:B------:R-:W-:Y:S01]  /*1a30*/  LEA.HI R24, R9, R0, RZ, 0x3 ;  /* 0x0000000009187211 */ /* 0x000fe200078f18ff */
[----:B------:R-:W-:Y:S01]  /*1a40*/  IMAD.SHL.U32 R9, R244, 0x8, RZ ;  /* 0x00000008f4097824 */ /* 0x000fe200078e00ff */
[----:B------:R-:W-:Y:S02]  /*1a50*/  @!P2 LEA R5, R14, R8, 0x18 ;  /* 0x000000080e05a211 */ /* 0x000fe400078ec0ff */
[----:B-----5:R-:W-:-:S02]  /*1a60*/  @!P1 LEA R18, R15, R4, 0x18 ;  /* 0x000000040f129211 */ /* 0x020fc400078ec0ff */
[----:B------:R-:W-:Y:S01]  /*1a70*/  @!P0 MOV R8, 0x400 ;  /* 0x0000040000088802 */ /* 0x000fe20000000f00 */
[----:B------:R-:W1:Y:S01]  /*1a80*/  @!P0 LDC.64 R14, c[0x0][0x218] ;  /* 0x00008600ff0e8b82 */ /* 0x000e620000000a00 */
[----:B------:R-:W-:Y:S02]  /*1a90*/  LOP3.LUT R4, R24, 0xfffffff8, RZ, 0xc0, !PT ;  /* 0xfffffff818047812 */ /* 0x000fe400078ec0ff */
[----:B--2---:R-:W-:Y:S01]  /*1aa0*/  @!P0 LEA R17, R26, R8, 0x18 ;  /* 0x000000081a118211 */ /* 0x004fe200078ec0ff */
[----:B------:R-:W-:Y:S02]  /*1ab0*/  @!P2 IMAD R8, R20, 0x2, R5 ;  /* 0x000000021408a824 */ /* 0x000fe400078e0205 */
[----:B------:R-:W-:Y:S02]  /*1ac0*/  IMAD.IADD R26, R0, 0x1, -R4 ;  /* 0x00000001001a7824 */ /* 0x000fe400078e0a04 */
[----:B------:R-:W-:Y:S01]  /*1ad0*/  IMAD.WIDE.U32 R4, R54, 0x20, RZ ;  /* 0x0000002036047825 */ /* 0x000fe200078e00ff */
[----:B------:R2:W-:Y:S03]  /*1ae0*/  @!P2 LDGSTS.E.BYPASS.LTC128B.128 [R8+0x4800], desc[UR28][R6.64] ;  /* 0x048000000608afae */ /* 0x0005e6000b901d5c */
[----:B------:R-:W-:Y:S01]  /*1af0*/  IMAD.SHL.U32 R0, R55, 0x20, RZ ;  /* 0x0000002037007824 */ /* 0x000fe200078e00ff */
[----:B------:R-:W-:-:S04]  /*1b00*/  @!P1 IADD3 R4, P2, R2, R4, RZ ;  /* 0x0000000402049210 */ /* 0x000fc80007f5e0ff */
[----:B------:R-:W-:Y:S01]  /*1b10*/  @!P1 IADD3.X R5, R3, R5, R0, P2, !PT ;  /* 0x0000000503059210 */ /* 0x000fe200017fe400 */
[----:B------:R-:W-:Y:S01]  /*1b20*/  @!P0 IMAD R0, R55, 0x30, RZ ;  /* 0x0000003037008824 */ /* 0x000fe200078e02ff */
[----:B---3--:R-:W-:Y:S01]  /*1b30*/  @!P1 LEA R10, P2, R4, R10, 0x1 ;  /* 0x0000000a040a9211 */ /* 0x008fe200078408ff */
[----:B------:R-:W-:-:S03]  /*1b40*/  @!P0 IMAD.WIDE.U32 R2, R54, 0x30, R2 ;  /* 0x0000003036028825 */ /* 0x000fc600078e0002 */
[----:B------:R-:W-:Y:S01]  /*1b50*/  @!P1 LEA.HI.X R11, R4, R11, R5, 0x1, P2 ;  /* 0x0000000b040b9211 */ /* 0x000fe200010f0c05 */
[----:B------:R-:W-:Y:S02]  /*1b60*/  IMAD.SHL.U32 R4, R43, 0x40, RZ ;  /* 0x000000402b047824 */ /* 0x000fe400078e00ff */
[----:B--2---:R-:W-:Y:S02]  /*1b70*/  IMAD R6, R22, UR6, RZ ;  /* 0x0000000616067c24 */ /* 0x004fe4000f8e02ff */
[----:B------:R-:W-:Y:S02]  /*1b80*/  IMAD R7, R23, R148, RZ ;  /* 0x0000009417077224 */ /* 0x000fe400078e02ff */
[----:B------:R-:W-:Y:S01]  /*1b90*/  IMAD R16, R25, UR7, R6 ;  /* 0x0000000719107c24 */ /* 0x000fe2000f8e0206 */
[----:B-1----:R-:W-:Y:S01]  /*1ba0*/  @!P0 LEA R6, P2, R2, R14, 0x1 ;  /* 0x0000000e02068211 */ /* 0x002fe200078408ff */
[----:B------:R-:W-:Y:S01]  /*1bb0*/  @!P0 IMAD.IADD R8, R3, 0x1, R0 ;  /* 0x0000000103088824 */ /* 0x000fe200078e0200 */
[----:B------:R-:W-:Y:S01]  /*1bc0*/  LOP3.LUT R0, R4, 0x1c0, RZ, 0xc0, !PT ;  /* 0x000001c004007812 */ /* 0x000fe200078ec0ff */
[C---:B------:R-:W-:Y:S01]  /*1bd0*/  IMAD R3, R53.reuse, R149, R7 ;  /* 0x0000009535037224 */ /* 0x040fe200078e0207 */
[----:B------:R-:W1:Y:S01]  /*1be0*/  @!P6 LDC.64 R22, c[0x0][0x220] ;  /* 0x00008800ff16eb82 */ /* 0x000e620000000a00 */
[----:B------:R-:W-:Y:S01]  /*1bf0*/  IMAD.WIDE.U32 R4, R53, R148, RZ ;  /* 0x0000009435047225 */ /* 0x000fe200078e00ff */
[----:B------:R-:W-:-:S02]  /*1c00*/  @!P0 LEA.HI.X R7, R2, R15, R8, 0x1, P2 ;  /* 0x0000000f02078211 */ /* 0x000fc400010f0c08 */
[----:B------:R-:W-:Y:S01]  /*1c10*/  LOP3.LUT R9, R0, 0x8, R9, 0xf8, !PT ;  /* 0x0000000800097812 */ /* 0x000fe200078ef809 */
[----:B------:R-:W-:Y:S01]  /*1c20*/  IMAD.IADD R250, R247, 0x1, R16 ;  /* 0x00000001f7fa7824 */ /* 0x000fe200078e0210 */
[----:B------:R-:W-:Y:S01]  /*1c30*/  SHF.R.U32.HI R8, RZ, 0x3, R0 ;  /* 0x00000003ff087819 */ /* 0x000fe20000011600 */
[----:B------:R-:W-:Y:S01]  /*1c40*/  IMAD.IADD R0, R5, 0x1, R3 ;  /* 0x0000000105007824 */ /* 0x000fe200078e0203 */
[----:B------:R-:W-:Y:S01]  /*1c50*/  LEA R2, P2, R4, R246, 0x6 ;  /* 0x000000f604027211 */ /* 0x000fe200078430ff */
[C---:B------:R-:W-:Y:S01]  /*1c60*/  @!P1 IMAD R5, R20.reuse, 0x2, R18 ;  /* 0x0000000214059824 */ /* 0x040fe200078e0212 */
[----:B------:R-:W-:Y:S01]  /*1c70*/  LOP3.LUT R12, R9, R8, RZ, 0x3c, !PT ;  /* 0x00000008090c7212 */ /* 0x000fe200078e3cff */
[----:B------:R-:W-:Y:S01]  /*1c80*/  @!P0 IMAD R9, R20, 0x2, R17 ;  /* 0x0000000214098824 */ /* 0x000fe200078e0211 */
[----:B------:R-:W2:Y:S01]  /*1c90*/  @!P5 LDC.64 R18, c[0x0][0x220] ;  /* 0x00008800ff12db82 */ /* 0x000ea20000000a00 */
[----:B------:R-:W-:Y:S01]  /*1ca0*/  LEA.HI.X R3, R4, R250, R0, 0x6, P2 ;  /* 0x000000fa04037211 */ /* 0x000fe200010f3400 */
[----:B------:R3:W-:Y:S01]  /*1cb0*/  @!P1 LDGSTS.E.BYPASS.LTC128B.128 [R5+0x5000], desc[UR28][R10.64] ;  /* 0x050000000a059fae */ /* 0x0007e2000b901d5c */
[----:B------:R-:W-:-:S02]  /*1cc0*/  IMAD.SHL.U32 R0, R26, 0x40, RZ ;  /* 0x000000401a007824 */ /* 0x000fc400078e00ff */
[----:B------:R-:W-:Y:S01]  /*1cd0*/  IMAD.SHL.U32 R8, R21, 0x8, RZ ;  /* 0x0000000815087824 */ /* 0x000fe200078e00ff */
[----:B------:R4:W-:Y:S02]  /*1ce0*/  @!P0 LDGSTS.E.BYPASS.LTC128B.128 [R9+0x5800], desc[UR28][R6.64] ;  /* 0x0580000006098fae */ /* 0x0009e4000b901d5c */
[----:B------:R-:W5:Y:S01]  /*1cf0*/  @!P4 LDC.64 R16, c[0x0][0x220] ;  /* 0x00008800ff10cb82 */ /* 0x000f620000000a00 */
[----:B------:R-:W-:Y:S01]  /*1d00*/  LOP3.LUT R0, R0, 0x1c0, RZ, 0xc0, !PT ;  /* 0x000001c000007812 */ /* 0x000fe200078ec0ff */
[----:B------:R-:W0:Y:S06]  /*1d10*/  LDGDEPBAR ;  /* 0x00000000000079af */ /* 0x000e2c0000000000 */
[----:B------:R-:W2:Y:S01]  /*1d20*/  @!P3 LDC.64 R14, c[0x0][0x220] ;  /* 0x00008800ff0ebb82 */ /* 0x000ea20000000a00 */
[----:B---3--:R-:W-:Y:S01]  /*1d30*/  IMAD.WIDE.U32 R4, R148, 0x20, RZ ;  /* 0x0000002094047825 */ /* 0x008fe200078e00ff */
[----:B----4-:R-:W-:Y:S01]  /*1d40*/  LOP3.LUT R7, R0, 0x8, R8, 0xf8, !PT ;  /* 0x0000000800077812 */ /* 0x010fe200078ef808 */
[----:B------:R-:W-:-:S05]  /*1d50*/  DEPBAR.LE SB0, 0x0 ;  /* 0x000080000000791a */ /* 0x000fca0000000000 */
[----:B------:R-:W-:Y:S01]  /*1d60*/  BAR.SYNC.DEFER_BLOCKING 0x0 ;  /* 0x0000000000007b1d */ /* 0x000fe20000010000 */
[----:B------:R-:W-:Y:S01]  /*1d70*/  IMAD.SHL.U32 R8, R149, 0x20, RZ ;  /* 0x0000002095087824 */ /* 0x000fe200078e00ff */
[----:B------:R-:W-:Y:S01]  /*1d80*/  SHF.R.U32.HI R6, RZ, 0x3, R0 ;  /* 0x00000003ff067819 */ /* 0x000fe20000011600 */
[----:B------:R-:W-:Y:S01]  /*1d90*/  IMAD R0, R21, 0x200, R12 ;  /* 0x0000020015007824 */ /* 0x000fe200078e020c */
[----:B------:R-:W-:Y:S01]  /*1da0*/  @!P4 IADD3 R9, P0, R2, R4, RZ ;  /* 0x000000040209c210 */ /* 0x000fe20007f1e0ff */
[----:B------:R-:W-:Y:S01]  /*1db0*/  IMAD.SHL.U32 R4, R24, 0x40, RZ ;  /* 0x0000004018047824 */ /* 0x000fe200078e00ff */
[----:B------:R-:W-:Y:S01]  /*1dc0*/  LOP3.LUT R153, R7, R6, RZ, 0x3c, !PT ;  /* 0x0000000607997212 */ /* 0x000fe200078e3cff */
[----:B------:R-:W-:Y:S01]  /*1dd0*/  @!P3 IMAD R11, R149, 0x30, RZ ;  /* 0x00000030950bb824 */ /* 0x000fe200078e02ff */
[----:B------:R-:W-:Y:S02]  /*1de0*/  @!P4 IADD3.X R12, R3, R5, R8, P0, !PT ;  /* 0x00000005030cc210 */ /* 0x000fe400007fe408 */
[----:B-1----:R-:W-:-:S02]  /*1df0*/  @!P6 LEA R6, P1, R2, R22, 0x1 ;  /* 0x000000160206e211 */ /* 0x002fc400078208ff */
[----:B------:R-:W-:Y:S02]  /*1e00*/  @!P5 LEA R5, P0, R148, R2, 0x4 ;  /* 0x000000029405d211 */ /* 0x000fe400078020ff */
[----:B------:R-:W-:Y:S02]  /*1e10*/  @!P6 LEA.HI.X R7, R2, R23, R3, 0x1, P1 ;  /* 0x000000170207e211 */ /* 0x000fe400008f0c03 */
[C---:B------:R-:W-:Y:S01]  /*1e20*/  @!P5 LEA.HI.X R10, R148.reuse, R3, R149, 0x4, P0 ;  /* 0x00000003940ad211 */ /* 0x040fe200000f2495 */
[----:B------:R-:W-:Y:S01]  /*1e30*/  @!P3 IMAD.WIDE.U32 R2, R148, 0x30, R2 ;  /* 0x000000309402b825 */ /* 0x000fe200078e0002 */
[----:B------:R-:W-:Y:S02]  /*1e40*/  LOP3.LUT R152, R4, 0xfffffe00, RZ, 0xc0, !PT ;  /* 0xfffffe0004987812 */ /* 0x000fe400078ec0ff */
[----:B-----5:R-:W-:Y:S01]  /*1e50*/  @!P4 LEA R8, P0, R9, R16, 0x1 ;  /* 0x000000100908c211 */ /* 0x020fe200078008ff */
[----:B------:R-:W-:Y:S01]  /*1e60*/  @!P3 IMAD.IADD R3, R3, 0x1, R11 ;  /* 0x000000010303b824 */ /* 0x000fe200078e020b */
[----:B--2---:R-:W-:Y:S01]  /*1e70*/  @!P5 LEA R4, P1, R5, R18, 0x1 ;  /* 0x000000120504d211 */ /* 0x004fe200078208ff */
[----:B------:R-:W-:Y:S01]  /*1e80*/  @P6 STS.128 [R200+0x6000], RZ ;  /* 0x006000ffc8006388 */ /* 0x000fe20000000c00 */
[----:B------:R-:W-:-:S02]  /*1e90*/  @!P4 LEA.HI.X R9, R9, R17, R12, 0x1, P0 ;  /* 0x000000110909c211 */ /* 0x000fc400000f0c0c */
[----:B------:R-:W-:Y:S01]  /*1ea0*/  @!P5 LEA.HI.X R5, R5, R19, R10, 0x1, P1 ;  /* 0x000000130505d211 */ /* 0x000fe200008f0c0a */
[----:B------:R-:W-:Y:S01]  /*1eb0*/  @!PT LDS RZ, [RZ] ;  /* 0x00000000fffff984 */ /* 0x000fe20000000800 */
[----:B------:R-:W-:Y:S01]  /*1ec0*/  @!PT LDS RZ, [RZ] ;  /* 0x00000000fffff984 */ /* 0x000fe20000000800 */
[----:B------:R-:W-:Y:S01]  /*1ed0*/  @!PT LDS RZ, [RZ] ;  /* 0x00000000fffff984 */ /* 0x000fe20000000800 */
[----:B------:R1:W-:Y:S01]  /*1ee0*/  @!P6 LDGSTS.E.BYPASS.LTC128B.128 [R200+0x6000], desc[UR28][R6.64] ;  /* 0x0600000006c8efae */ /* 0x0003e2000b901d5c */
[----:B------:R-:W-:Y:S01]  /*1ef0*/  IMAD R10, R151, 0x400, R152 ;  /* 0x00000400970a7824 */ /* 0x000fe200078e0298 */
[----:B------:R-:W-:Y:S01]  /*1f00*/  LEA R184, R0, UR4, 0x1 ;  /* 0x0000000400b87c11 */ /* 0x000fe2000f8e08ff */
[----:B------:R-:W-:Y:S01]  /*1f10*/  IMAD.MOV.U32 R0, RZ, RZ, 0x20 ;  /* 0x00000020ff007424 */ /* 0x000fe200078e00ff */
[----:B------:R-:W-:Y:S03]  /*1f20*/  @P5 STS.128 [R200+0x6800], RZ ;  /* 0x006800ffc8005388 */ /* 0x000fe60000000c00 */
[----:B------:R-:W-:Y:S01]  /*1f30*/  VIADD R195, R184, 0x4040 ;  /* 0x00004040b8c37836 */ /* 0x000fe20000000000 */
        /* <DEDUP_REMOVED lines=9> */
[----:B------:R-:W-:Y:S01]  /*1fd0*/  @P3 STS.128 [R200+0x7800], RZ ;  /* 0x007800ffc8003388 */ /* 0x000fe20000000c00 */
[----:B-1----:R-:W-:-:S04]  /*1fe0*/  @!P3 LEA R6, P0, R2, R14, 0x1 ;  /* 0x0000000e0206b211 */ /* 0x002fc800078008ff */
[----:B------:R-:W-:Y:S01]  /*1ff0*/  @!P3 LEA.HI.X R7, R2, R15, R3, 0x1, P0 ;  /* 0x0000000f0207b211 */ /* 0x000fe200000f0c03 */
[----:B------:R-:W-:Y:S01]  /*2000*/  IMAD.IADD R2, R153, 0x1, R10 ;  /* 0x0000000199027824 */ /* 0x000fe200078e020a */
[----:B------:R-:W-:Y:S01]  /*2010*/  R2P PR, R26, 0x6 ;  /* 0x000000061a007804 */ /* 0x000fe20000000000 */
[----:B------:R-:W-:Y:S02]  /*2020*/  VIADD R3, R184, 0x4000 ;  /* 0x00004000b8037836 */ /* 0x000fe40000000000 */
[----:B------:R-:W-:Y:S01]  /*2030*/  @!PT LDS RZ, [RZ] ;  /* 0x00000000fffff984 */ /* 0x000fe20000000800 */
[----:B------:R-:W-:Y:S01]  /*2040*/  @!PT LDS RZ, [RZ] ;  /* 0x00000000fffff984 */ /* 0x000fe20000000800 */
[----:B------:R-:W-:Y:S01]  /*2050*/  @!PT LDS RZ, [RZ] ;  /* 0x00000000fffff984 */ /* 0x000fe20000000800 */
[----:B------:R1:W-:Y:S01]  /*2060*/  @!P3 LDGSTS.E.BYPASS.LTC128B.128 [R200+0x7800], desc[UR28][R6.64] ;  /* 0x0780000006c8bfae */ /* 0x0003e2000b901d5c */
[----:B------:R-:W-:Y:S01]  /*2070*/  LEA R191, R2, UR4, 0x1 ;  /* 0x0000000402bf7c11 */ /* 0x000fe2000f8e08ff */
[----:B------:R-:W-:Y:S01]  /*2080*/  IMAD.MOV.U32 R2, RZ, RZ, 0x10 ;  /* 0x00000010ff027424 */ /* 0x000fe200078e00ff */
[----:B--2---:R-:W-:Y:S01]  /*2090*/  SEL R4, R0, 0xffffffe0, !P2 ;  /* 0xffffffe000047807 */ /* 0x004fe20005000000 */
[----:B------:R-:W-:Y:S03]  /*20a0*/  LDSM.16.M88.4 R20, [R184+0x4000] ;  /* 0x00400000b814783b */ /* 0x000fe60000000200 */
[----:B------:R-:W-:Y:S01]  /*20b0*/  SEL R2, R2, 0xfffffff0, !P1 ;  /* 0xfffffff002027807 */ /* 0x000fe20004800000 */
[----:B------:R-:W2:Y:S01]  /*20c0*/  LDSM.16.M88.4 R12, [R191] ;  /* 0x00000000bf0c783b */ /* 0x000ea20000000200 */
[----:B------:R-:W-:Y:S01]  /*20d0*/  R2P PR, R43, 0x6 ;  /* 0x000000062b007804 */ /* 0x000fe20000000000 */
[----:B------:R-:W-:-:S02]  /*20e0*/  IMAD R192, R4, 0x2, R191 ;  /* 0x0000000204c07824 */ /* 0x000fc400078e02bf */
[----:B---3--:R-:W3:Y:S01]  /*20f0*/  LDSM.16.M88.4 R8, [R191+0x2000] ;  /* 0x00200000bf08783b */ /* 0x008ee20000000200 */
[----:B------:R-:W-:Y:S01]  /*2100*/  IMAD R194, R2, 0x2, R191 ;  /* 0x0000000202c27824 */ /* 0x000fe200078e02bf */
[----:B------:R-:W-:Y:S01]  /*2110*/  SEL R0, R0, 0xffffffe0, !P1 ;  /* 0xffffffe000007807 */ /* 0x000fe20004800000 */
[----:B------:R-:W-:Y:S01]  /*2120*/  IMAD R193, R2, 0x2, R192 ;  /* 0x0000000202c17824 */ /* 0x000fe200078e02c0 */
[----:B------:R-:W4:Y:S03]  /*2130*/  LDSM.16.M88.4 R36, [R184+0x4800] ;  /* 0x00480000b824783b */ /* 0x000f260000000200 */
[----:B------:R-:W-:Y:S01]  /*2140*/  IMAD.IADD R190, R184, 0x1, R0 ;  /* 0x00000001b8be7824 */ /* 0x000fe200078e0200 */
[----:B------:R-:W5:Y:S02]  /*2150*/  LDSM.16.M88.4 R24, [R184+0x5800] ;  /* 0x00580000b818783b */ /* 0x000f640000000200 */
[----:B------:R-:W-:-:S02]  /*2160*/  @P2 VIADD R195, R3, 0xffffffc0 ;  /* 0xffffffc003c32836 */ /* 0x000fc40000000000 */
[----:B------:R-:W5:Y:S02]  /*2170*/  LDSM.16.M88.4 R32, [R184+0x5000] ;  /* 0x00500000b820783b */ /* 0x000f640000000200 */
[----:B------:R-:W-:Y:S02]  /*2180*/  IMAD.IADD R189, R0, 0x1, R195 ;  /* 0x0000000100bd7824 */ /* 0x000fe400078e02c3 */
[----:B------:R-:W-:Y:S01]  /*2190*/  LDSM.16.M88.4 R16, [R194+0x2000] ;  /* 0x00200000c210783b */ /* 0x000fe20000000200 */
[----:B------:R-:W-:-:S03]  /*21a0*/  IMAD.SHL.U32 R0, R155, 0x2, RZ ;  /* 0x000000029b007824 */ /* 0x000fc600078e00ff */
[----:B------:R-:W5:Y:S02]  /*21b0*/  LDSM.16.M88.4 R68, [R190+0x4800] ;  /* 0x00480000be44783b */ /* 0x000f640000000200 */
[----:B------:R-:W-:Y:S02]  /*21c0*/  LOP3.LUT R0, R0, 0x6, RZ, 0xc0, !PT ;  /* 0x0000000600007812 */ /* 0x000fe400078ec0ff */
[----:B------:R-:W5:Y:S03]  /*21d0*/  LDSM.16.M88.4 R64, [R190+0x5800] ;  /* 0x00580000be40783b */ /* 0x000f660000000200 */
[----:B------:R-:W-:Y:S01]  /*21e0*/  IMAD R0, R53, 0x40, R0 ;  /* 0x0000004035007824 */ /* 0x000fe200078e0200 */
[----:B------:R-:W5:Y:S03]  /*21f0*/  LDSM.16.M88.4 R60, [R190+0x4000] ;  /* 0x00400000be3c783b */ /* 0x000f660000000200 */
[C---:B------:R-:W-:Y:S01]  /*2200*/  VIADD R3, R0.reuse, 0x8 ;  /* 0x0000000800037836 */ /* 0x040fe20000000000 */
[----:B------:R-:W5:Y:S01]  /*2210*/  LDSM.16.M88.4 R28, [R194] ;  /* 0x00000000c21c783b */ /* 0x000f620000000200 */
[CC--:B------:R-:W-:Y:S01]  /*2220*/  ISETP.GE.AND P1, PT, R0.reuse, R52.reuse, PT ;  /* 0x000000340000720c */ /* 0x0c0fe20003f26270 */
[C---:B------:R-:W-:Y:S01]  /*2230*/  VIADD R5, R0.reuse, 0x1 ;  /* 0x0000000100057836 */ /* 0x040fe20000000000 */
[-C--:B--2---:R-:W-:Y:S01]  /*2240*/  HMMA.16816.F32.BF16 R96, R12, R20.reuse, RZ ;  /* 0x000000140c60723c */ /* 0x084fe200000418ff */
[----:B------:R-:W2:Y:S01]  /*2250*/  LDSM.16.M88.4 R56, [R190+0x5000] ;  /* 0x00500000be38783b */ /* 0x000ea20000000200 */
[-C--:B------:R-:W-:Y:S01]  /*2260*/  ISETP.GE.AND P3, PT, R3, R52.reuse, PT ;  /* 0x000000340300720c */ /* 0x080fe20003f66270 */
[C---:B------:R-:W-:Y:S01]  /*2270*/  VIADD R3, R0.reuse, 0x18 ;  /* 0x0000001800037836 */ /* 0x040fe20000000000 */
[-C--:B------:R-:W-:Y:S01]  /*2280*/  ISETP.GE.AND P0, PT, R5, R52.reuse, PT ;  /* 0x000000340500720c */ /* 0x080fe20003f06270 */
[C---:B-1----:R-:W-:Y:S01]  /*2290*/  VIADD R7, R0.reuse, 0x9 ;  /* 0x0000000900077836 */ /* 0x042fe20000000000 */
[C---:B---3--:R-:W-:Y:S01]  /*22a0*/  HMMA.16816.F32.BF16 R40, R8.reuse, R20, RZ ;  /* 0x000000140828723c */ /* 0x048fe200000418ff */
[C---:B------:R-:W-:Y:S01]  /*22b0*/  VIADD R6, R0.reuse, 0x10 ;  /* 0x0000001000067836 */ /* 0x040fe20000000000 */
[-C--:B------:R-:W-:Y:S01]  /*22c0*/  ISETP.GE.AND P4, PT, R3, R52.reuse, PT ;  /* 0x000000340300720c */ /* 0x080fe20003f86270 */
[C---:B------:R-:W-:Y:S01]  /*22d0*/  VIADD R3, R0.reuse, 0x19 ;  /* 0x0000001900037836 */ /* 0x040fe20000000000 */
[----:B------:R-:W0:Y:S01]  /*22e0*/  LDGDEPBAR ;  /* 0x00000000000079af */ /* 0x000e220000000000 */
[----:B------:R-:W-:Y:S01]  /*22f0*/  VIADD R5, R0, 0x11 ;  /* 0x0000001100057836 */ /* 0x000fe20000000000 */
[----:B------:R-:W-:Y:S01]  /*2300*/  HMMA.16816.F32.BF16 R72, R8, R22, RZ ;  /* 0x000000160848723c */ /* 0x000fe200000418ff */
[----:B------:R-:W-:-:S02]  /*2310*/  ISETP.GE.AND P6, PT, R6, R52, PT ;  /* 0x000000340600720c */ /* 0x000fc40003fc6270 */
[-C--:B------:R-:W-:Y:S01]  /*2320*/  ISETP.GE.AND P2, PT, R3, R52.reuse, PT ;  /* 0x000000340300720c */ /* 0x080fe20003f46270 */
[C---:B------:R-:W-:Y:S01]  /*2330*/  VIADD R3, R0.reuse, 0x20 ;  /* 0x0000002000037836 */ /* 0x040fe20000000000 */
[----:B------:R-:W-:Y:S01]  /*2340*/  ISETP.GE.AND P5, PT, R5, R52, PT ;  /* 0x000000340500720c */ /* 0x000fe20003fa6270 */
[----:B------:R-:W-:Y:S01]  /*2350*/  HMMA.16816.F32.BF16 R136, R12, R22, RZ ;  /* 0x000000160c88723c */ /* 0x000fe200000418ff */
[----:B------:R-:W-:-:S05]  /*2360*/  VIADD R5, R0, 0x30 ;  /* 0x0000003000057836 */ /* 0x000fca0000000000 */
[C---:B----4-:R-:W-:Y:S06]  /*2370*/  HMMA.16816.F32.BF16 R20, R8.reuse, R36, RZ ;  /* 0x000000240814723c */ /* 0x050fec00000418ff */
[C---:B-----5:R-:W-:Y:S06]  /*2380*/  HMMA.16816.F32.BF16 R48, R8.reuse, R24, RZ ;  /* 0x000000180830723c */ /* 0x060fec00000418ff */
[C---:B------:R-:W-:Y:S06]  /*2390*/  HMMA.16816.F32.BF16 R44, R8.reuse, R32, RZ ;  /* 0x00000020082c723c */ /* 0x040fec00000418ff */
[C---:B------:R-:W-:Y:S06]  /*23a0*/  HMMA.16816.F32.BF16 R92, R8.reuse, R34, RZ ;  /* 0x00000022085c723c */ /* 0x040fec00000418ff */
[C---:B------:R-:W-:Y:S06]  /*23b0*/  HMMA.16816.F32.BF16 R84, R8.reuse, R38, RZ ;  /* 0x000000260854723c */ /* 0x040fec00000418ff */
[----:B------:R-:W-:Y:S06]  /*23c0*/  HMMA.16816.F32.BF16 R80, R8, R26, RZ ;  /* 0x0000001a0850723c */ /* 0x000fec00000418ff */
[C---:B------:R-:W-:Y:S06]  /*23d0*/  HMMA.16816.F32.BF16 R76, R12.reuse, R32, RZ ;  /* 0x000000200c4c723c */ /* 0x040fec00000418ff */
[C---:B------:R-:W-:Y:S06]  /*23e0*/  HMMA.16816.F32.BF16 R8, R12.reuse, R24, RZ ;  /* 0x000000180c08723c */ /* 0x040fec00000418ff */
[----:B------:R-:W-:Y:S01]  /*23f0*/  HMMA.16816.F32.BF16 R120, R12, R26, RZ ;  /* 0x0000001a0c78723c */ /* 0x000fe200000418ff */
[----:B------:R-:W-:Y:S05]  /*2400*/  LDSM.16.M88.4 R24, [R192] ;  /* 0x00000000c018783b */ /* 0x000fea0000000200 */
[C---:B------:R-:W-:Y:S01]  /*2410*/  HMMA.16816.F32.BF16 R144, R16.reuse, R68, R20 ;  /* 0x000000441090723c */ /* 0x040fe20000041814 */
[----:B------:R-:W-:Y:S05]  /*2420*/  LDSM.16.M88.4 R20, [R192+0x2000] ;  /* 0x00200000c014783b */ /* 0x000fea0000000200 */
[----:B------:R-:W-:Y:S01]  /*2430*/  HMMA.16816.F32.BF16 R124, R16, R64, R48 ;  /* 0x00000040107c723c */ /* 0x000fe20000041830 */
[----:B------:R-:W1:Y:S05]  /*2440*/  LDSM.16.M88.4 R48, [R195] ;  /* 0x00000000c330783b */ /* 0x000e6a0000000200 */
[C---:B------:R-:W-:Y:S06]  /*2450*/  HMMA.16816.F32.BF16 R88, R12.reuse, R36, RZ ;  /* 0x000000240c58723c */ /* 0x040fec00000418ff */
[C---:B------:R-:W-:Y:S01]  /*2460*/  HMMA.16816.F32.BF16 R132, R12.reuse, R38, RZ ;  /* 0x000000260c84723c */ /* 0x040fe200000418ff */
[----:B------:R-:W-:Y:S05]  /*2470*/  LDSM.16.M88.4 R36, [R195+0x1800] ;  /* 0x00180000c324783b */ /* 0x000fea0000000200 */
[----:B------:R-:W-:Y:S01]  /*2480*/  HMMA.16816.F32.BF16 R128, R12, R34, RZ ;  /* 0x000000220c80723c */ /* 0x000fe200000418ff */
[----:B------:R-:W-:Y:S04]  /*2490*/  LDSM.16.M88.4 R32, [R189] ;  /* 0x00000000bd20783b */ /* 0x000fe80000000200 */
[----:B------:R-:W-:Y:S01]  /*24a0*/  LDSM.16.M88.4 R12, [R193] ;  /* 0x00000000c10c783b */ /* 0x000fe20000000200 */
[C---:B------:R-:W-:Y:S06]  /*24b0*/  HMMA.16816.F32.BF16 R112, R16.reuse, R62, R72 ;  /* 0x0000003e1070723c */ /* 0x040fec0000041848 */
[-C--:B------:R-:W-:Y:S01]  /*24c0*/  HMMA.16816.F32.BF16 R116, R16, R60.reuse, R40 ;  /* 0x0000003c1074723c */ /* 0x080fe20000041828 */
[----:B------:R-:W-:Y:S05]  /*24d0*/  LDSM.16.M88.4 R40, [R195+0x1000] ;  /* 0x00100000c328783b */ /* 0x000fea0000000200 */
[----:B------:R-:W-:Y:S06]  /*24e0*/  HMMA.16816.F32.BF16 R72, R28, R60, R96 ;  /* 0x0000003c1c48723c */ /* 0x000fec0000041860 */
[C---:B--2---:R-:W-:Y:S01]  /*24f0*/  HMMA.16816.F32.BF16 R140, R16.reuse, R56, R44 ;  /* 0x00000038108c723c */ /* 0x044fe2000004182c */
[----:B------:R-:W2:Y:S05]  /*2500*/  LDSM.16.M88.4 R44, [R195+0x800] ;  /* 0x00080000c32c783b */ /* 0x000eaa0000000200 */
[C---:B------:R-:W-:Y:S06]  /*2510*/  HMMA.16816.F32.BF16 R104, R16.reuse, R58, R92 ;  /* 0x0000003a1068723c */ /* 0x040fec000004185c */
[----:B------:R-:W-:Y:S06]  /*2520*/  HMMA.16816.F32.BF16 R108, R16, R70, R84 ;  /* 0x00000046106c723c */ /* 0x000fec0000041854 */
[C---:B------:R-:W-:Y:S06]  /*2530*/  HMMA.16816.F32.BF16 R92, R28.reuse, R56, R76 ;  /* 0x000000381c5c723c */ /* 0x040fec000004184c */
[C---:B------:R-:W-:Y:S01]  /*2540*/  HMMA.16816.F32.BF16 R84, R28.reuse, R64, R8 ;  /* 0x000000401c54723c */ /* 0x040fe20000041808 */
[----:B------:R-:W3:Y:S05]  /*2550*/  LDSM.16.M88.4 R8, [R193+0x2000] ;  /* 0x00200000c108783b */ /* 0x000eea0000000200 */
[C---:B------:R-:W-:Y:S06]  /*2560*/  HMMA.16816.F32.BF16 R76, R28.reuse, R62, R136 ;  /* 0x0000003e1c4c723c */ /* 0x040fec0000041888 */
[----:B------:R-:W-:Y:S06]  /*2570*/  HMMA.16816.F32.BF16 R88, R28, R68, R88 ;  /* 0x000000441c58723c */ /* 0x000fec0000041858 */
[----:B------:R-:W-:Y:S06]  /*2580*/  HMMA.16816.F32.BF16 R100, R16, R66, R80 ;  /* 0x000000421064723c */ /* 0x000fec0000041850 */
[C---:B------:R-:W-:Y:S06]  /*2590*/  HMMA.16816.F32.BF16 R80, R28.reuse, R70, R132 ;  /* 0x000000461c50723c */ /* 0x040fec0000041884 */
[----:B------:R-:W-:Y:S06]  /*25a0*/  HMMA.16816.F32.BF16 R68, R28, R58, R128 ;  /* 0x0000003a1c44723c */ /* 0x000fec0000041880 */
[-C--:B-1----:R-:W-:Y:S06]  /*25b0*/  HMMA.16816.F32.BF16 R16, R20, R48.reuse, R116 ;  /* 0x000000301410723c */ /* 0x082fec0000041874 */
[----:B------:R-:W-:Y:S06]  /*25c0*/  HMMA.16816.F32.BF16 R60, R24, R48, R72 ;  /* 0x00000030183c723c */ /* 0x000fec0000041848 */
[----:B------:R-:W-:Y:S01]  /*25d0*/  HMMA.16816.F32.BF16 R56, R28, R66, R120 ;  /* 0x000000421c38723c */ /* 0x000fe20000041878 */
[----:B------:R-:W1:Y:S05]  /*25e0*/  LDSM.16.M88.4 R28, [R189+0x800] ;  /* 0x00080000bd1c783b */ /* 0x000e6a0000000200 */
[-C--:B------:R-:W-:Y:S06]  /*25f0*/  HMMA.16816.F32.BF16 R64, R20, R50.reuse, R112 ;  /* 0x000000321440723c */ /* 0x080fec0000041870 */
[----:B------:R-:W-:Y:S06]  /*2600*/  HMMA.16816.F32.BF16 R48, R24, R50, R76 ;  /* 0x000000321830723c */ /* 0x000fec000004184c */
[-C--:B--2---:R-:W-:Y:S06]  /*2610*/  HMMA.16816.F32.BF16 R96, R20, R44.reuse, R144 ;  /* 0x0000002c1460723c */ /* 0x084fec0000041890 */
[----:B------:R-:W-:Y:S06]  /*2620*/  HMMA.16816.F32.BF16 R72, R24, R44, R88 ;  /* 0x0000002c1848723c */ /* 0x000fec0000041858 */
[C---:B------:R-:W-:Y:S06]  /*2630*/  HMMA.16816.F32.BF16 R140, R20.reuse, R40, R140 ;  /* 0x00000028148c723c */ /* 0x040fec000004188c */
[----:B------:R-:W-:Y:S06]  /*2640*/  HMMA.16816.F32.BF16 R104, R20, R42, R104 ;  /* 0x0000002a1468723c */ /* 0x000fec0000041868 */
[C---:B------:R-:W-:Y:S06]  /*2650*/  HMMA.16816.F32.BF16 R92, R24.reuse, R40, R92 ;  /* 0x00000028185c723c */ /* 0x040fec000004185c */
[----:B------:R-:W-:Y:S06]  /*2660*/  HMMA.16816.F32.BF16 R76, R24, R42, R68 ;  /* 0x0000002a184c723c */ /* 0x000fec0000041844 */
[C---:B------:R-:W-:Y:S06]  /*2670*/  HMMA.16816.F32.BF16 R124, R20.reuse, R36, R124 ;  /* 0x00000024147c723c */ /* 0x040fec000004187c */
[C---:B------:R-:W-:Y:S06]  /*2680*/  HMMA.16816.F32.BF16 R108, R20.reuse, R46, R108 ;  /* 0x0000002e146c723c */ /* 0x040fec000004186c */
[----:B------:R-:W-:Y:S01]  /*2690*/  HMMA.16816.F32.BF16 R100, R20, R38, R100 ;  /* 0x000000261464723c */ /* 0x000fe20000041864 */
[----:B------:R-:W2:Y:S05]  /*26a0*/  LDSM.16.M88.4 R20, [R189+0x1800] ;  /* 0x00180000bd14783b */ /* 0x000eaa0000000200 */
[----:B---3--:R-:W-:Y:S01]  /*26b0*/  HMMA.16816.F32.BF16 R68, R8, R32, R16 ;  /* 0x000000200844723c */ /* 0x008fe20000041810 */
[----:B------:R-:W3:Y:S01]  /*26c0*/  LDSM.16.M88.4 R16, [R189+0x1000] ;  /* 0x00100000bd10783b */ /* 0x000ee20000000200 */
[----:B------:R-:W-:-:S04]  /*26d0*/  DEPBAR.LE SB0, 0x0 ;  /* 0x000080000000791a */ /* 0x000fc80000000000 */
[----:B------:R-:W-:Y:S06]  /*26e0*/  HMMA.16816.F32.BF16 R40, R12, R32, R60 ;  /* 0x000000200c28723c */ /* 0x000fec000004183c */
[C---:B------:R-:W-:Y:S06]  /*26f0*/  HMMA.16816.F32.BF16 R88, R24.reuse, R36, R84 ;  /* 0x000000241858723c */ /* 0x040fec0000041854 */
[----:B------:R-:W-:Y:S06]  /*2700*/  HMMA.16816.F32.BF16 R84, R24, R38, R56 ;  /* 0x000000261854723c */ /* 0x000fec0000041838 */
[----:B------:R-:W-:Y:S01]  /*2710*/  HMMA.16816.F32.BF16 R36, R8, R34, R64 ;  /* 0x000000220824723c */ /* 0x000fe20000041840 */
[----:B------:R-:W-:-:S02]  /*2720*/  FSEL R68, R68, -INF , !P1 ;  /* 0xff80000044447808 */ /* 0x000fc40004800000 */
[----:B------:R-:W-:-:S03]  /*2730*/  FSEL R69, R69, -INF , !P0 ;  /* 0xff80000045457808 */ /* 0x000fc60004000000 */
[----:B------:R-:W-:Y:S01]  /*2740*/  HMMA.16816.F32.BF16 R32, R12, R34, R48 ;  /* 0x000000220c20723c */ /* 0x000fe20000041830 */
[----:B------:R-:W-:Y:S02]  /*2750*/  FSEL R65, R40, -INF , !P1 ;  /* 0xff80000028417808 */ /* 0x000fe40004800000 */
[----:B------:R-:W-:-:S03]  /*2760*/  FSEL R64, R41, -INF , !P0 ;  /* 0xff80000029407808 */ /* 0x000fc60004000000 */
[----:B------:R-:W-:Y:S06]  /*2770*/  HMMA.16816.F32.BF16 R80, R24, R46, R80 ;  /* 0x0000002e1850723c */ /* 0x000fec0000041850 */
[-C--:B-1----:R-:W-:Y:S06]  /*2780*/  HMMA.16816.F32.BF16 R44, R12, R28.reuse, R72 ;  /* 0x0000001c0c2c723c */ /* 0x082fec0000041848 */
[----:B------:R-:W-:Y:S01]  /*2790*/  HMMA.16816.F32.BF16 R24, R8, R28, R96 ;  /* 0x0000001c0818723c */ /* 0x000fe20000041860 */
[----:B------:R-:W-:-:S02]  /*27a0*/  FSEL R74, R70, -INF , !P1 ;  /* 0xff800000464a7808 */ /* 0x000fc40004800000 */
[----:B------:R-:W-:Y:S02]  /*27b0*/  FSEL R75, R71, -INF , !P0 ;  /* 0xff800000474b7808 */ /* 0x000fe40004000000 */
[----:B------:R-:W-:Y:S01]  /*27c0*/  FSEL R73, R38, -INF , !P3 ;  /* 0xff80000026497808 */ /* 0x000fe20005800000 */
[-C--:B------:R-:W-:Y:S01]  /*27d0*/  HMMA.16816.F32.BF16 R56, R8, R30.reuse, R108 ;  /* 0x0000001e0838723c */ /* 0x080fe2000004186c */
[----:B------:R-:W-:Y:S02]  /*27e0*/  FSEL R96, R42, -INF , !P1 ;  /* 0xff8000002a607808 */ /* 0x000fe40004800000 */
[----:B------:R-:W-:Y:S01]  /*27f0*/  ISETP.GE.AND P1, PT, R3, R52, PT ;  /* 0x000000340300720c */ /* 0x000fe20003f26270 */
[----:B------:R-:W-:Y:S01]  /*2800*/  VIADD R3, R0, 0x21 ;  /* 0x0000002100037836 */ /* 0x000fe20000000000 */
[----:B------:R-:W-:Y:S01]  /*2810*/  FSEL R71, R36, -INF , !P3 ;  /* 0xff80000024477808 */ /* 0x000fe20005800000 */
[----:B------:R-:W-:Y:S01]  /*2820*/  HMMA.16816.F32.BF16 R48, R12, R30, R80 ;  /* 0x0000001e0c30723c */ /* 0x000fe20000041850 */
[----:B------:R-:W-:-:S02]  /*2830*/  FSEL R108, R43, -INF , !P0 ;  /* 0xff8000002b6c7808 */ /* 0x000fc40004000000 */
[----:B------:R-:W-:Y:S02]  /*2840*/  FSEL R110, R34, -INF , !P3 ;  /* 0xff800000226e7808 */ /* 0x000fe40005800000 */
[----:B------:R-:W-:Y:S01]  /*2850*/  FSEL R67, R32, -INF , !P3 ;  /* 0xff80000020437808 */ /* 0x000fe20005800000 */
[C---:B--2---:R-:W-:Y:S01]  /*2860*/  HMMA.16816.F32.BF16 R80, R8.reuse, R22, R100 ;  /* 0x000000160850723c */ /* 0x044fe20000041864 */
[-C--:B------:R-:W-:Y:S01]  /*2870*/  ISETP.GE.AND P0, PT, R3, R52.reuse, PT ;  /* 0x000000340300720c */ /* 0x080fe20003f06270 */
[----:B------:R-:W-:Y:S01]  /*2880*/  VIADD R3, R0, 0x28 ;  /* 0x0000002800037836 */ /* 0x000fe20000000000 */
[----:B------:R-:W-:Y:S02]  /*2890*/  ISETP.GE.AND P3, PT, R7, R52, PT ;  /* 0x000000340700720c */ /* 0x000fe40003f66270 */
[----:B------:R-:W-:Y:S01]  /*28a0*/  FSEL R121, R46, -INF , !P6 ;  /* 0xff8000002e797808 */ /* 0x000fe20007000000 */
[----:B---3--:R-:W-:Y:S01]  /*28b0*/  HMMA.16816.F32.BF16 R60, R8, R16, R140 ;  /* 0x00000010083c723c */ /* 0x008fe2000004188c */
[----:B------:R-:W-:-:S02]  /*28c0*/  FSEL R72, R39, -INF , !P3 ;  /* 0xff80000027487808 */ /* 0x000fc40005800000 */
[----:B------:R-:W-:Y:S02]  /*28d0*/  FSEL R70, R37, -INF , !P3 ;  /* 0xff80000025467808 */ /* 0x000fe40005800000 */
[----:B------:R-:W-:Y:S01]  /*28e0*/  FSEL R109, R35, -INF , !P3 ;  /* 0xff800000236d7808 */ /* 0x000fe20005800000 */
[C---:B------:R-:W-:Y:S01]  /*28f0*/  HMMA.16816.F32.BF16 R104, R8.reuse, R18, R104 ;  /* 0x000000120868723c */ /* 0x040fe20000041868 */
[----:B------:R-:W-:Y:S02]  /*2900*/  FSEL R66, R33, -INF , !P3 ;  /* 0xff80000021427808 */ /* 0x000fe40005800000 */
[----:B------:R-:W-:Y:S01]  /*2910*/  ISETP.GE.AND P3, PT, R3, R52, PT ;  /* 0x000000340300720c */ /* 0x000fe20003f66270 */
[----:B------:R-:W-:Y:S01]  /*2920*/  VIADD R3, R0, 0x29 ;  /* 0x0000002900037836 */ /* 0x000fe20000000000 */
[----:B------:R-:W-:Y:S01]  /*2930*/  FSEL R102, R26, -INF , !P6 ;  /* 0xff8000001a667808 */ /* 0x000fe20007000000 */
[----:B------:R-:W-:Y:S01]  /*2940*/  HMMA.16816.F32.BF16 R124, R8, R20, R124 ;  /* 0x00000014087c723c */ /* 0x000fe2000004187c */
[----:B------:R-:W-:-:S02]  /*2950*/  FSEL R101, R24, -INF , !P6 ;  /* 0xff80000018657808 */ /* 0x000fc40007000000 */
[----:B------:R-:W-:Y:S02]  /*2960*/  FSEL R44, R44, -INF , !P6 ;  /* 0xff8000002c2c7808 */ /* 0x000fe40007000000 */
[----:B------:R-:W-:Y:S01]  /*2970*/  ISETP.GE.AND P6, PT, R3, R52, PT ;  /* 0x000000340300720c */ /* 0x000fe20003fc6270 */
[C---:B------:R-:W-:Y:S01]  /*2980*/  HMMA.16816.F32.BF16 R8, R12.reuse, R16, R92 ;  /* 0x000000100c08723c */ /* 0x040fe2000004185c */
[----:B------:R-:W-:Y:S02]  /*2990*/  FMNMX.FTZ R3, R65, R64, !PT ;  /* 0x0000004041037209 */ /* 0x000fe40007810000 */
[----:B------:R-:W-:Y:S02]  /*29a0*/  FSEL R31, R45, -INF , !P5 ;  /* 0xff8000002d1f7808 */ /* 0x000fe40006800000 */
[----:B------:R-:W-:Y:S01]  /*29b0*/  FMNMX.FTZ R3, R67, R3, !PT ;  /* 0x0000000343037209 */ /* 0x000fe20007810000 */
[----:B------:R-:W-:Y:S01]  /*29c0*/  HMMA.16816.F32.BF16 R40, R12, R18, R76 ;  /* 0x000000120c28723c */ /* 0x000fe2000004184c */
[----:B------:R-:W-:-:S02]  /*29d0*/  FSEL R29, R48, -INF , !P4 ;  /* 0xff800000301d7808 */ /* 0x000fc40006000000 */
[----:B------:R-:W-:Y:S02]  /*29e0*/  FMNMX.FTZ R3, R66, R3, !PT ;  /* 0x0000000342037209 */ /* 0x000fe40007810000 */
[----:B------:R-:W-:Y:S01]  /*29f0*/  P2R R28, PR, RZ, 0x8 ;  /* 0x00000008ff1c7803 */ /* 0x000fe20000000000 */
[C---:B------:R-:W-:Y:S01]  /*2a00*/  HMMA.16816.F32.BF16 R36, R12.reuse, R20, R88 ;  /* 0x000000140c24723c */ /* 0x040fe20000041858 */
[----:B------:R-:W-:Y:S02]  /*2a10*/  FMNMX.FTZ R3, R44, R3, !PT ;  /* 0x000000032c037209 */ /* 0x000fe40007810000 */
[----:B------:R-:W-:Y:S02]  /*2a20*/  FSEL R30, R49, -INF , !P2 ;  /* 0xff800000311e7808 */ /* 0x000fe40005000000 */
[----:B------:R-:W-:Y:S01]  /*2a30*/  FMNMX.FTZ R3, R31, R3, !PT ;  /* 0x000000031f037209 */ /* 0x000fe20007810000 */
[----:B------:R-:W-:Y:S01]  /*2a40*/  HMMA.16816.F32.BF16 R32, R12, R22, R84 ;  /* 0x000000160c20723c */ /* 0x000fe20000041854 */
[----:B------:R-:W-:-:S02]  /*2a50*/  FSEL R103, R58, -INF , !P4 ;  /* 0xff8000003a677808 */ /* 0x000fc40006000000 */
[----:B------:R-:W-:Y:S02]  /*2a60*/  FMNMX.FTZ R3, R29, R3, !PT ;  /* 0x000000031d037209 */ /* 0x000fe40007810000 */
[----:B------:R-:W-:Y:S02]  /*2a70*/  FSEL R92, R56, -INF , !P4 ;  /* 0xff800000385c7808 */ /* 0x000fe40006000000 */
[----:B------:R-:W-:Y:S01]  /*2a80*/  FSEL R135, R50, -INF , !P4 ;  /* 0xff80000032877808 */ /* 0x000fe20006000000 */
[----:B------:R-:W-:Y:S01]  /*2a90*/  VIADD R15, R0, 0x39 ;  /* 0x00000039000f7836 */ /* 0x000fe20000000000 */
[----:B------:R-:W-:Y:S02]  /*2aa0*/  ISETP.NE.AND P4, PT, R28, RZ, PT ;  /* 0x000000ff1c00720c */ /* 0x000fe40003f85270 */
[----:B------:R-:W-:Y:S02]  /*2ab0*/  FSEL R49, R8, -INF , !P1 ;  /* 0xff80000008317808 */ /* 0x000fe40004800000 */
[----:B------:R-:W-:-:S02]  /*2ac0*/  FMNMX.FTZ R3, R30, R3, !PT ;  /* 0x000000031e037209 */ /* 0x000fc40007810000 */
[----:B------:R-:W-:Y:S02]  /*2ad0*/  FSEL R120, R9, -INF , !P0 ;  /* 0xff80000009787808 */ /* 0x000fe40004000000 */
[----:B------:R-:W-:Y:S02]  /*2ae0*/  FMNMX.FTZ R3, R49, R3, !PT ;  /* 0x0000000331037209 */ /* 0x000fe40007810000 */
[----:B------:R-:W-:Y:S02]  /*2af0*/  FSEL R132, R40, -INF , !P4 ;  /* 0xff80000028847808 */ /* 0x000fe40006000000 */
[----:B------:R-:W-:Y:S02]  /*2b00*/  ISETP.GE.AND P4, PT, R52, 0x41, PT ;  /* 0x000000413400780c */ /* 0x000fe40003f86270 */
[----:B------:R-:W-:Y:S02]  /*2b10*/  FSEL R112, R27, -INF , !P5 ;  /* 0xff8000001b707808 */ /* 0x000fe40006800000 */
[----:B------:R-:W-:-:S02]  /*2b20*/  FSEL R93, R25, -INF , !P5 ;  /* 0xff800000195d7808 */ /* 0x000fc40006800000 */
[----:B------:R-:W-:Y:S02]  /*2b30*/  FSEL R138, R47, -INF , !P5 ;  /* 0xff8000002f8a7808 */ /* 0x000fe40006800000 */
[-C--:B------:R-:W-:Y:S01]  /*2b40*/  ISETP.GE.AND P5, PT, R5, R52.reuse, PT ;  /* 0x000000340500720c */ /* 0x080fe20003fa6270 */
[----:B------:R-:W-:Y:S01]  /*2b50*/  VIADD R5, R0, 0x31 ;  /* 0x0000003100057836 */ /* 0x000fe20000000000 */
[----:B------:R-:W-:Y:S02]  /*2b60*/  FMNMX.FTZ R3, R120, R3, !PT ;  /* 0x0000000378037209 */ /* 0x000fe40007810000 */
[----:B------:R-:W-:Y:S02]  /*2b70*/  FSEL R133, R41, -INF , !P6 ;  /* 0xff80000029857808 */ /* 0x000fe40007000000 */
[----:B------:R-:W-:Y:S02]  /*2b80*/  FMNMX.FTZ R3, R132, R3, !PT ;  /* 0x0000000384037209 */ /* 0x000fe40007810000 */
[----:B------:R-:W-:Y:S01]  /*2b90*/  ISETP.GE.AND P3, PT, R5, R52, PT ;  /* 0x000000340500720c */ /* 0x000fe20003f66270 */
[----:B------:R-:W-:Y:S01]  /*2ba0*/  VIADD R5, R0, 0x38 ;  /* 0x0000003800057836 */ /* 0x000fe20000000000 */
[----:B------:R-:W-:-:S02]  /*2bb0*/  FSEL R146, R36, -INF , !P5 ;  /* 0xff80000024927808 */ /* 0x000fc40006800000 */
[----:B------:R-:W-:Y:S02]  /*2bc0*/  FMNMX.FTZ R0, R133, R3, !PT ;  /* 0x0000000385007209 */ /* 0x000fe40007810000 */
[----:B------:R-:W-:Y:S02]  /*2bd0*/  FSEL R50, R59, -INF , !P2 ;  /* 0xff8000003b327808 */ /* 0x000fe40005000000 */
[----:B------:R-:W-:Y:S02]  /*2be0*/  FSEL R48, R57, -INF , !P2 ;  /* 0xff80000039307808 */ /* 0x000fe40005000000 */
[----:B------:R-:W-:Y:S02]  /*2bf0*/  FSEL R134, R51, -INF , !P2 ;  /* 0xff80000033867808 */ /* 0x000fe40005000000 */
[----:B------:R-:W-:Y:S02]  /*2c00*/  ISETP.GE.AND P2, PT, R5, R52, PT ;  /* 0x000000340500720c */ /* 0x000fe40003f46270 */
[----:B------:R-:W-:-:S02]  /*2c10*/  FSEL R143, R62, -INF , !P1 ;  /* 0xff8000003e8f7808 */ /* 0x000fc40004800000 */
[----:B------:R-:W-:Y:S02]  /*2c20*/  FSEL R140, R60, -INF , !P1 ;  /* 0xff8000003c8c7808 */ /* 0x000fe40004800000 */
[----:B------:R-:W-:Y:S02]  /*2c30*/  FSEL R155, R10, -INF , !P1 ;  /* 0xff8000000a9b7808 */ /* 0x000fe40004800000 */
[----:B------:R-:W-:Y:S02]  /*2c40*/  FSEL R156, R11, -INF , !P0 ;  /* 0xff8000000b9c7808 */ /* 0x000fe40004000000 */
[----:B------:R-:W-:Y:S02]  /*2c50*/  FSEL R144, R63, -INF , !P0 ;  /* 0xff8000003f907808 */ /* 0x000fe40004000000 */
[----:B------:R-:W-:Y:S02]  /*2c60*/  FSEL R142, R61, -INF , !P0 ;  /* 0xff8000003d8e7808 */ /* 0x000fe40004000000 */
[----:B------:R-:W-:-:S02]  /*2c70*/  FSEL R147, R37, -INF , !P3 ;  /* 0xff80000025937808 */ /* 0x000fc40005800000 */
[----:B------:R-:W-:Y:S01]  /*2c80*/  FMNMX.FTZ R14, R146, R0, !PT ;  /* 0x00000000920e7209 */ /* 0x000fe20007810000 */
[----:B------:R-:W-:Y:S06]  /*2c90*/  BAR.SYNC.DEFER_BLOCKING 0x0 ;  /* 0x0000000000007b1d */ /* 0x000fec0000010000 */
[----:B------:R-:W-:Y:S05]  /*2ca0*/  @!P4 BRA `(.L_x_1149) ;  /* 0x000000000064c947 */ /* 0x000fea0003800000 */
[----:B------:R-:W-:Y:S01]  /*2cb0*/  LEA.HI.SX32 R0, R199, 0xfffffffe, 0x1a ;  /* 0xfffffffec7007811 */ /* 0x000fe200078fd2ff */
[----:B------:R-:W-:-:S03]  /*2cc0*/  ULDC.64 UR6, c[0x0][0x218] ;  /* 0x0000860000067ab9 */ /* 0x000fc60000000a00 */
[----:B------:R-:W-:Y:S01]  /*2cd0*/  SHF.R.S32.HI R5, RZ, 0x1f, R0 ;  /* 0x0000001fff057819 */ /* 0x000fe20000011400 */
[----:B------:R-:W-:Y:S02]  /*2ce0*/  IMAD R3, R150, R0, RZ ;  /* 0x0000000096037224 */ /* 0x000fe400078e02ff */
[----:B------:R-:W-:Y:S01]  /*2cf0*/  IMAD.WIDE.U32 R6, R0, R154, R242 ;  /* 0x0000009a00067225 */ /* 0x000fe200078e00f2 */
[----:B------:R-:W-:-:S03]  /*2d00*/  SHF.L.U64.HI R0, R54, 0x5, R55 ;  /* 0x0000000536007819 */ /* 0x000fc60000010237 */
[----:B------:R-:W-:Y:S01]  /*2d10*/  IMAD R3, R5, R154, R3 ;  /* 0x0000009a05037224 */ /* 0x000fe200078e0203 */
[----:B------:R-:W-:-:S03]  /*2d20*/  LEA R10, P0, R6, UR6, 0x1 ;  /* 0x00000006060a7c11 */ /* 0x000fc6000f8008ff */
[----:B------:R-:W-:Y:S02]  /*2d30*/  IMAD.IADD R5, R7, 0x1, R3 ;  /* 0x0000000107057824 */ /* 0x000fe400078e0203 */
[----:B------:R-:W-:-:S03]  /*2d40*/  IMAD.SHL.U32 R3, R54, 0x20, RZ ;  /* 0x0000002036037824 */ /* 0x000fc600078e00ff */
[----:B------:R-:W-:Y:S02]  /*2d50*/  LEA.HI.X R11, R6, UR7, R5, 0x1, P0 ;  /* 0x00000007060b7c11 */ /* 0x000fe400080f0c05 */
[----:B------:R-:W-:-:S03]  /*2d60*/  IADD3 R8, P0, R3, R10, RZ ;  /* 0x0000000a03087210 */ /* 0x000fc60007f1e0ff */
[----:B------:R-:W-:Y:S01]  /*2d70*/  @!PT LDS RZ, [RZ] ;  /* 0x00000000fffff984 */ /* 0x000fe20000000800 */
[----:B------:R-:W-:Y:S01]  /*2d80*/  @!PT LDS RZ, [RZ] ;  /* 0x00000000fffff984 */ /* 0x000fe20000000800 */
[----:B------:R-:W-:Y:S01]  /*2d90*/  @!PT LDS RZ, [RZ] ;  /* 0x00000000fffff984 */ /* 0x000fe20000000800 */
[----:B------:R1:W-:Y:S02]  /*2da0*/  LDGSTS.E.BYPASS.LTC128B.128 [R200+0x4000], desc[UR28][R10.64] ;  /* 0x040000000ac87fae */ /* 0x0003e4000b901d5c */
[----:B------:R-:W-:Y:S01]  /*2db0*/  IMAD.X R9, R0, 0x1, R11, P0 ;  /* 0x0000000100097824 */ /* 0x000fe200000e060b */
[----:B------:R-:W-:-:S04]  /*2dc0*/  IADD3 R6, P0, R8, R3, RZ ;  /* 0x0000000308067210 */ /* 0x000fc80007f1e0ff */
[----:B------:R1:W-:Y:S01]  /*2dd0*/  LDGSTS.E.BYPASS.LTC128B.128 [R200+0x4800], desc[UR28][R8.64] ;  /* 0x0480000008c87fae */ /* 0x0003e2000b901d5c */
[----:B------:R-:W-:Y:S01]  /*2de0*/  IMAD.X R7, R9, 0x1, R0, P0 ;  /* 0x0000000109077824 */ /* 0x000fe200000e0600 */
[----:B------:R-:W-:-:S04]  /*2df0*/  IADD3 R12, P0, R6, R3, RZ ;  /* 0x00000003060c7210 */ /* 0x000fc80007f1e0ff */
[----:B------:R1:W-:Y:S01]  /*2e00*/  LDGSTS.E.BYPASS.LTC128B.128 [R200+0x5000], desc[UR28][R6.64] ;  /* 0x0500000006c87fae */ /* 0x0003e2000b901d5c */
[----:B------:R-:W-:-:S05]  /*2e10*/  IMAD.X R13, R7, 0x1, R0, P0 ;  /* 0x00000001070d7824 */ /* 0x000fca00000e0600 */
[----:B------:R1:W-:Y:S04]  /*2e20*/  LDGSTS.E.BYPASS.LTC128B.128 [R200+0x5800], desc[UR28][R12.64] ;  /* 0x058000000cc87fae */ /* 0x0003e8000b901d5c */
[----:B------:R-:W0:Y:S02]  /*2e30*/  LDGDEPBAR ;  /* 0x00000000000079af */ /* 0x000e240000000000 */
.L_x_1149:
[----:B------:R-:W-:Y:S01]  /*2e40*/  ISETP.GE.AND P0, PT, R15, R52, PT ;  /* 0x000000340f00720c */ /* 0x000fe20003f06270 */
[----:B------:R-:W-:Y:S01]  /*2e50*/  ULDC UR6, c[0x0][0x2ec] ;  /* 0x0000bb0000067ab9 */ /* 0x000fe20000000800 */
[----:B------:R-:W-:Y:S01]  /*2e60*/  FSEL R174, R32, -INF , !P2 ;  /* 0xff80000020ae7808 */ /* 0x000fe20005000000 */
[----:B------:R-:W-:Y:S01]  /*2e70*/  IMAD R222, R222, 0x8, R151 ;  /* 0x00000008dede7824 */ /* 0x000fe200078e0297 */
[----:B------:R-:W-:Y:S01]  /*2e80*/  FMNMX.FTZ R0, R147, R14, !PT ;  /* 0x0000000e93007209 */ /* 0x000fe20007810000 */
[----:B------:R-:W-:Y:S01]  /*2e90*/  IMAD.WIDE.U32 R18, R209, -0x2daee0ad, RZ ;  /* 0xd2511f53d1127825 */ /* 0x000fe200078e00ff */
[----:B------:R-:W-:Y:S01]  /*2ea0*/  FSEL R175, R33, -INF , !P0 ;  /* 0xff80000021af7808 */ /* 0x000fe20004000000 */
[----:B------:R-:W-:Y:S01]  /*2eb0*/  UIADD3 UR22, UR30, -0x61c88647, URZ ;  /* 0x9e3779b91e167890 */ /* 0x000fe2000fffe03f */
[----:B------:R-:W-:Y:S01]  /*2ec0*/  FMNMX.FTZ R0, R174, R0, !PT ;  /* 0x00000000ae007209 */ /* 0x000fe20007810000 */
[----:B------:R-:W-:Y:S01]  /*2ed0*/  VIADD R220, R222, 0x4 ;  /* 0x00000004dedc7836 */ /* 0x000fe20000000000 */
[----:B------:R-:W-:Y:S01]  /*2ee0*/  LOP3.LUT R204, R204, UR30, RZ, 0x3c, !PT ;  /* 0x0000001ecccc7c12 */ /* 0x000fe2000f8e3cff */
[----:B-1----:R-:W-:Y:S01]  /*2ef0*/  IMAD.WIDE.U32 R8, R222, -0x326172a9, RZ ;  /* 0xcd9e8d57de087825 */ /* 0x002fe200078e00ff */
[----:B------:R-:W-:Y:S01]  /*2f00*/  FMNMX.FTZ R0, R175, R0, !PT ;  /* 0x00000000af007209 */ /* 0x000fe20007810000 */
[----:B------:R-:W-:Y:S01]  /*2f10*/  UIADD3 UR21, UR31, -0x4498517b, URZ ;  /* 0xbb67ae851f157890 */ /* 0x000fe2000fffe03f */
[----:B------:R-:W-:Y:S01]  /*2f20*/  FSEL R150, R124, -INF , !P5 ;  /* 0xff8000007c967808 */ /* 0x000fe20006800000 */
[----:B------:R-:W-:Y:S01]  /*2f30*/  IMAD.WIDE.U32 R6, R220, -0x326172a9, RZ ;  /* 0xcd9e8d57dc067825 */ /* 0x000fe200078e00ff */
[----:B------:R-:W-:Y:S01]  /*2f40*/  UIADD3 UR20, UR30, 0x3c6ef372, URZ ;  /* 0x3c6ef3721e147890 */ /* 0x000fe2000fffe03f */
[----:B------:R-:W1:Y:S01]  /*2f50*/  SHFL.BFLY PT, R3, R0, 0x2, 0x1f ;  /* 0x0c401f0000037f89 */ /* 0x000e6200000e0000 */
[----:B------:R-:W-:Y:S01]  /*2f60*/  UIADD3 UR19, UR31, 0x76cf5d0a, URZ ;  /* 0x76cf5d0a1f137890 */ /* 0x000fe2000fffe03f */
[----:B------:R-:W-:Y:S01]  /*2f70*/  FSEL R151, R125, -INF , !P3 ;  /* 0xff8000007d977808 */ /* 0x000fe20005800000 */
[----:B------:R-:W-:Y:S01]  /*2f80*/  UIADD3 UR18, UR30, -0x255992d5, URZ ;  /* 0xdaa66d2b1e127890 */ /* 0x000fe2000fffe03f */
[----:B------:R-:W-:Y:S01]  /*2f90*/  LOP3.LUT R5, R7, R204, RZ, 0x3c, !PT ;  /* 0x000000cc07057212 */ /* 0x000fe200078e3cff */
[----:B------:R-:W-:Y:S01]  /*2fa0*/  UIADD3 UR17, UR31, 0x32370b8f, URZ ;  /* 0x32370b8f1f117890 */ /* 0x000fe2000fffe03f */
[----:B------:R-:W-:Y:S01]  /*2fb0*/  FSEL R164, R80, -INF , !P2 ;  /* 0xff80000050a47808 */ /* 0x000fe20005000000 */
[----:B------:R-:W-:Y:S01]  /*2fc0*/  UIADD3 UR15, UR31, -0x126145ec, URZ ;  /* 0xed9eba141f0f7890 */ /* 0x000fe2000fffe03f */
[----:B------:R-:W-:Y:S01]  /*2fd0*/  FSEL R167, R81, -INF , !P0 ;  /* 0xff80000051a77808 */ /* 0x000fe20004000000 */
[----:B------:R-:W-:Y:S01]  /*2fe0*/  IMAD.WIDE.U32 R10, R5, -0x2daee0ad, RZ ;  /* 0xd2511f53050a7825 */ /* 0x000fe200078e00ff */
[----:B------:R-:W-:Y:S01]  /*2ff0*/  FSEL R165, R126, -INF , !P5 ;  /* 0xff8000007ea57808 */ /* 0x000fe20006800000 */
[----:B------:R-:W-:Y:S01]  /*3000*/  UIADD3 UR16, UR30, 0x78dde6e4, URZ ;  /* 0x78dde6e41e107890 */ /* 0x000fe2000fffe03f */
[----:B------:R-:W-:Y:S01]  /*3010*/  FSEL R166, R127, -INF , !P3 ;  /* 0xff8000007fa67808 */ /* 0x000fe20005800000 */
[----:B------:R-:W-:Y:S01]  /*3020*/  UIADD3 UR14, UR30, 0x1715609d, URZ ;  /* 0x1715609d1e0e7890 */ /* 0x000fe2000fffe03f */
[----:B------:R-:W-:Y:S01]  /*3030*/  LOP3.LUT R11, R11, UR21, R18, 0x96, !PT ;  /* 0x000000150b0b7c12 */ /* 0x000fe2000f8e9612 */
[----:B------:R-:W-:Y:S01]  /*3040*/  UIADD3 UR5, UR31, -0x56f99767, URZ ;  /* 0xa90668991f057890 */ /* 0x000fe2000fffe03f */
[----:B------:R-:W-:Y:S01]  /*3050*/  FSEL R168, R82, -INF , !P2 ;  /* 0xff80000052a87808 */ /* 0x000fe20005000000 */
[----:B------:R-:W-:Y:S01]  /*3060*/  UIADD3 UR23, UR31, 0x646e171e, URZ ;  /* 0x646e171e1f177890 */ /* 0x000fe2000fffe03f */
[----:B------:R-:W-:Y:S01]  /*3070*/  FSEL R169, R83, -INF , !P0 ;  /* 0xff80000053a97808 */ /* 0x000fe20004000000 */
[----:B------:R-:W-:Y:S01]  /*3080*/  IMAD.WIDE.U32 R56, R11, -0x326172a9, RZ ;  /* 0xcd9e8d570b387825 */ /* 0x000fe200078e00ff */
[----:B------:R-:W-:Y:S01]  /*3090*/  FSEL R141, R43, -INF , !P6 ;  /* 0xff8000002b8d7808 */ /* 0x000fe20007000000 */
[----:B------:R-:W-:Y:S01]  /*30a0*/  UIADD3 UR24, UR30, -0x4ab325aa, URZ ;  /* 0xb54cda561e187890 */ /* 0x000fe2000fffe03f */
[----:B------:R-:W-:Y:S01]  /*30b0*/  FSEL R171, R38, -INF , !P5 ;  /* 0xff80000026ab7808 */ /* 0x000fe20006800000 */
[----:B------:R-:W-:Y:S01]  /*30c0*/  ULDC.U8 UR25, c[0x0][0x388] ;  /* 0x0000e20000197ab9 */ /* 0x000fe20000000000 */
[----:B-1----:R-:W-:-:S02]  /*30d0*/  FMNMX.FTZ R0, R0, R3, !PT ;  /* 0x0000000300007209 */ /* 0x002fc40007810000 */
[----:B------:R-:W-:Y:S02]  /*30e0*/  FSEL R173, R39, -INF , !P3 ;  /* 0xff80000027ad7808 */ /* 0x000fe40005800000 */
[----:B------:R-:W-:Y:S01]  /*30f0*/  FSEL R170, R34, -INF , !P2 ;  /* 0xff80000022aa7808 */ /* 0x000fe20005000000 */
[----:B------:R-:W1:Y:S01]  /*3100*/  SHFL.BFLY PT, R3, R0, 0x1, 0x1f ;  /* 0x0c201f0000037f89 */ /* 0x000e6200000e0000 */
[----:B------:R-:W-:Y:S02]  /*3110*/  FSEL R172, R35, -INF , !P0 ;  /* 0xff80000023ac7808 */ /* 0x000fe40004000000 */
[----:B-1----:R-:W-:-:S04]  /*3120*/  FMNMX.FTZ R100, R0, R3, !PT ;  /* 0x0000000300647209 */ /* 0x002fc80007810000 */
[C---:B------:R-:W-:Y:S01]  /*3130*/  FSETP.NEU.FTZ.AND P1, PT, R100.reuse, -INF , PT ;  /* 0xff8000006400780b */ /* 0x040fe20003f3d000 */
[----:B------:R-:W-:-:S05]  /*3140*/  FMUL.FTZ R0, R100, UR6 ;  /* 0x0000000664007c20 */ /* 0x000fca0008410000 */
[----:B------:R-:W-:Y:S01]  /*3150*/  FSEL R22, R0, RZ, P1 ;  /* 0x000000ff00167208 */ /* 0x000fe20000800000 */
[----:B------:R-:W-:Y:S01]  /*3160*/  IMAD.SHL.U32 R0, R53, 0x2, RZ ;  /* 0x0000000235007824 */ /* 0x000fe200078e00ff */
[----:B------:R-:W-:-:S03]  /*3170*/  ISETP.NE.AND P1, PT, R28, RZ, PT ;  /* 0x000000ff1c00720c */ /* 0x000fc60003f25270 */
[----:B------:R-:W-:Y:S01]  /*3180*/  VIADD R3, R0, 0x1 ;  /* 0x0000000100037836 */ /* 0x000fe20000000000 */
[C---:B------:R-:W-:Y:S02]  /*3190*/  LOP3.LUT R0, R19.reuse, UR31, R0, 0x96, !PT ;  /* 0x0000001f13007c12 */ /* 0x040fe4000f8e9600 */
[----:B------:R-:W-:Y:S02]  /*31a0*/  FSEL R139, R42, -INF , !P1 ;  /* 0xff8000002a8b7808 */ /* 0x000fe40004800000 */
[----:B------:R-:W-:Y:S01]  /*31b0*/  LOP3.LUT R3, R19, UR31, R3, 0x96, !PT ;  /* 0x0000001f13037c12 */ /* 0x000fe2000f8e9603 */
[----:B------:R-:W-:Y:S01]  /*31c0*/  IMAD.WIDE.U32 R16, R0, -0x326172a9, RZ ;  /* 0xcd9e8d5700107825 */ /* 0x000fe200078e00ff */
[----:B------:R-:W-:-:S03]  /*31d0*/  LOP3.LUT R0, R9, R204, RZ, 0x3c, !PT ;  /* 0x000000cc09007212 */ /* 0x000fc600078e3cff */
[----:B------:R-:W-:Y:S01]  /*31e0*/  IMAD.WIDE.U32 R14, R3, -0x326172a9, RZ ;  /* 0xcd9e8d57030e7825 */ /* 0x000fe200078e00ff */
[C---:B------:R-:W-:Y:S02]  /*31f0*/  LOP3.LUT R3, R17.reuse, UR22, R6, 0x96, !PT ;  /* 0x0000001611037c12 */ /* 0x040fe4000f8e9606 */
[----:B------:R-:W-:Y:S01]  /*3200*/  LOP3.LUT R9, R17, UR22, R8, 0x96, !PT ;  /* 0x0000001611097c12 */ /* 0x000fe2000f8e9608 */
[----:B------:R-:W-:Y:S01]  /*3210*/  IMAD.WIDE.U32 R12, R0, -0x2daee0ad, RZ ;  /* 0xd2511f53000c7825 */ /* 0x000fe200078e00ff */
[----:B------:R-:W-:Y:S02]  /*3220*/  FMNMX.FTZ R0, R68, R69, !PT ;  /* 0x0000004544007209 */ /* 0x000fe40007810000 */
[----:B------:R-:W-:Y:S02]  /*3230*/  LOP3.LUT R5, R15, UR22, R6, 0x96, !PT ;  /* 0x000000160f057c12 */ /* 0x000fe4000f8e9606 */
[----:B------:R-:W-:Y:S02]  /*3240*/  FMNMX.FTZ R0, R71, R0, !PT ;  /* 0x0000000047007209 */ /* 0x000fe40007810000 */
[----:B------:R-:W-:Y:S01]  /*3250*/  LOP3.LUT R13, R13, UR21, R18, 0x96, !PT ;  /* 0x000000150d0d7c12 */ /* 0x000fe2000f8e9612 */
[----:B------:R-:W-:Y:S01]  /*3260*/  IMAD.WIDE.U32 R18, R3, -0x2daee0ad, RZ ;  /* 0xd2511f5303127825 */ /* 0x000fe200078e00ff */
[----:B------:R-:W-:-:S02]  /*3270*/  FMNMX.FTZ R3, R70, R0, !PT ;  /* 0x0000000046037209 */ /* 0x000fc40007810000 */
[----:B------:R-:W-:Y:S01]  /*3280*/  LOP3.LUT R7, R15, UR22, R8, 0x96, !PT ;  /* 0x000000160f077c12 */ /* 0x000fe2000f8e9608 */
[----:B------:R-:W-:Y:S01]  /*3290*/  IMAD.WIDE.U32 R58, R13, -0x326172a9, RZ ;  /* 0xcd9e8d570d3a7825 */ /* 0x000fe200078e00ff */
[----:B------:R-:W-:-:S03]  /*32a0*/  FMNMX.FTZ R3, R101, R3, !PT ;  /* 0x0000000365037209 */ /* 0x000fc60007810000 */
[----:B------:R-:W-:Y:S01]  /*32b0*/  IMAD.WIDE.U32 R24, R5, -0x2daee0ad, RZ ;  /* 0xd2511f5305187825 */ /* 0x000fe200078e00ff */
[----:B------:R-:W-:Y:S02]  /*32c0*/  FMNMX.FTZ R5, R93, R3, !PT ;  /* 0x000000035d057209 */ /* 0x000fe40007810000 */
[----:B------:R-:W-:Y:S01]  /*32d0*/  LOP3.LUT R3, R59, UR20, R16, 0x96, !PT ;  /* 0x000000143b037c12 */ /* 0x000fe2000f8e9610 */
[----:B------:R-:W-:Y:S01]  /*32e0*/  IMAD.WIDE.U32 R8, R9, -0x2daee0ad, RZ ;  /* 0xd2511f5309087825 */ /* 0x000fe200078e00ff */
[----:B------:R-:W-:Y:S02]  /*32f0*/  FMNMX.FTZ R5, R92, R5, !PT ;  /* 0x000000055c057209 */ /* 0x000fe40007810000 */
[----:B------:R-:W-:Y:S01]  /*3300*/  LOP3.LUT R154, R25, UR19, R10, 0x96, !PT ;  /* 0x00000013199a7c12 */ /* 0x000fe2000f8e960a */
[----:B------:R-:W-:Y:S01]  /*3310*/  IMAD.WIDE.U32 R6, R7, -0x2daee0ad, RZ ;  /* 0xd2511f5307067825 */ /* 0x000fe200078e00ff */
[----:B------:R-:W-:Y:S02]  /*3320*/  LOP3.LUT R9, R9, UR19, R12, 0x96, !PT ;  /* 0x0000001309097c12 */ /* 0x000fe4000f8e960c */
[----:B------:R-:W-:-:S02]  /*3330*/  LOP3.LUT R0, R59, UR20, R14, 0x96, !PT ;  /* 0x000000143b007c12 */ /* 0x000fc4000f8e960e */
[----:B------:R-:W-:Y:S02]  /*3340*/  LOP3.LUT R158, R7, UR19, R12, 0x96, !PT ;  /* 0x00000013079e7c12 */ /* 0x000fe4000f8e960c */
[----:B------:R-:W-:Y:S01]  /*3350*/  LOP3.LUT R12, R19, UR19, R10, 0x96, !PT ;  /* 0x00000013130c7c12 */ /* 0x000fe2000f8e960a */
[----:B------:R-:W-:Y:S01]  /*3360*/  IMAD.WIDE.U32 R10, R3, -0x2daee0ad, RZ ;  /* 0xd2511f53030a7825 */ /* 0x000fe200078e00ff */
[----:B------:R-:W-:Y:S02]  /*3370*/  FMNMX.FTZ R3, R48, R5, !PT ;  /* 0x0000000530037209 */ /* 0x000fe40007810000 */
[C---:B------:R-:W-:Y:S01]  /*3380*/  LOP3.LUT R7, R57.reuse, UR20, R16, 0x96, !PT ;  /* 0x0000001439077c12 */ /* 0x040fe2000f8e9610 */
[----:B------:R-:W-:Y:S01]  /*3390*/  IMAD.WIDE.U32 R136, R0, -0x2daee0ad, RZ ;  /* 0xd2511f5300887825 */ /* 0x000fe200078e00ff */
[----:B------:R-:W-:Y:S02]  /*33a0*/  FMNMX.FTZ R3, R140, R3, !PT ;  /* 0x000000038c037209 */ /* 0x000fe40007810000 */
[----:B------:R-:W-:Y:S01]  /*33b0*/  FMNMX.FTZ R0, R74, R75, !PT ;  /* 0x0000004b4a007209 */ /* 0x000fe20007810000 */
[----:B------:R-:W-:Y:S01]  /*33c0*/  IMAD.WIDE.U32 R12, R12, -0x326172a9, RZ ;  /* 0xcd9e8d570c0c7825 */ /* 0x000fe200078e00ff */
[----:B------:R-:W-:-:S02]  /*33d0*/  LOP3.LUT R16, R57, UR20, R14, 0x96, !PT ;  /* 0x0000001439107c12 */ /* 0x000fc4000f8e960e */
[----:B------:R-:W-:Y:S01]  /*33e0*/  FSEL R57, R104, -INF , !P1 ;  /* 0xff80000068397808 */ /* 0x000fe20004800000 */
[----:B------:R-:W-:Y:S01]  /*33f0*/  IMAD.WIDE.U32 R14, R9, -0x326172a9, RZ ;  /* 0xcd9e8d57090e7825 */ /* 0x000fe200078e00ff */
[----:B------:R-:W-:Y:S02]  /*3400*/  FMNMX.FTZ R3, R142, R3, !PT ;  /* 0x000000038e037209 */ /* 0x000fe40007810000 */
[----:B------:R-:W-:Y:S01]  /*3410*/  FMNMX.FTZ R0, R73, R0, !PT ;  /* 0x0000000049007209 */ /* 0x000fe20007810000 */
[----:B------:R-:W-:Y:S01]  /*3420*/  IMAD.WIDE.U32 R98, R16, -0x2daee0ad, RZ ;  /* 0xd2511f5310627825 */ /* 0x000fe200078e00ff */
[----:B------:R-:W-:Y:S02]  /*3430*/  FSEL R59, R105, -INF , !P6 ;  /* 0xff800000693b7808 */ /* 0x000fe40007000000 */
        /* <DEDUP_REMOVED lines=8> */
[----:B------:R-:W-:Y:S02]  /*34c0*/  LOP3.LUT R5, R15, UR18, R58, 0x96, !PT ;  /* 0x000000120f057c12 */ /* 0x000fe4000f8e963a */
[----:B------:R-:W-:Y:S02]  /*34d0*/  FMNMX.FTZ R3, R164, R3, !PT ;  /* 0x00000003a4037209 */ /* 0x000fe40007810000 */
[----:B------:R-:W-:Y:S01]  /*34e0*/  FMNMX.FTZ R0, R50, R0, !PT ;  /* 0x0000000032007209 */ /* 0x000fe20007810000 */
[----:B------:R-:W-:Y:S01]  /*34f0*/  IMAD.WIDE.U32 R26, R5, -0x2daee0ad, RZ ;  /* 0xd2511f53051a7825 */ /* 0x000fe200078e00ff */
[----:B------:R-:W-:Y:S02]  /*3500*/  FMNMX.FTZ R97, R167, R3, !PT ;  /* 0x00000003a7617209 */ /* 0x000fe40007810000 */
[----:B------:R-:W-:Y:S02]  /*3510*/  FMNMX.FTZ R0, R143, R0, !PT ;  /* 0x000000008f007209 */ /* 0x000fe40007810000 */
[----:B------:R-:W-:-:S02]  /*3520*/  LOP3.LUT R17, R11, UR17, R8, 0x96, !PT ;  /* 0x000000110b117c12 */ /* 0x000fc4000f8e9608 */
[----:B------:R-:W-:Y:S01]  /*3530*/  FMNMX.FTZ R3, R96, R108, !PT ;  /* 0x0000006c60037209 */ /* 0x000fe20007810000 */
[----:B------:R-:W1:Y:S01]  /*3540*/  SHFL.BFLY PT, R8, R97, 0x2, 0x1f ;  /* 0x0c401f0061087f89 */ /* 0x000e6200000e0000 */
[----:B------:R-:W-:Y:S02]  /*3550*/  LOP3.LUT R28, R27, UR15, R10, 0x96, !PT ;  /* 0x0000000f1b1c7c12 */ /* 0x000fe4000f8e960a */
[----:B------:R-:W-:Y:S02]  /*3560*/  FSEL R27, R106, -INF , !P1 ;  /* 0xff8000006a1b7808 */ /* 0x000fe40004800000 */
[----:B------:R-:W-:Y:S02]  /*3570*/  FMNMX.FTZ R0, R144, R0, !PT ;  /* 0x0000000090007209 */ /* 0x000fe40007810000 */
[----:B------:R-:W-:Y:S02]  /*3580*/  FMNMX.FTZ R3, R110, R3, !PT ;  /* 0x000000036e037209 */ /* 0x000fe40007810000 */
[----:B------:R-:W-:Y:S01]  /*3590*/  LOP3.LUT R157, R137, UR17, R6, 0x96, !PT ;  /* 0x00000011899d7c12 */ /* 0x000fe2000f8e9606 */
[----:B------:R-:W-:Y:S01]  /*35a0*/  IMAD.WIDE.U32 R6, R7, -0x2daee0ad, RZ ;  /* 0xd2511f5307067825 */ /* 0x000fe200078e00ff */
[----:B------:R-:W-:-:S02]  /*35b0*/  FSEL R137, R107, -INF , !P6 ;  /* 0xff8000006b897808 */ /* 0x000fc40007000000 */
        /* <DEDUP_REMOVED lines=11> */
[----:B------:R-:W-:Y:S01]  /*3670*/  FMNMX.FTZ R8, R169, R0, !PT ;  /* 0x00000000a9087209 */ /* 0x000fe20007810000 */
[----:B------:R-:W-:Y:S01]  /*3680*/  FFMA.FTZ R0, R67, UR6, -R22 ;  /* 0x0000000643007c23 */ /* 0x000fe20008010816 */
[----:B------:R-:W-:Y:S01]  /*3690*/  FMNMX.FTZ R3, R155, R3, !PT ;  /* 0x000000039b037209 */ /* 0x000fe20007810000 */
[----:B------:R-:W1:Y:S01]  /*36a0*/  SHFL.BFLY PT, R10, R97, 0x1, 0x1f ;  /* 0x0c201f00610a7f89 */ /* 0x000e6200000e0000 */
[----:B------:R-:W-:Y:S01]  /*36b0*/  LOP3.LUT R5, R13, UR18, R56, 0x96, !PT ;  /* 0x000000120d057c12 */ /* 0x000fe2000f8e9638 */
[----:B------:R2:W-:Y:S01]  /*36c0*/  MUFU.EX2 R231, R0 ;  /* 0x0000000000e77308 */ /* 0x0005e20000000800 */
[----:B------:R-:W-:Y:S01]  /*36d0*/  LOP3.LUT R11, R7, UR17, R18, 0x96, !PT ;  /* 0x00000011070b7c12 */ /* 0x000fe2000f8e9612 */
[----:B------:R-:W3:Y:S01]  /*36e0*/  SHFL.BFLY PT, R9, R8, 0x2, 0x1f ;  /* 0x0c401f0008097f89 */ /* 0x000ee200000e0000 */
[----:B------:R-:W-:Y:S01]  /*36f0*/  LOP3.LUT R145, R99, UR17, R24, 0x96, !PT ;  /* 0x0000001163917c12 */ /* 0x000fe2000f8e9618 */
[----:B------:R-:W-:-:S04]  /*3700*/  IMAD.WIDE.U32 R20, R5, -0x2daee0ad, RZ ;  /* 0xd2511f5305147825 */ /* 0x000fc800078e00ff */
[----:B------:R-:W-:-:S04]  /*3710*/  FFMA.FTZ R5, R65, UR6, -R22 ;  /* 0x0000000641057c23 */ /* 0x000fc80008010816 */
[----:B------:R4:W-:Y:S01]  /*3720*/  MUFU.EX2 R235, R5 ;  /* 0x0000000500eb7308 */ /* 0x0009e20000000800 */
[----:B------:R-:W-:Y:S01]  /*3730*/  LOP3.LUT R13, R21, UR15, R6, 0x96, !PT ;  /* 0x0000000f150d7c12 */ /* 0x000fe2000f8e9606 */
[----:B------:R-:W-:-:S05]  /*3740*/  IMAD.WIDE.U32 R6, R17, -0x326172a9, RZ ;  /* 0xcd9e8d5711067825 */ /* 0x000fca00078e00ff */
[----:B------:R-:W-:Y:S02]  /*3750*/  LOP3.LUT R15, R7, UR16, R14, 0x96, !PT ;  /* 0x00000010070f7c12 */ /* 0x000fe4000f8e960e */
[----:B--2---:R-:W-:Y:S01]  /*3760*/  FMNMX.FTZ R0, R156, R3, !PT ;  /* 0x000000039c007209 */ /* 0x004fe20007810000 */
[----:B------:R-:W-:-:S03]  /*3770*/  FFMA.FTZ R3, R66, UR6, -R22 ;  /* 0x0000000642037c23 */ /* 0x000fc60008010816 */
[----:B------:R-:W-:Y:S01]  /*3780*/  FMNMX.FTZ R0, R139, R0, !PT ;  /* 0x000000008b007209 */ /* 0x000fe20007810000 */
[----:B------:R2:W-:Y:S01]  /*3790*/  MUFU.EX2 R232, R3 ;  /* 0x0000000300e87308 */ /* 0x0005e20000000800 */
[----:B-1----:R-:W-:Y:S01]  /*37a0*/  FMNMX.FTZ R97, R97, R10, !PT ;  /* 0x0000000a61617209 */ /* 0x002fe20007810000 */
[----:B------:R-:W-:-:S04]  /*37b0*/  IMAD.WIDE.U32 R10, R11, -0x326172a9, RZ ;  /* 0xcd9e8d570b0a7825 */ /* 0x000fc800078e00ff */
[----:B----4-:R-:W-:Y:S01]  /*37c0*/  FFMA.FTZ R5, R64, UR6, -R22 ;  /* 0x0000000640057c23 */ /* 0x010fe20008010816 */
[----:B---3--:R-:W-:Y:S01]  /*37d0*/  FMNMX.FTZ R18, R8, R9, !PT ;  /* 0x0000000908127209 */ /* 0x008fe20007810000 */
[C---:B------:R-:W-:Y:S01]  /*37e0*/  FMUL.FTZ R7, R97.reuse, UR6 ;  /* 0x0000000661077c20 */ /* 0x040fe20008410000 */
[----:B------:R-:W-:Y:S01]  /*37f0*/  FSETP.NEU.FTZ.AND P0, PT, R97, -INF , PT ;  /* 0xff8000006100780b */ /* 0x000fe20003f1d000 */
[----:B------:R1:W-:Y:S02]  /*3800*/  MUFU.EX2 R234, R5 ;  /* 0x0000000500ea7308 */ /* 0x0003e40000000800 */
[----:B------:R-:W-:Y:S01]  /*3810*/  SHFL.BFLY PT, R19, R18, 0x1, 0x1f ;  /* 0x0c201f0012137f89 */ /* 0x000fe200000e0000 */
[----:B------:R-:W-:Y:S01]  /*3820*/  LOP3.LUT R14, R11, UR16, R12, 0x96, !PT ;  /* 0x000000100b0e7c12 */ /* 0x000fe2000f8e960c */
[----:B------:R-:W-:Y:S01]  /*3830*/  IMAD.WIDE.U32 R8, R15, -0x2daee0ad, RZ ;  /* 0xd2511f530f087825 */ /* 0x000fe200078e00ff */
[----:B------:R-:W-:-:S03]  /*3840*/  FSEL R7, R7, RZ, P0 ;  /* 0x000000ff07077208 */ /* 0x000fc60000000000 */
[----:B------:R-:W-:Y:S01]  /*3850*/  IMAD.WIDE.U32 R14, R14, -0x2daee0ad, RZ ;  /* 0xd2511f530e0e7825 */ /* 0x000fe200078e00ff */
[----:B------:R-:W-:-:S03]  /*3860*/  LOP3.LUT R26, R9, UR5, R26, 0x96, !PT ;  /* 0x00000005091a7c12 */ /* 0x000fc6000f8e961a */
[----:B------:R-:W-:Y:S01]  /*3870*/  FFMA.FTZ R11, R70, UR6, -R7 ;  /* 0x00000006460b7c23 */ /* 0x000fe20008010807 */
[----:B--2---:R-:W-:Y:S01]  /*3880*/  FMNMX.FTZ R3, R141, R0, !PT ;  /* 0x000000008d037209 */ /* 0x004fe20007810000 */
[----:B------:R-:W-:Y:S01]  /*3890*/  IMAD.WIDE.U32 R12, R13, -0x326172a9, RZ ;  /* 0xcd9e8d570d0c7825 */ /* 0x000fe200078e00ff */
[----:B------:R-:W-:Y:S01]  /*38a0*/  LOP3.LUT R9, R15, UR5, R20, 0x96, !PT ;  /* 0x000000050f097c12 */ /* 0x000fe2000f8e9614 */
[----:B------:R-:W-:Y:S01]  /*38b0*/  MUFU.EX2 R226, R11 ;  /* 0x0000000b00e27308 */ /* 0x000fe20000000800 */
[----:B------:R-:W-:Y:S01]  /*38c0*/  FMNMX.FTZ R3, R171, R3, !PT ;  /* 0x00000003ab037209 */ /* 0x000fe20007810000 */
[----:B------:R-:W-:Y:S01]  /*38d0*/  FFMA.FTZ R0, R44, UR6, -R22 ;  /* 0x000000062c007c23 */ /* 0x000fe20008010816 */
[----:B------:R-:W-:Y:S02]  /*38e0*/  LOP3.LUT R16, R13, UR14, R10, 0x96, !PT ;  /* 0x0000000e0d107c12 */ /* 0x000fe4000f8e960a */
[----:B-1----:R-:W-:Y:S01]  /*38f0*/  FMNMX.FTZ R5, R173, R3, !PT ;  /* 0x00000003ad057209 */ /* 0x002fe20007810000 */
[----:B------:R-:W-:-:S02]  /*3900*/  FFMA.FTZ R3, R31, UR6, -R22 ;  /* 0x000000061f037c23 */ /* 0x000fc40008010816 */
[----:B------:R-:W-:Y:S01]  /*3910*/  IMAD.WIDE.U32 R16, R16, -0x2daee0ad, RZ ;  /* 0xd2511f5310107825 */ /* 0x000fe200078e00ff */
[----:B------:R-:W-:Y:S01]  /*3920*/  FMNMX.FTZ R5, R170, R5, !PT ;  /* 0x00000005aa057209 */ /* 0x000fe20007810000 */
[----:B------:R1:W-:Y:S03]  /*3930*/  MUFU.EX2 R230, R3 ;  /* 0x0000000300e67308 */ /* 0x0003e60000000800 */
[----:B------:R-:W-:Y:S02]  /*3940*/  FMNMX.FTZ R5, R172, R5, !PT ;  /* 0x00000005ac057209 */ /* 0x000fe40007810000 */
[----:B------:R-:W-:Y:S02]  /*3950*/  LOP3.LUT R21, R17, UR23, R14, 0x96, !PT ;  /* 0x0000001711157c12 */ /* 0x000fe4000f8e960e */
[----:B------:R-:W-:Y:S01]  /*3960*/  LOP3.LUT R17, R16, 0xffff, RZ, 0xc0, !PT ;  /* 0x0000ffff10117812 */ /* 0x000fe200078ec0ff */
[----:B------:R-:W2:Y:S01]  /*3970*/  SHFL.BFLY PT, R99, R5, 0x2, 0x1f ;  /* 0x0c401f0005637f89 */ /* 0x000ea200000e0000 */
[----:B------:R3:W-:Y:S02]  /*3980*/  MUFU.EX2 R233, R0 ;  /* 0x0000000000e97308 */ /* 0x0007e40000000800 */
[----:B------:R-:W-:Y:S01]  /*3990*/  SHF.R.U32.HI R17, RZ, 0x8, R17 ;  /* 0x00000008ff117819 */ /* 0x000fe20000011611 */
[----:B-1----:R-:W-:Y:S01]  /*39a0*/  FFMA.FTZ R3, R29, UR6, -R22 ;  /* 0x000000061d037c23 */ /* 0x002fe20008010816 */
[----:B------:R-:W-:-:S04]  /*39b0*/  IMAD.WIDE.U32 R28, R28, -0x326172a9, RZ ;  /* 0xcd9e8d571c1c7825 */ /* 0x000fc800078e00ff */
[----:B------:R1:W-:Y:S01]  /*39c0*/  MUFU.EX2 R229, R3 ;  /* 0x0000000300e57308 */ /* 0x0003e20000000800 */
[----:B------:R-:W-:Y:S01]  /*39d0*/  LOP3.LUT R6, R29, UR14, R6, 0x96, !PT ;  /* 0x0000000e1d067c12 */ /* 0x000fe2000f8e9606 */
[----:B---3--:R-:W-:-:S04]  /*39e0*/  IMAD.IADD R0, R152, 0x1, R153 ;  /* 0x0000000198007824 */ /* 0x008fc800078e0299 */
[----:B------:R-:W-:Y:S01]  /*39f0*/  IMAD.WIDE.U32 R24, R6, -0x2daee0ad, RZ ;  /* 0xd2511f5306187825 */ /* 0x000fe200078e00ff */
[----:B------:R-:W-:Y:S02]  /*3a00*/  LEA R185, R0, UR4, 0x1 ;  /* 0x0000000400b97c11 */ /* 0x000fe4000f8e08ff */
[----:B--2---:R-:W-:Y:S01]  /*3a10*/  FMNMX.FTZ R99, R5, R99, !PT ;  /* 0x0000006305637209 */ /* 0x004fe20007810000 */
[----:B------:R-:W-:Y:S01]  /*3a20*/  FFMA.FTZ R5, R71, UR6, -R7 ;  /* 0x0000000647057c23 */ /* 0x000fe20008010807 */
[----:B------:R-:W-:Y:S01]  /*3a30*/  LOP3.LUT R23, R25, UR23, R8, 0x96, !PT ;  /* 0x0000001719177c12 */ /* 0x000fe2000f8e9608 */
[----:B------:R-:W-:Y:S01]  /*3a40*/  IMAD.WIDE.U32 R8, R9, -0x326172a9, RZ ;  /* 0xcd9e8d5709087825 */ /* 0x000fe200078e00ff */
[----:B------:R-:W-:Y:S03]  /*3a50*/  LDSM.16.MT88.4 R32, [R185+0x6000] ;  /* 0x00600000b920783b */ /* 0x000fe60000004200 */
[----:B-1----:R-:W-:Y:S01]  /*3a60*/  FFMA.FTZ R3, R30, UR6, -R22 ;  /* 0x000000061e037c23 */ /* 0x002fe20008010816 */
[----:B------:R1:W2:Y:S01]  /*3a70*/  MUFU.EX2 R224, R5 ;  /* 0x0000000500e07308 */ /* 0x0002a20000000800 */
[--C-:B------:R-:W-:Y:S01]  /*3a80*/  IMAD R186, R4, 0x2, R185.reuse ;  /* 0x0000000204ba7824 */ /* 0x100fe200078e02b9 */
[----:B------:R-:W3:Y:S01]  /*3a90*/  SHFL.BFLY PT, R15, R99, 0x1, 0x1f ;  /* 0x0c201f00630f7f89 */ /* 0x000ee200000e0000 */
[----:B------:R-:W-:Y:S01]  /*3aa0*/  LOP3.LUT R10, R9, UR24, R12, 0x96, !PT ;  /* 0x00000018090a7c12 */ /* 0x000fe2000f8e960c */
[----:B------:R-:W-:Y:S01]  /*3ab0*/  IMAD R188, R2, 0x2, R185 ;  /* 0x0000000202bc7824 */ /* 0x000fe200078e02b9 */
[----:B------:R-:W-:Y:S01]  /*3ac0*/  LOP3.LUT R14, R8, 0xff, RZ, 0xc0, !PT ;  /* 0x000000ff080e7812 */ /* 0x000fe200078ec0ff */
[----:B------:R-:W-:Y:S01]  /*3ad0*/  IMAD R187, R2, 0x2, R186 ;  /* 0x0000000202bb7824 */ /* 0x000fe200078e02ba */
[----:B------:R-:W-:Y:S01]  /*3ae0*/  SHF.R.U32.HI R13, RZ, 0x18, R8 ;  /* 0x00000018ff0d7819 */ /* 0x000fe20000011608 */
[----:B------:R4:W-:Y:S01]  /*3af0*/  MUFU.EX2 R228, R3 ;  /* 0x0000000300e47308 */ /* 0x0009e20000000800 */
[----:B------:R-:W-:Y:S01]  /*3b00*/  LOP3.LUT R12, R10, 0xff, RZ, 0xc0, !PT ;  /* 0x000000ff0a0c7812 */ /* 0x000fe200078ec0ff */
[----:B------:R-:W5:Y:S01]  /*3b10*/  LDSM.16.MT88.4 R36, [R188+0x6000] ;  /* 0x00600000bc24783b */ /* 0x000f620000004200 */
[----:B------:R-:W-:-:S03]  /*3b20*/  SHF.R.U32.HI R0, RZ, 0x10, R10 ;  /* 0x00000010ff007819 */ /* 0x000fc6000001160a */
[----:B------:R-:W5:Y:S01]  /*3b30*/  LDSM.16.MT88.4 R40, [R186+0x6000] ;  /* 0x00600000ba28783b */ /* 0x000f620000004200 */
[----:B-1----:R-:W-:-:S03]  /*3b40*/  LOP3.LUT R5, R8, 0xffff, RZ, 0xc0, !PT ;  /* 0x0000ffff08057812 */ /* 0x002fc600078ec0ff */
[----:B------:R-:W1:Y:S01]  /*3b50*/  LDSM.16.MT88.4 R44, [R187+0x6000] ;  /* 0x00600000bb2c783b */ /* 0x000e620000004200 */
[----:B------:R-:W-:Y:S02]  /*3b60*/  SHF.R.U32.HI R9, RZ, 0x10, R8 ;  /* 0x00000010ff097819 */ /* 0x000fe40000011608 */
[----:B------:R-:W-:Y:S01]  /*3b70*/  SHF.R.U32.HI R11, RZ, 0x8, R5 ;  /* 0x00000008ff0b7819 */ /* 0x000fe20000011605 */
[----:B------:R-:W-:Y:S01]  /*3b80*/  LDSM.16.MT88.4 R52, [R187+0x6800] ;  /* 0x00680000bb34783b */ /* 0x000fe20000004200 */
[----:B------:R-:W-:Y:S01]  /*3b90*/  LOP3.LUT R5, R10, 0xffff, RZ, 0xc0, !PT ;  /* 0x0000ffff0a057812 */ /* 0x000fe200078ec0ff */
[----:B----4-:R-:W-:Y:S01]  /*3ba0*/  FFMA.FTZ R3, R68, UR6, -R7 ;  /* 0x0000000644037c23 */ /* 0x010fe20008010807 */
[----:B------:R-:W-:Y:S02]  /*3bb0*/  LOP3.LUT R9, R9, 0xff, RZ, 0xc0, !PT ;  /* 0x000000ff09097812 */ /* 0x000fe400078ec0ff */
[----:B------:R-:W-:Y:S01]  /*3bc0*/  SHF.R.U32.HI R5, RZ, 0x8, R5 ;  /* 0x00000008ff057819 */ /* 0x000fe20000011605 */
[----:B------:R4:W-:Y:S01]  /*3bd0*/  MUFU.EX2 R227, R3 ;  /* 0x0000000300e37308 */ /* 0x0009e20000000800 */
[----:B---3--:R-:W-:-:S02]  /*3be0*/  FMNMX.FTZ R99, R99, R15, !PT ;  /* 0x0000000f63637209 */ /* 0x008fc40007810000 */
[----:B------:R-:W-:Y:S02]  /*3bf0*/  PRMT R14, R14, 0x5410, R11 ;  /* 0x000054100e0e7816 */ /* 0x000fe4000000000b */
[----:B------:R-:W-:Y:S02]  /*3c00*/  SHF.R.U32.HI R11, RZ, 0x18, R10 ;  /* 0x00000018ff0b7819 */ /* 0x000fe4000001160a */
[----:B------:R-:W-:Y:S01]  /*3c10*/  PRMT R13, R9, 0x5410, R13 ;  /* 0x00005410090d7816 */ /* 0x000fe2000000000d */
[----:B------:R-:W-:Y:S01]  /*3c20*/  FMUL.FTZ R9, R99, UR6 ;  /* 0x0000000663097c20 */ /* 0x000fe20008410000 */
[----:B--2---:R-:W-:Y:S01]  /*3c30*/  F2FP.BF16.F32.PACK_AB R4, R226, R224 ;  /* 0x000000e0e204723e */ /* 0x004fe200000010ff */
[----:B----4-:R-:W-:-:S04]  /*3c40*/  FFMA.FTZ R3, R69, UR6, -R7 ;  /* 0x0000000645037c23 */ /* 0x010fc80008010807 */
[----:B------:R2:W3:Y:S02]  /*3c50*/  MUFU.EX2 R225, R3 ;  /* 0x0000000300e17308 */ /* 0x0004e40000000800 */
[----:B--2---:R-:W-:Y:S02]  /*3c60*/  FMNMX.FTZ R3, R18, R19, !PT ;  /* 0x0000001312037209 */ /* 0x004fe40007810000 */
[----:B------:R-:W-:Y:S01]  /*3c70*/  PRMT R18, R12, 0x5410, R5 ;  /* 0x000054100c127816 */ /* 0x000fe20000000005 */
[----:B------:R-:W-:Y:S01]  /*3c80*/  IMAD.U32 R5, RZ, RZ, UR25 ;  /* 0x00000019ff057e24 */ /* 0x000fe2000f8e00ff */
[C---:B------:R-:W-:Y:S01]  /*3c90*/  FSETP.NEU.FTZ.AND P0, PT, R3.reuse, -INF , PT ;  /* 0xff8000000300780b */ /* 0x040fe20003f1d000 */
[----:B------:R-:W-:-:S03]  /*3ca0*/  FMUL.FTZ R6, R3, UR6 ;  /* 0x0000000603067c20 */ /* 0x000fc60008410000 */
[----:B------:R-:W-:Y:S02]  /*3cb0*/  LEA R5, R5, UR25, 0x10 ;  /* 0x0000001905057c11 */ /* 0x000fe4000f8e80ff */
[----:B------:R-:W-:Y:S02]  /*3cc0*/  FSEL R6, R6, RZ, P0 ;  /* 0x000000ff06067208 */ /* 0x000fe40000000000 */
[----:B------:R-:W-:Y:S02]  /*3cd0*/  FSETP.NEU.FTZ.AND P0, PT, R99, -INF , PT ;  /* 0xff8000006300780b */ /* 0x000fe40003f1d000 */
[----:B------:R-:W-:Y:S01]  /*3ce0*/  HSET2.LE.AND R2, R14, R5, PT ;  /* 0x000000050e027233 */ /* 0x000fe20003803000 */
[--C-:B------:R-:W-:Y:S01]  /*3cf0*/  FFMA.FTZ R8, R74, UR6, -R6.reuse ;  /* 0x000000064a087c23 */ /* 0x100fe20008010806 */
[----:B------:R-:W-:-:S03]  /*3d00*/  FFMA.FTZ R10, R75, UR6, -R6 ;  /* 0x000000064b0a7c23 */ /* 0x000fc60008010806 */
[----:B------:R2:W-:Y:S08]  /*3d10*/  MUFU.EX2 R223, R8 ;  /* 0x0000000800df7308 */ /* 0x0005f00000000800 */
[----:B------:R4:W5:Y:S01]  /*3d20*/  MUFU.EX2 R218, R10 ;  /* 0x0000000a00da7308 */ /* 0x0009620000000800 */
[----:B--2---:R-:W-:-:S07]  /*3d30*/  FFMA.FTZ R8, R73, UR6, -R6 ;  /* 0x0000000649087c23 */ /* 0x004fce0008010806 */
[----:B------:R2:W-:Y:S01]  /*3d40*/  MUFU.EX2 R219, R8 ;  /* 0x0000000800db7308 */ /* 0x0005e20000000800 */
[----:B----4-:R-:W-:Y:S02]  /*3d50*/  LOP3.LUT R10, R2, R4, RZ, 0xc0, !PT ;  /* 0x00000004020a7212 */ /* 0x010fe400078ec0ff */
[----:B---3--:R-:W-:Y:S02]  /*3d60*/  F2FP.BF16.F32.PACK_AB R4, R225, R227 ;  /* 0x000000e3e104723e */ /* 0x008fe400000010ff */
[----:B-----5:R-:W-:Y:S01]  /*3d70*/  F2FP.BF16.F32.PACK_AB R14, R218, R223 ;  /* 0x000000dfda0e723e */ /* 0x020fe200000010ff */
[----:B--2---:R-:W-:-:S04]  /*3d80*/  FFMA.FTZ R8, R72, UR6, -R6 ;  /* 0x0000000648087c23 */ /* 0x004fc80008010806 */
[----:B------:R2:W3:Y:S02]  /*3d90*/  MUFU.EX2 R221, R8 ;  /* 0x0000000800dd7308 */ /* 0x0004e40000000800 */
[----:B--2---:R-:W-:Y:S02]  /*3da0*/  LOP3.LUT R8, R0, 0xff, RZ, 0xc0, !PT ;  /* 0x000000ff00087812 */ /* 0x004fe400078ec0ff */
[----:B------:R-:W-:Y:S02]  /*3db0*/  FSEL R0, R9, RZ, P0 ;  /* 0x000000ff09007208 */ /* 0x000fe40000000000 */
[----:B------:R-:W-:Y:S02]  /*3dc0*/  PRMT R9, R8, 0x5410, R11 ;  /* 0x0000541008097816 */ /* 0x000fe4000000000b */
[--C-:B------:R-:W-:Y:S01]  /*3dd0*/  HSET2.LE.AND R11, R13, R5.reuse, PT ;  /* 0x000000050d0b7233 */ /* 0x100fe20003803000 */
[--C-:B------:R-:W-:Y:S01]  /*3de0*/  FFMA.FTZ R8, R96, UR6, -R0.reuse ;  /* 0x0000000660087c23 */ /* 0x100fe20008010800 */
[--C-:B------:R-:W-:Y:S01]  /*3df0*/  FFMA.FTZ R2, R108, UR6, -R0.reuse ;  /* 0x000000066c027c23 */ /* 0x100fe20008010800 */
[----:B------:R-:W-:Y:S01]  /*3e00*/  IMAD.WIDE.U32 R12, R26, -0x326172a9, RZ ;  /* 0xcd9e8d571a0c7825 */ /* 0x000fe200078e00ff */
[----:B------:R-:W-:Y:S01]  /*3e10*/  HSET2.LE.AND R9, R9, R5, PT ;  /* 0x0000000509097233 */ /* 0x000fe20003803000 */
[----:B------:R3:W-:Y:S02]  /*3e20*/  MUFU.EX2 R217, R8 ;  /* 0x0000000800d97308 */ /* 0x0007e40000000800 */
[----:B------:R-:W-:Y:S01]  /*3e30*/  FFMA.FTZ R15, R110, UR6, -R0 ;  /* 0x000000066e0f7c23 */ /* 0x000fe20008010800 */
[----:B------:R-:W-:-:S02]  /*3e40*/  SHF.R.U32.HI R20, RZ, 0x18, R12 ;  /* 0x00000018ff147819 */ /* 0x000fc4000001160c */
[----:B------:R-:W-:-:S03]  /*3e50*/  LOP3.LUT R9, R9, R14, RZ, 0xc0, !PT ;  /* 0x0000000e09097212 */ /* 0x000fc600078ec0ff */
[----:B------:R2:W-:Y:S08]  /*3e60*/  MUFU.EX2 R212, R2 ;  /* 0x0000000200d47308 */ /* 0x0005f00000000800 */
[----:B------:R4:W-:Y:S01]  /*3e70*/  MUFU.EX2 R216, R15 ;  /* 0x0000000f00d87308 */ /* 0x0009e20000000800 */
[----:B---3--:R-:W-:-:S04]  /*3e80*/  F2FP.BF16.F32.PACK_AB R8, R221, R219 ;  /* 0x000000dbdd08723e */ /* 0x008fc800000010ff */
[----:B------:R-:W-:Y:S02]  /*3e90*/  LOP3.LUT R11, R11, R8, RZ, 0xc0, !PT ;  /* 0x000000080b0b7212 */ /* 0x000fe400078ec0ff */
[----:B--2---:R-:W-:Y:S02]  /*3ea0*/  HSET2.LE.AND R2, R18, R5, PT ;  /* 0x0000000512027233 */ /* 0x004fe40003803000 */
[----:B------:R-:W-:-:S03]  /*3eb0*/  LOP3.LUT R18, R12, 0xff, RZ, 0xc0, !PT ;  /* 0x000000ff0c127812 */ /* 0x000fc600078ec0ff */
[----:B------:R-:W-:Y:S02]  /*3ec0*/  LOP3.LUT R8, R2, R4, RZ, 0xc0, !PT ;  /* 0x0000000402087212 */ /* 0x000fe400078ec0ff */
[----:B------:R-:W-:Y:S01]  /*3ed0*/  LOP3.LUT R2, R12, 0xffff, RZ, 0xc0, !PT ;  /* 0x0000ffff0c027812 */ /* 0x000fe200078ec0ff */
[----:B----4-:R-:W-:Y:S01]  /*3ee0*/  FFMA.FTZ R15, R109, UR6, -R0 ;  /* 0x000000066d0f7c23 */ /* 0x010fe20008010800 */
[----:B------:R-:W-:Y:S01]  /*3ef0*/  SHF.R.U32.HI R4, RZ, 0x10, R12 ;  /* 0x00000010ff047819 */ /* 0x000fe2000001160c */
[----:B------:R-:W-:Y:S01]  /*3f00*/  FFMA.FTZ R12, R101, UR6, -R7 ;  /* 0x00000006650c7c23 */ /* 0x000fe20008010807 */
[----:B------:R-:W-:Y:S01]  /*3f10*/  SHF.R.U32.HI R14, RZ, 0x8, R2 ;  /* 0x00000008ff0e7819 */ /* 0x000fe20000011602 */
[----:B------:R2:W3:Y:S01]  /*3f20*/  MUFU.EX2 R211, R15 ;  /* 0x0000000f00d37308 */ /* 0x0004e20000000800 */
[----:B------:R-:W-:Y:S01]  /*3f30*/  LOP3.LUT R2, R13, UR24, R28, 0x96, !PT ;  /* 0x000000180d027c12 */ /* 0x000fe2000f8e961c */
[----:B------:R-:W-:Y:S01]  /*3f40*/  HMMA.16816.F32.BF16 R76, R8, R32, RZ ;  /* 0x00000020084c723c */ /* 0x000fe200000418ff */
[----:B------:R-:W-:Y:S01]  /*3f50*/  PRMT R19, R18, 0x5410, R14 ;  /* 0x0000541012137816 */ /* 0x000fe2000000000e */
[----:B------:R-:W4:Y:S01]  /*3f60*/  LDSM.16.MT88.4 R28, [R185+0x6800] ;  /* 0x00680000b91c783b */ /* 0x000f220000004200 */
[----:B------:R-:W-:-:S02]  /*3f70*/  LOP3.LUT R18, R2, 0xff, RZ, 0xc0, !PT ;  /* 0x000000ff02127812 */ /* 0x000fc400078ec0ff */
[--C-:B------:R-:W-:Y:S01]  /*3f80*/  SHF.R.U32.HI R13, RZ, 0x10, R2.reuse ;  /* 0x00000010ff0d7819 */ /* 0x100fe20000011602 */
[----:B------:R5:W-:Y:S01]  /*3f90*/  MUFU.EX2 R214, R12 ;  /* 0x0000000c00d67308 */ /* 0x000be20000000800 */
[----:B------:R-:W-:Y:S01]  /*3fa0*/  SHF.R.U32.HI R14, RZ, 0x18, R2 ;  /* 0x00000018ff0e7819 */ /* 0x000fe20000011602 */
[C---:B------:R-:W-:Y:S06]  /*3fb0*/  HMMA.16816.F32.BF16 R108, R8.reuse, R36, RZ ;  /* 0x00000024086c723c */ /* 0x040fec00000418ff */
[----:B------:R-:W-:Y:S01]  /*3fc0*/  HMMA.16816.F32.BF16 R88, R8, R40, RZ ;  /* 0x000000280858723c */ /* 0x000fe200000418ff */
[----:B--2---:R-:W-:-:S02]  /*3fd0*/  LOP3.LUT R15, R4, 0xff, RZ, 0xc0, !PT ;  /* 0x000000ff040f7812 */ /* 0x004fc400078ec0ff */
[----:B------:R-:W-:Y:S02]  /*3fe0*/  LOP3.LUT R4, R2, 0xffff, RZ, 0xc0, !PT ;  /* 0x0000ffff02047812 */ /* 0x000fe400078ec0ff */
[----:B------:R-:W-:Y:S01]  /*3ff0*/  PRMT R15, R15, 0x5410, R20 ;  /* 0x000054100f0f7816 */ /* 0x000fe20000000014 */
[C---:B-1----:R-:W-:Y:S01]  /*4000*/  HMMA.16816.F32.BF16 R80, R8.reuse, R44, RZ ;  /* 0x0000002c0850723c */ /* 0x042fe200000418ff */
[----:B------:R-:W-:Y:S01]  /*4010*/  SHF.R.U32.HI R2, RZ, 0x8, R4 ;  /* 0x00000008ff027819 */ /* 0x000fe20000011604 */
[--C-:B------:R-:W-:Y:S01]  /*4020*/  FFMA.FTZ R4, R93, UR6, -R7.reuse ;  /* 0x000000065d047c23 */ /* 0x100fe20008010807 */
[----:B-----5:R-:W-:Y:S02]  /*4030*/  LOP3.LUT R12, R13, 0xff, RZ, 0xc0, !PT ;  /* 0x000000ff0d0c7812 */ /* 0x020fe400078ec0ff */
[----:B------:R-:W-:Y:S01]  /*4040*/  HSET2.LE.AND R15, R15, R5, PT ;  /* 0x000000050f0f7233 */ /* 0x000fe20003803000 */
[----:B------:R1:W-:Y:S01]  /*4050*/  MUFU.EX2 R215, R4 ;  /* 0x0000000400d77308 */ /* 0x0003e20000000800 */
[----:B------:R-:W-:Y:S01]  /*4060*/  PRMT R20, R12, 0x5410, R14 ;  /* 0x000054100c147816 */ /* 0x000fe2000000000e */
[----:B------:R-:W-:Y:S01]  /*4070*/  FFMA.FTZ R12, R92, UR6, -R7 ;  /* 0x000000065c0c7c23 */ /* 0x000fe20008010807 */
[C---:B------:R-:W-:Y:S05]  /*4080*/  HMMA.16816.F32.BF16 R72, R8.reuse, R38, RZ ;  /* 0x000000260848723c */ /* 0x040fea00000418ff */
[----:B------:R3:W-:Y:S01]  /*4090*/  MUFU.EX2 R213, R12 ;  /* 0x0000000c00d57308 */ /* 0x0007e20000000800 */
[C---:B------:R-:W-:Y:S06]  /*40a0*/  HMMA.16816.F32.BF16 R92, R8.reuse, R34, RZ ;  /* 0x00000022085c723c */ /* 0x040fec00000418ff */
[----:B------:R-:W-:Y:S01]  /*40b0*/  HMMA.16816.F32.BF16 R104, R8, R42, RZ ;  /* 0x0000002a0868723c */ /* 0x000fe200000418ff */
[----:B-1----:R-:W-:-:S02]  /*40c0*/  PRMT R4, R18, 0x5410, R2 ;  /* 0x0000541012047816 */ /* 0x002fc40000000002 */
[--C-:B------:R-:W-:Y:S02]  /*40d0*/  HSET2.LE.AND R2, R19, R5.reuse, PT ;  /* 0x0000000513027233 */ /* 0x100fe40003803000 */
[----:B------:R-:W-:Y:S01]  /*40e0*/  F2FP.BF16.F32.PACK_AB R18, R234, R235 ;  /* 0x000000ebea12723e */ /* 0x000fe200000010ff */
[----:B------:R-:W-:Y:S01]  /*40f0*/  HMMA.16816.F32.BF16 R84, R8, R46, RZ ;  /* 0x0000002e0854723c */ /* 0x000fe200000418ff */
[----:B------:R-:W-:Y:S02]  /*4100*/  HSET2.LE.AND R13, R4, R5, PT ;  /* 0x00000005040d7233 */ /* 0x000fe40003803000 */
[----:B------:R-:W-:Y:S02]  /*4110*/  F2FP.BF16.F32.PACK_AB R4, R232, R231 ;  /* 0x000000e7e804723e */ /* 0x000fe400000010ff */
[----:B---3--:R-:W-:Y:S02]  /*4120*/  F2FP.BF16.F32.PACK_AB R12, R211, R216 ;  /* 0x000000d8d30c723e */ /* 0x008fe400000010ff */
[----:B------:R-:W-:Y:S01]  /*4130*/  LOP3.LUT R14, R2, R4, RZ, 0xc0, !PT ;  /* 0x00000004020e7212 */ /* 0x000fe200078ec0ff */
[----:B------:R-:W-:Y:S01]  /*4140*/  FFMA.FTZ R2, R48, UR6, -R7 ;  /* 0x0000000630027c23 */ /* 0x000fe20008010807 */
[----:B------:R-:W-:Y:S01]  /*4150*/  F2FP.BF16.F32.PACK_AB R4, R212, R217 ;  /* 0x000000d9d404723e */ /* 0x000fe200000010ff */
[--C-:B------:R-:W-:Y:S01]  /*4160*/  FFMA.FTZ R8, R103, UR6, -R6.reuse ;  /* 0x0000000667087c23 */ /* 0x100fe20008010806 */
[----:B------:R-:W-:Y:S01]  /*4170*/  LOP3.LUT R15, R15, R12, RZ, 0xc0, !PT ;  /* 0x0000000c0f0f7212 */ /* 0x000fe200078ec0ff */
[----:B------:R1:W-:Y:S01]  /*4180*/  MUFU.EX2 R210, R2 ;  /* 0x0000000200d27308 */ /* 0x0003e20000000800 */
[----:B------:R-:W-:Y:S01]  /*4190*/  LOP3.LUT R12, R13, R18, RZ, 0xc0, !PT ;  /* 0x000000120d0c7212 */ /* 0x000fe200078ec0ff */
[----:B------:R-:W-:Y:S01]  /*41a0*/  FFMA.FTZ R18, R102, UR6, -R6 ;  /* 0x0000000666127c23 */ /* 0x000fe20008010806 */
[----:B------:R-:W-:-:S02]  /*41b0*/  LOP3.LUT R19, R16, 0xff, RZ, 0xc0, !PT ;  /* 0x000000ff10137812 */ /* 0x000fc400078ec0ff */
[----:B------:R-:W-:Y:S02]  /*41c0*/  SHF.R.U32.HI R9, RZ, 0x18, R21 ;  /* 0x00000018ff097819 */ /* 0x000fe40000011615 */
[----:B------:R-:W-:Y:S01]  /*41d0*/  PRMT R17, R19, 0x5410, R17 ;  /* 0x0000541013117816 */ /* 0x000fe20000000011 */
[----:B------:R-:W-:Y:S01]  /*41e0*/  MUFU.EX2 R207, R8 ;  /* 0x0000000800cf7308 */ /* 0x000fe20000000800 */
[----:B------:R-:W-:-:S07]  /*41f0*/  LOP3.LUT R10, R21, 0xff, RZ, 0xc0, !PT ;  /* 0x000000ff150a7812 */ /* 0x000fce00078ec0ff */
[----:B------:R2:W-:Y:S01]  /*4200*/  MUFU.EX2 R208, R18 ;  /* 0x0000001200d07308 */ /* 0x0005e20000000800 */
[----:B-1----:R-:W-:-:S05]  /*4210*/  HSET2.LE.AND R2, R20, R5, PT ;  /* 0x0000000514027233 */ /* 0x002fca0003803000 */
[----:B------:R-:W-:Y:S01]  /*4220*/  LOP3.LUT R13, R2, R4, RZ, 0xc0, !PT ;  /* 0x00000004020d7212 */ /* 0x000fe200078ec0ff */
[----:B------:R-:W-:Y:S01]  /*4230*/  FFMA.FTZ R2, R112, UR6, -R6 ;  /* 0x0000000670027c23 */ /* 0x000fe20008010806 */
[--C-:B------:R-:W-:Y:S02]  /*4240*/  SHF.R.U32.HI R4, RZ, 0x10, R16.reuse ;  /* 0x00000010ff047819 */ /* 0x100fe40000011610 */
[----:B------:R-:W-:Y:S01]  /*4250*/  SHF.R.U32.HI R16, RZ, 0x18, R16 ;  /* 0x00000018ff107819 */ /* 0x000fe20000011610 */
[----:B------:R1:W3:Y:S01]  /*4260*/  MUFU.EX2 R206, R2 ;  /* 0x0000000200ce7308 */ /* 0x0002e20000000800 */
[----:B------:R-:W-:Y:S01]  /*4270*/  LOP3.LUT R11, R4, 0xff, RZ, 0xc0, !PT ;  /* 0x000000ff040b7812 */ /* 0x000fe200078ec0ff */
[----:B------:R-:W-:Y:S01]  /*4280*/  HMMA.16816.F32.BF16 R64, R12, R36, RZ ;  /* 0x000000240c40723c */ /* 0x000fe200000418ff */
[----:B------:R-:W-:Y:S02]  /*4290*/  SHF.R.U32.HI R4, RZ, 0x10, R21 ;  /* 0x00000010ff047819 */ /* 0x000fe40000011615 */
[----:B------:R-:W-:Y:S01]  /*42a0*/  PRMT R11, R11, 0x5410, R16 ;  /* 0x000054100b0b7816 */ /* 0x000fe20000000010 */
[----:B--2---:R-:W-:-:S02]  /*42b0*/  FFMA.FTZ R18, R121, UR6, -R0 ;  /* 0x0000000679127c23 */ /* 0x004fc40008010800 */
[C---:B------:R-:W-:Y:S02]  /*42c0*/  HMMA.16816.F32.BF16 R116, R12.reuse, R38, RZ ;  /* 0x000000260c74723c */ /* 0x040fe400000418ff */
[----:B------:R2:W-:Y:S04]  /*42d0*/  MUFU.EX2 R201, R18 ;  /* 0x0000001200c97308 */ /* 0x0005e80000000800 */
[----:B------:R-:W-:Y:S01]  /*42e0*/  HMMA.16816.F32.BF16 R68, R12, R32, RZ ;  /* 0x000000200c44723c */ /* 0x000fe200000418ff */
[----:B-1----:R-:W-:-:S05]  /*42f0*/  LOP3.LUT R2, R21, 0xffff, RZ, 0xc0, !PT ;  /* 0x0000ffff15027812 */ /* 0x002fca00078ec0ff */
[C---:B------:R-:W-:Y:S01]  /*4300*/  HMMA.16816.F32.BF16 R112, R12.reuse, R34, RZ ;  /* 0x000000220c70723c */ /* 0x040fe200000418ff */
[----:B------:R-:W-:Y:S01]  /*4310*/  SHF.R.U32.HI R8, RZ, 0x8, R2 ;  /* 0x00000008ff087819 */ /* 0x000fe20000011602 */
[----:B------:R-:W1:Y:S01]  /*4320*/  LDSM.16.MT88.4 R32, [R188+0x6800] ;  /* 0x00680000bc20783b */ /* 0x000e620000004200 */
[----:B------:R-:W-:Y:S01]  /*4330*/  LOP3.LUT R2, R4, 0xff, RZ, 0xc0, !PT ;  /* 0x000000ff04027812 */ /* 0x000fe200078ec0ff */
[----:B------:R-:W-:Y:S01]  /*4340*/  FFMA.FTZ R4, R50, UR6, -R6 ;  /* 0x0000000632047c23 */ /* 0x000fe20008010806 */
[----:B------:R-:W-:Y:S01]  /*4350*/  PRMT R16, R10, 0x5410, R8 ;  /* 0x000054100a107816 */ /* 0x000fe20000000008 */
[----:B------:R-:W-:Y:S01]  /*4360*/  FFMA.FTZ R8, R49, UR6, -R22 ;  /* 0x0000000631087c23 */ /* 0x000fe20008010816 */
[----:B------:R-:W-:Y:S01]  /*4370*/  PRMT R9, R2, 0x5410, R9 ;  /* 0x0000541002097816 */ /* 0x000fe20000000009 */
[----:B------:R5:W4:Y:S01]  /*4380*/  MUFU.EX2 R205, R4 ;  /* 0x0000000400cd7308 */ /* 0x000b220000000800 */
[----:B------:R-:W-:Y:S01]  /*4390*/  HSET2.LE.AND R2, R17, R5, PT ;  /* 0x0000000511027233 */ /* 0x000fe20003803000 */
[----:B------:R-:W-:Y:S01]  /*43a0*/  HMMA.16816.F32.BF16 R60, R12, R40, RZ ;  /* 0x000000280c3c723c */ /* 0x000fe200000418ff */
[----:B---3--:R-:W-:Y:S01]  /*43b0*/  F2FP.BF16.F32.PACK_AB R17, R206, R208 ;  /* 0x000000d0ce11723e */ /* 0x008fe200000010ff */
[----:B------:R-:W3:Y:S01]  /*43c0*/  LDSM.16.MT88.4 R48, [R186+0x6800] ;  /* 0x00680000ba30783b */ /* 0x000ee20000004200 */
[----:B--2---:R-:W-:-:S03]  /*43d0*/  IMAD.WIDE.U32 R18, R158, -0x326172a9, RZ ;  /* 0xcd9e8d579e127825 */ /* 0x004fc600078e00ff */
[C---:B------:R-:W-:Y:S01]  /*43e0*/  HMMA.16816.F32.BF16 R128, R12.reuse, R42, RZ ;  /* 0x0000002a0c80723c */ /* 0x040fe200000418ff */
[----:B------:R2:W-:Y:S05]  /*43f0*/  MUFU.EX2 R203, R8 ;  /* 0x0000000800cb7308 */ /* 0x0005ea0000000800 */
[----:B------:R-:W-:Y:S01]  /*4400*/  HMMA.16816.F32.BF16 R36, R12, R44, RZ ;  /* 0x0000002c0c24723c */ /* 0x000fe200000418ff */
[----:B------:R-:W-:Y:S01]  /*4410*/  IMAD.WIDE.U32 R42, R157, -0x326172a9, RZ ;  /* 0xcd9e8d579d2a7825 */ /* 0x000fe200078e00ff */
[----:B-----5:R-:W-:-:S04]  /*4420*/  F2FP.BF16.F32.PACK_AB R4, R210, R213 ;  /* 0x000000d5d204723e */ /* 0x020fc800000010ff */
[----:B------:R-:W-:Y:S02]  /*4430*/  LOP3.LUT R18, R43, UR16, R18, 0x96, !PT ;  /* 0x000000102b127c12 */ /* 0x000fe4000f8e9612 */
[----:B------:R-:W-:Y:S01]  /*4440*/  LOP3.LUT R10, R2, R4, RZ, 0xc0, !PT ;  /* 0x00000004020a7212 */ /* 0x000fe200078ec0ff */
[----:B------:R-:W-:Y:S01]  /*4450*/  FFMA.FTZ R4, R120, UR6, -R22 ;  /* 0x0000000678047c23 */ /* 0x000fe20008010816 */
[--C-:B------:R-:W-:Y:S01]  /*4460*/  HSET2.LE.AND R2, R11, R5.reuse, PT ;  /* 0x000000050b027233 */ /* 0x100fe20003803000 */
[----:B------:R-:W-:Y:S01]  /*4470*/  HMMA.16816.F32.BF16 R120, R12, R46, RZ ;  /* 0x0000002e0c78723c */ /* 0x000fe200000418ff */
[--C-:B--2---:R-:W-:Y:S01]  /*4480*/  HSET2.LE.AND R8, R16, R5.reuse, PT ;  /* 0x0000000510087233 */ /* 0x104fe20003803000 */
[----:B------:R4:W-:Y:S01]  /*4490*/  MUFU.EX2 R202, R4 ;  /* 0x0000000400ca7308 */ /* 0x0009e20000000800 */
[----:B------:R-:W-:Y:S01]  /*44a0*/  HSET2.LE.AND R16, R9, R5, PT ;  /* 0x0000000509107233 */ /* 0x000fe20003803000 */
[----:B------:R-:W-:Y:S01]  /*44b0*/  IMAD.WIDE.U32 R40, R18, -0x2daee0ad, RZ ;  /* 0xd2511f5312287825 */ /* 0x000fe200078e00ff */
[----:B------:R-:W-:-:S02]  /*44c0*/  F2FP.BF16.F32.PACK_AB R9, R215, R214 ;  /* 0x000000d6d709723e */ /* 0x000fc400000010ff */
[--C-:B------:R-:W-:Y:S01]  /*44d0*/  SHF.R.U32.HI R12, RZ, 0x10, R24.reuse ;  /* 0x00000010ff0c7819 */ /* 0x100fe20000011618 */
[----:B------:R-:W-:Y:S01]  /*44e0*/  IMAD.WIDE.U32 R46, R145, -0x326172a9, RZ ;  /* 0xcd9e8d57912e7825 */ /* 0x000fe200078e00ff */
[----:B------:R-:W-:Y:S02]  /*44f0*/  LOP3.LUT R14, R23, 0xff, RZ, 0xc0, !PT ;  /* 0x000000ff170e7812 */ /* 0x000fe400078ec0ff */
[----:B------:R-:W-:Y:S02]  /*4500*/  LOP3.LUT R15, R24, 0xff, RZ, 0xc0, !PT ;  /* 0x000000ff180f7812 */ /* 0x000fe400078ec0ff */
[----:B------:R-:W-:Y:S02]  /*4510*/  LOP3.LUT R8, R8, R9, RZ, 0xc0, !PT ;  /* 0x0000000908087212 */ /* 0x000fe400078ec0ff */
[----:B------:R-:W-:Y:S02]  /*4520*/  LOP3.LUT R9, R16, R17, RZ, 0xc0, !PT ;  /* 0x0000001110097212 */ /* 0x000fe400078ec0ff */
[----:B------:R-:W-:-:S02]  /*4530*/  SHF.R.U32.HI R16, RZ, 0x18, R24 ;  /* 0x00000018ff107819 */ /* 0x000fc40000011618 */
[----:B----4-:R-:W-:Y:S02]  /*4540*/  F2FP.BF16.F32.PACK_AB R4, R205, R207 ;  /* 0x000000cfcd04723e */ /* 0x010fe400000010ff */
[----:B------:R-:W-:Y:S02]  /*4550*/  LOP3.LUT R12, R12, 0xff, RZ, 0xc0, !PT ;  /* 0x000000ff0c0c7812 */ /* 0x000fe400078ec0ff */
[----:B------:R-:W-:Y:S01]  /*4560*/  LOP3.LUT R11, R2, R4, RZ, 0xc0, !PT ;  /* 0x00000004020b7212 */ /* 0x000fe200078ec0ff */
[----:B------:R-:W-:Y:S01]  /*4570*/  FFMA.FTZ R4, R138, UR6, -R0 ;  /* 0x000000068a047c23 */ /* 0x000fe20008010800 */
[----:B------:R-:W-:Y:S02]  /*4580*/  LOP3.LUT R2, R24, 0xffff, RZ, 0xc0, !PT ;  /* 0x0000ffff18027812 */ /* 0x000fe400078ec0ff */
[----:B------:R-:W-:Y:S01]  /*4590*/  PRMT R16, R12, 0x5410, R16 ;  /* 0x000054100c107816 */ /* 0x000fe20000000010 */
[----:B------:R2:W4:Y:S01]  /*45a0*/  MUFU.EX2 R198, R4 ;  /* 0x0000000400c67308 */ /* 0x0005220000000800 */
[----:B------:R-:W-:Y:S01]  /*45b0*/  SHF.R.U32.HI R13, RZ, 0x8, R2 ;  /* 0x00000008ff0d7819 */ /* 0x000fe20000011602 */
[----:B------:R-:W-:Y:S01]  /*45c0*/  HMMA.16816.F32.BF16 R76, R8, R28, R76 ;  /* 0x0000001c084c723c */ /* 0x000fe2000004184c */
[----:B------:R-:W-:-:S02]  /*45d0*/  LOP3.LUT R2, R23, 0xffff, RZ, 0xc0, !PT ;  /* 0x0000ffff17027812 */ /* 0x000fc400078ec0ff */
[----:B------:R-:W-:Y:S01]  /*45e0*/  PRMT R15, R15, 0x5410, R13 ;  /* 0x000054100f0f7816 */ /* 0x000fe2000000000d */
[----:B------:R-:W-:Y:S01]  /*45f0*/  FFMA.FTZ R13, R132, UR6, -R22 ;  /* 0x00000006840d7c23 */ /* 0x000fe20008010816 */
[----:B------:R-:W-:Y:S01]  /*4600*/  SHF.R.U32.HI R2, RZ, 0x8, R2 ;  /* 0x00000008ff027819 */ /* 0x000fe20000011602 */
[C---:B-1----:R-:W-:Y:S02]  /*4610*/  HMMA.16816.F32.BF16 R108, R8.reuse, R32, R108 ;  /* 0x00000020086c723c */ /* 0x042fe4000004186c */
[----:B------:R1:W-:Y:S01]  /*4620*/  MUFU.EX2 R183, R13 ;  /* 0x0000000d00b77308 */ /* 0x0003e20000000800 */
[----:B------:R-:W-:Y:S02]  /*4630*/  PRMT R17, R14, 0x5410, R2 ;  /* 0x000054100e117816 */ /* 0x000fe40000000002 */
[--C-:B------:R-:W-:Y:S01]  /*4640*/  SHF.R.U32.HI R2, RZ, 0x10, R23.reuse ;  /* 0x00000010ff027819 */ /* 0x100fe20000011617 */
[----:B---3--:R-:W-:Y:S01]  /*4650*/  HMMA.16816.F32.BF16 R88, R8, R48, R88 ;  /* 0x000000300858723c */ /* 0x008fe20000041858 */
[----:B------:R-:W-:Y:S01]  /*4660*/  SHF.R.U32.HI R14, RZ, 0x18, R23 ;  /* 0x00000018ff0e7819 */ /* 0x000fe20000011617 */
[----:B--2---:R-:W-:Y:S01]  /*4670*/  FFMA.FTZ R4, R135, UR6, -R0 ;  /* 0x0000000687047c23 */ /* 0x004fe20008010800 */
[----:B------:R-:W-:-:S02]  /*4680*/  LOP3.LUT R12, R2, 0xff, RZ, 0xc0, !PT ;  /* 0x000000ff020c7812 */ /* 0x000fc400078ec0ff */
[----:B------:R-:W-:Y:S01]  /*4690*/  HSET2.LE.AND R2, R15, R5, PT ;  /* 0x000000050f027233 */ /* 0x000fe20003803000 */
[----:B------:R2:W-:Y:S01]  /*46a0*/  MUFU.EX2 R197, R4 ;  /* 0x0000000400c57308 */ /* 0x0005e20000000800 */
[----:B------:R-:W-:Y:S01]  /*46b0*/  HMMA.16816.F32.BF16 R80, R8, R52, R80 ;  /* 0x000000340850723c */ /* 0x000fe20000041850 */
[----:B-1----:R-:W-:-:S05]  /*46c0*/  PRMT R13, R12, 0x5410, R14 ;  /* 0x000054100c0d7816 */ /* 0x002fca000000000e */
[----:B------:R-:W-:Y:S01]  /*46d0*/  HMMA.16816.F32.BF16 R92, R8, R30, R92 ;  /* 0x0000001e085c723c */ /* 0x000fe2000004185c */
[----:B------:R-:W-:Y:S02]  /*46e0*/  HSET2.LE.AND R12, R17, R5, PT ;  /* 0x00000005110c7233 */ /* 0x000fe40003803000 */
[----:B----4-:R-:W-:-:S03]  /*46f0*/  F2FP.BF16.F32.PACK_AB R17, R198, R201 ;  /* 0x000000c9c611723e */ /* 0x010fc600000010ff */
[----:B------:R-:W-:Y:S01]  /*4700*/  HMMA.16816.F32.BF16 R124, R8, R34, R72 ;  /* 0x00000022087c723c */ /* 0x000fe20000041848 */
[----:B--2---:R-:W-:-:S05]  /*4710*/  FFMA.FTZ R4, R134, UR6, -R0 ;  /* 0x0000000686047c23 */ /* 0x004fca0008010800 */
[C---:B------:R-:W-:Y:S01]  /*4720*/  HMMA.16816.F32.BF16 R104, R8.reuse, R50, R104 ;  /* 0x000000320868723c */ /* 0x040fe20000041868 */
[----:B------:R1:W2:Y:S05]  /*4730*/  MUFU.EX2 R196, R4 ;  /* 0x0000000400c47308 */ /* 0x0002aa0000000800 */
[----:B------:R-:W-:Y:S07]  /*4740*/  HMMA.16816.F32.BF16 R84, R8, R54, R84 ;  /* 0x000000360854723c */ /* 0x000fee0000041854 */
[----:B------:R-:W-:Y:S01]  /*4750*/  LOP3.LUT R11, R19, UR18, R58, 0x96, !PT ;  /* 0x00000012130b7c12 */ /* 0x000fe2000f8e963a */
[----:B------:R-:W-:-:S04]  /*4760*/  FFMA.FTZ R10, R57, UR6, -R7 ;  /* 0x00000006390a7c23 */ /* 0x000fc80008010807 */
[----:B------:R3:W-:Y:S01]  /*4770*/  MUFU.EX2 R101, R10 ;  /* 0x0000000a00657308 */ /* 0x0007e20000000800 */
[----:B-1----:R-:W-:-:S04]  /*4780*/  F2FP.BF16.F32.PACK_AB R4, R228, R229 ;  /* 0x000000e5e404723e */ /* 0x002fc800000010ff */
[----:B------:R-:W-:Y:S01]  /*4790*/  LOP3.LUT R14, R2, R4, RZ, 0xc0, !PT ;  /* 0x00000004020e7212 */ /* 0x000fe200078ec0ff */
[----:B------:R-:W-:Y:S01]  /*47a0*/  FFMA.FTZ R4, R133, UR6, -R22 ;  /* 0x0000000685047c23 */ /* 0x000fe20008010816 */
[--C-:B------:R-:W-:Y:S02]  /*47b0*/  HSET2.LE.AND R2, R16, R5.reuse, PT ;  /* 0x0000000510027233 */ /* 0x100fe40003803000 */
[----:B------:R-:W-:Y:S01]  /*47c0*/  HSET2.LE.AND R16, R13, R5, PT ;  /* 0x000000050d107233 */ /* 0x000fe20003803000 */
[----:B------:R2:W-:Y:S01]  /*47d0*/  MUFU.EX2 R182, R4 ;  /* 0x0000000400b67308 */ /* 0x0005e20000000800 */
[----:B------:R-:W-:-:S04]  /*47e0*/  F2FP.BF16.F32.PACK_AB R13, R230, R233 ;  /* 0x000000e9e60d723e */ /* 0x000fc800000010ff */
[----:B------:R-:W-:Y:S02]  /*47f0*/  LOP3.LUT R12, R12, R13, RZ, 0xc0, !PT ;  /* 0x0000000d0c0c7212 */ /* 0x000fe400078ec0ff */
[----:B------:R-:W-:Y:S01]  /*4800*/  LOP3.LUT R13, R16, R17, RZ, 0xc0, !PT ;  /* 0x00000011100d7212 */ /* 0x000fe200078ec0ff */
[----:B------:R-:W-:-:S04]  /*4810*/  IMAD.WIDE.U32 R16, R154, -0x326172a9, RZ ;  /* 0xcd9e8d579a107825 */ /* 0x000fc800078e00ff */
[----:B---3--:R-:W-:Y:S01]  /*4820*/  IMAD.WIDE.U32 R10, R11, -0x2daee0ad, RZ ;  /* 0xd2511f530b0a7825 */ /* 0x008fe200078e00ff */
[----:B--2---:R-:W-:-:S04]  /*4830*/  F2FP.BF16.F32.PACK_AB R4, R196, R197 ;  /* 0x000000c5c404723e */ /* 0x004fc800000010ff */
[----:B------:R-:W-:Y:S02]  /*4840*/  LOP3.LUT R19, R11, UR15, R136, 0x96, !PT ;  /* 0x0000000f0b137c12 */ /* 0x000fe4000f8e9688 */
[----:B------:R-:W-:Y:S01]  /*4850*/  LOP3.LUT R15, R2, R4, RZ, 0xc0, !PT ;  /* 0x00000004020f7212 */ /* 0x000fe200078ec0ff */
[----:B------:R-:W-:Y:S01]  /*4860*/  FFMA.FTZ R2, R140, UR6, -R7 ;  /* 0x000000068c027c23 */ /* 0x000fe20008010807 */
[----:B------:R-:W-:Y:S01]  /*4870*/  LOP3.LUT R4, R17, UR18, R56, 0x96, !PT ;  /* 0x0000001211047c12 */ /* 0x000fe2000f8e9638 */
[----:B------:R-:W-:Y:S01]  /*4880*/  IMAD.WIDE.U32 R20, R19, -0x326172a9, RZ ;  /* 0xcd9e8d5713147825 */ /* 0x000fe200078e00ff */
[----:B------:R-:W-:Y:S01]  /*4890*/  LOP3.LUT R23, R41, UR5, R10, 0x96, !PT ;  /* 0x0000000529177c12 */ /* 0x000fe2000f8e960a */
[----:B------:R1:W-:Y:S02]  /*48a0*/  MUFU.EX2 R181, R2 ;  /* 0x0000000200b57308 */ /* 0x0003e40000000800 */
[----:B------:R-:W-:Y:S01]  /*48b0*/  FFMA.FTZ R19, R155, UR6, -R0 ;  /* 0x000000069b137c23 */ /* 0x000fe20008010800 */
[----:B------:R-:W-:-:S04]  /*48c0*/  IMAD.WIDE.U32 R8, R4, -0x2daee0ad, RZ ;  /* 0xd2511f5304087825 */ /* 0x000fc800078e00ff */
[--C-:B------:R-:W-:Y:S01]  /*48d0*/  FFMA.FTZ R4, R59, UR6, -R7.reuse ;  /* 0x000000063b047c23 */ /* 0x100fe20008010807 */
[C---:B------:R-:W-:Y:S01]  /*48e0*/  HMMA.16816.F32.BF16 R72, R12.reuse, R28, R68 ;  /* 0x0000001c0c48723c */ /* 0x040fe20000041844 */
[----:B------:R-:W-:Y:S01]  /*48f0*/  LDSM.16.MT88.4 R56, [R187+0x7000] ;  /* 0x00700000bb38783b */ /* 0x000fe20000004200 */
[----:B------:R-:W-:Y:S04]  /*4900*/  MUFU.EX2 R103, R19 ;  /* 0x0000001300677308 */ /* 0x000fe80000000800 */
[C---:B------:R-:W-:Y:S06]  /*4910*/  HMMA.16816.F32.BF16 R68, R12.reuse, R32, R64 ;  /* 0x000000200c44723c */ /* 0x040fec0000041840 */
[----:B------:R-:W-:Y:S01]  /*4920*/  HMMA.16816.F32.BF16 R132, R12, R48, R60 ;  /* 0x000000300c84723c */ /* 0x000fe2000004183c */
[----:B-1----:R-:W-:-:S04]  /*4930*/  FFMA.FTZ R2, R142, UR6, -R7 ;  /* 0x000000068e027c23 */ /* 0x002fc80008010807 */
[----:B------:R1:W2:Y:S01]  /*4940*/  MUFU.EX2 R180, R2 ;  /* 0x0000000200b47308 */ /* 0x0002a20000000800 */
[C---:B------:R-:W-:Y:S01]  /*4950*/  HMMA.16816.F32.BF16 R160, R12.reuse, R52, R36 ;  /* 0x000000340ca0723c */ /* 0x040fe20000041824 */
[----:B------:R-:W-:Y:S05]  /*4960*/  LDSM.16.MT88.4 R36, [R186+0x7000] ;  /* 0x00700000ba24783b */ /* 0x000fea0000004200 */
[C---:B------:R-:W-:Y:S01]  /*4970*/  HMMA.16816.F32.BF16 R64, R12.reuse, R30, R112 ;  /* 0x0000001e0c40723c */ /* 0x040fe20000041870 */
[----:B------:R-:W-:Y:S04]  /*4980*/  LDSM.16.MT88.4 R28, [R188+0x7000] ;  /* 0x00700000bc1c783b */ /* 0x000fe80000004200 */
[----:B------:R-:W-:Y:S01]  /*4990*/  LDSM.16.MT88.4 R112, [R185+0x7800] ;  /* 0x00780000b970783b */ /* 0x000fe20000004200 */
[----:B------:R-:W-:Y:S01]  /*49a0*/  HMMA.16816.F32.BF16 R60, R12, R34, R116 ;  /* 0x000000220c3c723c */ /* 0x000fe20000041874 */
[----:B-1----:R-:W-:-:S02]  /*49b0*/  LOP3.LUT R2, R47, UR16, R16, 0x96, !PT ;  /* 0x000000102f027c12 */ /* 0x002fc4000f8e9610 */
[----:B------:R-:W-:-:S03]  /*49c0*/  LOP3.LUT R16, R9, UR15, R98, 0x96, !PT ;  /* 0x0000000f09107c12 */ /* 0x000fc6000f8e9662 */
[----:B------:R-:W-:Y:S01]  /*49d0*/  HMMA.16816.F32.BF16 R48, R12, R50, R128 ;  /* 0x000000320c30723c */ /* 0x000fe20000041880 */
[----:B------:R1:W-:Y:S01]  /*49e0*/  MUFU.EX2 R98, R4 ;  /* 0x0000000400627308 */ /* 0x0003e20000000800 */
[----:B------:R-:W-:-:S04]  /*49f0*/  IMAD.WIDE.U32 R44, R2, -0x2daee0ad, RZ ;  /* 0xd2511f53022c7825 */ /* 0x000fc800078e00ff */
[----:B------:R-:W-:Y:S01]  /*4a00*/  IMAD.WIDE.U32 R32, R16, -0x326172a9, RZ ;  /* 0xcd9e8d5710207825 */ /* 0x000fe200078e00ff */
[----:B------:R-:W-:Y:S01]  /*4a10*/  LOP3.LUT R2, R45, UR5, R8, 0x96, !PT ;  /* 0x000000052d027c12 */ /* 0x000fe2000f8e9608 */
[----:B------:R-:W-:Y:S04]  /*4a20*/  HMMA.16816.F32.BF16 R52, R12, R54, R120 ;  /* 0x000000360c34723c */ /* 0x000fe80000041878 */
[----:B------:R-:W-:-:S04]  /*4a30*/  IMAD.WIDE.U32 R8, R2, -0x326172a9, RZ ;  /* 0xcd9e8d5702087825 */ /* 0x000fc800078e00ff */
[----:B------:R-:W-:Y:S01]  /*4a40*/  FFMA.FTZ R12, R156, UR6, -R0 ;  /* 0x000000069c0c7c23 */ /* 0x000fe20008010800 */
[C---:B------:R-:W-:Y:S01]  /*4a50*/  LOP3.LUT R2, R8.reuse, 0xffff, RZ, 0xc0, !PT ;  /* 0x0000ffff08027812 */ /* 0x040fe200078ec0ff */
[----:B-1----:R-:W-:Y:S01]  /*4a60*/  FFMA.FTZ R4, R143, UR6, -R6 ;  /* 0x000000068f047c23 */ /* 0x002fe20008010806 */
[----:B------:R-:W-:Y:S01]  /*4a70*/  LOP3.LUT R11, R8, 0xff, RZ, 0xc0, !PT ;  /* 0x000000ff080b7812 */ /* 0x000fe200078ec0ff */
[----:B------:R1:W-:Y:S01]  /*4a80*/  MUFU.EX2 R102, R12 ;  /* 0x0000000c00667308 */ /* 0x0003e20000000800 */
[----:B------:R-:W-:Y:S02]  /*4a90*/  SHF.R.U32.HI R10, RZ, 0x8, R2 ;  /* 0x00000008ff0a7819 */ /* 0x000fe40000011602 */
[----:B------:R-:W-:Y:S01]  /*4aa0*/  LOP3.LUT R2, R9, UR24, R32, 0x96, !PT ;  /* 0x0000001809027c12 */ /* 0x000fe2000f8e9620 */
[----:B------:R-:W-:Y:S01]  /*4ab0*/  FFMA.FTZ R9, R144, UR6, -R6 ;  /* 0x0000000690097c23 */ /* 0x000fe20008010806 */
[----:B------:R-:W-:Y:S02]  /*4ac0*/  PRMT R18, R11, 0x5410, R10 ;  /* 0x000054100b127816 */ /* 0x000fe4000000000a */
[----:B------:R-:W-:Y:S01]  /*4ad0*/  SHF.R.U32.HI R17, RZ, 0x18, R8 ;  /* 0x00000018ff117819 */ /* 0x000fe20000011608 */
[----:B------:R3:W-:Y:S01]  /*4ae0*/  MUFU.EX2 R179, R4 ;  /* 0x0000000400b37308 */ /* 0x0007e20000000800 */
[----:B------:R-:W-:-:S07]  /*4af0*/  LOP3.LUT R16, R2, 0xff, RZ, 0xc0, !PT ;  /* 0x000000ff02107812 */ /* 0x000fce00078ec0ff */
[----:B------:R4:W5:Y:S01]  /*4b00*/  MUFU.EX2 R178, R9 ;  /* 0x0000000900b27308 */ /* 0x0009620000000800 */
[----:B-1----:R-:W-:-:S07]  /*4b10*/  FFMA.FTZ R12, R139, UR6, -R0 ;  /* 0x000000068b0c7c23 */ /* 0x002fce0008010800 */
[----:B------:R1:W-:Y:S01]  /*4b20*/  MUFU.EX2 R45, R12 ;  /* 0x0000000c002d7308 */ /* 0x0003e20000000800 */
[----:B---3--:R-:W-:Y:S01]  /*4b30*/  SHF.R.U32.HI R4, RZ, 0x10, R8 ;  /* 0x00000010ff047819 */ /* 0x008fe20000011608 */
[----:B------:R-:W-:Y:S02]  /*4b40*/  FFMA.FTZ R8, R27, UR6, -R6 ;  /* 0x000000061b087c23 */ /* 0x000fe40008010806 */
[----:B------:R-:W3:Y:S01]  /*4b50*/  LDSM.16.MT88.4 R24, [R185+0x7000] ;  /* 0x00700000b918783b */ /* 0x000ee20000004200 */
[----:B------:R-:W-:Y:S02]  /*4b60*/  LOP3.LUT R11, R4, 0xff, RZ, 0xc0, !PT ;  /* 0x000000ff040b7812 */ /* 0x000fe400078ec0ff */
[----:B------:R-:W-:Y:S01]  /*4b70*/  LOP3.LUT R4, R2, 0xffff, RZ, 0xc0, !PT ;  /* 0x0000ffff02047812 */ /* 0x000fe200078ec0ff */
[----:B------:R5:W-:Y:S01]  /*4b80*/  MUFU.EX2 R96, R8 ;  /* 0x0000000800607308 */ /* 0x000be20000000800 */
[----:B----4-:R-:W-:Y:S02]  /*4b90*/  SHF.R.U32.HI R9, RZ, 0x10, R2 ;  /* 0x00000010ff097819 */ /* 0x010fe40000011602 */
[----:B------:R-:W-:-:S02]  /*4ba0*/  SHF.R.U32.HI R10, RZ, 0x8, R4 ;  /* 0x00000008ff0a7819 */ /* 0x000fc40000011604 */
[----:B------:R-:W-:Y:S02]  /*4bb0*/  SHF.R.U32.HI R4, RZ, 0x18, R2 ;  /* 0x00000018ff047819 */ /* 0x000fe40000011602 */
[----:B------:R-:W-:Y:S02]  /*4bc0*/  LOP3.LUT R2, R9, 0xff, RZ, 0xc0, !PT ;  /* 0x000000ff09027812 */ /* 0x000fe400078ec0ff */
[----:B------:R-:W-:Y:S01]  /*4bd0*/  PRMT R10, R16, 0x5410, R10 ;  /* 0x00005410100a7816 */ /* 0x000fe2000000000a */
[----:B-1----:R-:W-:Y:S01]  /*4be0*/  FFMA.FTZ R12, R141, UR6, -R0 ;  /* 0x000000068d0c7c23 */ /* 0x002fe20008010800 */
[----:B------:R-:W-:Y:S02]  /*4bf0*/  PRMT R9, R2, 0x5410, R4 ;  /* 0x0000541002097816 */ /* 0x000fe40000000004 */
[----:B--2---:R-:W-:Y:S01]  /*4c00*/  F2FP.BF16.F32.PACK_AB R4, R180, R181 ;  /* 0x000000b5b404723e */ /* 0x004fe200000010ff */
[----:B------:R-:W-:Y:S01]  /*4c10*/  MUFU.EX2 R41, R12 ;  /* 0x0000000c00297308 */ /* 0x000fe20000000800 */
[--C-:B------:R-:W-:Y:S01]  /*4c20*/  HSET2.LE.AND R2, R10, R5.reuse, PT ;  /* 0x000000050a027233 */ /* 0x100fe20003803000 */
[----:B-----5:R-:W-:Y:S01]  /*4c30*/  FFMA.FTZ R8, R137, UR6, -R6 ;  /* 0x0000000689087c23 */ /* 0x020fe20008010806 */
[----:B------:R-:W-:-:S02]  /*4c40*/  HSET2.LE.AND R9, R9, R5, PT ;  /* 0x0000000509097233 */ /* 0x000fc40003803000 */
[----:B------:R-:W-:Y:S01]  /*4c50*/  PRMT R11, R11, 0x5410, R17 ;  /* 0x000054100b0b7816 */ /* 0x000fe20000000011 */
[----:B------:R-:W-:Y:S02]  /*4c60*/  IMAD.WIDE.U32 R16, R23, -0x326172a9, RZ ;  /* 0xcd9e8d5717107825 */ /* 0x000fe400078e00ff */
[----:B------:R1:W2:Y:S01]  /*4c70*/  MUFU.EX2 R47, R8 ;  /* 0x00000008002f7308 */ /* 0x0002a20000000800 */
[----:B------:R-:W-:Y:S02]  /*4c80*/  F2FP.BF16.F32.PACK_AB R10, R178, R179 ;  /* 0x000000b3b20a723e */ /* 0x000fe400000010ff */
[----:B------:R-:W-:Y:S02]  /*4c90*/  HSET2.LE.AND R11, R11, R5, PT ;  /* 0x000000050b0b7233 */ /* 0x000fe40003803000 */
[----:B------:R-:W-:Y:S02]  /*4ca0*/  LOP3.LUT R9, R9, R10, RZ, 0xc0, !PT ;  /* 0x0000000a09097212 */ /* 0x000fe400078ec0ff */
[----:B------:R-:W-:-:S04]  /*4cb0*/  SHF.R.U32.HI R14, RZ, 0x10, R16 ;  /* 0x00000010ff0e7819 */ /* 0x000fc80000011610 */
[----:B------:R-:W-:Y:S01]  /*4cc0*/  LOP3.LUT R14, R14, 0xff, RZ, 0xc0, !PT ;  /* 0x000000ff0e0e7812 */ /* 0x000fe200078ec0ff */
[----:B-1----:R-:W-:-:S04]  /*4cd0*/  FFMA.FTZ R8, R146, UR6, -R22 ;  /* 0x0000000692087c23 */ /* 0x002fc80008010816 */
[----:B------:R1:W-:Y:S02]  /*4ce0*/  MUFU.EX2 R177, R8 ;  /* 0x0000000800b17308 */ /* 0x0003e40000000800 */
[----:B-1----:R-:W-:Y:S01]  /*4cf0*/  LOP3.LUT R8, R2, R4, RZ, 0xc0, !PT ;  /* 0x0000000402087212 */ /* 0x002fe200078ec0ff */
[----:B------:R-:W-:Y:S01]  /*4d00*/  FFMA.FTZ R2, R147, UR6, -R22 ;  /* 0x0000000693027c23 */ /* 0x000fe20008010816 */
[----:B------:R-:W-:-:S04]  /*4d10*/  F2FP.BF16.F32.PACK_AB R4, R98, R101 ;  /* 0x000000656204723e */ /* 0x000fc800000010ff */
[----:B------:R1:W-:Y:S02]  /*4d20*/  MUFU.EX2 R176, R2 ;  /* 0x0000000200b07308 */ /* 0x0003e40000000800 */
[----:B-1----:R-:W-:Y:S02]  /*4d30*/  HSET2.LE.AND R2, R18, R5, PT ;  /* 0x0000000512027233 */ /* 0x002fe40003803000 */
[----:B--2---:R-:W-:-:S03]  /*4d40*/  F2FP.BF16.F32.PACK_AB R18, R47, R96 ;  /* 0x000000602f12723e */ /* 0x004fc600000010ff */
[----:B------:R-:W-:Y:S02]  /*4d50*/  LOP3.LUT R10, R2, R4, RZ, 0xc0, !PT ;  /* 0x00000004020a7212 */ /* 0x000fe400078ec0ff */
[----:B------:R-:W-:Y:S02]  /*4d60*/  LOP3.LUT R4, R16, 0xffff, RZ, 0xc0, !PT ;  /* 0x0000ffff10047812 */ /* 0x000fe400078ec0ff */
[----:B------:R-:W-:Y:S02]  /*4d70*/  LOP3.LUT R2, R17, UR24, R20, 0x96, !PT ;  /* 0x0000001811027c12 */ /* 0x000fe4000f8e9614 */
[----:B------:R-:W-:Y:S02]  /*4d80*/  SHF.R.U32.HI R15, RZ, 0x8, R4 ;  /* 0x00000008ff0f7819 */ /* 0x000fe40000011604 */
[----:B------:R-:W-:Y:S02]  /*4d90*/  LOP3.LUT R4, R2, 0xffff, RZ, 0xc0, !PT ;  /* 0x0000ffff02047812 */ /* 0x000fe400078ec0ff */
[----:B------:R-:W-:-:S02]  /*4da0*/  LOP3.LUT R17, R16, 0xff, RZ, 0xc0, !PT ;  /* 0x000000ff10117812 */ /* 0x000fc400078ec0ff */
[----:B------:R-:W-:Y:S02]  /*4db0*/  SHF.R.U32.HI R16, RZ, 0x18, R16 ;  /* 0x00000018ff107819 */ /* 0x000fe40000011610 */
[----:B------:R-:W-:Y:S02]  /*4dc0*/  LOP3.LUT R13, R2, 0xff, RZ, 0xc0, !PT ;  /* 0x000000ff020d7812 */ /* 0x000fe400078ec0ff */
[----:B------:R-:W-:Y:S02]  /*4dd0*/  SHF.R.U32.HI R4, RZ, 0x8, R4 ;  /* 0x00000008ff047819 */ /* 0x000fe40000011604 */
[----:B------:R-:W-:Y:S02]  /*4de0*/  PRMT R15, R17, 0x5410, R15 ;  /* 0x00005410110f7816 */ /* 0x000fe4000000000f */
[----:B------:R-:W-:Y:S01]  /*4df0*/  PRMT R17, R14, 0x5410, R16 ;  /* 0x000054100e117816 */ /* 0x000fe20000000010 */
[----:B------:R-:W-:Y:S01]  /*4e00*/  FFMA.FTZ R14, R150, UR6, -R7 ;  /* 0x00000006960e7c23 */ /* 0x000fe20008010807 */
[----:B------:R-:W-:-:S02]  /*4e10*/  PRMT R16, R13, 0x5410, R4 ;  /* 0x000054100d107816 */ /* 0x000fc40000000004 */
[--C-:B------:R-:W-:Y:S01]  /*4e20*/  SHF.R.U32.HI R4, RZ, 0x10, R2.reuse ;  /* 0x00000010ff047819 */ /* 0x100fe20000011602 */
[----:B------:R1:W-:Y:S01]  /*4e30*/  MUFU.EX2 R43, R14 ;  /* 0x0000000e002b7308 */ /* 0x0003e20000000800 */
[----:B------:R-:W-:Y:S02]  /*4e40*/  SHF.R.U32.HI R13, RZ, 0x18, R2 ;  /* 0x00000018ff0d7819 */ /* 0x000fe40000011602 */
[----:B------:R-:W-:Y:S02]  /*4e50*/  LOP3.LUT R12, R4, 0xff, RZ, 0xc0, !PT ;  /* 0x000000ff040c7812 */ /* 0x000fe400078ec0ff */
[----:B------:R-:W-:Y:S02]  /*4e60*/  HSET2.LE.AND R2, R15, R5, PT ;  /* 0x000000050f027233 */ /* 0x000fe40003803000 */
[----:B------:R-:W-:Y:S02]  /*4e70*/  F2FP.BF16.F32.PACK_AB R4, R182, R183 ;  /* 0x000000b7b604723e */ /* 0x000fe400000010ff */
[----:B------:R-:W-:-:S02]  /*4e80*/  PRMT R13, R12, 0x5410, R13 ;  /* 0x000054100c0d7816 */ /* 0x000fc4000000000d */
[--C-:B------:R-:W-:Y:S02]  /*4e90*/  HSET2.LE.AND R12, R16, R5.reuse, PT ;  /* 0x00000005100c7233 */ /* 0x100fe40003803000 */
[----:B------:R-:W-:Y:S01]  /*4ea0*/  LOP3.LUT R11, R11, R18, RZ, 0xc0, !PT ;  /* 0x000000120b0b7212 */ /* 0x000fe200078ec0ff */
[--C-:B------:R-:W-:Y:S01]  /*4eb0*/  FFMA.FTZ R18, R164, UR6, -R7.reuse ;  /* 0x00000006a4127c23 */ /* 0x100fe20008010807 */
[--C-:B------:R-:W-:Y:S02]  /*4ec0*/  HSET2.LE.AND R16, R13, R5.reuse, PT ;  /* 0x000000050d107233 */ /* 0x100fe40003803000 */
[----:B-1----:R-:W-:Y:S01]  /*4ed0*/  LOP3.LUT R14, R2, R4, RZ, 0xc0, !PT ;  /* 0x00000004020e7212 */ /* 0x002fe200078ec0ff */
[--C-:B------:R-:W-:Y:S01]  /*4ee0*/  FFMA.FTZ R4, R151, UR6, -R7.reuse ;  /* 0x0000000697047c23 */ /* 0x100fe20008010807 */
[----:B------:R-:W-:Y:S01]  /*4ef0*/  HSET2.LE.AND R2, R17, R5, PT ;  /* 0x0000000511027233 */ /* 0x000fe20003803000 */
[C---:B---3--:R-:W-:Y:S01]  /*4f00*/  HMMA.16816.F32.BF16 R144, R8.reuse, R24, R76 ;  /* 0x000000180890723c */ /* 0x048fe2000004184c */
[----:B------:R-:W-:Y:S01]  /*4f10*/  F2FP.BF16.F32.PACK_AB R13, R202, R203 ;  /* 0x000000cbca0d723e */ /* 0x000fe200000010ff */
[----:B------:R1:W2:Y:S01]  /*4f20*/  MUFU.EX2 R35, R4 ;  /* 0x0000000400237308 */ /* 0x0002a20000000800 */
[----:B------:R-:W-:Y:S01]  /*4f30*/  F2FP.BF16.F32.PACK_AB R17, R102, R103 ;  /* 0x000000676611723e */ /* 0x000fe200000010ff */
[----:B------:R-:W-:Y:S01]  /*4f40*/  FFMA.FTZ R7, R167, UR6, -R7 ;  /* 0x00000006a7077c23 */ /* 0x000fe20008010807 */
[----:B------:R-:W-:Y:S01]  /*4f50*/  LOP3.LUT R12, R12, R13, RZ, 0xc0, !PT ;  /* 0x0000000d0c0c7212 */ /* 0x000fe200078ec0ff */
[----:B------:R-:W-:Y:S01]  /*4f60*/  HMMA.16816.F32.BF16 R152, R8, R28, R108 ;  /* 0x0000001c0898723c */ /* 0x000fe2000004186c */
[----:B------:R-:W-:-:S03]  /*4f70*/  LOP3.LUT R13, R16, R17, RZ, 0xc0, !PT ;  /* 0x00000011100d7212 */ /* 0x000fc600078ec0ff */
[----:B------:R3:W-:Y:S02]  /*4f80*/  MUFU.EX2 R32, R7 ;  /* 0x0000000700207308 */ /* 0x0007e40000000800 */
[C---:B------:R-:W-:Y:S06]  /*4f90*/  HMMA.16816.F32.BF16 R88, R8.reuse, R36, R88 ;  /* 0x000000240858723c */ /* 0x040fec0000041858 */
[C---:B------:R-:W-:Y:S01]  /*4fa0*/  HMMA.16816.F32.BF16 R156, R8.reuse, R56, R80 ;  /* 0x00000038089c723c */ /* 0x040fe20000041850 */
[----:B-1----:R-:W-:Y:S01]  /*4fb0*/  F2FP.BF16.F32.PACK_AB R4, R41, R45 ;  /* 0x0000002d2904723e */ /* 0x002fe200000010ff */
[----:B------:R1:W-:Y:S03]  /*4fc0*/  MUFU.EX2 R34, R18 ;  /* 0x0000001200227308 */ /* 0x0003e60000000800 */
[----:B------:R-:W-:Y:S01]  /*4fd0*/  LOP3.LUT R15, R2, R4, RZ, 0xc0, !PT ;  /* 0x00000004020f7212 */ /* 0x000fe200078ec0ff */
[----:B------:R-:W-:Y:S01]  /*4fe0*/  HMMA.16816.F32.BF16 R116, R8, R26, R92 ;  /* 0x0000001a0874723c */ /* 0x000fe2000004185c */
[----:B------:R-:W-:-:S02]  /*4ff0*/  LOP3.LUT R2, R21, UR14, R42, 0x96, !PT ;  /* 0x0000000e15027c12 */ /* 0x000fc4000f8e962a */
[----:B------:R-:W-:Y:S01]  /*5000*/  LOP3.LUT R4, R33, UR14, R46, 0x96, !PT ;  /* 0x0000000e21047c12 */ /* 0x000fe2000f8e962e */
[----:B---3--:R-:W-:Y:S02]  /*5010*/  FFMA.FTZ R7, R166, UR6, -R6 ;  /* 0x00000006a6077c23 */ /* 0x008fe40008010806 */
[C---:B------:R-:W-:Y:S06]  /*5020*/  HMMA.16816.F32.BF16 R124, R8.reuse, R30, R124 ;  /* 0x0000001e087c723c */ /* 0x040fec000004187c */
[C---:B------:R-:W-:Y:S06]  /*5030*/  HMMA.16816.F32.BF16 R128, R8.reuse, R38, R104 ;  /* 0x000000260880723c */ /* 0x040fec0000041868 */
[----:B------:R-:W-:Y:S01]  /*5040*/  HMMA.16816.F32.BF16 R140, R8, R58, R84 ;  /* 0x0000003a088c723c */ /* 0x000fe20000041854 */
[----:B------:R-:W-:Y:S05]  /*5050*/  LDSM.16.MT88.4 R84, [R186+0x7800] ;  /* 0x00780000ba54783b */ /* 0x000fea0000004200 */
[----:B------:R-:W-:Y:S01]  /*5060*/  HMMA.16816.F32.BF16 R64, R12, R26, R64 ;  /* 0x0000001a0c40723c */ /* 0x000fe20000041840 */
[----:B------:R-:W-:-:S04]  /*5070*/  IMAD.WIDE.U32 R10, R2, -0x2daee0ad, RZ ;  /* 0xd2511f53020a7825 */ /* 0x000fc800078e00ff */
[----:B------:R-:W-:Y:S01]  /*5080*/  FFMA.FTZ R2, R165, UR6, -R6 ;  /* 0x00000006a5027c23 */ /* 0x000fe20008010806 */
[----:B------:R3:W-:Y:S01]  /*5090*/  MUFU.EX2 R26, R7 ;  /* 0x00000007001a7308 */ /* 0x0007e20000000800 */
[----:B------:R-:W-:Y:S01]  /*50a0*/  IMAD.WIDE.U32 R8, R4, -0x2daee0ad, RZ ;  /* 0xd2511f5304087825 */ /* 0x000fe200078e00ff */
[----:B------:R-:W-:Y:S01]  /*50b0*/  HMMA.16816.F32.BF16 R108, R12, R24, R72 ;  /* 0x000000180c6c723c */ /* 0x000fe20000041848 */
[----:B------:R-:W-:Y:S01]  /*50c0*/  LOP3.LUT R4, R11, UR23, R40, 0x96, !PT ;  /* 0x000000170b047c12 */ /* 0x000fe2000f8e9628 */
[----:B------:R-:W4:Y:S01]  /*50d0*/  LDSM.16.MT88.4 R72, [R188+0x7800] ;  /* 0x00780000bc48783b */ /* 0x000f220000004200 */
[----:B-1----:R-:W-:-:S03]  /*50e0*/  LOP3.LUT R18, R8, 0xff, RZ, 0xc0, !PT ;  /* 0x000000ff08127812 */ /* 0x002fc600078ec0ff */
[----:B------:R1:W5:Y:S01]  /*50f0*/  MUFU.EX2 R27, R2 ;  /* 0x00000002001b7308 */ /* 0x0003620000000800 */
[--C-:B------:R-:W-:Y:S01]  /*5100*/  SHF.R.U32.HI R17, RZ, 0x10, R8.reuse ;  /* 0x00000010ff117819 */ /* 0x100fe20000011608 */
[----:B------:R-:W-:Y:S01]  /*5110*/  HMMA.16816.F32.BF16 R76, R12, R36, R132 ;  /* 0x000000240c4c723c */ /* 0x000fe20000041884 */
[----:B------:R-:W-:-:S05]  /*5120*/  SHF.R.U32.HI R19, RZ, 0x18, R8 ;  /* 0x00000018ff137819 */ /* 0x000fca0000011608 */
[----:B------:R-:W-:Y:S01]  /*5130*/  HMMA.16816.F32.BF16 R132, R12, R56, R160 ;  /* 0x000000380c84723c */ /* 0x000fe200000418a0 */
[----:B---3--:R-:W-:-:S04]  /*5140*/  FFMA.FTZ R7, R168, UR6, -R6 ;  /* 0x00000006a8077c23 */ /* 0x008fc80008010806 */
[----:B------:R3:W-:Y:S01]  /*5150*/  MUFU.EX2 R25, R7 ;  /* 0x0000000700197308 */ /* 0x0007e20000000800 */
[----:B------:R-:W-:Y:S01]  /*5160*/  HMMA.16816.F32.BF16 R120, R12, R28, R68 ;  /* 0x0000001c0c78723c */ /* 0x000fe20000041844 */
[----:B-1----:R-:W-:-:S05]  /*5170*/  LOP3.LUT R2, R8, 0xffff, RZ, 0xc0, !PT ;  /* 0x0000ffff08027812 */ /* 0x002fca00078ec0ff */
[C---:B------:R-:W-:Y:S01]  /*5180*/  HMMA.16816.F32.BF16 R60, R12.reuse, R30, R60 ;  /* 0x0000001e0c3c723c */ /* 0x040fe2000004183c */
[----:B------:R-:W-:Y:S02]  /*5190*/  SHF.R.U32.HI R16, RZ, 0x8, R2 ;  /* 0x00000008ff107819 */ /* 0x000fe40000011602 */
[----:B------:R-:W-:Y:S01]  /*51a0*/  LOP3.LUT R2, R9, UR23, R44, 0x96, !PT ;  /* 0x0000001709027c12 */ /* 0x000fe2000f8e962c */
[----:B------:R-:W-:Y:S01]  /*51b0*/  FFMA.FTZ R9, R169, UR6, -R6 ;  /* 0x00000006a9097c23 */ /* 0x000fe20008010806 */
[----:B------:R-:W-:Y:S01]  /*51c0*/  LOP3.LUT R6, R17, 0xff, RZ, 0xc0, !PT ;  /* 0x000000ff11067812 */ /* 0x000fe200078ec0ff */
[C---:B------:R-:W-:Y:S01]  /*51d0*/  HMMA.16816.F32.BF16 R48, R12.reuse, R38, R48 ;  /* 0x000000260c30723c */ /* 0x040fe20000041830 */
[----:B------:R-:W-:Y:S01]  /*51e0*/  LOP3.LUT R8, R2, 0xffff, RZ, 0xc0, !PT ;  /* 0x0000ffff02087812 */ /* 0x000fe200078ec0ff */
[----:B------:R1:W4:Y:S01]  /*51f0*/  MUFU.EX2 R24, R9 ;  /* 0x0000000900187308 */ /* 0x0003220000000800 */
[----:B------:R-:W-:Y:S01]  /*5200*/  PRMT R19, R6, 0x5410, R19 ;  /* 0x0000541006137816 */ /* 0x000fe20000000013 */
[----:B------:R-:W-:Y:S01]  /*5210*/  FFMA.FTZ R17, R171, UR6, -R0 ;  /* 0x00000006ab117c23 */ /* 0x000fe20008010800 */
[----:B---3--:R-:W-:Y:S01]  /*5220*/  LOP3.LUT R7, R2, 0xff, RZ, 0xc0, !PT ;  /* 0x000000ff02077812 */ /* 0x008fe200078ec0ff */
[----:B------:R-:W-:Y:S01]  /*5230*/  HMMA.16816.F32.BF16 R56, R12, R58, R52 ;  /* 0x0000003a0c38723c */ /* 0x000fe20000041834 */
[----:B------:R-:W-:-:S02]  /*5240*/  SHF.R.U32.HI R8, RZ, 0x8, R8 ;  /* 0x00000008ff087819 */ /* 0x000fc40000011608 */
[----:B------:R-:W-:Y:S01]  /*5250*/  PRMT R18, R18, 0x5410, R16 ;  /* 0x0000541012127816 */ /* 0x000fe20000000010 */
[----:B------:R-:W-:Y:S01]  /*5260*/  MUFU.EX2 R20, R17 ;  /* 0x0000001100147308 */ /* 0x000fe20000000800 */
[----:B------:R-:W-:Y:S02]  /*5270*/  PRMT R6, R7, 0x5410, R8 ;  /* 0x0000541007067816 */ /* 0x000fe40000000008 */
[--C-:B------:R-:W-:Y:S02]  /*5280*/  SHF.R.U32.HI R7, RZ, 0x10, R2.reuse ;  /* 0x00000010ff077819 */ /* 0x100fe40000011602 */
[----:B------:R-:W-:Y:S02]  /*5290*/  SHF.R.U32.HI R8, RZ, 0x18, R2 ;  /* 0x00000018ff087819 */ /* 0x000fe40000011602 */
[----:B------:R-:W-:Y:S02]  /*52a0*/  LOP3.LUT R7, R7, 0xff, RZ, 0xc0, !PT ;  /* 0x000000ff07077812 */ /* 0x000fe400078ec0ff */
[----:B------:R-:W-:Y:S01]  /*52b0*/  HSET2.LE.AND R2, R6, R5, PT ;  /* 0x0000000506027233 */ /* 0x000fe20003803000 */
[----:B-1----:R-:W-:Y:S01]  /*52c0*/  FFMA.FTZ R9, R174, UR6, -R22 ;  /* 0x00000006ae097c23 */ /* 0x002fe20008010816 */
[----:B--2---:R-:W-:-:S02]  /*52d0*/  F2FP.BF16.F32.PACK_AB R6, R35, R43 ;  /* 0x0000002b2306723e */ /* 0x004fc400000010ff */
[----:B------:R-:W-:Y:S01]  /*52e0*/  PRMT R16, R7, 0x5410, R8 ;  /* 0x0000541007107816 */ /* 0x000fe20000000008 */
[----:B------:R-:W-:Y:S01]  /*52f0*/  FFMA.FTZ R8, R175, UR6, -R22 ;  /* 0x00000006af087c23 */ /* 0x000fe20008010816 */
[----:B------:R-:W-:Y:S01]  /*5300*/  LOP3.LUT R136, R2, R6, RZ, 0xc0, !PT ;  /* 0x0000000602887212 */ /* 0x000fe200078ec0ff */
[----:B------:R1:W-:Y:S01]  /*5310*/  MUFU.EX2 R23, R9 ;  /* 0x0000000900177308 */ /* 0x0003e20000000800 */
[----:B-----5:R-:W-:Y:S02]  /*5320*/  F2FP.BF16.F32.PACK_AB R6, R26, R27 ;  /* 0x0000001b1a06723e */ /* 0x020fe400000010ff */
[--C-:B------:R-:W-:Y:S02]  /*5330*/  HSET2.LE.AND R2, R16, R5.reuse, PT ;  /* 0x0000000510027233 */ /* 0x100fe40003803000 */
[----:B------:R-:W-:Y:S02]  /*5340*/  HSET2.LE.AND R7, R18, R5, PT ;  /* 0x0000000512077233 */ /* 0x000fe40003803000 */
[----:B----4-:R-:W-:Y:S01]  /*5350*/  F2FP.BF16.F32.PACK_AB R16, R24, R25 ;  /* 0x000000191810723e */ /* 0x010fe200000010ff */
[----:B------:R2:W3:Y:S01]  /*5360*/  MUFU.EX2 R21, R8 ;  /* 0x0000000800157308 */ /* 0x0004e20000000800 */
[----:B------:R-:W-:Y:S01]  /*5370*/  LOP3.LUT R137, R2, R6, RZ, 0xc0, !PT ;  /* 0x0000000602897212 */ /* 0x000fe200078ec0ff */
[----:B------:R-:W-:Y:S01]  /*5380*/  FFMA.FTZ R2, R170, UR6, -R0 ;  /* 0x00000006aa027c23 */ /* 0x000fe20008010800 */
[----:B------:R-:W-:-:S02]  /*5390*/  SHF.R.U32.HI R6, RZ, 0x10, R10 ;  /* 0x00000010ff067819 */ /* 0x000fc4000001160a */
[----:B------:R-:W-:-:S03]  /*53a0*/  LOP3.LUT R12, R10, 0xff, RZ, 0xc0, !PT ;  /* 0x000000ff0a0c7812 */ /* 0x000fc600078ec0ff */
[----:B------:R4:W-:Y:S01]  /*53b0*/  MUFU.EX2 R15, R2 ;  /* 0x00000002000f7308 */ /* 0x0009e20000000800 */
[----:B-1----:R-:W-:-:S05]  /*53c0*/  HSET2.LE.AND R9, R19, R5, PT ;  /* 0x0000000513097233 */ /* 0x002fca0003803000 */
[----:B------:R-:W-:Y:S02]  /*53d0*/  LOP3.LUT R139, R9, R16, RZ, 0xc0, !PT ;  /* 0x00000010098b7212 */ /* 0x000fe400078ec0ff */
[----:B------:R-:W-:Y:S01]  /*53e0*/  LOP3.LUT R9, R4, 0xff, RZ, 0xc0, !PT ;  /* 0x000000ff04097812 */ /* 0x000fe200078ec0ff */
[----:B------:R-:W1:Y:S01]  /*53f0*/  LDSM.16.MT88.4 R16, [R187+0x7800] ;  /* 0x00780000bb10783b */ /* 0x000e620000004200 */
[----:B--2---:R-:W-:-:S04]  /*5400*/  F2FP.BF16.F32.PACK_AB R8, R32, R34 ;  /* 0x000000222008723e */ /* 0x004fc800000010ff */
[----:B------:R-:W-:Y:S01]  /*5410*/  LOP3.LUT R138, R7, R8, RZ, 0xc0, !PT ;  /* 0x00000008078a7212 */ /* 0x000fe200078ec0ff */
[--C-:B------:R-:W-:Y:S01]  /*5420*/  FFMA.FTZ R8, R173, UR6, -R0.reuse ;  /* 0x00000006ad087c23 */ /* 0x100fe20008010800 */
[----:B------:R-:W-:Y:S01]  /*5430*/  LOP3.LUT R7, R10, 0xffff, RZ, 0xc0, !PT ;  /* 0x0000ffff0a077812 */ /* 0x000fe200078ec0ff */
[----:B----4-:R-:W-:Y:S01]  /*5440*/  FFMA.FTZ R2, R172, UR6, -R0 ;  /* 0x00000006ac027c23 */ /* 0x010fe20008010800 */
[----:B------:R-:W-:Y:S01]  /*5450*/  SHF.R.U32.HI R11, RZ, 0x18, R10 ;  /* 0x00000018ff0b7819 */ /* 0x000fe2000001160a */
[----:B------:R-:W2:Y:S01]  /*5460*/  MUFU.EX2 R13, R8 ;  /* 0x00000008000d7308 */ /* 0x000ea20000000800 */
[----:B------:R-:W-:Y:S01]  /*5470*/  LOP3.LUT R0, R4, 0xffff, RZ, 0xc0, !PT ;  /* 0x0000ffff04007812 */ /* 0x000fe200078ec0ff */
[----:B------:R-:W-:Y:S01]  /*5480*/  HMMA.16816.F32.BF16 R104, R136, R112, R144 ;  /* 0x000000708868723c */ /* 0x000fe20000041890 */
[----:B------:R-:W-:Y:S02]  /*5490*/  SHF.R.U32.HI R10, RZ, 0x8, R7 ;  /* 0x00000008ff0a7819 */ /* 0x000fe40000011607 */
[----:B------:R-:W-:-:S02]  /*54a0*/  LOP3.LUT R7, R6, 0xff, RZ, 0xc0, !PT ;  /* 0x000000ff06077812 */ /* 0x000fc400078ec0ff */
[--C-:B------:R-:W-:Y:S01]  /*54b0*/  SHF.R.U32.HI R6, RZ, 0x18, R4.reuse ;  /* 0x00000018ff067819 */ /* 0x100fe20000011604 */
[----:B------:R4:W5:Y:S01]  /*54c0*/  MUFU.EX2 R14, R2 ;  /* 0x00000002000e7308 */ /* 0x0009620000000800 */
[----:B------:R-:W-:Y:S01]  /*54d0*/  PRMT R7, R7, 0x5410, R11 ;  /* 0x0000541007077816 */ /* 0x000fe2000000000b */
[C---:B------:R-:W-:Y:S06]  /*54e0*/  HMMA.16816.F32.BF16 R116, R136.reuse, R114, R116 ;  /* 0x000000728874723c */ /* 0x040fec0000041874 */
[C---:B------:R-:W-:Y:S06]  /*54f0*/  HMMA.16816.F32.BF16 R68, R136.reuse, R72, R152 ;  /* 0x000000488844723c */ /* 0x040fec0000041898 */
[----:B------:R-:W-:Y:S01]  /*5500*/  HMMA.16816.F32.BF16 R124, R136, R74, R124 ;  /* 0x0000004a887c723c */ /* 0x000fe2000004187c */
[----:B----4-:R-:W-:-:S02]  /*5510*/  SHF.R.U32.HI R2, RZ, 0x10, R4 ;  /* 0x00000010ff027819 */ /* 0x010fc40000011604 */
[----:B------:R-:W-:-:S03]  /*5520*/  SHF.R.U32.HI R4, RZ, 0x8, R0 ;  /* 0x00000008ff047819 */ /* 0x000fc60000011600 */
[C---:B------:R-:W-:Y:S01]  /*5530*/  HMMA.16816.F32.BF16 R80, R136.reuse, R84, R88 ;  /* 0x000000548850723c */ /* 0x040fe20000041858 */
[----:B------:R-:W-:Y:S02]  /*5540*/  LOP3.LUT R0, R2, 0xff, RZ, 0xc0, !PT ;  /* 0x000000ff02007812 */ /* 0x000fe400078ec0ff */
[----:B------:R-:W-:Y:S02]  /*5550*/  PRMT R2, R12, 0x5410, R10 ;  /* 0x000054100c027816 */ /* 0x000fe4000000000a */
[----:B------:R-:W-:Y:S01]  /*5560*/  PRMT R0, R0, 0x5410, R6 ;  /* 0x0000541000007816 */ /* 0x000fe20000000006 */
[C---:B------:R-:W-:Y:S01]  /*5570*/  HMMA.16816.F32.BF16 R128, R136.reuse, R86, R128 ;  /* 0x000000568880723c */ /* 0x040fe20000041880 */
[----:B------:R-:W-:Y:S02]  /*5580*/  PRMT R4, R9, 0x5410, R4 ;  /* 0x0000541009047816 */ /* 0x000fe40000000004 */
[--C-:B------:R-:W-:Y:S02]  /*5590*/  HSET2.LE.AND R2, R2, R5.reuse, PT ;  /* 0x0000000502027233 */ /* 0x100fe40003803000 */
[----:B------:R-:W-:Y:S01]  /*55a0*/  HSET2.LE.AND R8, R0, R5, PT ;  /* 0x0000000500087233 */ /* 0x000fe20003803000 */
[----:B-1----:R-:W-:Y:S01]  /*55b0*/  HMMA.16816.F32.BF16 R88, R136, R16, R156 ;  /* 0x000000108858723c */ /* 0x002fe2000004189c */
[----:B---3--:R-:W-:-:S02]  /*55c0*/  F2FP.BF16.F32.PACK_AB R0, R21, R23 ;  /* 0x000000171500723e */ /* 0x008fc400000010ff */
[--C-:B------:R-:W-:Y:S02]  /*55d0*/  HSET2.LE.AND R6, R7, R5.reuse, PT ;  /* 0x0000000507067233 */ /* 0x100fe40003803000 */
[----:B------:R-:W-:Y:S01]  /*55e0*/  LOP3.LUT R94, R2, R0, RZ, 0xc0, !PT ;  /* 0x00000000025e7212 */ /* 0x000fe200078ec0ff */
[----:B------:R-:W-:Y:S01]  /*55f0*/  FADD.FTZ R2, R235, R234 ;  /* 0x000000eaeb027221 */ /* 0x000fe20000010000 */
[----:B------:R-:W-:Y:S01]  /*5600*/  HSET2.LE.AND R7, R4, R5, PT ;  /* 0x0000000504077233 */ /* 0x000fe20003803000 */
[----:B------:R-:W-:Y:S01]  /*5610*/  HMMA.16816.F32.BF16 R136, R136, R18, R140 ;  /* 0x000000128888723c */ /* 0x000fe2000004188c */
[----:B--2---:R-:W-:Y:S01]  /*5620*/  F2FP.BF16.F32.PACK_AB R0, R13, R20 ;  /* 0x000000140d00723e */ /* 0x004fe200000010ff */
[----:B------:R-:W-:Y:S01]  /*5630*/  FADD.FTZ R2, R231, R2 ;  /* 0x00000002e7027221 */ /* 0x000fe20000010000 */
[----:B-----5:R-:W-:Y:S02]  /*5640*/  F2FP.BF16.F32.PACK_AB R4, R14, R15 ;  /* 0x0000000f0e04723e */ /* 0x020fe400000010ff */
[----:B------:R-:W-:Y:S01]  /*5650*/  LOP3.LUT R93, R8, R0, RZ, 0xc0, !PT ;  /* 0x00000000085d7212 */ /* 0x000fe200078ec0ff */
[----:B------:R-:W-:Y:S01]  /*5660*/  FADD.FTZ R0, R217, R212 ;  /* 0x000000d4d9007221 */ /* 0x000fe20000010000 */
[----:B------:R-:W-:Y:S01]  /*5670*/  LOP3.LUT R95, R6, R4, RZ, 0xc0, !PT ;  /* 0x00000004065f7212 */ /* 0x000fe200078ec0ff */
[----:B------:R-:W-:Y:S01]  /*5680*/  FADD.FTZ R4, R227, R225 ;  /* 0x000000e1e3047221 */ /* 0x000fe20000010000 */
[----:B------:R-:W-:Y:S01]  /*5690*/  FADD.FTZ R6, R223, R218 ;  /* 0x000000dadf067221 */ /* 0x000fe20000010000 */
[----:B------:R-:W-:Y:S01]  /*56a0*/  F2FP.BF16.F32.PACK_AB R5, R176, R177 ;  /* 0x000000b1b005723e */ /* 0x000fe200000010ff */
[----:B------:R-:W-:Y:S01]  /*56b0*/  FADD.FTZ R0, R216, R0 ;  /* 0x00000000d8007221 */ /* 0x000fe20000010000 */
[----:B------:R-:W-:Y:S01]  /*56c0*/  FADD.FTZ R4, R224, R4 ;  /* 0x00000004e0047221 */ /* 0x000fe20000010000 */
[----:B------:R-:W-:Y:S01]  /*56d0*/  FADD.FTZ R6, R219, R6 ;  /* 0x00000006db067221 */ /* 0x000fe20000010000 */
[----:B------:R-:W-:Y:S01]  /*56e0*/  LOP3.LUT R92, R7, R5, RZ, 0xc0, !PT ;  /* 0x00000005075c7212 */ /* 0x000fe200078ec0ff */
        /* <DEDUP_REMOVED lines=54> */
[----:B------:R-:W-:-:S02]  /*5a50*/  VIADD R198, R195, 0x800 ;  /* 0x00000800c3c67836 */ /* 0x000fc40000000000 */
[----:B------:R-:W-:Y:S01]  /*5a60*/  HMMA.16816.F32.BF16 R76, R92, R84, R76 ;  /* 0x000000545c4c723c */ /* 0x000fe2000004184c */
[C---:B------:R-:W-:Y:S02]  /*5a70*/  VIADD R197, R195.reuse, 0x1000 ;  /* 0x00001000c3c57836 */ /* 0x040fe40000000000 */
[----:B------:R-:W-:-:S03]  /*5a80*/  VIADD R196, R195, 0x1800 ;  /* 0x00001800c3c47836 */ /* 0x000fc60000000000 */
[C---:B------:R-:W-:Y:S06]  /*5a90*/  HMMA.16816.F32.BF16 R112, R92.reuse, R114, R64 ;  /* 0x000000725c70723c */ /* 0x040fec0000041840 */
[C---:B------:R-:W-:Y:S06]  /*5aa0*/  HMMA.16816.F32.BF16 R72, R92.reuse, R74, R60 ;  /* 0x0000004a5c48723c */ /* 0x040fec000004183c */
[C---:B------:R-:W-:Y:S06]  /*5ab0*/  HMMA.16816.F32.BF16 R84, R92.reuse, R86, R48 ;  /* 0x000000565c54723c */ /* 0x040fec0000041830 */
[C---:B------:R-:W-:Y:S06]  /*5ac0*/  HMMA.16816.F32.BF16 R132, R92.reuse, R16, R132 ;  /* 0x000000105c84723c */ /* 0x040fec0000041884 */
[----:B------:R-:W-:Y:S01]  /*5ad0*/  HMMA.16816.F32.BF16 R92, R92, R18, R56 ;  /* 0x000000125c5c723c */ /* 0x000fe20000041838 */
[----:B------:R-:W-:-:S08]  /*5ae0*/  NOP ;  /* 0x0000000000007918 */ /* 0x000fd00000000000 */
[----:B------:R-:W-:-:S15]  /*5af0*/  @!P4 BRA `(.L_x_1150) ;  /* 0x000000380080c947 */ /* 0x000fde0003800000 */
[----:B------:R-:W-:Y:S01]  /*5b00*/  IMAD.WIDE.U32 R222, R222, -0x326172a9, RZ ;  /* 0xcd9e8d57dede7825 */ /* 0x000fe200078e00ff */
[C---:B------:R-:W-:Y:S01]  /*5b10*/  SHF.L.U64.HI R201, R148.reuse, 0x5, R149 ;  /* 0x0000000594c97819 */ /* 0x040fe20000010295 */
[----:B------:R-:W-:Y:S01]  /*5b20*/  ULDC.64 UR8, c[0x0][0x248] ;  /* 0x0000920000087ab9 */ /* 0x000fe20000000a00 */
[----:B------:R-:W-:Y:S01]  /*5b30*/  SHF.L.U32 R208, R148, 0x5, RZ ;  /* 0x0000000594d07819 */ /* 0x000fe200000006ff */
[----:B------:R-:W-:Y:S01]  /*5b40*/  IMAD.WIDE.U32 R220, R220, -0x326172a9, RZ ;  /* 0xcd9e8d57dcdc7825 */ /* 0x000fe200078e00ff */
[-C--:B------:R-:W-:Y:S01]  /*5b50*/  LOP3.LUT R206, R223, R204.reuse, RZ, 0x3c, !PT ;  /* 0x000000ccdfce7212 */ /* 0x080fe200078e3cff */
[----:B------:R-:W-:Y:S01]  /*5b60*/  ULDC UR4, c[0x0][0x2ec] ;  /* 0x0000bb0000047ab9 */ /* 0x000fe20000000800 */
[----:B------:R-:W-:Y:S01]  /*5b70*/  LEA.HI.SX32 R199, R199, 0xfffffffe, 0x1a ;  /* 0xfffffffec7c77811 */ /* 0x000fe200078fd2ff */
[----:B------:R-:W-:Y:S01]  /*5b80*/  IMAD.MOV.U32 R0, RZ, RZ, R100 ;  /* 0x000000ffff007224 */ /* 0x000fe200078e0064 */
[----:B------:R-:W-:Y:S01]  /*5b90*/  LOP3.LUT R204, R221, R204, RZ, 0x3c, !PT ;  /* 0x000000ccddcc7212 */ /* 0x000fe200078e3cff */
[----:B------:R-:W-:Y:S01]  /*5ba0*/  IMAD.MOV.U32 R101, RZ, RZ, R97 ;  /* 0x000000ffff657224 */ /* 0x000fe200078e0061 */
[----:B------:R-:W-:Y:S01]  /*5bb0*/  MOV R96, R99 ;  /* 0x0000006300607202 */ /* 0x000fe20000000f00 */
[----:B------:R-:W-:Y:S01]  /*5bc0*/  IMAD.WIDE.U32 R202, R209, -0x2daee0ad, RZ ;  /* 0xd2511f53d1ca7825 */ /* 0x000fe200078e00ff */
[----:B------:R-:W-:Y:S01]  /*5bd0*/  MOV R102, R3 ;  /* 0x0000000300667202 */ /* 0x000fe20000000f00 */
[----:B------:R-:W-:-:S02]  /*5be0*/  USHF.L.U64.HI UR27, UR8, 0x5, UR9 ;  /* 0x00000005081b7899 */ /* 0x000fc40008010209 */
[----:B------:R-:W-:Y:S01]  /*5bf0*/  IMAD.WIDE.U32 R206, R206, -0x2daee0ad, RZ ;  /* 0xd2511f53cece7825 */ /* 0x000fe200078e00ff */
[----:B------:R-:W-:Y:S01]  /*5c00*/  USHF.L.U32 UR26, UR8, 0x5, URZ ;  /* 0x00000005081a7899 */ /* 0x000fe2000800063f */
[----:B------:R-:W-:Y:S02]  /*5c10*/  ULDC.64 UR12, c[0x0][0x250] ;  /* 0x00009400000c7ab9 */ /* 0x000fe40000000a00 */
[----:B------:R-:W-:Y:S01]  /*5c20*/  IMAD.WIDE.U32 R204, R204, -0x2daee0ad, RZ ;  /* 0xd2511f53cccc7825 */ /* 0x000fe200078e00ff */
[----:B------:R-:W-:Y:S01]  /*5c30*/  ULDC.64 UR6, c[0x0][0x218] ;  /* 0x0000860000067ab9 */ /* 0x000fe20000000a00 */
[----:B------:R-:W-:Y:S01]  /*5c40*/  ULDC.64 UR10, c[0x0][0x220] ;  /* 0x00008800000a7ab9 */ /* 0x000fe20000000a00 */
[----:B------:R-:W-:Y:S06]  /*5c50*/  BRA `(.L_x_1151) ;  /* 0x0000000000647947 */ /* 0x000fec0003800000 */
.L_x_1153:
[----:B------:R-:W-:Y:S04]  /*5c60*/  VIADD R97, R199, 0xffffffff ;  /* 0xffffffffc7617836 */ /* 0x000fe80000000000 */
[C---:B------:R-:W-:Y:S01]  /*5c70*/  IMAD.WIDE.U32 R2, R97.reuse, UR8, RZ ;  /* 0x0000000861027c25 */ /* 0x040fe2000f8e00ff */
[----:B------:R-:W-:Y:S05]  /*5c80*/  SHF.R.S32.HI R98, RZ, 0x1f, R97 ;  /* 0x0000001fff627819 */ /* 0x000fea0000011461 */
[----:B------:R-:W-:Y:S04]  /*5c90*/  IMAD R98, R98, UR8, RZ ;  /* 0x0000000862627c24 */ /* 0x000fe8000f8e02ff */
[----:B------:R-:W-:Y:S01]  /*5ca0*/  IMAD R98, R97, UR9, R98 ;  /* 0x0000000961627c24 */ /* 0x000fe2000f8e0262 */
[C---:B------:R-:W-:Y:S03]  /*5cb0*/  LEA R97, P0, R2.reuse, R248, 0x6 ;  /* 0x000000f802617211 */ /* 0x040fe600078030ff */
[----:B------:R-:W-:Y:S01]  /*5cc0*/  IMAD.IADD R98, R3, 0x1, R98 ;  /* 0x0000000103627824 */ /* 0x000fe200078e0262 */
[C---:B------:R-:W-:Y:S04]  /*5cd0*/  LEA R140, P1, R97.reuse, UR6, 0x1 ;  /* 0x00000006618c7c11 */ /* 0x040fe8000f8208ff */
[----:B------:R-:W-:Y:S02]  /*5ce0*/  LEA.HI.X R2, R2, R243, R98, 0x6, P0 ;  /* 0x000000f302027211 */ /* 0x000fe400000f3462 */
        /* <DEDUP_REMOVED lines=16> */
.L_x_1151:
[----:B------:R-:W-:Y:S01]  /*5df0*/  SHF.R.S32.HI R2, RZ, 0x1f, R199 ;  /* 0x0000001fff027819 */ /* 0x000fe200000114c7 */
[----:B------:R-:W-:Y:S04]  /*5e00*/  DEPBAR.LE SB0, 0x0 ;  /* 0x000080000000791a */ /* 0x000fe80000000000 */
[----:B------:R-:W-:Y:S01]  /*5e10*/  BAR.SYNC.DEFER_BLOCKING 0x0 ;  /* 0x0000000000007b1d */ /* 0x000fe20000010000 */
[----:B------:R-:W-:Y:S01]  /*5e20*/  IMAD R2, R2, UR12, RZ ;  /* 0x0000000c02027c24 */ /* 0x000fe2000f8e02ff */
[C---:B------:R-:W-:Y:S01]  /*5e30*/  ISETP.GT.AND P2, PT, R199.reuse, RZ, PT ;  /* 0x000000ffc700720c */ /* 0x040fe20003f44270 */
[C---:B------:R-:W-:Y:S04]  /*5e40*/  IMAD.WIDE.U32 R4, R199.reuse, UR12, RZ ;  /* 0x0000000cc7047c25 */ /* 0x040fe8000f8e00ff */
[----:B------:R-:W-:Y:S01]  /*5e50*/  IMAD R3, R199, UR13, R2 ;  /* 0x0000000dc7037c24 */ /* 0x000fe2000f8e0202 */
[----:B------:R-:W-:Y:S03]  /*5e60*/  LEA R2, P0, R4, R246, 0x6 ;  /* 0x000000f604027211 */ /* 0x000fe600078030ff */
[----:B------:R-:W-:Y:S01]  /*5e70*/  IMAD.IADD R3, R5, 0x1, R3 ;  /* 0x0000000105037824 */ /* 0x000fe200078e0203 */
[----:B------:R-:W-:Y:S04]  /*5e80*/  LEA R6, P1, R2, UR10, 0x1 ;  /* 0x0000000a02067c11 */ /* 0x000fe8000f8208ff */
[----:B------:R-:W-:Y:S02]  /*5e90*/  LEA.HI.X R5, R4, R250, R3, 0x6, P0 ;  /* 0x000000fa04057211 */ /* 0x000fe400000f3403 */
[-C--:B------:R-:W-:Y:S02]  /*5ea0*/  IADD3 R4, P0, R6, R208.reuse, RZ ;  /* 0x000000d006047210 */ /* 0x080fe40007f1e0ff */
[----:B------:R-:W-:Y:S02]  /*5eb0*/  LEA.HI.X R7, R2, UR11, R5, 0x1, P1 ;  /* 0x0000000b02077c11 */ /* 0x000fe400088f0c05 */
[-C--:B------:R-:W-:Y:S03]  /*5ec0*/  IADD3 R2, P1, R4, R208.reuse, RZ ;  /* 0x000000d004027210 */ /* 0x080fe60007f3e0ff */
[--C-:B------:R-:W-:Y:S01]  /*5ed0*/  IMAD.X R5, R7, 0x1, R201.reuse, P0 ;  /* 0x0000000107057824 */ /* 0x100fe200000e06c9 */
[----:B------:R-:W-:Y:S01]  /*5ee0*/  @!PT LDS RZ, [RZ] ;  /* 0x00000000fffff984 */ /* 0x000fe20000000800 */
[----:B------:R-:W-:Y:S01]  /*5ef0*/  @!PT LDS RZ, [RZ] ;  /* 0x00000000fffff984 */ /* 0x000fe20000000800 */
[----:B------:R-:W-:Y:S01]  /*5f00*/  @!PT LDS RZ, [RZ] ;  /* 0x00000000fffff984 */ /* 0x000fe20000000800 */
[----:B------:R-:W-:Y:S01]  /*5f10*/  LDGSTS.E.BYPASS.LTC128B.128 [R200+0x6000], desc[UR28][R6.64] ;  /* 0x0600000006c87fae */ /* 0x000fe2000b901d5c */
[----:B------:R-:W-:Y:S02]  /*5f20*/  IADD3 R8, P0, R2, R208, RZ ;  /* 0x000000d002087210 */ /* 0x000fe40007f1e0ff */
[--C-:B------:R-:W-:Y:S03]  /*5f30*/  IMAD.X R3, R5, 0x1, R201.reuse, P1 ;  /* 0x0000000105037824 */ /* 0x100fe600008e06c9 */
[----:B------:R1:W-:Y:S01]  /*5f40*/  LDGSTS.E.BYPASS.LTC128B.128 [R200+0x6800], desc[UR28][R4.64] ;  /* 0x0680000004c87fae */ /* 0x0003e2000b901d5c */
[----:B------:R-:W-:Y:S05]  /*5f50*/  IMAD.X R9, R3, 0x1, R201, P0 ;  /* 0x0000000103097824 */ /* 0x000fea00000e06c9 */
[----:B------:R-:W-:Y:S06]  /*5f60*/  LDGSTS.E.BYPASS.LTC128B.128 [R200+0x7000], desc[UR28][R2.64] ;  /* 0x0700000002c87fae */ /* 0x000fec000b901d5c */
[----:B------:R2:W-:Y:S06]  /*5f70*/  LDGSTS.E.BYPASS.LTC128B.128 [R200+0x7800], desc[UR28][R8.64] ;  /* 0x0780000008c87fae */ /* 0x0005ec000b901d5c */
[----:B------:R-:W-:Y:S06]  /*5f80*/  LDSM.16.M88.4 R64, [R191] ;  /* 0x00000000bf40783b */ /* 0x000fec0000000200 */
[----:B------:R-:W1:Y:S06]  /*5f90*/  LDSM.16.M88.4 R16, [R184+0x4000] ;  /* 0x00400000b810783b */ /* 0x000e6c0000000200 */
[----:B------:R-:W2:Y:S06]  /*5fa0*/  LDSM.16.M88.4 R60, [R191+0x2000] ;  /* 0x00200000bf3c783b */ /* 0x000eac0000000200 */
[----:B------:R-:W3:Y:S06]  /*5fb0*/  LDSM.16.M88.4 R32, [R184+0x4800] ;  /* 0x00480000b820783b */ /* 0x000eec0000000200 */
[----:B------:R-:W0:Y:S06]  /*5fc0*/  LDGDEPBAR ;  /* 0x00000000000079af */ /* 0x000e2c0000000000 */
[----:B------:R-:W4:Y:S06]  /*5fd0*/  LDSM.16.M88.4 R48, [R184+0x5000] ;  /* 0x00500000b830783b */ /* 0x000f2c0000000200 */
[----:B------:R-:W5:Y:S06]  /*5fe0*/  LDSM.16.M88.4 R140, [R184+0x5800] ;  /* 0x00580000b88c783b */ /* 0x000f6c0000000200 */
[----:B------:R-:W-:Y:S01]  /*5ff0*/  LDSM.16.M88.4 R144, [R194] ;  /* 0x00000000c290783b */ /* 0x000fe20000000200 */
[-C--:B-1----:R-:W-:Y:S05]  /*6000*/  HMMA.16816.F32.BF16 R4, R64, R16.reuse, RZ ;  /* 0x000000104004723c */ /* 0x082fea00000418ff */
[----:B------:R-:W1:Y:S01]  /*6010*/  LDSM.16.M88.4 R148, [R190+0x4000] ;  /* 0x00400000be94783b */ /* 0x000e620000000200 */
[C---:B--2---:R-:W-:Y:S05]  /*6020*/  HMMA.16816.F32.BF16 R8, R60.reuse, R16, RZ ;  /* 0x000000103c08723c */ /* 0x044fea00000418ff */
[----:B------:R-:W2:Y:S01]  /*6030*/  LDSM.16.M88.4 R152, [R194+0x2000] ;  /* 0x00200000c298783b */ /* 0x000ea20000000200 */
[-C--:B------:R-:W-:Y:S05]  /*6040*/  HMMA.16816.F32.BF16 R12, R60, R18.reuse, RZ ;  /* 0x000000123c0c723c */ /* 0x080fea00000418ff */
[----:B------:R-:W2:Y:S01]  /*6050*/  LDSM.16.M88.4 R156, [R190+0x4800] ;  /* 0x00480000be9c783b */ /* 0x000ea20000000200 */
[C---:B------:R-:W-:Y:S05]  /*6060*/  HMMA.16816.F32.BF16 R16, R64.reuse, R18, RZ ;  /* 0x000000124010723c */ /* 0x040fea00000418ff */
[----:B------:R-:W2:Y:S01]  /*6070*/  LDSM.16.M88.4 R160, [R190+0x5000] ;  /* 0x00500000bea0783b */ /* 0x000ea20000000200 */
[-C--:B---3--:R-:W-:Y:S05]  /*6080*/  HMMA.16816.F32.BF16 R20, R64, R32.reuse, RZ ;  /* 0x000000204014723c */ /* 0x088fea00000418ff */
[----:B------:R-:W3:Y:S01]  /*6090*/  LDSM.16.M88.4 R164, [R190+0x5800] ;  /* 0x00580000bea4783b */ /* 0x000ee20000000200 */
[C---:B------:R-:W-:Y:S05]  /*60a0*/  HMMA.16816.F32.BF16 R24, R60.reuse, R32, RZ ;  /* 0x000000203c18723c */ /* 0x040fea00000418ff */
[----:B------:R-:W-:Y:S01]  /*60b0*/  LDSM.16.M88.4 R168, [R192+0x2000] ;  /* 0x00200000c0a8783b */ /* 0x000fe20000000200 */
[-C--:B------:R-:W-:Y:S05]  /*60c0*/  HMMA.16816.F32.BF16 R28, R60, R34.reuse, RZ ;  /* 0x000000223c1c723c */ /* 0x080fea00000418ff */
[----:B------:R-:W-:Y:S01]  /*60d0*/  LDSM.16.M88.4 R172, [R196] ;  /* 0x00000000c4ac783b */ /* 0x000fe20000000200 */
[C---:B------:R-:W-:Y:S05]  /*60e0*/  HMMA.16816.F32.BF16 R32, R64.reuse, R34, RZ ;  /* 0x000000224020723c */ /* 0x040fea00000418ff */
[----:B------:R-:W-:Y:S01]  /*60f0*/  LDSM.16.M88.4 R176, [R193] ;  /* 0x00000000c1b0783b */ /* 0x000fe20000000200 */
[-C--:B----4-:R-:W-:Y:S05]  /*6100*/  HMMA.16816.F32.BF16 R36, R64, R48.reuse, RZ ;  /* 0x000000304024723c */ /* 0x090fea00000418ff */
[----:B------:R-:W-:Y:S01]  /*6110*/  LDSM.16.M88.4 R180, [R189] ;  /* 0x00000000bdb4783b */ /* 0x000fe20000000200 */
[C---:B------:R-:W-:Y:S06]  /*6120*/  HMMA.16816.F32.BF16 R40, R60.reuse, R48, RZ ;  /* 0x000000303c28723c */ /* 0x040fec00000418ff */
[-C--:B------:R-:W-:Y:S06]  /*6130*/  HMMA.16816.F32.BF16 R44, R60, R50.reuse, RZ ;  /* 0x000000323c2c723c */ /* 0x080fec00000418ff */
[C---:B------:R-:W-:Y:S06]  /*6140*/  HMMA.16816.F32.BF16 R48, R64.reuse, R50, RZ ;  /* 0x000000324030723c */ /* 0x040fec00000418ff */
[-C--:B-----5:R-:W-:Y:S06]  /*6150*/  HMMA.16816.F32.BF16 R52, R64, R140.reuse, RZ ;  /* 0x0000008c4034723c */ /* 0x0a0fec00000418ff */
[C---:B------:R-:W-:Y:S06]  /*6160*/  HMMA.16816.F32.BF16 R56, R60.reuse, R140, RZ ;  /* 0x0000008c3c38723c */ /* 0x040fec00000418ff */
[-C--:B------:R-:W-:Y:S06]  /*6170*/  HMMA.16816.F32.BF16 R60, R60, R142.reuse, RZ ;  /* 0x0000008e3c3c723c */ /* 0x080fec00000418ff */
[----:B------:R-:W-:Y:S01]  /*6180*/  HMMA.16816.F32.BF16 R64, R64, R142, RZ ;  /* 0x0000008e4040723c */ /* 0x000fe200000418ff */
[----:B------:R-:W-:Y:S05]  /*6190*/  LDSM.16.M88.4 R140, [R192] ;  /* 0x00000000c08c783b */ /* 0x000fea0000000200 */
[-C--:B-1----:R-:W-:Y:S06]  /*61a0*/  HMMA.16816.F32.BF16 R4, R144, R148.reuse, R4 ;  /* 0x000000949004723c */ /* 0x082fec0000041804 */
[C---:B--2---:R-:W-:Y:S06]  /*61b0*/  HMMA.16816.F32.BF16 R8, R152.reuse, R148, R8 ;  /* 0x000000949808723c */ /* 0x044fec0000041808 */
[-C--:B------:R-:W-:Y:S06]  /*61c0*/  HMMA.16816.F32.BF16 R12, R152, R150.reuse, R12 ;  /* 0x00000096980c723c */ /* 0x080fec000004180c */
[C---:B------:R-:W-:Y:S01]  /*61d0*/  HMMA.16816.F32.BF16 R16, R144.reuse, R150, R16 ;  /* 0x000000969010723c */ /* 0x040fe20000041810 */
[----:B------:R-:W1:Y:S05]  /*61e0*/  LDSM.16.M88.4 R148, [R195] ;  /* 0x00000000c394783b */ /* 0x000e6a0000000200 */
[-C--:B------:R-:W-:Y:S06]  /*61f0*/  HMMA.16816.F32.BF16 R20, R144, R156.reuse, R20 ;  /* 0x0000009c9014723c */ /* 0x080fec0000041814 */
[C---:B------:R-:W-:Y:S06]  /*6200*/  HMMA.16816.F32.BF16 R24, R152.reuse, R156, R24 ;  /* 0x0000009c9818723c */ /* 0x040fec0000041818 */
[-C--:B------:R-:W-:Y:S06]  /*6210*/  HMMA.16816.F32.BF16 R28, R152, R158.reuse, R28 ;  /* 0x0000009e981c723c */ /* 0x080fec000004181c */
[C---:B------:R-:W-:Y:S01]  /*6220*/  HMMA.16816.F32.BF16 R32, R144.reuse, R158, R32 ;  /* 0x0000009e9020723c */ /* 0x040fe20000041820 */
[----:B------:R-:W2:Y:S05]  /*6230*/  LDSM.16.M88.4 R156, [R198] ;  /* 0x00000000c69c783b */ /* 0x000eaa0000000200 */
[-C--:B------:R-:W-:Y:S06]  /*6240*/  HMMA.16816.F32.BF16 R36, R144, R160.reuse, R36 ;  /* 0x000000a09024723c */ /* 0x080fec0000041824 */
[C---:B------:R-:W-:Y:S06]  /*6250*/  HMMA.16816.F32.BF16 R40, R152.reuse, R160, R40 ;  /* 0x000000a09828723c */ /* 0x040fec0000041828 */
[-C--:B------:R-:W-:Y:S06]  /*6260*/  HMMA.16816.F32.BF16 R44, R152, R162.reuse, R44 ;  /* 0x000000a2982c723c */ /* 0x080fec000004182c */
[C---:B------:R-:W-:Y:S01]  /*6270*/  HMMA.16816.F32.BF16 R48, R144.reuse, R162, R48 ;  /* 0x000000a29030723c */ /* 0x040fe20000041830 */
[----:B------:R-:W4:Y:S05]  /*6280*/  LDSM.16.M88.4 R160, [R197] ;  /* 0x00000000c5a0783b */ /* 0x000f2a0000000200 */
[-C--:B---3--:R-:W-:Y:S06]  /*6290*/  HMMA.16816.F32.BF16 R52, R144, R164.reuse, R52 ;  /* 0x000000a49034723c */ /* 0x088fec0000041834 */
[C---:B------:R-:W-:Y:S06]  /*62a0*/  HMMA.16816.F32.BF16 R56, R152.reuse, R164, R56 ;  /* 0x000000a49838723c */ /* 0x040fec0000041838 */
[-C--:B------:R-:W-:Y:S01]  /*62b0*/  HMMA.16816.F32.BF16 R60, R152, R166.reuse, R60 ;  /* 0x000000a6983c723c */ /* 0x080fe2000004183c */
[----:B------:R-:W3:Y:S05]  /*62c0*/  LDSM.16.M88.4 R152, [R193+0x2000] ;  /* 0x00200000c198783b */ /* 0x000eea0000000200 */
[----:B------:R-:W-:Y:S01]  /*62d0*/  HMMA.16816.F32.BF16 R64, R144, R166, R64 ;  /* 0x000000a69040723c */ /* 0x000fe20000041840 */
[----:B------:R-:W5:Y:S05]  /*62e0*/  LDSM.16.M88.4 R144, [R189+0x800] ;  /* 0x00080000bd90783b */ /* 0x000f6a0000000200 */
        /* <DEDUP_REMOVED lines=8> */
[C---:B------:R-:W-:Y:S06]  /*6370*/  HMMA.16816.F32.BF16 R32, R140.reuse, R158, R32 ;  /* 0x0000009e8c20723c */ /* 0x040fec0000041820 */
[-C--:B----4-:R-:W-:Y:S06]  /*6380*/  HMMA.16816.F32.BF16 R36, R140, R160.reuse, R36 ;  /* 0x000000a08c24723c */ /* 0x090fec0000041824 */
[C---:B------:R-:W-:Y:S06]  /*6390*/  HMMA.16816.F32.BF16 R40, R168.reuse, R160, R40 ;  /* 0x000000a0a828723c */ /* 0x040fec0000041828 */
[-C--:B------:R-:W-:Y:S06]  /*63a0*/  HMMA.16816.F32.BF16 R44, R168, R162.reuse, R44 ;  /* 0x000000a2a82c723c */ /* 0x080fec000004182c */
[C---:B------:R-:W-:Y:S06]  /*63b0*/  HMMA.16816.F32.BF16 R48, R140.reuse, R162, R48 ;  /* 0x000000a28c30723c */ /* 0x040fec0000041830 */
[-C--:B------:R-:W-:Y:S06]  /*63c0*/  HMMA.16816.F32.BF16 R52, R140, R172.reuse, R52 ;  /* 0x000000ac8c34723c */ /* 0x080fec0000041834 */
[C---:B------:R-:W-:Y:S06]  /*63d0*/  HMMA.16816.F32.BF16 R56, R168.reuse, R172, R56 ;  /* 0x000000aca838723c */ /* 0x040fec0000041838 */
[-C--:B------:R-:W-:Y:S06]  /*63e0*/  HMMA.16816.F32.BF16 R60, R168, R174.reuse, R60 ;  /* 0x000000aea83c723c */ /* 0x080fec000004183c */
[----:B------:R-:W-:Y:S01]  /*63f0*/  HMMA.16816.F32.BF16 R64, R140, R174, R64 ;  /* 0x000000ae8c40723c */ /* 0x000fe20000041840 */
[----:B------:R-:W2:Y:S01]  /*6400*/  LDSM.16.M88.4 R140, [R189+0x1800] ;  /* 0x00180000bd8c783b */ /* 0x000ea20000000200 */
[----:B------:R-:W-:Y:S04]  /*6410*/  DEPBAR.LE SB0, 0x0 ;  /* 0x000080000000791a */ /* 0x000fe80000000000 */
[-C--:B------:R-:W-:Y:S01]  /*6420*/  HMMA.16816.F32.BF16 R4, R176, R180.reuse, R4 ;  /* 0x000000b4b004723c */ /* 0x080fe20000041804 */
[----:B------:R-:W-:Y:S05]  /*6430*/  BAR.SYNC.DEFER_BLOCKING 0x0 ;  /* 0x0000000000007b1d */ /* 0x000fea0000010000 */
[C---:B---3--:R-:W-:Y:S06]  /*6440*/  HMMA.16816.F32.BF16 R8, R152.reuse, R180, R8 ;  /* 0x000000b49808723c */ /* 0x048fec0000041808 */
[-C--:B------:R-:W-:Y:S06]  /*6450*/  HMMA.16816.F32.BF16 R12, R152, R182.reuse, R12 ;  /* 0x000000b6980c723c */ /* 0x080fec000004180c */
[C---:B------:R-:W-:Y:S06]  /*6460*/  HMMA.16816.F32.BF16 R16, R176.reuse, R182, R16 ;  /* 0x000000b6b010723c */ /* 0x040fec0000041810 */
[-C--:B-----5:R-:W-:Y:S05]  /*6470*/  HMMA.16816.F32.BF16 R20, R176, R144.reuse, R20 ;  /* 0x00000090b014723c */ /* 0x0a0fea0000041814 */
[----:B------:R-:W-:Y:S01]  /*6480*/  FMNMX.FTZ R2, R4, R0, !PT ;  /* 0x0000000004027209 */ /* 0x000fe20007810000 */
[C---:B------:R-:W-:Y:S05]  /*6490*/  HMMA.16816.F32.BF16 R24, R152.reuse, R144, R24 ;  /* 0x000000909818723c */ /* 0x040fea0000041818 */
[----:B------:R-:W-:Y:S01]  /*64a0*/  FMNMX.FTZ R3, R6, R96, !PT ;  /* 0x0000006006037209 */ /* 0x000fe20007810000 */
[-C--:B------:R-:W-:Y:S05]  /*64b0*/  HMMA.16816.F32.BF16 R28, R152, R146.reuse, R28 ;  /* 0x00000092981c723c */ /* 0x080fea000004181c */
[----:B------:R-:W-:Y:S01]  /*64c0*/  FMNMX.FTZ R2, R5, R2, !PT ;  /* 0x0000000205027209 */ /* 0x000fe20007810000 */
[C---:B------:R-:W-:Y:S05]  /*64d0*/  HMMA.16816.F32.BF16 R32, R176.reuse, R146, R32 ;  /* 0x00000092b020723c */ /* 0x040fea0000041820 */
        /* <DEDUP_REMOVED lines=38> */
.L_x_1152:
[----:B-1----:R-:W-:Y:S01]  /*6740*/  FMNMX.FTZ R2, R8, R101, !PT ;  /* 0x0000006508027209 */ /* 0x002fe20007810000 */
[----:B------:R-:W1:Y:S01]  /*6750*/  SHFL.BFLY PT, R3, R100, 0x2, 0x1f ;  /* 0x0c401f0064037f89 */ /* 0x000e6200000e0000 */
[----:B------:R-:W-:Y:S01]  /*6760*/  FMNMX.FTZ R97, R10, R102, !PT ;  /* 0x000000660a617209 */ /* 0x000fe20007810000 */
[----:B------:R-:W-:Y:S01]  /*6770*/  IMAD.U32 R152, RZ, RZ, UR25 ;  /* 0x00000019ff987e24 */ /* 0x000fe2000f8e00ff */
[----:B------:R-:W-:Y:S05]  /*6780*/  FMNMX.FTZ R2, R9, R2, !PT ;  /* 0x0000000209027209 */ /* 0x000fea0007810000 */
[----:B------:R-:W2:Y:S01]  /*6790*/  SHFL.BFLY PT, R99, R103, 0x2, 0x1f ;  /* 0x0c401f0067637f89 */ /* 0x000ea200000e0000 */
[--C-:B------:R-:W-:Y:S01]  /*67a0*/  LOP3.LUT R158, R205, UR21, R202.reuse, 0x96, !PT ;  /* 0x00000015cd9e7c12 */ /* 0x100fe2000f8e96ca */
[----:B------:R-:W-:Y:S01]  /*67b0*/  IMAD.MOV.U32 R171, RZ, RZ, 0x7054 ;  /* 0x00007054ffab7424 */ /* 0x000fe200078e00ff */
[----:B------:R-:W-:Y:S02]  /*67c0*/  FMNMX.FTZ R2, R12, R2, !PT ;  /* 0x000000020c027209 */ /* 0x000fe40007810000 */
[----:B------:R-:W-:Y:S01]  /*67d0*/  LOP3.LUT R160, R207, UR21, R202, 0x96, !PT ;  /* 0x00000015cfa07c12 */ /* 0x000fe2000f8e96ca */
[----:B------:R-:W-:Y:S01]  /*67e0*/  IMAD.WIDE.U32 R158, R158, -0x326172a9, RZ ;  /* 0xcd9e8d579e9e7825 */ /* 0x000fe200078e00ff */
[----:B------:R-:W-:Y:S02]  /*67f0*/  FMNMX.FTZ R2, R13, R2, !PT ;  /* 0x000000020d027209 */ /* 0x000fe40007810000 */
[----:B------:R-:W-:Y:S01]  /*6800*/  PRMT R152, R152, R171, UR25 ;  /* 0x0000001998987e16 */ /* 0x000fe200080000ab */
[----:B------:R-:W-:Y:S01]  /*6810*/  IMAD.WIDE.U32 R160, R160, -0x326172a9, RZ ;  /* 0xcd9e8d57a0a07825 */ /* 0x000fe200078e00ff */
[----:B-1----:R-:W-:Y:S02]  /*6820*/  FMNMX.FTZ R100, R100, R3, !PT ;  /* 0x0000000364647209 */ /* 0x002fe40007810000 */
[----:B------:R-:W-:Y:S02]  /*6830*/  FMNMX.FTZ R3, R11, R97, !PT ;  /* 0x000000610b037209 */ /* 0x000fe40007810000 */
[----:B------:R-:W-:Y:S01]  /*6840*/  FMNMX.FTZ R97, R24, R2, !PT ;  /* 0x0000000218617209 */ /* 0x000fe20007810000 */
[----:B------:R-:W1:Y:S01]  /*6850*/  SHFL.BFLY PT, R140, R100, 0x1, 0x1f ;  /* 0x0c201f00648c7f89 */ /* 0x000e6200000e0000 */
[----:B------:R-:W-:Y:S01]  /*6860*/  FMNMX.FTZ R3, R14, R3, !PT ;  /* 0x000000030e037209 */ /* 0x000fe20007810000 */
[----:B------:R-:W-:Y:S01]  /*6870*/  IMAD.SHL.U32 R2, R199, 0x2, RZ ;  /* 0x00000002c7027824 */ /* 0x000fe200078e00ff */
[----:B------:R-:W-:Y:S02]  /*6880*/  FMNMX.FTZ R97, R25, R97, !PT ;  /* 0x0000006119617209 */ /* 0x000fe40007810000 */
[----:B------:R-:W-:Y:S02]  /*6890*/  FMNMX.FTZ R3, R15, R3, !PT ;  /* 0x000000030f037209 */ /* 0x000fe40007810000 */
[----:B------:R-:W-:Y:S02]  /*68a0*/  FMNMX.FTZ R97, R28, R97, !PT ;  /* 0x000000611c617209 */ /* 0x000fe40007810000 */
[----:B------:R-:W-:Y:S02]  /*68b0*/  FMNMX.FTZ R3, R26, R3, !PT ;  /* 0x000000031a037209 */ /* 0x000fe40007810000 */
[----:B------:R-:W-:Y:S02]  /*68c0*/  FMNMX.FTZ R97, R29, R97, !PT ;  /* 0x000000611d617209 */ /* 0x000fe40007810000 */
[----:B--2---:R-:W-:Y:S01]  /*68d0*/  FMNMX.FTZ R99, R103, R99, !PT ;  /* 0x0000006367637209 */ /* 0x004fe20007810000 */
[----:B------:R-:W-:Y:S01]  /*68e0*/  VIADD R103, R2, 0x1 ;  /* 0x0000000102677836 */ /* 0x000fe20000000000 */
[----:B------:R-:W-:Y:S02]  /*68f0*/  LOP3.LUT R98, R203, UR31, R2, 0x96, !PT ;  /* 0x0000001fcb627c12 */ /* 0x000fe4000f8e9602 */
[----:B------:R-:W-:Y:S01]  /*6900*/  FMNMX.FTZ R2, R27, R3, !PT ;  /* 0x000000031b027209 */ /* 0x000fe20007810000 */
[----:B------:R-:W2:Y:S01]  /*6910*/  SHFL.BFLY PT, R141, R99, 0x1, 0x1f ;  /* 0x0c201f00638d7f89 */ /* 0x000ea200000e0000 */
[----:B------:R-:W-:Y:S01]  /*6920*/  FMNMX.FTZ R3, R40, R97, !PT ;  /* 0x0000006128037209 */ /* 0x000fe20007810000 */
[----:B------:R-:W-:Y:S01]  /*6930*/  IMAD.WIDE.U32 R144, R98, -0x326172a9, RZ ;  /* 0xcd9e8d5762907825 */ /* 0x000fe200078e00ff */
[----:B------:R-:W-:Y:S02]  /*6940*/  LOP3.LUT R97, R203, UR31, R103, 0x96, !PT ;  /* 0x0000001fcb617c12 */ /* 0x000fe4000f8e9667 */
[----:B------:R-:W-:Y:S02]  /*6950*/  FMNMX.FTZ R3, R41, R3, !PT ;  /* 0x0000000329037209 */ /* 0x000fe40007810000 */
[----:B-1----:R-:W-:Y:S02]  /*6960*/  FMNMX.FTZ R100, R100, R140, !PT ;  /* 0x0000008c64647209 */ /* 0x002fe40007810000 */
[----:B------:R-:W-:Y:S02]  /*6970*/  FMNMX.FTZ R3, R44, R3, !PT ;  /* 0x000000032c037209 */ /* 0x000fe40007810000 */
[----:B------:R-:W-:Y:S01]  /*6980*/  LOP3.LUT R98, R145, UR22, R222, 0x96, !PT ;  /* 0x0000001691627c12 */ /* 0x000fe2000f8e96de */
[C---:B------:R-:W-:Y:S01]  /*6990*/  FMUL.FTZ R153, R100.reuse, UR4 ;  /* 0x0000000464997c20 */ /* 0x040fe20008410000 */
[----:B------:R-:W-:Y:S01]  /*69a0*/  FMNMX.FTZ R3, R45, R3, !PT ;  /* 0x000000032d037209 */ /* 0x000fe20007810000 */
[----:B------:R-:W-:Y:S01]  /*69b0*/  FADD.FTZ R0, -R100, R0 ;  /* 0x0000000064007221 */ /* 0x000fe20000010100 */
[----:B------:R-:W-:Y:S01]  /*69c0*/  FMNMX.FTZ R2, R30, R2, !PT ;  /* 0x000000021e027209 */ /* 0x000fe20007810000 */
[----:B------:R-:W-:Y:S01]  /*69d0*/  IMAD.WIDE.U32 R154, R98, -0x2daee0ad, RZ ;  /* 0xd2511f53629a7825 */ /* 0x000fe200078e00ff */
[----:B------:R-:W-:Y:S02]  /*69e0*/  FMNMX.FTZ R3, R56, R3, !PT ;  /* 0x0000000338037209 */ /* 0x000fe40007810000 */
[----:B------:R-:W-:Y:S02]  /*69f0*/  FMNMX.FTZ R2, R31, R2, !PT ;  /* 0x000000021f027209 */ /* 0x000fe40007810000 */
[----:B------:R-:W-:Y:S02]  /*6a00*/  FMNMX.FTZ R3, R57, R3, !PT ;  /* 0x0000000339037209 */ /* 0x000fe40007810000 */
[----:B------:R-:W-:Y:S02]  /*6a10*/  FMNMX.FTZ R2, R42, R2, !PT ;  /* 0x000000022a027209 */ /* 0x000fe40007810000 */
[----:B------:R-:W-:Y:S02]  /*6a20*/  FMNMX.FTZ R3, R60, R3, !PT ;  /* 0x000000033c037209 */ /* 0x000fe40007810000 */
[----:B--2---:R-:W-:Y:S01]  /*6a30*/  FMNMX.FTZ R99, R99, R141, !PT ;  /* 0x0000008d63637209 */ /* 0x004fe20007810000 */
[----:B------:R-:W-:Y:S01]  /*6a40*/  IMAD.WIDE.U32 R140, R97, -0x326172a9, RZ ;  /* 0xcd9e8d57618c7825 */ /* 0x000fe200078e00ff */
[----:B------:R-:W-:Y:S02]  /*6a50*/  FMNMX.FTZ R97, R61, R3, !PT ;  /* 0x000000033d617209 */ /* 0x000fe40007810000 */
[----:B------:R-:W-:Y:S01]  /*6a60*/  LOP3.LUT R150, R145, UR22, R220, 0x96, !PT ;  /* 0x0000001691967c12 */ /* 0x000fe2000f8e96dc */
[----:B------:R-:W-:Y:S01]  /*6a70*/  FMUL.FTZ R3, R0, UR4 ;  /* 0x0000000400037c20 */ /* 0x000fe20008410000 */
[----:B------:R-:W-:Y:S01]  /*6a80*/  FMNMX.FTZ R2, R43, R2, !PT ;  /* 0x000000022b027209 */ /* 0x000fe20007810000 */
[----:B------:R-:W1:Y:S01]  /*6a90*/  SHFL.BFLY PT, R145, R97, 0x2, 0x1f ;  /* 0x0c401f0061917f89 */ /* 0x000e6200000e0000 */
[----:B------:R-:W-:Y:S01]  /*6aa0*/  LOP3.LUT R149, R159, UR20, R144, 0x96, !PT ;  /* 0x000000149f957c12 */ /* 0x000fe2000f8e9690 */
[----:B------:R2:W3:Y:S01]  /*6ab0*/  MUFU.EX2 R98, R3 ;  /* 0x0000000300627308 */ /* 0x0004e20000000800 */
[----:B------:R-:W-:Y:S01]  /*6ac0*/  FMNMX.FTZ R2, R46, R2, !PT ;  /* 0x000000022e027209 */ /* 0x000fe20007810000 */
[----:B------:R-:W-:Y:S01]  /*6ad0*/  FADD.FTZ R0, -R99, R96 ;  /* 0x0000006063007221 */ /* 0x000fe20000010100 */
[----:B------:R-:W-:Y:S01]  /*6ae0*/  LOP3.LUT R148, R141, UR22, R222, 0x96, !PT ;  /* 0x000000168d947c12 */ /* 0x000fe2000f8e96de */
[----:B------:R-:W-:Y:S01]  /*6af0*/  IMAD.WIDE.U32 R150, R150, -0x2daee0ad, RZ ;  /* 0xd2511f5396967825 */ /* 0x000fe200078e00ff */
[----:B------:R-:W-:Y:S02]  /*6b00*/  FMNMX.FTZ R2, R47, R2, !PT ;  /* 0x000000022f027209 */ /* 0x000fe40007810000 */
[C---:B------:R-:W-:Y:S02]  /*6b10*/  LOP3.LUT R147, R161.reuse, UR20, R140, 0x96, !PT ;  /* 0x00000014a1937c12 */ /* 0x040fe4000f8e968c */
[----:B------:R-:W-:Y:S02]  /*6b20*/  FMNMX.FTZ R2, R58, R2, !PT ;  /* 0x000000023a027209 */ /* 0x000fe40007810000 */
[----:B------:R-:W-:Y:S01]  /*6b30*/  LOP3.LUT R142, R161, UR20, R144, 0x96, !PT ;  /* 0x00000014a18e7c12 */ /* 0x000fe2000f8e9690 */
[----:B------:R-:W-:Y:S01]  /*6b40*/  IMAD.WIDE.U32 R174, R147, -0x2daee0ad, RZ ;  /* 0xd2511f5393ae7825 */ /* 0x000fe200078e00ff */
[----:B------:R-:W-:Y:S02]  /*6b50*/  FMNMX.FTZ R2, R59, R2, !PT ;  /* 0x000000023b027209 */ /* 0x000fe40007810000 */
[----:B------:R-:W-:Y:S01]  /*6b60*/  LOP3.LUT R146, R141, UR22, R220, 0x96, !PT ;  /* 0x000000168d927c12 */ /* 0x000fe2000f8e96dc */
[----:B------:R-:W-:Y:S01]  /*6b70*/  IMAD.WIDE.U32 R142, R142, -0x2daee0ad, RZ ;  /* 0xd2511f538e8e7825 */ /* 0x000fe200078e00ff */
[----:B------:R-:W-:Y:S02]  /*6b80*/  LOP3.LUT R103, R159, UR20, R140, 0x96, !PT ;  /* 0x000000149f677c12 */ /* 0x000fe4000f8e968c */
[----:B------:R-:W-:Y:S01]  /*6b90*/  FSETP.NEU.FTZ.AND P0, PT, R100, -INF , PT ;  /* 0xff8000006400780b */ /* 0x000fe20003f1d000 */
[----:B--2---:R-:W-:Y:S01]  /*6ba0*/  FMUL.FTZ R3, R0, UR4 ;  /* 0x0000000400037c20 */ /* 0x004fe20008410000 */
[----:B------:R-:W-:Y:S01]  /*6bb0*/  FMNMX.FTZ R0, R62, R2, !PT ;  /* 0x000000023e007209 */ /* 0x000fe20007810000 */
[----:B------:R-:W-:Y:S01]  /*6bc0*/  IMAD.WIDE.U32 R140, R149, -0x2daee0ad, RZ ;  /* 0xd2511f53958c7825 */ /* 0x000fe200078e00ff */
[----:B-1----:R-:W-:Y:S01]  /*6bd0*/  FMNMX.FTZ R97, R97, R145, !PT ;  /* 0x0000009161617209 */ /* 0x002fe20007810000 */
[----:B------:R1:W2:Y:S01]  /*6be0*/  MUFU.EX2 R96, R3 ;  /* 0x0000000300607308 */ /* 0x0002a20000000800 */
[----:B------:R-:W-:Y:S01]  /*6bf0*/  FMNMX.FTZ R0, R63, R0, !PT ;  /* 0x000000003f007209 */ /* 0x000fe20007810000 */
[----:B------:R-:W-:Y:S01]  /*6c00*/  IMAD.WIDE.U32 R148, R148, -0x2daee0ad, RZ ;  /* 0xd2511f5394947825 */ /* 0x000fe200078e00ff */
[----:B------:R-:W-:Y:S02]  /*6c10*/  FSEL R153, R153, RZ, P0 ;  /* 0x000000ff99997208 */ /* 0x000fe40000000000 */
[----:B------:R-:W-:Y:S01]  /*6c20*/  FSETP.NEU.FTZ.AND P0, PT, R99, -INF , PT ;  /* 0xff8000006300780b */ /* 0x000fe20003f1d000 */
[----:B------:R-:W-:Y:S01]  /*6c30*/  IMAD.WIDE.U32 R146, R146, -0x2daee0ad, RZ ;  /* 0xd2511f5392927825 */ /* 0x000fe200078e00ff */
[----:B------:R-:W-:Y:S01]  /*6c40*/  LOP3.LUT R161, R175, UR17, R148, 0x96, !PT ;  /* 0x00000011afa17c12 */ /* 0x000fe2000f8e9694 */
[----:B------:R-:W4:Y:S01]  /*6c50*/  SHFL.BFLY PT, R2, R0, 0x2, 0x1f ;  /* 0x0c401f0000027f89 */ /* 0x000f2200000e0000 */
[----:B------:R-:W-:Y:S01]  /*6c60*/  LOP3.LUT R144, R155, UR19, R206, 0x96, !PT ;  /* 0x000000139b907c12 */ /* 0x000fe2000f8e96ce */
[--C-:B------:R-:W-:Y:S01]  /*6c70*/  FFMA.FTZ R64, R64, UR4, -R153.reuse ;  /* 0x0000000440407c23 */ /* 0x100fe20008010899 */
[----:B------:R-:W-:Y:S01]  /*6c80*/  LOP3.LUT R164, R141, UR17, R150, 0x96, !PT ;  /* 0x000000118da47c12 */ /* 0x000fe2000f8e9696 */
[--C-:B------:R-:W-:Y:S01]  /*6c90*/  FFMA.FTZ R65, R65, UR4, -R153.reuse ;  /* 0x0000000441417c23 */ /* 0x100fe20008010899 */
[----:B------:R-:W-:Y:S03]  /*6ca0*/  LOP3.LUT R159, R147, UR19, R204, 0x96, !PT ;  /* 0x00000013939f7c12 */ /* 0x000fe6000f8e96cc */
[----:B------:R-:W5:Y:S01]  /*6cb0*/  SHFL.BFLY PT, R148, R97, 0x1, 0x1f ;  /* 0x0c201f0061947f89 */ /* 0x000f6200000e0000 */
[--C-:B------:R-:W-:Y:S01]  /*6cc0*/  FFMA.FTZ R16, R16, UR4, -R153.reuse ;  /* 0x0000000410107c23 */ /* 0x100fe20008010899 */
[--C-:B------:R-:W-:Y:S01]  /*6cd0*/  FFMA.FTZ R17, R17, UR4, -R153.reuse ;  /* 0x0000000411117c23 */ /* 0x100fe20008010899 */
[----:B-1----:R-:W-:Y:S01]  /*6ce0*/  LOP3.LUT R3, R143, UR17, R154, 0x96, !PT ;  /* 0x000000118f037c12 */ /* 0x002fe2000f8e969a */
[----:B------:R-:W-:Y:S01]  /*6cf0*/  FMUL.FTZ R154, R99, UR4 ;  /* 0x00000004639a7c20 */ /* 0x000fe20008410000 */
[----:B------:R-:W-:Y:S01]  /*6d00*/  MUFU.EX2 R238, R16 ;  /* 0x0000001000ee7308 */ /* 0x000fe20000000800 */
[----:B------:R-:W-:Y:S01]  /*6d10*/  LOP3.LUT R143, R151, UR19, R204, 0x96, !PT ;  /* 0x00000013978f7c12 */ /* 0x000fe2000f8e96cc */
[----:B------:R-:W-:Y:S01]  /*6d20*/  IMAD.WIDE.U32 R164, R164, -0x326172a9, RZ ;  /* 0xcd9e8d57a4a47825 */ /* 0x000fe200078e00ff */
[----:B------:R-:W-:Y:S02]  /*6d30*/  LOP3.LUT R170, R149, UR19, R206, 0x96, !PT ;  /* 0x0000001395aa7c12 */ /* 0x000fe4000f8e96ce */
[----:B------:R-:W-:Y:S01]  /*6d40*/  FSEL R154, R154, RZ, P0 ;  /* 0x000000ff9a9a7208 */ /* 0x000fe20000000000 */
[----:B------:R-:W-:Y:S04]  /*6d50*/  IMAD.WIDE.U32 R176, R159, -0x326172a9, RZ ;  /* 0xcd9e8d579fb07825 */ /* 0x000fe800078e00ff */
[----:B---3--:R-:W-:Y:S01]  /*6d60*/  FMUL.FTZ R72, R98, R72 ;  /* 0x0000004862487220 */ /* 0x008fe20000410000 */
[----:B------:R1:W3:Y:S01]  /*6d70*/  MUFU.EX2 R237, R17 ;  /* 0x0000001100ed7308 */ /* 0x0002e20000000800 */
[--C-:B------:R-:W-:Y:S01]  /*6d80*/  FFMA.FTZ R4, R4, UR4, -R153.reuse ;  /* 0x0000000404047c23 */ /* 0x100fe20008010899 */
[--C-:B------:R-:W-:Y:S01]  /*6d90*/  FFMA.FTZ R18, R18, UR4, -R154.reuse ;  /* 0x0000000412127c23 */ /* 0x100fe2000801089a */
[--C-:B------:R-:W-:Y:S01]  /*6da0*/  FFMA.FTZ R19, R19, UR4, -R154.reuse ;  /* 0x0000000413137c23 */ /* 0x100fe2000801089a */
[----:B------:R-:W-:Y:S01]  /*6db0*/  IMAD.WIDE.U32 R172, R103, -0x2daee0ad, RZ ;  /* 0xd2511f5367ac7825 */ /* 0x000fe200078e00ff */
[----:B----4-:R-:W-:Y:S03]  /*6dc0*/  FMNMX.FTZ R0, R0, R2, !PT ;  /* 0x0000000200007209 */ /* 0x010fe60007810000 */
[----:B------:R-:W-:Y:S02]  /*6dd0*/  FFMA.FTZ R38, R38, UR4, -R154 ;  /* 0x0000000426267c23 */ /* 0x000fe4000801089a */
[----:B------:R4:W-:Y:S01]  /*6de0*/  MUFU.EX2 R236, R18 ;  /* 0x0000001200ec7308 */ /* 0x0009e20000000800 */
[----:B------:R-:W-:Y:S01]  /*6df0*/  LOP3.LUT R173, R173, UR17, R146, 0x96, !PT ;  /* 0x00000011adad7c12 */ /* 0x000fe2000f8e9692 */
[----:B------:R-:W-:Y:S01]  /*6e00*/  IMAD.WIDE.U32 R146, R144, -0x326172a9, RZ ;  /* 0xcd9e8d5790927825 */ /* 0x000fe200078e00ff */
[----:B-----5:R-:W-:Y:S01]  /*6e10*/  FMNMX.FTZ R97, R97, R148, !PT ;  /* 0x0000009461617209 */ /* 0x020fe20007810000 */
[----:B------:R-:W5:Y:S02]  /*6e20*/  SHFL.BFLY PT, R2, R0, 0x1, 0x1f ;  /* 0x0c201f0000027f89 */ /* 0x000f6400000e0000 */
[----:B------:R-:W-:Y:S01]  /*6e30*/  FFMA.FTZ R103, R5, UR4, -R153 ;  /* 0x0000000405677c23 */ /* 0x000fe20008010899 */
[----:B------:R-:W-:Y:S01]  /*6e40*/  IMAD.WIDE.U32 R144, R143, -0x326172a9, RZ ;  /* 0xcd9e8d578f907825 */ /* 0x000fe200078e00ff */
[C---:B------:R-:W-:Y:S02]  /*6e50*/  FSETP.NEU.FTZ.AND P0, PT, R97.reuse, -INF , PT ;  /* 0xff8000006100780b */ /* 0x040fe40003f1d000 */
[----:B------:R2:W3:Y:S01]  /*6e60*/  MUFU.EX2 R235, R19 ;  /* 0x0000001300eb7308 */ /* 0x0004e20000000800 */
[----:B------:R-:W-:Y:S01]  /*6e70*/  FMUL.FTZ R155, R97, UR4 ;  /* 0x00000004619b7c20 */ /* 0x000fe20008410000 */
[----:B-1----:R-:W-:Y:S01]  /*6e80*/  IMAD.WIDE.U32 R16, R3, -0x326172a9, RZ ;  /* 0xcd9e8d5703107825 */ /* 0x002fe200078e00ff */
[----:B------:R-:W-:Y:S02]  /*6e90*/  LOP3.LUT R3, R145, UR18, R158, 0x96, !PT ;  /* 0x0000001291037c12 */ /* 0x000fe4000f8e969e */
[----:B------:R-:W-:Y:S01]  /*6ea0*/  LOP3.LUT R141, R165, UR16, R144, 0x96, !PT ;  /* 0x00000010a58d7c12 */ /* 0x000fe2000f8e9690 */
[----:B------:R-:W-:Y:S01]  /*6eb0*/  FMUL.FTZ R73, R98, R73 ;  /* 0x0000004962497220 */ /* 0x000fe20000410000 */
[----:B------:R-:W-:Y:S03]  /*6ec0*/  LOP3.LUT R17, R17, UR16, R146, 0x96, !PT ;  /* 0x0000001011117c12 */ /* 0x000fe6000f8e9692 */
[----:B------:R1:W-:Y:S01]  /*6ed0*/  MUFU.EX2 R234, R4 ;  /* 0x0000000400ea7308 */ /* 0x0003e20000000800 */
[----:B----4-:R-:W-:Y:S01]  /*6ee0*/  LOP3.LUT R18, R147, UR18, R160, 0x96, !PT ;  /* 0x0000001293127c12 */ /* 0x010fe2000f8e96a0 */
[----:B------:R-:W-:Y:S01]  /*6ef0*/  FFMA.FTZ R6, R6, UR4, -R154 ;  /* 0x0000000406067c23 */ /* 0x000fe2000801089a */
[----:B------:R-:W-:Y:S01]  /*6f00*/  FSEL R155, R155, RZ, P0 ;  /* 0x000000ff9b9b7208 */ /* 0x000fe20000000000 */
[----:B------:R-:W-:Y:S01]  /*6f10*/  IMAD.WIDE.U32 R162, R17, -0x2daee0ad, RZ ;  /* 0xd2511f5311a27825 */ /* 0x000fe200078e00ff */
[----:B------:R-:W-:Y:S01]  /*6f20*/  LOP3.LUT R158, R177, UR18, R158, 0x96, !PT ;  /* 0x00000012b19e7c12 */ /* 0x000fe2000f8e969e */
[----:B------:R-:W4:Y:S02]  /*6f30*/  LDSM.16.MT88.4 R144, [R185+0x6000] ;  /* 0x00600000b990783b */ /* 0x000f240000004200 */
[----:B------:R-:W-:Y:S02]  /*6f40*/  FFMA.FTZ R7, R7, UR4, -R154 ;  /* 0x0000000407077c23 */ /* 0x000fe4000801089a */
[----:B------:R3:W4:Y:S01]  /*6f50*/  MUFU.EX2 R233, R103 ;  /* 0x0000006700e97308 */ /* 0x0007220000000800 */
[----:B--2---:R-:W-:Y:S04]  /*6f60*/  IMAD.WIDE.U32 R18, R18, -0x2daee0ad, RZ ;  /* 0xd2511f5312127825 */ /* 0x004fe800078e00ff */
[--C-:B------:R-:W-:Y:S01]  /*6f70*/  FFMA.FTZ R12, R12, UR4, -R155.reuse ;  /* 0x000000040c0c7c23 */ /* 0x100fe2000801089b */
[--C-:B------:R-:W-:Y:S01]  /*6f80*/  FFMA.FTZ R9, R9, UR4, -R155.reuse ;  /* 0x0000000409097c23 */ /* 0x100fe2000801089b */
[----:B------:R-:W-:Y:S01]  /*6f90*/  IMAD.WIDE.U32 R166, R141, -0x2daee0ad, RZ ;  /* 0xd2511f538da67825 */ /* 0x000fe200078e00ff */
[----:B------:R-:W-:Y:S02]  /*6fa0*/  LOP3.LUT R19, R19, UR15, R142, 0x96, !PT ;  /* 0x0000000f13137c12 */ /* 0x000fe4000f8e968e */
[----:B------:R2:W-:Y:S01]  /*6fb0*/  MUFU.EX2 R232, R6 ;  /* 0x0000000600e87308 */ /* 0x0005e20000000800 */
[----:B-1----:R-:W-:Y:S01]  /*6fc0*/  IMAD.WIDE.U32 R4, R3, -0x2daee0ad, RZ ;  /* 0xd2511f5303047825 */ /* 0x002fe200078e00ff */
[----:B------:R-:W-:Y:S03]  /*6fd0*/  LOP3.LUT R3, R163, UR5, R18, 0x96, !PT ;  /* 0x00000005a3037c12 */ /* 0x000fe6000f8e9612 */
[--C-:B------:R-:W-:Y:S01]  /*6fe0*/  FFMA.FTZ R13, R13, UR4, -R155.reuse ;  /* 0x000000040d0d7c23 */ /* 0x100fe2000801089b */
[C---:B------:R-:W-:Y:S01]  /*6ff0*/  FMUL.FTZ R74, R96.reuse, R74 ;  /* 0x0000004a604a7220 */ /* 0x040fe20000410000 */
[----:B------:R-:W-:Y:S01]  /*7000*/  LOP3.LUT R140, R5, UR15, R140, 0x96, !PT ;  /* 0x0000000f058c7c12 */ /* 0x000fe2000f8e968c */
[----:B------:R-:W-:Y:S02]  /*7010*/  FMUL.FTZ R75, R96, R75 ;  /* 0x0000004b604b7220 */ /* 0x000fe40000410000 */
[----:B------:R1:W4:Y:S01]  /*7020*/  MUFU.EX2 R229, R7 ;  /* 0x0000000700e57308 */ /* 0x0003220000000800 */
[----:B---3--:R-:W-:Y:S01]  /*7030*/  LOP3.LUT R103, R167, UR5, R4, 0x96, !PT ;  /* 0x00000005a7677c12 */ /* 0x008fe2000f8e9604 */
[----:B------:R-:W-:Y:S01]  /*7040*/  IMAD.WIDE.U32 R4, R3, -0x326172a9, RZ ;  /* 0xcd9e8d5703047825 */ /* 0x000fe200078e00ff */
[----:B-----5:R-:W-:Y:S03]  /*7050*/  FMNMX.FTZ R3, R0, R2, !PT ;  /* 0x0000000200037209 */ /* 0x020fe60007810000 */
[--C-:B------:R-:W-:Y:S01]  /*7060*/  FFMA.FTZ R40, R40, UR4, -R155.reuse ;  /* 0x0000000428287c23 */ /* 0x100fe2000801089b */
[----:B------:R-:W-:Y:S01]  /*7070*/  IMAD.WIDE.U32 R18, R19, -0x326172a9, RZ ;  /* 0xcd9e8d5713127825 */ /* 0x000fe200078e00ff */
[----:B------:R-:W-:Y:S02]  /*7080*/  SHF.R.U32.HI R0, RZ, 0x10, R4 ;  /* 0x00000010ff007819 */ /* 0x000fe40000011604 */
[----:B------:R3:W-:Y:S01]  /*7090*/  MUFU.EX2 R231, R12 ;  /* 0x0000000c00e77308 */ /* 0x0007e20000000800 */
[----:B------:R-:W-:Y:S01]  /*70a0*/  LOP3.LUT R2, R4, 0xffff, RZ, 0xc0, !PT ;  /* 0x0000ffff04027812 */ /* 0x000fe200078ec0ff */
[--C-:B------:R-:W-:Y:S01]  /*70b0*/  FFMA.FTZ R41, R41, UR4, -R155.reuse ;  /* 0x0000000429297c23 */ /* 0x100fe2000801089b */
[----:B------:R-:W-:Y:S01]  /*70c0*/  LOP3.LUT R157, R19, UR14, R16, 0x96, !PT ;  /* 0x0000000e139d7c12 */ /* 0x000fe2000f8e9610 */
[----:B------:R-:W-:Y:S01]  /*70d0*/  FFMA.FTZ R54, R54, UR4, -R154 ;  /* 0x0000000436367c23 */ /* 0x000fe2000801089a */
[----:B--2---:R-:W-:Y:S01]  /*70e0*/  LOP3.LUT R6, R5, UR24, R18, 0x96, !PT ;  /* 0x0000001805067c12 */ /* 0x004fe2000f8e9612 */
[--C-:B------:R-:W-:Y:S01]  /*70f0*/  FFMA.FTZ R56, R56, UR4, -R155.reuse ;  /* 0x0000000438387c23 */ /* 0x100fe2000801089b */
[----:B------:R-:W-:Y:S03]  /*7100*/  LOP3.LUT R17, R4, 0xff, RZ, 0xc0, !PT ;  /* 0x000000ff04117812 */ /* 0x000fe600078ec0ff */
[----:B------:R2:W5:Y:S01]  /*7110*/  MUFU.EX2 R230, R13 ;  /* 0x0000000d00e67308 */ /* 0x0005620000000800 */
[----:B------:R-:W-:Y:S01]  /*7120*/  SHF.R.U32.HI R16, RZ, 0x18, R4 ;  /* 0x00000018ff107819 */ /* 0x000fe20000011604 */
[----:B------:R-:W-:Y:S01]  /*7130*/  IMAD.WIDE.U32 R4, R103, -0x326172a9, RZ ;  /* 0xcd9e8d5767047825 */ /* 0x000fe200078e00ff */
[----:B------:R-:W-:Y:S02]  /*7140*/  LOP3.LUT R0, R0, 0xff, RZ, 0xc0, !PT ;  /* 0x000000ff00007812 */ /* 0x000fe400078ec0ff */
[----:B------:R-:W-:Y:S01]  /*7150*/  SHF.R.U32.HI R2, RZ, 0x8, R2 ;  /* 0x00000008ff027819 */ /* 0x000fe20000011602 */
[----:B------:R-:W-:Y:S01]  /*7160*/  IMAD.WIDE.U32 R168, R140, -0x326172a9, RZ ;  /* 0xcd9e8d578ca87825 */ /* 0x000fe200078e00ff */
[--C-:B-1----:R-:W-:Y:S03]  /*7170*/  SHF.R.U32.HI R7, RZ, 0x10, R4.reuse ;  /* 0x00000010ff077819 */ /* 0x102fe60000011604 */
[----:B------:R-:W-:Y:S01]  /*7180*/  MUFU.EX2 R226, R9 ;  /* 0x0000000900e27308 */ /* 0x000fe20000000800 */
[----:B---3--:R-:W-:Y:S01]  /*7190*/  LOP3.LUT R12, R4, 0xffff, RZ, 0xc0, !PT ;  /* 0x0000ffff040c7812 */ /* 0x008fe200078ec0ff */
[--C-:B------:R-:W-:Y:S01]  /*71a0*/  FFMA.FTZ R8, R8, UR4, -R155.reuse ;  /* 0x0000000408087c23 */ /* 0x100fe2000801089b */
[----:B------:R-:W-:Y:S01]  /*71b0*/  LOP3.LUT R19, R4, 0xff, RZ, 0xc0, !PT ;  /* 0x000000ff04137812 */ /* 0x000fe200078ec0ff */
[--C-:B------:R-:W-:Y:S01]  /*71c0*/  FFMA.FTZ R57, R57, UR4, -R155.reuse ;  /* 0x0000000439397c23 */ /* 0x100fe2000801089b */
[----:B------:R-:W-:Y:S01]  /*71d0*/  SHF.R.U32.HI R18, RZ, 0x18, R4 ;  /* 0x00000018ff127819 */ /* 0x000fe20000011604 */
[----:B------:R-:W-:Y:S01]  /*71e0*/  FFMA.FTZ R60, R60, UR4, -R155 ;  /* 0x000000043c3c7c23 */ /* 0x000fe2000801089b */
[----:B------:R-:W-:Y:S03]  /*71f0*/  PRMT R16, R0, 0x5410, R16 ;  /* 0x0000541000107816 */ /* 0x000fe60000000010 */
[----:B------:R1:W-:Y:S01]  /*7200*/  MUFU.EX2 R225, R8 ;  /* 0x0000000800e17308 */ /* 0x0003e20000000800 */
[----:B------:R-:W-:Y:S01]  /*7210*/  LOP3.LUT R4, R5, UR24, R168, 0x96, !PT ;  /* 0x0000001805047c12 */ /* 0x000fe2000f8e96a8 */
[----:B------:R-:W-:Y:S01]  /*7220*/  FMUL.FTZ R156, R3, UR4 ;  /* 0x00000004039c7c20 */ /* 0x000fe20008410000 */
[----:B------:R-:W-:Y:S01]  /*7230*/  LOP3.LUT R0, R6, 0xffff, RZ, 0xc0, !PT ;  /* 0x0000ffff06007812 */ /* 0x000fe200078ec0ff */
[--C-:B------:R-:W-:Y:S01]  /*7240*/  FFMA.FTZ R33, R33, UR4, -R153.reuse ;  /* 0x0000000421217c23 */ /* 0x100fe20008010899 */
[----:B------:R-:W-:Y:S01]  /*7250*/  SHF.R.U32.HI R5, RZ, 0x10, R6 ;  /* 0x00000010ff057819 */ /* 0x000fe20000011606 */
[----:B------:R-:W-:Y:S01]  /*7260*/  FFMA.FTZ R34, R34, UR4, -R154 ;  /* 0x0000000422227c23 */ /* 0x000fe2000801089a */
[----:B------:R-:W-:Y:S03]  /*7270*/  PRMT R17, R17, 0x5410, R2 ;  /* 0x0000541011117816 */ /* 0x000fe60000000002 */
[----:B------:R3:W-:Y:S01]  /*7280*/  MUFU.EX2 R218, R33 ;  /* 0x0000002100da7308 */ /* 0x0007e20000000800 */
[----:B------:R-:W-:Y:S01]  /*7290*/  FSETP.NEU.FTZ.AND P0, PT, R3, -INF , PT ;  /* 0xff8000000300780b */ /* 0x000fe20003f1d000 */
[--C-:B------:R-:W-:Y:S01]  /*72a0*/  FFMA.FTZ R20, R20, UR4, -R153.reuse ;  /* 0x0000000414147c23 */ /* 0x100fe20008010899 */
[----:B--2---:R-:W-:Y:S01]  /*72b0*/  LOP3.LUT R13, R6, 0xff, RZ, 0xc0, !PT ;  /* 0x000000ff060d7812 */ /* 0x004fe200078ec0ff */
[----:B------:R-:W-:Y:S01]  /*72c0*/  FFMA.FTZ R21, R21, UR4, -R153 ;  /* 0x0000000415157c23 */ /* 0x000fe20008010899 */
[----:B------:R-:W-:Y:S01]  /*72d0*/  SHF.R.U32.HI R2, RZ, 0x8, R0 ;  /* 0x00000008ff027819 */ /* 0x000fe20000011600 */
[--C-:B------:R-:W-:Y:S01]  /*72e0*/  FFMA.FTZ R24, R24, UR4, -R155.reuse ;  /* 0x0000000418187c23 */ /* 0x100fe2000801089b */
[----:B------:R-:W-:Y:S03]  /*72f0*/  SHF.R.U32.HI R6, RZ, 0x18, R6 ;  /* 0x00000018ff067819 */ /* 0x000fe60000011606 */
[----:B------:R2:W-:Y:S01]  /*7300*/  MUFU.EX2 R211, R34 ;  /* 0x0000002200d37308 */ /* 0x0005e20000000800 */
[----:B------:R-:W-:Y:S01]  /*7310*/  LOP3.LUT R0, R5, 0xff, RZ, 0xc0, !PT ;  /* 0x000000ff05007812 */ /* 0x000fe200078ec0ff */
[----:B------:R-:W-:Y:S01]  /*7320*/  FFMA.FTZ R25, R25, UR4, -R155 ;  /* 0x0000000419197c23 */ /* 0x000fe2000801089b */
[----:B------:R-:W-:Y:S01]  /*7330*/  FSEL R156, R156, RZ, P0 ;  /* 0x000000ff9c9c7208 */ /* 0x000fe20000000000 */
[----:B------:R-:W-:Y:S01]  /*7340*/  FMUL.FTZ R76, R98, R76 ;  /* 0x0000004c624c7220 */ /* 0x000fe20000410000 */
[----:B------:R-:W-:Y:S01]  /*7350*/  PRMT R6, R0, 0x5410, R6 ;  /* 0x0000541000067816 */ /* 0x000fe20000000006 */
[----:B------:R-:W-:Y:S01]  /*7360*/  FMUL.FTZ R77, R98, R77 ;  /* 0x0000004d624d7220 */ /* 0x000fe20000410000 */
[----:B------:R-:W-:Y:S01]  /*7370*/  LOP3.LUT R0, R4, 0xffff, RZ, 0xc0, !PT ;  /* 0x0000ffff04007812 */ /* 0x000fe200078ec0ff */
[----:B------:R-:W-:Y:S01]  /*7380*/  FFMA.FTZ R43, R43, UR4, -R156 ;  /* 0x000000042b2b7c23 */ /* 0x000fe2000801089c */
[----:B------:R-:W-:Y:S01]  /*7390*/  PRMT R13, R13, 0x5410, R2 ;  /* 0x000054100d0d7816 */ /* 0x000fe20000000002 */
[----:B------:R-:W-:Y:S01]  /*73a0*/  FFMA.FTZ R10, R10, UR4, -R156 ;  /* 0x000000040a0a7c23 */ /* 0x000fe2000801089c */
[----:B------:R-:W-:Y:S01]  /*73b0*/  SHF.R.U32.HI R2, RZ, 0x10, R4 ;  /* 0x00000010ff027819 */ /* 0x000fe20000011604 */
[--C-:B------:R-:W-:Y:S01]  /*73c0*/  FFMA.FTZ R11, R11, UR4, -R156.reuse ;  /* 0x000000040b0b7c23 */ /* 0x100fe2000801089c */
[----:B------:R-:W-:Y:S01]  /*73d0*/  LOP3.LUT R5, R4, 0xff, RZ, 0xc0, !PT ;  /* 0x000000ff04057812 */ /* 0x000fe200078ec0ff */
[----:B------:R-:W-:Y:S01]  /*73e0*/  FFMA.FTZ R14, R14, UR4, -R156 ;  /* 0x000000040e0e7c23 */ /* 0x000fe2000801089c */
[----:B------:R-:W-:Y:S01]  /*73f0*/  SHF.R.U32.HI R0, RZ, 0x8, R0 ;  /* 0x00000008ff007819 */ /* 0x000fe20000011600 */
[----:B------:R-:W-:Y:S01]  /*7400*/  FFMA.FTZ R15, R15, UR4, -R156 ;  /* 0x000000040f0f7c23 */ /* 0x000fe2000801089c */
[----:B------:R-:W-:Y:S01]  /*7410*/  LOP3.LUT R7, R7, 0xff, RZ, 0xc0, !PT ;  /* 0x000000ff07077812 */ /* 0x000fe200078ec0ff */
[----:B------:R-:W-:Y:S01]  /*7420*/  MUFU.EX2 R224, R10 ;  /* 0x0000000a00e07308 */ /* 0x000fe20000000800 */
[----:B------:R-:W-:Y:S01]  /*7430*/  SHF.R.U32.HI R4, RZ, 0x18, R4 ;  /* 0x00000018ff047819 */ /* 0x000fe20000011604 */
[--C-:B------:R-:W-:Y:S01]  /*7440*/  FFMA.FTZ R58, R58, UR4, -R156.reuse ;  /* 0x000000043a3a7c23 */ /* 0x100fe2000801089c */
[----:B------:R-:W-:Y:S01]  /*7450*/  LOP3.LUT R2, R2, 0xff, RZ, 0xc0, !PT ;  /* 0x000000ff02027812 */ /* 0x000fe200078ec0ff */
[----:B------:R-:W-:Y:S01]  /*7460*/  FFMA.FTZ R59, R59, UR4, -R156 ;  /* 0x000000043b3b7c23 */ /* 0x000fe2000801089c */
[----:B-1----:R-:W-:Y:S01]  /*7470*/  PRMT R8, R5, 0x5410, R0 ;  /* 0x0000541005087816 */ /* 0x002fe20000000000 */
[C---:B---3--:R-:W-:Y:S01]  /*7480*/  FMUL.FTZ R33, R98.reuse, R121 ;  /* 0x0000007962217220 */ /* 0x048fe20000410000 */
[--C-:B------:R-:W-:Y:S03]  /*7490*/  HSET2.LE.AND R142, R17, R152.reuse, PT ;  /* 0x00000098118e7233 */ /* 0x100fe60003803000 */
[----:B------:R-:W-:Y:S01]  /*74a0*/  MUFU.EX2 R219, R11 ;  /* 0x0000000b00db7308 */ /* 0x000fe20000000800 */
[----:B------:R-:W-:Y:S01]  /*74b0*/  F2FP.BF16.F32.PACK_AB R0, R237, R238 ;  /* 0x000000eeed00723e */ /* 0x000fe200000010ff */
[----:B------:R-:W-:Y:S01]  /*74c0*/  FMUL.FTZ R17, R98, R113 ;  /* 0x0000007162117220 */ /* 0x000fe20000410000 */
[----:B------:R-:W-:Y:S01]  /*74d0*/  PRMT R18, R7, 0x5410, R18 ;  /* 0x0000541007127816 */ /* 0x000fe20000000012 */
[----:B------:R-:W-:Y:S01]  /*74e0*/  FFMA.FTZ R113, R23, UR4, -R154 ;  /* 0x0000000417717c23 */ /* 0x000fe2000801089a */
[----:B------:R-:W-:Y:S01]  /*74f0*/  PRMT R7, R2, 0x5410, R4 ;  /* 0x0000541002077816 */ /* 0x000fe20000000004 */
[----:B--2---:R-:W-:Y:S01]  /*7500*/  FMUL.FTZ R34, R96, R122 ;  /* 0x0000007a60227220 */ /* 0x004fe20000410000 */
[--C-:B------:R-:W-:Y:S03]  /*7510*/  HSET2.LE.AND R143, R16, R152.reuse, PT ;  /* 0x00000098108f7233 */ /* 0x100fe60003803000 */
[----:B------:R-:W-:Y:S01]  /*7520*/  MUFU.EX2 R227, R15 ;  /* 0x0000000f00e37308 */ /* 0x000fe20000000800 */
[----:B------:R-:W-:Y:S01]  /*7530*/  LOP3.LUT R142, R142, R0, RZ, 0xc0, !PT ;  /* 0x000000008e8e7212 */ /* 0x000fe200078ec0ff */
[--C-:B------:R-:W-:Y:S01]  /*7540*/  FFMA.FTZ R42, R42, UR4, -R156.reuse ;  /* 0x000000042a2a7c23 */ /* 0x100fe2000801089c */
[----:B------:R-:W-:Y:S01]  /*7550*/  F2FP.BF16.F32.PACK_AB R2, R235, R236 ;  /* 0x000000eceb02723e */ /* 0x000fe200000010ff */
[----:B------:R-:W-:Y:S01]  /*7560*/  FFMA.FTZ R62, R62, UR4, -R156 ;  /* 0x000000043e3e7c23 */ /* 0x000fe2000801089c */
[----:B------:R-:W-:Y:S01]  /*7570*/  SHF.R.U32.HI R12, RZ, 0x8, R12 ;  /* 0x00000008ff0c7819 */ /* 0x000fe2000001160c */
[----:B------:R-:W-:Y:S01]  /*7580*/  FADD.FTZ R0, -R97, R101 ;  /* 0x0000006561007221 */ /* 0x000fe20000010100 */
[----:B------:R-:W-:Y:S03]  /*7590*/  LOP3.LUT R143, R143, R2, RZ, 0xc0, !PT ;  /* 0x000000028f8f7212 */ /* 0x000fe600078ec0ff */
[----:B------:R-:W1:Y:S01]  /*75a0*/  MUFU.EX2 R228, R14 ;  /* 0x0000000e00e47308 */ /* 0x000e620000000800 */
[--C-:B------:R-:W-:Y:S01]  /*75b0*/  HSET2.LE.AND R4, R13, R152.reuse, PT ;  /* 0x000000980d047233 */ /* 0x100fe20003803000 */
[----:B------:R-:W-:Y:S01]  /*75c0*/  FMUL.FTZ R2, R0, UR4 ;  /* 0x0000000400027c20 */ /* 0x000fe20008410000 */
[--C-:B------:R-:W-:Y:S01]  /*75d0*/  HSET2.LE.AND R5, R6, R152.reuse, PT ;  /* 0x0000009806057233 */ /* 0x100fe20003803000 */
[----:B------:R-:W-:Y:S01]  /*75e0*/  FMUL.FTZ R16, R98, R112 ;  /* 0x0000007062107220 */ /* 0x000fe20000410000 */
[----:B------:R-:W-:Y:S01]  /*75f0*/  PRMT R12, R19, 0x5410, R12 ;  /* 0x00005410130c7816 */ /* 0x000fe2000000000c */
[----:B------:R-:W-:Y:S01]  /*7600*/  FMUL.FTZ R19, R96, R115 ;  /* 0x0000007360137220 */ /* 0x000fe20000410000 */
[----:B----4-:R-:W-:Y:S03]  /*7610*/  F2FP.BF16.F32.PACK_AB R140, R233, R234 ;  /* 0x000000eae98c723e */ /* 0x010fe600000010ff */
[----:B------:R-:W-:Y:S01]  /*7620*/  MUFU.EX2 R182, R113 ;  /* 0x0000007100b67308 */ /* 0x000fe20000000800 */
[----:B------:R-:W-:Y:S01]  /*7630*/  F2FP.BF16.F32.PACK_AB R141, R229, R232 ;  /* 0x000000e8e58d723e */ /* 0x000fe200000010ff */
[----:B------:R-:W-:Y:S01]  /*7640*/  FADD.FTZ R0, -R3, R102 ;  /* 0x0000006603007221 */ /* 0x000fe20000010100 */
[----:B------:R-:W-:Y:S01]  /*7650*/  LOP3.LUT R140, R4, R140, RZ, 0xc0, !PT ;  /* 0x0000008c048c7212 */ /* 0x000fe200078ec0ff */
[----:B------:R-:W-:Y:S01]  /*7660*/  FFMA.FTZ R101, R35, UR4, -R154 ;  /* 0x0000000423657c23 */ /* 0x000fe2000801089a */
[----:B------:R-:W-:Y:S01]  /*7670*/  LOP3.LUT R141, R5, R141, RZ, 0xc0, !PT ;  /* 0x0000008d058d7212 */ /* 0x000fe200078ec0ff */
[----:B------:R-:W-:Y:S01]  /*7680*/  FMUL.FTZ R0, R0, UR4 ;  /* 0x0000000400007c20 */ /* 0x000fe20008410000 */
[--C-:B------:R-:W-:Y:S03]  /*7690*/  HSET2.LE.AND R5, R12, R152.reuse, PT ;  /* 0x000000980c057233 */ /* 0x100fe60003803000 */
[----:B------:R-:W2:Y:S01]  /*76a0*/  MUFU.EX2 R2, R2 ;  /* 0x0000000200027308 */ /* 0x000ea20000000800 */
[--C-:B------:R-:W-:Y:S01]  /*76b0*/  HSET2.LE.AND R4, R18, R152.reuse, PT ;  /* 0x0000009812047233 */ /* 0x100fe20003803000 */
[----:B------:R-:W-:Y:S01]  /*76c0*/  FMUL.FTZ R18, R96, R114 ;  /* 0x0000007260127220 */ /* 0x000fe20000410000 */
[--C-:B------:R-:W-:Y:S01]  /*76d0*/  HSET2.LE.AND R6, R8, R152.reuse, PT ;  /* 0x0000009808067233 */ /* 0x100fe20003803000 */
[----:B------:R-:W-:Y:S01]  /*76e0*/  IMAD.WIDE.U32 R12, R170, -0x326172a9, RZ ;  /* 0xcd9e8d57aa0c7825 */ /* 0x000fe200078e00ff */
[--C-:B------:R-:W-:Y:S02]  /*76f0*/  HSET2.LE.AND R7, R7, R152.reuse, PT ;  /* 0x0000009807077233 */ /* 0x100fe40003803000 */
[----:B-----5:R-:W-:Y:S03]  /*7700*/  F2FP.BF16.F32.PACK_AB R150, R230, R231 ;  /* 0x000000e7e696723e */ /* 0x020fe600000010ff */
[----:B------:R-:W3:Y:S01]  /*7710*/  MUFU.EX2 R0, R0 ;  /* 0x0000000000007308 */ /* 0x000ee20000000800 */
[----:B-1----:R-:W-:Y:S01]  /*7720*/  F2FP.BF16.F32.PACK_AB R151, R227, R228 ;  /* 0x000000e4e397723e */ /* 0x002fe200000010ff */
[----:B------:R-:W-:Y:S01]  /*7730*/  FFMA.FTZ R32, R32, UR4, -R153 ;  /* 0x0000000420207c23 */ /* 0x000fe20008010899 */
[----:B------:R-:W-:Y:S01]  /*7740*/  F2FP.BF16.F32.PACK_AB R148, R226, R225 ;  /* 0x000000e1e294723e */ /* 0x000fe200000010ff */
[----:B------:R-:W-:Y:S01]  /*7750*/  IMAD.WIDE.U32 R170, R161, -0x326172a9, RZ ;  /* 0xcd9e8d57a1aa7825 */ /* 0x000fe200078e00ff */
[----:B------:R-:W-:Y:S02]  /*7760*/  F2FP.BF16.F32.PACK_AB R149, R219, R224 ;  /* 0x000000e0db95723e */ /* 0x000fe400000010ff */
[----:B------:R-:W-:Y:S01]  /*7770*/  LOP3.LUT R150, R5, R150, RZ, 0xc0, !PT ;  /* 0x0000009605967212 */ /* 0x000fe200078ec0ff */
[----:B------:R-:W-:Y:S01]  /*7780*/  FMUL.FTZ R5, R98, R109 ;  /* 0x0000006d62057220 */ /* 0x000fe20000410000 */
[----:B------:R-:W-:Y:S01]  /*7790*/  LOP3.LUT R151, R4, R151, RZ, 0xc0, !PT ;  /* 0x0000009704977212 */ /* 0x000fe200078ec0ff */
[----:B------:R-:W-:Y:S01]  /*77a0*/  FMUL.FTZ R4, R98, R108 ;  /* 0x0000006c62047220 */ /* 0x000fe20000410000 */
[----:B------:R-:W-:Y:S01]  /*77b0*/  LOP3.LUT R148, R6, R148, RZ, 0xc0, !PT ;  /* 0x0000009406947212 */ /* 0x000fe200078ec0ff */
[C---:B------:R-:W-:Y:S01]  /*77c0*/  FMUL.FTZ R6, R96.reuse, R110 ;  /* 0x0000006e60067220 */ /* 0x040fe20000410000 */
[----:B------:R-:W-:Y:S01]  /*77d0*/  LOP3.LUT R149, R7, R149, RZ, 0xc0, !PT ;  /* 0x0000009507957212 */ /* 0x000fe200078ec0ff */
[----:B------:R-:W-:Y:S01]  /*77e0*/  FMUL.FTZ R7, R96, R111 ;  /* 0x0000006f60077220 */ /* 0x000fe20000410000 */
[C---:B--2---:R-:W-:Y:S01]  /*77f0*/  FMUL.FTZ R8, R2.reuse, R104 ;  /* 0x0000006802087220 */ /* 0x044fe20000410000 */
[----:B------:R-:W1:Y:S01]  /*7800*/  LDSM.16.MT88.4 R108, [R188+0x6000] ;  /* 0x00600000bc6c783b */ /* 0x000e620000004200 */
[----:B------:R-:W-:Y:S01]  /*7810*/  FMUL.FTZ R9, R2, R105 ;  /* 0x0000006902097220 */ /* 0x000fe20000410000 */
[C---:B---3--:R-:W-:Y:S01]  /*7820*/  FMUL.FTZ R10, R0.reuse, R106 ;  /* 0x0000006a000a7220 */ /* 0x048fe20000410000 */
[C---:B------:R-:W-:Y:S01]  /*7830*/  FMUL.FTZ R11, R0.reuse, R107 ;  /* 0x0000006b000b7220 */ /* 0x040fe20000410000 */
[----:B------:R-:W-:Y:S01]  /*7840*/  LOP3.LUT R160, R13, UR18, R160, 0x96, !PT ;  /* 0x000000120da07c12 */ /* 0x000fe2000f8e96a0 */
[-C--:B------:R-:W-:Y:S01]  /*7850*/  HMMA.16816.F32.BF16 R4, R140, R144.reuse, R4 ;  /* 0x000000908c04723c */ /* 0x080fe20000041804 */
[----:B------:R2:W3:Y:S02]  /*7860*/  MUFU.EX2 R217, R32 ;  /* 0x0000002000d97308 */ /* 0x0004e40000000800 */
[----:B------:R-:W4:Y:S02]  /*7870*/  LDSM.16.MT88.4 R104, [R186+0x6000] ;  /* 0x00600000ba68783b */ /* 0x000f240000004200 */
[----:B------:R-:W-:Y:S01]  /*7880*/  LOP3.LUT R159, R171, UR16, R12, 0x96, !PT ;  /* 0x00000010ab9f7c12 */ /* 0x000fe2000f8e960c */
[C---:B------:R-:W-:Y:S05]  /*7890*/  HMMA.16816.F32.BF16 R8, R148.reuse, R144, R8 ;  /* 0x000000909408723c */ /* 0x040fea0000041808 */
[----:B------:R5:W-:Y:S01]  /*78a0*/  MUFU.EX2 R210, R20 ;  /* 0x0000001400d27308 */ /* 0x000be20000000800 */
[----:B------:R-:W-:Y:S01]  /*78b0*/  FMUL.FTZ R15, R0, R119 ;  /* 0x00000077000f7220 */ /* 0x000fe20000410000 */
[C---:B------:R-:W-:Y:S01]  /*78c0*/  FMUL.FTZ R12, R2.reuse, R116 ;  /* 0x00000074020c7220 */ /* 0x040fe20000410000 */
[----:B------:R-:W-:Y:S03]  /*78d0*/  FMUL.FTZ R13, R2, R117 ;  /* 0x00000075020d7220 */ /* 0x000fe60000410000 */
[C---:B------:R-:W-:Y:S01]  /*78e0*/  FMUL.FTZ R14, R0.reuse, R118 ;  /* 0x00000076000e7220 */ /* 0x040fe20000410000 */
[----:B------:R-:W-:Y:S03]  /*78f0*/  FMUL.FTZ R23, R0, R127 ;  /* 0x0000007f00177220 */ /* 0x000fe60000410000 */
[----:B------:R-:W-:Y:S01]  /*7900*/  MUFU.EX2 R145, R54 ;  /* 0x0000003600917308 */ /* 0x000fe20000000800 */
[----:B--2---:R-:W-:Y:S01]  /*7910*/  FMUL.FTZ R32, R98, R120 ;  /* 0x0000007862207220 */ /* 0x004fe20000410000 */
[----:B------:R-:W-:Y:S01]  /*7920*/  FMUL.FTZ R35, R96, R123 ;  /* 0x0000007b60237220 */ /* 0x000fe20000410000 */
[-C--:B------:R-:W-:Y:S03]  /*7930*/  HMMA.16816.F32.BF16 R12, R148, R146.reuse, R12 ;  /* 0x00000092940c723c */ /* 0x080fe6000004180c */
[----:B------:R-:W-:Y:S01]  /*7940*/  FFMA.FTZ R112, R22, UR4, -R154 ;  /* 0x0000000416707c23 */ /* 0x000fe2000801089a */
[----:B------:R-:W-:Y:S03]  /*7950*/  FMUL.FTZ R22, R0, R126 ;  /* 0x0000007e00167220 */ /* 0x000fe60000410000 */
[----:B------:R2:W-:Y:S01]  /*7960*/  MUFU.EX2 R209, R21 ;  /* 0x0000001500d17308 */ /* 0x0005e20000000800 */
[C---:B------:R-:W-:Y:S04]  /*7970*/  HMMA.16816.F32.BF16 R16, R140.reuse, R146, R16 ;  /* 0x000000928c10723c */ /* 0x040fe80000041810 */
[----:B------:R-:W-:Y:S01]  /*7980*/  LOP3.LUT R164, R169, UR14, R164, 0x96, !PT ;  /* 0x0000000ea9a47c12 */ /* 0x000fe2000f8e96a4 */
[C---:B------:R-:W-:Y:S01]  /*7990*/  FMUL.FTZ R68, R2.reuse, R68 ;  /* 0x0000004402447220 */ /* 0x040fe20000410000 */
[----:B------:R-:W-:Y:S01]  /*79a0*/  FMUL.FTZ R69, R2, R69 ;  /* 0x0000004502457220 */ /* 0x000fe20000410000 */
[C---:B------:R-:W-:Y:S01]  /*79b0*/  FMUL.FTZ R70, R0.reuse, R70 ;  /* 0x0000004600467220 */ /* 0x040fe20000410000 */
[-C--:B-1----:R-:W-:Y:S01]  /*79c0*/  HMMA.16816.F32.BF16 R32, R140, R108.reuse, R32 ;  /* 0x0000006c8c20723c */ /* 0x082fe20000041820 */
[----:B------:R1:W-:Y:S02]  /*79d0*/  MUFU.EX2 R183, R112 ;  /* 0x0000007000b77308 */ /* 0x0003e40000000800 */
[----:B------:R-:W-:Y:S01]  /*79e0*/  FMUL.FTZ R71, R0, R71 ;  /* 0x0000004700477220 */ /* 0x000fe20000410000 */
[----:B------:R-:W-:Y:S04]  /*79f0*/  IMAD.WIDE.U32 R102, R157, -0x2daee0ad, RZ ;  /* 0xd2511f539d667825 */ /* 0x000fe800078e00ff */
[C---:B-----5:R-:W-:Y:S03]  /*7a00*/  FMUL.FTZ R20, R2.reuse, R124 ;  /* 0x0000007c02147220 */ /* 0x060fe60000410000 */
[----:B--2---:R-:W-:Y:S01]  /*7a10*/  FMUL.FTZ R21, R2, R125 ;  /* 0x0000007d02157220 */ /* 0x004fe20000410000 */
[----:B------:R-:W-:Y:S01]  /*7a20*/  FFMA.FTZ R26, R26, UR4, -R156 ;  /* 0x000000041a1a7c23 */ /* 0x000fe2000801089c */
[----:B------:R2:W5:Y:S01]  /*7a30*/  MUFU.EX2 R212, R101 ;  /* 0x0000006500d47308 */ /* 0x0005620000000800 */
[C---:B------:R-:W-:Y:S04]  /*7a40*/  HMMA.16816.F32.BF16 R68, R148.reuse, R108, R68 ;  /* 0x0000006c9444723c */ /* 0x040fe80000041844 */
[----:B------:R-:W-:Y:S01]  /*7a50*/  LOP3.LUT R157, R103, UR23, R162, 0x96, !PT ;  /* 0x00000017679d7c12 */ /* 0x000fe2000f8e96a2 */
[----:B------:R-:W-:Y:S01]  /*7a60*/  FMUL.FTZ R78, R96, R78 ;  /* 0x0000004e604e7220 */ /* 0x000fe20000410000 */
[----:B------:R-:W-:Y:S01]  /*7a70*/  LOP3.LUT R144, R102, 0xffff, RZ, 0xc0, !PT ;  /* 0x0000ffff66907812 */ /* 0x000fe200078ec0ff */
[-C--:B------:R-:W-:Y:S02]  /*7a80*/  HMMA.16816.F32.BF16 R20, R148, R110.reuse, R20 ;  /* 0x0000006e9414723c */ /* 0x080fe40000041814 */
[----:B------:R-:W-:Y:S02]  /*7a90*/  MUFU.EX2 R162, R38 ;  /* 0x0000002600a27308 */ /* 0x000fe40000000800 */
[--C-:B------:R-:W-:Y:S01]  /*7aa0*/  SHF.R.U32.HI R116, RZ, 0x10, R102.reuse ;  /* 0x00000010ff747819 */ /* 0x100fe20000011666 */
[----:B------:R-:W-:Y:S01]  /*7ab0*/  FMUL.FTZ R79, R96, R79 ;  /* 0x0000004f604f7220 */ /* 0x000fe20000410000 */
[----:B------:R-:W-:Y:S01]  /*7ac0*/  LOP3.LUT R118, R102, 0xff, RZ, 0xc0, !PT ;  /* 0x000000ff66767812 */ /* 0x000fe200078ec0ff */
[C---:B------:R-:W-:Y:S05]  /*7ad0*/  HMMA.16816.F32.BF16 R72, R140.reuse, R110, R72 ;  /* 0x0000006e8c48723c */ /* 0x040fea0000041848 */
[----:B------:R3:W-:Y:S01]  /*7ae0*/  MUFU.EX2 R181, R24 ;  /* 0x0000001800b57308 */ /* 0x0007e20000000800 */
[----:B------:R-:W-:Y:S05]  /*7af0*/  SHF.R.U32.HI R117, RZ, 0x18, R102 ;  /* 0x00000018ff757819 */ /* 0x000fea0000011666 */
[----:B------:R-:W-:Y:S01]  /*7b00*/  IMAD.WIDE.U32 R102, R164, -0x2daee0ad, RZ ;  /* 0xd2511f53a4667825 */ /* 0x000fe200078e00ff */
[----:B------:R-:W-:Y:S01]  /*7b10*/  LOP3.LUT R108, R116, 0xff, RZ, 0xc0, !PT ;  /* 0x000000ff746c7812 */ /* 0x000fe200078ec0ff */
[-C--:B----4-:R-:W-:Y:S02]  /*7b20*/  HMMA.16816.F32.BF16 R76, R140, R104.reuse, R76 ;  /* 0x000000688c4c723c */ /* 0x090fe4000004184c */
[----:B------:R4:W5:Y:S01]  /*7b30*/  MUFU.EX2 R180, R25 ;  /* 0x0000001900b47308 */ /* 0x0009620000000800 */
[----:B------:R-:W-:Y:S01]  /*7b40*/  SHF.R.U32.HI R115, RZ, 0x10, R102 ;  /* 0x00000010ff737819 */ /* 0x000fe20000011666 */
[----:B------:R-:W-:Y:S01]  /*7b50*/  FFMA.FTZ R27, R27, UR4, -R156 ;  /* 0x000000041b1b7c23 */ /* 0x000fe2000801089c */
[----:B------:R-:W-:Y:S01]  /*7b60*/  PRMT R120, R108, 0x5410, R117 ;  /* 0x000054106c787816 */ /* 0x000fe20000000075 */
[----:B------:R-:W-:Y:S01]  /*7b70*/  FFMA.FTZ R117, R51, UR4, -R154 ;  /* 0x0000000433757c23 */ /* 0x000fe2000801089a */
[----:B------:R-:W-:Y:S04]  /*7b80*/  SHF.R.U32.HI R109, RZ, 0x8, R144 ;  /* 0x00000008ff6d7819 */ /* 0x000fe80000011690 */
[----:B-1----:R-:W-:Y:S01]  /*7b90*/  SHF.R.U32.HI R112, RZ, 0x18, R102 ;  /* 0x00000018ff707819 */ /* 0x002fe20000011666 */
[----:B------:R-:W-:Y:S01]  /*7ba0*/  MUFU.EX2 R165, R117 ;  /* 0x0000007500a57308 */ /* 0x000fe20000000800 */
[----:B------:R-:W-:Y:S01]  /*7bb0*/  LOP3.LUT R108, R115, 0xff, RZ, 0xc0, !PT ;  /* 0x000000ff736c7812 */ /* 0x000fe200078ec0ff */
[----:B------:R-:W-:Y:S01]  /*7bc0*/  FMUL.FTZ R80, R2, R80 ;  /* 0x0000005002507220 */ /* 0x000fe20000410000 */
[----:B------:R-:W-:Y:S01]  /*7bd0*/  PRMT R116, R118, 0x5410, R109 ;  /* 0x0000541076747816 */ /* 0x000fe2000000006d */
[----:B------:R-:W-:Y:S01]  /*7be0*/  FMUL.FTZ R81, R2, R81 ;  /* 0x0000005102517220 */ /* 0x000fe20000410000 */
[----:B------:R-:W-:Y:S01]  /*7bf0*/  PRMT R121, R108, 0x5410, R112 ;  /* 0x000054106c797816 */ /* 0x000fe20000000070 */
[----:B------:R-:W-:Y:S01]  /*7c00*/  FMUL.FTZ R82, R0, R82 ;  /* 0x0000005200527220 */ /* 0x000fe20000410000 */
[----:B--2---:R-:W-:Y:S03]  /*7c10*/  LOP3.LUT R101, R103, UR23, R166, 0x96, !PT ;  /* 0x0000001767657c12 */ /* 0x004fe6000f8e96a6 */
[----:B------:R1:W-:Y:S01]  /*7c20*/  MUFU.EX2 R179, R26 ;  /* 0x0000001a00b37308 */ /* 0x0003e20000000800 */
[C---:B------:R-:W-:Y:S01]  /*7c30*/  LOP3.LUT R103, R102.reuse, 0xffff, RZ, 0xc0, !PT ;  /* 0x0000ffff66677812 */ /* 0x040fe200078ec0ff */
[----:B------:R-:W2:Y:S01]  /*7c40*/  LDSM.16.MT88.4 R108, [R187+0x6000] ;  /* 0x00600000bb6c783b */ /* 0x000ea20000004200 */
[----:B------:R-:W-:Y:S01]  /*7c50*/  LOP3.LUT R114, R102, 0xff, RZ, 0xc0, !PT ;  /* 0x000000ff66727812 */ /* 0x000fe200078ec0ff */
[----:B------:R-:W-:Y:S01]  /*7c60*/  FMUL.FTZ R83, R0, R83 ;  /* 0x0000005300537220 */ /* 0x000fe20000410000 */
[----:B------:R-:W-:Y:S01]  /*7c70*/  SHF.R.U32.HI R103, RZ, 0x8, R103 ;  /* 0x00000008ff677819 */ /* 0x000fe20000011667 */
[----:B------:R-:W-:Y:S01]  /*7c80*/  FFMA.FTZ R28, R28, UR4, -R155 ;  /* 0x000000041c1c7c23 */ /* 0x000fe2000801089b */
[----:B------:R-:W-:Y:S03]  /*7c90*/  LOP3.LUT R102, R157, 0xffff, RZ, 0xc0, !PT ;  /* 0x0000ffff9d667812 */ /* 0x000fe600078ec0ff */
[----:B------:R5:W-:Y:S01]  /*7ca0*/  MUFU.EX2 R178, R27 ;  /* 0x0000001b00b27308 */ /* 0x000be20000000800 */
[----:B------:R-:W-:Y:S01]  /*7cb0*/  PRMT R122, R114, 0x5410, R103 ;  /* 0x00005410727a7816 */ /* 0x000fe20000000067 */
[----:B------:R-:W-:Y:S01]  /*7cc0*/  FFMA.FTZ R29, R29, UR4, -R155 ;  /* 0x000000041d1d7c23 */ /* 0x000fe2000801089b */
[C---:B------:R-:W-:Y:S04]  /*7cd0*/  HMMA.16816.F32.BF16 R80, R148.reuse, R104, R80 ;  /* 0x000000689450723c */ /* 0x040fe80000041850 */
[----:B------:R-:W-:Y:S01]  /*7ce0*/  FFMA.FTZ R30, R30, UR4, -R156 ;  /* 0x000000041e1e7c23 */ /* 0x000fe2000801089c */
[----:B------:R-:W-:Y:S02]  /*7cf0*/  LOP3.LUT R103, R157, 0xff, RZ, 0xc0, !PT ;  /* 0x000000ff9d677812 */ /* 0x000fe400078ec0ff */
[----:B------:R2:W-:Y:S01]  /*7d00*/  MUFU.EX2 R177, R28 ;  /* 0x0000001c00b17308 */ /* 0x0005e20000000800 */
[----:B------:R-:W-:Y:S03]  /*7d10*/  SHF.R.U32.HI R102, RZ, 0x8, R102 ;  /* 0x00000008ff667819 */ /* 0x000fe60000011666 */
[C---:B------:R-:W-:Y:S01]  /*7d20*/  FMUL.FTZ R84, R98.reuse, R84 ;  /* 0x0000005462547220 */ /* 0x040fe20000410000 */
[----:B---3--:R-:W-:Y:S01]  /*7d30*/  LOP3.LUT R24, R101, 0xffff, RZ, 0xc0, !PT ;  /* 0x0000ffff65187812 */ /* 0x008fe200078ec0ff */
[----:B------:R-:W-:Y:S01]  /*7d40*/  FMUL.FTZ R85, R98, R85 ;  /* 0x0000005562557220 */ /* 0x000fe20000410000 */
[----:B----4-:R-:W-:Y:S03]  /*7d50*/  SHF.R.U32.HI R25, RZ, 0x10, R101 ;  /* 0x00000010ff197819 */ /* 0x010fe60000011665 */
[----:B------:R-:W-:Y:S01]  /*7d60*/  MUFU.EX2 R168, R30 ;  /* 0x0000001e00a87308 */ /* 0x000fe20000000800 */
[----:B-1----:R-:W-:Y:S01]  /*7d70*/  SHF.R.U32.HI R26, RZ, 0x10, R157 ;  /* 0x00000010ff1a7819 */ /* 0x002fe2000001169d */
[----:B-----5:R-:W-:Y:S01]  /*7d80*/  FMUL.FTZ R27, R0, R131 ;  /* 0x00000083001b7220 */ /* 0x020fe20000410000 */
[----:B------:R-:W-:Y:S01]  /*7d90*/  PRMT R112, R103, 0x5410, R102 ;  /* 0x0000541067707816 */ /* 0x000fe20000000066 */
[C---:B------:R-:W-:Y:S01]  /*7da0*/  FMUL.FTZ R86, R96.reuse, R86 ;  /* 0x0000005660567220 */ /* 0x040fe20000410000 */
[----:B------:R-:W-:Y:S01]  /*7db0*/  LOP3.LUT R105, R101, 0xff, RZ, 0xc0, !PT ;  /* 0x000000ff65697812 */ /* 0x000fe200078ec0ff */
[----:B------:R-:W-:Y:S01]  /*7dc0*/  FMUL.FTZ R87, R96, R87 ;  /* 0x0000005760577220 */ /* 0x000fe20000410000 */
[----:B------:R-:W-:Y:S03]  /*7dd0*/  SHF.R.U32.HI R104, RZ, 0x18, R101 ;  /* 0x00000018ff687819 */ /* 0x000fe60000011665 */
[----:B------:R1:W-:Y:S01]  /*7de0*/  MUFU.EX2 R175, R29 ;  /* 0x0000001d00af7308 */ /* 0x0003e20000000800 */
[----:B------:R-:W-:Y:S01]  /*7df0*/  SHF.R.U32.HI R102, RZ, 0x8, R24 ;  /* 0x00000008ff667819 */ /* 0x000fe20000011618 */
[C---:B------:R-:W-:Y:S01]  /*7e00*/  FMUL.FTZ R24, R2.reuse, R128 ;  /* 0x0000008002187220 */ /* 0x040fe20000410000 */
[----:B------:R-:W-:Y:S01]  /*7e10*/  LOP3.LUT R101, R25, 0xff, RZ, 0xc0, !PT ;  /* 0x000000ff19657812 */ /* 0x000fe200078ec0ff */
[----:B------:R-:W-:Y:S01]  /*7e20*/  FMUL.FTZ R25, R2, R129 ;  /* 0x0000008102197220 */ /* 0x000fe20000410000 */
[----:B------:R-:W-:Y:S01]  /*7e30*/  LOP3.LUT R103, R26, 0xff, RZ, 0xc0, !PT ;  /* 0x000000ff1a677812 */ /* 0x000fe200078ec0ff */
[----:B------:R-:W-:Y:S01]  /*7e40*/  FMUL.FTZ R26, R0, R130 ;  /* 0x00000082001a7220 */ /* 0x000fe20000410000 */
[----:B------:R-:W-:Y:S01]  /*7e50*/  PRMT R119, R105, 0x5410, R102 ;  /* 0x0000541069777816 */ /* 0x000fe20000000066 */
[----:B------:R-:W-:Y:S01]  /*7e60*/  FFMA.FTZ R102, R31, UR4, -R156 ;  /* 0x000000041f667c23 */ /* 0x000fe2000801089c */
[----:B------:R-:W-:Y:S01]  /*7e70*/  PRMT R118, R101, 0x5410, R104 ;  /* 0x0000541065767816 */ /* 0x000fe20000000068 */
[----:B------:R-:W-:Y:S01]  /*7e80*/  IMAD.WIDE.U32 R128, R173, -0x326172a9, RZ ;  /* 0xcd9e8d57ad807825 */ /* 0x000fe200078e00ff */
[--C-:B------:R-:W-:Y:S01]  /*7e90*/  HSET2.LE.AND R101, R116, R152.reuse, PT ;  /* 0x0000009874657233 */ /* 0x100fe20003803000 */
[----:B------:R3:W4:Y:S01]  /*7ea0*/  MUFU.EX2 R167, R102 ;  /* 0x0000006600a77308 */ /* 0x0007220000000800 */
[-C--:B------:R-:W-:Y:S03]  /*7eb0*/  HMMA.16816.F32.BF16 R24, R148, R106.reuse, R24 ;  /* 0x0000006a9418723c */ /* 0x080fe60000041818 */
[C---:B--2---:R-:W-:Y:S01]  /*7ec0*/  FMUL.FTZ R28, R98.reuse, R132 ;  /* 0x00000084621c7220 */ /* 0x044fe20000410000 */
[----:B-1----:R-:W-:Y:S01]  /*7ed0*/  FMUL.FTZ R29, R98, R133 ;  /* 0x00000085621d7220 */ /* 0x002fe20000410000 */
[C---:B------:R-:W-:Y:S01]  /*7ee0*/  FMUL.FTZ R30, R96.reuse, R134 ;  /* 0x00000086601e7220 */ /* 0x040fe20000410000 */
[C---:B------:R-:W-:Y:S03]  /*7ef0*/  HMMA.16816.F32.BF16 R84, R140.reuse, R106, R84 ;  /* 0x0000006a8c54723c */ /* 0x040fe60000041854 */
[----:B------:R-:W-:Y:S02]  /*7f00*/  MUFU.EX2 R134, R41 ;  /* 0x0000002900867308 */ /* 0x000fe40000000800 */
[----:B------:R-:W-:Y:S01]  /*7f10*/  FMUL.FTZ R31, R96, R135 ;  /* 0x00000087601f7220 */ /* 0x000fe20000410000 */
[C---:B------:R-:W-:Y:S01]  /*7f20*/  FMUL.FTZ R88, R2.reuse, R88 ;  /* 0x0000005802587220 */ /* 0x040fe20000410000 */
[----:B------:R-:W-:Y:S01]  /*7f30*/  FMUL.FTZ R89, R2, R89 ;  /* 0x0000005902597220 */ /* 0x000fe20000410000 */
[C---:B------:R-:W-:Y:S05]  /*7f40*/  FMUL.FTZ R90, R0.reuse, R90 ;  /* 0x0000005a005a7220 */ /* 0x040fea0000410000 */
[----:B------:R-:W-:Y:S01]  /*7f50*/  MUFU.EX2 R135, R40 ;  /* 0x0000002800877308 */ /* 0x000fe20000000800 */
[----:B------:R-:W-:Y:S01]  /*7f60*/  FMUL.FTZ R91, R0, R91 ;  /* 0x0000005b005b7220 */ /* 0x000fe20000410000 */
[-C--:B------:R-:W-:Y:S03]  /*7f70*/  HMMA.16816.F32.BF16 R28, R140, R108.reuse, R28 ;  /* 0x0000006c8c1c723c */ /* 0x080fe6000004181c */
[----:B------:R-:W-:Y:S01]  /*7f80*/  F2FP.BF16.F32.PACK_AB R106, R218, R217 ;  /* 0x000000d9da6a723e */ /* 0x000fe200000010ff */
[--C-:B------:R-:W-:Y:S01]  /*7f90*/  FFMA.FTZ R48, R48, UR4, -R153.reuse ;  /* 0x0000000430307c23 */ /* 0x100fe20008010899 */
[--C-:B------:R-:W-:Y:S01]  /*7fa0*/  FFMA.FTZ R49, R49, UR4, -R153.reuse ;  /* 0x0000000431317c23 */ /* 0x100fe20008010899 */
[C---:B------:R-:W-:Y:S02]  /*7fb0*/  HMMA.16816.F32.BF16 R88, R148.reuse, R108, R88 ;  /* 0x0000006c9458723c */ /* 0x040fe40000041858 */
[----:B------:R-:W-:Y:S03]  /*7fc0*/  MUFU.EX2 R144, R57 ;  /* 0x0000003900907308 */ /* 0x000fe60000000800 */
[----:B------:R-:W-:Y:S01]  /*7fd0*/  LOP3.LUT R106, R101, R106, RZ, 0xc0, !PT ;  /* 0x0000006a656a7212 */ /* 0x000fe200078ec0ff */
[--C-:B------:R-:W-:Y:S01]  /*7fe0*/  FFMA.FTZ R116, R50, UR4, -R154.reuse ;  /* 0x0000000432747c23 */ /* 0x100fe2000801089a */
[--C-:B------:R-:W-:Y:S01]  /*7ff0*/  HSET2.LE.AND R101, R120, R152.reuse, PT ;  /* 0x0000009878657233 */ /* 0x100fe20003803000 */
[--C-:B------:R-:W-:Y:S04]  /*8000*/  FFMA.FTZ R36, R36, UR4, -R153.reuse ;  /* 0x0000000424247c23 */ /* 0x100fe80008010899 */
[----:B------:R1:W-:Y:S01]  /*8010*/  MUFU.EX2 R171, R48 ;  /* 0x0000003000ab7308 */ /* 0x0003e20000000800 */
[----:B------:R-:W-:Y:S01]  /*8020*/  F2FP.BF16.F32.PACK_AB R107, R212, R211 ;  /* 0x000000d3d46b723e */ /* 0x000fe200000010ff */
[C---:B------:R-:W-:Y:S01]  /*8030*/  FMUL.FTZ R50, R0.reuse, R138 ;  /* 0x0000008a00327220 */ /* 0x040fe20000410000 */
[--C-:B---3--:R-:W-:Y:S01]  /*8040*/  HSET2.LE.AND R102, R112, R152.reuse, PT ;  /* 0x0000009870667233 */ /* 0x108fe20003803000 */
[----:B------:R-:W-:Y:S01]  /*8050*/  FMUL.FTZ R51, R0, R139 ;  /* 0x0000008b00337220 */ /* 0x000fe20000410000 */
[----:B------:R-:W2:Y:S01]  /*8060*/  LDSM.16.MT88.4 R112, [R185+0x6800] ;  /* 0x00680000b970783b */ /* 0x000ea20000004200 */
[----:B------:R-:W-:Y:S04]  /*8070*/  LOP3.LUT R107, R101, R107, RZ, 0xc0, !PT ;  /* 0x0000006b656b7212 */ /* 0x000fe800078ec0ff */
[----:B------:R3:W5:Y:S01]  /*8080*/  MUFU.EX2 R169, R49 ;  /* 0x0000003100a97308 */ /* 0x0007620000000800 */
[--C-:B------:R-:W-:Y:S01]  /*8090*/  HSET2.LE.AND R101, R119, R152.reuse, PT ;  /* 0x0000009877657233 */ /* 0x100fe20003803000 */
[----:B------:R-:W-:Y:S01]  /*80a0*/  FMUL.FTZ R92, R98, R92 ;  /* 0x0000005c625c7220 */ /* 0x000fe20000410000 */
[----:B------:R-:W-:Y:S01]  /*80b0*/  F2FP.BF16.F32.PACK_AB R108, R180, R181 ;  /* 0x000000b5b46c723e */ /* 0x000fe200000010ff */
[----:B------:R-:W-:Y:S01]  /*80c0*/  FMUL.FTZ R93, R98, R93 ;  /* 0x0000005d625d7220 */ /* 0x000fe20000410000 */
[----:B------:R-:W-:Y:S01]  /*80d0*/  F2FP.BF16.F32.PACK_AB R104, R209, R210 ;  /* 0x000000d2d168723e */ /* 0x000fe200000010ff */
[----:B------:R-:W-:Y:S01]  /*80e0*/  FMUL.FTZ R94, R96, R94 ;  /* 0x0000005e605e7220 */ /* 0x000fe20000410000 */
[----:B------:R-:W-:Y:S03]  /*80f0*/  LOP3.LUT R108, R101, R108, RZ, 0xc0, !PT ;  /* 0x0000006c656c7212 */ /* 0x000fe600078ec0ff */
[----:B------:R5:W2:Y:S01]  /*8100*/  MUFU.EX2 R166, R116 ;  /* 0x0000007400a67308 */ /* 0x000aa20000000800 */
[----:B------:R-:W-:Y:S01]  /*8110*/  FFMA.FTZ R101, R37, UR4, -R153 ;  /* 0x0000000425657c23 */ /* 0x000fe20008010899 */
[----:B-1----:R-:W-:Y:S01]  /*8120*/  FMUL.FTZ R48, R2, R136 ;  /* 0x0000008802307220 */ /* 0x002fe20000410000 */
[----:B------:R-:W-:Y:S01]  /*8130*/  SHF.R.U32.HI R157, RZ, 0x18, R157 ;  /* 0x00000018ff9d7819 */ /* 0x000fe2000001169d */
[----:B------:R-:W-:Y:S01]  /*8140*/  FMUL.FTZ R95, R96, R95 ;  /* 0x0000005f605f7220 */ /* 0x000fe20000410000 */
[----:B------:R-:W-:Y:S01]  /*8150*/  LOP3.LUT R104, R102, R104, RZ, 0xc0, !PT ;  /* 0x0000006866687212 */ /* 0x000fe200078ec0ff */
[----:B------:R-:W-:Y:S01]  /*8160*/  IMAD.WIDE.U32 R124, R159, -0x2daee0ad, RZ ;  /* 0xd2511f539f7c7825 */ /* 0x000fe200078e00ff */
[--C-:B------:R-:W-:Y:S03]  /*8170*/  HSET2.LE.AND R102, R118, R152.reuse, PT ;  /* 0x0000009876667233 */ /* 0x100fe60003803000 */
[----:B------:R1:W-:Y:S01]  /*8180*/  MUFU.EX2 R163, R101 ;  /* 0x0000006500a37308 */ /* 0x0003e20000000800 */
[----:B---3--:R-:W-:Y:S01]  /*8190*/  FMUL.FTZ R49, R2, R137 ;  /* 0x0000008902317220 */ /* 0x008fe20000410000 */
[----:B----4-:R-:W-:Y:S01]  /*81a0*/  F2FP.BF16.F32.PACK_AB R37, R167, R168 ;  /* 0x000000a8a725723e */ /* 0x010fe200000010ff */
[--C-:B------:R-:W-:Y:S01]  /*81b0*/  FFMA.FTZ R44, R44, UR4, -R155.reuse ;  /* 0x000000042c2c7c23 */ /* 0x100fe2000801089b */
[----:B------:R-:W-:Y:S01]  /*81c0*/  F2FP.BF16.F32.PACK_AB R105, R182, R183 ;  /* 0x000000b7b669723e */ /* 0x000fe200000010ff */
[--C-:B------:R-:W-:Y:S01]  /*81d0*/  FFMA.FTZ R45, R45, UR4, -R155.reuse ;  /* 0x000000042d2d7c23 */ /* 0x100fe2000801089b */
[----:B------:R-:W-:Y:S01]  /*81e0*/  FFMA.FTZ R155, R61, UR4, -R155 ;  /* 0x000000043d9b7c23 */ /* 0x000fe2000801089b */
[----:B------:R-:W-:Y:S01]  /*81f0*/  PRMT R103, R103, 0x5410, R157 ;  /* 0x0000541067677816 */ /* 0x000fe2000000009d */
[-C--:B------:R-:W-:Y:S02]  /*8200*/  HMMA.16816.F32.BF16 R48, R148, R110.reuse, R48 ;  /* 0x0000006e9430723c */ /* 0x080fe40000041830 */
[----:B------:R3:W4:Y:S01]  /*8210*/  MUFU.EX2 R164, R36 ;  /* 0x0000002400a47308 */ /* 0x0007220000000800 */
[----:B-----5:R-:W5:Y:S01]  /*8220*/  LDSM.16.MT88.4 R116, [R188+0x6800] ;  /* 0x00680000bc74783b */ /* 0x020f620000004200 */
[----:B------:R-:W-:Y:S01]  /*8230*/  F2FP.BF16.F32.PACK_AB R109, R178, R179 ;  /* 0x000000b3b26d723e */ /* 0x000fe200000010ff */
[--C-:B------:R-:W-:Y:S01]  /*8240*/  FFMA.FTZ R52, R52, UR4, -R153.reuse ;  /* 0x0000000434347c23 */ /* 0x100fe20008010899 */
[--C-:B------:R-:W-:Y:S01]  /*8250*/  HSET2.LE.AND R103, R103, R152.reuse, PT ;  /* 0x0000009867677233 */ /* 0x100fe20003803000 */
[----:B------:R-:W-:Y:S05]  /*8260*/  HMMA.16816.F32.BF16 R92, R140, R110, R92 ;  /* 0x0000006e8c5c723c */ /* 0x000fea000004185c */
[----:B------:R-:W-:Y:S01]  /*8270*/  MUFU.EX2 R151, R64 ;  /* 0x0000004000977308 */ /* 0x000fe20000000800 */
[----:B-1----:R-:W-:Y:S01]  /*8280*/  FFMA.FTZ R101, R39, UR4, -R154 ;  /* 0x0000000427657c23 */ /* 0x002fe2000801089a */
[----:B------:R-:W-:Y:S01]  /*8290*/  LOP3.LUT R105, R103, R105, RZ, 0xc0, !PT ;  /* 0x0000006967697212 */ /* 0x000fe200078ec0ff */
[----:B------:R-:W-:Y:S03]  /*82a0*/  FFMA.FTZ R153, R53, UR4, -R153 ;  /* 0x0000000435997c23 */ /* 0x000fe60008010899 */
[--C-:B------:R-:W-:Y:S04]  /*82b0*/  HSET2.LE.AND R111, R121, R152.reuse, PT ;  /* 0x00000098796f7233 */ /* 0x100fe80003803000 */
[----:B------:R1:W4:Y:S01]  /*82c0*/  MUFU.EX2 R161, R101 ;  /* 0x0000006500a17308 */ /* 0x0003220000000800 */
[--C-:B---3--:R-:W-:Y:S01]  /*82d0*/  HSET2.LE.AND R36, R122, R152.reuse, PT ;  /* 0x000000987a247233 */ /* 0x108fe20003803000 */
[-C--:B--2---:R-:W-:Y:S05]  /*82e0*/  HMMA.16816.F32.BF16 R4, R104, R112.reuse, R4 ;  /* 0x000000706804723c */ /* 0x084fea0000041804 */
[----:B------:R-:W-:Y:S03]  /*82f0*/  F2FP.BF16.F32.PACK_AB R110, R175, R177 ;  /* 0x000000b1af6e723e */ /* 0x000fe600000010ff */
[----:B------:R-:W-:Y:S03]  /*8300*/  MUFU.EX2 R159, R44 ;  /* 0x0000002c009f7308 */ /* 0x000fe60000000800 */
[----:B------:R-:W-:Y:S01]  /*8310*/  LOP3.LUT R111, R111, R37, RZ, 0xc0, !PT ;  /* 0x000000256f6f7212 */ /* 0x000fe200078ec0ff */
[----:B------:R-:W-:Y:S01]  /*8320*/  FFMA.FTZ R98, R98, R213, R234 ;  /* 0x000000d562627223 */ /* 0x000fe200000100ea */
[----:B------:R-:W-:Y:S01]  /*8330*/  LOP3.LUT R109, R102, R109, RZ, 0xc0, !PT ;  /* 0x0000006d666d7212 */ /* 0x000fe200078ec0ff */
[----:B------:R-:W-:Y:S01]  /*8340*/  IMAD.WIDE.U32 R102, R160, -0x2daee0ad, RZ ;  /* 0xd2511f53a0667825 */ /* 0x000fe200078e00ff */
[----:B------:R-:W-:Y:S03]  /*8350*/  LOP3.LUT R110, R36, R110, RZ, 0xc0, !PT ;  /* 0x0000006e246e7212 */ /* 0x000fe600078ec0ff */
[----:B------:R-:W-:Y:S01]  /*8360*/  MUFU.EX2 R160, R43 ;  /* 0x0000002b00a07308 */ /* 0x000fe20000000800 */
[----:B------:R-:W-:Y:S01]  /*8370*/  LOP3.LUT R36, R129, UR16, R176, 0x96, !PT ;  /* 0x0000001081247c12 */ /* 0x000fe2000f8e96b0 */
[----:B------:R-:W-:Y:S01]  /*8380*/  FFMA.FTZ R96, R96, R214, R232 ;  /* 0x000000d660607223 */ /* 0x000fe200000100e8 */
[----:B-1----:R-:W-:Y:S01]  /*8390*/  LOP3.LUT R101, R103, UR15, R174, 0x96, !PT ;  /* 0x0000000f67657c12 */ /* 0x002fe2000f8e96ae */
[----:B------:R-:W-:Y:S01]  /*83a0*/  FFMA.FTZ R2, R2, R215, R225 ;  /* 0x000000d702027223 */ /* 0x000fe200000100e1 */
[----:B------:R-:W-:Y:S01]  /*83b0*/  LOP3.LUT R102, R125, UR5, R102, 0x96, !PT ;  /* 0x000000057d667c12 */ /* 0x000fe2000f8e9666 */
[C---:B------:R-:W-:Y:S04]  /*83c0*/  HMMA.16816.F32.BF16 R8, R108.reuse, R112, R8 ;  /* 0x000000706c08723c */ /* 0x040fe80000041808 */
[----:B------:R-:W-:Y:S01]  /*83d0*/  MUFU.EX2 R149, R65 ;  /* 0x0000004100957308 */ /* 0x000fe20000000800 */
[----:B------:R-:W-:Y:S06]  /*83e0*/  IMAD.WIDE.U32 R126, R36, -0x2daee0ad, RZ ;  /* 0xd2511f53247e7825 */ /* 0x000fec00078e00ff */
[----:B------:R-:W-:Y:S01]  /*83f0*/  FFMA.FTZ R0, R0, R216, R224 ;  /* 0x000000d800007223 */ /* 0x000fe200000100e0 */
[-C--:B------:R-:W-:Y:S01]  /*8400*/  HMMA.16816.F32.BF16 R12, R108, R114.reuse, R12 ;  /* 0x000000726c0c723c */ /* 0x080fe2000004180c */
[----:B------:R-:W1:Y:S01]  /*8410*/  LDSM.16.MT88.4 R36, [R186+0x6800] ;  /* 0x00680000ba24783b */ /* 0x000e620000004200 */
[----:B------:R-:W-:Y:S01]  /*8420*/  MUFU.EX2 R142, R58 ;  /* 0x0000003a008e7308 */ /* 0x000fe20000000800 */
[----:B------:R-:W-:Y:S03]  /*8430*/  IMAD.WIDE.U32 R102, R102, -0x326172a9, RZ ;  /* 0xcd9e8d5766667825 */ /* 0x000fe600078e00ff */
[C---:B------:R-:W-:Y:S05]  /*8440*/  HMMA.16816.F32.BF16 R16, R104.reuse, R114, R16 ;  /* 0x000000726810723c */ /* 0x040fea0000041810 */
[----:B------:R-:W-:Y:S01]  /*8450*/  IMAD.WIDE.U32 R132, R101, -0x326172a9, RZ ;  /* 0xcd9e8d5765847825 */ /* 0x000fe200078e00ff */
[-C--:B-----5:R-:W-:Y:S01]  /*8460*/  HMMA.16816.F32.BF16 R32, R104, R116.reuse, R32 ;  /* 0x000000746820723c */ /* 0x0a0fe20000041820 */
[----:B------:R-:W-:Y:S04]  /*8470*/  MUFU.EX2 R141, R59 ;  /* 0x0000003b008d7308 */ /* 0x000fe80000000800 */
[C---:B------:R-:W-:Y:S01]  /*8480*/  LOP3.LUT R101, R102.reuse, 0xffff, RZ, 0xc0, !PT ;  /* 0x0000ffff66657812 */ /* 0x040fe200078ec0ff */
[C---:B------:R-:W-:Y:S05]  /*8490*/  HMMA.16816.F32.BF16 R68, R108.reuse, R116, R68 ;  /* 0x000000746c44723c */ /* 0x040fea0000041844 */
[----:B------:R-:W-:Y:S01]  /*84a0*/  MUFU.EX2 R146, R52 ;  /* 0x0000003400927308 */ /* 0x000fe20000000800 */
[----:B------:R-:W-:Y:S01]  /*84b0*/  LOP3.LUT R120, R102, 0xff, RZ, 0xc0, !PT ;  /* 0x000000ff66787812 */ /* 0x000fe200078ec0ff */
[-C--:B------:R-:W-:Y:S04]  /*84c0*/  HMMA.16816.F32.BF16 R20, R108, R118.reuse, R20 ;  /* 0x000000766c14723c */ /* 0x080fe80000041814 */
[--C-:B------:R-:W-:Y:S02]  /*84d0*/  SHF.R.U32.HI R121, RZ, 0x10, R102.reuse ;  /* 0x00000010ff797819 */ /* 0x100fe40000011666 */
[C---:B------:R-:W-:Y:S02]  /*84e0*/  HMMA.16816.F32.BF16 R72, R104.reuse, R118, R72 ;  /* 0x000000766848723c */ /* 0x040fe40000041848 */
[----:B------:R-:W-:Y:S03]  /*84f0*/  MUFU.EX2 R143, R56 ;  /* 0x00000038008f7308 */ /* 0x000fe60000000800 */
[----:B------:R-:W-:Y:S01]  /*8500*/  SHF.R.U32.HI R122, RZ, 0x18, R102 ;  /* 0x00000018ff7a7819 */ /* 0x000fe20000011666 */
[----:B------:R-:W-:Y:S01]  /*8510*/  IMAD.WIDE.U32 R112, R158, -0x2daee0ad, RZ ;  /* 0xd2511f539e707825 */ /* 0x000fe200078e00ff */
[----:B------:R-:W-:Y:S05]  /*8520*/  LOP3.LUT R102, R103, UR24, R132, 0x96, !PT ;  /* 0x0000001867667c12 */ /* 0x000fea000f8e9684 */
[----:B------:R2:W3:Y:S01]  /*8530*/  MUFU.EX2 R132, R42 ;  /* 0x0000002a00847308 */ /* 0x0004e20000000800 */
[-C--:B-1----:R-:W-:Y:S03]  /*8540*/  HMMA.16816.F32.BF16 R76, R104, R36.reuse, R76 ;  /* 0x00000024684c723c */ /* 0x082fe6000004184c */
[----:B------:R-:W-:Y:S01]  /*8550*/  LOP3.LUT R112, R127, UR5, R112, 0x96, !PT ;  /* 0x000000057f707c12 */ /* 0x000fe2000f8e9670 */
[----:B------:R-:W-:Y:S01]  /*8560*/  FADD.FTZ R2, R226, R2 ;  /* 0x00000002e2027221 */ /* 0x000fe20000010000 */
[----:B------:R-:W-:Y:S01]  /*8570*/  LOP3.LUT R113, R113, UR15, R172, 0x96, !PT ;  /* 0x0000000f71717c12 */ /* 0x000fe2000f8e96ac */
[C---:B------:R-:W-:Y:S03]  /*8580*/  HMMA.16816.F32.BF16 R80, R108.reuse, R36, R80 ;  /* 0x000000246c50723c */ /* 0x040fe60000041850 */
[----:B------:R1:W-:Y:S02]  /*8590*/  MUFU.EX2 R158, R45 ;  /* 0x0000002d009e7308 */ /* 0x0003e40000000800 */
[----:B------:R-:W-:Y:S01]  /*85a0*/  IMAD.WIDE.U32 R40, R112, -0x326172a9, RZ ;  /* 0xcd9e8d5770287825 */ /* 0x000fe200078e00ff */
[-C--:B------:R-:W-:Y:S07]  /*85b0*/  HMMA.16816.F32.BF16 R24, R108, R38.reuse, R24 ;  /* 0x000000266c18723c */ /* 0x080fee0000041818 */
[----:B------:R-:W-:Y:S01]  /*85c0*/  MUFU.EX2 R140, R60 ;  /* 0x0000003c008c7308 */ /* 0x000fe20000000800 */
[----:B------:R-:W-:Y:S03]  /*85d0*/  SHF.R.U32.HI R112, RZ, 0x10, R40 ;  /* 0x00000010ff707819 */ /* 0x000fe60000011628 */
[----:B------:R-:W-:Y:S01]  /*85e0*/  IMAD.WIDE.U32 R130, R113, -0x326172a9, RZ ;  /* 0xcd9e8d5771827825 */ /* 0x000fe200078e00ff */
[----:B--2---:R-:W-:Y:S01]  /*85f0*/  SHF.R.U32.HI R42, RZ, 0x8, R101 ;  /* 0x00000008ff2a7819 */ /* 0x004fe20000011665 */
[C---:B------:R-:W-:Y:S04]  /*8600*/  HMMA.16816.F32.BF16 R84, R104.reuse, R38, R84 ;  /* 0x000000266854723c */ /* 0x040fe80000041854 */
[----:B------:R-:W-:Y:S01]  /*8610*/  MUFU.EX2 R153, R153 ;  /* 0x0000009900997308 */ /* 0x000fe20000000800 */
[C---:B------:R-:W-:Y:S01]  /*8620*/  LOP3.LUT R113, R40.reuse, 0xffff, RZ, 0xc0, !PT ;  /* 0x0000ffff28717812 */ /* 0x040fe200078ec0ff */
[----:B------:R-:W-:Y:S01]  /*8630*/  FADD.FTZ R0, R219, R0 ;  /* 0x00000000db007221 */ /* 0x000fe20000010000 */
[----:B------:R-:W-:Y:S04]  /*8640*/  LOP3.LUT R115, R40, 0xff, RZ, 0xc0, !PT ;  /* 0x000000ff28737812 */ /* 0x000fe800078ec0ff */
[----:B------:R-:W-:Y:S02]  /*8650*/  SHF.R.U32.HI R114, RZ, 0x18, R40 ;  /* 0x00000018ff727819 */ /* 0x000fe40000011628 */
[----:B------:R-:W-:Y:S01]  /*8660*/  LOP3.LUT R101, R41, UR24, R130, 0x96, !PT ;  /* 0x0000001829657c12 */ /* 0x000fe2000f8e9682 */
[----:B------:R-:W-:Y:S01]  /*8670*/  MUFU.EX2 R155, R155 ;  /* 0x0000009b009b7308 */ /* 0x000fe20000000800 */
[----:B------:R-:W-:Y:S02]  /*8680*/  PRMT R120, R120, 0x5410, R42 ;  /* 0x0000541078787816 */ /* 0x000fe4000000002a */
[----:B------:R-:W-:Y:S01]  /*8690*/  LOP3.LUT R112, R112, 0xff, RZ, 0xc0, !PT ;  /* 0x000000ff70707812 */ /* 0x000fe200078ec0ff */
[----:B------:R-:W2:Y:S01]  /*86a0*/  LDSM.16.MT88.4 R40, [R187+0x6800] ;  /* 0x00680000bb28783b */ /* 0x000ea20000004200 */
[----:B------:R-:W-:Y:S02]  /*86b0*/  LOP3.LUT R103, R121, 0xff, RZ, 0xc0, !PT ;  /* 0x000000ff79677812 */ /* 0x000fe400078ec0ff */
[----:B------:R-:W-:Y:S01]  /*86c0*/  PRMT R116, R112, 0x5410, R114 ;  /* 0x0000541070747816 */ /* 0x000fe20000000072 */
[----:B------:R-:W-:Y:S01]  /*86d0*/  FFMA.FTZ R112, R47, UR4, -R156 ;  /* 0x000000042f707c23 */ /* 0x000fe2000801089c */
[----:B------:R-:W-:Y:S02]  /*86e0*/  LOP3.LUT R44, R102, 0xffff, RZ, 0xc0, !PT ;  /* 0x0000ffff662c7812 */ /* 0x000fe400078ec0ff */
[----:B-1----:R-:W-:Y:S01]  /*86f0*/  SHF.R.U32.HI R45, RZ, 0x10, R102 ;  /* 0x00000010ff2d7819 */ /* 0x002fe20000011666 */
[----:B------:R1:W-:Y:S01]  /*8700*/  MUFU.EX2 R150, R112 ;  /* 0x0000007000967308 */ /* 0x0003e20000000800 */
[----:B------:R-:W-:Y:S02]  /*8710*/  LOP3.LUT R36, R101, 0xffff, RZ, 0xc0, !PT ;  /* 0x0000ffff65247812 */ /* 0x000fe400078ec0ff */
[----:B------:R-:W-:Y:S01]  /*8720*/  PRMT R122, R103, 0x5410, R122 ;  /* 0x00005410677a7816 */ /* 0x000fe2000000007a */
[--C-:B------:R-:W-:Y:S01]  /*8730*/  FFMA.FTZ R103, R46, UR4, -R156.reuse ;  /* 0x000000042e677c23 */ /* 0x100fe2000801089c */
[----:B------:R-:W-:Y:S01]  /*8740*/  LOP3.LUT R47, R102, 0xff, RZ, 0xc0, !PT ;  /* 0x000000ff662f7812 */ /* 0x000fe200078ec0ff */
[----:B------:R-:W-:Y:S01]  /*8750*/  FFMA.FTZ R156, R63, UR4, -R156 ;  /* 0x000000043f9c7c23 */ /* 0x000fe2000801089c */
[----:B------:R-:W-:Y:S03]  /*8760*/  SHF.R.U32.HI R113, RZ, 0x8, R113 ;  /* 0x00000008ff717819 */ /* 0x000fe60000011671 */
[----:B------:R5:W3:Y:S01]  /*8770*/  MUFU.EX2 R157, R103 ;  /* 0x00000067009d7308 */ /* 0x000ae20000000800 */
[----:B------:R-:W-:Y:S02]  /*8780*/  LOP3.LUT R46, R101, 0xff, RZ, 0xc0, !PT ;  /* 0x000000ff652e7812 */ /* 0x000fe400078ec0ff */
[----:B------:R-:W-:Y:S02]  /*8790*/  SHF.R.U32.HI R44, RZ, 0x8, R44 ;  /* 0x00000008ff2c7819 */ /* 0x000fe4000001162c */
[----:B------:R-:W-:Y:S02]  /*87a0*/  LOP3.LUT R45, R45, 0xff, RZ, 0xc0, !PT ;  /* 0x000000ff2d2d7812 */ /* 0x000fe400078ec0ff */
[----:B------:R-:W-:Y:S03]  /*87b0*/  SHF.R.U32.HI R102, RZ, 0x18, R102 ;  /* 0x00000018ff667819 */ /* 0x000fe60000011666 */
[----:B------:R-:W-:Y:S01]  /*87c0*/  MUFU.EX2 R156, R156 ;  /* 0x0000009c009c7308 */ /* 0x000fe20000000800 */
[----:B------:R-:W-:Y:S02]  /*87d0*/  SHF.R.U32.HI R36, RZ, 0x8, R36 ;  /* 0x00000008ff247819 */ /* 0x000fe40000011624 */
[----:B------:R-:W-:Y:S01]  /*87e0*/  PRMT R117, R115, 0x5410, R113 ;  /* 0x0000541073757816 */ /* 0x000fe20000000071 */
[----:B------:R-:W-:Y:S01]  /*87f0*/  FFMA.FTZ R115, R67, UR4, -R154 ;  /* 0x0000000443737c23 */ /* 0x000fe2000801089a */
[----:B------:R-:W-:Y:S02]  /*8800*/  PRMT R114, R47, 0x5410, R44 ;  /* 0x000054102f727816 */ /* 0x000fe4000000002c */
[----:B------:R-:W-:Y:S01]  /*8810*/  PRMT R113, R45, 0x5410, R102 ;  /* 0x000054102d717816 */ /* 0x000fe20000000066 */
[----:B------:R-:W-:Y:S01]  /*8820*/  FFMA.FTZ R102, R66, UR4, -R154 ;  /* 0x0000000442667c23 */ /* 0x000fe2000801089a */
[----:B-1----:R-:W-:Y:S01]  /*8830*/  PRMT R112, R46, 0x5410, R36 ;  /* 0x000054102e707816 */ /* 0x002fe20000000024 */
[----:B------:R-:W-:Y:S01]  /*8840*/  LDSM.16.MT88.4 R64, [R188+0x7000] ;  /* 0x00700000bc40783b */ /* 0x000fe20000004200 */
[--C-:B------:R-:W-:Y:S01]  /*8850*/  SHF.R.U32.HI R37, RZ, 0x10, R101.reuse ;  /* 0x00000010ff257819 */ /* 0x100fe20000011665 */
[----:B------:R1:W-:Y:S01]  /*8860*/  MUFU.EX2 R148, R102 ;  /* 0x0000006600947308 */ /* 0x0003e20000000800 */
[--C-:B------:R-:W-:Y:S01]  /*8870*/  HSET2.LE.AND R36, R120, R152.reuse, PT ;  /* 0x0000009878247233 */ /* 0x100fe20003803000 */
[----:B------:R-:W-:Y:S01]  /*8880*/  FFMA.FTZ R154, R55, UR4, -R154 ;  /* 0x00000004379a7c23 */ /* 0x000fe2000801089a */
[----:B------:R-:W-:Y:S01]  /*8890*/  LOP3.LUT R52, R131, UR14, R128, 0x96, !PT ;  /* 0x0000000e83347c12 */ /* 0x000fe2000f8e9680 */
[-C--:B--2---:R-:W-:Y:S02]  /*88a0*/  HMMA.16816.F32.BF16 R28, R104, R40.reuse, R28 ;  /* 0x00000028681c723c */ /* 0x084fe4000004181c */
[----:B------:R-:W2:Y:S01]  /*88b0*/  LDSM.16.MT88.4 R44, [R185+0x7000] ;  /* 0x00700000b92c783b */ /* 0x000ea20000004200 */
[----:B------:R-:W-:Y:S03]  /*88c0*/  SHF.R.U32.HI R101, RZ, 0x18, R101 ;  /* 0x00000018ff657819 */ /* 0x000fe60000011665 */
[----:B------:R1:W2:Y:S01]  /*88d0*/  MUFU.EX2 R147, R115 ;  /* 0x0000007300937308 */ /* 0x0002a20000000800 */
[----:B------:R-:W-:Y:S01]  /*88e0*/  LOP3.LUT R37, R37, 0xff, RZ, 0xc0, !PT ;  /* 0x000000ff25257812 */ /* 0x000fe200078ec0ff */
[C---:B------:R-:W-:Y:S04]  /*88f0*/  HMMA.16816.F32.BF16 R88, R108.reuse, R40, R88 ;  /* 0x000000286c58723c */ /* 0x040fe80000041858 */
[----:B-----5:R-:W-:Y:S02]  /*8900*/  PRMT R103, R37, 0x5410, R101 ;  /* 0x0000541025677816 */ /* 0x020fe40000000065 */
[-C--:B------:R-:W-:Y:S02]  /*8910*/  HMMA.16816.F32.BF16 R48, R108, R42.reuse, R48 ;  /* 0x0000002a6c30723c */ /* 0x080fe40000041830 */
[----:B------:R-:W5:Y:S03]  /*8920*/  MUFU.EX2 R154, R154 ;  /* 0x0000009a009a7308 */ /* 0x000f660000000800 */
[--C-:B------:R-:W-:Y:S01]  /*8930*/  HSET2.LE.AND R37, R122, R152.reuse, PT ;  /* 0x000000987a257233 */ /* 0x100fe20003803000 */
[----:B------:R-:W-:Y:S01]  /*8940*/  HMMA.16816.F32.BF16 R92, R104, R42, R92 ;  /* 0x0000002a685c723c */ /* 0x000fe2000004185c */
[----:B------:R-:W5:Y:S04]  /*8950*/  LDSM.16.MT88.4 R104, [R186+0x7000] ;  /* 0x00700000ba68783b */ /* 0x000f680000004200 */
[----:B------:R-:W-:Y:S02]  /*8960*/  F2FP.BF16.F32.PACK_AB R38, R169, R171 ;  /* 0x000000aba926723e */ /* 0x000fe400000010ff */
[----:B------:R-:W-:Y:S04]  /*8970*/  F2FP.BF16.F32.PACK_AB R39, R165, R166 ;  /* 0x000000a6a527723e */ /* 0x000fe800000010ff */
[----:B------:R-:W-:Y:S02]  /*8980*/  LOP3.LUT R38, R36, R38, RZ, 0xc0, !PT ;  /* 0x0000002624267212 */ /* 0x000fe400078ec0ff */
[--C-:B------:R-:W-:Y:S02]  /*8990*/  HSET2.LE.AND R36, R114, R152.reuse, PT ;  /* 0x0000009872247233 */ /* 0x100fe40003803000 */
[----:B------:R-:W-:Y:S02]  /*89a0*/  LOP3.LUT R39, R37, R39, RZ, 0xc0, !PT ;  /* 0x0000002725277212 */ /* 0x000fe400078ec0ff */
[--C-:B------:R-:W-:Y:S02]  /*89b0*/  HSET2.LE.AND R40, R113, R152.reuse, PT ;  /* 0x0000009871287233 */ /* 0x100fe40003803000 */
[----:B----4-:R-:W-:Y:S02]  /*89c0*/  F2FP.BF16.F32.PACK_AB R37, R163, R164 ;  /* 0x000000a4a325723e */ /* 0x010fe400000010ff */
[--C-:B------:R-:W-:Y:S02]  /*89d0*/  HSET2.LE.AND R101, R112, R152.reuse, PT ;  /* 0x0000009870657233 */ /* 0x100fe40003803000 */
[--C-:B------:R-:W-:Y:S02]  /*89e0*/  HSET2.LE.AND R103, R103, R152.reuse, PT ;  /* 0x0000009867677233 */ /* 0x100fe40003803000 */
[----:B------:R-:W-:Y:S02]  /*89f0*/  F2FP.BF16.F32.PACK_AB R41, R161, R162 ;  /* 0x000000a2a129723e */ /* 0x000fe400000010ff */
[----:B---3--:R-:W-:Y:S02]  /*8a00*/  F2FP.BF16.F32.PACK_AB R112, R160, R132 ;  /* 0x00000084a070723e */ /* 0x008fe400000010ff */
[----:B-1----:R-:W-:Y:S02]  /*8a10*/  F2FP.BF16.F32.PACK_AB R102, R134, R135 ;  /* 0x000000878666723e */ /* 0x002fe400000010ff */
[----:B------:R-:W-:Y:S02]  /*8a20*/  LOP3.LUT R36, R36, R37, RZ, 0xc0, !PT ;  /* 0x0000002524247212 */ /* 0x000fe400078ec0ff */
[----:B------:R-:W-:Y:S02]  /*8a30*/  LOP3.LUT R37, R40, R41, RZ, 0xc0, !PT ;  /* 0x0000002928257212 */ /* 0x000fe400078ec0ff */
[----:B------:R-:W-:Y:S02]  /*8a40*/  LOP3.LUT R41, R103, R112, RZ, 0xc0, !PT ;  /* 0x0000007067297212 */ /* 0x000fe400078ec0ff */
[----:B------:R-:W-:Y:S01]  /*8a50*/  LOP3.LUT R40, R101, R102, RZ, 0xc0, !PT ;  /* 0x0000006665287212 */ /* 0x000fe200078ec0ff */
[----:B------:R-:W-:Y:S01]  /*8a60*/  LDSM.16.MT88.4 R112, [R185+0x7800] ;  /* 0x00780000b970783b */ /* 0x000fe20000004200 */
[--C-:B------:R-:W-:Y:S01]  /*8a70*/  HSET2.LE.AND R103, R116, R152.reuse, PT ;  /* 0x0000009874677233 */ /* 0x100fe20003803000 */
[-C--:B--2---:R-:W-:Y:S05]  /*8a80*/  HMMA.16816.F32.BF16 R4, R36, R44.reuse, R4 ;  /* 0x0000002c2404723c */ /* 0x084fea0000041804 */
[--C-:B------:R-:W-:Y:S02]  /*8a90*/  HSET2.LE.AND R101, R117, R152.reuse, PT ;  /* 0x0000009875657233 */ /* 0x100fe40003803000 */
[----:B------:R-:W-:Y:S04]  /*8aa0*/  F2FP.BF16.F32.PACK_AB R108, R150, R157 ;  /* 0x0000009d966c723e */ /* 0x000fe800000010ff */
[----:B------:R-:W-:Y:S02]  /*8ab0*/  F2FP.BF16.F32.PACK_AB R102, R158, R159 ;  /* 0x0000009f9e66723e */ /* 0x000fe400000010ff */
[----:B------:R-:W-:Y:S02]  /*8ac0*/  LOP3.LUT R43, R103, R108, RZ, 0xc0, !PT ;  /* 0x0000006c672b7212 */ /* 0x000fe400078ec0ff */
[----:B------:R-:W-:Y:S01]  /*8ad0*/  LOP3.LUT R42, R101, R102, RZ, 0xc0, !PT ;  /* 0x00000066652a7212 */ /* 0x000fe200078ec0ff */
[----:B------:R1:W2:Y:S01]  /*8ae0*/  MUFU.EX2 R103, R62 ;  /* 0x0000003e00677308 */ /* 0x0002a20000000800 */
[----:B------:R-:W-:Y:S02]  /*8af0*/  F2FP.BF16.F32.PACK_AB R136, R144, R143 ;  /* 0x0000008f9088723e */ /* 0x000fe400000010ff */
[----:B------:R-:W-:Y:S02]  /*8b00*/  F2FP.BF16.F32.PACK_AB R137, R141, R142 ;  /* 0x0000008e8d89723e */ /* 0x000fe400000010ff */
[----:B------:R-:W-:Y:S01]  /*8b10*/  F2FP.BF16.F32.PACK_AB R138, R155, R140 ;  /* 0x0000008c9b8a723e */ /* 0x000fe200000010ff */
[C---:B------:R-:W-:Y:S06]  /*8b20*/  HMMA.16816.F32.BF16 R8, R40.reuse, R44, R8 ;  /* 0x0000002c2808723c */ /* 0x040fec0000041808 */
[-C--:B------:R-:W-:Y:S05]  /*8b30*/  HMMA.16816.F32.BF16 R12, R40, R46.reuse, R12 ;  /* 0x0000002e280c723c */ /* 0x080fea000004180c */
[----:B------:R-:W-:Y:S01]  /*8b40*/  LOP3.LUT R44, R133, UR14, R170, 0x96, !PT ;  /* 0x0000000e852c7c12 */ /* 0x000fe2000f8e96aa */
[C---:B------:R-:W-:Y:S05]  /*8b50*/  HMMA.16816.F32.BF16 R16, R36.reuse, R46, R16 ;  /* 0x0000002e2410723c */ /* 0x040fea0000041810 */
[----:B------:R-:W-:Y:S01]  /*8b60*/  IMAD.WIDE.U32 R44, R44, -0x2daee0ad, RZ ;  /* 0xd2511f532c2c7825 */ /* 0x000fe200078e00ff */
[-C--:B------:R-:W-:Y:S05]  /*8b70*/  HMMA.16816.F32.BF16 R32, R36, R64.reuse, R32 ;  /* 0x000000402420723c */ /* 0x080fea0000041820 */
[----:B------:R-:W-:Y:S01]  /*8b80*/  IMAD.WIDE.U32 R46, R52, -0x2daee0ad, RZ ;  /* 0xd2511f53342e7825 */ /* 0x000fe200078e00ff */
[C---:B------:R-:W-:Y:S05]  /*8b90*/  HMMA.16816.F32.BF16 R68, R40.reuse, R64, R68 ;  /* 0x000000402844723c */ /* 0x040fea0000041844 */
[----:B------:R-:W-:Y:S01]  /*8ba0*/  SHF.R.U32.HI R55, RZ, 0x10, R44 ;  /* 0x00000010ff377819 */ /* 0x000fe2000001162c */
[-C--:B------:R-:W-:Y:S05]  /*8bb0*/  HMMA.16816.F32.BF16 R20, R40, R66.reuse, R20 ;  /* 0x000000422814723c */ /* 0x080fea0000041814 */
[----:B------:R-:W-:Y:S01]  /*8bc0*/  LOP3.LUT R53, R45, UR23, R124, 0x96, !PT ;  /* 0x000000172d357c12 */ /* 0x000fe2000f8e967c */
[C---:B------:R-:W-:Y:S05]  /*8bd0*/  HMMA.16816.F32.BF16 R72, R36.reuse, R66, R72 ;  /* 0x000000422448723c */ /* 0x040fea0000041848 */
[C---:B------:R-:W-:Y:S01]  /*8be0*/  LOP3.LUT R45, R44.reuse, 0xffff, RZ, 0xc0, !PT ;  /* 0x0000ffff2c2d7812 */ /* 0x040fe200078ec0ff */
[-C--:B-----5:R-:W-:Y:S05]  /*8bf0*/  HMMA.16816.F32.BF16 R76, R36, R104.reuse, R76 ;  /* 0x00000068244c723c */ /* 0x0a0fea000004184c */
[----:B------:R-:W-:Y:S01]  /*8c00*/  LOP3.LUT R102, R44, 0xff, RZ, 0xc0, !PT ;  /* 0x000000ff2c667812 */ /* 0x000fe200078ec0ff */
[C---:B------:R-:W-:Y:S05]  /*8c10*/  HMMA.16816.F32.BF16 R80, R40.reuse, R104, R80 ;  /* 0x000000682850723c */ /* 0x040fea0000041850 */
[----:B------:R-:W-:Y:S01]  /*8c20*/  LOP3.LUT R52, R47, UR23, R126, 0x96, !PT ;  /* 0x000000172f347c12 */ /* 0x000fe2000f8e967e */
[-C--:B------:R-:W-:Y:S05]  /*8c30*/  HMMA.16816.F32.BF16 R24, R40, R106.reuse, R24 ;  /* 0x0000006a2818723c */ /* 0x080fea0000041818 */
[----:B------:R-:W-:Y:S01]  /*8c40*/  SHF.R.U32.HI R101, RZ, 0x18, R44 ;  /* 0x00000018ff657819 */ /* 0x000fe2000001162c */
[C---:B------:R-:W-:Y:S05]  /*8c50*/  HMMA.16816.F32.BF16 R84, R36.reuse, R106, R84 ;  /* 0x0000006a2454723c */ /* 0x040fea0000041854 */
[C---:B------:R-:W-:Y:S02]  /*8c60*/  LOP3.LUT R47, R46.reuse, 0xffff, RZ, 0xc0, !PT ;  /* 0x0000ffff2e2f7812 */ /* 0x040fe400078ec0ff */
[----:B------:R-:W-:Y:S04]  /*8c70*/  LOP3.LUT R44, R55, 0xff, RZ, 0xc0, !PT ;  /* 0x000000ff372c7812 */ /* 0x000fe800078ec0ff */
[----:B------:R-:W-:Y:S02]  /*8c80*/  LOP3.LUT R54, R46, 0xff, RZ, 0xc0, !PT ;  /* 0x000000ff2e367812 */ /* 0x000fe400078ec0ff */
[----:B------:R-:W-:Y:S02]  /*8c90*/  SHF.R.U32.HI R47, RZ, 0x8, R47 ;  /* 0x00000008ff2f7819 */ /* 0x000fe4000001162f */
[----:B------:R-:W-:Y:S02]  /*8ca0*/  PRMT R101, R44, 0x5410, R101 ;  /* 0x000054102c657816 */ /* 0x000fe40000000065 */
[----:B------:R-:W-:Y:S02]  /*8cb0*/  SHF.R.U32.HI R45, RZ, 0x8, R45 ;  /* 0x00000008ff2d7819 */ /* 0x000fe4000001162d */
[C---:B------:R-:W-:Y:S02]  /*8cc0*/  LOP3.LUT R44, R53.reuse, 0xffff, RZ, 0xc0, !PT ;  /* 0x0000ffff352c7812 */ /* 0x040fe400078ec0ff */
[----:B------:R-:W-:Y:S02]  /*8cd0*/  PRMT R65, R54, 0x5410, R47 ;  /* 0x0000541036417816 */ /* 0x000fe4000000002f */
[--C-:B------:R-:W-:Y:S02]  /*8ce0*/  SHF.R.U32.HI R56, RZ, 0x10, R46.reuse ;  /* 0x00000010ff387819 */ /* 0x100fe4000001162e */
[----:B------:R-:W-:Y:S02]  /*8cf0*/  SHF.R.U32.HI R57, RZ, 0x18, R46 ;  /* 0x00000018ff397819 */ /* 0x000fe4000001162e */
[----:B------:R-:W-:Y:S02]  /*8d00*/  PRMT R102, R102, 0x5410, R45 ;  /* 0x0000541066667816 */ /* 0x000fe4000000002d */
[----:B------:R-:W-:Y:S02]  /*8d10*/  SHF.R.U32.HI R54, RZ, 0x8, R44 ;  /* 0x00000008ff367819 */ /* 0x000fe4000001162c */
[----:B------:R-:W3:Y:S01]  /*8d20*/  LDSM.16.MT88.4 R44, [R187+0x7000] ;  /* 0x00700000bb2c783b */ /* 0x000ee20000004200 */
[----:B------:R-:W-:Y:S02]  /*8d30*/  LOP3.LUT R56, R56, 0xff, RZ, 0xc0, !PT ;  /* 0x000000ff38387812 */ /* 0x000fe400078ec0ff */
[----:B------:R-:W-:Y:S02]  /*8d40*/  LOP3.LUT R55, R53, 0xff, RZ, 0xc0, !PT ;  /* 0x000000ff35377812 */ /* 0x000fe400078ec0ff */
[----:B------:R-:W-:Y:S02]  /*8d50*/  PRMT R67, R56, 0x5410, R57 ;  /* 0x0000541038437816 */ /* 0x000fe40000000039 */
[----:B------:R-:W-:Y:S02]  /*8d60*/  PRMT R64, R55, 0x5410, R54 ;  /* 0x0000541037407816 */ /* 0x000fe40000000036 */
[--C-:B------:R-:W-:Y:S02]  /*8d70*/  SHF.R.U32.HI R56, RZ, 0x18, R53.reuse ;  /* 0x00000018ff387819 */ /* 0x100fe40000011635 */
[----:B------:R-:W-:Y:S02]  /*8d80*/  SHF.R.U32.HI R55, RZ, 0x10, R53 ;  /* 0x00000010ff377819 */ /* 0x000fe40000011635 */
[C---:B------:R-:W-:Y:S02]  /*8d90*/  LOP3.LUT R53, R52.reuse, 0xffff, RZ, 0xc0, !PT ;  /* 0x0000ffff34357812 */ /* 0x040fe400078ec0ff */
[----:B------:R-:W-:Y:S02]  /*8da0*/  SHF.R.U32.HI R54, RZ, 0x10, R52 ;  /* 0x00000010ff367819 */ /* 0x000fe40000011634 */
[----:B------:R-:W-:Y:S02]  /*8db0*/  LOP3.LUT R57, R52, 0xff, RZ, 0xc0, !PT ;  /* 0x000000ff34397812 */ /* 0x000fe400078ec0ff */
[--C-:B------:R-:W-:Y:S02]  /*8dc0*/  HSET2.LE.AND R61, R64, R152.reuse, PT ;  /* 0x00000098403d7233 */ /* 0x100fe40003803000 */
[----:B-1----:R-:W-:Y:S02]  /*8dd0*/  F2FP.BF16.F32.PACK_AB R62, R153, R146 ;  /* 0x00000092993e723e */ /* 0x002fe400000010ff */
[----:B------:R-:W-:Y:S02]  /*8de0*/  LOP3.LUT R55, R55, 0xff, RZ, 0xc0, !PT ;  /* 0x000000ff37377812 */ /* 0x000fe400078ec0ff */
[----:B------:R-:W-:Y:S02]  /*8df0*/  SHF.R.U32.HI R53, RZ, 0x8, R53 ;  /* 0x00000008ff357819 */ /* 0x000fe40000011635 */
[----:B------:R-:W-:Y:S02]  /*8e00*/  PRMT R60, R55, 0x5410, R56 ;  /* 0x00005410373c7816 */ /* 0x000fe40000000038 */
[----:B------:R-:W-:Y:S02]  /*8e10*/  PRMT R53, R57, 0x5410, R53 ;  /* 0x0000541039357816 */ /* 0x000fe40000000035 */
[----:B------:R-:W1:Y:S01]  /*8e20*/  LDSM.16.MT88.4 R56, [R188+0x7800] ;  /* 0x00780000bc38783b */ /* 0x000e620000004200 */
[--C-:B------:R-:W-:Y:S02]  /*8e30*/  HSET2.LE.AND R63, R60, R152.reuse, PT ;  /* 0x000000983c3f7233 */ /* 0x100fe40003803000 */
[----:B------:R-:W-:Y:S02]  /*8e40*/  F2FP.BF16.F32.PACK_AB R60, R147, R148 ;  /* 0x00000094933c723e */ /* 0x000fe400000010ff */
[--C-:B------:R-:W-:Y:S01]  /*8e50*/  HSET2.LE.AND R55, R101, R152.reuse, PT ;  /* 0x0000009865377233 */ /* 0x100fe20003803000 */
[----:B------:R-:W-:Y:S01]  /*8e60*/  IMAD.MOV.U32 R101, RZ, RZ, R97 ;  /* 0x000000ffff657224 */ /* 0x000fe200078e0061 */
[--C-:B------:R-:W-:Y:S01]  /*8e70*/  HSET2.LE.AND R64, R53, R152.reuse, PT ;  /* 0x0000009835407233 */ /* 0x100fe20003803000 */
[-C--:B---3--:R-:W-:Y:S03]  /*8e80*/  HMMA.16816.F32.BF16 R28, R36, R44.reuse, R28 ;  /* 0x0000002c241c723c */ /* 0x088fe6000004181c */
[----:B------:R-:W-:Y:S02]  /*8e90*/  SHF.R.U32.HI R52, RZ, 0x18, R52 ;  /* 0x00000018ff347819 */ /* 0x000fe40000011634 */
[----:B------:R-:W-:Y:S01]  /*8ea0*/  LOP3.LUT R54, R54, 0xff, RZ, 0xc0, !PT ;  /* 0x000000ff36367812 */ /* 0x000fe200078ec0ff */
[C---:B------:R-:W-:Y:S05]  /*8eb0*/  HMMA.16816.F32.BF16 R88, R40.reuse, R44, R88 ;  /* 0x0000002c2858723c */ /* 0x040fea0000041858 */
[----:B------:R-:W-:Y:S01]  /*8ec0*/  PRMT R52, R54, 0x5410, R52 ;  /* 0x0000541036347816 */ /* 0x000fe20000000034 */
[-C--:B------:R-:W-:Y:S05]  /*8ed0*/  HMMA.16816.F32.BF16 R48, R40, R46.reuse, R48 ;  /* 0x0000002e2830723c */ /* 0x080fea0000041830 */
[--C-:B------:R-:W-:Y:S01]  /*8ee0*/  HSET2.LE.AND R66, R65, R152.reuse, PT ;  /* 0x0000009841427233 */ /* 0x100fe20003803000 */
[----:B------:R-:W-:Y:S05]  /*8ef0*/  HMMA.16816.F32.BF16 R92, R36, R46, R92 ;  /* 0x0000002e245c723c */ /* 0x000fea000004185c */
[--C-:B------:R-:W-:Y:S01]  /*8f00*/  HSET2.LE.AND R54, R102, R152.reuse, PT ;  /* 0x0000009866367233 */ /* 0x100fe20003803000 */
[----:B------:R-:W-:Y:S01]  /*8f10*/  IMAD.MOV.U32 R102, RZ, RZ, R3 ;  /* 0x000000ffff667224 */ /* 0x000fe200078e0003 */
[--C-:B------:R-:W-:Y:S04]  /*8f20*/  HSET2.LE.AND R65, R52, R152.reuse, PT ;  /* 0x0000009834417233 */ /* 0x100fe80003803000 */
[----:B------:R-:W-:Y:S02]  /*8f30*/  F2FP.BF16.F32.PACK_AB R52, R149, R151 ;  /* 0x000000979534723e */ /* 0x000fe400000010ff */
[----:B------:R-:W-:Y:S02]  /*8f40*/  F2FP.BF16.F32.PACK_AB R53, R154, R145 ;  /* 0x000000919a35723e */ /* 0x000fe400000010ff */
[----:B------:R-:W-:Y:S02]  /*8f50*/  LOP3.LUT R54, R54, R52, RZ, 0xc0, !PT ;  /* 0x0000003436367212 */ /* 0x000fe400078ec0ff */
[----:B------:R-:W-:Y:S02]  /*8f60*/  LOP3.LUT R55, R55, R60, RZ, 0xc0, !PT ;  /* 0x0000003c37377212 */ /* 0x000fe400078ec0ff */
[----:B------:R-:W-:Y:S02]  /*8f70*/  LOP3.LUT R52, R61, R62, RZ, 0xc0, !PT ;  /* 0x0000003e3d347212 */ /* 0x000fe400078ec0ff */
[----:B------:R-:W-:Y:S02]  /*8f80*/  LOP3.LUT R53, R63, R53, RZ, 0xc0, !PT ;  /* 0x000000353f357212 */ /* 0x000fe400078ec0ff */
[----:B------:R-:W-:Y:S01]  /*8f90*/  HSET2.LE.AND R67, R67, R152, PT ;  /* 0x0000009843437233 */ /* 0x000fe20003803000 */
[----:B------:R-:W3:Y:S01]  /*8fa0*/  LDSM.16.MT88.4 R60, [R186+0x7800] ;  /* 0x00780000ba3c783b */ /* 0x000ee20000004200 */
[----:B--2---:R-:W-:Y:S02]  /*8fb0*/  F2FP.BF16.F32.PACK_AB R139, R156, R103 ;  /* 0x000000679c8b723e */ /* 0x004fe400000010ff */
[----:B------:R-:W-:Y:S01]  /*8fc0*/  LOP3.LUT R136, R64, R136, RZ, 0xc0, !PT ;  /* 0x0000008840887212 */ /* 0x000fe200078ec0ff */
[-C--:B------:R-:W-:Y:S04]  /*8fd0*/  HMMA.16816.F32.BF16 R108, R52, R112.reuse, R4 ;  /* 0x00000070346c723c */ /* 0x080fe80000041804 */
[----:B------:R-:W2:Y:S01]  /*8fe0*/  LDSM.16.MT88.4 R4, [R187+0x7800] ;  /* 0x00780000bb04783b */ /* 0x000ea20000004200 */
[----:B------:R-:W-:Y:S02]  /*8ff0*/  LOP3.LUT R137, R65, R137, RZ, 0xc0, !PT ;  /* 0x0000008941897212 */ /* 0x000fe400078ec0ff */
[----:B------:R-:W-:Y:S04]  /*9000*/  LOP3.LUT R138, R66, R138, RZ, 0xc0, !PT ;  /* 0x0000008a428a7212 */ /* 0x000fe800078ec0ff */
[----:B------:R-:W-:Y:S07]  /*9010*/  LOP3.LUT R139, R67, R139, RZ, 0xc0, !PT ;  /* 0x0000008b438b7212 */ /* 0x000fee00078ec0ff */
[C---:B------:R-:W-:Y:S06]  /*9020*/  HMMA.16816.F32.BF16 R104, R136.reuse, R112, R8 ;  /* 0x000000708868723c */ /* 0x040fec0000041808 */
        /* <DEDUP_REMOVED lines=14> */
[----:B------:R-:W-:Y:S01]  /*9110*/  FADD.FTZ R0, R230, R8 ;  /* 0x00000008e6007221 */ /* 0x000fe20000010000 */
[-C--:B---3--:R-:W-:Y:S03]  /*9120*/  HMMA.16816.F32.BF16 R76, R52, R60.reuse, R76 ;  /* 0x0000003c344c723c */ /* 0x088fe6000004184c */
        /* <DEDUP_REMOVED lines=49> */
[----:B------:R-:W-:Y:S02]  /*9440*/  IMAD.MOV.U32 R96, RZ, RZ, R99 ;  /* 0x000000ffff607224 */ /* 0x000fe400078e0063 */
[----:B------:R-:W-:Y:S01]  /*9450*/  FADD.FTZ R4, R140, R2 ;  /* 0x000000028c047221 */ /* 0x000fe20000010000 */
[----:B------:R-:W-:Y:S01]  /*9460*/  FADD.FTZ R2, R103, R0 ;  /* 0x0000000067027221 */ /* 0x000fe20000010000 */
[----:B------:R-:W-:Y:S02]  /*9470*/  VIADD R0, R199, 0xffffffff ;  /* 0xffffffffc7007836 */ /* 0x000fe40000000000 */
[----:B------:R-:W-:Y:S01]  /*9480*/  FADD.FTZ R6, R148, R8 ;  /* 0x0000000894067221 */ /* 0x000fe20000010000 */
[----:B------:R-:W-:Y:S01]  /*9490*/  FADD.FTZ R213, R149, R5 ;  /* 0x0000000595d57221 */ /* 0x000fe20000010000 */
[----:B------:R-:W-:Y:S01]  /*94a0*/  FADD.FTZ R215, R155, R4 ;  /* 0x000000049bd77221 */ /* 0x000fe20000010000 */
[----:B------:R-:W-:Y:S02]  /*94b0*/  IMAD.MOV.U32 R199, RZ, RZ, R0 ;  /* 0x000000ffffc77224 */ /* 0x000fe400078e0000 */
[----:B------:R-:W-:Y:S01]  /*94c0*/  FADD.FTZ R214, R147, R6 ;  /* 0x0000000693d67221 */ /* 0x000fe20000010000 */
[----:B------:R-:W-:Y:S02]  /*94d0*/  IMAD.MOV.U32 R0, RZ, RZ, R100 ;  /* 0x000000ffff007224 */ /* 0x000fe400078e0064 */
[----:B------:R-:W-:Y:S01]  /*94e0*/  FADD.FTZ R216, R156, R2 ;  /* 0x000000029cd87221 */ /* 0x000fe20000010000 */
[----:B------:R-:W-:Y:S06]  /*94f0*/  @P2 BRA `(.L_x_1151) ;  /* 0xffffffc8003c2947 */ /* 0x000fec000383ffff */
.L_x_1150:
[----:B------:R-:W1:Y:S01]  /*9500*/  SHFL.BFLY PT, R2, R213, 0x2, 0x1f ;  /* 0x0c401f00d5027f89 */ /* 0x000e6200000e0000 */
[----:B------:R-:W-:Y:S01]  /*9510*/  ULDC UR4, c[0x0][0x38c] ;  /* 0x0000e30000047ab9 */ /* 0x000fe20000000800 */
[----:B------:R-:W-:Y:S01]  /*9520*/  UMOV UR5, 0x400 ;  /* 0x0000040000057882 */ /* 0x000fe20000000000 */
[----:B------:R-:W-:Y:S01]  /*9530*/  MOV R30, 0x10 ;  /* 0x00000010001e7802 */ /* 0x000fe20000000f00 */
[----:B------:R-:W2:Y:S01]  /*9540*/  SHFL.BFLY PT, R0, R214, 0x2, 0x1f ;  /* 0x0c401f00d6007f89 */ /* 0x000ea200000e0000 */
[----:B------:R-:W-:-:S03]  /*9550*/  MOV R34, 0x20 ;  /* 0x0000002000227802 */ /* 0x000fc60000000f00 */
[----:B------:R-:W3:Y:S04]  /*9560*/  SHFL.BFLY PT, R4, R215, 0x2, 0x1f ;  /* 0x0c401f00d7047f89 */ /* 0x000ee800000e0000 */
[----:B------:R-:W4:Y:S01]  /*9570*/  SHFL.BFLY PT, R5, R216, 0x2, 0x1f ;  /* 0x0c401f00d8057f89 */ /* 0x000f2200000e0000 */
[----:B------:R-:W5:Y:S01]  /*9580*/  S2R R9, SR_TID.X ;  /* 0x0000000000097919 */ /* 0x000f620000002100 */
[----:B-1----:R-:W-:Y:S01]  /*9590*/  FADD.FTZ R2, R2, R213 ;  /* 0x000000d502027221 */ /* 0x002fe20000010000 */
[----:B--2---:R-:W-:-:S04]  /*95a0*/  FADD.FTZ R0, R0, R214 ;  /* 0x000000d600007221 */ /* 0x004fc80000010000 */
[----:B------:R-:W1:Y:S01]  /*95b0*/  SHFL.BFLY PT, R6, R2, 0x1, 0x1f ;  /* 0x0c201f0002067f89 */ /* 0x000e6200000e0000 */
[----:B---3--:R-:W-:-:S03]  /*95c0*/  FADD.FTZ R4, R4, R215 ;  /* 0x000000d704047221 */ /* 0x008fc60000010000 */
[----:B------:R-:W2:Y:S01]  /*95d0*/  SHFL.BFLY PT, R8, R0, 0x1, 0x1f ;  /* 0x0c201f0000087f89 */ /* 0x000ea200000e0000 */
[----:B----4-:R-:W-:-:S03]  /*95e0*/  FADD.FTZ R5, R5, R216 ;  /* 0x000000d805057221 */ /* 0x010fc60000010000 */
[----:B------:R-:W3:Y:S01]  /*95f0*/  SHFL.BFLY PT, R7, R4, 0x1, 0x1f ;  /* 0x0c201f0004077f89 */ /* 0x000ee200000e0000 */
[----:B-----5:R-:W-:Y:S01]  /*9600*/  SHF.R.S32.HI R35, RZ, 0x1f, R9 ;  /* 0x0000001fff237819 */ /* 0x020fe20000011409 */
[----:B-1----:R-:W-:Y:S01]  /*9610*/  FADD.FTZ R36, R2, R6 ;  /* 0x0000000602247221 */ /* 0x002fe20000010000 */
[----:B------:R-:W-:Y:S01]  /*9620*/  MOV R2, 0x3f800000 ;  /* 0x3f80000000027802 */ /* 0x000fe20000000f00 */
[----:B------:R-:W1:Y:S01]  /*9630*/  SHFL.BFLY PT, R6, R5, 0x1, 0x1f ;  /* 0x0c201f0005067f89 */ /* 0x000e6200000e0000 */
[----:B--2---:R-:W-:Y:S02]  /*9640*/  FADD.FTZ R37, R0, R8 ;  /* 0x0000000800257221 */ /* 0x004fe40000010000 */
[----:B------:R-:W-:Y:S02]  /*9650*/  FSETP.NE.FTZ.AND P4, PT, R36, RZ, PT ;  /* 0x000000ff2400720b */ /* 0x000fe40003f95000 */
[----:B------:R-:W-:Y:S01]  /*9660*/  MOV R0, 0x3f800000 ;  /* 0x3f80000000007802 */ /* 0x000fe20000000f00 */
[----:B---3--:R-:W-:Y:S01]  /*9670*/  FADD.FTZ R38, R4, R7 ;  /* 0x0000000704267221 */ /* 0x008fe20000010000 */
[----:B------:R-:W-:-:S02]  /*9680*/  FSETP.NE.FTZ.AND P3, PT, R37, RZ, PT ;  /* 0x000000ff2500720b */ /* 0x000fc40003f75000 */
[CC--:B------:R-:W-:Y:S02]  /*9690*/  LEA.HI R4, R35.reuse, R9.reuse, RZ, 0x2 ;  /* 0x0000000923047211 */ /* 0x0c0fe400078f10ff */
[----:B------:R-:W-:Y:S02]  /*96a0*/  FSETP.NE.FTZ.AND P6, PT, R38, RZ, PT ;  /* 0x000000ff2600720b */ /* 0x000fe40003fd5000 */
[--C-:B------:R-:W-:Y:S02]  /*96b0*/  SHF.R.S32.HI R21, RZ, 0x2, R4.reuse ;  /* 0x00000002ff157819 */ /* 0x100fe40000011404 */
[----:B------:R-:W-:Y:S01]  /*96c0*/  SHF.R.S32.HI R7, RZ, 0x1f, R4 ;  /* 0x0000001fff077819 */ /* 0x000fe20000011404 */
[----:B------:R-:W2:Y:S01]  /*96d0*/  @P4 MUFU.RCP R0, R36 ;  /* 0x0000002400004308 */ /* 0x000ea20000001000 */
[----:B------:R-:W-:Y:S02]  /*96e0*/  LEA.HI R35, R35, R9, RZ, 0x5 ;  /* 0x0000000923237211 */ /* 0x000fe400078f28ff */
[----:B------:R-:W-:-:S02]  /*96f0*/  LEA.HI R7, R7, R21, RZ, 0x3 ;  /* 0x0000001507077211 */ /* 0x000fc400078f18ff */
[----:B------:R-:W-:Y:S02]  /*9700*/  SHF.R.S32.HI R35, RZ, 0x5, R35 ;  /* 0x00000005ff237819 */ /* 0x000fe40000011423 */
[----:B------:R-:W-:Y:S01]  /*9710*/  LOP3.LUT R7, R7, 0xfffffff8, RZ, 0xc0, !PT ;  /* 0xfffffff807077812 */ /* 0x000fe200078ec0ff */
[----:B-1----:R-:W-:Y:S01]  /*9720*/  FADD.FTZ R39, R5, R6 ;  /* 0x0000000605277221 */ /* 0x002fe20000010000 */
[----:B------:R-:W-:Y:S01]  /*9730*/  LOP3.LUT R6, R4, 0x3ffffffc, RZ, 0xc0, !PT ;  /* 0x3ffffffc04067812 */ /* 0x000fe200078ec0ff */
[----:B------:R-:W1:Y:S01]  /*9740*/  @P3 MUFU.RCP R2, R37 ;  /* 0x0000002500023308 */ /* 0x000e620000001000 */
[----:B------:R-:W-:Y:S02]  /*9750*/  MOV R5, 0x3f800000 ;  /* 0x3f80000000057802 */ /* 0x000fe40000000f00 */
[----:B------:R-:W-:Y:S02]  /*9760*/  FSETP.NE.FTZ.AND P5, PT, R39, RZ, PT ;  /* 0x000000ff2700720b */ /* 0x000fe40003fb5000 */
[----:B------:R-:W-:Y:S01]  /*9770*/  MOV R4, 0x3f800000 ;  /* 0x3f80000000047802 */ /* 0x000fe20000000f00 */
[----:B--2---:R-:W-:-:S02]  /*9780*/  FMUL.FTZ R0, R0, UR4 ;  /* 0x0000000400007c20 */ /* 0x004fc40008410000 */
[----:B------:R-:W2:Y:S01]  /*9790*/  @P6 MUFU.RCP R5, R38 ;  /* 0x0000002600056308 */ /* 0x000ea20000001000 */
[----:B------:R-:W-:Y:S02]  /*97a0*/  IADD3 R21, R21, -R7, RZ ;  /* 0x8000000715157210 */ /* 0x000fe40007ffe0ff */
[----:B------:R-:W-:Y:S01]  /*97b0*/  IADD3 R6, -R6, R9, RZ ;  /* 0x0000000906067210 */ /* 0x000fe20007ffe1ff */
[C---:B------:R-:W-:Y:S01]  /*97c0*/  FMUL.FTZ R108, R0.reuse, R108 ;  /* 0x0000006c006c7220 */ /* 0x040fe20000410000 */
[C---:B------:R-:W-:Y:S01]  /*97d0*/  FMUL.FTZ R9, R0.reuse, R109 ;  /* 0x0000006d00097220 */ /* 0x040fe20000410000 */
[C---:B------:R-:W-:Y:S01]  /*97e0*/  FMUL.FTZ R112, R0.reuse, R112 ;  /* 0x0000007000707220 */ /* 0x040fe20000410000 */
[----:B------:R-:W-:Y:S01]  /*97f0*/  FMUL.FTZ R7, R0, R113 ;  /* 0x0000007100077220 */ /* 0x000fe20000410000 */
[----:B------:R-:W3:Y:S01]  /*9800*/  @P5 MUFU.RCP R4, R39 ;  /* 0x0000002700045308 */ /* 0x000ee20000001000 */
[----:B-1----:R-:W-:Y:S01]  /*9810*/  FMUL.FTZ R2, R2, UR4 ;  /* 0x0000000402027c20 */ /* 0x002fe20008410000 */
[C---:B------:R-:W-:Y:S01]  /*9820*/  FMUL.FTZ R120, R0.reuse, R120 ;  /* 0x0000007800787220 */ /* 0x040fe20000410000 */
[C---:B------:R-:W-:Y:S01]  /*9830*/  FMUL.FTZ R19, R0.reuse, R121 ;  /* 0x0000007900137220 */ /* 0x040fe20000410000 */
[C---:B------:R-:W-:Y:S01]  /*9840*/  FMUL.FTZ R72, R0.reuse, R72 ;  /* 0x0000004800487220 */ /* 0x040fe20000410000 */
[C---:B------:R-:W-:Y:S01]  /*9850*/  FMUL.FTZ R15, R0.reuse, R73 ;  /* 0x00000049000f7220 */ /* 0x040fe20000410000 */
[C---:B------:R-:W-:Y:S01]  /*9860*/  FMUL.FTZ R76, R0.reuse, R76 ;  /* 0x0000004c004c7220 */ /* 0x040fe20000410000 */
[C---:B------:R-:W-:Y:S01]  /*9870*/  FMUL.FTZ R25, R0.reuse, R77 ;  /* 0x0000004d00197220 */ /* 0x040fe20000410000 */
[C---:B------:R-:W-:Y:S01]  /*9880*/  FMUL.FTZ R84, R0.reuse, R84 ;  /* 0x0000005400547220 */ /* 0x040fe20000410000 */
[----:B--2---:R-:W-:Y:S01]  /*9890*/  FMUL.FTZ R5, R5, UR4 ;  /* 0x0000000405057c20 */ /* 0x004fe20008410000 */
[C---:B------:R-:W-:Y:S01]  /*98a0*/  FMUL.FTZ R22, R0.reuse, R85 ;  /* 0x0000005500167220 */ /* 0x040fe20000410000 */
[C---:B------:R-:W-:Y:S01]  /*98b0*/  FMUL.FTZ R132, R0.reuse, R132 ;  /* 0x0000008400847220 */ /* 0x040fe20000410000 */
[C---:B------:R-:W-:Y:S01]  /*98c0*/  FMUL.FTZ R31, R0.reuse, R133 ;  /* 0x00000085001f7220 */ /* 0x040fe20000410000 */
[C---:B------:R-:W-:Y:S01]  /*98d0*/  FMUL.FTZ R92, R0.reuse, R92 ;  /* 0x0000005c005c7220 */ /* 0x040fe20000410000 */
[----:B------:R-:W-:Y:S01]  /*98e0*/  FMUL.FTZ R28, R0, R93 ;  /* 0x0000005d001c7220 */ /* 0x000fe20000410000 */
[C---:B------:R-:W-:Y:S01]  /*98f0*/  FMUL.FTZ R110, R2.reuse, R110 ;  /* 0x0000006e026e7220 */ /* 0x040fe20000410000 */
[----:B------:R-:W-:Y:S01]  /*9900*/  FMUL.FTZ R8, R2, R111 ;  /* 0x0000006f02087220 */ /* 0x000fe20000410000 */
[----:B---3--:R-:W-:Y:S01]  /*9910*/  FMUL.FTZ R4, R4, UR4 ;  /* 0x0000000404047c20 */ /* 0x008fe20008410000 */
[----:B------:R-:W1:Y:S01]  /*9920*/  S2UR UR4, SR_CgaCtaId ;  /* 0x00000000000479c3 */ /* 0x000e620000008800 */
        /* <DEDUP_REMOVED lines=14> */
[----:B------:R-:W-:Y:S01]  /*9a10*/  SHF.L.U32 R2, R21, 0x6, RZ ;  /* 0x0000000615027819 */ /* 0x000fe200000006ff */
[----:B------:R-:W-:Y:S01]  /*9a20*/  FMUL.FTZ R104, R5, R104 ;  /* 0x0000006805687220 */ /* 0x000fe20000410000 */
[----:B------:R-:W-:Y:S01]  /*9a30*/  R2P PR, R21, 0x6 ;  /* 0x0000000615007804 */ /* 0x000fe20000000000 */
[----:B------:R-:W-:Y:S01]  /*9a40*/  FMUL.FTZ R11, R5, R105 ;  /* 0x00000069050b7220 */ /* 0x000fe20000410000 */
[----:B------:R-:W-:Y:S01]  /*9a50*/  LOP3.LUT R2, R2, 0x1c0, RZ, 0xc0, !PT ;  /* 0x000001c002027812 */ /* 0x000fe200078ec0ff */
[C---:B------:R-:W-:Y:S01]  /*9a60*/  FMUL.FTZ R106, R4.reuse, R106 ;  /* 0x0000006a046a7220 */ /* 0x040fe20000410000 */
[----:B------:R-:W-:Y:S01]  /*9a70*/  LOP3.LUT R21, R21, 0x1, RZ, 0xc0, !PT ;  /* 0x0000000115157812 */ /* 0x000fe200078ec0ff */
[----:B------:R-:W-:Y:S01]  /*9a80*/  FMUL.FTZ R10, R4, R107 ;  /* 0x0000006b040a7220 */ /* 0x000fe20000410000 */
[----:B------:R-:W-:Y:S01]  /*9a90*/  LEA R6, R35, R6, 0x9 ;  /* 0x0000000623067211 */ /* 0x000fe200078e48ff */
[----:B-1----:R-:W-:Y:S01]  /*9aa0*/  ULEA UR4, UR4, UR5, 0x18 ;  /* 0x0000000504047291 */ /* 0x002fe2000f8ec03f */
[----:B------:R-:W-:Y:S01]  /*9ab0*/  LEA.HI R2, R2, R2, RZ, 0x1d ;  /* 0x0000000202027211 */ /* 0x000fe200078fe8ff */
[----:B------:R-:W-:Y:S01]  /*9ac0*/  FMUL.FTZ R116, R5, R116 ;  /* 0x0000007405747220 */ /* 0x000fe20000410000 */
[----:B------:R-:W-:Y:S01]  /*9ad0*/  ISETP.NE.U32.AND P0, PT, R21, 0x1, PT ;  /* 0x000000011500780c */ /* 0x000fe20003f05070 */
[C---:B------:R-:W-:Y:S01]  /*9ae0*/  FMUL.FTZ R12, R5.reuse, R117 ;  /* 0x00000075050c7220 */ /* 0x040fe20000410000 */
[----:B------:R-:W-:Y:S01]  /*9af0*/  LEA R2, R6, R2, 0x1 ;  /* 0x0000000206027211 */ /* 0x000fe200078e08ff */
[----:B------:R-:W-:Y:S01]  /*9b00*/  FMUL.FTZ R118, R4, R118 ;  /* 0x0000007604767220 */ /* 0x000fe20000410000 */
[----:B------:R-:W-:Y:S01]  /*9b10*/  SEL R30, R30, 0xfffffff0, P0 ;  /* 0xfffffff01e1e7807 */ /* 0x000fe20000000000 */
[----:B------:R-:W-:Y:S01]  /*9b20*/  FMUL.FTZ R20, R4, R119 ;  /* 0x0000007704147220 */ /* 0x000fe20000410000 */
[----:B------:R-:W-:Y:S01]  /*9b30*/  LEA R2, R2, UR4, 0x1 ;  /* 0x0000000402027c11 */ /* 0x000fe2000f8e08ff */
[----:B------:R-:W-:Y:S01]  /*9b40*/  FMUL.FTZ R68, R5, R68 ;  /* 0x0000004405447220 */ /* 0x000fe20000410000 */
[----:B------:R-:W-:Y:S01]  /*9b50*/  F2FP.BF16.F32.PACK_AB R9, R9, R108 ;  /* 0x0000006c0909723e */ /* 0x000fe200000010ff */
[----:B------:R-:W-:Y:S01]  /*9b60*/  FMUL.FTZ R17, R5, R69 ;  /* 0x0000004505117220 */ /* 0x000fe20000410000 */
[----:B------:R-:W-:Y:S01]  /*9b70*/  F2FP.BF16.F32.PACK_AB R8, R8, R110 ;  /* 0x0000006e0808723e */ /* 0x000fe200000010ff */
[----:B------:R-:W-:Y:S01]  /*9b80*/  FMUL.FTZ R70, R4, R70 ;  /* 0x0000004604467220 */ /* 0x000fe20000410000 */
[----:B------:R-:W-:Y:S01]  /*9b90*/  F2FP.BF16.F32.PACK_AB R0, R0, R114 ;  /* 0x000000720000723e */ /* 0x000fe200000010ff */
[----:B------:R-:W-:Y:S01]  /*9ba0*/  STS [R2], R9 ;  /* 0x0000000902007388 */ /* 0x000fe20000000800 */
[----:B------:R-:W-:Y:S01]  /*9bb0*/  IADD3 R6, R2, R30, RZ ;  /* 0x0000001e02067210 */ /* 0x000fe20007ffe0ff */
[----:B------:R-:W-:Y:S01]  /*9bc0*/  FMUL.FTZ R16, R4, R71 ;  /* 0x0000004704107220 */ /* 0x000fe20000410000 */
[----:B------:R-:W-:Y:S01]  /*9bd0*/  F2FP.BF16.F32.PACK_AB R7, R7, R112 ;  /* 0x000000700707723e */ /* 0x000fe200000010ff */
[----:B------:R-:W-:Y:S01]  /*9be0*/  STS [R2+0x400], R8 ;  /* 0x0004000802007388 */ /* 0x000fe20000000800 */
[----:B------:R-:W-:Y:S01]  /*9bf0*/  F2FP.BF16.F32.PACK_AB R11, R11, R104 ;  /* 0x000000680b0b723e */ /* 0x000fe200000010ff */
[C---:B------:R-:W-:Y:S01]  /*9c00*/  FMUL.FTZ R124, R5.reuse, R124 ;  /* 0x0000007c057c7220 */ /* 0x040fe20000410000 */
[----:B------:R-:W-:Y:S01]  /*9c10*/  F2FP.BF16.F32.PACK_AB R10, R10, R106 ;  /* 0x0000006a0a0a723e */ /* 0x000fe200000010ff */
[----:B------:R1:W-:Y:S01]  /*9c20*/  STS [R6+0x400], R0 ;  /* 0x0004000006007388 */ /* 0x0003e20000000800 */
[----:B------:R-:W-:Y:S01]  /*9c30*/  SEL R34, R34, 0xffffffe0, !P1 ;  /* 0xffffffe022227807 */ /* 0x000fe20004800000 */
[----:B------:R-:W-:Y:S01]  /*9c40*/  FMUL.FTZ R13, R5, R125 ;  /* 0x0000007d050d7220 */ /* 0x000fe20000410000 */
[----:B------:R-:W-:Y:S01]  /*9c50*/  ISETP.NE.AND P1, PT, R251, -0x1, PT ;  /* 0xfffffffffb00780c */ /* 0x000fe20003f25270 */
[C---:B------:R-:W-:Y:S01]  /*9c60*/  FMUL.FTZ R126, R4.reuse, R126 ;  /* 0x0000007e047e7220 */ /* 0x040fe20000410000 */
[----:B------:R-:W-:Y:S01]  /*9c70*/  FMUL.FTZ R26, R4, R127 ;  /* 0x0000007f041a7220 */ /* 0x000fe20000410000 */
[----:B------:R2:W-:Y:S01]  /*9c80*/  STS [R6], R7 ;  /* 0x0000000706007388 */ /* 0x0005e20000000800 */
[----:B------:R-:W-:Y:S01]  /*9c90*/  F2FP.BF16.F32.PACK_AB R12, R12, R116 ;  /* 0x000000740c0c723e */ /* 0x000fe200000010ff */
[----:B------:R-:W-:Y:S01]  /*9ca0*/  FMUL.FTZ R80, R5, R80 ;  /* 0x0000005005507220 */ /* 0x000fe20000410000 */
[----:B------:R-:W-:Y:S01]  /*9cb0*/  F2FP.BF16.F32.PACK_AB R20, R20, R118 ;  /* 0x000000761414723e */ /* 0x000fe200000010ff */
[----:B------:R3:W-:Y:S01]  /*9cc0*/  STS [R2+0x2000], R11 ;  /* 0x0020000b02007388 */ /* 0x0007e20000000800 */
[----:B------:R-:W-:Y:S01]  /*9cd0*/  F2FP.BF16.F32.PACK_AB R19, R19, R120 ;  /* 0x000000781313723e */ /* 0x000fe200000010ff */
[----:B------:R-:W-:Y:S01]  /*9ce0*/  FMUL.FTZ R23, R5, R81 ;  /* 0x0000005105177220 */ /* 0x000fe20000410000 */
[----:B------:R-:W-:Y:S01]  /*9cf0*/  F2FP.BF16.F32.PACK_AB R18, R18, R122 ;  /* 0x0000007a1212723e */ /* 0x000fe200000010ff */
[----:B------:R4:W-:Y:S01]  /*9d00*/  STS [R2+0x2400], R10 ;  /* 0x0024000a02007388 */ /* 0x0009e20000000800 */
        /* <DEDUP_REMOVED lines=9> */
[C---:B------:R-:W-:Y:S01]  /*9da0*/  FMUL.FTZ R128, R5.reuse, R128 ;  /* 0x0000008005807220 */ /* 0x040fe20000410000 */
[C---:B-1----:R-:W-:Y:S01]  /*9db0*/  IADD3 R0, R2.reuse, 0x40, RZ ;  /* 0x0000004002007810 */ /* 0x042fe20007ffe0ff */
[C---:B------:R-:W-:Y:S01]  /*9dc0*/  FMUL.FTZ R33, R5.reuse, R129 ;  /* 0x0000008105217220 */ /* 0x040fe20000410000 */
[----:B------:R-:W-:Y:S01]  /*9dd0*/  @P2 IADD3 R0, R2, -0x40, RZ ;  /* 0xffffffc002002810 */ /* 0x000fe20007ffe0ff */
[----:B------:R-:W-:Y:S01]  /*9de0*/  FMUL.FTZ R130, R4, R130 ;  /* 0x0000008204827220 */ /* 0x000fe20000410000 */
[----:B------:R-:W-:Y:S01]  /*9df0*/  F2FP.BF16.F32.PACK_AB R26, R26, R126 ;  /* 0x0000007e1a1a723e */ /* 0x000fe200000010ff */
[----:B------:R-:W-:Y:S01]  /*9e00*/  FMUL.FTZ R32, R4, R131 ;  /* 0x0000008304207220 */ /* 0x000fe20000410000 */
[----:B--2---:R-:W-:Y:S01]  /*9e10*/  IADD3 R7, R6, R34, RZ ;  /* 0x0000002206077210 */ /* 0x004fe20007ffe0ff */
[----:B------:R-:W-:Y:S01]  /*9e20*/  FMUL.FTZ R88, R5, R88 ;  /* 0x0000005805587220 */ /* 0x000fe20000410000 */
[----:B------:R-:W-:Y:S01]  /*9e30*/  F2FP.BF16.F32.PACK_AB R25, R25, R76 ;  /* 0x0000004c1919723e */ /* 0x000fe200000010ff */
[----:B------:R-:W-:Y:S01]  /*9e40*/  FMUL.FTZ R90, R4, R90 ;  /* 0x0000005a045a7220 */ /* 0x000fe20000410000 */
[----:B------:R-:W-:Y:S01]  /*9e50*/  F2FP.BF16.F32.PACK_AB R24, R24, R78 ;  /* 0x0000004e1818723e */ /* 0x000fe200000010ff */
[C---:B---3--:R-:W-:Y:S01]  /*9e60*/  FMUL.FTZ R11, R5.reuse, R89 ;  /* 0x00000059050b7220 */ /* 0x048fe20000410000 */
[----:B------:R-:W-:Y:S01]  /*9e70*/  F2FP.BF16.F32.PACK_AB R22, R22, R84 ;  /* 0x000000541616723e */ /* 0x000fe200000010ff */
[----:B------:R-:W-:Y:S01]  /*9e80*/  FMUL.FTZ R136, R5, R136 ;  /* 0x0000008805887220 */ /* 0x000fe20000410000 */
[----:B----4-:R-:W-:Y:S01]  /*9e90*/  IADD3 R2, R2, R34, RZ ;  /* 0x0000002202027210 */ /* 0x010fe20007ffe0ff */
[C---:B------:R-:W-:Y:S01]  /*9ea0*/  FMUL.FTZ R10, R4.reuse, R91 ;  /* 0x0000005b040a7220 */ /* 0x040fe20000410000 */
[----:B------:R-:W-:Y:S01]  /*9eb0*/  F2FP.BF16.F32.PACK_AB R21, R87, R86 ;  /* 0x000000565715723e */ /* 0x000fe200000010ff */
[C---:B------:R-:W-:Y:S01]  /*9ec0*/  FMUL.FTZ R138, R4.reuse, R138 ;  /* 0x0000008a048a7220 */ /* 0x040fe20000410000 */
[----:B------:R-:W-:Y:S01]  /*9ed0*/  F2FP.BF16.F32.PACK_AB R23, R23, R80 ;  /* 0x000000501717723e */ /* 0x000fe200000010ff */
[----:B------:R-:W-:Y:S01]  /*9ee0*/  STS [R2], R19 ;  /* 0x0000001302007388 */ /* 0x000fe20000000800 */
[----:B------:R-:W-:Y:S01]  /*9ef0*/  F2FP.BF16.F32.PACK_AB R27, R27, R82 ;  /* 0x000000521b1b723e */ /* 0x000fe200000010ff */
[----:B------:R-:W-:Y:S01]  /*9f00*/  FMUL.FTZ R139, R4, R139 ;  /* 0x0000008b048b7220 */ /* 0x000fe20000410000 */
[----:B------:R-:W-:Y:S01]  /*9f10*/  F2FP.BF16.F32.PACK_AB R33, R33, R128 ;  /* 0x000000802121723e */ /* 0x000fe200000010ff */
[----:B------:R-:W-:Y:S01]  /*9f20*/  STS [R2+0x400], R18 ;  /* 0x0004001202007388 */ /* 0x000fe20000000800 */
[----:B------:R-:W-:-:S02]  /*9f30*/  F2FP.BF16.F32.PACK_AB R32, R32, R130 ;  /* 0x000000822020723e */ /* 0x000fc400000010ff */
[----:B------:R-:W-:Y:S01]  /*9f40*/  F2FP.BF16.F32.PACK_AB R31, R31, R132 ;  /* 0x000000841f1f723e */ /* 0x000fe200000010ff */
[----:B------:R-:W-:Y:S01]  /*9f50*/  STS [R7], R15 ;  /* 0x0000000f07007388 */ /* 0x000fe20000000800 */
[----:B------:R-:W-:Y:S02]  /*9f60*/  F2FP.BF16.F32.PACK_AB R29, R29, R134 ;  /* 0x000000861d1d723e */ /* 0x000fe400000010ff */
[----:B------:R-:W-:Y:S01]  /*9f70*/  IADD3 R8, R34, R0, RZ ;  /* 0x0000000022087210 */ /* 0x000fe20007ffe0ff */
[----:B------:R-:W-:Y:S01]  /*9f80*/  STS [R7+0x400], R14 ;  /* 0x0004000e07007388 */ /* 0x000fe20000000800 */
[----:B------:R-:W-:Y:S02]  /*9f90*/  F2FP.BF16.F32.PACK_AB R28, R28, R92 ;  /* 0x0000005c1c1c723e */ /* 0x000fe400000010ff */
[----:B------:R-:W-:Y:S01]  /*9fa0*/  F2FP.BF16.F32.PACK_AB R11, R11, R88 ;  /* 0x000000580b0b723e */ /* 0x000fe200000010ff */
[----:B------:R-:W-:Y:S01]  /*9fb0*/  STS [R2+0x2000], R17 ;  /* 0x0020001102007388 */ /* 0x000fe20000000800 */
[----:B------:R-:W-:-:S02]  /*9fc0*/  F2FP.BF16.F32.PACK_AB R10, R10, R90 ;  /* 0x0000005a0a0a723e */ /* 0x000fc400000010ff */
[----:B------:R-:W-:Y:S01]  /*9fd0*/  F2FP.BF16.F32.PACK_AB R9, R95, R94 ;  /* 0x0000005e5f09723e */ /* 0x000fe200000010ff */
[----:B------:R1:W-:Y:S01]  /*9fe0*/  STS [R2+0x2400], R16 ;  /* 0x0024001002007388 */ /* 0x0003e20000000800 */
[----:B------:R-:W-:-:S03]  /*9ff0*/  F2FP.BF16.F32.PACK_AB R139, R139, R138 ;  /* 0x0000008a8b8b723e */ /* 0x000fc600000010ff */
[----:B------:R2:W-:Y:S04]  /*a000*/  STS [R7+0x2000], R13 ;  /* 0x0020000d07007388 */ /* 0x0005e80000000800 */
[----:B------:R3:W-:Y:S04]  /*a010*/  STS [R7+0x2400], R26 ;  /* 0x0024001a07007388 */ /* 0x0007e80000000800 */
[----:B------:R-:W-:Y:S04]  /*a020*/  STS [R0], R25 ;  /* 0x0000001900007388 */ /* 0x000fe80000000800 */
[----:B------:R-:W-:Y:S01]  /*a030*/  STS [R0+0x400], R24 ;  /* 0x0004001800007388 */ /* 0x000fe20000000800 */
[----:B-1----:R-:W-:-:S04]  /*a040*/  IADD3 R2, R30, R0, RZ ;  /* 0x000000001e027210 */ /* 0x002fc80007ffe0ff */
[C---:B--2---:R-:W-:Y:S01]  /*a050*/  IADD3 R13, R34.reuse, R2, RZ ;  /* 0x00000002220d7210 */ /* 0x044fe20007ffe0ff */
[----:B------:R-:W-:Y:S01]  /*a060*/  STS [R2], R22 ;  /* 0x0000001602007388 */ /* 0x000fe20000000800 */
[----:B---3--:R-:W1:Y:S03]  /*a070*/  @P1 LDC.64 R6, c[0x0][0x298] ;  /* 0x0000a600ff061b82 */ /* 0x008e660000000a00 */
[----:B------:R-:W-:Y:S04]  /*a080*/  STS [R2+0x400], R21 ;  /* 0x0004001502007388 */ /* 0x000fe80000000800 */
[----:B------:R-:W-:Y:S04]  /*a090*/  STS [R0+0x2000], R23 ;  /* 0x0020001700007388 */ /* 0x000fe80000000800 */
[----:B------:R2:W-:Y:S04]  /*a0a0*/  STS [R0+0x2400], R27 ;  /* 0x0024001b00007388 */ /* 0x0005e80000000800 */
[----:B------:R-:W-:Y:S04]  /*a0b0*/  STS [R2+0x2000], R33 ;  /* 0x0020002102007388 */ /* 0x000fe80000000800 */
[----:B------:R3:W-:Y:S04]  /*a0c0*/  STS [R2+0x2400], R32 ;  /* 0x0024002002007388 */ /* 0x0007e80000000800 */
[----:B------:R4:W-:Y:S04]  /*a0d0*/  STS [R8], R31 ;  /* 0x0000001f08007388 */ /* 0x0009e80000000800 */
[----:B------:R4:W-:Y:S04]  /*a0e0*/  STS [R8+0x400], R29 ;  /* 0x0004001d08007388 */ /* 0x0009e80000000800 */
[----:B------:R4:W-:Y:S01]  /*a0f0*/  STS [R13], R28 ;  /* 0x0000001c0d007388 */ /* 0x0009e20000000800 */
[----:B--2---:R-:W-:-:S04]  /*a100*/  IADD3 R0, R34, 0x400, R0 ;  /* 0x0000040022007810 */ /* 0x004fc80007ffe000 */
[----:B------:R-:W-:Y:S01]  /*a110*/  IADD3 R0, R30, R0, RZ ;  /* 0x000000001e007210 */ /* 0x000fe20007ffe0ff */
[----:B---3--:R-:W-:Y:S01]  /*a120*/  FMUL.FTZ R2, R5, R137 ;  /* 0x0000008905027220 */ /* 0x008fe20000410000 */
[----:B-1----:R-:W-:-:S04]  /*a130*/  @P1 IMAD.WIDE.U32 R4, R251, R6, RZ ;  /* 0x00000006fb041225 */ /* 0x002fc800078e00ff */
[----:B------:R-:W-:Y:S01]  /*a140*/  F2FP.BF16.F32.PACK_AB R2, R2, R136 ;  /* 0x000000880202723e */ /* 0x000fe200000010ff */
[----:B------:R-:W-:Y:S01]  /*a150*/  @P1 IMAD R24, R251, R7, R5 ;  /* 0x00000007fb181224 */ /* 0x000fe200078e0205 */
[----:B------:R-:W-:Y:S01]  /*a160*/  @P1 MOV R23, R4 ;  /* 0x0000000400171202 */ /* 0x000fe20000000f00 */
[----:B------:R-:W-:Y:S06]  /*a170*/  @P1 BRA `(.L_x_1154) ;  /* 0x0000000000201947 */ /* 0x000fec0003800000 */
[----:B------:R-:W1:Y:S01]  /*a180*/  S2R R14, SR_CTAID.Y ;  /* 0x00000000000e7919 */ /* 0x000e620000002600 */
[----:B------:R-:W2:Y:S01]  /*a190*/  LDC.64 R6, c[0x0][0x290] ;  /* 0x0000a400ff067b82 */ /* 0x000ea20000000a00 */
[----:B-1----:R-:W-:Y:S01]  /*a1a0*/  SHF.R.S32.HI R12, RZ, 0x1f, R14 ;  /* 0x0000001fff0c7819 */ /* 0x002fe2000001140e */
[----:B--2---:R-:W-:-:S04]  /*a1b0*/  IMAD.WIDE.U32 R4, R14, R6, RZ ;  /* 0x000000060e047225 */ /* 0x004fc800078e00ff */
[----:B------:R-:W-:Y:S01]  /*a1c0*/  IMAD R12, R12, R6, RZ ;  /* 0x000000060c0c7224 */ /* 0x000fe200078e02ff */
[----:B------:R-:W-:-:S03]  /*a1d0*/  MOV R23, R4 ;  /* 0x0000000400177202 */ /* 0x000fc60000000f00 */
[----:B------:R-:W-:-:S05]  /*a1e0*/  IMAD R7, R14, R7, R12 ;  /* 0x000000070e077224 */ /* 0x000fca00078e020c */
[----:B------:R-:W-:-:S07]  /*a1f0*/  IADD3 R24, R5, R7, RZ ;  /* 0x0000000705187210 */ /* 0x000fce0007ffe0ff */
.L_x_1154:
[----:B------:R1:W-:Y:S01]  /*a200*/  STS [R0], R9 ;  /* 0x0000000900007388 */ /* 0x0003e20000000800 */
[----:B------:R-:W-:Y:S01]  /*a210*/  ULDC.U8 UR5, c[0x0][0x3d8] ;  /* 0x0000f60000057ab9 */ /* 0x000fe20000000000 */
[----:B------:R-:W2:Y:S01]  /*a220*/  @P3 LDC R14, c[0x0][0x2e8] ;  /* 0x0000ba00ff0e3b82 */ /* 0x000ea20000000800 */
[----:B------:R-:W-:Y:S01]  /*a230*/  ISETP.NE.AND P0, PT, RZ, UR5, PT ;  /* 0x00000005ff007c0c */ /* 0x000fe2000bf05270 */
[----:B------:R3:W-:Y:S01]  /*a240*/  STS [R8+0x2000], R11 ;  /* 0x0020000b08007388 */ /* 0x0007e20000000800 */
[----:B------:R-:W-:Y:S02]  /*a250*/  ULDC.U8 UR4, c[0x0][0x3d9] ;  /* 0x0000f64000047ab9 */ /* 0x000fe40000000000 */
[----:B------:R-:W-:Y:S01]  /*a260*/  ISETP.EQ.AND P0, PT, RZ, UR4, P0 ;  /* 0x00000004ff007c0c */ /* 0x000fe20008702270 */
[----:B------:R4:W-:Y:S01]  /*a270*/  STS [R8+0x2400], R10 ;  /* 0x0024000a08007388 */ /* 0x0009e20000000800 */
[----:B------:R-:W-:-:S03]  /*a280*/  ISETP.NE.AND P2, PT, RZ, UR4, PT ;  /* 0x00000004ff007c0c */ /* 0x000fc6000bf45270 */
[----:B------:R5:W-:Y:S01]  /*a290*/  STS [R13+0x2000], R2 ;  /* 0x002000020d007388 */ /* 0x000be20000000800 */
[----:B------:R-:W2:Y:S01]  /*a2a0*/  S2R R17, SR_CTAID.Y ;  /* 0x0000000000117919 */ /* 0x000ea20000002600 */
[----:B------:R-:W2:Y:S06]  /*a2b0*/  S2R R27, SR_CTAID.Z ;  /* 0x00000000001b7919 */ /* 0x000eac0000002700 */
[----:B------:R-:W-:Y:S02]  /*a2c0*/  @!P0 CS2R R4, SRZ ;  /* 0x0000000000048805 */ /* 0x000fe4000001ff00 */
[----:B------:R-:W2:Y:S01]  /*a2d0*/  @P2 LDC.64 R6, c[0x0][0x2c0] ;  /* 0x0000b000ff062b82 */ /* 0x000ea20000000a00 */
[----:B------:R-:W2:Y:S01]  /*a2e0*/  S2R R18, SR_CTAID.X ;  /* 0x0000000000127919 */ /* 0x000ea20000002500 */
[----:B-1----:R1:W1:Y:S01]  /*a2f0*/  @P4 MUFU.LG2 R9, R36 ;  /* 0x0000002400094308 */ /* 0x0022620000000c00 */
[----:B------:R1:W-:Y:S07]  /*a300*/  STS [R0+0x2000], R139 ;  /* 0x0020008b00007388 */ /* 0x0003ee0000000800 */
[----:B---3--:R3:W1:Y:S01]  /*a310*/  @P3 MUFU.LG2 R11, R37 ;  /* 0x00000025000b3308 */ /* 0x0086620000000c00 */
[----:B----4-:R-:W-:-:S02]  /*a320*/  P2R R8, PR, RZ, 0x4 ;  /* 0x00000004ff087803 */ /* 0x010fc40000000000 */
[----:B------:R-:W-:Y:S01]  /*a330*/  @!P0 PLOP3.LUT P2, PT, PT, PT, PT, 0x8, 0x0 ;  /* 0x000000000000881c */ /* 0x000fe20003f4e170 */
[----:B-----5:R-:W4:Y:S01]  /*a340*/  @P4 LDC R13, c[0x0][0x2e8] ;  /* 0x0000ba00ff0d4b82 */ /* 0x020f220000000800 */
[----:B------:R-:W-:Y:S11]  /*a350*/  @!P0 BRA `(.L_x_1155) ;  /* 0x0000000000188947 */ /* 0x000ff60003800000 */
[----:B------:R-:W5:Y:S01]  /*a360*/  S2R R4, SR_CTAID.Y ;  /* 0x0000000000047919 */ /* 0x000f620000002600 */
[----:B-1----:R-:W5:Y:S01]  /*a370*/  LDC R0, c[0x0][0x2c4] ;  /* 0x0000b100ff007b82 */ /* 0x002f620000000800 */
[----:B------:R-:W-:Y:S01]  /*a380*/  PLOP3.LUT P2, PT, PT, PT, PT, 0x80, 0x0 ;  /* 0x000000000000781c */ /* 0x000fe20003f4f070 */
[----:B-----5:R-:W-:-:S05]  /*a390*/  IMAD R4, R4, R0, RZ ;  /* 0x0000000004047224 */ /* 0x020fca00078e02ff */
[----:B------:R-:W-:-:S04]  /*a3a0*/  SEL R4, R4, R251, !P1 ;  /* 0x000000fb04047207 */ /* 0x000fc80004800000 */
[----:B------:R-:W-:-:S07]  /*a3b0*/  SHF.R.S32.HI R5, RZ, 0x1f, R4 ;  /* 0x0000001fff057819 */ /* 0x000fce0000011404 */
.L_x_1155:
[----:B------:R-:W-:-:S13]  /*a3c0*/  ISETP.NE.AND P0, PT, R8, RZ, PT ;  /* 0x000000ff0800720c */ /* 0x000fda0003f05270 */
[----:B------:R-:W3:Y:S01]  /*a3d0*/  @P0 LDC R8, c[0x0][0x2c0] ;  /* 0x0000b000ff080b82 */ /* 0x000ee20000000800 */
[----:B-12---:R-:W-:Y:S01]  /*a3e0*/  @P0 IMAD R0, R7, R6, RZ ;  /* 0x0000000607000224 */ /* 0x006fe200078e02ff */
[----:B------:R-:W-:Y:S01]  /*a3f0*/  @P0 MOV R2, 0x1 ;  /* 0x0000000100020802 */ /* 0x000fe20000000f00 */
[----:B------:R-:W-:Y:S06]  /*a400*/  @P0 BRA `(.L_x_1156) ;  /* 0x0000000000180947 */ /* 0x000fec0003800000 */
[----:B------:R-:W1:Y:S01]  /*a410*/  LDC R0, c[0x0][0x2c4] ;  /* 0x0000b100ff007b82 */ /* 0x000e620000000800 */
[----:B------:R-:W-:Y:S02]  /*a420*/  ISETP.NE.AND P0, PT, RZ, UR5, PT ;  /* 0x00000005ff007c0c */ /* 0x000fe4000bf05270 */
[----:B---3--:R-:W-:-:S05]  /*a430*/  MOV R8, 0x1 ;  /* 0x0000000100087802 */ /* 0x008fca0000000f00 */
[----:B------:R-:W2:Y:S08]  /*a440*/  LDC R2, c[0x0][0x270] ;  /* 0x00009c00ff027b82 */ /* 0x000eb00000000800 */
[----:B-1----:R-:W2:Y:S02]  /*a450*/  @P0 LDC R0, c[0x0][0x2e4] ;  /* 0x0000b900ff000b82 */ /* 0x002ea40000000800 */
[----:B--2---:R-:W-:-:S07]  /*a460*/  IMAD R2, R0, R2, RZ ;  /* 0x0000000200027224 */ /* 0x004fce00078e02ff */
.L_x_1156:
[----:B------:R-:W2:Y:S01]  /*a470*/  LDL.LU R19, [R1+0x8] ;  /* 0x0000080001137983 */ /* 0x000ea20000300800 */
[----:B------:R-:W1:Y:S01]  /*a480*/  @P6 LDC R16, c[0x0][0x2e8] ;  /* 0x0000ba00ff106b82 */ /* 0x000e620000000800 */
[----:B------:R-:W5:Y:S01]  /*a490*/  @P5 MUFU.LG2 R12, R39 ;  /* 0x00000027000c5308 */ /* 0x000f620000000c00 */
[----:B------:R-:W-:-:S06]  /*a4a0*/  IMAD R2, R17, R2, RZ ;  /* 0x0000000211027224 */ /* 0x000fcc00078e02ff */
[----:B------:R-:W-:Y:S01]  /*a4b0*/  BAR.SYNC.DEFER_BLOCKING 0x0 ;  /* 0x0000000000007b1d */ /* 0x000fe20000010000 */
[----:B------:R-:W-:Y:S01]  /*a4c0*/  ISETP.GE.AND P0, PT, R244, R239, PT ;  /* 0x000000eff400720c */ /* 0x000fe20003f06270 */
[----:B------:R-:W-:Y:S01]  /*a4d0*/  @P4 FMUL.FTZ R7, R9, 0.69314718246459960938 ;  /* 0x3f31721809074820 */ /* 0x000fe20000410000 */
[----:B------:R-:W-:Y:S01]  /*a4e0*/  MOV R21, 0x7f800000 ;  /* 0x7f80000000157802 */ /* 0x000fe20000000f00 */
[----:B------:R-:W-:Y:S01]  /*a4f0*/  @P3 FMUL.FTZ R9, R11, 0.69314718246459960938 ;  /* 0x3f3172180b093820 */ /* 0x000fe20000410000 */
[----:B------:R-:W-:-:S03]  /*a500*/  SEL R6, R2, RZ, !P2 ;  /* 0x000000ff02067207 */ /* 0x000fc60005000000 */
[----:B------:R-:W1:Y:S01]  /*a510*/  @P5 LDC R15, c[0x0][0x2e8] ;  /* 0x0000ba00ff0f5b82 */ /* 0x000e620000000800 */
[----:B------:R-:W5:Y:S01]  /*a520*/  @P6 MUFU.LG2 R10, R38 ;  /* 0x00000026000a6308 */ /* 0x000f620000000c00 */
[----:B------:R-:W-:Y:S01]  /*a530*/  LOP3.LUT P2, RZ, R252, 0x3, RZ, 0xc0, !PT ;  /* 0x00000003fcff7812 */ /* 0x000fe2000784c0ff */
[----:B---3--:R-:W-:Y:S01]  /*a540*/  IMAD R2, R18, R8, RZ ;  /* 0x0000000812027224 */ /* 0x008fe200078e02ff */
[----:B------:R-:W-:Y:S01]  /*a550*/  P2R R25, PR, RZ, 0x1 ;  /* 0x00000001ff197803 */ /* 0x000fe20000000000 */
[----:B----4-:R-:W-:Y:S01]  /*a560*/  @P4 FFMA.FTZ R21, R100, R13, R7 ;  /* 0x0000000d64154223 */ /* 0x010fe20000010007 */
[----:B------:R-:W-:Y:S01]  /*a570*/  IMAD R0, R27, R0, R6 ;  /* 0x000000001b007224 */ /* 0x000fe200078e0206 */
[----:B------:R-:W-:Y:S01]  /*a580*/  MOV R22, 0x7f800000 ;  /* 0x7f80000000167802 */ /* 0x000fe20000000f00 */
[----:B------:R-:W-:Y:S01]  /*a590*/  @P3 FFMA.FTZ R22, R99, R14, R9 ;  /* 0x0000000e63163223 */ /* 0x000fe20000010009 */
[----:B------:R-:W-:Y:S01]  /*a5a0*/  SHF.L.U32 R7, R2, 0x7, RZ ;  /* 0x0000000702077819 */ /* 0x000fe200000006ff */
[----:B-----5:R-:W-:Y:S01]  /*a5b0*/  @P5 FMUL.FTZ R2, R12, 0.69314718246459960938 ;  /* 0x3f3172180c025820 */ /* 0x020fe20000410000 */
[----:B------:R-:W-:Y:S01]  /*a5c0*/  BSSY B0, `(.L_x_1157) ;  /* 0x0000039000007945 */ /* 0x000fe20003800000 */
[----:B------:R-:W-:Y:S01]  /*a5d0*/  IMAD.MOV.U32 R20, RZ, RZ, 0x7f800000 ;  /* 0x7f800000ff147424 */ /* 0x000fe200078e00ff */
[----:B------:R-:W-:Y:S01]  /*a5e0*/  SHF.R.S32.HI R9, RZ, 0x1f, R7 ;  /* 0x0000001fff097819 */ /* 0x000fe20000011407 */
[----:B------:R-:W-:Y:S01]  /*a5f0*/  IMAD.MOV.U32 R13, RZ, RZ, 0x7f800000 ;  /* 0x7f800000ff0d7424 */ /* 0x000fe200078e00ff */
[----:B------:R3:W4:Y:S01]  /*a600*/  LDS.128 R28, [R200+0x3800] ;  /* 0x00380000c81c7984 */ /* 0x0007220000000c00 */
[----:B------:R-:W-:-:S04]  /*a610*/  @P6 FMUL.FTZ R6, R10, 0.69314718246459960938 ;  /* 0x3f3172180a066820 */ /* 0x000fc80000410000 */
[----:B-1----:R-:W-:Y:S01]  /*a620*/  @P6 FFMA.FTZ R20, R97, R16, R6 ;  /* 0x0000001061146223 */ /* 0x002fe20000010006 */
[----:B------:R-:W-:Y:S01]  /*a630*/  @P5 FFMA.FTZ R13, R3, R15, R2 ;  /* 0x0000000f030d5223 */ /* 0x000fe20000010002 */
[----:B--2---:R-:W-:-:S04]  /*a640*/  ISETP.GE.AND P0, PT, R19, R239, PT ;  /* 0x000000ef1300720c */ /* 0x004fc80003f06270 */
[----:B------:R-:W-:Y:S02]  /*a650*/  P2R R26, PR, RZ, 0x1 ;  /* 0x00000001ff1a7803 */ /* 0x000fe40000000000 */
[--C-:B------:R-:W-:Y:S02]  /*a660*/  IADD3 R12, P1, P0, R7, R4, R0.reuse ;  /* 0x00000004070c7210 */ /* 0x100fe4000783e000 */
[----:B------:R-:W-:-:S04]  /*a670*/  SHF.R.S32.HI R0, RZ, 0x1f, R0 ;  /* 0x0000001fff007819 */ /* 0x000fc80000011400 */
[----:B------:R-:W-:Y:S01]  /*a680*/  IADD3.X R9, R9, R5, R0, P1, P0 ;  /* 0x0000000509097210 */ /* 0x000fe20000fe0400 */
[----:B---34-:R-:W-:Y:S06]  /*a690*/  @P2 BRA `(.L_x_1158) ;  /* 0x0000000000ac2947 */ /* 0x018fec0003800000 */
        /* <DEDUP_REMOVED lines=9> */
[CC--:B------:R-:W-:Y:S01]  /*a730*/  ISETP.GE.AND P3, PT, R0.reuse, R239.reuse, PT ;  /* 0x000000ef0000720c */ /* 0x0c0fe20003f66270 */
[C---:B------:R-:W-:Y:S02]  /*a740*/  VIADD R4, R0.reuse, 0x40 ;  /* 0x0000004000047836 */ /* 0x040fe40000000000 */
[----:B------:R-:W-:Y:S01]  /*a750*/  VIADD R5, R0, 0x48 ;  /* 0x0000004800057836 */ /* 0x000fe20000000000 */
[-C--:B------:R-:W-:Y:S02]  /*a760*/  ISETP.GE.AND P2, PT, R3, R239.reuse, PT ;  /* 0x000000ef0300720c */ /* 0x080fe40003f46270 */
[-C--:B------:R-:W-:Y:S02]  /*a770*/  ISETP.GE.AND P1, PT, R4, R239.reuse, PT ;  /* 0x000000ef0400720c */ /* 0x080fe40003f26270 */
[----:B------:R-:W-:-:S05]  /*a780*/  ISETP.GE.AND P0, PT, R5, R239, PT ;  /* 0x000000ef0500720c */ /* 0x000fca0003f06270 */
[----:B------:R-:W1:Y:S01]  /*a790*/  @!P3 LDC.64 R6, c[0x0][0x2b0] ;  /* 0x0000ac00ff06bb82 */ /* 0x000e620000000a00 */
[----:B------:R-:W-:-:S03]  /*a7a0*/  @!P3 IMAD R0, R0, R8, RZ ;  /* 0x000000080000b224 */ /* 0x000fc600078e02ff */
[----:B------:R-:W-:Y:S02]  /*a7b0*/  @!P2 IMAD R3, R3, R8, RZ ;  /* 0x000000080303a224 */ /* 0x000fe400078e02ff */
[C---:B------:R-:W-:Y:S02]  /*a7c0*/  @!P3 IADD3 R2, P4, R0.reuse, R12, RZ ;  /* 0x0000000c0002b210 */ /* 0x040fe40007f9e0ff */
[----:B------:R-:W2:Y:S02]  /*a7d0*/  @!P2 LDC.64 R14, c[0x0][0x2b0] ;  /* 0x0000ac00ff0eab82 */ /* 0x000ea40000000a00 */
[----:B------:R-:W-:-:S06]  /*a7e0*/  @!P3 LEA.HI.X.SX32 R0, R0, R9, 0x1, P4 ;  /* 0x000000090000b211 */ /* 0x000fcc00020f0eff */
[----:B------:R-:W3:Y:S01]  /*a7f0*/  @!P1 LDC.64 R18, c[0x0][0x2b0] ;  /* 0x0000ac00ff129b82 */ /* 0x000ee20000000a00 */
[----:B-1----:R-:W-:-:S07]  /*a800*/  @!P3 LEA R10, P4, R2, R6, 0x2 ;  /* 0x00000006020ab211 */ /* 0x002fce00078810ff */
[----:B------:R-:W1:Y:S01]  /*a810*/  @!P0 LDC.64 R16, c[0x0][0x2b0] ;  /* 0x0000ac00ff108b82 */ /* 0x000e620000000a00 */
[----:B------:R-:W-:Y:S01]  /*a820*/  @!P3 LEA.HI.X R11, R2, R7, R0, 0x2, P4 ;  /* 0x00000007020bb211 */ /* 0x000fe200020f1400 */
[----:B------:R-:W-:Y:S01]  /*a830*/  @!P1 IMAD R2, R4, R8, RZ ;  /* 0x0000000804029224 */ /* 0x000fe200078e02ff */
[----:B------:R-:W-:-:S03]  /*a840*/  @!P2 IADD3 R0, P4, R3, R12, RZ ;  /* 0x0000000c0300a210 */ /* 0x000fc60007f9e0ff */
[----:B------:R4:W-:Y:S01]  /*a850*/  @!P3 STG.E desc[UR28][R10.64], R21 ;  /* 0x000000150a00b986 */ /* 0x0009e2000c10191c */
        /* <DEDUP_REMOVED lines=15> */
.L_x_1158:
[----:B------:R-:W-:Y:S05]  /*a950*/  BSYNC B0 ;  /* 0x0000000000007941 */ /* 0x000fea0003800000 */
.L_x_1157:
[----:B------:R-:W2:Y:S01]  /*a960*/  LDL.LU R0, [R1+0xc] ;  /* 0x00000c0001007983 */ /* 0x000ea20000300800 */
[----:B------:R-:W-:Y:S01]  /*a970*/  ISETP.NE.AND P6, PT, R25, RZ, PT ;  /* 0x000000ff1900720c */ /* 0x000fe20003fc5270 */
[----:B------:R-:W-:Y:S02]  /*a980*/  ULDC.64 UR4, c[0x0][0x2a0] ;  /* 0x0000a80000047ab9 */ /* 0x000fe40000000a00 */
[----:B----4-:R-:W3:Y:S04]  /*a990*/  LDL.LU R10, [R1+0x10] ;  /* 0x00001000010a7983 */ /* 0x010ee80000300800 */
[----:B------:R-:W4:Y:S04]  /*a9a0*/  LDL.LU.64 R8, [R1] ;  /* 0x0000000001087983 */ /* 0x000f280000300a00 */
[----:B------:R-:W5:Y:S04]  /*a9b0*/  LDL.LU R7, [R1+0x20] ;  /* 0x0000200001077983 */ /* 0x000f680000300800 */
[----:B------:R-:W5:Y:S04]  /*a9c0*/  LDL.LU R5, [R1+0x1c] ;  /* 0x00001c0001057983 */ /* 0x000f680000300800 */
[----:B------:R-:W5:Y:S01]  /*a9d0*/  LDL.LU R4, [R1+0x18] ;  /* 0x0000180001047983 */ /* 0x000f620000300800 */
[----:B------:R-:W-:Y:S01]  /*a9e0*/  BSSY B0, `(.L_x_1159) ;  /* 0x0000019000007945 */ /* 0x000fe20003800000 */
[----:B--2---:R-:W-:-:S02]  /*a9f0*/  ISETP.GE.AND P1, PT, R0, R239, PT ;  /* 0x000000ef0000720c */ /* 0x004fc40003f26270 */
[----:B------:R-:W-:Y:S02]  /*aa00*/  SHF.R.S32.HI R0, RZ, 0x1f, R27 ;  /* 0x0000001fff007819 */ /* 0x000fe4000001141b */
[----:B---3--:R-:W-:-:S03]  /*aa10*/  ISETP.GE.AND P2, PT, R10, R239, PT ;  /* 0x000000ef0a00720c */ /* 0x008fc60003f46270 */
[----:B------:R-:W-:Y:S01]  /*aa20*/  IMAD R0, R0, UR4, RZ ;  /* 0x0000000400007c24 */ /* 0x000fe2000f8e02ff */
[----:B----4-:R-:W-:-:S03]  /*aa30*/  IADD3 R2, P0, R8, R23, RZ ;  /* 0x0000001708027210 */ /* 0x010fc60007f1e0ff */
[----:B------:R-:W-:Y:S01]  /*aa40*/  IMAD R0, R27, UR5, R0 ;  /* 0x000000051b007c24 */ /* 0x000fe2000f8e0200 */
[-C--:B-----5:R-:W-:Y:S01]  /*aa50*/  ISETP.GE.AND P3, PT, R7, R239.reuse, PT ;  /* 0x000000ef0700720c */ /* 0x0a0fe20003f66270 */
[----:B------:R-:W-:Y:S02]  /*aa60*/  IMAD.X R3, R9, 0x1, R24, P0 ;  /* 0x0000000109037824 */ /* 0x000fe400000e0618 */
[----:B------:R1:W2:Y:S01]  /*aa70*/  LDS.128 R8, [R200] ;  /* 0x00000000c8087984 */ /* 0x0002a20000000c00 */
[-C--:B------:R-:W-:Y:S01]  /*aa80*/  ISETP.GE.AND P4, PT, R5, R239.reuse, PT ;  /* 0x000000ef0500720c */ /* 0x080fe20003f86270 */
[----:B------:R-:W-:Y:S01]  /*aa90*/  IMAD.WIDE.U32 R12, R27, UR4, R2 ;  /* 0x000000041b0c7c25 */ /* 0x000fe2000f8e0002 */
[----:B------:R-:W-:-:S03]  /*aaa0*/  ISETP.GE.AND P5, PT, R4, R239, PT ;  /* 0x000000ef0400720c */ /* 0x000fc60003fa6270 */
[----:B------:R-:W-:Y:S01]  /*aab0*/  IMAD.IADD R7, R13, 0x1, R0 ;  /* 0x000000010d077824 */ /* 0x000fe200078e0200 */
[----:B------:R-:W-:Y:S09]  /*aac0*/  @P6 BRA `(.L_x_1160) ;  /* 0x0000000000286947 */ /* 0x000ff20003800000 */
        /* <DEDUP_REMOVED lines=10> */
.L_x_1160:
[----:B------:R-:W-:Y:S05]  /*ab70*/  BSYNC B0 ;  /* 0x0000000000007941 */ /* 0x000fea0003800000 */
.L_x_1159:
[----:B------:R-:W4:Y:S01]  /*ab80*/  LDL.LU R0, [R1+0x14] ;  /* 0x0000140001007983 */ /* 0x000f220000300800 */
[----:B------:R-:W-:Y:S01]  /*ab90*/  ISETP.NE.AND P0, PT, R26, RZ, PT ;  /* 0x000000ff1a00720c */ /* 0x000fe20003f05270 */
[----:B------:R-:W-:Y:S02]  /*aba0*/  BSSY B0, `(.L_x_1161) ;  /* 0x0000011000007945 */ /* 0x000fe40003800000 */
[----:B--23--:R2:W3:Y:S01]  /*abb0*/  LDS.128 R8, [R200+0x800] ;  /* 0x00080000c8087984 */ /* 0x00c4e20000000c00 */
[----:B----4-:R-:W-:-:S09]  /*abc0*/  ISETP.GE.AND P6, PT, R0, R239, PT ;  /* 0x000000ef0000720c */ /* 0x010fd20003fc6270 */
[----:B--23--:R-:W-:Y:S05]  /*abd0*/  @P0 BRA `(.L_x_1162) ;  /* 0x0000000000340947 */ /* 0x00cfea0003800000 */
        /* <DEDUP_REMOVED lines=12> */
[----:B------:R2:W-:Y:S02]  /*aca0*/  STG.E.128 desc[UR28][R4.64], R8 ;  /* 0x0000000804007986 */ /* 0x0005e4000c101d1c */
.L_x_1162:
[----:B------:R-:W-:Y:S05]  /*acb0*/  BSYNC B0 ;  /* 0x0000000000007941 */ /* 0x000fea0003800000 */
.L_x_1161:
[----:B--2---:R2:W3:Y:S01]  /*acc0*/  LDS.128 R8, [R200+0x1000] ;  /* 0x00100000c8087984 */ /* 0x0044e20000000c00 */
        /* <DEDUP_REMOVED lines=15> */
.L_x_1164:
[----:B------:R-:W-:Y:S05]  /*adc0*/  BSYNC B0 ;  /* 0x0000000000007941 */ /* 0x000fea0003800000 */
.L_x_1163:
        /* <DEDUP_REMOVED lines=16> */
.L_x_1166:
[----:B------:R-:W-:Y:S05]  /*aed0*/  BSYNC B0 ;  /* 0x0000000000007941 */ /* 0x000fea0003800000 */
.L_x_1165:
        /* <DEDUP_REMOVED lines=16> */
.L_x_1168:
[----:B------:R-:W-:Y:S05]  /*afe0*/  BSYNC B0 ;  /* 0x0000000000007941 */ /* 0x000fea0003800000 */
.L_x_1167:
        /* <DEDUP_REMOVED lines=16> */
.L_x_1170:
[----:B------:R-:W-:Y:S05]  /*b0f0*/  BSYNC B0 ;  /* 0x0000000000007941 */ /* 0x000fea0003800000 */
.L_x_1169:
        /* <DEDUP_REMOVED lines=16> */
.L_x_1172:
[----:B------:R-:W-:Y:S05]  /*b200*/  BSYNC B0 ;  /* 0x0000000000007941 */ /* 0x000fea0003800000 */
.L_x_1171:
        /* <DEDUP_REMOVED lines=15> */
.L_x_1146:
[----:B------:R-:W1:Y:S01]  /*b300*/  LDC.U8 R0, c[0x0][0x3d9] ;  /* 0x0000f640ff007b82 */ /* 0x000e620000000000 */
[----:B------:R-:W-:Y:S01]  /*b310*/  ISETP.NE.AND P0, PT, R251, -0x1, PT ;  /* 0xfffffffffb00780c */ /* 0x000fe20003f05270 */
[----:B------:R-:W-:Y:S01]  /*b320*/  IMAD.IADD R14, R14, 0x1, -R239 ;  /* 0x000000010e0e7824 */ /* 0x000fe200078e0aef */
[----:B------:R-:W-:Y:S01]  /*b330*/  LEA.HI R11, R44, R155, RZ, 0x3 ;  /* 0x0000009b2c0b7211 */ /* 0x000fe200078f18ff */
[----:B------:R-:W-:Y:S01]  /*b340*/  ULDC.64 UR4, c[0x0][0x2a0] ;  /* 0x0000a80000047ab9 */ /* 0x000fe20000000a00 */
[----:B------:R-:W-:Y:S01]  /*b350*/  LOP3.LUT P5, RZ, R155, 0x7, RZ, 0xc0, !PT ;  /* 0x000000079bff7812 */ /* 0x000fe200078ac0ff */
[----:B------:R-:W-:Y:S01]  /*b360*/  BSSY B0, `(.L_x_1173) ;  /* 0x0000045000007945 */ /* 0x000fe20003800000 */
[----:B------:R-:W-:Y:S01]  /*b370*/  LOP3.LUT R8, R11, 0x1ffffff8, RZ, 0xc0, !PT ;  /* 0x1ffffff80b087812 */ /* 0x000fe200078ec0ff */
[----:B------:R-:W2:Y:S08]  /*b380*/  LDC.U8 R4, c[0x0][0x3d8] ;  /* 0x0000f600ff047b82 */ /* 0x000eb00000000000 */
[----:B------:R-:W3:Y:S01]  /*b390*/  @!P0 LDC.64 R2, c[0x0][0x290] ;  /* 0x0000a400ff028b82 */ /* 0x000ee20000000a00 */
[----:B-1----:R-:W-:-:S07]  /*b3a0*/  ISETP.NE.AND P2, PT, R0, RZ, PT ;  /* 0x000000ff0000720c */ /* 0x002fce0003f45270 */
[----:B------:R-:W1:Y:S01]  /*b3b0*/  @P0 LDC.64 R6, c[0x0][0x298] ;  /* 0x0000a600ff060b82 */ /* 0x000e620000000a00 */
[C---:B--2---:R-:W-:Y:S02]  /*b3c0*/  ISETP.NE.AND P1, PT, R4.reuse, RZ, PT ;  /* 0x000000ff0400720c */ /* 0x044fe40003f25270 */
[----:B------:R-:W-:Y:S02]  /*b3d0*/  ISETP.NE.AND P3, PT, R4, RZ, !P2 ;  /* 0x000000ff0400720c */ /* 0x000fe40005765270 */
[----:B------:R-:W-:-:S03]  /*b3e0*/  ISETP.EQ.AND P1, PT, R0, RZ, P1 ;  /* 0x000000ff0000720c */ /* 0x000fc60000f22270 */
[----:B------:R-:W2:Y:S01]  /*b3f0*/  @!P2 LDC R10, c[0x0][0x2c4] ;  /* 0x0000b100ff0aab82 */ /* 0x000ea20000000800 */
[----:B------:R-:W-:Y:S02]  /*b400*/  @!P0 SHF.R.S32.HI R0, RZ, 0x1f, R45 ;  /* 0x0000001fff008819 */ /* 0x000fe4000001142d */
[----:B------:R-:W-:-:S03]  /*b410*/  ISETP.NE.OR P4, PT, R251, -0x1, !P1 ;  /* 0xfffffffffb00780c */ /* 0x000fc60004f85670 */
[----:B---3--:R-:W-:Y:S02]  /*b420*/  @!P0 IMAD R0, R0, R2, RZ ;  /* 0x0000000200008224 */ /* 0x008fe400078e02ff */
[----:B------:R-:W3:Y:S02]  /*b430*/  @P2 LDC.64 R12, c[0x0][0x2c0] ;  /* 0x0000b000ff0c2b82 */ /* 0x000ee40000000a00 */
[----:B------:R-:W-:Y:S02]  /*b440*/  @!P0 IMAD R0, R45, R3, R0 ;  /* 0x000000032d008224 */ /* 0x000fe400078e0200 */
[----:B-1----:R-:W-:Y:S01]  /*b450*/  @P0 IMAD.WIDE.U32 R4, R251, R6, RZ ;  /* 0x00000006fb040225 */ /* 0x002fe200078e00ff */
[----:B------:R-:W-:-:S03]  /*b460*/  @!P1 CS2R R18, SRZ ;  /* 0x0000000000129805 */ /* 0x000fc6000001ff00 */
[----:B------:R-:W1:Y:S01]  /*b470*/  @P1 LDC R9, c[0x0][0x2c4] ;  /* 0x0000b100ff091b82 */ /* 0x000e620000000800 */
[----:B------:R-:W-:Y:S02]  /*b480*/  @P0 IMAD R6, R251, R7, R5 ;  /* 0x00000007fb060224 */ /* 0x000fe400078e0205 */
[----:B------:R-:W-:-:S04]  /*b490*/  @!P0 IMAD.WIDE.U32 R2, R45, R2, RZ ;  /* 0x000000022d028225 */ /* 0x000fc800078e00ff */
[----:B------:R-:W-:Y:S01]  /*b4a0*/  IMAD.IADD R5, R155, 0x1, -R8 ;  /* 0x000000019b057824 */ /* 0x000fe200078e0a08 */
[----:B--2---:R-:W2:Y:S01]  /*b4b0*/  @P3 LDC R10, c[0x0][0x2e4] ;  /* 0x0000b900ff0a3b82 */ /* 0x004ea20000000800 */
[----:B------:R-:W-:Y:S02]  /*b4c0*/  @!P0 IMAD.MOV.U32 R4, RZ, RZ, R2 ;  /* 0x000000ffff048224 */ /* 0x000fe400078e0002 */
[----:B------:R-:W-:Y:S02]  /*b4d0*/  IMAD.SHL.U32 R5, R5, 0x8, RZ ;  /* 0x0000000805057824 */ /* 0x000fe400078e00ff */
[----:B------:R-:W-:Y:S02]  /*b4e0*/  @!P0 IMAD.IADD R6, R3, 0x1, R0 ;  /* 0x0000000103068824 */ /* 0x000fe400078e0200 */
[----:B------:R-:W-:Y:S01]  /*b4f0*/  @P2 IMAD.MOV.U32 R0, RZ, RZ, 0x1 ;  /* 0x00000001ff002424 */ /* 0x000fe200078e00ff */
[----:B------:R-:W4:Y:S01]  /*b500*/  @P2 LDC R17, c[0x0][0x2c0] ;  /* 0x0000b000ff112b82 */ /* 0x000f220000000800 */
[----:B------:R-:W-:Y:S01]  /*b510*/  IADD3 R8, P0, R5, R4, RZ ;  /* 0x0000000405087210 */ /* 0x000fe20007f1e0ff */
[----:B---3--:R-:W-:Y:S01]  /*b520*/  @P2 IMAD R16, R13, R12, RZ ;  /* 0x0000000c0d102224 */ /* 0x008fe200078e02ff */
[----:B------:R-:W-:-:S04]  /*b530*/  SHF.R.S32.HI R4, RZ, 0x3, R11 ;  /* 0x00000003ff047819 */ /* 0x000fc8000001140b */
[C---:B------:R-:W-:Y:S01]  /*b540*/  ISETP.GE.OR P3, PT, R4.reuse, R14, P5 ;  /* 0x0000000e0400720c */ /* 0x040fe20002f66670 */
[----:B-1----:R-:W-:Y:S01]  /*b550*/  @!P4 IMAD R251, R45, R9, RZ ;  /* 0x000000092dfbc224 */ /* 0x002fe200078e02ff */
[----:B------:R-:W-:Y:S01]  /*b560*/  LEA.HI.X.SX32 R9, R5, R6, 0x1, P0 ;  /* 0x0000000605097211 */ /* 0x000fe200000f0eff */
[C---:B------:R-:W-:Y:S01]  /*b570*/  VIADD R20, R4.reuse, 0x10 ;  /* 0x0000001004147836 */ /* 0x040fe20000000000 */
[C---:B------:R-:W-:Y:S01]  /*b580*/  ISETP.GE.AND P0, PT, R4.reuse, R14, PT ;  /* 0x0000000e0400720c */ /* 0x040fe20003f06270 */
[C---:B------:R-:W-:Y:S01]  /*b590*/  VIADD R23, R4.reuse, 0x30 ;  /* 0x0000003004177836 */ /* 0x040fe20000000000 */
[----:B------:R-:W-:Y:S01]  /*b5a0*/  SHF.R.S32.HI R6, RZ, 0x1f, R29 ;  /* 0x0000001fff067819 */ /* 0x000fe2000001141d */
[----:B------:R-:W-:Y:S01]  /*b5b0*/  VIADD R25, R4, 0x40 ;  /* 0x0000004004197836 */ /* 0x000fe20000000000 */
[----:B------:R-:W-:Y:S01]  /*b5c0*/  SHF.R.S32.HI R5, RZ, 0x1f, R4 ;  /* 0x0000001fff057819 */ /* 0x000fe20000011404 */
[----:B--2---:R-:W-:Y:S01]  /*b5d0*/  @!P2 IMAD R0, R10, R15, RZ ;  /* 0x0000000f0a00a224 */ /* 0x004fe200078e02ff */
[----:B------:R-:W-:Y:S01]  /*b5e0*/  IADD3 R21, R4, 0x20, RZ ;  /* 0x0000002004157810 */ /* 0x000fe20007ffe0ff */
[----:B------:R-:W-:Y:S01]  /*b5f0*/  IMAD R6, R6, UR4, RZ ;  /* 0x0000000406067c24 */ /* 0x000fe2000f8e02ff */
[----:B------:R-:W-:Y:S01]  /*b600*/  @P1 SHF.R.S32.HI R19, RZ, 0x1f, R251 ;  /* 0x0000001fff131819 */ /* 0x000fe200000114fb */
[----:B------:R-:W-:Y:S01]  /*b610*/  IMAD R0, R45, R0, RZ ;  /* 0x000000002d007224 */ /* 0x000fe200078e02ff */
[----:B------:R-:W-:Y:S01]  /*b620*/  @P1 MOV R18, R251 ;  /* 0x000000fb00121202 */ /* 0x000fe20000000f00 */
[C---:B------:R-:W-:Y:S01]  /*b630*/  IMAD R6, R29.reuse, UR5, R6 ;  /* 0x000000051d067c24 */ /* 0x040fe2000f8e0206 */
[----:B------:R-:W-:Y:S01]  /*b640*/  P2R R28, PR, RZ, 0x8 ;  /* 0x00000008ff1c7803 */ /* 0x000fe20000000000 */
[----:B------:R-:W-:Y:S01]  /*b650*/  IMAD.WIDE.U32 R8, R29, UR4, R8 ;  /* 0x000000041d087c25 */ /* 0x000fe2000f8e0008 */
[----:B------:R-:W-:-:S02]  /*b660*/  SEL R15, R0, RZ, !P1 ;  /* 0x000000ff000f7207 */ /* 0x000fc40004800000 */
[-C--:B------:R-:W-:Y:S01]  /*b670*/  ISETP.GE.AND P3, PT, R20, R14.reuse, PT ;  /* 0x0000000e1400720c */ /* 0x080fe20003f66270 */
[----:B------:R-:W-:Y:S01]  /*b680*/  @!P2 IMAD.MOV.U32 R16, RZ, RZ, R10 ;  /* 0x000000ffff10a224 */ /* 0x000fe200078e000a */
[-C--:B------:R-:W-:Y:S01]  /*b690*/  ISETP.GE.AND P1, PT, R23, R14.reuse, PT ;  /* 0x0000000e1700720c */ /* 0x080fe20003f26270 */
[----:B------:R-:W-:Y:S01]  /*b6a0*/  @!P2 IMAD.MOV.U32 R17, RZ, RZ, 0x1 ;  /* 0x00000001ff11a424 */ /* 0x000fe200078e00ff */
[-C--:B------:R-:W-:Y:S01]  /*b6b0*/  ISETP.GE.AND P2, PT, R21, R14.reuse, PT ;  /* 0x0000000e1500720c */ /* 0x080fe20003f46270 */
[----:B------:R-:W-:Y:S01]  /*b6c0*/  IMAD.WIDE R2, R222, 0x80, R4 ;  /* 0x00000080de027825 */ /* 0x000fe200078e0204 */
[----:B------:R-:W-:Y:S02]  /*b6d0*/  ISETP.GE.AND P6, PT, R25, R14, PT ;  /* 0x0000000e1900720c */ /* 0x000fe40003fc6270 */
[----:B------:R-:W-:Y:S01]  /*b6e0*/  IADD3 R26, R4, 0x50, RZ ;  /* 0x00000050041a7810 */ /* 0x000fe20007ffe0ff */
[----:B------:R-:W-:Y:S01]  /*b6f0*/  IMAD.IADD R7, R6, 0x1, R9 ;  /* 0x0000000106077824 */ /* 0x000fe200078e0209 */
[----:B----4-:R-:W-:Y:S09]  /*b700*/  @P0 BRA `(.L_x_1174) ;  /* 0x0000000000280947 */ /* 0x010ff20003800000 */
        /* <DEDUP_REMOVED lines=10> */
.L_x_1174:
[----:B------:R-:W-:Y:S05]  /*b7b0*/  BSYNC B0 ;  /* 0x0000000000007941 */ /* 0x000fea0003800000 */
.L_x_1173:
        /* <DEDUP_REMOVED lines=17> */
.L_x_1176:
[----:B------:R-:W-:Y:S05]  /*b8d0*/  BSYNC B0 ;  /* 0x0000000000007941 */ /* 0x000fea0003800000 */
.L_x_1175:
        /* <DEDUP_REMOVED lines=17> */
.L_x_1178:
[----:B------:R-:W-:Y:S05]  /*b9f0*/  BSYNC B0 ;  /* 0x0000000000007941 */ /* 0x000fea0003800000 */
.L_x_1177:
        /* <DEDUP_REMOVED lines=16> */
.L_x_1180:
[----:B------:R-:W-:Y:S05]  /*bb00*/  BSYNC B0 ;  /* 0x0000000000007941 */ /* 0x000fea0003800000 */
.L_x_1179:
[----:B------:R-:W-:Y:S01]  /*bb10*/  LOP3.LUT P1, RZ, R155, 0x7, RZ, 0xc0, !PT ;  /* 0x000000079bff7812 */ /* 0x000fe2000782c0ff */
[----:B------:R-:W-:Y:S03]  /*bb20*/  BSSY B0, `(.L_x_1181) ;  /* 0x0000011000007945 */ /* 0x000fe60003800000 */
[----:B------:R-:W-:-:S04]  /*bb30*/  ISETP.GE.OR P0, PT, R20, R14, P1 ;  /* 0x0000000e1400720c */ /* 0x000fc80000f06670 */
        /* <DEDUP_REMOVED lines=15> */
.L_x_1182:
[----:B------:R-:W-:Y:S05]  /*bc30*/  BSYNC B0 ;  /* 0x0000000000007941 */ /* 0x000fea0003800000 */
.L_x_1181:
        /* <DEDUP_REMOVED lines=18> */
.L_x_1184:
[----:B------:R-:W-:Y:S05]  /*bd60*/  BSYNC B0 ;  /* 0x0000000000007941 */ /* 0x000fea0003800000 */
.L_x_1183:
        /* <DEDUP_REMOVED lines=15> */
.L_x_1186:
[----:B------:R-:W-:Y:S05]  /*be60*/  BSYNC B0 ;  /* 0x0000000000007941 */ /* 0x000fea0003800000 */
.L_x_1185:
        /* <DEDUP_REMOVED lines=17> */
.L_x_1188:
[----:B------:R-:W-:Y:S05]  /*bf80*/  BSYNC B0 ;  /* 0x0000000000007941 */ /* 0x000fea0003800000 */
.L_x_1187:
[----:B------:R-:W-:Y:S01]  /*bf90*/  ISETP.NE.AND P0, PT, R28, RZ, PT ;  /* 0x000000ff1c00720c */ /* 0x000fe20003f05270 */
[----:B------:R-:W-:Y:S01]  /*bfa0*/  BSSY B0, `(.L_x_1189) ;  /* 0x000000b000007945 */ /* 0x000fe20003800000 */
[----:B------:R-:W-:-:S11]  /*bfb0*/  IADD3.X R6, R15, R19, R16, P2, P1 ;  /* 0x000000130f067210 */ /* 0x000fd600017e2410 */
        /* <DEDUP_REMOVED lines=9> */
.L_x_1190:
[----:B------:R-:W-:Y:S05]  /*c050*/  BSYNC B0 ;  /* 0x0000000000007941 */ /* 0x000fea0003800000 */
.L_x_1189:
[----:B------:R-:W-:Y:S01]  /*c060*/  ISETP.NE.AND P0, PT, R27, RZ, PT ;  /* 0x000000ff1b00720c */ /* 0x000fe20003f05270 */
[----:B------:R-:W-:Y:S01]  /*c070*/  BSSY B0, `(.L_x_1191) ;  /* 0x0000010000007945 */ /* 0x000fe20003800000 */
[----:B------:R-:W-:-:S04]  /*c080*/  LOP3.LUT P5, RZ, R155, 0x7, RZ, 0xc0, !PT ;  /* 0x000000079bff7812 */ /* 0x000fc800078ac0ff */
        /* <DEDUP_REMOVED lines=14> */
.L_x_1192:
[----:B------:R-:W-:Y:S05]  /*c170*/  BSYNC B0 ;  /* 0x0000000000007941 */ /* 0x000fea0003800000 */
.L_x_1191:
        /* <DEDUP_REMOVED lines=10> */
.L_x_1194:
[----:B------:R-:W-:Y:S05]  /*c220*/  BSYNC B0 ;  /* 0x0000000000007941 */ /* 0x000fea0003800000 */
.L_x_1193:
        /* <DEDUP_REMOVED lines=10> */
.L_x_1196:
[----:B------:R-:W-:Y:S05]  /*c2d0*/  BSYNC B0 ;  /* 0x0000000000007941 */ /* 0x000fea0003800000 */
.L_x_1195:
        /* <DEDUP_REMOVED lines=10> */
.L_x_1198:
[----:B------:R-:W-:Y:S05]  /*c380*/  BSYNC B0 ;  /* 0x0000000000007941 */ /* 0x000fea0003800000 */
.L_x_1197:
        /* <DEDUP_REMOVED lines=10> */
.L_x_1200:
[----:B------:R-:W-:Y:S05]  /*c430*/  BSYNC B0 ;  /* 0x0000000000007941 */ /* 0x000fea0003800000 */
.L_x_1199:
        /* <DEDUP_REMOVED lines=10> */
.L_x_1202:
[----:B------:R-:W-:Y:S05]  /*c4e0*/  BSYNC B0 ;  /* 0x0000000000007941 */ /* 0x000fea0003800000 */
.L_x_1201:
        /* <DEDUP_REMOVED lines=10> */
.L_x_1203:
        /* <DEDUP_REMOVED lines=15> */
.L_x_2584:


//--------------------- .text._ZN5flash16flash_fwd_kernelI23Flash_fwd_kernel_traitsILi64ELi128ELi64ELi4ELb0ELb0EN7cutlass10bfloat16_tE19Flash_kernel_traitsILi64ELi128ELi64ELi4ES3_EELb0ELb0ELb0ELb0ELb0ELb1ELb1ELb0EEEvNS_16Flash_fwd_paramsE --------------------------
	.section	.text._ZN5flash16flash_fwd_kernelI23Flash_fwd_kernel_traitsILi64ELi128ELi64ELi4ELb0ELb0EN7cutlass10bfloat16_tE19Flash_kernel_traitsILi64ELi128ELi64ELi4ES3_EELb0ELb0ELb0ELb0ELb0ELb1ELb1ELb0EEEvNS_16Flash_fwd_paramsE,"ax",@progbits
	.align	128
        .global         _ZN5flash16flash_fwd_kernelI23Flash_fwd_kernel_traitsILi64ELi128ELi64ELi4ELb0ELb0EN7cutlass10bfloat16_tE19Flash_kernel_traitsILi64ELi128ELi64ELi4ES3_EELb0ELb0ELb0ELb0ELb0ELb1ELb1ELb0EEEvNS_16Flash_fwd_paramsE
        .type           _ZN5flash16flash_fwd_kernelI23Flash_fwd_kernel_traitsILi64ELi128ELi64ELi4ELb0ELb0EN7cutlass10bfloat16_tE19Flash_kernel_traitsILi64ELi128ELi64ELi4ES3_EELb0ELb0ELb0ELb0ELb0ELb1ELb1ELb0EEEvNS_16Flash_fwd_paramsE,@function
        .size           _ZN5flash16flash_fwd_kernelI23Flash_fwd_kernel_traitsILi64ELi128ELi64ELi4ELb0ELb0EN7cutlass10bfloat16_tE19Flash_kernel_traitsILi64ELi128ELi64ELi4ES3_EELb0ELb0ELb0ELb0ELb0ELb1ELb1ELb0EEEvNS_16Flash_fwd_paramsE,(.L_x_2585 - _ZN5flash16flash_fwd_kernelI23Flash_fwd_kernel_traitsILi64ELi128ELi64ELi4ELb0ELb0EN7cutlass10bfloat16_tE19Flash_kernel_traitsILi64ELi128ELi64ELi4ES3_EELb0ELb0ELb0ELb0ELb0ELb1ELb1ELb0EEEvNS_16Flash_fwd_paramsE)
        .other          _ZN5flash16flash_fwd_kernelI23Flash_fwd_kernel_traitsILi64ELi128ELi64ELi4ELb0ELb0EN7cutlass10bfloat16_tE19Flash_kernel_traitsILi64ELi128ELi64ELi4ES3_EELb0ELb0ELb0ELb0ELb0ELb1ELb1ELb0EEEvNS_16Flash_fwd_paramsE,@"STO_CUDA_ENTRY STV_DEFAULT"
_ZN5flash16flash_fwd_kernelI23Flash_fwd_kernel_traitsILi64ELi128ELi64ELi4ELb0ELb0EN7cutlass10bfloat16_tE19Flash_kernel_traitsILi64ELi128ELi64ELi4ES3_EELb0ELb0ELb0ELb0ELb0ELb1ELb1ELb0EEEvNS_16Flash_fwd_paramsE:
.text._ZN5flash16flash_fwd_kernelI23Flash_fwd_kernel_traitsILi64ELi128ELi64ELi4ELb0ELb0EN7cutlass10bfloat16_tE19Flash_kernel_traitsILi64ELi128ELi64ELi4ES3_EELb0ELb0ELb0ELb0ELb0ELb1ELb1ELb0EEEvNS_16Flash_fwd_paramsE:
[----:B------:R-:W-:Y:S08]  /*0000*/  LDC R1, c[0x0][0x28] ;  /* 0x00000a00ff017b82 */ /* 0x000ff00000000800 */
[----:B------:R-:W1:Y:S01]  /*0010*/  LDC.64 R2, c[0x0][0x300] ;  /* 0x0000c000ff027b82 */ /* 0x000e620000000a00 */
[----:B------:R-:W2:Y:S01]  /*0020*/  S2R R16, SR_CTAID.Y ;  /* 0x0000000000107919 */ /* 0x000ea20000002600 */
[----:B------:R-:W-:Y:S01]  /*0030*/  ULDC.64 UR4, c[0x0][0x2f0] ;  /* 0x0000bc0000047ab9 */ /* 0x000fe20000000a00 */
[----:B------:R-:W-:Y:S01]  /*0040*/  IMAD.MOV.U32 R205, RZ, RZ, -0x1 ;  /* 0xffffffffffcd7424 */ /* 0x000fe200078e00ff */
[----:B------:R-:W-:Y:S01]  /*0050*/  ISETP.NE.U32.AND P2, PT, RZ, UR4, PT ;  /* 0x00000004ff007c0c */ /* 0x000fe2000bf45070 */
[----:B------:R-:W-:-:S03]  /*0060*/  ULDC.64 UR16, c[0x0][0x208] ;  /* 0x0000820000107ab9 */ /* 0x000fc60000000a00 */
[----:B------:R-:W2:Y:S01]  /*0070*/  LDC.64 R8, c[0x0][0x2f0] ;  /* 0x0000bc00ff087b82 */ /* 0x000ea20000000a00 */
[----:B------:R-:W-:-:S07]  /*0080*/  ISETP.NE.AND.EX P2, PT, RZ, UR5, PT, P2 ;  /* 0x00000005ff007c0c */ /* 0x000fce000bf45320 */
[----:B------:R-:W3:Y:S01]  /*0090*/  LDC.U8 R6, c[0x0][0x3c2] ;  /* 0x0000f080ff067b82 */ /* 0x000ee20000000000 */
[----:B-1----:R-:W-:-:S07]  /*00a0*/  ISETP.NE.U32.AND P1, PT, R2, RZ, PT ;  /* 0x000000ff0200720c */ /* 0x002fce0003f25070 */
[----:B------:R-:W1:Y:S01]  /*00b0*/  LDC.64 R4, c[0x0][0x2f8] ;  /* 0x0000be00ff047b82 */ /* 0x000e620000000a00 */
[----:B------:R-:W-:Y:S01]  /*00c0*/  ISETP.NE.AND.EX P1, PT, R3, RZ, PT, P1 ;  /* 0x000000ff0300720c */ /* 0x000fe20003f25310 */
[----:B--2---:R-:W-:-:S06]  /*00d0*/  IMAD.WIDE R8, R16, 0x4, R8 ;  /* 0x0000000410087825 */ /* 0x004fcc00078e0208 */
[----:B------:R-:W2:Y:S01]  /*00e0*/  LDC.64 R12, c[0x0][0x2f8] ;  /* 0x0000be00ff0c7b82 */ /* 0x000ea20000000a00 */
[----:B------:R-:W4:Y:S04]  /*00f0*/  @P2 LDG.E R205, desc[UR16][R8.64] ;  /* 0x0000001008cd2981 */ /* 0x000f28000c1e1900 */
[----:B------:R2:W4:Y:S03]  /*0100*/  @P2 LDG.E R0, desc[UR16][R8.64+0x4] ;  /* 0x0000041008002981 */ /* 0x000526000c1e1900 */
[----:B------:R-:W1:Y:S01]  /*0110*/  @P1 LDC.64 R2, c[0x0][0x300] ;  /* 0x0000c000ff021b82 */ /* 0x000e620000000a00 */
[----:B---3--:R-:W-:Y:S01]  /*0120*/  ISETP.NE.AND P3, PT, R6, RZ, PT ;  /* 0x000000ff0600720c */ /* 0x008fe20003f65270 */
[----:B------:R-:W-:-:S02]  /*0130*/  IMAD.MOV.U32 R18, RZ, RZ, RZ ;  /* 0x000000ffff127224 */ /* 0x000fc400078e00ff */
[----:B-1----:R-:W-:-:S05]  /*0140*/  @P1 IMAD.WIDE R6, R16, 0x4, R2 ;  /* 0x0000000410061825 */ /* 0x002fca00078e0202 */
[----:B------:R1:W5:Y:S01]  /*0150*/  @P1 LDG.E R18, desc[UR16][R6.64] ;  /* 0x0000001006121981 */ /* 0x000362000c1e1900 */
[----:B------:R-:W-:-:S04]  /*0160*/  ISETP.EQ.U32.AND P0, PT, R4, RZ, PT ;  /* 0x000000ff0400720c */ /* 0x000fc80003f02070 */
        /* <DEDUP_REMOVED lines=9> */
[----:B----4-:R-:W-:-:S06]  /*0200*/  @P2 IMAD.IADD R3, R0, 0x1, -R205 ;  /* 0x0000000100032824 */ /* 0x010fcc00078e0acd */
[----:B------:R-:W4:Y:S06]  /*0210*/  @!P2 LDC R3, c[0x0][0x2c4] ;  /* 0x0000b100ff03ab82 */ /* 0x000f2c0000000800 */
[----:B-123--:R-:W-:Y:S05]  /*0220*/  @!P0 BRA `(.L_x_1204) ;  /* 0x0000000000108947 */ /* 0x00efea0003800000 */
[----:B------:R-:W2:Y:S02]  /*0230*/  @P3 LDG.E R0, desc[UR16][R12.64+0x4] ;  /* 0x000004100c003981 */ /* 0x000ea4000c1e1900 */
[----:B--2--5:R-:W-:-:S06]  /*0240*/  @P3 IADD3 R7, R0, -R11, RZ ;  /* 0x8000000b00073210 */ /* 0x024fcc0007ffe0ff */
[----:B------:R2:W5:Y:S01]  /*0250*/  @!P3 LDG.E R7, desc[UR16][R12.64] ;  /* 0x000000100c07b981 */ /* 0x000562000c1e1900 */
[----:B------:R-:W-:Y:S05]  /*0260*/  BRA `(.L_x_1205) ;  /* 0x0000000000047947 */ /* 0x000fea0003800000 */
.L_x_1204:
[----:B------:R-:W1:Y:S02]  /*0270*/  LDC R7, c[0x0][0x2c8] ;  /* 0x0000b200ff077b82 */ /* 0x000e640000000800 */
.L_x_1205:
[----:B------:R-:W3:Y:S02]  /*0280*/  LDC.64 R4, c[0x0][0x308] ;  /* 0x0000c200ff047b82 */ /* 0x000ee40000000a00 */
[----:B---3--:R-:W-:-:S04]  /*0290*/  ISETP.NE.U32.AND P2, PT, R4, RZ, PT ;  /* 0x000000ff0400720c */ /* 0x008fc80003f45070 */
[----:B------:R-:W-:-:S13]  /*02a0*/  ISETP.NE.AND.EX P2, PT, R5, RZ, PT, P2 ;  /* 0x000000ff0500720c */ /* 0x000fda0003f45320 */
[----:B------:R-:W2:Y:S08]  /*02b0*/  @P2 LDC.64 R4, c[0x0][0x308] ;  /* 0x0000c200ff042b82 */ /* 0x000eb00000000a00 */
[----:B------:R-:W3:Y:S01]  /*02c0*/  @!P2 LDC R0, c[0x0][0x2cc] ;  /* 0x0000b300ff00ab82 */ /* 0x000ee20000000800 */
[----:B--2---:R-:W-:-:S07]  /*02d0*/  @P2 IMAD.WIDE R12, R16, 0x4, R4 ;  /* 0x00000004100c2825 */ /* 0x004fce00078e0204 */
[----:B------:R-:W2:Y:S01]  /*02e0*/  @!P2 LDC.64 R4, c[0x0][0x318] ;  /* 0x0000c600ff04ab82 */ /* 0x000ea20000000a00 */
[----:B------:R-:W3:Y:S01]  /*02f0*/  @P2 LDG.E R13, desc[UR16][R12.64] ;  /* 0x000000100c0d2981 */ /* 0x000ee2000c1e1900 */
[----:B------:R-:W-:-:S05]  /*0300*/  IMAD.SHL.U32 R204, R229, 0x80, RZ ;  /* 0x00000080e5cc7824 */ /* 0x000fca00078e00ff */
[----:B----4-:R-:W-:Y:S02]  /*0310*/  ISETP.GT.AND P0, PT, R3, R204, PT ;  /* 0x000000cc0300720c */ /* 0x010fe40003f04270 */
[----:B--2---:R-:W-:-:S04]  /*0320*/  @!P2 ISETP.NE.U32.AND P1, PT, R4, RZ, PT ;  /* 0x000000ff0400a20c */ /* 0x004fc80003f25070 */
[----:B------:R-:W-:-:S04]  /*0330*/  @!P2 ISETP.NE.AND.EX P1, PT, R5, RZ, PT, P1 ;  /* 0x000000ff0500a20c */ /* 0x000fc80003f25310 */
[----:B---3--:R-:W-:Y:S01]  /*0340*/  @!P2 SEL R0, R0, RZ, P1 ;  /* 0x000000ff0000a207 */ /* 0x008fe20000800000 */
[----:B-----5:R-:W-:-:S03]  /*0350*/  @P2 IMAD.IADD R146, R13, 0x1, -R18 ;  /* 0x000000010d922824 */ /* 0x020fc600078e0a12 */
[----:B-1----:R-:W-:Y:S01]  /*0360*/  @!P2 IADD3 R146, R0, R7, -R18 ;  /* 0x000000070092a210 */ /* 0x002fe20007ffe812 */
[----:B------:R-:W-:Y:S06]  /*0370*/  @!P0 EXIT ;  /* 0x000000000000894d */ /* 0x000fec0003800000 */
        /* <DEDUP_REMOVED lines=8> */
[----:B------:R-:W-:Y:S01]  /*0400*/  SHF.R.S32.HI R142, RZ, 0x1f, R141 ;  /* 0x0000001fff8e7819 */ /* 0x000fe2000001148d */
[----:B------:R-:W-:Y:S01]  /*0410*/  ULDC.64 UR4, c[0x0][0x258] ;  /* 0x0000960000047ab9 */ /* 0x000fe20000000a00 */
[----:B------:R-:W-:Y:S02]  /*0420*/  IABS R13, R9 ;  /* 0x00000009000d7213 */ /* 0x000fe40000000000 */
[CC--:B------:R-:W-:Y:S02]  /*0430*/  LEA.HI R10, R142.reuse, R141.reuse, RZ, 0x3 ;  /* 0x0000008d8e0a7211 */ /* 0x0c0fe400078f18ff */
[----:B------:R-:W-:Y:S02]  /*0440*/  LEA.HI R27, R142, R141, RZ, 0x6 ;  /* 0x0000008d8e1b7211 */ /* 0x000fe400078f30ff */
[----:B------:R-:W-:-:S02]  /*0450*/  SHF.R.S32.HI R230, RZ, 0x3, R10 ;  /* 0x00000003ffe67819 */ /* 0x000fc4000001140a */
[----:B------:R-:W-:Y:S01]  /*0460*/  LOP3.LUT R10, R10, 0xfffffff8, RZ, 0xc0, !PT ;  /* 0xfffffff80a0a7812 */ /* 0x000fe200078ec0ff */
[----:B------:R-:W2:Y:S01]  /*0470*/  @!P4 LDC.64 R4, c[0x0][0x228] ;  /* 0x00008a00ff04cb82 */ /* 0x000ea20000000a00 */
[C---:B------:R-:W-:Y:S01]  /*0480*/  IADD3 R215, R230.reuse, 0x30, RZ ;  /* 0x00000030e6d77810 */ /* 0x040fe20007ffe0ff */
[C---:B------:R-:W-:Y:S01]  /*0490*/  VIADD R217, R230.reuse, 0x20 ;  /* 0x00000020e6d97836 */ /* 0x040fe20000000000 */
[CC--:B------:R-:W-:Y:S01]  /*04a0*/  ISETP.GE.AND P3, PT, R230.reuse, R204.reuse, PT ;  /* 0x000000cce600720c */ /* 0x0c0fe20003f66270 */
[----:B------:R-:W-:Y:S01]  /*04b0*/  VIADD R219, R230, 0x10 ;  /* 0x00000010e6db7836 */ /* 0x000fe20000000000 */
[-C--:B------:R-:W-:Y:S01]  /*04c0*/  ISETP.GE.AND P0, PT, R215, R204.reuse, PT ;  /* 0x000000ccd700720c */ /* 0x080fe20003f06270 */
[----:B------:R-:W-:Y:S01]  /*04d0*/  IMAD.IADD R10, R141, 0x1, -R10 ;  /* 0x000000018d0a7824 */ /* 0x000fe200078e0a0a */
[-C--:B------:R-:W-:Y:S01]  /*04e0*/  ISETP.GE.AND P1, PT, R217, R204.reuse, PT ;  /* 0x000000ccd900720c */ /* 0x080fe20003f26270 */
[----:B------:R-:W3:Y:S01]  /*04f0*/  @P4 LDC.64 R2, c[0x0][0x240] ;  /* 0x00009000ff024b82 */ /* 0x000ee20000000a00 */
[----:B------:R-:W-:Y:S01]  /*0500*/  ISETP.GE.AND P2, PT, R219, R204, PT ;  /* 0x000000ccdb00720c */ /* 0x000fe20003f46270 */
[----:B------:R-:W-:Y:S01]  /*0510*/  IMAD.SHL.U32 R226, R10, 0x8, RZ ;  /* 0x000000080ae27824 */ /* 0x000fe200078e00ff */
[----:B-1----:R-:W-:Y:S01]  /*0520*/  IABS R8, R14 ;  /* 0x0000000e00087213 */ /* 0x002fe20000000000 */
[----:B------:R-:W-:Y:S01]  /*0530*/  IMAD.SHL.U32 R27, R27, 0x8, RZ ;  /* 0x000000081b1b7824 */ /* 0x000fe200078e00ff */
[----:B------:R-:W-:Y:S01]  /*0540*/  SHF.R.S32.HI R231, RZ, 0x1f, R230 ;  /* 0x0000001fffe77819 */ /* 0x000fe200000114e6 */
[C---:B------:R-:W-:Y:S01]  /*0550*/  VIADD R211, R230.reuse, 0x50 ;  /* 0x00000050e6d37836 */ /* 0x040fe20000000000 */
[----:B------:R-:W1:Y:S01]  /*0560*/  I2F.RP R0, R8 ;  /* 0x0000000800007306 */ /* 0x000e620000209400 */
[----:B------:R-:W-:Y:S01]  /*0570*/  SHF.R.S32.HI R227, RZ, 0x1f, R226 ;  /* 0x0000001fffe37819 */ /* 0x000fe200000114e2 */
[----:B------:R-:W-:Y:S01]  /*0580*/  VIADD R209, R230, 0x60 ;  /* 0x00000060e6d17836 */ /* 0x000fe20000000000 */
[----:B------:R-:W4:Y:S01]  /*0590*/  @!P0 S2R R15, SR_CgaCtaId ;  /* 0x00000000000f8919 */ /* 0x000f220000008800 */
[----:B------:R-:W-:Y:S01]  /*05a0*/  IMAD.WIDE R228, R229, 0x80, R230 ;  /* 0x00000080e5e47825 */ /* 0x000fe200078e02e6 */
[----:B------:R-:W-:Y:S01]  /*05b0*/  LEA.HI.SX32 R148, R140, 0xffffffff, 0x1a ;  /* 0xffffffff8c947811 */ /* 0x000fe200078fd2ff */
[----:B------:R-:W5:Y:S01]  /*05c0*/  @!P1 S2R R17, SR_CgaCtaId ;  /* 0x0000000000119919 */ /* 0x000f620000008800 */
[----:B------:R-:W-:-:S02]  /*05d0*/  IADD3 R213, R230, 0x40, RZ ;  /* 0x00000040e6d57810 */ /* 0x000fc40007ffe0ff */
[----:B------:R-:W-:Y:S01]  /*05e0*/  IADD3 R207, R230, 0x70, RZ ;  /* 0x00000070e6cf7810 */ /* 0x000fe20007ffe0ff */
[----:B------:R-:W4:Y:S01]  /*05f0*/  @!P2 S2R R19, SR_CgaCtaId ;  /* 0x000000000013a919 */ /* 0x000f220000008800 */
[----:B-1----:R-:W1:Y:S02]  /*0600*/  MUFU.RCP R20, R0 ;  /* 0x0000000000147308 */ /* 0x002e640000001000 */
[----:B-1----:R-:W-:-:S06]  /*0610*/  VIADD R20, R20, 0xffffffe ;  /* 0x0ffffffe14147836 */ /* 0x002fcc0000000000 */
[----:B------:R-:W1:Y:S02]  /*0620*/  F2I.FTZ.U32.TRUNC.NTZ R21, R20 ;  /* 0x0000001400157305 */ /* 0x000e64000021f000 */
[----:B-1----:R-:W-:Y:S02]  /*0630*/  IMAD.MOV R7, RZ, RZ, -R21 ;  /* 0x000000ffff077224 */ /* 0x002fe400078e0a15 */
[----:B------:R-:W-:Y:S02]  /*0640*/  IMAD.MOV.U32 R20, RZ, RZ, RZ ;  /* 0x000000ffff147224 */ /* 0x000fe400078e00ff */
[----:B------:R-:W-:Y:S01]  /*0650*/  IMAD R220, R7, R8, RZ ;  /* 0x0000000807dc7224 */ /* 0x000fe200078e02ff */
[----:B------:R-:W-:-:S03]  /*0660*/  @!P4 SHF.R.S32.HI R7, RZ, 0x1f, R16 ;  /* 0x0000001fff07c819 */ /* 0x000fc60000011410 */
[----:B------:R-:W-:-:S04]  /*0670*/  IMAD.HI.U32 R220, R21, R220, R20 ;  /* 0x000000dc15dc7227 */ /* 0x000fc800078e0014 */
[----:B--2---:R-:W-:Y:S02]  /*0680*/  @!P4 IMAD R12, R7, R4, RZ ;  /* 0x00000004070cc224 */ /* 0x004fe400078e02ff */
[----:B------:R-:W-:-:S04]  /*0690*/  IMAD.HI.U32 R220, R220, R13, RZ ;  /* 0x0000000ddcdc7227 */ /* 0x000fc800078e00ff */
[----:B------:R-:W-:Y:S02]  /*06a0*/  @!P4 IMAD R12, R16, R5, R12 ;  /* 0x00000005100cc224 */ /* 0x000fe400078e020c */
[----:B------:R-:W-:Y:S02]  /*06b0*/  IMAD.MOV R5, RZ, RZ, -R220 ;  /* 0x000000ffff057224 */ /* 0x000fe400078e0adc */
[----:B---3--:R-:W-:-:S04]  /*06c0*/  @P4 IMAD.WIDE.U32 R20, R205, R2, RZ ;  /* 0x00000002cd144225 */ /* 0x008fc800078e00ff */
[----:B------:R-:W-:Y:S01]  /*06d0*/  IMAD R5, R8, R5, R13 ;  /* 0x0000000508057224 */ /* 0x000fe200078e020d */
[----:B------:R-:W-:Y:S01]  /*06e0*/  @P4 MOV R2, R20 ;  /* 0x0000001400024202 */ /* 0x000fe20000000f00 */
[----:B------:R-:W-:Y:S02]  /*06f0*/  IMAD.SHL.U32 R7, R230, 0x40, RZ ;  /* 0x00000040e6077824 */ /* 0x000fe400078e00ff */
[----:B------:R-:W-:Y:S01]  /*0700*/  @P4 IMAD R3, R205, R3, R21 ;  /* 0x00000003cd034224 */ /* 0x000fe200078e0215 */
[----:B------:R-:W-:Y:S01]  /*0710*/  ISETP.GT.U32.AND P6, PT, R8, R5, PT ;  /* 0x000000050800720c */ /* 0x000fe20003fc4070 */
[----:B------:R-:W-:Y:S01]  /*0720*/  @!P4 IMAD.WIDE.U32 R20, R16, R4, RZ ;  /* 0x000000041014c225 */ /* 0x000fe200078e00ff */
[----:B------:R-:W-:Y:S02]  /*0730*/  LOP3.LUT R7, R7, 0x1c0, RZ, 0xc0, !PT ;  /* 0x000001c007077812 */ /* 0x000fe400078ec0ff */
[----:B------:R-:W-:Y:S01]  /*0740*/  SHF.R.S32.HI R4, RZ, 0x1f, R9 ;  /* 0x0000001fff047819 */ /* 0x000fe20000011409 */
[----:B------:R-:W-:Y:S01]  /*0750*/  @!P4 IMAD.MOV.U32 R2, RZ, RZ, R20 ;  /* 0x000000ffff02c224 */ /* 0x000fe200078e0014 */
[----:B------:R-:W-:Y:S01]  /*0760*/  LOP3.LUT R13, R7, 0x38, R226, 0xf8, !PT ;  /* 0x00000038070d7812 */ /* 0x000fe200078ef8e2 */
[----:B------:R-:W-:Y:S01]  /*0770*/  @!P4 IMAD.IADD R3, R21, 0x1, R12 ;  /* 0x000000011503c824 */ /* 0x000fe200078e020c */
[----:B------:R-:W-:Y:S01]  /*0780*/  SHF.R.U32.HI R0, RZ, 0x3, R7 ;  /* 0x00000003ff007819 */ /* 0x000fe20000011607 */
[----:B------:R-:W-:Y:S01]  /*0790*/  IMAD R4, R4, UR4, RZ ;  /* 0x0000000404047c24 */ /* 0x000fe2000f8e02ff */
[----:B------:R-:W1:Y:S01]  /*07a0*/  @!P3 LDC.64 R6, c[0x0][0x240] ;  /* 0x00009000ff06bb82 */ /* 0x000e620000000a00 */
[----:B------:R-:W-:-:S02]  /*07b0*/  IADD3 R20, P4, R226, R2, RZ ;  /* 0x00000002e2147210 */ /* 0x000fc40007f9e0ff */
[----:B------:R-:W-:Y:S01]  /*07c0*/  @!P1 MOV R2, 0x400 ;  /* 0x0000040000029802 */ /* 0x000fe20000000f00 */
[----:B------:R-:W-:Y:S01]  /*07d0*/  @!P6 IMAD.IADD R5, R5, 0x1, -R8 ;  /* 0x000000010505e824 */ /* 0x000fe200078e0a08 */
[----:B------:R-:W-:Y:S01]  /*07e0*/  @!P2 MOV R12, 0x400 ;  /* 0x00000400000ca802 */ /* 0x000fe20000000f00 */
[----:B------:R-:W-:Y:S01]  /*07f0*/  IMAD.X R21, R227, 0x1, R3, P4 ;  /* 0x00000001e3157824 */ /* 0x000fe200020e0603 */
[----:B-----5:R-:W-:Y:S01]  /*0800*/  @!P1 LEA R17, R17, R2, 0x18 ;  /* 0x0000000211119211 */ /* 0x020fe200078ec0ff */
[----:B------:R-:W-:Y:S01]  /*0810*/  IMAD R23, R9, UR5, R4 ;  /* 0x0000000509177c24 */ /* 0x000fe2000f8e0204 */
[----:B------:R-:W2:Y:S01]  /*0820*/  @!P2 LDC.64 R2, c[0x0][0x240] ;  /* 0x00009000ff02ab82 */ /* 0x000ea20000000a00 */
[----:B------:R-:W-:Y:S01]  /*0830*/  ISETP.GE.U32.AND P4, PT, R5, R8, PT ;  /* 0x000000080500720c */ /* 0x000fe20003f86070 */
[----:B------:R-:W-:Y:S01]  /*0840*/  @!P6 VIADD R220, R220, 0x1 ;  /* 0x00000001dcdce836 */ /* 0x000fe20000000000 */
[----:B----4-:R-:W-:Y:S01]  /*0850*/  @!P2 LEA R19, R19, R12, 0x18 ;  /* 0x0000000c1313a211 */ /* 0x010fe200078ec0ff */
[C---:B------:R-:W-:Y:S01]  /*0860*/  IMAD.WIDE.U32 R20, R9.reuse, UR4, R20 ;  /* 0x0000000409147c25 */ /* 0x040fe2000f8e0014 */
[----:B------:R-:W-:Y:S01]  /*0870*/  @!P0 MOV R12, 0x400 ;  /* 0x00000400000c8802 */ /* 0x000fe20000000f00 */
[----:B------:R-:W-:Y:S01]  /*0880*/  UMOV UR5, 0x400 ;  /* 0x0000040000057882 */ /* 0x000fe20000000000 */
[----:B------:R-:W-:Y:S01]  /*0890*/  LOP3.LUT R8, R9, R14, RZ, 0x3c, !PT ;  /* 0x0000000e09087212 */ /* 0x000fe200078e3cff */
[----:B------:R-:W3:Y:S01]  /*08a0*/  @!P3 LDC.64 R4, c[0x0][0x210] ;  /* 0x00008400ff04bb82 */ /* 0x000ee20000000a00 */
[----:B------:R-:W-:Y:S01]  /*08b0*/  LOP3.LUT R0, R13, R0, RZ, 0x3c, !PT ;  /* 0x000000000d007212 */ /* 0x000fe200078e3cff */
[--C-:B------:R-:W-:Y:S01]  /*08c0*/  @!P3 IMAD.MOV.U32 R22, RZ, RZ, R20.reuse ;  /* 0x000000ffff16b224 */ /* 0x100fe200078e0014 */
[----:B------:R-:W-:Y:S01]  /*08d0*/  @!P0 LEA R15, R15, R12, 0x18 ;  /* 0x0000000c0f0f8211 */ /* 0x000fe200078ec0ff */
[----:B------:R-:W-:Y:S01]  /*08e0*/  @!P2 IMAD.MOV.U32 R32, RZ, RZ, R20 ;  /* 0x000000ffff20a224 */ /* 0x000fe200078e0014 */
[----:B------:R-:W-:Y:S01]  /*08f0*/  ISETP.GE.AND P5, PT, R8, RZ, PT ;  /* 0x000000ff0800720c */ /* 0x000fe20003fa6270 */
[----:B------:R-:W-:Y:S01]  /*0900*/  @P4 VIADD R220, R220, 0x1 ;  /* 0x00000001dcdc4836 */ /* 0x000fe20000000000 */
[----:B------:R-:W-:Y:S01]  /*0910*/  ISETP.NE.AND P6, PT, R14, RZ, PT ;  /* 0x000000ff0e00720c */ /* 0x000fe20003fc5270 */
[----:B------:R-:W4:Y:S01]  /*0920*/  @!P2 LDC.64 R12, c[0x0][0x210] ;  /* 0x00008400ff0cab82 */ /* 0x000f220000000a00 */
[----:B------:R-:W-:Y:S01]  /*0930*/  @!P2 IADD3 R24, P4, R228, 0x10, RZ ;  /* 0x00000010e418a810 */ /* 0x000fe20007f9e0ff */
[----:B-1----:R-:W-:Y:S01]  /*0940*/  @!P3 IMAD R26, R229, R6, RZ ;  /* 0x00000006e51ab224 */ /* 0x002fe200078e02ff */
[----:B------:R-:W-:-:S02]  /*0950*/  IADD3 R23, R21, R23, RZ ;  /* 0x0000001715177210 */ /* 0x000fc40007ffe0ff */
[----:B------:R-:W-:Y:S01]  /*0960*/  @!P2 IADD3.X R25, RZ, R229, RZ, P4, !PT ;  /* 0x000000e5ff19a210 */ /* 0x000fe200027fe4ff */
[----:B------:R-:W-:Y:S01]  /*0970*/  @!P3 IMAD R26, R228, R7, R26 ;  /* 0x00000007e41ab224 */ /* 0x000fe200078e021a */
[----:B------:R-:W-:Y:S01]  /*0980*/  LOP3.LUT R0, R0, 0xfffffe00, R27, 0xf8, !PT ;  /* 0xfffffe0000007812 */ /* 0x000fe200078ef81b */
[----:B------:R-:W1:Y:S01]  /*0990*/  @!P1 LDC.64 R8, c[0x0][0x240] ;  /* 0x00009000ff089b82 */ /* 0x000e620000000a00 */
[----:B------:R-:W-:Y:S02]  /*09a0*/  @!P3 IMAD.WIDE.U32 R28, R228, R6, R22 ;  /* 0x00000006e41cb225 */ /* 0x000fe400078e0016 */
[----:B------:R-:W-:Y:S02]  /*09b0*/  @!P2 LEA R19, R0, R19, 0x1 ;  /* 0x000000130013a211 */ /* 0x000fe400078e08ff */
[----:B--2---:R-:W-:Y:S02]  /*09c0*/  @!P2 IMAD R25, R25, R2, RZ ;  /* 0x000000021919a224 */ /* 0x004fe400078e02ff */
[----:B------:R-:W-:Y:S01]  /*09d0*/  @!P3 IMAD.IADD R26, R29, 0x1, R26 ;  /* 0x000000011d1ab824 */ /* 0x000fe200078e021a */
[----:B------:R-:W2:Y:S01]  /*09e0*/  S2UR UR4, SR_CgaCtaId ;  /* 0x00000000000479c3 */ /* 0x000ea20000008800 */
[----:B------:R-:W-:Y:S01]  /*09f0*/  @!P5 IMAD.MOV R220, RZ, RZ, -R220 ;  /* 0x000000ffffdcd224 */ /* 0x000fe200078e0adc */
[----:B---3--:R-:W-:Y:S01]  /*0a00*/  @!P3 LEA R30, P4, R28, R4, 0x1 ;  /* 0x000000041c1eb211 */ /* 0x008fe200078808ff */
[----:B------:R-:W-:Y:S01]  /*0a10*/  @!P2 IMAD.MOV.U32 R33, RZ, RZ, R23 ;  /* 0x000000ffff21a224 */ /* 0x000fe200078e0017 */
[----:B------:R-:W-:Y:S01]  /*0a20*/  @!P6 LOP3.LUT R220, RZ, R14, RZ, 0x33, !PT ;  /* 0x0000000effdce212 */ /* 0x000fe200078e33ff */
[----:B------:R-:W-:Y:S01]  /*0a30*/  @!P2 IMAD R14, R24, R3, R25 ;  /* 0x00000003180ea224 */ /* 0x000fe200078e0219 */
[----:B------:R-:W-:Y:S01]  /*0a40*/  @!P1 IADD3 R25, P5, R228, 0x20, RZ ;  /* 0x00000020e4199810 */ /* 0x000fe20007fbe0ff */
[----:B------:R-:W-:Y:S01]  /*0a50*/  @!P2 IMAD.WIDE.U32 R32, R24, R2, R32 ;  /* 0x000000021820a225 */ /* 0x000fe200078e0020 */
[----:B------:R-:W3:Y:S01]  /*0a60*/  @!P0 LDC.64 R6, c[0x0][0x240] ;  /* 0x00009000ff068b82 */ /* 0x000ee20000000a00 */
[----:B------:R-:W-:-:S02]  /*0a70*/  @!P3 LEA.HI.X R31, R28, R5, R26, 0x1, P4 ;  /* 0x000000051c1fb211 */ /* 0x000fc400020f0c1a */
[----:B------:R-:W-:Y:S01]  /*0a80*/  @!P0 IADD3 R26, P4, R228, 0x30, RZ ;  /* 0x00000030e41a8810 */ /* 0x000fe20007f9e0ff */
[----:B------:R-:W-:Y:S01]  /*0a90*/  @!P2 IMAD.IADD R14, R33, 0x1, R14 ;  /* 0x00000001210ea824 */ /* 0x000fe200078e020e */
[----:B------:R-:W-:Y:S01]  /*0aa0*/  @!P1 IADD3.X R27, RZ, R229, RZ, P5, !PT ;  /* 0x000000e5ff1b9210 */ /* 0x000fe20002ffe4ff */
[----:B------:R-:W-:Y:S02]  /*0ab0*/  @!P0 IMAD.MOV.U32 R24, RZ, RZ, R20 ;  /* 0x000000ffff188224 */ /* 0x000fe400078e0014 */
[----:B------:R-:W5:Y:S01]  /*0ac0*/  @!P1 LDC.64 R4, c[0x0][0x210] ;  /* 0x00008400ff049b82 */ /* 0x000f620000000a00 */
[----:B------:R-:W-:Y:S01]  /*0ad0*/  @!P0 IMAD.X R29, RZ, RZ, R229, P4 ;  /* 0x000000ffff1d8224 */ /* 0x000fe200020e06e5 */
[----:B----4-:R-:W-:Y:S01]  /*0ae0*/  @!P2 LEA R34, P4, R32, R12, 0x1 ;  /* 0x0000000c2022a211 */ /* 0x010fe200078808ff */
[----:B-1----:R-:W-:Y:S02]  /*0af0*/  @!P1 IMAD R12, R27, R8, RZ ;  /* 0x000000081b0c9224 */ /* 0x002fe400078e02ff */
[----:B------:R-:W-:Y:S01]  /*0b00*/  @!P1 IMAD R17, R0, 0x2, R17 ;  /* 0x0000000200119824 */ /* 0x000fe200078e0211 */
[----:B------:R-:W-:Y:S01]  /*0b10*/  @!P2 LEA.HI.X R35, R32, R13, R14, 0x1, P4 ;  /* 0x0000000d2023a211 */ /* 0x000fe200020f0c0e */
[----:B------:R-:W-:Y:S01]  /*0b20*/  @!P1 IMAD R9, R25, R9, R12 ;  /* 0x0000000919099224 */ /* 0x000fe200078e020c */
[----:B------:R-:W1:Y:S01]  /*0b30*/  @!P0 LDC.64 R2, c[0x0][0x210] ;  /* 0x00008400ff028b82 */ /* 0x000e620000000a00 */
[----:B--2---:R-:W-:Y:S01]  /*0b40*/  ULEA UR4, UR4, UR5, 0x18 ;  /* 0x0000000504047291 */ /* 0x004fe2000f8ec03f */
[----:B------:R-:W-:-:S02]  /*0b50*/  @!P1 IMAD.MOV.U32 R12, RZ, RZ, R20 ;  /* 0x000000ffff0c9224 */ /* 0x000fc400078e0014 */
[----:B------:R-:W-:Y:S02]  /*0b60*/  @!P1 IMAD.MOV.U32 R13, RZ, RZ, R23 ;  /* 0x000000ffff0d9224 */ /* 0x000fe400078e0017 */
[----:B------:R-:W-:Y:S01]  /*0b70*/  IMAD R14, R148, -0x40, R146 ;  /* 0xffffffc0940e7824 */ /* 0x000fe200078e0292 */
[----:B------:R-:W-:Y:S01]  /*0b80*/  LEA R206, R0, UR4, 0x1 ;  /* 0x0000000400ce7c11 */ /* 0x000fe2000f8e08ff */
[----:B---3--:R-:W-:Y:S02]  /*0b90*/  @!P0 IMAD R29, R29, R6, RZ ;  /* 0x000000061d1d8224 */ /* 0x008fe400078e02ff */
[----:B------:R-:W-:Y:S01]  /*0ba0*/  @!P1 IMAD.WIDE.U32 R12, R25, R8, R12 ;  /* 0x00000008190c9225 */ /* 0x000fe200078e000c */
[-C--:B------:R-:W-:Y:S01]  /*0bb0*/  ISETP.GE.AND P5, PT, R230, R14.reuse, PT ;  /* 0x0000000ee600720c */ /* 0x080fe20003fa6270 */
[----:B------:R-:W-:Y:S01]  /*0bc0*/  @!PT LDS RZ, [RZ] ;  /* 0x00000000fffff984 */ /* 0x000fe20000000800 */
[----:B------:R-:W-:Y:S01]  /*0bd0*/  @!PT LDS RZ, [RZ] ;  /* 0x00000000fffff984 */ /* 0x000fe20000000800 */
[----:B------:R-:W-:Y:S01]  /*0be0*/  @!PT LDS RZ, [RZ] ;  /* 0x00000000fffff984 */ /* 0x000fe20000000800 */
[----:B------:R-:W-:Y:S01]  /*0bf0*/  @!P3 LDGSTS.E.BYPASS.LTC128B.128 [R206], desc[UR16][R30.64] ;  /* 0x000000001ecebfae */ /* 0x000fe2000b901d50 */
[----:B------:R-:W-:Y:S01]  /*0c00*/  ISETP.GE.AND P6, PT, R219, R14, PT ;  /* 0x0000000edb00720c */ /* 0x000fe20003fc6270 */
[----:B------:R-:W-:Y:S01]  /*0c10*/  @!P0 IMAD.MOV.U32 R25, RZ, RZ, R23 ;  /* 0x000000ffff198224 */ /* 0x000fe200078e0017 */
[----:B------:R-:W-:Y:S01]  /*0c20*/  P2R R8, PR, RZ, 0x20 ;  /* 0x00000020ff087803 */ /* 0x000fe20000000000 */
[C---:B------:R-:W-:Y:S01]  /*0c30*/  @!P0 IMAD R7, R26.reuse, R7, R29 ;  /* 0x000000071a078224 */ /* 0x040fe200078e021d */
[----:B------:R2:W-:Y:S01]  /*0c40*/  @!P2 LDGSTS.E.BYPASS.LTC128B.128 [R19+0x800], desc[UR16][R34.64] ;  /* 0x008000002213afae */ /* 0x0005e2000b901d50 */
[----:B------:R-:W-:Y:S01]  /*0c50*/  @!P0 IMAD.WIDE.U32 R26, R26, R6, R24 ;  /* 0x000000061a1a8225 */ /* 0x000fe200078e0018 */
[----:B-----5:R-:W-:-:S03]  /*0c60*/  @!P1 LEA R6, P3, R12, R4, 0x1 ;  /* 0x000000040c069211 */ /* 0x020fc600078608ff */
[----:B------:R-:W-:Y:S02]  /*0c70*/  @!P1 IMAD.IADD R9, R13, 0x1, R9 ;  /* 0x000000010d099824 */ /* 0x000fe400078e0209 */
[----:B------:R-:W-:Y:S01]  /*0c80*/  @!P0 IMAD.IADD R4, R27, 0x1, R7 ;  /* 0x000000011b048824 */ /* 0x000fe200078e0207 */
[----:B-1----:R-:W-:Y:S01]  /*0c90*/  @!P0 LEA R2, P2, R26, R2, 0x1 ;  /* 0x000000021a028211 */ /* 0x002fe200078408ff */
[----:B------:R-:W1:Y:S01]  /*0ca0*/  @!P6 S2R R13, SR_CgaCtaId ;  /* 0x00000000000de919 */ /* 0x000e620000008800 */
[----:B------:R-:W-:Y:S01]  /*0cb0*/  @!P1 LEA.HI.X R7, R12, R5, R9, 0x1, P3 ;  /* 0x000000050c079211 */ /* 0x000fe200018f0c09 */
[----:B------:R-:W-:Y:S01]  /*0cc0*/  @!P0 IMAD R5, R0, 0x2, R15 ;  /* 0x0000000200058824 */ /* 0x000fe200078e020f */
[----:B------:R-:W-:Y:S01]  /*0cd0*/  @!P0 LEA.HI.X R3, R26, R3, R4, 0x1, P2 ;  /* 0x000000031a038211 */ /* 0x000fe200010f0c04 */
[----:B------:R-:W3:Y:S01]  /*0ce0*/  @!P5 S2R R15, SR_CgaCtaId ;  /* 0x00000000000fd919 */ /* 0x000ee20000008800 */
[-C--:B------:R-:W-:Y:S02]  /*0cf0*/  ISETP.GE.AND P3, PT, R213, R204.reuse, PT ;  /* 0x000000ccd500720c */ /* 0x080fe40003f66270 */
[-C--:B------:R-:W-:Y:S01]  /*0d00*/  ISETP.GE.AND P2, PT, R211, R204.reuse, PT ;  /* 0x000000ccd300720c */ /* 0x080fe20003f46270 */
[----:B------:R4:W-:Y:S01]  /*0d10*/  @!P1 LDGSTS.E.BYPASS.LTC128B.128 [R17+0x1000], desc[UR16][R6.64] ;  /* 0x0100000006119fae */ /* 0x0009e2000b901d50 */
[----:B------:R-:W-:-:S02]  /*0d20*/  ISETP.GE.AND P1, PT, R209, R204, PT ;  /* 0x000000ccd100720c */ /* 0x000fc40003f26270 */
[----:B------:R-:W-:Y:S01]  /*0d30*/  @!P5 MOV R12, 0x400 ;  /* 0x00000400000cd802 */ /* 0x000fe20000000f00 */
[----:B------:R5:W-:Y:S01]  /*0d40*/  @!P0 LDGSTS.E.BYPASS.LTC128B.128 [R5+0x1800], desc[UR16][R2.64] ;  /* 0x0180000002058fae */ /* 0x000be2000b901d50 */
[----:B------:R-:W-:Y:S02]  /*0d50*/  ISETP.GE.AND P0, PT, R207, R204, PT ;  /* 0x000000cccf00720c */ /* 0x000fe40003f06270 */
[----:B------:R-:W-:-:S03]  /*0d60*/  @!P6 MOV R28, 0x400 ;  /* 0x00000400001ce802 */ /* 0x000fc60000000f00 */
[----:B------:R-:W1:Y:S01]  /*0d70*/  @!P3 S2R R29, SR_CgaCtaId ;  /* 0x00000000001db919 */ /* 0x000e620000008800 */
[----:B------:R-:W-:Y:S02]  /*0d80*/  @!P3 IADD3 R32, P4, R228, 0x40, RZ ;  /* 0x00000040e420b810 */ /* 0x000fe40007f9e0ff */
[----:B------:R-:W-:Y:S01]  /*0d90*/  @!P3 MOV R4, 0x400 ;  /* 0x000004000004b802 */ /* 0x000fe20000000f00 */
[----:B------:R-:W1:Y:S02]  /*0da0*/  @!P2 S2R R25, SR_CgaCtaId ;  /* 0x000000000019a919 */ /* 0x000e640000008800 */
[----:B------:R-:W-:Y:S01]  /*0db0*/  @!P3 IMAD.X R9, RZ, RZ, R229, P4 ;  /* 0x000000ffff09b224 */ /* 0x000fe200020e06e5 */
[----:B------:R-:W-:Y:S01]  /*0dc0*/  ISETP.NE.AND P4, PT, R11, -0x1, PT ;  /* 0xffffffff0b00780c */ /* 0x000fe20003f85270 */
[----:B--2---:R-:W2:Y:S01]  /*0dd0*/  @!P1 S2R R19, SR_CgaCtaId ;  /* 0x0000000000139919 */ /* 0x004ea20000008800 */
[----:B------:R-:W-:Y:S01]  /*0de0*/  @!P0 MOV R24, 0x400 ;  /* 0x0000040000188802 */ /* 0x000fe20000000f00 */
[----:B----4-:R-:W4:Y:S01]  /*0df0*/  @!P0 S2R R17, SR_CgaCtaId ;  /* 0x0000000000118919 */ /* 0x010f220000008800 */
[----:B------:R-:W4:Y:S01]  /*0e00*/  @!P3 LDC.64 R6, c[0x0][0x240] ;  /* 0x00009000ff06bb82 */ /* 0x000f220000000a00 */
[----:B---3--:R-:W-:-:S08]  /*0e10*/  @!P5 LEA R15, R15, R12, 0x18 ;  /* 0x0000000c0f0fd211 */ /* 0x008fd000078ec0ff */
[----:B------:R-:W-:Y:S01]  /*0e20*/  @P4 IMAD.IADD R26, R18, 0x1, R11 ;  /* 0x00000001121a4824 */ /* 0x000fe200078e020b */
[----:B-----5:R-:W-:Y:S02]  /*0e30*/  @!P2 MOV R2, 0x400 ;  /* 0x000004000002a802 */ /* 0x020fe40000000f00 */
[----:B------:R-:W-:Y:S01]  /*0e40*/  @!P1 MOV R12, 0x400 ;  /* 0x00000400000c9802 */ /* 0x000fe20000000f00 */
[----:B------:R-:W3:Y:S01]  /*0e50*/  @P4 LDC.64 R138, c[0x0][0x250] ;  /* 0x00009400ff8a4b82 */ /* 0x000ee20000000a00 */
[----:B-1----:R-:W-:-:S07]  /*0e60*/  @!P3 LEA R29, R29, R4, 0x18 ;  /* 0x000000041d1db211 */ /* 0x002fce00078ec0ff */
[----:B------:R-:W1:Y:S01]  /*0e70*/  @P4 LDC.64 R136, c[0x0][0x248] ;  /* 0x00009200ff884b82 */ /* 0x000e620000000a00 */
[----:B------:R-:W-:Y:S02]  /*0e80*/  @!P2 LEA R25, R25, R2, 0x18 ;  /* 0x000000021919a211 */ /* 0x000fe400078ec0ff */
[----:B--2---:R-:W-:Y:S01]  /*0e90*/  @!P1 LEA R19, R19, R12, 0x18 ;  /* 0x0000000c13139211 */ /* 0x004fe200078ec0ff */
[----:B------:R-:W-:-:S04]  /*0ea0*/  @P4 IMAD.IADD R12, R18, 0x1, R11 ;  /* 0x00000001120c4824 */ /* 0x000fc800078e020b */
[----:B------:R-:W2:Y:S01]  /*0eb0*/  @!P3 LDC.64 R4, c[0x0][0x210] ;  /* 0x00008400ff04bb82 */ /* 0x000ea20000000a00 */
[----:B------:R-:W-:Y:S01]  /*0ec0*/  @!P6 LEA R11, R13, R28, 0x18 ;  /* 0x0000001c0d0be211 */ /* 0x000fe200078ec0ff */
[----:B----4-:R-:W-:Y:S02]  /*0ed0*/  @!P3 IMAD R9, R9, R6, RZ ;  /* 0x000000060909b224 */ /* 0x010fe400078e02ff */
[----:B------:R-:W-:Y:S02]  /*0ee0*/  @!P3 IMAD.MOV.U32 R13, RZ, RZ, R23 ;  /* 0x000000ffff0db224 */ /* 0x000fe400078e0017 */
[----:B------:R-:W-:Y:S01]  /*0ef0*/  @!P3 IMAD R9, R32, R7, R9 ;  /* 0x000000072009b224 */ /* 0x000fe200078e0209 */
[----:B------:R-:W-:Y:S01]  /*0f00*/  @!P0 LEA R17, R17, R24, 0x18 ;  /* 0x0000001811118211 */ /* 0x000fe200078ec0ff */
[----:B------:R-:W4:Y:S01]  /*0f10*/  @!P2 LDC.64 R2, c[0x0][0x240] ;  /* 0x00009000ff02ab82 */ /* 0x000f220000000a00 */
[----:B---3--:R-:W-:-:S04]  /*0f20*/  @P4 IMAD.WIDE.U32 R30, R26, R138, RZ ;  /* 0x0000008a1a1e4225 */ /* 0x008fc800078e00ff */
[----:B------:R-:W-:Y:S01]  /*0f30*/  @P4 IMAD R24, R26, R139, RZ ;  /* 0x0000008b1a184224 */ /* 0x000fe200078e02ff */
[----:B------:R-:W-:Y:S01]  /*0f40*/  @P4 MOV R26, R30 ;  /* 0x0000001e001a4202 */ /* 0x000fe20000000f00 */
[C---:B-1----:R-:W-:Y:S02]  /*0f50*/  @P4 IMAD R27, R12.reuse, R137, RZ ;  /* 0x000000890c1b4224 */ /* 0x042fe400078e02ff */
[----:B------:R-:W-:-:S04]  /*0f60*/  @P4 IMAD.WIDE.U32 R222, R12, R136, RZ ;  /* 0x000000880cde4225 */ /* 0x000fc800078e00ff */
[----:B------:R-:W-:Y:S02]  /*0f70*/  @!P3 IMAD.MOV.U32 R12, RZ, RZ, R20 ;  /* 0x000000ffff0cb224 */ /* 0x000fe400078e0014 */
[----:B------:R-:W-:Y:S02]  /*0f80*/  @P4 IMAD.IADD R24, R31, 0x1, R24 ;  /* 0x000000011f184824 */ /* 0x000fe400078e0218 */
[----:B------:R-:W-:-:S04]  /*0f90*/  @!P3 IMAD.WIDE.U32 R32, R32, R6, R12 ;  /* 0x000000062020b225 */ /* 0x000fc800078e000c */
[----:B------:R-:W-:Y:S01]  /*0fa0*/  @P4 IMAD.IADD R27, R223, 0x1, R27 ;  /* 0x00000001df1b4824 */ /* 0x000fe200078e021b */
[----:B--2---:R-:W-:Y:S06]  /*0fb0*/  @P4 BRA `(.L_x_1207) ;  /* 0x0000000000304947 */ /* 0x004fec0003800000 */
[----:B------:R-:W1:Y:S01]  /*0fc0*/  LDC.64 R136, c[0x0][0x248] ;  /* 0x00009200ff887b82 */ /* 0x000e620000000a00 */
[----:B------:R-:W-:-:S07]  /*0fd0*/  SHF.R.S32.HI R13, RZ, 0x1f, R18 ;  /* 0x0000001fff0d7819 */ /* 0x000fce0000011412 */
[----:B------:R-:W2:Y:S01]  /*0fe0*/  LDC.64 R6, c[0x0][0x230] ;  /* 0x00008c00ff067b82 */ /* 0x000ea20000000a00 */
[-C--:B-1----:R-:W-:Y:S01]  /*0ff0*/  IMAD R12, R13, R136.reuse, RZ ;  /* 0x000000880d0c7224 */ /* 0x082fe200078e02ff */
[----:B------:R-:W-:Y:S01]  /*1000*/  SHF.R.S32.HI R13, RZ, 0x1f, R16 ;  /* 0x0000001fff0d7819 */ /* 0x000fe20000011410 */
[----:B------:R-:W-:-:S04]  /*1010*/  IMAD.WIDE.U32 R30, R18, R136, RZ ;  /* 0x00000088121e7225 */ /* 0x000fc800078e00ff */
[----:B------:R-:W-:Y:S02]  /*1020*/  IMAD R12, R18, R137, R12 ;  /* 0x00000089120c7224 */ /* 0x000fe400078e020c */
[----:B--2---:R-:W-:-:S03]  /*1030*/  IMAD R13, R13, R6, RZ ;  /* 0x000000060d0d7224 */ /* 0x004fc600078e02ff */
[----:B------:R-:W-:Y:S01]  /*1040*/  IADD3 R31, R31, R12, RZ ;  /* 0x0000000c1f1f7210 */ /* 0x000fe20007ffe0ff */
[C---:B------:R-:W-:Y:S02]  /*1050*/  IMAD R7, R16.reuse, R7, R13 ;  /* 0x0000000710077224 */ /* 0x040fe400078e020d */
[----:B------:R-:W-:-:S05]  /*1060*/  IMAD.WIDE.U32 R222, R16, R6, R30 ;  /* 0x0000000610de7225 */ /* 0x000fca00078e001e */
[----:B------:R-:W-:-:S07]  /*1070*/  IADD3 R27, R223, R7, RZ ;  /* 0x00000007df1b7210 */ /* 0x000fce0007ffe0ff */
.L_x_1207:
[----:B------:R-:W-:Y:S02]  /*1080*/  @!P3 IADD3 R12, R33, R9, RZ ;  /* 0x00000009210cb210 */ /* 0x000fe40007ffe0ff */
[----:B------:R-:W-:Y:S01]  /*1090*/  @!P3 LEA R30, P5, R32, R4, 0x1 ;  /* 0x00000004201eb211 */ /* 0x000fe200078a08ff */
[----:B------:R-:W-:-:S12]  /*10a0*/  @P4 BRA `(.L_x_1208) ;  /* 0x0000000000344947 */ /* 0x000fd80003800000 */
        /* <DEDUP_REMOVED lines=13> */
.L_x_1208:
[----:B------:R-:W-:Y:S01]  /*1180*/  @!P2 IADD3 R28, P4, R228, 0x50, RZ ;  /* 0x00000050e41ca810 */ /* 0x000fe20007f9e0ff */
[----:B------:R-:W-:Y:S01]  /*1190*/  @!P3 IMAD R29, R0, 0x2, R29 ;  /* 0x00000002001db824 */ /* 0x000fe200078e021d */
[----:B------:R-:W-:Y:S01]  /*11a0*/  @!P3 LEA.HI.X R31, R32, R5, R12, 0x1, P5 ;  /* 0x00000005201fb211 */ /* 0x000fe200028f0c0c */
[-C--:B------:R-:W-:Y:S01]  /*11b0*/  IMAD R6, R231, R136.reuse, RZ ;  /* 0x00000088e7067224 */ /* 0x080fe200078e02ff */
[----:B------:R-:W1:Y:S01]  /*11c0*/  @!P2 LDC.64 R12, c[0x0][0x210] ;  /* 0x00008400ff0cab82 */ /* 0x000e620000000a00 */
[----:B------:R-:W-:Y:S01]  /*11d0*/  @!P2 IMAD.X R5, RZ, RZ, R229, P4 ;  /* 0x000000ffff05a224 */ /* 0x000fe200020e06e5 */
[----:B------:R-:W-:Y:S01]  /*11e0*/  ISETP.NE.AND P5, PT, R8, RZ, PT ;  /* 0x000000ff0800720c */ /* 0x000fe20003fa5270 */
[----:B------:R-:W-:Y:S01]  /*11f0*/  IMAD.WIDE.U32 R32, R230, R136, R226 ;  /* 0x00000088e6207225 */ /* 0x000fe200078e00e2 */
[----:B------:R-:W-:Y:S01]  /*1200*/  @!PT LDS RZ, [RZ] ;  /* 0x00000000fffff984 */ /* 0x000fe20000000800 */
[----:B------:R-:W-:Y:S01]  /*1210*/  @!PT LDS RZ, [RZ] ;  /* 0x00000000fffff984 */ /* 0x000fe20000000800 */
[----:B------:R-:W-:Y:S01]  /*1220*/  @!PT LDS RZ, [RZ] ;  /* 0x00000000fffff984 */ /* 0x000fe20000000800 */
[----:B------:R2:W-:Y:S01]  /*1230*/  @!P3 LDGSTS.E.BYPASS.LTC128B.128 [R29+0x2000], desc[UR16][R30.64] ;  /* 0x020000001e1dbfae */ /* 0x0005e2000b901d50 */
[----:B------:R-:W-:Y:S01]  /*1240*/  @!P1 IADD3 R16, P4, R228, 0x60, RZ ;  /* 0x00000060e4109810 */ /* 0x000fe20007f9e0ff */
[----:B------:R-:W-:Y:S01]  /*1250*/  ULDC.64 UR6, c[0x0][0x260] ;  /* 0x0000980000067ab9 */ /* 0x000fe20000000a00 */
[----:B----4-:R-:W-:Y:S01]  /*1260*/  @!P2 IMAD R18, R5, R2, RZ ;  /* 0x000000020512a224 */ /* 0x010fe200078e02ff */
[----:B------:R-:W-:Y:S01]  /*1270*/  IADD3 R222, P3, R222, R32, RZ ;  /* 0x00000020dede7210 */ /* 0x000fe20007f7e0ff */
[----:B------:R-:W-:Y:S01]  /*1280*/  IMAD R6, R230, R137, R6 ;  /* 0x00000089e6067224 */ /* 0x000fe200078e0206 */
[----:B------:R-:W3:Y:S01]  /*1290*/  @!P0 LDC.64 R4, c[0x0][0x240] ;  /* 0x00009000ff048b82 */ /* 0x000ee20000000a00 */
[----:B------:R-:W-:Y:S01]  /*12a0*/  @!P2 IMAD.MOV.U32 R32, RZ, RZ, R20 ;  /* 0x000000ffff20a224 */ /* 0x000fe200078e0014 */
[----:B------:R-:W-:Y:S01]  /*12b0*/  @!P2 LEA R25, R0, R25, 0x1 ;  /* 0x000000190019a211 */ /* 0x000fe200078e08ff */
[----:B------:R-:W-:Y:S01]  /*12c0*/  @!P2 IMAD R18, R28, R3, R18 ;  /* 0x000000031c12a224 */ /* 0x000fe200078e0212 */
[----:B------:R-:W-:Y:S01]  /*12d0*/  IADD3.X R223, R27, R33, R6, P3, !PT ;  /* 0x000000211bdf7210 */ /* 0x000fe20001ffe406 */
[----:B------:R-:W-:Y:S01]  /*12e0*/  @!P2 IMAD.MOV.U32 R33, RZ, RZ, R23 ;  /* 0x000000ffff21a224 */ /* 0x000fe200078e0017 */
[----:B------:R-:W-:Y:S01]  /*12f0*/  @!P0 IADD3 R22, P3, R228, 0x70, RZ ;  /* 0x00000070e4168810 */ /* 0x000fe20007f7e0ff */
[----:B------:R-:W-:Y:S01]  /*1300*/  IMAD R27, R231, R138, RZ ;  /* 0x0000008ae71b7224 */ /* 0x000fe200078e02ff */
[----:B------:R-:W4:Y:S01]  /*1310*/  @!P1 LDC.64 R8, c[0x0][0x240] ;  /* 0x00009000ff089b82 */ /* 0x000f220000000a00 */
[----:B------:R-:W-:Y:S01]  /*1320*/  @!P2 IMAD.WIDE.U32 R32, R28, R2, R32 ;  /* 0x000000021c20a225 */ /* 0x000fe200078e0020 */
[----:B------:R-:W-:Y:S01]  /*1330*/  SHF.L.U64.HI R145, R136, 0x6, R137 ;  /* 0x0000000688917819 */ /* 0x000fe20000010289 */
[----:B------:R-:W-:-:S02]  /*1340*/  ULDC UR5, c[0x0][0x39c] ;  /* 0x0000e70000057ab9 */ /* 0x000fc40000000800 */
[----:B------:R-:W-:Y:S02]  /*1350*/  @!P1 IMAD.MOV.U32 R34, RZ, RZ, R20 ;  /* 0x000000ffff229224 */ /* 0x000fe400078e0014 */
[----:B------:R-:W-:Y:S01]  /*1360*/  @!P1 IMAD.MOV.U32 R35, RZ, RZ, R23 ;  /* 0x000000ffff239224 */ /* 0x000fe200078e0017 */
[----:B------:R-:W5:Y:S01]  /*1370*/  @!P1 LDC.64 R6, c[0x0][0x210] ;  /* 0x00008400ff069b82 */ /* 0x000f620000000a00 */
[----:B------:R-:W-:Y:S01]  /*1380*/  @!P1 IMAD.X R21, RZ, RZ, R229, P4 ;  /* 0x000000ffff159224 */ /* 0x000fe200020e06e5 */
[----:B-1----:R-:W-:Y:S01]  /*1390*/  @!P2 LEA R12, P4, R32, R12, 0x1 ;  /* 0x0000000c200ca211 */ /* 0x002fe200078808ff */
[----:B------:R-:W-:Y:S01]  /*13a0*/  @!P2 IMAD.IADD R18, R33, 0x1, R18 ;  /* 0x000000012112a824 */ /* 0x000fe200078e0212 */
[----:B--2---:R-:W-:Y:S01]  /*13b0*/  @!P0 IADD3.X R29, RZ, R229, RZ, P3, !PT ;  /* 0x000000e5ff1d8210 */ /* 0x004fe20001ffe4ff */
[----:B------:R-:W-:-:S03]  /*13c0*/  IMAD.WIDE.U32 R30, R230, R138, R226 ;  /* 0x0000008ae61e7225 */ /* 0x000fc600078e00e2 */
[----:B------:R-:W1:Y:S01]  /*13d0*/  @!P0 LDC.64 R2, c[0x0][0x210] ;  /* 0x00008400ff028b82 */ /* 0x000e620000000a00 */
[----:B------:R-:W-:Y:S01]  /*13e0*/  @!P2 LEA.HI.X R13, R32, R13, R18, 0x1, P4 ;  /* 0x0000000d200da211 */ /* 0x000fe200020f0c12 */
[----:B---3--:R-:W-:Y:S01]  /*13f0*/  @!P0 IMAD R29, R29, R4, RZ ;  /* 0x000000041d1d8224 */ /* 0x008fe200078e02ff */
[----:B------:R-:W-:Y:S01]  /*1400*/  IADD3 R26, P3, R26, R30, RZ ;  /* 0x0000001e1a1a7210 */ /* 0x000fe20007f7e0ff */
[----:B------:R-:W-:Y:S01]  /*1410*/  @!P0 IMAD.MOV.U32 R36, RZ, RZ, R20 ;  /* 0x000000ffff248224 */ /* 0x000fe200078e0014 */
[----:B------:R-:W-:Y:S01]  /*1420*/  ISETP.GE.AND P4, PT, R219, R14, PT ;  /* 0x0000000edb00720c */ /* 0x000fe20003f86270 */
[----:B------:R-:W-:Y:S01]  /*1430*/  @!P0 IMAD.MOV.U32 R37, RZ, RZ, R23 ;  /* 0x000000ffff258224 */ /* 0x000fe200078e0017 */
[----:B------:R2:W-:Y:S01]  /*1440*/  @!P2 LDGSTS.E.BYPASS.LTC128B.128 [R25+0x2800], desc[UR16][R12.64] ;  /* 0x028000000c19afae */ /* 0x0005e2000b901d50 */
[----:B------:R-:W-:Y:S02]  /*1450*/  IMAD R27, R230, R139, R27 ;  /* 0x0000008be61b7224 */ /* 0x000fe400078e021b */
[----:B----4-:R-:W-:-:S03]  /*1460*/  @!P1 IMAD.WIDE.U32 R34, R16, R8, R34 ;  /* 0x0000000810229225 */ /* 0x010fc600078e0022 */
[----:B------:R-:W-:Y:S01]  /*1470*/  IADD3.X R27, R24, R31, R27, P3, !PT ;  /* 0x0000001f181b7210 */ /* 0x000fe20001ffe41b */
[C---:B------:R-:W-:Y:S02]  /*1480*/  @!P0 IMAD R5, R22.reuse, R5, R29 ;  /* 0x0000000516058224 */ /* 0x040fe400078e021d */
[----:B------:R-:W-:Y:S01]  /*1490*/  @!P0 IMAD.WIDE.U32 R36, R22, R4, R36 ;  /* 0x0000000416248225 */ /* 0x000fe200078e0024 */
[----:B-----5:R-:W-:-:S03]  /*14a0*/  @!P1 LEA R22, P3, R34, R6, 0x1 ;  /* 0x0000000622169211 */ /* 0x020fc600078608ff */
[----:B------:R-:W-:Y:S02]  /*14b0*/  @!P0 IMAD.IADD R6, R37, 0x1, R5 ;  /* 0x0000000125068824 */ /* 0x000fe400078e0205 */
[----:B------:R-:W3:Y:S01]  /*14c0*/  @!P5 LDC.64 R4, c[0x0][0x218] ;  /* 0x00008600ff04db82 */ /* 0x000ee20000000a00 */
[----:B------:R-:W-:Y:S01]  /*14d0*/  @!P1 IMAD R21, R21, R8, RZ ;  /* 0x0000000815159224 */ /* 0x000fe200078e02ff */
[----:B-1----:R-:W-:Y:S01]  /*14e0*/  @!P0 LEA R28, P2, R36, R2, 0x1 ;  /* 0x00000002241c8211 */ /* 0x002fe200078408ff */
[----:B------:R-:W-:Y:S01]  /*14f0*/  IMAD.WIDE.U32 R222, R220, UR6, R222 ;  /* 0x00000006dcde7c25 */ /* 0x000fe2000f8e00de */
[----:B------:R-:W-:Y:S02]  /*1500*/  SHF.R.S32.HI R8, RZ, 0x1f, R220 ;  /* 0x0000001fff087819 */ /* 0x000fe400000114dc */
[----:B------:R-:W-:Y:S01]  /*1510*/  @!P0 LEA.HI.X R29, R36, R3, R6, 0x1, P2 ;  /* 0x00000003241d8211 */ /* 0x000fe200010f0c06 */
[----:B------:R-:W-:Y:S01]  /*1520*/  @!P1 IMAD R9, R16, R9, R21 ;  /* 0x0000000910099224 */ /* 0x000fe200078e0215 */
[----:B------:R-:W1:Y:S01]  /*1530*/  @!P6 LDC.64 R2, c[0x0][0x218] ;  /* 0x00008600ff02eb82 */ /* 0x000e620000000a00 */
[----:B------:R-:W-:Y:S01]  /*1540*/  IMAD R225, R8, UR6, RZ ;  /* 0x0000000608e17c24 */ /* 0x000fe2000f8e02ff */
[----:B------:R-:W-:Y:S01]  /*1550*/  ISETP.GE.AND P2, PT, R215, R14, PT ;  /* 0x0000000ed700720c */ /* 0x000fe20003f46270 */
[----:B------:R-:W-:Y:S01]  /*1560*/  @!P1 IMAD.IADD R9, R35, 0x1, R9 ;  /* 0x0000000123099824 */ /* 0x000fe200078e0209 */
[----:B------:R-:W-:Y:S01]  /*1570*/  SHF.R.S32.HI R6, RZ, 0x1f, R148 ;  /* 0x0000001fff067819 */ /* 0x000fe20000011494 */
[----:B------:R-:W-:Y:S01]  /*1580*/  IMAD R225, R220, UR7, R225 ;  /* 0x00000007dce17c24 */ /* 0x000fe2000f8e02e1 */
[----:B--2---:R-:W-:Y:S01]  /*1590*/  @!P0 LEA R12, R0, R17, 0x1 ;  /* 0x00000011000c8211 */ /* 0x004fe200078e08ff */
[----:B------:R-:W-:Y:S01]  /*15a0*/  IMAD.SHL.U32 R147, R136, 0x40, RZ ;  /* 0x0000004088937824 */ /* 0x000fe200078e00ff */
[----:B------:R-:W-:Y:S01]  /*15b0*/  @!P1 LEA.HI.X R23, R34, R7, R9, 0x1, P3 ;  /* 0x0000000722179211 */ /* 0x000fe200018f0c09 */
[----:B------:R-:W-:Y:S01]  /*15c0*/  IMAD R7, R145, R148, RZ ;  /* 0x0000009491077224 */ /* 0x000fe200078e02ff */
[----:B------:R-:W-:Y:S01]  /*15d0*/  ISETP.GE.AND P3, PT, R217, R14, PT ;  /* 0x0000000ed900720c */ /* 0x000fe20003f66270 */
[----:B------:R-:W-:Y:S01]  /*15e0*/  IMAD.IADD R225, R223, 0x1, R225 ;  /* 0x00000001dfe17824 */ /* 0x000fe200078e02e1 */
[----:B------:R-:W-:Y:S01]  /*15f0*/  ULDC.64 UR6, c[0x0][0x268] ;  /* 0x00009a0000067ab9 */ /* 0x000fe20000000a00 */
[----:B------:R-:W-:-:S02]  /*1600*/  IMAD.MOV.U32 R224, RZ, RZ, R222 ;  /* 0x000000ffffe07224 */ /* 0x000fc400078e00de */
[----:B------:R-:W-:Y:S02]  /*1610*/  @!P1 IMAD R19, R0, 0x2, R19 ;  /* 0x0000000200139824 */ /* 0x000fe400078e0213 */
[-C--:B------:R-:W-:Y:S02]  /*1620*/  IMAD R7, R6, R147.reuse, R7 ;  /* 0x0000009306077224 */ /* 0x080fe400078e0207 */
[----:B------:R-:W-:Y:S01]  /*1630*/  IMAD.WIDE.U32 R16, R148, R147, R224 ;  /* 0x0000009394107225 */ /* 0x000fe200078e00e0 */
[----:B------:R2:W-:Y:S03]  /*1640*/  @!P1 LDGSTS.E.BYPASS.LTC128B.128 [R19+0x3000], desc[UR16][R22.64] ;  /* 0x0300000016139fae */ /* 0x0005e6000b901d50 */
[----:B------:R-:W-:Y:S01]  /*1650*/  IMAD.IADD R17, R17, 0x1, R7 ;  /* 0x0000000111117824 */ /* 0x000fe200078e0207 */
[----:B------:R4:W-:Y:S01]  /*1660*/  @!P0 LDGSTS.E.BYPASS.LTC128B.128 [R12+0x3800], desc[UR16][R28.64] ;  /* 0x038000001c0c8fae */ /* 0x0009e2000b901d50 */
[----:B---3--:R-:W-:Y:S01]  /*1670*/  @!P5 LEA R24, P1, R16, R4, 0x1 ;  /* 0x000000041018d211 */ /* 0x008fe200078208ff */
[----:B------:R-:W-:Y:S01]  /*1680*/  @!P5 IMAD R15, R0, 0x2, R15 ;  /* 0x00000002000fd824 */ /* 0x000fe200078e020f */
[----:B------:R-:W-:Y:S01]  /*1690*/  @!P6 LEA R4, P0, R136, R16, 0x4 ;  /* 0x000000108804e211 */ /* 0x000fe200078020ff */
[----:B------:R-:W3:Y:S01]  /*16a0*/  @!P2 S2R R7, SR_CgaCtaId ;  /* 0x000000000007a919 */ /* 0x000ee20000008800 */
[----:B------:R-:W-:Y:S01]  /*16b0*/  @!P5 LEA.HI.X R25, R16, R5, R17, 0x1, P1 ;  /* 0x000000051019d211 */ /* 0x000fe200008f0c11 */
[----:B------:R-:W-:Y:S01]  /*16c0*/  IMAD R203, R8, UR6, RZ ;  /* 0x0000000608cb7c24 */ /* 0x000fe2000f8e02ff */
[----:B------:R-:W-:Y:S01]  /*16d0*/  @!P6 LEA.HI.X R5, R136, R17, R137, 0x4, P0 ;  /* 0x000000118805e211 */ /* 0x000fe200000f2489 */
[----:B------:R-:W5:Y:S01]  /*16e0*/  @!P3 S2R R9, SR_CgaCtaId ;  /* 0x000000000009b919 */ /* 0x000f620000008800 */
[----:B-1----:R-:W-:Y:S01]  /*16f0*/  @!P6 LEA R20, P0, R4, R2, 0x1 ;  /* 0x000000020414e211 */ /* 0x002fe200078008ff */
[----:B------:R-:W-:Y:S01]  /*1700*/  IMAD R203, R220, UR7, R203 ;  /* 0x00000007dccb7c24 */ /* 0x000fe2000f8e02cb */
[----:B------:R-:W-:Y:S01]  /*1710*/  LEA.HI R2, R142, R141, RZ, 0x4 ;  /* 0x0000008d8e027211 */ /* 0x000fe200078f20ff */
[----:B------:R1:W-:Y:S01]  /*1720*/  @!P5 LDGSTS.E.BYPASS.LTC128B.128 [R15+0x4000], desc[UR16][R24.64] ;  /* 0x04000000180fdfae */ /* 0x0003e2000b901d50 */
[----:B------:R-:W-:Y:S01]  /*1730*/  @!P6 LEA.HI.X R21, R4, R3, R5, 0x1, P0 ;  /* 0x000000030415e211 */ /* 0x000fe200000f0c05 */
[----:B------:R-:W-:Y:S01]  /*1740*/  IMAD.WIDE.U32 R220, R220, UR6, R26 ;  /* 0x00000006dcdc7c25 */ /* 0x000fe2000f8e001a */
[----:B------:R-:W-:Y:S01]  /*1750*/  SHF.R.S32.HI R201, RZ, 0x4, R2 ;  /* 0x00000004ffc97819 */ /* 0x000fe20000011402 */
[----:B------:R-:W5:Y:S01]  /*1760*/  @!P3 LDC.64 R4, c[0x0][0x218] ;  /* 0x00008600ff04bb82 */ /* 0x000f620000000a00 */
[----:B------:R-:W-:Y:S01]  /*1770*/  LOP3.LUT R18, R2, 0xfffffff0, RZ, 0xc0, !PT ;  /* 0xfffffff002127812 */ /* 0x000fe200078ec0ff */
[----:B------:R-:W-:Y:S01]  /*1780*/  IMAD.IADD R203, R221, 0x1, R203 ;  /* 0x00000001ddcb7824 */ /* 0x000fe200078e02cb */
[----:B------:R-:W-:-:S02]  /*1790*/  ISETP.GE.AND P5, PT, R230, R14, PT ;  /* 0x0000000ee600720c */ /* 0x000fc40003fa6270 */
[-C--:B------:R-:W-:Y:S01]  /*17a0*/  ISETP.GE.AND P1, PT, R217, R14.reuse, PT ;  /* 0x0000000ed900720c */ /* 0x080fe20003f26270 */
[----:B--2---:R-:W-:Y:S01]  /*17b0*/  IMAD.WIDE.U32 R22, R136, 0x20, RZ ;  /* 0x0000002088167825 */ /* 0x004fe200078e00ff */
[----:B------:R-:W-:Y:S02]  /*17c0*/  ISETP.GE.AND P0, PT, R215, R14, PT ;  /* 0x0000000ed700720c */ /* 0x000fe40003f06270 */
[----:B------:R-:W-:Y:S02]  /*17d0*/  @!P2 MOV R14, 0x400 ;  /* 0x00000400000ea802 */ /* 0x000fe40000000f00 */
[----:B----4-:R-:W-:Y:S01]  /*17e0*/  LEA.HI R12, R2, R201, RZ, 0x1 ;  /* 0x000000c9020c7211 */ /* 0x010fe200078f08ff */
[----:B------:R-:W-:Y:S01]  /*17f0*/  IMAD.IADD R2, R141, 0x1, -R18 ;  /* 0x000000018d027824 */ /* 0x000fe200078e0a12 */
[----:B------:R-:W-:Y:S02]  /*1800*/  @!P3 MOV R18, 0x400 ;  /* 0x000004000012b802 */ /* 0x000fe40000000f00 */
[----:B------:R-:W-:-:S02]  /*1810*/  LOP3.LUT R12, R12, 0xfffffffe, RZ, 0xc0, !PT ;  /* 0xfffffffe0c0c7812 */ /* 0x000fc400078ec0ff */
[----:B------:R-:W-:Y:S02]  /*1820*/  SHF.R.S32.HI R3, RZ, 0x1f, R2 ;  /* 0x0000001fff037819 */ /* 0x000fe40000011402 */
[----:B------:R-:W-:Y:S02]  /*1830*/  IADD3 R201, R201, -R12, RZ ;  /* 0x8000000cc9c97210 */ /* 0x000fe40007ffe0ff */
[----:B------:R-:W-:Y:S01]  /*1840*/  LEA.HI R12, R3, R2, RZ, 0x3 ;  /* 0x00000002030c7211 */ /* 0x000fe200078f18ff */
[----:B-1----:R-:W-:Y:S01]  /*1850*/  @!P6 IMAD R15, R0, 0x2, R11 ;  /* 0x00000002000fe824 */ /* 0x002fe200078e020b */
[----:B---3--:R-:W-:Y:S01]  /*1860*/  @!P2 LEA R7, R7, R14, 0x18 ;  /* 0x0000000e0707a211 */ /* 0x008fe200078ec0ff */
[----:B------:R-:W-:Y:S01]  /*1870*/  IMAD.SHL.U32 R3, R137, 0x20, RZ ;  /* 0x0000002089037824 */ /* 0x000fe200078e00ff */
[C---:B------:R-:W-:Y:S01]  /*1880*/  LOP3.LUT R11, R12.reuse, 0xfffffff8, RZ, 0xc0, !PT ;  /* 0xfffffff80c0b7812 */ /* 0x040fe200078ec0ff */
[----:B------:R-:W-:Y:S01]  /*1890*/  IMAD.SHL.U32 R144, R12, 0x40, RZ ;  /* 0x000000400c907824 */ /* 0x000fe200078e00ff */
[----:B------:R1:W-:Y:S01]  /*18a0*/  @!P6 LDGSTS.E.BYPASS.LTC128B.128 [R15+0x4800], desc[UR16][R20.64] ;  /* 0x04800000140fefae */ /* 0x0003e2000b901d50 */
[----:B------:R-:W-:-:S02]  /*18b0*/  @!P3 IADD3 R13, P6, R16, R22, RZ ;  /* 0x00000016100db210 */ /* 0x000fc40007fde0ff */
[----:B------:R-:W-:Y:S01]  /*18c0*/  IMAD.IADD R11, R2, 0x1, -R11 ;  /* 0x00000001020b7824 */ /* 0x000fe200078e0a0b */
[----:B-----5:R-:W-:Y:S01]  /*18d0*/  @!P3 LEA R9, R9, R18, 0x18 ;  /* 0x000000120909b211 */ /* 0x020fe200078ec0ff */
[----:B------:R-:W-:Y:S01]  /*18e0*/  IMAD.SHL.U32 R18, R230, 0x8, RZ ;  /* 0x00000008e6127824 */ /* 0x000fe200078e00ff */
[----:B------:R-:W-:Y:S01]  /*18f0*/  @!P3 IADD3.X R14, R17, R23, R3, P6, !PT ;  /* 0x00000017110eb210 */ /* 0x000fe200037fe403 */
[----:B------:R-:W-:Y:S01]  /*1900*/  @!P2 IMAD.WIDE.U32 R22, R136, 0x30, R16 ;  /* 0x000000308816a825 */ /* 0x000fe200078e0010 */
[----:B------:R-:W2:Y:S01]  /*1910*/  @!P2 LDC.64 R2, c[0x0][0x218] ;  /* 0x00008600ff02ab82 */ /* 0x000ea20000000a00 */
[C---:B------:R-:W-:Y:S02]  /*1920*/  @!P3 LEA R24, P6, R13.reuse, R4, 0x1 ;  /* 0x000000040d18b211 */ /* 0x040fe400078c08ff */
[----:B------:R-:W-:Y:S01]  /*1930*/  @!P3 IMAD R4, R0, 0x2, R9 ;  /* 0x000000020004b824 */ /* 0x000fe200078e0209 */
[----:B------:R-:W-:Y:S01]  /*1940*/  LEA.HI R142, R142, R141, RZ, 0x5 ;  /* 0x0000008d8e8e7211 */ /* 0x000fe200078f28ff */
[----:B------:R-:W-:Y:S01]  /*1950*/  @!P2 IMAD R17, R0, 0x2, R7 ;  /* 0x000000020011a824 */ /* 0x000fe200078e0207 */
[----:B------:R-:W-:Y:S01]  /*1960*/  @!P3 LEA.HI.X R25, R13, R5, R14, 0x1, P6 ;  /* 0x000000050d19b211 */ /* 0x000fe200030f0c0e */
[----:B------:R-:W-:Y:S01]  /*1970*/  IMAD.SHL.U32 R13, R10, 0x40, RZ ;  /* 0x000000400a0d7824 */ /* 0x000fe200078e00ff */
[----:B------:R-:W3:Y:S01]  /*1980*/  @!P5 LDC.64 R8, c[0x0][0x220] ;  /* 0x00008800ff08db82 */ /* 0x000ee20000000a00 */
[----:B------:R-:W-:Y:S01]  /*1990*/  @!P2 IMAD R5, R137, 0x30, RZ ;  /* 0x000000308905a824 */ /* 0x000fe200078e02ff */
[----:B------:R-:W-:Y:S01]  /*19a0*/  LOP3.LUT R144, R144, 0xfffffe00, RZ, 0xc0, !PT ;  /* 0xfffffe0090907812 */ /* 0x000fe200078ec0ff */
[-C--:B------:R-:W-:Y:S01]  /*19b0*/  IMAD R14, R6, R138.reuse, RZ ;  /* 0x0000008a060e7224 */ /* 0x080fe200078e02ff */
[----:B------:R-:W-:Y:S01]  /*19c0*/  LOP3.LUT R13, R13, 0x1c0, RZ, 0xc0, !PT ;  /* 0x000001c00d0d7812 */ /* 0x000fe200078ec0ff */
[----:B------:R-:W-:Y:S01]  /*19d0*/  @!P2 IMAD.IADD R16, R23, 0x1, R5 ;  /* 0x000000011710a824 */ /* 0x000fe200078e0205 */
[----:B------:R4:W-:Y:S01]  /*19e0*/  @!P3 LDGSTS.E.BYPASS.LTC128B.128 [R4+0x5000], desc[UR16][R24.64] ;  /* 0x050000001804bfae */ /* 0x0009e2000b901d50 */
[C---:B------:R-:W-:Y:S01]  /*19f0*/  IMAD R14, R148.reuse, R139, R14 ;  /* 0x0000008b940e7224 */ /* 0x040fe200078e020e */
[----:B------:R-:W-:Y:S01]  /*1a00*/  LOP3.LUT R6, R13, 0x8, R18, 0xf8, !PT ;  /* 0x000000080d067812 */ /* 0x000fe200078ef812 */
[----:B------:R-:W-:Y:S01]  /*1a10*/  IMAD.SHL.U32 R0, R201, 0x8, RZ ;  /* 0x00000008c9007824 */ /* 0x000fe200078e00ff */
[----:B------:R-:W-:Y:S01]  /*1a20*/  SHF.R.U32.HI R13, RZ, 0x3, R13 ;  /* 0x00000003ff0d7819 */ /* 0x000fe2000001160d */
[----:B-1----:R-:W-:Y:S01]  /*1a30*/  IMAD.WIDE.U32 R20, R148, R138, RZ ;  /* 0x0000008a94147225 */ /* 0x002fe200078e00ff */
[----:B--2---:R-:W-:-:S02]  /*1a40*/  @!P2 LEA R18, P6, R22, R2, 0x1 ;  /* 0x000000021612a211 */ /* 0x004fc400078c08ff */
[----:B------:R-:W-:Y:S02]  /*1a50*/  LOP3.LUT R2, R6, R13, RZ, 0x3c, !PT ;  /* 0x0000000d06027212 */ /* 0x000fe400078e3cff */
[----:B------:R-:W-:Y:S01]  /*1a60*/  @!P2 LEA.HI.X R19, R22, R3, R16, 0x1, P6 ;  /* 0x000000031613a211 */ /* 0x000fe200030f0c10 */
[----:B------:R-:W-:Y:S01]  /*1a70*/  IMAD.SHL.U32 R3, R11, 0x40, RZ ;  /* 0x000000400b037824 */ /* 0x000fe200078e00ff */
[----:B------:R-:W1:Y:S01]  /*1a80*/  @!P4 LDC.64 R6, c[0x0][0x220] ;  /* 0x00008800ff06cb82 */ /* 0x000e620000000a00 */
[----:B------:R-:W-:Y:S01]  /*1a90*/  IMAD R201, R201, 0x200, R2 ;  /* 0x00000200c9c97824 */ /* 0x000fe200078e0202 */
[----:B------:R-:W-:Y:S01]  /*1aa0*/  SHF.L.U32 R13, R139, 0x5, RZ ;  /* 0x000000058b0d7819 */ /* 0x000fe200000006ff */
[----:B------:R2:W-:Y:S01]  /*1ab0*/  @!P2 LDGSTS.E.BYPASS.LTC128B.128 [R17+0x5800], desc[UR16][R18.64] ;  /* 0x058000001211afae */ /* 0x0005e2000b901d50 */
[----:B------:R-:W-:Y:S02]  /*1ac0*/  LOP3.LUT R3, R3, 0x1c0, RZ, 0xc0, !PT ;  /* 0x000001c003037812 */ /* 0x000fe400078ec0ff */
[----:B------:R-:W-:Y:S01]  /*1ad0*/  LEA R201, R201, UR4, 0x1 ;  /* 0x00000004c9c97c11 */ /* 0x000fe2000f8e08ff */
[----:B------:R-:W0:Y:S01]  /*1ae0*/  LDGDEPBAR ;  /* 0x00000000000079af */ /* 0x000e220000000000 */
[----:B------:R-:W-:-:S02]  /*1af0*/  LOP3.LUT R143, R3, 0x8, R0, 0xf8, !PT ;  /* 0x00000008038f7812 */ /* 0x000fc400078ef800 */
[----:B------:R-:W-:Y:S01]  /*1b00*/  SHF.R.U32.HI R16, RZ, 0x3, R3 ;  /* 0x00000003ff107819 */ /* 0x000fe20000011603 */
[----:B------:R-:W-:Y:S01]  /*1b10*/  VIADD R198, R201, 0x4040 ;  /* 0x00004040c9c67836 */ /* 0x000fe20000000000 */
[----:B----4-:R-:W-:Y:S01]  /*1b20*/  IADD3 R4, R21, R14, RZ ;  /* 0x0000000e15047210 */ /* 0x010fe20007ffe0ff */
[----:B------:R-:W4:Y:S01]  /*1b30*/  @!P0 LDC.64 R2, c[0x0][0x220] ;  /* 0x00008800ff028b82 */ /* 0x000f220000000a00 */
[C---:B------:R-:W-:Y:S02]  /*1b40*/  LEA R14, P3, R20.reuse, R220, 0x6 ;  /* 0x000000dc140e7211 */ /* 0x040fe400078630ff */
[----:B------:R-:W-:Y:S02]  /*1b50*/  LOP3.LUT R143, R143, R16, RZ, 0x3c, !PT ;  /* 0x000000108f8f7212 */ /* 0x000fe400078e3cff */
[----:B------:R-:W-:Y:S01]  /*1b60*/  LEA.HI.X R15, R20, R203, R4, 0x6, P3 ;  /* 0x000000cb140f7211 */ /* 0x000fe200018f3404 */
[----:B------:R-:W-:Y:S02]  /*1b70*/  IMAD.WIDE.U32 R20, R138, 0x20, RZ ;  /* 0x000000208a147825 */ /* 0x000fe400078e00ff */
[----:B------:R-:W5:Y:S01]  /*1b80*/  @!P1 LDC.64 R4, c[0x0][0x220] ;  /* 0x00008800ff049b82 */ /* 0x000f620000000a00 */
[----:B------:R-:W-:-:S04]  /*1b90*/  @!P1 IADD3 R0, P2, R14, R20, RZ ;  /* 0x000000140e009210 */ /* 0x000fc80007f5e0ff */
[----:B------:R-:W-:Y:S02]  /*1ba0*/  @!P1 IADD3.X R13, R15, R21, R13, P2, !PT ;  /* 0x000000150f0d9210 */ /* 0x000fe400017fe40d */
[----:B---3--:R-:W-:Y:S01]  /*1bb0*/  @!P5 LEA R20, P2, R14, R8, 0x1 ;  /* 0x000000080e14d211 */ /* 0x008fe200078408ff */
[----:B------:R-:W-:-:S04]  /*1bc0*/  DEPBAR.LE SB0, 0x0 ;  /* 0x000080000000791a */ /* 0x000fc80000000000 */
[----:B------:R-:W-:Y:S01]  /*1bd0*/  BAR.SYNC.DEFER_BLOCKING 0x0 ;  /* 0x0000000000007b1d */ /* 0x000fe20000010000 */
[----:B------:R-:W-:Y:S01]  /*1be0*/  @!P5 LEA.HI.X R21, R14, R9, R15, 0x1, P2 ;  /* 0x000000090e15d211 */ /* 0x000fe200010f0c0f */
[----:B------:R-:W-:Y:S01]  /*1bf0*/  @!P0 IMAD R8, R139, 0x30, RZ ;  /* 0x000000308b088824 */ /* 0x000fe200078e02ff */
[C---:B------:R-:W-:Y:S02]  /*1c00*/  @!P4 LEA R9, P2, R138.reuse, R14, 0x4 ;  /* 0x0000000e8a09c211 */ /* 0x040fe400078420ff */
[----:B--2---:R-:W-:Y:S02]  /*1c10*/  SHF.R.S32.HI R17, RZ, 0x5, R142 ;  /* 0x00000005ff117819 */ /* 0x004fe4000001148e */
[----:B-1----:R-:W-:Y:S02]  /*1c20*/  @!P4 LEA R18, P3, R9, R6, 0x1 ;  /* 0x000000060912c211 */ /* 0x002fe400078608ff */
[C---:B------:R-:W-:Y:S01]  /*1c30*/  @!P4 LEA.HI.X R6, R138.reuse, R15, R139, 0x4, P2 ;  /* 0x0000000f8a06c211 */ /* 0x040fe200010f248b */
[----:B------:R-:W-:Y:S01]  /*1c40*/  @!P0 IMAD.WIDE.U32 R14, R138, 0x30, R14 ;  /* 0x000000308a0e8825 */ /* 0x000fe200078e000e */
[----:B-----5:R-:W-:-:S02]  /*1c50*/  @!P1 LEA R4, P2, R0, R4, 0x1 ;  /* 0x0000000400049211 */ /* 0x020fc400078408ff */
[----:B------:R-:W-:Y:S01]  /*1c60*/  @!P4 LEA.HI.X R19, R9, R7, R6, 0x1, P3 ;  /* 0x000000070913c211 */ /* 0x000fe200018f0c06 */
[----:B------:R-:W-:Y:S01]  /*1c70*/  IMAD R202, R17, 0x400, R144 ;  /* 0x0000040011ca7824 */ /* 0x000fe200078e0290 */
[----:B------:R-:W-:Y:S01]  /*1c80*/  @!P1 LEA.HI.X R5, R0, R5, R13, 0x1, P2 ;  /* 0x0000000500059211 */ /* 0x000fe200010f0c0d */
[----:B------:R-:W-:Y:S01]  /*1c90*/  @!P0 IMAD.IADD R8, R15, 0x1, R8 ;  /* 0x000000010f088824 */ /* 0x000fe200078e0208 */
[C---:B----4-:R-:W-:Y:S01]  /*1ca0*/  @!P0 LEA R6, P2, R14.reuse, R2, 0x1 ;  /* 0x000000020e068211 */ /* 0x050fe200078408ff */
[----:B------:R-:W-:Y:S01]  /*1cb0*/  IMAD.MOV.U32 R0, RZ, RZ, 0x10 ;  /* 0x00000010ff007424 */ /* 0x000fe200078e00ff */
[----:B------:R-:W-:Y:S01]  /*1cc0*/  IADD3 R202, R143, R202, RZ ;  /* 0x000000ca8fca7210 */ /* 0x000fe20007ffe0ff */
[----:B------:R-:W-:Y:S01]  /*1cd0*/  IMAD.MOV.U32 R2, RZ, RZ, 0x20 ;  /* 0x00000020ff027424 */ /* 0x000fe200078e00ff */
[----:B------:R-:W-:Y:S02]  /*1ce0*/  @!P0 LEA.HI.X R7, R14, R3, R8, 0x1, P2 ;  /* 0x000000030e078211 */ /* 0x000fe400010f0c08 */
[----:B------:R-:W-:Y:S01]  /*1cf0*/  LEA R202, R202, UR4, 0x1 ;  /* 0x00000004caca7c11 */ /* 0x000fe2000f8e08ff */
        /* <DEDUP_REMOVED lines=14> */
[----:B------:R2:W-:Y:S01]  /*1de0*/  @!P1 LDGSTS.E.BYPASS.LTC128B.128 [R206+0x7000], desc[UR16][R4.64] ;  /* 0x0700000004ce9fae */ /* 0x0005e2000b901d50 */
[----:B------:R-:W-:-:S03]  /*1df0*/  R2P PR, R11, 0x6 ;  /* 0x000000060b007804 */ /* 0x000fc60000000000 */
[----:B------:R-:W-:Y:S02]  /*1e00*/  @P0 STS.128 [R206+0x7800], RZ ;  /* 0x007800ffce000388 */ /* 0x000fe40000000c00 */
[----:B------:R-:W-:Y:S02]  /*1e10*/  SEL R0, R0, 0xfffffff0, !P1 ;  /* 0xfffffff000007807 */ /* 0x000fe40004800000 */
[----:B------:R-:W-:Y:S01]  /*1e20*/  @!PT LDS RZ, [RZ] ;  /* 0x00000000fffff984 */ /* 0x000fe20000000800 */
[----:B------:R-:W-:Y:S01]  /*1e30*/  @!PT LDS RZ, [RZ] ;  /* 0x00000000fffff984 */ /* 0x000fe20000000800 */
[----:B------:R-:W-:Y:S01]  /*1e40*/  @!PT LDS RZ, [RZ] ;  /* 0x00000000fffff984 */ /* 0x000fe20000000800 */
[----:B------:R3:W-:Y:S01]  /*1e50*/  @!P0 LDGSTS.E.BYPASS.LTC128B.128 [R206+0x7800], desc[UR16][R6.64] ;  /* 0x0780000006ce8fae */ /* 0x0007e2000b901d50 */
[----:B------:R-:W-:Y:S02]  /*1e60*/  SEL R3, R2, 0xffffffe0, !P2 ;  /* 0xffffffe002037807 */ /* 0x000fe40005000000 */
[----:B------:R-:W-:Y:S01]  /*1e70*/  R2P PR, R10, 0x6 ;  /* 0x000000060a007804 */ /* 0x000fe20000000000 */
[----:B------:R-:W-:Y:S01]  /*1e80*/  LDSM.16.M88.4 R28, [R202] ;  /* 0x00000000ca1c783b */ /* 0x000fe20000000200 */
[--C-:B------:R-:W-:Y:S02]  /*1e90*/  IMAD R200, R0, 0x2, R202.reuse ;  /* 0x0000000200c87824 */ /* 0x100fe400078e02ca */
[----:B------:R-:W-:Y:S01]  /*1ea0*/  IMAD R199, R3, 0x2, R202 ;  /* 0x0000000203c77824 */ /* 0x000fe200078e02ca */
[----:B------:R-:W4:Y:S01]  /*1eb0*/  LDSM.16.M88.4 R68, [R201+0x4000] ;  /* 0x00400000c944783b */ /* 0x000f220000000200 */
[----:B------:R-:W-:-:S02]  /*1ec0*/  SEL R2, R2, 0xffffffe0, !P1 ;  /* 0xffffffe002027807 */ /* 0x000fc40004800000 */
[----:B------:R-:W-:Y:S01]  /*1ed0*/  IMAD R197, R0, 0x2, R199 ;  /* 0x0000000200c57824 */ /* 0x000fe200078e02c7 */
[----:B-1----:R-:W-:Y:S02]  /*1ee0*/  LDSM.16.M88.4 R20, [R200] ;  /* 0x00000000c814783b */ /* 0x002fe40000000200 */
[C---:B------:R-:W-:Y:S02]  /*1ef0*/  IMAD.IADD R195, R201.reuse, 0x1, R2 ;  /* 0x00000001c9c37824 */ /* 0x040fe400078e0202 */
[----:B------:R-:W1:Y:S01]  /*1f00*/  LDSM.16.M88.4 R24, [R202+0x2000] ;  /* 0x00200000ca18783b */ /* 0x000e620000000200 */
[----:B--2---:R-:W-:-:S03]  /*1f10*/  IADD3 R4, R201, 0x4000, RZ ;  /* 0x00004000c9047810 */ /* 0x004fc60007ffe0ff */
[----:B------:R-:W-:Y:S02]  /*1f20*/  LDSM.16.M88.4 R48, [R195+0x4000] ;  /* 0x00400000c330783b */ /* 0x000fe40000000200 */
[----:B------:R-:W-:Y:S02]  /*1f30*/  @P2 VIADD R198, R4, 0xffffffc0 ;  /* 0xffffffc004c62836 */ /* 0x000fe40000000000 */
[----:B------:R-:W2:Y:S04]  /*1f40*/  LDSM.16.M88.4 R116, [R201+0x5800] ;  /* 0x00580000c974783b */ /* 0x000ea80000000200 */
[----:B------:R-:W5:Y:S01]  /*1f50*/  LDSM.16.M88.4 R124, [R201+0x4800] ;  /* 0x00480000c97c783b */ /* 0x000f620000000200 */
[----:B------:R-:W-:-:S03]  /*1f60*/  IADD3 R188, R2, R198, RZ ;  /* 0x000000c602bc7210 */ /* 0x000fc60007ffe0ff */
[----:B------:R-:W-:Y:S04]  /*1f70*/  LDSM.16.M88.4 R132, [R198] ;  /* 0x00000000c684783b */ /* 0x000fe80000000200 */
[----:B------:R-:W-:Y:S04]  /*1f80*/  LDSM.16.M88.4 R8, [R199] ;  /* 0x00000000c708783b */ /* 0x000fe80000000200 */
[----:B------:R-:W5:Y:S04]  /*1f90*/  LDSM.16.M88.4 R16, [R200+0x2000] ;  /* 0x00200000c810783b */ /* 0x000f680000000200 */
[----:B------:R-:W5:Y:S01]  /*1fa0*/  LDSM.16.M88.4 R104, [R195+0x5800] ;  /* 0x00580000c368783b */ /* 0x000f620000000200 */
[-C--:B----4-:R-:W-:Y:S03]  /*1fb0*/  HMMA.16816.F32.BF16 R112, R28, R68.reuse, RZ ;  /* 0x000000441c70723c */ /* 0x090fe600000418ff */
[----:B------:R-:W4:Y:S04]  /*1fc0*/  LDSM.16.M88.4 R12, [R195+0x4800] ;  /* 0x00480000c30c783b */ /* 0x000f280000000200 */
[----:B------:R-:W-:Y:S01]  /*1fd0*/  LDSM.16.M88.4 R64, [R197] ;  /* 0x00000000c540783b */ /* 0x000fe20000000200 */
[C---:B-1----:R-:W-:Y:S03]  /*1fe0*/  HMMA.16816.F32.BF16 R40, R24.reuse, R68, RZ ;  /* 0x000000441828723c */ /* 0x042fe600000418ff */
[----:B------:R-:W1:Y:S04]  /*1ff0*/  LDSM.16.M88.4 R128, [R188] ;  /* 0x00000000bc80783b */ /* 0x000e680000000200 */
[----:B---3--:R-:W3:Y:S01]  /*2000*/  LDSM.16.M88.4 R4, [R199+0x2000] ;  /* 0x00200000c704783b */ /* 0x008ee20000000200 */
[----:B------:R-:W-:Y:S03]  /*2010*/  HMMA.16816.F32.BF16 R72, R24, R70, RZ ;  /* 0x000000461848723c */ /* 0x000fe600000418ff */
[----:B------:R-:W3:Y:S03]  /*2020*/  LDSM.16.M88.4 R120, [R201+0x5000] ;  /* 0x00500000c978783b */ /* 0x000ee60000000200 */
[----:B--2---:R-:W-:Y:S01]  /*2030*/  HMMA.16816.F32.BF16 R44, R28, R116, RZ ;  /* 0x000000741c2c723c */ /* 0x004fe200000418ff */
[----:B------:R-:W2:Y:S04]  /*2040*/  LDSM.16.M88.4 R76, [R198+0x1800] ;  /* 0x00180000c64c783b */ /* 0x000ea80000000200 */
[----:B------:R-:W2:Y:S01]  /*2050*/  LDSM.16.M88.4 R84, [R198+0x800] ;  /* 0x00080000c654783b */ /* 0x000ea20000000200 */
[----:B------:R-:W-:Y:S03]  /*2060*/  HMMA.16816.F32.BF16 R112, R20, R48, R112 ;  /* 0x000000301470723c */ /* 0x000fe60000041870 */
[----:B------:R-:W2:Y:S03]  /*2070*/  LDSM.16.M88.4 R60, [R197+0x2000] ;  /* 0x00200000c53c783b */ /* 0x000ea60000000200 */
[C---:B------:R-:W-:Y:S01]  /*2080*/  HMMA.16816.F32.BF16 R68, R28.reuse, R70, RZ ;  /* 0x000000461c44723c */ /* 0x040fe200000418ff */
[----:B------:R-:W2:Y:S04]  /*2090*/  LDSM.16.M88.4 R108, [R195+0x5000] ;  /* 0x00500000c36c783b */ /* 0x000ea80000000200 */
[----:B------:R-:W-:Y:S01]  /*20a0*/  LDSM.16.M88.4 R56, [R188+0x800] ;  /* 0x00080000bc38783b */ /* 0x000fe20000000200 */
[----:B-----5:R-:W-:Y:S03]  /*20b0*/  HMMA.16816.F32.BF16 R36, R28, R124, RZ ;  /* 0x0000007c1c24723c */ /* 0x020fe600000418ff */
[----:B------:R-:W-:Y:S03]  /*20c0*/  LDSM.16.M88.4 R80, [R198+0x1000] ;  /* 0x00100000c650783b */ /* 0x000fe60000000200 */
[----:B------:R-:W-:Y:S01]  /*20d0*/  HMMA.16816.F32.BF16 R40, R16, R48, R40 ;  /* 0x000000301028723c */ /* 0x000fe20000041828 */
[----:B------:R-:W-:Y:S04]  /*20e0*/  LDSM.16.M88.4 R52, [R188+0x1000] ;  /* 0x00100000bc34783b */ /* 0x000fe80000000200 */
[----:B------:R-:W0:Y:S01]  /*20f0*/  LDGDEPBAR ;  /* 0x00000000000079af */ /* 0x000e220000000000 */
[----:B------:R-:W-:Y:S06]  /*2100*/  HMMA.16816.F32.BF16 R112, R8, R132, R112 ;  /* 0x000000840870723c */ /* 0x000fec0000041870 */
[----:B------:R-:W-:Y:S06]  /*2110*/  HMMA.16816.F32.BF16 R100, R24, R124, RZ ;  /* 0x0000007c1864723c */ /* 0x000fec00000418ff */
[C---:B------:R-:W-:Y:S06]  /*2120*/  HMMA.16816.F32.BF16 R44, R20.reuse, R104, R44 ;  /* 0x00000068142c723c */ /* 0x040fec000004182c */
[C---:B------:R-:W-:Y:S06]  /*2130*/  HMMA.16816.F32.BF16 R68, R20.reuse, R50, R68 ;  /* 0x000000321444723c */ /* 0x040fec0000041844 */
[----:B----4-:R-:W-:Y:S06]  /*2140*/  HMMA.16816.F32.BF16 R36, R20, R12, R36 ;  /* 0x0000000c1424723c */ /* 0x010fec0000041824 */
[----:B-1----:R-:W-:Y:S06]  /*2150*/  HMMA.16816.F32.BF16 R112, R64, R128, R112 ;  /* 0x000000804070723c */ /* 0x002fec0000041870 */
[----:B------:R-:W-:Y:S01]  /*2160*/  HMMA.16816.F32.BF16 R72, R16, R50, R72 ;  /* 0x000000321048723c */ /* 0x000fe20000041848 */
[----:B------:R-:W1:Y:S01]  /*2170*/  LDSM.16.M88.4 R48, [R188+0x1800] ;  /* 0x00180000bc30783b */ /* 0x000e620000000200 */
[----:B------:R-:W-:-:S04]  /*2180*/  DEPBAR.LE SB0, 0x0 ;  /* 0x000080000000791a */ /* 0x000fc80000000000 */
[----:B---3--:R-:W-:Y:S06]  /*2190*/  HMMA.16816.F32.BF16 R40, R4, R132, R40 ;  /* 0x000000840428723c */ /* 0x008fec0000041828 */
[----:B------:R-:W-:Y:S06]  /*21a0*/  HMMA.16816.F32.BF16 R96, R24, R126, RZ ;  /* 0x0000007e1860723c */ /* 0x000fec00000418ff */
[----:B------:R-:W-:Y:S01]  /*21b0*/  HMMA.16816.F32.BF16 R32, R28, R120, RZ ;  /* 0x000000781c20723c */ /* 0x000fe200000418ff */
[----:B------:R-:W-:-:S05]  /*21c0*/  FMUL.FTZ R112, R112, UR5 ;  /* 0x0000000570707c20 */ /* 0x000fca0008410000 */
[----:B------:R-:W-:Y:S06]  /*21d0*/  HMMA.16816.F32.BF16 R92, R24, R120, RZ ;  /* 0x00000078185c723c */ /* 0x000fec00000418ff */
[----:B------:R-:W-:Y:S06]  /*21e0*/  HMMA.16816.F32.BF16 R124, R28, R126, RZ ;  /* 0x0000007e1c7c723c */ /* 0x000fec00000418ff */
[----:B------:R-:W-:Y:S06]  /*21f0*/  HMMA.16816.F32.BF16 R100, R16, R12, R100 ;  /* 0x0000000c1064723c */ /* 0x000fec0000041864 */
[C---:B--2---:R-:W-:Y:S06]  /*2200*/  HMMA.16816.F32.BF16 R44, R8.reuse, R76, R44 ;  /* 0x0000004c082c723c */ /* 0x044fec000004182c */
[C---:B------:R-:W-:Y:S06]  /*2210*/  HMMA.16816.F32.BF16 R68, R8.reuse, R134, R68 ;  /* 0x000000860844723c */ /* 0x040fec0000041844 */
[----:B------:R-:W-:Y:S06]  /*2220*/  HMMA.16816.F32.BF16 R36, R8, R84, R36 ;  /* 0x000000540824723c */ /* 0x000fec0000041824 */
[----:B------:R-:W-:Y:S01]  /*2230*/  HMMA.16816.F32.BF16 R40, R60, R128, R40 ;  /* 0x000000803c28723c */ /* 0x000fe20000041828 */
[----:B------:R2:W3:Y:S05]  /*2240*/  MUFU.TANH R128, R112 ;  /* 0x0000007000807308 */ /* 0x0004ea0000002400 */
[----:B------:R-:W-:Y:S01]  /*2250*/  HMMA.16816.F32.BF16 R88, R24, R116, RZ ;  /* 0x000000741858723c */ /* 0x000fe200000418ff */
[----:B------:R-:W-:-:S05]  /*2260*/  FMUL.FTZ R129, R115, UR5 ;  /* 0x0000000573817c20 */ /* 0x000fca0008410000 */
[----:B------:R-:W-:Y:S01]  /*2270*/  HMMA.16816.F32.BF16 R32, R20, R108, R32 ;  /* 0x0000006c1420723c */ /* 0x000fe20000041820 */
[----:B------:R-:W-:Y:S01]  /*2280*/  FMUL.FTZ R116, R113, UR5 ;  /* 0x0000000571747c20 */ /* 0x000fe20008410000 */
[----:B------:R-:W-:Y:S01]  /*2290*/  FMUL.FTZ R117, R114, UR5 ;  /* 0x0000000572757c20 */ /* 0x000fe20008410000 */
[----:B------:R-:W4:Y:S03]  /*22a0*/  MUFU.TANH R129, R129 ;  /* 0x0000008100817308 */ /* 0x000f260000002400 */
[C---:B--2---:R-:W-:Y:S05]  /*22b0*/  HMMA.16816.F32.BF16 R112, R24.reuse, R122, RZ ;  /* 0x0000007a1870723c */ /* 0x044fea00000418ff */
[----:B------:R-:W-:Y:S01]  /*22c0*/  MUFU.TANH R117, R117 ;  /* 0x0000007500757308 */ /* 0x000fe20000002400 */
[----:B------:R-:W-:Y:S06]  /*22d0*/  HMMA.16816.F32.BF16 R24, R24, R118, RZ ;  /* 0x000000761818723c */ /* 0x000fec00000418ff */
[----:B------:R-:W-:Y:S01]  /*22e0*/  HMMA.16816.F32.BF16 R92, R16, R108, R92 ;  /* 0x0000006c105c723c */ /* 0x000fe2000004185c */
[----:B------:R-:W2:Y:S05]  /*22f0*/  MUFU.TANH R116, R116 ;  /* 0x0000007400747308 */ /* 0x000eaa0000002400 */
[-C--:B------:R-:W-:Y:S06]  /*2300*/  HMMA.16816.F32.BF16 R124, R20, R14.reuse, R124 ;  /* 0x0000000e147c723c */ /* 0x080fec000004187c */
[----:B------:R-:W-:Y:S06]  /*2310*/  HMMA.16816.F32.BF16 R96, R16, R14, R96 ;  /* 0x0000000e1060723c */ /* 0x000fec0000041860 */
[C---:B------:R-:W-:Y:S06]  /*2320*/  HMMA.16816.F32.BF16 R72, R4.reuse, R134, R72 ;  /* 0x000000860448723c */ /* 0x040fec0000041848 */
[----:B------:R-:W-:Y:S06]  /*2330*/  HMMA.16816.F32.BF16 R100, R4, R84, R100 ;  /* 0x000000540464723c */ /* 0x000fec0000041864 */
[----:B-1----:R-:W-:Y:S06]  /*2340*/  HMMA.16816.F32.BF16 R44, R64, R48, R44 ;  /* 0x00000030402c723c */ /* 0x002fec000004182c */
[----:B------:R-:W-:Y:S06]  /*2350*/  HMMA.16816.F32.BF16 R120, R28, R122, RZ ;  /* 0x0000007a1c78723c */ /* 0x000fec00000418ff */
[----:B------:R-:W-:Y:S06]  /*2360*/  HMMA.16816.F32.BF16 R68, R64, R130, R68 ;  /* 0x000000824044723c */ /* 0x000fec0000041844 */
[----:B------:R-:W-:Y:S06]  /*2370*/  HMMA.16816.F32.BF16 R28, R28, R118, RZ ;  /* 0x000000761c1c723c */ /* 0x000fec00000418ff */
[----:B------:R-:W-:Y:S01]  /*2380*/  HMMA.16816.F32.BF16 R36, R64, R56, R36 ;  /* 0x000000384024723c */ /* 0x000fe20000041824 */
[----:B------:R-:W-:Y:S01]  /*2390*/  FMUL.FTZ R12, R44, UR5 ;  /* 0x000000052c0c7c20 */ /* 0x000fe20008410000 */
[----:B------:R-:W-:-:S04]  /*23a0*/  FMUL.FTZ R13, R45, UR5 ;  /* 0x000000052d0d7c20 */ /* 0x000fc80008410000 */
[----:B------:R-:W-:Y:S01]  /*23b0*/  HMMA.16816.F32.BF16 R32, R8, R80, R32 ;  /* 0x000000500820723c */ /* 0x000fe20000041820 */
[----:B------:R-:W-:Y:S05]  /*23c0*/  MUFU.TANH R12, R12 ;  /* 0x0000000c000c7308 */ /* 0x000fea0000002400 */
[----:B------:R-:W-:Y:S01]  /*23d0*/  HMMA.16816.F32.BF16 R88, R16, R104, R88 ;  /* 0x000000681058723c */ /* 0x000fe20000041858 */
[----:B------:R-:W-:Y:S01]  /*23e0*/  FMUL.FTZ R44, R69, UR5 ;  /* 0x00000005452c7c20 */ /* 0x000fe20008410000 */
[----:B------:R-:W-:Y:S02]  /*23f0*/  IMAD.SHL.U32 R69, R141, 0x2, RZ ;  /* 0x000000028d457824 */ /* 0x000fe400078e00ff */
[----:B------:R-:W-:Y:S01]  /*2400*/  FMUL.FTZ R14, R70, UR5 ;  /* 0x00000005460e7c20 */ /* 0x000fe20008410000 */
[----:B------:R-:W-:Y:S01]  /*2410*/  FMUL.FTZ R15, R71, UR5 ;  /* 0x00000005470f7c20 */ /* 0x000fe20008410000 */
[----:B------:R-:W-:Y:S01]  /*2420*/  MUFU.TANH R13, R13 ;  /* 0x0000000d000d7308 */ /* 0x000fe20000002400 */
[----:B------:R-:W-:Y:S01]  /*2430*/  HMMA.16816.F32.BF16 R124, R8, R86, R124 ;  /* 0x00000056087c723c */ /* 0x000fe2000004187c */
[----:B------:R-:W-:-:S05]  /*2440*/  LOP3.LUT R69, R69, 0x6, RZ, 0xc0, !PT ;  /* 0x0000000645457812 */ /* 0x000fca00078ec0ff */
        /* <DEDUP_REMOVED lines=11> */
[----:B------:R-:W-:Y:S01]  /*2500*/  IMAD R69, R148, 0x40, R69 ;  /* 0x0000004094457824 */ /* 0x000fe200078e0245 */
[----:B------:R-:W-:Y:S01]  /*2510*/  HMMA.16816.F32.BF16 R96, R4, R86, R96 ;  /* 0x000000560460723c */ /* 0x000fe20000041860 */
[----:B------:R-:W-:Y:S02]  /*2520*/  MUFU.TANH R39, R39 ;  /* 0x0000002700277308 */ /* 0x000fe40000002400 */
[C---:B------:R-:W-:Y:S01]  /*2530*/  VIADD R19, R69.reuse, 0x1 ;  /* 0x0000000145137836 */ /* 0x040fe20000000000 */
[----:B------:R-:W-:-:S02]  /*2540*/  ISETP.GE.AND P5, PT, R69, R146, PT ;  /* 0x000000924500720c */ /* 0x000fc40003fa6270 */
[----:B------:R-:W-:Y:S02]  /*2550*/  HMMA.16816.F32.BF16 R92, R4, R80, R92 ;  /* 0x00000050045c723c */ /* 0x000fe4000004185c */
[-C--:B------:R-:W-:Y:S01]  /*2560*/  ISETP.GE.AND P4, PT, R19, R146.reuse, PT ;  /* 0x000000921300720c */ /* 0x080fe20003f86270 */
[----:B------:R-:W-:Y:S01]  /*2570*/  MUFU.TANH R41, R41 ;  /* 0x0000002900297308 */ /* 0x000fe20000002400 */
[----:B------:R-:W-:Y:S01]  /*2580*/  VIADD R19, R69, 0x10 ;  /* 0x0000001045137836 */ /* 0x000fe20000000000 */
[----:B---3--:R-:W-:Y:S01]  /*2590*/  FSEL R128, R128, -INF , !P5 ;  /* 0xff80000080807808 */ /* 0x008fe20006800000 */
[C---:B------:R-:W-:Y:S01]  /*25a0*/  HMMA.16816.F32.BF16 R72, R60.reuse, R130, R72 ;  /* 0x000000823c48723c */ /* 0x040fe20000041848 */
[----:B----4-:R-:W-:Y:S02]  /*25b0*/  FSEL R129, R129, -INF , !P4 ;  /* 0xff80000081817808 */ /* 0x010fe40006000000 */
[----:B------:R-:W-:Y:S02]  /*25c0*/  ISETP.GE.AND P0, PT, R19, R146, PT ;  /* 0x000000921300720c */ /* 0x000fe40003f06270 */
[----:B------:R-:W-:Y:S01]  /*25d0*/  MUFU.TANH R40, R40 ;  /* 0x0000002800287308 */ /* 0x000fe20000002400 */
[----:B------:R-:W-:Y:S01]  /*25e0*/  HMMA.16816.F32.BF16 R100, R60, R56, R100 ;  /* 0x000000383c64723c */ /* 0x000fe20000041864 */
[----:B------:R-:W-:-:S02]  /*25f0*/  IADD3 R19, R69, 0x20, RZ ;  /* 0x0000002045137810 */ /* 0x000fc40007ffe0ff */
[----:B--2---:R-:W-:-:S03]  /*2600*/  FSEL R116, R116, -INF , !P4 ;  /* 0xff80000074747808 */ /* 0x004fc60006000000 */
[C---:B------:R-:W-:Y:S01]  /*2610*/  HMMA.16816.F32.BF16 R120, R20.reuse, R110, R120 ;  /* 0x0000006e1478723c */ /* 0x040fe20000041878 */
[----:B------:R-:W-:Y:S05]  /*2620*/  MUFU.TANH R14, R14 ;  /* 0x0000000e000e7308 */ /* 0x000fea0000002400 */
[----:B------:R-:W-:Y:S03]  /*2630*/  HMMA.16816.F32.BF16 R28, R20, R106, R28 ;  /* 0x0000006a141c723c */ /* 0x000fe6000004181c */
[----:B------:R-:W-:Y:S03]  /*2640*/  MUFU.TANH R43, R43 ;  /* 0x0000002b002b7308 */ /* 0x000fe60000002400 */
[C---:B------:R-:W-:Y:S01]  /*2650*/  HMMA.16816.F32.BF16 R32, R64.reuse, R52, R32 ;  /* 0x000000344020723c */ /* 0x040fe20000041820 */
[----:B------:R-:W-:Y:S01]  /*2660*/  FMUL.FTZ R45, R72, UR5 ;  /* 0x00000005482d7c20 */ /* 0x000fe20008410000 */
[----:B------:R-:W-:Y:S01]  /*2670*/  FMUL.FTZ R16, R74, UR5 ;  /* 0x000000054a107c20 */ /* 0x000fe20008410000 */
[----:B------:R-:W-:Y:S01]  /*2680*/  FMUL.FTZ R18, R75, UR5 ;  /* 0x000000054b127c20 */ /* 0x000fe20008410000 */
[----:B------:R-:W-:Y:S01]  /*2690*/  FMUL.FTZ R56, R73, UR5 ;  /* 0x0000000549387c20 */ /* 0x000fe20008410000 */
[----:B------:R-:W1:Y:S01]  /*26a0*/  MUFU.TANH R2, R2 ;  /* 0x0000000200027308 */ /* 0x000e620000002400 */
[-C--:B------:R-:W-:Y:S01]  /*26b0*/  HMMA.16816.F32.BF16 R124, R64, R58.reuse, R124 ;  /* 0x0000003a407c723c */ /* 0x080fe2000004187c */
[----:B------:R-:W-:Y:S01]  /*26c0*/  FMUL.FTZ R17, R100, UR5 ;  /* 0x0000000564117c20 */ /* 0x000fe20008410000 */
[----:B------:R-:W-:Y:S01]  /*26d0*/  FMUL.FTZ R20, R102, UR5 ;  /* 0x0000000566147c20 */ /* 0x000fe20008410000 */
[----:B------:R-:W-:Y:S01]  /*26e0*/  FMUL.FTZ R57, R101, UR5 ;  /* 0x0000000565397c20 */ /* 0x000fe20008410000 */
[----:B------:R-:W-:Y:S01]  /*26f0*/  FMUL.FTZ R22, R103, UR5 ;  /* 0x0000000567167c20 */ /* 0x000fe20008410000 */
[C---:B------:R-:W-:Y:S01]  /*2700*/  VIADD R23, R69.reuse, 0x28 ;  /* 0x0000002845177836 */ /* 0x040fe20000000000 */
[----:B------:R-:W-:Y:S01]  /*2710*/  HMMA.16816.F32.BF16 R96, R60, R58, R96 ;  /* 0x0000003a3c60723c */ /* 0x000fe20000041860 */
[----:B------:R-:W-:Y:S01]  /*2720*/  MUFU.TANH R45, R45 ;  /* 0x0000002d002d7308 */ /* 0x000fe20000002400 */
[----:B------:R-:W-:-:S04]  /*2730*/  VIADD R21, R69, 0x21 ;  /* 0x0000002145157836 */ /* 0x000fc80000000000 */
[C---:B------:R-:W-:Y:S03]  /*2740*/  HMMA.16816.F32.BF16 R88, R4.reuse, R76, R88 ;  /* 0x0000004c0458723c */ /* 0x040fe60000041858 */
[----:B------:R-:W2:Y:S01]  /*2750*/  MUFU.TANH R16, R16 ;  /* 0x0000001000107308 */ /* 0x000ea20000002400 */
[----:B-1----:R-:W-:Y:S02]  /*2760*/  FSEL R2, R2, -INF , !P0 ;  /* 0xff80000002027808 */ /* 0x002fe40004000000 */
[C---:B------:R-:W-:Y:S01]  /*2770*/  HMMA.16816.F32.BF16 R112, R4.reuse, R82, R112 ;  /* 0x000000520470723c */ /* 0x040fe20000041870 */
        /* <DEDUP_REMOVED lines=10> */
[----:B------:R-:W-:Y:S01]  /*2820*/  HMMA.16816.F32.BF16 R92, R60, R52, R92 ;  /* 0x000000343c5c723c */ /* 0x000fe2000004185c */
[C---:B------:R-:W-:Y:S01]  /*2830*/  VIADD R7, R69.reuse, 0x8 ;  /* 0x0000000845077836 */ /* 0x040fe20000000000 */
[----:B------:R-:W-:Y:S01]  /*2840*/  IADD3 R5, R69, 0x9, RZ ;  /* 0x0000000945057810 */ /* 0x000fe20007ffe0ff */
[----:B------:R-:W-:Y:S01]  /*2850*/  MUFU.TANH R37, R37 ;  /* 0x0000002500257308 */ /* 0x000fe20000002400 */
[----:B------:R-:W-:Y:S01]  /*2860*/  FSEL R4, R41, -INF , !P5 ;  /* 0xff80000029047808 */ /* 0x000fe20006800000 */
[----:B------:R-:W-:Y:S01]  /*2870*/  FMUL.FTZ R68, R97, UR5 ;  /* 0x0000000561447c20 */ /* 0x000fe20008410000 */
[-C--:B------:R-:W-:Y:S01]  /*2880*/  ISETP.GE.AND P3, PT, R7, R146.reuse, PT ;  /* 0x000000920700720c */ /* 0x080fe20003f66270 */
[----:B------:R-:W-:Y:S01]  /*2890*/  VIADD R7, R69, 0x11 ;  /* 0x0000001145077836 */ /* 0x000fe20000000000 */
[-C--:B------:R-:W-:Y:S01]  /*28a0*/  ISETP.GE.AND P2, PT, R5, R146.reuse, PT ;  /* 0x000000920500720c */ /* 0x080fe20003f46270 */
[----:B------:R-:W-:Y:S01]  /*28b0*/  VIADD R5, R69, 0x18 ;  /* 0x0000001845057836 */ /* 0x000fe20000000000 */
[C---:B------:R-:W-:Y:S01]  /*28c0*/  HMMA.16816.F32.BF16 R120, R8.reuse, R82, R120 ;  /* 0x000000520878723c */ /* 0x040fe20000041878 */
[----:B------:R-:W1:Y:S01]  /*28d0*/  MUFU.TANH R17, R17 ;  /* 0x0000001100117308 */ /* 0x000e620000002400 */
[-C--:B------:R-:W-:Y:S01]  /*28e0*/  ISETP.GE.AND P1, PT, R7, R146.reuse, PT ;  /* 0x000000920700720c */ /* 0x080fe20003f26270 */
[----:B------:R-:W-:Y:S01]  /*28f0*/  VIADD R7, R69, 0x19 ;  /* 0x0000001945077836 */ /* 0x000fe20000000000 */
[----:B------:R-:W-:Y:S01]  /*2900*/  ISETP.GE.AND P6, PT, R5, R146, PT ;  /* 0x000000920500720c */ /* 0x000fe20003fc6270 */
[----:B------:R-:W-:Y:S01]  /*2910*/  FMUL.FTZ R53, R96, UR5 ;  /* 0x0000000560357c20 */ /* 0x000fe20008410000 */
[----:B------:R-:W-:Y:S01]  /*2920*/  HMMA.16816.F32.BF16 R28, R8, R78, R28 ;  /* 0x0000004e081c723c */ /* 0x000fe2000004181c */
[----:B------:R-:W-:Y:S01]  /*2930*/  FSEL R5, R39, -INF , !P5 ;  /* 0xff80000027057808 */ /* 0x000fe20006800000 */
[----:B------:R-:W-:Y:S01]  /*2940*/  FMUL.FTZ R98, R98, UR5 ;  /* 0x0000000562627c20 */ /* 0x000fe20008410000 */
[----:B------:R-:W3:Y:S01]  /*2950*/  MUFU.TANH R20, R20 ;  /* 0x0000001400147308 */ /* 0x000ee20000002400 */
[----:B------:R-:W-:-:S02]  /*2960*/  P2R R70, PR, RZ, 0x40 ;  /* 0x00000040ff467803 */ /* 0x000fc40000000000 */
[-C--:B------:R-:W-:Y:S01]  /*2970*/  ISETP.GE.AND P6, PT, R7, R146.reuse, PT ;  /* 0x000000920700720c */ /* 0x080fe20003fc6270 */
[----:B------:R-:W-:Y:S01]  /*2980*/  FMUL.FTZ R9, R99, UR5 ;  /* 0x0000000563097c20 */ /* 0x000fe20008410000 */
[----:B------:R-:W-:Y:S01]  /*2990*/  FSEL R11, R117, -INF , !P5 ;  /* 0xff800000750b7808 */ /* 0x000fe20006800000 */
[C---:B------:R-:W-:Y:S01]  /*29a0*/  HMMA.16816.F32.BF16 R88, R60.reuse, R48, R88 ;  /* 0x000000303c58723c */ /* 0x040fe20000041858 */
[-C--:B------:R-:W-:Y:S01]  /*29b0*/  ISETP.GE.AND P5, PT, R19, R146.reuse, PT ;  /* 0x000000921300720c */ /* 0x080fe20003fa6270 */
[----:B------:R-:W4:Y:S01]  /*29c0*/  MUFU.TANH R42, R42 ;  /* 0x0000002a002a7308 */ /* 0x000f220000002400 */
[----:B------:R-:W-:Y:S01]  /*29d0*/  FSEL R7, R40, -INF , !P4 ;  /* 0xff80000028077808 */ /* 0x000fe20006000000 */
[----:B------:R-:W-:Y:S01]  /*29e0*/  FMUL.FTZ R10, R92, UR5 ;  /* 0x000000055c0a7c20 */ /* 0x000fe20008410000 */
[----:B------:R-:W-:Y:S01]  /*29f0*/  FSEL R19, R14, -INF , !P3 ;  /* 0xff8000000e137808 */ /* 0x000fe20005800000 */
[C---:B------:R-:W-:Y:S01]  /*2a00*/  HMMA.16816.F32.BF16 R112, R60.reuse, R54, R112 ;  /* 0x000000363c70723c */ /* 0x040fe20000041870 */
[----:B--2---:R-:W-:Y:S01]  /*2a10*/  FSEL R52, R16, -INF , !P3 ;  /* 0xff80000010347808 */ /* 0x004fe20005800000 */
[----:B------:R-:W-:Y:S01]  /*2a20*/  FMUL.FTZ R39, R93, UR5 ;  /* 0x000000055d277c20 */ /* 0x000fe20008410000 */
[----:B------:R-:W-:Y:S01]  /*2a30*/  FSEL R45, R45, -INF , !P3 ;  /* 0xff8000002d2d7808 */ /* 0x000fe20005800000 */
[----:B------:R-:W2:Y:S01]  /*2a40*/  MUFU.TANH R44, R44 ;  /* 0x0000002c002c7308 */ /* 0x000ea20000002400 */
[----:B------:R-:W-:Y:S01]  /*2a50*/  FSEL R40, R43, -INF , !P3 ;  /* 0xff8000002b287808 */ /* 0x000fe20005800000 */
[----:B------:R-:W-:Y:S01]  /*2a60*/  HMMA.16816.F32.BF16 R24, R60, R50, R24 ;  /* 0x000000323c18723c */ /* 0x000fe20000041818 */
[----:B------:R-:W-:Y:S01]  /*2a70*/  FMUL.FTZ R14, R94, UR5 ;  /* 0x000000055e0e7c20 */ /* 0x000fe20008410000 */
[----:B------:R-:W-:Y:S01]  /*2a80*/  FMUL.FTZ R41, R95, UR5 ;  /* 0x000000055f297c20 */ /* 0x000fe20008410000 */
[----:B------:R-:W-:-:S02]  /*2a90*/  ISETP.GE.AND P3, PT, R23, R146, PT ;  /* 0x000000921700720c */ /* 0x000fc40003f66270 */
[----:B-1----:R-:W-:Y:S01]  /*2aa0*/  FSEL R23, R17, -INF , !P0 ;  /* 0xff80000011177808 */ /* 0x002fe20004000000 */
[----:B------:R-:W1:Y:S01]  /*2ab0*/  MUFU.TANH R15, R15 ;  /* 0x0000000f000f7308 */ /* 0x000e620000002400 */
[----:B------:R-:W-:Y:S01]  /*2ac0*/  FSEL R60, R18, -INF , !P2 ;  /* 0xff800000123c7808 */ /* 0x000fe20005000000 */
[C---:B------:R-:W-:Y:S01]  /*2ad0*/  HMMA.16816.F32.BF16 R120, R64.reuse, R54, R120 ;  /* 0x000000364078723c */ /* 0x040fe20000041878 */
[----:B---3--:R-:W-:Y:S02]  /*2ae0*/  FSEL R18, R20, -INF , !P0 ;  /* 0xff80000014127808 */ /* 0x008fe40004000000 */
[----:B------:R-:W-:Y:S01]  /*2af0*/  FSEL R149, R37, -INF , !P0 ;  /* 0xff80000025957808 */ /* 0x000fe20004000000 */
[----:B------:R-:W-:Y:S01]  /*2b00*/  VIADD R37, R69, 0x29 ;  /* 0x0000002945257836 */ /* 0x000fe20000000000 */
[----:B------:R-:W-:Y:S01]  /*2b10*/  ISETP.GE.AND P0, PT, R146, 0x41, PT ;  /* 0x000000419200780c */ /* 0x000fe20003f06270 */
[----:B------:R-:W3:Y:S01]  /*2b20*/  MUFU.TANH R56, R56 ;  /* 0x0000003800387308 */ /* 0x000ee20000002400 */
[----:B----4-:R-:W-:Y:S01]  /*2b30*/  FSEL R6, R42, -INF , !P4 ;  /* 0xff8000002a067808 */ /* 0x010fe20006000000 */
[----:B------:R-:W-:Y:S01]  /*2b40*/  HMMA.16816.F32.BF16 R28, R64, R50, R28 ;  /* 0x00000032401c723c */ /* 0x000fe2000004181c */
[----:B------:R-:W-:-:S02]  /*2b50*/  ISETP.GE.AND P4, PT, R21, R146, PT ;  /* 0x000000921500720c */ /* 0x000fc40003f86270 */
[----:B--2---:R-:W-:-:S03]  /*2b60*/  FSEL R44, R44, -INF , !P2 ;  /* 0xff8000002c2c7808 */ /* 0x004fc60005000000 */
[----:B------:R-:W2:Y:S01]  /*2b70*/  MUFU.TANH R36, R36 ;  /* 0x0000002400247308 */ /* 0x000ea20000002400 */
[----:B-1----:R-:W-:-:S07]  /*2b80*/  FSEL R21, R15, -INF , !P2 ;  /* 0xff8000000f157808 */ /* 0x002fce0005000000 */
[----:B------:R-:W1:Y:S01]  /*2b90*/  MUFU.TANH R38, R38 ;  /* 0x0000002600267308 */ /* 0x000e620000002400 */
[----:B---3--:R-:W-:Y:S02]  /*2ba0*/  FSEL R43, R56, -INF , !P2 ;  /* 0xff800000382b7808 */ /* 0x008fe40005000000 */
[----:B------:R-:W-:-:S05]  /*2bb0*/  ISETP.GE.AND P2, PT, R37, R146, PT ;  /* 0x000000922500720c */ /* 0x000fca0003f46270 */
[----:B------:R-:W3:Y:S01]  /*2bc0*/  MUFU.TANH R57, R57 ;  /* 0x0000003900397308 */ /* 0x000ee20000002400 */
[----:B--2---:R-:W-:-:S07]  /*2bd0*/  FSEL R36, R36, -INF , !P1 ;  /* 0xff80000024247808 */ /* 0x004fce0004800000 */
[----:B------:R-:W2:Y:S01]  /*2be0*/  MUFU.TANH R22, R22 ;  /* 0x0000001600167308 */ /* 0x000ea20000002400 */
[----:B-1----:R-:W-:-:S07]  /*2bf0*/  FSEL R15, R38, -INF , !P1 ;  /* 0xff800000260f7808 */ /* 0x002fce0004800000 */
[----:B------:R-:W1:Y:S01]  /*2c00*/  MUFU.TANH R32, R32 ;  /* 0x0000002000207308 */ /* 0x000e620000002400 */
[----:B---3--:R-:W-:-:S07]  /*2c10*/  FSEL R17, R57, -INF , !P1 ;  /* 0xff80000039117808 */ /* 0x008fce0004800000 */
[----:B------:R-:W3:Y:S01]  /*2c20*/  MUFU.TANH R33, R33 ;  /* 0x0000002100217308 */ /* 0x000ee20000002400 */
[----:B--2---:R-:W-:-:S07]  /*2c30*/  FSEL R16, R22, -INF , !P1 ;  /* 0xff80000016107808 */ /* 0x004fce0004800000 */
[----:B------:R-:W2:Y:S08]  /*2c40*/  MUFU.TANH R34, R34 ;  /* 0x0000002200227308 */ /* 0x000eb00000002400 */
[----:B------:R-:W4:Y:S08]  /*2c50*/  MUFU.TANH R35, R35 ;  /* 0x0000002300237308 */ /* 0x000f300000002400 */
[----:B------:R-:W1:Y:S08]  /*2c60*/  MUFU.TANH R58, R58 ;  /* 0x0000003a003a7308 */ /* 0x000e700000002400 */
[----:B------:R-:W1:Y:S08]  /*2c70*/  MUFU.TANH R59, R59 ;  /* 0x0000003b003b7308 */ /* 0x000e700000002400 */
[----:B------:R1:W1:Y:S08]  /*2c80*/  MUFU.TANH R179, R126 ;  /* 0x0000007e00b37308 */ /* 0x0002700000002400 */
[----:B------:R1:W1:Y:S08]  /*2c90*/  MUFU.TANH R177, R127 ;  /* 0x0000007f00b17308 */ /* 0x0002700000002400 */
[----:B------:R-:W1:Y:S08]  /*2ca0*/  MUFU.TANH R53, R53 ;  /* 0x0000003500357308 */ /* 0x000e700000002400 */
[----:B------:R-:W1:Y:S08]  /*2cb0*/  MUFU.TANH R68, R68 ;  /* 0x0000004400447308 */ /* 0x000e700000002400 */
[----:B------:R1:W1:Y:S08]  /*2cc0*/  MUFU.TANH R8, R98 ;  /* 0x0000006200087308 */ /* 0x0002700000002400 */
[----:B------:R-:W1:Y:S08]  /*2cd0*/  MUFU.TANH R9, R9 ;  /* 0x0000000900097308 */ /* 0x000e700000002400 */
[----:B------:R-:W1:Y:S08]  /*2ce0*/  MUFU.TANH R10, R10 ;  /* 0x0000000a000a7308 */ /* 0x000e700000002400 */
[----:B------:R-:W1:Y:S08]  /*2cf0*/  MUFU.TANH R39, R39 ;  /* 0x0000002700277308 */ /* 0x000e700000002400 */
[----:B------:R-:W1:Y:S08]  /*2d00*/  MUFU.TANH R14, R14 ;  /* 0x0000000e000e7308 */ /* 0x000e700000002400 */
[----:B------:R-:W1:Y:S01]  /*2d10*/  MUFU.TANH R41, R41 ;  /* 0x0000002900297308 */ /* 0x000e620000002400 */
[----:B------:R-:W-:Y:S06]  /*2d20*/  BAR.SYNC.DEFER_BLOCKING 0x0 ;  /* 0x0000000000007b1d */ /* 0x000fec0000010000 */
[----:B--234-:R-:W-:Y:S05]  /*2d30*/  @!P0 BRA `(.L_x_1209) ;  /* 0x0000000000648947 */ /* 0x01cfea0003800000 */
        /* <DEDUP_REMOVED lines=25> */
.L_x_1209:
[----:B--2---:R-:W-:Y:S01]  /*2ed0*/  FMNMX.FTZ R51, R128, R116, !PT ;  /* 0x0000007480337209 */ /* 0x004fe20007810000 */
[----:B------:R-:W-:Y:S01]  /*2ee0*/  FMUL.FTZ R48, R120, UR5 ;  /* 0x0000000578307c20 */ /* 0x000fe20008410000 */
[----:B------:R-:W-:Y:S01]  /*2ef0*/  ISETP.NE.AND P1, PT, R70, RZ, PT ;  /* 0x000000ff4600720c */ /* 0x000fe20003f25270 */
[----:B------:R-:W-:Y:S01]  /*2f00*/  FMUL.FTZ R42, R121, UR5 ;  /* 0x00000005792a7c20 */ /* 0x000fe20008410000 */
[----:B------:R-:W-:Y:S01]  /*2f10*/  FMNMX.FTZ R51, R40, R51, !PT ;  /* 0x0000003328337209 */ /* 0x000fe20007810000 */
[----:B------:R-:W-:Y:S01]  /*2f20*/  VIADD R49, R69, 0x30 ;  /* 0x0000003045317836 */ /* 0x000fe20000000000 */
[----:B-1----:R-:W-:Y:S01]  /*2f30*/  FSEL R20, R9, -INF , !P6 ;  /* 0xff80000009147808 */ /* 0x002fe20007000000 */
[----:B------:R-:W1:Y:S01]  /*2f40*/  MUFU.TANH R48, R48 ;  /* 0x0000003000307308 */ /* 0x000e620000002400 */
[----:B------:R-:W-:Y:S01]  /*2f50*/  FMNMX.FTZ R51, R44, R51, !PT ;  /* 0x000000332c337209 */ /* 0x000fe20007810000 */
[----:B------:R-:W-:Y:S01]  /*2f60*/  FMUL.FTZ R159, R25, UR5 ;  /* 0x00000005199f7c20 */ /* 0x000fe20008410000 */
[----:B------:R-:W-:Y:S01]  /*2f70*/  FSEL R58, R58, -INF , !P1 ;  /* 0xff8000003a3a7808 */ /* 0x000fe20004800000 */
[----:B------:R-:W-:Y:S01]  /*2f80*/  FMUL.FTZ R155, R27, UR5 ;  /* 0x000000051b9b7c20 */ /* 0x000fe20008410000 */
[----:B------:R-:W-:Y:S01]  /*2f90*/  FMNMX.FTZ R51, R2, R51, !PT ;  /* 0x0000003302337209 */ /* 0x000fe20007810000 */
[----:B------:R-:W-:Y:S01]  /*2fa0*/  FMUL.FTZ R115, R115, UR5 ;  /* 0x0000000573737c20 */ /* 0x000fe20008410000 */
[----:B------:R-:W-:Y:S01]  /*2fb0*/  FSEL R56, R59, -INF , !P6 ;  /* 0xff8000003b387808 */ /* 0x000fe20007000000 */
[----:B------:R-:W2:Y:S01]  /*2fc0*/  MUFU.TANH R42, R42 ;  /* 0x0000002a002a7308 */ /* 0x000ea20000002400 */
[----:B------:R-:W-:Y:S01]  /*2fd0*/  FMNMX.FTZ R9, R36, R51, !PT ;  /* 0x0000003324097209 */ /* 0x000fe20007810000 */
[----:B------:R-:W-:Y:S01]  /*2fe0*/  FMUL.FTZ R90, R90, UR5 ;  /* 0x000000055a5a7c20 */ /* 0x000fe20008410000 */
[----:B------:R-:W-:Y:S01]  /*2ff0*/  FSEL R22, R8, -INF , !P1 ;  /* 0xff80000008167808 */ /* 0x000fe20004800000 */
[----:B------:R-:W-:Y:S01]  /*3000*/  FMUL.FTZ R8, R28, UR5 ;  /* 0x000000051c087c20 */ /* 0x000fe20008410000 */
[----:B------:R-:W-:Y:S01]  /*3010*/  FMNMX.FTZ R9, R58, R9, !PT ;  /* 0x000000093a097209 */ /* 0x000fe20007810000 */
[----:B------:R-:W-:Y:S01]  /*3020*/  FMUL.FTZ R28, R29, UR5 ;  /* 0x000000051d1c7c20 */ /* 0x000fe20008410000 */
[----:B------:R-:W-:Y:S01]  /*3030*/  FSEL R54, R32, -INF , !P5 ;  /* 0xff80000020367808 */ /* 0x000fe20006800000 */
[----:B------:R-:W-:Y:S01]  /*3040*/  VIADD R29, R69, 0x38 ;  /* 0x00000038451d7836 */ /* 0x000fe20000000000 */
[----:B------:R-:W-:Y:S01]  /*3050*/  FMNMX.FTZ R9, R56, R9, !PT ;  /* 0x0000000938097209 */ /* 0x000fe20007810000 */
[----:B------:R-:W3:Y:S01]  /*3060*/  MUFU.TANH R8, R8 ;  /* 0x0000000800087308 */ /* 0x000ee20000002400 */
[----:B------:R-:W-:Y:S01]  /*3070*/  FSEL R38, R33, -INF , !P4 ;  /* 0xff80000021267808 */ /* 0x000fe20006000000 */
[----:B------:R-:W-:Y:S01]  /*3080*/  FMUL.FTZ R26, R26, UR5 ;  /* 0x000000051a1a7c20 */ /* 0x000fe20008410000 */
[----:B------:R-:W-:Y:S01]  /*3090*/  FMNMX.FTZ R33, R54, R9, !PT ;  /* 0x0000000936217209 */ /* 0x000fe20007810000 */
[----:B------:R-:W-:Y:S01]  /*30a0*/  FMUL.FTZ R91, R91, UR5 ;  /* 0x000000055b5b7c20 */ /* 0x000fe20008410000 */
[----:B-1----:R-:W-:Y:S01]  /*30b0*/  FSEL R48, R48, -INF , !P3 ;  /* 0xff80000030307808 */ /* 0x002fe20005800000 */
[----:B------:R-:W-:Y:S01]  /*30c0*/  FMUL.FTZ R24, R24, UR5 ;  /* 0x0000000518187c20 */ /* 0x000fe20008410000 */
[----:B------:R-:W-:Y:S01]  /*30d0*/  FMNMX.FTZ R33, R38, R33, !PT ;  /* 0x0000002126217209 */ /* 0x000fe20007810000 */
[----:B------:R1:W4:Y:S01]  /*30e0*/  MUFU.TANH R9, R28 ;  /* 0x0000001c00097308 */ /* 0x0003220000002400 */
[----:B------:R-:W-:Y:S01]  /*30f0*/  FSEL R63, R53, -INF , !P1 ;  /* 0xff800000353f7808 */ /* 0x000fe20004800000 */
[----:B------:R-:W-:Y:S01]  /*3100*/  FMUL.FTZ R88, R88, UR5 ;  /* 0x0000000558587c20 */ /* 0x000fe20008410000 */
[----:B------:R-:W-:Y:S01]  /*3110*/  FSEL R179, R179, -INF , !P1 ;  /* 0xff800000b3b37808 */ /* 0x000fe20004800000 */
[----:B------:R-:W-:Y:S01]  /*3120*/  FMUL.FTZ R89, R89, UR5 ;  /* 0x0000000559597c20 */ /* 0x000fe20008410000 */
[-C--:B------:R-:W-:Y:S01]  /*3130*/  ISETP.GE.AND P1, PT, R49, R146.reuse, PT ;  /* 0x000000923100720c */ /* 0x080fe20003f26270 */
[----:B------:R-:W-:Y:S01]  /*3140*/  VIADD R49, R69, 0x31 ;  /* 0x0000003145317836 */ /* 0x000fe20000000000 */
[----:B------:R-:W-:Y:S01]  /*3150*/  FSEL R153, R34, -INF , !P5 ;  /* 0xff80000022997808 */ /* 0x000fe20006800000 */
[----:B------:R-:W-:Y:S01]  /*3160*/  MUFU.TANH R154, R115 ;  /* 0x00000073009a7308 */ /* 0x000fe20000002400 */
[----:B--2---:R-:W-:Y:S01]  /*3170*/  FSEL R34, R42, -INF , !P2 ;  /* 0xff8000002a227808 */ /* 0x004fe20005000000 */
[----:B------:R-:W-:Y:S01]  /*3180*/  FMUL.FTZ R122, R122, UR5 ;  /* 0x000000057a7a7c20 */ /* 0x000fe20008410000 */
[----:B------:R-:W-:Y:S01]  /*3190*/  FMNMX.FTZ R33, R48, R33, !PT ;  /* 0x0000002130217209 */ /* 0x000fe20007810000 */
[----:B------:R-:W-:Y:S01]  /*31a0*/  ULDC UR6, c[0x0][0x2ec] ;  /* 0x0000bb0000067ab9 */ /* 0x000fe20000000800 */
[----:B------:R-:W-:Y:S01]  /*31b0*/  FSEL R14, R14, -INF , !P5 ;  /* 0xff8000000e0e7808 */ /* 0x000fe20006800000 */
[----:B------:R-:W-:Y:S01]  /*31c0*/  FMUL.FTZ R123, R123, UR5 ;  /* 0x000000057b7b7c20 */ /* 0x000fe20008410000 */
[----:B------:R-:W-:Y:S01]  /*31d0*/  FSEL R145, R10, -INF , !P5 ;  /* 0xff8000000a917808 */ /* 0x000fe20006800000 */
[----:B------:R-:W-:Y:S01]  /*31e0*/  MUFU.TANH R160, R90 ;  /* 0x0000005a00a07308 */ /* 0x000fe20000002400 */
[----:B------:R-:W-:Y:S01]  /*31f0*/  FSEL R51, R68, -INF , !P6 ;  /* 0xff80000044337808 */ /* 0x000fe20007000000 */
[----:B------:R-:W-:Y:S01]  /*3200*/  FMUL.FTZ R46, R46, UR5 ;  /* 0x000000052e2e7c20 */ /* 0x000fe20008410000 */
[----:B------:R-:W-:Y:S01]  /*3210*/  FSEL R177, R177, -INF , !P6 ;  /* 0xff800000b1b17808 */ /* 0x000fe20007000000 */
[----:B------:R-:W-:Y:S01]  /*3220*/  FMUL.FTZ R47, R47, UR5 ;  /* 0x000000052f2f7c20 */ /* 0x000fe20008410000 */
[-C--:B------:R-:W-:Y:S01]  /*3230*/  ISETP.GE.AND P5, PT, R29, R146.reuse, PT ;  /* 0x000000921d00720c */ /* 0x080fe20003fa6270 */
[----:B------:R-:W-:Y:S01]  /*3240*/  FMUL.FTZ R30, R30, UR5 ;  /* 0x000000051e1e7c20 */ /* 0x000fe20008410000 */
[----:B------:R-:W-:Y:S01]  /*3250*/  ISETP.GE.AND P6, PT, R49, R146, PT ;  /* 0x000000923100720c */ /* 0x000fe20003fc6270 */
[----:B------:R2:W-:Y:S01]  /*3260*/  MUFU.TANH R156, R26 ;  /* 0x0000001a009c7308 */ /* 0x0005e20000002400 */
[----:B------:R-:W-:Y:S01]  /*3270*/  FSEL R32, R12, -INF , !P1 ;  /* 0xff8000000c207808 */ /* 0x000fe20004800000 */
[----:B------:R-:W-:Y:S01]  /*3280*/  FMUL.FTZ R31, R31, UR5 ;  /* 0x000000051f1f7c20 */ /* 0x000fe20008410000 */
[----:B------:R-:W-:Y:S01]  /*3290*/  FMNMX.FTZ R29, R34, R33, !PT ;  /* 0x00000021221d7209 */ /* 0x000fe20007810000 */
[----:B------:R-:W-:Y:S01]  /*32a0*/  FMUL.FTZ R33, R114, UR5 ;  /* 0x0000000572217c20 */ /* 0x000fe20008410000 */
[----:B------:R-:W-:Y:S01]  /*32b0*/  IADD3 R69, R69, 0x39, RZ ;  /* 0x0000003945457810 */ /* 0x000fe20007ffe0ff */
[----:B------:R-:W-:Y:S01]  /*32c0*/  IMAD.IADD R196, R144, 0x1, R143 ;  /* 0x0000000190c47824 */ /* 0x000fe200078e028f */
[----:B-1----:R-:W-:Y:S01]  /*32d0*/  FSEL R28, R13, -INF , !P6 ;  /* 0xff8000000d1c7808 */ /* 0x002fe20007000000 */
[----:B------:R-:W-:Y:S01]  /*32e0*/  MUFU.TANH R158, R91 ;  /* 0x0000005b009e7308 */ /* 0x000fe20000002400 */
[----:B------:R-:W-:Y:S01]  /*32f0*/  FMNMX.FTZ R29, R32, R29, !PT ;  /* 0x0000001d201d7209 */ /* 0x000fe20007810000 */
[----:B------:R-:W-:Y:S01]  /*3300*/  VIADD R190, R198, 0x1000 ;  /* 0x00001000c6be7836 */ /* 0x000fe20000000000 */
[----:B------:R-:W-:-:S02]  /*3310*/  P2R R37, PR, RZ, 0x1 ;  /* 0x00000001ff257803 */ /* 0x000fc40000000000 */
[----:B------:R-:W-:Y:S02]  /*3320*/  ISETP.GE.AND P0, PT, R69, R146, PT ;  /* 0x000000924500720c */ /* 0x000fe40003f06270 */
[----:B---3--:R-:W-:Y:S01]  /*3330*/  FSEL R10, R8, -INF , !P5 ;  /* 0xff800000080a7808 */ /* 0x008fe20006800000 */
[----:B------:R-:W1:Y:S01]  /*3340*/  MUFU.TANH R33, R33 ;  /* 0x0000002100217308 */ /* 0x000e620000002400 */
[----:B------:R-:W-:Y:S02]  /*3350*/  FMNMX.FTZ R29, R28, R29, !PT ;  /* 0x0000001d1c1d7209 */ /* 0x000fe40007810000 */
[----:B----4-:R-:W-:Y:S02]  /*3360*/  FSEL R8, R9, -INF , !P0 ;  /* 0xff80000009087808 */ /* 0x010fe40004000000 */
[----:B------:R-:W-:Y:S02]  /*3370*/  FMNMX.FTZ R29, R10, R29, !PT ;  /* 0x0000001d0a1d7209 */ /* 0x000fe40007810000 */
[----:B------:R-:W-:Y:S01]  /*3380*/  FMNMX.FTZ R25, R4, R6, !PT ;  /* 0x0000000604197209 */ /* 0x000fe20007810000 */
[----:B------:R1:W-:Y:S01]  /*3390*/  MUFU.TANH R163, R24 ;  /* 0x0000001800a37308 */ /* 0x0003e20000002400 */
[----:B------:R-:W-:Y:S01]  /*33a0*/  FMNMX.FTZ R42, R8, R29, !PT ;  /* 0x0000001d082a7209 */ /* 0x000fe20007810000 */
[----:B------:R-:W-:Y:S01]  /*33b0*/  FMUL.FTZ R29, R112, UR5 ;  /* 0x00000005701d7c20 */ /* 0x000fe20008410000 */
[----:B------:R-:W-:-:S02]  /*33c0*/  FMNMX.FTZ R27, R52, R25, !PT ;  /* 0x00000019341b7209 */ /* 0x000fc40007810000 */
[----:B------:R-:W-:Y:S01]  /*33d0*/  FMNMX.FTZ R134, R5, R7, !PT ;  /* 0x0000000705867209 */ /* 0x000fe20007810000 */
[----:B------:R-:W3:Y:S01]  /*33e0*/  SHFL.BFLY PT, R13, R42, 0x2, 0x1f ;  /* 0x0c401f002a0d7f89 */ /* 0x000ee200000e0000 */
[----:B------:R-:W-:Y:S01]  /*33f0*/  FMNMX.FTZ R27, R60, R27, !PT ;  /* 0x0000001b3c1b7209 */ /* 0x000fe20007810000 */
[----:B------:R-:W4:Y:S01]  /*3400*/  MUFU.TANH R29, R29 ;  /* 0x0000001d001d7308 */ /* 0x000f220000002400 */
[----:B------:R-:W-:Y:S02]  /*3410*/  FMNMX.FTZ R134, R45, R134, !PT ;  /* 0x000000862d867209 */ /* 0x000fe40007810000 */
[----:B------:R-:W-:Y:S02]  /*3420*/  FMNMX.FTZ R27, R18, R27, !PT ;  /* 0x0000001b121b7209 */ /* 0x000fe40007810000 */
[----:B------:R-:W-:Y:S02]  /*3430*/  FMNMX.FTZ R134, R43, R134, !PT ;  /* 0x000000862b867209 */ /* 0x000fe40007810000 */
[----:B------:R-:W-:Y:S01]  /*3440*/  FMNMX.FTZ R27, R16, R27, !PT ;  /* 0x0000001b101b7209 */ /* 0x000fe20007810000 */
[----:B------:R-:W5:Y:S01]  /*3450*/  MUFU.TANH R165, R88 ;  /* 0x0000005800a57308 */ /* 0x000f620000002400 */
[----:B------:R-:W-:-:S02]  /*3460*/  FMNMX.FTZ R134, R23, R134, !PT ;  /* 0x0000008617867209 */ /* 0x000fc40007810000 */
[----:B------:R-:W-:Y:S02]  /*3470*/  FMNMX.FTZ R27, R22, R27, !PT ;  /* 0x0000001b161b7209 */ /* 0x000fe40007810000 */
[----:B------:R-:W-:Y:S02]  /*3480*/  FMNMX.FTZ R134, R17, R134, !PT ;  /* 0x0000008611867209 */ /* 0x000fe40007810000 */
[----:B------:R-:W-:Y:S01]  /*3490*/  FMNMX.FTZ R27, R20, R27, !PT ;  /* 0x0000001b141b7209 */ /* 0x000fe20007810000 */
[----:B------:R-:W-:Y:S01]  /*34a0*/  MUFU.TANH R155, R155 ;  /* 0x0000009b009b7308 */ /* 0x000fe20000002400 */
[----:B--2---:R-:W-:Y:S02]  /*34b0*/  FMNMX.FTZ R26, R11, R129, !PT ;  /* 0x000000810b1a7209 */ /* 0x004fe40007810000 */
[----:B------:R-:W-:Y:S02]  /*34c0*/  FSEL R12, R41, -INF , !P4 ;  /* 0xff800000290c7808 */ /* 0x000fe40006000000 */
[----:B------:R-:W-:-:S02]  /*34d0*/  FMNMX.FTZ R27, R14, R27, !PT ;  /* 0x0000001b0e1b7209 */ /* 0x000fc40007810000 */
[----:B---3--:R-:W-:Y:S01]  /*34e0*/  FMNMX.FTZ R13, R42, R13, !PT ;  /* 0x0000000d2a0d7209 */ /* 0x008fe20007810000 */
[----:B------:R-:W-:Y:S01]  /*34f0*/  MUFU.TANH R167, R89 ;  /* 0x0000005900a77308 */ /* 0x000fe20000002400 */
[----:B------:R-:W-:Y:S02]  /*3500*/  FMNMX.FTZ R134, R63, R134, !PT ;  /* 0x000000863f867209 */ /* 0x000fe40007810000 */
[----:B------:R-:W-:Y:S01]  /*3510*/  FMNMX.FTZ R26, R19, R26, !PT ;  /* 0x0000001a131a7209 */ /* 0x000fe20007810000 */
[----:B------:R-:W2:Y:S01]  /*3520*/  SHFL.BFLY PT, R136, R13, 0x1, 0x1f ;  /* 0x0c201f000d887f89 */ /* 0x000ea200000e0000 */
[----:B-1----:R-:W-:Y:S02]  /*3530*/  FSEL R24, R33, -INF , !P3 ;  /* 0xff80000021187808 */ /* 0x002fe40005800000 */
[----:B------:R-:W-:Y:S01]  /*3540*/  FMNMX.FTZ R27, R12, R27, !PT ;  /* 0x0000001b0c1b7209 */ /* 0x000fe20007810000 */
[----:B------:R-:W-:Y:S01]  /*3550*/  MUFU.TANH R175, R122 ;  /* 0x0000007a00af7308 */ /* 0x000fe20000002400 */
[----:B------:R-:W-:-:S02]  /*3560*/  FMNMX.FTZ R134, R51, R134, !PT ;  /* 0x0000008633867209 */ /* 0x000fc40007810000 */
[----:B------:R-:W-:Y:S02]  /*3570*/  FMNMX.FTZ R26, R21, R26, !PT ;  /* 0x0000001a151a7209 */ /* 0x000fe40007810000 */
[----:B------:R-:W-:Y:S02]  /*3580*/  FSEL R154, R154, -INF , !P2 ;  /* 0xff8000009a9a7808 */ /* 0x000fe40005000000 */
[----:B------:R-:W-:Y:S01]  /*3590*/  FMNMX.FTZ R27, R24, R27, !PT ;  /* 0x0000001b181b7209 */ /* 0x000fe20007810000 */
[----:B------:R-:W-:Y:S01]  /*35a0*/  MUFU.TANH R171, R123 ;  /* 0x0000007b00ab7308 */ /* 0x000fe20000002400 */
[----:B------:R-:W-:Y:S02]  /*35b0*/  FSEL R147, R39, -INF , !P4 ;  /* 0xff80000027937808 */ /* 0x000fe40006000000 */
[----:B------:R-:W-:Y:S02]  /*35c0*/  FMNMX.FTZ R134, R145, R134, !PT ;  /* 0x0000008691867209 */ /* 0x000fe40007810000 */
[----:B------:R-:W-:-:S02]  /*35d0*/  FMNMX.FTZ R26, R149, R26, !PT ;  /* 0x0000001a951a7209 */ /* 0x000fc40007810000 */
[----:B------:R-:W-:Y:S01]  /*35e0*/  FSEL R160, R160, -INF , !P1 ;  /* 0xff800000a0a07808 */ /* 0x000fe20004800000 */
[----:B------:R-:W-:Y:S01]  /*35f0*/  MUFU.TANH R159, R159 ;  /* 0x0000009f009f7308 */ /* 0x000fe20000002400 */
[----:B------:R-:W-:Y:S02]  /*3600*/  FMNMX.FTZ R27, R154, R27, !PT ;  /* 0x0000001b9a1b7209 */ /* 0x000fe40007810000 */
[----:B------:R-:W-:Y:S02]  /*3610*/  FSEL R173, R35, -INF , !P4 ;  /* 0xff80000023ad7808 */ /* 0x000fe40006000000 */
[----:B--2---:R-:W-:Y:S01]  /*3620*/  FMNMX.FTZ R136, R13, R136, !PT ;  /* 0x000000880d887209 */ /* 0x004fe20007810000 */
[----:B------:R-:W-:Y:S01]  /*3630*/  FMUL.FTZ R13, R113, UR5 ;  /* 0x00000005710d7c20 */ /* 0x000fe20008410000 */
[----:B----4-:R-:W-:Y:S01]  /*3640*/  FSEL R25, R29, -INF , !P3 ;  /* 0xff8000001d197808 */ /* 0x010fe20005800000 */
[----:B------:R-:W-:Y:S01]  /*3650*/  MUFU.TANH R161, R46 ;  /* 0x0000002e00a17308 */ /* 0x000fe20000002400 */
[----:B------:R-:W-:Y:S01]  /*3660*/  FMNMX.FTZ R134, R147, R134, !PT ;  /* 0x0000008693867209 */ /* 0x000fe20007810000 */
[----:B------:R-:W-:Y:S01]  /*3670*/  FMUL.FTZ R9, R136, UR6 ;  /* 0x0000000688097c20 */ /* 0x000fe20008410000 */
[----:B------:R-:W-:-:S02]  /*3680*/  FMNMX.FTZ R26, R15, R26, !PT ;  /* 0x0000001a0f1a7209 */ /* 0x000fc40007810000 */
[----:B------:R-:W-:Y:S02]  /*3690*/  FSETP.NEU.FTZ.AND P4, PT, R136, -INF , PT ;  /* 0xff8000008800780b */ /* 0x000fe40003f9d000 */
[----:B------:R-:W-:Y:S01]  /*36a0*/  FSEL R158, R158, -INF , !P6 ;  /* 0xff8000009e9e7808 */ /* 0x000fe20007000000 */
[----:B------:R-:W1:Y:S01]  /*36b0*/  MUFU.TANH R13, R13 ;  /* 0x0000000d000d7308 */ /* 0x000e620000002400 */
[----:B------:R-:W-:Y:S02]  /*36c0*/  FMNMX.FTZ R27, R160, R27, !PT ;  /* 0x0000001ba01b7209 */ /* 0x000fe40007810000 */
[----:B------:R-:W-:Y:S02]  /*36d0*/  FMNMX.FTZ R134, R25, R134, !PT ;  /* 0x0000008619867209 */ /* 0x000fe40007810000 */
[----:B------:R-:W-:Y:S02]  /*36e0*/  FMNMX.FTZ R26, R179, R26, !PT ;  /* 0x0000001ab31a7209 */ /* 0x000fe40007810000 */
[----:B------:R-:W-:Y:S01]  /*36f0*/  FSEL R9, R9, RZ, P4 ;  /* 0x000000ff09097208 */ /* 0x000fe20002000000 */
[----:B------:R2:W3:Y:S01]  /*3700*/  MUFU.TANH R169, R47 ;  /* 0x0000002f00a97308 */ /* 0x0004e20000002400 */
[----:B------:R-:W-:-:S02]  /*3710*/  FSEL R156, R156, -INF , !P5 ;  /* 0xff8000009c9c7808 */ /* 0x000fc40006800000 */
[----:B------:R-:W-:Y:S01]  /*3720*/  FMNMX.FTZ R27, R158, R27, !PT ;  /* 0x0000001b9e1b7209 */ /* 0x000fe20007810000 */
[--C-:B------:R-:W-:Y:S01]  /*3730*/  FFMA.FTZ R59, R40, UR6, -R9.reuse ;  /* 0x00000006283b7c23 */ /* 0x100fe20008010809 */
[----:B-----5:R-:W-:Y:S01]  /*3740*/  FSEL R165, R165, -INF , !P1 ;  /* 0xff800000a5a57808 */ /* 0x020fe20004800000 */
[--C-:B------:R-:W-:Y:S01]  /*3750*/  FFMA.FTZ R41, R58, UR6, -R9.reuse ;  /* 0x000000063a297c23 */ /* 0x100fe20008010809 */
[----:B------:R-:W-:Y:S01]  /*3760*/  FMNMX.FTZ R26, R177, R26, !PT ;  /* 0x0000001ab11a7209 */ /* 0x000fe20007810000 */
[----:B------:R-:W4:Y:S01]  /*3770*/  MUFU.TANH R151, R30 ;  /* 0x0000001e00977308 */ /* 0x000f220000002400 */
[----:B-1----:R-:W-:Y:S01]  /*3780*/  FSEL R13, R13, -INF , !P2 ;  /* 0xff8000000d0d7808 */ /* 0x002fe20005000000 */
[--C-:B------:R-:W-:Y:S01]  /*3790*/  FFMA.FTZ R40, R56, UR6, -R9.reuse ;  /* 0x0000000638287c23 */ /* 0x100fe20008010809 */
[----:B------:R-:W-:Y:S01]  /*37a0*/  FSEL R155, R155, -INF , !P0 ;  /* 0xff8000009b9b7808 */ /* 0x000fe20004000000 */
[--C-:B------:R-:W-:Y:S01]  /*37b0*/  FFMA.FTZ R64, R116, UR6, -R9.reuse ;  /* 0x0000000674407c23 */ /* 0x100fe20008010809 */
[----:B------:R-:W-:Y:S01]  /*37c0*/  FMNMX.FTZ R134, R13, R134, !PT ;  /* 0x000000860d867209 */ /* 0x000fe20007810000 */
[--C-:B------:R-:W-:Y:S01]  /*37d0*/  FFMA.FTZ R50, R44, UR6, -R9.reuse ;  /* 0x000000062c327c23 */ /* 0x100fe20008010809 */
[----:B------:R-:W-:Y:S01]  /*37e0*/  FSEL R167, R167, -INF , !P6 ;  /* 0xff800000a7a77808 */ /* 0x000fe20007000000 */
[----:B------:R-:W1:Y:S01]  /*37f0*/  MUFU.TANH R150, R31 ;  /* 0x0000001f00967308 */ /* 0x000e620000002400 */
[--C-:B--2---:R-:W-:Y:S01]  /*3800*/  FFMA.FTZ R47, R2, UR6, -R9.reuse ;  /* 0x00000006022f7c23 */ /* 0x104fe20008010809 */
[----:B------:R-:W-:Y:S01]  /*3810*/  FMNMX.FTZ R2, R156, R27, !PT ;  /* 0x0000001b9c027209 */ /* 0x000fe20007810000 */
[--C-:B------:R-:W-:Y:S01]  /*3820*/  FFMA.FTZ R67, R128, UR6, -R9.reuse ;  /* 0x0000000680437c23 */ /* 0x100fe20008010809 */
[----:B------:R-:W-:Y:S01]  /*3830*/  FMNMX.FTZ R134, R165, R134, !PT ;  /* 0x00000086a5867209 */ /* 0x000fe20007810000 */
[--C-:B------:R-:W-:Y:S01]  /*3840*/  FFMA.FTZ R42, R36, UR6, -R9.reuse ;  /* 0x00000006242a7c23 */ /* 0x100fe20008010809 */
[----:B------:R-:W-:Y:S01]  /*3850*/  FMNMX.FTZ R26, R153, R26, !PT ;  /* 0x0000001a991a7209 */ /* 0x000fe20007810000 */
[--C-:B------:R-:W-:Y:S01]  /*3860*/  FFMA.FTZ R39, R54, UR6, -R9.reuse ;  /* 0x0000000636277c23 */ /* 0x100fe20008010809 */
[----:B------:R-:W-:Y:S01]  /*3870*/  FMNMX.FTZ R27, R155, R2, !PT ;  /* 0x000000029b1b7209 */ /* 0x000fe20007810000 */
[----:B------:R-:W-:Y:S01]  /*3880*/  MUFU.EX2 R67, R67 ;  /* 0x0000004300437308 */ /* 0x000fe20000000800 */
[----:B------:R-:W-:Y:S01]  /*3890*/  FSEL R163, R163, -INF , !P5 ;  /* 0xff800000a3a37808 */ /* 0x000fe20006800000 */
[--C-:B------:R-:W-:Y:S01]  /*38a0*/  FFMA.FTZ R36, R34, UR6, -R9.reuse ;  /* 0x0000000622247c23 */ /* 0x100fe20008010809 */
[----:B------:R-:W-:Y:S01]  /*38b0*/  FMNMX.FTZ R134, R167, R134, !PT ;  /* 0x00000086a7867209 */ /* 0x000fe20007810000 */
[----:B------:R-:W2:Y:S01]  /*38c0*/  SHFL.BFLY PT, R2, R27, 0x2, 0x1f ;  /* 0x0c401f001b027f89 */ /* 0x000ea200000e0000 */
[----:B------:R-:W-:Y:S01]  /*38d0*/  FSEL R175, R175, -INF , !P3 ;  /* 0xff800000afaf7808 */ /* 0x000fe20005800000 */
[--C-:B------:R-:W-:Y:S01]  /*38e0*/  FFMA.FTZ R38, R38, UR6, -R9.reuse ;  /* 0x0000000626267c23 */ /* 0x100fe20008010809 */
[----:B------:R-:W-:Y:S01]  /*38f0*/  FMNMX.FTZ R26, R173, R26, !PT ;  /* 0x0000001aad1a7209 */ /* 0x000fe20007810000 */
[----:B------:R-:W5:Y:S01]  /*3900*/  MUFU.EX2 R64, R64 ;  /* 0x0000004000407308 */ /* 0x000f620000000800 */
[----:B------:R-:W-:Y:S01]  /*3910*/  FSEL R159, R159, -INF , !P0 ;  /* 0xff8000009f9f7808 */ /* 0x000fe20004000000 */
[--C-:B------:R-:W-:Y:S01]  /*3920*/  FFMA.FTZ R66, R10, UR6, -R9.reuse ;  /* 0x000000060a427c23 */ /* 0x100fe20008010809 */
[----:B------:R-:W-:Y:S01]  /*3930*/  FMNMX.FTZ R134, R163, R134, !PT ;  /* 0x00000086a3867209 */ /* 0x000fe20007810000 */
[----:B------:R-:W-:Y:S01]  /*3940*/  FFMA.FTZ R237, R8, UR6, -R9 ;  /* 0x0000000608ed7c23 */ /* 0x000fe20008010809 */
[----:B------:R-:W-:-:S02]  /*3950*/  FSEL R171, R171, -INF , !P2 ;  /* 0xff800000abab7808 */ /* 0x000fc40005000000 */
[----:B------:R-:W-:Y:S01]  /*3960*/  FMNMX.FTZ R26, R175, R26, !PT ;  /* 0x0000001aaf1a7209 */ /* 0x000fe20007810000 */
[----:B------:R-:W-:Y:S01]  /*3970*/  MUFU.EX2 R59, R59 ;  /* 0x0000003b003b7308 */ /* 0x000fe20000000800 */
[----:B------:R-:W-:Y:S02]  /*3980*/  FMNMX.FTZ R134, R159, R134, !PT ;  /* 0x000000869f867209 */ /* 0x000fe40007810000 */
[----:B------:R-:W-:Y:S02]  /*3990*/  FSEL R161, R161, -INF , !P1 ;  /* 0xff800000a1a17808 */ /* 0x000fe40004800000 */
[----:B------:R-:W-:Y:S01]  /*39a0*/  FMNMX.FTZ R26, R171, R26, !PT ;  /* 0x0000001aab1a7209 */ /* 0x000fe20007810000 */
[----:B------:R-:W5:Y:S01]  /*39b0*/  SHFL.BFLY PT, R29, R134, 0x2, 0x1f ;  /* 0x0c401f00861d7f89 */ /* 0x000f6200000e0000 */
[----:B---3--:R-:W-:Y:S01]  /*39c0*/  FSEL R169, R169, -INF , !P6 ;  /* 0xff800000a9a97808 */ /* 0x008fe20007000000 */
[----:B------:R-:W3:Y:S01]  /*39d0*/  MUFU.EX2 R50, R50 ;  /* 0x0000003200327308 */ /* 0x000ee20000000800 */
[----:B------:R-:W-:-:S02]  /*39e0*/  FMNMX.FTZ R26, R161, R26, !PT ;  /* 0x0000001aa11a7209 */ /* 0x000fc40007810000 */
[----:B----4-:R-:W-:Y:S02]  /*39f0*/  FSEL R151, R151, -INF , !P5 ;  /* 0xff80000097977808 */ /* 0x010fe40006800000 */
[----:B------:R-:W-:Y:S02]  /*3a00*/  FMNMX.FTZ R26, R169, R26, !PT ;  /* 0x0000001aa91a7209 */ /* 0x000fe40007810000 */
[----:B-1----:R-:W-:Y:S01]  /*3a10*/  FSEL R150, R150, -INF , !P0 ;  /* 0xff80000096967808 */ /* 0x002fe20004000000 */
[----:B------:R-:W-:Y:S01]  /*3a20*/  MUFU.EX2 R47, R47 ;  /* 0x0000002f002f7308 */ /* 0x000fe20000000800 */
[----:B------:R-:W-:Y:S02]  /*3a30*/  FMNMX.FTZ R135, R151, R26, !PT ;  /* 0x0000001a97877209 */ /* 0x000fe40007810000 */
[----:B--2---:R-:W-:Y:S01]  /*3a40*/  FMNMX.FTZ R27, R27, R2, !PT ;  /* 0x000000021b1b7209 */ /* 0x004fe20007810000 */
[----:B------:R-:W-:Y:S01]  /*3a50*/  FFMA.FTZ R2, R32, UR6, -R9 ;  /* 0x0000000620027c23 */ /* 0x000fe20008010809 */
[----:B------:R-:W-:-:S02]  /*3a60*/  FMNMX.FTZ R135, R150, R135, !PT ;  /* 0x0000008796877209 */ /* 0x000fc40007810000 */
[----:B------:R-:W-:Y:S01]  /*3a70*/  LEA R196, R196, UR4, 0x1 ;  /* 0x00000004c4c47c11 */ /* 0x000fe2000f8e08ff */
[----:B------:R-:W1:Y:S01]  /*3a80*/  SHFL.BFLY PT, R26, R27, 0x1, 0x1f ;  /* 0x0c201f001b1a7f89 */ /* 0x000e6200000e0000 */
[----:B------:R-:W-:Y:S01]  /*3a90*/  ISETP.NE.AND P0, PT, R37, RZ, PT ;  /* 0x000000ff2500720c */ /* 0x000fe20003f05270 */
[----:B------:R-:W-:Y:S01]  /*3aa0*/  FFMA.FTZ R37, R48, UR6, -R9 ;  /* 0x0000000630257c23 */ /* 0x000fe20008010809 */
[----:B------:R-:W-:Y:S01]  /*3ab0*/  LEA R193, R3, R196, 0x1 ;  /* 0x000000c403c17211 */ /* 0x000fe200078e08ff */
[----:B------:R-:W2:Y:S01]  /*3ac0*/  SHFL.BFLY PT, R30, R135, 0x2, 0x1f ;  /* 0x0c401f00871e7f89 */ /* 0x000ea200000e0000 */
[----:B------:R-:W-:Y:S01]  /*3ad0*/  IMAD R194, R0, 0x2, R196 ;  /* 0x0000000200c27824 */ /* 0x000fe200078e02c4 */
[----:B-----5:R-:W-:Y:S01]  /*3ae0*/  FMNMX.FTZ R134, R134, R29, !PT ;  /* 0x0000001d86867209 */ /* 0x020fe20007810000 */
[----:B------:R-:W-:Y:S01]  /*3af0*/  MUFU.EX2 R42, R42 ;  /* 0x0000002a002a7308 */ /* 0x000fe20000000800 */
[----:B------:R-:W-:Y:S01]  /*3b00*/  IMAD R192, R0, 0x2, R193 ;  /* 0x0000000200c07824 */ /* 0x000fe200078e02c1 */
[----:B------:R-:W-:Y:S01]  /*3b10*/  LDSM.16.MT88.4 R116, [R196+0x6000] ;  /* 0x00600000c474783b */ /* 0x000fe20000004200 */
[----:B------:R-:W-:Y:S01]  /*3b20*/  F2FP.BF16.F32.PACK_AB R68, R64, R67 ;  /* 0x000000434044723e */ /* 0x000fe200000010ff */
[----:B------:R-:W-:Y:S01]  /*3b30*/  FADD.FTZ R64, R67, R64 ;  /* 0x0000004043407221 */ /* 0x000fe20000010000 */
[----:B---3--:R-:W-:Y:S01]  /*3b40*/  F2FP.BF16.F32.PACK_AB R70, R50, R59 ;  /* 0x0000003b3246723e */ /* 0x008fe200000010ff */
[----:B------:R-:W3:Y:S01]  /*3b50*/  SHFL.BFLY PT, R29, R134, 0x1, 0x1f ;  /* 0x0c201f00861d7f89 */ /* 0x000ee200000e0000 */
[----:B------:R-:W-:Y:S01]  /*3b60*/  LOP3.LUT R214, R142, 0xffffffe0, RZ, 0xc0, !PT ;  /* 0xffffffe08ed67812 */ /* 0x000fe200078ec0ff */
[----:B------:R-:W-:Y:S01]  /*3b70*/  MUFU.EX2 R41, R41 ;  /* 0x0000002900297308 */ /* 0x000fe20000000800 */
[----:B------:R-:W-:Y:S01]  /*3b80*/  FADD.FTZ R59, R59, R64 ;  /* 0x000000403b3b7221 */ /* 0x000fe20000010000 */
[----:B------:R-:W-:Y:S01]  /*3b90*/  LDSM.16.MT88.4 R100, [R194+0x6000] ;  /* 0x00600000c264783b */ /* 0x000fe20000004200 */
[----:B------:R-:W-:Y:S01]  /*3ba0*/  IADD3 R191, R198, 0x800, RZ ;  /* 0x00000800c6bf7810 */ /* 0x000fe20007ffe0ff */
[----:B------:R-:W-:-:S02]  /*3bb0*/  IMAD.IADD R214, R141, 0x1, -R214 ;  /* 0x000000018dd67824 */ /* 0x000fc400078e0ad6 */
[----:B------:R-:W-:Y:S01]  /*3bc0*/  FADD.FTZ R50, R50, R59 ;  /* 0x0000003b32327221 */ /* 0x000fe20000010000 */
[----:B------:R-:W-:Y:S01]  /*3bd0*/  LDSM.16.MT88.4 R84, [R193+0x6000] ;  /* 0x00600000c154783b */ /* 0x000fe20000004200 */
[----:B------:R-:W-:Y:S01]  /*3be0*/  IADD3 R189, R198, 0x1800, RZ ;  /* 0x00001800c6bd7810 */ /* 0x000fe20007ffe0ff */
[----:B------:R-:W-:Y:S01]  /*3bf0*/  MUFU.EX2 R40, R40 ;  /* 0x0000002800287308 */ /* 0x000fe20000000800 */
[----:B-1----:R-:W-:Y:S01]  /*3c00*/  FMNMX.FTZ R133, R27, R26, !PT ;  /* 0x0000001a1b857209 */ /* 0x002fe20007810000 */
[----:B------:R-:W-:Y:S01]  /*3c10*/  LDSM.16.MT88.4 R32, [R194+0x6800] ;  /* 0x00680000c220783b */ /* 0x000fe20000004200 */
[----:B--2---:R-:W-:-:S03]  /*3c20*/  FMNMX.FTZ R135, R135, R30, !PT ;  /* 0x0000001e87877209 */ /* 0x004fc60007810000 */
[----:B------:R-:W-:Y:S02]  /*3c30*/  FMUL.FTZ R157, R133, UR6 ;  /* 0x00000006859d7c20 */ /* 0x000fe40008410000 */
[----:B------:R-:W-:Y:S01]  /*3c40*/  MUFU.EX2 R39, R39 ;  /* 0x0000002700277308 */ /* 0x000fe20000000800 */
[----:B------:R-:W1:Y:S01]  /*3c50*/  SHFL.BFLY PT, R26, R135, 0x1, 0x1f ;  /* 0x0c201f00871a7f89 */ /* 0x000e6200000e0000 */
[----:B---3--:R-:W-:-:S06]  /*3c60*/  FMNMX.FTZ R134, R134, R29, !PT ;  /* 0x0000001d86867209 */ /* 0x008fcc0007810000 */
[----:B------:R-:W-:Y:S01]  /*3c70*/  MUFU.EX2 R38, R38 ;  /* 0x0000002600267308 */ /* 0x000fe20000000800 */
[C---:B------:R-:W-:Y:S01]  /*3c80*/  FSETP.NEU.FTZ.AND P1, PT, R134.reuse, -INF , PT ;  /* 0xff8000008600780b */ /* 0x040fe20003f3d000 */
[----:B------:R-:W-:-:S05]  /*3c90*/  FMUL.FTZ R162, R134, UR6 ;  /* 0x0000000686a27c20 */ /* 0x000fca0008410000 */
[----:B------:R-:W-:Y:S01]  /*3ca0*/  FSEL R162, R162, RZ, P1 ;  /* 0x000000ffa2a27208 */ /* 0x000fe20000800000 */
[----:B------:R-:W-:Y:S01]  /*3cb0*/  MUFU.EX2 R37, R37 ;  /* 0x0000002500257308 */ /* 0x000fe20000000800 */
[----:B------:R-:W-:-:S03]  /*3cc0*/  FSETP.NEU.FTZ.AND P1, PT, R133, -INF , PT ;  /* 0xff8000008500780b */ /* 0x000fc60003f3d000 */
[--C-:B------:R-:W-:Y:S01]  /*3cd0*/  FFMA.FTZ R58, R5, UR6, -R162.reuse ;  /* 0x00000006053a7c23 */ /* 0x100fe200080108a2 */
[----:B------:R-:W-:Y:S01]  /*3ce0*/  FSEL R157, R157, RZ, P1 ;  /* 0x000000ff9d9d7208 */ /* 0x000fe20000800000 */
[--C-:B------:R-:W-:Y:S01]  /*3cf0*/  FFMA.FTZ R57, R7, UR6, -R162.reuse ;  /* 0x0000000607397c23 */ /* 0x100fe200080108a2 */
[--C-:B------:R-:W-:Y:S01]  /*3d00*/  FFMA.FTZ R49, R45, UR6, -R162.reuse ;  /* 0x000000062d317c23 */ /* 0x100fe200080108a2 */
[--C-:B------:R-:W-:Y:S01]  /*3d10*/  FFMA.FTZ R48, R43, UR6, -R162.reuse ;  /* 0x000000062b307c23 */ /* 0x100fe200080108a2 */
[----:B-1----:R-:W-:Y:S01]  /*3d20*/  FMNMX.FTZ R135, R135, R26, !PT ;  /* 0x0000001a87877209 */ /* 0x002fe20007810000 */
[--C-:B------:R-:W-:Y:S01]  /*3d30*/  FFMA.FTZ R56, R4, UR6, -R157.reuse ;  /* 0x0000000604387c23 */ /* 0x100fe2000801089d */
[--C-:B------:R-:W-:Y:S01]  /*3d40*/  FFMA.FTZ R61, R6, UR6, -R157.reuse ;  /* 0x00000006063d7c23 */ /* 0x100fe2000801089d */
[--C-:B------:R-:W-:Y:S01]  /*3d50*/  FFMA.FTZ R44, R60, UR6, -R157.reuse ;  /* 0x000000063c2c7c23 */ /* 0x100fe2000801089d */
[----:B------:R-:W1:Y:S01]  /*3d60*/  LDSM.16.MT88.4 R4, [R192+0x6000] ;  /* 0x00600000c004783b */ /* 0x000e620000004200 */
[C---:B------:R-:W-:Y:S01]  /*3d70*/  FMUL.FTZ R152, R135.reuse, UR6 ;  /* 0x0000000687987c20 */ /* 0x040fe20008410000 */
[----:B------:R-:W-:Y:S01]  /*3d80*/  FSETP.NEU.FTZ.AND P1, PT, R135, -INF , PT ;  /* 0xff8000008700780b */ /* 0x000fe20003f3d000 */
[----:B------:R-:W-:Y:S01]  /*3d90*/  FFMA.FTZ R53, R52, UR6, -R157 ;  /* 0x0000000634357c23 */ /* 0x000fe2000801089d */
[----:B------:R-:W-:Y:S01]  /*3da0*/  MUFU.EX2 R58, R58 ;  /* 0x0000003a003a7308 */ /* 0x000fe20000000800 */
[--C-:B------:R-:W-:Y:S01]  /*3db0*/  FFMA.FTZ R3, R63, UR6, -R162.reuse ;  /* 0x000000063f037c23 */ /* 0x100fe200080108a2 */
[----:B------:R-:W-:Y:S01]  /*3dc0*/  FSEL R152, R152, RZ, P1 ;  /* 0x000000ff98987208 */ /* 0x000fe20000800000 */
[--C-:B------:R-:W-:Y:S01]  /*3dd0*/  FFMA.FTZ R0, R51, UR6, -R162.reuse ;  /* 0x0000000633007c23 */ /* 0x100fe200080108a2 */
[----:B------:R-:W-:Y:S01]  /*3de0*/  FFMA.FTZ R45, R28, UR6, -R9 ;  /* 0x000000061c2d7c23 */ /* 0x000fe20008010809 */
[--C-:B------:R-:W-:Y:S01]  /*3df0*/  FFMA.FTZ R46, R23, UR6, -R162.reuse ;  /* 0x00000006172e7c23 */ /* 0x100fe200080108a2 */
[----:B------:R-:W-:Y:S01]  /*3e00*/  FFMA.FTZ R43, R17, UR6, -R162 ;  /* 0x00000006112b7c23 */ /* 0x000fe200080108a2 */
        /* <DEDUP_REMOVED lines=9> */
[----:B------:R-:W3:Y:S01]  /*3ea0*/  LDSM.16.MT88.4 R28, [R196+0x6800] ;  /* 0x00680000c41c783b */ /* 0x000ee20000004200 */
[--C-:B------:R-:W-:Y:S01]  /*3eb0*/  FFMA.FTZ R137, R149, UR6, -R152.reuse ;  /* 0x0000000695897c23 */ /* 0x100fe20008010898 */
[--C-:B------:R-:W-:Y:S01]  /*3ec0*/  FFMA.FTZ R132, R15, UR6, -R152.reuse ;  /* 0x000000060f847c23 */ /* 0x100fe20008010898 */
[----:B------:R-:W-:Y:S01]  /*3ed0*/  MUFU.EX2 R49, R49 ;  /* 0x0000003100317308 */ /* 0x000fe20000000800 */
[----:B------:R-:W4:Y:S01]  /*3ee0*/  LDSM.16.MT88.4 R16, [R193+0x6800] ;  /* 0x00680000c110783b */ /* 0x000f220000004200 */
[--C-:B------:R-:W-:Y:S01]  /*3ef0*/  FFMA.FTZ R143, R179, UR6, -R152.reuse ;  /* 0x00000006b38f7c23 */ /* 0x100fe20008010898 */
[----:B------:R-:W-:Y:S01]  /*3f00*/  FFMA.FTZ R144, R177, UR6, -R152 ;  /* 0x00000006b1907c23 */ /* 0x000fe20008010898 */
[--C-:B------:R-:W-:Y:S01]  /*3f10*/  FFMA.FTZ R146, R147, UR6, -R162.reuse ;  /* 0x0000000693927c23 */ /* 0x100fe200080108a2 */
[----:B------:R-:W5:Y:S01]  /*3f20*/  LDSM.16.MT88.4 R20, [R192+0x6800] ;  /* 0x00680000c014783b */ /* 0x000f620000004200 */
[--C-:B------:R-:W-:Y:S01]  /*3f30*/  FFMA.FTZ R147, R25, UR6, -R162.reuse ;  /* 0x0000000619937c23 */ /* 0x100fe200080108a2 */
[--C-:B------:R-:W-:Y:S01]  /*3f40*/  FFMA.FTZ R148, R13, UR6, -R162.reuse ;  /* 0x000000060d947c23 */ /* 0x100fe200080108a2 */
[----:B------:R-:W1:Y:S01]  /*3f50*/  MUFU.EX2 R48, R48 ;  /* 0x0000003000307308 */ /* 0x000e620000000800 */
[----:B--2---:R-:W-:Y:S01]  /*3f60*/  F2FP.BF16.F32.PACK_AB R72, R57, R58 ;  /* 0x0000003a3948723e */ /* 0x004fe200000010ff */
[--C-:B------:R-:W-:Y:S01]  /*3f70*/  FFMA.FTZ R149, R14, UR6, -R157.reuse ;  /* 0x000000060e957c23 */ /* 0x100fe2000801089d */
[----:B------:R-:W-:Y:S01]  /*3f80*/  FFMA.FTZ R145, R145, UR6, -R162 ;  /* 0x0000000691917c23 */ /* 0x000fe200080108a2 */
[----:B------:R-:W-:Y:S01]  /*3f90*/  FFMA.FTZ R154, R154, UR6, -R157 ;  /* 0x000000069a9a7c23 */ /* 0x000fe2000801089d */
[--C-:B------:R-:W-:Y:S01]  /*3fa0*/  FFMA.FTZ R153, R153, UR6, -R152.reuse ;  /* 0x0000000699997c23 */ /* 0x100fe20008010898 */
[----:B------:R-:W-:Y:S01]  /*3fb0*/  FFMA.FTZ R164, R171, UR6, -R152 ;  /* 0x00000006aba47c23 */ /* 0x000fe20008010898 */
[----:B------:R-:W-:Y:S01]  /*3fc0*/  FADD.FTZ R58, R58, R57 ;  /* 0x000000393a3a7221 */ /* 0x000fe20000010000 */
[----:B------:R-:W-:Y:S01]  /*3fd0*/  MUFU.EX2 R56, R56 ;  /* 0x0000003800387308 */ /* 0x000fe20000000800 */
[--C-:B------:R-:W-:Y:S01]  /*3fe0*/  FFMA.FTZ R165, R165, UR6, -R162.reuse ;  /* 0x00000006a5a57c23 */ /* 0x100fe200080108a2 */
[--C-:B------:R-:W-:Y:S01]  /*3ff0*/  FFMA.FTZ R168, R167, UR6, -R162.reuse ;  /* 0x00000006a7a87c23 */ /* 0x100fe200080108a2 */
[--C-:B------:R-:W-:Y:S01]  /*4000*/  FFMA.FTZ R163, R163, UR6, -R162.reuse ;  /* 0x00000006a3a37c23 */ /* 0x100fe200080108a2 */
[----:B------:R-:W-:Y:S01]  /*4010*/  FFMA.FTZ R162, R159, UR6, -R162 ;  /* 0x000000069fa27c23 */ /* 0x000fe200080108a2 */
[--C-:B------:R-:W-:Y:S01]  /*4020*/  FFMA.FTZ R161, R161, UR6, -R152.reuse ;  /* 0x00000006a1a17c23 */ /* 0x100fe20008010898 */
[----:B------:R-:W-:Y:S01]  /*4030*/  FFMA.FTZ R166, R169, UR6, -R152 ;  /* 0x00000006a9a67c23 */ /* 0x000fe20008010898 */
[--C-:B------:R-:W-:Y:S01]  /*4040*/  FFMA.FTZ R159, R160, UR6, -R157.reuse ;  /* 0x00000006a09f7c23 */ /* 0x100fe2000801089d */
[----:B------:R-:W2:Y:S01]  /*4050*/  MUFU.EX2 R61, R61 ;  /* 0x0000003d003d7308 */ /* 0x000ea20000000800 */
[----:B-1----:R-:W-:Y:S01]  /*4060*/  F2FP.BF16.F32.PACK_AB R74, R48, R49 ;  /* 0x00000031304a723e */ /* 0x002fe200000010ff */
[----:B------:R-:W-:Y:S01]  /*4070*/  FADD.FTZ R49, R49, R58 ;  /* 0x0000003a31317221 */ /* 0x000fe20000010000 */
[--C-:B------:R-:W-:Y:S01]  /*4080*/  FFMA.FTZ R158, R158, UR6, -R157.reuse ;  /* 0x000000069e9e7c23 */ /* 0x100fe2000801089d */
[--C-:B------:R-:W-:Y:S01]  /*4090*/  FFMA.FTZ R156, R156, UR6, -R157.reuse ;  /* 0x000000069c9c7c23 */ /* 0x100fe2000801089d */
[----:B------:R-:W-:Y:S01]  /*40a0*/  FFMA.FTZ R233, R155, UR6, -R157 ;  /* 0x000000069be97c23 */ /* 0x000fe2000801089d */
[----:B------:R-:W-:Y:S01]  /*40b0*/  FADD.FTZ R49, R48, R49 ;  /* 0x0000003130317221 */ /* 0x000fe20000010000 */
[--C-:B------:R-:W-:Y:S01]  /*40c0*/  FFMA.FTZ R151, R151, UR6, -R152.reuse ;  /* 0x0000000697977c23 */ /* 0x100fe20008010898 */
[----:B------:R-:W-:Y:S01]  /*40d0*/  MUFU.EX2 R53, R53 ;  /* 0x0000003500357308 */ /* 0x000fe20000000800 */
[----:B------:R-:W-:-:S07]  /*40e0*/  FFMA.FTZ R216, R150, UR6, -R152 ;  /* 0x0000000696d87c23 */ /* 0x000fce0008010898 */
[----:B------:R-:W1:Y:S01]  /*40f0*/  MUFU.EX2 R44, R44 ;  /* 0x0000002c002c7308 */ /* 0x000e620000000800 */
[----:B--2---:R-:W-:Y:S01]  /*4100*/  F2FP.BF16.F32.PACK_AB R73, R61, R56 ;  /* 0x000000383d49723e */ /* 0x004fe200000010ff */
[----:B------:R-:W-:-:S06]  /*4110*/  FADD.FTZ R56, R56, R61 ;  /* 0x0000003d38387221 */ /* 0x000fcc0000010000 */
[----:B------:R-:W-:Y:S08]  /*4120*/  MUFU.EX2 R65, R65 ;  /* 0x0000004100417308 */ /* 0x000ff00000000800 */
[----:B------:R-:W2:Y:S01]  /*4130*/  MUFU.EX2 R62, R62 ;  /* 0x0000003e003e7308 */ /* 0x000ea20000000800 */
[----:B-1----:R-:W-:Y:S01]  /*4140*/  F2FP.BF16.F32.PACK_AB R75, R44, R53 ;  /* 0x000000352c4b723e */ /* 0x002fe200000010ff */
[----:B------:R-:W-:-:S04]  /*4150*/  FADD.FTZ R53, R53, R56 ;  /* 0x0000003835357221 */ /* 0x000fc80000010000 */
[----:B------:R-:W-:Y:S02]  /*4160*/  FADD.FTZ R53, R44, R53 ;  /* 0x000000352c357221 */ /* 0x000fe40000010000 */
[----:B------:R-:W-:Y:S01]  /*4170*/  MUFU.EX2 R60, R60 ;  /* 0x0000003c003c7308 */ /* 0x000fe20000000800 */
[C---:B------:R-:W-:Y:S06]  /*4180*/  HMMA.16816.F32.BF16 R124, R72.reuse, R116, RZ ;  /* 0x00000074487c723c */ /* 0x040fec00000418ff */
[----:B------:R-:W-:Y:S01]  /*4190*/  HMMA.16816.F32.BF16 R108, R72, R100, RZ ;  /* 0x00000064486c723c */ /* 0x000fe200000418ff */
[----:B------:R-:W1:Y:S01]  /*41a0*/  MUFU.EX2 R55, R55 ;  /* 0x0000003700377308 */ /* 0x000e620000000800 */
[----:B--2---:R-:W-:Y:S01]  /*41b0*/  F2FP.BF16.F32.PACK_AB R69, R62, R65 ;  /* 0x000000413e45723e */ /* 0x004fe200000010ff */
[----:B------:R-:W-:-:S03]  /*41c0*/  FADD.FTZ R65, R65, R62 ;  /* 0x0000003e41417221 */ /* 0x000fc60000010000 */
[C---:B------:R-:W-:Y:S03]  /*41d0*/  HMMA.16816.F32.BF16 R92, R72.reuse, R84, RZ ;  /* 0x00000054485c723c */ /* 0x040fe600000418ff */
[----:B------:R-:W-:Y:S03]  /*41e0*/  MUFU.EX2 R46, R46 ;  /* 0x0000002e002e7308 */ /* 0x000fe60000000800 */
[C---:B------:R-:W-:Y:S05]  /*41f0*/  HMMA.16816.F32.BF16 R76, R72.reuse, R4, RZ ;  /* 0x00000004484c723c */ /* 0x040fea00000418ff */
[----:B------:R-:W2:Y:S01]  /*4200*/  MUFU.EX2 R43, R43 ;  /* 0x0000002b002b7308 */ /* 0x000ea20000000800 */
[----:B-1----:R-:W-:Y:S01]  /*4210*/  F2FP.BF16.F32.PACK_AB R71, R55, R60 ;  /* 0x0000003c3747723e */ /* 0x002fe200000010ff */
[----:B------:R-:W-:Y:S01]  /*4220*/  HMMA.16816.F32.BF16 R120, R72, R118, RZ ;  /* 0x000000764878723c */ /* 0x000fe200000418ff */
[----:B------:R-:W-:-:S04]  /*4230*/  FADD.FTZ R60, R60, R65 ;  /* 0x000000413c3c7221 */ /* 0x000fc80000010000 */
[----:B------:R-:W-:Y:S01]  /*4240*/  FADD.FTZ R60, R55, R60 ;  /* 0x0000003c373c7221 */ /* 0x000fe20000010000 */
[----:B------:R-:W-:Y:S01]  /*4250*/  MUFU.EX2 R3, R3 ;  /* 0x0000000300037308 */ /* 0x000fe20000000800 */
[C---:B------:R-:W-:Y:S06]  /*4260*/  HMMA.16816.F32.BF16 R104, R72.reuse, R102, RZ ;  /* 0x000000664868723c */ /* 0x040fec00000418ff */
[----:B------:R-:W-:Y:S01]  /*4270*/  HMMA.16816.F32.BF16 R88, R72, R86, RZ ;  /* 0x000000564858723c */ /* 0x000fe200000418ff */
[----:B------:R-:W1:Y:S01]  /*4280*/  MUFU.EX2 R0, R0 ;  /* 0x0000000000007308 */ /* 0x000e620000000800 */
[----:B--2---:R-:W-:Y:S01]  /*4290*/  F2FP.BF16.F32.PACK_AB R8, R43, R46 ;  /* 0x0000002e2b08723e */ /* 0x004fe200000010ff */
[----:B------:R-:W-:-:S03]  /*42a0*/  FADD.FTZ R46, R46, R49 ;  /* 0x000000312e2e7221 */ /* 0x000fc60000010000 */
[C---:B------:R-:W-:Y:S01]  /*42b0*/  HMMA.16816.F32.BF16 R128, R68.reuse, R116, RZ ;  /* 0x000000744480723c */ /* 0x040fe200000418ff */
[----:B------:R-:W-:Y:S02]  /*42c0*/  FADD.FTZ R46, R43, R46 ;  /* 0x0000002e2b2e7221 */ /* 0x000fe40000010000 */
[----:B------:R-:W-:Y:S03]  /*42d0*/  MUFU.EX2 R54, R54 ;  /* 0x0000003600367308 */ /* 0x000fe60000000800 */
[----:B------:R-:W-:Y:S05]  /*42e0*/  HMMA.16816.F32.BF16 R112, R68, R100, RZ ;  /* 0x000000644470723c */ /* 0x000fea00000418ff */
[----:B------:R-:W2:Y:S01]  /*42f0*/  MUFU.EX2 R51, R51 ;  /* 0x0000003300337308 */ /* 0x000ea20000000800 */
[----:B------:R-:W-:Y:S01]  /*4300*/  HMMA.16816.F32.BF16 R72, R72, R6, RZ ;  /* 0x000000064848723c */ /* 0x000fe200000418ff */
[----:B-1----:R-:W-:Y:S01]  /*4310*/  F2FP.BF16.F32.PACK_AB R10, R0, R3 ;  /* 0x00000003000a723e */ /* 0x002fe200000010ff */
[----:B------:R-:W-:-:S04]  /*4320*/  FADD.FTZ R3, R3, R46 ;  /* 0x0000002e03037221 */ /* 0x000fc80000010000 */
[----:B------:R-:W-:Y:S01]  /*4330*/  HMMA.16816.F32.BF16 R116, R68, R118, RZ ;  /* 0x000000764474723c */ /* 0x000fe200000418ff */
[----:B------:R-:W-:Y:S01]  /*4340*/  MUFU.EX2 R52, R52 ;  /* 0x0000003400347308 */ /* 0x000fe20000000800 */
[----:B------:R-:W-:-:S04]  /*4350*/  FADD.FTZ R0, R0, R3 ;  /* 0x0000000300007221 */ /* 0x000fc80000010000 */
[C---:B------:R-:W-:Y:S03]  /*4360*/  HMMA.16816.F32.BF16 R100, R68.reuse, R102, RZ ;  /* 0x000000664464723c */ /* 0x040fe600000418ff */
[----:B------:R-:W1:Y:S01]  /*4370*/  MUFU.EX2 R63, R63 ;  /* 0x0000003f003f7308 */ /* 0x000e620000000800 */
[C---:B--2---:R-:W-:Y:S01]  /*4380*/  F2FP.BF16.F32.PACK_AB R9, R51.reuse, R54 ;  /* 0x000000363309723e */ /* 0x044fe200000010ff */
[----:B------:R-:W-:Y:S01]  /*4390*/  FADD.FTZ R54, R54, R53 ;  /* 0x0000003536367221 */ /* 0x000fe20000010000 */
[C---:B------:R-:W-:Y:S03]  /*43a0*/  HMMA.16816.F32.BF16 R96, R68.reuse, R84, RZ ;  /* 0x000000544460723c */ /* 0x040fe600000418ff */
[----:B------:R-:W-:Y:S02]  /*43b0*/  FADD.FTZ R51, R51, R54 ;  /* 0x0000003633337221 */ /* 0x000fe40000010000 */
[----:B------:R-:W-:Y:S01]  /*43c0*/  MUFU.EX2 R137, R137 ;  /* 0x0000008900897308 */ /* 0x000fe20000000800 */
[C---:B------:R-:W-:Y:S06]  /*43d0*/  HMMA.16816.F32.BF16 R84, R68.reuse, R86, RZ ;  /* 0x000000564454723c */ /* 0x040fec00000418ff */
[----:B------:R-:W-:Y:S01]  /*43e0*/  HMMA.16816.F32.BF16 R80, R68, R4, RZ ;  /* 0x000000044450723c */ /* 0x000fe200000418ff */
[----:B------:R-:W2:Y:S01]  /*43f0*/  MUFU.EX2 R132, R132 ;  /* 0x0000008400847308 */ /* 0x000ea20000000800 */
[----:B-1----:R-:W-:Y:S01]  /*4400*/  F2FP.BF16.F32.PACK_AB R11, R63, R52 ;  /* 0x000000343f0b723e */ /* 0x002fe200000010ff */
[----:B------:R-:W-:-:S03]  /*4410*/  FADD.FTZ R52, R52, R51 ;  /* 0x0000003334347221 */ /* 0x000fc60000010000 */
[----:B------:R-:W-:Y:S01]  /*4420*/  HMMA.16816.F32.BF16 R68, R68, R6, RZ ;  /* 0x000000064444723c */ /* 0x000fe200000418ff */
[----:B------:R-:W-:Y:S01]  /*4430*/  F2FP.BF16.F32.PACK_AB R4, R42, R47 ;  /* 0x0000002f2a04723e */ /* 0x000fe200000010ff */
[----:B------:R-:W-:Y:S01]  /*4440*/  FADD.FTZ R47, R47, R50 ;  /* 0x000000322f2f7221 */ /* 0x000fe20000010000 */
[----:B------:R-:W-:Y:S01]  /*4450*/  MUFU.EX2 R143, R143 ;  /* 0x0000008f008f7308 */ /* 0x000fe20000000800 */
[----:B------:R-:W-:Y:S02]  /*4460*/  FADD.FTZ R52, R63, R52 ;  /* 0x000000343f347221 */ /* 0x000fe40000010000 */
[----:B------:R-:W-:Y:S01]  /*4470*/  HMMA.16816.F32.BF16 R108, R8, R32, R108 ;  /* 0x00000020086c723c */ /* 0x000fe2000004186c */
[----:B------:R-:W-:Y:S01]  /*4480*/  F2FP.BF16.F32.PACK_AB R6, R40, R41 ;  /* 0x000000292806723e */ /* 0x000fe200000010ff */
[----:B------:R-:W-:-:S03]  /*4490*/  FADD.FTZ R42, R42, R47 ;  /* 0x0000002f2a2a7221 */ /* 0x000fc60000010000 */
[----:B------:R-:W1:Y:S01]  /*44a0*/  MUFU.EX2 R144, R144 ;  /* 0x0000009000907308 */ /* 0x000e620000000800 */
[----:B--2---:R-:W-:Y:S01]  /*44b0*/  F2FP.BF16.F32.PACK_AB R5, R132, R137 ;  /* 0x000000898405723e */ /* 0x004fe200000010ff */
[----:B---3--:R-:W-:Y:S01]  /*44c0*/  HMMA.16816.F32.BF16 R124, R8, R28, R124 ;  /* 0x0000001c087c723c */ /* 0x008fe2000004187c */
[----:B------:R-:W-:Y:S01]  /*44d0*/  FADD.FTZ R137, R137, R60 ;  /* 0x0000003c89897221 */ /* 0x000fe20000010000 */
[----:B------:R-:W-:-:S03]  /*44e0*/  FADD.FTZ R41, R41, R42 ;  /* 0x0000002a29297221 */ /* 0x000fc60000010000 */
[----:B------:R-:W-:Y:S01]  /*44f0*/  FADD.FTZ R132, R132, R137 ;  /* 0x0000008984847221 */ /* 0x000fe20000010000 */
[----:B----4-:R-:W-:Y:S01]  /*4500*/  HMMA.16816.F32.BF16 R92, R8, R16, R92 ;  /* 0x00000010085c723c */ /* 0x010fe2000004185c */
[----:B------:R-:W-:Y:S01]  /*4510*/  MUFU.EX2 R36, R36 ;  /* 0x0000002400247308 */ /* 0x000fe20000000800 */
[----:B------:R-:W-:-:S04]  /*4520*/  FADD.FTZ R40, R40, R41 ;  /* 0x0000002928287221 */ /* 0x000fc80000010000 */
[C---:B-----5:R-:W-:Y:S01]  /*4530*/  HMMA.16816.F32.BF16 R76, R8.reuse, R20, R76 ;  /* 0x00000014084c723c */ /* 0x060fe2000004184c */
[C---:B-1----:R-:W-:Y:S02]  /*4540*/  F2FP.BF16.F32.PACK_AB R7, R144.reuse, R143 ;  /* 0x0000008f9007723e */ /* 0x042fe400000010ff */
[----:B------:R-:W-:Y:S01]  /*4550*/  MUFU.EX2 R145, R145 ;  /* 0x0000009100917308 */ /* 0x000fe20000000800 */
[----:B------:R-:W-:Y:S02]  /*4560*/  FADD.FTZ R143, R143, R132 ;  /* 0x000000848f8f7221 */ /* 0x000fe40000010000 */
[----:B------:R-:W-:Y:S02]  /*4570*/  HMMA.16816.F32.BF16 R120, R8, R30, R120 ;  /* 0x0000001e0878723c */ /* 0x000fe40000041878 */
[----:B------:R-:W-:-:S04]  /*4580*/  FADD.FTZ R144, R144, R143 ;  /* 0x0000008f90907221 */ /* 0x000fc80000010000 */
[----:B------:R-:W-:Y:S01]  /*4590*/  HMMA.16816.F32.BF16 R112, R4, R32, R112 ;  /* 0x000000200470723c */ /* 0x000fe20000041870 */
[----:B------:R-:W1:Y:S05]  /*45a0*/  MUFU.EX2 R146, R146 ;  /* 0x0000009200927308 */ /* 0x000e6a0000000800 */
[C---:B------:R-:W-:Y:S01]  /*45b0*/  HMMA.16816.F32.BF16 R104, R8.reuse, R34, R104 ;  /* 0x000000220868723c */ /* 0x040fe20000041868 */
[--C-:B------:R-:W-:Y:S01]  /*45c0*/  FFMA.FTZ R32, R12, UR6, -R157.reuse ;  /* 0x000000060c207c23 */ /* 0x100fe2000801089d */
[----:B------:R-:W-:Y:S01]  /*45d0*/  FFMA.FTZ R33, R24, UR6, -R157 ;  /* 0x0000000618217c23 */ /* 0x000fe2000801089d */
[----:B------:R-:W2:Y:S01]  /*45e0*/  LDSM.16.MT88.4 R12, [R196+0x7000] ;  /* 0x00700000c40c783b */ /* 0x000ea20000004200 */
[----:B------:R-:W-:Y:S02]  /*45f0*/  MUFU.EX2 R147, R147 ;  /* 0x0000009300937308 */ /* 0x000fe40000000800 */
[C---:B------:R-:W-:Y:S01]  /*4600*/  HMMA.16816.F32.BF16 R88, R8.reuse, R18, R88 ;  /* 0x000000120858723c */ /* 0x040fe20000041858 */
[----:B------:R-:W-:Y:S05]  /*4610*/  LDSM.16.MT88.4 R24, [R193+0x7000] ;  /* 0x00700000c118783b */ /* 0x000fea0000004200 */
[----:B------:R-:W-:Y:S01]  /*4620*/  HMMA.16816.F32.BF16 R72, R8, R22, R72 ;  /* 0x000000160848723c */ /* 0x000fe20000041848 */
[----:B------:R-:W3:Y:S01]  /*4630*/  LDSM.16.MT88.4 R8, [R194+0x7000] ;  /* 0x00700000c208783b */ /* 0x000ee20000004200 */
[----:B------:R-:W-:Y:S04]  /*4640*/  MUFU.EX2 R148, R148 ;  /* 0x0000009400947308 */ /* 0x000fe80000000800 */
[C---:B------:R-:W-:Y:S04]  /*4650*/  HMMA.16816.F32.BF16 R128, R4.reuse, R28, R128 ;  /* 0x0000001c0480723c */ /* 0x040fe80000041880 */
[----:B------:R-:W-:Y:S02]  /*4660*/  MUFU.EX2 R149, R149 ;  /* 0x0000009500957308 */ /* 0x000fe40000000800 */
[C---:B------:R-:W-:Y:S01]  /*4670*/  HMMA.16816.F32.BF16 R116, R4.reuse, R30, R116 ;  /* 0x0000001e0474723c */ /* 0x040fe20000041874 */
[----:B------:R-:W4:Y:S05]  /*4680*/  LDSM.16.MT88.4 R28, [R192+0x7000] ;  /* 0x00700000c01c783b */ /* 0x000f2a0000004200 */
[C---:B------:R-:W-:Y:S01]  /*4690*/  HMMA.16816.F32.BF16 R100, R4.reuse, R34, R100 ;  /* 0x000000220464723c */ /* 0x040fe20000041864 */
[----:B------:R-:W5:Y:S05]  /*46a0*/  MUFU.EX2 R32, R32 ;  /* 0x0000002000207308 */ /* 0x000f6a0000000800 */
[C---:B------:R-:W-:Y:S01]  /*46b0*/  HMMA.16816.F32.BF16 R96, R4.reuse, R16, R96 ;  /* 0x000000100460723c */ /* 0x040fe20000041860 */
[--C-:B------:R-:W-:Y:S01]  /*46c0*/  FFMA.FTZ R34, R173, UR6, -R152.reuse ;  /* 0x00000006ad227c23 */ /* 0x100fe20008010898 */
[----:B------:R-:W-:Y:S01]  /*46d0*/  FFMA.FTZ R35, R175, UR6, -R152 ;  /* 0x00000006af237c23 */ /* 0x000fe20008010898 */
[----:B------:R-:W-:Y:S03]  /*46e0*/  MUFU.EX2 R33, R33 ;  /* 0x0000002100217308 */ /* 0x000fe60000000800 */
[----:B------:R-:W-:Y:S01]  /*46f0*/  HMMA.16816.F32.BF16 R80, R4, R20, R80 ;  /* 0x000000140450723c */ /* 0x000fe20000041850 */
[----:B-1----:R-:W-:Y:S01]  /*4700*/  F2FP.BF16.F32.PACK_AB R16, R146, R145 ;  /* 0x000000919210723e */ /* 0x002fe200000010ff */
[----:B------:R-:W-:-:S03]  /*4710*/  FADD.FTZ R145, R145, R0 ;  /* 0x0000000091917221 */ /* 0x000fc60000010000 */
[----:B------:R-:W1:Y:S01]  /*4720*/  MUFU.EX2 R154, R154 ;  /* 0x0000009a009a7308 */ /* 0x000e620000000800 */
[----:B------:R-:W-:Y:S01]  /*4730*/  HMMA.16816.F32.BF16 R84, R4, R18, R84 ;  /* 0x000000120454723c */ /* 0x000fe20000041854 */
[----:B-----5:R-:W-:Y:S01]  /*4740*/  F2FP.BF16.F32.PACK_AB R17, R32, R149 ;  /* 0x000000952011723e */ /* 0x020fe200000010ff */
[----:B------:R-:W-:Y:S01]  /*4750*/  FADD.FTZ R149, R149, R52 ;  /* 0x0000003495957221 */ /* 0x000fe20000010000 */
[----:B------:R-:W-:-:S03]  /*4760*/  FADD.FTZ R146, R146, R145 ;  /* 0x0000009192927221 */ /* 0x000fc60000010000 */
[----:B------:R-:W-:Y:S01]  /*4770*/  HMMA.16816.F32.BF16 R68, R4, R22, R68 ;  /* 0x000000160444723c */ /* 0x000fe20000041844 */
[----:B------:R-:W-:Y:S01]  /*4780*/  MUFU.EX2 R153, R153 ;  /* 0x0000009900997308 */ /* 0x000fe20000000800 */
[----:B------:R-:W-:Y:S01]  /*4790*/  F2FP.BF16.F32.PACK_AB R18, R148, R147 ;  /* 0x000000939412723e */ /* 0x000fe200000010ff */
[----:B------:R-:W5:Y:S01]  /*47a0*/  LDSM.16.MT88.4 R20, [R196+0x7800] ;  /* 0x00780000c414783b */ /* 0x000f620000004200 */
[----:B------:R-:W-:Y:S01]  /*47b0*/  FADD.FTZ R32, R32, R149 ;  /* 0x0000009520207221 */ /* 0x000fe20000010000 */
[----:B------:R-:W-:Y:S02]  /*47c0*/  FADD.FTZ R147, R147, R146 ;  /* 0x0000009293937221 */ /* 0x000fe40000010000 */
[----:B------:R-:W-:Y:S01]  /*47d0*/  F2FP.BF16.F32.PACK_AB R4, R38, R39 ;  /* 0x000000272604723e */ /* 0x000fe200000010ff */
[----:B------:R-:W-:Y:S01]  /*47e0*/  FADD.FTZ R39, R39, R40 ;  /* 0x0000002827277221 */ /* 0x000fe20000010000 */
[----:B------:R-:W4:Y:S01]  /*47f0*/  MUFU.EX2 R34, R34 ;  /* 0x0000002200227308 */ /* 0x000f220000000800 */
[----:B-1----:R-:W-:Y:S01]  /*4800*/  F2FP.BF16.F32.PACK_AB R19, R154, R33 ;  /* 0x000000219a13723e */ /* 0x002fe200000010ff */
[----:B------:R-:W-:Y:S01]  /*4810*/  FADD.FTZ R33, R33, R32 ;  /* 0x0000002021217221 */ /* 0x000fe20000010000 */
[----:B------:R-:W-:Y:S01]  /*4820*/  F2FP.BF16.F32.PACK_AB R6, R36, R37 ;  /* 0x000000252406723e */ /* 0x000fe200000010ff */
[----:B------:R-:W-:Y:S01]  /*4830*/  FADD.FTZ R38, R38, R39 ;  /* 0x0000002726267221 */ /* 0x000fe20000010000 */
[----:B------:R-:W-:Y:S01]  /*4840*/  FADD.FTZ R148, R148, R147 ;  /* 0x0000009394947221 */ /* 0x000fe20000010000 */
[----:B------:R-:W-:-:S02]  /*4850*/  FADD.FTZ R154, R154, R33 ;  /* 0x000000219a9a7221 */ /* 0x000fc40000010000 */
[----:B------:R-:W-:Y:S01]  /*4860*/  MUFU.EX2 R35, R35 ;  /* 0x0000002300237308 */ /* 0x000fe20000000800 */
[----:B--2---:R-:W-:Y:S01]  /*4870*/  HMMA.16816.F32.BF16 R124, R16, R12, R124 ;  /* 0x0000000c107c723c */ /* 0x004fe2000004187c */
[----:B------:R-:W-:-:S04]  /*4880*/  FADD.FTZ R37, R37, R38 ;  /* 0x0000002625257221 */ /* 0x000fc80000010000 */
[----:B------:R-:W-:Y:S01]  /*4890*/  FADD.FTZ R37, R36, R37 ;  /* 0x0000002524257221 */ /* 0x000fe20000010000 */
[----:B---3--:R-:W-:Y:S01]  /*48a0*/  HMMA.16816.F32.BF16 R108, R16, R8, R108 ;  /* 0x00000008106c723c */ /* 0x008fe2000004186c */
[----:B------:R-:W1:Y:S01]  /*48b0*/  MUFU.EX2 R164, R164 ;  /* 0x000000a400a47308 */ /* 0x000e620000000800 */
[----:B----4-:R-:W-:Y:S01]  /*48c0*/  F2FP.BF16.F32.PACK_AB R5, R34, R153 ;  /* 0x000000992205723e */ /* 0x010fe200000010ff */
[----:B------:R-:W-:-:S03]  /*48d0*/  FADD.FTZ R153, R153, R144 ;  /* 0x0000009099997221 */ /* 0x000fc60000010000 */
[C---:B------:R-:W-:Y:S01]  /*48e0*/  HMMA.16816.F32.BF16 R92, R16.reuse, R24, R92 ;  /* 0x00000018105c723c */ /* 0x040fe2000004185c */
[----:B------:R-:W-:Y:S02]  /*48f0*/  FADD.FTZ R34, R34, R153 ;  /* 0x0000009922227221 */ /* 0x000fe40000010000 */
[----:B------:R-:W-:Y:S03]  /*4900*/  MUFU.EX2 R2, R2 ;  /* 0x0000000200027308 */ /* 0x000fe60000000800 */
[C---:B------:R-:W-:Y:S05]  /*4910*/  HMMA.16816.F32.BF16 R76, R16.reuse, R28, R76 ;  /* 0x0000001c104c723c */ /* 0x040fea000004184c */
[----:B------:R-:W-:Y:S01]  /*4920*/  MUFU.EX2 R45, R45 ;  /* 0x0000002d002d7308 */ /* 0x000fe20000000800 */
[----:B-1----:R-:W-:Y:S01]  /*4930*/  F2FP.BF16.F32.PACK_AB R7, R164, R35 ;  /* 0x00000023a407723e */ /* 0x002fe200000010ff */
[----:B------:R-:W-:Y:S01]  /*4940*/  HMMA.16816.F32.BF16 R120, R16, R14, R120 ;  /* 0x0000000e1078723c */ /* 0x000fe20000041878 */
[----:B------:R-:W-:-:S04]  /*4950*/  FADD.FTZ R35, R35, R34 ;  /* 0x0000002223237221 */ /* 0x000fc80000010000 */
[----:B------:R-:W-:Y:S01]  /*4960*/  FADD.FTZ R164, R164, R35 ;  /* 0x00000023a4a47221 */ /* 0x000fe20000010000 */
[C---:B------:R-:W-:Y:S01]  /*4970*/  HMMA.16816.F32.BF16 R104, R16.reuse, R10, R104 ;  /* 0x0000000a1068723c */ /* 0x040fe20000041868 */
[----:B------:R-:W-:Y:S05]  /*4980*/  MUFU.EX2 R161, R161 ;  /* 0x000000a100a17308 */ /* 0x000fea0000000800 */
[C---:B------:R-:W-:Y:S03]  /*4990*/  HMMA.16816.F32.BF16 R88, R16.reuse, R26, R88 ;  /* 0x0000001a1058723c */ /* 0x040fe60000041858 */
[----:B------:R-:W-:Y:S03]  /*49a0*/  MUFU.EX2 R166, R166 ;  /* 0x000000a600a67308 */ /* 0x000fe60000000800 */
[----:B------:R-:W-:Y:S01]  /*49b0*/  HMMA.16816.F32.BF16 R72, R16, R30, R72 ;  /* 0x0000001e1048723c */ /* 0x000fe20000041848 */
[----:B------:R-:W1:Y:S04]  /*49c0*/  LDSM.16.MT88.4 R16, [R194+0x7800] ;  /* 0x00780000c210783b */ /* 0x000e680000004200 */
[----:B------:R-:W-:Y:S01]  /*49d0*/  MUFU.EX2 R165, R165 ;  /* 0x000000a500a57308 */ /* 0x000fe20000000800 */
[C---:B------:R-:W-:Y:S06]  /*49e0*/  HMMA.16816.F32.BF16 R128, R4.reuse, R12, R128 ;  /* 0x0000000c0480723c */ /* 0x040fec0000041880 */
[C---:B------:R-:W-:Y:S01]  /*49f0*/  HMMA.16816.F32.BF16 R116, R4.reuse, R14, R116 ;  /* 0x0000000e0474723c */ /* 0x040fe20000041874 */
[----:B------:R-:W2:Y:S01]  /*4a00*/  LDSM.16.MT88.4 R12, [R193+0x7800] ;  /* 0x00780000c10c783b */ /* 0x000ea20000004200 */
[----:B------:R-:W3:Y:S04]  /*4a10*/  MUFU.EX2 R168, R168 ;  /* 0x000000a800a87308 */ /* 0x000ee80000000800 */
[C---:B------:R-:W-:Y:S04]  /*4a20*/  HMMA.16816.F32.BF16 R112, R4.reuse, R8, R112 ;  /* 0x000000080470723c */ /* 0x040fe80000041870 */
[----:B------:R-:W-:Y:S02]  /*4a30*/  MUFU.EX2 R159, R159 ;  /* 0x0000009f009f7308 */ /* 0x000fe40000000800 */
[C---:B------:R-:W-:Y:S01]  /*4a40*/  HMMA.16816.F32.BF16 R100, R4.reuse, R10, R100 ;  /* 0x0000000a0464723c */ /* 0x040fe20000041864 */
[----:B------:R-:W4:Y:S05]  /*4a50*/  LDSM.16.MT88.4 R8, [R192+0x7800] ;  /* 0x00780000c008783b */ /* 0x000f2a0000004200 */
[----:B------:R-:W5:Y:S01]  /*4a60*/  MUFU.EX2 R158, R158 ;  /* 0x0000009e009e7308 */ /* 0x000f620000000800 */
[C---:B------:R-:W-:Y:S06]  /*4a70*/  HMMA.16816.F32.BF16 R96, R4.reuse, R24, R96 ;  /* 0x000000180460723c */ /* 0x040fec0000041860 */
[----:B------:R-:W-:Y:S01]  /*4a80*/  HMMA.16816.F32.BF16 R84, R4, R26, R84 ;  /* 0x0000001a0454723c */ /* 0x000fe20000041854 */
[----:B------:R-:W-:Y:S01]  /*4a90*/  MUFU.EX2 R66, R66 ;  /* 0x0000004200427308 */ /* 0x000fe20000000800 */
[----:B---3--:R-:W-:Y:S01]  /*4aa0*/  F2FP.BF16.F32.PACK_AB R24, R168, R165 ;  /* 0x000000a5a818723e */ /* 0x008fe200000010ff */
[----:B------:R-:W-:-:S03]  /*4ab0*/  FADD.FTZ R165, R165, R148 ;  /* 0x00000094a5a57221 */ /* 0x000fc60000010000 */
[C---:B------:R-:W-:Y:S01]  /*4ac0*/  HMMA.16816.F32.BF16 R80, R4.reuse, R28, R80 ;  /* 0x0000001c0450723c */ /* 0x040fe20000041850 */
[----:B------:R-:W-:Y:S02]  /*4ad0*/  FADD.FTZ R168, R168, R165 ;  /* 0x000000a5a8a87221 */ /* 0x000fe40000010000 */
[----:B------:R-:W3:Y:S01]  /*4ae0*/  MUFU.EX2 R237, R237 ;  /* 0x000000ed00ed7308 */ /* 0x000ee20000000800 */
[C---:B-----5:R-:W-:Y:S01]  /*4af0*/  F2FP.BF16.F32.PACK_AB R25, R158.reuse, R159 ;  /* 0x0000009f9e19723e */ /* 0x060fe200000010ff */
[----:B------:R-:W-:Y:S01]  /*4b00*/  FADD.FTZ R159, R159, R154 ;  /* 0x0000009a9f9f7221 */ /* 0x000fe20000010000 */
[----:B------:R-:W-:Y:S03]  /*4b10*/  HMMA.16816.F32.BF16 R68, R4, R30, R68 ;  /* 0x0000001e0444723c */ /* 0x000fe60000041844 */
[----:B------:R-:W-:Y:S02]  /*4b20*/  FADD.FTZ R159, R158, R159 ;  /* 0x0000009f9e9f7221 */ /* 0x000fe40000010000 */
[----:B------:R-:W-:Y:S02]  /*4b30*/  MUFU.EX2 R163, R163 ;  /* 0x000000a300a37308 */ /* 0x000fe40000000800 */
[----:B------:R-:W-:Y:S01]  /*4b40*/  F2FP.BF16.F32.PACK_AB R4, R45, R2 ;  /* 0x000000022d04723e */ /* 0x000fe200000010ff */
[----:B------:R-:W-:Y:S01]  /*4b50*/  FADD.FTZ R2, R2, R37 ;  /* 0x0000002502027221 */ /* 0x000fe20000010000 */
[----:B------:R-:W-:Y:S01]  /*4b60*/  F2FP.BF16.F32.PACK_AB R5, R166, R161 ;  /* 0x000000a1a605723e */ /* 0x000fe200000010ff */
[----:B------:R-:W-:-:S02]  /*4b70*/  FADD.FTZ R161, R161, R164 ;  /* 0x000000a4a1a17221 */ /* 0x000fc40000010000 */
[----:B------:R-:W-:Y:S01]  /*4b80*/  FADD.FTZ R45, R45, R2 ;  /* 0x000000022d2d7221 */ /* 0x000fe20000010000 */
[----:B------:R-:W5:Y:S01]  /*4b90*/  MUFU.EX2 R162, R162 ;  /* 0x000000a200a27308 */ /* 0x000f620000000800 */
[----:B---3--:R-:W-:Y:S01]  /*4ba0*/  F2FP.BF16.F32.PACK_AB R6, R237, R66 ;  /* 0x00000042ed06723e */ /* 0x008fe200000010ff */
[----:B------:R-:W-:Y:S01]  /*4bb0*/  FADD.FTZ R166, R166, R161 ;  /* 0x000000a1a6a67221 */ /* 0x000fe20000010000 */
[----:B------:R-:W-:-:S04]  /*4bc0*/  FADD.FTZ R66, R66, R45 ;  /* 0x0000002d42427221 */ /* 0x000fc80000010000 */
[----:B------:R-:W-:Y:S01]  /*4bd0*/  FADD.FTZ R237, R237, R66 ;  /* 0x00000042eded7221 */ /* 0x000fe20000010000 */
[----:B------:R-:W-:Y:S08]  /*4be0*/  MUFU.EX2 R156, R156 ;  /* 0x0000009c009c7308 */ /* 0x000ff00000000800 */
[----:B------:R-:W3:Y:S01]  /*4bf0*/  MUFU.EX2 R233, R233 ;  /* 0x000000e900e97308 */ /* 0x000ee20000000800 */
[----:B-----5:R-:W-:Y:S01]  /*4c00*/  F2FP.BF16.F32.PACK_AB R26, R162, R163 ;  /* 0x000000a3a21a723e */ /* 0x020fe200000010ff */
[----:B------:R-:W-:-:S04]  /*4c10*/  FADD.FTZ R163, R163, R168 ;  /* 0x000000a8a3a37221 */ /* 0x000fc80000010000 */
[----:B------:R-:W-:Y:S02]  /*4c20*/  FADD.FTZ R235, R162, R163 ;  /* 0x000000a3a2eb7221 */ /* 0x000fe40000010000 */
[----:B------:R-:W-:Y:S08]  /*4c30*/  MUFU.EX2 R151, R151 ;  /* 0x0000009700977308 */ /* 0x000ff00000000800 */
[----:B------:R-:W5:Y:S01]  /*4c40*/  MUFU.EX2 R216, R216 ;  /* 0x000000d800d87308 */ /* 0x000f620000000800 */
[----:B---3--:R-:W-:Y:S01]  /*4c50*/  F2FP.BF16.F32.PACK_AB R27, R233, R156 ;  /* 0x0000009ce91b723e */ /* 0x008fe200000010ff */
[----:B------:R-:W-:-:S04]  /*4c60*/  FADD.FTZ R156, R156, R159 ;  /* 0x0000009f9c9c7221 */ /* 0x000fc80000010000 */
[----:B------:R-:W-:Y:S02]  /*4c70*/  FADD.FTZ R233, R233, R156 ;  /* 0x0000009ce9e97221 */ /* 0x000fe40000010000 */
[C---:B------:R-:W-:Y:S06]  /*4c80*/  HMMA.16816.F32.BF16 R124, R24.reuse, R20, R124 ;  /* 0x00000014187c723c */ /* 0x040fec000004187c */
[----:B------:R-:W-:Y:S01]  /*4c90*/  HMMA.16816.F32.BF16 R120, R24, R22, R120 ;  /* 0x000000161878723c */ /* 0x000fe20000041878 */
[----:B-----5:R-:W-:Y:S01]  /*4ca0*/  F2FP.BF16.F32.PACK_AB R7, R216, R151 ;  /* 0x00000097d807723e */ /* 0x020fe200000010ff */
[----:B------:R-:W-:-:S04]  /*4cb0*/  FADD.FTZ R151, R151, R166 ;  /* 0x000000a697977221 */ /* 0x000fc80000010000 */
[----:B-1----:R-:W-:Y:S01]  /*4cc0*/  HMMA.16816.F32.BF16 R108, R24, R16, R108 ;  /* 0x00000010186c723c */ /* 0x002fe2000004186c */
[----:B------:R-:W-:-:S05]  /*4cd0*/  FADD.FTZ R216, R216, R151 ;  /* 0x00000097d8d87221 */ /* 0x000fca0000010000 */
[C---:B------:R-:W-:Y:S06]  /*4ce0*/  HMMA.16816.F32.BF16 R104, R24.reuse, R18, R104 ;  /* 0x000000121868723c */ /* 0x040fec0000041868 */
[C---:B--2---:R-:W-:Y:S06]  /*4cf0*/  HMMA.16816.F32.BF16 R92, R24.reuse, R12, R92 ;  /* 0x0000000c185c723c */ /* 0x044fec000004185c */
[C---:B------:R-:W-:Y:S06]  /*4d00*/  HMMA.16816.F32.BF16 R88, R24.reuse, R14, R88 ;  /* 0x0000000e1858723c */ /* 0x040fec0000041858 */
[C---:B----4-:R-:W-:Y:S06]  /*4d10*/  HMMA.16816.F32.BF16 R76, R24.reuse, R8, R76 ;  /* 0x00000008184c723c */ /* 0x050fec000004184c */
        /* <DEDUP_REMOVED lines=10> */
[----:B------:R-:W-:-:S15]  /*4dc0*/  @!P0 BRA `(.L_x_1210) ;  /* 0x0000002c00f88947 */ /* 0x000fde0003800000 */
[C---:B------:R-:W-:Y:S01]  /*4dd0*/  SHF.L.U64.HI R208, R138.reuse, 0x5, R139 ;  /* 0x000000058ad07819 */ /* 0x040fe2000001028b */
[----:B------:R-:W-:Y:S01]  /*4de0*/  IMAD.SHL.U32 R210, R138, 0x20, RZ ;  /* 0x000000208ad27824 */ /* 0x000fe200078e00ff */
[----:B------:R-:W-:Y:S01]  /*4df0*/  LEA.HI.SX32 R212, R140, 0xfffffffe, 0x1a ;  /* 0xfffffffe8cd47811 */ /* 0x000fe200078fd2ff */
[----:B------:R-:W-:Y:S01]  /*4e00*/  IMAD.MOV.U32 R139, RZ, RZ, R136 ;  /* 0x000000ffff8b7224 */ /* 0x000fe200078e0088 */
[----:B------:R-:W-:Y:S01]  /*4e10*/  MOV R2, R135 ;  /* 0x0000008700027202 */ /* 0x000fe20000000f00 */
[----:B------:R-:W-:Y:S01]  /*4e20*/  IMAD.MOV.U32 R3, RZ, RZ, R134 ;  /* 0x000000ffff037224 */ /* 0x000fe200078e0086 */
[----:B------:R-:W-:Y:S01]  /*4e30*/  MOV R0, R133 ;  /* 0x0000008500007202 */ /* 0x000fe20000000f00 */
[----:B------:R-:W-:Y:S01]  /*4e40*/  ULDC.64 UR8, c[0x0][0x248] ;  /* 0x0000920000087ab9 */ /* 0x000fe20000000a00 */
[----:B------:R-:W-:Y:S01]  /*4e50*/  ULDC UR15, c[0x0][0x39c] ;  /* 0x0000e700000f7ab9 */ /* 0x000fe20000000800 */
[----:B------:R-:W-:Y:S02]  /*4e60*/  USHF.L.U64.HI UR14, UR8, 0x5, UR9 ;  /* 0x00000005080e7899 */ /* 0x000fe40008010209 */
[----:B------:R-:W-:Y:S01]  /*4e70*/  USHF.L.U32 UR5, UR8, 0x5, URZ ;  /* 0x0000000508057899 */ /* 0x000fe2000800063f */
[----:B------:R-:W-:Y:S01]  /*4e80*/  ULDC UR4, c[0x0][0x2ec] ;  /* 0x0000bb0000047ab9 */ /* 0x000fe20000000800 */
[----:B------:R-:W-:Y:S01]  /*4e90*/  ULDC.64 UR12, c[0x0][0x250] ;  /* 0x00009400000c7ab9 */ /* 0x000fe20000000a00 */
[----:B------:R-:W-:Y:S01]  /*4ea0*/  ULDC.64 UR6, c[0x0][0x218] ;  /* 0x0000860000067ab9 */ /* 0x000fe20000000a00 */
[----:B------:R-:W-:Y:S01]  /*4eb0*/  ULDC.64 UR10, c[0x0][0x220] ;  /* 0x00008800000a7ab9 */ /* 0x000fe20000000a00 */
[----:B------:R-:W-:Y:S07]  /*4ec0*/  BRA `(.L_x_1211) ;  /* 0x0000000000647947 */ /* 0x000fee0003800000 */
.L_x_1213:
        /* <DEDUP_REMOVED lines=25> */
.L_x_1211:
[----:B------:R-:W-:Y:S01]  /*5060*/  SHF.R.S32.HI R136, RZ, 0x1f, R212 ;  /* 0x0000001fff887819 */ /* 0x000fe200000114d4 */
[----:B------:R-:W-:Y:S04]  /*5070*/  DEPBAR.LE SB0, 0x0 ;  /* 0x000080000000791a */ /* 0x000fe80000000000 */
[----:B------:R-:W-:Y:S01]  /*5080*/  BAR.SYNC.DEFER_BLOCKING 0x0 ;  /* 0x0000000000007b1d */ /* 0x000fe20000010000 */
[----:B------:R-:W-:Y:S02]  /*5090*/  IMAD R136, R136, UR12, RZ ;  /* 0x0000000c88887c24 */ /* 0x000fe4000f8e02ff */
[C---:B------:R-:W-:Y:S04]  /*50a0*/  IMAD.WIDE.U32 R176, R212.reuse, UR12, RZ ;  /* 0x0000000cd4b07c25 */ /* 0x040fe8000f8e00ff */
[----:B------:R-:W-:Y:S01]  /*50b0*/  IMAD R136, R212, UR13, R136 ;  /* 0x0000000dd4887c24 */ /* 0x000fe2000f8e0288 */
[C---:B------:R-:W-:Y:S04]  /*50c0*/  LEA R137, P0, R176.reuse, R220, 0x6 ;  /* 0x000000dcb0897211 */ /* 0x040fe800078030ff */
[----:B------:R-:W-:Y:S02]  /*50d0*/  IADD3 R136, R177, R136, RZ ;  /* 0x00000088b1887210 */ /* 0x000fe40007ffe0ff */
[C---:B------:R-:W-:Y:S02]  /*50e0*/  LEA R178, P1, R137.reuse, UR10, 0x1 ;  /* 0x0000000a89b27c11 */ /* 0x040fe4000f8208ff */
[----:B------:R-:W-:Y:S02]  /*50f0*/  LEA.HI.X R136, R176, R203, R136, 0x6, P0 ;  /* 0x000000cbb0887211 */ /* 0x000fe400000f3488 */
[-C--:B------:R-:W-:Y:S02]  /*5100*/  IADD3 R176, P0, R178, R210.reuse, RZ ;  /* 0x000000d2b2b07210 */ /* 0x080fe40007f1e0ff */
[----:B------:R-:W-:Y:S02]  /*5110*/  LEA.HI.X R179, R137, UR11, R136, 0x1, P1 ;  /* 0x0000000b89b37c11 */ /* 0x000fe400088f0c88 */
[----:B------:R-:W-:Y:S02]  /*5120*/  IADD3 R180, P1, R176, R210, RZ ;  /* 0x000000d2b0b47210 */ /* 0x000fe40007f3e0ff */
[----:B------:R-:W-:Y:S01]  /*5130*/  IADD3.X R177, R179, R208, RZ, P0, !PT ;  /* 0x000000d0b3b17210 */ /* 0x000fe200007fe4ff */
[----:B------:R-:W-:Y:S01]  /*5140*/  @!PT LDS RZ, [RZ] ;  /* 0x00000000fffff984 */ /* 0x000fe20000000800 */
[----:B------:R-:W-:Y:S01]  /*5150*/  @!PT LDS RZ, [RZ] ;  /* 0x00000000fffff984 */ /* 0x000fe20000000800 */
[----:B------:R-:W-:Y:S01]  /*5160*/  @!PT LDS RZ, [RZ] ;  /* 0x00000000fffff984 */ /* 0x000fe20000000800 */
[----:B------:R-:W-:Y:S01]  /*5170*/  LDGSTS.E.BYPASS.LTC128B.128 [R206+0x6000], desc[UR16][R178.64] ;  /* 0x06000000b2ce7fae */ /* 0x000fe2000b901d50 */
[----:B------:R-:W-:Y:S02]  /*5180*/  IADD3 R136, P0, R180, R210, RZ ;  /* 0x000000d2b4887210 */ /* 0x000fe40007f1e0ff */
[-C--:B------:R-:W-:Y:S04]  /*5190*/  IADD3.X R181, R177, R208.reuse, RZ, P1, !PT ;  /* 0x000000d0b1b57210 */ /* 0x080fe80000ffe4ff */
[----:B------:R-:W-:Y:S01]  /*51a0*/  IADD3.X R137, R181, R208, RZ, P0, !PT ;  /* 0x000000d0b5897210 */ /* 0x000fe200007fe4ff */
[----:B------:R1:W-:Y:S01]  /*51b0*/  LDGSTS.E.BYPASS.LTC128B.128 [R206+0x6800], desc[UR16][R176.64] ;  /* 0x06800000b0ce7fae */ /* 0x0003e2000b901d50 */
[----:B------:R-:W-:Y:S07]  /*51c0*/  ISETP.GT.AND P0, PT, R212, RZ, PT ;  /* 0x000000ffd400720c */ /* 0x000fee0003f04270 */
[----:B------:R2:W-:Y:S08]  /*51d0*/  LDGSTS.E.BYPASS.LTC128B.128 [R206+0x7000], desc[UR16][R180.64] ;  /* 0x07000000b4ce7fae */ /* 0x0005f0000b901d50 */
[----:B------:R3:W-:Y:S08]  /*51e0*/  LDGSTS.E.BYPASS.LTC128B.128 [R206+0x7800], desc[UR16][R136.64] ;  /* 0x0780000088ce7fae */ /* 0x0007f0000b901d50 */
[----:B------:R-:W-:Y:S08]  /*51f0*/  LDSM.16.M88.4 R132, [R202] ;  /* 0x00000000ca84783b */ /* 0x000ff00000000200 */
[----:B------:R-:W4:Y:S08]  /*5200*/  LDSM.16.M88.4 R140, [R201+0x4000] ;  /* 0x00400000c98c783b */ /* 0x000f300000000200 */
[----:B------:R-:W5:Y:S08]  /*5210*/  LDSM.16.M88.4 R144, [R202+0x2000] ;  /* 0x00200000ca90783b */ /* 0x000f700000000200 */
[----:B------:R-:W3:Y:S08]  /*5220*/  LDSM.16.M88.4 R148, [R201+0x4800] ;  /* 0x00480000c994783b */ /* 0x000ef00000000200 */
[----:B------:R-:W0:Y:S08]  /*5230*/  LDGDEPBAR ;  /* 0x00000000000079af */ /* 0x000e300000000000 */
[----:B------:R-:W3:Y:S08]  /*5240*/  LDSM.16.M88.4 R152, [R201+0x5000] ;  /* 0x00500000c998783b */ /* 0x000ef00000000200 */
[----:B------:R-:W3:Y:S08]  /*5250*/  LDSM.16.M88.4 R156, [R201+0x5800] ;  /* 0x00580000c99c783b */ /* 0x000ef00000000200 */
[----:B------:R-:W-:Y:S08]  /*5260*/  LDSM.16.M88.4 R160, [R200] ;  /* 0x00000000c8a0783b */ /* 0x000ff00000000200 */
[----:B------:R-:W3:Y:S08]  /*5270*/  LDSM.16.M88.4 R164, [R195+0x4000] ;  /* 0x00400000c3a4783b */ /* 0x000ef00000000200 */
[----:B------:R-:W3:Y:S08]  /*5280*/  LDSM.16.M88.4 R168, [R200+0x2000] ;  /* 0x00200000c8a8783b */ /* 0x000ef00000000200 */
[----:B------:R-:W-:Y:S08]  /*5290*/  LDSM.16.M88.4 R172, [R198] ;  /* 0x00000000c6ac783b */ /* 0x000ff00000000200 */
[----:B-1----:R-:W-:Y:S08]  /*52a0*/  LDSM.16.M88.4 R176, [R189] ;  /* 0x00000000bdb0783b */ /* 0x002ff00000000200 */
[----:B--2---:R-:W-:Y:S08]  /*52b0*/  LDSM.16.M88.4 R180, [R197] ;  /* 0x00000000c5b4783b */ /* 0x004ff00000000200 */
[----:B------:R-:W-:Y:S01]  /*52c0*/  LDSM.16.M88.4 R184, [R188] ;  /* 0x00000000bcb8783b */ /* 0x000fe20000000200 */
[-C--:B----4-:R-:W-:Y:S06]  /*52d0*/  HMMA.16816.F32.BF16 R4, R132, R140.reuse, RZ ;  /* 0x0000008c8404723c */ /* 0x090fec00000418ff */
[C---:B-----5:R-:W-:Y:S06]  /*52e0*/  HMMA.16816.F32.BF16 R8, R144.reuse, R140, RZ ;  /* 0x0000008c9008723c */ /* 0x060fec00000418ff */
[-C--:B------:R-:W-:Y:S06]  /*52f0*/  HMMA.16816.F32.BF16 R12, R144, R142.reuse, RZ ;  /* 0x0000008e900c723c */ /* 0x080fec00000418ff */
[C---:B------:R-:W-:Y:S01]  /*5300*/  HMMA.16816.F32.BF16 R16, R132.reuse, R142, RZ ;  /* 0x0000008e8410723c */ /* 0x040fe200000418ff */
[----:B------:R-:W1:Y:S05]  /*5310*/  LDSM.16.M88.4 R140, [R195+0x4800] ;  /* 0x00480000c38c783b */ /* 0x000e6a0000000200 */
[-C--:B---3--:R-:W-:Y:S06]  /*5320*/  HMMA.16816.F32.BF16 R20, R132, R148.reuse, RZ ;  /* 0x000000948414723c */ /* 0x088fec00000418ff */
[C---:B------:R-:W-:Y:S06]  /*5330*/  HMMA.16816.F32.BF16 R24, R144.reuse, R148, RZ ;  /* 0x000000949018723c */ /* 0x040fec00000418ff */
[-C--:B------:R-:W-:Y:S06]  /*5340*/  HMMA.16816.F32.BF16 R28, R144, R150.reuse, RZ ;  /* 0x00000096901c723c */ /* 0x080fec00000418ff */
[C---:B------:R-:W-:Y:S01]  /*5350*/  HMMA.16816.F32.BF16 R32, R132.reuse, R150, RZ ;  /* 0x000000968420723c */ /* 0x040fe200000418ff */
[----:B------:R-:W2:Y:S05]  /*5360*/  LDSM.16.M88.4 R148, [R195+0x5000] ;  /* 0x00500000c394783b */ /* 0x000eaa0000000200 */
[-C--:B------:R-:W-:Y:S06]  /*5370*/  HMMA.16816.F32.BF16 R36, R132, R152.reuse, RZ ;  /* 0x000000988424723c */ /* 0x080fec00000418ff */
[C---:B------:R-:W-:Y:S06]  /*5380*/  HMMA.16816.F32.BF16 R40, R144.reuse, R152, RZ ;  /* 0x000000989028723c */ /* 0x040fec00000418ff */
[-C--:B------:R-:W-:Y:S06]  /*5390*/  HMMA.16816.F32.BF16 R44, R144, R154.reuse, RZ ;  /* 0x0000009a902c723c */ /* 0x080fec00000418ff */
[C---:B------:R-:W-:Y:S01]  /*53a0*/  HMMA.16816.F32.BF16 R48, R132.reuse, R154, RZ ;  /* 0x0000009a8430723c */ /* 0x040fe200000418ff */
[----:B------:R-:W3:Y:S05]  /*53b0*/  LDSM.16.M88.4 R152, [R195+0x5800] ;  /* 0x00580000c398783b */ /* 0x000eea0000000200 */
[-C--:B------:R-:W-:Y:S06]  /*53c0*/  HMMA.16816.F32.BF16 R52, R132, R156.reuse, RZ ;  /* 0x0000009c8434723c */ /* 0x080fec00000418ff */
[C---:B------:R-:W-:Y:S06]  /*53d0*/  HMMA.16816.F32.BF16 R56, R144.reuse, R156, RZ ;  /* 0x0000009c9038723c */ /* 0x040fec00000418ff */
[-C--:B------:R-:W-:Y:S01]  /*53e0*/  HMMA.16816.F32.BF16 R60, R144, R158.reuse, RZ ;  /* 0x0000009e903c723c */ /* 0x080fe200000418ff */
[----:B------:R-:W4:Y:S05]  /*53f0*/  LDSM.16.M88.4 R144, [R199] ;  /* 0x00000000c790783b */ /* 0x000f2a0000000200 */
[----:B------:R-:W-:Y:S03]  /*5400*/  HMMA.16816.F32.BF16 R64, R132, R158, RZ ;  /* 0x0000009e8440723c */ /* 0x000fe600000418ff */
[----:B------:R-:W5:Y:S03]  /*5410*/  LDSM.16.M88.4 R132, [R199+0x2000] ;  /* 0x00200000c784783b */ /* 0x000f660000000200 */
[-C--:B------:R-:W-:Y:S05]  /*5420*/  HMMA.16816.F32.BF16 R4, R160, R164.reuse, R4 ;  /* 0x000000a4a004723c */ /* 0x080fea0000041804 */
[----:B------:R-:W5:Y:S01]  /*5430*/  LDSM.16.M88.4 R156, [R191] ;  /* 0x00000000bf9c783b */ /* 0x000f620000000200 */
[C---:B------:R-:W-:Y:S06]  /*5440*/  HMMA.16816.F32.BF16 R8, R168.reuse, R164, R8 ;  /* 0x000000a4a808723c */ /* 0x040fec0000041808 */
[-C--:B------:R-:W-:Y:S06]  /*5450*/  HMMA.16816.F32.BF16 R12, R168, R166.reuse, R12 ;  /* 0x000000a6a80c723c */ /* 0x080fec000004180c */
[C---:B------:R-:W-:Y:S01]  /*5460*/  HMMA.16816.F32.BF16 R16, R160.reuse, R166, R16 ;  /* 0x000000a6a010723c */ /* 0x040fe20000041810 */
[----:B------:R-:W5:Y:S05]  /*5470*/  LDSM.16.M88.4 R164, [R190] ;  /* 0x00000000bea4783b */ /* 0x000f6a0000000200 */
        /* <DEDUP_REMOVED lines=9> */
[-C--:B---3--:R-:W-:Y:S06]  /*5510*/  HMMA.16816.F32.BF16 R52, R160, R152.reuse, R52 ;  /* 0x00000098a034723c */ /* 0x088fec0000041834 */
[C---:B------:R-:W-:Y:S06]  /*5520*/  HMMA.16816.F32.BF16 R56, R168.reuse, R152, R56 ;  /* 0x00000098a838723c */ /* 0x040fec0000041838 */
[-C--:B------:R-:W-:Y:S06]  /*5530*/  HMMA.16816.F32.BF16 R60, R168, R154.reuse, R60 ;  /* 0x0000009aa83c723c */ /* 0x080fec000004183c */
[----:B------:R-:W-:Y:S06]  /*5540*/  HMMA.16816.F32.BF16 R64, R160, R154, R64 ;  /* 0x0000009aa040723c */ /* 0x000fec0000041840 */
[-C--:B----4-:R-:W-:Y:S06]  /*5550*/  HMMA.16816.F32.BF16 R4, R144, R172.reuse, R4 ;  /* 0x000000ac9004723c */ /* 0x090fec0000041804 */
[C---:B-----5:R-:W-:Y:S06]  /*5560*/  HMMA.16816.F32.BF16 R8, R132.reuse, R172, R8 ;  /* 0x000000ac8408723c */ /* 0x060fec0000041808 */
[-C--:B------:R-:W-:Y:S06]  /*5570*/  HMMA.16816.F32.BF16 R12, R132, R174.reuse, R12 ;  /* 0x000000ae840c723c */ /* 0x080fec000004180c */
[C---:B------:R-:W-:Y:S06]  /*5580*/  HMMA.16816.F32.BF16 R16, R144.reuse, R174, R16 ;  /* 0x000000ae9010723c */ /* 0x040fec0000041810 */
        /* <DEDUP_REMOVED lines=10> */
[-C--:B------:R-:W-:Y:S01]  /*5630*/  HMMA.16816.F32.BF16 R60, R132, R178.reuse, R60 ;  /* 0x000000b2843c723c */ /* 0x080fe2000004183c */
[----:B------:R-:W2:Y:S05]  /*5640*/  LDSM.16.M88.4 R132, [R188+0x800] ;  /* 0x00080000bc84783b */ /* 0x000eaa0000000200 */
[----:B------:R-:W-:Y:S03]  /*5650*/  HMMA.16816.F32.BF16 R64, R144, R178, R64 ;  /* 0x000000b29040723c */ /* 0x000fe60000041840 */
[----:B------:R-:W3:Y:S03]  /*5660*/  LDSM.16.M88.4 R144, [R188+0x1000] ;  /* 0x00100000bc90783b */ /* 0x000ee60000000200 */
[-C--:B------:R-:W-:Y:S06]  /*5670*/  HMMA.16816.F32.BF16 R4, R180, R184.reuse, R4 ;  /* 0x000000b8b404723c */ /* 0x080fec0000041804 */
[C---:B-1----:R-:W-:Y:S06]  /*5680*/  HMMA.16816.F32.BF16 R8, R140.reuse, R184, R8 ;  /* 0x000000b88c08723c */ /* 0x042fec0000041808 */
[-C--:B------:R-:W-:Y:S06]  /*5690*/  HMMA.16816.F32.BF16 R12, R140, R186.reuse, R12 ;  /* 0x000000ba8c0c723c */ /* 0x080fec000004180c */
[C---:B------:R-:W-:Y:S06]  /*56a0*/  HMMA.16816.F32.BF16 R16, R180.reuse, R186, R16 ;  /* 0x000000bab410723c */ /* 0x040fec0000041810 */
[----:B------:R-:W-:Y:S01]  /*56b0*/  FMUL.FTZ R136, R6, UR15 ;  /* 0x0000000f06887c20 */ /* 0x000fe20008410000 */
[----:B------:R-:W-:Y:S01]  /*56c0*/  FMUL.FTZ R137, R7, UR15 ;  /* 0x0000000f07897c20 */ /* 0x000fe20008410000 */
[----:B------:R-:W-:Y:S02]  /*56d0*/  FMUL.FTZ R178, R5, UR15 ;  /* 0x0000000f05b27c20 */ /* 0x000fe40008410000 */
[----:B------:R1:W-:Y:S01]  /*56e0*/  MUFU.TANH R175, R136 ;  /* 0x0000008800af7308 */ /* 0x0003e20000002400 */
[-C--:B--2---:R-:W-:Y:S03]  /*56f0*/  HMMA.16816.F32.BF16 R20, R180, R132.reuse, R20 ;  /* 0x00000084b414723c */ /* 0x084fe60000041814 */
[----:B------:R-:W-:Y:S01]  /*5700*/  FMUL.FTZ R176, R9, UR15 ;  /* 0x0000000f09b07c20 */ /* 0x000fe20008410000 */
[----:B------:R-:W-:Y:S01]  /*5710*/  FMUL.FTZ R138, R10, UR15 ;  /* 0x0000000f0a8a7c20 */ /* 0x000fe20008410000 */
[----:B------:R-:W-:Y:S01]  /*5720*/  FMUL.FTZ R177, R8, UR15 ;  /* 0x0000000f08b17c20 */ /* 0x000fe20008410000 */
[C---:B------:R-:W-:Y:S03]  /*5730*/  HMMA.16816.F32.BF16 R24, R140.reuse, R132, R24 ;  /* 0x000000848c18723c */ /* 0x040fe60000041818 */
[----:B------:R2:W-:Y:S02]  /*5740*/  MUFU.TANH R158, R137 ;  /* 0x00000089009e7308 */ /* 0x0005e40000002400 */
[----:B------:R-:W-:Y:S01]  /*5750*/  FMUL.FTZ R179, R12, UR15 ;  /* 0x0000000f0cb37c20 */ /* 0x000fe20008410000 */
[-C--:B------:R-:W-:Y:S07]  /*5760*/  HMMA.16816.F32.BF16 R28, R140, R134.reuse, R28 ;  /* 0x000000868c1c723c */ /* 0x080fee000004181c */
[----:B------:R4:W-:Y:S01]  /*5770*/  MUFU.TANH R161, R178 ;  /* 0x000000b200a17308 */ /* 0x0009e20000002400 */
[----:B-1----:R-:W-:Y:S01]  /*5780*/  FMUL.FTZ R136, R11, UR15 ;  /* 0x0000000f0b887c20 */ /* 0x002fe20008410000 */
[C---:B------:R-:W-:Y:S01]  /*5790*/  HMMA.16816.F32.BF16 R32, R180.reuse, R134, R32 ;  /* 0x00000086b420723c */ /* 0x040fe20000041820 */
[----:B------:R-:W1:Y:S01]  /*57a0*/  LDSM.16.M88.4 R132, [R188+0x1800] ;  /* 0x00180000bc84783b */ /* 0x000e620000000200 */
[----:B------:R-:W-:Y:S06]  /*57b0*/  DEPBAR.LE SB0, 0x0 ;  /* 0x000080000000791a */ /* 0x000fec0000000000 */
[----:B------:R5:W-:Y:S01]  /*57c0*/  MUFU.TANH R165, R136 ;  /* 0x0000008800a57308 */ /* 0x000be20000002400 */
[-C--:B---3--:R-:W-:Y:S05]  /*57d0*/  HMMA.16816.F32.BF16 R36, R180, R144.reuse, R36 ;  /* 0x00000090b424723c */ /* 0x088fea0000041824 */
[----:B--2---:R-:W-:Y:S01]  /*57e0*/  FMUL.FTZ R137, R15, UR15 ;  /* 0x0000000f0f897c20 */ /* 0x004fe20008410000 */
[----:B------:R-:W-:Y:S03]  /*57f0*/  FMUL.FTZ R184, R16, UR15 ;  /* 0x0000000f10b87c20 */ /* 0x000fe60008410000 */
[----:B------:R2:W-:Y:S01]  /*5800*/  MUFU.TANH R10, R176 ;  /* 0x000000b0000a7308 */ /* 0x0005e20000002400 */
[----:B------:R-:W-:Y:S01]  /*5810*/  BAR.SYNC.DEFER_BLOCKING 0x0 ;  /* 0x0000000000007b1d */ /* 0x000fe20000010000 */
[C---:B------:R-:W-:Y:S04]  /*5820*/  HMMA.16816.F32.BF16 R40, R140.reuse, R144, R40 ;  /* 0x000000908c28723c */ /* 0x040fe80000041828 */
[----:B----4-:R-:W-:Y:S01]  /*5830*/  FMUL.FTZ R178, R14, UR15 ;  /* 0x0000000f0eb27c20 */ /* 0x010fe20008410000 */
[----:B------:R-:W-:Y:S03]  /*5840*/  FMUL.FTZ R243, R4, UR15 ;  /* 0x0000000f04f37c20 */ /* 0x000fe60008410000 */
[----:B------:R3:W4:Y:S03]  /*5850*/  MUFU.TANH R162, R177 ;  /* 0x000000b100a27308 */ /* 0x0007260000002400 */
[----:B-----5:R-:W-:Y:S01]  /*5860*/  FMUL.FTZ R136, R19, UR15 ;  /* 0x0000000f13887c20 */ /* 0x020fe20008410000 */
[-C--:B------:R-:W-:Y:S03]  /*5870*/  HMMA.16816.F32.BF16 R44, R140, R146.reuse, R44 ;  /* 0x000000928c2c723c */ /* 0x080fe6000004182c */
[----:B------:R-:W-:Y:S01]  /*5880*/  FMUL.FTZ R185, R20, UR15 ;  /* 0x0000000f14b97c20 */ /* 0x000fe20008410000 */
[----:B------:R-:W-:Y:S02]  /*5890*/  FMUL.FTZ R249, R31, UR15 ;  /* 0x0000000f1ff97c20 */ /* 0x000fe40008410000 */
[----:B------:R5:W-:Y:S01]  /*58a0*/  MUFU.TANH R154, R136 ;  /* 0x00000088009a7308 */ /* 0x000be20000002400 */
[----:B--2---:R-:W-:Y:S01]  /*58b0*/  FMUL.FTZ R176, R17, UR15 ;  /* 0x0000000f11b07c20 */ /* 0x004fe20008410000 */
[C---:B------:R-:W-:Y:S04]  /*58c0*/  HMMA.16816.F32.BF16 R48, R180.reuse, R146, R48 ;  /* 0x00000092b430723c */ /* 0x040fe80000041830 */
[----:B------:R-:W-:Y:S04]  /*58d0*/  FMUL.FTZ R186, R39, UR15 ;  /* 0x0000000f27ba7c20 */ /* 0x000fe80008410000 */
[----:B------:R2:W-:Y:S03]  /*58e0*/  MUFU.TANH R15, R137 ;  /* 0x00000089000f7308 */ /* 0x0005e60000002400 */
[----:B---3--:R-:W-:Y:S01]  /*58f0*/  FMUL.FTZ R177, R13, UR15 ;  /* 0x0000000f0db17c20 */ /* 0x008fe20008410000 */
[----:B----4-:R-:W-:Y:S01]  /*5900*/  FMNMX.FTZ R251, R162, R3, !PT ;  /* 0x00000003a2fb7209 */ /* 0x010fe20007810000 */
[-C--:B-1----:R-:W-:Y:S03]  /*5910*/  HMMA.16816.F32.BF16 R52, R180, R132.reuse, R52 ;  /* 0x00000084b434723c */ /* 0x082fe60000041834 */
[----:B------:R-:W-:Y:S01]  /*5920*/  FMNMX.FTZ R251, R10, R251, !PT ;  /* 0x000000fb0afb7209 */ /* 0x000fe20007810000 */
[----:B------:R-:W-:Y:S01]  /*5930*/  FMUL.FTZ R244, R40, UR15 ;  /* 0x0000000f28f47c20 */ /* 0x000fe20008410000 */
[----:B------:R1:W-:Y:S01]  /*5940*/  MUFU.TANH R9, R178 ;  /* 0x000000b200097308 */ /* 0x0003e20000002400 */
[----:B-----5:R-:W-:Y:S01]  /*5950*/  FMUL.FTZ R136, R27, UR15 ;  /* 0x0000000f1b887c20 */ /* 0x020fe20008410000 */
[C---:B------:R-:W-:Y:S04]  /*5960*/  HMMA.16816.F32.BF16 R56, R140.reuse, R132, R56 ;  /* 0x000000848c38723c */ /* 0x040fe80000041838 */
[----:B------:R-:W-:Y:S01]  /*5970*/  FMUL.FTZ R242, R41, UR15 ;  /* 0x0000000f29f27c20 */ /* 0x000fe20008410000 */
[----:B------:R-:W-:Y:S03]  /*5980*/  FMUL.FTZ R245, R42, UR15 ;  /* 0x0000000f2af57c20 */ /* 0x000fe60008410000 */
[----:B------:R3:W-:Y:S03]  /*5990*/  MUFU.TANH R167, R136 ;  /* 0x0000008800a77308 */ /* 0x0007e60000002400 */
[----:B--2---:R-:W-:Y:S01]  /*59a0*/  FMUL.FTZ R137, R26, UR15 ;  /* 0x0000000f1a897c20 */ /* 0x004fe20008410000 */
[-C--:B------:R-:W-:Y:S03]  /*59b0*/  HMMA.16816.F32.BF16 R60, R140, R134.reuse, R60 ;  /* 0x000000868c3c723c */ /* 0x080fe6000004183c */
[----:B------:R-:W-:Y:S01]  /*59c0*/  FMUL.FTZ R241, R48, UR15 ;  /* 0x0000000f30f17c20 */ /* 0x000fe20008410000 */
[----:B------:R-:W-:Y:S01]  /*59d0*/  FMUL.FTZ R250, R50, UR15 ;  /* 0x0000000f32fa7c20 */ /* 0x000fe20008410000 */
[----:B------:R-:W-:Y:S01]  /*59e0*/  FMUL.FTZ R252, R49, UR15 ;  /* 0x0000000f31fc7c20 */ /* 0x000fe20008410000 */
[----:B------:R2:W-:Y:S01]  /*59f0*/  MUFU.TANH R16, R176 ;  /* 0x000000b000107308 */ /* 0x0005e20000002400 */
[----:B-1----:R-:W-:Y:S01]  /*5a00*/  FMUL.FTZ R178, R22, UR15 ;  /* 0x0000000f16b27c20 */ /* 0x002fe20008410000 */
[----:B------:R-:W-:Y:S04]  /*5a10*/  HMMA.16816.F32.BF16 R64, R180, R134, R64 ;  /* 0x00000086b440723c */ /* 0x000fe80000041840 */
[----:B------:R-:W-:Y:S01]  /*5a20*/  FMUL.FTZ R248, R51, UR15 ;  /* 0x0000000f33f87c20 */ /* 0x000fe20008410000 */
[----:B------:R-:W-:Y:S03]  /*5a30*/  FMUL.FTZ R236, R52, UR15 ;  /* 0x0000000f34ec7c20 */ /* 0x000fe60008410000 */
[----:B------:R1:W-:Y:S03]  /*5a40*/  MUFU.TANH R171, R138 ;  /* 0x0000008a00ab7308 */ /* 0x0003e60000002400 */
[----:B---3--:R-:W-:Y:S01]  /*5a50*/  FMUL.FTZ R136, R35, UR15 ;  /* 0x0000000f23887c20 */ /* 0x008fe20008410000 */
[----:B------:R-:W-:Y:S01]  /*5a60*/  FMUL.FTZ R238, R44, UR15 ;  /* 0x0000000f2cee7c20 */ /* 0x000fe20008410000 */
[----:B------:R-:W-:Y:S01]  /*5a70*/  FMUL.FTZ R247, R43, UR15 ;  /* 0x0000000f2bf77c20 */ /* 0x000fe20008410000 */
[----:B------:R-:W-:Y:S01]  /*5a80*/  FMUL.FTZ R218, R53, UR15 ;  /* 0x0000000f35da7c20 */ /* 0x000fe20008410000 */
[----:B------:R-:W-:Y:S03]  /*5a90*/  FMUL.FTZ R234, R45, UR15 ;  /* 0x0000000f2dea7c20 */ /* 0x000fe60008410000 */
[----:B------:R3:W-:Y:S01]  /*5aa0*/  MUFU.TANH R13, R177 ;  /* 0x000000b1000d7308 */ /* 0x0007e20000002400 */
[----:B--2---:R-:W-:Y:S01]  /*5ab0*/  FMUL.FTZ R176, R24, UR15 ;  /* 0x0000000f18b07c20 */ /* 0x004fe20008410000 */
[----:B------:R-:W-:Y:S01]  /*5ac0*/  FMUL.FTZ R187, R46, UR15 ;  /* 0x0000000f2ebb7c20 */ /* 0x000fe20008410000 */
[----:B------:R-:W-:Y:S01]  /*5ad0*/  FMUL.FTZ R232, R55, UR15 ;  /* 0x0000000f37e87c20 */ /* 0x000fe20008410000 */
[----:B------:R-:W-:Y:S01]  /*5ae0*/  FMUL.FTZ R239, R47, UR15 ;  /* 0x0000000f2fef7c20 */ /* 0x000fe20008410000 */
[----:B------:R-:W-:Y:S01]  /*5af0*/  FMUL.FTZ R180, R57, UR15 ;  /* 0x0000000f39b47c20 */ /* 0x000fe20008410000 */
[----:B------:R-:W-:Y:S04]  /*5b00*/  FMUL.FTZ R63, R63, UR15 ;  /* 0x0000000f3f3f7c20 */ /* 0x000fe80008410000 */
[----:B------:R2:W4:Y:S01]  /*5b10*/  MUFU.TANH R11, R179 ;  /* 0x000000b3000b7308 */ /* 0x0005220000002400 */
[----:B-1----:R-:W-:Y:S01]  /*5b20*/  FMUL.FTZ R138, R18, UR15 ;  /* 0x0000000f128a7c20 */ /* 0x002fe20008410000 */
[----:B------:R-:W-:Y:S01]  /*5b30*/  FMUL.FTZ R246, R64, UR15 ;  /* 0x0000000f40f67c20 */ /* 0x000fe20008410000 */
[----:B------:R-:W-:Y:S01]  /*5b40*/  FMUL.FTZ R240, R65, UR15 ;  /* 0x0000000f41f07c20 */ /* 0x000fe20008410000 */
[----:B------:R-:W-:Y:S06]  /*5b50*/  FMUL.FTZ R182, R67, UR15 ;  /* 0x0000000f43b67c20 */ /* 0x000fec0008410000 */
[----:B------:R1:W-:Y:S01]  /*5b60*/  MUFU.TANH R22, R136 ;  /* 0x0000008800167308 */ /* 0x0003e20000002400 */
[----:B---3--:R-:W-:Y:S09]  /*5b70*/  FMUL.FTZ R177, R23, UR15 ;  /* 0x0000000f17b17c20 */ /* 0x008ff20008410000 */
[----:B------:R3:W-:Y:S01]  /*5b80*/  MUFU.TANH R17, R137 ;  /* 0x0000008900117308 */ /* 0x0007e20000002400 */
[----:B--2---:R-:W-:Y:S01]  /*5b90*/  FMUL.FTZ R179, R21, UR15 ;  /* 0x0000000f15b37c20 */ /* 0x004fe20008410000 */
[----:B----4-:R-:W-:Y:S04]  /*5ba0*/  FMNMX.FTZ R251, R11, R251, !PT ;  /* 0x000000fb0bfb7209 */ /* 0x010fe80007810000 */
[----:B------:R-:W-:Y:S04]  /*5bb0*/  FMNMX.FTZ R251, R13, R251, !PT ;  /* 0x000000fb0dfb7209 */ /* 0x000fe80007810000 */
[----:B------:R2:W4:Y:S01]  /*5bc0*/  MUFU.TANH R14, R176 ;  /* 0x000000b0000e7308 */ /* 0x0005220000002400 */
[----:B-1----:R-:W-:Y:S09]  /*5bd0*/  FMUL.FTZ R136, R56, UR15 ;  /* 0x0000000f38887c20 */ /* 0x002ff20008410000 */
[----:B------:R1:W-:Y:S01]  /*5be0*/  MUFU.TANH R157, R138 ;  /* 0x0000008a009d7308 */ /* 0x0003e20000002400 */
[----:B---3--:R-:W-:Y:S09]  /*5bf0*/  FMUL.FTZ R137, R34, UR15 ;  /* 0x0000000f22897c20 */ /* 0x008ff20008410000 */
[----:B------:R3:W-:Y:S01]  /*5c00*/  MUFU.TANH R19, R178 ;  /* 0x000000b200137308 */ /* 0x0007e20000002400 */
[----:B--2---:R-:W-:Y:S01]  /*5c10*/  FMUL.FTZ R176, R30, UR15 ;  /* 0x0000000f1eb07c20 */ /* 0x004fe20008410000 */
[----:B----4-:R-:W-:Y:S08]  /*5c20*/  FMNMX.FTZ R251, R14, R251, !PT ;  /* 0x000000fb0efb7209 */ /* 0x010ff00007810000 */
[----:B------:R2:W-:Y:S01]  /*5c30*/  MUFU.TANH R21, R177 ;  /* 0x000000b100157308 */ /* 0x0005e20000002400 */
[----:B-1----:R-:W-:Y:S09]  /*5c40*/  FMUL.FTZ R138, R25, UR15 ;  /* 0x0000000f198a7c20 */ /* 0x002ff20008410000 */
[----:B------:R-:W1:Y:S01]  /*5c50*/  MUFU.TANH R243, R243 ;  /* 0x000000f300f37308 */ /* 0x000e620000002400 */
[----:B---3--:R-:W-:Y:S09]  /*5c60*/  FMUL.FTZ R178, R28, UR15 ;  /* 0x0000000f1cb27c20 */ /* 0x008ff20008410000 */
[----:B------:R3:W-:Y:S01]  /*5c70*/  MUFU.TANH R7, R179 ;  /* 0x000000b300077308 */ /* 0x0007e20000002400 */
[----:B--2---:R-:W-:Y:S09]  /*5c80*/  FMUL.FTZ R177, R29, UR15 ;  /* 0x0000000f1db17c20 */ /* 0x004ff20008410000 */
[----:B------:R2:W-:Y:S01]  /*5c90*/  MUFU.TANH R181, R136 ;  /* 0x0000008800b57308 */ /* 0x0005e20000002400 */
[----:B-1----:R-:W-:Y:S04]  /*5ca0*/  FMNMX.FTZ R183, R243, R139, !PT ;  /* 0x0000008bf3b77209 */ /* 0x002fe80007810000 */
[----:B------:R-:W-:Y:S05]  /*5cb0*/  FMNMX.FTZ R26, R161, R183, !PT ;  /* 0x000000b7a11a7209 */ /* 0x000fea0007810000 */
[----:B------:R1:W-:Y:S01]  /*5cc0*/  MUFU.TANH R30, R137 ;  /* 0x00000089001e7308 */ /* 0x0003e20000002400 */
[----:B---3--:R-:W-:Y:S09]  /*5cd0*/  FMUL.FTZ R179, R32, UR15 ;  /* 0x0000000f20b37c20 */ /* 0x008ff20008410000 */
[----:B------:R3:W4:Y:S01]  /*5ce0*/  MUFU.TANH R18, R138 ;  /* 0x0000008a00127308 */ /* 0x0007220000002400 */
[----:B--2---:R-:W-:Y:S04]  /*5cf0*/  FMNMX.FTZ R136, R171, R0, !PT ;  /* 0x00000000ab887209 */ /* 0x004fe80007810000 */
[----:B------:R-:W-:Y:S05]  /*5d00*/  FMNMX.FTZ R183, R165, R136, !PT ;  /* 0x00000088a5b77209 */ /* 0x000fea0007810000 */
[----:B------:R-:W2:Y:S01]  /*5d10*/  MUFU.TANH R159, R184 ;  /* 0x000000b8009f7308 */ /* 0x000ea20000002400 */
[----:B-1----:R-:W-:Y:S02]  /*5d20*/  FMNMX.FTZ R137, R175, R2, !PT ;  /* 0x00000002af897209 */ /* 0x002fe40007810000 */
[----:B------:R-:W-:Y:S02]  /*5d30*/  FMNMX.FTZ R183, R9, R183, !PT ;  /* 0x000000b709b77209 */ /* 0x000fe40007810000 */
[----:B------:R-:W-:Y:S02]  /*5d40*/  FMNMX.FTZ R137, R158, R137, !PT ;  /* 0x000000899e897209 */ /* 0x000fe40007810000 */
[----:B------:R-:W-:Y:S03]  /*5d50*/  FMNMX.FTZ R183, R15, R183, !PT ;  /* 0x000000b70fb77209 */ /* 0x000fe60007810000 */
[----:B------:R1:W5:Y:S01]  /*5d60*/  MUFU.TANH R166, R178 ;  /* 0x000000b200a67308 */ /* 0x0003620000002400 */
[----:B---3--:R-:W-:Y:S01]  /*5d70*/  FMUL.FTZ R138, R33, UR15 ;  /* 0x0000000f218a7c20 */ /* 0x008fe20008410000 */
[----:B------:R-:W-:Y:S02]  /*5d80*/  FMNMX.FTZ R137, R157, R137, !PT ;  /* 0x000000899d897209 */ /* 0x000fe40007810000 */
[----:B----4-:R-:W-:Y:S02]  /*5d90*/  FMNMX.FTZ R251, R18, R251, !PT ;  /* 0x000000fb12fb7209 */ /* 0x010fe40007810000 */
[----:B------:R-:W-:Y:S04]  /*5da0*/  FMNMX.FTZ R137, R154, R137, !PT ;  /* 0x000000899a897209 */ /* 0x000fe80007810000 */
[----:B------:R3:W-:Y:S01]  /*5db0*/  MUFU.TANH R169, R176 ;  /* 0x000000b000a97308 */ /* 0x0007e20000002400 */
[----:B--2---:R-:W-:Y:S01]  /*5dc0*/  FMNMX.FTZ R136, R159, R26, !PT ;  /* 0x0000001a9f887209 */ /* 0x004fe20007810000 */
[----:B------:R-:W-:Y:S01]  /*5dd0*/  FMUL.FTZ R184, R54, UR15 ;  /* 0x0000000f36b87c20 */ /* 0x000fe20008410000 */
[----:B------:R-:W-:Y:S02]  /*5de0*/  FMNMX.FTZ R26, R19, R137, !PT ;  /* 0x00000089131a7209 */ /* 0x000fe40007810000 */
[----:B------:R-:W-:Y:S02]  /*5df0*/  FMNMX.FTZ R136, R16, R136, !PT ;  /* 0x0000008810887209 */ /* 0x000fe40007810000 */
[----:B------:R-:W-:Y:S03]  /*5e00*/  FMNMX.FTZ R25, R21, R26, !PT ;  /* 0x0000001a15197209 */ /* 0x000fe60007810000 */
[----:B------:R2:W4:Y:S01]  /*5e10*/  MUFU.TANH R170, R177 ;  /* 0x000000b100aa7308 */ /* 0x0005220000002400 */
[----:B-1----:R-:W-:Y:S01]  /*5e20*/  FMUL.FTZ R178, R36, UR15 ;  /* 0x0000000f24b27c20 */ /* 0x002fe20008410000 */
[----:B------:R-:W-:Y:S02]  /*5e30*/  FMNMX.FTZ R183, R17, R183, !PT ;  /* 0x000000b711b77209 */ /* 0x000fe40007810000 */
[----:B------:R-:W-:Y:S02]  /*5e40*/  FMNMX.FTZ R25, R30, R25, !PT ;  /* 0x000000191e197209 */ /* 0x000fe40007810000 */
[----:B-----5:R-:W-:Y:S04]  /*5e50*/  FMNMX.FTZ R251, R166, R251, !PT ;  /* 0x000000fba6fb7209 */ /* 0x020fe80007810000 */
[----:B------:R-:W1:Y:S01]  /*5e60*/  MUFU.TANH R12, R185 ;  /* 0x000000b9000c7308 */ /* 0x000e620000002400 */
[----:B---3--:R-:W-:Y:S01]  /*5e70*/  FMUL.FTZ R176, R38, UR15 ;  /* 0x0000000f26b07c20 */ /* 0x008fe20008410000 */
[----:B------:R-:W-:Y:S02]  /*5e80*/  FMNMX.FTZ R25, R22, R25, !PT ;  /* 0x0000001916197209 */ /* 0x000fe40007810000 */
[----:B------:R-:W-:Y:S06]  /*5e90*/  FMNMX.FTZ R183, R167, R183, !PT ;  /* 0x000000b7a7b77209 */ /* 0x000fec0007810000 */
[----:B------:R-:W3:Y:S01]  /*5ea0*/  MUFU.TANH R23, R179 ;  /* 0x000000b300177308 */ /* 0x000ee20000002400 */
[----:B--2---:R-:W-:Y:S01]  /*5eb0*/  FMUL.FTZ R177, R37, UR15 ;  /* 0x0000000f25b17c20 */ /* 0x004fe20008410000 */
[----:B----4-:R-:W-:Y:S02]  /*5ec0*/  FMNMX.FTZ R251, R170, R251, !PT ;  /* 0x000000fbaafb7209 */ /* 0x010fe40007810000 */
[----:B------:R-:W-:Y:S06]  /*5ed0*/  FMNMX.FTZ R183, R169, R183, !PT ;  /* 0x000000b7a9b77209 */ /* 0x000fec0007810000 */
[----:B------:R-:W2:Y:S01]  /*5ee0*/  MUFU.TANH R34, R138 ;  /* 0x0000008a00227308 */ /* 0x000ea20000002400 */
[----:B-1----:R-:W-:Y:S01]  /*5ef0*/  FMNMX.FTZ R136, R12, R136, !PT ;  /* 0x000000880c887209 */ /* 0x002fe20007810000 */
[----:B------:R-:W-:Y:S03]  /*5f00*/  FMUL.FTZ R185, R66, UR15 ;  /* 0x0000000f42b97c20 */ /* 0x000fe60008410000 */
[----:B------:R-:W-:Y:S05]  /*5f10*/  FMNMX.FTZ R136, R7, R136, !PT ;  /* 0x0000008807887209 */ /* 0x000fea0007810000 */
[----:B------:R-:W1:Y:S01]  /*5f20*/  MUFU.TANH R172, R178 ;  /* 0x000000b200ac7308 */ /* 0x000e620000002400 */
[----:B---3--:R-:W-:Y:S01]  /*5f30*/  FMNMX.FTZ R136, R23, R136, !PT ;  /* 0x0000008817887209 */ /* 0x008fe20007810000 */
[----:B------:R-:W-:Y:S08]  /*5f40*/  FMUL.FTZ R179, R58, UR15 ;  /* 0x0000000f3ab37c20 */ /* 0x000ff00008410000 */
[----:B------:R3:W4:Y:S01]  /*5f50*/  MUFU.TANH R174, R176 ;  /* 0x000000b000ae7308 */ /* 0x0007220000002400 */
[----:B--2---:R-:W-:Y:S01]  /*5f60*/  FMNMX.FTZ R136, R34, R136, !PT ;  /* 0x0000008822887209 */ /* 0x004fe20007810000 */
[----:B------:R-:W-:Y:S08]  /*5f70*/  FMUL.FTZ R138, R62, UR15 ;  /* 0x0000000f3e8a7c20 */ /* 0x000ff00008410000 */
[----:B------:R2:W5:Y:S01]  /*5f80*/  MUFU.TANH R173, R177 ;  /* 0x000000b100ad7308 */ /* 0x0005620000002400 */
[----:B-1----:R-:W-:Y:S01]  /*5f90*/  FMNMX.FTZ R136, R172, R136, !PT ;  /* 0x00000088ac887209 */ /* 0x002fe20007810000 */
[----:B------:R-:W-:Y:S08]  /*5fa0*/  FMUL.FTZ R178, R60, UR15 ;  /* 0x0000000f3cb27c20 */ /* 0x000ff00008410000 */
[----:B------:R-:W1:Y:S01]  /*5fb0*/  MUFU.TANH R186, R186 ;  /* 0x000000ba00ba7308 */ /* 0x000e620000002400 */
[----:B---3--:R-:W-:Y:S01]  /*5fc0*/  FMUL.FTZ R176, R61, UR15 ;  /* 0x0000000f3db07c20 */ /* 0x008fe20008410000 */
[----:B----4-:R-:W-:Y:S08]  /*5fd0*/  FMNMX.FTZ R25, R174, R25, !PT ;  /* 0x00000019ae197209 */ /* 0x010ff00007810000 */
[----:B------:R-:W3:Y:S01]  /*5fe0*/  MUFU.TANH R241, R241 ;  /* 0x000000f100f17308 */ /* 0x000ee20000002400 */
[----:B--2---:R-:W-:Y:S01]  /*5ff0*/  FMUL.FTZ R177, R59, UR15 ;  /* 0x0000000f3bb17c20 */ /* 0x004fe20008410000 */
[----:B-----5:R-:W-:Y:S08]  /*6000*/  FMNMX.FTZ R136, R173, R136, !PT ;  /* 0x00000088ad887209 */ /* 0x020ff00007810000 */
[----:B------:R-:W2:Y:S01]  /*6010*/  MUFU.TANH R244, R244 ;  /* 0x000000f400f47308 */ /* 0x000ea20000002400 */
[----:B-1----:R-:W-:Y:S09]  /*6020*/  FMNMX.FTZ R25, R186, R25, !PT ;  /* 0x00000019ba197209 */ /* 0x002ff20007810000 */
[----:B------:R-:W1:Y:S01]  /*6030*/  MUFU.TANH R249, R249 ;  /* 0x000000f900f97308 */ /* 0x000e620000002400 */
[----:B---3--:R-:W-:Y:S09]  /*6040*/  FMNMX.FTZ R136, R241, R136, !PT ;  /* 0x00000088f1887209 */ /* 0x008ff20007810000 */
[----:B------:R-:W3:Y:S01]  /*6050*/  MUFU.TANH R250, R250 ;  /* 0x000000fa00fa7308 */ /* 0x000ee20000002400 */
[----:B--2---:R-:W-:Y:S09]  /*6060*/  FMNMX.FTZ R251, R244, R251, !PT ;  /* 0x000000fbf4fb7209 */ /* 0x004ff20007810000 */
        /* <DEDUP_REMOVED lines=23> */
[----:B--2---:R-:W-:Y:S04]  /*61e0*/  FMNMX.FTZ R26, R234, R251, !PT ;  /* 0x000000fbea1a7209 */ /* 0x004fe80007810000 */
[----:B------:R-:W-:Y:S05]  /*61f0*/  FMNMX.FTZ R29, R181, R26, !PT ;  /* 0x0000001ab51d7209 */ /* 0x000fea0007810000 */
[----:B------:R-:W2:Y:S01]  /*6200*/  MUFU.TANH R246, R246 ;  /* 0x000000f600f67308 */ /* 0x000ea20000002400 */
[----:B-1----:R-:W-:Y:S09]  /*6210*/  FMNMX.FTZ R183, R187, R183, !PT ;  /* 0x000000b7bbb77209 */ /* 0x002ff20007810000 */
[----:B------:R-:W1:Y:S01]  /*6220*/  MUFU.TANH R239, R239 ;  /* 0x000000ef00ef7308 */ /* 0x000e620000002400 */
[----:B---3--:R-:W-:Y:S09]  /*6230*/  FMNMX.FTZ R251, R232, R25, !PT ;  /* 0x00000019e8fb7209 */ /* 0x008ff20007810000 */
[----:B------:R-:W-:Y:S01]  /*6240*/  MUFU.TANH R180, R180 ;  /* 0x000000b400b47308 */ /* 0x000fe20000002400 */
[----:B--2---:R-:W-:Y:S09]  /*6250*/  FMNMX.FTZ R136, R246, R136, !PT ;  /* 0x00000088f6887209 */ /* 0x004ff20007810000 */
        /* <DEDUP_REMOVED lines=13> */
.L_x_1212:
[----:B------:R-:W-:Y:S01]  /*6330*/  LDSM.16.MT88.4 R40, [R194+0x6000] ;  /* 0x00600000c228783b */ /* 0x000fe20000004200 */
[----:B-1-3--:R-:W-:Y:S02]  /*6340*/  FMNMX.FTZ R25, R182, R251, !PT ;  /* 0x000000fbb6197209 */ /* 0x00afe40007810000 */
[----:B------:R-:W-:Y:S02]  /*6350*/  FMNMX.FTZ R29, R180, R29, !PT ;  /* 0x0000001db41d7209 */ /* 0x000fe40007810000 */
[----:B------:R-:W-:Y:S02]  /*6360*/  FMNMX.FTZ R4, R179, R183, !PT ;  /* 0x000000b7b3047209 */ /* 0x000fe40007810000 */
[----:B------:R-:W-:Y:S01]  /*6370*/  FMNMX.FTZ R29, R178, R29, !PT ;  /* 0x0000001db21d7209 */ /* 0x000fe20007810000 */
[----:B------:R-:W-:Y:S01]  /*6380*/  LDSM.16.MT88.4 R56, [R193+0x6000] ;  /* 0x00600000c138783b */ /* 0x000fe20000004200 */
[----:B------:R-:W-:Y:S02]  /*6390*/  FMNMX.FTZ R5, R177, R4, !PT ;  /* 0x00000004b1057209 */ /* 0x000fe40007810000 */
[----:B------:R-:W-:Y:S02]  /*63a0*/  FMNMX.FTZ R6, R176, R29, !PT ;  /* 0x0000001db0067209 */ /* 0x000fe40007810000 */
[----:B------:R-:W-:Y:S02]  /*63b0*/  FMNMX.FTZ R4, R138, R5, !PT ;  /* 0x000000058a047209 */ /* 0x000fe40007810000 */
[----:B------:R-:W-:Y:S01]  /*63c0*/  IADD3 R212, R212, -0x1, RZ ;  /* 0xffffffffd4d47810 */ /* 0x000fe20007ffe0ff */
[----:B------:R-:W-:Y:S01]  /*63d0*/  SHFL.BFLY PT, R24, R25, 0x2, 0x1f ;  /* 0x0c401f0019187f89 */ /* 0x000fe200000e0000 */
[----:B------:R-:W-:Y:S07]  /*63e0*/  FMNMX.FTZ R8, R137, R4, !PT ;  /* 0x0000000489087209 */ /* 0x000fee0007810000 */
[----:B------:R-:W-:Y:S08]  /*63f0*/  SHFL.BFLY PT, R27, R136, 0x2, 0x1f ;  /* 0x0c401f00881b7f89 */ /* 0x000ff000000e0000 */
        /* <DEDUP_REMOVED lines=12> */
[C---:B------:R-:W-:Y:S01]  /*64c0*/  FADD.FTZ R0, -R133.reuse, R0 ;  /* 0x0000000085007221 */ /* 0x040fe20000010100 */
[----:B------:R-:W-:Y:S01]  /*64d0*/  FMUL.FTZ R168, R133, UR4 ;  /* 0x0000000485a87c20 */ /* 0x000fe20008410000 */
[----:B---3--:R-:W-:Y:S01]  /*64e0*/  FMNMX.FTZ R134, R25, R134, !PT ;  /* 0x0000008619867209 */ /* 0x008fe20007810000 */
[C---:B------:R-:W-:Y:S01]  /*64f0*/  FMUL.FTZ R251, R136.reuse, UR4 ;  /* 0x0000000488fb7c20 */ /* 0x040fe20008410000 */
[----:B------:R-:W1:Y:S01]  /*6500*/  LDSM.16.MT88.4 R24, [R196+0x6000] ;  /* 0x00600000c418783b */ /* 0x000e620000004200 */
[C---:B------:R-:W-:Y:S01]  /*6510*/  FSETP.NEU.FTZ.AND P1, PT, R136.reuse, -INF , PT ;  /* 0xff8000008800780b */ /* 0x040fe20003f3d000 */
[----:B------:R-:W-:Y:S01]  /*6520*/  FADD.FTZ R6, -R136, R139 ;  /* 0x0000008b88067221 */ /* 0x000fe20000010100 */
[----:B----4-:R-:W-:Y:S02]  /*6530*/  FMNMX.FTZ R135, R20, R135, !PT ;  /* 0x0000008714877209 */ /* 0x010fe40007810000 */
[----:B------:R-:W-:Y:S01]  /*6540*/  FSEL R251, R251, RZ, P1 ;  /* 0x000000fffbfb7208 */ /* 0x000fe20000800000 */
[----:B------:R-:W-:Y:S01]  /*6550*/  FMUL.FTZ R132, R6, UR4 ;  /* 0x0000000406847c20 */ /* 0x000fe20008410000 */
[----:B------:R-:W-:Y:S01]  /*6560*/  FMUL.FTZ R6, R0, UR4 ;  /* 0x0000000400067c20 */ /* 0x000fe20008410000 */
[C---:B------:R-:W-:Y:S01]  /*6570*/  FMUL.FTZ R8, R135.reuse, UR4 ;  /* 0x0000000487087c20 */ /* 0x040fe20008410000 */
[----:B------:R-:W-:Y:S01]  /*6580*/  FSETP.NEU.FTZ.AND P1, PT, R135, -INF , PT ;  /* 0xff8000008700780b */ /* 0x000fe20003f3d000 */
[--C-:B------:R-:W-:Y:S01]  /*6590*/  FFMA.FTZ R155, R16, UR4, -R251.reuse ;  /* 0x00000004109b7c23 */ /* 0x100fe200080108fb */
[----:B------:R-:W2:Y:S01]  /*65a0*/  MUFU.EX2 R0, R6 ;  /* 0x0000000600007308 */ /* 0x000ea20000000800 */
[--C-:B------:R-:W-:Y:S01]  /*65b0*/  FFMA.FTZ R151, R34, UR4, -R251.reuse ;  /* 0x0000000422977c23 */ /* 0x100fe200080108fb */
[--C-:B------:R-:W-:Y:S01]  /*65c0*/  FFMA.FTZ R163, R243, UR4, -R251.reuse ;  /* 0x00000004f3a37c23 */ /* 0x100fe200080108fb */
[----:B------:R-:W-:Y:S01]  /*65d0*/  FSEL R243, R8, RZ, P1 ;  /* 0x000000ff08f37208 */ /* 0x000fe20000800000 */
[----:B------:R-:W-:Y:S01]  /*65e0*/  FADD.FTZ R2, -R135, R2 ;  /* 0x0000000287027221 */ /* 0x000fe20000010100 */
[----:B------:R-:W-:Y:S01]  /*65f0*/  FSETP.NEU.FTZ.AND P1, PT, R134, -INF , PT ;  /* 0xff8000008600780b */ /* 0x000fe20003f3d000 */
[--C-:B------:R-:W-:Y:S01]  /*6600*/  FFMA.FTZ R161, R161, UR4, -R251.reuse ;  /* 0x00000004a1a17c23 */ /* 0x100fe200080108fb */
[----:B------:R-:W-:Y:S03]  /*6610*/  FFMA.FTZ R156, R159, UR4, -R251 ;  /* 0x000000049f9c7c23 */ /* 0x000fe600080108fb */
[----:B------:R-:W3:Y:S01]  /*6620*/  MUFU.EX2 R132, R132 ;  /* 0x0000008400847308 */ /* 0x000ee20000000800 */
[----:B------:R-:W-:Y:S01]  /*6630*/  FFMA.FTZ R147, R19, UR4, -R243 ;  /* 0x0000000413937c23 */ /* 0x000fe200080108f3 */
[----:B------:R-:W-:Y:S01]  /*6640*/  FMUL.FTZ R5, R2, UR4 ;  /* 0x0000000402057c20 */ /* 0x000fe20008410000 */
[C---:B------:R-:W-:Y:S01]  /*6650*/  FADD.FTZ R2, -R134.reuse, R3 ;  /* 0x0000000386027221 */ /* 0x040fe20000010100 */
[--C-:B------:R-:W-:Y:S01]  /*6660*/  FFMA.FTZ R160, R175, UR4, -R243.reuse ;  /* 0x00000004afa07c23 */ /* 0x100fe200080108f3 */
[----:B------:R-:W-:Y:S01]  /*6670*/  FMUL.FTZ R175, R134, UR4 ;  /* 0x0000000486af7c20 */ /* 0x000fe20008410000 */
[----:B------:R-:W-:Y:S01]  /*6680*/  FFMA.FTZ R150, R158, UR4, -R243 ;  /* 0x000000049e967c23 */ /* 0x000fe200080108f3 */
[----:B------:R-:W-:Y:S03]  /*6690*/  FMUL.FTZ R4, R2, UR4 ;  /* 0x0000000402047c20 */ /* 0x000fe60008410000 */
[----:B------:R-:W4:Y:S01]  /*66a0*/  MUFU.EX2 R3, R5 ;  /* 0x0000000500037308 */ /* 0x000f220000000800 */
[C---:B--2---:R-:W-:Y:S01]  /*66b0*/  FMUL.FTZ R31, R0.reuse, R107 ;  /* 0x0000006b001f7220 */ /* 0x044fe20000410000 */
[----:B------:R-:W-:Y:S01]  /*66c0*/  FSEL R175, R175, RZ, P1 ;  /* 0x000000ffafaf7208 */ /* 0x000fe20000800000 */
[C---:B------:R-:W-:Y:S01]  /*66d0*/  FMUL.FTZ R46, R0.reuse, R90 ;  /* 0x0000005a002e7220 */ /* 0x040fe20000410000 */
[C---:B------:R-:W-:Y:S01]  /*66e0*/  FMUL.FTZ R47, R0.reuse, R91 ;  /* 0x0000005b002f7220 */ /* 0x040fe20000410000 */
[C---:B------:R-:W-:Y:S01]  /*66f0*/  FMUL.FTZ R62, R0.reuse, R74 ;  /* 0x0000004a003e7220 */ /* 0x040fe20000410000 */
[----:B------:R-:W-:Y:S01]  /*6700*/  FMUL.FTZ R63, R0, R75 ;  /* 0x0000004b003f7220 */ /* 0x000fe20000410000 */
[----:B------:R-:W-:Y:S03]  /*6710*/  FSETP.NEU.FTZ.AND P1, PT, R133, -INF , PT ;  /* 0xff8000008500780b */ /* 0x000fe60003f3d000 */
[----:B------:R2:W5:Y:S01]  /*6720*/  MUFU.EX2 R2, R4 ;  /* 0x0000000400027308 */ /* 0x0005620000000800 */
[C---:B---3--:R-:W-:Y:S01]  /*6730*/  FMUL.FTZ R16, R132.reuse, R116 ;  /* 0x0000007484107220 */ /* 0x048fe20000410000 */
[C---:B------:R-:W-:Y:S01]  /*6740*/  FMUL.FTZ R32, R132.reuse, R100 ;  /* 0x0000006484207220 */ /* 0x040fe20000410000 */
[C---:B------:R-:W-:Y:S01]  /*6750*/  FMUL.FTZ R33, R132.reuse, R101 ;  /* 0x0000006584217220 */ /* 0x040fe20000410000 */
[C---:B------:R-:W-:Y:S01]  /*6760*/  FMUL.FTZ R48, R132.reuse, R84 ;  /* 0x0000005484307220 */ /* 0x040fe20000410000 */
[C---:B------:R-:W-:Y:S01]  /*6770*/  FMUL.FTZ R49, R132.reuse, R85 ;  /* 0x0000005584317220 */ /* 0x040fe20000410000 */
[C---:B------:R-:W-:Y:S01]  /*6780*/  FMUL.FTZ R52, R132.reuse, R80 ;  /* 0x0000005084347220 */ /* 0x040fe20000410000 */
[----:B------:R-:W-:Y:S03]  /*6790*/  FMUL.FTZ R53, R132, R81 ;  /* 0x0000005184357220 */ /* 0x000fe60000410000 */
[----:B------:R-:W-:Y:S01]  /*67a0*/  MUFU.EX2 R163, R163 ;  /* 0x000000a300a37308 */ /* 0x000fe20000000800 */
[C---:B----4-:R-:W-:Y:S01]  /*67b0*/  FMUL.FTZ R19, R3.reuse, R119 ;  /* 0x0000007703137220 */ /* 0x050fe20000410000 */
[C---:B------:R-:W-:Y:S01]  /*67c0*/  FMUL.FTZ R34, R3.reuse, R102 ;  /* 0x0000006603227220 */ /* 0x040fe20000410000 */
[C---:B------:R-:W-:Y:S01]  /*67d0*/  FMUL.FTZ R35, R3.reuse, R103 ;  /* 0x0000006703237220 */ /* 0x040fe20000410000 */
[C---:B------:R-:W-:Y:S01]  /*67e0*/  FMUL.FTZ R50, R3.reuse, R86 ;  /* 0x0000005603327220 */ /* 0x040fe20000410000 */
[----:B------:R-:W-:Y:S01]  /*67f0*/  LDSM.16.MT88.4 R100, [R194+0x7800] ;  /* 0x00780000c264783b */ /* 0x000fe20000004200 */
[C---:B------:R-:W-:Y:S01]  /*6800*/  FMUL.FTZ R51, R3.reuse, R87 ;  /* 0x0000005703337220 */ /* 0x040fe20000410000 */
[C---:B------:R-:W-:Y:S03]  /*6810*/  FMUL.FTZ R54, R3.reuse, R82 ;  /* 0x0000005203367220 */ /* 0x040fe60000410000 */
[----:B------:R-:W3:Y:S01]  /*6820*/  MUFU.EX2 R161, R161 ;  /* 0x000000a100a17308 */ /* 0x000ee20000000800 */
[C---:B------:R-:W-:Y:S01]  /*6830*/  FMUL.FTZ R55, R3.reuse, R83 ;  /* 0x0000005303377220 */ /* 0x040fe20000410000 */
[----:B------:R-:W-:Y:S01]  /*6840*/  FSEL R168, R168, RZ, P1 ;  /* 0x000000ffa8a87208 */ /* 0x000fe20000800000 */
[C---:B--2---:R-:W-:Y:S01]  /*6850*/  FMUL.FTZ R4, R132.reuse, R128 ;  /* 0x0000008084047220 */ /* 0x044fe20000410000 */
[C---:B------:R-:W-:Y:S01]  /*6860*/  FMUL.FTZ R5, R132.reuse, R129 ;  /* 0x0000008184057220 */ /* 0x040fe20000410000 */
[----:B------:R-:W-:Y:S01]  /*6870*/  LDSM.16.MT88.4 R80, [R193+0x6800] ;  /* 0x00680000c150783b */ /* 0x000fe20000004200 */
[----:B------:R-:W-:Y:S01]  /*6880*/  FMUL.FTZ R6, R3, R130 ;  /* 0x0000008203067220 */ /* 0x000fe20000410000 */
[--C-:B------:R-:W-:Y:S03]  /*6890*/  FFMA.FTZ R164, R17, UR4, -R168.reuse ;  /* 0x0000000411a47c23 */ /* 0x100fe600080108a8 */
[----:B------:R-:W-:Y:S01]  /*68a0*/  MUFU.EX2 R160, R160 ;  /* 0x000000a000a07308 */ /* 0x000fe20000000800 */
[----:B------:R-:W-:Y:S01]  /*68b0*/  FMUL.FTZ R17, R132, R117 ;  /* 0x0000007584117220 */ /* 0x000fe20000410000 */
[--C-:B------:R-:W-:Y:S01]  /*68c0*/  FFMA.FTZ R141, R165, UR4, -R168.reuse ;  /* 0x00000004a58d7c23 */ /* 0x100fe200080108a8 */
[----:B------:R-:W-:Y:S01]  /*68d0*/  FFMA.FTZ R165, R18, UR4, -R175 ;  /* 0x0000000412a57c23 */ /* 0x000fe200080108af */
[----:B------:R-:W-:Y:S01]  /*68e0*/  FMUL.FTZ R18, R3, R118 ;  /* 0x0000007603127220 */ /* 0x000fe20000410000 */
[----:B------:R-:W-:Y:S01]  /*68f0*/  LDSM.16.MT88.4 R84, [R192+0x6800] ;  /* 0x00680000c054783b */ /* 0x000fe20000004200 */
[----:B-----5:R-:W-:Y:S01]  /*6900*/  FMUL.FTZ R8, R2, R124 ;  /* 0x0000007c02087220 */ /* 0x020fe20000410000 */
[----:B------:R-:W-:Y:S03]  /*6910*/  FMUL.FTZ R20, R132, R112 ;  /* 0x0000007084147220 */ /* 0x000fe60000410000 */
[----:B------:R-:W2:Y:S01]  /*6920*/  MUFU.EX2 R150, R150 ;  /* 0x0000009600967308 */ /* 0x000ea20000000800 */
[----:B---3--:R-:W-:Y:S01]  /*6930*/  F2FP.BF16.F32.PACK_AB R128, R161, R163 ;  /* 0x000000a3a180723e */ /* 0x008fe200000010ff */
[C---:B------:R-:W-:Y:S01]  /*6940*/  FMUL.FTZ R28, R2.reuse, R104 ;  /* 0x00000068021c7220 */ /* 0x040fe20000410000 */
[----:B------:R-:W-:Y:S01]  /*6950*/  FMUL.FTZ R29, R2, R105 ;  /* 0x00000069021d7220 */ /* 0x000fe20000410000 */
[C---:B------:R-:W-:Y:S01]  /*6960*/  FMUL.FTZ R36, R132.reuse, R96 ;  /* 0x0000006084247220 */ /* 0x040fe20000410000 */
[----:B------:R-:W-:Y:S01]  /*6970*/  LDSM.16.MT88.4 R116, [R196+0x7800] ;  /* 0x00780000c474783b */ /* 0x000fe20000004200 */
[----:B------:R-:W-:Y:S01]  /*6980*/  FMUL.FTZ R37, R132, R97 ;  /* 0x0000006184257220 */ /* 0x000fe20000410000 */
[C---:B------:R-:W-:Y:S03]  /*6990*/  FMUL.FTZ R38, R3.reuse, R98 ;  /* 0x0000006203267220 */ /* 0x040fe60000410000 */
[----:B------:R-:W-:Y:S01]  /*69a0*/  MUFU.EX2 R156, R156 ;  /* 0x0000009c009c7308 */ /* 0x000fe20000000800 */
[C---:B------:R-:W-:Y:S01]  /*69b0*/  FMUL.FTZ R39, R3.reuse, R99 ;  /* 0x0000006303277220 */ /* 0x040fe20000410000 */
[C---:B------:R-:W-:Y:S01]  /*69c0*/  FMUL.FTZ R45, R2.reuse, R89 ;  /* 0x00000059022d7220 */ /* 0x040fe20000410000 */
[C---:B------:R-:W-:Y:S01]  /*69d0*/  FMUL.FTZ R60, R2.reuse, R72 ;  /* 0x00000048023c7220 */ /* 0x040fe20000410000 */
[----:B------:R-:W-:Y:S01]  /*69e0*/  FMUL.FTZ R61, R2, R73 ;  /* 0x00000049023d7220 */ /* 0x000fe20000410000 */
[C---:B------:R-:W-:Y:S01]  /*69f0*/  FMUL.FTZ R64, R132.reuse, R68 ;  /* 0x0000004484407220 */ /* 0x040fe20000410000 */
[----:B------:R-:W-:Y:S01]  /*6a00*/  FMUL.FTZ R65, R132, R69 ;  /* 0x0000004584417220 */ /* 0x000fe20000410000 */
[C---:B------:R-:W-:Y:S03]  /*6a10*/  FMUL.FTZ R66, R3.reuse, R70 ;  /* 0x0000004603427220 */ /* 0x040fe60000410000 */
[----:B------:R-:W3:Y:S01]  /*6a20*/  MUFU.EX2 R155, R155 ;  /* 0x0000009b009b7308 */ /* 0x000ee20000000800 */
[----:B--2---:R-:W-:Y:S01]  /*6a30*/  F2FP.BF16.F32.PACK_AB R129, R150, R160 ;  /* 0x000000a09681723e */ /* 0x004fe200000010ff */
[----:B------:R-:W-:Y:S01]  /*6a40*/  FMUL.FTZ R67, R3, R71 ;  /* 0x0000004703437220 */ /* 0x000fe20000410000 */
[--C-:B------:R-:W-:Y:S01]  /*6a50*/  FFMA.FTZ R149, R157, UR4, -R243.reuse ;  /* 0x000000049d957c23 */ /* 0x100fe200080108f3 */
[----:B------:R-:W-:Y:S01]  /*6a60*/  FFMA.FTZ R148, R154, UR4, -R243 ;  /* 0x000000049a947c23 */ /* 0x000fe200080108f3 */
[--C-:B------:R-:W-:Y:S01]  /*6a70*/  FFMA.FTZ R144, R10, UR4, -R175.reuse ;  /* 0x000000040a907c23 */ /* 0x100fe200080108af */
[C---:B------:R-:W-:Y:S01]  /*6a80*/  FMUL.FTZ R10, R0.reuse, R126 ;  /* 0x0000007e000a7220 */ /* 0x040fe20000410000 */
[--C-:B------:R-:W-:Y:S03]  /*6a90*/  FFMA.FTZ R143, R11, UR4, -R175.reuse ;  /* 0x000000040b8f7c23 */ /* 0x100fe600080108af */
[----:B------:R-:W-:Y:S01]  /*6aa0*/  MUFU.EX2 R141, R141 ;  /* 0x0000008d008d7308 */ /* 0x000fe20000000800 */
[----:B------:R-:W-:Y:S01]  /*6ab0*/  FMUL.FTZ R11, R0, R127 ;  /* 0x0000007f000b7220 */ /* 0x000fe20000410000 */
[----:B------:R-:W-:Y:S01]  /*6ac0*/  FFMA.FTZ R142, R13, UR4, -R175 ;  /* 0x000000040d8e7c23 */ /* 0x000fe200080108af */
[C---:B------:R-:W-:Y:S01]  /*6ad0*/  FMUL.FTZ R13, R2.reuse, R121 ;  /* 0x00000079020d7220 */ /* 0x040fe20000410000 */
[--C-:B------:R-:W-:Y:S01]  /*6ae0*/  FFMA.FTZ R140, R9, UR4, -R168.reuse ;  /* 0x00000004098c7c23 */ /* 0x100fe200080108a8 */
[----:B------:R-:W-:Y:S01]  /*6af0*/  FMUL.FTZ R9, R2, R125 ;  /* 0x0000007d02097220 */ /* 0x000fe20000410000 */
[--C-:B------:R-:W-:Y:S01]  /*6b00*/  FFMA.FTZ R139, R15, UR4, -R168.reuse ;  /* 0x000000040f8b7c23 */ /* 0x100fe200080108a8 */
[----:B------:R-:W-:Y:S03]  /*6b10*/  FMUL.FTZ R15, R0, R123 ;  /* 0x0000007b000f7220 */ /* 0x000fe60000410000 */
[----:B------:R-:W-:Y:S01]  /*6b20*/  MUFU.EX2 R149, R149 ;  /* 0x0000009500957308 */ /* 0x000fe20000000800 */
[----:B---3--:R-:W-:Y:S01]  /*6b30*/  F2FP.BF16.F32.PACK_AB R130, R155, R156 ;  /* 0x0000009c9b82723e */ /* 0x008fe200000010ff */
[--C-:B------:R-:W-:Y:S01]  /*6b40*/  FFMA.FTZ R153, R7, UR4, -R251.reuse ;  /* 0x0000000407997c23 */ /* 0x100fe200080108fb */
[----:B------:R-:W-:Y:S01]  /*6b50*/  FMUL.FTZ R7, R3, R131 ;  /* 0x0000008303077220 */ /* 0x000fe20000410000 */
[----:B------:R-:W-:Y:S01]  /*6b60*/  FFMA.FTZ R154, R12, UR4, -R251 ;  /* 0x000000040c9a7c23 */ /* 0x000fe200080108fb */
[----:B------:R-:W-:Y:S01]  /*6b70*/  FMUL.FTZ R12, R2, R120 ;  /* 0x00000078020c7220 */ /* 0x000fe20000410000 */
[----:B------:R-:W-:Y:S01]  /*6b80*/  FFMA.FTZ R146, R21, UR4, -R243 ;  /* 0x0000000415927c23 */ /* 0x000fe200080108f3 */
[----:B------:R-:W-:Y:S03]  /*6b90*/  FMUL.FTZ R21, R132, R113 ;  /* 0x0000007184157220 */ /* 0x000fe60000410000 */
[----:B------:R-:W2:Y:S01]  /*6ba0*/  MUFU.EX2 R148, R148 ;  /* 0x0000009400947308 */ /* 0x000ea20000000800 */
[----:B------:R-:W-:Y:S01]  /*6bb0*/  FFMA.FTZ R152, R23, UR4, -R251 ;  /* 0x0000000417987c23 */ /* 0x000fe200080108fb */
[C---:B------:R-:W-:Y:S01]  /*6bc0*/  FMUL.FTZ R23, R3.reuse, R115 ;  /* 0x0000007303177220 */ /* 0x040fe20000410000 */
[--C-:B------:R-:W-:Y:S01]  /*6bd0*/  FFMA.FTZ R158, R22, UR4, -R243.reuse ;  /* 0x00000004169e7c23 */ /* 0x100fe200080108f3 */
[----:B------:R-:W-:Y:S01]  /*6be0*/  FMUL.FTZ R22, R3, R114 ;  /* 0x0000007203167220 */ /* 0x000fe20000410000 */
[----:B------:R-:W-:Y:S01]  /*6bf0*/  FFMA.FTZ R145, R30, UR4, -R243 ;  /* 0x000000041e917c23 */ /* 0x000fe200080108f3 */
[----:B------:R-:W-:Y:S01]  /*6c00*/  FMUL.FTZ R30, R0, R106 ;  /* 0x0000006a001e7220 */ /* 0x000fe20000410000 */
[--C-:B------:R-:W-:Y:S03]  /*6c10*/  FFMA.FTZ R44, R170, UR4, -R175.reuse ;  /* 0x00000004aa2c7c23 */ /* 0x100fe600080108af */
[----:B------:R-:W-:Y:S01]  /*6c20*/  MUFU.EX2 R144, R144 ;  /* 0x0000009000907308 */ /* 0x000fe20000000800 */
[--C-:B------:R-:W-:Y:S01]  /*6c30*/  FFMA.FTZ R159, R162, UR4, -R175.reuse ;  /* 0x00000004a29f7c23 */ /* 0x100fe200080108af */
[--C-:B------:R-:W-:Y:S01]  /*6c40*/  FFMA.FTZ R157, R171, UR4, -R168.reuse ;  /* 0x00000004ab9d7c23 */ /* 0x100fe200080108a8 */
[--C-:B------:R-:W-:Y:S01]  /*6c50*/  FFMA.FTZ R162, R14, UR4, -R175.reuse ;  /* 0x000000040ea27c23 */ /* 0x100fe200080108af */
[----:B------:R-:W-:Y:S01]  /*6c60*/  FMUL.FTZ R14, R0, R122 ;  /* 0x0000007a000e7220 */ /* 0x000fe20000410000 */
[--C-:B------:R-:W-:Y:S01]  /*6c70*/  FFMA.FTZ R170, R169, UR4, -R168.reuse ;  /* 0x00000004a9aa7c23 */ /* 0x100fe200080108a8 */
[--C-:B------:R-:W-:Y:S01]  /*6c80*/  FFMA.FTZ R167, R167, UR4, -R168.reuse ;  /* 0x00000004a7a77c23 */ /* 0x100fe200080108a8 */
[----:B------:R-:W-:Y:S03]  /*6c90*/  FFMA.FTZ R166, R166, UR4, -R175 ;  /* 0x00000004a6a67c23 */ /* 0x000fe600080108af */
[----:B------:R-:W3:Y:S01]  /*6ca0*/  MUFU.EX2 R159, R159 ;  /* 0x0000009f009f7308 */ /* 0x000ee20000000800 */
[----:B--2---:R-:W-:Y:S01]  /*6cb0*/  F2FP.BF16.F32.PACK_AB R131, R148, R149 ;  /* 0x000000959483723e */ /* 0x004fe200000010ff */
[--C-:B------:R-:W-:Y:S01]  /*6cc0*/  FFMA.FTZ R171, R249, UR4, -R168.reuse ;  /* 0x00000004f9ab7c23 */ /* 0x100fe200080108a8 */
[----:B------:R-:W-:Y:S01]  /*6cd0*/  FFMA.FTZ R183, R186, UR4, -R243 ;  /* 0x00000004bab77c23 */ /* 0x000fe200080108f3 */
[--C-:B------:R-:W-:Y:S01]  /*6ce0*/  FFMA.FTZ R186, R241, UR4, -R251.reuse ;  /* 0x00000004f1ba7c23 */ /* 0x100fe200080108fb */
[--C-:B------:R-:W-:Y:S01]  /*6cf0*/  FFMA.FTZ R172, R172, UR4, -R251.reuse ;  /* 0x00000004acac7c23 */ /* 0x100fe200080108fb */
[----:B------:R-:W-:Y:S01]  /*6d00*/  FFMA.FTZ R173, R173, UR4, -R251 ;  /* 0x00000004adad7c23 */ /* 0x000fe200080108fb */
[----:B------:R-:W-:Y:S03]  /*6d10*/  FFMA.FTZ R174, R174, UR4, -R243 ;  /* 0x00000004aeae7c23 */ /* 0x000fe600080108f3 */
[----:B------:R-:W2:Y:S01]  /*6d20*/  MUFU.EX2 R157, R157 ;  /* 0x0000009d009d7308 */ /* 0x000ea20000000800 */
[-C--:B-1----:R-:W-:Y:S05]  /*6d30*/  HMMA.16816.F32.BF16 R4, R128, R24.reuse, R4 ;  /* 0x000000188004723c */ /* 0x082fea0000041804 */
[----:B------:R-:W-:Y:S01]  /*6d40*/  FFMA.FTZ R241, R252, UR4, -R251 ;  /* 0x00000004fcf17c23 */ /* 0x000fe200080108fb */
[--C-:B------:R-:W-:Y:S03]  /*6d50*/  FFMA.FTZ R249, R250, UR4, -R243.reuse ;  /* 0x00000004faf97c23 */ /* 0x100fe600080108f3 */
[----:B------:R-:W-:Y:S02]  /*6d60*/  MUFU.EX2 R143, R143 ;  /* 0x0000008f008f7308 */ /* 0x000fe40000000800 */
[----:B---3--:R-:W-:Y:S01]  /*6d70*/  F2FP.BF16.F32.PACK_AB R124, R144, R159 ;  /* 0x0000009f907c723e */ /* 0x008fe200000010ff */
[----:B------:R-:W-:Y:S01]  /*6d80*/  FFMA.FTZ R248, R248, UR4, -R243 ;  /* 0x00000004f8f87c23 */ /* 0x000fe200080108f3 */
[--C-:B------:R-:W-:Y:S01]  /*6d90*/  FFMA.FTZ R250, R247, UR4, -R168.reuse ;  /* 0x00000004f7fa7c23 */ /* 0x100fe200080108a8 */
[--C-:B------:R-:W-:Y:S01]  /*6da0*/  FFMA.FTZ R247, R234, UR4, -R175.reuse ;  /* 0x00000004eaf77c23 */ /* 0x100fe200080108af */
[--C-:B------:R-:W-:Y:S04]  /*6db0*/  FFMA.FTZ R244, R244, UR4, -R175.reuse ;  /* 0x00000004f4f47c23 */ /* 0x100fe800080108af */
[----:B------:R-:W1:Y:S01]  /*6dc0*/  MUFU.EX2 R142, R142 ;  /* 0x0000008e008e7308 */ /* 0x000e620000000800 */
[----:B--2---:R-:W-:Y:S01]  /*6dd0*/  F2FP.BF16.F32.PACK_AB R125, R141, R157 ;  /* 0x0000009d8d7d723e */ /* 0x004fe200000010ff */
[--C-:B------:R-:W-:Y:S01]  /*6de0*/  FFMA.FTZ R242, R242, UR4, -R175.reuse ;  /* 0x00000004f2f27c23 */ /* 0x100fe200080108af */
[--C-:B------:R-:W-:Y:S01]  /*6df0*/  FFMA.FTZ R245, R245, UR4, -R168.reuse ;  /* 0x00000004f5f57c23 */ /* 0x100fe200080108a8 */
[----:B------:R-:W-:Y:S01]  /*6e00*/  FFMA.FTZ R238, R238, UR4, -R175 ;  /* 0x00000004eeee7c23 */ /* 0x000fe200080108af */
[--C-:B------:R-:W-:Y:S01]  /*6e10*/  FFMA.FTZ R187, R187, UR4, -R168.reuse ;  /* 0x00000004bbbb7c23 */ /* 0x100fe200080108a8 */
[--C-:B------:R-:W-:Y:S01]  /*6e20*/  FFMA.FTZ R234, R239, UR4, -R168.reuse ;  /* 0x00000004efea7c23 */ /* 0x100fe200080108a8 */
[----:B------:R-:W-:Y:S03]  /*6e30*/  FFMA.FTZ R239, R218, UR4, -R251 ;  /* 0x00000004daef7c23 */ /* 0x000fe600080108fb */
[----:B------:R-:W-:Y:S01]  /*6e40*/  MUFU.EX2 R140, R140 ;  /* 0x0000008c008c7308 */ /* 0x000fe20000000800 */
[----:B------:R-:W-:Y:S01]  /*6e50*/  FFMA.FTZ R218, R232, UR4, -R243 ;  /* 0x00000004e8da7c23 */ /* 0x000fe200080108f3 */
[--C-:B------:R-:W-:Y:S01]  /*6e60*/  FFMA.FTZ R236, R236, UR4, -R251.reuse ;  /* 0x00000004ecec7c23 */ /* 0x100fe200080108fb */
[----:B------:R-:W-:Y:S01]  /*6e70*/  FFMA.FTZ R232, R246, UR4, -R251 ;  /* 0x00000004f6e87c23 */ /* 0x000fe200080108fb */
[----:B------:R-:W-:Y:S01]  /*6e80*/  FFMA.FTZ R184, R184, UR4, -R243 ;  /* 0x00000004b8b87c23 */ /* 0x000fe200080108f3 */
[----:B------:R-:W-:Y:S01]  /*6e90*/  FFMA.FTZ R251, R240, UR4, -R251 ;  /* 0x00000004f0fb7c23 */ /* 0x000fe200080108fb */
[--C-:B------:R-:W-:Y:S01]  /*6ea0*/  FFMA.FTZ R185, R185, UR4, -R243.reuse ;  /* 0x00000004b9b97c23 */ /* 0x100fe200080108f3 */
[----:B------:R-:W-:Y:S03]  /*6eb0*/  FFMA.FTZ R243, R182, UR4, -R243 ;  /* 0x00000004b6f37c23 */ /* 0x000fe600080108f3 */
[----:B------:R-:W2:Y:S01]  /*6ec0*/  MUFU.EX2 R139, R139 ;  /* 0x0000008b008b7308 */ /* 0x000ea20000000800 */
[----:B-1----:R-:W-:Y:S01]  /*6ed0*/  F2FP.BF16.F32.PACK_AB R126, R142, R143 ;  /* 0x0000008f8e7e723e */ /* 0x002fe200000010ff */
[--C-:B------:R-:W-:Y:S01]  /*6ee0*/  FFMA.FTZ R240, R177, UR4, -R168.reuse ;  /* 0x00000004b1f07c23 */ /* 0x100fe200080108a8 */
[--C-:B------:R-:W-:Y:S01]  /*6ef0*/  FFMA.FTZ R181, R181, UR4, -R175.reuse ;  /* 0x00000004b5b57c23 */ /* 0x100fe200080108af */
[--C-:B------:R-:W-:Y:S01]  /*6f00*/  FFMA.FTZ R180, R180, UR4, -R175.reuse ;  /* 0x00000004b4b47c23 */ /* 0x100fe200080108af */
[--C-:B------:R-:W-:Y:S01]  /*6f10*/  FFMA.FTZ R179, R179, UR4, -R168.reuse ;  /* 0x00000004b3b37c23 */ /* 0x100fe200080108a8 */
[--C-:B------:R-:W-:Y:S01]  /*6f20*/  FFMA.FTZ R177, R178, UR4, -R175.reuse ;  /* 0x00000004b2b17c23 */ /* 0x100fe200080108af */
[--C-:B------:R-:W-:Y:S03]  /*6f30*/  FFMA.FTZ R138, R138, UR4, -R168.reuse ;  /* 0x000000048a8a7c23 */ /* 0x100fe600080108a8 */
[----:B------:R1:W-:Y:S01]  /*6f40*/  MUFU.EX2 R169, R44 ;  /* 0x0000002c00a97308 */ /* 0x0003e20000000800 */
[----:B------:R-:W-:Y:S01]  /*6f50*/  FFMA.FTZ R175, R176, UR4, -R175 ;  /* 0x00000004b0af7c23 */ /* 0x000fe200080108af */
[----:B------:R-:W-:Y:S01]  /*6f60*/  FFMA.FTZ R168, R137, UR4, -R168 ;  /* 0x0000000489a87c23 */ /* 0x000fe200080108a8 */
[----:B------:R-:W-:Y:S01]  /*6f70*/  FFMA.FTZ R163, R132, R237, R163 ;  /* 0x000000ed84a37223 */ /* 0x000fe200000100a3 */
[----:B------:R-:W-:Y:S01]  /*6f80*/  FFMA.FTZ R160, R3, R216, R160 ;  /* 0x000000d803a07223 */ /* 0x000fe200000100a0 */
[----:B------:R-:W-:Y:S01]  /*6f90*/  MOV R3, R134 ;  /* 0x0000008600037202 */ /* 0x000fe20000000f00 */
[----:B------:R-:W-:Y:S01]  /*6fa0*/  FFMA.FTZ R159, R2, R235, R159 ;  /* 0x000000eb029f7223 */ /* 0x000fe2000001009f */
[----:B------:R-:W-:Y:S03]  /*6fb0*/  FFMA.FTZ R157, R0, R233, R157 ;  /* 0x000000e9009d7223 */ /* 0x000fe6000001009d */
[----:B------:R-:W-:Y:S01]  /*6fc0*/  MUFU.EX2 R154, R154 ;  /* 0x0000009a009a7308 */ /* 0x000fe20000000800 */
[----:B--2---:R-:W-:Y:S01]  /*6fd0*/  F2FP.BF16.F32.PACK_AB R127, R139, R140 ;  /* 0x0000008c8b7f723e */ /* 0x004fe200000010ff */
[----:B------:R-:W-:Y:S01]  /*6fe0*/  FADD.FTZ R163, R161, R163 ;  /* 0x000000a3a1a37221 */ /* 0x000fe20000010000 */
[----:B------:R-:W-:Y:S01]  /*6ff0*/  FADD.FTZ R160, R150, R160 ;  /* 0x000000a096a07221 */ /* 0x000fe20000010000 */
[----:B------:R-:W-:Y:S01]  /*7000*/  FADD.FTZ R144, R144, R159 ;  /* 0x0000009f90907221 */ /* 0x000fe20000010000 */
[----:B------:R-:W-:Y:S01]  /*7010*/  FADD.FTZ R157, R141, R157 ;  /* 0x0000009d8d9d7221 */ /* 0x000fe20000010000 */
[----:B------:R-:W-:Y:S01]  /*7020*/  FADD.FTZ R156, R156, R163 ;  /* 0x000000a39c9c7221 */ /* 0x000fe20000010000 */
[----:B------:R-:W-:Y:S01]  /*7030*/  FADD.FTZ R149, R149, R160 ;  /* 0x000000a095957221 */ /* 0x000fe20000010000 */
[C---:B------:R-:W-:Y:S02]  /*7040*/  HMMA.16816.F32.BF16 R8, R124.reuse, R24, R8 ;  /* 0x000000187c08723c */ /* 0x040fe40000041808 */
[----:B------:R-:W2:Y:S02]  /*7050*/  MUFU.EX2 R153, R153 ;  /* 0x0000009900997308 */ /* 0x000ea40000000800 */
[C---:B-1----:R-:W-:Y:S01]  /*7060*/  FMUL.FTZ R44, R2.reuse, R88 ;  /* 0x00000058022c7220 */ /* 0x042fe20000410000 */
[----:B------:R-:W-:Y:S01]  /*7070*/  FADD.FTZ R143, R143, R144 ;  /* 0x000000908f8f7221 */ /* 0x000fe20000010000 */
[-C--:B------:R-:W-:Y:S06]  /*7080*/  HMMA.16816.F32.BF16 R12, R124, R26.reuse, R12 ;  /* 0x0000001a7c0c723c */ /* 0x080fec000004180c */
[----:B------:R-:W-:Y:S01]  /*7090*/  MUFU.EX2 R147, R147 ;  /* 0x0000009300937308 */ /* 0x000fe20000000800 */
[C---:B------:R-:W-:Y:S01]  /*70a0*/  FMUL.FTZ R24, R2.reuse, R108 ;  /* 0x0000006c02187220 */ /* 0x040fe20000410000 */
[C---:B------:R-:W-:Y:S04]  /*70b0*/  HMMA.16816.F32.BF16 R16, R128.reuse, R26, R16 ;  /* 0x0000001a8010723c */ /* 0x040fe80000041810 */
[----:B------:R-:W-:Y:S02]  /*70c0*/  FMUL.FTZ R25, R2, R109 ;  /* 0x0000006d02197220 */ /* 0x000fe40000410000 */
[-C--:B------:R-:W-:Y:S02]  /*70d0*/  HMMA.16816.F32.BF16 R20, R128, R40.reuse, R20 ;  /* 0x000000288014723c */ /* 0x080fe40000041814 */
[----:B------:R-:W1:Y:S03]  /*70e0*/  MUFU.EX2 R146, R146 ;  /* 0x0000009200927308 */ /* 0x000e660000000800 */
[C---:B------:R-:W-:Y:S01]  /*70f0*/  FMUL.FTZ R26, R0.reuse, R110 ;  /* 0x0000006e001a7220 */ /* 0x040fe20000410000 */
[----:B------:R-:W-:Y:S01]  /*7100*/  FMUL.FTZ R27, R0, R111 ;  /* 0x0000006f001b7220 */ /* 0x000fe20000410000 */
[----:B--2---:R-:W-:Y:S01]  /*7110*/  F2FP.BF16.F32.PACK_AB R68, R153, R154 ;  /* 0x0000009a9944723e */ /* 0x004fe200000010ff */
[----:B------:R-:W2:Y:S04]  /*7120*/  LDSM.16.MT88.4 R108, [R192+0x6000] ;  /* 0x00600000c06c783b */ /* 0x000ea80000004200 */
[----:B------:R-:W-:Y:S01]  /*7130*/  MUFU.EX2 R152, R152 ;  /* 0x0000009800987308 */ /* 0x000fe20000000800 */
[----:B------:R-:W-:Y:S01]  /*7140*/  FADD.FTZ R140, R140, R157 ;  /* 0x0000009d8c8c7221 */ /* 0x000fe20000010000 */
[----:B------:R-:W-:Y:S01]  /*7150*/  FADD.FTZ R155, R155, R156 ;  /* 0x0000009c9b9b7221 */ /* 0x000fe20000010000 */
[C---:B------:R-:W-:Y:S07]  /*7160*/  HMMA.16816.F32.BF16 R24, R124.reuse, R40, R24 ;  /* 0x000000287c18723c */ /* 0x040fee0000041818 */
[----:B------:R-:W3:Y:S01]  /*7170*/  MUFU.EX2 R151, R151 ;  /* 0x0000009700977308 */ /* 0x000ee20000000800 */
[----:B-1----:R-:W-:Y:S01]  /*7180*/  F2FP.BF16.F32.PACK_AB R69, R146, R147 ;  /* 0x000000939245723e */ /* 0x002fe200000010ff */
[-C--:B------:R-:W-:Y:S03]  /*7190*/  HMMA.16816.F32.BF16 R28, R124, R42.reuse, R28 ;  /* 0x0000002a7c1c723c */ /* 0x080fe6000004181c */
[C---:B------:R-:W-:Y:S03]  /*71a0*/  FMUL.FTZ R40, R2.reuse, R92 ;  /* 0x0000005c02287220 */ /* 0x040fe60000410000 */
[C---:B------:R-:W-:Y:S02]  /*71b0*/  HMMA.16816.F32.BF16 R32, R128.reuse, R42, R32 ;  /* 0x0000002a8020723c */ /* 0x040fe40000041820 */
[----:B------:R-:W-:Y:S03]  /*71c0*/  MUFU.EX2 R145, R145 ;  /* 0x0000009100917308 */ /* 0x000fe60000000800 */
[----:B------:R-:W-:Y:S01]  /*71d0*/  FMUL.FTZ R41, R2, R93 ;  /* 0x0000005d02297220 */ /* 0x000fe20000410000 */
[-C--:B------:R-:W-:Y:S06]  /*71e0*/  HMMA.16816.F32.BF16 R36, R128, R56.reuse, R36 ;  /* 0x000000388024723c */ /* 0x080fec0000041824 */
[----:B------:R-:W1:Y:S01]  /*71f0*/  MUFU.EX2 R158, R158 ;  /* 0x0000009e009e7308 */ /* 0x000e620000000800 */
[C---:B------:R-:W-:Y:S01]  /*7200*/  FMUL.FTZ R42, R0.reuse, R94 ;  /* 0x0000005e002a7220 */ /* 0x040fe20000410000 */
[----:B------:R-:W-:Y:S03]  /*7210*/  FMUL.FTZ R43, R0, R95 ;  /* 0x0000005f002b7220 */ /* 0x000fe60000410000 */
[----:B---3--:R-:W-:Y:S01]  /*7220*/  F2FP.BF16.F32.PACK_AB R70, R151, R152 ;  /* 0x000000989746723e */ /* 0x008fe200000010ff */
[----:B------:R-:W3:Y:S04]  /*7230*/  LDSM.16.MT88.4 R92, [R196+0x6800] ;  /* 0x00680000c45c783b */ /* 0x000ee80000004200 */
[----:B------:R-:W-:Y:S01]  /*7240*/  MUFU.EX2 R162, R162 ;  /* 0x000000a200a27308 */ /* 0x000fe20000000800 */
[----:B------:R-:W-:Y:S01]  /*7250*/  FADD.FTZ R148, R148, R149 ;  /* 0x0000009594947221 */ /* 0x000fe20000010000 */
[C---:B------:R-:W-:Y:S04]  /*7260*/  HMMA.16816.F32.BF16 R40, R124.reuse, R56, R40 ;  /* 0x000000387c28723c */ /* 0x040fe80000041828 */
[----:B------:R-:W-:Y:S01]  /*7270*/  FADD.FTZ R143, R142, R143 ;  /* 0x0000008f8e8f7221 */ /* 0x000fe20000010000 */
[----:B------:R-:W-:Y:S01]  /*7280*/  FADD.FTZ R139, R139, R140 ;  /* 0x0000008c8b8b7221 */ /* 0x000fe20000010000 */
[-C--:B------:R-:W-:Y:S02]  /*7290*/  HMMA.16816.F32.BF16 R44, R124, R58.reuse, R44 ;  /* 0x0000003a7c2c723c */ /* 0x080fe4000004182c */
[----:B------:R-:W4:Y:S03]  /*72a0*/  MUFU.EX2 R165, R165 ;  /* 0x000000a500a57308 */ /* 0x000f260000000800 */
[C---:B------:R-:W-:Y:S01]  /*72b0*/  FMUL.FTZ R56, R2.reuse, R76 ;  /* 0x0000004c02387220 */ /* 0x040fe20000410000 */
[C---:B------:R-:W-:Y:S06]  /*72c0*/  HMMA.16816.F32.BF16 R48, R128.reuse, R58, R48 ;  /* 0x0000003a8030723c */ /* 0x040fec0000041830 */
[----:B------:R-:W-:Y:S01]  /*72d0*/  MUFU.EX2 R164, R164 ;  /* 0x000000a400a47308 */ /* 0x000fe20000000800 */
[----:B------:R-:W-:Y:S01]  /*72e0*/  FMUL.FTZ R57, R2, R77 ;  /* 0x0000004d02397220 */ /* 0x000fe20000410000 */
[-C--:B--2---:R-:W-:Y:S03]  /*72f0*/  HMMA.16816.F32.BF16 R52, R128, R108.reuse, R52 ;  /* 0x0000006c8034723c */ /* 0x084fe60000041834 */
[C---:B------:R-:W-:Y:S01]  /*7300*/  FMUL.FTZ R58, R0.reuse, R78 ;  /* 0x0000004e003a7220 */ /* 0x040fe20000410000 */
[----:B------:R-:W-:Y:S01]  /*7310*/  FMUL.FTZ R59, R0, R79 ;  /* 0x0000004f003b7220 */ /* 0x000fe20000410000 */
[----:B-1----:R-:W-:Y:S01]  /*7320*/  F2FP.BF16.F32.PACK_AB R71, R158, R145 ;  /* 0x000000919e47723e */ /* 0x002fe200000010ff */
[----:B------:R-:W1:Y:S02]  /*7330*/  LDSM.16.MT88.4 R76, [R194+0x6800] ;  /* 0x00680000c24c783b */ /* 0x000e640000004200 */
[----:B------:R-:W2:Y:S03]  /*7340*/  MUFU.EX2 R167, R167 ;  /* 0x000000a700a77308 */ /* 0x000ea60000000800 */
[----:B----4-:R-:W-:Y:S01]  /*7350*/  F2FP.BF16.F32.PACK_AB R72, R165, R162 ;  /* 0x000000a2a548723e */ /* 0x010fe200000010ff */
[----:B------:R-:W-:Y:S01]  /*7360*/  FADD.FTZ R154, R154, R155 ;  /* 0x0000009b9a9a7221 */ /* 0x000fe20000010000 */
[C---:B------:R-:W-:Y:S05]  /*7370*/  HMMA.16816.F32.BF16 R56, R124.reuse, R108, R56 ;  /* 0x0000006c7c38723c */ /* 0x040fea0000041838 */
[----:B------:R-:W4:Y:S01]  /*7380*/  MUFU.EX2 R166, R166 ;  /* 0x000000a600a67308 */ /* 0x000f220000000800 */
[----:B------:R-:W-:Y:S01]  /*7390*/  MOV R0, R133 ;  /* 0x0000008500007202 */ /* 0x000fe20000000f00 */
[-C--:B------:R-:W-:Y:S04]  /*73a0*/  HMMA.16816.F32.BF16 R60, R124, R110.reuse, R60 ;  /* 0x0000006e7c3c723c */ /* 0x080fe8000004183c */
[----:B------:R-:W-:Y:S02]  /*73b0*/  FADD.FTZ R147, R147, R148 ;  /* 0x0000009493937221 */ /* 0x000fe40000010000 */
[----:B------:R-:W-:Y:S02]  /*73c0*/  HMMA.16816.F32.BF16 R64, R128, R110, R64 ;  /* 0x0000006e8040723c */ /* 0x000fe40000041840 */
[----:B------:R-:W-:Y:S03]  /*73d0*/  MUFU.EX2 R170, R170 ;  /* 0x000000aa00aa7308 */ /* 0x000fe60000000800 */
[----:B--2---:R-:W-:Y:S01]  /*73e0*/  F2FP.BF16.F32.PACK_AB R73, R167, R164 ;  /* 0x000000a4a749723e */ /* 0x004fe200000010ff */
[-C--:B---3--:R-:W-:Y:S06]  /*73f0*/  HMMA.16816.F32.BF16 R4, R68, R92.reuse, R4 ;  /* 0x0000005c4404723c */ /* 0x088fec0000041804 */
[----:B------:R-:W2:Y:S01]  /*7400*/  MUFU.EX2 R171, R171 ;  /* 0x000000ab00ab7308 */ /* 0x000ea20000000800 */
[----:B----4-:R-:W-:Y:S01]  /*7410*/  F2FP.BF16.F32.PACK_AB R74, R169, R166 ;  /* 0x000000a6a94a723e */ /* 0x010fe200000010ff */
[----:B------:R-:W-:Y:S03]  /*7420*/  FADD.FTZ R162, R162, R143 ;  /* 0x0000008fa2a27221 */ /* 0x000fe60000010000 */
[----:B------:R-:W-:Y:S01]  /*7430*/  MOV R2, R135 ;  /* 0x0000008700027202 */ /* 0x000fe20000000f00 */
[----:B------:R-:W-:Y:S04]  /*7440*/  FADD.FTZ R164, R164, R139 ;  /* 0x0000008ba4a47221 */ /* 0x000fe80000010000 */
[----:B------:R-:W-:Y:S01]  /*7450*/  MUFU.EX2 R172, R172 ;  /* 0x000000ac00ac7308 */ /* 0x000fe20000000800 */
[----:B------:R-:W-:Y:S01]  /*7460*/  FADD.FTZ R153, R153, R154 ;  /* 0x0000009a99997221 */ /* 0x000fe20000010000 */
[----:B------:R-:W-:Y:S01]  /*7470*/  FADD.FTZ R146, R146, R147 ;  /* 0x0000009392927221 */ /* 0x000fe20000010000 */
[----:B------:R-:W-:Y:S01]  /*7480*/  FADD.FTZ R165, R165, R162 ;  /* 0x000000a2a5a57221 */ /* 0x000fe20000010000 */
[----:B------:R-:W-:Y:S01]  /*7490*/  FADD.FTZ R167, R167, R164 ;  /* 0x000000a4a7a77221 */ /* 0x000fe20000010000 */
[----:B------:R-:W-:Y:S01]  /*74a0*/  FADD.FTZ R152, R152, R153 ;  /* 0x0000009998987221 */ /* 0x000fe20000010000 */
[----:B------:R-:W-:Y:S01]  /*74b0*/  FADD.FTZ R145, R145, R146 ;  /* 0x0000009291917221 */ /* 0x000fe20000010000 */
[----:B------:R-:W-:Y:S03]  /*74c0*/  FADD.FTZ R166, R166, R165 ;  /* 0x000000a5a6a67221 */ /* 0x000fe60000010000 */
[----:B------:R-:W-:Y:S01]  /*74d0*/  MUFU.EX2 R173, R173 ;  /* 0x000000ad00ad7308 */ /* 0x000fe20000000800 */
[----:B--2---:R-:W-:Y:S01]  /*74e0*/  F2FP.BF16.F32.PACK_AB R75, R171, R170 ;  /* 0x000000aaab4b723e */ /* 0x004fe200000010ff */
[----:B------:R-:W-:Y:S01]  /*74f0*/  FADD.FTZ R170, R170, R167 ;  /* 0x000000a7aaaa7221 */ /* 0x000fe20000010000 */
[----:B------:R-:W-:Y:S01]  /*7500*/  MOV R139, R136 ;  /* 0x00000088008b7202 */ /* 0x000fe20000000f00 */
[----:B------:R-:W-:Y:S01]  /*7510*/  FADD.FTZ R151, R151, R152 ;  /* 0x0000009897977221 */ /* 0x000fe20000010000 */
[----:B------:R-:W-:Y:S01]  /*7520*/  FADD.FTZ R145, R158, R145 ;  /* 0x000000919e917221 */ /* 0x000fe20000010000 */
[----:B------:R-:W-:Y:S01]  /*7530*/  FADD.FTZ R169, R169, R166 ;  /* 0x000000a6a9a97221 */ /* 0x000fe20000010000 */
[----:B------:R-:W-:Y:S01]  /*7540*/  FADD.FTZ R170, R171, R170 ;  /* 0x000000aaabaa7221 */ /* 0x000fe20000010000 */
[C---:B------:R-:W-:Y:S02]  /*7550*/  HMMA.16816.F32.BF16 R8, R72.reuse, R92, R8 ;  /* 0x0000005c4808723c */ /* 0x040fe40000041808 */
[----:B------:R-:W-:Y:S04]  /*7560*/  MUFU.EX2 R174, R174 ;  /* 0x000000ae00ae7308 */ /* 0x000fe80000000800 */
[-C--:B------:R-:W-:Y:S06]  /*7570*/  HMMA.16816.F32.BF16 R12, R72, R94.reuse, R12 ;  /* 0x0000005e480c723c */ /* 0x080fec000004180c */
[----:B------:R-:W-:Y:S01]  /*7580*/  MUFU.EX2 R183, R183 ;  /* 0x000000b700b77308 */ /* 0x000fe20000000800 */
[C---:B------:R-:W-:Y:S09]  /*7590*/  HMMA.16816.F32.BF16 R16, R68.reuse, R94, R16 ;  /* 0x0000005e4410723c */ /* 0x040ff20000041810 */
        /* <DEDUP_REMOVED lines=10> */
[C---:B------:R-:W-:Y:S03]  /*7640*/  HMMA.16816.F32.BF16 R40, R72.reuse, R80, R40 ;  /* 0x000000504828723c */ /* 0x040fe60000041828 */
[----:B------:R-:W2:Y:S03]  /*7650*/  MUFU.EX2 R244, R244 ;  /* 0x000000f400f47308 */ /* 0x000ea60000000800 */
[-C--:B------:R-:W-:Y:S07]  /*7660*/  HMMA.16816.F32.BF16 R44, R72, R82.reuse, R44 ;  /* 0x00000052482c723c */ /* 0x080fee000004182c */
[----:B------:R-:W3:Y:S01]  /*7670*/  MUFU.EX2 R242, R242 ;  /* 0x000000f200f27308 */ /* 0x000ee20000000800 */
[C---:B------:R-:W-:Y:S01]  /*7680*/  HMMA.16816.F32.BF16 R48, R68.reuse, R82, R48 ;  /* 0x000000524430723c */ /* 0x040fe20000041830 */
[----:B------:R-:W4:Y:S08]  /*7690*/  LDSM.16.MT88.4 R80, [R194+0x7000] ;  /* 0x00700000c250783b */ /* 0x000f300000004200 */
[----:B------:R-:W-:Y:S01]  /*76a0*/  MUFU.EX2 R245, R245 ;  /* 0x000000f500f57308 */ /* 0x000fe20000000800 */
[-C--:B------:R-:W-:Y:S03]  /*76b0*/  HMMA.16816.F32.BF16 R52, R68, R84.reuse, R52 ;  /* 0x000000544434723c */ /* 0x080fe60000041834 */
[----:B--2---:R-:W-:Y:S03]  /*76c0*/  FADD.FTZ R169, R244, R169 ;  /* 0x000000a9f4a97221 */ /* 0x004fe60000010000 */
[C---:B------:R-:W-:Y:S03]  /*76d0*/  HMMA.16816.F32.BF16 R56, R72.reuse, R84, R56 ;  /* 0x000000544838723c */ /* 0x040fe60000041838 */
[----:B------:R-:W2:Y:S02]  /*76e0*/  MUFU.EX2 R250, R250 ;  /* 0x000000fa00fa7308 */ /* 0x000ea40000000800 */
[----:B---3--:R-:W-:Y:S01]  /*76f0*/  FADD.FTZ R169, R242, R169 ;  /* 0x000000a9f2a97221 */ /* 0x008fe20000010000 */
[-C--:B------:R-:W-:Y:S07]  /*7700*/  HMMA.16816.F32.BF16 R60, R72, R86.reuse, R60 ;  /* 0x00000056483c723c */ /* 0x080fee000004183c */
[----:B------:R-:W-:Y:S01]  /*7710*/  MUFU.EX2 R238, R238 ;  /* 0x000000ee00ee7308 */ /* 0x000fe20000000800 */
[----:B------:R-:W-:Y:S01]  /*7720*/  HMMA.16816.F32.BF16 R64, R68, R86, R64 ;  /* 0x000000564440723c */ /* 0x000fe20000041840 */
[----:B------:R-:W3:Y:S08]  /*7730*/  LDSM.16.MT88.4 R84, [R193+0x7000] ;  /* 0x00700000c154783b */ /* 0x000ef00000004200 */
[----:B------:R-:W5:Y:S02]  /*7740*/  MUFU.EX2 R247, R247 ;  /* 0x000000f700f77308 */ /* 0x000f640000000800 */
[----:B------:R-:W-:Y:S01]  /*7750*/  F2FP.BF16.F32.PACK_AB R72, R173, R172 ;  /* 0x000000acad48723e */ /* 0x000fe200000010ff */
[----:B------:R-:W-:Y:S01]  /*7760*/  FADD.FTZ R172, R172, R151 ;  /* 0x00000097acac7221 */ /* 0x000fe20000010000 */
[----:B------:R-:W-:Y:S02]  /*7770*/  F2FP.BF16.F32.PACK_AB R73, R183, R174 ;  /* 0x000000aeb749723e */ /* 0x000fe400000010ff */
[----:B------:R-:W-:Y:S01]  /*7780*/  F2FP.BF16.F32.PACK_AB R74, R241, R186 ;  /* 0x000000baf14a723e */ /* 0x000fe200000010ff */
[----:B------:R-:W-:Y:S03]  /*7790*/  FADD.FTZ R174, R174, R145 ;  /* 0x00000091aeae7221 */ /* 0x000fe60000010000 */
[----:B------:R-:W-:Y:S01]  /*77a0*/  MUFU.EX2 R187, R187 ;  /* 0x000000bb00bb7308 */ /* 0x000fe20000000800 */
[----:B------:R-:W-:Y:S01]  /*77b0*/  F2FP.BF16.F32.PACK_AB R75, R248, R249 ;  /* 0x000000f9f84b723e */ /* 0x000fe200000010ff */
[----:B------:R-:W-:Y:S01]  /*77c0*/  FADD.FTZ R173, R173, R172 ;  /* 0x000000acadad7221 */ /* 0x000fe20000010000 */
[----:B------:R-:W-:Y:S01]  /*77d0*/  F2FP.BF16.F32.PACK_AB R68, R242, R244 ;  /* 0x000000f4f244723e */ /* 0x000fe200000010ff */
[----:B------:R-:W-:Y:S01]  /*77e0*/  FADD.FTZ R174, R183, R174 ;  /* 0x000000aeb7ae7221 */ /* 0x000fe20000010000 */
[----:B--2---:R-:W-:Y:S01]  /*77f0*/  F2FP.BF16.F32.PACK_AB R69, R250, R245 ;  /* 0x000000f5fa45723e */ /* 0x004fe200000010ff */
[----:B------:R-:W-:Y:S01]  /*7800*/  FADD.FTZ R245, R245, R170 ;  /* 0x000000aaf5f57221 */ /* 0x000fe20000010000 */
[----:B------:R-:W-:Y:S01]  /*7810*/  FADD.FTZ R186, R186, R173 ;  /* 0x000000adbaba7221 */ /* 0x000fe20000010000 */
[-C--:B-1----:R-:W-:Y:S02]  /*7820*/  HMMA.16816.F32.BF16 R4, R72, R76.reuse, R4 ;  /* 0x0000004c4804723c */ /* 0x082fe40000041804 */
[----:B------:R-:W1:Y:S03]  /*7830*/  MUFU.EX2 R234, R234 ;  /* 0x000000ea00ea7308 */ /* 0x000e660000000800 */
[----:B-----5:R-:W-:Y:S01]  /*7840*/  F2FP.BF16.F32.PACK_AB R70, R247, R238 ;  /* 0x000000eef746723e */ /* 0x020fe200000010ff */
[----:B------:R-:W-:Y:S01]  /*7850*/  FADD.FTZ R250, R250, R245 ;  /* 0x000000f5fafa7221 */ /* 0x000fe20000010000 */
[----:B------:R-:W-:Y:S01]  /*7860*/  FADD.FTZ R249, R249, R174 ;  /* 0x000000aef9f97221 */ /* 0x000fe20000010000 */
[----:B------:R-:W-:Y:S04]  /*7870*/  FADD.FTZ R238, R238, R169 ;  /* 0x000000a9eeee7221 */ /* 0x000fe80000010000 */
[----:B------:R-:W-:Y:S01]  /*7880*/  MUFU.EX2 R236, R236 ;  /* 0x000000ec00ec7308 */ /* 0x000fe20000000800 */
[----:B------:R-:W-:Y:S01]  /*7890*/  FADD.FTZ R241, R241, R186 ;  /* 0x000000baf1f17221 */ /* 0x000fe20000010000 */
[----:B------:R-:W-:Y:S01]  /*78a0*/  FADD.FTZ R249, R248, R249 ;  /* 0x000000f9f8f97221 */ /* 0x000fe20000010000 */
[----:B------:R-:W-:Y:S07]  /*78b0*/  FADD.FTZ R238, R247, R238 ;  /* 0x000000eef7ee7221 */ /* 0x000fee0000010000 */
[----:B------:R-:W-:Y:S01]  /*78c0*/  MUFU.EX2 R239, R239 ;  /* 0x000000ef00ef7308 */ /* 0x000fe20000000800 */
[C---:B-1----:R-:W-:Y:S01]  /*78d0*/  F2FP.BF16.F32.PACK_AB R71, R234.reuse, R187 ;  /* 0x000000bbea47723e */ /* 0x042fe200000010ff */
[----:B------:R-:W-:Y:S04]  /*78e0*/  FADD.FTZ R187, R187, R250 ;  /* 0x000000fabbbb7221 */ /* 0x000fe80000010000 */
[----:B------:R-:W-:Y:S02]  /*78f0*/  FADD.FTZ R234, R234, R187 ;  /* 0x000000bbeaea7221 */ /* 0x000fe40000010000 */
[C---:B------:R-:W-:Y:S02]  /*7900*/  HMMA.16816.F32.BF16 R8, R68.reuse, R76, R8 ;  /* 0x0000004c4408723c */ /* 0x040fe40000041808 */
[----:B------:R-:W1:Y:S04]  /*7910*/  MUFU.EX2 R184, R184 ;  /* 0x000000b800b87308 */ /* 0x000e680000000800 */
[-C--:B------:R-:W-:Y:S06]  /*7920*/  HMMA.16816.F32.BF16 R12, R68, R78.reuse, R12 ;  /* 0x0000004e440c723c */ /* 0x080fec000004180c */
[----:B------:R-:W2:Y:S01]  /*7930*/  MUFU.EX2 R218, R218 ;  /* 0x000000da00da7308 */ /* 0x000ea20000000800 */
[C---:B------:R-:W-:Y:S01]  /*7940*/  HMMA.16816.F32.BF16 R16, R72.reuse, R78, R16 ;  /* 0x0000004e4810723c */ /* 0x040fe20000041810 */
[----:B------:R-:W5:Y:S08]  /*7950*/  LDSM.16.MT88.4 R76, [R192+0x7000] ;  /* 0x00700000c04c783b */ /* 0x000f700000004200 */
[----:B------:R-:W-:Y:S01]  /*7960*/  MUFU.EX2 R232, R232 ;  /* 0x000000e800e87308 */ /* 0x000fe20000000800 */
[-C--:B----4-:R-:W-:Y:S03]  /*7970*/  HMMA.16816.F32.BF16 R20, R72, R80.reuse, R20 ;  /* 0x000000504814723c */ /* 0x090fe60000041814 */
[----:B-1----:R-:W-:Y:S03]  /*7980*/  FADD.FTZ R249, R184, R249 ;  /* 0x000000f9b8f97221 */ /* 0x002fe60000010000 */
[C---:B------:R-:W-:Y:S03]  /*7990*/  HMMA.16816.F32.BF16 R24, R68.reuse, R80, R24 ;  /* 0x000000504418723c */ /* 0x040fe60000041818 */
[----:B------:R-:W1:Y:S03]  /*79a0*/  MUFU.EX2 R251, R251 ;  /* 0x000000fb00fb7308 */ /* 0x000e660000000800 */
[-C--:B------:R-:W-:Y:S07]  /*79b0*/  HMMA.16816.F32.BF16 R28, R68, R82.reuse, R28 ;  /* 0x00000052441c723c */ /* 0x080fee000004181c */
[----:B------:R-:W-:Y:S01]  /*79c0*/  MUFU.EX2 R185, R185 ;  /* 0x000000b900b97308 */ /* 0x000fe20000000800 */
[C---:B------:R-:W-:Y:S09]  /*79d0*/  HMMA.16816.F32.BF16 R32, R72.reuse, R82, R32 ;  /* 0x000000524820723c */ /* 0x040ff20000041820 */
[----:B------:R-:W4:Y:S01]  /*79e0*/  MUFU.EX2 R182, R243 ;  /* 0x000000f300b67308 */ /* 0x000f220000000800 */
[-C--:B---3--:R-:W-:Y:S06]  /*79f0*/  HMMA.16816.F32.BF16 R36, R72, R84.reuse, R36 ;  /* 0x000000544824723c */ /* 0x088fec0000041824 */
[C---:B------:R-:W-:Y:S03]  /*7a00*/  HMMA.16816.F32.BF16 R40, R68.reuse, R84, R40 ;  /* 0x000000544428723c */ /* 0x040fe60000041828 */
[----:B------:R-:W-:Y:S03]  /*7a10*/  MUFU.EX2 R181, R181 ;  /* 0x000000b500b57308 */ /* 0x000fe60000000800 */
[-C--:B------:R-:W-:Y:S07]  /*7a20*/  HMMA.16816.F32.BF16 R44, R68, R86.reuse, R44 ;  /* 0x00000056442c723c */ /* 0x080fee000004182c */
[----:B------:R-:W3:Y:S01]  /*7a30*/  MUFU.EX2 R180, R180 ;  /* 0x000000b400b47308 */ /* 0x000ee20000000800 */
[C---:B------:R-:W-:Y:S01]  /*7a40*/  HMMA.16816.F32.BF16 R48, R72.reuse, R86, R48 ;  /* 0x000000564830723c */ /* 0x040fe20000041830 */
[----:B------:R-:W3:Y:S08]  /*7a50*/  LDSM.16.MT88.4 R84, [R193+0x7800] ;  /* 0x00780000c154783b */ /* 0x000ef00000004200 */
[----:B------:R-:W-:Y:S01]  /*7a60*/  MUFU.EX2 R179, R179 ;  /* 0x000000b300b37308 */ /* 0x000fe20000000800 */
[-C--:B-----5:R-:W-:Y:S06]  /*7a70*/  HMMA.16816.F32.BF16 R52, R72, R76.reuse, R52 ;  /* 0x0000004c4834723c */ /* 0x0a0fec0000041834 */
[C---:B------:R-:W-:Y:S03]  /*7a80*/  HMMA.16816.F32.BF16 R56, R68.reuse, R76, R56 ;  /* 0x0000004c4438723c */ /* 0x040fe60000041838 */
[----:B------:R-:W5:Y:S03]  /*7a90*/  MUFU.EX2 R240, R240 ;  /* 0x000000f000f07308 */ /* 0x000f660000000800 */
[-C--:B------:R-:W-:Y:S07]  /*7aa0*/  HMMA.16816.F32.BF16 R60, R68, R78.reuse, R60 ;  /* 0x0000004e443c723c */ /* 0x080fee000004183c */
[----:B------:R-:W-:Y:S01]  /*7ab0*/  MUFU.EX2 R177, R177 ;  /* 0x000000b100b17308 */ /* 0x000fe20000000800 */
[----:B------:R-:W-:Y:S09]  /*7ac0*/  HMMA.16816.F32.BF16 R64, R72, R78, R64 ;  /* 0x0000004e4840723c */ /* 0x000ff20000041840 */
[----:B------:R-:W5:Y:S02]  /*7ad0*/  MUFU.EX2 R176, R175 ;  /* 0x000000af00b07308 */ /* 0x000f640000000800 */
[----:B------:R-:W-:Y:S01]  /*7ae0*/  F2FP.BF16.F32.PACK_AB R68, R239, R236 ;  /* 0x000000ecef44723e */ /* 0x000fe200000010ff */
[----:B------:R-:W-:Y:S01]  /*7af0*/  FADD.FTZ R236, R236, R241 ;  /* 0x000000f1ecec7221 */ /* 0x000fe20000010000 */
[----:B--2---:R-:W-:Y:S02]  /*7b00*/  F2FP.BF16.F32.PACK_AB R69, R218, R184 ;  /* 0x000000b8da45723e */ /* 0x004fe400000010ff */
[----:B-1----:R-:W-:Y:S01]  /*7b10*/  F2FP.BF16.F32.PACK_AB R70, R251, R232 ;  /* 0x000000e8fb46723e */ /* 0x002fe200000010ff */
[----:B------:R-:W-:Y:S03]  /*7b20*/  FADD.FTZ R239, R239, R236 ;  /* 0x000000ecefef7221 */ /* 0x000fe60000010000 */
[----:B------:R-:W-:Y:S01]  /*7b30*/  MUFU.EX2 R138, R138 ;  /* 0x0000008a008a7308 */ /* 0x000fe20000000800 */
[----:B----4-:R-:W-:Y:S01]  /*7b40*/  F2FP.BF16.F32.PACK_AB R71, R182, R185 ;  /* 0x000000b9b647723e */ /* 0x010fe200000010ff */
[----:B------:R-:W-:Y:S01]  /*7b50*/  FADD.FTZ R218, R218, R249 ;  /* 0x000000f9dada7221 */ /* 0x000fe20000010000 */
[----:B---3--:R-:W-:Y:S01]  /*7b60*/  F2FP.BF16.F32.PACK_AB R72, R180, R181 ;  /* 0x000000b5b448723e */ /* 0x008fe200000010ff */
[----:B------:R-:W-:Y:S01]  /*7b70*/  FADD.FTZ R181, R181, R238 ;  /* 0x000000eeb5b57221 */ /* 0x000fe20000010000 */
[----:B-----5:R-:W-:Y:S01]  /*7b80*/  F2FP.BF16.F32.PACK_AB R73, R240, R179 ;  /* 0x000000b3f049723e */ /* 0x020fe200000010ff */
[----:B------:R-:W-:Y:S01]  /*7b90*/  FADD.FTZ R179, R179, R234 ;  /* 0x000000eab3b37221 */ /* 0x000fe20000010000 */
[----:B------:R-:W-:Y:S01]  /*7ba0*/  FADD.FTZ R232, R232, R239 ;  /* 0x000000efe8e87221 */ /* 0x000fe20000010000 */
[-C--:B------:R-:W-:Y:S02]  /*7bb0*/  HMMA.16816.F32.BF16 R128, R68, R116.reuse, R4 ;  /* 0x000000744480723c */ /* 0x080fe40000041804 */
[----:B------:R-:W1:Y:S01]  /*7bc0*/  MUFU.EX2 R137, R168 ;  /* 0x000000a800897308 */ /* 0x000e620000000800 */
[----:B------:R-:W2:Y:S02]  /*7bd0*/  LDSM.16.MT88.4 R4, [R192+0x7800] ;  /* 0x00780000c004783b */ /* 0x000ea40000004200 */
[----:B------:R-:W-:Y:S01]  /*7be0*/  F2FP.BF16.F32.PACK_AB R74, R176, R177 ;  /* 0x000000b1b04a723e */ /* 0x000fe200000010ff */
[----:B------:R-:W-:Y:S01]  /*7bf0*/  FADD.FTZ R180, R180, R181 ;  /* 0x000000b5b4b47221 */ /* 0x000fe20000010000 */
[----:B------:R-:W-:Y:S01]  /*7c00*/  FADD.FTZ R179, R240, R179 ;  /* 0x000000b3f0b37221 */ /* 0x000fe20000010000 */
[----:B------:R-:W-:Y:S03]  /*7c10*/  FADD.FTZ R185, R185, R218 ;  /* 0x000000dab9b97221 */ /* 0x000fe60000010000 */
[----:B------:R-:W-:Y:S01]  /*7c20*/  FADD.FTZ R177, R177, R180 ;  /* 0x000000b4b1b17221 */ /* 0x000fe20000010000 */
[----:B------:R-:W-:Y:S01]  /*7c30*/  FADD.FTZ R237, R251, R232 ;  /* 0x000000e8fbed7221 */ /* 0x000fe20000010000 */
[----:B------:R-:W-:Y:S02]  /*7c40*/  FADD.FTZ R216, R182, R185 ;  /* 0x000000b9b6d87221 */ /* 0x000fe40000010000 */
[----:B------:R-:W-:Y:S01]  /*7c50*/  FADD.FTZ R235, R176, R177 ;  /* 0x000000b1b0eb7221 */ /* 0x000fe20000010000 */
[C---:B-1----:R-:W-:Y:S01]  /*7c60*/  F2FP.BF16.F32.PACK_AB R75, R137.reuse, R138 ;  /* 0x0000008a894b723e */ /* 0x042fe200000010ff */
[----:B------:R-:W-:Y:S04]  /*7c70*/  FADD.FTZ R138, R138, R179 ;  /* 0x000000b38a8a7221 */ /* 0x000fe80000010000 */
[----:B------:R-:W-:Y:S02]  /*7c80*/  FADD.FTZ R233, R137, R138 ;  /* 0x0000008a89e97221 */ /* 0x000fe40000010000 */
        /* <DEDUP_REMOVED lines=11> */
[-C--:B--2---:R-:W-:Y:S06]  /*7d40*/  HMMA.16816.F32.BF16 R80, R68, R4.reuse, R52 ;  /* 0x000000044450723c */ /* 0x084fec0000041834 */
[C---:B------:R-:W-:Y:S06]  /*7d50*/  HMMA.16816.F32.BF16 R76, R72.reuse, R4, R56 ;  /* 0x00000004484c723c */ /* 0x040fec0000041838 */
[-C--:B------:R-:W-:Y:S06]  /*7d60*/  HMMA.16816.F32.BF16 R72, R72, R6.reuse, R60 ;  /* 0x000000064848723c */ /* 0x080fec000004183c */
[----:B------:R-:W-:Y:S01]  /*7d70*/  HMMA.16816.F32.BF16 R68, R68, R6, R64 ;  /* 0x000000064444723c */ /* 0x000fe20000041840 */
[----:B------:R-:W-:Y:S11]  /*7d80*/  @!UPT UIADD3 URZ, URZ, URZ, URZ ;  /* 0x0000003f3f3ff290 */ /* 0x000ff6000fffe03f */
[----:B------:R-:W-:Y:S01]  /*7d90*/  @!UPT UIADD3 URZ, URZ, URZ, URZ ;  /* 0x0000003f3f3ff290 */ /* 0x000fe2000fffe03f */
[----:B------:R-:W-:Y:S11]  /*7da0*/  @P0 BRA `(.L_x_1211) ;  /* 0xffffffd000ac0947 */ /* 0x000ff6000383ffff */
.L_x_1210:
[----:B------:R-:W1:Y:S01]  /*7db0*/  S2R R4, SR_TID.X ;  /* 0x0000000000047919 */ /* 0x000e620000002100 */
[----:B------:R-:W-:Y:S01]  /*7dc0*/  ISETP.NE.AND P0, PT, R205, -0x1, PT ;  /* 0xffffffffcd00780c */ /* 0x000fe20003f05270 */
[----:B------:R-:W2:Y:S01]  /*7dd0*/  S2UR UR4, SR_CgaCtaId ;  /* 0x00000000000479c3 */ /* 0x000ea20000008800 */
[----:B------:R-:W-:Y:S01]  /*7de0*/  UMOV UR5, 0x400 ;  /* 0x0000040000057882 */ /* 0x000fe20000000000 */
[----:B------:R-:W3:Y:S04]  /*7df0*/  SHFL.BFLY PT, R0, R237, 0x2, 0x1f ;  /* 0x0c401f00ed007f89 */ /* 0x000ee800000e0000 */
[----:B------:R-:W4:Y:S04]  /*7e00*/  SHFL.BFLY PT, R10, R235, 0x2, 0x1f ;  /* 0x0c401f00eb0a7f89 */ /* 0x000f2800000e0000 */
[----:B------:R-:W5:Y:S02]  /*7e10*/  SHFL.BFLY PT, R13, R216, 0x2, 0x1f ;  /* 0x0c401f00d80d7f89 */ /* 0x000f6400000e0000 */
[----:B------:R-:W5:Y:S02]  /*7e20*/  @P0 LDC.64 R2, c[0x0][0x298] ;  /* 0x0000a600ff020b82 */ /* 0x000f640000000a00 */
[----:B------:R-:W5:Y:S01]  /*7e30*/  SHFL.BFLY PT, R6, R233, 0x2, 0x1f ;  /* 0x0c401f00e9067f89 */ /* 0x000f6200000e0000 */
[----:B--2---:R-:W-:Y:S01]  /*7e40*/  ULEA UR4, UR4, UR5, 0x18 ;  /* 0x0000000504047291 */ /* 0x004fe2000f8ec03f */
[----:B---3--:R-:W-:Y:S01]  /*7e50*/  FADD.FTZ R9, R0, R237 ;  /* 0x000000ed00097221 */ /* 0x008fe20000010000 */
[----:B-1----:R-:W-:-:S04]  /*7e60*/  SHF.R.S32.HI R5, RZ, 0x1f, R4 ;  /* 0x0000001fff057819 */ /* 0x002fc80000011404 */
[----:B------:R-:W1:Y:S01]  /*7e70*/  SHFL.BFLY PT, R8, R9, 0x1, 0x1f ;  /* 0x0c201f0009087f89 */ /* 0x000e6200000e0000 */
[----:B----4-:R-:W-:Y:S01]  /*7e80*/  FADD.FTZ R235, R10, R235 ;  /* 0x000000eb0aeb7221 */ /* 0x010fe20000010000 */
[----:B------:R-:W-:Y:S01]  /*7e90*/  LEA.HI R7, R5, R4, RZ, 0x2 ;  /* 0x0000000405077211 */ /* 0x000fe200078f10ff */
[----:B-----5:R-:W-:Y:S01]  /*7ea0*/  FADD.FTZ R216, R13, R216 ;  /* 0x000000d80dd87221 */ /* 0x020fe20000010000 */
[----:B------:R-:W-:Y:S02]  /*7eb0*/  @P0 IMAD.WIDE.U32 R12, R205, R2, RZ ;  /* 0x00000002cd0c0225 */ /* 0x000fe400078e00ff */
[----:B------:R2:W3:Y:S01]  /*7ec0*/  SHFL.BFLY PT, R16, R235, 0x1, 0x1f ;  /* 0x0c201f00eb107f89 */ /* 0x0004e200000e0000 */
[----:B------:R-:W-:Y:S01]  /*7ed0*/  SHF.R.S32.HI R11, RZ, 0x2, R7 ;  /* 0x00000002ff0b7819 */ /* 0x000fe20000011407 */
[----:B------:R-:W-:Y:S01]  /*7ee0*/  FADD.FTZ R233, R6, R233 ;  /* 0x000000e906e97221 */ /* 0x000fe20000010000 */
[----:B------:R-:W-:Y:S01]  /*7ef0*/  SHF.R.S32.HI R0, RZ, 0x1f, R7 ;  /* 0x0000001fff007819 */ /* 0x000fe20000011407 */
[----:B------:R-:W-:Y:S01]  /*7f00*/  @P0 IMAD.MOV.U32 R2, RZ, RZ, R12 ;  /* 0x000000ffff020224 */ /* 0x000fe200078e000c */
[----:B------:R-:W-:Y:S01]  /*7f10*/  LOP3.LUT R7, R7, 0x3ffffffc, RZ, 0xc0, !PT ;  /* 0x3ffffffc07077812 */ /* 0x000fe200078ec0ff */
[----:B------:R-:W-:Y:S01]  /*7f20*/  @P0 IMAD R3, R205, R3, R13 ;  /* 0x00000003cd030224 */ /* 0x000fe200078e020d */
[----:B------:R-:W-:Y:S01]  /*7f30*/  LEA.HI R0, R0, R11, RZ, 0x3 ;  /* 0x0000000b00007211 */ /* 0x000fe200078f18ff */
[----:B------:R2:W4:Y:S01]  /*7f40*/  SHFL.BFLY PT, R14, R233, 0x1, 0x1f ;  /* 0x0c201f00e90e7f89 */ /* 0x00052200000e0000 */
[----:B------:R-:W-:-:S02]  /*7f50*/  MOV R12, 0x3f800000 ;  /* 0x3f800000000c7802 */ /* 0x000fc40000000f00 */
[----:B------:R-:W-:-:S05]  /*7f60*/  LOP3.LUT R0, R0, 0xfffffff8, RZ, 0xc0, !PT ;  /* 0xfffffff800007812 */ /* 0x000fca00078ec0ff */
[----:B------:R-:W-:Y:S01]  /*7f70*/  IMAD.IADD R0, R11, 0x1, -R0 ;  /* 0x000000010b007824 */ /* 0x000fe200078e0a00 */
[----:B------:R-:W-:Y:S01]  /*7f80*/  LEA.HI R11, R5, R4, RZ, 0x5 ;  /* 0x00000004050b7211 */ /* 0x000fe200078f28ff */
[----:B-1----:R-:W-:Y:S01]  /*7f90*/  FADD.FTZ R5, R9, R8 ;  /* 0x0000000809057221 */ /* 0x002fe20000010000 */
[----:B------:R-:W-:Y:S02]  /*7fa0*/  IMAD.IADD R9, R4, 0x1, -R7 ;  /* 0x0000000104097824 */ /* 0x000fe400078e0a07 */
[C---:B------:R-:W-:Y:S01]  /*7fb0*/  IMAD.SHL.U32 R10, R0.reuse, 0x40, RZ ;  /* 0x00000040000a7824 */ /* 0x040fe200078e00ff */
[----:B------:R-:W-:Y:S01]  /*7fc0*/  SHF.R.S32.HI R4, RZ, 0x5, R11 ;  /* 0x00000005ff047819 */ /* 0x000fe2000001140b */
[----:B------:R2:W1:Y:S01]  /*7fd0*/  SHFL.BFLY PT, R7, R216, 0x1, 0x1f ;  /* 0x0c201f00d8077f89 */ /* 0x00046200000e0000 */
[----:B------:R-:W-:Y:S02]  /*7fe0*/  R2P PR, R0, 0x6 ;  /* 0x0000000600007804 */ /* 0x000fe40000000000 */
[----:B------:R-:W-:Y:S01]  /*7ff0*/  LOP3.LUT R8, R10, 0x1c0, RZ, 0xc0, !PT ;  /* 0x000001c00a087812 */ /* 0x000fe200078ec0ff */
[----:B------:R-:W-:Y:S01]  /*8000*/  IMAD R10, R4, 0x200, R9 ;  /* 0x00000200040a7824 */ /* 0x000fe200078e0209 */
[----:B------:R-:W-:-:S02]  /*8010*/  MOV R11, 0x20 ;  /* 0x00000020000b7802 */ /* 0x000fc40000000f00 */
[----:B------:R-:W-:Y:S02]  /*8020*/  LEA.HI R9, R8, R8, RZ, 0x1d ;  /* 0x0000000808097211 */ /* 0x000fe400078fe8ff */
[----:B------:R-:W-:Y:S02]  /*8030*/  FSETP.NE.FTZ.AND P3, PT, R5, RZ, PT ;  /* 0x000000ff0500720b */ /* 0x000fe40003f75000 */
[----:B------:R-:W-:Y:S01]  /*8040*/  SEL R11, R11, 0xffffffe0, !P1 ;  /* 0xffffffe00b0b7807 */ /* 0x000fe20004800000 */
[----:B------:R-:W-:-:S05]  /*8050*/  IMAD.U32 R10, R10, 0x2, R9 ;  /* 0x000000020a0a7824 */ /* 0x000fca00078e0009 */
[----:B------:R-:W-:-:S05]  /*8060*/  LEA R10, R10, UR4, 0x1 ;  /* 0x000000040a0a7c11 */ /* 0x000fca000f8e08ff */
[C---:B------:R-:W-:Y:S02]  /*8070*/  VIADD R8, R10.reuse, 0x40 ;  /* 0x000000400a087836 */ /* 0x040fe40000000000 */
[----:B------:R-:W-:Y:S01]  /*8080*/  @P2 VIADD R8, R10, 0xffffffc0 ;  /* 0xffffffc00a082836 */ /* 0x000fe20000000000 */
[----:B-1234-:R-:W-:Y:S06]  /*8090*/  @P0 BRA `(.L_x_1214) ;  /* 0x0000000000200947 */ /* 0x01efec0003800000 */
        /* <DEDUP_REMOVED lines=8> */
.L_x_1214:
[----:B------:R-:W-:Y:S01]  /*8120*/  ULDC.U8 UR4, c[0x0][0x3d8] ;  /* 0x0000f60000047ab9 */ /* 0x000fe20000000000 */
[----:B------:R1:W2:Y:S01]  /*8130*/  @P3 MUFU.RCP R12, R5 ;  /* 0x00000005000c3308 */ /* 0x0002a20000001000 */
[----:B------:R-:W-:Y:S01]  /*8140*/  ISETP.NE.AND P1, PT, RZ, UR4, PT ;  /* 0x00000004ff007c0c */ /* 0x000fe2000bf25270 */
[----:B------:R-:W-:Y:S01]  /*8150*/  ULDC.U8 UR4, c[0x0][0x3d9] ;  /* 0x0000f64000047ab9 */ /* 0x000fe20000000000 */
[----:B------:R-:W-:Y:S01]  /*8160*/  FADD.FTZ R7, R216, R7 ;  /* 0x00000007d8077221 */ /* 0x000fe20000010000 */
[----:B------:R-:W-:Y:S01]  /*8170*/  FADD.FTZ R9, R233, R14 ;  /* 0x0000000ee9097221 */ /* 0x000fe20000010000 */
[----:B------:R-:W-:Y:S01]  /*8180*/  ISETP.NE.OR P2, PT, RZ, UR4, !P1 ;  /* 0x00000004ff007c0c */ /* 0x000fe2000cf45670 */
[----:B------:R-:W-:Y:S01]  /*8190*/  FADD.FTZ R6, R235, R16 ;  /* 0x00000010eb067221 */ /* 0x000fe20000010000 */
[----:B------:R-:W-:Y:S01]  /*81a0*/  PLOP3.LUT P6, PT, PT, PT, PT, 0x8, 0x0 ;  /* 0x000000000000781c */ /* 0x000fe20003fce170 */
[----:B------:R-:W-:Y:S01]  /*81b0*/  IMAD.MOV.U32 R13, RZ, RZ, 0x3f800000 ;  /* 0x3f800000ff0d7424 */ /* 0x000fe200078e00ff */
[----:B------:R-:W-:-:S02]  /*81c0*/  FSETP.NE.FTZ.AND P4, PT, R7, RZ, PT ;  /* 0x000000ff0700720b */ /* 0x000fc40003f95000 */
[----:B------:R-:W-:-:S07]  /*81d0*/  CS2R R14, SRZ ;  /* 0x00000000000e7805 */ /* 0x000fce000001ff00 */
[----:B-12---:R-:W-:Y:S05]  /*81e0*/  @P2 BRA `(.L_x_1215) ;  /* 0x0000000000182947 */ /* 0x006fea0003800000 */
[----:B------:R-:W1:Y:S01]  /*81f0*/  S2R R14, SR_CTAID.Y ;  /* 0x00000000000e7919 */ /* 0x000e620000002600 */
[----:B------:R-:W1:Y:S01]  /*8200*/  LDC R15, c[0x0][0x2c4] ;  /* 0x0000b100ff0f7b82 */ /* 0x000e620000000800 */
[----:B------:R-:W-:Y:S01]  /*8210*/  PLOP3.LUT P6, PT, PT, PT, PT, 0x80, 0x0 ;  /* 0x000000000000781c */ /* 0x000fe20003fcf070 */
[----:B-1----:R-:W-:-:S05]  /*8220*/  IMAD R14, R14, R15, RZ ;  /* 0x0000000f0e0e7224 */ /* 0x002fca00078e02ff */
[----:B------:R-:W-:-:S04]  /*8230*/  SEL R14, R14, R205, !P0 ;  /* 0x000000cd0e0e7207 */ /* 0x000fc80004000000 */
[----:B------:R-:W-:-:S07]  /*8240*/  SHF.R.S32.HI R15, RZ, 0x1f, R14 ;  /* 0x0000001fff0f7819 */ /* 0x000fce000001140e */
.L_x_1215:
[----:B------:R-:W-:Y:S01]  /*8250*/  ISETP.NE.AND P5, PT, RZ, UR4, PT ;  /* 0x00000004ff007c0c */ /* 0x000fe2000bfa5270 */
[----:B------:R-:W-:Y:S01]  /*8260*/  FMUL.FTZ R128, R12, R128 ;  /* 0x000000800c807220 */ /* 0x000fe20000410000 */
[----:B------:R-:W-:Y:S01]  /*8270*/  LOP3.LUT R0, R0, 0x1, RZ, 0xc0, !PT ;  /* 0x0000000100007812 */ /* 0x000fe200078ec0ff */
[----:B------:R-:W-:Y:S01]  /*8280*/  FMUL.FTZ R129, R12, R129 ;  /* 0x000000810c817220 */ /* 0x000fe20000410000 */
[----:B------:R-:W-:Y:S01]  /*8290*/  FSETP.NE.FTZ.AND P2, PT, R6, RZ, PT ;  /* 0x000000ff0600720b */ /* 0x000fe20003f55000 */
[----:B------:R-:W-:Y:S01]  /*82a0*/  FMUL.FTZ R116, R12, R116 ;  /* 0x000000740c747220 */ /* 0x000fe20000410000 */
[----:B------:R-:W-:Y:S01]  /*82b0*/  ISETP.NE.U32.AND P0, PT, R0, 0x1, PT ;  /* 0x000000010000780c */ /* 0x000fe20003f05070 */
[C---:B------:R-:W-:Y:S01]  /*82c0*/  FMUL.FTZ R117, R12.reuse, R117 ;  /* 0x000000750c757220 */ /* 0x040fe20000410000 */
[----:B------:R-:W-:Y:S01]  /*82d0*/  MOV R0, 0x10 ;  /* 0x0000001000007802 */ /* 0x000fe20000000f00 */
[C---:B------:R-:W-:Y:S01]  /*82e0*/  FMUL.FTZ R112, R12.reuse, R112 ;  /* 0x000000700c707220 */ /* 0x040fe20000410000 */
[C---:B------:R-:W-:Y:S01]  /*82f0*/  FMUL.FTZ R113, R12.reuse, R113 ;  /* 0x000000710c717220 */ /* 0x040fe20000410000 */
[----:B------:R-:W-:Y:S01]  /*8300*/  FMUL.FTZ R100, R12, R100 ;  /* 0x000000640c647220 */ /* 0x000fe20000410000 */
[----:B------:R-:W-:Y:S01]  /*8310*/  SEL R17, R0, 0xfffffff0, P0 ;  /* 0xfffffff000117807 */ /* 0x000fe20000000000 */
[C---:B------:R-:W-:Y:S01]  /*8320*/  FMUL.FTZ R101, R12.reuse, R101 ;  /* 0x000000650c657220 */ /* 0x040fe20000410000 */
[----:B------:R-:W-:Y:S01]  /*8330*/  PLOP3.LUT P0, PT, PT, PT, PT, 0x8, 0x0 ;  /* 0x000000000000781c */ /* 0x000fe20003f0e170 */
[C---:B------:R-:W-:Y:S01]  /*8340*/  FMUL.FTZ R96, R12.reuse, R96 ;  /* 0x000000600c607220 */ /* 0x040fe20000410000 */
[----:B------:R-:W-:Y:S01]  /*8350*/  @!P5 PLOP3.LUT P0, PT, P1, PT, PT, 0x80, 0x0 ;  /* 0x000000000000d81c */ /* 0x000fe20000f0f070 */
[C---:B------:R-:W-:Y:S01]  /*8360*/  FMUL.FTZ R97, R12.reuse, R97 ;  /* 0x000000610c617220 */ /* 0x040fe20000410000 */
[----:B------:R-:W-:Y:S01]  /*8370*/  FSETP.NE.FTZ.AND P1, PT, R9, RZ, PT ;  /* 0x000000ff0900720b */ /* 0x000fe20003f35000 */
        /* <DEDUP_REMOVED lines=9> */
[----:B------:R-:W2:Y:S01]  /*8410*/  @!P5 LDC R16, c[0x0][0x2c4] ;  /* 0x0000b100ff10db82 */ /* 0x000ea20000000800 */
[----:B------:R-:W-:Y:S01]  /*8420*/  F2FP.BF16.F32.PACK_AB R129, R129, R128 ;  /* 0x000000808181723e */ /* 0x000fe200000010ff */
[----:B------:R-:W-:Y:S01]  /*8430*/  BSSY B0, `(.L_x_1216) ;  /* 0x00000d4000007945 */ /* 0x000fe20003800000 */
[----:B------:R-:W-:-:S02]  /*8440*/  F2FP.BF16.F32.PACK_AB R116, R117, R116 ;  /* 0x000000747574723e */ /* 0x000fc400000010ff */
[----:B------:R-:W-:Y:S01]  /*8450*/  F2FP.BF16.F32.PACK_AB R112, R113, R112 ;  /* 0x000000707170723e */ /* 0x000fe200000010ff */
[----:B------:R-:W3:Y:S01]  /*8460*/  @P2 MUFU.RCP R12, R6 ;  /* 0x00000006000c2308 */ /* 0x000ee20000001000 */
[----:B------:R-:W-:Y:S01]  /*8470*/  IADD3 R19, R10, R11, RZ ;  /* 0x0000000b0a137210 */ /* 0x000fe20007ffe0ff */
[----:B------:R-:W-:Y:S01]  /*8480*/  STS [R10], R129 ;  /* 0x000000810a007388 */ /* 0x000fe20000000800 */
[----:B------:R-:W-:Y:S01]  /*8490*/  F2FP.BF16.F32.PACK_AB R100, R101, R100 ;  /* 0x000000646564723e */ /* 0x000fe200000010ff */
[----:B------:R-:W4:Y:S01]  /*84a0*/  @P5 LDC R18, c[0x0][0x2c0] ;  /* 0x0000b000ff125b82 */ /* 0x000f220000000800 */
[----:B------:R-:W-:Y:S02]  /*84b0*/  F2FP.BF16.F32.PACK_AB R97, R97, R96 ;  /* 0x000000606161723e */ /* 0x000fe400000010ff */
[----:B------:R-:W-:Y:S01]  /*84c0*/  F2FP.BF16.F32.PACK_AB R84, R85, R84 ;  /* 0x000000545554723e */ /* 0x000fe200000010ff */
[----:B------:R-:W5:Y:S01]  /*84d0*/  @P1 MUFU.RCP R0, R9 ;  /* 0x0000000900001308 */ /* 0x000f620000001000 */
        /* <DEDUP_REMOVED lines=17> */
[----:B------:R-:W-:Y:S01]  /*85f0*/  FMUL.FTZ R125, R12, R125 ;  /* 0x0000007d0c7d7220 */ /* 0x000fe20000410000 */
[C---:B-----5:R-:W-:Y:S01]  /*8600*/  FMUL.FTZ R127, R0.reuse, R127 ;  /* 0x0000007f007f7220 */ /* 0x060fe20000410000 */
[----:B------:R-:W-:Y:S01]  /*8610*/  FMUL.FTZ R126, R0, R126 ;  /* 0x0000007e007e7220 */ /* 0x000fe20000410000 */
[C---:B------:R-:W-:Y:S01]  /*8620*/  FMUL.FTZ R120, R12.reuse, R120 ;  /* 0x000000780c787220 */ /* 0x040fe20000410000 */
[----:B------:R-:W-:Y:S01]  /*8630*/  FMUL.FTZ R121, R12, R121 ;  /* 0x000000790c797220 */ /* 0x000fe20000410000 */
[C---:B------:R-:W-:Y:S01]  /*8640*/  FMUL.FTZ R123, R0.reuse, R123 ;  /* 0x0000007b007b7220 */ /* 0x040fe20000410000 */
[----:B------:R-:W-:Y:S01]  /*8650*/  FMUL.FTZ R122, R0, R122 ;  /* 0x0000007a007a7220 */ /* 0x000fe20000410000 */
[----:B------:R-:W-:Y:S01]  /*8660*/  F2FP.BF16.F32.PACK_AB R131, R131, R130 ;  /* 0x000000828383723e */ /* 0x000fe200000010ff */
[C---:B------:R-:W-:Y:S01]  /*8670*/  FMUL.FTZ R108, R12.reuse, R108 ;  /* 0x0000006c0c6c7220 */ /* 0x040fe20000410000 */
[----:B------:R-:W-:Y:S01]  /*8680*/  F2FP.BF16.F32.PACK_AB R70, R13, R70 ;  /* 0x000000460d46723e */ /* 0x000fe200000010ff */
[----:B------:R-:W-:Y:S01]  /*8690*/  FMUL.FTZ R109, R12, R109 ;  /* 0x0000006d0c6d7220 */ /* 0x000fe20000410000 */
[C---:B------:R-:W-:Y:S01]  /*86a0*/  FMUL.FTZ R111, R0.reuse, R111 ;  /* 0x0000006f006f7220 */ /* 0x040fe20000410000 */
[----:B------:R-:W-:Y:S01]  /*86b0*/  FMUL.FTZ R110, R0, R110 ;  /* 0x0000006e006e7220 */ /* 0x000fe20000410000 */
[----:B------:R-:W-:Y:S01]  /*86c0*/  F2FP.BF16.F32.PACK_AB R118, R119, R118 ;  /* 0x000000767776723e */ /* 0x000fe200000010ff */
[----:B------:R-:W-:Y:S01]  /*86d0*/  FMUL.FTZ R104, R12, R104 ;  /* 0x000000680c687220 */ /* 0x000fe20000410000 */
[----:B------:R-:W-:Y:S01]  /*86e0*/  IADD3 R13, R10, R17, RZ ;  /* 0x000000110a0d7210 */ /* 0x000fe20007ffe0ff */
[----:B------:R-:W-:Y:S01]  /*86f0*/  FMUL.FTZ R105, R12, R105 ;  /* 0x000000690c697220 */ /* 0x000fe20000410000 */
[C---:B------:R-:W-:Y:S01]  /*8700*/  FMUL.FTZ R107, R0.reuse, R107 ;  /* 0x0000006b006b7220 */ /* 0x040fe20000410000 */
[----:B------:R-:W-:Y:S01]  /*8710*/  FMUL.FTZ R106, R0, R106 ;  /* 0x0000006a006a7220 */ /* 0x000fe20000410000 */
[----:B------:R-:W-:Y:S01]  /*8720*/  F2FP.BF16.F32.PACK_AB R125, R125, R124 ;  /* 0x0000007c7d7d723e */ /* 0x000fe200000010ff */
[C---:B------:R-:W-:Y:S01]  /*8730*/  FMUL.FTZ R92, R12.reuse, R92 ;  /* 0x0000005c0c5c7220 */ /* 0x040fe20000410000 */
[----:B------:R-:W-:Y:S01]  /*8740*/  F2FP.BF16.F32.PACK_AB R127, R127, R126 ;  /* 0x0000007e7f7f723e */ /* 0x000fe200000010ff */
        /* <DEDUP_REMOVED lines=8> */
[C---:B------:R-:W-:Y:S01]  /*87d0*/  FMUL.FTZ R95, R0.reuse, R95 ;  /* 0x0000005f005f7220 */ /* 0x040fe20000410000 */
[----:B------:R-:W-:Y:S01]  /*87e0*/  F2FP.BF16.F32.PACK_AB R122, R123, R122 ;  /* 0x0000007a7b7a723e */ /* 0x000fe200000010ff */
[C---:B------:R-:W-:Y:S01]  /*87f0*/  FMUL.FTZ R94, R0.reuse, R94 ;  /* 0x0000005e005e7220 */ /* 0x040fe20000410000 */
[----:B------:R-:W-:Y:S01]  /*8800*/  F2FP.BF16.F32.PACK_AB R114, R115, R114 ;  /* 0x000000727372723e */ /* 0x000fe200000010ff */
[----:B------:R-:W-:Y:S01]  /*8810*/  STS [R10+0x400], R131 ;  /* 0x000400830a007388 */ /* 0x000fe20000000800 */
[----:B------:R-:W-:Y:S01]  /*8820*/  IADD3 R12, R11, 0x400, R8 ;  /* 0x000004000b0c7810 */ /* 0x000fe20007ffe008 */
[C---:B------:R-:W-:Y:S01]  /*8830*/  FMUL.FTZ R91, R0.reuse, R91 ;  /* 0x0000005b005b7220 */ /* 0x040fe20000410000 */
[----:B------:R-:W-:Y:S01]  /*8840*/  F2FP.BF16.F32.PACK_AB R102, R103, R102 ;  /* 0x000000666766723e */ /* 0x000fe200000010ff */
[C---:B------:R-:W-:Y:S01]  /*8850*/  FMUL.FTZ R90, R0.reuse, R90 ;  /* 0x0000005a005a7220 */ /* 0x040fe20000410000 */
[----:B------:R-:W-:Y:S01]  /*8860*/  IADD3 R21, R13, R11, RZ ;  /* 0x0000000b0d157210 */ /* 0x000fe20007ffe0ff */
[----:B------:R-:W-:Y:S01]  /*8870*/  STS [R13], R116 ;  /* 0x000000740d007388 */ /* 0x000fe20000000800 */
[----:B------:R-:W-:Y:S01]  /*8880*/  F2FP.BF16.F32.PACK_AB R108, R109, R108 ;  /* 0x0000006c6d6c723e */ /* 0x000fe200000010ff */
[C---:B------:R-:W-:Y:S01]  /*8890*/  FMUL.FTZ R79, R0.reuse, R79 ;  /* 0x0000004f004f7220 */ /* 0x040fe20000410000 */
[----:B------:R-:W-:Y:S01]  /*88a0*/  F2FP.BF16.F32.PACK_AB R110, R111, R110 ;  /* 0x0000006e6f6e723e */ /* 0x000fe200000010ff */
[----:B------:R-:W-:Y:S01]  /*88b0*/  STS [R13+0x400], R118 ;  /* 0x000400760d007388 */ /* 0x000fe20000000800 */
[----:B------:R-:W-:Y:S01]  /*88c0*/  F2FP.BF16.F32.PACK_AB R104, R105, R104 ;  /* 0x000000686968723e */ /* 0x000fe200000010ff */
[C---:B------:R-:W-:Y:S01]  /*88d0*/  FMUL.FTZ R78, R0.reuse, R78 ;  /* 0x0000004e004e7220 */ /* 0x040fe20000410000 */
[----:B------:R-:W-:Y:S01]  /*88e0*/  F2FP.BF16.F32.PACK_AB R106, R107, R106 ;  /* 0x0000006a6b6a723e */ /* 0x000fe200000010ff */
[----:B------:R-:W-:Y:S01]  /*88f0*/  STS [R10+0x2000], R125 ;  /* 0x0020007d0a007388 */ /* 0x000fe20000000800 */
[----:B------:R-:W-:Y:S01]  /*8900*/  F2FP.BF16.F32.PACK_AB R99, R99, R98 ;  /* 0x000000626363723e */ /* 0x000fe200000010ff */
[C---:B------:R-:W-:Y:S01]  /*8910*/  FMUL.FTZ R75, R0.reuse, R75 ;  /* 0x0000004b004b7220 */ /* 0x040fe20000410000 */
[----:B------:R-:W-:Y:S01]  /*8920*/  IADD3 R25, R17, R12, RZ ;  /* 0x0000000c11197210 */ /* 0x000fe20007ffe0ff */
[----:B------:R-:W-:Y:S01]  /*8930*/  STS [R10+0x2400], R127 ;  /* 0x0024007f0a007388 */ /* 0x000fe20000000800 */
[----:B------:R-:W-:Y:S01]  /*8940*/  F2FP.BF16.F32.PACK_AB R86, R87, R86 ;  /* 0x000000565756723e */ /* 0x000fe200000010ff */
[----:B------:R-:W-:Y:S01]  /*8950*/  FMUL.FTZ R0, R0, R74 ;  /* 0x0000004a00007220 */ /* 0x000fe20000410000 */
[----:B------:R-:W-:Y:S01]  /*8960*/  IADD3 R17, R17, R8, RZ ;  /* 0x0000000811117210 */ /* 0x000fe20007ffe0ff */
[----:B------:R-:W-:Y:S01]  /*8970*/  STS [R13+0x2000], R120 ;  /* 0x002000780d007388 */ /* 0x000fe20000000800 */
[----:B------:R-:W-:Y:S01]  /*8980*/  F2FP.BF16.F32.PACK_AB R93, R93, R92 ;  /* 0x0000005c5d5d723e */ /* 0x000fe200000010ff */
[----:B--2---:R-:W1:Y:S01]  /*8990*/  @P0 LDC R16, c[0x0][0x2e4] ;  /* 0x0000b900ff100b82 */ /* 0x004e620000000800 */
[----:B------:R-:W-:Y:S01]  /*89a0*/  F2FP.BF16.F32.PACK_AB R95, R95, R94 ;  /* 0x0000005e5f5f723e */ /* 0x000fe200000010ff */
[----:B------:R2:W-:Y:S01]  /*89b0*/  STS [R13+0x2400], R122 ;  /* 0x0024007a0d007388 */ /* 0x0005e20000000800 */
[----:B------:R-:W-:Y:S01]  /*89c0*/  F2FP.BF16.F32.PACK_AB R88, R89, R88 ;  /* 0x000000585958723e */ /* 0x000fe200000010ff */
[----:B------:R-:W3:Y:S01]  /*89d0*/  @P3 MUFU.LG2 R5, R5 ;  /* 0x0000000500053308 */ /* 0x000ee20000000c00 */
[----:B------:R-:W-:Y:S01]  /*89e0*/  F2FP.BF16.F32.PACK_AB R90, R91, R90 ;  /* 0x0000005a5b5a723e */ /* 0x000fe200000010ff */
[----:B------:R-:W-:Y:S01]  /*89f0*/  STS [R19], R112 ;  /* 0x0000007013007388 */ /* 0x000fe20000000800 */
[----:B------:R-:W-:Y:S01]  /*8a00*/  F2FP.BF16.F32.PACK_AB R80, R81, R80 ;  /* 0x000000505150723e */ /* 0x000fe200000010ff */
[----:B------:R-:W4:Y:S01]  /*8a10*/  S2UR UR4, SR_CTAID.X ;  /* 0x00000000000479c3 */ /* 0x000f220000002500 */
[----:B------:R-:W-:Y:S01]  /*8a20*/  F2FP.BF16.F32.PACK_AB R82, R83, R82 ;  /* 0x000000525352723e */ /* 0x000fe200000010ff */
[----:B------:R-:W-:Y:S01]  /*8a30*/  STS [R19+0x400], R114 ;  /* 0x0004007213007388 */ /* 0x000fe20000000800 */
[----:B------:R-:W-:Y:S01]  /*8a40*/  IADD3 R27, R11, R8, RZ ;  /* 0x000000080b1b7210 */ /* 0x000fe20007ffe0ff */
[----:B------:R-:W5:Y:S01]  /*8a50*/  @P4 MUFU.LG2 R7, R7 ;  /* 0x0000000700074308 */ /* 0x000f620000000c00 */
[----:B------:R-:W-:Y:S01]  /*8a60*/  F2FP.BF16.F32.PACK_AB R68, R69, R68 ;  /* 0x000000444544723e */ /* 0x000fe200000010ff */
[----:B------:R-:W-:Y:S01]  /*8a70*/  STS [R21], R100 ;  /* 0x0000006415007388 */ /* 0x000fe20000000800 */
[----:B------:R-:W-:-:S02]  /*8a80*/  IADD3 R29, R11, R17, RZ ;  /* 0x000000110b1d7210 */ /* 0x000fc40007ffe0ff */
[----:B------:R-:W-:Y:S01]  /*8a90*/  F2FP.BF16.F32.PACK_AB R76, R77, R76 ;  /* 0x0000004c4d4c723e */ /* 0x000fe200000010ff */
[----:B------:R-:W-:Y:S01]  /*8aa0*/  STS [R21+0x400], R102 ;  /* 0x0004006615007388 */ /* 0x000fe20000000800 */
[----:B------:R-:W-:Y:S01]  /*8ab0*/  F2FP.BF16.F32.PACK_AB R78, R79, R78 ;  /* 0x0000004e4f4e723e */ /* 0x000fe200000010ff */
[----:B------:R-:W4:Y:S01]  /*8ac0*/  @P2 MUFU.LG2 R6, R6 ;  /* 0x0000000600062308 */ /* 0x000f220000000c00 */
[----:B------:R-:W-:Y:S01]  /*8ad0*/  F2FP.BF16.F32.PACK_AB R72, R73, R72 ;  /* 0x000000484948723e */ /* 0x000fe200000010ff */
[----:B------:R-:W-:Y:S01]  /*8ae0*/  STS [R19+0x2000], R108 ;  /* 0x0020006c13007388 */ /* 0x000fe20000000800 */
[----:B------:R-:W-:Y:S01]  /*8af0*/  F2FP.BF16.F32.PACK_AB R0, R75, R0 ;  /* 0x000000004b00723e */ /* 0x000fe200000010ff */
[----:B---3--:R-:W-:Y:S01]  /*8b00*/  @P3 FMUL.FTZ R5, R5, 0.69314718246459960938 ;  /* 0x3f31721805053820 */ /* 0x008fe20000410000 */
[----:B------:R-:W-:Y:S01]  /*8b10*/  @P5 MOV R31, 0x1 ;  /* 0x00000001001f5802 */ /* 0x000fe20000000f00 */
[----:B------:R3:W-:Y:S01]  /*8b20*/  STS [R19+0x2400], R110 ;  /* 0x0024006e13007388 */ /* 0x0007e20000000800 */
[----:B--2---:R-:W2:Y:S01]  /*8b30*/  @P5 LDC.64 R12, c[0x0][0x2c0] ;  /* 0x0000b000ff0c5b82 */ /* 0x004ea20000000a00 */
[----:B------:R-:W1:Y:S01]  /*8b40*/  @P1 MUFU.LG2 R9, R9 ;  /* 0x0000000900091308 */ /* 0x000e620000000c00 */
[----:B------:R-:W-:Y:S01]  /*8b50*/  @!P5 MOV R18, 0x1 ;  /* 0x000000010012d802 */ /* 0x000fe20000000f00 */
[----:B------:R-:W-:Y:S01]  /*8b60*/  STS [R21+0x2000], R104 ;  /* 0x0020006815007388 */ /* 0x000fe20000000800 */
[----:B-----5:R-:W-:Y:S01]  /*8b70*/  @P4 FMUL.FTZ R24, R7, 0.69314718246459960938 ;  /* 0x3f31721807184820 */ /* 0x020fe20000410000 */
[----:B------:R-:W-:-:S02]  /*8b80*/  ISETP.GE.AND P0, PT, R230, R204, PT ;  /* 0x000000cce600720c */ /* 0x000fc40003f06270 */
[----:B------:R-:W-:Y:S01]  /*8b90*/  STS [R21+0x2400], R106 ;  /* 0x0024006a15007388 */ /* 0x000fe20000000800 */
[----:B----4-:R-:W-:-:S03]  /*8ba0*/  @P2 FMUL.FTZ R7, R6, 0.69314718246459960938 ;  /* 0x3f31721806072820 */ /* 0x010fc60000410000 */
[----:B------:R-:W-:Y:S04]  /*8bb0*/  STS [R8], R97 ;  /* 0x0000006108007388 */ /* 0x000fe80000000800 */
[----:B------:R-:W-:Y:S01]  /*8bc0*/  STS [R8+0x400], R99 ;  /* 0x0004006308007388 */ /* 0x000fe20000000800 */
[----:B-1----:R-:W-:-:S03]  /*8bd0*/  @P1 FMUL.FTZ R6, R9, 0.69314718246459960938 ;  /* 0x3f31721809061820 */ /* 0x002fc60000410000 */
[----:B------:R-:W-:Y:S04]  /*8be0*/  STS [R17], R84 ;  /* 0x0000005411007388 */ /* 0x000fe80000000800 */
[----:B------:R-:W-:Y:S01]  /*8bf0*/  STS [R17+0x400], R86 ;  /* 0x0004005611007388 */ /* 0x000fe20000000800 */
[----:B---3--:R-:W1:Y:S01]  /*8c00*/  @!P5 LDC R19, c[0x0][0x270] ;  /* 0x00009c00ff13db82 */ /* 0x008e620000000800 */
[----:B--2---:R-:W-:Y:S01]  /*8c10*/  @P5 IMAD R12, R13, R12, RZ ;  /* 0x0000000c0d0c5224 */ /* 0x004fe200078e02ff */
[----:B------:R-:W-:Y:S01]  /*8c20*/  @!P5 MOV R12, R16 ;  /* 0x00000010000cd202 */ /* 0x000fe20000000f00 */
[----:B------:R-:W-:Y:S04]  /*8c30*/  STS [R8+0x2000], R93 ;  /* 0x0020005d08007388 */ /* 0x000fe80000000800 */
[----:B------:R2:W-:Y:S01]  /*8c40*/  STS [R8+0x2400], R95 ;  /* 0x0024005f08007388 */ /* 0x0005e20000000800 */
[----:B------:R-:W3:Y:S03]  /*8c50*/  @P2 LDC R13, c[0x0][0x2e8] ;  /* 0x0000ba00ff0d2b82 */ /* 0x000ee60000000800 */
[----:B------:R-:W-:Y:S04]  /*8c60*/  STS [R17+0x2000], R88 ;  /* 0x0020005811007388 */ /* 0x000fe80000000800 */
[----:B------:R4:W-:Y:S04]  /*8c70*/  STS [R17+0x2400], R90 ;  /* 0x0024005a11007388 */ /* 0x0009e80000000800 */
[----:B------:R-:W-:Y:S04]  /*8c80*/  STS [R27], R80 ;  /* 0x000000501b007388 */ /* 0x000fe80000000800 */
[----:B------:R-:W-:Y:S01]  /*8c90*/  STS [R27+0x400], R82 ;  /* 0x000400521b007388 */ /* 0x000fe20000000800 */
[----:B-1----:R-:W-:Y:S01]  /*8ca0*/  @!P5 IMAD R31, R16, R19, RZ ;  /* 0x00000013101fd224 */ /* 0x002fe200078e02ff */
[----:B------:R-:W-:Y:S01]  /*8cb0*/  LOP3.LUT P5, RZ, R214, 0x3, RZ, 0xc0, !PT ;  /* 0x00000003d6ff7812 */ /* 0x000fe200078ac0ff */
[----:B------:R-:W1:Y:S01]  /*8cc0*/  @P1 LDC R16, c[0x0][0x2e8] ;  /* 0x0000ba00ff101b82 */ /* 0x000e620000000800 */
[----:B------:R-:W-:Y:S04]  /*8cd0*/  STS [R29], R68 ;  /* 0x000000441d007388 */ /* 0x000fe80000000800 */
[----:B------:R-:W-:Y:S03]  /*8ce0*/  STS [R25], R70 ;  /* 0x0000004619007388 */ /* 0x000fe60000000800 */
[----:B--2---:R-:W2:Y:S01]  /*8cf0*/  @P4 LDC R8, c[0x0][0x2e8] ;  /* 0x0000ba00ff084b82 */ /* 0x004ea20000000800 */
[----:B------:R-:W-:Y:S04]  /*8d00*/  STS [R27+0x2000], R76 ;  /* 0x0020004c1b007388 */ /* 0x000fe80000000800 */
[----:B------:R-:W-:Y:S03]  /*8d10*/  STS [R27+0x2400], R78 ;  /* 0x0024004e1b007388 */ /* 0x000fe60000000800 */
[----:B----4-:R-:W4:Y:S01]  /*8d20*/  @P3 LDC R17, c[0x0][0x2e8] ;  /* 0x0000ba00ff113b82 */ /* 0x010f220000000800 */
[----:B------:R-:W-:Y:S04]  /*8d30*/  STS [R29+0x2000], R72 ;  /* 0x002000481d007388 */ /* 0x000fe80000000800 */
[----:B------:R5:W-:Y:S03]  /*8d40*/  STS [R25+0x2000], R0 ;  /* 0x0020000019007388 */ /* 0x000be60000000800 */
[----:B------:R-:W-:Y:S06]  /*8d50*/  BAR.SYNC.DEFER_BLOCKING 0x0 ;  /* 0x0000000000007b1d */ /* 0x000fec0000010000 */
[----:B------:R-:W3:Y:S01]  /*8d60*/  S2R R10, SR_CTAID.Y ;  /* 0x00000000000a7919 */ /* 0x000ee20000002600 */
[----:B------:R-:W2:Y:S01]  /*8d70*/  S2R R11, SR_CTAID.Z ;  /* 0x00000000000b7919 */ /* 0x000ea20000002700 */
[----:B-----5:R-:W-:Y:S01]  /*8d80*/  MOV R0, 0x7f800000 ;  /* 0x7f80000000007802 */ /* 0x020fe20000000f00 */
[----:B----4-:R-:W-:Y:S01]  /*8d90*/  @P3 FFMA.FTZ R0, R136, R17, R5 ;  /* 0x0000001188003223 */ /* 0x010fe20000010005 */
[----:B------:R-:W-:Y:S01]  /*8da0*/  IMAD R5, R18, UR4, RZ ;  /* 0x0000000412057c24 */ /* 0x000fe2000f8e02ff */
[----:B------:R4:W4:Y:S01]  /*8db0*/  LDS.128 R20, [R206+0x3800] ;  /* 0x00380000ce147984 */ /* 0x0009220000000c00 */
[----:B------:R-:W-:Y:S01]  /*8dc0*/  MOV R17, 0x7f800000 ;  /* 0x7f80000000117802 */ /* 0x000fe20000000f00 */
[----:B-1----:R-:W-:-:S02]  /*8dd0*/  @P1 FFMA.FTZ R17, R133, R16, R6 ;  /* 0x0000001085111223 */ /* 0x002fc40000010006 */
[----:B------:R-:W-:-:S04]  /*8de0*/  SHF.L.U32 R5, R5, 0x7, RZ ;  /* 0x0000000705057819 */ /* 0x000fc800000006ff */
[----:B------:R-:W-:Y:S01]  /*8df0*/  SHF.R.S32.HI R9, RZ, 0x1f, R5 ;  /* 0x0000001fff097819 */ /* 0x000fe20000011405 */
[----:B---3--:R-:W-:Y:S01]  /*8e00*/  IMAD R31, R10, R31, RZ ;  /* 0x0000001f0a1f7224 */ /* 0x008fe200078e02ff */
[----:B------:R-:W-:Y:S01]  /*8e10*/  MOV R10, 0x7f800000 ;  /* 0x7f800000000a7802 */ /* 0x000fe20000000f00 */
[----:B--2---:R-:W-:-:S03]  /*8e20*/  @P4 FFMA.FTZ R10, R135, R8, R24 ;  /* 0x00000008870a4223 */ /* 0x004fc60000010018 */
[----:B------:R-:W-:Y:S02]  /*8e30*/  SEL R31, R31, RZ, !P6 ;  /* 0x000000ff1f1f7207 */ /* 0x000fe40007000000 */
[----:B------:R-:W-:-:S03]  /*8e40*/  ISETP.GE.AND P6, PT, R219, R204, PT ;  /* 0x000000ccdb00720c */ /* 0x000fc60003fc6270 */
[----:B------:R-:W-:Y:S01]  /*8e50*/  IMAD R31, R11, R12, R31 ;  /* 0x0000000c0b1f7224 */ /* 0x000fe200078e021f */
[----:B------:R-:W-:Y:S01]  /*8e60*/  MOV R12, 0x7f800000 ;  /* 0x7f800000000c7802 */ /* 0x000fe20000000f00 */
[----:B------:R-:W-:-:S03]  /*8e70*/  @P2 FFMA.FTZ R12, R134, R13, R7 ;  /* 0x0000000d860c2223 */ /* 0x000fc60000010007 */
[--C-:B------:R-:W-:Y:S02]  /*8e80*/  IADD3 R14, P4, P3, R5, R14, R31.reuse ;  /* 0x0000000e050e7210 */ /* 0x100fe40007b9e01f */
        /* <DEDUP_REMOVED lines=21> */
[C---:B------:R-:W-:Y:S01]  /*8fe0*/  @!P5 IADD3 R25, P1, R24.reuse, R14, RZ ;  /* 0x0000000e1819d210 */ /* 0x040fe20007f3e0ff */
[-C--:B------:R-:W-:Y:S01]  /*8ff0*/  @!P3 IMAD R19, R19, R18.reuse, RZ ;  /* 0x000000121313b224 */ /* 0x080fe200078e02ff */
[----:B------:R-:W2:Y:S01]  /*9000*/  @!P4 LDC.64 R8, c[0x0][0x2b0] ;  /* 0x0000ac00ff08cb82 */ /* 0x000ea20000000a00 */
[----:B------:R-:W-:Y:S01]  /*9010*/  @!P2 IMAD R13, R13, R18, RZ ;  /* 0x000000120d0da224 */ /* 0x000fe200078e02ff */
[----:B------:R-:W-:-:S06]  /*9020*/  @!P5 LEA.HI.X.SX32 R24, R24, R15, 0x1, P1 ;  /* 0x0000000f1818d211 */ /* 0x000fcc00008f0eff */
[----:B------:R-:W3:Y:S01]  /*9030*/  @!P3 LDC.64 R6, c[0x0][0x2b0] ;  /* 0x0000ac00ff06bb82 */ /* 0x000ee20000000a00 */
[----:B-1----:R-:W-:-:S04]  /*9040*/  @!P5 LEA R26, P1, R25, R4, 0x2 ;  /* 0x00000004191ad211 */ /* 0x002fc800078210ff */
[----:B------:R-:W-:Y:S02]  /*9050*/  @!P5 LEA.HI.X R27, R25, R5, R24, 0x2, P1 ;  /* 0x00000005191bd211 */ /* 0x000fe400008f1418 */
[C---:B------:R-:W-:Y:S01]  /*9060*/  @!P4 IADD3 R24, P1, R16.reuse, R14, RZ ;  /* 0x0000000e1018c210 */ /* 0x040fe20007f3e0ff */
[----:B------:R-:W1:Y:S02]  /*9070*/  @!P2 LDC.64 R4, c[0x0][0x2b0] ;  /* 0x0000ac00ff04ab82 */ /* 0x000e640000000a00 */
[----:B------:R1:W-:Y:S01]  /*9080*/  @!P5 STG.E desc[UR16][R26.64], R0 ;  /* 0x000000001a00d986 */ /* 0x0003e2000c101910 */
[----:B------:R-:W-:Y:S02]  /*9090*/  @!P4 LEA.HI.X.SX32 R16, R16, R15, 0x1, P1 ;  /* 0x0000000f1010c211 */ /* 0x000fe400008f0eff */
[----:B--2---:R-:W-:-:S04]  /*90a0*/  @!P4 LEA R28, P1, R24, R8, 0x2 ;  /* 0x00000008181cc211 */ /* 0x004fc800078210ff */
[----:B------:R-:W-:Y:S02]  /*90b0*/  @!P4 LEA.HI.X R29, R24, R9, R16, 0x2, P1 ;  /* 0x00000009181dc211 */ /* 0x000fe400008f1410 */
        /* <DEDUP_REMOVED lines=11> */
.L_x_1217:
[----:B------:R-:W-:Y:S05]  /*9170*/  BSYNC B0 ;  /* 0x0000000000007941 */ /* 0x000fea0003800000 */
.L_x_1216:
[----:B--2---:R1:W2:Y:S01]  /*9180*/  LDS.128 R4, [R206] ;  /* 0x00000000ce047984 */ /* 0x0042a20000000c00 */
[----:B------:R-:W-:Y:S01]  /*9190*/  IADD3 R8, P1, R226, R2, RZ ;  /* 0x00000002e2087210 */ /* 0x000fe20007f3e0ff */
[----:B------:R-:W-:Y:S01]  /*91a0*/  ULDC.64 UR4, c[0x0][0x2a0] ;  /* 0x0000a80000047ab9 */ /* 0x000fe20000000a00 */
[----:B------:R-:W-:Y:S01]  /*91b0*/  SHF.R.S32.HI R0, RZ, 0x1f, R11 ;  /* 0x0000001fff007819 */ /* 0x000fe2000001140b */
[----:B------:R-:W-:Y:S01]  /*91c0*/  BSSY B0, `(.L_x_1218) ;  /* 0x0000016000007945 */ /* 0x000fe20003800000 */
[-C--:B------:R-:W-:Y:S01]  /*91d0*/  ISETP.GE.AND P5, PT, R217, R204.reuse, PT ;  /* 0x000000ccd900720c */ /* 0x080fe20003fa6270 */
[----:B------:R-:W-:Y:S01]  /*91e0*/  IMAD.X R9, R227, 0x1, R3, P1 ;  /* 0x00000001e3097824 */ /* 0x000fe200008e0603 */
[-C--:B------:R-:W-:Y:S01]  /*91f0*/  ISETP.GE.AND P4, PT, R215, R204.reuse, PT ;  /* 0x000000ccd700720c */ /* 0x080fe20003f86270 */
[----:B------:R-:W-:Y:S01]  /*9200*/  IMAD R0, R0, UR4, RZ ;  /* 0x0000000400007c24 */ /* 0x000fe2000f8e02ff */
[-C--:B------:R-:W-:Y:S01]  /*9210*/  ISETP.GE.AND P3, PT, R213, R204.reuse, PT ;  /* 0x000000ccd500720c */ /* 0x080fe20003f66270 */
[----:B------:R-:W-:Y:S01]  /*9220*/  IMAD.WIDE.U32 R8, R11, UR4, R8 ;  /* 0x000000040b087c25 */ /* 0x000fe2000f8e0008 */
[----:B------:R-:W-:-:S02]  /*9230*/  ISETP.GE.AND P2, PT, R211, R204, PT ;  /* 0x000000ccd300720c */ /* 0x000fc40003f46270 */
[----:B------:R-:W-:Y:S01]  /*9240*/  ISETP.GE.AND P1, PT, R209, R204, PT ;  /* 0x000000ccd100720c */ /* 0x000fe20003f26270 */
[----:B------:R-:W-:-:S04]  /*9250*/  IMAD R3, R11, UR5, R0 ;  /* 0x000000050b037c24 */ /* 0x000fc8000f8e0200 */
[----:B------:R-:W-:Y:S01]  /*9260*/  IMAD.IADD R11, R9, 0x1, R3 ;  /* 0x00000001090b7824 */ /* 0x000fe200078e0203 */
[----:B------:R-:W-:Y:S07]  /*9270*/  @P0 BRA `(.L_x_1219) ;  /* 0x0000000000280947 */ /* 0x000fee0003800000 */
        /* <DEDUP_REMOVED lines=10> */
.L_x_1219:
[----:B------:R-:W-:Y:S05]  /*9320*/  BSYNC B0 ;  /* 0x0000000000007941 */ /* 0x000fea0003800000 */
.L_x_1218:
[----:B--23--:R2:W3:Y:S01]  /*9330*/  LDS.128 R4, [R206+0x800] ;  /* 0x00080000ce047984 */ /* 0x00c4e20000000c00 */
[----:B------:R-:W-:Y:S01]  /*9340*/  BSSY B0, `(.L_x_1220) ;  /* 0x0000010000007945 */ /* 0x000fe20003800000 */
[----:B------:R-:W-:-:S03]  /*9350*/  ISETP.GE.AND P0, PT, R207, R204, PT ;  /* 0x000000cccf00720c */ /* 0x000fc60003f06270 */
        /* <DEDUP_REMOVED lines=13> */
[----:B---3--:R3:W-:Y:S02]  /*9430*/  STG.E.128 desc[UR16][R2.64], R4 ;  /* 0x0000000402007986 */ /* 0x0087e4000c101d10 */
.L_x_1221:
[----:B------:R-:W-:Y:S05]  /*9440*/  BSYNC B0 ;  /* 0x0000000000007941 */ /* 0x000fea0003800000 */
.L_x_1220:
[----:B---3--:R3:W1:Y:S01]  /*9450*/  LDS.128 R4, [R206+0x1000] ;  /* 0x00100000ce047984 */ /* 0x0086620000000c00 */
        /* <DEDUP_REMOVED lines=15> */
.L_x_1223:
[----:B------:R-:W-:Y:S05]  /*9550*/  BSYNC B0 ;  /* 0x0000000000007941 */ /* 0x000fea0003800000 */
.L_x_1222:
        /* <DEDUP_REMOVED lines=16> */
.L_x_1225:
[----:B------:R-:W-:Y:S05]  /*9660*/  BSYNC B0 ;  /* 0x0000000000007941 */ /* 0x000fea0003800000 */
.L_x_1224:
        /* <DEDUP_REMOVED lines=16> */
.L_x_1227:
[----:B------:R-:W-:Y:S05]  /*9770*/  BSYNC B0 ;  /* 0x0000000000007941 */ /* 0x000fea0003800000 */
.L_x_1226:
        /* <DEDUP_REMOVED lines=16> */
.L_x_1229:
[----:B------:R-:W-:Y:S05]  /*9880*/  BSYNC B0 ;  /* 0x0000000000007941 */ /* 0x000fea0003800000 */
.L_x_1228:
[----:B-1234-:R-:W1:Y:S01]  /*9890*/  LDS.128 R204, [R206+0x3000] ;  /* 0x00300000cecc7984 */ /* 0x01ee620000000c00 */
        /* <DEDUP_REMOVED lines=15> */
.L_x_1231:
[----:B------:R-:W-:Y:S05]  /*9990*/  BSYNC B0 ;  /* 0x0000000000007941 */ /* 0x000fea0003800000 */
.L_x_1230:
[----:B------:R-:W-:Y:S05]  /*99a0*/  @P0 EXIT ;  /* 0x000000000000094d */ /* 0x000fea0003800000 */
[----:B------:R-:W-:Y:S01]  /*99b0*/  IADD3 R0, P0, R228, 0x70, RZ ;  /* 0x00000070e4007810 */ /* 0x000fe20007f1e0ff */
[----:B------:R-:W-:Y:S01]  /*99c0*/  ULDC.64 UR4, c[0x0][0x298] ;  /* 0x0000a60000047ab9 */ /* 0x000fe20000000a00 */
[----:B------:R-:W-:Y:S01]  /*99d0*/  MOV R5, R11 ;  /* 0x0000000b00057202 */ /* 0x000fe20000000f00 */
[----:B------:R-:W-:Y:S02]  /*99e0*/  IMAD.MOV.U32 R4, RZ, RZ, R8 ;  /* 0x000000ffff047224 */ /* 0x000fe400078e0008 */
[----:B------:R-:W-:Y:S02]  /*99f0*/  IMAD.X R228, RZ, RZ, R229, P0 ;  /* 0x000000ffffe47224 */ /* 0x000fe400000e06e5 */
[----:B------:R-:W-:-:S04]  /*9a00*/  IMAD.WIDE.U32 R4, R0, UR4, R4 ;  /* 0x0000000400047c25 */ /* 0x000fc8000f8e0004 */
[----:B--2---:R-:W-:-:S04]  /*9a10*/  IMAD R3, R228, UR4, RZ ;  /* 0x00000004e4037c24 */ /* 0x004fc8000f8e02ff */
[----:B------:R-:W-:Y:S01]  /*9a20*/  IMAD R3, R0, UR5, R3 ;  /* 0x0000000500037c24 */ /* 0x000fe2000f8e0203 */
[----:B------:R-:W-:Y:S02]  /*9a30*/  ULDC.64 UR4, c[0x0][0x280] ;  /* 0x0000a00000047ab9 */ /* 0x000fe40000000a00 */
[----:B------:R-:W-:Y:S02]  /*9a40*/  LEA R2, P0, R4, UR4, 0x1 ;  /* 0x0000000404027c11 */ /* 0x000fe4000f8008ff */
[----:B------:R-:W-:-:S04]  /*9a50*/  IADD3 R3, R5, R3, RZ ;  /* 0x0000000305037210 */ /* 0x000fc80007ffe0ff */
[----:B------:R-:W-:-:S05]  /*9a60*/  LEA.HI.X R3, R4, UR5, R3, 0x1, P0 ;  /* 0x0000000504037c11 */ /* 0x000fca00080f0c03 */
[----:B------:R-:W-:Y:S01]  /*9a70*/  STG.E.128 desc[UR16][R2.64], R20 ;  /* 0x0000001402007986 */ /* 0x000fe2000c101d10 */
[----:B------:R-:W-:Y:S05]  /*9a80*/  EXIT ;  /* 0x000000000000794d */ /* 0x000fea0003800000 */
.L_x_1206:
[----:B------:R-:W1:Y:S01]  /*9a90*/  LDC.U8 R0, c[0x0][0x3d9] ;  /* 0x0000f640ff007b82 */ /* 0x000e620000000000 */
[----:B------:R-:W-:Y:S01]  /*9aa0*/  ISETP.NE.AND P4, PT, R205, -0x1, PT ;  /* 0xffffffffcd00780c */ /* 0x000fe20003f85270 */
[----:B------:R-:W-:Y:S01]  /*9ab0*/  IMAD.IADD R3, R3, 0x1, -R204 ;  /* 0x0000000103037824 */ /* 0x000fe200078e0acc */
[----:B------:R-:W-:Y:S01]  /*9ac0*/  SHF.R.S32.HI R20, RZ, 0x1f, R141 ;  /* 0x0000001fff147819 */ /* 0x000fe2000001148d */
[----:B------:R-:W-:Y:S01]  /*9ad0*/  ULDC.64 UR4, c[0x0][0x2a0] ;  /* 0x0000a80000047ab9 */ /* 0x000fe20000000a00 */
[----:B------:R-:W-:Y:S01]  /*9ae0*/  LOP3.LUT P6, RZ, R141, 0x7, RZ, 0xc0, !PT ;  /* 0x000000078dff7812 */ /* 0x000fe200078cc0ff */
[----:B------:R-:W-:Y:S01]  /*9af0*/  BSSY B0, `(.L_x_1232) ;  /* 0x0000046000007945 */ /* 0x000fe20003800000 */
[----:B------:R-:W-:Y:S01]  /*9b00*/  LEA.HI R20, R20, R141, RZ, 0x3 ;  /* 0x0000008d14147211 */ /* 0x000fe200078f18ff */
[----:B------:R-:W2:Y:S03]  /*9b10*/  LDC.U8 R2, c[0x0][0x3d8] ;  /* 0x0000f600ff027b82 */ /* 0x000ea60000000000 */
[----:B------:R-:W-:-:S02]  /*9b20*/  LOP3.LUT R8, R20, 0x1ffffff8, RZ, 0xc0, !PT ;  /* 0x1ffffff814087812 */ /* 0x000fc400078ec0ff */
[----:B------:R-:W-:Y:S02]  /*9b30*/  SHF.R.S32.HI R20, RZ, 0x3, R20 ;  /* 0x00000003ff147819 */ /* 0x000fe40000011414 */
[----:B------:R-:W-:Y:S01]  /*9b40*/  @!P4 SHF.R.S32.HI R5, RZ, 0x1f, R16 ;  /* 0x0000001fff05c819 */ /* 0x000fe20000011410 */
[----:B------:R-:W3:Y:S01]  /*9b50*/  @!P4 LDC.64 R6, c[0x0][0x290] ;  /* 0x0000a400ff06cb82 */ /* 0x000ee20000000a00 */
[----:B------:R-:W-:Y:S01]  /*9b60*/  IMAD.IADD R8, R141, 0x1, -R8 ;  /* 0x000000018d087824 */ /* 0x000fe200078e0a08 */
[--C-:B------:R-:W-:Y:S02]  /*9b70*/  SHF.R.S32.HI R21, RZ, 0x1f, R20.reuse ;  /* 0x0000001fff157819 */ /* 0x100fe40000011414 */
[----:B------:R-:W-:Y:S01]  /*9b80*/  ISETP.GE.OR P5, PT, R20, R3, P6 ;  /* 0x000000031400720c */ /* 0x000fe200037a6670 */
[----:B------:R-:W-:Y:S02]  /*9b90*/  IMAD.SHL.U32 R17, R8, 0x8, RZ ;  /* 0x0000000808117824 */ /* 0x000fe400078e00ff */
[----:B------:R-:W-:Y:S01]  /*9ba0*/  VIADD R8, R20, 0x10 ;  /* 0x0000001014087836 */ /* 0x000fe20000000000 */
[----:B-1----:R-:W-:Y:S01]  /*9bb0*/  ISETP.NE.AND P0, PT, R0, RZ, PT ;  /* 0x000000ff0000720c */ /* 0x002fe20003f05270 */
[----:B------:R-:W1:Y:S01]  /*9bc0*/  @P4 LDC.64 R10, c[0x0][0x298] ;  /* 0x0000a600ff0a4b82 */ /* 0x000e620000000a00 */
[----:B------:R-:W-:Y:S01]  /*9bd0*/  IMAD.WIDE R24, R229, 0x80, R20 ;  /* 0x00000080e5187825 */ /* 0x000fe200078e0214 */
[----:B--2---:R-:W-:-:S02]  /*9be0*/  ISETP.NE.AND P3, PT, R2, RZ, PT ;  /* 0x000000ff0200720c */ /* 0x004fc40003f65270 */
[----:B------:R-:W-:Y:S02]  /*9bf0*/  ISETP.NE.AND P1, PT, R2, RZ, !P0 ;  /* 0x000000ff0200720c */ /* 0x000fe40004725270 */
[----:B------:R-:W-:-:S06]  /*9c00*/  ISETP.NE.OR P3, PT, R0, RZ, !P3 ;  /* 0x000000ff0000720c */ /* 0x000fcc0005f65670 */
[----:B------:R-:W2:Y:S01]  /*9c10*/  @!P0 LDC R13, c[0x0][0x270] ;  /* 0x00009c00ff0d8b82 */ /* 0x000ea20000000800 */
[-C--:B---3--:R-:W-:Y:S01]  /*9c20*/  @!P4 IMAD R2, R5, R6.reuse, RZ ;  /* 0x000000060502c224 */ /* 0x088fe200078e02ff */
[----:B------:R-:W-:Y:S01]  /*9c30*/  ISETP.NE.OR P2, PT, R205, -0x1, P3 ;  /* 0xffffffffcd00780c */ /* 0x000fe20001f45670 */
[----:B------:R-:W-:Y:S01]  /*9c40*/  @!P4 IMAD.WIDE.U32 R22, R16, R6, RZ ;  /* 0x000000061016c225 */ /* 0x000fe200078e00ff */
[----:B------:R-:W-:-:S04]  /*9c50*/  IADD3 R6, R20, 0x20, RZ ;  /* 0x0000002014067810 */ /* 0x000fc80007ffe0ff */
[----:B------:R-:W3:Y:S01]  /*9c60*/  @!P0 LDC R0, c[0x0][0x2c4] ;  /* 0x0000b100ff008b82 */ /* 0x000ee20000000800 */
[----:B------:R-:W-:Y:S02]  /*9c70*/  @!P4 IMAD R7, R16, R7, R2 ;  /* 0x000000071007c224 */ /* 0x000fe400078e0202 */
[----:B-1----:R-:W-:-:S05]  /*9c80*/  @P4 IMAD.WIDE.U32 R18, R205, R10, RZ ;  /* 0x0000000acd124225 */ /* 0x002fca00078e00ff */
[----:B------:R-:W1:Y:S01]  /*9c90*/  @!P3 LDC R15, c[0x0][0x2c4] ;  /* 0x0000b100ff0fbb82 */ /* 0x000e620000000800 */
[----:B------:R-:W-:Y:S01]  /*9ca0*/  @P4 IMAD R2, R205, R11, R19 ;  /* 0x0000000bcd024224 */ /* 0x000fe200078e0213 */
[----:B------:R-:W-:Y:S01]  /*9cb0*/  CS2R R10, SRZ ;  /* 0x00000000000a7805 */ /* 0x000fe2000001ff00 */
[----:B------:R-:W-:Y:S02]  /*9cc0*/  @!P4 IMAD.IADD R2, R23, 0x1, R7 ;  /* 0x000000011702c824 */ /* 0x000fe400078e0207 */
[----:B------:R-:W-:-:S03]  /*9cd0*/  @!P4 IMAD.MOV.U32 R18, RZ, RZ, R22 ;  /* 0x000000ffff12c224 */ /* 0x000fc600078e0016 */
[----:B------:R-:W4:Y:S08]  /*9ce0*/  @P0 LDC.64 R4, c[0x0][0x2c0] ;  /* 0x0000b000ff040b82 */ /* 0x000f300000000a00 */
[----:B---3--:R-:W2:Y:S01]  /*9cf0*/  @P1 LDC R0, c[0x0][0x2e4] ;  /* 0x0000b900ff001b82 */ /* 0x008ea20000000800 */
[----:B------:R-:W-:-:S04]  /*9d00*/  IADD3 R22, P1, R17, R18, RZ ;  /* 0x0000001211167210 */ /* 0x000fc80007f3e0ff */
[----:B------:R-:W-:Y:S02]  /*9d10*/  LEA.HI.X.SX32 R23, R17, R2, 0x1, P1 ;  /* 0x0000000211177211 */ /* 0x000fe400008f0eff */
[----:B------:R-:W-:Y:S01]  /*9d20*/  SHF.R.S32.HI R2, RZ, 0x1f, R9 ;  /* 0x0000001fff027819 */ /* 0x000fe20000011409 */
[----:B------:R-:W3:Y:S01]  /*9d30*/  @P0 LDC R7, c[0x0][0x2c0] ;  /* 0x0000b000ff070b82 */ /* 0x000ee20000000800 */
[----:B------:R-:W-:Y:S01]  /*9d40*/  ISETP.GE.AND P1, PT, R20, R3, PT ;  /* 0x000000031400720c */ /* 0x000fe20003f26270 */
[----:B-1----:R-:W-:Y:S01]  /*9d50*/  @!P2 IMAD R205, R16, R15, RZ ;  /* 0x0000000f10cda224 */ /* 0x002fe200078e02ff */
[----:B------:R-:W-:Y:S01]  /*9d60*/  ISETP.GE.AND P2, PT, R8, R3, PT ;  /* 0x000000030800720c */ /* 0x000fe20003f46270 */
[----:B------:R-:W-:Y:S02]  /*9d70*/  @P0 IMAD.MOV.U32 R15, RZ, RZ, 0x1 ;  /* 0x00000001ff0f0424 */ /* 0x000fe400078e00ff */
[----:B------:R-:W-:Y:S01]  /*9d80*/  IMAD R2, R2, UR4, RZ ;  /* 0x0000000402027c24 */ /* 0x000fe2000f8e02ff */
[----:B------:R-:W-:Y:S01]  /*9d90*/  @!P3 SHF.R.S32.HI R11, RZ, 0x1f, R205 ;  /* 0x0000001fff0bb819 */ /* 0x000fe200000114cd */
[----:B----4-:R-:W-:Y:S01]  /*9da0*/  @P0 IMAD R4, R5, R4, RZ ;  /* 0x0000000405040224 */ /* 0x010fe200078e02ff */
[----:B------:R-:W-:Y:S01]  /*9db0*/  @!P3 MOV R10, R205 ;  /* 0x000000cd000ab202 */ /* 0x000fe20000000f00 */
[----:B------:R-:W-:-:S02]  /*9dc0*/  IMAD R27, R9, UR5, R2 ;  /* 0x00000005091b7c24 */ /* 0x000fc4000f8e0202 */
[----:B------:R-:W-:Y:S02]  /*9dd0*/  VIADD R2, R20, 0x30 ;  /* 0x0000003014027836 */ /* 0x000fe40000000000 */
[----:B------:R-:W-:-:S03]  /*9de0*/  IMAD.WIDE.U32 R22, R9, UR4, R22 ;  /* 0x0000000409167c25 */ /* 0x000fc6000f8e0016 */
[----:B------:R-:W-:Y:S01]  /*9df0*/  ISETP.GE.AND P4, PT, R2, R3, PT ;  /* 0x000000030200720c */ /* 0x000fe20003f86270 */
[----:B--2---:R-:W-:Y:S02]  /*9e00*/  @!P0 IMAD R15, R0, R13, RZ ;  /* 0x0000000d000f8224 */ /* 0x004fe400078e02ff */
[----:B------:R-:W-:Y:S02]  /*9e10*/  @!P0 IMAD.MOV.U32 R4, RZ, RZ, R0 ;  /* 0x000000ffff048224 */ /* 0x000fe400078e0000 */
[----:B------:R-:W-:Y:S01]  /*9e20*/  IMAD R5, R16, R15, RZ ;  /* 0x0000000f10057224 */ /* 0x000fe200078e02ff */
[C---:B------:R-:W-:Y:S01]  /*9e30*/  IADD3 R16, R20.reuse, 0x50, RZ ;  /* 0x0000005014107810 */ /* 0x040fe20007ffe0ff */
[----:B------:R-:W-:Y:S02]  /*9e40*/  VIADD R0, R20, 0x40 ;  /* 0x0000004014007836 */ /* 0x000fe40000000000 */
[----:B------:R-:W-:Y:S01]  /*9e50*/  @!P0 IMAD.MOV.U32 R7, RZ, RZ, 0x1 ;  /* 0x00000001ff078424 */ /* 0x000fe200078e00ff */
[----:B------:R-:W-:Y:S01]  /*9e60*/  SEL R5, R5, RZ, P3 ;  /* 0x000000ff05057207 */ /* 0x000fe20001800000 */
[----:B------:R-:W-:Y:S01]  /*9e70*/  IMAD.IADD R27, R27, 0x1, R23 ;  /* 0x000000011b1b7824 */ /* 0x000fe200078e0217 */
[----:B------:R-:W-:-:S02]  /*9e80*/  ISETP.GE.AND P0, PT, R6, R3, PT ;  /* 0x000000030600720c */ /* 0x000fc40003f06270 */
[----:B------:R-:W-:Y:S01]  /*9e90*/  ISETP.GE.AND P3, PT, R0, R3, PT ;  /* 0x000000030000720c */ /* 0x000fe20003f66270 */
[----:B---3--:R-:W-:-:S12]  /*9ea0*/  @P1 BRA `(.L_x_1233) ;  /* 0x0000000000281947 */ /* 0x008fd80003800000 */
        /* <DEDUP_REMOVED lines=10> */
.L_x_1233:
[----:B------:R-:W-:Y:S05]  /*9f50*/  BSYNC B0 ;  /* 0x0000000000007941 */ /* 0x000fea0003800000 */
.L_x_1232:
[----:B------:R-:W-:Y:S01]  /*9f60*/  BSSY B0, `(.L_x_1234) ;  /* 0x0000011000007945 */ /* 0x000fe20003800000 */
[----:B------:R-:W-:Y:S02]  /*9f70*/  ISETP.GE.AND P1, PT, R16, R3, PT ;  /* 0x000000031000720c */ /* 0x000fe40003f26270 */
[----:B------:R-:W-:Y:S01]  /*9f80*/  IADD3 R14, R20, 0x60, RZ ;  /* 0x00000060140e7810 */ /* 0x000fe20007ffe0ff */
[----:B------:R-:W-:Y:S05]  /*9f90*/  @P2 BRA `(.L_x_1235) ;  /* 0x0000000000342947 */ /* 0x000fea0003800000 */
        /* <DEDUP_REMOVED lines=13> */
.L_x_1235:
[----:B------:R-:W-:Y:S05]  /*a070*/  BSYNC B0 ;  /* 0x0000000000007941 */ /* 0x000fea0003800000 */
.L_x_1234:
[----:B------:R-:W-:Y:S01]  /*a080*/  BSSY B0, `(.L_x_1236) ;  /* 0x0000011000007945 */ /* 0x000fe20003800000 */
[----:B------:R-:W-:Y:S02]  /*a090*/  ISETP.GE.AND P2, PT, R14, R3, PT ;  /* 0x000000030e00720c */ /* 0x000fe40003f46270 */
[----:B------:R-:W-:Y:S01]  /*a0a0*/  IADD3 R12, R20, 0x70, RZ ;  /* 0x00000070140c7810 */ /* 0x000fe20007ffe0ff */
[----:B------:R-:W-:Y:S05]  /*a0b0*/  @P0 BRA `(.L_x_1237) ;  /* 0x0000000000340947 */ /* 0x000fea0003800000 */
[----:B-1----:R-:W-:Y:S01]  /*a0c0*/  IADD3 R18, P0, R24, 0x20, RZ ;  /* 0x0000002018127810 */ /* 0x002fe20007f1e0ff */
[----:B------:R-:W-:Y:S01]  /*a0d0*/  ULDC.64 UR4, c[0x0][0x298] ;  /* 0x0000a60000047ab9 */ /* 0x000fe20000000a00 */
[----:B--2---:R-:W-:Y:S01]  /*a0e0*/  MOV R29, R27 ;  /* 0x0000001b001d7202 */ /* 0x004fe20000000f00 */
        /* <DEDUP_REMOVED lines=10> */
.L_x_1237:
[----:B------:R-:W-:Y:S05]  /*a190*/  BSYNC B0 ;  /* 0x0000000000007941 */ /* 0x000fea0003800000 */
.L_x_1236:
[----:B------:R-:W-:Y:S01]  /*a1a0*/  BSSY B0, `(.L_x_1238) ;  /* 0x0000010000007945 */ /* 0x000fe20003800000 */
[----:B------:R-:W-:-:S03]  /*a1b0*/  ISETP.GE.AND P0, PT, R12, R3, PT ;  /* 0x000000030c00720c */ /* 0x000fc60003f06270 */
[----:B------:R-:W-:Y:S10]  /*a1c0*/  @P4 BRA `(.L_x_1239) ;  /* 0x0000000000344947 */ /* 0x000ff40003800000 */
[----:B-1-3--:R-:W-:Y:S01]  /*a1d0*/  IADD3 R18, P4, R24, 0x30, RZ ;  /* 0x0000003018127810 */ /* 0x00afe20007f9e0ff */
        /* <DEDUP_REMOVED lines=12> */
.L_x_1239:
[----:B------:R-:W-:Y:S05]  /*a2a0*/  BSYNC B0 ;  /* 0x0000000000007941 */ /* 0x000fea0003800000 */
.L_x_1238:
[----:B------:R-:W-:Y:S01]  /*a2b0*/  BSSY B0, `(.L_x_1240) ;  /* 0x0000010000007945 */ /* 0x000fe20003800000 */
[----:B------:R-:W-:-:S03]  /*a2c0*/  ISETP.GE.OR P4, PT, R8, R3, P6 ;  /* 0x000000030800720c */ /* 0x000fc60003786670 */
[----:B------:R-:W-:Y:S10]  /*a2d0*/  @P3 BRA `(.L_x_1241) ;  /* 0x0000000000343947 */ /* 0x000ff40003800000 */
[----:B-1-34-:R-:W-:Y:S01]  /*a2e0*/  IADD3 R18, P3, R24, 0x40, RZ ;  /* 0x0000004018127810 */ /* 0x01afe20007f7e0ff */
        /* <DEDUP_REMOVED lines=12> */
.L_x_1241:
[----:B------:R-:W-:Y:S05]  /*a3b0*/  BSYNC B0 ;  /* 0x0000000000007941 */ /* 0x000fea0003800000 */
.L_x_1240:
[----:B------:R-:W-:Y:S01]  /*a3c0*/  BSSY B0, `(.L_x_1242) ;  /* 0x0000012000007945 */ /* 0x000fe20003800000 */
[----:B------:R-:W-:Y:S01]  /*a3d0*/  ISETP.GE.OR P3, PT, R6, R3, P6 ;  /* 0x000000030600720c */ /* 0x000fe20003766670 */
[----:B------:R-:W-:Y:S02]  /*a3e0*/  IMAD R5, R9, R4, R5 ;  /* 0x0000000409057224 */ /* 0x000fe400078e0205 */
[----:B------:R-:W-:Y:S01]  /*a3f0*/  IMAD R204, R204, R7, RZ ;  /* 0x00000007cccc7224 */ /* 0x000fe200078e02ff */
[----:B------:R-:W-:Y:S09]  /*a400*/  @P1 BRA `(.L_x_1243) ;  /* 0x0000000000341947 */ /* 0x000ff20003800000 */
[----:B------:R-:W-:Y:S01]  /*a410*/  IADD3 R9, P1, R24, 0x50, RZ ;  /* 0x0000005018097810 */ /* 0x000fe20007f3e0ff */
[----:B------:R-:W-:Y:S01]  /*a420*/  ULDC.64 UR4, c[0x0][0x298] ;  /* 0x0000a60000047ab9 */ /* 0x000fe20000000a00 */
[----:B-1-34-:R-:W-:Y:S01]  /*a430*/  MOV R19, R27 ;  /* 0x0000001b00137202 */ /* 0x01afe20000000f00 */
[----:B------:R-:W-:Y:S02]  /*a440*/  IMAD.MOV.U32 R18, RZ, RZ, R22 ;  /* 0x000000ffff127224 */ /* 0x000fe400078e0016 */
[----:B------:R-:W-:Y:S02]  /*a450*/  IMAD.X R4, RZ, RZ, R25, P1 ;  /* 0x000000ffff047224 */ /* 0x000fe400008e0619 */
[----:B------:R-:W-:-:S04]  /*a460*/  IMAD.WIDE.U32 R18, R9, UR4, R18 ;  /* 0x0000000409127c25 */ /* 0x000fc8000f8e0012 */
[----:B------:R-:W-:-:S04]  /*a470*/  IMAD R4, R4, UR4, RZ ;  /* 0x0000000404047c24 */ /* 0x000fc8000f8e02ff */
[----:B------:R-:W-:Y:S01]  /*a480*/  IMAD R4, R9, UR5, R4 ;  /* 0x0000000509047c24 */ /* 0x000fe2000f8e0204 */
[----:B------:R-:W-:Y:S02]  /*a490*/  ULDC.64 UR4, c[0x0][0x280] ;  /* 0x0000a00000047ab9 */ /* 0x000fe40000000a00 */
[----:B--2---:R-:W-:Y:S02]  /*a4a0*/  LEA R28, P1, R18, UR4, 0x1 ;  /* 0x00000004121c7c11 */ /* 0x004fe4000f8208ff */
[----:B------:R-:W-:-:S04]  /*a4b0*/  IADD3 R4, R4, R19, RZ ;  /* 0x0000001304047210 */ /* 0x000fc80007ffe0ff */
[----:B------:R-:W-:-:S05]  /*a4c0*/  LEA.HI.X R29, R18, UR5, R4, 0x1, P1 ;  /* 0x00000005121d7c11 */ /* 0x000fca00088f0c04 */
[----:B------:R1:W-:Y:S02]  /*a4d0*/  STG.E.128 desc[UR16][R28.64], RZ ;  /* 0x000000ff1c007986 */ /* 0x0003e4000c101d10 */
.L_x_1243:
[----:B------:R-:W-:Y:S05]  /*a4e0*/  BSYNC B0 ;  /* 0x0000000000007941 */ /* 0x000fea0003800000 */
.L_x_1242:
[----:B------:R-:W-:Y:S04]  /*a4f0*/  BSSY B0, `(.L_x_1244) ;  /* 0x000000f000007945 */ /* 0x000fe80003800000 */
[----:B------:R-:W-:Y:S05]  /*a500*/  @P2 BRA `(.L_x_1245) ;  /* 0x0000000000342947 */ /* 0x000fea0003800000 */
        /* <DEDUP_REMOVED lines=13> */
.L_x_1245:
[----:B------:R-:W-:Y:S05]  /*a5e0*/  BSYNC B0 ;  /* 0x0000000000007941 */ /* 0x000fea0003800000 */
.L_x_1244:
[----:B------:R-:W-:Y:S01]  /*a5f0*/  BSSY B0, `(.L_x_1246) ;  /* 0x0000011000007945 */ /* 0x000fe20003800000 */
[--C-:B------:R-:W-:Y:S02]  /*a600*/  IADD3 R4, P2, P1, R204, R10, R5.reuse ;  /* 0x0000000acc047210 */ /* 0x100fe4000795e005 */
[----:B------:R-:W-:Y:S02]  /*a610*/  SHF.R.S32.HI R9, RZ, 0x1f, R204 ;  /* 0x0000001fff097819 */ /* 0x000fe400000114cc */
[----:B------:R-:W-:Y:S01]  /*a620*/  SHF.R.S32.HI R13, RZ, 0x1f, R5 ;  /* 0x0000001fff0d7819 */ /* 0x000fe20000011405 */
[----:B------:R-:W-:Y:S08]  /*a630*/  @P0 BRA `(.L_x_1247) ;  /* 0x0000000000300947 */ /* 0x000ff00003800000 */
[----:B------:R-:W-:Y:S01]  /*a640*/  IADD3 R5, P0, R24, 0x70, RZ ;  /* 0x0000007018057810 */ /* 0x000fe20007f1e0ff */
[----:B------:R-:W-:Y:S01]  /*a650*/  ULDC.64 UR4, c[0x0][0x298] ;  /* 0x0000a60000047ab9 */ /* 0x000fe20000000a00 */
[----:B------:R-:W-:Y:S02]  /*a660*/  MOV R23, R27 ;  /* 0x0000001b00177202 */ /* 0x000fe40000000f00 */
[----:B-1-34-:R-:W-:Y:S01]  /*a670*/  IADD3.X R18, RZ, R25, RZ, P0, !PT ;  /* 0x00000019ff127210 */ /* 0x01afe200007fe4ff */
        /* <DEDUP_REMOVED lines=8> */
.L_x_1247:
[----:B------:R-:W-:Y:S05]  /*a700*/  BSYNC B0 ;  /* 0x0000000000007941 */ /* 0x000fea0003800000 */
.L_x_1246:
[----:B------:R-:W-:Y:S01]  /*a710*/  BSSY B0, `(.L_x_1248) ;  /* 0x000000b000007945 */ /* 0x000fe20003800000 */
[----:B------:R-:W-:-:S03]  /*a720*/  IADD3.X R9, R9, R11, R13, P2, P1 ;  /* 0x0000000b09097210 */ /* 0x000fc600017e240d */
[----:B------:R-:W-:Y:S05]  /*a730*/  @P5 BRA `(.L_x_1249) ;  /* 0x0000000000205947 */ /* 0x000fea0003800000 */
[----:B------:R-:W-:Y:S01]  /*a740*/  IMAD R5, R20, R7, RZ ;  /* 0x0000000714057224 */ /* 0x000fe200078e02ff */
[----:B------:R-:W-:-:S04]  /*a750*/  ULDC.64 UR4, c[0x0][0x2b0] ;  /* 0x0000ac0000047ab9 */ /* 0x000fc80000000a00 */
[----:B------:R-:W-:-:S04]  /*a760*/  IADD3 R10, P0, R5, R4, RZ ;  /* 0x00000004050a7210 */ /* 0x000fc80007f1e0ff */
[----:B------:R-:W-:Y:S02]  /*a770*/  LEA.HI.X.SX32 R5, R5, R9, 0x1, P0 ;  /* 0x0000000905057211 */ /* 0x000fe400000f0eff */
[----:B-1-34-:R-:W-:-:S04]  /*a780*/  LEA R18, P0, R10, UR4, 0x2 ;  /* 0x000000040a127c11 */ /* 0x01afc8000f8010ff */
[----:B------:R-:W-:Y:S01]  /*a790*/  LEA.HI.X R19, R10, UR5, R5, 0x2, P0 ;  /* 0x000000050a137c11 */ /* 0x000fe200080f1405 */
[----:B------:R-:W-:-:S05]  /*a7a0*/  IMAD.MOV.U32 R5, RZ, RZ, 0x7f800000 ;  /* 0x7f800000ff057424 */ /* 0x000fca00078e00ff */
[----:B------:R1:W-:Y:S03]  /*a7b0*/  STG.E desc[UR16][R18.64], R5 ;  /* 0x0000000512007986 */ /* 0x0003e6000c101910 */
.L_x_1249:
[----:B------:R-:W-:Y:S05]  /*a7c0*/  BSYNC B0 ;  /* 0x0000000000007941 */ /* 0x000fea0003800000 */
.L_x_1248:
        /* <DEDUP_REMOVED lines=8> */
[----:B------:R-:W-:-:S04]  /*a850*/  ULDC.64 UR4, c[0x0][0x2b0] ;  /* 0x0000ac0000047ab9 */ /* 0x000fc80000000a00 */
[----:B------:R-:W-:-:S04]  /*a860*/  IADD3 R8, P4, R3, R4, RZ ;  /* 0x0000000403087210 */ /* 0x000fc80007f9e0ff */
[----:B------:R-:W-:Y:S02]  /*a870*/  LEA.HI.X.SX32 R3, R3, R9, 0x1, P4 ;  /* 0x0000000903037211 */ /* 0x000fe400020f0eff */
[----:B------:R-:W-:-:S04]  /*a880*/  LEA R10, P4, R8, UR4, 0x2 ;  /* 0x00000004080a7c11 */ /* 0x000fc8000f8810ff */
[----:B------:R-:W-:Y:S01]  /*a890*/  LEA.HI.X R11, R8, UR5, R3, 0x2, P4 ;  /* 0x00000005080b7c11 */ /* 0x000fe2000a0f1403 */
[----:B------:R-:W-:-:S05]  /*a8a0*/  IMAD.MOV.U32 R3, RZ, RZ, 0x7f800000 ;  /* 0x7f800000ff037424 */ /* 0x000fca00078e00ff */
[----:B------:R1:W-:Y:S03]  /*a8b0*/  STG.E desc[UR16][R10.64], R3 ;  /* 0x000000030a007986 */ /* 0x0003e6000c101910 */
.L_x_1251:
[----:B------:R-:W-:Y:S05]  /*a8c0*/  BSYNC B0 ;  /* 0x0000000000007941 */ /* 0x000fea0003800000 */
.L_x_1250:
        /* <DEDUP_REMOVED lines=10> */
.L_x_1253:
[----:B------:R-:W-:Y:S05]  /*a970*/  BSYNC B0 ;  /* 0x0000000000007941 */ /* 0x000fea0003800000 */
.L_x_1252:
[----:B------:R-:W-:Y:S04]  /*a980*/  BSSY B0, `(.L_x_1254) ;  /* 0x000000a000007945 */ /* 0x000fe80003800000 */
[----:B------:R-:W-:Y:S05]  /*a990*/  @P5 BRA `(.L_x_1255) ;  /* 0x0000000000205947 */ /* 0x000fea0003800000 */
[----:B------:R-:W-:Y:S01]  /*a9a0*/  IMAD R2, R2, R7, RZ ;  /* 0x0000000702027224 */ /* 0x000fe200078e02ff */
[----:B------:R-:W-:-:S04]  /*a9b0*/  ULDC.64 UR4, c[0x0][0x2b0] ;  /* 0x0000ac0000047ab9 */ /* 0x000fc80000000a00 */
[----:B-1----:R-:W-:-:S04]  /*a9c0*/  IADD3 R3, P3, R2, R4, RZ ;  /* 0x0000000402037210 */ /* 0x002fc80007f7e0ff */
[----:B------:R-:W-:Y:S02]  /*a9d0*/  LEA.HI.X.SX32 R2, R2, R9, 0x1, P3 ;  /* 0x0000000902027211 */ /* 0x000fe400018f0eff */
[----:B------:R-:W-:-:S04]  /*a9e0*/  LEA R10, P3, R3, UR4, 0x2 ;  /* 0x00000004030a7c11 */ /* 0x000fc8000f8610ff */
[----:B------:R-:W-:Y:S01]  /*a9f0*/  LEA.HI.X R11, R3, UR5, R2, 0x2, P3 ;  /* 0x00000005030b7c11 */ /* 0x000fe200098f1402 */
[----:B------:R-:W-:-:S05]  /*aa00*/  IMAD.MOV.U32 R3, RZ, RZ, 0x7f800000 ;  /* 0x7f800000ff037424 */ /* 0x000fca00078e00ff */
[----:B------:R1:W-:Y:S03]  /*aa10*/  STG.E desc[UR16][R10.64], R3 ;  /* 0x000000030a007986 */ /* 0x0003e6000c101910 */
.L_x_1255:
[----:B------:R-:W-:Y:S05]  /*aa20*/  BSYNC B0 ;  /* 0x0000000000007941 */ /* 0x000fea0003800000 */
.L_x_1254:
        /* <DEDUP_REMOVED lines=10> */
.L_x_1257:
[----:B------:R-:W-:Y:S05]  /*aad0*/  BSYNC B0 ;  /* 0x0000000000007941 */ /* 0x000fea0003800000 */
.L_x_1256:
        /* <DEDUP_REMOVED lines=10> */
.L_x_1259:
[----:B------:R-:W-:Y:S05]  /*ab80*/  BSYNC B0 ;  /* 0x0000000000007941 */ /* 0x000fea0003800000 */
.L_x_1258:
        /* <DEDUP_REMOVED lines=10> */
.L_x_1261:
[----:B------:R-:W-:Y:S05]  /*ac30*/  BSYNC B0 ;  /* 0x0000000000007941 */ /* 0x000fea0003800000 */
.L_x_1260:
        /* <DEDUP_REMOVED lines=10> */
.L_x_1262:
        /* <DEDUP_REMOVED lines=10> */
.L_x_2585:


//--------------------- .text._ZN5flash16flash_fwd_kernelI23Flash_fwd_kernel_traitsILi64ELi128ELi64ELi4ELb0ELb0EN7cutlass10bfloat16_tE19Flash_kernel_traitsILi64ELi128ELi64ELi4ES3_EELb1ELb0ELb0ELb0ELb0ELb0ELb0ELb0EEEvNS_16Flash_fwd_paramsE --------------------------
	.section	.text._ZN5flash16flash_fwd_kernelI23Flash_fwd_kernel_traitsILi64ELi128ELi64ELi4ELb0ELb0EN7cutlass10bfloat16_tE19Flash_kernel_traitsILi64ELi128ELi64ELi4ES3_EELb1ELb0ELb0ELb0ELb0ELb0ELb0ELb0EEEvNS_16Flash_fwd_paramsE,"ax",@progbits
	.align	128
        .global         _ZN5flash16flash_fwd_kernelI23Flash_fwd_kernel_traitsILi64ELi128ELi64ELi4ELb0ELb0EN7cutlass10bfloat16_tE19Flash_kernel_traitsILi64ELi128ELi64ELi4ES3_EELb1ELb0ELb0ELb0ELb0ELb0ELb0ELb0EEEvNS_16Flash_fwd_paramsE
        .type           _ZN5flash16flash_fwd_kernelI23Flash_fwd_kernel_traitsILi64ELi128ELi64ELi4ELb0ELb0EN7cutlass10bfloat16_tE19Flash_kernel_traitsILi64ELi128ELi64ELi4ES3_EELb1ELb0ELb0ELb0ELb0ELb0ELb0ELb0EEEvNS_16Flash_fwd_paramsE,@function
        .size           _ZN5flash16flash_fwd_kernelI23Flash_fwd_kernel_traitsILi64ELi128ELi64ELi4ELb0ELb0EN7cutlass10bfloat16_tE19Flash_kernel_traitsILi64ELi128ELi64ELi4ES3_EELb1ELb0ELb0ELb0ELb0ELb0ELb0ELb0EEEvNS_16Flash_fwd_paramsE,(.L_x_2586 - _ZN5flash16flash_fwd_kernelI23Flash_fwd_kernel_traitsILi64ELi128ELi64ELi4ELb0ELb0EN7cutlass10bfloat16_tE19Flash_kernel_traitsILi64ELi128ELi64ELi4ES3_EELb1ELb0ELb0ELb0ELb0ELb0ELb0ELb0EEEvNS_16Flash_fwd_paramsE)
        .other          _ZN5flash16flash_fwd_kernelI23Flash_fwd_kernel_traitsILi64ELi128ELi64ELi4ELb0ELb0EN7cutlass10bfloat16_tE19Flash_kernel_traitsILi64ELi128ELi64ELi4ES3_EELb1ELb0ELb0ELb0ELb0ELb0ELb0ELb0EEEvNS_16Flash_fwd_paramsE,@"STO_CUDA_ENTRY STV_DEFAULT"
_ZN5flash16flash_fwd_kernelI23Flash_fwd_kernel_traitsILi64ELi128ELi64ELi4ELb0ELb0EN7cutlass10bfloat16_tE19Flash_kernel_traitsILi64ELi128ELi64ELi4ES3_EELb1ELb0ELb0ELb0ELb0ELb0ELb0ELb0EEEvNS_16Flash_fwd_paramsE:
.text._ZN5flash16flash_fwd_kernelI23Flash_fwd_kernel_traitsILi64ELi128ELi64ELi4ELb0ELb0EN7cutlass10bfloat16_tE19Flash_kernel_traitsILi64ELi128ELi64ELi4ES3_EELb1ELb0ELb0ELb0ELb0ELb0ELb0ELb0EEEvNS_16Flash_fwd_paramsE:
        /* <DEDUP_REMOVED lines=43> */
[----:B----4-:R-:W-:Y:S02]  /*02b0*/  IMAD.WIDE R4, R22, 0x4, R12 ;  /* 0x0000000416047825 */ /* 0x010fe400078e020c */
[----:B------:R-:W4:Y:S03]  /*02c0*/  LDC.64 R12, c[0x0][0x2f8] ;  /* 0x0000be00ff0c7b82 */ /* 0x000f260000000a00 */
[----:B------:R-:W2:Y:S04]  /*02d0*/  @P0 LDG.E R26, desc[UR20][R4.64] ;  /* 0x00000014041a0981 */ /* 0x000ea8000c1e1900 */
[----:B------:R-:W2:Y:S01]  /*02e0*/  @P0 LDG.E R0, desc[UR20][R4.64+0x4] ;  /* 0x0000041404000981 */ /* 0x000ea2000c1e1900 */
[----:B---3--:R-:W3:Y:S01]  /*02f0*/  @P1 LDC.64 R2, c[0x0][0x300] ;  /* 0x0000c000ff021b82 */ /* 0x008ee20000000a00 */
[----:B------:R-:W-:Y:S01]  /*0300*/  SHF.R.S32.HI R24, RZ, 0x1f, R153 ;  /* 0x0000001fff187819 */ /* 0x000fe20000011499 */
[----:B------:R-:W-:Y:S01]  /*0310*/  IMAD.MOV.U32 R10, RZ, RZ, RZ ;  /* 0x000000ffff0a7224 */ /* 0x000fe200078e00ff */
[----:B------:R-:W-:-:S02]  /*0320*/  ISETP.NE.AND P3, PT, R14, RZ, PT ;  /* 0x000000ff0e00720c */ /* 0x000fc40003f65270 */
[----:B------:R-:W-:Y:S02]  /*0330*/  LEA.HI R152, R24, R153, RZ, 0x5 ;  /* 0x0000009918987211 */ /* 0x000fe400078f28ff */
[----:B-1----:R-:W-:-:S04]  /*0340*/  ISETP.EQ.U32.AND P2, PT, R6, RZ, PT ;  /* 0x000000ff0600720c */ /* 0x002fc80003f42070 */
[----:B------:R-:W-:Y:S01]  /*0350*/  ISETP.EQ.OR.EX P2, PT, R7, RZ, !P3, P2 ;  /* 0x000000ff0700720c */ /* 0x000fe20005f42720 */
[----:B---3--:R-:W-:-:S05]  /*0360*/  @P1 IMAD.WIDE R2, R22, 0x4, R2 ;  /* 0x0000000416021825 */ /* 0x008fca00078e0202 */
[----:B------:R1:W5:Y:S01]  /*0370*/  @P1 LDG.E R10, desc[UR20][R2.64] ;  /* 0x00000014020a1981 */ /* 0x000362000c1e1900 */
[----:B------:R-:W-:Y:S02]  /*0380*/  IMAD.MOV.U32 R11, RZ, RZ, -0x1 ;  /* 0xffffffffff0b7424 */ /* 0x000fe400078e00ff */
[----:B----4-:R-:W-:-:S05]  /*0390*/  IMAD.WIDE R12, R22, 0x4, R12 ;  /* 0x00000004160c7825 */ /* 0x010fca00078e020c */
[----:B------:R3:W5:Y:S01]  /*03a0*/  @!P2 LDG.E R11, desc[UR20][R12.64] ;  /* 0x000000140c0ba981 */ /* 0x000762000c1e1900 */
[----:B-1----:R-:W-:-:S05]  /*03b0*/  LOP3.LUT R2, R152, 0xffffffe0, RZ, 0xc0, !PT ;  /* 0xffffffe098027812 */ /* 0x002fca00078ec0ff */
[----:B------:R-:W-:-:S05]  /*03c0*/  IMAD.IADD R15, R153, 0x1, -R2 ;  /* 0x00000001990f7824 */ /* 0x000fca00078e0a02 */
[----:B------:R-:W-:Y:S01]  /*03d0*/  SHF.R.S32.HI R2, RZ, 0x1f, R15 ;  /* 0x0000001fff027819 */ /* 0x000fe2000001140f */
[----:B--2---:R-:W-:Y:S01]  /*03e0*/  @P0 IMAD.IADD R14, R0, 0x1, -R26 ;  /* 0x00000001000e0824 */ /* 0x004fe200078e0a1a */
[----:B------:R3:W-:Y:S04]  /*03f0*/  STL [R1+0x24], R26 ;  /* 0x0000241a01007387 */ /* 0x0007e80000100800 */
[----:B------:R3:W-:Y:S01]  /*0400*/  STL [R1+0x28], R15 ;  /* 0x0000280f01007387 */ /* 0x0007e20000100800 */
[----:B------:R-:W1:Y:S01]  /*0410*/  @!P0 LDC R14, c[0x0][0x2c4] ;  /* 0x0000b100ff0e8b82 */ /* 0x000e620000000800 */
[----:B------:R-:W-:Y:S01]  /*0420*/  ISETP.NE.U32.AND P0, PT, R6, RZ, PT ;  /* 0x000000ff0600720c */ /* 0x000fe20003f05070 */
[----:B------:R-:W-:-:S03]  /*0430*/  IMAD R0, R22, R18, R27 ;  /* 0x0000001216007224 */ /* 0x000fc600078e021b */
        /* <DEDUP_REMOVED lines=10> */
.L_x_1263:
[----:B------:R-:W2:Y:S02]  /*04e0*/  LDC R4, c[0x0][0x2c8] ;  /* 0x0000b200ff047b82 */ /* 0x000ea40000000800 */
.L_x_1264:
[----:B------:R-:W3:Y:S02]  /*04f0*/  LDC.64 R2, c[0x0][0x308] ;  /* 0x0000c200ff027b82 */ /* 0x000ee40000000a00 */
[----:B---3--:R-:W-:-:S04]  /*0500*/  ISETP.NE.U32.AND P0, PT, R2, RZ, PT ;  /* 0x000000ff0200720c */ /* 0x008fc80003f05070 */
[----:B------:R-:W-:-:S13]  /*0510*/  ISETP.NE.AND.EX P0, PT, R3, RZ, PT, P0 ;  /* 0x000000ff0300720c */ /* 0x000fda0003f05300 */
[----:B------:R-:W3:Y:S08]  /*0520*/  @P0 LDC.64 R2, c[0x0][0x308] ;  /* 0x0000c200ff020b82 */ /* 0x000ef00000000a00 */
[----:B------:R-:W4:Y:S01]  /*0530*/  @!P0 LDC R5, c[0x0][0x2cc] ;  /* 0x0000b300ff058b82 */ /* 0x000f220000000800 */
[----:B---3--:R-:W-:-:S05]  /*0540*/  @P0 IMAD.WIDE R2, R22, 0x4, R2 ;  /* 0x0000000416020825 */ /* 0x008fca00078e0202 */
[----:B------:R-:W3:Y:S01]  /*0550*/  @P0 LDG.E R0, desc[UR20][R2.64] ;  /* 0x0000001402000981 */ /* 0x000ee2000c1e1900 */
[----:B------:R-:W-:Y:S01]  /*0560*/  IMAD.SHL.U32 R20, R170, 0x80, RZ ;  /* 0x00000080aa147824 */ /* 0x000fe200078e00ff */
[----:B------:R-:W1:Y:S02]  /*0570*/  @!P0 LDC.64 R2, c[0x0][0x318] ;  /* 0x0000c600ff028b82 */ /* 0x000e640000000a00 */
[----:B-1----:R-:W-:-:S04]  /*0580*/  @!P0 ISETP.NE.U32.AND P1, PT, R2, RZ, PT ;  /* 0x000000ff0200820c */ /* 0x002fc80003f25070 */
[----:B------:R-:W-:Y:S02]  /*0590*/  @!P0 ISETP.NE.AND.EX P2, PT, R3, RZ, PT, P1 ;  /* 0x000000ff0300820c */ /* 0x000fe40003f45310 */
[----:B------:R-:W-:Y:S01]  /*05a0*/  ISETP.GT.AND P1, PT, R14, R20, PT ;  /* 0x000000140e00720c */ /* 0x000fe20003f24270 */
[----:B---3-5:R-:W-:Y:S01]  /*05b0*/  @P0 IMAD.IADD R40, R0, 0x1, -R10 ;  /* 0x0000000100280824 */ /* 0x028fe200078e0a0a */
[----:B----4-:R-:W-:-:S04]  /*05c0*/  @!P0 SEL R0, R5, RZ, P2 ;  /* 0x000000ff05008207 */ /* 0x010fc80001000000 */
[----:B--2---:R-:W-:-:S07]  /*05d0*/  @!P0 IADD3 R40, R0, R4, -R10 ;  /* 0x0000000400288210 */ /* 0x004fce0007ffe80a */
[----:B------:R-:W-:Y:S05]  /*05e0*/  @!P1 EXIT ;  /* 0x000000000000994d */ /* 0x000fea0003800000 */
[C---:B------:R-:W-:Y:S02]  /*05f0*/  R2UR UR4, R40.reuse ;  /* 0x00000000280472ca */ /* 0x040fe400000e0000 */
[----:B------:R-:W-:-:S11]  /*0600*/  ISETP.GE.AND P0, PT, R40, 0x1, PT ;  /* 0x000000012800780c */ /* 0x000fd60003f06270 */
[----:B------:R-:W-:-:S04]  /*0610*/  UIADD3 UR4, UR4, 0x3f, URZ ;  /* 0x0000003f04047890 */ /* 0x000fc8000fffe03f */
[----:B------:R-:W-:-:S04]  /*0620*/  USHF.R.S32.HI UR18, URZ, 0x1f, UR4 ;  /* 0x0000001f3f127899 */ /* 0x000fc80008011404 */
[----:B------:R-:W-:Y:S01]  /*0630*/  ULEA.HI UR18, UR18, UR4, URZ, 0x6 ;  /* 0x0000000412127291 */ /* 0x000fe2000f8f303f */
[----:B------:R-:W-:Y:S11]  /*0640*/  @!P0 BRA `(.L_x_1265) ;  /* 0x000000b800e08947 */ /* 0x000ff60003800000 */
[----:B------:R-:W1:Y:S01]  /*0650*/  LDC R25, c[0x0][0x278] ;  /* 0x00009e00ff197b82 */ /* 0x000e620000000800 */
[----:B------:R-:W-:Y:S01]  /*0660*/  ISETP.NE.AND P1, PT, R26, -0x1, PT ;  /* 0xffffffff1a00780c */ /* 0x000fe20003f25270 */
[----:B------:R-:W-:Y:S01]  /*0670*/  IMAD.MOV.U32 R35, RZ, RZ, R17 ;  /* 0x000000ffff237224 */ /* 0x000fe200078e0011 */
[----:B------:R-:W-:Y:S02]  /*0680*/  ISETP.NE.AND P0, PT, R11, -0x1, PT ;  /* 0xffffffff0b00780c */ /* 0x000fe40003f05270 */
[----:B------:R-:W-:Y:S02]  /*0690*/  LEA.HI R4, R24, R153, RZ, 0x3 ;  /* 0x0000009918047211 */ /* 0x000fe400078f18ff */
[----:B------:R-:W-:Y:S02]  /*06a0*/  IADD3 R29, -R20, R14, RZ ;  /* 0x0000000e141d7210 */ /* 0x000fe40007ffe1ff */
[----:B------:R-:W-:Y:S02]  /*06b0*/  SHF.R.S32.HI R16, RZ, 0x3, R4 ;  /* 0x00000003ff107819 */ /* 0x000fe40000011404 */
[----:B------:R-:W-:-:S02]  /*06c0*/  IABS R8, R27 ;  /* 0x0000001b00087213 */ /* 0x000fc40000000000 */
[----:B------:R-:W-:Y:S01]  /*06d0*/  MOV R241, R7 ;  /* 0x0000000700f17202 */ /* 0x000fe20000000f00 */
[----:B------:R-:W-:Y:S01]  /*06e0*/  IMAD.MOV.U32 R34, RZ, RZ, R16 ;  /* 0x000000ffff227224 */ /* 0x000fe200078e0010 */
[----:B------:R-:W2:Y:S01]  /*06f0*/  @!P1 LDC.64 R12, c[0x0][0x228] ;  /* 0x00008a00ff0c9b82 */ /* 0x000ea20000000a00 */
[----:B------:R-:W-:Y:S01]  /*0700*/  MOV R34, R16 ;  /* 0x0000001000227202 */ /* 0x000fe20000000f00 */
[----:B------:R3:W-:Y:S06]  /*0710*/  STL [R1+0x8], R16 ;  /* 0x0000081001007387 */ /* 0x0007ec0000100800 */
[----:B------:R-:W4:Y:S01]  /*0720*/  @P0 LDC.64 R18, c[0x0][0x250] ;  /* 0x00009400ff120b82 */ /* 0x000f220000000a00 */
[----:B-1----:R-:W-:-:S05]  /*0730*/  IABS R0, R25 ;  /* 0x0000001900007213 */ /* 0x002fca0000000000 */
[----:B------:R-:W-:Y:S02]  /*0740*/  IMAD.MOV.U32 R23, RZ, RZ, R0 ;  /* 0x000000ffff177224 */ /* 0x000fe400078e0000 */
[----:B------:R-:W1:Y:S02]  /*0750*/  @P0 LDC.64 R42, c[0x0][0x248] ;  /* 0x00009200ff2a0b82 */ /* 0x000e640000000a00 */
[----:B------:R-:W5:Y:S06]  /*0760*/  I2F.RP R2, R23 ;  /* 0x0000001700027306 */ /* 0x000f6c0000209400 */
[----:B---3--:R-:W3:Y:S02]  /*0770*/  @P1 LDC.64 R16, c[0x0][0x240] ;  /* 0x00009000ff101b82 */ /* 0x008ee40000000a00 */
[----:B-----5:R-:W5:Y:S02]  /*0780*/  MUFU.RCP R2, R2 ;  /* 0x0000000200027308 */ /* 0x020f640000001000 */
[----:B-----5:R-:W-:-:S06]  /*0790*/  VIADD R2, R2, 0xffffffe ;  /* 0x0ffffffe02027836 */ /* 0x020fcc0000000000 */
[----:B------:R5:W2:Y:S02]  /*07a0*/  F2I.FTZ.U32.TRUNC.NTZ R3, R2 ;  /* 0x0000000200037305 */ /* 0x000aa4000021f000 */
[----:B-----5:R-:W-:Y:S01]  /*07b0*/  LOP3.LUT R2, R4, 0xfffffff8, RZ, 0xc0, !PT ;  /* 0xfffffff804027812 */ /* 0x020fe200078ec0ff */
[----:B------:R-:W-:Y:S01]  /*07c0*/  IMAD.SHL.U32 R4, R34, 0x40, RZ ;  /* 0x0000004022047824 */ /* 0x000fe200078e00ff */
[----:B--2---:R-:W-:Y:S02]  /*07d0*/  IADD3 R0, RZ, -R3, RZ ;  /* 0x80000003ff007210 */ /* 0x004fe40007ffe0ff */
[----:B------:R-:W-:Y:S01]  /*07e0*/  IADD3 R28, -R2, R153, RZ ;  /* 0x00000099021c7210 */ /* 0x000fe20007ffe1ff */
[----:B------:R-:W-:Y:S02]  /*07f0*/  IMAD.MOV.U32 R2, RZ, RZ, RZ ;  /* 0x000000ffff027224 */ /* 0x000fe400078e00ff */
[----:B------:R-:W-:Y:S01]  /*0800*/  IMAD R0, R0, R23, RZ ;  /* 0x0000001700007224 */ /* 0x000fe200078e02ff */
[----:B------:R-:W-:-:S03]  /*0810*/  SHF.L.U32 R6, R28, 0x3, RZ ;  /* 0x000000031c067819 */ /* 0x000fc600000006ff */
[----:B------:R-:W-:Y:S01]  /*0820*/  IMAD.HI.U32 R3, R3, R0, R2 ;  /* 0x0000000003037227 */ /* 0x000fe200078e0002 */
[----:B------:R-:W-:Y:S01]  /*0830*/  LOP3.LUT R0, R4, 0x1c0, RZ, 0xc0, !PT ;  /* 0x000001c004007812 */ /* 0x000fe200078ec0ff */
[----:B------:R2:W-:Y:S01]  /*0840*/  STL [R1], R6 ;  /* 0x0000000601007387 */ /* 0x0005e20000100800 */
[----:B------:R-:W-:Y:S01]  /*0850*/  LEA.HI R4, R24, R153, RZ, 0x6 ;  /* 0x0000009918047211 */ /* 0x000fe200078f30ff */
[--C-:B------:R-:W-:Y:S02]  /*0860*/  IMAD.MOV.U32 R240, RZ, RZ, R6.reuse ;  /* 0x000000fffff07224 */ /* 0x100fe400078e0006 */
[----:B------:R-:W-:Y:S01]  /*0870*/  IMAD.MOV.U32 R240, RZ, RZ, R6 ;  /* 0x000000fffff07224 */ /* 0x000fe200078e0006 */
[----:B------:R1:W-:Y:S01]  /*0880*/  STL [R1+0x20], R29 ;  /* 0x0000201d01007387 */ /* 0x0003e20000100800 */
[----:B------:R-:W-:-:S03]  /*0890*/  IMAD.HI.U32 R15, R3, R8, RZ ;  /* 0x00000008030f7227 */ /* 0x000fc600078e00ff */
[----:B------:R-:W-:Y:S01]  /*08a0*/  LOP3.LUT R2, R0, 0x38, R240, 0xf8, !PT ;  /* 0x0000003800027812 */ /* 0x000fe200078ef8f0 */
[----:B------:R-:W-:Y:S01]  /*08b0*/  IMAD.SHL.U32 R3, R4, 0x8, RZ ;  /* 0x0000000804037824 */ /* 0x000fe200078e00ff */
[----:B------:R-:W-:Y:S02]  /*08c0*/  SHF.R.U32.HI R0, RZ, 0x3, R0 ;  /* 0x00000003ff007819 */ /* 0x000fe40000011600 */
[----:B------:R-:W-:Y:S02]  /*08d0*/  IADD3 R5, -R15, RZ, RZ ;  /* 0x000000ff0f057210 */ /* 0x000fe40007ffe1ff */
[----:B------:R-:W-:Y:S01]  /*08e0*/  LOP3.LUT R2, R2, R0, RZ, 0x3c, !PT ;  /* 0x0000000002027212 */ /* 0x000fe200078e3cff */
[C---:B------:R-:W-:Y:S01]  /*08f0*/  @P0 IMAD.IADD R0, R10.reuse, 0x1, R11 ;  /* 0x000000010a000824 */ /* 0x040fe200078e020b */
[----:B------:R-:W-:Y:S01]  /*0900*/  @P0 IADD3 R4, R10, R11, RZ ;  /* 0x0000000b0a040210 */ /* 0x000fe20007ffe0ff */
[----:B------:R-:W-:Y:S01]  /*0910*/  IMAD R8, R23, R5, R8 ;  /* 0x0000000517087224 */ /* 0x000fe200078e0208 */
[----:B------:R-:W-:Y:S01]  /*0920*/  LOP3.LUT R199, R2, 0xfffffe00, R3, 0xf8, !PT ;  /* 0xfffffe0002c77812 */ /* 0x000fe200078ef803 */
[----:B----4-:R-:W-:-:S03]  /*0930*/  @P0 IMAD.WIDE.U32 R2, R0, R18, RZ ;  /* 0x0000001200020225 */ /* 0x010fc600078e00ff */
[----:B------:R-:W-:Y:S02]  /*0940*/  ISETP.GT.U32.AND P2, PT, R23, R8, PT ;  /* 0x000000081700720c */ /* 0x000fe40003f44070 */
[----:B--2---:R-:W-:Y:S02]  /*0950*/  @!P1 SHF.R.S32.HI R6, RZ, 0x1f, R22 ;  /* 0x0000001fff069819 */ /* 0x004fe40000011416 */
[----:B------:R-:W-:-:S03]  /*0960*/  @P0 MOV R20, R2 ;  /* 0x0000000200140202 */ /* 0x000fc60000000f00 */
[----:B------:R-:W-:Y:S02]  /*0970*/  @!P1 IMAD R7, R6, R12, RZ ;  /* 0x0000000c06079224 */ /* 0x000fe400078e02ff */
[----:B------:R-:W-:Y:S02]  /*0980*/  @P0 IMAD R6, R0, R19, RZ ;  /* 0x0000001300060224 */ /* 0x000fe400078e02ff */
[C---:B-1----:R-:W-:Y:S02]  /*0990*/  @P0 IMAD R0, R4.reuse, R43, RZ ;  /* 0x0000002b04000224 */ /* 0x042fe400078e02ff */
[----:B------:R-:W-:-:S04]  /*09a0*/  @P0 IMAD.WIDE.U32 R4, R4, R42, RZ ;  /* 0x0000002a04040225 */ /* 0x000fc800078e00ff */
[----:B------:R-:W-:Y:S01]  /*09b0*/  @!P1 IMAD R13, R22, R13, R7 ;  /* 0x0000000d160d9224 */ /* 0x000fe200078e0207 */
[----:B------:R-:W-:Y:S01]  /*09c0*/  @P0 MOV R14, R4 ;  /* 0x00000004000e0202 */ /* 0x000fe20000000f00 */
[----:B------:R-:W-:Y:S02]  /*09d0*/  @P0 IMAD.IADD R21, R3, 0x1, R6 ;  /* 0x0000000103150824 */ /* 0x000fe400078e0206 */
[----:B---3--:R-:W-:-:S04]  /*09e0*/  @P1 IMAD.WIDE.U32 R6, R26, R16, RZ ;  /* 0x000000101a061225 */ /* 0x008fc800078e00ff */
[----:B------:R-:W-:Y:S01]  /*09f0*/  @P0 IMAD.IADD R16, R5, 0x1, R0 ;  /* 0x0000000105100824 */ /* 0x000fe200078e0200 */
        /* <DEDUP_REMOVED lines=14> */
.L_x_1266:
        /* <DEDUP_REMOVED lines=14> */
.L_x_1267:
[----:B------:R-:W-:Y:S01]  /*0bc0*/  SHF.R.S32.HI R35, RZ, 0x1f, R34 ;  /* 0x0000001fff237819 */ /* 0x000fe20000011422 */
[----:B------:R-:W1:Y:S01]  /*0bd0*/  S2UR UR4, SR_CgaCtaId ;  /* 0x00000000000479c3 */ /* 0x000e620000008800 */
[----:B------:R-:W-:Y:S01]  /*0be0*/  SHF.R.S32.HI R241, RZ, 0x1f, R240 ;  /* 0x0000001ffff17819 */ /* 0x000fe200000114f0 */
[----:B------:R-:W-:Y:S01]  /*0bf0*/  @P1 IMAD R4, R26, R17, R7 ;  /* 0x000000111a041224 */ /* 0x000fe200078e0207 */
[C---:B------:R-:W-:Y:S01]  /*0c00*/  IADD3 R10, R34.reuse, 0x50, RZ ;  /* 0x00000050220a7810 */ /* 0x040fe20007ffe0ff */
[----:B------:R-:W-:Y:S01]  /*0c10*/  VIADD R30, R34, 0x10 ;  /* 0x00000010221e7836 */ /* 0x000fe20000000000 */
[----:B------:R2:W-:Y:S01]  /*0c20*/  STL [R1+0xc], R35 ;  /* 0x00000c2301007387 */ /* 0x0005e20000100800 */
[----:B------:R-:W-:Y:S01]  /*0c30*/  @!P1 IMAD.WIDE.U32 R2, R22, R12, RZ ;  /* 0x0000000c16029225 */ /* 0x000fe200078e00ff */
[C---:B------:R-:W-:Y:S01]  /*0c40*/  IADD3 R22, R34.reuse, 0x30, RZ ;  /* 0x0000003022167810 */ /* 0x040fe20007ffe0ff */
[----:B------:R-:W-:Y:S01]  /*0c50*/  ULDC.64 UR6, c[0x0][0x258] ;  /* 0x0000960000067ab9 */ /* 0x000fe20000000a00 */
[----:B------:R2:W-:Y:S01]  /*0c60*/  STL [R1+0x4], R241 ;  /* 0x000004f101007387 */ /* 0x0005e20000100800 */
[C---:B------:R-:W-:Y:S01]  /*0c70*/  VIADD R26, R34.reuse, 0x20 ;  /* 0x00000020221a7836 */ /* 0x040fe20000000000 */
[----:B------:R-:W-:Y:S01]  /*0c80*/  LOP3.LUT R17, R27, R25, RZ, 0x3c, !PT ;  /* 0x000000191b117212 */ /* 0x000fe200078e3cff */
[----:B------:R-:W-:Y:S01]  /*0c90*/  VIADD R11, R34, 0x40 ;  /* 0x00000040220b7836 */ /* 0x000fe20000000000 */
[----:B------:R2:W-:Y:S01]  /*0ca0*/  STL [R1+0x34], R30 ;  /* 0x0000341e01007387 */ /* 0x0005e20000100800 */
[----:B------:R-:W-:Y:S01]  /*0cb0*/  @!P2 IMAD.IADD R8, R8, 0x1, -R23 ;  /* 0x000000010808a824 */ /* 0x000fe200078e0a17 */
[----:B------:R-:W-:Y:S01]  /*0cc0*/  SHF.R.S32.HI R5, RZ, 0x1f, R27 ;  /* 0x0000001fff057819 */ /* 0x000fe2000001141b */
[----:B------:R-:W-:Y:S01]  /*0cd0*/  @P1 IMAD.MOV.U32 R0, RZ, RZ, R6 ;  /* 0x000000ffff001224 */ /* 0x000fe200078e0006 */
[----:B------:R2:W-:Y:S01]  /*0ce0*/  STL [R1+0x30], R26 ;  /* 0x0000301a01007387 */ /* 0x0005e20000100800 */
[----:B------:R-:W-:Y:S01]  /*0cf0*/  @!P1 IMAD.IADD R4, R3, 0x1, R13 ;  /* 0x0000000103049824 */ /* 0x000fe200078e020d */
[----:B------:R-:W-:Y:S01]  /*0d00*/  ISETP.GE.U32.AND P0, PT, R8, R23, PT ;  /* 0x000000170800720c */ /* 0x000fe20003f06070 */
[----:B------:R-:W-:Y:S01]  /*0d10*/  UMOV UR5, 0x400 ;  /* 0x0000040000057882 */ /* 0x000fe20000000000 */
[----:B------:R2:W-:Y:S01]  /*0d20*/  STL [R1+0x2c], R22 ;  /* 0x00002c1601007387 */ /* 0x0005e20000100800 */
[----:B------:R-:W-:Y:S01]  /*0d30*/  @!P1 MOV R0, R2 ;  /* 0x0000000200009202 */ /* 0x000fe20000000f00 */
[----:B------:R-:W-:Y:S01]  /*0d40*/  BSSY B0, `(.L_x_1268) ;  /* 0x0000024000007945 */ /* 0x000fe20003800000 */
[----:B------:R-:W-:Y:S01]  /*0d50*/  ISETP.GE.AND P1, PT, R17, RZ, PT ;  /* 0x000000ff1100720c */ /* 0x000fe20003f26270 */
[----:B------:R2:W-:Y:S01]  /*0d60*/  STL [R1+0x40], R11 ;  /* 0x0000400b01007387 */ /* 0x0005e20000100800 */
[-C--:B------:R-:W-:Y:S01]  /*0d70*/  ISETP.GE.AND P1, PT, R34, R29.reuse, PT ;  /* 0x0000001d2200720c */ /* 0x080fe20003f26270 */
[----:B-1----:R-:W-:Y:S01]  /*0d80*/  ULEA UR4, UR4, UR5, 0x18 ;  /* 0x0000000504047291 */ /* 0x002fe2000f8ec03f */
[----:B------:R-:W-:Y:S01]  /*0d90*/  P2R R12, PR, RZ, 0x1 ;  /* 0x00000001ff0c7803 */ /* 0x000fe20000000000 */
[----:B------:R2:W-:Y:S01]  /*0da0*/  STL [R1+0x3c], R10 ;  /* 0x00003c0a01007387 */ /* 0x0005e20000100800 */
[----:B------:R-:W-:Y:S01]  /*0db0*/  IADD3 R2, P0, R240, R0, RZ ;  /* 0x00000000f0027210 */ /* 0x000fe20007f1e0ff */
[----:B------:R-:W-:Y:S01]  /*0dc0*/  IMAD R0, R5, UR6, RZ ;  /* 0x0000000605007c24 */ /* 0x000fe2000f8e02ff */
[-C--:B------:R-:W-:Y:S01]  /*0dd0*/  ISETP.GE.AND P3, PT, R30, R29.reuse, PT ;  /* 0x0000001d1e00720c */ /* 0x080fe20003f66270 */
[----:B------:R-:W-:Y:S01]  /*0de0*/  IMAD.WIDE R242, R170, 0x80, R34 ;  /* 0x00000080aaf27825 */ /* 0x000fe200078e0222 */
[----:B------:R-:W-:-:S02]  /*0df0*/  ISETP.GE.AND P4, PT, R26, R29, PT ;  /* 0x0000001d1a00720c */ /* 0x000fc40003f86270 */
[----:B------:R-:W-:Y:S01]  /*0e00*/  ISETP.GE.AND P6, PT, R22, R29, PT ;  /* 0x0000001d1600720c */ /* 0x000fe20003fc6270 */
[----:B------:R-:W-:Y:S01]  /*0e10*/  IMAD.X R3, R241, 0x1, R4, P0 ;  /* 0x00000001f1037824 */ /* 0x000fe200000e0604 */
[----:B------:R-:W-:Y:S01]  /*0e20*/  LEA R199, R199, UR4, 0x1 ;  /* 0x00000004c7c77c11 */ /* 0x000fe2000f8e08ff */
[C---:B------:R-:W-:Y:S02]  /*0e30*/  IMAD R0, R27.reuse, UR7, R0 ;  /* 0x000000071b007c24 */ /* 0x040fe4000f8e0200 */
[----:B------:R-:W-:-:S04]  /*0e40*/  IMAD.WIDE.U32 R8, R27, UR6, R2 ;  /* 0x000000061b087c25 */ /* 0x000fc8000f8e0002 */
[----:B------:R-:W-:Y:S01]  /*0e50*/  IMAD.IADD R7, R9, 0x1, R0 ;  /* 0x0000000109077824 */ /* 0x000fe200078e0200 */
        /* <DEDUP_REMOVED lines=18> */
.L_x_1269:
[----:B------:R-:W-:Y:S05]  /*0f80*/  BSYNC B0 ;  /* 0x0000000000007941 */ /* 0x000fea0003800000 */
.L_x_1268:
[-C--:B------:R-:W-:Y:S01]  /*0f90*/  ISETP.GE.AND P5, PT, R11, R29.reuse, PT ;  /* 0x0000001d0b00720c */ /* 0x080fe20003fa6270 */
[----:B--2---:R-:W-:Y:S01]  /*0fa0*/  VIADD R11, R34, 0x60 ;  /* 0x00000060220b7836 */ /* 0x004fe20000000000 */
[----:B------:R-:W-:Y:S01]  /*0fb0*/  ISETP.GE.AND P0, PT, R10, R29, PT ;  /* 0x0000001d0a00720c */ /* 0x000fe20003f06270 */
[----:B------:R-:W-:Y:S01]  /*0fc0*/  BSSY B0, `(.L_x_1270) ;  /* 0x0000019000007945 */ /* 0x000fe20003800000 */
[----:B------:R-:W-:Y:S02]  /*0fd0*/  @!P2 VIADD R15, R15, 0x1 ;  /* 0x000000010f0fa836 */ /* 0x000fe40000000000 */
[----:B------:R2:W-:Y:S01]  /*0fe0*/  STL [R1+0x44], R11 ;  /* 0x0000440b01007387 */ /* 0x0005e20000100800 */
[----:B------:R-:W-:Y:S01]  /*0ff0*/  P2R R10, PR, RZ, 0x1 ;  /* 0x00000001ff0a7803 */ /* 0x000fe20000000000 */
[----:B------:R-:W-:Y:S07]  /*1000*/  @P3 BRA `(.L_x_1271) ;  /* 0x0000000000503947 */ /* 0x000fee0003800000 */
[----:B------:R-:W-:Y:S02]  /*1010*/  ULDC UR5, c[0x0][0x2d0] ;  /* 0x0000b40000057ab9 */ /* 0x000fe40000000800 */
[----:B------:R-:W-:-:S13]  /*1020*/  ISETP.GE.AND P0, PT, R240, UR5, PT ;  /* 0x00000005f0007c0c */ /* 0x000fda000bf06270 */
[----:B------:R4:W-:Y:S01]  /*1030*/  @P0 STS.128 [R199+0x800], RZ ;  /* 0x000800ffc7000388 */ /* 0x0009e20000000c00 */
[----:B------:R-:W-:Y:S05]  /*1040*/  @P0 BRA `(.L_x_1271) ;  /* 0x0000000000400947 */ /* 0x000fea0003800000 */
[----:B---3--:R-:W-:Y:S01]  /*1050*/  IADD3 R4, P0, R242, 0x10, RZ ;  /* 0x00000010f2047810 */ /* 0x008fe20007f1e0ff */
        /* <DEDUP_REMOVED lines=15> */
.L_x_1271:
[----:B------:R-:W-:Y:S05]  /*1150*/  BSYNC B0 ;  /* 0x0000000000007941 */ /* 0x000fea0003800000 */
.L_x_1270:
[----:B------:R-:W-:Y:S01]  /*1160*/  ISETP.GE.AND P2, PT, R11, R29, PT ;  /* 0x0000001d0b00720c */ /* 0x000fe20003f46270 */
[----:B------:R-:W-:Y:S01]  /*1170*/  BSSY B0, `(.L_x_1272) ;  /* 0x0000018000007945 */ /* 0x000fe20003800000 */
[----:B--2---:R-:W-:-:S05]  /*1180*/  IADD3 R11, R34, 0x70, RZ ;  /* 0x00000070220b7810 */ /* 0x004fca0007ffe0ff */
[----:B------:R2:W-:Y:S01]  /*1190*/  STL [R1+0x38], R11 ;  /* 0x0000380b01007387 */ /* 0x0005e20000100800 */
[----:B------:R-:W-:Y:S05]  /*11a0*/  @P4 BRA `(.L_x_1273) ;  /* 0x0000000000504947 */ /* 0x000fea0003800000 */
        /* <DEDUP_REMOVED lines=20> */
.L_x_1273:
[----:B------:R-:W-:Y:S05]  /*12f0*/  BSYNC B0 ;  /* 0x0000000000007941 */ /* 0x000fea0003800000 */
.L_x_1272:
[----:B------:R-:W-:Y:S01]  /*1300*/  BSSY B0, `(.L_x_1274) ;  /* 0x0000018000007945 */ /* 0x000fe20003800000 */
[----:B------:R-:W-:Y:S02]  /*1310*/  ISETP.GE.AND P1, PT, R11, R29, PT ;  /* 0x0000001d0b00720c */ /* 0x000fe40003f26270 */
[----:B--2---:R-:W-:Y:S01]  /*1320*/  LEA.HI R11, R24, R153, RZ, 0x4 ;  /* 0x00000099180b7211 */ /* 0x004fe200078f20ff */
        /* <DEDUP_REMOVED lines=21> */
.L_x_1275:
[----:B------:R-:W-:Y:S05]  /*1480*/  BSYNC B0 ;  /* 0x0000000000007941 */ /* 0x000fea0003800000 */
.L_x_1274:
[----:B------:R-:W-:Y:S04]  /*1490*/  BSSY B0, `(.L_x_1276) ;  /* 0x0000016000007945 */ /* 0x000fe80003800000 */
        /* <DEDUP_REMOVED lines=21> */
.L_x_1277:
[----:B------:R-:W-:Y:S05]  /*15f0*/  BSYNC B0 ;  /* 0x0000000000007941 */ /* 0x000fea0003800000 */
.L_x_1276:
[----:B------:R-:W-:Y:S01]  /*1600*/  ISETP.NE.AND P0, PT, R10, RZ, PT ;  /* 0x000000ff0a00720c */ /* 0x000fe20003f05270 */
[----:B------:R-:W-:-:S12]  /*1610*/  BSSY B0, `(.L_x_1278) ;  /* 0x0000016000007945 */ /* 0x000fd80003800000 */
        /* <DEDUP_REMOVED lines=21> */
.L_x_1279:
[----:B------:R-:W-:Y:S05]  /*1770*/  BSYNC B0 ;  /* 0x0000000000007941 */ /* 0x000fea0003800000 */
.L_x_1278:
        /* <DEDUP_REMOVED lines=22> */
.L_x_1281:
[----:B------:R-:W-:Y:S05]  /*18e0*/  BSYNC B0 ;  /* 0x0000000000007941 */ /* 0x000fea0003800000 */
.L_x_1280:
        /* <DEDUP_REMOVED lines=11> */
[----:B---3--:R-:W-:-:S04]  /*19a0*/  IMAD.WIDE.U32 R4, R6, UR6, R2 ;  /* 0x0000000606047c25 */ /* 0x008fc8000f8e0002 */
        /* <DEDUP_REMOVED lines=10> */
.L_x_1283:
[----:B------:R-:W-:Y:S05]  /*1a50*/  BSYNC B0 ;  /* 0x0000000000007941 */ /* 0x000fea0003800000 */
.L_x_1282:
[----:B------:R-:W-:Y:S01]  /*1a60*/  ISETP.NE.AND P0, PT, R12, RZ, PT ;  /* 0x000000ff0c00720c */ /* 0x000fe20003f05270 */
[-C--:B---3--:R-:W-:Y:S01]  /*1a70*/  IMAD R4, R35, R42.reuse, RZ ;  /* 0x0000002a23047224 */ /* 0x088fe200078e02ff */
[----:B------:R-:W-:Y:S01]  /*1a80*/  ISETP.NE.AND P1, PT, R25, RZ, PT ;  /* 0x000000ff1900720c */ /* 0x000fe20003f25270 */
[C---:B------:R-:W-:Y:S01]  /*1a90*/  IMAD.WIDE.U32 R2, R34.reuse, R42, R240 ;  /* 0x0000002a22027225 */ /* 0x040fe200078e00f0 */
[----:B------:R-:W-:Y:S01]  /*1aa0*/  LOP3.LUT R6, R11, 0xfffffff0, RZ, 0xc0, !PT ;  /* 0xfffffff00b067812 */ /* 0x000fe200078ec0ff */
[----:B------:R-:W-:Y:S01]  /*1ab0*/  ULDC.64 UR6, c[0x0][0x260] ;  /* 0x0000980000067ab9 */ /* 0x000fe20000000a00 */
[----:B------:R-:W-:Y:S01]  /*1ac0*/  SHF.R.S32.HI R12, RZ, 0x4, R11 ;  /* 0x00000004ff0c7819 */ /* 0x000fe2000001140b */
[----:B------:R-:W-:Y:S01]  /*1ad0*/  IMAD R5, R34, R43, R4 ;  /* 0x0000002b22057224 */ /* 0x000fe200078e0204 */
[----:B------:R-:W-:Y:S01]  /*1ae0*/  ULEA.HI.SX32 UR5, UR18, 0xffffffff, 0x1a ;  /* 0xffffffff12057891 */ /* 0x000fe2000f8fd23f */
[----:B------:R-:W-:Y:S01]  /*1af0*/  IMAD.IADD R6, R153, 0x1, -R6 ;  /* 0x0000000199067824 */ /* 0x000fe200078e0a06 */
[----:B------:R-:W-:Y:S01]  /*1b00*/  LEA.HI R10, R11, R12, RZ, 0x1 ;  /* 0x0000000c0b0a7211 */ /* 0x000fe200078f08ff */
[----:B------:R-:W-:Y:S01]  /*1b10*/  IMAD R8, R35, R18, RZ ;  /* 0x0000001223087224 */ /* 0x000fe200078e02ff */
[----:B------:R-:W-:Y:S01]  /*1b20*/  SHF.L.U64.HI R111, R42, 0x6, R43 ;  /* 0x000000062a6f7819 */ /* 0x000fe2000001022b */
[----:B------:R-:W-:Y:S01]  /*1b30*/  @P0 VIADD R15, R15, 0x1 ;  /* 0x000000010f0f0836 */ /* 0x000fe20000000000 */
[----:B------:R-:W-:Y:S01]  /*1b40*/  ISETP.GE.AND P0, PT, R17, RZ, PT ;  /* 0x000000ff1100720c */ /* 0x000fe20003f06270 */
[----:B------:R-:W-:Y:S01]  /*1b50*/  IMAD R8, R34, R19, R8 ;  /* 0x0000001322087224 */ /* 0x000fe200078e0208 */
[----:B------:R-:W-:Y:S01]  /*1b60*/  LOP3.LUT R10, R10, 0xfffffffe, RZ, 0xc0, !PT ;  /* 0xfffffffe0a0a7812 */ /* 0x000fe200078ec0ff */
[----:B------:R-:W-:Y:S01]  /*1b70*/  IMAD.MOV.U32 R0, RZ, RZ, R15 ;  /* 0x000000ffff007224 */ /* 0x000fe200078e000f */
[----:B------:R-:W-:Y:S01]  /*1b80*/  MOV R110, UR5 ;  /* 0x00000005006e7c02 */ /* 0x000fe20008000f00 */
[----:B------:R-:W-:Y:S01]  /*1b90*/  USHF.R.S32.HI UR8, URZ, 0x1f, UR5 ;  /* 0x0000001f3f087899 */ /* 0x000fe20008011405 */
[----:B------:R-:W-:Y:S01]  /*1ba0*/  IMAD.SHL.U32 R108, R42, 0x40, RZ ;  /* 0x000000402a6c7824 */ /* 0x000fe200078e00ff */
[----:B------:R-:W-:Y:S01]  /*1bb0*/  BSSY B0, `(.L_x_1284) ;  /* 0x0000033000007945 */ /* 0x000fe20003800000 */
[----:B------:R-:W-:-:S02]  /*1bc0*/  IMAD.IADD R15, R12, 0x1, -R10 ;  /* 0x000000010c0f7824 */ /* 0x000fc400078e0a0a */
[----:B------:R-:W-:Y:S02]  /*1bd0*/  IMAD R12, R110, -0x40, R40 ;  /* 0xffffffc06e0c7824 */ /* 0x000fe400078e0228 */
[----:B------:R-:W-:Y:S01]  /*1be0*/  IMAD.MOV.U32 R29, RZ, RZ, 0x20 ;  /* 0x00000020ff1d7424 */ /* 0x000fe200078e00ff */
[----:B------:R-:W-:Y:S02]  /*1bf0*/  @!P0 IADD3 R0, -R0, RZ, RZ ;  /* 0x000000ff00008210 */ /* 0x000fe40007ffe1ff */
[----:B------:R-:W-:Y:S02]  /*1c00*/  IADD3 R4, P0, R14, R2, RZ ;  /* 0x000000020e047210 */ /* 0x000fe40007f1e0ff */
[----:B------:R-:W-:Y:S02]  /*1c10*/  SHF.R.S32.HI R2, RZ, 0x1f, R6 ;  /* 0x0000001fff027819 */ /* 0x000fe40000011406 */
[----:B------:R-:W-:Y:S02]  /*1c20*/  @!P1 LOP3.LUT R0, RZ, R25, RZ, 0x33, !PT ;  /* 0x00000019ff009212 */ /* 0x000fe400078e33ff */
[----:B------:R-:W-:-:S02]  /*1c30*/  IADD3.X R5, R16, R3, R5, P0, !PT ;  /* 0x0000000310057210 */ /* 0x000fc400007fe405 */
[----:B------:R-:W-:Y:S01]  /*1c40*/  LEA.HI R14, R2, R6, RZ, 0x3 ;  /* 0x00000006020e7211 */ /* 0x000fe200078f18ff */
[----:B------:R-:W-:Y:S01]  /*1c50*/  IMAD.WIDE.U32 R2, R34, R18, R240 ;  /* 0x0000001222027225 */ /* 0x000fe200078e00f0 */
[----:B------:R-:W-:Y:S02]  /*1c60*/  SHF.R.S32.HI R7, RZ, 0x1f, R0 ;  /* 0x0000001fff077819 */ /* 0x000fe40000011400 */
[----:B------:R-:W-:Y:S01]  /*1c70*/  LOP3.LUT R11, R14, 0xfffffff8, RZ, 0xc0, !PT ;  /* 0xfffffff80e0b7812 */ /* 0x000fe200078ec0ff */
[----:B------:R-:W-:Y:S01]  /*1c80*/  IMAD.WIDE.U32 R210, R0, UR6, R4 ;  /* 0x0000000600d27c25 */ /* 0x000fe2000f8e0004 */
[----:B------:R-:W-:Y:S02]  /*1c90*/  IADD3 R2, P0, R20, R2, RZ ;  /* 0x0000000214027210 */ /* 0x000fe40007f1e0ff */
[----:B------:R-:W-:Y:S01]  /*1ca0*/  SHF.L.U32 R16, R28, 0x6, RZ ;  /* 0x000000061c107819 */ /* 0x000fe200000006ff */
[----:B------:R-:W-:Y:S01]  /*1cb0*/  IMAD R9, R7, UR6, RZ ;  /* 0x0000000607097c24 */ /* 0x000fe2000f8e02ff */
[----:B------:R-:W-:Y:S01]  /*1cc0*/  IADD3.X R3, R21, R3, R8, P0, !PT ;  /* 0x0000000315037210 */ /* 0x000fe200007fe408 */
[----:B------:R-:W-:-:S02]  /*1cd0*/  IMAD.IADD R13, R6, 0x1, -R11 ;  /* 0x00000001060d7824 */ /* 0x000fc400078e0a0b */
[C---:B------:R-:W-:Y:S01]  /*1ce0*/  IMAD R6, R0.reuse, UR7, R9 ;  /* 0x0000000700067c24 */ /* 0x040fe2000f8e0209 */
[----:B------:R-:W-:Y:S01]  /*1cf0*/  ULDC.64 UR6, c[0x0][0x268] ;  /* 0x00009a0000067ab9 */ /* 0x000fe20000000a00 */
[----:B------:R-:W-:Y:S01]  /*1d00*/  IMAD R4, R111, UR5, RZ ;  /* 0x000000056f047c24 */ /* 0x000fe2000f8e02ff */
[----:B------:R-:W-:Y:S01]  /*1d10*/  R2P PR, R13, 0x6 ;  /* 0x000000060d007804 */ /* 0x000fe20000000000 */
[----:B------:R-:W-:Y:S01]  /*1d20*/  IMAD.WIDE.U32 R32, R0, UR6, R2 ;  /* 0x0000000600207c25 */ /* 0x000fe2000f8e0002 */
[-C--:B------:R-:W-:Y:S02]  /*1d30*/  ISETP.GE.AND P0, PT, R34, R12.reuse, PT ;  /* 0x0000000c2200720c */ /* 0x080fe40003f06270 */
[----:B------:R-:W-:Y:S01]  /*1d40*/  MOV R9, 0x10 ;  /* 0x0000001000097802 */ /* 0x000fe20000000f00 */
[----:B------:R-:W-:Y:S01]  /*1d50*/  IMAD.IADD R209, R211, 0x1, R6 ;  /* 0x00000001d3d17824 */ /* 0x000fe200078e0206 */
[----:B------:R3:W-:Y:S01]  /*1d60*/  STL.64 [R1+0x10], R32 ;  /* 0x0000102001007387 */ /* 0x0007e20000100a00 */
[----:B------:R-:W-:Y:S01]  /*1d70*/  IMAD.MOV.U32 R208, RZ, RZ, R210 ;  /* 0x000000ffffd07224 */ /* 0x000fe200078e00d2 */
[----:B------:R-:W-:Y:S01]  /*1d80*/  SEL R2, R9, 0xfffffff0, !P1 ;  /* 0xfffffff009027807 */ /* 0x000fe20004800000 */
[----:B------:R-:W-:Y:S01]  /*1d90*/  IMAD R5, R7, UR6, RZ ;  /* 0x0000000607057c24 */ /* 0x000fe2000f8e02ff */
[-C--:B------:R-:W-:Y:S01]  /*1da0*/  ISETP.GE.AND P3, PT, R30, R12.reuse, PT ;  /* 0x0000000c1e00720c */ /* 0x080fe20003f66270 */
[----:B------:R-:W-:Y:S01]  /*1db0*/  IMAD R8, R108, UR8, R4 ;  /* 0x000000086c087c24 */ /* 0x000fe2000f8e0204 */
[-C--:B------:R-:W-:Y:S01]  /*1dc0*/  ISETP.GE.AND P4, PT, R26, R12.reuse, PT ;  /* 0x0000000c1a00720c */ /* 0x080fe20003f86270 */
[----:B------:R-:W-:Y:S01]  /*1dd0*/  IMAD.WIDE.U32 R6, R108, UR5, R208 ;  /* 0x000000056c067c25 */ /* 0x000fe2000f8e00d0 */
[----:B------:R-:W-:-:S02]  /*1de0*/  ISETP.GE.AND P5, PT, R22, R12, PT ;  /* 0x0000000c1600720c */ /* 0x000fc40003fa6270 */
[----:B------:R-:W-:Y:S01]  /*1df0*/  SEL R4, R29, 0xffffffe0, !P2 ;  /* 0xffffffe01d047807 */ /* 0x000fe20005000000 */
[----:B------:R-:W-:Y:S02]  /*1e00*/  IMAD R17, R0, UR7, R5 ;  /* 0x0000000700117c24 */ /* 0x000fe4000f8e0205 */
[----:B------:R-:W-:Y:S01]  /*1e10*/  IMAD.IADD R9, R7, 0x1, R8 ;  /* 0x0000000107097824 */ /* 0x000fe200078e0208 */
[----:B------:R-:W-:Y:S07]  /*1e20*/  @P0 BRA `(.L_x_1285) ;  /* 0x00000000002c0947 */ /* 0x000fee0003800000 */
        /* <DEDUP_REMOVED lines=11> */
.L_x_1285:
[----:B------:R-:W-:Y:S05]  /*1ee0*/  BSYNC B0 ;  /* 0x0000000000007941 */ /* 0x000fea0003800000 */
.L_x_1284:
[C---:B------:R-:W-:Y:S01]  /*1ef0*/  SHF.L.U32 R171, R42.reuse, 0x4, RZ ;  /* 0x000000042aab7819 */ /* 0x040fe200000006ff */
[----:B------:R-:W-:Y:S01]  /*1f00*/  BSSY B0, `(.L_x_1286) ;  /* 0x0000011000007945 */ /* 0x000fe20003800000 */
[----:B------:R-:W-:-:S03]  /*1f10*/  SHF.L.U64.HI R252, R42, 0x4, R43 ;  /* 0x000000042afc7819 */ /* 0x000fc6000001022b */
[----:B------:R1:W-:Y:S01]  /*1f20*/  STL [R1+0x18], R171 ;  /* 0x000018ab01007387 */ /* 0x0003e20000100800 */
[----:B------:R-:W-:Y:S05]  /*1f30*/  @P3 BRA `(.L_x_1287) ;  /* 0x0000000000343947 */ /* 0x000fea0003800000 */
[----:B------:R-:W-:Y:S02]  /*1f40*/  ULDC UR6, c[0x0][0x2d0] ;  /* 0x0000b40000067ab9 */ /* 0x000fe40000000800 */
[----:B------:R-:W-:-:S13]  /*1f50*/  ISETP.GE.AND P0, PT, R240, UR6, PT ;  /* 0x00000006f0007c0c */ /* 0x000fda000bf06270 */
[----:B------:R1:W-:Y:S01]  /*1f60*/  @P0 STS.128 [R199+0x4800], RZ ;  /* 0x004800ffc7000388 */ /* 0x0003e20000000c00 */
[----:B------:R-:W-:Y:S05]  /*1f70*/  @P0 BRA `(.L_x_1287) ;  /* 0x0000000000240947 */ /* 0x000fea0003800000 */
[----:B------:R-:W-:Y:S01]  /*1f80*/  IADD3 R0, P0, R171, R6, RZ ;  /* 0x00000006ab007210 */ /* 0x000fe20007f1e0ff */
[----:B------:R-:W-:-:S04]  /*1f90*/  ULDC.64 UR6, c[0x0][0x218] ;  /* 0x0000860000067ab9 */ /* 0x000fc80000000a00 */
[----:B------:R-:W-:Y:S01]  /*1fa0*/  IMAD.X R3, R252, 0x1, R9, P0 ;  /* 0x00000001fc037824 */ /* 0x000fe200000e0609 */
[----:B-1----:R-:W-:-:S04]  /*1fb0*/  LEA R10, P0, R0, UR6, 0x1 ;  /* 0x00000006000a7c11 */ /* 0x002fc8000f8008ff */
[----:B------:R-:W-:-:S05]  /*1fc0*/  LEA.HI.X R11, R0, UR7, R3, 0x1, P0 ;  /* 0x00000007000b7c11 */ /* 0x000fca00080f0c03 */
[----:B------:R-:W-:Y:S01]  /*1fd0*/  @!PT LDS RZ, [RZ] ;  /* 0x00000000fffff984 */ /* 0x000fe20000000800 */
[----:B------:R-:W-:Y:S01]  /*1fe0*/  @!PT LDS RZ, [RZ] ;  /* 0x00000000fffff984 */ /* 0x000fe20000000800 */
[----:B------:R-:W-:Y:S01]  /*1ff0*/  @!PT LDS RZ, [RZ] ;  /* 0x00000000fffff984 */ /* 0x000fe20000000800 */
[----:B------:R1:W-:Y:S04]  /*2000*/  LDGSTS.E.BYPASS.LTC128B.128 [R199+0x4800], desc[UR20][R10.64] ;  /* 0x048000000ac77fae */ /* 0x0003e8000b901d54 */
.L_x_1287:
[----:B------:R-:W-:Y:S05]  /*2010*/  BSYNC B0 ;  /* 0x0000000000007941 */ /* 0x000fea0003800000 */
.L_x_1286:
[----:B------:R-:W-:Y:S04]  /*2020*/  BSSY B0, `(.L_x_1288) ;  /* 0x000000f000007945 */ /* 0x000fe80003800000 */
[----:B------:R-:W-:Y:S05]  /*2030*/  @P4 BRA `(.L_x_1289) ;  /* 0x0000000000344947 */ /* 0x000fea0003800000 */
[----:B------:R-:W-:Y:S02]  /*2040*/  ULDC UR6, c[0x0][0x2d0] ;  /* 0x0000b40000067ab9 */ /* 0x000fe40000000800 */
[----:B------:R-:W-:-:S13]  /*2050*/  ISETP.GE.AND P0, PT, R240, UR6, PT ;  /* 0x00000006f0007c0c */ /* 0x000fda000bf06270 */
[----:B------:R1:W-:Y:S01]  /*2060*/  @P0 STS.128 [R199+0x5000], RZ ;  /* 0x005000ffc7000388 */ /* 0x0003e20000000c00 */
[----:B------:R-:W-:Y:S05]  /*2070*/  @P0 BRA `(.L_x_1289) ;  /* 0x0000000000240947 */ /* 0x000fea0003800000 */
[----:B------:R-:W-:Y:S01]  /*2080*/  LEA R0, P0, R42, R6, 0x5 ;  /* 0x000000062a007211 */ /* 0x000fe200078028ff */
[----:B------:R-:W-:-:S03]  /*2090*/  ULDC.64 UR6, c[0x0][0x218] ;  /* 0x0000860000067ab9 */ /* 0x000fc60000000a00 */
[----:B------:R-:W-:Y:S02]  /*20a0*/  LEA.HI.X R3, R42, R9, R43, 0x5, P0 ;  /* 0x000000092a037211 */ /* 0x000fe400000f2c2b */
[----:B-1----:R-:W-:-:S04]  /*20b0*/  LEA R10, P0, R0, UR6, 0x1 ;  /* 0x00000006000a7c11 */ /* 0x002fc8000f8008ff */
[----:B------:R-:W-:-:S05]  /*20c0*/  LEA.HI.X R11, R0, UR7, R3, 0x1, P0 ;  /* 0x00000007000b7c11 */ /* 0x000fca00080f0c03 */
[----:B------:R-:W-:Y:S01]  /*20d0*/  @!PT LDS RZ, [RZ] ;  /* 0x00000000fffff984 */ /* 0x000fe20000000800 */
[----:B------:R-:W-:Y:S01]  /*20e0*/  @!PT LDS RZ, [RZ] ;  /* 0x00000000fffff984 */ /* 0x000fe20000000800 */
[----:B------:R-:W-:Y:S01]  /*20f0*/  @!PT LDS RZ, [RZ] ;  /* 0x00000000fffff984 */ /* 0x000fe20000000800 */
[----:B------:R1:W-:Y:S04]  /*2100*/  LDGSTS.E.BYPASS.LTC128B.128 [R199+0x5000], desc[UR20][R10.64] ;  /* 0x050000000ac77fae */ /* 0x0003e8000b901d54 */
.L_x_1289:
[----:B------:R-:W-:Y:S05]  /*2110*/  BSYNC B0 ;  /* 0x0000000000007941 */ /* 0x000fea0003800000 */
.L_x_1288:
[----:B------:R-:W-:Y:S04]  /*2120*/  BSSY B0, `(.L_x_1290) ;  /* 0x0000011000007945 */ /* 0x000fe80003800000 */
[----:B------:R-:W-:Y:S05]  /*2130*/  @P5 BRA `(.L_x_1291) ;  /* 0x00000000003c5947 */ /* 0x000fea0003800000 */
[----:B------:R-:W-:Y:S02]  /*2140*/  ULDC UR6, c[0x0][0x2d0] ;  /* 0x0000b40000067ab9 */ /* 0x000fe40000000800 */
[----:B------:R-:W-:-:S13]  /*2150*/  ISETP.GE.AND P0, PT, R240, UR6, PT ;  /* 0x00000006f0007c0c */ /* 0x000fda000bf06270 */
[----:B------:R1:W-:Y:S01]  /*2160*/  @P0 STS.128 [R199+0x5800], RZ ;  /* 0x005800ffc7000388 */ /* 0x0003e20000000c00 */
[----:B------:R-:W-:Y:S05]  /*2170*/  @P0 BRA `(.L_x_1291) ;  /* 0x00000000002c0947 */ /* 0x000fea0003800000 */
[----:B------:R-:W-:Y:S01]  /*2180*/  MOV R8, R6 ;  /* 0x0000000600087202 */ /* 0x000fe20000000f00 */
[----:B------:R-:W-:Y:S01]  /*2190*/  IMAD R0, R43, 0x30, RZ ;  /* 0x000000302b007824 */ /* 0x000fe200078e02ff */
[----:B------:R-:W-:-:S03]  /*21a0*/  ULDC.64 UR6, c[0x0][0x218] ;  /* 0x0000860000067ab9 */ /* 0x000fc60000000a00 */
[----:B------:R-:W-:-:S05]  /*21b0*/  IMAD.WIDE.U32 R8, R42, 0x30, R8 ;  /* 0x000000302a087825 */ /* 0x000fca00078e0008 */
[----:B------:R-:W-:Y:S02]  /*21c0*/  IADD3 R0, R9, R0, RZ ;  /* 0x0000000009007210 */ /* 0x000fe40007ffe0ff */
[----:B------:R-:W-:-:S04]  /*21d0*/  LEA R6, P0, R8, UR6, 0x1 ;  /* 0x0000000608067c11 */ /* 0x000fc8000f8008ff */
[----:B------:R-:W-:-:S05]  /*21e0*/  LEA.HI.X R7, R8, UR7, R0, 0x1, P0 ;  /* 0x0000000708077c11 */ /* 0x000fca00080f0c00 */
[----:B------:R-:W-:Y:S01]  /*21f0*/  @!PT LDS RZ, [RZ] ;  /* 0x00000000fffff984 */ /* 0x000fe20000000800 */
[----:B------:R-:W-:Y:S01]  /*2200*/  @!PT LDS RZ, [RZ] ;  /* 0x00000000fffff984 */ /* 0x000fe20000000800 */
[----:B------:R-:W-:Y:S01]  /*2210*/  @!PT LDS RZ, [RZ] ;  /* 0x00000000fffff984 */ /* 0x000fe20000000800 */
[----:B------:R1:W-:Y:S04]  /*2220*/  LDGSTS.E.BYPASS.LTC128B.128 [R199+0x5800], desc[UR20][R6.64] ;  /* 0x0580000006c77fae */ /* 0x0003e8000b901d54 */
.L_x_1291:
[----:B------:R-:W-:Y:S05]  /*2230*/  BSYNC B0 ;  /* 0x0000000000007941 */ /* 0x000fea0003800000 */
.L_x_1290:
[----:B------:R-:W0:Y:S01]  /*2240*/  LDGDEPBAR ;  /* 0x00000000000079af */ /* 0x000e220000000000 */
[----:B------:R-:W-:Y:S01]  /*2250*/  ISETP.GE.AND P0, PT, R34, R12, PT ;  /* 0x0000000c2200720c */ /* 0x000fe20003f06270 */
[----:B-1----:R-:W-:Y:S01]  /*2260*/  IMAD.IADD R10, R33, 0x1, R17 ;  /* 0x00000001210a7824 */ /* 0x002fe200078e0211 */
[----:B------:R-:W-:Y:S01]  /*2270*/  LOP3.LUT R3, R16, 0x1c0, RZ, 0xc0, !PT ;  /* 0x000001c010037812 */ /* 0x000fe200078ec0ff */
[----:B------:R-:W-:Y:S01]  /*2280*/  IMAD.SHL.U32 R0, R13, 0x40, RZ ;  /* 0x000000400d007824 */ /* 0x000fe200078e00ff */
[----:B------:R-:W-:Y:S01]  /*2290*/  SHF.R.S32.HI R152, RZ, 0x5, R152 ;  /* 0x00000005ff987819 */ /* 0x000fe20000011498 */
[----:B------:R-:W-:Y:S01]  /*22a0*/  IMAD.SHL.U32 R5, R34, 0x8, RZ ;  /* 0x0000000822057824 */ /* 0x000fe200078e00ff */
[----:B------:R1:W-:Y:S01]  /*22b0*/  STL [R1+0x1c], R10 ;  /* 0x00001c0a01007387 */ /* 0x0003e20000100800 */
[----:B------:R-:W-:Y:S01]  /*22c0*/  IMAD.SHL.U32 R7, R15, 0x8, RZ ;  /* 0x000000080f077824 */ /* 0x000fe200078e00ff */
[----:B------:R-:W-:Y:S01]  /*22d0*/  LOP3.LUT R0, R0, 0x1c0, RZ, 0xc0, !PT ;  /* 0x000001c000007812 */ /* 0x000fe200078ec0ff */
[----:B------:R-:W-:Y:S01]  /*22e0*/  IMAD.SHL.U32 R8, R14, 0x40, RZ ;  /* 0x000000400e087824 */ /* 0x000fe200078e00ff */
[----:B------:R-:W-:Y:S01]  /*22f0*/  LOP3.LUT R5, R3, 0x8, R5, 0xf8, !PT ;  /* 0x0000000803057812 */ /* 0x000fe200078ef805 */
[----:B------:R-:W-:Y:S01]  /*2300*/  BSSY B0, `(.L_x_1292) ;  /* 0x0000024000007945 */ /* 0x000fe20003800000 */
[----:B------:R-:W-:-:S02]  /*2310*/  SHF.R.U32.HI R3, RZ, 0x3, R3 ;  /* 0x00000003ff037819 */ /* 0x000fc40000011603 */
[----:B------:R-:W-:Y:S02]  /*2320*/  LOP3.LUT R7, R0, 0x8, R7, 0xf8, !PT ;  /* 0x0000000800077812 */ /* 0x000fe400078ef807 */
[----:B------:R-:W-:Y:S02]  /*2330*/  SHF.R.U32.HI R6, RZ, 0x3, R0 ;  /* 0x00000003ff067819 */ /* 0x000fe40000011600 */
[----:B------:R-:W-:Y:S01]  /*2340*/  LOP3.LUT R109, R8, 0xfffffe00, RZ, 0xc0, !PT ;  /* 0xfffffe00086d7812 */ /* 0x000fe200078ec0ff */
[----:B------:R-:W-:Y:S01]  /*2350*/  IMAD.WIDE.U32 R8, R18, UR5, RZ ;  /* 0x0000000512087c25 */ /* 0x000fe2000f8e00ff */
[----:B------:R-:W-:Y:S02]  /*2360*/  LOP3.LUT R0, R5, R3, RZ, 0x3c, !PT ;  /* 0x0000000305007212 */ /* 0x000fe400078e3cff */
[----:B------:R-:W-:Y:S01]  /*2370*/  LOP3.LUT R41, R7, R6, RZ, 0x3c, !PT ;  /* 0x0000000607297212 */ /* 0x000fe200078e3cff */
[----:B------:R-:W-:-:S04]  /*2380*/  DEPBAR.LE SB0, 0x0 ;  /* 0x000080000000791a */ /* 0x000fc80000000000 */
[----:B------:R-:W-:Y:S01]  /*2390*/  BAR.SYNC.DEFER_BLOCKING 0x0 ;  /* 0x0000000000007b1d */ /* 0x000fe20000010000 */
[----:B------:R-:W-:Y:S01]  /*23a0*/  IMAD R3, R18, UR8, RZ ;  /* 0x0000000812037c24 */ /* 0x000fe2000f8e02ff */
[----:B------:R-:W-:Y:S01]  /*23b0*/  LEA R6, P1, R8, R32, 0x6 ;  /* 0x0000002008067211 */ /* 0x000fe200078230ff */
[----:B------:R-:W-:Y:S01]  /*23c0*/  IMAD R5, R152, 0x400, R109 ;  /* 0x0000040098057824 */ /* 0x000fe200078e026d */
[-C--:B------:R-:W-:Y:S01]  /*23d0*/  ISETP.GE.AND P2, PT, R30, R12.reuse, PT ;  /* 0x0000000c1e00720c */ /* 0x080fe20003f46270 */
[----:B------:R-:W-:Y:S01]  /*23e0*/  IMAD R7, R19, UR5, R3 ;  /* 0x0000000513077c24 */ /* 0x000fe2000f8e0203 */
[-C--:B------:R-:W-:Y:S01]  /*23f0*/  ISETP.GE.AND P3, PT, R26, R12.reuse, PT ;  /* 0x0000000c1a00720c */ /* 0x080fe20003f66270 */
[----:B------:R-:W-:Y:S01]  /*2400*/  IMAD.IADD R3, R41, 0x1, R5 ;  /* 0x0000000129037824 */ /* 0x000fe200078e0205 */
[----:B------:R-:W-:Y:S01]  /*2410*/  ISETP.GE.AND P4, PT, R22, R12, PT ;  /* 0x0000000c1600720c */ /* 0x000fe20003f86270 */
[----:B------:R-:W-:Y:S02]  /*2420*/  IMAD R0, R15, 0x200, R0 ;  /* 0x000002000f007824 */ /* 0x000fe400078e0200 */
[----:B------:R-:W-:Y:S01]  /*2430*/  IMAD.IADD R5, R9, 0x1, R7 ;  /* 0x0000000109057824 */ /* 0x000fe200078e0207 */
[----:B------:R-:W-:-:S02]  /*2440*/  LEA R191, R3, UR4, 0x1 ;  /* 0x0000000403bf7c11 */ /* 0x000fc4000f8e08ff */
[----:B------:R-:W-:Y:S02]  /*2450*/  LEA R184, R0, UR4, 0x1 ;  /* 0x0000000400b87c11 */ /* 0x000fe4000f8e08ff */
[----:B------:R-:W-:Y:S01]  /*2460*/  LEA.HI.X R7, R8, R10, R5, 0x6, P1 ;  /* 0x0000000a08077211 */ /* 0x000fe200008f3405 */
[----:B------:R1:W-:Y:S01]  /*2470*/  @P0 STS.128 [R199+0x6000], RZ ;  /* 0x006000ffc7000388 */ /* 0x0003e20000000c00 */
        /* <DEDUP_REMOVED lines=12> */
.L_x_1293:
[----:B------:R-:W-:Y:S05]  /*2540*/  BSYNC B0 ;  /* 0x0000000000007941 */ /* 0x000fea0003800000 */
.L_x_1292:
[----:B------:R1:W-:Y:S01]  /*2550*/  @P2 STS.128 [R199+0x6800], RZ ;  /* 0x006800ffc7002388 */ /* 0x0003e20000000c00 */
        /* <DEDUP_REMOVED lines=15> */
.L_x_1295:
[----:B------:R-:W-:Y:S05]  /*2650*/  BSYNC B0 ;  /* 0x0000000000007941 */ /* 0x000fea0003800000 */
.L_x_1294:
        /* <DEDUP_REMOVED lines=16> */
.L_x_1297:
[----:B------:R-:W-:Y:S05]  /*2760*/  BSYNC B0 ;  /* 0x0000000000007941 */ /* 0x000fea0003800000 */
.L_x_1296:
[----:B------:R1:W-:Y:S01]  /*2770*/  @P4 STS.128 [R199+0x7800], RZ ;  /* 0x007800ffc7004388 */ /* 0x0003e20000000c00 */
[----:B------:R-:W-:Y:S04]  /*2780*/  BSSY B0, `(.L_x_1298) ;  /* 0x0000010000007945 */ /* 0x000fe80003800000 */
[----:B------:R-:W-:Y:S05]  /*2790*/  @P4 BRA `(.L_x_1299) ;  /* 0x0000000000384947 */ /* 0x000fea0003800000 */
[----:B------:R-:W-:Y:S02]  /*27a0*/  ULDC UR6, c[0x0][0x2d0] ;  /* 0x0000b40000067ab9 */ /* 0x000fe40000000800 */
[----:B------:R-:W-:-:S13]  /*27b0*/  ISETP.GE.AND P0, PT, R240, UR6, PT ;  /* 0x00000006f0007c0c */ /* 0x000fda000bf06270 */
[----:B------:R1:W-:Y:S01]  /*27c0*/  @P0 STS.128 [R199+0x7800], RZ ;  /* 0x007800ffc7000388 */ /* 0x0003e20000000c00 */
[----:B------:R-:W-:Y:S05]  /*27d0*/  @P0 BRA `(.L_x_1299) ;  /* 0x0000000000280947 */ /* 0x000fea0003800000 */
[----:B------:R-:W-:Y:S01]  /*27e0*/  IMAD R0, R19, 0x30, RZ ;  /* 0x0000003013007824 */ /* 0x000fe200078e02ff */
[----:B------:R-:W-:Y:S01]  /*27f0*/  ULDC.64 UR6, c[0x0][0x220] ;  /* 0x0000880000067ab9 */ /* 0x000fe20000000a00 */
[----:B------:R-:W-:-:S05]  /*2800*/  IMAD.WIDE.U32 R6, R18, 0x30, R6 ;  /* 0x0000003012067825 */ /* 0x000fca00078e0006 */
[----:B------:R-:W-:Y:S02]  /*2810*/  IADD3 R0, R7, R0, RZ ;  /* 0x0000000007007210 */ /* 0x000fe40007ffe0ff */
[----:B-1----:R-:W-:-:S04]  /*2820*/  LEA R8, P0, R6, UR6, 0x1 ;  /* 0x0000000606087c11 */ /* 0x002fc8000f8008ff */
[----:B------:R-:W-:-:S05]  /*2830*/  LEA.HI.X R9, R6, UR7, R0, 0x1, P0 ;  /* 0x0000000706097c11 */ /* 0x000fca00080f0c00 */
[----:B------:R-:W-:Y:S01]  /*2840*/  @!PT LDS RZ, [RZ] ;  /* 0x00000000fffff984 */ /* 0x000fe20000000800 */
[----:B------:R-:W-:Y:S01]  /*2850*/  @!PT LDS RZ, [RZ] ;  /* 0x00000000fffff984 */ /* 0x000fe20000000800 */
[----:B------:R-:W-:Y:S01]  /*2860*/  @!PT LDS RZ, [RZ] ;  /* 0x00000000fffff984 */ /* 0x000fe20000000800 */
[----:B------:R1:W-:Y:S04]  /*2870*/  LDGSTS.E.BYPASS.LTC128B.128 [R199+0x7800], desc[UR20][R8.64] ;  /* 0x0780000008c77fae */ /* 0x0003e8000b901d54 */
.L_x_1299:
[----:B------:R-:W-:Y:S05]  /*2880*/  BSYNC B0 ;  /* 0x0000000000007941 */ /* 0x000fea0003800000 */
.L_x_1298:
[----:B------:R-:W-:Y:S01]  /*2890*/  LDSM.16.M88.4 R12, [R191] ;  /* 0x00000000bf0c783b */ /* 0x000fe20000000200 */
[----:B------:R-:W-:Y:S01]  /*28a0*/  R2P PR, R28, 0x6 ;  /* 0x000000061c007804 */ /* 0x000fe20000000000 */
[--C-:B------:R-:W-:Y:S01]  /*28b0*/  IMAD R194, R2, 0x2, R191.reuse ;  /* 0x0000000202c27824 */ /* 0x100fe200078e02bf */
[----:B------:R-:W-:Y:S01]  /*28c0*/  ULDC.U8 UR16, c[0x0][0x388] ;  /* 0x0000e20000107ab9 */ /* 0x000fe20000000000 */
[----:B------:R-:W5:Y:S01]  /*28d0*/  LDSM.16.M88.4 R20, [R184+0x4000] ;  /* 0x00400000b814783b */ /* 0x000f620000000200 */
[C---:B------:R-:W-:Y:S01]  /*28e0*/  VIADD R3, R184.reuse, 0x4000 ;  /* 0x00004000b8037836 */ /* 0x040fe20000000000 */
[----:B------:R-:W-:Y:S01]  /*28f0*/  SEL R0, R29, 0xffffffe0, !P1 ;  /* 0xffffffe01d007807 */ /* 0x000fe20004800000 */
[----:B------:R-:W-:Y:S01]  /*2900*/  VIADD R195, R184, 0x4040 ;  /* 0x00004040b8c37836 */ /* 0x000fe20000000000 */
[----:B-1----:R-:W1:Y:S01]  /*2910*/  LDSM.16.M88.4 R8, [R191+0x2000] ;  /* 0x00200000bf08783b */ /* 0x002e620000000200 */
[----:B------:R-:W-:Y:S02]  /*2920*/  IMAD R192, R4, 0x2, R191 ;  /* 0x0000000204c07824 */ /* 0x000fe400078e02bf */
[----:B------:R-:W-:Y:S01]  /*2930*/  IMAD.IADD R190, R184, 0x1, R0 ;  /* 0x00000001b8be7824 */ /* 0x000fe200078e0200 */
[----:B------:R-:W2:Y:S01]  /*2940*/  LDSM.16.M88.4 R36, [R184+0x4800] ;  /* 0x00480000b824783b */ /* 0x000ea20000000200 */
[----:B------:R-:W-:-:S02]  /*2950*/  IMAD R193, R2, 0x2, R192 ;  /* 0x0000000202c17824 */ /* 0x000fc400078e02c0 */
[----:B------:R-:W-:Y:S01]  /*2960*/  @P2 VIADD R195, R3, 0xffffffc0 ;  /* 0xffffffc003c32836 */ /* 0x000fe20000000000 */
[----:B---3--:R-:W3:Y:S01]  /*2970*/  LDSM.16.M88.4 R32, [R184+0x5000] ;  /* 0x00500000b820783b */ /* 0x008ee20000000200 */
[----:B------:R-:W-:Y:S02]  /*2980*/  IMAD.SHL.U32 R3, R153, 0x2, RZ ;  /* 0x0000000299037824 */ /* 0x000fe400078e00ff */
[----:B------:R-:W-:Y:S01]  /*2990*/  IMAD.IADD R189, R0, 0x1, R195 ;  /* 0x0000000100bd7824 */ /* 0x000fe200078e02c3 */
[----:B------:R-:W4:Y:S01]  /*29a0*/  LDSM.16.M88.4 R24, [R184+0x5800] ;  /* 0x00580000b818783b */ /* 0x000f220000000200 */
[----:B------:R-:W-:Y:S01]  /*29b0*/  IMAD.IADD R0, R109, 0x1, R41 ;  /* 0x000000016d007824 */ /* 0x000fe200078e0229 */
[----:B------:R-:W-:Y:S01]  /*29c0*/  LOP3.LUT R3, R3, 0x6, RZ, 0xc0, !PT ;  /* 0x0000000603037812 */ /* 0x000fe200078ec0ff */
[C---:B------:R-:W-:Y:S01]  /*29d0*/  VIADD R198, R195.reuse, 0x800 ;  /* 0x00000800c3c67836 */ /* 0x040fe20000000000 */
[----:B------:R-:W-:Y:S01]  /*29e0*/  LDSM.16.M88.4 R16, [R194+0x2000] ;  /* 0x00200000c210783b */ /* 0x000fe20000000200 */
[----:B------:R-:W-:-:S02]  /*29f0*/  VIADD R197, R195, 0x1000 ;  /* 0x00001000c3c57836 */ /* 0x000fc40000000000 */
[----:B------:R-:W-:Y:S01]  /*2a00*/  IMAD R3, R110, 0x40, R3 ;  /* 0x000000406e037824 */ /* 0x000fe200078e0203 */
[----:B------:R-:W4:Y:S01]  /*2a10*/  LDSM.16.M88.4 R52, [R190+0x4800] ;  /* 0x00480000be34783b */ /* 0x000f220000000200 */
[----:B------:R-:W-:Y:S02]  /*2a20*/  VIADD R196, R195, 0x1800 ;  /* 0x00001800c3c47836 */ /* 0x000fe40000000000 */
[C---:B------:R-:W-:Y:S01]  /*2a30*/  VIADD R5, R3.reuse, 0x10 ;  /* 0x0000001003057836 */ /* 0x040fe20000000000 */
[----:B------:R-:W4:Y:S01]  /*2a40*/  LDSM.16.M88.4 R60, [R190+0x5000] ;  /* 0x00500000be3c783b */ /* 0x000f220000000200 */
[CC--:B------:R-:W-:Y:S01]  /*2a50*/  ISETP.GE.AND P4, PT, R3.reuse, R40.reuse, PT ;  /* 0x000000280300720c */ /* 0x0c0fe20003f86270 */
[----:B------:R-:W-:Y:S02]  /*2a60*/  VIADD R7, R3, 0x8 ;  /* 0x0000000803077836 */ /* 0x000fe40000000000 */
[----:B------:R-:W4:Y:S01]  /*2a70*/  LDSM.16.M88.4 R56, [R190+0x4000] ;  /* 0x00400000be38783b */ /* 0x000f220000000200 */
[-C--:B------:R-:W-:Y:S01]  /*2a80*/  ISETP.GE.AND P0, PT, R5, R40.reuse, PT ;  /* 0x000000280500720c */ /* 0x080fe20003f06270 */
[----:B------:R-:W-:Y:S01]  /*2a90*/  VIADD R5, R3, 0x21 ;  /* 0x0000002103057836 */ /* 0x000fe20000000000 */
[----:B------:R-:W-:Y:S01]  /*2aa0*/  ISETP.GE.AND P2, PT, R7, R40, PT ;  /* 0x000000280700720c */ /* 0x000fe20003f46270 */
[----:B------:R-:W4:Y:S01]  /*2ab0*/  LDSM.16.M88.4 R64, [R190+0x5800] ;  /* 0x00580000be40783b */ /* 0x000f220000000200 */
[----:B------:R-:W-:-:S02]  /*2ac0*/  VIADD R6, R3, 0x9 ;  /* 0x0000000903067836 */ /* 0x000fc40000000000 */
[-C--:B------:R-:W-:Y:S01]  /*2ad0*/  ISETP.GE.AND P6, PT, R5, R40.reuse, PT ;  /* 0x000000280500720c */ /* 0x080fe20003fc6270 */
[-C--:B-----5:R-:W-:Y:S01]  /*2ae0*/  HMMA.16816.F32.BF16 R92, R12, R20.reuse, RZ ;  /* 0x000000140c5c723c */ /* 0x0a0fe200000418ff */
[----:B------:R-:W5:Y:S01]  /*2af0*/  LDSM.16.M88.4 R28, [R194] ;  /* 0x00000000c21c783b */ /* 0x000f620000000200 */
[C---:B------:R-:W-:Y:S01]  /*2b00*/  VIADD R5, R3.reuse, 0x28 ;  /* 0x0000002803057836 */ /* 0x040fe20000000000 */
[-C--:B------:R-:W-:Y:S01]  /*2b10*/  ISETP.GE.AND P1, PT, R6, R40.reuse, PT ;  /* 0x000000280600720c */ /* 0x080fe20003f26270 */
[----:B------:R-:W-:Y:S01]  /*2b20*/  VIADD R6, R3, 0x11 ;  /* 0x0000001103067836 */ /* 0x000fe20000000000 */
[----:B------:R-:W0:Y:S01]  /*2b30*/  LDGDEPBAR ;  /* 0x00000000000079af */ /* 0x000e220000000000 */
[----:B-1----:R-:W-:Y:S01]  /*2b40*/  HMMA.16816.F32.BF16 R44, R8, R20, RZ ;  /* 0x00000014082c723c */ /* 0x002fe200000418ff */
[----:B------:R-:W-:Y:S01]  /*2b50*/  ISETP.GE.AND P5, PT, R5, R40, PT ;  /* 0x000000280500720c */ /* 0x000fe20003fa6270 */
[C---:B------:R-:W-:Y:S02]  /*2b60*/  VIADD R5, R3.reuse, 0x29 ;  /* 0x0000002903057836 */ /* 0x040fe40000000000 */
[----:B------:R-:W-:-:S02]  /*2b70*/  VIADD R41, R3, 0x18 ;  /* 0x0000001803297836 */ /* 0x000fc40000000000 */
[----:B------:R-:W-:Y:S01]  /*2b80*/  HMMA.16816.F32.BF16 R80, R8, R22, RZ ;  /* 0x000000160850723c */ /* 0x000fe200000418ff */
[----:B------:R-:W-:-:S05]  /*2b90*/  VIADD R7, R3, 0x20 ;  /* 0x0000002003077836 */ /* 0x000fca0000000000 */
[----:B------:R-:W-:Y:S06]  /*2ba0*/  HMMA.16816.F32.BF16 R128, R12, R22, RZ ;  /* 0x000000160c80723c */ /* 0x000fec00000418ff */
[C---:B--2---:R-:W-:Y:S06]  /*2bb0*/  HMMA.16816.F32.BF16 R20, R8.reuse, R36, RZ ;  /* 0x000000240814723c */ /* 0x044fec00000418ff */
[C---:B---3--:R-:W-:Y:S06]  /*2bc0*/  HMMA.16816.F32.BF16 R48, R8.reuse, R32, RZ ;  /* 0x000000200830723c */ /* 0x048fec00000418ff */
[C---:B----4-:R-:W-:Y:S06]  /*2bd0*/  HMMA.16816.F32.BF16 R68, R8.reuse, R24, RZ ;  /* 0x000000180844723c */ /* 0x050fec00000418ff */
[C---:B------:R-:W-:Y:S06]  /*2be0*/  HMMA.16816.F32.BF16 R88, R8.reuse, R38, RZ ;  /* 0x000000260858723c */ /* 0x040fec00000418ff */
[----:B------:R-:W-:Y:S06]  /*2bf0*/  HMMA.16816.F32.BF16 R84, R8, R34, RZ ;  /* 0x000000220854723c */ /* 0x000fec00000418ff */
[----:B------:R-:W-:Y:S06]  /*2c00*/  HMMA.16816.F32.BF16 R76, R12, R36, RZ ;  /* 0x000000240c4c723c */ /* 0x000fec00000418ff */
[----:B------:R-:W-:Y:S06]  /*2c10*/  HMMA.16816.F32.BF16 R8, R8, R26, RZ ;  /* 0x0000001a0808723c */ /* 0x000fec00000418ff */
[C---:B------:R-:W-:Y:S01]  /*2c20*/  HMMA.16816.F32.BF16 R140, R16.reuse, R52, R20 ;  /* 0x00000034108c723c */ /* 0x040fe20000041814 */
[----:B------:R-:W-:Y:S05]  /*2c30*/  LDSM.16.M88.4 R20, [R192+0x2000] ;  /* 0x00200000c014783b */ /* 0x000fea0000000200 */
[----:B------:R-:W-:Y:S01]  /*2c40*/  HMMA.16816.F32.BF16 R136, R16, R60, R48 ;  /* 0x0000003c1088723c */ /* 0x000fe20000041830 */
[----:B------:R-:W1:Y:S05]  /*2c50*/  LDSM.16.M88.4 R48, [R195] ;  /* 0x00000000c330783b */ /* 0x000e6a0000000200 */
[C---:B------:R-:W-:Y:S06]  /*2c60*/  HMMA.16816.F32.BF16 R104, R12.reuse, R24, RZ ;  /* 0x000000180c68723c */ /* 0x040fec00000418ff */
[C---:B------:R-:W-:Y:S01]  /*2c70*/  HMMA.16816.F32.BF16 R124, R12.reuse, R26, RZ ;  /* 0x0000001a0c7c723c */ /* 0x040fe200000418ff */
[----:B------:R-:W2:Y:S05]  /*2c80*/  LDSM.16.M88.4 R24, [R192] ;  /* 0x00000000c018783b */ /* 0x000eaa0000000200 */
[C---:B------:R-:W-:Y:S06]  /*2c90*/  HMMA.16816.F32.BF16 R72, R12.reuse, R32, RZ ;  /* 0x000000200c48723c */ /* 0x040fec00000418ff */
[C---:B------:R-:W-:Y:S01]  /*2ca0*/  HMMA.16816.F32.BF16 R148, R12.reuse, R38, RZ ;  /* 0x000000260c94723c */ /* 0x040fe200000418ff */
[----:B------:R-:W-:Y:S05]  /*2cb0*/  LDSM.16.M88.4 R36, [R195+0x1000] ;  /* 0x00100000c324783b */ /* 0x000fea0000000200 */
[----:B------:R-:W-:Y:S01]  /*2cc0*/  HMMA.16816.F32.BF16 R144, R12, R34, RZ ;  /* 0x000000220c90723c */ /* 0x000fe200000418ff */
[----:B------:R-:W-:Y:S04]  /*2cd0*/  LDSM.16.M88.4 R32, [R195+0x1800] ;  /* 0x00180000c320783b */ /* 0x000fe80000000200 */
[----:B------:R-:W-:Y:S01]  /*2ce0*/  LDSM.16.M88.4 R12, [R193] ;  /* 0x00000000c10c783b */ /* 0x000fe20000000200 */
[C---:B------:R-:W-:Y:S03]  /*2cf0*/  HMMA.16816.F32.BF16 R120, R16.reuse, R56, R44 ;  /* 0x000000381078723c */ /* 0x040fe6000004182c */
[----:B------:R-:W3:Y:S03]  /*2d00*/  LDSM.16.M88.4 R44, [R195+0x800] ;  /* 0x00080000c32c783b */ /* 0x000ee60000000200 */
[----:B------:R-:W-:Y:S06]  /*2d10*/  HMMA.16816.F32.BF16 R132, R16, R64, R68 ;  /* 0x000000401084723c */ /* 0x000fec0000041844 */
[----:B-----5:R-:W-:Y:S06]  /*2d20*/  HMMA.16816.F32.BF16 R68, R28, R56, R92 ;  /* 0x000000381c44723c */ /* 0x020fec000004185c */
[----:B------:R-:W-:Y:S06]  /*2d30*/  HMMA.16816.F32.BF16 R116, R16, R58, R80 ;  /* 0x0000003a1074723c */ /* 0x000fec0000041850 */
[----:B------:R-:W-:Y:S06]  /*2d40*/  HMMA.16816.F32.BF16 R92, R28, R52, R76 ;  /* 0x000000341c5c723c */ /* 0x000fec000004184c */
[C---:B------:R-:W-:Y:S06]  /*2d50*/  HMMA.16816.F32.BF16 R112, R16.reuse, R54, R88 ;  /* 0x000000361070723c */ /* 0x040fec0000041858 */
[C---:B------:R-:W-:Y:S06]  /*2d60*/  HMMA.16816.F32.BF16 R100, R16.reuse, R62, R84 ;  /* 0x0000003e1064723c */ /* 0x040fec0000041854 */
[----:B------:R-:W-:Y:S01]  /*2d70*/  HMMA.16816.F32.BF16 R96, R16, R66, R8 ;  /* 0x000000421060723c */ /* 0x000fe20000041808 */
[----:B------:R-:W-:Y:S04]  /*2d80*/  LDSM.16.M88.4 R8, [R193+0x2000] ;  /* 0x00200000c108783b */ /* 0x000fe80000000200 */
[----:B------:R-:W4:Y:S01]  /*2d90*/  LDSM.16.M88.4 R16, [R189] ;  /* 0x00000000bd10783b */ /* 0x000f220000000200 */
[C---:B------:R-:W-:Y:S06]  /*2da0*/  HMMA.16816.F32.BF16 R76, R28.reuse, R58, R128 ;  /* 0x0000003a1c4c723c */ /* 0x040fec0000041880 */
[C---:B------:R-:W-:Y:S06]  /*2db0*/  HMMA.16816.F32.BF16 R88, R28.reuse, R60, R72 ;  /* 0x0000003c1c58723c */ /* 0x040fec0000041848 */
[C---:B------:R-:W-:Y:S06]  /*2dc0*/  HMMA.16816.F32.BF16 R84, R28.reuse, R64, R104 ;  /* 0x000000401c54723c */ /* 0x040fec0000041868 */
[C---:B------:R-:W-:Y:S01]  /*2dd0*/  HMMA.16816.F32.BF16 R80, R28.reuse, R54, R148 ;  /* 0x000000361c50723c */ /* 0x040fe20000041894 */
[----:B------:R-:W5:Y:S05]  /*2de0*/  LDSM.16.M88.4 R52, [R189+0x800] ;  /* 0x00080000bd34783b */ /* 0x000f6a0000000200 */
[C---:B------:R-:W-:Y:S06]  /*2df0*/  HMMA.16816.F32.BF16 R72, R28.reuse, R62, R144 ;  /* 0x0000003e1c48723c */ /* 0x040fec0000041890 */
[----:B------:R-:W-:Y:S06]  /*2e00*/  HMMA.16816.F32.BF16 R56, R28, R66, R124 ;  /* 0x000000421c38723c */ /* 0x000fec000004187c */
[-C--:B-1----:R-:W-:Y:S06]  /*2e10*/  HMMA.16816.F32.BF16 R28, R20, R48.reuse, R120 ;  /* 0x00000030141c723c */ /* 0x082fec0000041878 */
[----:B--2---:R-:W-:Y:S06]  /*2e20*/  HMMA.16816.F32.BF16 R60, R24, R48, R68 ;  /* 0x00000030183c723c */ /* 0x004fec0000041844 */
[-C--:B------:R-:W-:Y:S06]  /*2e30*/  HMMA.16816.F32.BF16 R64, R20, R50.reuse, R116 ;  /* 0x000000321440723c */ /* 0x080fec0000041874 */
[----:B------:R-:W-:Y:S06]  /*2e40*/  HMMA.16816.F32.BF16 R48, R24, R50, R76 ;  /* 0x000000321830723c */ /* 0x000fec000004184c */
[C---:B---3--:R-:W-:Y:S06]  /*2e50*/  HMMA.16816.F32.BF16 R104, R20.reuse, R44, R140 ;  /* 0x0000002c1468723c */ /* 0x048fec000004188c */
[C---:B------:R-:W-:Y:S06]  /*2e60*/  HMMA.16816.F32.BF16 R136, R20.reuse, R36, R136 ;  /* 0x000000241488723c */ /* 0x040fec0000041888 */
[C---:B------:R-:W-:Y:S06]  /*2e70*/  HMMA.16816.F32.BF16 R132, R20.reuse, R32, R132 ;  /* 0x000000201484723c */ /* 0x040fec0000041884 */
[C---:B------:R-:W-:Y:S06]  /*2e80*/  HMMA.16816.F32.BF16 R112, R20.reuse, R46, R112 ;  /* 0x0000002e1470723c */ /* 0x040fec0000041870 */
[C---:B------:R-:W-:Y:S06]  /*2e90*/  HMMA.16816.F32.BF16 R100, R20.reuse, R38, R100 ;  /* 0x000000261464723c */ /* 0x040fec0000041864 */
[----:B------:R-:W-:Y:S01]  /*2ea0*/  HMMA.16816.F32.BF16 R96, R20, R34, R96 ;  /* 0x000000221460723c */ /* 0x000fe20000041860 */
[----:B------:R-:W1:Y:S05]  /*2eb0*/  LDSM.16.M88.4 R20, [R189+0x1000] ;  /* 0x00100000bd14783b */ /* 0x000e6a0000000200 */
[C---:B------:R-:W-:Y:S06]  /*2ec0*/  HMMA.16816.F32.BF16 R88, R24.reuse, R36, R88 ;  /* 0x000000241858723c */ /* 0x040fec0000041858 */
[----:B------:R-:W-:Y:S06]  /*2ed0*/  HMMA.16816.F32.BF16 R76, R24, R38, R72 ;  /* 0x00000026184c723c */ /* 0x000fec0000041848 */
[-C--:B----4-:R-:W-:Y:S06]  /*2ee0*/  HMMA.16816.F32.BF16 R36, R8, R16.reuse, R28 ;  /* 0x000000100824723c */ /* 0x090fec000004181c */
[----:B------:R-:W-:Y:S06]  /*2ef0*/  HMMA.16816.F32.BF16 R28, R12, R16, R60 ;  /* 0x000000100c1c723c */ /* 0x000fec000004183c */
[----:B------:R-:W-:Y:S01]  /*2f00*/  HMMA.16816.F32.BF16 R68, R24, R44, R92 ;  /* 0x0000002c1844723c */ /* 0x000fe2000004185c */
[----:B------:R-:W-:-:S05]  /*2f10*/  VIADD R16, R3, 0x1 ;  /* 0x0000000103107836 */ /* 0x000fca0000000000 */
[----:B------:R-:W-:Y:S01]  /*2f20*/  HMMA.16816.F32.BF16 R80, R24, R46, R80 ;  /* 0x0000002e1850723c */ /* 0x000fe20000041850 */
[----:B------:R-:W-:-:S05]  /*2f30*/  ISETP.GE.AND P3, PT, R16, R40, PT ;  /* 0x000000281000720c */ /* 0x000fca0003f66270 */
[----:B------:R-:W-:Y:S01]  /*2f40*/  HMMA.16816.F32.BF16 R84, R24, R32, R84 ;  /* 0x000000201854723c */ /* 0x000fe20000041854 */
[----:B------:R-:W-:-:S05]  /*2f50*/  FSEL R92, R38, -INF , !P4 ;  /* 0xff800000265c7808 */ /* 0x000fca0006000000 */
[----:B------:R-:W-:Y:S01]  /*2f60*/  HMMA.16816.F32.BF16 R72, R24, R34, R56 ;  /* 0x000000221848723c */ /* 0x000fe20000041838 */
[----:B------:R-:W-:Y:S02]  /*2f70*/  FSEL R93, R30, -INF , !P4 ;  /* 0xff8000001e5d7808 */ /* 0x000fe40006000000 */
[----:B------:R-:W-:-:S03]  /*2f80*/  FSEL R94, R31, -INF , !P3 ;  /* 0xff8000001f5e7808 */ /* 0x000fc60005800000 */
[-C--:B------:R-:W-:Y:S06]  /*2f90*/  HMMA.16816.F32.BF16 R32, R8, R18.reuse, R64 ;  /* 0x000000120820723c */ /* 0x080fec0000041840 */
[----:B------:R-:W-:Y:S01]  /*2fa0*/  HMMA.16816.F32.BF16 R24, R12, R18, R48 ;  /* 0x000000120c18723c */ /* 0x000fe20000041830 */
[----:B------:R-:W2:Y:S01]  /*2fb0*/  LDSM.16.M88.4 R16, [R189+0x1800] ;  /* 0x00180000bd10783b */ /* 0x000ea20000000200 */
[----:B------:R-:W-:Y:S01]  /*2fc0*/  FSEL R67, R28, -INF , !P4 ;  /* 0xff8000001c437808 */ /* 0x000fe20006000000 */
[----:B------:R-:W-:-:S04]  /*2fd0*/  DEPBAR.LE SB0, 0x0 ;  /* 0x000080000000791a */ /* 0x000fc80000000000 */
[----:B-----5:R-:W-:Y:S01]  /*2fe0*/  HMMA.16816.F32.BF16 R48, R12, R52, R68 ;  /* 0x000000340c30723c */ /* 0x020fe20000041844 */
[----:B------:R-:W-:-:S05]  /*2ff0*/  FSEL R64, R29, -INF , !P3 ;  /* 0xff8000001d407808 */ /* 0x000fca0005800000 */
[C---:B------:R-:W-:Y:S01]  /*3000*/  HMMA.16816.F32.BF16 R44, R8.reuse, R52, R104 ;  /* 0x00000034082c723c */ /* 0x040fe20000041868 */
[----:B------:R-:W-:Y:S01]  /*3010*/  FSEL R70, R36, -INF , !P4 ;  /* 0xff80000024467808 */ /* 0x000fe20006000000 */
[----:B------:R-:W-:Y:S01]  /*3020*/  VIADD R68, R3, 0x19 ;  /* 0x0000001903447836 */ /* 0x000fe20000000000 */
[----:B------:R-:W-:Y:S02]  /*3030*/  FSEL R69, R37, -INF , !P3 ;  /* 0xff80000025457808 */ /* 0x000fe40005800000 */
[----:B------:R-:W-:Y:S01]  /*3040*/  FSEL R71, R33, -INF , !P1 ;  /* 0xff80000021477808 */ /* 0x000fe20004800000 */
[-C--:B------:R-:W-:Y:S01]  /*3050*/  HMMA.16816.F32.BF16 R60, R8, R54.reuse, R112 ;  /* 0x00000036083c723c */ /* 0x080fe20000041870 */
[----:B------:R-:W-:Y:S01]  /*3060*/  BAR.SYNC.DEFER_BLOCKING 0x0 ;  /* 0x0000000000007b1d */ /* 0x000fe20000010000 */
[----:B------:R-:W-:Y:S01]  /*3070*/  ISETP.GE.AND P4, PT, R5, R40, PT ;  /* 0x000000280500720c */ /* 0x000fe20003f86270 */
[----:B------:R-:W-:Y:S02]  /*3080*/  VIADD R5, R3, 0x30 ;  /* 0x0000003003057836 */ /* 0x000fe40000000000 */
[----:B------:R-:W-:Y:S01]  /*3090*/  FSEL R66, R24, -INF , !P2 ;  /* 0xff80000018427808 */ /* 0x000fe20005000000 */
[----:B------:R-:W-:Y:S01]  /*30a0*/  HMMA.16816.F32.BF16 R52, R12, R54, R80 ;  /* 0x000000360c34723c */ /* 0x000fe20000041850 */
[----:B------:R-:W-:-:S05]  /*30b0*/  FSEL R65, R25, -INF , !P1 ;  /* 0xff80000019417808 */ /* 0x000fca0004800000 */
[-C--:B-1----:R-:W-:Y:S01]  /*30c0*/  HMMA.16816.F32.BF16 R56, R12, R20.reuse, R88 ;  /* 0x000000140c38723c */ /* 0x082fe20000041858 */
[----:B------:R-:W-:Y:S02]  /*30d0*/  FSEL R81, R39, -INF , !P3 ;  /* 0xff80000027517808 */ /* 0x000fe40005800000 */
[----:B------:R-:W-:Y:S02]  /*30e0*/  FSEL R83, R34, -INF , !P2 ;  /* 0xff80000022537808 */ /* 0x000fe40005000000 */
[----:B------:R-:W-:Y:S01]  /*30f0*/  FSEL R80, R32, -INF , !P2 ;  /* 0xff80000020507808 */ /* 0x000fe20005000000 */
[C---:B------:R-:W-:Y:S01]  /*3100*/  HMMA.16816.F32.BF16 R36, R8.reuse, R20, R136 ;  /* 0x000000140824723c */ /* 0x040fe20000041888 */
[----:B------:R-:W-:Y:S02]  /*3110*/  FSEL R89, R26, -INF , !P2 ;  /* 0xff8000001a597808 */ /* 0x000fe40005000000 */
[----:B------:R-:W-:Y:S02]  /*3120*/  FSEL R82, R35, -INF , !P1 ;  /* 0xff80000023527808 */ /* 0x000fe40004800000 */
[----:B------:R-:W-:Y:S01]  /*3130*/  FSEL R88, R27, -INF , !P1 ;  /* 0xff8000001b587808 */ /* 0x000fe20004800000 */
[----:B------:R-:W-:Y:S01]  /*3140*/  HMMA.16816.F32.BF16 R32, R8, R22, R100 ;  /* 0x000000160820723c */ /* 0x000fe20000041864 */
[----:B------:R-:W-:-:S02]  /*3150*/  ISETP.GE.AND P3, PT, R6, R40, PT ;  /* 0x000000280600720c */ /* 0x000fc40003f66270 */
[----:B------:R-:W-:Y:S02]  /*3160*/  FSEL R120, R50, -INF , !P0 ;  /* 0xff80000032787808 */ /* 0x000fe40004000000 */
[----:B------:R-:W-:Y:S01]  /*3170*/  FSEL R50, R44, -INF , !P0 ;  /* 0xff8000002c327808 */ /* 0x000fe20004000000 */
[C---:B--2---:R-:W-:Y:S01]  /*3180*/  HMMA.16816.F32.BF16 R28, R8.reuse, R16, R132 ;  /* 0x00000010081c723c */ /* 0x044fe20000041884 */
[----:B------:R-:W-:Y:S02]  /*3190*/  FSEL R101, R46, -INF , !P0 ;  /* 0xff8000002e657808 */ /* 0x000fe40004000000 */
[----:B------:R-:W-:Y:S02]  /*31a0*/  FSEL R46, R48, -INF , !P0 ;  /* 0xff800000302e7808 */ /* 0x000fe40004000000 */
[----:B------:R-:W-:Y:S01]  /*31b0*/  FSEL R112, R47, -INF , !P3 ;  /* 0xff8000002f707808 */ /* 0x000fe20005800000 */
[----:B------:R-:W-:Y:S01]  /*31c0*/  HMMA.16816.F32.BF16 R24, R8, R18, R96 ;  /* 0x000000120818723c */ /* 0x000fe20000041860 */
[----:B------:R-:W-:-:S02]  /*31d0*/  FSEL R48, R45, -INF , !P3 ;  /* 0xff8000002d307808 */ /* 0x000fc40005800000 */
[----:B------:R-:W-:Y:S02]  /*31e0*/  FSEL R128, R51, -INF , !P3 ;  /* 0xff80000033807808 */ /* 0x000fe40005800000 */
[----:B------:R-:W-:Y:S01]  /*31f0*/  FSEL R44, R49, -INF , !P3 ;  /* 0xff800000312c7808 */ /* 0x000fe20005800000 */
[C---:B------:R-:W-:Y:S01]  /*3200*/  HMMA.16816.F32.BF16 R20, R12.reuse, R22, R76 ;  /* 0x000000160c14723c */ /* 0x040fe2000004184c */
[-C--:B------:R-:W-:Y:S01]  /*3210*/  ISETP.GE.AND P3, PT, R5, R40.reuse, PT ;  /* 0x000000280500720c */ /* 0x080fe20003f66270 */
[----:B------:R-:W-:Y:S01]  /*3220*/  VIADD R5, R3, 0x31 ;  /* 0x0000003103057836 */ /* 0x000fe20000000000 */
[----:B------:R-:W-:Y:S02]  /*3230*/  ISETP.GE.AND P2, PT, R41, R40, PT ;  /* 0x000000282900720c */ /* 0x000fe40003f46270 */
[----:B------:R-:W-:Y:S01]  /*3240*/  FSEL R155, R59, -INF , !P6 ;  /* 0xff8000003b9b7808 */ /* 0x000fe20007000000 */
[----:B------:R-:W-:Y:S01]  /*3250*/  HMMA.16816.F32.BF16 R8, R12, R16, R84 ;  /* 0x000000100c08723c */ /* 0x000fe20000041854 */
[----:B------:R-:W-:-:S02]  /*3260*/  FSEL R96, R57, -INF , !P6 ;  /* 0xff80000039607808 */ /* 0x000fc40007000000 */
[----:B------:R-:W-:Y:S02]  /*3270*/  FSEL R142, R39, -INF , !P6 ;  /* 0xff800000278e7808 */ /* 0x000fe40007000000 */
[----:B------:R-:W-:Y:S01]  /*3280*/  FSEL R138, R37, -INF , !P6 ;  /* 0xff800000258a7808 */ /* 0x000fe20007000000 */
[----:B------:R-:W-:Y:S01]  /*3290*/  HMMA.16816.F32.BF16 R12, R12, R18, R72 ;  /* 0x000000120c0c723c */ /* 0x000fe20000041848 */
[----:B------:R-:W-:Y:S02]  /*32a0*/  ISETP.GE.AND P6, PT, R40, 0x41, PT ;  /* 0x000000412800780c */ /* 0x000fe40003fc6270 */
[----:B------:R-:W-:Y:S02]  /*32b0*/  FSEL R62, R62, -INF , !P2 ;  /* 0xff8000003e3e7808 */ /* 0x000fe40005000000 */
[----:B------:R-:W-:Y:S02]  /*32c0*/  FSEL R60, R60, -INF , !P2 ;  /* 0xff8000003c3c7808 */ /* 0x000fe40005000000 */
[----:B------:R-:W-:-:S02]  /*32d0*/  FSEL R126, R54, -INF , !P2 ;  /* 0xff800000367e7808 */ /* 0x000fc40005000000 */
[----:B------:R-:W-:Y:S02]  /*32e0*/  FSEL R52, R52, -INF , !P2 ;  /* 0xff80000034347808 */ /* 0x000fe40005000000 */
[-C--:B------:R-:W-:Y:S01]  /*32f0*/  ISETP.GE.AND P2, PT, R5, R40.reuse, PT ;  /* 0x000000280500720c */ /* 0x080fe20003f46270 */
[C---:B------:R-:W-:Y:S01]  /*3300*/  VIADD R5, R3.reuse, 0x38 ;  /* 0x0000003803057836 */ /* 0x040fe20000000000 */
[-C--:B------:R-:W-:Y:S01]  /*3310*/  ISETP.GE.AND P1, PT, R68, R40.reuse, PT ;  /* 0x000000284400720c */ /* 0x080fe20003f26270 */
[----:B------:R-:W-:Y:S01]  /*3320*/  VIADD R3, R3, 0x39 ;  /* 0x0000003903037836 */ /* 0x000fe20000000000 */
[----:B------:R-:W-:Y:S02]  /*3330*/  ISETP.GE.AND P0, PT, R7, R40, PT ;  /* 0x000000280700720c */ /* 0x000fe40003f06270 */
        /* <DEDUP_REMOVED lines=8> */
[-C--:B------:R-:W-:Y:S02]  /*33c0*/  ISETP.GE.AND P1, PT, R5, R40.reuse, PT ;  /* 0x000000280500720c */ /* 0x080fe40003f26270 */
[----:B------:R-:W-:Y:S02]  /*33d0*/  ISETP.GE.AND P0, PT, R3, R40, PT ;  /* 0x000000280300720c */ /* 0x000fe40003f06270 */
        /* <DEDUP_REMOVED lines=23> */
[----:B------:R-:W-:Y:S01]  /*3550*/  FSEL R165, R13, -INF , !P0 ;  /* 0xff8000000da57808 */ /* 0x000fe20004000000 */
[----:B------:R-:W-:Y:S06]  /*3560*/  @!P6 BRA `(.L_x_1300) ;  /* 0x0000000000d0e947 */ /* 0x000fec0003800000 */
[----:B------:R-:W-:Y:S01]  /*3570*/  ULDC UR6, c[0x0][0x2d0] ;  /* 0x0000b40000067ab9 */ /* 0x000fe20000000800 */
[----:B------:R-:W-:Y:S01]  /*3580*/  ULEA.HI.SX32 UR7, UR18, 0xfffffffe, 0x1a ;  /* 0xfffffffe12077891 */ /* 0x000fe2000f8fd23f */
[----:B------:R-:W-:Y:S01]  /*3590*/  ISETP.GE.AND P0, PT, R240, UR6, PT ;  /* 0x00000006f0007c0c */ /* 0x000fe2000bf06270 */
[----:B------:R-:W-:Y:S02]  /*35a0*/  BSSY B0, `(.L_x_1301) ;  /* 0x000002f000007945 */ /* 0x000fe40003800000 */
[----:B------:R-:W-:Y:S02]  /*35b0*/  USHF.R.S32.HI UR6, URZ, 0x1f, UR7 ;  /* 0x0000001f3f067899 */ /* 0x000fe40008011407 */
[----:B------:R-:W-:Y:S02]  /*35c0*/  IMAD R3, R111, UR7, RZ ;  /* 0x000000076f037c24 */ /* 0x000fe4000f8e02ff */
[----:B------:R-:W-:-:S04]  /*35d0*/  IMAD.WIDE.U32 R6, R108, UR7, R208 ;  /* 0x000000076c067c25 */ /* 0x000fc8000f8e00d0 */
[----:B------:R-:W-:Y:S02]  /*35e0*/  IMAD R8, R108, UR6, R3 ;  /* 0x000000066c087c24 */ /* 0x000fe4000f8e0203 */
[----:B------:R-:W1:Y:S01]  /*35f0*/  @!P0 LDC.64 R14, c[0x0][0x218] ;  /* 0x00008600ff0e8b82 */ /* 0x000e620000000a00 */
[-C--:B------:R-:W-:Y:S01]  /*3600*/  @!P0 IADD3 R3, P4, R171, R6.reuse, RZ ;  /* 0x00000006ab038210 */ /* 0x080fe20007f9e0ff */
[----:B------:R-:W-:Y:S01]  /*3610*/  IMAD.IADD R9, R7, 0x1, R8 ;  /* 0x0000000107097824 */ /* 0x000fe200078e0208 */
[----:B------:R-:W-:Y:S01]  /*3620*/  @!P0 LEA R5, P2, R42, R6, 0x5 ;  /* 0x000000062a058211 */ /* 0x000fe200078428ff */
[----:B------:R2:W-:Y:S02]  /*3630*/  @P0 STS.128 [R199+0x4000], RZ ;  /* 0x004000ffc7000388 */ /* 0x0005e40000000c00 */
[----:B------:R-:W-:Y:S02]  /*3640*/  @!P0 IMAD.X R11, R252, 0x1, R9, P4 ;  /* 0x00000001fc0b8824 */ /* 0x000fe400020e0609 */
[----:B------:R-:W3:Y:S08]  /*3650*/  @!P0 LDC.64 R12, c[0x0][0x218] ;  /* 0x00008600ff0c8b82 */ /* 0x000ef00000000a00 */
[----:B------:R-:W4:Y:S01]  /*3660*/  @!P0 LDC.64 R16, c[0x0][0x218] ;  /* 0x00008600ff108b82 */ /* 0x000f220000000a00 */
[----:B-1----:R-:W-:-:S04]  /*3670*/  @!P0 LEA R14, P5, R6, R14, 0x1 ;  /* 0x0000000e060e8211 */ /* 0x002fc800078a08ff */
[----:B------:R-:W-:Y:S02]  /*3680*/  @!P0 LEA.HI.X R15, R6, R15, R9, 0x1, P5 ;  /* 0x0000000f060f8211 */ /* 0x000fe400028f0c09 */
[----:B---3--:R-:W-:-:S03]  /*3690*/  @!P0 LEA R12, P3, R3, R12, 0x1 ;  /* 0x0000000c030c8211 */ /* 0x008fc600078608ff */
[----:B------:R-:W-:Y:S01]  /*36a0*/  @!PT LDS RZ, [RZ] ;  /* 0x00000000fffff984 */ /* 0x000fe20000000800 */
[----:B------:R-:W-:Y:S01]  /*36b0*/  @!PT LDS RZ, [RZ] ;  /* 0x00000000fffff984 */ /* 0x000fe20000000800 */
[----:B------:R-:W-:Y:S01]  /*36c0*/  @!PT LDS RZ, [RZ] ;  /* 0x00000000fffff984 */ /* 0x000fe20000000800 */
[----:B------:R2:W-:Y:S01]  /*36d0*/  @!P0 LDGSTS.E.BYPASS.LTC128B.128 [R199+0x4000], desc[UR20][R14.64] ;  /* 0x040000000ec78fae */ /* 0x0005e2000b901d54 */
[----:B------:R-:W-:-:S03]  /*36e0*/  @!P0 LEA.HI.X R13, R3, R13, R11, 0x1, P3 ;  /* 0x0000000d030d8211 */ /* 0x000fc600018f0c0b */
[----:B------:R2:W-:Y:S01]  /*36f0*/  @P0 STS.128 [R199+0x4800], RZ ;  /* 0x004800ffc7000388 */ /* 0x0005e20000000c00 */
[----:B----4-:R-:W-:-:S03]  /*3700*/  @!P0 LEA R10, P1, R5, R16, 0x1 ;  /* 0x00000010050a8211 */ /* 0x010fc600078208ff */
[----:B------:R-:W-:Y:S01]  /*3710*/  @!PT LDS RZ, [RZ] ;  /* 0x00000000fffff984 */ /* 0x000fe20000000800 */
[----:B------:R-:W-:Y:S01]  /*3720*/  @!PT LDS RZ, [RZ] ;  /* 0x00000000fffff984 */ /* 0x000fe20000000800 */
[----:B------:R-:W-:Y:S01]  /*3730*/  @!PT LDS RZ, [RZ] ;  /* 0x00000000fffff984 */ /* 0x000fe20000000800 */
[----:B------:R2:W-:Y:S01]  /*3740*/  @!P0 LDGSTS.E.BYPASS.LTC128B.128 [R199+0x4800], desc[UR20][R12.64] ;  /* 0x048000000cc78fae */ /* 0x0005e2000b901d54 */
[----:B------:R-:W-:-:S03]  /*3750*/  @!P0 LEA.HI.X R16, R42, R9, R43, 0x5, P2 ;  /* 0x000000092a108211 */ /* 0x000fc600010f2c2b */
[----:B------:R2:W-:Y:S01]  /*3760*/  @P0 STS.128 [R199+0x5000], RZ ;  /* 0x005000ffc7000388 */ /* 0x0005e20000000c00 */
[----:B------:R-:W-:-:S05]  /*3770*/  @!P0 LEA.HI.X R11, R5, R17, R16, 0x1, P1 ;  /* 0x00000011050b8211 */ /* 0x000fca00008f0c10 */
[----:B------:R-:W-:Y:S01]  /*3780*/  @!PT LDS RZ, [RZ] ;  /* 0x00000000fffff984 */ /* 0x000fe20000000800 */
[----:B------:R-:W-:Y:S01]  /*3790*/  @!PT LDS RZ, [RZ] ;  /* 0x00000000fffff984 */ /* 0x000fe20000000800 */
[----:B------:R-:W-:Y:S01]  /*37a0*/  @!PT LDS RZ, [RZ] ;  /* 0x00000000fffff984 */ /* 0x000fe20000000800 */
[----:B------:R2:W-:Y:S04]  /*37b0*/  @!P0 LDGSTS.E.BYPASS.LTC128B.128 [R199+0x5000], desc[UR20][R10.64] ;  /* 0x050000000ac78fae */ /* 0x0005e8000b901d54 */
        /* <DEDUP_REMOVED lines=13> */
.L_x_1302:
[----:B------:R-:W-:Y:S05]  /*3890*/  BSYNC B0 ;  /* 0x0000000000007941 */ /* 0x000fea0003800000 */
.L_x_1301:
[----:B------:R-:W0:Y:S02]  /*38a0*/  LDGDEPBAR ;  /* 0x00000000000079af */ /* 0x000e240000000000 */
.L_x_1300:
[----:B------:R-:W-:Y:S01]  /*38b0*/  FMNMX.FTZ R3, R67, R64, !PT ;  /* 0x0000004043037209 */ /* 0x000fe20007810000 */
[----:B------:R-:W-:Y:S01]  /*38c0*/  USHF.L.U32 UR6, UR5, 0x1, URZ ;  /* 0x0000000105067899 */ /* 0x000fe2000800063f */
[----:B------:R-:W-:Y:S01]  /*38d0*/  IMAD.WIDE.U32 R18, R202, -0x2daee0ad, RZ ;  /* 0xd2511f53ca127825 */ /* 0x000fe200078e00ff */
[----:B-1----:R-:W-:Y:S01]  /*38e0*/  FMNMX.FTZ R6, R92, R81, !PT ;  /* 0x000000515c067209 */ /* 0x002fe20007810000 */
[----:B------:R-:W-:Y:S01]  /*38f0*/  UIADD3 UR14, UR22, -0x61c88647, URZ ;  /* 0x9e3779b9160e7890 */ /* 0x000fe2000fffe03f */
[----:B------:R-:W-:Y:S01]  /*3900*/  FMNMX.FTZ R3, R66, R3, !PT ;  /* 0x0000000342037209 */ /* 0x000fe20007810000 */
[----:B------:R-:W-:Y:S01]  /*3910*/  UIADD3 UR5, UR6, 0x1, URZ ;  /* 0x0000000106057890 */ /* 0x000fe2000fffe03f */
[----:B------:R-:W-:Y:S01]  /*3920*/  IMAD R152, R170, 0x8, R152 ;  /* 0x00000008aa987824 */ /* 0x000fe200078e0298 */
[----:B------:R-:W-:Y:S01]  /*3930*/  FMNMX.FTZ R20, R83, R6, !PT ;  /* 0x0000000653147209 */ /* 0x000fe20007810000 */
[----:B------:R-:W-:Y:S01]  /*3940*/  UIADD3 UR13, UR23, -0x4498517b, URZ ;  /* 0xbb67ae85170d7890 */ /* 0x000fe2000fffe03f */
[----:B------:R-:W-:Y:S01]  /*3950*/  FMNMX.FTZ R3, R65, R3, !PT ;  /* 0x0000000341037209 */ /* 0x000fe20007810000 */
[----:B------:R-:W-:Y:S01]  /*3960*/  VIADD R224, R152, 0x4 ;  /* 0x0000000498e07836 */ /* 0x000fe20000000000 */
[----:B------:R-:W-:Y:S01]  /*3970*/  LOP3.LUT R204, R204, UR22, RZ, 0x3c, !PT ;  /* 0x00000016cccc7c12 */ /* 0x000fe2000f8e3cff */
[----:B--2---:R-:W-:Y:S01]  /*3980*/  IMAD.U32 R10, RZ, RZ, UR5 ;  /* 0x00000005ff0a7e24 */ /* 0x004fe2000f8e00ff */
[----:B------:R-:W-:Y:S01]  /*3990*/  FMNMX.FTZ R3, R46, R3, !PT ;  /* 0x000000032e037209 */ /* 0x000fe20007810000 */
[----:B------:R-:W-:Y:S01]  /*39a0*/  IMAD.WIDE.U32 R6, R224, -0x326172a9, RZ ;  /* 0xcd9e8d57e0067825 */ /* 0x000fe200078e00ff */
[----:B------:R-:W-:Y:S01]  /*39b0*/  ULDC UR19, c[0x0][0x2ec] ;  /* 0x0000bb0000137ab9 */ /* 0x000fe20000000800 */
[----:B------:R-:W-:Y:S01]  /*39c0*/  UIADD3 UR12, UR22, 0x3c6ef372, URZ ;  /* 0x3c6ef372160c7890 */ /* 0x000fe2000fffe03f */
[----:B------:R-:W-:Y:S01]  /*39d0*/  FMNMX.FTZ R3, R44, R3, !PT ;  /* 0x000000032c037209 */ /* 0x000fe20007810000 */
[----:B------:R-:W-:Y:S01]  /*39e0*/  IMAD.WIDE.U32 R8, R152, -0x326172a9, RZ ;  /* 0xcd9e8d5798087825 */ /* 0x000fe200078e00ff */
[----:B------:R-:W-:Y:S01]  /*39f0*/  LOP3.LUT R10, R19, UR23, R10, 0x96, !PT ;  /* 0x00000017130a7c12 */ /* 0x000fe2000f8e960a */
[----:B------:R-:W-:Y:S01]  /*3a00*/  UIADD3 UR11, UR23, 0x76cf5d0a, URZ ;  /* 0x76cf5d0a170b7890 */ /* 0x000fe2000fffe03f */
[----:B------:R-:W-:Y:S01]  /*3a10*/  FMNMX.FTZ R3, R52, R3, !PT ;  /* 0x0000000334037209 */ /* 0x000fe20007810000 */
[----:B------:R-:W-:Y:S01]  /*3a20*/  UIADD3 UR9, UR23, 0x32370b8f, URZ ;  /* 0x32370b8f17097890 */ /* 0x000fe2000fffe03f */
[-C--:B------:R-:W-:Y:S01]  /*3a30*/  LOP3.LUT R11, R9, R204.reuse, RZ, 0x3c, !PT ;  /* 0x000000cc090b7212 */ /* 0x080fe200078e3cff */
[----:B------:R-:W-:Y:S01]  /*3a40*/  IMAD.WIDE.U32 R12, R10, -0x326172a9, RZ ;  /* 0xcd9e8d570a0c7825 */ /* 0x000fe200078e00ff */
[----:B------:R-:W-:Y:S01]  /*3a50*/  FMNMX.FTZ R3, R53, R3, !PT ;  /* 0x0000000335037209 */ /* 0x000fe20007810000 */
[----:B------:R-:W-:Y:S01]  /*3a60*/  UIADD3 UR10, UR22, -0x255992d5, URZ ;  /* 0xdaa66d2b160a7890 */ /* 0x000fe2000fffe03f */
[----:B------:R-:W-:Y:S01]  /*3a70*/  LOP3.LUT R16, R7, R204, RZ, 0x3c, !PT ;  /* 0x000000cc07107212 */ /* 0x000fe200078e3cff */
[----:B------:R-:W-:Y:S01]  /*3a80*/  IMAD.WIDE.U32 R10, R11, -0x2daee0ad, RZ ;  /* 0xd2511f530b0a7825 */ /* 0x000fe200078e00ff */
[----:B------:R-:W-:Y:S01]  /*3a90*/  FMNMX.FTZ R3, R49, R3, !PT ;  /* 0x0000000331037209 */ /* 0x000fe20007810000 */
[----:B------:R-:W-:Y:S01]  /*3aa0*/  UIADD3 UR7, UR23, -0x126145ec, URZ ;  /* 0xed9eba1417077890 */ /* 0x000fe2000fffe03f */
[----:B------:R-:W-:Y:S01]  /*3ab0*/  LOP3.LUT R24, R13, UR14, R6, 0x96, !PT ;  /* 0x0000000e0d187c12 */ /* 0x000fe2000f8e9606 */
[----:B------:R-:W-:Y:S01]  /*3ac0*/  IMAD.WIDE.U32 R16, R16, -0x2daee0ad, RZ ;  /* 0xd2511f5310107825 */ /* 0x000fe200078e00ff */
[----:B------:R-:W-:Y:S01]  /*3ad0*/  FMNMX.FTZ R3, R96, R3, !PT ;  /* 0x0000000360037209 */ /* 0x000fe20007810000 */
[----:B------:R-:W-:Y:S01]  /*3ae0*/  UIADD3 UR8, UR22, 0x78dde6e4, URZ ;  /* 0x78dde6e416087890 */ /* 0x000fe2000fffe03f */
[--C-:B------:R-:W-:Y:S01]  /*3af0*/  LOP3.LUT R7, R11, UR13, R18.reuse, 0x96, !PT ;  /* 0x0000000d0b077c12 */ /* 0x100fe2000f8e9612 */
[----:B------:R-:W-:Y:S01]  /*3b00*/  IMAD.WIDE.U32 R24, R24, -0x2daee0ad, RZ ;  /* 0xd2511f5318187825 */ /* 0x000fe200078e00ff */
[----:B------:R-:W-:Y:S01]  /*3b10*/  FMNMX.FTZ R3, R124, R3, !PT ;  /* 0x000000037c037209 */ /* 0x000fe20007810000 */
[----:B------:R-:W-:Y:S01]  /*3b20*/  UIADD3 UR5, UR23, -0x56f99767, URZ ;  /* 0xa906689917057890 */ /* 0x000fe2000fffe03f */
[----:B------:R-:W-:Y:S01]  /*3b30*/  LOP3.LUT R18, R17, UR13, R18, 0x96, !PT ;  /* 0x0000000d11127c12 */ /* 0x000fe2000f8e9612 */
[----:B------:R-:W-:Y:S01]  /*3b40*/  IMAD.WIDE.U32 R58, R7, -0x326172a9, RZ ;  /* 0xcd9e8d57073a7825 */ /* 0x000fe200078e00ff */
[----:B------:R-:W-:Y:S01]  /*3b50*/  FMNMX.FTZ R3, R125, R3, !PT ;  /* 0x000000037d037209 */ /* 0x000fe20007810000 */
[----:B------:R-:W-:Y:S01]  /*3b60*/  UIADD3 UR15, UR22, -0x4ab325aa, URZ ;  /* 0xb54cda56160f7890 */ /* 0x000fe2000fffe03f */
[----:B------:R-:W-:Y:S01]  /*3b70*/  LOP3.LUT R146, R25, UR11, R16, 0x96, !PT ;  /* 0x0000000b19927c12 */ /* 0x000fe2000f8e9610 */
[----:B------:R-:W-:Y:S01]  /*3b80*/  IMAD.WIDE.U32 R56, R18, -0x326172a9, RZ ;  /* 0xcd9e8d5712387825 */ /* 0x000fe200078e00ff */
[----:B------:R-:W-:Y:S01]  /*3b90*/  FMNMX.FTZ R3, R144, R3, !PT ;  /* 0x0000000390037209 */ /* 0x000fe20007810000 */
[----:B------:R-:W-:Y:S01]  /*3ba0*/  UIADD3 UR17, UR23, 0x646e171e, URZ ;  /* 0x646e171e17117890 */ /* 0x000fe2000fffe03f */
[----:B------:R-:W-:-:S02]  /*3bb0*/  LEA R185, R0, UR4, 0x1 ;  /* 0x0000000400b97c11 */ /* 0x000fc4000f8e08ff */
[----:B------:R-:W-:-:S03]  /*3bc0*/  FMNMX.FTZ R3, R145, R3, !PT ;  /* 0x0000000391037209 */ /* 0x000fc60007810000 */
[--C-:B------:R-:W-:Y:S01]  /*3bd0*/  IMAD R186, R4, 0x2, R185.reuse ;  /* 0x0000000204ba7824 */ /* 0x100fe200078e02b9 */
[----:B------:R-:W-:Y:S01]  /*3be0*/  FMNMX.FTZ R5, R164, R3, !PT ;  /* 0x00000003a4057209 */ /* 0x000fe20007810000 */
[----:B------:R-:W-:Y:S01]  /*3bf0*/  IMAD R188, R2, 0x2, R185 ;  /* 0x0000000202bc7824 */ /* 0x000fe200078e02b9 */
[----:B------:R-:W-:Y:S01]  /*3c00*/  FMNMX.FTZ R3, R70, R69, !PT ;  /* 0x0000004546037209 */ /* 0x000fe20007810000 */
[----:B------:R-:W-:Y:S01]  /*3c10*/  IMAD R187, R2, 0x2, R186 ;  /* 0x0000000202bb7824 */ /* 0x000fe200078e02ba */
[----:B------:R-:W-:Y:S01]  /*3c20*/  FMNMX.FTZ R100, R165, R5, !PT ;  /* 0x00000005a5647209 */ /* 0x000fe20007810000 */
[----:B------:R-:W-:Y:S01]  /*3c30*/  IMAD.U32 R5, RZ, RZ, UR6 ;  /* 0x00000006ff057e24 */ /* 0x000fe2000f8e00ff */
[----:B------:R-:W-:Y:S01]  /*3c40*/  FMNMX.FTZ R3, R80, R3, !PT ;  /* 0x0000000350037209 */ /* 0x000fe20007810000 */
[----:B------:R-:W-:Y:S01]  /*3c50*/  UIADD3 UR6, UR22, 0x1715609d, URZ ;  /* 0x1715609d16067890 */ /* 0x000fe2000fffe03f */
[----:B------:R-:W-:Y:S02]  /*3c60*/  LDSM.16.MT88.4 R28, [R185+0x6000] ;  /* 0x00600000b91c783b */ /* 0x000fe40000004200 */
[----:B------:R-:W-:-:S02]  /*3c70*/  FMNMX.FTZ R3, R71, R3, !PT ;  /* 0x0000000347037209 */ /* 0x000fc40007810000 */
[----:B------:R-:W1:Y:S01]  /*3c80*/  SHFL.BFLY PT, R22, R100, 0x2, 0x1f ;  /* 0x0c401f0064167f89 */ /* 0x000e6200000e0000 */
[----:B------:R-:W-:Y:S02]  /*3c90*/  LOP3.LUT R5, R19, UR23, R5, 0x96, !PT ;  /* 0x0000001713057c12 */ /* 0x000fe4000f8e9605 */
[----:B------:R-:W-:Y:S01]  /*3ca0*/  FMNMX.FTZ R3, R50, R3, !PT ;  /* 0x0000000332037209 */ /* 0x000fe20007810000 */
[----:B------:R-:W-:Y:S02]  /*3cb0*/  LDSM.16.MT88.4 R32, [R188+0x6000] ;  /* 0x00600000bc20783b */ /* 0x000fe40000004200 */
[----:B------:R-:W-:Y:S01]  /*3cc0*/  IMAD.WIDE.U32 R14, R5, -0x326172a9, RZ ;  /* 0xcd9e8d57050e7825 */ /* 0x000fe200078e00ff */
[----:B------:R-:W-:Y:S01]  /*3cd0*/  FMNMX.FTZ R3, R48, R3, !PT ;  /* 0x0000000330037209 */ /* 0x000fe20007810000 */
[----:B------:R-:W-:Y:S01]  /*3ce0*/  LDSM.16.MT88.4 R40, [R186+0x6000] ;  /* 0x00600000ba28783b */ /* 0x000fe20000004200 */
[----:B------:R-:W-:Y:S02]  /*3cf0*/  FMNMX.FTZ R5, R82, R20, !PT ;  /* 0x0000001452057209 */ /* 0x000fe40007810000 */
[----:B------:R-:W-:Y:S01]  /*3d00*/  FMNMX.FTZ R3, R60, R3, !PT ;  /* 0x000000033c037209 */ /* 0x000fe20007810000 */
[----:B------:R-:W-:Y:S01]  /*3d10*/  LDSM.16.MT88.4 R36, [R188+0x6800] ;  /* 0x00680000bc24783b */ /* 0x000fe20000004200 */
[----:B------:R-:W-:-:S02]  /*3d20*/  LOP3.LUT R21, R15, UR14, R8, 0x96, !PT ;  /* 0x0000000e0f157c12 */ /* 0x000fc4000f8e9608 */
[----:B------:R-:W-:Y:S02]  /*3d30*/  FMNMX.FTZ R3, R61, R3, !PT ;  /* 0x000000033d037209 */ /* 0x000fe40007810000 */
[----:B------:R-:W-:Y:S01]  /*3d40*/  FMNMX.FTZ R5, R101, R5, !PT ;  /* 0x0000000565057209 */ /* 0x000fe20007810000 */
[----:B------:R-:W-:Y:S01]  /*3d50*/  IMAD.WIDE.U32 R20, R21, -0x2daee0ad, RZ ;  /* 0xd2511f5315147825 */ /* 0x000fe200078e00ff */
[----:B------:R-:W-:Y:S02]  /*3d60*/  FMNMX.FTZ R3, R136, R3, !PT ;  /* 0x0000000388037209 */ /* 0x000fe40007810000 */
[----:B------:R-:W-:Y:S02]  /*3d70*/  LOP3.LUT R8, R13, UR14, R8, 0x96, !PT ;  /* 0x0000000e0d087c12 */ /* 0x000fe4000f8e9608 */
[----:B------:R-:W-:Y:S02]  /*3d80*/  FMNMX.FTZ R3, R138, R3, !PT ;  /* 0x000000038a037209 */ /* 0x000fe40007810000 */
[----:B-1----:R-:W-:Y:S01]  /*3d90*/  FMNMX.FTZ R100, R100, R22, !PT ;  /* 0x0000001664647209 */ /* 0x002fe20007810000 */
[----:B------:R-:W-:Y:S01]  /*3da0*/  IMAD.WIDE.U32 R26, R8, -0x2daee0ad, RZ ;  /* 0xd2511f53081a7825 */ /* 0x000fe200078e00ff */
[----:B------:R-:W-:-:S02]  /*3db0*/  LOP3.LUT R22, R15, UR14, R6, 0x96, !PT ;  /* 0x0000000e0f167c12 */ /* 0x000fc4000f8e9606 */
[----:B------:R-:W-:Y:S01]  /*3dc0*/  FMNMX.FTZ R3, R137, R3, !PT ;  /* 0x0000000389037209 */ /* 0x000fe20007810000 */
[----:B------:R-:W1:Y:S01]  /*3dd0*/  SHFL.BFLY PT, R6, R100, 0x1, 0x1f ;  /* 0x0c201f0064067f89 */ /* 0x000e6200000e0000 */
[----:B------:R-:W-:Y:S01]  /*3de0*/  FMNMX.FTZ R5, R112, R5, !PT ;  /* 0x0000000570057209 */ /* 0x000fe20007810000 */
[----:B------:R-:W-:Y:S01]  /*3df0*/  IMAD.WIDE.U32 R22, R22, -0x2daee0ad, RZ ;  /* 0xd2511f5316167825 */ /* 0x000fe200078e00ff */
[----:B------:R-:W-:Y:S02]  /*3e00*/  FMNMX.FTZ R3, R139, R3, !PT ;  /* 0x000000038b037209 */ /* 0x000fe40007810000 */
[----:B------:R-:W-:Y:S02]  /*3e10*/  FMNMX.FTZ R5, R62, R5, !PT ;  /* 0x000000053e057209 */ /* 0x000fe40007810000 */
[----:B------:R-:W-:Y:S02]  /*3e20*/  FMNMX.FTZ R3, R156, R3, !PT ;  /* 0x000000039c037209 */ /* 0x000fe40007810000 */
[----:B------:R-:W-:-:S02]  /*3e30*/  LOP3.LUT R15, R59, UR12, R14, 0x96, !PT ;  /* 0x0000000c3b0f7c12 */ /* 0x000fc4000f8e960e */
        /* <DEDUP_REMOVED lines=8> */
[----:B-1----:R-:W-:Y:S02]  /*3ec0*/  FMNMX.FTZ R100, R100, R6, !PT ;  /* 0x0000000664647209 */ /* 0x002fe40007810000 */
[----:B------:R-:W-:Y:S02]  /*3ed0*/  FMNMX.FTZ R3, R142, R3, !PT ;  /* 0x000000038e037209 */ /* 0x000fe40007810000 */
[----:B------:R-:W-:Y:S01]  /*3ee0*/  FMNMX.FTZ R5, R88, R5, !PT ;  /* 0x0000000558057209 */ /* 0x000fe20007810000 */
[C---:B------:R-:W-:Y:S01]  /*3ef0*/  FMUL.FTZ R7, R100.reuse, UR19 ;  /* 0x0000001364077c20 */ /* 0x040fe20008410000 */
        /* <DEDUP_REMOVED lines=11> */
[----:B--2---:R-:W-:Y:S02]  /*3fb0*/  FMNMX.FTZ R8, R8, R9, !PT ;  /* 0x0000000908087209 */ /* 0x004fe40007810000 */
[----:B------:R-:W-:Y:S02]  /*3fc0*/  FMNMX.FTZ R3, R162, R3, !PT ;  /* 0x00000003a2037209 */ /* 0x000fe40007810000 */
[----:B------:R-:W-:Y:S01]  /*3fd0*/  LOP3.LUT R13, R57, UR12, R12, 0x96, !PT ;  /* 0x0000000c390d7c12 */ /* 0x000fe2000f8e960c */
[----:B------:R-:W2:Y:S01]  /*3fe0*/  SHFL.BFLY PT, R97, R8, 0x1, 0x1f ;  /* 0x0c201f0008617f89 */ /* 0x000ea200000e0000 */
[----:B------:R-:W-:Y:S02]  /*3ff0*/  FMNMX.FTZ R3, R163, R3, !PT ;  /* 0x00000003a3037209 */ /* 0x000fe40007810000 */
[----:B------:R-:W-:Y:S01]  /*4000*/  LOP3.LUT R11, R57, UR12, R14, 0x96, !PT ;  /* 0x0000000c390b7c12 */ /* 0x000fe2000f8e960e */
[----:B------:R-:W-:Y:S01]  /*4010*/  IMAD.WIDE.U32 R14, R15, -0x2daee0ad, RZ ;  /* 0xd2511f530f0e7825 */ /* 0x000fe200078e00ff */
[--C-:B------:R-:W-:Y:S01]  /*4020*/  LOP3.LUT R19, R21, UR11, R10.reuse, 0x96, !PT ;  /* 0x0000000b15137c12 */ /* 0x100fe2000f8e960a */
[----:B------:R-:W3:Y:S01]  /*4030*/  SHFL.BFLY PT, R9, R3, 0x2, 0x1f ;  /* 0x0c401f0003097f89 */ /* 0x000ee200000e0000 */
[----:B------:R-:W-:Y:S01]  /*4040*/  LOP3.LUT R148, R27, UR11, R10, 0x96, !PT ;  /* 0x0000000b1b947c12 */ /* 0x000fe2000f8e960a */
[----:B------:R-:W-:Y:S01]  /*4050*/  IMAD.WIDE.U32 R98, R13, -0x2daee0ad, RZ ;  /* 0xd2511f530d627825 */ /* 0x000fe200078e00ff */
[----:B------:R-:W-:-:S02]  /*4060*/  LOP3.LUT R20, R15, UR9, R20, 0x96, !PT ;  /* 0x000000090f147c12 */ /* 0x000fc4000f8e9614 */
[----:B-1----:R-:W-:Y:S01]  /*4070*/  FMNMX.FTZ R6, R127, R5, !PT ;  /* 0x000000057f067209 */ /* 0x002fe20007810000 */
[----:B------:R-:W-:Y:S01]  /*4080*/  FFMA.FTZ R5, R64, UR19, -R7 ;  /* 0x0000001340057c23 */ /* 0x000fe20008010807 */
[----:B------:R-:W-:Y:S01]  /*4090*/  LOP3.LUT R57, R99, UR9, R24, 0x96, !PT ;  /* 0x0000000963397c12 */ /* 0x000fe2000f8e9618 */
[----:B------:R-:W-:Y:S01]  /*40a0*/  IMAD.WIDE.U32 R18, R19, -0x326172a9, RZ ;  /* 0xcd9e8d5713127825 */ /* 0x000fe200078e00ff */
[----:B------:R-:W-:Y:S01]  /*40b0*/  FMNMX.FTZ R6, R153, R6, !PT ;  /* 0x0000000699067209 */ /* 0x000fe20007810000 */
[----:B------:R1:W-:Y:S01]  /*40c0*/  MUFU.EX2 R238, R5 ;  /* 0x0000000500ee7308 */ /* 0x0003e20000000800 */
[----:B------:R-:W-:Y:S02]  /*40d0*/  LOP3.LUT R10, R59, UR12, R12, 0x96, !PT ;  /* 0x0000000c3b0a7c12 */ /* 0x000fe4000f8e960c */
[----:B------:R-:W-:Y:S02]  /*40e0*/  LOP3.LUT R12, R19, UR10, R58, 0x96, !PT ;  /* 0x0000000a130c7c12 */ /* 0x000fe4000f8e963a */
[----:B------:R-:W-:Y:S01]  /*40f0*/  LOP3.LUT R17, R23, UR11, R16, 0x96, !PT ;  /* 0x0000000b17117c12 */ /* 0x000fe2000f8e9610 */
[----:B------:R-:W-:Y:S01]  /*4100*/  IMAD.WIDE.U32 R102, R10, -0x2daee0ad, RZ ;  /* 0xd2511f530a667825 */ /* 0x000fe200078e00ff */
[----:B--2---:R-:W-:-:S03]  /*4110*/  FMNMX.FTZ R97, R8, R97, !PT ;  /* 0x0000006108617209 */ /* 0x004fc60007810000 */
[----:B------:R-:W-:Y:S01]  /*4120*/  IMAD.WIDE.U32 R10, R11, -0x2daee0ad, RZ ;  /* 0xd2511f530b0a7825 */ /* 0x000fe200078e00ff */
[----:B------:R-:W-:Y:S02]  /*4130*/  LOP3.LUT R59, R103, UR9, R26, 0x96, !PT ;  /* 0x00000009673b7c12 */ /* 0x000fe4000f8e961a */
[----:B------:R-:W-:Y:S01]  /*4140*/  FSETP.NEU.FTZ.AND P0, PT, R97, -INF , PT ;  /* 0xff8000006100780b */ /* 0x000fe20003f1d000 */
[----:B------:R-:W-:Y:S01]  /*4150*/  IMAD.WIDE.U32 R12, R12, -0x2daee0ad, RZ ;  /* 0xd2511f530c0c7825 */ /* 0x000fe200078e00ff */
[----:B---3--:R-:W-:Y:S02]  /*4160*/  FMNMX.FTZ R3, R3, R9, !PT ;  /* 0x0000000903037209 */ /* 0x008fe40007810000 */
[----:B-1----:R-:W-:Y:S01]  /*4170*/  FMNMX.FTZ R5, R155, R6, !PT ;  /* 0x000000069b057209 */ /* 0x002fe20007810000 */
[----:B------:R-:W-:Y:S01]  /*4180*/  FFMA.FTZ R6, R66, UR19, -R7 ;  /* 0x0000001342067c23 */ /* 0x000fe20008010807 */
[----:B------:R-:W-:Y:S01]  /*4190*/  IMAD.WIDE.U32 R8, R20, -0x326172a9, RZ ;  /* 0xcd9e8d5714087825 */ /* 0x000fe200078e00ff */
[----:B------:R-:W-:-:S02]  /*41a0*/  LOP3.LUT R16, R11, UR9, R22, 0x96, !PT ;  /* 0x000000090b107c12 */ /* 0x000fc4000f8e9616 */
[----:B------:R-:W-:Y:S01]  /*41b0*/  FMNMX.FTZ R5, R147, R5, !PT ;  /* 0x0000000593057209 */ /* 0x000fe20007810000 */
[----:B------:R1:W-:Y:S01]  /*41c0*/  MUFU.EX2 R235, R6 ;  /* 0x0000000600eb7308 */ /* 0x0003e20000000800 */
[----:B------:R-:W2:Y:S01]  /*41d0*/  SHFL.BFLY PT, R11, R3, 0x1, 0x1f ;  /* 0x0c201f00030b7f89 */ /* 0x000ea200000e0000 */
[----:B------:R-:W-:Y:S01]  /*41e0*/  LOP3.LUT R19, R13, UR7, R14, 0x96, !PT ;  /* 0x000000070d137c12 */ /* 0x000fe2000f8e960e */
[----:B------:R-:W-:Y:S01]  /*41f0*/  IMAD.WIDE.U32 R14, R17, -0x326172a9, RZ ;  /* 0xcd9e8d57110e7825 */ /* 0x000fe200078e00ff */
[----:B------:R-:W-:-:S03]  /*4200*/  LOP3.LUT R18, R9, UR8, R18, 0x96, !PT ;  /* 0x0000000809127c12 */ /* 0x000fc6000f8e9612 */
[----:B------:R-:W-:Y:S01]  /*4210*/  IMAD.WIDE.U32 R16, R16, -0x326172a9, RZ ;  /* 0xcd9e8d5710107825 */ /* 0x000fe200078e00ff */
[----:B------:R-:W-:-:S03]  /*4220*/  LOP3.LUT R15, R15, UR10, R56, 0x96, !PT ;  /* 0x0000000a0f0f7c12 */ /* 0x000fc6000f8e9638 */
[----:B------:R-:W-:-:S04]  /*4230*/  IMAD.WIDE.U32 R24, R18, -0x2daee0ad, RZ ;  /* 0xd2511f5312187825 */ /* 0x000fc800078e00ff */
[----:B------:R-:W-:Y:S01]  /*4240*/  IMAD.WIDE.U32 R18, R19, -0x326172a9, RZ ;  /* 0xcd9e8d5713127825 */ /* 0x000fe200078e00ff */
[----:B------:R-:W-:Y:S02]  /*4250*/  LOP3.LUT R13, R25, UR5, R12, 0x96, !PT ;  /* 0x00000005190d7c12 */ /* 0x000fe4000f8e960c */
[----:B-1----:R-:W-:Y:S01]  /*4260*/  FMNMX.FTZ R6, R154, R5, !PT ;  /* 0x000000059a067209 */ /* 0x002fe20007810000 */
[----:B------:R-:W-:Y:S01]  /*4270*/  FFMA.FTZ R5, R65, UR19, -R7 ;  /* 0x0000001341057c23 */ /* 0x000fe20008010807 */
[----:B------:R-:W-:Y:S02]  /*4280*/  LOP3.LUT R21, R19, UR6, R8, 0x96, !PT ;  /* 0x0000000613157c12 */ /* 0x000fe4000f8e9608 */
[----:B------:R-:W-:Y:S01]  /*4290*/  FMNMX.FTZ R6, R167, R6, !PT ;  /* 0x00000006a7067209 */ /* 0x000fe20007810000 */
[----:B------:R1:W-:Y:S01]  /*42a0*/  MUFU.EX2 R237, R5 ;  /* 0x0000000500ed7308 */ /* 0x0003e20000000800 */
[----:B--2---:R-:W-:Y:S02]  /*42b0*/  FMNMX.FTZ R3, R3, R11, !PT ;  /* 0x0000000b03037209 */ /* 0x004fe40007810000 */
[----:B------:R-:W-:-:S04]  /*42c0*/  FMNMX.FTZ R6, R169, R6, !PT ;  /* 0x00000006a9067209 */ /* 0x000fc80007810000 */
[----:B------:R-:W-:-:S04]  /*42d0*/  FMNMX.FTZ R6, R166, R6, !PT ;  /* 0x00000006a6067209 */ /* 0x000fc80007810000 */
[----:B------:R-:W-:Y:S01]  /*42e0*/  FMNMX.FTZ R99, R168, R6, !PT ;  /* 0x00000006a8637209 */ /* 0x000fe20007810000 */
[----:B------:R-:W-:-:S04]  /*42f0*/  FMUL.FTZ R6, R97, UR19 ;  /* 0x0000001361067c20 */ /* 0x000fc80008410000 */
[----:B------:R-:W2:Y:S01]  /*4300*/  SHFL.BFLY PT, R20, R99, 0x2, 0x1f ;  /* 0x0c401f0063147f89 */ /* 0x000ea200000e0000 */
[----:B-1----:R-:W-:Y:S01]  /*4310*/  FFMA.FTZ R5, R46, UR19, -R7 ;  /* 0x000000132e057c23 */ /* 0x002fe20008010807 */
[----:B------:R-:W-:Y:S02]  /*4320*/  FSEL R6, R6, RZ, P0 ;  /* 0x000000ff06067208 */ /* 0x000fe40000000000 */
[----:B------:R-:W-:Y:S01]  /*4330*/  FSETP.NEU.FTZ.AND P0, PT, R3, -INF , PT ;  /* 0xff8000000300780b */ /* 0x000fe20003f1d000 */
[----:B------:R1:W-:Y:S02]  /*4340*/  MUFU.EX2 R234, R5 ;  /* 0x0000000500ea7308 */ /* 0x0003e40000000800 */
[--C-:B------:R-:W-:Y:S01]  /*4350*/  FFMA.FTZ R9, R70, UR19, -R6.reuse ;  /* 0x0000001346097c23 */ /* 0x100fe20008010806 */
[----:B------:R-:W-:-:S05]  /*4360*/  FFMA.FTZ R12, R71, UR19, -R6 ;  /* 0x00000013470c7c23 */ /* 0x000fca0008010806 */
[----:B------:R-:W-:Y:S08]  /*4370*/  MUFU.EX2 R232, R9 ;  /* 0x0000000900e87308 */ /* 0x000ff00000000800 */
[----:B------:R3:W-:Y:S01]  /*4380*/  MUFU.EX2 R230, R12 ;  /* 0x0000000c00e67308 */ /* 0x0007e20000000800 */
[----:B-1----:R-:W-:Y:S01]  /*4390*/  FFMA.FTZ R5, R44, UR19, -R7 ;  /* 0x000000132c057c23 */ /* 0x002fe20008010807 */
[----:B--2---:R-:W-:Y:S01]  /*43a0*/  FMNMX.FTZ R99, R99, R20, !PT ;  /* 0x0000001463637209 */ /* 0x004fe20007810000 */
[----:B------:R-:W-:Y:S05]  /*43b0*/  LDSM.16.MT88.4 R44, [R187+0x6000] ;  /* 0x00600000bb2c783b */ /* 0x000fea0000004200 */
[----:B------:R1:W-:Y:S01]  /*43c0*/  MUFU.EX2 R233, R5 ;  /* 0x0000000500e97308 */ /* 0x0003e20000000800 */
[----:B------:R-:W2:Y:S01]  /*43d0*/  SHFL.BFLY PT, R19, R99, 0x1, 0x1f ;  /* 0x0c201f0063137f89 */ /* 0x000ea200000e0000 */
[----:B---3--:R-:W-:-:S03]  /*43e0*/  IMAD.WIDE.U32 R12, R13, -0x326172a9, RZ ;  /* 0xcd9e8d570d0c7825 */ /* 0x008fc600078e00ff */
[----:B------:R-:W-:Y:S01]  /*43f0*/  SHF.R.U32.HI R25, RZ, 0x18, R12 ;  /* 0x00000018ff197819 */ /* 0x000fe2000001160c */
[----:B-1----:R-:W-:-:S04]  /*4400*/  FFMA.FTZ R5, R52, UR19, -R7 ;  /* 0x0000001334057c23 */ /* 0x002fc80008010807 */
[----:B------:R1:W-:Y:S01]  /*4410*/  MUFU.EX2 R236, R5 ;  /* 0x0000000500ec7308 */ /* 0x0003e20000000800 */
[----:B--2---:R-:W-:Y:S02]  /*4420*/  FMNMX.FTZ R99, R99, R19, !PT ;  /* 0x0000001363637209 */ /* 0x004fe40007810000 */
[----:B-1----:R-:W-:Y:S01]  /*4430*/  LOP3.LUT R5, R17, UR8, R14, 0x96, !PT ;  /* 0x0000000811057c12 */ /* 0x002fe2000f8e960e */
[----:B------:R-:W-:-:S04]  /*4440*/  IMAD.WIDE.U32 R14, R15, -0x2daee0ad, RZ ;  /* 0xd2511f530f0e7825 */ /* 0x000fc800078e00ff */
[----:B------:R-:W-:-:S04]  /*4450*/  IMAD.WIDE.U32 R22, R5, -0x2daee0ad, RZ ;  /* 0xd2511f5305167825 */ /* 0x000fc800078e00ff */
[----:B------:R-:W-:Y:S01]  /*4460*/  FFMA.FTZ R5, R69, UR19, -R6 ;  /* 0x0000001345057c23 */ /* 0x000fe20008010806 */
[----:B------:R-:W-:-:S03]  /*4470*/  LOP3.LUT R10, R15, UR7, R10, 0x96, !PT ;  /* 0x000000070f0a7c12 */ /* 0x000fc6000f8e960a */
[----:B------:R1:W-:Y:S01]  /*4480*/  MUFU.EX2 R231, R5 ;  /* 0x0000000500e77308 */ /* 0x0003e20000000800 */
[----:B------:R-:W-:Y:S01]  /*4490*/  LOP3.LUT R8, R23, UR5, R14, 0x96, !PT ;  /* 0x0000000517087c12 */ /* 0x000fe2000f8e960e */
[----:B------:R-:W-:-:S04]  /*44a0*/  IMAD.WIDE.U32 R10, R10, -0x326172a9, RZ ;  /* 0xcd9e8d570a0a7825 */ /* 0x000fc800078e00ff */
[----:B------:R-:W-:Y:S01]  /*44b0*/  IMAD.WIDE.U32 R8, R8, -0x326172a9, RZ ;  /* 0xcd9e8d5708087825 */ /* 0x000fe200078e00ff */
[----:B------:R-:W-:-:S04]  /*44c0*/  LOP3.LUT R20, R11, UR6, R16, 0x96, !PT ;  /* 0x000000060b147c12 */ /* 0x000fc8000f8e9610 */
[----:B------:R-:W-:Y:S02]  /*44d0*/  LOP3.LUT R10, R9, UR15, R10, 0x96, !PT ;  /* 0x0000000f090a7c12 */ /* 0x000fe4000f8e960a */
[----:B------:R-:W-:Y:S02]  /*44e0*/  LOP3.LUT R9, R8, 0xffff, RZ, 0xc0, !PT ;  /* 0x0000ffff08097812 */ /* 0x000fe400078ec0ff */
[----:B------:R-:W-:Y:S01]  /*44f0*/  SHF.R.U32.HI R11, RZ, 0x10, R8 ;  /* 0x00000010ff0b7819 */ /* 0x000fe20000011608 */
[----:B-1----:R-:W-:Y:S01]  /*4500*/  FFMA.FTZ R5, R80, UR19, -R6 ;  /* 0x0000001350057c23 */ /* 0x002fe20008010806 */
[----:B------:R-:W-:Y:S02]  /*4510*/  LOP3.LUT R16, R8, 0xff, RZ, 0xc0, !PT ;  /* 0x000000ff08107812 */ /* 0x000fe400078ec0ff */
[----:B------:R-:W-:Y:S01]  /*4520*/  SHF.R.U32.HI R9, RZ, 0x8, R9 ;  /* 0x00000008ff097819 */ /* 0x000fe20000011609 */
[----:B------:R1:W2:Y:S01]  /*4530*/  MUFU.EX2 R229, R5 ;  /* 0x0000000500e57308 */ /* 0x0002a20000000800 */
[----:B------:R-:W-:-:S02]  /*4540*/  SHF.R.U32.HI R15, RZ, 0x18, R8 ;  /* 0x00000018ff0f7819 */ /* 0x000fc40000011608 */
[----:B------:R-:W-:Y:S02]  /*4550*/  LOP3.LUT R11, R11, 0xff, RZ, 0xc0, !PT ;  /* 0x000000ff0b0b7812 */ /* 0x000fe400078ec0ff */
[----:B------:R-:W-:Y:S02]  /*4560*/  LOP3.LUT R8, R10, 0xffff, RZ, 0xc0, !PT ;  /* 0x0000ffff0a087812 */ /* 0x000fe400078ec0ff */
[----:B------:R-:W-:Y:S02]  /*4570*/  PRMT R17, R16, 0x5410, R9 ;  /* 0x0000541010117816 */ /* 0x000fe40000000009 */
[----:B------:R-:W-:Y:S02]  /*4580*/  SHF.R.U32.HI R8, RZ, 0x8, R8 ;  /* 0x00000008ff087819 */ /* 0x000fe40000011608 */
[----:B------:R-:W-:Y:S01]  /*4590*/  SHF.R.U32.HI R2, RZ, 0x10, R10 ;  /* 0x00000010ff027819 */ /* 0x000fe2000001160a */
[----:B-1----:R-:W-:-:S05]  /*45a0*/  FMUL.FTZ R5, R3, UR19 ;  /* 0x0000001303057c20 */ /* 0x002fca0008410000 */
[----:B------:R-:W-:Y:S02]  /*45b0*/  FSEL R5, R5, RZ, P0 ;  /* 0x000000ff05057208 */ /* 0x000fe40000000000 */
[----:B------:R-:W-:-:S03]  /*45c0*/  FSETP.NEU.FTZ.AND P0, PT, R99, -INF , PT ;  /* 0xff8000006300780b */ /* 0x000fc60003f1d000 */
[--C-:B------:R-:W-:Y:S01]  /*45d0*/  FFMA.FTZ R14, R92, UR19, -R5.reuse ;  /* 0x000000135c0e7c23 */ /* 0x100fe20008010805 */
[--C-:B------:R-:W-:Y:S01]  /*45e0*/  FFMA.FTZ R9, R81, UR19, -R5.reuse ;  /* 0x0000001351097c23 */ /* 0x100fe20008010805 */
[----:B------:R-:W-:Y:S02]  /*45f0*/  FFMA.FTZ R4, R82, UR19, -R5 ;  /* 0x0000001352047c23 */ /* 0x000fe40008010805 */
[----:B------:R1:W-:Y:S08]  /*4600*/  MUFU.EX2 R227, R14 ;  /* 0x0000000e00e37308 */ /* 0x0003f00000000800 */
[----:B------:R3:W-:Y:S08]  /*4610*/  MUFU.EX2 R225, R9 ;  /* 0x0000000900e17308 */ /* 0x0007f00000000800 */
[----:B------:R4:W-:Y:S01]  /*4620*/  MUFU.EX2 R226, R4 ;  /* 0x0000000400e27308 */ /* 0x0009e20000000800 */
[----:B-1----:R-:W-:-:S02]  /*4630*/  LOP3.LUT R14, R13, UR15, R18, 0x96, !PT ;  /* 0x0000000f0d0e7c12 */ /* 0x002fc4000f8e9612 */
[----:B------:R-:W-:Y:S01]  /*4640*/  PRMT R18, R11, 0x5410, R15 ;  /* 0x000054100b127816 */ /* 0x000fe2000000000f */
[----:B------:R-:W-:Y:S01]  /*4650*/  IMAD.U32 R15, RZ, RZ, UR16 ;  /* 0x00000010ff0f7e24 */ /* 0x000fe2000f8e00ff */
[----:B------:R-:W-:Y:S01]  /*4660*/  LOP3.LUT R11, R10, 0xff, RZ, 0xc0, !PT ;  /* 0x000000ff0a0b7812 */ /* 0x000fe200078ec0ff */
[----:B---3--:R-:W-:-:S03]  /*4670*/  FFMA.FTZ R9, R83, UR19, -R5 ;  /* 0x0000001353097c23 */ /* 0x008fc60008010805 */
[----:B------:R-:W-:Y:S01]  /*4680*/  PRMT R16, R11, 0x5410, R8 ;  /* 0x000054100b107816 */ /* 0x000fe20000000008 */
[----:B------:R-:W-:Y:S01]  /*4690*/  FMUL.FTZ R8, R99, UR19 ;  /* 0x0000001363087c20 */ /* 0x000fe20008410000 */
[----:B------:R-:W-:Y:S01]  /*46a0*/  LEA R0, R15, UR16, 0x10 ;  /* 0x000000100f007c11 */ /* 0x000fe2000f8e80ff */
[----:B------:R1:W3:Y:S01]  /*46b0*/  MUFU.EX2 R223, R9 ;  /* 0x0000000900df7308 */ /* 0x0002e20000000800 */
[----:B------:R-:W-:Y:S01]  /*46c0*/  SHF.R.U32.HI R15, RZ, 0x18, R10 ;  /* 0x00000018ff0f7819 */ /* 0x000fe2000001160a */
[----:B------:R-:W-:Y:S01]  /*46d0*/  FFMA.FTZ R11, R53, UR19, -R7 ;  /* 0x00000013350b7c23 */ /* 0x000fe20008010807 */
[----:B--2---:R-:W-:Y:S01]  /*46e0*/  F2FP.BF16.F32.PACK_AB R10, R230, R229 ;  /* 0x000000e5e60a723e */ /* 0x004fe200000010ff */
[----:B------:R-:W-:Y:S01]  /*46f0*/  LDSM.16.MT88.4 R52, [R187+0x6800] ;  /* 0x00680000bb34783b */ /* 0x000fe20000004200 */
[----:B----4-:R-:W-:-:S03]  /*4700*/  HSET2.LE.AND R4, R17, R0, PT ;  /* 0x0000000011047233 */ /* 0x010fc60003803000 */
[----:B------:R3:W-:Y:S02]  /*4710*/  MUFU.EX2 R228, R11 ;  /* 0x0000000b00e47308 */ /* 0x0007e40000000800 */
[----:B------:R-:W-:Y:S02]  /*4720*/  LOP3.LUT R10, R4, R10, RZ, 0xc0, !PT ;  /* 0x0000000a040a7212 */ /* 0x000fe400078ec0ff */
[----:B------:R-:W-:Y:S01]  /*4730*/  HSET2.LE.AND R4, R18, R0, PT ;  /* 0x0000000012047233 */ /* 0x000fe20003803000 */
[----:B------:R-:W-:Y:S01]  /*4740*/  IMAD.WIDE.U32 R18, R21, -0x2daee0ad, RZ ;  /* 0xd2511f5315127825 */ /* 0x000fe200078e00ff */
[----:B------:R-:W-:Y:S02]  /*4750*/  LOP3.LUT R21, R12, 0xff, RZ, 0xc0, !PT ;  /* 0x000000ff0c157812 */ /* 0x000fe400078ec0ff */
[----:B-1----:R-:W-:Y:S02]  /*4760*/  LOP3.LUT R9, R2, 0xff, RZ, 0xc0, !PT ;  /* 0x000000ff02097812 */ /* 0x002fe400078ec0ff */
[----:B------:R-:W-:-:S02]  /*4770*/  FSEL R2, R8, RZ, P0 ;  /* 0x000000ff08027208 */ /* 0x000fc40000000000 */
[----:B------:R-:W-:Y:S02]  /*4780*/  PRMT R9, R9, 0x5410, R15 ;  /* 0x0000541009097816 */ /* 0x000fe4000000000f */
[----:B------:R-:W-:Y:S01]  /*4790*/  LOP3.LUT R23, R19, UR17, R24, 0x96, !PT ;  /* 0x0000001113177c12 */ /* 0x000fe2000f8e9618 */
[--C-:B------:R-:W-:Y:S01]  /*47a0*/  FFMA.FTZ R8, R93, UR19, -R2.reuse ;  /* 0x000000135d087c23 */ /* 0x100fe20008010802 */
[----:B---3--:R-:W-:Y:S01]  /*47b0*/  F2FP.BF16.F32.PACK_AB R11, R226, R223 ;  /* 0x000000dfe20b723e */ /* 0x008fe200000010ff */
[----:B------:R-:W-:Y:S01]  /*47c0*/  FFMA.FTZ R17, R94, UR19, -R2 ;  /* 0x000000135e117c23 */ /* 0x000fe20008010802 */
[----:B------:R-:W-:Y:S01]  /*47d0*/  HSET2.LE.AND R15, R9, R0, PT ;  /* 0x00000000090f7233 */ /* 0x000fe20003803000 */
[----:B------:R1:W-:Y:S01]  /*47e0*/  MUFU.EX2 R222, R8 ;  /* 0x0000000800de7308 */ /* 0x0003e20000000800 */
[----:B------:R-:W-:Y:S02]  /*47f0*/  F2FP.BF16.F32.PACK_AB R9, R231, R232 ;  /* 0x000000e8e709723e */ /* 0x000fe400000010ff */
[----:B------:R-:W-:-:S02]  /*4800*/  LOP3.LUT R11, R4, R11, RZ, 0xc0, !PT ;  /* 0x0000000b040b7212 */ /* 0x000fc400078ec0ff */
[----:B------:R-:W-:-:S03]  /*4810*/  LOP3.LUT R4, R12, 0xffff, RZ, 0xc0, !PT ;  /* 0x0000ffff0c047812 */ /* 0x000fc600078ec0ff */
[----:B------:R2:W-:Y:S01]  /*4820*/  MUFU.EX2 R221, R17 ;  /* 0x0000001100dd7308 */ /* 0x0005e20000000800 */
[----:B------:R-:W-:-:S04]  /*4830*/  SHF.R.U32.HI R13, RZ, 0x8, R4 ;  /* 0x00000008ff0d7819 */ /* 0x000fc80000011604 */
[----:B------:R-:W-:Y:S01]  /*4840*/  PRMT R24, R21, 0x5410, R13 ;  /* 0x0000541015187816 */ /* 0x000fe2000000000d */
[----:B------:R-:W-:Y:S01]  /*4850*/  FFMA.FTZ R13, R50, UR19, -R6 ;  /* 0x00000013320d7c23 */ /* 0x000fe20008010806 */
[----:B------:R-:W-:Y:S02]  /*4860*/  SHF.R.U32.HI R21, RZ, 0x18, R14 ;  /* 0x00000018ff157819 */ /* 0x000fe4000001160e */
[----:B-1----:R-:W-:Y:S01]  /*4870*/  HSET2.LE.AND R8, R16, R0, PT ;  /* 0x0000000010087233 */ /* 0x002fe20003803000 */
[----:B------:R1:W-:Y:S01]  /*4880*/  MUFU.EX2 R215, R13 ;  /* 0x0000000d00d77308 */ /* 0x0003e20000000800 */
[----:B------:R-:W-:-:S03]  /*4890*/  F2FP.BF16.F32.PACK_AB R16, R225, R227 ;  /* 0x000000e3e110723e */ /* 0x000fc600000010ff */
[----:B------:R-:W-:Y:S02]  /*48a0*/  LOP3.LUT R8, R8, R9, RZ, 0xc0, !PT ;  /* 0x0000000908087212 */ /* 0x000fe400078ec0ff */
[----:B------:R-:W-:Y:S01]  /*48b0*/  LOP3.LUT R9, R15, R16, RZ, 0xc0, !PT ;  /* 0x000000100f097212 */ /* 0x000fe200078ec0ff */
[----:B------:R-:W-:Y:S01]  /*48c0*/  FFMA.FTZ R15, R89, UR19, -R2 ;  /* 0x00000013590f7c23 */ /* 0x000fe20008010802 */
[----:B--2---:R-:W-:Y:S01]  /*48d0*/  IMAD.WIDE.U32 R16, R20, -0x2daee0ad, RZ ;  /* 0xd2511f5314107825 */ /* 0x004fe200078e00ff */
[----:B------:R-:W-:Y:S02]  /*48e0*/  SHF.R.U32.HI R20, RZ, 0x10, R12 ;  /* 0x00000010ff147819 */ /* 0x000fe4000001160c */
[----:B------:R2:W-:Y:S01]  /*48f0*/  MUFU.EX2 R217, R15 ;  /* 0x0000000f00d97308 */ /* 0x0005e20000000800 */
[----:B------:R-:W-:Y:S01]  /*4900*/  LOP3.LUT R12, R14, 0xffff, RZ, 0xc0, !PT ;  /* 0x0000ffff0e0c7812 */ /* 0x000fe200078ec0ff */
[----:B------:R-:W-:Y:S01]  /*4910*/  HMMA.16816.F32.BF16 R72, R8, R28, RZ ;  /* 0x0000001c0848723c */ /* 0x000fe200000418ff */
[----:B------:R-:W-:-:S02]  /*4920*/  LOP3.LUT R4, R17, UR17, R22, 0x96, !PT ;  /* 0x0000001111047c12 */ /* 0x000fc4000f8e9616 */
[----:B------:R-:W-:Y:S01]  /*4930*/  LOP3.LUT R20, R20, 0xff, RZ, 0xc0, !PT ;  /* 0x000000ff14147812 */ /* 0x000fe200078ec0ff */
[----:B-1----:R-:W-:Y:S01]  /*4940*/  FFMA.FTZ R13, R48, UR19, -R6 ;  /* 0x00000013300d7c23 */ /* 0x002fe20008010806 */
[----:B------:R-:W-:Y:S01]  /*4950*/  LOP3.LUT R22, R14, 0xff, RZ, 0xc0, !PT ;  /* 0x000000ff0e167812 */ /* 0x000fe200078ec0ff */
[C---:B------:R-:W-:Y:S01]  /*4960*/  HMMA.16816.F32.BF16 R108, R8.reuse, R32, RZ ;  /* 0x00000020086c723c */ /* 0x040fe200000418ff */
[----:B------:R-:W-:Y:S01]  /*4970*/  SHF.R.U32.HI R12, RZ, 0x8, R12 ;  /* 0x00000008ff0c7819 */ /* 0x000fe2000001160c */
[----:B------:R1:W-:Y:S01]  /*4980*/  MUFU.EX2 R216, R13 ;  /* 0x0000000d00d87308 */ /* 0x0003e20000000800 */
[----:B------:R-:W-:Y:S02]  /*4990*/  LOP3.LUT R17, R16, 0xffff, RZ, 0xc0, !PT ;  /* 0x0000ffff10117812 */ /* 0x000fe400078ec0ff */
[----:B------:R-:W-:Y:S01]  /*49a0*/  PRMT R12, R22, 0x5410, R12 ;  /* 0x00005410160c7816 */ /* 0x000fe2000000000c */
[----:B------:R-:W-:Y:S01]  /*49b0*/  FFMA.FTZ R22, R61, UR19, -R6 ;  /* 0x000000133d167c23 */ /* 0x000fe20008010806 */
[----:B------:R-:W-:Y:S01]  /*49c0*/  HMMA.16816.F32.BF16 R80, R8, R44, RZ ;  /* 0x0000002c0850723c */ /* 0x000fe200000418ff */
[----:B--2---:R-:W-:-:S02]  /*49d0*/  FFMA.FTZ R15, R88, UR19, -R2 ;  /* 0x00000013580f7c23 */ /* 0x004fc40008010802 */
[----:B------:R2:W-:Y:S03]  /*49e0*/  MUFU.EX2 R212, R22 ;  /* 0x0000001600d47308 */ /* 0x0005e60000000800 */
[C---:B------:R-:W-:Y:S05]  /*49f0*/  HMMA.16816.F32.BF16 R88, R8.reuse, R40, RZ ;  /* 0x000000280858723c */ /* 0x040fea00000418ff */
[----:B------:R3:W4:Y:S01]  /*4a00*/  MUFU.EX2 R213, R15 ;  /* 0x0000000f00d57308 */ /* 0x0007220000000800 */
[----:B-1----:R-:W-:Y:S01]  /*4a10*/  FFMA.FTZ R13, R60, UR19, -R6 ;  /* 0x000000133c0d7c23 */ /* 0x002fe20008010806 */
[C---:B------:R-:W-:Y:S06]  /*4a20*/  HMMA.16816.F32.BF16 R92, R8.reuse, R30, RZ ;  /* 0x0000001e085c723c */ /* 0x040fec00000418ff */
[----:B------:R4:W1:Y:S01]  /*4a30*/  MUFU.EX2 R214, R13 ;  /* 0x0000000d00d67308 */ /* 0x0008620000000800 */
[----:B------:R-:W-:Y:S01]  /*4a40*/  HMMA.16816.F32.BF16 R68, R8, R34, RZ ;  /* 0x000000220844723c */ /* 0x000fe200000418ff */
[----:B--2---:R-:W-:-:S05]  /*4a50*/  LOP3.LUT R22, R16, 0xff, RZ, 0xc0, !PT ;  /* 0x000000ff10167812 */ /* 0x004fca00078ec0ff */
[----:B------:R-:W-:Y:S01]  /*4a60*/  HMMA.16816.F32.BF16 R104, R8, R42, RZ ;  /* 0x0000002a0868723c */ /* 0x000fe200000418ff */
[----:B---3--:R-:W-:-:S04]  /*4a70*/  SHF.R.U32.HI R15, RZ, 0x10, R14 ;  /* 0x00000010ff0f7819 */ /* 0x008fc8000001160e */
[----:B------:R-:W-:Y:S01]  /*4a80*/  LOP3.LUT R14, R15, 0xff, RZ, 0xc0, !PT ;  /* 0x000000ff0f0e7812 */ /* 0x000fe200078ec0ff */
[----:B------:R-:W-:Y:S01]  /*4a90*/  HMMA.16816.F32.BF16 R84, R8, R46, RZ ;  /* 0x0000002e0854723c */ /* 0x000fe200000418ff */
[----:B------:R-:W-:Y:S02]  /*4aa0*/  PRMT R15, R20, 0x5410, R25 ;  /* 0x00005410140f7816 */ /* 0x000fe40000000019 */
[----:B------:R-:W-:Y:S02]  /*4ab0*/  PRMT R25, R14, 0x5410, R21 ;  /* 0x000054100e197816 */ /* 0x000fe40000000015 */
[--C-:B------:R-:W-:Y:S02]  /*4ac0*/  HSET2.LE.AND R14, R24, R0.reuse, PT ;  /* 0x00000000180e7233 */ /* 0x100fe40003803000 */
[--C-:B------:R-:W-:Y:S01]  /*4ad0*/  HSET2.LE.AND R15, R15, R0.reuse, PT ;  /* 0x000000000f0f7233 */ /* 0x100fe20003803000 */
[--C-:B------:R-:W-:Y:S01]  /*4ae0*/  FFMA.FTZ R9, R62, UR19, -R5.reuse ;  /* 0x000000133e097c23 */ /* 0x100fe20008010805 */
[----:B------:R-:W-:Y:S01]  /*4af0*/  HSET2.LE.AND R20, R12, R0, PT ;  /* 0x000000000c147233 */ /* 0x000fe20003803000 */
[----:B------:R-:W-:Y:S01]  /*4b00*/  FFMA.FTZ R8, R112, UR19, -R5 ;  /* 0x0000001370087c23 */ /* 0x000fe20008010805 */
[----:B------:R-:W-:Y:S01]  /*4b10*/  F2FP.BF16.F32.PACK_AB R12, R237, R235 ;  /* 0x000000ebed0c723e */ /* 0x000fe200000010ff */
[----:B------:R2:W-:Y:S01]  /*4b20*/  MUFU.EX2 R206, R9 ;  /* 0x0000000900ce7308 */ /* 0x0005e20000000800 */
[----:B----4-:R-:W-:-:S02]  /*4b30*/  F2FP.BF16.F32.PACK_AB R13, R213, R217 ;  /* 0x000000d9d50d723e */ /* 0x010fc400000010ff */
[----:B------:R-:W-:Y:S02]  /*4b40*/  F2FP.BF16.F32.PACK_AB R21, R238, R239 ;  /* 0x000000efee15723e */ /* 0x000fe400000010ff */
[----:B------:R-:W-:Y:S02]  /*4b50*/  LOP3.LUT R14, R14, R12, RZ, 0xc0, !PT ;  /* 0x0000000c0e0e7212 */ /* 0x000fe400078ec0ff */
[----:B------:R-:W-:Y:S01]  /*4b60*/  LOP3.LUT R15, R15, R13, RZ, 0xc0, !PT ;  /* 0x0000000d0f0f7212 */ /* 0x000fe200078ec0ff */
[----:B------:R3:W-:Y:S01]  /*4b70*/  MUFU.EX2 R205, R8 ;  /* 0x0000000800cd7308 */ /* 0x0007e20000000800 */
[----:B------:R-:W-:Y:S01]  /*4b80*/  LOP3.LUT R12, R20, R21, RZ, 0xc0, !PT ;  /* 0x00000015140c7212 */ /* 0x000fe200078ec0ff */
[--C-:B------:R-:W-:Y:S01]  /*4b90*/  FFMA.FTZ R21, R101, UR19, -R5.reuse ;  /* 0x0000001365157c23 */ /* 0x100fe20008010805 */
[----:B------:R-:W-:Y:S02]  /*4ba0*/  HSET2.LE.AND R13, R25, R0, PT ;  /* 0x00000000190d7233 */ /* 0x000fe40003803000 */
[----:B------:R-:W-:Y:S01]  /*4bb0*/  F2FP.BF16.F32.PACK_AB R20, R221, R222 ;  /* 0x000000dedd14723e */ /* 0x000fe200000010ff */
[----:B------:R-:W4:Y:S01]  /*4bc0*/  LDSM.16.MT88.4 R24, [R185+0x6800] ;  /* 0x00680000b918783b */ /* 0x000f220000004200 */
[----:B------:R-:W-:Y:S01]  /*4bd0*/  SHF.R.U32.HI R11, RZ, 0x10, R4 ;  /* 0x00000010ff0b7819 */ /* 0x000fe20000011604 */
[----:B------:R5:W-:Y:S01]  /*4be0*/  MUFU.EX2 R207, R21 ;  /* 0x0000001500cf7308 */ /* 0x000be20000000800 */
[----:B------:R-:W-:Y:S01]  /*4bf0*/  LOP3.LUT R13, R13, R20, RZ, 0xc0, !PT ;  /* 0x000000140d0d7212 */ /* 0x000fe200078ec0ff */
[----:B--2---:R-:W-:Y:S01]  /*4c00*/  FFMA.FTZ R9, R63, UR19, -R5 ;  /* 0x000000133f097c23 */ /* 0x004fe20008010805 */
[----:B------:R-:W-:-:S02]  /*4c10*/  SHF.R.U32.HI R20, RZ, 0x8, R17 ;  /* 0x00000008ff147819 */ /* 0x000fc40000011611 */
[----:B------:R-:W-:Y:S02]  /*4c20*/  SHF.R.U32.HI R17, RZ, 0x10, R16 ;  /* 0x00000010ff117819 */ /* 0x000fe40000011610 */
[----:B------:R-:W-:Y:S01]  /*4c30*/  SHF.R.U32.HI R10, RZ, 0x18, R4 ;  /* 0x00000018ff0a7819 */ /* 0x000fe20000011604 */
[----:B------:R2:W1:Y:S01]  /*4c40*/  MUFU.EX2 R203, R9 ;  /* 0x0000000900cb7308 */ /* 0x0004620000000800 */
[----:B---3--:R-:W-:Y:S01]  /*4c50*/  LOP3.LUT R8, R4, 0xffff, RZ, 0xc0, !PT ;  /* 0x0000ffff04087812 */ /* 0x008fe200078ec0ff */
[----:B------:R-:W-:Y:S01]  /*4c60*/  HMMA.16816.F32.BF16 R76, R12, R28, RZ ;  /* 0x0000001c0c4c723c */ /* 0x000fe200000418ff */
[----:B------:R-:W-:Y:S02]  /*4c70*/  PRMT R20, R22, 0x5410, R20 ;  /* 0x0000541016147816 */ /* 0x000fe40000000014 */
[----:B------:R-:W-:-:S03]  /*4c80*/  SHF.R.U32.HI R8, RZ, 0x8, R8 ;  /* 0x00000008ff087819 */ /* 0x000fc60000011608 */
[C---:B------:R-:W-:Y:S01]  /*4c90*/  HMMA.16816.F32.BF16 R112, R12.reuse, R30, RZ ;  /* 0x0000001e0c70723c */ /* 0x040fe200000418ff */
[----:B-----5:R-:W-:Y:S02]  /*4ca0*/  SHF.R.U32.HI R21, RZ, 0x18, R16 ;  /* 0x00000018ff157819 */ /* 0x020fe40000011610 */
[----:B------:R-:W-:Y:S02]  /*4cb0*/  LOP3.LUT R16, R17, 0xff, RZ, 0xc0, !PT ;  /* 0x000000ff11107812 */ /* 0x000fe400078ec0ff */
[----:B------:R-:W-:Y:S01]  /*4cc0*/  LOP3.LUT R17, R4, 0xff, RZ, 0xc0, !PT ;  /* 0x000000ff04117812 */ /* 0x000fe200078ec0ff */
[C---:B------:R-:W-:Y:S01]  /*4cd0*/  HMMA.16816.F32.BF16 R64, R12.reuse, R32, RZ ;  /* 0x000000200c40723c */ /* 0x040fe200000418ff */
[----:B------:R-:W-:Y:S02]  /*4ce0*/  LOP3.LUT R4, R11, 0xff, RZ, 0xc0, !PT ;  /* 0x000000ff0b047812 */ /* 0x000fe400078ec0ff */
[----:B------:R-:W-:Y:S01]  /*4cf0*/  PRMT R16, R16, 0x5410, R21 ;  /* 0x0000541010107816 */ /* 0x000fe20000000015 */
[--C-:B--2---:R-:W-:Y:S01]  /*4d00*/  FFMA.FTZ R9, R96, UR19, -R7.reuse ;  /* 0x0000001360097c23 */ /* 0x104fe20008010807 */
[----:B------:R-:W-:Y:S01]  /*4d10*/  PRMT R11, R4, 0x5410, R10 ;  /* 0x00005410040b7816 */ /* 0x000fe2000000000a */
[C---:B------:R-:W-:Y:S01]  /*4d20*/  HMMA.16816.F32.BF16 R116, R12.reuse, R34, RZ ;  /* 0x000000220c74723c */ /* 0x040fe200000418ff */
[--C-:B------:R-:W-:Y:S01]  /*4d30*/  HSET2.LE.AND R4, R20, R0.reuse, PT ;  /* 0x0000000014047233 */ /* 0x100fe20003803000 */
[----:B------:R-:W-:Y:S01]  /*4d40*/  FFMA.FTZ R20, R120, UR19, -R2 ;  /* 0x0000001378147c23 */ /* 0x000fe20008010802 */
[----:B-1----:R-:W-:Y:S01]  /*4d50*/  F2FP.BF16.F32.PACK_AB R10, R212, R214 ;  /* 0x000000d6d40a723e */ /* 0x002fe200000010ff */
[----:B------:R1:W-:Y:S01]  /*4d60*/  MUFU.EX2 R200, R9 ;  /* 0x0000000900c87308 */ /* 0x0003e20000000800 */
[----:B------:R-:W-:Y:S01]  /*4d70*/  PRMT R17, R17, 0x5410, R8 ;  /* 0x0000541011117816 */ /* 0x000fe20000000008 */
[C---:B------:R-:W-:Y:S01]  /*4d80*/  HMMA.16816.F32.BF16 R60, R12.reuse, R40, RZ ;  /* 0x000000280c3c723c */ /* 0x040fe200000418ff */
[----:B------:R-:W-:Y:S01]  /*4d90*/  LOP3.LUT R10, R4, R10, RZ, 0xc0, !PT ;  /* 0x0000000a040a7212 */ /* 0x000fe200078ec0ff */
[----:B------:R-:W-:Y:S01]  /*4da0*/  FFMA.FTZ R8, R49, UR19, -R7 ;  /* 0x0000001331087c23 */ /* 0x000fe20008010807 */
[--C-:B------:R-:W-:Y:S01]  /*4db0*/  HSET2.LE.AND R4, R16, R0.reuse, PT ;  /* 0x0000000010047233 */ /* 0x100fe20003803000 */
[----:B------:R-:W2:Y:S01]  /*4dc0*/  LDSM.16.MT88.4 R48, [R186+0x6800] ;  /* 0x00680000ba30783b */ /* 0x000ea20000004200 */
[----:B------:R-:W-:Y:S01]  /*4dd0*/  HSET2.LE.AND R16, R11, R0, PT ;  /* 0x000000000b107233 */ /* 0x000fe20003803000 */
[----:B------:R-:W-:Y:S01]  /*4de0*/  HMMA.16816.F32.BF16 R132, R12, R42, RZ ;  /* 0x0000002a0c84723c */ /* 0x000fe200000418ff */
[----:B------:R-:W-:Y:S01]  /*4df0*/  F2FP.BF16.F32.PACK_AB R11, R203, R206 ;  /* 0x000000cecb0b723e */ /* 0x000fe200000010ff */
[----:B------:R3:W-:Y:S01]  /*4e00*/  MUFU.EX2 R201, R8 ;  /* 0x0000000800c97308 */ /* 0x0007e20000000800 */
[----:B------:R-:W-:-:S02]  /*4e10*/  IMAD.WIDE.U32 R40, R57, -0x326172a9, RZ ;  /* 0xcd9e8d5739287825 */ /* 0x000fc400078e00ff */
[----:B------:R-:W-:Y:S01]  /*4e20*/  LOP3.LUT R11, R4, R11, RZ, 0xc0, !PT ;  /* 0x0000000b040b7212 */ /* 0x000fe200078ec0ff */
[C---:B------:R-:W-:Y:S01]  /*4e30*/  HMMA.16816.F32.BF16 R28, R12.reuse, R44, RZ ;  /* 0x0000002c0c1c723c */ /* 0x040fe200000418ff */
[----:B------:R-:W-:Y:S01]  /*4e40*/  LOP3.LUT R4, R18, 0xffff, RZ, 0xc0, !PT ;  /* 0x0000ffff12047812 */ /* 0x000fe200078ec0ff */
[----:B------:R-:W-:Y:S01]  /*4e50*/  IMAD.WIDE.U32 R34, R59, -0x326172a9, RZ ;  /* 0xcd9e8d573b227825 */ /* 0x000fe200078e00ff */
[----:B-1----:R-:W-:Y:S01]  /*4e60*/  F2FP.BF16.F32.PACK_AB R9, R216, R215 ;  /* 0x000000d7d809723e */ /* 0x002fe200000010ff */
[----:B------:R-:W-:Y:S02]  /*4e70*/  MUFU.EX2 R183, R20 ;  /* 0x0000001400b77308 */ /* 0x000fe40000000800 */
[----:B------:R-:W-:Y:S01]  /*4e80*/  HMMA.16816.F32.BF16 R120, R12, R46, RZ ;  /* 0x0000002e0c78723c */ /* 0x000fe200000418ff */
[----:B------:R-:W-:Y:S06]  /*4e90*/  LDSM.16.MT88.4 R44, [R187+0x7000] ;  /* 0x00700000bb2c783b */ /* 0x000fec0000004200 */
[----:B------:R-:W-:Y:S01]  /*4ea0*/  FFMA.FTZ R12, R128, UR19, -R2 ;  /* 0x00000013800c7c23 */ /* 0x000fe20008010802 */
[----:B------:R-:W-:-:S02]  /*4eb0*/  SHF.R.U32.HI R13, RZ, 0x8, R4 ;  /* 0x00000008ff0d7819 */ /* 0x000fc40000011604 */
[----:B---3--:R-:W-:Y:S01]  /*4ec0*/  HSET2.LE.AND R8, R17, R0, PT ;  /* 0x0000000011087233 */ /* 0x008fe20003803000 */
[----:B------:R1:W-:Y:S01]  /*4ed0*/  MUFU.EX2 R182, R12 ;  /* 0x0000000c00b67308 */ /* 0x0003e20000000800 */
[----:B------:R-:W-:Y:S02]  /*4ee0*/  LOP3.LUT R4, R23, 0xffff, RZ, 0xc0, !PT ;  /* 0x0000ffff17047812 */ /* 0x000fe400078ec0ff */
[----:B------:R-:W-:Y:S02]  /*4ef0*/  F2FP.BF16.F32.PACK_AB R17, R205, R207 ;  /* 0x000000cfcd11723e */ /* 0x000fe400000010ff */
[----:B------:R-:W-:Y:S02]  /*4f00*/  LOP3.LUT R15, R23, 0xff, RZ, 0xc0, !PT ;  /* 0x000000ff170f7812 */ /* 0x000fe400078ec0ff */
[----:B------:R-:W-:Y:S02]  /*4f10*/  SHF.R.U32.HI R4, RZ, 0x8, R4 ;  /* 0x00000008ff047819 */ /* 0x000fe40000011604 */
[----:B------:R-:W-:-:S02]  /*4f20*/  LOP3.LUT R8, R8, R9, RZ, 0xc0, !PT ;  /* 0x0000000908087212 */ /* 0x000fc400078ec0ff */
[----:B------:R-:W-:Y:S02]  /*4f30*/  LOP3.LUT R9, R16, R17, RZ, 0xc0, !PT ;  /* 0x0000001110097212 */ /* 0x000fe400078ec0ff */
[----:B------:R-:W-:Y:S02]  /*4f40*/  LOP3.LUT R16, R18, 0xff, RZ, 0xc0, !PT ;  /* 0x000000ff12107812 */ /* 0x000fe400078ec0ff */
[----:B------:R-:W-:Y:S01]  /*4f50*/  SHF.R.U32.HI R14, RZ, 0x10, R18 ;  /* 0x00000010ff0e7819 */ /* 0x000fe20000011612 */
[----:B-1----:R-:W-:Y:S01]  /*4f60*/  FFMA.FTZ R12, R126, UR19, -R2 ;  /* 0x000000137e0c7c23 */ /* 0x002fe20008010802 */
[----:B------:R-:W-:Y:S01]  /*4f70*/  PRMT R17, R15, 0x5410, R4 ;  /* 0x000054100f117816 */ /* 0x000fe20000000004 */
[C---:B----4-:R-:W-:Y:S01]  /*4f80*/  HMMA.16816.F32.BF16 R128, R8.reuse, R24, R72 ;  /* 0x000000180880723c */ /* 0x050fe20000041848 */
[----:B------:R-:W-:Y:S01]  /*4f90*/  SHF.R.U32.HI R4, RZ, 0x10, R23 ;  /* 0x00000010ff047819 */ /* 0x000fe20000011617 */
[----:B------:R1:W-:Y:S01]  /*4fa0*/  MUFU.EX2 R181, R12 ;  /* 0x0000000c00b57308 */ /* 0x0003e20000000800 */
[----:B------:R-:W-:Y:S01]  /*4fb0*/  PRMT R16, R16, 0x5410, R13 ;  /* 0x0000541010107816 */ /* 0x000fe2000000000d */
[----:B------:R-:W-:Y:S01]  /*4fc0*/  FFMA.FTZ R13, R124, UR19, -R7 ;  /* 0x000000137c0d7c23 */ /* 0x000fe20008010807 */
[----:B------:R-:W-:Y:S01]  /*4fd0*/  SHF.R.U32.HI R18, RZ, 0x18, R18 ;  /* 0x00000018ff127819 */ /* 0x000fe20000011612 */
[----:B------:R-:W-:Y:S01]  /*4fe0*/  HMMA.16816.F32.BF16 R108, R8, R36, R108 ;  /* 0x00000024086c723c */ /* 0x000fe2000004186c */
[----:B------:R-:W-:-:S02]  /*4ff0*/  LOP3.LUT R14, R14, 0xff, RZ, 0xc0, !PT ;  /* 0x000000ff0e0e7812 */ /* 0x000fc400078ec0ff */
[----:B------:R-:W-:Y:S01]  /*5000*/  SHF.R.U32.HI R15, RZ, 0x18, R23 ;  /* 0x00000018ff0f7819 */ /* 0x000fe20000011617 */
[----:B------:R3:W-:Y:S01]  /*5010*/  MUFU.EX2 R179, R13 ;  /* 0x0000000d00b37308 */ /* 0x0007e20000000800 */
[----:B------:R-:W-:Y:S01]  /*5020*/  PRMT R18, R14, 0x5410, R18 ;  /* 0x000054100e127816 */ /* 0x000fe20000000012 */
[----:B--2---:R-:W-:Y:S01]  /*5030*/  HMMA.16816.F32.BF16 R72, R8, R48, R88 ;  /* 0x000000300848723c */ /* 0x004fe20000041858 */
[----:B------:R-:W-:-:S05]  /*5040*/  F2FP.BF16.F32.PACK_AB R14, R228, R236 ;  /* 0x000000ece40e723e */ /* 0x000fca00000010ff */
[----:B------:R-:W-:Y:S01]  /*5050*/  HMMA.16816.F32.BF16 R80, R8, R52, R80 ;  /* 0x000000340850723c */ /* 0x000fe20000041850 */
[----:B-1----:R-:W-:-:S04]  /*5060*/  FFMA.FTZ R12, R127, UR19, -R2 ;  /* 0x000000137f0c7c23 */ /* 0x002fc80008010802 */
[----:B------:R1:W2:Y:S01]  /*5070*/  MUFU.EX2 R180, R12 ;  /* 0x0000000c00b47308 */ /* 0x0002a20000000800 */
[----:B------:R-:W-:Y:S01]  /*5080*/  HMMA.16816.F32.BF16 R92, R8, R26, R92 ;  /* 0x0000001a085c723c */ /* 0x000fe2000004185c */
[----:B---3--:R-:W-:-:S05]  /*5090*/  FFMA.FTZ R13, R125, UR19, -R7 ;  /* 0x000000137d0d7c23 */ /* 0x008fca0008010807 */
[C---:B------:R-:W-:Y:S01]  /*50a0*/  HMMA.16816.F32.BF16 R124, R8.reuse, R38, R68 ;  /* 0x00000026087c723c */ /* 0x040fe20000041844 */
[----:B------:R3:W-:Y:S05]  /*50b0*/  MUFU.EX2 R178, R13 ;  /* 0x0000000d00b27308 */ /* 0x0007ea0000000800 */
[----:B------:R-:W-:Y:S01]  /*50c0*/  HMMA.16816.F32.BF16 R68, R8, R50, R104 ;  /* 0x000000320844723c */ /* 0x000fe20000041868 */
[----:B-1----:R-:W-:Y:S02]  /*50d0*/  LOP3.LUT R12, R4, 0xff, RZ, 0xc0, !PT ;  /* 0x000000ff040c7812 */ /* 0x002fe400078ec0ff */
[----:B------:R-:W-:-:S03]  /*50e0*/  HSET2.LE.AND R4, R16, R0, PT ;  /* 0x0000000010047233 */ /* 0x000fc60003803000 */
[----:B------:R-:W-:Y:S01]  /*50f0*/  HMMA.16816.F32.BF16 R84, R8, R54, R84 ;  /* 0x000000360854723c */ /* 0x000fe20000041854 */
[----:B------:R-:W-:Y:S02]  /*5100*/  PRMT R15, R12, 0x5410, R15 ;  /* 0x000054100c0f7816 */ /* 0x000fe4000000000f */
[--C-:B------:R-:W-:Y:S02]  /*5110*/  HSET2.LE.AND R12, R17, R0.reuse, PT ;  /* 0x00000000110c7233 */ /* 0x100fe40003803000 */
[----:B------:R-:W-:Y:S02]  /*5120*/  LOP3.LUT R14, R4, R14, RZ, 0xc0, !PT ;  /* 0x0000000e040e7212 */ /* 0x000fe400078ec0ff */
[--C-:B------:R-:W-:Y:S01]  /*5130*/  HSET2.LE.AND R4, R18, R0.reuse, PT ;  /* 0x0000000012047233 */ /* 0x100fe20003803000 */
[----:B------:R-:W-:Y:S01]  /*5140*/  IMAD.WIDE.U32 R18, R148, -0x326172a9, RZ ;  /* 0xcd9e8d5794127825 */ /* 0x000fe200078e00ff */
[----:B------:R-:W-:-:S03]  /*5150*/  HSET2.LE.AND R16, R15, R0, PT ;  /* 0x000000000f107233 */ /* 0x000fc60003803000 */
[--C-:B------:R-:W-:Y:S01]  /*5160*/  FFMA.FTZ R10, R137, UR19, -R6.reuse ;  /* 0x00000013890a7c23 */ /* 0x100fe20008010806 */
[----:B--2---:R-:W-:Y:S02]  /*5170*/  F2FP.BF16.F32.PACK_AB R15, R180, R181 ;  /* 0x000000b5b40f723e */ /* 0x004fe400000010ff */
[----:B---3--:R-:W-:Y:S01]  /*5180*/  F2FP.BF16.F32.PACK_AB R13, R233, R234 ;  /* 0x000000eae90d723e */ /* 0x008fe200000010ff */
[----:B------:R1:W-:Y:S01]  /*5190*/  MUFU.EX2 R175, R10 ;  /* 0x0000000a00af7308 */ /* 0x0003e20000000800 */
[----:B------:R-:W-:Y:S01]  /*51a0*/  LOP3.LUT R15, R4, R15, RZ, 0xc0, !PT ;  /* 0x0000000f040f7212 */ /* 0x000fe200078ec0ff */
[----:B------:R-:W-:Y:S01]  /*51b0*/  FFMA.FTZ R4, R136, UR19, -R6 ;  /* 0x0000001388047c23 */ /* 0x000fe20008010806 */
[----:B------:R-:W-:Y:S02]  /*51c0*/  F2FP.BF16.F32.PACK_AB R17, R182, R183 ;  /* 0x000000b7b611723e */ /* 0x000fe400000010ff */
[----:B------:R-:W-:Y:S02]  /*51d0*/  LOP3.LUT R12, R12, R13, RZ, 0xc0, !PT ;  /* 0x0000000d0c0c7212 */ /* 0x000fe400078ec0ff */
[----:B------:R-:W-:Y:S01]  /*51e0*/  LOP3.LUT R13, R16, R17, RZ, 0xc0, !PT ;  /* 0x00000011100d7212 */ /* 0x000fe200078ec0ff */
[----:B------:R2:W-:Y:S01]  /*51f0*/  MUFU.EX2 R177, R4 ;  /* 0x0000000400b17308 */ /* 0x0005e20000000800 */
[----:B------:R-:W-:Y:S01]  /*5200*/  IMAD.WIDE.U32 R16, R146, -0x326172a9, RZ ;  /* 0xcd9e8d5792107825 */ /* 0x000fe200078e00ff */
[----:B------:R-:W-:-:S02]  /*5210*/  LOP3.LUT R11, R19, UR10, R58, 0x96, !PT ;  /* 0x0000000a130b7c12 */ /* 0x000fc4000f8e963a */
[----:B------:R-:W-:Y:S02]  /*5220*/  LOP3.LUT R18, R35, UR8, R18, 0x96, !PT ;  /* 0x0000000823127c12 */ /* 0x000fe4000f8e9612 */
[----:B------:R-:W-:Y:S01]  /*5230*/  LOP3.LUT R8, R17, UR10, R56, 0x96, !PT ;  /* 0x0000000a11087c12 */ /* 0x000fe2000f8e9638 */
[----:B------:R-:W-:Y:S01]  /*5240*/  HMMA.16816.F32.BF16 R148, R12, R52, R28 ;  /* 0x000000340c94723c */ /* 0x000fe2000004181c */
[----:B------:R-:W3:Y:S01]  /*5250*/  LDSM.16.MT88.4 R28, [R185+0x7000] ;  /* 0x00700000b91c783b */ /* 0x000ee20000004200 */
[----:B-1----:R-:W-:-:S04]  /*5260*/  IMAD.WIDE.U32 R10, R11, -0x2daee0ad, RZ ;  /* 0xd2511f530b0a7825 */ /* 0x002fc800078e00ff */
[----:B------:R-:W-:Y:S01]  /*5270*/  IMAD.WIDE.U32 R8, R8, -0x2daee0ad, RZ ;  /* 0xd2511f5308087825 */ /* 0x000fe200078e00ff */
[----:B------:R-:W-:-:S03]  /*5280*/  LOP3.LUT R20, R11, UR7, R102, 0x96, !PT ;  /* 0x000000070b147c12 */ /* 0x000fc6000f8e9666 */
[--C-:B------:R-:W-:Y:S01]  /*5290*/  FFMA.FTZ R11, R142, UR19, -R5.reuse ;  /* 0x000000138e0b7c23 */ /* 0x100fe20008010805 */
[C---:B------:R-:W-:Y:S01]  /*52a0*/  HMMA.16816.F32.BF16 R76, R12.reuse, R24, R76 ;  /* 0x000000180c4c723c */ /* 0x040fe2000004184c */
[----:B--2---:R-:W-:Y:S01]  /*52b0*/  FFMA.FTZ R4, R138, UR19, -R6 ;  /* 0x000000138a047c23 */ /* 0x004fe20008010806 */
[----:B------:R-:W-:Y:S01]  /*52c0*/  IMAD.WIDE.U32 R32, R18, -0x2daee0ad, RZ ;  /* 0xd2511f5312207825 */ /* 0x000fe200078e00ff */
[----:B------:R-:W-:Y:S03]  /*52d0*/  MUFU.EX2 R172, R11 ;  /* 0x0000000b00ac7308 */ /* 0x000fe60000000800 */
[----:B------:R-:W-:Y:S01]  /*52e0*/  HMMA.16816.F32.BF16 R64, R12, R36, R64 ;  /* 0x000000240c40723c */ /* 0x000fe20000041840 */
[----:B------:R-:W-:Y:S01]  /*52f0*/  LOP3.LUT R33, R33, UR5, R10, 0x96, !PT ;  /* 0x0000000521217c12 */ /* 0x000fe2000f8e960a */
[----:B------:R-:W-:Y:S01]  /*5300*/  FFMA.FTZ R10, R140, UR19, -R5 ;  /* 0x000000138c0a7c23 */ /* 0x000fe20008010805 */
[----:B------:R-:W-:-:S02]  /*5310*/  IMAD.WIDE.U32 R20, R20, -0x326172a9, RZ ;  /* 0xcd9e8d5714147825 */ /* 0x000fc400078e00ff */
[----:B------:R1:W2:Y:S01]  /*5320*/  MUFU.EX2 R176, R4 ;  /* 0x0000000400b07308 */ /* 0x0002a20000000800 */
[C---:B------:R-:W-:Y:S01]  /*5330*/  HMMA.16816.F32.BF16 R56, R12.reuse, R38, R116 ;  /* 0x000000260c38723c */ /* 0x040fe20000041874 */
[----:B------:R-:W-:Y:S05]  /*5340*/  LDSM.16.MT88.4 R36, [R186+0x7000] ;  /* 0x00700000ba24783b */ /* 0x000fea0000004200 */
[----:B------:R-:W-:Y:S01]  /*5350*/  HMMA.16816.F32.BF16 R52, R12, R54, R120 ;  /* 0x000000360c34723c */ /* 0x000fe20000041878 */
[----:B------:R-:W4:Y:S01]  /*5360*/  MUFU.EX2 R173, R10 ;  /* 0x0000000a00ad7308 */ /* 0x000f220000000800 */
[----:B-1----:R-:W-:Y:S02]  /*5370*/  LOP3.LUT R4, R41, UR8, R16, 0x96, !PT ;  /* 0x0000000829047c12 */ /* 0x002fe4000f8e9610 */
[----:B------:R-:W-:-:S03]  /*5380*/  LOP3.LUT R16, R9, UR7, R98, 0x96, !PT ;  /* 0x0000000709107c12 */ /* 0x000fc6000f8e9662 */
[----:B------:R-:W-:-:S04]  /*5390*/  IMAD.WIDE.U32 R42, R4, -0x2daee0ad, RZ ;  /* 0xd2511f53042a7825 */ /* 0x000fc800078e00ff */
[----:B------:R-:W-:Y:S01]  /*53a0*/  IMAD.WIDE.U32 R22, R16, -0x326172a9, RZ ;  /* 0xcd9e8d5710167825 */ /* 0x000fe200078e00ff */
[----:B------:R-:W-:-:S03]  /*53b0*/  LOP3.LUT R4, R43, UR5, R8, 0x96, !PT ;  /* 0x000000052b047c12 */ /* 0x000fc6000f8e9608 */
[----:B------:R-:W-:Y:S02]  /*53c0*/  FFMA.FTZ R8, R139, UR19, -R6 ;  /* 0x000000138b087c23 */ /* 0x000fe40008010806 */
[C---:B------:R-:W-:Y:S02]  /*53d0*/  HMMA.16816.F32.BF16 R136, R12.reuse, R48, R60 ;  /* 0x000000300c88723c */ /* 0x040fe4000004183c */
[----:B------:R1:W-:Y:S04]  /*53e0*/  MUFU.EX2 R174, R8 ;  /* 0x0000000800ae7308 */ /* 0x0003e80000000800 */
[C---:B------:R-:W-:Y:S01]  /*53f0*/  HMMA.16816.F32.BF16 R60, R12.reuse, R26, R112 ;  /* 0x0000001a0c3c723c */ /* 0x040fe20000041870 */
[----:B------:R-:W5:Y:S04]  /*5400*/  LDSM.16.MT88.4 R24, [R188+0x7000] ;  /* 0x00700000bc18783b */ /* 0x000f680000004200 */
[----:B------:R-:W-:Y:S01]  /*5410*/  LDSM.16.MT88.4 R112, [R185+0x7800] ;  /* 0x00780000b970783b */ /* 0x000fe20000004200 */
[----:B------:R-:W-:Y:S01]  /*5420*/  HMMA.16816.F32.BF16 R48, R12, R50, R132 ;  /* 0x000000320c30723c */ /* 0x000fe20000041884 */
[----:B-1----:R-:W-:-:S06]  /*5430*/  IMAD.WIDE.U32 R8, R4, -0x326172a9, RZ ;  /* 0xcd9e8d5704087825 */ /* 0x002fcc00078e00ff */
[----:B------:R-:W-:Y:S01]  /*5440*/  FFMA.FTZ R13, R155, UR19, -R2 ;  /* 0x000000139b0d7c23 */ /* 0x000fe20008010802 */
[----:B------:R-:W-:-:S03]  /*5450*/  LOP3.LUT R4, R8, 0xffff, RZ, 0xc0, !PT ;  /* 0x0000ffff08047812 */ /* 0x000fc600078ec0ff */
[----:B------:R1:W-:Y:S01]  /*5460*/  MUFU.EX2 R98, R13 ;  /* 0x0000000d00627308 */ /* 0x0003e20000000800 */
[----:B------:R-:W-:Y:S02]  /*5470*/  LOP3.LUT R16, R8, 0xff, RZ, 0xc0, !PT ;  /* 0x000000ff08107812 */ /* 0x000fe400078ec0ff */
[----:B------:R-:W-:Y:S02]  /*5480*/  SHF.R.U32.HI R10, RZ, 0x8, R4 ;  /* 0x00000008ff0a7819 */ /* 0x000fe40000011604 */
[----:B------:R-:W-:Y:S02]  /*5490*/  LOP3.LUT R4, R9, UR15, R22, 0x96, !PT ;  /* 0x0000000f09047c12 */ /* 0x000fe4000f8e9616 */
[--C-:B------:R-:W-:Y:S02]  /*54a0*/  SHF.R.U32.HI R9, RZ, 0x10, R8.reuse ;  /* 0x00000010ff097819 */ /* 0x100fe40000011608 */
[----:B------:R-:W-:Y:S02]  /*54b0*/  SHF.R.U32.HI R18, RZ, 0x18, R8 ;  /* 0x00000018ff127819 */ /* 0x000fe40000011608 */
[----:B------:R-:W-:-:S02]  /*54c0*/  PRMT R19, R16, 0x5410, R10 ;  /* 0x0000541010137816 */ /* 0x000fc4000000000a */
[----:B------:R-:W-:Y:S01]  /*54d0*/  LOP3.LUT R16, R9, 0xff, RZ, 0xc0, !PT ;  /* 0x000000ff09107812 */ /* 0x000fe200078ec0ff */
[----:B------:R-:W-:Y:S01]  /*54e0*/  FFMA.FTZ R9, R141, UR19, -R5 ;  /* 0x000000138d097c23 */ /* 0x000fe20008010805 */
[C---:B------:R-:W-:Y:S02]  /*54f0*/  LOP3.LUT R8, R4.reuse, 0xffff, RZ, 0xc0, !PT ;  /* 0x0000ffff04087812 */ /* 0x040fe400078ec0ff */
[----:B------:R-:W-:Y:S01]  /*5500*/  SHF.R.U32.HI R10, RZ, 0x10, R4 ;  /* 0x00000010ff0a7819 */ /* 0x000fe20000011604 */
[----:B------:R2:W-:Y:S01]  /*5510*/  MUFU.EX2 R171, R9 ;  /* 0x0000000900ab7308 */ /* 0x0005e20000000800 */
[----:B------:R-:W-:Y:S01]  /*5520*/  LOP3.LUT R17, R4, 0xff, RZ, 0xc0, !PT ;  /* 0x000000ff04117812 */ /* 0x000fe200078ec0ff */
[----:B-1----:R-:W-:Y:S01]  /*5530*/  FFMA.FTZ R13, R147, UR19, -R2 ;  /* 0x00000013930d7c23 */ /* 0x002fe20008010802 */
[----:B------:R-:W-:Y:S02]  /*5540*/  SHF.R.U32.HI R11, RZ, 0x8, R8 ;  /* 0x00000008ff0b7819 */ /* 0x000fe40000011608 */
[----:B------:R-:W-:-:S02]  /*5550*/  SHF.R.U32.HI R8, RZ, 0x18, R4 ;  /* 0x00000018ff087819 */ /* 0x000fc40000011604 */
[----:B------:R-:W-:Y:S01]  /*5560*/  LOP3.LUT R4, R10, 0xff, RZ, 0xc0, !PT ;  /* 0x000000ff0a047812 */ /* 0x000fe200078ec0ff */
[----:B------:R1:W-:Y:S01]  /*5570*/  MUFU.EX2 R96, R13 ;  /* 0x0000000d00607308 */ /* 0x0003e20000000800 */
[----:B------:R-:W-:Y:S01]  /*5580*/  PRMT R10, R17, 0x5410, R11 ;  /* 0x00005410110a7816 */ /* 0x000fe2000000000b */
[----:B------:R-:W-:Y:S01]  /*5590*/  FFMA.FTZ R11, R144, UR19, -R7 ;  /* 0x00000013900b7c23 */ /* 0x000fe20008010807 */
[----:B------:R-:W-:-:S05]  /*55a0*/  PRMT R16, R16, 0x5410, R18 ;  /* 0x0000541010107816 */ /* 0x000fca0000000012 */
[----:B------:R3:W-:Y:S01]  /*55b0*/  MUFU.EX2 R103, R11 ;  /* 0x0000000b00677308 */ /* 0x0007e20000000800 */
[----:B--2---:R-:W-:-:S07]  /*55c0*/  FFMA.FTZ R9, R143, UR19, -R5 ;  /* 0x000000138f097c23 */ /* 0x004fce0008010805 */
[----:B------:R2:W5:Y:S01]  /*55d0*/  MUFU.EX2 R170, R9 ;  /* 0x0000000900aa7308 */ /* 0x0005620000000800 */
[----:B-1----:R-:W-:-:S07]  /*55e0*/  FFMA.FTZ R13, R154, UR19, -R2 ;  /* 0x000000139a0d7c23 */ /* 0x002fce0008010802 */
[----:B------:R-:W-:Y:S01]  /*55f0*/  MUFU.EX2 R43, R13 ;  /* 0x0000000d002b7308 */ /* 0x000fe20000000800 */
[----:B---3--:R-:W-:Y:S01]  /*5600*/  HSET2.LE.AND R11, R16, R0, PT ;  /* 0x00000000100b7233 */ /* 0x008fe20003803000 */
[----:B------:R-:W-:-:S03]  /*5610*/  IMAD.WIDE.U32 R16, R33, -0x326172a9, RZ ;  /* 0xcd9e8d5721107825 */ /* 0x000fc600078e00ff */
[----:B------:R-:W-:Y:S02]  /*5620*/  LOP3.LUT R12, R16, 0xffff, RZ, 0xc0, !PT ;  /* 0x0000ffff100c7812 */ /* 0x000fe400078ec0ff */
[----:B--2---:R-:W-:Y:S02]  /*5630*/  PRMT R9, R4, 0x5410, R8 ;  /* 0x0000541004097816 */ /* 0x004fe40000000008 */
[--C-:B------:R-:W-:Y:S02]  /*5640*/  HSET2.LE.AND R4, R10, R0.reuse, PT ;  /* 0x000000000a047233 */ /* 0x100fe40003803000 */
[----:B------:R-:W-:Y:S02]  /*5650*/  F2FP.BF16.F32.PACK_AB R8, R176, R177 ;  /* 0x000000b1b008723e */ /* 0x000fe400000010ff */
[----:B------:R-:W-:Y:S02]  /*5660*/  HSET2.LE.AND R9, R9, R0, PT ;  /* 0x0000000009097233 */ /* 0x000fe40003803000 */
[----:B------:R-:W-:Y:S01]  /*5670*/  LOP3.LUT R8, R4, R8, RZ, 0xc0, !PT ;  /* 0x0000000804087212 */ /* 0x000fe200078ec0ff */
[----:B------:R-:W-:Y:S01]  /*5680*/  FFMA.FTZ R4, R145, UR19, -R7 ;  /* 0x0000001391047c23 */ /* 0x000fe20008010807 */
[----:B----4-:R-:W-:-:S02]  /*5690*/  F2FP.BF16.F32.PACK_AB R10, R172, R173 ;  /* 0x000000adac0a723e */ /* 0x010fc400000010ff */
[----:B-----5:R-:W-:Y:S01]  /*56a0*/  F2FP.BF16.F32.PACK_AB R18, R170, R171 ;  /* 0x000000abaa12723e */ /* 0x020fe200000010ff */
[----:B------:R1:W-:Y:S01]  /*56b0*/  MUFU.EX2 R102, R4 ;  /* 0x0000000400667308 */ /* 0x0003e20000000800 */
[----:B------:R-:W-:Y:S02]  /*56c0*/  LOP3.LUT R9, R9, R10, RZ, 0xc0, !PT ;  /* 0x0000000a09097212 */ /* 0x000fe400078ec0ff */
[----:B------:R-:W-:Y:S02]  /*56d0*/  F2FP.BF16.F32.PACK_AB R10, R174, R175 ;  /* 0x000000afae0a723e */ /* 0x000fe400000010ff */
[----:B------:R-:W-:Y:S02]  /*56e0*/  LOP3.LUT R11, R11, R18, RZ, 0xc0, !PT ;  /* 0x000000120b0b7212 */ /* 0x000fe400078ec0ff */
[----:B------:R-:W-:Y:S02]  /*56f0*/  LOP3.LUT R18, R16, 0xff, RZ, 0xc0, !PT ;  /* 0x000000ff10127812 */ /* 0x000fe400078ec0ff */
[----:B------:R-:W-:-:S04]  /*5700*/  SHF.R.U32.HI R15, RZ, 0x10, R16 ;  /* 0x00000010ff0f7819 */ /* 0x000fc80000011610 */
[----:B------:R-:W-:Y:S02]  /*5710*/  LOP3.LUT R15, R15, 0xff, RZ, 0xc0, !PT ;  /* 0x000000ff0f0f7812 */ /* 0x000fe400078ec0ff */
[----:B-1----:R-:W-:Y:S01]  /*5720*/  HSET2.LE.AND R4, R19, R0, PT ;  /* 0x0000000013047233 */ /* 0x002fe20003803000 */
[----:B------:R-:W-:-:S04]  /*5730*/  FFMA.FTZ R19, R153, UR19, -R2 ;  /* 0x0000001399137c23 */ /* 0x000fc80008010802 */
[----:B------:R-:W-:Y:S01]  /*5740*/  LOP3.LUT R10, R4, R10, RZ, 0xc0, !PT ;  /* 0x0000000a040a7212 */ /* 0x000fe200078ec0ff */
[----:B------:R-:W1:Y:S01]  /*5750*/  MUFU.EX2 R101, R19 ;  /* 0x0000001300657308 */ /* 0x000e620000000800 */
[----:B------:R-:W-:Y:S02]  /*5760*/  LOP3.LUT R4, R17, UR15, R20, 0x96, !PT ;  /* 0x0000000f11047c12 */ /* 0x000fe4000f8e9614 */
[----:B------:R-:W-:Y:S02]  /*5770*/  SHF.R.U32.HI R17, RZ, 0x18, R16 ;  /* 0x00000018ff117819 */ /* 0x000fe40000011610 */
[----:B------:R-:W-:Y:S01]  /*5780*/  SHF.R.U32.HI R16, RZ, 0x8, R12 ;  /* 0x00000008ff107819 */ /* 0x000fe2000001160c */
[----:B------:R-:W-:Y:S01]  /*5790*/  HMMA.16816.F32.BF16 R104, R8, R28, R128 ;  /* 0x0000001c0868723c */ /* 0x000fe20000041880 */
[C---:B------:R-:W-:Y:S02]  /*57a0*/  LOP3.LUT R12, R4.reuse, 0xffff, RZ, 0xc0, !PT ;  /* 0x0000ffff040c7812 */ /* 0x040fe400078ec0ff */
[----:B------:R-:W-:-:S02]  /*57b0*/  LOP3.LUT R14, R4, 0xff, RZ, 0xc0, !PT ;  /* 0x000000ff040e7812 */ /* 0x000fc400078ec0ff */
[----:B------:R-:W-:Y:S01]  /*57c0*/  SHF.R.U32.HI R12, RZ, 0x8, R12 ;  /* 0x00000008ff0c7819 */ /* 0x000fe2000001160c */
[C---:B------:R-:W-:Y:S01]  /*57d0*/  HMMA.16816.F32.BF16 R88, R8.reuse, R24, R108 ;  /* 0x000000180858723c */ /* 0x040fe2000004186c */
[----:B------:R-:W-:Y:S02]  /*57e0*/  PRMT R16, R18, 0x5410, R16 ;  /* 0x0000541012107816 */ /* 0x000fe40000000010 */
[----:B------:R-:W-:Y:S01]  /*57f0*/  PRMT R18, R15, 0x5410, R17 ;  /* 0x000054100f127816 */ /* 0x000fe20000000011 */
[----:B------:R-:W-:Y:S01]  /*5800*/  FFMA.FTZ R15, R156, UR19, -R6 ;  /* 0x000000139c0f7c23 */ /* 0x000fe20008010806 */
[----:B------:R-:W-:Y:S01]  /*5810*/  PRMT R17, R14, 0x5410, R12 ;  /* 0x000054100e117816 */ /* 0x000fe2000000000c */
[C---:B------:R-:W-:Y:S01]  /*5820*/  HMMA.16816.F32.BF16 R140, R8.reuse, R36, R72 ;  /* 0x00000024088c723c */ /* 0x040fe20000041848 */
[--C-:B------:R-:W-:Y:S01]  /*5830*/  SHF.R.U32.HI R12, RZ, 0x10, R4.reuse ;  /* 0x00000010ff0c7819 */ /* 0x100fe20000011604 */
[----:B------:R2:W-:Y:S01]  /*5840*/  MUFU.EX2 R41, R15 ;  /* 0x0000000f00297308 */ /* 0x0005e20000000800 */
[----:B------:R-:W-:Y:S01]  /*5850*/  SHF.R.U32.HI R13, RZ, 0x18, R4 ;  /* 0x00000018ff0d7819 */ /* 0x000fe20000011604 */
[----:B------:R-:W3:Y:S01]  /*5860*/  LDSM.16.MT88.4 R72, [R188+0x7800] ;  /* 0x00780000bc48783b */ /* 0x000ee20000004200 */
[----:B------:R-:W-:Y:S01]  /*5870*/  LOP3.LUT R12, R12, 0xff, RZ, 0xc0, !PT ;  /* 0x000000ff0c0c7812 */ /* 0x000fe200078ec0ff */
[----:B------:R-:W-:Y:S01]  /*5880*/  HMMA.16816.F32.BF16 R144, R8, R44, R80 ;  /* 0x0000002c0890723c */ /* 0x000fe20000041850 */
[----:B------:R-:W-:-:S02]  /*5890*/  HSET2.LE.AND R4, R16, R0, PT ;  /* 0x0000000010047233 */ /* 0x000fc40003803000 */
[----:B------:R-:W-:-:S03]  /*58a0*/  F2FP.BF16.F32.PACK_AB R14, R178, R179 ;  /* 0x000000b3b20e723e */ /* 0x000fc600000010ff */
[C---:B------:R-:W-:Y:S01]  /*58b0*/  HMMA.16816.F32.BF16 R116, R8.reuse, R30, R92 ;  /* 0x0000001e0874723c */ /* 0x040fe2000004185c */
[----:B------:R-:W-:Y:S02]  /*58c0*/  LOP3.LUT R14, R4, R14, RZ, 0xc0, !PT ;  /* 0x0000000e040e7212 */ /* 0x000fe400078ec0ff */
[--C-:B------:R-:W-:Y:S01]  /*58d0*/  HSET2.LE.AND R4, R18, R0.reuse, PT ;  /* 0x0000000012047233 */ /* 0x100fe20003803000 */
[--C-:B------:R-:W-:Y:S02]  /*58e0*/  FFMA.FTZ R18, R158, UR19, -R6.reuse ;  /* 0x000000139e127c23 */ /* 0x100fe40008010806 */
[C---:B------:R-:W-:Y:S01]  /*58f0*/  HMMA.16816.F32.BF16 R124, R8.reuse, R26, R124 ;  /* 0x0000001a087c723c */ /* 0x040fe2000004187c */
[----:B--2---:R-:W-:Y:S01]  /*5900*/  PRMT R15, R12, 0x5410, R13 ;  /* 0x000054100c0f7816 */ /* 0x004fe2000000000d */
[--C-:B------:R-:W-:Y:S01]  /*5910*/  FFMA.FTZ R13, R157, UR19, -R6.reuse ;  /* 0x000000139d0d7c23 */ /* 0x100fe20008010806 */
[--C-:B------:R-:W-:Y:S01]  /*5920*/  HSET2.LE.AND R12, R17, R0.reuse, PT ;  /* 0x00000000110c7233 */ /* 0x100fe20003803000 */
[----:B------:R-:W-:Y:S01]  /*5930*/  MUFU.EX2 R33, R18 ;  /* 0x0000001200217308 */ /* 0x000fe20000000800 */
[----:B-1----:R-:W-:Y:S01]  /*5940*/  F2FP.BF16.F32.PACK_AB R17, R98, R101 ;  /* 0x000000656211723e */ /* 0x002fe200000010ff */
[----:B------:R-:W-:Y:S01]  /*5950*/  HMMA.16816.F32.BF16 R128, R8, R38, R68 ;  /* 0x000000260880723c */ /* 0x000fe20000041844 */
[----:B------:R-:W-:Y:S01]  /*5960*/  HSET2.LE.AND R16, R15, R0, PT ;  /* 0x000000000f107233 */ /* 0x000fe20003803000 */
[----:B------:R-:W-:Y:S01]  /*5970*/  FFMA.FTZ R6, R159, UR19, -R6 ;  /* 0x000000139f067c23 */ /* 0x000fe20008010806 */
[----:B------:R-:W-:-:S03]  /*5980*/  F2FP.BF16.F32.PACK_AB R15, R43, R96 ;  /* 0x000000602b0f723e */ /* 0x000fc600000010ff */
[----:B------:R1:W2:Y:S01]  /*5990*/  MUFU.EX2 R35, R13 ;  /* 0x0000000d00237308 */ /* 0x0002a20000000800 */
[----:B------:R-:W-:Y:S01]  /*59a0*/  LOP3.LUT R15, R4, R15, RZ, 0xc0, !PT ;  /* 0x0000000f040f7212 */ /* 0x000fe200078ec0ff */
[----:B------:R-:W-:Y:S01]  /*59b0*/  HMMA.16816.F32.BF16 R120, R8, R46, R84 ;  /* 0x0000002e0878723c */ /* 0x000fe20000041854 */
[----:B------:R-:W-:Y:S01]  /*59c0*/  LOP3.LUT R4, R21, UR6, R34, 0x96, !PT ;  /* 0x0000000615047c12 */ /* 0x000fe2000f8e9622 */
[----:B------:R-:W4:Y:S04]  /*59d0*/  LDSM.16.MT88.4 R84, [R186+0x7800] ;  /* 0x00780000ba54783b */ /* 0x000f280000004200 */
[----:B------:R5:W-:Y:S01]  /*59e0*/  MUFU.EX2 R219, R6 ;  /* 0x0000000600db7308 */ /* 0x000be20000000800 */
[----:B------:R-:W-:Y:S01]  /*59f0*/  LOP3.LUT R8, R23, UR6, R40, 0x96, !PT ;  /* 0x0000000617087c12 */ /* 0x000fe2000f8e9628 */
[----:B------:R-:W-:-:S04]  /*5a00*/  IMAD.WIDE.U32 R10, R4, -0x2daee0ad, RZ ;  /* 0xd2511f53040a7825 */ /* 0x000fc800078e00ff */
[--C-:B------:R-:W-:Y:S01]  /*5a10*/  FFMA.FTZ R4, R160, UR19, -R5.reuse ;  /* 0x00000013a0047c23 */ /* 0x100fe20008010805 */
[----:B------:R-:W-:Y:S01]  /*5a20*/  IMAD.WIDE.U32 R8, R8, -0x2daee0ad, RZ ;  /* 0xd2511f5308087825 */ /* 0x000fe200078e00ff */
[----:B-1----:R-:W-:Y:S02]  /*5a30*/  F2FP.BF16.F32.PACK_AB R13, R200, R201 ;  /* 0x000000c9c80d723e */ /* 0x002fe400000010ff */
[----:B------:R-:W-:Y:S02]  /*5a40*/  LOP3.LUT R19, R8, 0xff, RZ, 0xc0, !PT ;  /* 0x000000ff08137812 */ /* 0x000fe400078ec0ff */
[----:B------:R-:W-:Y:S02]  /*5a50*/  LOP3.LUT R12, R12, R13, RZ, 0xc0, !PT ;  /* 0x0000000d0c0c7212 */ /* 0x000fe400078ec0ff */
[----:B------:R-:W-:Y:S01]  /*5a60*/  LOP3.LUT R13, R16, R17, RZ, 0xc0, !PT ;  /* 0x00000011100d7212 */ /* 0x000fe200078ec0ff */
[----:B------:R-:W-:Y:S01]  /*5a70*/  FFMA.FTZ R16, R161, UR19, -R5 ;  /* 0x00000013a1107c23 */ /* 0x000fe20008010805 */
[----:B------:R-:W-:-:S02]  /*5a80*/  SHF.R.U32.HI R18, RZ, 0x10, R8 ;  /* 0x00000010ff127819 */ /* 0x000fc40000011608 */
[----:B------:R-:W-:Y:S02]  /*5a90*/  SHF.R.U32.HI R20, RZ, 0x18, R8 ;  /* 0x00000018ff147819 */ /* 0x000fe40000011608 */
[----:B-----5:R-:W-:Y:S01]  /*5aa0*/  LOP3.LUT R6, R11, UR17, R32, 0x96, !PT ;  /* 0x000000110b067c12 */ /* 0x020fe2000f8e9620 */
[C---:B------:R-:W-:Y:S01]  /*5ab0*/  HMMA.16816.F32.BF16 R108, R12.reuse, R28, R76 ;  /* 0x0000001c0c6c723c */ /* 0x040fe2000004184c */
[----:B------:R1:W-:Y:S05]  /*5ac0*/  MUFU.EX2 R28, R4 ;  /* 0x00000004001c7308 */ /* 0x0003ea0000000800 */
[C---:B------:R-:W-:Y:S03]  /*5ad0*/  HMMA.16816.F32.BF16 R64, R12.reuse, R24, R64 ;  /* 0x000000180c40723c */ /* 0x040fe60000041840 */
[----:B------:R5:W3:Y:S03]  /*5ae0*/  MUFU.EX2 R24, R16 ;  /* 0x0000001000187308 */ /* 0x000ae60000000800 */
[----:B------:R-:W-:Y:S01]  /*5af0*/  HMMA.16816.F32.BF16 R76, R12, R36, R136 ;  /* 0x000000240c4c723c */ /* 0x000fe20000041888 */
[----:B-1----:R-:W-:Y:S01]  /*5b00*/  LOP3.LUT R4, R8, 0xffff, RZ, 0xc0, !PT ;  /* 0x0000ffff08047812 */ /* 0x002fe200078ec0ff */
[----:B------:R-:W-:-:S04]  /*5b10*/  FFMA.FTZ R8, R162, UR19, -R5 ;  /* 0x00000013a2087c23 */ /* 0x000fc80008010805 */
[C---:B------:R-:W-:Y:S01]  /*5b20*/  HMMA.16816.F32.BF16 R132, R12.reuse, R44, R148 ;  /* 0x0000002c0c84723c */ /* 0x040fe20000041894 */
[----:B------:R-:W-:Y:S01]  /*5b30*/  SHF.R.U32.HI R17, RZ, 0x8, R4 ;  /* 0x00000008ff117819 */ /* 0x000fe20000011604 */
[----:B------:R1:W-:Y:S01]  /*5b40*/  MUFU.EX2 R23, R8 ;  /* 0x0000000800177308 */ /* 0x0003e20000000800 */
[----:B------:R-:W-:Y:S01]  /*5b50*/  LOP3.LUT R4, R9, UR17, R42, 0x96, !PT ;  /* 0x0000001109047c12 */ /* 0x000fe2000f8e962a */
[----:B-----5:R-:W-:Y:S01]  /*5b60*/  FFMA.FTZ R16, R163, UR19, -R5 ;  /* 0x00000013a3107c23 */ /* 0x020fe20008010805 */
[----:B------:R-:W-:Y:S01]  /*5b70*/  LOP3.LUT R5, R18, 0xff, RZ, 0xc0, !PT ;  /* 0x000000ff12057812 */ /* 0x000fe200078ec0ff */
[C---:B------:R-:W-:Y:S01]  /*5b80*/  HMMA.16816.F32.BF16 R60, R12.reuse, R30, R60 ;  /* 0x0000001e0c3c723c */ /* 0x040fe2000004183c */
[----:B------:R-:W-:Y:S02]  /*5b90*/  LOP3.LUT R9, R4, 0xffff, RZ, 0xc0, !PT ;  /* 0x0000ffff04097812 */ /* 0x000fe400078ec0ff */
[----:B------:R-:W-:Y:S01]  /*5ba0*/  PRMT R19, R19, 0x5410, R17 ;  /* 0x0000541013137816 */ /* 0x000fe20000000011 */
[----:B------:R5:W4:Y:S01]  /*5bb0*/  MUFU.EX2 R220, R16 ;  /* 0x0000001000dc7308 */ /* 0x000b220000000800 */
[----:B------:R-:W-:Y:S01]  /*5bc0*/  SHF.R.U32.HI R9, RZ, 0x8, R9 ;  /* 0x00000008ff097819 */ /* 0x000fe20000011609 */
[----:B------:R-:W-:Y:S01]  /*5bd0*/  HMMA.16816.F32.BF16 R56, R12, R26, R56 ;  /* 0x0000001a0c38723c */ /* 0x000fe20000041838 */
[----:B------:R-:W-:-:S02]  /*5be0*/  PRMT R17, R5, 0x5410, R20 ;  /* 0x0000541005117816 */ /* 0x000fc40000000014 */
[----:B-1----:R-:W-:-:S03]  /*5bf0*/  LOP3.LUT R8, R4, 0xff, RZ, 0xc0, !PT ;  /* 0x000000ff04087812 */ /* 0x002fc600078ec0ff */
[----:B------:R-:W-:Y:S01]  /*5c00*/  HMMA.16816.F32.BF16 R48, R12, R38, R48 ;  /* 0x000000260c30723c */ /* 0x000fe20000041830 */
[----:B------:R-:W-:Y:S02]  /*5c10*/  PRMT R5, R8, 0x5410, R9 ;  /* 0x0000541008057816 */ /* 0x000fe40000000009 */
[----:B------:R-:W-:-:S03]  /*5c20*/  SHF.R.U32.HI R8, RZ, 0x10, R4 ;  /* 0x00000010ff087819 */ /* 0x000fc60000011604 */
[----:B------:R-:W-:Y:S01]  /*5c30*/  HMMA.16816.F32.BF16 R44, R12, R46, R52 ;  /* 0x0000002e0c2c723c */ /* 0x000fe20000041834 */
[----:B------:R-:W-:Y:S01]  /*5c40*/  SHF.R.U32.HI R9, RZ, 0x18, R4 ;  /* 0x00000018ff097819 */ /* 0x000fe20000011604 */
[--C-:B-----5:R-:W-:Y:S01]  /*5c50*/  FFMA.FTZ R16, R164, UR19, -R7.reuse ;  /* 0x00000013a4107c23 */ /* 0x120fe20008010807 */
[----:B------:R-:W-:Y:S01]  /*5c60*/  LOP3.LUT R8, R8, 0xff, RZ, 0xc0, !PT ;  /* 0x000000ff08087812 */ /* 0x000fe200078ec0ff */
[----:B------:R-:W-:Y:S01]  /*5c70*/  FFMA.FTZ R7, R165, UR19, -R7 ;  /* 0x00000013a5077c23 */ /* 0x000fe20008010807 */
[----:B------:R-:W-:Y:S01]  /*5c80*/  HSET2.LE.AND R4, R5, R0, PT ;  /* 0x0000000005047233 */ /* 0x000fe20003803000 */
[----:B------:R4:W-:Y:S01]  /*5c90*/  MUFU.EX2 R22, R16 ;  /* 0x0000001000167308 */ /* 0x0009e20000000800 */
[----:B--2---:R-:W-:Y:S02]  /*5ca0*/  F2FP.BF16.F32.PACK_AB R5, R35, R41 ;  /* 0x000000292305723e */ /* 0x004fe400000010ff */
[----:B------:R-:W-:Y:S02]  /*5cb0*/  PRMT R8, R8, 0x5410, R9 ;  /* 0x0000541008087816 */ /* 0x000fe40000000009 */
[----:B------:R-:W-:-:S02]  /*5cc0*/  LOP3.LUT R136, R4, R5, RZ, 0xc0, !PT ;  /* 0x0000000504887212 */ /* 0x000fc400078ec0ff */
[----:B---3--:R-:W-:Y:S01]  /*5cd0*/  F2FP.BF16.F32.PACK_AB R5, R24, R28 ;  /* 0x0000001c1805723e */ /* 0x008fe200000010ff */
[----:B------:R1:W2:Y:S01]  /*5ce0*/  MUFU.EX2 R21, R7 ;  /* 0x0000000700157308 */ /* 0x0002a20000000800 */
[--C-:B------:R-:W-:Y:S02]  /*5cf0*/  HSET2.LE.AND R4, R8, R0.reuse, PT ;  /* 0x0000000008047233 */ /* 0x100fe40003803000 */
[----:B------:R-:W-:Y:S02]  /*5d00*/  F2FP.BF16.F32.PACK_AB R8, R219, R33 ;  /* 0x00000021db08723e */ /* 0x000fe400000010ff */
[----:B------:R-:W-:Y:S01]  /*5d10*/  HSET2.LE.AND R9, R17, R0, PT ;  /* 0x0000000011097233 */ /* 0x000fe20003803000 */
[--C-:B------:R-:W-:Y:S01]  /*5d20*/  FFMA.FTZ R17, R167, UR19, -R2.reuse ;  /* 0x00000013a7117c23 */ /* 0x100fe20008010802 */
[----:B------:R-:W-:Y:S01]  /*5d30*/  LOP3.LUT R137, R4, R5, RZ, 0xc0, !PT ;  /* 0x0000000504897212 */ /* 0x000fe200078ec0ff */
[----:B------:R-:W-:Y:S01]  /*5d40*/  FFMA.FTZ R4, R166, UR19, -R2 ;  /* 0x00000013a6047c23 */ /* 0x000fe20008010802 */
[----:B----4-:R-:W-:Y:S01]  /*5d50*/  F2FP.BF16.F32.PACK_AB R16, R220, R23 ;  /* 0x00000017dc10723e */ /* 0x010fe200000010ff */
[----:B------:R3:W-:Y:S01]  /*5d60*/  MUFU.EX2 R20, R17 ;  /* 0x0000001100147308 */ /* 0x0007e20000000800 */
[----:B------:R-:W-:-:S02]  /*5d70*/  SHF.R.U32.HI R5, RZ, 0x10, R10 ;  /* 0x00000010ff057819 */ /* 0x000fc4000001160a */
[----:B------:R-:W-:Y:S02]  /*5d80*/  LOP3.LUT R12, R10, 0xff, RZ, 0xc0, !PT ;  /* 0x000000ff0a0c7812 */ /* 0x000fe400078ec0ff */
[----:B------:R-:W-:Y:S02]  /*5d90*/  LOP3.LUT R139, R9, R16, RZ, 0xc0, !PT ;  /* 0x00000010098b7212 */ /* 0x000fe400078ec0ff */
[----:B-1----:R-:W-:Y:S01]  /*5da0*/  HSET2.LE.AND R7, R19, R0, PT ;  /* 0x0000000013077233 */ /* 0x002fe20003803000 */
[----:B------:R1:W-:Y:S01]  /*5db0*/  MUFU.EX2 R14, R4 ;  /* 0x00000004000e7308 */ /* 0x0003e20000000800 */
[----:B------:R-:W-:-:S03]  /*5dc0*/  LOP3.LUT R9, R6, 0xff, RZ, 0xc0, !PT ;  /* 0x000000ff06097812 */ /* 0x000fc600078ec0ff */
[----:B------:R-:W-:Y:S01]  /*5dd0*/  LOP3.LUT R138, R7, R8, RZ, 0xc0, !PT ;  /* 0x00000008078a7212 */ /* 0x000fe200078ec0ff */
[----:B------:R-:W-:Y:S01]  /*5de0*/  FFMA.FTZ R8, R169, UR19, -R2 ;  /* 0x00000013a9087c23 */ /* 0x000fe20008010802 */
[----:B------:R-:W-:Y:S02]  /*5df0*/  LOP3.LUT R7, R10, 0xffff, RZ, 0xc0, !PT ;  /* 0x0000ffff0a077812 */ /* 0x000fe400078ec0ff */
[----:B------:R-:W-:Y:S01]  /*5e00*/  SHF.R.U32.HI R11, RZ, 0x18, R10 ;  /* 0x00000018ff0b7819 */ /* 0x000fe2000001160a */
[----:B------:R4:W-:Y:S01]  /*5e10*/  MUFU.EX2 R13, R8 ;  /* 0x00000008000d7308 */ /* 0x0009e20000000800 */
[----:B------:R-:W-:Y:S01]  /*5e20*/  SHF.R.U32.HI R10, RZ, 0x8, R7 ;  /* 0x00000008ff0a7819 */ /* 0x000fe20000011607 */
[----:B---3--:R-:W3:Y:S01]  /*5e30*/  LDSM.16.MT88.4 R16, [R187+0x7800] ;  /* 0x00780000bb10783b */ /* 0x008ee20000004200 */
[----:B------:R-:W-:Y:S01]  /*5e40*/  LOP3.LUT R7, R5, 0xff, RZ, 0xc0, !PT ;  /* 0x000000ff05077812 */ /* 0x000fe200078ec0ff */
[----:B------:R-:W-:Y:S01]  /*5e50*/  HMMA.16816.F32.BF16 R68, R136, R72, R88 ;  /* 0x000000488844723c */ /* 0x000fe20000041858 */
[----:B-1----:R-:W-:Y:S01]  /*5e60*/  FFMA.FTZ R4, R168, UR19, -R2 ;  /* 0x00000013a8047c23 */ /* 0x002fe20008010802 */
[----:B------:R-:W-:-:S04]  /*5e70*/  LOP3.LUT R2, R6, 0xffff, RZ, 0xc0, !PT ;  /* 0x0000ffff06027812 */ /* 0x000fc800078ec0ff */
[C---:B------:R-:W-:Y:S01]  /*5e80*/  HMMA.16816.F32.BF16 R104, R136.reuse, R112, R104 ;  /* 0x000000708868723c */ /* 0x040fe20000041868 */
[----:B------:R1:W5:Y:S01]  /*5e90*/  MUFU.EX2 R218, R4 ;  /* 0x0000000400da7308 */ /* 0x0003620000000800 */
[----:B------:R-:W-:Y:S02]  /*5ea0*/  SHF.R.U32.HI R5, RZ, 0x8, R2 ;  /* 0x00000008ff057819 */ /* 0x000fe40000011602 */
[----:B------:R-:W-:Y:S02]  /*5eb0*/  PRMT R2, R12, 0x5410, R10 ;  /* 0x000054100c027816 */ /* 0x000fe4000000000a */
[C---:B------:R-:W-:Y:S01]  /*5ec0*/  HMMA.16816.F32.BF16 R116, R136.reuse, R114, R116 ;  /* 0x000000728874723c */ /* 0x040fe20000041874 */
[----:B----4-:R-:W-:Y:S02]  /*5ed0*/  PRMT R8, R7, 0x5410, R11 ;  /* 0x0000541007087816 */ /* 0x010fe4000000000b */
[----:B------:R-:W-:Y:S02]  /*5ee0*/  PRMT R7, R9, 0x5410, R5 ;  /* 0x0000541009077816 */ /* 0x000fe40000000005 */
[--C-:B------:R-:W-:Y:S01]  /*5ef0*/  HSET2.LE.AND R2, R2, R0.reuse, PT ;  /* 0x0000000002027233 */ /* 0x100fe20003803000 */
[----:B------:R-:W-:Y:S01]  /*5f00*/  HMMA.16816.F32.BF16 R124, R136, R74, R124 ;  /* 0x0000004a887c723c */ /* 0x000fe2000004187c */
[----:B------:R-:W-:-:S02]  /*5f10*/  HSET2.LE.AND R5, R8, R0, PT ;  /* 0x0000000008057233 */ /* 0x000fc40003803000 */
[----:B------:R-:W-:-:S03]  /*5f20*/  HSET2.LE.AND R7, R7, R0, PT ;  /* 0x0000000007077233 */ /* 0x000fc60003803000 */
[C---:B------:R-:W-:Y:S01]  /*5f30*/  HMMA.16816.F32.BF16 R80, R136.reuse, R84, R140 ;  /* 0x000000548850723c */ /* 0x040fe2000004188c */
[--C-:B-1----:R-:W-:Y:S02]  /*5f40*/  SHF.R.U32.HI R4, RZ, 0x10, R6.reuse ;  /* 0x00000010ff047819 */ /* 0x102fe40000011606 */
[----:B------:R-:W-:Y:S02]  /*5f50*/  SHF.R.U32.HI R6, RZ, 0x18, R6 ;  /* 0x00000018ff067819 */ /* 0x000fe40000011606 */
[----:B------:R-:W-:Y:S01]  /*5f60*/  LOP3.LUT R4, R4, 0xff, RZ, 0xc0, !PT ;  /* 0x000000ff04047812 */ /* 0x000fe200078ec0ff */
[----:B------:R-:W-:Y:S03]  /*5f70*/  HMMA.16816.F32.BF16 R128, R136, R86, R128 ;  /* 0x000000568880723c */ /* 0x000fe60000041880 */
[----:B------:R-:W-:Y:S02]  /*5f80*/  PRMT R4, R4, 0x5410, R6 ;  /* 0x0000541004047816 */ /* 0x000fe40000000006 */
[----:B------:R-:W-:-:S03]  /*5f90*/  F2FP.BF16.F32.PACK_AB R6, R102, R103 ;  /* 0x000000676606723e */ /* 0x000fc600000010ff */
[----:B------:R-:W-:Y:S01]  /*5fa0*/  HSET2.LE.AND R8, R4, R0, PT ;  /* 0x0000000004087233 */ /* 0x000fe20003803000 */
[C---:B---3--:R-:W-:Y:S01]  /*5fb0*/  HMMA.16816.F32.BF16 R88, R136.reuse, R16, R144 ;  /* 0x000000108858723c */ /* 0x048fe20000041890 */
[----:B--2---:R-:W-:Y:S02]  /*5fc0*/  F2FP.BF16.F32.PACK_AB R0, R21, R22 ;  /* 0x000000161500723e */ /* 0x004fe400000010ff */
[----:B-----5:R-:W-:Y:S02]  /*5fd0*/  F2FP.BF16.F32.PACK_AB R4, R218, R14 ;  /* 0x0000000eda04723e */ /* 0x020fe400000010ff */
[----:B------:R-:W-:Y:S01]  /*5fe0*/  LOP3.LUT R94, R2, R0, RZ, 0xc0, !PT ;  /* 0x00000000025e7212 */ /* 0x000fe200078ec0ff */
[----:B------:R-:W-:Y:S01]  /*5ff0*/  FADD.FTZ R2, R239, R238 ;  /* 0x000000eeef027221 */ /* 0x000fe20000010000 */
[----:B------:R-:W-:Y:S01]  /*6000*/  F2FP.BF16.F32.PACK_AB R0, R13, R20 ;  /* 0x000000140d00723e */ /* 0x000fe200000010ff */
[----:B------:R-:W-:Y:S01]  /*6010*/  HMMA.16816.F32.BF16 R136, R136, R18, R120 ;  /* 0x000000128888723c */ /* 0x000fe20000041878 */
[----:B------:R-:W-:Y:S01]  /*6020*/  LOP3.LUT R95, R5, R4, RZ, 0xc0, !PT ;  /* 0x00000004055f7212 */ /* 0x000fe200078ec0ff */
[----:B------:R-:W-:Y:S01]  /*6030*/  FADD.FTZ R4, R232, R231 ;  /* 0x000000e7e8047221 */ /* 0x000fe20000010000 */
[----:B------:R-:W-:Y:S01]  /*6040*/  LOP3.LUT R93, R8, R0, RZ, 0xc0, !PT ;  /* 0x00000000085d7212 */ /* 0x000fe200078ec0ff */
        /* <DEDUP_REMOVED lines=69> */
[----:B------:R-:W-:Y:S01]  /*64a0*/  ULDC UR4, c[0x0][0x2d0] ;  /* 0x0000b40000047ab9 */ /* 0x000fe20000000800 */
[----:B------:R-:W1:Y:S01]  /*64b0*/  LDC.64 R200, c[0x0][0x250] ;  /* 0x00009400ffc87b82 */ /* 0x000e620000000a00 */
[----:B------:R-:W-:Y:S01]  /*64c0*/  ISETP.GE.AND P0, PT, R240, UR4, PT ;  /* 0x00000004f0007c0c */ /* 0x000fe2000bf06270 */
[----:B------:R-:W-:Y:S01]  /*64d0*/  IMAD.WIDE.U32 R226, R152, -0x326172a9, RZ ;  /* 0xcd9e8d5798e27825 */ /* 0x000fe200078e00ff */
[----:B------:R-:W-:Y:S01]  /*64e0*/  MOV R96, R99 ;  /* 0x0000006300607202 */ /* 0x000fe20000000f00 */
[----:B------:R-:W-:Y:S01]  /*64f0*/  ULEA.HI.SX32 UR19, UR18, 0xfffffffe, 0x1a ;  /* 0xfffffffe12137891 */ /* 0x000fe2000f8fd23f */
[----:B------:R-:W-:Y:S01]  /*6500*/  MOV R0, R100 ;  /* 0x0000006400007202 */ /* 0x000fe20000000f00 */
[----:B------:R-:W-:Y:S01]  /*6510*/  IMAD.WIDE.U32 R224, R224, -0x326172a9, RZ ;  /* 0xcd9e8d57e0e07825 */ /* 0x000fe200078e00ff */
[-C--:B------:R-:W-:Y:S01]  /*6520*/  LOP3.LUT R206, R227, R204.reuse, RZ, 0x3c, !PT ;  /* 0x000000cce3ce7212 */ /* 0x080fe200078e3cff */
[----:B------:R-:W-:Y:S01]  /*6530*/  ULDC UR4, c[0x0][0x2ec] ;  /* 0x0000bb0000047ab9 */ /* 0x000fe20000000800 */
[----:B------:R-:W-:Y:S01]  /*6540*/  MOV R102, R3 ;  /* 0x0000000300667202 */ /* 0x000fe20000000f00 */
[----:B------:R-:W-:Y:S01]  /*6550*/  IMAD.WIDE.U32 R202, R202, -0x2daee0ad, RZ ;  /* 0xd2511f53caca7825 */ /* 0x000fe200078e00ff */
[----:B------:R-:W-:-:S02]  /*6560*/  LOP3.LUT R204, R225, R204, RZ, 0x3c, !PT ;  /* 0x000000cce1cc7212 */ /* 0x000fc400078e3cff */
[----:B------:R-:W-:Y:S01]  /*6570*/  MOV R101, R97 ;  /* 0x0000006100657202 */ /* 0x000fe20000000f00 */
[----:B------:R-:W2:Y:S01]  /*6580*/  @!P0 LDC.64 R250, c[0x0][0x220] ;  /* 0x00008800fffa8b82 */ /* 0x000ea20000000a00 */
[----:B------:R-:W-:-:S04]  /*6590*/  IMAD.WIDE.U32 R206, R206, -0x2daee0ad, RZ ;  /* 0xd2511f53cece7825 */ /* 0x000fc800078e00ff */
[----:B------:R-:W-:-:S03]  /*65a0*/  IMAD.WIDE.U32 R204, R204, -0x2daee0ad, RZ ;  /* 0xd2511f53cccc7825 */ /* 0x000fc600078e00ff */
[----:B------:R-:W3:Y:S01]  /*65b0*/  @!P0 LDC.64 R248, c[0x0][0x220] ;  /* 0x00008800fff88b82 */ /* 0x000ee20000000a00 */
[----:B-1----:R-:W-:-:S07]  /*65c0*/  @!P0 IMAD R241, R201, 0x30, RZ ;  /* 0x00000030c9f18824 */ /* 0x002fce00078e02ff */
[----:B------:R-:W1:Y:S08]  /*65d0*/  @!P0 LDC.64 R246, c[0x0][0x220] ;  /* 0x00008800fff68b82 */ /* 0x000e700000000a00 */
[----:B------:R-:W4:Y:S01]  /*65e0*/  @!P0 LDC.64 R244, c[0x0][0x220] ;  /* 0x00008800fff48b82 */ /* 0x000f220000000a00 */
[----:B--2---:R-:W-:Y:S05]  /*65f0*/  BRA `(.L_x_1304) ;  /* 0x0000000400487947 */ /* 0x004fea0003800000 */
.L_x_1306:
[----:B------:R-:W1:Y:S01]  /*6600*/  @!P0 LDC.64 R98, c[0x0][0x248] ;  /* 0x00009200ff628b82 */ /* 0x000e620000000a00 */
[----:B------:R-:W-:Y:S01]  /*6610*/  IMAD.U32 R97, RZ, RZ, UR19 ;  /* 0x00000013ff617e24 */ /* 0x000fe2000f8e00ff */
[----:B------:R-:W2:Y:S03]  /*6620*/  LDL R212, [R1+0x18] ;  /* 0x0000180001d47983 */ /* 0x000ea60000100800 */
[----:B------:R-:W-:Y:S03]  /*6630*/  @!P0 VIADD R97, R97, 0xffffffff ;  /* 0xffffffff61618836 */ /* 0x000fe60000000000 */
[----:B------:R3:W-:Y:S01]  /*6640*/  @P0 STS.128 [R199+0x4000], RZ ;  /* 0x004000ffc7000388 */ /* 0x0007e20000000c00 */
[----:B------:R-:W4:Y:S01]  /*6650*/  @!P0 LDC.64 R144, c[0x0][0x248] ;  /* 0x00009200ff908b82 */ /* 0x000f220000000a00 */
[----:B------:R-:W-:Y:S07]  /*6660*/  @!P0 SHF.R.S32.HI R2, RZ, 0x1f, R97 ;  /* 0x0000001fff028819 */ /* 0x000fee0000011461 */
[----:B------:R-:W5:Y:S01]  /*6670*/  @!P0 LDC.64 R148, c[0x0][0x248] ;  /* 0x00009200ff948b82 */ /* 0x000f620000000a00 */
[-C--:B-1----:R-:W-:Y:S07]  /*6680*/  @!P0 IMAD R100, R2, R98.reuse, RZ ;  /* 0x0000006202648224 */ /* 0x082fee00078e02ff */
[----:B------:R-:W1:Y:S01]  /*6690*/  @!P0 LDC.64 R150, c[0x0][0x248] ;  /* 0x00009200ff968b82 */ /* 0x000e620000000a00 */
[C---:B------:R-:W-:Y:S04]  /*66a0*/  @!P0 IMAD.WIDE.U32 R2, R97.reuse, R98, RZ ;  /* 0x0000006261028225 */ /* 0x040fe800078e00ff */
[----:B------:R-:W-:Y:S01]  /*66b0*/  @!P0 IMAD R100, R97, R99, R100 ;  /* 0x0000006361648224 */ /* 0x000fe200078e0264 */
[C---:B------:R-:W-:Y:S01]  /*66c0*/  @!P0 LEA R142, P1, R2.reuse, R210, 0x6 ;  /* 0x000000d2028e8211 */ /* 0x040fe200078230ff */
[----:B------:R-:W-:Y:S01]  /*66d0*/  IMAD.U32 R97, RZ, RZ, UR19 ;  /* 0x00000013ff617e24 */ /* 0x000fe2000f8e00ff */
[----:B------:R-:W3:Y:S01]  /*66e0*/  @!P0 LDC.64 R158, c[0x0][0x218] ;  /* 0x00008600ff9e8b82 */ /* 0x000ee20000000a00 */
[----:B------:R-:W-:Y:S01]  /*66f0*/  @!P0 IMAD.IADD R100, R3, 0x1, R100 ;  /* 0x0000000103648824 */ /* 0x000fe200078e0264 */
[----:B------:R-:W-:Y:S01]  /*6700*/  MOV R3, UR19 ;  /* 0x0000001300037c02 */ /* 0x000fe20008000f00 */
[----:B------:R-:W-:Y:S02]  /*6710*/  @!P0 VIADD R97, R97, 0xffffffff ;  /* 0xffffffff61618836 */ /* 0x000fe40000000000 */
[----:B------:R-:W-:Y:S01]  /*6720*/  @!P0 IMAD R153, R99, 0x30, RZ ;  /* 0x0000003063998824 */ /* 0x000fe200078e02ff */
[----:B------:R-:W-:Y:S01]  /*6730*/  @!P0 LEA.HI.X R143, R2, R209, R100, 0x6, P1 ;  /* 0x000000d1028f8211 */ /* 0x000fe200008f3464 */
[----:B------:R-:W-:Y:S01]  /*6740*/  @!P0 VIADD R2, R3, 0xffffffff ;  /* 0xffffffff03028836 */ /* 0x000fe20000000000 */
[----:B------:R-:W-:Y:S01]  /*6750*/  MOV R100, UR19 ;  /* 0x0000001300647c02 */ /* 0x000fe20008000f00 */
[----:B------:R-:W3:Y:S01]  /*6760*/  @!P0 LDC.64 R156, c[0x0][0x218] ;  /* 0x00008600ff9c8b82 */ /* 0x000ee20000000a00 */
[----:B-----5:R-:W-:Y:S03]  /*6770*/  @!P0 IMAD.WIDE.U32 R140, R97, R148, RZ ;  /* 0x00000094618c8225 */ /* 0x020fe600078e00ff */
[----:B------:R-:W-:Y:S01]  /*6780*/  @!P0 SHF.R.S32.HI R3, RZ, 0x1f, R2 ;  /* 0x0000001fff038819 */ /* 0x000fe20000011402 */
[----:B------:R-:W-:Y:S02]  /*6790*/  @!P0 VIADD R100, R100, 0xffffffff ;  /* 0xffffffff64648836 */ /* 0x000fe40000000000 */
[----:B------:R-:W-:Y:S01]  /*67a0*/  @!P0 IMAD.WIDE.U32 R142, R98, 0x30, R142 ;  /* 0x00000030628e8825 */ /* 0x000fe200078e008e */
[----:B------:R-:W-:Y:S01]  /*67b0*/  @!P0 SHF.R.S32.HI R98, RZ, 0x1f, R97 ;  /* 0x0000001fff628819 */ /* 0x000fe20000011461 */
[----:B------:R-:W5:Y:S01]  /*67c0*/  @!P0 LDC.64 R160, c[0x0][0x218] ;  /* 0x00008600ffa08b82 */ /* 0x000f620000000a00 */
[----:B------:R-:W-:Y:S01]  /*67d0*/  @!P0 SHF.R.S32.HI R147, RZ, 0x1f, R100 ;  /* 0x0000001fff938819 */ /* 0x000fe20000011464 */
[----:B----4-:R-:W-:Y:S02]  /*67e0*/  @!P0 IMAD R3, R3, R144, RZ ;  /* 0x0000009003038224 */ /* 0x010fe400078e02ff */
[----:B------:R-:W-:Y:S02]  /*67f0*/  @!P0 IMAD R98, R98, R148, RZ ;  /* 0x0000009462628224 */ /* 0x000fe400078e02ff */
[C---:B------:R-:W-:Y:S02]  /*6800*/  @!P0 IMAD R99, R2.reuse, R145, R3 ;  /* 0x0000009102638224 */ /* 0x040fe400078e0203 */
[----:B------:R-:W-:Y:S01]  /*6810*/  @!P0 IMAD.WIDE.U32 R2, R2, R144, RZ ;  /* 0x0000009002028225 */ /* 0x000fe200078e00ff */
[----:B------:R-:W4:Y:S03]  /*6820*/  @!P0 LDC.64 R154, c[0x0][0x218] ;  /* 0x00008600ff9a8b82 */ /* 0x000f260000000a00 */
[----:B-1----:R-:W-:Y:S01]  /*6830*/  @!P0 IMAD R148, R147, R150, RZ ;  /* 0x0000009693948224 */ /* 0x002fe200078e02ff */
[----:B------:R-:W-:Y:S01]  /*6840*/  @!P0 LEA R152, P1, R2, R210, 0x6 ;  /* 0x000000d202988211 */ /* 0x000fe200078230ff */
[----:B------:R-:W-:Y:S01]  /*6850*/  @!P0 IMAD R149, R97, R149, R98 ;  /* 0x0000009561958224 */ /* 0x000fe200078e0262 */
[----:B------:R-:W-:Y:S01]  /*6860*/  @!P0 IADD3 R147, R3, R99, RZ ;  /* 0x0000006303938210 */ /* 0x000fe20007ffe0ff */
[----:B------:R-:W-:Y:S01]  /*6870*/  @!P0 IMAD.WIDE.U32 R98, R100, R150, RZ ;  /* 0x0000009664628225 */ /* 0x000fe200078e00ff */
[-C--:B------:R-:W-:Y:S02]  /*6880*/  @!P0 LEA R3, P3, R140, R210.reuse, 0x6 ;  /* 0x000000d28c038211 */ /* 0x080fe400078630ff */
[----:B------:R-:W-:Y:S01]  /*6890*/  @!P0 LEA.HI.X R147, R2, R209, R147, 0x6, P1 ;  /* 0x000000d102938211 */ /* 0x000fe200008f3493 */
[----:B------:R-:W-:Y:S01]  /*68a0*/  @!P0 IMAD R151, R100, R151, R148 ;  /* 0x0000009764978224 */ /* 0x000fe200078e0294 */
[----:B------:R-:W-:Y:S01]  /*68b0*/  @!P0 LEA R97, P1, R98, R210, 0x6 ;  /* 0x000000d262618211 */ /* 0x000fe200078230ff */
[----:B------:R-:W-:Y:S01]  /*68c0*/  @!P0 IMAD.IADD R100, R141, 0x1, R149 ;  /* 0x000000018d648824 */ /* 0x000fe200078e0295 */
[----:B------:R-:W-:Y:S01]  /*68d0*/  @!P0 IADD3 R141, R153, R143, RZ ;  /* 0x0000008f998d8210 */ /* 0x000fe20007ffe0ff */
[----:B------:R-:W-:Y:S01]  /*68e0*/  @!P0 IMAD.IADD R2, R99, 0x1, R151 ;  /* 0x0000000163028824 */ /* 0x000fe200078e0297 */
[----:B------:R-:W-:Y:S02]  /*68f0*/  @!P0 LEA R99, P2, R144, R152, 0x5 ;  /* 0x0000009890638211 */ /* 0x000fe400078428ff */
[----:B------:R-:W-:Y:S02]  /*6900*/  @!P0 LEA.HI.X R148, R140, R209, R100, 0x6, P3 ;  /* 0x000000d18c948211 */ /* 0x000fe400018f3464 */
[----:B------:R-:W-:Y:S02]  /*6910*/  @!P0 LEA.HI.X R147, R144, R147, R145, 0x5, P2 ;  /* 0x0000009390938211 */ /* 0x000fe400010f2c91 */
[C---:B---3--:R-:W-:Y:S02]  /*6920*/  @!P0 LEA R144, P4, R3.reuse, R158, 0x1 ;  /* 0x0000009e03908211 */ /* 0x048fe400078808ff */
[----:B------:R-:W-:Y:S02]  /*6930*/  @!P0 LEA.HI.X R98, R98, R209, R2, 0x6, P1 ;  /* 0x000000d162628211 */ /* 0x000fe400008f3402 */
[----:B------:R-:W-:Y:S02]  /*6940*/  @!P0 LEA.HI.X R145, R3, R159, R148, 0x1, P4 ;  /* 0x0000009f03918211 */ /* 0x000fe400020f0c94 */
[C---:B------:R-:W-:Y:S03]  /*6950*/  @!P0 LEA R2, P1, R142.reuse, R156, 0x1 ;  /* 0x0000009c8e028211 */ /* 0x040fe600078208ff */
[----:B------:R-:W-:Y:S01]  /*6960*/  @!PT LDS RZ, [RZ] ;  /* 0x00000000fffff984 */ /* 0x000fe20000000800 */
[----:B------:R-:W-:Y:S01]  /*6970*/  @!PT LDS RZ, [RZ] ;  /* 0x00000000fffff984 */ /* 0x000fe20000000800 */
[----:B------:R-:W-:Y:S01]  /*6980*/  @!PT LDS RZ, [RZ] ;  /* 0x00000000fffff984 */ /* 0x000fe20000000800 */
[----:B------:R1:W-:Y:S01]  /*6990*/  @!P0 LDGSTS.E.BYPASS.LTC128B.128 [R199+0x4000], desc[UR20][R144.64] ;  /* 0x0400000090c78fae */ /* 0x0003e2000b901d54 */
[----:B------:R-:W-:Y:S05]  /*69a0*/  @!P0 LEA.HI.X R3, R142, R157, R141, 0x1, P1 ;  /* 0x0000009d8e038211 */ /* 0x000fea00008f0c8d */
[----:B------:R1:W-:Y:S01]  /*69b0*/  @P0 STS.128 [R199+0x4800], RZ ;  /* 0x004800ffc7000388 */ /* 0x0003e20000000c00 */
[----:B--2---:R-:W-:Y:S04]  /*69c0*/  @!P0 IADD3 R97, P5, R212, R97, RZ ;  /* 0x00000061d4618210 */ /* 0x004fe80007fbe0ff */
[----:B-----5:R-:W-:Y:S01]  /*69d0*/  @!P0 LEA R140, P3, R97, R160, 0x1 ;  /* 0x000000a0618c8211 */ /* 0x020fe200078608ff */
[----:B------:R-:W-:Y:S01]  /*69e0*/  @!P0 IMAD.X R100, R252, 0x1, R98, P5 ;  /* 0x00000001fc648824 */ /* 0x000fe200028e0662 */
[----:B----4-:R-:W-:Y:S04]  /*69f0*/  @!P0 LEA R98, P2, R99, R154, 0x1 ;  /* 0x0000009a63628211 */ /* 0x010fe800078408ff */
[----:B------:R-:W-:Y:S02]  /*6a00*/  @!P0 LEA.HI.X R141, R97, R161, R100, 0x1, P3 ;  /* 0x000000a1618d8211 */ /* 0x000fe400018f0c64 */
[----:B------:R-:W-:Y:S03]  /*6a10*/  @!P0 LEA.HI.X R99, R99, R155, R147, 0x1, P2 ;  /* 0x0000009b63638211 */ /* 0x000fe600010f0c93 */
        /* <DEDUP_REMOVED lines=14> */
[----:B------:R-:W0:Y:S01]  /*6b00*/  LDGDEPBAR ;  /* 0x00000000000079af */ /* 0x000e220000000000 */
[----:B------:R-:W-:Y:S05]  /*6b10*/  BRA `(.L_x_1305) ;  /* 0x0000000800a87947 */ /* 0x000fea0003800000 */
.L_x_1304:
[----:B------:R-:W2:Y:S01]  /*6b20*/  LDL.64 R8, [R1+0x10] ;  /* 0x0000100001087983 */ /* 0x000ea20000100a00 */
[----:B------:R-:W-:Y:S04]  /*6b30*/  DEPBAR.LE SB0, 0x0 ;  /* 0x000080000000791a */ /* 0x000fe80000000000 */
[----:B------:R-:W5:Y:S01]  /*6b40*/  LDL R6, [R1+0x1c] ;  /* 0x00001c0001067983 */ /* 0x000f620000100800 */
[----:B------:R-:W-:Y:S01]  /*6b50*/  USHF.R.S32.HI UR18, URZ, 0x1f, UR19 ;  /* 0x0000001f3f127899 */ /* 0x000fe20008011413 */
[C---:B------:R-:W-:Y:S01]  /*6b60*/  IMAD.WIDE.U32 R4, R200.reuse, UR19, RZ ;  /* 0x00000013c8047c25 */ /* 0x040fe2000f8e00ff */
[----:B------:R-:W-:Y:S01]  /*6b70*/  BAR.SYNC.DEFER_BLOCKING 0x0 ;  /* 0x0000000000007b1d */ /* 0x000fe20000010000 */
[----:B------:R-:W-:Y:S03]  /*6b80*/  ISETP.LT.AND P6, PT, RZ, UR19, PT ;  /* 0x00000013ff007c0c */ /* 0x000fe6000bfc1270 */
[----:B------:R-:W-:Y:S04]  /*6b90*/  IMAD R2, R200, UR18, RZ ;  /* 0x00000012c8027c24 */ /* 0x000fe8000f8e02ff */
[----:B------:R-:W-:Y:S04]  /*6ba0*/  IMAD R3, R201, UR19, R2 ;  /* 0x00000013c9037c24 */ /* 0x000fe8000f8e0202 */
[----:B------:R-:W-:Y:S01]  /*6bb0*/  IMAD.IADD R3, R5, 0x1, R3 ;  /* 0x0000000105037824 */ /* 0x000fe200078e0203 */
[----:B------:R-:W-:Y:S01]  /*6bc0*/  @P0 STS.128 [R199+0x6000], RZ ;  /* 0x006000ffc7000388 */ /* 0x000fe20000000c00 */
[----:B--2---:R-:W-:Y:S04]  /*6bd0*/  LEA R2, P1, R4, R8, 0x6 ;  /* 0x0000000804027211 */ /* 0x004fe800078230ff */
[----:B------:R-:W-:Y:S02]  /*6be0*/  @!P0 LEA R10, P5, R2, R250, 0x1 ;  /* 0x000000fa020a8211 */ /* 0x000fe400078a08ff */
[----:B-----5:R-:W-:Y:S02]  /*6bf0*/  LEA.HI.X R3, R4, R6, R3, 0x6, P1 ;  /* 0x0000000604037211 */ /* 0x020fe400008f3403 */
[----:B------:R-:W-:Y:S02]  /*6c00*/  @!P0 LEA R5, P4, R200, R2, 0x4 ;  /* 0x00000002c8058211 */ /* 0x000fe400078820ff */
[----:B------:R-:W-:Y:S02]  /*6c10*/  @!P0 LEA.HI.X R11, R2, R251, R3, 0x1, P5 ;  /* 0x000000fb020b8211 */ /* 0x000fe400028f0c03 */
[C---:B---3--:R-:W-:Y:S02]  /*6c20*/  @!P0 LEA R8, P3, R5.reuse, R248, 0x1 ;  /* 0x000000f805088211 */ /* 0x048fe400078608ff */
[C---:B------:R-:W-:Y:S01]  /*6c30*/  @!P0 LEA.HI.X R7, R200.reuse, R3, R201, 0x4, P4 ;  /* 0x00000003c8078211 */ /* 0x040fe200020f24c9 */
[----:B------:R-:W-:Y:S01]  /*6c40*/  @!PT LDS RZ, [RZ] ;  /* 0x00000000fffff984 */ /* 0x000fe20000000800 */
[----:B------:R-:W-:Y:S01]  /*6c50*/  @!PT LDS RZ, [RZ] ;  /* 0x00000000fffff984 */ /* 0x000fe20000000800 */
[----:B------:R-:W-:Y:S01]  /*6c60*/  @!PT LDS RZ, [RZ] ;  /* 0x00000000fffff984 */ /* 0x000fe20000000800 */
[----:B------:R-:W-:Y:S01]  /*6c70*/  @!P0 LDGSTS.E.BYPASS.LTC128B.128 [R199+0x6000], desc[UR20][R10.64] ;  /* 0x060000000ac78fae */ /* 0x000fe2000b901d54 */
[----:B------:R-:W-:Y:S02]  /*6c80*/  @!P0 LEA R4, P2, R200, R2, 0x5 ;  /* 0x00000002c8048211 */ /* 0x000fe400078428ff */
[----:B------:R-:W-:Y:S02]  /*6c90*/  @!P0 LEA.HI.X R9, R5, R249, R7, 0x1, P3 ;  /* 0x000000f905098211 */ /* 0x000fe400018f0c07 */
[----:B------:R-:W-:Y:S01]  /*6ca0*/  @P0 STS.128 [R199+0x6800], RZ ;  /* 0x006800ffc7000388 */ /* 0x000fe20000000c00 */
[----:B-1----:R-:W-:Y:S02]  /*6cb0*/  @!P0 LEA R6, P1, R4, R246, 0x1 ;  /* 0x000000f604068211 */ /* 0x002fe400078208ff */
[C---:B------:R-:W-:Y:S02]  /*6cc0*/  @!P0 LEA.HI.X R12, R200.reuse, R3, R201, 0x5, P2 ;  /* 0x00000003c80c8211 */ /* 0x040fe400010f2cc9 */
[----:B------:R-:W-:Y:S01]  /*6cd0*/  @!PT LDS RZ, [RZ] ;  /* 0x00000000fffff984 */ /* 0x000fe20000000800 */
[----:B------:R-:W-:Y:S01]  /*6ce0*/  @!PT LDS RZ, [RZ] ;  /* 0x00000000fffff984 */ /* 0x000fe20000000800 */
[----:B------:R-:W-:Y:S01]  /*6cf0*/  @!PT LDS RZ, [RZ] ;  /* 0x00000000fffff984 */ /* 0x000fe20000000800 */
[----:B------:R-:W-:Y:S01]  /*6d00*/  @!P0 LDGSTS.E.BYPASS.LTC128B.128 [R199+0x6800], desc[UR20][R8.64] ;  /* 0x0680000008c78fae */ /* 0x000fe2000b901d54 */
[----:B------:R-:W-:Y:S01]  /*6d10*/  @!P0 IMAD.WIDE.U32 R2, R200, 0x30, R2 ;  /* 0x00000030c8028825 */ /* 0x000fe200078e0002 */
[----:B------:R-:W-:Y:S03]  /*6d20*/  @!P0 LEA.HI.X R7, R4, R247, R12, 0x1, P1 ;  /* 0x000000f704078211 */ /* 0x000fe600008f0c0c */
[----:B------:R-:W-:Y:S01]  /*6d30*/  @P0 STS.128 [R199+0x7000], RZ ;  /* 0x007000ffc7000388 */ /* 0x000fe20000000c00 */
[----:B------:R-:W-:Y:S01]  /*6d40*/  @!P0 IMAD.IADD R3, R241, 0x1, R3 ;  /* 0x00000001f1038824 */ /* 0x000fe200078e0203 */
[C---:B----4-:R-:W-:Y:S03]  /*6d50*/  @!P0 LEA R4, P1, R2.reuse, R244, 0x1 ;  /* 0x000000f402048211 */ /* 0x050fe600078208ff */
[----:B------:R-:W-:Y:S01]  /*6d60*/  @!PT LDS RZ, [RZ] ;  /* 0x00000000fffff984 */ /* 0x000fe20000000800 */
[----:B------:R-:W-:Y:S01]  /*6d70*/  @!PT LDS RZ, [RZ] ;  /* 0x00000000fffff984 */ /* 0x000fe20000000800 */
[----:B------:R-:W-:Y:S01]  /*6d80*/  @!PT LDS RZ, [RZ] ;  /* 0x00000000fffff984 */ /* 0x000fe20000000800 */
[----:B------:R-:W-:Y:S01]  /*6d90*/  @!P0 LDGSTS.E.BYPASS.LTC128B.128 [R199+0x7000], desc[UR20][R6.64] ;  /* 0x0700000006c78fae */ /* 0x000fe2000b901d54 */
[----:B------:R-:W-:Y:S04]  /*6da0*/  @!P0 LEA.HI.X R5, R2, R245, R3, 0x1, P1 ;  /* 0x000000f502058211 */ /* 0x000fe800008f0c03 */
[----:B------:R-:W-:Y:S05]  /*6db0*/  @P0 STS.128 [R199+0x7800], RZ ;  /* 0x007800ffc7000388 */ /* 0x000fea0000000c00 */
[----:B------:R-:W-:Y:S01]  /*6dc0*/  @!PT LDS RZ, [RZ] ;  /* 0x00000000fffff984 */ /* 0x000fe20000000800 */
[----:B------:R-:W-:Y:S01]  /*6dd0*/  @!PT LDS RZ, [RZ] ;  /* 0x00000000fffff984 */ /* 0x000fe20000000800 */
[----:B------:R-:W-:Y:S01]  /*6de0*/  @!PT LDS RZ, [RZ] ;  /* 0x00000000fffff984 */ /* 0x000fe20000000800 */
[----:B------:R1:W-:Y:S05]  /*6df0*/  @!P0 LDGSTS.E.BYPASS.LTC128B.128 [R199+0x7800], desc[UR20][R4.64] ;  /* 0x0780000004c78fae */ /* 0x0003ea000b901d54 */
[----:B------:R-:W-:Y:S05]  /*6e00*/  LDSM.16.M88.4 R64, [R191] ;  /* 0x00000000bf40783b */ /* 0x000fea0000000200 */
[----:B------:R-:W1:Y:S05]  /*6e10*/  LDSM.16.M88.4 R16, [R184+0x4000] ;  /* 0x00400000b810783b */ /* 0x000e6a0000000200 */
[----:B------:R-:W2:Y:S05]  /*6e20*/  LDSM.16.M88.4 R60, [R191+0x2000] ;  /* 0x00200000bf3c783b */ /* 0x000eaa0000000200 */
[----:B------:R-:W3:Y:S05]  /*6e30*/  LDSM.16.M88.4 R32, [R184+0x4800] ;  /* 0x00480000b820783b */ /* 0x000eea0000000200 */
[----:B------:R-:W0:Y:S05]  /*6e40*/  LDGDEPBAR ;  /* 0x00000000000079af */ /* 0x000e2a0000000000 */
[----:B------:R-:W4:Y:S05]  /*6e50*/  LDSM.16.M88.4 R48, [R184+0x5000] ;  /* 0x00500000b830783b */ /* 0x000f2a0000000200 */
[----:B------:R-:W5:Y:S05]  /*6e60*/  LDSM.16.M88.4 R140, [R184+0x5800] ;  /* 0x00580000b88c783b */ /* 0x000f6a0000000200 */
[----:B------:R-:W-:Y:S05]  /*6e70*/  LDSM.16.M88.4 R144, [R194] ;  /* 0x00000000c290783b */ /* 0x000fea0000000200 */
[----:B------:R-:W5:Y:S05]  /*6e80*/  LDSM.16.M88.4 R148, [R190+0x4000] ;  /* 0x00400000be94783b */ /* 0x000f6a0000000200 */
[----:B------:R-:W5:Y:S01]  /*6e90*/  LDSM.16.M88.4 R152, [R194+0x2000] ;  /* 0x00200000c298783b */ /* 0x000f620000000200 */
[-C--:B-1----:R-:W-:Y:S04]  /*6ea0*/  HMMA.16816.F32.BF16 R4, R64, R16.reuse, RZ ;  /* 0x000000104004723c */ /* 0x082fe800000418ff */
[----:B------:R-:W1:Y:S02]  /*6eb0*/  LDSM.16.M88.4 R156, [R190+0x4800] ;  /* 0x00480000be9c783b */ /* 0x000e640000000200 */
[C---:B--2---:R-:W-:Y:S03]  /*6ec0*/  HMMA.16816.F32.BF16 R8, R60.reuse, R16, RZ ;  /* 0x000000103c08723c */ /* 0x044fe600000418ff */
[----:B------:R-:W2:Y:S03]  /*6ed0*/  LDSM.16.M88.4 R160, [R190+0x5000] ;  /* 0x00500000bea0783b */ /* 0x000ea60000000200 */
[-C--:B------:R-:W-:Y:S02]  /*6ee0*/  HMMA.16816.F32.BF16 R12, R60, R18.reuse, RZ ;  /* 0x000000123c0c723c */ /* 0x080fe400000418ff */
[----:B------:R-:W2:Y:S04]  /*6ef0*/  LDSM.16.M88.4 R164, [R190+0x5800] ;  /* 0x00580000bea4783b */ /* 0x000ea80000000200 */
[C---:B------:R-:W-:Y:S01]  /*6f00*/  HMMA.16816.F32.BF16 R16, R64.reuse, R18, RZ ;  /* 0x000000124010723c */ /* 0x040fe200000418ff */
[----:B------:R-:W-:Y:S05]  /*6f10*/  LDSM.16.M88.4 R168, [R192+0x2000] ;  /* 0x00200000c0a8783b */ /* 0x000fea0000000200 */
[-C--:B---3--:R-:W-:Y:S01]  /*6f20*/  HMMA.16816.F32.BF16 R20, R64, R32.reuse, RZ ;  /* 0x000000204014723c */ /* 0x088fe200000418ff */
[----:B------:R-:W-:Y:S05]  /*6f30*/  LDSM.16.M88.4 R172, [R196] ;  /* 0x00000000c4ac783b */ /* 0x000fea0000000200 */
[C---:B------:R-:W-:Y:S01]  /*6f40*/  HMMA.16816.F32.BF16 R24, R60.reuse, R32, RZ ;  /* 0x000000203c18723c */ /* 0x040fe200000418ff */
[----:B------:R-:W-:Y:S05]  /*6f50*/  LDSM.16.M88.4 R176, [R193] ;  /* 0x00000000c1b0783b */ /* 0x000fea0000000200 */
[-C--:B------:R-:W-:Y:S01]  /*6f60*/  HMMA.16816.F32.BF16 R28, R60, R34.reuse, RZ ;  /* 0x000000223c1c723c */ /* 0x080fe200000418ff */
[----:B------:R-:W-:Y:S05]  /*6f70*/  LDSM.16.M88.4 R180, [R189] ;  /* 0x00000000bdb4783b */ /* 0x000fea0000000200 */
        /* <DEDUP_REMOVED lines=10> */
[-C--:B------:R-:W-:Y:S06]  /*7020*/  HMMA.16816.F32.BF16 R4, R144, R148.reuse, R4 ;  /* 0x000000949004723c */ /* 0x080fec0000041804 */
        /* <DEDUP_REMOVED lines=14> */
[-C--:B------:R-:W-:Y:S06]  /*7110*/  HMMA.16816.F32.BF16 R52, R144, R164.reuse, R52 ;  /* 0x000000a49034723c */ /* 0x080fec0000041834 */
[C---:B------:R-:W-:Y:S06]  /*7120*/  HMMA.16816.F32.BF16 R56, R152.reuse, R164, R56 ;  /* 0x000000a49838723c */ /* 0x040fec0000041838 */
[-C--:B------:R-:W-:Y:S01]  /*7130*/  HMMA.16816.F32.BF16 R60, R152, R166.reuse, R60 ;  /* 0x000000a6983c723c */ /* 0x080fe2000004183c */
[----:B------:R-:W4:Y:S05]  /*7140*/  LDSM.16.M88.4 R152, [R193+0x2000] ;  /* 0x00200000c198783b */ /* 0x000f2a0000000200 */
[----:B------:R-:W-:Y:S01]  /*7150*/  HMMA.16816.F32.BF16 R64, R144, R166, R64 ;  /* 0x000000a69040723c */ /* 0x000fe20000041840 */
[----:B------:R-:W5:Y:S05]  /*7160*/  LDSM.16.M88.4 R144, [R189+0x800] ;  /* 0x00080000bd90783b */ /* 0x000f6a0000000200 */
[-C--:B---3--:R-:W-:Y:S06]  /*7170*/  HMMA.16816.F32.BF16 R4, R140, R148.reuse, R4 ;  /* 0x000000948c04723c */ /* 0x088fec0000041804 */
[C---:B------:R-:W-:Y:S06]  /*7180*/  HMMA.16816.F32.BF16 R8, R168.reuse, R148, R8 ;  /* 0x00000094a808723c */ /* 0x040fec0000041808 */
[-C--:B------:R-:W-:Y:S06]  /*7190*/  HMMA.16816.F32.BF16 R12, R168, R150.reuse, R12 ;  /* 0x00000096a80c723c */ /* 0x080fec000004180c */
[C---:B------:R-:W-:Y:S01]  /*71a0*/  HMMA.16816.F32.BF16 R16, R140.reuse, R150, R16 ;  /* 0x000000968c10723c */ /* 0x040fe20000041810 */
[----:B------:R-:W3:Y:S05]  /*71b0*/  LDSM.16.M88.4 R148, [R189+0x1000] ;  /* 0x00100000bd94783b */ /* 0x000eea0000000200 */
[-C--:B-1----:R-:W-:Y:S06]  /*71c0*/  HMMA.16816.F32.BF16 R20, R140, R156.reuse, R20 ;  /* 0x0000009c8c14723c */ /* 0x082fec0000041814 */
[C---:B------:R-:W-:Y:S06]  /*71d0*/  HMMA.16816.F32.BF16 R24, R168.reuse, R156, R24 ;  /* 0x0000009ca818723c */ /* 0x040fec0000041818 */
[-C--:B------:R-:W-:Y:S06]  /*71e0*/  HMMA.16816.F32.BF16 R28, R168, R158.reuse, R28 ;  /* 0x0000009ea81c723c */ /* 0x080fec000004181c */
[C---:B------:R-:W-:Y:S06]  /*71f0*/  HMMA.16816.F32.BF16 R32, R140.reuse, R158, R32 ;  /* 0x0000009e8c20723c */ /* 0x040fec0000041820 */
[-C--:B--2---:R-:W-:Y:S06]  /*7200*/  HMMA.16816.F32.BF16 R36, R140, R160.reuse, R36 ;  /* 0x000000a08c24723c */ /* 0x084fec0000041824 */
[C---:B------:R-:W-:Y:S06]  /*7210*/  HMMA.16816.F32.BF16 R40, R168.reuse, R160, R40 ;  /* 0x000000a0a828723c */ /* 0x040fec0000041828 */
[-C--:B------:R-:W-:Y:S06]  /*7220*/  HMMA.16816.F32.BF16 R44, R168, R162.reuse, R44 ;  /* 0x000000a2a82c723c */ /* 0x080fec000004182c */
[C---:B------:R-:W-:Y:S06]  /*7230*/  HMMA.16816.F32.BF16 R48, R140.reuse, R162, R48 ;  /* 0x000000a28c30723c */ /* 0x040fec0000041830 */
[-C--:B------:R-:W-:Y:S06]  /*7240*/  HMMA.16816.F32.BF16 R52, R140, R172.reuse, R52 ;  /* 0x000000ac8c34723c */ /* 0x080fec0000041834 */
[C---:B------:R-:W-:Y:S06]  /*7250*/  HMMA.16816.F32.BF16 R56, R168.reuse, R172, R56 ;  /* 0x000000aca838723c */ /* 0x040fec0000041838 */
[-C--:B------:R-:W-:Y:S06]  /*7260*/  HMMA.16816.F32.BF16 R60, R168, R174.reuse, R60 ;  /* 0x000000aea83c723c */ /* 0x080fec000004183c */
[----:B------:R-:W-:Y:S01]  /*7270*/  HMMA.16816.F32.BF16 R64, R140, R174, R64 ;  /* 0x000000ae8c40723c */ /* 0x000fe20000041840 */
[----:B------:R-:W1:Y:S01]  /*7280*/  LDSM.16.M88.4 R140, [R189+0x1800] ;  /* 0x00180000bd8c783b */ /* 0x000e620000000200 */
[----:B------:R-:W-:Y:S04]  /*7290*/  DEPBAR.LE SB0, 0x0 ;  /* 0x000080000000791a */ /* 0x000fe80000000000 */
[-C--:B------:R-:W-:Y:S01]  /*72a0*/  HMMA.16816.F32.BF16 R4, R176, R180.reuse, R4 ;  /* 0x000000b4b004723c */ /* 0x080fe20000041804 */
[----:B------:R-:W-:Y:S05]  /*72b0*/  BAR.SYNC.DEFER_BLOCKING 0x0 ;  /* 0x0000000000007b1d */ /* 0x000fea0000010000 */
[C---:B----4-:R-:W-:Y:S06]  /*72c0*/  HMMA.16816.F32.BF16 R8, R152.reuse, R180, R8 ;  /* 0x000000b49808723c */ /* 0x050fec0000041808 */
        /* <DEDUP_REMOVED lines=47> */
.L_x_1305:
[----:B-1----:R-:W-:Y:S01]  /*75c0*/  FMNMX.FTZ R2, R8, R101, !PT ;  /* 0x0000006508027209 */ /* 0x002fe20007810000 */
[----:B------:R-:W1:Y:S01]  /*75d0*/  SHFL.BFLY PT, R100, R103, 0x2, 0x1f ;  /* 0x0c401f0067647f89 */ /* 0x000e6200000e0000 */
[--C-:B------:R-:W-:Y:S01]  /*75e0*/  LOP3.LUT R160, R207, UR13, R202.reuse, 0x96, !PT ;  /* 0x0000000dcfa07c12 */ /* 0x100fe2000f8e96ca */
[----:B------:R-:W-:Y:S01]  /*75f0*/  IMAD.U32 R152, RZ, RZ, UR16 ;  /* 0x00000010ff987e24 */ /* 0x000fe2000f8e00ff */
[----:B------:R-:W-:Y:S05]  /*7600*/  FMNMX.FTZ R2, R9, R2, !PT ;  /* 0x0000000209027209 */ /* 0x000fea0007810000 */
[----:B------:R-:W2:Y:S01]  /*7610*/  SHFL.BFLY PT, R99, R146, 0x2, 0x1f ;  /* 0x0c401f0092637f89 */ /* 0x000ea200000e0000 */
[----:B------:R-:W-:Y:S01]  /*7620*/  LOP3.LUT R158, R205, UR13, R202, 0x96, !PT ;  /* 0x0000000dcd9e7c12 */ /* 0x000fe2000f8e96ca */
[----:B------:R-:W-:Y:S01]  /*7630*/  IMAD.WIDE.U32 R160, R160, -0x326172a9, RZ ;  /* 0xcd9e8d57a0a07825 */ /* 0x000fe200078e00ff */
[----:B------:R-:W-:Y:S01]  /*7640*/  FMNMX.FTZ R3, R12, R2, !PT ;  /* 0x000000020c037209 */ /* 0x000fe20007810000 */
[----:B------:R-:W-:Y:S01]  /*7650*/  USHF.L.U32 UR18, UR19, 0x1, URZ ;  /* 0x0000000113127899 */ /* 0x000fe2000800063f */
[----:B------:R-:W-:Y:S01]  /*7660*/  FMNMX.FTZ R2, R10, R102, !PT ;  /* 0x000000660a027209 */ /* 0x000fe20007810000 */
[----:B------:R-:W-:Y:S01]  /*7670*/  IMAD.WIDE.U32 R158, R158, -0x326172a9, RZ ;  /* 0xcd9e8d579e9e7825 */ /* 0x000fe200078e00ff */
[----:B------:R-:W-:Y:S01]  /*7680*/  FMNMX.FTZ R3, R13, R3, !PT ;  /* 0x000000030d037209 */ /* 0x000fe20007810000 */
[----:B------:R-:W-:Y:S01]  /*7690*/  UIADD3 UR19, UR19, -0x1, URZ ;  /* 0xffffffff13137890 */ /* 0x000fe2000fffe03f */
[----:B------:R-:W-:Y:S01]  /*76a0*/  FMNMX.FTZ R2, R11, R2, !PT ;  /* 0x000000020b027209 */ /* 0x000fe20007810000 */
[----:B------:R-:W-:Y:S01]  /*76b0*/  IMAD.MOV.U32 R171, RZ, RZ, 0x7054 ;  /* 0x00007054ffab7424 */ /* 0x000fe200078e00ff */
[----:B------:R-:W-:Y:S01]  /*76c0*/  FMNMX.FTZ R3, R24, R3, !PT ;  /* 0x0000000318037209 */ /* 0x000fe20007810000 */
[----:B------:R-:W-:Y:S01]  /*76d0*/  IMAD.U32 R97, RZ, RZ, UR23 ;  /* 0x00000017ff617e24 */ /* 0x000fe2000f8e00ff */
[----:B------:R-:W-:Y:S02]  /*76e0*/  FMNMX.FTZ R2, R14, R2, !PT ;  /* 0x000000020e027209 */ /* 0x000fe40007810000 */
[----:B------:R-:W-:Y:S02]  /*76f0*/  FMNMX.FTZ R3, R25, R3, !PT ;  /* 0x0000000319037209 */ /* 0x000fe40007810000 */
[----:B------:R-:W-:Y:S02]  /*7700*/  FMNMX.FTZ R2, R15, R2, !PT ;  /* 0x000000020f027209 */ /* 0x000fe40007810000 */
[----:B------:R-:W-:Y:S02]  /*7710*/  FMNMX.FTZ R3, R28, R3, !PT ;  /* 0x000000031c037209 */ /* 0x000fe40007810000 */
[----:B-1----:R-:W-:Y:S01]  /*7720*/  FMNMX.FTZ R100, R103, R100, !PT ;  /* 0x0000006467647209 */ /* 0x002fe20007810000 */
[----:B------:R-:W-:Y:S01]  /*7730*/  IMAD.U32 R103, RZ, RZ, UR23 ;  /* 0x00000017ff677e24 */ /* 0x000fe2000f8e00ff */
[----:B------:R-:W-:Y:S02]  /*7740*/  FMNMX.FTZ R3, R29, R3, !PT ;  /* 0x000000031d037209 */ /* 0x000fe40007810000 */
[----:B--2---:R-:W-:Y:S01]  /*7750*/  FMNMX.FTZ R99, R146, R99, !PT ;  /* 0x0000006392637209 */ /* 0x004fe20007810000 */
[----:B------:R-:W1:Y:S01]  /*7760*/  SHFL.BFLY PT, R140, R100, 0x1, 0x1f ;  /* 0x0c201f00648c7f89 */ /* 0x000e6200000e0000 */
[----:B------:R-:W-:Y:S02]  /*7770*/  FMNMX.FTZ R3, R40, R3, !PT ;  /* 0x0000000328037209 */ /* 0x000fe40007810000 */
[----:B------:R-:W-:Y:S05]  /*7780*/  LOP3.LUT R97, R203, UR18, R97, 0x96, !PT ;  /* 0x00000012cb617c12 */ /* 0x000fea000f8e9661 */
[----:B------:R-:W2:Y:S01]  /*7790*/  SHFL.BFLY PT, R141, R99, 0x1, 0x1f ;  /* 0x0c201f00638d7f89 */ /* 0x000ea200000e0000 */
[----:B------:R-:W-:Y:S01]  /*77a0*/  FMNMX.FTZ R3, R41, R3, !PT ;  /* 0x0000000329037209 */ /* 0x000fe20007810000 */
[----:B------:R-:W-:Y:S01]  /*77b0*/  UIADD3 UR18, UR18, 0x1, URZ ;  /* 0x0000000112127890 */ /* 0x000fe2000fffe03f */
[----:B------:R-:W-:Y:S01]  /*77c0*/  FMNMX.FTZ R2, R26, R2, !PT ;  /* 0x000000021a027209 */ /* 0x000fe20007810000 */
[----:B------:R-:W-:Y:S01]  /*77d0*/  IMAD.WIDE.U32 R144, R97, -0x326172a9, RZ ;  /* 0xcd9e8d5761907825 */ /* 0x000fe200078e00ff */
[----:B------:R-:W-:Y:S02]  /*77e0*/  FMNMX.FTZ R3, R44, R3, !PT ;  /* 0x000000032c037209 */ /* 0x000fe40007810000 */
[----:B------:R-:W-:Y:S02]  /*77f0*/  FMNMX.FTZ R2, R27, R2, !PT ;  /* 0x000000021b027209 */ /* 0x000fe40007810000 */
[----:B------:R-:W-:Y:S02]  /*7800*/  FMNMX.FTZ R3, R45, R3, !PT ;  /* 0x000000032d037209 */ /* 0x000fe40007810000 */
[----:B------:R-:W-:Y:S02]  /*7810*/  LOP3.LUT R97, R203, UR18, R103, 0x96, !PT ;  /* 0x00000012cb617c12 */ /* 0x000fe4000f8e9667 */
[----:B------:R-:W-:Y:S02]  /*7820*/  FMNMX.FTZ R3, R56, R3, !PT ;  /* 0x0000000338037209 */ /* 0x000fe40007810000 */
[----:B------:R-:W-:Y:S02]  /*7830*/  FMNMX.FTZ R2, R30, R2, !PT ;  /* 0x000000021e027209 */ /* 0x000fe40007810000 */
[----:B------:R-:W-:Y:S02]  /*7840*/  FMNMX.FTZ R3, R57, R3, !PT ;  /* 0x0000000339037209 */ /* 0x000fe40007810000 */
[----:B------:R-:W-:Y:S02]  /*7850*/  LOP3.LUT R98, R145, UR14, R226, 0x96, !PT ;  /* 0x0000000e91627c12 */ /* 0x000fe4000f8e96e2 */
[----:B-1----:R-:W-:Y:S02]  /*7860*/  FMNMX.FTZ R100, R100, R140, !PT ;  /* 0x0000008c64647209 */ /* 0x002fe40007810000 */
[----:B------:R-:W-:Y:S01]  /*7870*/  FMNMX.FTZ R3, R60, R3, !PT ;  /* 0x000000033c037209 */ /* 0x000fe20007810000 */
[----:B------:R-:W-:Y:S01]  /*7880*/  IMAD.WIDE.U32 R154, R98, -0x2daee0ad, RZ ;  /* 0xd2511f53629a7825 */ /* 0x000fe200078e00ff */
[----:B--2---:R-:W-:Y:S02]  /*7890*/  FMNMX.FTZ R99, R99, R141, !PT ;  /* 0x0000008d63637209 */ /* 0x004fe40007810000 */
[----:B------:R-:W-:Y:S01]  /*78a0*/  FMNMX.FTZ R2, R31, R2, !PT ;  /* 0x000000021f027209 */ /* 0x000fe20007810000 */
[----:B------:R-:W-:Y:S01]  /*78b0*/  FADD.FTZ R0, -R100, R0 ;  /* 0x0000000064007221 */ /* 0x000fe20000010100 */
[----:B------:R-:W-:Y:S01]  /*78c0*/  LOP3.LUT R150, R145, UR14, R224, 0x96, !PT ;  /* 0x0000000e91967c12 */ /* 0x000fe2000f8e96e0 */
[----:B------:R-:W-:Y:S01]  /*78d0*/  IMAD.WIDE.U32 R140, R97, -0x326172a9, RZ ;  /* 0xcd9e8d57618c7825 */ /* 0x000fe200078e00ff */
[----:B------:R-:W-:Y:S02]  /*78e0*/  FMNMX.FTZ R97, R61, R3, !PT ;  /* 0x000000033d617209 */ /* 0x000fe40007810000 */
[----:B------:R-:W-:Y:S01]  /*78f0*/  FMNMX.FTZ R2, R42, R2, !PT ;  /* 0x000000022a027209 */ /* 0x000fe20007810000 */
[----:B------:R-:W-:Y:S01]  /*7900*/  FMUL.FTZ R3, R0, UR4 ;  /* 0x0000000400037c20 */ /* 0x000fe20008410000 */
[--C-:B------:R-:W-:Y:S01]  /*7910*/  LOP3.LUT R142, R161, UR12, R144.reuse, 0x96, !PT ;  /* 0x0000000ca18e7c12 */ /* 0x100fe2000f8e9690 */
[----:B------:R-:W1:Y:S01]  /*7920*/  SHFL.BFLY PT, R145, R97, 0x2, 0x1f ;  /* 0x0c401f0061917f89 */ /* 0x000e6200000e0000 */
[----:B------:R-:W-:Y:S01]  /*7930*/  FMNMX.FTZ R2, R43, R2, !PT ;  /* 0x000000022b027209 */ /* 0x000fe20007810000 */
[----:B------:R2:W3:Y:S01]  /*7940*/  MUFU.EX2 R98, R3 ;  /* 0x0000000300627308 */ /* 0x0004e20000000800 */
[----:B------:R-:W-:Y:S01]  /*7950*/  LOP3.LUT R149, R159, UR12, R144, 0x96, !PT ;  /* 0x0000000c9f957c12 */ /* 0x000fe2000f8e9690 */
[----:B------:R-:W-:Y:S01]  /*7960*/  FADD.FTZ R0, -R99, R96 ;  /* 0x0000006063007221 */ /* 0x000fe20000010100 */
[----:B------:R-:W-:Y:S01]  /*7970*/  FMNMX.FTZ R2, R46, R2, !PT ;  /* 0x000000022e027209 */ /* 0x000fe20007810000 */
[----:B------:R-:W-:Y:S01]  /*7980*/  IMAD.WIDE.U32 R142, R142, -0x2daee0ad, RZ ;  /* 0xd2511f538e8e7825 */ /* 0x000fe200078e00ff */
[----:B------:R-:W-:Y:S02]  /*7990*/  LOP3.LUT R148, R141, UR14, R226, 0x96, !PT ;  /* 0x0000000e8d947c12 */ /* 0x000fe4000f8e96e2 */
[----:B------:R-:W-:Y:S01]  /*79a0*/  FMNMX.FTZ R2, R47, R2, !PT ;  /* 0x000000022f027209 */ /* 0x000fe20007810000 */
[----:B------:R-:W-:Y:S01]  /*79b0*/  FMUL.FTZ R153, R100, UR4 ;  /* 0x0000000464997c20 */ /* 0x000fe20008410000 */
[----:B------:R-:W-:Y:S01]  /*79c0*/  LOP3.LUT R147, R161, UR12, R140, 0x96, !PT ;  /* 0x0000000ca1937c12 */ /* 0x000fe2000f8e968c */
[----:B------:R-:W-:Y:S01]  /*79d0*/  IMAD.WIDE.U32 R150, R150, -0x2daee0ad, RZ ;  /* 0xd2511f5396967825 */ /* 0x000fe200078e00ff */
[----:B------:R-:W-:Y:S02]  /*79e0*/  FMNMX.FTZ R2, R58, R2, !PT ;  /* 0x000000023a027209 */ /* 0x000fe40007810000 */
[----:B------:R-:W-:Y:S01]  /*79f0*/  LOP3.LUT R146, R141, UR14, R224, 0x96, !PT ;  /* 0x0000000e8d927c12 */ /* 0x000fe2000f8e96e0 */
[----:B------:R-:W-:Y:S01]  /*7a00*/  IMAD.WIDE.U32 R174, R147, -0x2daee0ad, RZ ;  /* 0xd2511f5393ae7825 */ /* 0x000fe200078e00ff */
[----:B------:R-:W-:Y:S02]  /*7a10*/  FMNMX.FTZ R2, R59, R2, !PT ;  /* 0x000000023b027209 */ /* 0x000fe40007810000 */
[----:B------:R-:W-:Y:S01]  /*7a20*/  LOP3.LUT R103, R159, UR12, R140, 0x96, !PT ;  /* 0x0000000c9f677c12 */ /* 0x000fe2000f8e968c */
[----:B--2---:R-:W-:Y:S01]  /*7a30*/  FMUL.FTZ R3, R0, UR4 ;  /* 0x0000000400037c20 */ /* 0x004fe20008410000 */
[----:B------:R-:W-:Y:S01]  /*7a40*/  FMNMX.FTZ R0, R62, R2, !PT ;  /* 0x000000023e007209 */ /* 0x000fe20007810000 */
[----:B------:R-:W-:Y:S01]  /*7a50*/  IMAD.WIDE.U32 R140, R149, -0x2daee0ad, RZ ;  /* 0xd2511f53958c7825 */ /* 0x000fe200078e00ff */
[----:B------:R-:W-:Y:S01]  /*7a60*/  FSETP.NEU.FTZ.AND P1, PT, R100, -INF , PT ;  /* 0xff8000006400780b */ /* 0x000fe20003f3d000 */
[----:B------:R2:W4:Y:S01]  /*7a70*/  MUFU.EX2 R96, R3 ;  /* 0x0000000300607308 */ /* 0x0005220000000800 */
[----:B------:R-:W-:Y:S01]  /*7a80*/  FMNMX.FTZ R0, R63, R0, !PT ;  /* 0x000000003f007209 */ /* 0x000fe20007810000 */
[----:B------:R-:W-:Y:S01]  /*7a90*/  IMAD.WIDE.U32 R148, R148, -0x2daee0ad, RZ ;  /* 0xd2511f5394947825 */ /* 0x000fe200078e00ff */
[----:B-1----:R-:W-:Y:S02]  /*7aa0*/  FMNMX.FTZ R97, R97, R145, !PT ;  /* 0x0000009161617209 */ /* 0x002fe40007810000 */
[----:B------:R-:W-:Y:S01]  /*7ab0*/  FSEL R153, R153, RZ, P1 ;  /* 0x000000ff99997208 */ /* 0x000fe20000800000 */
[----:B------:R-:W1:Y:S01]  /*7ac0*/  SHFL.BFLY PT, R2, R0, 0x2, 0x1f ;  /* 0x0c401f0000027f89 */ /* 0x000e6200000e0000 */
[----:B------:R-:W-:Y:S01]  /*7ad0*/  FSETP.NEU.FTZ.AND P1, PT, R99, -INF , PT ;  /* 0xff8000006300780b */ /* 0x000fe20003f3d000 */
[----:B------:R-:W-:Y:S01]  /*7ae0*/  IMAD.WIDE.U32 R146, R146, -0x2daee0ad, RZ ;  /* 0xd2511f5392927825 */ /* 0x000fe200078e00ff */
[----:B------:R-:W-:Y:S02]  /*7af0*/  LOP3.LUT R161, R175, UR9, R148, 0x96, !PT ;  /* 0x00000009afa17c12 */ /* 0x000fe4000f8e9694 */
[----:B------:R-:W-:Y:S01]  /*7b00*/  LOP3.LUT R144, R155, UR11, R206, 0x96, !PT ;  /* 0x0000000b9b907c12 */ /* 0x000fe2000f8e96ce */
[--C-:B------:R-:W-:Y:S01]  /*7b10*/  FFMA.FTZ R64, R64, UR4, -R153.reuse ;  /* 0x0000000440407c23 */ /* 0x100fe20008010899 */
[----:B------:R-:W-:Y:S01]  /*7b20*/  LOP3.LUT R164, R141, UR9, R150, 0x96, !PT ;  /* 0x000000098da47c12 */ /* 0x000fe2000f8e9696 */
[--C-:B------:R-:W-:Y:S01]  /*7b30*/  FFMA.FTZ R65, R65, UR4, -R153.reuse ;  /* 0x0000000441417c23 */ /* 0x100fe20008010899 */
[----:B------:R-:W-:Y:S01]  /*7b40*/  LOP3.LUT R159, R147, UR11, R204, 0x96, !PT ;  /* 0x0000000b939f7c12 */ /* 0x000fe2000f8e96cc */
[--C-:B------:R-:W-:Y:S01]  /*7b50*/  FFMA.FTZ R33, R33, UR4, -R153.reuse ;  /* 0x0000000421217c23 */ /* 0x100fe20008010899 */
[----:B--2---:R-:W-:Y:S01]  /*7b60*/  LOP3.LUT R3, R143, UR9, R154, 0x96, !PT ;  /* 0x000000098f037c12 */ /* 0x004fe2000f8e969a */
[----:B------:R-:W-:Y:S01]  /*7b70*/  FMUL.FTZ R154, R99, UR4 ;  /* 0x00000004639a7c20 */ /* 0x000fe20008410000 */
[----:B------:R-:W2:Y:S01]  /*7b80*/  SHFL.BFLY PT, R148, R97, 0x1, 0x1f ;  /* 0x0c201f0061947f89 */ /* 0x000ea200000e0000 */
[----:B------:R3:W-:Y:S01]  /*7b90*/  MUFU.EX2 R216, R33 ;  /* 0x0000002100d87308 */ /* 0x0007e20000000800 */
[----:B------:R-:W-:Y:S01]  /*7ba0*/  LOP3.LUT R143, R151, UR11, R204, 0x96, !PT ;  /* 0x0000000b978f7c12 */ /* 0x000fe2000f8e96cc */
[----:B------:R-:W-:Y:S01]  /*7bb0*/  IMAD.WIDE.U32 R164, R164, -0x326172a9, RZ ;  /* 0xcd9e8d57a4a47825 */ /* 0x000fe200078e00ff */
[----:B------:R-:W-:Y:S02]  /*7bc0*/  FSEL R154, R154, RZ, P1 ;  /* 0x000000ff9a9a7208 */ /* 0x000fe40000800000 */
[----:B------:R-:W-:Y:S01]  /*7bd0*/  PRMT R152, R152, R171, UR16 ;  /* 0x0000001098987e16 */ /* 0x000fe200080000ab */
[--C-:B------:R-:W-:Y:S01]  /*7be0*/  FFMA.FTZ R16, R16, UR4, -R153.reuse ;  /* 0x0000000410107c23 */ /* 0x100fe20008010899 */
[----:B------:R-:W-:Y:S01]  /*7bf0*/  LOP3.LUT R170, R149, UR11, R206, 0x96, !PT ;  /* 0x0000000b95aa7c12 */ /* 0x000fe2000f8e96ce */
[--C-:B------:R-:W-:Y:S01]  /*7c00*/  FFMA.FTZ R17, R17, UR4, -R153.reuse ;  /* 0x0000000411117c23 */ /* 0x100fe20008010899 */
[--C-:B------:R-:W-:Y:S01]  /*7c10*/  FFMA.FTZ R38, R38, UR4, -R154.reuse ;  /* 0x0000000426267c23 */ /* 0x100fe2000801089a */
[----:B------:R-:W-:Y:S01]  /*7c20*/  MUFU.EX2 R240, R16 ;  /* 0x0000001000f07308 */ /* 0x000fe20000000800 */
[----:B-1----:R-:W-:Y:S01]  /*7c30*/  FMNMX.FTZ R0, R0, R2, !PT ;  /* 0x0000000200007209 */ /* 0x002fe20007810000 */
[--C-:B------:R-:W-:Y:S01]  /*7c40*/  FFMA.FTZ R18, R18, UR4, -R154.reuse ;  /* 0x0000000412127c23 */ /* 0x100fe2000801089a */
[----:B------:R-:W-:Y:S01]  /*7c50*/  FFMA.FTZ R19, R19, UR4, -R154 ;  /* 0x0000000413137c23 */ /* 0x000fe2000801089a */
[--C-:B------:R-:W-:Y:S01]  /*7c60*/  FFMA.FTZ R4, R4, UR4, -R153.reuse ;  /* 0x0000000404047c23 */ /* 0x100fe20008010899 */
[----:B------:R-:W-:Y:S01]  /*7c70*/  IMAD.WIDE.U32 R172, R103, -0x2daee0ad, RZ ;  /* 0xd2511f5367ac7825 */ /* 0x000fe200078e00ff */
[----:B------:R-:W1:Y:S04]  /*7c80*/  SHFL.BFLY PT, R2, R0, 0x1, 0x1f ;  /* 0x0c201f0000027f89 */ /* 0x000e6800000e0000 */
[----:B------:R5:W1:Y:S01]  /*7c90*/  MUFU.EX2 R239, R17 ;  /* 0x0000001100ef7308 */ /* 0x000a620000000800 */
[----:B------:R-:W-:Y:S01]  /*7ca0*/  FFMA.FTZ R103, R5, UR4, -R153 ;  /* 0x0000000405677c23 */ /* 0x000fe20008010899 */
[----:B------:R-:W-:Y:S01]  /*7cb0*/  LOP3.LUT R173, R173, UR9, R146, 0x96, !PT ;  /* 0x00000009adad7c12 */ /* 0x000fe2000f8e9692 */
[----:B------:R-:W-:Y:S04]  /*7cc0*/  IMAD.WIDE.U32 R146, R144, -0x326172a9, RZ ;  /* 0xcd9e8d5790927825 */ /* 0x000fe800078e00ff */
[----:B---3--:R-:W-:Y:S01]  /*7cd0*/  FMUL.FTZ R33, R98, R121 ;  /* 0x0000007962217220 */ /* 0x008fe20000410000 */
[----:B--2---:R-:W-:Y:S01]  /*7ce0*/  FMNMX.FTZ R97, R97, R148, !PT ;  /* 0x0000009461617209 */ /* 0x004fe20007810000 */
[----:B------:R-:W-:Y:S01]  /*7cf0*/  IMAD.WIDE.U32 R144, R143, -0x326172a9, RZ ;  /* 0xcd9e8d578f907825 */ /* 0x000fe200078e00ff */
[----:B------:R2:W-:Y:S02]  /*7d00*/  MUFU.EX2 R238, R18 ;  /* 0x0000001200ee7308 */ /* 0x0005e40000000800 */
[----:B------:R-:W-:Y:S01]  /*7d10*/  FSETP.NEU.FTZ.AND P1, PT, R97, -INF , PT ;  /* 0xff8000006100780b */ /* 0x000fe20003f3d000 */
[----:B------:R-:W-:Y:S01]  /*7d20*/  FFMA.FTZ R34, R34, UR4, -R154 ;  /* 0x0000000422227c23 */ /* 0x000fe2000801089a */
[----:B------:R-:W-:Y:S01]  /*7d30*/  LOP3.LUT R141, R165, UR8, R144, 0x96, !PT ;  /* 0x00000008a58d7c12 */ /* 0x000fe2000f8e9690 */
[----:B------:R-:W-:Y:S04]  /*7d40*/  IMAD.WIDE.U32 R176, R159, -0x326172a9, RZ ;  /* 0xcd9e8d579fb07825 */ /* 0x000fe800078e00ff */
[C---:B------:R-:W-:Y:S01]  /*7d50*/  FMUL.FTZ R72, R98.reuse, R72 ;  /* 0x0000004862487220 */ /* 0x040fe20000410000 */
[----:B------:R3:W1:Y:S01]  /*7d60*/  MUFU.EX2 R237, R19 ;  /* 0x0000001300ed7308 */ /* 0x0006620000000800 */
[----:B-----5:R-:W-:Y:S01]  /*7d70*/  IMAD.WIDE.U32 R16, R3, -0x326172a9, RZ ;  /* 0xcd9e8d5703107825 */ /* 0x020fe200078e00ff */
[--C-:B------:R-:W-:Y:S02]  /*7d80*/  LOP3.LUT R3, R145, UR10, R158.reuse, 0x96, !PT ;  /* 0x0000000a91037c12 */ /* 0x100fe4000f8e969e */
[----:B------:R-:W-:Y:S01]  /*7d90*/  LOP3.LUT R158, R177, UR10, R158, 0x96, !PT ;  /* 0x0000000ab19e7c12 */ /* 0x000fe2000f8e969e */
[----:B------:R-:W-:Y:S01]  /*7da0*/  FMUL.FTZ R73, R98, R73 ;  /* 0x0000004962497220 */ /* 0x000fe20000410000 */
[----:B------:R-:W-:Y:S01]  /*7db0*/  LOP3.LUT R17, R17, UR8, R146, 0x96, !PT ;  /* 0x0000000811117c12 */ /* 0x000fe2000f8e9692 */
[----:B----4-:R-:W-:Y:S03]  /*7dc0*/  FMUL.FTZ R74, R96, R74 ;  /* 0x0000004a604a7220 */ /* 0x010fe60000410000 */
[----:B------:R4:W-:Y:S01]  /*7dd0*/  MUFU.EX2 R236, R4 ;  /* 0x0000000400ec7308 */ /* 0x0009e20000000800 */
[----:B--2---:R-:W-:Y:S01]  /*7de0*/  LOP3.LUT R18, R147, UR10, R160, 0x96, !PT ;  /* 0x0000000a93127c12 */ /* 0x004fe2000f8e96a0 */
[----:B------:R-:W-:Y:S01]  /*7df0*/  FMUL.FTZ R155, R97, UR4 ;  /* 0x00000004619b7c20 */ /* 0x000fe20008410000 */
[----:B------:R-:W-:Y:S04]  /*7e00*/  IMAD.WIDE.U32 R162, R17, -0x2daee0ad, RZ ;  /* 0xd2511f5311a27825 */ /* 0x000fe800078e00ff */
[--C-:B------:R-:W-:Y:S01]  /*7e10*/  FFMA.FTZ R6, R6, UR4, -R154.reuse ;  /* 0x0000000406067c23 */ /* 0x100fe2000801089a */
[----:B------:R-:W2:Y:S01]  /*7e20*/  LDSM.16.MT88.4 R144, [R185+0x6000] ;  /* 0x00600000b990783b */ /* 0x000ea20000004200 */
[----:B------:R-:W-:Y:S01]  /*7e30*/  FMUL.FTZ R75, R96, R75 ;  /* 0x0000004b604b7220 */ /* 0x000fe20000410000 */
[----:B------:R-:W-:Y:S01]  /*7e40*/  FSEL R155, R155, RZ, P1 ;  /* 0x000000ff9b9b7208 */ /* 0x000fe20000800000 */
[----:B------:R5:W2:Y:S01]  /*7e50*/  MUFU.EX2 R235, R103 ;  /* 0x0000006700eb7308 */ /* 0x000aa20000000800 */
[----:B---3--:R-:W-:Y:S04]  /*7e60*/  IMAD.WIDE.U32 R18, R18, -0x2daee0ad, RZ ;  /* 0xd2511f5312127825 */ /* 0x008fe800078e00ff */
[----:B------:R-:W-:Y:S01]  /*7e70*/  FFMA.FTZ R7, R7, UR4, -R154 ;  /* 0x0000000407077c23 */ /* 0x000fe2000801089a */
[--C-:B------:R-:W-:Y:S01]  /*7e80*/  FFMA.FTZ R8, R8, UR4, -R155.reuse ;  /* 0x0000000408087c23 */ /* 0x100fe2000801089b */
[----:B------:R-:W-:Y:S01]  /*7e90*/  IMAD.WIDE.U32 R166, R141, -0x2daee0ad, RZ ;  /* 0xd2511f538da67825 */ /* 0x000fe200078e00ff */
[----:B------:R-:W-:Y:S02]  /*7ea0*/  LOP3.LUT R19, R19, UR7, R142, 0x96, !PT ;  /* 0x0000000713137c12 */ /* 0x000fe4000f8e968e */
[----:B------:R3:W-:Y:S01]  /*7eb0*/  MUFU.EX2 R234, R6 ;  /* 0x0000000600ea7308 */ /* 0x0007e20000000800 */
[----:B----4-:R-:W-:Y:S01]  /*7ec0*/  IMAD.WIDE.U32 R4, R3, -0x2daee0ad, RZ ;  /* 0xd2511f5303047825 */ /* 0x010fe200078e00ff */
[----:B------:R-:W-:Y:S03]  /*7ed0*/  LOP3.LUT R3, R163, UR5, R18, 0x96, !PT ;  /* 0x00000005a3037c12 */ /* 0x000fe6000f8e9612 */
[--C-:B------:R-:W-:Y:S01]  /*7ee0*/  FFMA.FTZ R40, R40, UR4, -R155.reuse ;  /* 0x0000000428287c23 */ /* 0x100fe2000801089b */
[--C-:B------:R-:W-:Y:S01]  /*7ef0*/  FFMA.FTZ R41, R41, UR4, -R155.reuse ;  /* 0x0000000429297c23 */ /* 0x100fe2000801089b */
[----:B------:R-:W-:Y:S01]  /*7f00*/  LOP3.LUT R140, R5, UR7, R140, 0x96, !PT ;  /* 0x00000007058c7c12 */ /* 0x000fe2000f8e968c */
[----:B------:R-:W-:Y:S02]  /*7f10*/  FFMA.FTZ R54, R54, UR4, -R154 ;  /* 0x0000000436367c23 */ /* 0x000fe4000801089a */
[----:B------:R4:W-:Y:S01]  /*7f20*/  MUFU.EX2 R213, R34 ;  /* 0x0000002200d57308 */ /* 0x0009e20000000800 */
[----:B-----5:R-:W-:Y:S01]  /*7f30*/  LOP3.LUT R103, R167, UR5, R4, 0x96, !PT ;  /* 0x00000005a7677c12 */ /* 0x020fe2000f8e9604 */
[----:B------:R-:W-:Y:S01]  /*7f40*/  IMAD.WIDE.U32 R4, R3, -0x326172a9, RZ ;  /* 0xcd9e8d5703047825 */ /* 0x000fe200078e00ff */
[----:B-1----:R-:W-:Y:S03]  /*7f50*/  FMNMX.FTZ R3, R0, R2, !PT ;  /* 0x0000000200037209 */ /* 0x002fe60007810000 */
[--C-:B------:R-:W-:Y:S01]  /*7f60*/  FFMA.FTZ R9, R9, UR4, -R155.reuse ;  /* 0x0000000409097c23 */ /* 0x100fe2000801089b */
[----:B------:R-:W-:Y:S01]  /*7f70*/  IMAD.WIDE.U32 R18, R19, -0x326172a9, RZ ;  /* 0xcd9e8d5713127825 */ /* 0x000fe200078e00ff */
[C---:B------:R-:W-:Y:S02]  /*7f80*/  FSETP.NEU.FTZ.AND P1, PT, R3.reuse, -INF , PT ;  /* 0xff8000000300780b */ /* 0x040fe40003f3d000 */
[----:B------:R1:W5:Y:S01]  /*7f90*/  MUFU.EX2 R233, R7 ;  /* 0x0000000700e97308 */ /* 0x0003620000000800 */
[----:B------:R-:W-:Y:S01]  /*7fa0*/  SHF.R.U32.HI R0, RZ, 0x10, R4 ;  /* 0x00000010ff007819 */ /* 0x000fe20000011604 */
[----:B------:R-:W-:Y:S01]  /*7fb0*/  FMUL.FTZ R156, R3, UR4 ;  /* 0x00000004039c7c20 */ /* 0x000fe20008410000 */
[----:B------:R-:W-:Y:S01]  /*7fc0*/  LOP3.LUT R157, R19, UR6, R16, 0x96, !PT ;  /* 0x00000006139d7c12 */ /* 0x000fe2000f8e9610 */
[--C-:B------:R-:W-:Y:S01]  /*7fd0*/  FFMA.FTZ R56, R56, UR4, -R155.reuse ;  /* 0x0000000438387c23 */ /* 0x100fe2000801089b */
[----:B---3--:R-:W-:Y:S01]  /*7fe0*/  LOP3.LUT R6, R5, UR15, R18, 0x96, !PT ;  /* 0x0000000f05067c12 */ /* 0x008fe2000f8e9612 */
[--C-:B------:R-:W-:Y:S01]  /*7ff0*/  FFMA.FTZ R57, R57, UR4, -R155.reuse ;  /* 0x0000000439397c23 */ /* 0x100fe2000801089b */
[----:B------:R-:W-:Y:S03]  /*8000*/  FSEL R156, R156, RZ, P1 ;  /* 0x000000ff9c9c7208 */ /* 0x000fe60000800000 */
[----:B------:R3:W-:Y:S01]  /*8010*/  MUFU.EX2 R231, R8 ;  /* 0x0000000800e77308 */ /* 0x0007e20000000800 */
[----:B------:R-:W-:Y:S01]  /*8020*/  LOP3.LUT R2, R4, 0xffff, RZ, 0xc0, !PT ;  /* 0x0000ffff04027812 */ /* 0x000fe200078ec0ff */
[----:B----4-:R-:W-:Y:S01]  /*8030*/  FMUL.FTZ R34, R96, R122 ;  /* 0x0000007a60227220 */ /* 0x010fe20000410000 */
[----:B------:R-:W-:Y:S01]  /*8040*/  LOP3.LUT R17, R4, 0xff, RZ, 0xc0, !PT ;  /* 0x000000ff04117812 */ /* 0x000fe200078ec0ff */
[----:B------:R-:W-:Y:S01]  /*8050*/  FFMA.FTZ R43, R43, UR4, -R156 ;  /* 0x000000042b2b7c23 */ /* 0x000fe2000801089c */
[----:B------:R-:W-:Y:S01]  /*8060*/  SHF.R.U32.HI R16, RZ, 0x18, R4 ;  /* 0x00000018ff107819 */ /* 0x000fe20000011604 */
[----:B------:R-:W-:Y:S01]  /*8070*/  IMAD.WIDE.U32 R4, R103, -0x326172a9, RZ ;  /* 0xcd9e8d5767047825 */ /* 0x000fe200078e00ff */
[----:B------:R-:W-:Y:S03]  /*8080*/  LOP3.LUT R0, R0, 0xff, RZ, 0xc0, !PT ;  /* 0x000000ff00007812 */ /* 0x000fe600078ec0ff */
[----:B------:R4:W5:Y:S01]  /*8090*/  MUFU.EX2 R232, R9 ;  /* 0x0000000900e87308 */ /* 0x0009620000000800 */
[----:B------:R-:W-:Y:S01]  /*80a0*/  SHF.R.U32.HI R2, RZ, 0x8, R2 ;  /* 0x00000008ff027819 */ /* 0x000fe20000011602 */
[----:B------:R-:W-:Y:S01]  /*80b0*/  IMAD.WIDE.U32 R168, R140, -0x326172a9, RZ ;  /* 0xcd9e8d578ca87825 */ /* 0x000fe200078e00ff */
[----:B-1----:R-:W-:Y:S02]  /*80c0*/  SHF.R.U32.HI R7, RZ, 0x10, R4 ;  /* 0x00000010ff077819 */ /* 0x002fe40000011604 */
[----:B------:R-:W-:Y:S01]  /*80d0*/  LOP3.LUT R19, R4, 0xff, RZ, 0xc0, !PT ;  /* 0x000000ff04137812 */ /* 0x000fe200078ec0ff */
[----:B------:R-:W-:Y:S01]  /*80e0*/  FFMA.FTZ R10, R10, UR4, -R156 ;  /* 0x000000040a0a7c23 */ /* 0x000fe2000801089c */
[----:B------:R-:W-:Y:S01]  /*80f0*/  SHF.R.U32.HI R18, RZ, 0x18, R4 ;  /* 0x00000018ff127819 */ /* 0x000fe20000011604 */
[--C-:B------:R-:W-:Y:S01]  /*8100*/  FFMA.FTZ R58, R58, UR4, -R156.reuse ;  /* 0x000000043a3a7c23 */ /* 0x100fe2000801089c */
[----:B---3--:R-:W-:Y:S01]  /*8110*/  LOP3.LUT R8, R4, 0xffff, RZ, 0xc0, !PT ;  /* 0x0000ffff04087812 */ /* 0x008fe200078ec0ff */
[----:B------:R-:W-:Y:S01]  /*8120*/  FFMA.FTZ R59, R59, UR4, -R156 ;  /* 0x000000043b3b7c23 */ /* 0x000fe2000801089c */
[----:B------:R-:W-:Y:S01]  /*8130*/  PRMT R16, R0, 0x5410, R16 ;  /* 0x0000541000107816 */ /* 0x000fe20000000010 */
[----:B------:R-:W-:Y:S01]  /*8140*/  FFMA.FTZ R11, R11, UR4, -R156 ;  /* 0x000000040b0b7c23 */ /* 0x000fe2000801089c */
[----:B------:R-:W-:Y:S01]  /*8150*/  LOP3.LUT R4, R5, UR15, R168, 0x96, !PT ;  /* 0x0000000f05047c12 */ /* 0x000fe2000f8e96a8 */
[----:B------:R-:W-:Y:S01]  /*8160*/  FFMA.FTZ R42, R42, UR4, -R156 ;  /* 0x000000042a2a7c23 */ /* 0x000fe2000801089c */
[----:B------:R-:W-:Y:S01]  /*8170*/  LOP3.LUT R0, R6, 0xffff, RZ, 0xc0, !PT ;  /* 0x0000ffff06007812 */ /* 0x000fe200078ec0ff */
[----:B------:R-:W-:Y:S01]  /*8180*/  MUFU.EX2 R230, R11 ;  /* 0x0000000b00e67308 */ /* 0x000fe20000000800 */
[----:B------:R-:W-:Y:S01]  /*8190*/  SHF.R.U32.HI R5, RZ, 0x10, R6 ;  /* 0x00000010ff057819 */ /* 0x000fe20000011606 */
[--C-:B------:R-:W-:Y:S01]  /*81a0*/  FFMA.FTZ R60, R60, UR4, -R155.reuse ;  /* 0x000000043c3c7c23 */ /* 0x100fe2000801089b */
[----:B------:R-:W-:Y:S01]  /*81b0*/  PRMT R17, R17, 0x5410, R2 ;  /* 0x0000541011117816 */ /* 0x000fe20000000002 */
[----:B------:R-:W-:Y:S01]  /*81c0*/  FFMA.FTZ R62, R62, UR4, -R156 ;  /* 0x000000043e3e7c23 */ /* 0x000fe2000801089c */
[----:B----4-:R-:W-:Y:S01]  /*81d0*/  LOP3.LUT R9, R6, 0xff, RZ, 0xc0, !PT ;  /* 0x000000ff06097812 */ /* 0x010fe200078ec0ff */
[--C-:B------:R-:W-:Y:S01]  /*81e0*/  FFMA.FTZ R12, R12, UR4, -R155.reuse ;  /* 0x000000040c0c7c23 */ /* 0x100fe2000801089b */
[----:B------:R-:W-:Y:S03]  /*81f0*/  SHF.R.U32.HI R2, RZ, 0x8, R0 ;  /* 0x00000008ff027819 */ /* 0x000fe60000011600 */
[----:B------:R1:W3:Y:S01]  /*8200*/  MUFU.EX2 R229, R10 ;  /* 0x0000000a00e57308 */ /* 0x0002e20000000800 */
[----:B------:R-:W-:Y:S01]  /*8210*/  SHF.R.U32.HI R6, RZ, 0x18, R6 ;  /* 0x00000018ff067819 */ /* 0x000fe20000011606 */
[----:B------:R-:W-:Y:S01]  /*8220*/  FFMA.FTZ R13, R13, UR4, -R155 ;  /* 0x000000040d0d7c23 */ /* 0x000fe2000801089b */
[----:B------:R-:W-:Y:S01]  /*8230*/  LOP3.LUT R0, R5, 0xff, RZ, 0xc0, !PT ;  /* 0x000000ff05007812 */ /* 0x000fe200078ec0ff */
[----:B------:R-:W-:Y:S01]  /*8240*/  FFMA.FTZ R14, R14, UR4, -R156 ;  /* 0x000000040e0e7c23 */ /* 0x000fe2000801089c */
[----:B------:R-:W-:Y:S01]  /*8250*/  PRMT R9, R9, 0x5410, R2 ;  /* 0x0000541009097816 */ /* 0x000fe20000000002 */
[----:B------:R-:W-:Y:S01]  /*8260*/  FFMA.FTZ R15, R15, UR4, -R156 ;  /* 0x000000040f0f7c23 */ /* 0x000fe2000801089c */
[----:B------:R-:W-:Y:S01]  /*8270*/  PRMT R6, R0, 0x5410, R6 ;  /* 0x0000541000067816 */ /* 0x000fe20000000006 */
[--C-:B------:R-:W-:Y:S01]  /*8280*/  FFMA.FTZ R32, R32, UR4, -R153.reuse ;  /* 0x0000000420207c23 */ /* 0x100fe20008010899 */
[----:B------:R-:W-:Y:S01]  /*8290*/  LOP3.LUT R0, R4, 0xffff, RZ, 0xc0, !PT ;  /* 0x0000ffff04007812 */ /* 0x000fe200078ec0ff */
[--C-:B------:R-:W-:Y:S01]  /*82a0*/  FFMA.FTZ R20, R20, UR4, -R153.reuse ;  /* 0x0000000414147c23 */ /* 0x100fe20008010899 */
[----:B------:R-:W-:Y:S01]  /*82b0*/  SHF.R.U32.HI R2, RZ, 0x10, R4 ;  /* 0x00000010ff027819 */ /* 0x000fe20000011604 */
[----:B------:R4:W-:Y:S01]  /*82c0*/  MUFU.EX2 R215, R32 ;  /* 0x0000002000d77308 */ /* 0x0009e20000000800 */
[----:B------:R-:W-:Y:S01]  /*82d0*/  LOP3.LUT R5, R4, 0xff, RZ, 0xc0, !PT ;  /* 0x000000ff04057812 */ /* 0x000fe200078ec0ff */
[----:B------:R-:W-:Y:S01]  /*82e0*/  FFMA.FTZ R21, R21, UR4, -R153 ;  /* 0x0000000415157c23 */ /* 0x000fe20008010899 */
[----:B------:R-:W-:Y:S01]  /*82f0*/  SHF.R.U32.HI R0, RZ, 0x8, R0 ;  /* 0x00000008ff007819 */ /* 0x000fe20000011600 */
[----:B------:R-:W-:Y:S01]  /*8300*/  FFMA.FTZ R28, R28, UR4, -R155 ;  /* 0x000000041c1c7c23 */ /* 0x000fe2000801089b */
[----:B------:R-:W-:Y:S01]  /*8310*/  SHF.R.U32.HI R8, RZ, 0x8, R8 ;  /* 0x00000008ff087819 */ /* 0x000fe20000011608 */
[----:B------:R-:W-:Y:S01]  /*8320*/  FMUL.FTZ R76, R98, R76 ;  /* 0x0000004c624c7220 */ /* 0x000fe20000410000 */
[----:B------:R-:W-:Y:S03]  /*8330*/  SHF.R.U32.HI R4, RZ, 0x18, R4 ;  /* 0x00000018ff047819 */ /* 0x000fe60000011604 */
[----:B------:R-:W-:Y:S01]  /*8340*/  MUFU.EX2 R228, R12 ;  /* 0x0000000c00e47308 */ /* 0x000fe20000000800 */
[----:B------:R-:W-:Y:S01]  /*8350*/  LOP3.LUT R2, R2, 0xff, RZ, 0xc0, !PT ;  /* 0x000000ff02027812 */ /* 0x000fe200078ec0ff */
[----:B------:R-:W-:Y:S01]  /*8360*/  FMUL.FTZ R77, R98, R77 ;  /* 0x0000004d624d7220 */ /* 0x000fe20000410000 */
[----:B-1----:R-:W-:Y:S01]  /*8370*/  PRMT R10, R5, 0x5410, R0 ;  /* 0x00005410050a7816 */ /* 0x002fe20000000000 */
[----:B------:R-:W-:Y:S01]  /*8380*/  FMUL.FTZ R78, R96, R78 ;  /* 0x0000004e604e7220 */ /* 0x000fe20000410000 */
[--C-:B------:R-:W-:Y:S01]  /*8390*/  HSET2.LE.AND R142, R17, R152.reuse, PT ;  /* 0x00000098118e7233 */ /* 0x100fe20003803000 */
[----:B------:R-:W-:Y:S01]  /*83a0*/  FMUL.FTZ R17, R98, R113 ;  /* 0x0000007162117220 */ /* 0x000fe20000410000 */
[----:B------:R-:W-:Y:S03]  /*83b0*/  F2FP.BF16.F32.PACK_AB R0, R239, R240 ;  /* 0x000000f0ef00723e */ /* 0x000fe600000010ff */
[----:B------:R1:W3:Y:S01]  /*83c0*/  MUFU.EX2 R223, R13 ;  /* 0x0000000d00df7308 */ /* 0x0002e20000000800 */
[----:B------:R-:W-:Y:S01]  /*83d0*/  PRMT R19, R19, 0x5410, R8 ;  /* 0x0000541013137816 */ /* 0x000fe20000000008 */
[----:B------:R-:W-:Y:S01]  /*83e0*/  FFMA.FTZ R113, R23, UR4, -R154 ;  /* 0x0000000417717c23 */ /* 0x000fe2000801089a */
[----:B------:R-:W-:Y:S01]  /*83f0*/  PRMT R8, R2, 0x5410, R4 ;  /* 0x0000541002087816 */ /* 0x000fe20000000004 */
[C---:B----4-:R-:W-:Y:S01]  /*8400*/  FMUL.FTZ R32, R98.reuse, R120 ;  /* 0x0000007862207220 */ /* 0x050fe20000410000 */
[--C-:B------:R-:W-:Y:S01]  /*8410*/  HSET2.LE.AND R143, R16, R152.reuse, PT ;  /* 0x00000098108f7233 */ /* 0x100fe20003803000 */
[----:B------:R-:W-:Y:S01]  /*8420*/  FMUL.FTZ R16, R98, R112 ;  /* 0x0000007062107220 */ /* 0x000fe20000410000 */
[----:B------:R-:W-:Y:S03]  /*8430*/  LOP3.LUT R142, R142, R0, RZ, 0xc0, !PT ;  /* 0x000000008e8e7212 */ /* 0x000fe600078ec0ff */
[----:B------:R-:W-:Y:S01]  /*8440*/  MUFU.EX2 R222, R14 ;  /* 0x0000000e00de7308 */ /* 0x000fe20000000800 */
[----:B------:R-:W-:Y:S01]  /*8450*/  F2FP.BF16.F32.PACK_AB R2, R237, R238 ;  /* 0x000000eeed02723e */ /* 0x000fe200000010ff */
[----:B------:R-:W-:Y:S01]  /*8460*/  FADD.FTZ R0, -R97, R101 ;  /* 0x0000006561007221 */ /* 0x000fe20000010100 */
[----:B------:R-:W-:Y:S01]  /*8470*/  LOP3.LUT R7, R7, 0xff, RZ, 0xc0, !PT ;  /* 0x000000ff07077812 */ /* 0x000fe200078ec0ff */
[----:B------:R-:W-:Y:S01]  /*8480*/  FFMA.FTZ R101, R35, UR4, -R154 ;  /* 0x0000000423657c23 */ /* 0x000fe2000801089a */
[----:B------:R-:W-:Y:S01]  /*8490*/  LOP3.LUT R143, R143, R2, RZ, 0xc0, !PT ;  /* 0x000000028f8f7212 */ /* 0x000fe200078ec0ff */
[----:B------:R-:W-:Y:S01]  /*84a0*/  FMUL.FTZ R35, R96, R123 ;  /* 0x0000007b60237220 */ /* 0x000fe20000410000 */
[--C-:B------:R-:W-:Y:S03]  /*84b0*/  HSET2.LE.AND R4, R9, R152.reuse, PT ;  /* 0x0000009809047233 */ /* 0x100fe60003803000 */
[----:B------:R-:W4:Y:S01]  /*84c0*/  MUFU.EX2 R221, R15 ;  /* 0x0000000f00dd7308 */ /* 0x000f220000000800 */
[--C-:B------:R-:W-:Y:S01]  /*84d0*/  HSET2.LE.AND R5, R6, R152.reuse, PT ;  /* 0x0000009806057233 */ /* 0x100fe20003803000 */
[----:B------:R-:W-:Y:S01]  /*84e0*/  FMUL.FTZ R2, R0, UR4 ;  /* 0x0000000400027c20 */ /* 0x000fe20008410000 */
[----:B------:R-:W-:Y:S01]  /*84f0*/  PRMT R18, R7, 0x5410, R18 ;  /* 0x0000541007127816 */ /* 0x000fe20000000012 */
[----:B-1----:R-:W-:Y:S01]  /*8500*/  IMAD.WIDE.U32 R12, R170, -0x326172a9, RZ ;  /* 0xcd9e8d57aa0c7825 */ /* 0x002fe200078e00ff */
[----:B--2---:R-:W-:Y:S02]  /*8510*/  F2FP.BF16.F32.PACK_AB R140, R235, R236 ;  /* 0x000000eceb8c723e */ /* 0x004fe400000010ff */
[----:B-----5:R-:W-:Y:S01]  /*8520*/  F2FP.BF16.F32.PACK_AB R141, R233, R234 ;  /* 0x000000eae98d723e */ /* 0x020fe200000010ff */
[----:B------:R-:W-:Y:S01]  /*8530*/  FADD.FTZ R0, -R3, R102 ;  /* 0x0000006603007221 */ /* 0x000fe20000010100 */
[----:B------:R-:W-:Y:S01]  /*8540*/  LOP3.LUT R140, R4, R140, RZ, 0xc0, !PT ;  /* 0x0000008c048c7212 */ /* 0x000fe200078ec0ff */
[----:B------:R-:W-:Y:S01]  /*8550*/  MUFU.EX2 R181, R113 ;  /* 0x0000007100b57308 */ /* 0x000fe20000000800 */
[----:B------:R-:W-:Y:S01]  /*8560*/  LOP3.LUT R141, R5, R141, RZ, 0xc0, !PT ;  /* 0x0000008d058d7212 */ /* 0x000fe200078ec0ff */
[----:B------:R-:W-:Y:S01]  /*8570*/  FMUL.FTZ R0, R0, UR4 ;  /* 0x0000000400007c20 */ /* 0x000fe20008410000 */
[--C-:B------:R-:W-:Y:S01]  /*8580*/  HSET2.LE.AND R7, R19, R152.reuse, PT ;  /* 0x0000009813077233 */ /* 0x100fe20003803000 */
[C---:B------:R-:W-:Y:S01]  /*8590*/  FMUL.FTZ R19, R96.reuse, R115 ;  /* 0x0000007360137220 */ /* 0x040fe20000410000 */
[--C-:B------:R-:W-:Y:S01]  /*85a0*/  HSET2.LE.AND R6, R18, R152.reuse, PT ;  /* 0x0000009812067233 */ /* 0x100fe20003803000 */
[----:B------:R-:W-:Y:S01]  /*85b0*/  FMUL.FTZ R18, R96, R114 ;  /* 0x0000007260127220 */ /* 0x000fe20000410000 */
[--C-:B------:R-:W-:Y:S03]  /*85c0*/  HSET2.LE.AND R4, R10, R152.reuse, PT ;  /* 0x000000980a047233 */ /* 0x100fe60003803000 */
[----:B------:R-:W1:Y:S01]  /*85d0*/  MUFU.EX2 R2, R2 ;  /* 0x0000000200027308 */ /* 0x000e620000000800 */
[--C-:B------:R-:W-:Y:S01]  /*85e0*/  HSET2.LE.AND R5, R8, R152.reuse, PT ;  /* 0x0000009808057233 */ /* 0x100fe20003803000 */
[----:B------:R-:W-:Y:S01]  /*85f0*/  IMAD.WIDE.U32 R170, R161, -0x326172a9, RZ ;  /* 0xcd9e8d57a1aa7825 */ /* 0x000fe200078e00ff */
[----:B------:R-:W-:Y:S02]  /*8600*/  F2FP.BF16.F32.PACK_AB R148, R232, R231 ;  /* 0x000000e7e894723e */ /* 0x000fe400000010ff */
[----:B---3--:R-:W-:Y:S01]  /*8610*/  F2FP.BF16.F32.PACK_AB R149, R230, R229 ;  /* 0x000000e5e695723e */ /* 0x008fe200000010ff */
[----:B------:R-:W-:Y:S01]  /*8620*/  FFMA.FTZ R112, R22, UR4, -R154 ;  /* 0x0000000416707c23 */ /* 0x000fe2000801089a */
[----:B------:R-:W-:Y:S03]  /*8630*/  F2FP.BF16.F32.PACK_AB R150, R223, R228 ;  /* 0x000000e4df96723e */ /* 0x000fe600000010ff */
[----:B------:R-:W2:Y:S01]  /*8640*/  MUFU.EX2 R0, R0 ;  /* 0x0000000000007308 */ /* 0x000ea20000000800 */
[----:B----4-:R-:W-:Y:S01]  /*8650*/  F2FP.BF16.F32.PACK_AB R151, R221, R222 ;  /* 0x000000dedd97723e */ /* 0x010fe200000010ff */
[----:B------:R-:W-:Y:S01]  /*8660*/  IMAD.WIDE.U32 R102, R157, -0x2daee0ad, RZ ;  /* 0xd2511f539d667825 */ /* 0x000fe200078e00ff */
[----:B------:R-:W-:Y:S02]  /*8670*/  LOP3.LUT R148, R4, R148, RZ, 0xc0, !PT ;  /* 0x0000009404947212 */ /* 0x000fe400078ec0ff */
[----:B------:R-:W-:Y:S01]  /*8680*/  LOP3.LUT R149, R5, R149, RZ, 0xc0, !PT ;  /* 0x0000009505957212 */ /* 0x000fe200078ec0ff */
[C---:B------:R-:W-:Y:S01]  /*8690*/  FMUL.FTZ R4, R98.reuse, R108 ;  /* 0x0000006c62047220 */ /* 0x040fe20000410000 */
[----:B------:R-:W-:Y:S01]  /*86a0*/  LOP3.LUT R150, R7, R150, RZ, 0xc0, !PT ;  /* 0x0000009607967212 */ /* 0x000fe200078ec0ff */
[----:B------:R-:W-:Y:S01]  /*86b0*/  FMUL.FTZ R5, R98, R109 ;  /* 0x0000006d62057220 */ /* 0x000fe20000410000 */
[----:B------:R-:W-:Y:S01]  /*86c0*/  LOP3.LUT R151, R6, R151, RZ, 0xc0, !PT ;  /* 0x0000009706977212 */ /* 0x000fe200078ec0ff */
[C---:B------:R-:W-:Y:S01]  /*86d0*/  FMUL.FTZ R6, R96.reuse, R110 ;  /* 0x0000006e60067220 */ /* 0x040fe20000410000 */
[----:B------:R-:W-:Y:S01]  /*86e0*/  FMUL.FTZ R7, R96, R111 ;  /* 0x0000006f60077220 */ /* 0x000fe20000410000 */
[C---:B-1----:R-:W-:Y:S01]  /*86f0*/  FMUL.FTZ R8, R2.reuse, R104 ;  /* 0x0000006802087220 */ /* 0x042fe20000410000 */
[----:B------:R-:W1:Y:S01]  /*8700*/  LDSM.16.MT88.4 R108, [R188+0x6000] ;  /* 0x00600000bc6c783b */ /* 0x000e620000004200 */
[----:B------:R-:W-:Y:S01]  /*8710*/  FMUL.FTZ R9, R2, R105 ;  /* 0x0000006902097220 */ /* 0x000fe20000410000 */
[----:B------:R-:W-:Y:S01]  /*8720*/  LOP3.LUT R160, R13, UR10, R160, 0x96, !PT ;  /* 0x0000000a0da07c12 */ /* 0x000fe2000f8e96a0 */
[----:B------:R-:W-:Y:S01]  /*8730*/  MUFU.EX2 R161, R41 ;  /* 0x0000002900a17308 */ /* 0x000fe20000000800 */
[C---:B--2---:R-:W-:Y:S01]  /*8740*/  FMUL.FTZ R10, R0.reuse, R106 ;  /* 0x0000006a000a7220 */ /* 0x044fe20000410000 */
[-C--:B------:R-:W-:Y:S05]  /*8750*/  HMMA.16816.F32.BF16 R4, R140, R144.reuse, R4 ;  /* 0x000000908c04723c */ /* 0x080fea0000041804 */
[----:B------:R-:W-:Y:S01]  /*8760*/  FMUL.FTZ R11, R0, R107 ;  /* 0x0000006b000b7220 */ /* 0x000fe20000410000 */
[----:B------:R-:W-:Y:S01]  /*8770*/  LOP3.LUT R159, R171, UR8, R12, 0x96, !PT ;  /* 0x00000008ab9f7c12 */ /* 0x000fe2000f8e960c */
[C---:B------:R-:W-:Y:S01]  /*8780*/  FMUL.FTZ R12, R2.reuse, R116 ;  /* 0x00000074020c7220 */ /* 0x040fe20000410000 */
[----:B------:R-:W-:Y:S01]  /*8790*/  FMUL.FTZ R13, R2, R117 ;  /* 0x00000075020d7220 */ /* 0x000fe20000410000 */
[----:B------:R-:W2:Y:S01]  /*87a0*/  LDSM.16.MT88.4 R104, [R186+0x6000] ;  /* 0x00600000ba68783b */ /* 0x000ea20000004200 */
[----:B------:R3:W-:Y:S01]  /*87b0*/  MUFU.EX2 R212, R20 ;  /* 0x0000001400d47308 */ /* 0x0007e20000000800 */
[C---:B------:R-:W-:Y:S01]  /*87c0*/  FMUL.FTZ R14, R0.reuse, R118 ;  /* 0x00000076000e7220 */ /* 0x040fe20000410000 */
[C---:B------:R-:W-:Y:S04]  /*87d0*/  HMMA.16816.F32.BF16 R8, R148.reuse, R144, R8 ;  /* 0x000000909408723c */ /* 0x040fe80000041808 */
[C---:B------:R-:W-:Y:S01]  /*87e0*/  FMUL.FTZ R15, R0.reuse, R119 ;  /* 0x00000077000f7220 */ /* 0x040fe20000410000 */
[C---:B------:R-:W-:Y:S01]  /*87f0*/  FMUL.FTZ R22, R0.reuse, R126 ;  /* 0x0000007e00167220 */ /* 0x040fe20000410000 */
[----:B------:R-:W-:Y:S01]  /*8800*/  FMUL.FTZ R23, R0, R127 ;  /* 0x0000007f00177220 */ /* 0x000fe20000410000 */
[----:B------:R-:W-:Y:S01]  /*8810*/  LOP3.LUT R144, R102, 0xffff, RZ, 0xc0, !PT ;  /* 0x0000ffff66907812 */ /* 0x000fe200078ec0ff */
[----:B------:R-:W-:Y:S03]  /*8820*/  MUFU.EX2 R145, R54 ;  /* 0x0000003600917308 */ /* 0x000fe60000000800 */
[-C--:B------:R-:W-:Y:S03]  /*8830*/  HMMA.16816.F32.BF16 R12, R148, R146.reuse, R12 ;  /* 0x00000092940c723c */ /* 0x080fe6000004180c */
[----:B------:R-:W-:Y:S01]  /*8840*/  SHF.R.U32.HI R116, RZ, 0x10, R102 ;  /* 0x00000010ff747819 */ /* 0x000fe20000011666 */
[C---:B---3--:R-:W-:Y:S03]  /*8850*/  FMUL.FTZ R20, R2.reuse, R124 ;  /* 0x0000007c02147220 */ /* 0x048fe60000410000 */
[----:B------:R3:W-:Y:S01]  /*8860*/  MUFU.EX2 R183, R21 ;  /* 0x0000001500b77308 */ /* 0x0007e20000000800 */
[C---:B------:R-:W-:Y:S04]  /*8870*/  HMMA.16816.F32.BF16 R16, R140.reuse, R146, R16 ;  /* 0x000000928c10723c */ /* 0x040fe80000041810 */
[C---:B------:R-:W-:Y:S02]  /*8880*/  FMUL.FTZ R68, R2.reuse, R68 ;  /* 0x0000004402447220 */ /* 0x040fe40000410000 */
[-C--:B-1----:R-:W-:Y:S03]  /*8890*/  HMMA.16816.F32.BF16 R32, R140, R108.reuse, R32 ;  /* 0x0000006c8c20723c */ /* 0x082fe60000041820 */
[----:B------:R1:W-:Y:S02]  /*88a0*/  MUFU.EX2 R214, R101 ;  /* 0x0000006500d67308 */ /* 0x0003e40000000800 */
[----:B------:R-:W-:Y:S01]  /*88b0*/  LOP3.LUT R164, R169, UR6, R164, 0x96, !PT ;  /* 0x00000006a9a47c12 */ /* 0x000fe2000f8e96a4 */
[----:B------:R-:W-:Y:S01]  /*88c0*/  FMUL.FTZ R69, R2, R69 ;  /* 0x0000004502457220 */ /* 0x000fe20000410000 */
[----:B------:R-:W-:Y:S01]  /*88d0*/  LOP3.LUT R157, R103, UR17, R162, 0x96, !PT ;  /* 0x00000011679d7c12 */ /* 0x000fe2000f8e96a2 */
[----:B------:R-:W-:Y:S05]  /*88e0*/  FMUL.FTZ R70, R0, R70 ;  /* 0x0000004600467220 */ /* 0x000fea0000410000 */
[----:B------:R4:W5:Y:S01]  /*88f0*/  MUFU.EX2 R182, R112 ;  /* 0x0000007000b67308 */ /* 0x0009620000000800 */
[----:B------:R-:W-:Y:S01]  /*8900*/  LOP3.LUT R118, R102, 0xff, RZ, 0xc0, !PT ;  /* 0x000000ff66767812 */ /* 0x000fe200078ec0ff */
[----:B------:R-:W-:Y:S01]  /*8910*/  FMUL.FTZ R71, R0, R71 ;  /* 0x0000004700477220 */ /* 0x000fe20000410000 */
[----:B---3--:R-:W-:Y:S01]  /*8920*/  FMUL.FTZ R21, R2, R125 ;  /* 0x0000007d02157220 */ /* 0x008fe20000410000 */
[----:B------:R-:W-:Y:S01]  /*8930*/  SHF.R.U32.HI R117, RZ, 0x18, R102 ;  /* 0x00000018ff757819 */ /* 0x000fe20000011666 */
[----:B------:R-:W-:Y:S04]  /*8940*/  IMAD.WIDE.U32 R102, R164, -0x2daee0ad, RZ ;  /* 0xd2511f53a4667825 */ /* 0x000fe800078e00ff */
[----:B------:R-:W-:Y:S01]  /*8950*/  FMUL.FTZ R79, R96, R79 ;  /* 0x0000004f604f7220 */ /* 0x000fe20000410000 */
[----:B------:R3:W-:Y:S01]  /*8960*/  MUFU.EX2 R179, R28 ;  /* 0x0000001c00b37308 */ /* 0x0007e20000000800 */
[C---:B------:R-:W-:Y:S01]  /*8970*/  FMUL.FTZ R80, R2.reuse, R80 ;  /* 0x0000005002507220 */ /* 0x040fe20000410000 */
[C---:B------:R-:W-:Y:S04]  /*8980*/  HMMA.16816.F32.BF16 R68, R148.reuse, R108, R68 ;  /* 0x0000006c9444723c */ /* 0x040fe80000041844 */
[----:B-1----:R-:W-:Y:S01]  /*8990*/  LOP3.LUT R101, R103, UR17, R166, 0x96, !PT ;  /* 0x0000001167657c12 */ /* 0x002fe2000f8e96a6 */
[----:B------:R-:W-:Y:S01]  /*89a0*/  FMUL.FTZ R81, R2, R81 ;  /* 0x0000005102517220 */ /* 0x000fe20000410000 */
[----:B------:R-:W-:Y:S01]  /*89b0*/  LOP3.LUT R103, R102, 0xffff, RZ, 0xc0, !PT ;  /* 0x0000ffff66677812 */ /* 0x000fe200078ec0ff */
[-C--:B------:R-:W-:Y:S04]  /*89c0*/  HMMA.16816.F32.BF16 R20, R148, R110.reuse, R20 ;  /* 0x0000006e9414723c */ /* 0x080fe80000041814 */
[----:B------:R-:W-:Y:S01]  /*89d0*/  LOP3.LUT R108, R116, 0xff, RZ, 0xc0, !PT ;  /* 0x000000ff746c7812 */ /* 0x000fe200078ec0ff */
[----:B------:R-:W-:Y:S01]  /*89e0*/  FMUL.FTZ R82, R0, R82 ;  /* 0x0000005200527220 */ /* 0x000fe20000410000 */
[----:B------:R-:W-:Y:S01]  /*89f0*/  LOP3.LUT R114, R102, 0xff, RZ, 0xc0, !PT ;  /* 0x000000ff66727812 */ /* 0x000fe200078ec0ff */
[C---:B------:R-:W-:Y:S04]  /*8a00*/  HMMA.16816.F32.BF16 R72, R140.reuse, R110, R72 ;  /* 0x0000006e8c48723c */ /* 0x040fe80000041848 */
[--C-:B------:R-:W-:Y:S01]  /*8a10*/  SHF.R.U32.HI R115, RZ, 0x10, R102.reuse ;  /* 0x00000010ff737819 */ /* 0x100fe20000011666 */
[----:B------:R-:W-:Y:S01]  /*8a20*/  FMUL.FTZ R83, R0, R83 ;  /* 0x0000005300537220 */ /* 0x000fe20000410000 */
[----:B------:R-:W-:Y:S01]  /*8a30*/  SHF.R.U32.HI R103, RZ, 0x8, R103 ;  /* 0x00000008ff677819 */ /* 0x000fe20000011667 */
[-C--:B--2---:R-:W-:Y:S04]  /*8a40*/  HMMA.16816.F32.BF16 R76, R140, R104.reuse, R76 ;  /* 0x000000688c4c723c */ /* 0x084fe8000004184c */
[----:B----4-:R-:W-:Y:S01]  /*8a50*/  SHF.R.U32.HI R112, RZ, 0x18, R102 ;  /* 0x00000018ff707819 */ /* 0x010fe20000011666 */
[----:B------:R-:W-:Y:S01]  /*8a60*/  FFMA.FTZ R29, R29, UR4, -R155 ;  /* 0x000000041d1d7c23 */ /* 0x000fe2000801089b */
[----:B------:R-:W-:Y:S01]  /*8a70*/  LOP3.LUT R102, R157, 0xffff, RZ, 0xc0, !PT ;  /* 0x0000ffff9d667812 */ /* 0x000fe200078ec0ff */
[----:B------:R-:W-:Y:S01]  /*8a80*/  FFMA.FTZ R30, R30, UR4, -R156 ;  /* 0x000000041e1e7c23 */ /* 0x000fe2000801089c */
[----:B------:R-:W-:Y:S01]  /*8a90*/  SHF.R.U32.HI R109, RZ, 0x8, R144 ;  /* 0x00000008ff6d7819 */ /* 0x000fe20000011690 */
[C---:B------:R-:W-:Y:S01]  /*8aa0*/  HMMA.16816.F32.BF16 R80, R148.reuse, R104, R80 ;  /* 0x000000689450723c */ /* 0x040fe20000041850 */
[----:B------:R-:W-:Y:S03]  /*8ab0*/  MUFU.EX2 R144, R57 ;  /* 0x0000003900907308 */ /* 0x000fe60000000800 */
[----:B------:R-:W-:Y:S01]  /*8ac0*/  PRMT R119, R108, 0x5410, R117 ;  /* 0x000054106c777816 */ /* 0x000fe20000000075 */
[----:B------:R-:W-:Y:S01]  /*8ad0*/  FFMA.FTZ R31, R31, UR4, -R156 ;  /* 0x000000041f1f7c23 */ /* 0x000fe2000801089c */
[----:B------:R-:W-:Y:S01]  /*8ae0*/  PRMT R120, R114, 0x5410, R103 ;  /* 0x0000541072787816 */ /* 0x000fe20000000067 */
[--C-:B------:R-:W-:Y:S01]  /*8af0*/  FFMA.FTZ R24, R24, UR4, -R155.reuse ;  /* 0x0000000418187c23 */ /* 0x100fe2000801089b */
[----:B------:R-:W-:Y:S03]  /*8b00*/  LOP3.LUT R108, R115, 0xff, RZ, 0xc0, !PT ;  /* 0x000000ff736c7812 */ /* 0x000fe600078ec0ff */
[----:B------:R1:W2:Y:S01]  /*8b10*/  MUFU.EX2 R180, R29 ;  /* 0x0000001d00b47308 */ /* 0x0002a20000000800 */
[----:B------:R-:W-:Y:S01]  /*8b20*/  LOP3.LUT R103, R157, 0xff, RZ, 0xc0, !PT ;  /* 0x000000ff9d677812 */ /* 0x000fe200078ec0ff */
[----:B------:R-:W-:Y:S01]  /*8b30*/  FFMA.FTZ R25, R25, UR4, -R155 ;  /* 0x0000000419197c23 */ /* 0x000fe2000801089b */
[----:B------:R-:W-:Y:S01]  /*8b40*/  SHF.R.U32.HI R102, RZ, 0x8, R102 ;  /* 0x00000008ff667819 */ /* 0x000fe20000011666 */
[----:B------:R-:W-:Y:S01]  /*8b50*/  FFMA.FTZ R26, R26, UR4, -R156 ;  /* 0x000000041a1a7c23 */ /* 0x000fe2000801089c */
[----:B---3--:R-:W-:Y:S01]  /*8b60*/  LOP3.LUT R28, R101, 0xffff, RZ, 0xc0, !PT ;  /* 0x0000ffff651c7812 */ /* 0x008fe200078ec0ff */
[----:B------:R-:W-:Y:S04]  /*8b70*/  FMUL.FTZ R84, R98, R84 ;  /* 0x0000005462547220 */ /* 0x000fe80000410000 */
[----:B------:R3:W-:Y:S01]  /*8b80*/  MUFU.EX2 R178, R30 ;  /* 0x0000001e00b27308 */ /* 0x0007e20000000800 */
[----:B------:R-:W-:Y:S01]  /*8b90*/  PRMT R116, R118, 0x5410, R109 ;  /* 0x0000541076747816 */ /* 0x000fe2000000006d */
[----:B------:R-:W-:Y:S01]  /*8ba0*/  FMUL.FTZ R85, R98, R85 ;  /* 0x0000005562557220 */ /* 0x000fe20000410000 */
[----:B------:R-:W-:Y:S01]  /*8bb0*/  PRMT R118, R108, 0x5410, R112 ;  /* 0x000054106c767816 */ /* 0x000fe20000000070 */
[----:B------:R-:W-:Y:S01]  /*8bc0*/  FMUL.FTZ R86, R96, R86 ;  /* 0x0000005660567220 */ /* 0x000fe20000410000 */
[----:B------:R-:W-:Y:S01]  /*8bd0*/  PRMT R112, R103, 0x5410, R102 ;  /* 0x0000541067707816 */ /* 0x000fe20000000066 */
[----:B------:R-:W4:Y:S01]  /*8be0*/  LDSM.16.MT88.4 R108, [R187+0x6000] ;  /* 0x00600000bb6c783b */ /* 0x000f220000004200 */
[----:B------:R-:W-:Y:S03]  /*8bf0*/  LOP3.LUT R105, R101, 0xff, RZ, 0xc0, !PT ;  /* 0x000000ff65697812 */ /* 0x000fe600078ec0ff */
[----:B------:R5:W-:Y:S01]  /*8c00*/  MUFU.EX2 R177, R31 ;  /* 0x0000001f00b17308 */ /* 0x000be20000000800 */
[----:B------:R-:W-:Y:S01]  /*8c10*/  SHF.R.U32.HI R102, RZ, 0x8, R28 ;  /* 0x00000008ff667819 */ /* 0x000fe2000001161c */
[----:B------:R-:W-:Y:S01]  /*8c20*/  FMUL.FTZ R28, R2, R128 ;  /* 0x00000080021c7220 */ /* 0x000fe20000410000 */
[--C-:B-1----:R-:W-:Y:S01]  /*8c30*/  SHF.R.U32.HI R29, RZ, 0x10, R101.reuse ;  /* 0x00000010ff1d7819 */ /* 0x102fe20000011665 */
[----:B------:R-:W-:Y:S01]  /*8c40*/  FMUL.FTZ R87, R96, R87 ;  /* 0x0000005760577220 */ /* 0x000fe20000410000 */
[----:B------:R-:W-:Y:S01]  /*8c50*/  PRMT R125, R105, 0x5410, R102 ;  /* 0x00005410697d7816 */ /* 0x000fe20000000066 */
[----:B------:R-:W-:Y:S01]  /*8c60*/  FFMA.FTZ R102, R27, UR4, -R156 ;  /* 0x000000041b667c23 */ /* 0x000fe2000801089c */
[----:B------:R-:W-:Y:S03]  /*8c70*/  SHF.R.U32.HI R104, RZ, 0x18, R101 ;  /* 0x00000018ff687819 */ /* 0x000fe60000011665 */
[----:B------:R1:W-:Y:S01]  /*8c80*/  MUFU.EX2 R166, R26 ;  /* 0x0000001a00a67308 */ /* 0x0003e20000000800 */
[----:B---3--:R-:W-:Y:S01]  /*8c90*/  SHF.R.U32.HI R30, RZ, 0x10, R157 ;  /* 0x00000010ff1e7819 */ /* 0x008fe2000001169d */
[--C-:B------:R-:W-:Y:S01]  /*8ca0*/  FFMA.FTZ R48, R48, UR4, -R153.reuse ;  /* 0x0000000430307c23 */ /* 0x100fe20008010899 */
[----:B------:R-:W-:Y:S01]  /*8cb0*/  LOP3.LUT R101, R29, 0xff, RZ, 0xc0, !PT ;  /* 0x000000ff1d657812 */ /* 0x000fe200078ec0ff */
[----:B------:R-:W-:Y:S01]  /*8cc0*/  FMUL.FTZ R29, R2, R129 ;  /* 0x00000081021d7220 */ /* 0x000fe20000410000 */
[----:B------:R-:W-:Y:S01]  /*8cd0*/  LOP3.LUT R103, R30, 0xff, RZ, 0xc0, !PT ;  /* 0x000000ff1e677812 */ /* 0x000fe200078ec0ff */
[C---:B------:R-:W-:Y:S01]  /*8ce0*/  FMUL.FTZ R30, R0.reuse, R130 ;  /* 0x00000082001e7220 */ /* 0x040fe20000410000 */
[--C-:B------:R-:W-:Y:S03]  /*8cf0*/  FFMA.FTZ R49, R49, UR4, -R153.reuse ;  /* 0x0000000431317c23 */ /* 0x100fe60008010899 */
[----:B------:R3:W2:Y:S01]  /*8d00*/  MUFU.EX2 R165, R102 ;  /* 0x0000006600a57308 */ /* 0x0006a20000000800 */
[----:B-----5:R-:W-:Y:S01]  /*8d10*/  FMUL.FTZ R31, R0, R131 ;  /* 0x00000083001f7220 */ /* 0x020fe20000410000 */
[C---:B------:R-:W-:Y:S01]  /*8d20*/  FMUL.FTZ R27, R96.reuse, R135 ;  /* 0x00000087601b7220 */ /* 0x040fe20000410000 */
[----:B------:R-:W-:Y:S01]  /*8d30*/  F2FP.BF16.F32.PACK_AB R105, R181, R182 ;  /* 0x000000b6b569723e */ /* 0x000fe200000010ff */
[----:B------:R-:W-:Y:S01]  /*8d40*/  IMAD.WIDE.U32 R128, R173, -0x326172a9, RZ ;  /* 0xcd9e8d57ad807825 */ /* 0x000fe200078e00ff */
[----:B------:R-:W-:Y:S02]  /*8d50*/  PRMT R124, R101, 0x5410, R104 ;  /* 0x00005410657c7816 */ /* 0x000fe40000000068 */
[--C-:B------:R-:W-:Y:S01]  /*8d60*/  HSET2.LE.AND R101, R116, R152.reuse, PT ;  /* 0x0000009874657233 */ /* 0x100fe20003803000 */
[-C--:B------:R-:W-:Y:S02]  /*8d70*/  HMMA.16816.F32.BF16 R28, R148, R106.reuse, R28 ;  /* 0x0000006a941c723c */ /* 0x080fe4000004181c */
[----:B------:R5:W-:Y:S01]  /*8d80*/  MUFU.EX2 R175, R24 ;  /* 0x0000001800af7308 */ /* 0x000be20000000800 */
[----:B------:R-:W-:Y:S01]  /*8d90*/  F2FP.BF16.F32.PACK_AB R104, R183, R212 ;  /* 0x000000d4b768723e */ /* 0x000fe200000010ff */
[----:B-1----:R-:W-:Y:S01]  /*8da0*/  FMUL.FTZ R26, R96, R134 ;  /* 0x00000086601a7220 */ /* 0x002fe20000410000 */
[--C-:B------:R-:W-:Y:S01]  /*8db0*/  FFMA.FTZ R117, R51, UR4, -R154.reuse ;  /* 0x0000000433757c23 */ /* 0x100fe2000801089a */
[C---:B------:R-:W-:Y:S06]  /*8dc0*/  HMMA.16816.F32.BF16 R84, R140.reuse, R106, R84 ;  /* 0x0000006a8c54723c */ /* 0x040fec0000041854 */
[----:B------:R1:W2:Y:S01]  /*8dd0*/  MUFU.EX2 R171, R25 ;  /* 0x0000001900ab7308 */ /* 0x0002a20000000800 */
[--C-:B---3--:R-:W-:Y:S01]  /*8de0*/  HSET2.LE.AND R102, R112, R152.reuse, PT ;  /* 0x0000009870667233 */ /* 0x108fe20003803000 */
[----:B------:R-:W-:Y:S01]  /*8df0*/  FFMA.FTZ R36, R36, UR4, -R153 ;  /* 0x0000000424247c23 */ /* 0x000fe20008010899 */
[----:B------:R-:W3:Y:S02]  /*8e00*/  LDSM.16.MT88.4 R112, [R185+0x6800] ;  /* 0x00680000b970783b */ /* 0x000ee40000004200 */
[----:B------:R-:W-:Y:S05]  /*8e10*/  F2FP.BF16.F32.PACK_AB R106, R216, R215 ;  /* 0x000000d7d86a723e */ /* 0x000fea00000010ff */
[----:B------:R2:W-:Y:S01]  /*8e20*/  MUFU.EX2 R169, R48 ;  /* 0x0000003000a97308 */ /* 0x0005e20000000800 */
[----:B-----5:R-:W-:Y:S01]  /*8e30*/  FMUL.FTZ R24, R98, R132 ;  /* 0x0000008462187220 */ /* 0x020fe20000410000 */
[----:B------:R-:W-:Y:S01]  /*8e40*/  LOP3.LUT R106, R101, R106, RZ, 0xc0, !PT ;  /* 0x0000006a656a7212 */ /* 0x000fe200078ec0ff */
[--C-:B------:R-:W-:Y:S01]  /*8e50*/  FFMA.FTZ R116, R50, UR4, -R154.reuse ;  /* 0x0000000432747c23 */ /* 0x100fe2000801089a */
[--C-:B------:R-:W-:Y:S01]  /*8e60*/  HSET2.LE.AND R101, R119, R152.reuse, PT ;  /* 0x0000009877657233 */ /* 0x100fe20003803000 */
[----:B------:R-:W-:Y:S01]  /*8e70*/  FMUL.FTZ R88, R2, R88 ;  /* 0x0000005802587220 */ /* 0x000fe20000410000 */
[----:B------:R-:W-:Y:S01]  /*8e80*/  F2FP.BF16.F32.PACK_AB R107, R214, R213 ;  /* 0x000000d5d66b723e */ /* 0x000fe200000010ff */
[----:B------:R-:W-:Y:S03]  /*8e90*/  FMUL.FTZ R89, R2, R89 ;  /* 0x0000005902597220 */ /* 0x000fe60000410000 */
[----:B------:R5:W3:Y:S01]  /*8ea0*/  MUFU.EX2 R168, R49 ;  /* 0x0000003100a87308 */ /* 0x000ae20000000800 */
[----:B-1----:R-:W-:Y:S01]  /*8eb0*/  FMUL.FTZ R25, R98, R133 ;  /* 0x0000008562197220 */ /* 0x002fe20000410000 */
[C---:B------:R-:W-:Y:S01]  /*8ec0*/  FMUL.FTZ R90, R0.reuse, R90 ;  /* 0x0000005a005a7220 */ /* 0x040fe20000410000 */
[C---:B------:R-:W-:Y:S01]  /*8ed0*/  FMUL.FTZ R91, R0.reuse, R91 ;  /* 0x0000005b005b7220 */ /* 0x040fe20000410000 */
[----:B------:R-:W-:Y:S01]  /*8ee0*/  LOP3.LUT R107, R101, R107, RZ, 0xc0, !PT ;  /* 0x0000006b656b7212 */ /* 0x000fe200078ec0ff */
[----:B------:R-:W-:Y:S01]  /*8ef0*/  FMUL.FTZ R50, R0, R138 ;  /* 0x0000008a00327220 */ /* 0x000fe20000410000 */
[----:B------:R-:W-:Y:S01]  /*8f00*/  LOP3.LUT R104, R102, R104, RZ, 0xc0, !PT ;  /* 0x0000006866687212 */ /* 0x000fe200078ec0ff */
[----:B------:R-:W-:Y:S01]  /*8f10*/  FMUL.FTZ R51, R0, R139 ;  /* 0x0000008b00337220 */ /* 0x000fe20000410000 */
[-C--:B----4-:R-:W-:Y:S02]  /*8f20*/  HMMA.16816.F32.BF16 R24, R140, R108.reuse, R24 ;  /* 0x0000006c8c18723c */ /* 0x090fe40000041818 */
[----:B------:R-:W-:Y:S01]  /*8f30*/  MUFU.EX2 R164, R117 ;  /* 0x0000007500a47308 */ /* 0x000fe20000000800 */
[--C-:B------:R-:W-:Y:S01]  /*8f40*/  HSET2.LE.AND R101, R120, R152.reuse, PT ;  /* 0x0000009878657233 */ /* 0x100fe20003803000 */
[C---:B--2---:R-:W-:Y:S01]  /*8f50*/  FMUL.FTZ R48, R2.reuse, R136 ;  /* 0x0000008802307220 */ /* 0x044fe20000410000 */
[--C-:B------:R-:W-:Y:S01]  /*8f60*/  HSET2.LE.AND R102, R118, R152.reuse, PT ;  /* 0x0000009876667233 */ /* 0x100fe20003803000 */
[C---:B------:R-:W-:Y:S01]  /*8f70*/  HMMA.16816.F32.BF16 R88, R148.reuse, R108, R88 ;  /* 0x0000006c9458723c */ /* 0x040fe20000041858 */
[----:B------:R-:W1:Y:S05]  /*8f80*/  LDSM.16.MT88.4 R120, [R188+0x6800] ;  /* 0x00680000bc78783b */ /* 0x000e6a0000004200 */
[----:B------:R2:W-:Y:S01]  /*8f90*/  MUFU.EX2 R163, R36 ;  /* 0x0000002400a37308 */ /* 0x0005e20000000800 */
[----:B------:R-:W-:Y:S01]  /*8fa0*/  SHF.R.U32.HI R157, RZ, 0x18, R157 ;  /* 0x00000018ff9d7819 */ /* 0x000fe2000001169d */
[----:B-----5:R-:W-:Y:S03]  /*8fb0*/  FMUL.FTZ R49, R2, R137 ;  /* 0x0000008902317220 */ /* 0x020fe60000410000 */
[----:B------:R-:W-:Y:S01]  /*8fc0*/  F2FP.BF16.F32.PACK_AB R118, R180, R179 ;  /* 0x000000b3b476723e */ /* 0x000fe200000010ff */
[C---:B------:R-:W-:Y:S04]  /*8fd0*/  FMUL.FTZ R92, R98.reuse, R92 ;  /* 0x0000005c625c7220 */ /* 0x040fe80000410000 */
[----:B------:R-:W4:Y:S01]  /*8fe0*/  MUFU.EX2 R167, R116 ;  /* 0x0000007400a77308 */ /* 0x000f220000000800 */
[----:B------:R-:W-:Y:S01]  /*8ff0*/  PRMT R103, R103, 0x5410, R157 ;  /* 0x0000541067677816 */ /* 0x000fe2000000009d */
[-C--:B------:R-:W-:Y:S03]  /*9000*/  HMMA.16816.F32.BF16 R48, R148, R110.reuse, R48 ;  /* 0x0000006e9430723c */ /* 0x080fe60000041830 */
[----:B------:R-:W-:Y:S01]  /*9010*/  LOP3.LUT R118, R101, R118, RZ, 0xc0, !PT ;  /* 0x0000007665767212 */ /* 0x000fe200078ec0ff */
[----:B------:R-:W-:Y:S01]  /*9020*/  FFMA.FTZ R101, R37, UR4, -R153 ;  /* 0x0000000425657c23 */ /* 0x000fe20008010899 */
[----:B------:R-:W-:Y:S01]  /*9030*/  FMUL.FTZ R93, R98, R93 ;  /* 0x0000005d625d7220 */ /* 0x000fe20000410000 */
[C---:B------:R-:W-:Y:S01]  /*9040*/  FMUL.FTZ R94, R96.reuse, R94 ;  /* 0x0000005e605e7220 */ /* 0x040fe20000410000 */
[----:B------:R-:W-:Y:S01]  /*9050*/  FMUL.FTZ R95, R96, R95 ;  /* 0x0000005f605f7220 */ /* 0x000fe20000410000 */
[--C-:B------:R-:W-:Y:S01]  /*9060*/  HSET2.LE.AND R103, R103, R152.reuse, PT ;  /* 0x0000009867677233 */ /* 0x100fe20003803000 */
[----:B------:R5:W4:Y:S02]  /*9070*/  MUFU.EX2 R162, R101 ;  /* 0x0000006500a27308 */ /* 0x000b240000000800 */
[----:B------:R-:W-:Y:S01]  /*9080*/  F2FP.BF16.F32.PACK_AB R37, R165, R166 ;  /* 0x000000a6a525723e */ /* 0x000fe200000010ff */
[----:B------:R-:W-:Y:S01]  /*9090*/  IMAD.WIDE.U32 R108, R158, -0x2daee0ad, RZ ;  /* 0xd2511f539e6c7825 */ /* 0x000fe200078e00ff */
[----:B------:R-:W-:Y:S01]  /*90a0*/  LOP3.LUT R105, R103, R105, RZ, 0xc0, !PT ;  /* 0x0000006967697212 */ /* 0x000fe200078ec0ff */
[----:B------:R-:W-:Y:S05]  /*90b0*/  HMMA.16816.F32.BF16 R92, R140, R110, R92 ;  /* 0x0000006e8c5c723c */ /* 0x000fea000004185c */
[----:B------:R1:W-:Y:S01]  /*90c0*/  MUFU.EX2 R135, R38 ;  /* 0x0000002600877308 */ /* 0x0003e20000000800 */
[--C-:B--2---:R-:W-:Y:S01]  /*90d0*/  HSET2.LE.AND R36, R125, R152.reuse, PT ;  /* 0x000000987d247233 */ /* 0x104fe20003803000 */
[--C-:B------:R-:W-:Y:S01]  /*90e0*/  FFMA.FTZ R44, R44, UR4, -R155.reuse ;  /* 0x000000042c2c7c23 */ /* 0x100fe2000801089b */
[-C--:B---3--:R-:W-:Y:S05]  /*90f0*/  HMMA.16816.F32.BF16 R4, R104, R112.reuse, R4 ;  /* 0x000000706804723c */ /* 0x088fea0000041804 */
[--C-:B------:R-:W-:Y:S01]  /*9100*/  HSET2.LE.AND R117, R124, R152.reuse, PT ;  /* 0x000000987c757233 */ /* 0x100fe20003803000 */
[----:B-----5:R-:W-:Y:S01]  /*9110*/  FFMA.FTZ R101, R39, UR4, -R154 ;  /* 0x0000000427657c23 */ /* 0x020fe2000801089a */
[----:B------:R-:W-:Y:S01]  /*9120*/  F2FP.BF16.F32.PACK_AB R116, R171, R175 ;  /* 0x000000afab74723e */ /* 0x000fe200000010ff */
[----:B------:R-:W-:Y:S03]  /*9130*/  MUFU.EX2 R133, R40 ;  /* 0x0000002800857308 */ /* 0x000fe60000000800 */
[----:B------:R-:W-:Y:S01]  /*9140*/  F2FP.BF16.F32.PACK_AB R119, R177, R178 ;  /* 0x000000b2b177723e */ /* 0x000fe200000010ff */
[----:B------:R-:W-:Y:S01]  /*9150*/  IMAD.WIDE.U32 R124, R159, -0x2daee0ad, RZ ;  /* 0xd2511f539f7c7825 */ /* 0x000fe200078e00ff */
[----:B------:R-:W-:Y:S02]  /*9160*/  LOP3.LUT R117, R117, R37, RZ, 0xc0, !PT ;  /* 0x0000002575757212 */ /* 0x000fe400078ec0ff */
[----:B------:R-:W-:Y:S03]  /*9170*/  LOP3.LUT R116, R36, R116, RZ, 0xc0, !PT ;  /* 0x0000007424747212 */ /* 0x000fe600078ec0ff */
[----:B------:R2:W3:Y:S01]  /*9180*/  MUFU.EX2 R134, R101 ;  /* 0x0000006500867308 */ /* 0x0004e20000000800 */
[----:B------:R-:W-:Y:S01]  /*9190*/  LOP3.LUT R119, R102, R119, RZ, 0xc0, !PT ;  /* 0x0000007766777212 */ /* 0x000fe200078ec0ff */
[----:B------:R-:W-:Y:S01]  /*91a0*/  IMAD.WIDE.U32 R102, R160, -0x2daee0ad, RZ ;  /* 0xd2511f53a0667825 */ /* 0x000fe200078e00ff */
[----:B------:R-:W-:Y:S02]  /*91b0*/  LOP3.LUT R36, R129, UR8, R176, 0x96, !PT ;  /* 0x0000000881247c12 */ /* 0x000fe4000f8e96b0 */
[----:B------:R-:W-:Y:S01]  /*91c0*/  LOP3.LUT R109, R109, UR7, R172, 0x96, !PT ;  /* 0x000000076d6d7c12 */ /* 0x000fe2000f8e96ac */
[--C-:B------:R-:W-:Y:S01]  /*91d0*/  FFMA.FTZ R45, R45, UR4, -R155.reuse ;  /* 0x000000042d2d7c23 */ /* 0x100fe2000801089b */
[----:B------:R-:W-:Y:S01]  /*91e0*/  FFMA.FTZ R155, R61, UR4, -R155 ;  /* 0x000000043d9b7c23 */ /* 0x000fe2000801089b */
[C---:B------:R-:W-:Y:S02]  /*91f0*/  HMMA.16816.F32.BF16 R8, R116.reuse, R112, R8 ;  /* 0x000000707408723c */ /* 0x040fe40000041808 */
[----:B------:R-:W-:Y:S02]  /*9200*/  MUFU.EX2 R160, R43 ;  /* 0x0000002b00a07308 */ /* 0x000fe40000000800 */
[----:B------:R-:W-:Y:S04]  /*9210*/  IMAD.WIDE.U32 R126, R36, -0x2daee0ad, RZ ;  /* 0xd2511f53247e7825 */ /* 0x000fe800078e00ff */
[----:B------:R-:W-:Y:S01]  /*9220*/  FFMA.FTZ R52, R52, UR4, -R153 ;  /* 0x0000000434347c23 */ /* 0x000fe20008010899 */
[-C--:B------:R-:W-:Y:S01]  /*9230*/  HMMA.16816.F32.BF16 R12, R116, R114.reuse, R12 ;  /* 0x00000072740c723c */ /* 0x080fe2000004180c */
[----:B-1----:R-:W1:Y:S02]  /*9240*/  LDSM.16.MT88.4 R36, [R186+0x6800] ;  /* 0x00680000ba24783b */ /* 0x002e640000004200 */
[----:B------:R-:W-:Y:S01]  /*9250*/  MUFU.EX2 R151, R64 ;  /* 0x0000004000977308 */ /* 0x000fe20000000800 */
[----:B------:R-:W-:Y:S02]  /*9260*/  LOP3.LUT R108, R127, UR5, R108, 0x96, !PT ;  /* 0x000000057f6c7c12 */ /* 0x000fe4000f8e966c */
[C---:B------:R-:W-:Y:S07]  /*9270*/  HMMA.16816.F32.BF16 R16, R104.reuse, R114, R16 ;  /* 0x000000726810723c */ /* 0x040fee0000041810 */
[----:B------:R5:W3:Y:S01]  /*9280*/  MUFU.EX2 R132, R42 ;  /* 0x0000002a00847308 */ /* 0x000ae20000000800 */
[-C--:B------:R-:W-:Y:S03]  /*9290*/  HMMA.16816.F32.BF16 R32, R104, R120.reuse, R32 ;  /* 0x000000786820723c */ /* 0x080fe60000041820 */
[----:B------:R-:W-:Y:S03]  /*92a0*/  LOP3.LUT R102, R125, UR5, R102, 0x96, !PT ;  /* 0x000000057d667c12 */ /* 0x000fe6000f8e9666 */
[C---:B------:R-:W-:Y:S03]  /*92b0*/  HMMA.16816.F32.BF16 R68, R116.reuse, R120, R68 ;  /* 0x000000787444723c */ /* 0x040fe60000041844 */
[----:B------:R-:W-:Y:S02]  /*92c0*/  MUFU.EX2 R149, R65 ;  /* 0x0000004100957308 */ /* 0x000fe40000000800 */
[----:B--2---:R-:W-:Y:S01]  /*92d0*/  LOP3.LUT R101, R103, UR7, R174, 0x96, !PT ;  /* 0x0000000767657c12 */ /* 0x004fe2000f8e96ae */
[-C--:B------:R-:W-:Y:S07]  /*92e0*/  HMMA.16816.F32.BF16 R20, R116, R122.reuse, R20 ;  /* 0x0000007a7414723c */ /* 0x080fee0000041814 */
[----:B------:R-:W-:Y:S04]  /*92f0*/  MUFU.EX2 R142, R58 ;  /* 0x0000003a008e7308 */ /* 0x000fe80000000800 */
[----:B------:R-:W-:Y:S01]  /*9300*/  IMAD.WIDE.U32 R102, R102, -0x326172a9, RZ ;  /* 0xcd9e8d5766667825 */ /* 0x000fe200078e00ff */
[C---:B------:R-:W-:Y:S04]  /*9310*/  HMMA.16816.F32.BF16 R72, R104.reuse, R122, R72 ;  /* 0x0000007a6848723c */ /* 0x040fe80000041848 */
[----:B------:R-:W-:Y:S01]  /*9320*/  IMAD.WIDE.U32 R40, R108, -0x326172a9, RZ ;  /* 0xcd9e8d576c287825 */ /* 0x000fe200078e00ff */
[C---:B------:R-:W-:Y:S01]  /*9330*/  LOP3.LUT R112, R102.reuse, 0xff, RZ, 0xc0, !PT ;  /* 0x000000ff66707812 */ /* 0x040fe200078ec0ff */
[----:B------:R2:W-:Y:S01]  /*9340*/  MUFU.EX2 R159, R44 ;  /* 0x0000002c009f7308 */ /* 0x0005e20000000800 */
[----:B------:R-:W-:Y:S01]  /*9350*/  SHF.R.U32.HI R113, RZ, 0x10, R102 ;  /* 0x00000010ff717819 */ /* 0x000fe20000011666 */
[-C--:B-1----:R-:W-:Y:S03]  /*9360*/  HMMA.16816.F32.BF16 R76, R104, R36.reuse, R76 ;  /* 0x00000024684c723c */ /* 0x082fe6000004184c */
[----:B------:R-:W-:Y:S01]  /*9370*/  IMAD.WIDE.U32 R130, R101, -0x326172a9, RZ ;  /* 0xcd9e8d5765827825 */ /* 0x000fe200078e00ff */
[----:B------:R-:W-:Y:S04]  /*9380*/  LOP3.LUT R101, R102, 0xffff, RZ, 0xc0, !PT ;  /* 0x0000ffff66657812 */ /* 0x000fe800078ec0ff */
[----:B------:R1:W-:Y:S01]  /*9390*/  MUFU.EX2 R158, R45 ;  /* 0x0000002d009e7308 */ /* 0x0003e20000000800 */
[C---:B------:R-:W-:Y:S04]  /*93a0*/  HMMA.16816.F32.BF16 R80, R116.reuse, R36, R80 ;  /* 0x000000247450723c */ /* 0x040fe80000041850 */
[--C-:B------:R-:W-:Y:S02]  /*93b0*/  SHF.R.U32.HI R108, RZ, 0x10, R40.reuse ;  /* 0x00000010ff6c7819 */ /* 0x100fe40000011628 */
[-C--:B------:R-:W-:Y:S03]  /*93c0*/  HMMA.16816.F32.BF16 R28, R116, R38.reuse, R28 ;  /* 0x00000026741c723c */ /* 0x080fe6000004181c */
[----:B------:R-:W-:Y:S02]  /*93d0*/  MUFU.EX2 R141, R59 ;  /* 0x0000003b008d7308 */ /* 0x000fe40000000800 */
[----:B-----5:R-:W-:Y:S01]  /*93e0*/  SHF.R.U32.HI R42, RZ, 0x8, R101 ;  /* 0x00000008ff2a7819 */ /* 0x020fe20000011665 */
[----:B------:R-:W-:Y:S01]  /*93f0*/  IMAD.WIDE.U32 R120, R109, -0x326172a9, RZ ;  /* 0xcd9e8d576d787825 */ /* 0x000fe200078e00ff */
[C---:B------:R-:W-:Y:S01]  /*9400*/  LOP3.LUT R109, R40.reuse, 0xffff, RZ, 0xc0, !PT ;  /* 0x0000ffff286d7812 */ /* 0x040fe200078ec0ff */
[C---:B------:R-:W-:Y:S05]  /*9410*/  HMMA.16816.F32.BF16 R84, R104.reuse, R38, R84 ;  /* 0x000000266854723c */ /* 0x040fea0000041854 */
[----:B------:R-:W-:Y:S01]  /*9420*/  MUFU.EX2 R146, R52 ;  /* 0x0000003400927308 */ /* 0x000fe20000000800 */
[----:B------:R-:W-:Y:S01]  /*9430*/  LOP3.LUT R111, R40, 0xff, RZ, 0xc0, !PT ;  /* 0x000000ff286f7812 */ /* 0x000fe200078ec0ff */
[----:B------:R-:W-:Y:S01]  /*9440*/  FFMA.FTZ R153, R53, UR4, -R153 ;  /* 0x0000000435997c23 */ /* 0x000fe20008010899 */
[----:B------:R-:W-:Y:S03]  /*9450*/  SHF.R.U32.HI R110, RZ, 0x18, R40 ;  /* 0x00000018ff6e7819 */ /* 0x000fe60000011628 */
[----:B------:R-:W-:Y:S01]  /*9460*/  FFMA.FTZ R98, R98, R217, R236 ;  /* 0x000000d962627223 */ /* 0x000fe200000100ec */
[----:B------:R-:W-:Y:S03]  /*9470*/  LOP3.LUT R101, R41, UR15, R120, 0x96, !PT ;  /* 0x0000000f29657c12 */ /* 0x000fe6000f8e9678 */
[----:B------:R-:W-:Y:S01]  /*9480*/  MUFU.EX2 R143, R56 ;  /* 0x00000038008f7308 */ /* 0x000fe20000000800 */
[----:B------:R-:W-:Y:S01]  /*9490*/  PRMT R112, R112, 0x5410, R42 ;  /* 0x0000541070707816 */ /* 0x000fe2000000002a */
[----:B------:R-:W-:Y:S01]  /*94a0*/  FFMA.FTZ R96, R96, R218, R234 ;  /* 0x000000da60607223 */ /* 0x000fe200000100ea */
[----:B------:R-:W-:Y:S01]  /*94b0*/  LOP3.LUT R108, R108, 0xff, RZ, 0xc0, !PT ;  /* 0x000000ff6c6c7812 */ /* 0x000fe200078ec0ff */
[----:B------:R-:W5:Y:S01]  /*94c0*/  LDSM.16.MT88.4 R40, [R187+0x6800] ;  /* 0x00680000bb28783b */ /* 0x000f620000004200 */
[----:B------:R-:W-:Y:S01]  /*94d0*/  SHF.R.U32.HI R114, RZ, 0x18, R102 ;  /* 0x00000018ff727819 */ /* 0x000fe20000011666 */
[----:B------:R-:W-:Y:S01]  /*94e0*/  FFMA.FTZ R2, R2, R219, R231 ;  /* 0x000000db02027223 */ /* 0x000fe200000100e7 */
[----:B------:R-:W-:Y:S03]  /*94f0*/  LOP3.LUT R102, R103, UR15, R130, 0x96, !PT ;  /* 0x0000000f67667c12 */ /* 0x000fe6000f8e9682 */
[----:B------:R-:W-:Y:S01]  /*9500*/  MUFU.EX2 R140, R60 ;  /* 0x0000003c008c7308 */ /* 0x000fe20000000800 */
[----:B------:R-:W-:Y:S01]  /*9510*/  LOP3.LUT R103, R113, 0xff, RZ, 0xc0, !PT ;  /* 0x000000ff71677812 */ /* 0x000fe200078ec0ff */
[----:B------:R-:W-:Y:S01]  /*9520*/  FFMA.FTZ R0, R0, R220, R229 ;  /* 0x000000dc00007223 */ /* 0x000fe200000100e5 */
[----:B------:R-:W-:Y:S01]  /*9530*/  PRMT R113, R108, 0x5410, R110 ;  /* 0x000054106c717816 */ /* 0x000fe2000000006e */
[----:B------:R-:W-:Y:S01]  /*9540*/  FFMA.FTZ R108, R47, UR4, -R156 ;  /* 0x000000042f6c7c23 */ /* 0x000fe2000801089c */
[----:B--2---:R-:W-:Y:S01]  /*9550*/  LOP3.LUT R44, R102, 0xffff, RZ, 0xc0, !PT ;  /* 0x0000ffff662c7812 */ /* 0x004fe200078ec0ff */
[----:B------:R-:W-:Y:S01]  /*9560*/  FADD.FTZ R2, R232, R2 ;  /* 0x00000002e8027221 */ /* 0x000fe20000010000 */
[----:B-1----:R-:W-:Y:S03]  /*9570*/  SHF.R.U32.HI R45, RZ, 0x10, R102 ;  /* 0x00000010ff2d7819 */ /* 0x002fe60000011666 */
[----:B------:R1:W-:Y:S01]  /*9580*/  MUFU.EX2 R150, R108 ;  /* 0x0000006c00967308 */ /* 0x0003e20000000800 */
[----:B------:R-:W-:Y:S01]  /*9590*/  LOP3.LUT R36, R101, 0xffff, RZ, 0xc0, !PT ;  /* 0x0000ffff65247812 */ /* 0x000fe200078ec0ff */
[----:B------:R-:W-:Y:S01]  /*95a0*/  FADD.FTZ R0, R230, R0 ;  /* 0x00000000e6007221 */ /* 0x000fe20000010000 */
        /* <DEDUP_REMOVED lines=20> */
[-C--:B-----5:R-:W-:Y:S01]  /*96f0*/  HMMA.16816.F32.BF16 R24, R104, R40.reuse, R24 ;  /* 0x000000286818723c */ /* 0x0a0fe20000041818 */
[----:B------:R1:W-:Y:S02]  /*9700*/  MUFU.EX2 R148, R102 ;  /* 0x0000006600947308 */ /* 0x0003e40000000800 */
[----:B------:R-:W-:Y:S01]  /*9710*/  LOP3.LUT R37, R37, 0xff, RZ, 0xc0, !PT ;  /* 0x000000ff25257812 */ /* 0x000fe200078ec0ff */
[----:B------:R-:W-:Y:S01]  /*9720*/  FFMA.FTZ R154, R55, UR4, -R154 ;  /* 0x00000004379a7c23 */ /* 0x000fe2000801089a */
[----:B------:R-:W-:Y:S01]  /*9730*/  SHF.R.U32.HI R101, RZ, 0x18, R101 ;  /* 0x00000018ff657819 */ /* 0x000fe20000011665 */
[C---:B------:R-:W-:Y:S01]  /*9740*/  HMMA.16816.F32.BF16 R88, R116.reuse, R40, R88 ;  /* 0x000000287458723c */ /* 0x040fe20000041858 */
[----:B------:R-:W5:Y:S04]  /*9750*/  LDSM.16.MT88.4 R44, [R185+0x7000] ;  /* 0x00700000b92c783b */ /* 0x000f680000004200 */
[----:B------:R-:W-:Y:S01]  /*9760*/  MUFU.EX2 R147, R111 ;  /* 0x0000006f00937308 */ /* 0x000fe20000000800 */
[--C-:B------:R-:W-:Y:S01]  /*9770*/  HSET2.LE.AND R36, R112, R152.reuse, PT ;  /* 0x0000009870247233 */ /* 0x100fe20003803000 */
[-C--:B------:R-:W-:Y:S04]  /*9780*/  HMMA.16816.F32.BF16 R48, R116, R42.reuse, R48 ;  /* 0x0000002a7430723c */ /* 0x080fe80000041830 */
[----:B--2---:R-:W-:Y:S02]  /*9790*/  PRMT R103, R37, 0x5410, R101 ;  /* 0x0000541025677816 */ /* 0x004fe40000000065 */
[----:B------:R-:W-:Y:S01]  /*97a0*/  HMMA.16816.F32.BF16 R92, R104, R42, R92 ;  /* 0x0000002a685c723c */ /* 0x000fe2000004185c */
[----:B------:R-:W2:Y:S01]  /*97b0*/  LDSM.16.MT88.4 R104, [R186+0x7000] ;  /* 0x00700000ba68783b */ /* 0x000ea20000004200 */
[----:B------:R-:W-:Y:S03]  /*97c0*/  MUFU.EX2 R154, R154 ;  /* 0x0000009a009a7308 */ /* 0x000fe60000000800 */
[--C-:B------:R-:W-:Y:S02]  /*97d0*/  HSET2.LE.AND R37, R114, R152.reuse, PT ;  /* 0x0000009872257233 */ /* 0x100fe40003803000 */
[----:B------:R-:W-:Y:S05]  /*97e0*/  F2FP.BF16.F32.PACK_AB R38, R168, R169 ;  /* 0x000000a9a826723e */ /* 0x000fea00000010ff */
[----:B------:R-:W2:Y:S01]  /*97f0*/  MUFU.EX2 R155, R155 ;  /* 0x0000009b009b7308 */ /* 0x000ea20000000800 */
[----:B----4-:R-:W-:Y:S02]  /*9800*/  F2FP.BF16.F32.PACK_AB R39, R164, R167 ;  /* 0x000000a7a427723e */ /* 0x010fe400000010ff */
[----:B------:R-:W-:Y:S02]  /*9810*/  LOP3.LUT R38, R36, R38, RZ, 0xc0, !PT ;  /* 0x0000002624267212 */ /* 0x000fe400078ec0ff */
[----:B------:R-:W-:Y:S02]  /*9820*/  LOP3.LUT R39, R37, R39, RZ, 0xc0, !PT ;  /* 0x0000002725277212 */ /* 0x000fe400078ec0ff */
[--C-:B------:R-:W-:Y:S03]  /*9830*/  HSET2.LE.AND R36, R110, R152.reuse, PT ;  /* 0x000000986e247233 */ /* 0x100fe60003803000 */
[----:B------:R-:W-:Y:S01]  /*9840*/  MUFU.EX2 R156, R156 ;  /* 0x0000009c009c7308 */ /* 0x000fe20000000800 */
[--C-:B------:R-:W-:Y:S02]  /*9850*/  HSET2.LE.AND R40, R109, R152.reuse, PT ;  /* 0x000000986d287233 */ /* 0x100fe40003803000 */
[----:B------:R-:W-:Y:S02]  /*9860*/  F2FP.BF16.F32.PACK_AB R37, R162, R163 ;  /* 0x000000a3a225723e */ /* 0x000fe400000010ff */
[--C-:B------:R-:W-:Y:S02]  /*9870*/  HSET2.LE.AND R101, R108, R152.reuse, PT ;  /* 0x000000986c657233 */ /* 0x100fe40003803000 */
[--C-:B------:R-:W-:Y:S02]  /*9880*/  HSET2.LE.AND R103, R103, R152.reuse, PT ;  /* 0x0000009867677233 */ /* 0x100fe40003803000 */
[----:B---3--:R-:W-:Y:S02]  /*9890*/  F2FP.BF16.F32.PACK_AB R41, R134, R135 ;  /* 0x000000878629723e */ /* 0x008fe400000010ff */
[----:B-1----:R-:W-:Y:S02]  /*98a0*/  F2FP.BF16.F32.PACK_AB R102, R161, R133 ;  /* 0x00000085a166723e */ /* 0x002fe400000010ff */
[----:B------:R-:W-:Y:S02]  /*98b0*/  F2FP.BF16.F32.PACK_AB R108, R160, R132 ;  /* 0x00000084a06c723e */ /* 0x000fe400000010ff */
[----:B------:R-:W-:Y:S02]  /*98c0*/  LOP3.LUT R36, R36, R37, RZ, 0xc0, !PT ;  /* 0x0000002524247212 */ /* 0x000fe400078ec0ff */
[----:B------:R-:W-:Y:S02]  /*98d0*/  LOP3.LUT R37, R40, R41, RZ, 0xc0, !PT ;  /* 0x0000002928257212 */ /* 0x000fe400078ec0ff */
[----:B------:R-:W-:Y:S02]  /*98e0*/  LOP3.LUT R40, R101, R102, RZ, 0xc0, !PT ;  /* 0x0000006665287212 */ /* 0x000fe400078ec0ff */
[----:B------:R-:W-:Y:S02]  /*98f0*/  LOP3.LUT R41, R103, R108, RZ, 0xc0, !PT ;  /* 0x0000006c67297212 */ /* 0x000fe400078ec0ff */
[--C-:B------:R-:W-:Y:S01]  /*9900*/  HSET2.LE.AND R101, R115, R152.reuse, PT ;  /* 0x0000009873657233 */ /* 0x100fe20003803000 */
[-C--:B-----5:R-:W-:Y:S05]  /*9910*/  HMMA.16816.F32.BF16 R4, R36, R44.reuse, R4 ;  /* 0x0000002c2404723c */ /* 0x0a0fea0000041804 */
[--C-:B------:R-:W-:Y:S02]  /*9920*/  HSET2.LE.AND R103, R113, R152.reuse, PT ;  /* 0x0000009871677233 */ /* 0x100fe40003803000 */
[----:B------:R-:W-:Y:S01]  /*9930*/  F2FP.BF16.F32.PACK_AB R108, R150, R157 ;  /* 0x0000009d966c723e */ /* 0x000fe200000010ff */
[----:B------:R-:W-:Y:S03]  /*9940*/  LDSM.16.MT88.4 R112, [R185+0x7800] ;  /* 0x00780000b970783b */ /* 0x000fe60000004200 */
[----:B------:R-:W-:Y:S02]  /*9950*/  F2FP.BF16.F32.PACK_AB R102, R158, R159 ;  /* 0x0000009f9e66723e */ /* 0x000fe400000010ff */
[----:B------:R-:W-:Y:S02]  /*9960*/  LOP3.LUT R43, R103, R108, RZ, 0xc0, !PT ;  /* 0x0000006c672b7212 */ /* 0x000fe400078ec0ff */
[----:B------:R-:W-:Y:S01]  /*9970*/  LOP3.LUT R42, R101, R102, RZ, 0xc0, !PT ;  /* 0x00000066652a7212 */ /* 0x000fe200078ec0ff */
[----:B------:R1:W3:Y:S01]  /*9980*/  MUFU.EX2 R103, R62 ;  /* 0x0000003e00677308 */ /* 0x0002e20000000800 */
[----:B------:R-:W-:Y:S02]  /*9990*/  LOP3.LUT R52, R121, UR6, R128, 0x96, !PT ;  /* 0x0000000679347c12 */ /* 0x000fe4000f8e9680 */
[----:B------:R-:W-:Y:S02]  /*99a0*/  F2FP.BF16.F32.PACK_AB R136, R144, R143 ;  /* 0x0000008f9088723e */ /* 0x000fe400000010ff */
[----:B------:R-:W-:Y:S01]  /*99b0*/  F2FP.BF16.F32.PACK_AB R137, R141, R142 ;  /* 0x0000008e8d89723e */ /* 0x000fe200000010ff */
[C---:B------:R-:W-:Y:S04]  /*99c0*/  HMMA.16816.F32.BF16 R8, R40.reuse, R44, R8 ;  /* 0x0000002c2808723c */ /* 0x040fe80000041808 */
[----:B--2---:R-:W-:Y:S02]  /*99d0*/  F2FP.BF16.F32.PACK_AB R138, R155, R140 ;  /* 0x0000008c9b8a723e */ /* 0x004fe400000010ff */
        /* <DEDUP_REMOVED lines=12> */
[-C--:B------:R-:W-:Y:S05]  /*9aa0*/  HMMA.16816.F32.BF16 R76, R36, R104.reuse, R76 ;  /* 0x00000068244c723c */ /* 0x080fea000004184c */
        /* <DEDUP_REMOVED lines=18> */
[----:B------:R-:W2:Y:S01]  /*9bd0*/  LDSM.16.MT88.4 R44, [R187+0x7000] ;  /* 0x00700000bb2c783b */ /* 0x000ea20000004200 */
        /* <DEDUP_REMOVED lines=21> */
[-C--:B--2---:R-:W-:Y:S03]  /*9d30*/  HMMA.16816.F32.BF16 R24, R36, R44.reuse, R24 ;  /* 0x0000002c2418723c */ /* 0x084fe60000041818 */
        /* <DEDUP_REMOVED lines=17> */
[----:B------:R-:W2:Y:S01]  /*9e50*/  LDSM.16.MT88.4 R60, [R186+0x7800] ;  /* 0x00780000ba3c783b */ /* 0x000ea20000004200 */
[----:B---3--:R-:W-:Y:S02]  /*9e60*/  F2FP.BF16.F32.PACK_AB R139, R156, R103 ;  /* 0x000000679c8b723e */ /* 0x008fe400000010ff */
[----:B------:R-:W-:Y:S01]  /*9e70*/  LOP3.LUT R136, R64, R136, RZ, 0xc0, !PT ;  /* 0x0000008840887212 */ /* 0x000fe200078ec0ff */
[-C--:B------:R-:W-:Y:S04]  /*9e80*/  HMMA.16816.F32.BF16 R108, R52, R112.reuse, R4 ;  /* 0x00000070346c723c */ /* 0x080fe80000041804 */
[----:B------:R-:W3:Y:S01]  /*9e90*/  LDSM.16.MT88.4 R4, [R187+0x7800] ;  /* 0x00780000bb04783b */ /* 0x000ee20000004200 */
        /* <DEDUP_REMOVED lines=47> */
[-C--:B---3--:R-:W-:Y:S03]  /*a190*/  HMMA.16816.F32.BF16 R132, R52, R4.reuse, R24 ;  /* 0x000000043484723c */ /* 0x088fe60000041818 */
        /* <DEDUP_REMOVED lines=28> */
[----:B------:R-:W-:Y:S02]  /*a360*/  IMAD.MOV.U32 R0, RZ, RZ, R100 ;  /* 0x000000ffff007224 */ /* 0x000fe400078e0064 */
[----:B------:R-:W-:Y:S01]  /*a370*/  FADD.FTZ R219, R155, R2 ;  /* 0x000000029bdb7221 */ /* 0x000fe20000010000 */
[----:B------:R-:W-:Y:S06]  /*a380*/  @P6 BRA `(.L_x_1304) ;  /* 0xffffffc400e46947 */ /* 0x000fec000383ffff */
.L_x_1303:
[----:B------:R-:W2:Y:S01]  /*a390*/  LDL R39, [R1+0x24] ;  /* 0x0000240001277983 */ /* 0x000ea20000100800 */
[----:B------:R-:W-:Y:S01]  /*a3a0*/  ULDC UR4, c[0x0][0x38c] ;  /* 0x0000e30000047ab9 */ /* 0x000fe20000000800 */
[----:B------:R-:W-:Y:S01]  /*a3b0*/  UMOV UR5, 0x400 ;  /* 0x0000040000057882 */ /* 0x000fe20000000000 */
[----:B------:R-:W-:Y:S01]  /*a3c0*/  MOV R32, 0x10 ;  /* 0x0000001000207802 */ /* 0x000fe20000000f00 */
[----:B------:R-:W1:Y:S01]  /*a3d0*/  SHFL.BFLY PT, R2, R217, 0x2, 0x1f ;  /* 0x0c401f00d9027f89 */ /* 0x000e6200000e0000 */
[----:B------:R-:W-:-:S03]  /*a3e0*/  MOV R34, 0x20 ;  /* 0x0000002000227802 */ /* 0x000fc60000000f00 */
[----:B------:R-:W3:Y:S04]  /*a3f0*/  SHFL.BFLY PT, R0, R218, 0x2, 0x1f ;  /* 0x0c401f00da007f89 */ /* 0x000ee800000e0000 */
[----:B------:R-:W4:Y:S04]  /*a400*/  SHFL.BFLY PT, R4, R219, 0x2, 0x1f ;  /* 0x0c401f00db047f89 */ /* 0x000f2800000e0000 */
[----:B------:R-:W5:Y:S01]  /*a410*/  SHFL.BFLY PT, R5, R220, 0x2, 0x1f ;  /* 0x0c401f00dc057f89 */ /* 0x000f6200000e0000 */
[----:B------:R-:W5:Y:S01]  /*a420*/  S2R R9, SR_TID.X ;  /* 0x0000000000097919 */ /* 0x000f620000002100 */
[----:B-1----:R-:W-:Y:S01]  /*a430*/  FADD.FTZ R2, R2, R217 ;  /* 0x000000d902027221 */ /* 0x002fe20000010000 */
[----:B---3--:R-:W-:-:S04]  /*a440*/  FADD.FTZ R0, R0, R218 ;  /* 0x000000da00007221 */ /* 0x008fc80000010000 */
[----:B------:R-:W1:Y:S01]  /*a450*/  SHFL.BFLY PT, R6, R2, 0x1, 0x1f ;  /* 0x0c201f0002067f89 */ /* 0x000e6200000e0000 */
[----:B----4-:R-:W-:-:S03]  /*a460*/  FADD.FTZ R4, R4, R219 ;  /* 0x000000db04047221 */ /* 0x010fc60000010000 */
[----:B------:R-:W3:Y:S01]  /*a470*/  SHFL.BFLY PT, R8, R0, 0x1, 0x1f ;  /* 0x0c201f0000087f89 */ /* 0x000ee200000e0000 */
[----:B-----5:R-:W-:-:S03]  /*a480*/  FADD.FTZ R5, R5, R220 ;  /* 0x000000dc05057221 */ /* 0x020fc60000010000 */
[----:B------:R-:W4:Y:S01]  /*a490*/  SHFL.BFLY PT, R7, R4, 0x1, 0x1f ;  /* 0x0c201f0004077f89 */ /* 0x000f2200000e0000 */
[----:B------:R-:W-:Y:S01]  /*a4a0*/  SHF.R.S32.HI R33, RZ, 0x1f, R9 ;  /* 0x0000001fff217819 */ /* 0x000fe20000011409 */
[----:B-1----:R-:W-:Y:S01]  /*a4b0*/  FADD.FTZ R35, R2, R6 ;  /* 0x0000000602237221 */ /* 0x002fe20000010000 */
[----:B------:R-:W-:Y:S01]  /*a4c0*/  MOV R2, 0x3f800000 ;  /* 0x3f80000000027802 */ /* 0x000fe20000000f00 */
[----:B------:R-:W1:Y:S01]  /*a4d0*/  SHFL.BFLY PT, R6, R5, 0x1, 0x1f ;  /* 0x0c201f0005067f89 */ /* 0x000e6200000e0000 */
[----:B---3--:R-:W-:Y:S02]  /*a4e0*/  FADD.FTZ R36, R0, R8 ;  /* 0x0000000800247221 */ /* 0x008fe40000010000 */
[----:B------:R-:W-:Y:S02]  /*a4f0*/  FSETP.NE.FTZ.AND P6, PT, R35, RZ, PT ;  /* 0x000000ff2300720b */ /* 0x000fe40003fd5000 */
[----:B------:R-:W-:Y:S01]  /*a500*/  MOV R0, 0x3f800000 ;  /* 0x3f80000000007802 */ /* 0x000fe20000000f00 */
[----:B----4-:R-:W-:Y:S01]  /*a510*/  FADD.FTZ R37, R4, R7 ;  /* 0x0000000704257221 */ /* 0x010fe20000010000 */
[----:B------:R-:W-:-:S02]  /*a520*/  FSETP.NE.FTZ.AND P5, PT, R36, RZ, PT ;  /* 0x000000ff2400720b */ /* 0x000fc40003fb5000 */
[-C--:B------:R-:W-:Y:S02]  /*a530*/  LEA.HI R4, R33, R9.reuse, RZ, 0x2 ;  /* 0x0000000921047211 */ /* 0x080fe400078f10ff */
[----:B------:R-:W-:Y:S02]  /*a540*/  FSETP.NE.FTZ.AND P4, PT, R37, RZ, PT ;  /* 0x000000ff2500720b */ /* 0x000fe40003f95000 */
[--C-:B------:R-:W-:Y:S02]  /*a550*/  SHF.R.S32.HI R21, RZ, 0x2, R4.reuse ;  /* 0x00000002ff157819 */ /* 0x100fe40000011404 */
[----:B------:R-:W-:Y:S01]  /*a560*/  SHF.R.S32.HI R7, RZ, 0x1f, R4 ;  /* 0x0000001fff077819 */ /* 0x000fe20000011404 */
[----:B------:R-:W3:Y:S01]  /*a570*/  @P6 MUFU.RCP R0, R35 ;  /* 0x0000002300006308 */ /* 0x000ee20000001000 */
        /* <DEDUP_REMOVED lines=10> */
[----:B---3--:R-:W-:-:S02]  /*a620*/  FMUL.FTZ R0, R0, UR4 ;  /* 0x0000000400007c20 */ /* 0x008fc40008410000 */
[----:B------:R-:W3:Y:S01]  /*a630*/  @P4 MUFU.RCP R5, R37 ;  /* 0x0000002500054308 */ /* 0x000ee20000001000 */
[----:B------:R-:W-:Y:S02]  /*a640*/  IADD3 R21, R21, -R7, RZ ;  /* 0x8000000715157210 */ /* 0x000fe40007ffe0ff */
[----:B------:R-:W-:Y:S01]  /*a650*/  IADD3 R6, -R6, R9, RZ ;  /* 0x0000000906067210 */ /* 0x000fe20007ffe1ff */
[C---:B------:R-:W-:Y:S01]  /*a660*/  FMUL.FTZ R108, R0.reuse, R108 ;  /* 0x0000006c006c7220 */ /* 0x040fe20000410000 */
[C---:B------:R-:W-:Y:S01]  /*a670*/  FMUL.FTZ R9, R0.reuse, R109 ;  /* 0x0000006d00097220 */ /* 0x040fe20000410000 */
[C---:B------:R-:W-:Y:S01]  /*a680*/  FMUL.FTZ R112, R0.reuse, R112 ;  /* 0x0000007000707220 */ /* 0x040fe20000410000 */
[----:B------:R-:W-:Y:S01]  /*a690*/  FMUL.FTZ R7, R0, R113 ;  /* 0x0000007100077220 */ /* 0x000fe20000410000 */
[----:B------:R-:W4:Y:S01]  /*a6a0*/  @P3 MUFU.RCP R4, R38 ;  /* 0x0000002600043308 */ /* 0x000f220000001000 */
        /* <DEDUP_REMOVED lines=8> */
[----:B---3--:R-:W-:Y:S01]  /*a730*/  FMUL.FTZ R5, R5, UR4 ;  /* 0x0000000405057c20 */ /* 0x008fe20008410000 */
[C---:B------:R-:W-:Y:S01]  /*a740*/  FMUL.FTZ R22, R0.reuse, R85 ;  /* 0x0000005500167220 */ /* 0x040fe20000410000 */
[C---:B------:R-:W-:Y:S01]  /*a750*/  FMUL.FTZ R132, R0.reuse, R132 ;  /* 0x0000008400847220 */ /* 0x040fe20000410000 */
[C---:B------:R-:W-:Y:S01]  /*a760*/  FMUL.FTZ R27, R0.reuse, R133 ;  /* 0x00000085001b7220 */ /* 0x040fe20000410000 */
[C---:B------:R-:W-:Y:S01]  /*a770*/  FMUL.FTZ R92, R0.reuse, R92 ;  /* 0x0000005c005c7220 */ /* 0x040fe20000410000 */
[----:B------:R-:W-:Y:S01]  /*a780*/  FMUL.FTZ R93, R0, R93 ;  /* 0x0000005d005d7220 */ /* 0x000fe20000410000 */
[C---:B------:R-:W-:Y:S01]  /*a790*/  FMUL.FTZ R110, R2.reuse, R110 ;  /* 0x0000006e026e7220 */ /* 0x040fe20000410000 */
[----:B------:R-:W-:Y:S01]  /*a7a0*/  FMUL.FTZ R8, R2, R111 ;  /* 0x0000006f02087220 */ /* 0x000fe20000410000 */
[----:B----4-:R-:W-:Y:S01]  /*a7b0*/  FMUL.FTZ R4, R4, UR4 ;  /* 0x0000000404047c20 */ /* 0x010fe20008410000 */
        /* <DEDUP_REMOVED lines=50> */
[C---:B------:R-:W-:Y:S01]  /*aae0*/  FMUL.FTZ R13, R5.reuse, R125 ;  /* 0x0000007d050d7220 */ /* 0x040fe20000410000 */
[C---:B------:R-:W-:Y:S01]  /*aaf0*/  FMUL.FTZ R126, R4.reuse, R126 ;  /* 0x0000007e047e7220 */ /* 0x040fe20000410000 */
[----:B------:R-:W-:Y:S01]  /*ab00*/  FMUL.FTZ R25, R4, R127 ;  /* 0x0000007f04197220 */ /* 0x000fe20000410000 */
[----:B------:R3:W-:Y:S01]  /*ab10*/  STS [R6], R7 ;  /* 0x0000000706007388 */ /* 0x0007e20000000800 */
        /* <DEDUP_REMOVED lines=19> */
[C---:B------:R-:W-:Y:S01]  /*ac50*/  FMUL.FTZ R29, R5.reuse, R129 ;  /* 0x00000081051d7220 */ /* 0x040fe20000410000 */
[----:B-1----:R-:W-:Y:S01]  /*ac60*/  IADD3 R0, R2, 0x40, RZ ;  /* 0x0000004002007810 */ /* 0x002fe20007ffe0ff */
[----:B------:R-:W-:Y:S01]  /*ac70*/  FMUL.FTZ R130, R4, R130 ;  /* 0x0000008204827220 */ /* 0x000fe20000410000 */
[----:B------:R-:W-:Y:S01]  /*ac80*/  @P2 IADD3 R0, R2, -0x40, RZ ;  /* 0xffffffc002002810 */ /* 0x000fe20007ffe0ff */
[----:B------:R-:W-:Y:S01]  /*ac90*/  FMUL.FTZ R28, R4, R131 ;  /* 0x00000083041c7220 */ /* 0x000fe20000410000 */
[----:B---3--:R-:W-:Y:S01]  /*aca0*/  IADD3 R7, R6, R34, RZ ;  /* 0x0000002206077210 */ /* 0x008fe20007ffe0ff */
[----:B------:R-:W-:Y:S01]  /*acb0*/  FMUL.FTZ R88, R5, R88 ;  /* 0x0000005805587220 */ /* 0x000fe20000410000 */
[----:B------:R-:W-:Y:S01]  /*acc0*/  F2FP.BF16.F32.PACK_AB R24, R24, R76 ;  /* 0x0000004c1818723e */ /* 0x000fe200000010ff */
[C---:B------:R-:W-:Y:S01]  /*acd0*/  FMUL.FTZ R90, R4.reuse, R90 ;  /* 0x0000005a045a7220 */ /* 0x040fe20000410000 */
[----:B------:R-:W-:Y:S01]  /*ace0*/  F2FP.BF16.F32.PACK_AB R23, R23, R78 ;  /* 0x0000004e1717723e */ /* 0x000fe200000010ff */
[----:B------:R-:W-:Y:S01]  /*acf0*/  FMUL.FTZ R91, R4, R91 ;  /* 0x0000005b045b7220 */ /* 0x000fe20000410000 */
[----:B------:R-:W-:Y:S01]  /*ad00*/  F2FP.BF16.F32.PACK_AB R22, R22, R84 ;  /* 0x000000541616723e */ /* 0x000fe200000010ff */
[----:B------:R-:W-:Y:S01]  /*ad10*/  FMUL.FTZ R138, R4, R138 ;  /* 0x0000008a048a7220 */ /* 0x000fe20000410000 */
[----:B----4-:R-:W-:Y:S01]  /*ad20*/  IADD3 R2, R2, R34, RZ ;  /* 0x0000002202027210 */ /* 0x010fe20007ffe0ff */
[----:B------:R-:W-:Y:S01]  /*ad30*/  FMUL.FTZ R10, R5, R136 ;  /* 0x00000088050a7220 */ /* 0x000fe20000410000 */
[----:B------:R-:W-:Y:S01]  /*ad40*/  F2FP.BF16.F32.PACK_AB R21, R87, R86 ;  /* 0x000000565715723e */ /* 0x000fe200000010ff */
[----:B------:R-:W-:Y:S01]  /*ad50*/  FMUL.FTZ R8, R4, R139 ;  /* 0x0000008b04087220 */ /* 0x000fe20000410000 */
[----:B------:R-:W-:Y:S01]  /*ad60*/  F2FP.BF16.F32.PACK_AB R31, R31, R80 ;  /* 0x000000501f1f723e */ /* 0x000fe200000010ff */
[----:B------:R-:W-:Y:S01]  /*ad70*/  STS [R2], R19 ;  /* 0x0000001302007388 */ /* 0x000fe20000000800 */
[----:B------:R-:W-:-:S02]  /*ad80*/  F2FP.BF16.F32.PACK_AB R30, R30, R82 ;  /* 0x000000521e1e723e */ /* 0x000fc400000010ff */
[----:B------:R-:W-:Y:S01]  /*ad90*/  F2FP.BF16.F32.PACK_AB R29, R29, R128 ;  /* 0x000000801d1d723e */ /* 0x000fe200000010ff */
[----:B------:R-:W-:Y:S01]  /*ada0*/  STS [R2+0x400], R18 ;  /* 0x0004001202007388 */ /* 0x000fe20000000800 */
[----:B------:R-:W-:Y:S02]  /*adb0*/  F2FP.BF16.F32.PACK_AB R28, R28, R130 ;  /* 0x000000821c1c723e */ /* 0x000fe400000010ff */
[----:B------:R-:W-:Y:S01]  /*adc0*/  F2FP.BF16.F32.PACK_AB R27, R27, R132 ;  /* 0x000000841b1b723e */ /* 0x000fe200000010ff */
[----:B------:R-:W-:Y:S01]  /*add0*/  STS [R7], R15 ;  /* 0x0000000f07007388 */ /* 0x000fe20000000800 */
[----:B------:R-:W-:Y:S02]  /*ade0*/  F2FP.BF16.F32.PACK_AB R26, R26, R134 ;  /* 0x000000861a1a723e */ /* 0x000fe400000010ff */
[----:B------:R-:W-:Y:S01]  /*adf0*/  IADD3 R9, R34, R0, RZ ;  /* 0x0000000022097210 */ /* 0x000fe20007ffe0ff */
[----:B------:R-:W-:Y:S01]  /*ae00*/  STS [R7+0x400], R14 ;  /* 0x0004000e07007388 */ /* 0x000fe20000000800 */
[----:B------:R-:W-:-:S02]  /*ae10*/  F2FP.BF16.F32.PACK_AB R91, R91, R90 ;  /* 0x0000005a5b5b723e */ /* 0x000fc400000010ff */
[----:B-----5:R-:W-:Y:S01]  /*ae20*/  F2FP.BF16.F32.PACK_AB R12, R93, R92 ;  /* 0x0000005c5d0c723e */ /* 0x020fe200000010ff */
[----:B------:R-:W-:Y:S01]  /*ae30*/  STS [R2+0x2000], R17 ;  /* 0x0020001102007388 */ /* 0x000fe20000000800 */
[----:B------:R-:W-:Y:S02]  /*ae40*/  F2FP.BF16.F32.PACK_AB R11, R95, R94 ;  /* 0x0000005e5f0b723e */ /* 0x000fe400000010ff */
[----:B------:R-:W-:Y:S01]  /*ae50*/  F2FP.BF16.F32.PACK_AB R8, R8, R138 ;  /* 0x0000008a0808723e */ /* 0x000fe200000010ff */
[----:B------:R1:W-:Y:S04]  /*ae60*/  STS [R2+0x2400], R16 ;  /* 0x0024001002007388 */ /* 0x0003e80000000800 */
[----:B------:R3:W-:Y:S04]  /*ae70*/  STS [R7+0x2000], R13 ;  /* 0x0020000d07007388 */ /* 0x0007e80000000800 */
[----:B------:R-:W-:Y:S04]  /*ae80*/  STS [R7+0x2400], R25 ;  /* 0x0024001907007388 */ /* 0x000fe80000000800 */
[----:B------:R-:W-:Y:S04]  /*ae90*/  STS [R0], R24 ;  /* 0x0000001800007388 */ /* 0x000fe80000000800 */
[----:B------:R-:W-:Y:S01]  /*aea0*/  STS [R0+0x400], R23 ;  /* 0x0004001700007388 */ /* 0x000fe20000000800 */
[----:B-1----:R-:W-:Y:S01]  /*aeb0*/  IADD3 R2, R32, R0, RZ ;  /* 0x0000000020027210 */ /* 0x002fe20007ffe0ff */
[----:B---3--:R-:W-:-:S04]  /*aec0*/  FMUL.FTZ R13, R5, R89 ;  /* 0x00000059050d7220 */ /* 0x008fc80000410000 */
[----:B------:R-:W-:Y:S01]  /*aed0*/  STS [R2], R22 ;  /* 0x0000001602007388 */ /* 0x000fe20000000800 */
[----:B------:R-:W-:-:S03]  /*aee0*/  FMUL.FTZ R5, R5, R137 ;  /* 0x0000008905057220 */ /* 0x000fc60000410000 */
[----:B------:R-:W-:Y:S01]  /*aef0*/  STS [R2+0x400], R21 ;  /* 0x0004001502007388 */ /* 0x000fe20000000800 */
[----:B------:R-:W-:Y:S02]  /*af00*/  F2FP.BF16.F32.PACK_AB R13, R13, R88 ;  /* 0x000000580d0d723e */ /* 0x000fe400000010ff */
[----:B------:R-:W-:Y:S01]  /*af10*/  F2FP.BF16.F32.PACK_AB R10, R5, R10 ;  /* 0x0000000a050a723e */ /* 0x000fe200000010ff */
[----:B------:R-:W-:Y:S04]  /*af20*/  STS [R0+0x2000], R31 ;  /* 0x0020001f00007388 */ /* 0x000fe80000000800 */
[----:B------:R1:W-:Y:S04]  /*af30*/  STS [R0+0x2400], R30 ;  /* 0x0024001e00007388 */ /* 0x0003e80000000800 */
[----:B------:R-:W-:Y:S04]  /*af40*/  STS [R2+0x2000], R29 ;  /* 0x0020001d02007388 */ /* 0x000fe80000000800 */
[----:B------:R3:W-:Y:S04]  /*af50*/  STS [R2+0x2400], R28 ;  /* 0x0024001c02007388 */ /* 0x0007e80000000800 */
[----:B------:R4:W-:Y:S04]  /*af60*/  STS [R9], R27 ;  /* 0x0000001b09007388 */ /* 0x0009e80000000800 */
[----:B------:R4:W-:Y:S01]  /*af70*/  STS [R9+0x400], R26 ;  /* 0x0004001a09007388 */ /* 0x0009e20000000800 */
[----:B-1----:R-:W-:-:S02]  /*af80*/  IADD3 R0, R34, 0x400, R0 ;  /* 0x0000040022007810 */ /* 0x002fc40007ffe000 */
[----:B--2---:R-:W-:Y:S02]  /*af90*/  ISETP.NE.AND P1, PT, R39, -0x1, PT ;  /* 0xffffffff2700780c */ /* 0x004fe40003f25270 */
[----:B------:R-:W-:Y:S02]  /*afa0*/  IADD3 R0, R32, R0, RZ ;  /* 0x0000000020007210 */ /* 0x000fe40007ffe0ff */
[----:B---3--:R-:W-:-:S09]  /*afb0*/  IADD3 R2, R34, R2, RZ ;  /* 0x0000000222027210 */ /* 0x008fd20007ffe0ff */
[----:B------:R-:W1:Y:S02]  /*afc0*/  @P1 LDC.64 R6, c[0x0][0x298] ;  /* 0x0000a600ff061b82 */ /* 0x000e640000000a00 */
[----:B-1----:R-:W-:-:S04]  /*afd0*/  @P1 IMAD.WIDE.U32 R4, R39, R6, RZ ;  /* 0x0000000627041225 */ /* 0x002fc800078e00ff */
[----:B------:R-:W-:Y:S01]  /*afe0*/  @P1 IMAD R25, R39, R7, R5 ;  /* 0x0000000727191224 */ /* 0x000fe200078e0205 */
[----:B------:R-:W-:Y:S01]  /*aff0*/  @P1 MOV R24, R4 ;  /* 0x0000000400181202 */ /* 0x000fe20000000f00 */
[----:B----4-:R-:W-:Y:S06]  /*b000*/  @P1 BRA `(.L_x_1307) ;  /* 0x0000000000201947 */ /* 0x010fec0003800000 */
        /* <DEDUP_REMOVED lines=8> */
.L_x_1307:
[----:B------:R1:W-:Y:S01]  /*b090*/  STS [R2], R12 ;  /* 0x0000000c02007388 */ /* 0x0003e20000000800 */
[----:B------:R-:W-:Y:S01]  /*b0a0*/  ULDC.U8 UR5, c[0x0][0x3d8] ;  /* 0x0000f60000057ab9 */ /* 0x000fe20000000000 */
[----:B------:R-:W-:Y:S01]  /*b0b0*/  ULDC.U8 UR4, c[0x0][0x3d9] ;  /* 0x0000f64000047ab9 */ /* 0x000fe20000000000 */
[----:B------:R-:W-:Y:S01]  /*b0c0*/  ISETP.NE.AND P0, PT, RZ, UR5, PT ;  /* 0x00000005ff007c0c */ /* 0x000fe2000bf05270 */
[----:B------:R2:W-:Y:S01]  /*b0d0*/  STS [R0], R11 ;  /* 0x0000000b00007388 */ /* 0x0005e20000000800 */
[----:B------:R-:W-:Y:S01]  /*b0e0*/  ISETP.NE.AND P2, PT, RZ, UR4, PT ;  /* 0x00000004ff007c0c */ /* 0x000fe2000bf45270 */
[----:B------:R3:W4:Y:S01]  /*b0f0*/  @P5 MUFU.LG2 R15, R36 ;  /* 0x00000024000f5308 */ /* 0x0007220000000c00 */
[----:B------:R-:W-:Y:S01]  /*b100*/  ISETP.EQ.AND P0, PT, RZ, UR4, P0 ;  /* 0x00000004ff007c0c */ /* 0x000fe20008702270 */
[----:B------:R-:W-:Y:S04]  /*b110*/  STS [R9+0x2000], R13 ;  /* 0x0020000d09007388 */ /* 0x000fe80000000800 */
[----:B------:R-:W-:Y:S04]  /*b120*/  STS [R9+0x2400], R91 ;  /* 0x0024005b09007388 */ /* 0x000fe80000000800 */
[----:B------:R5:W-:Y:S02]  /*b130*/  STS [R2+0x2000], R10 ;  /* 0x0020000a02007388 */ /* 0x000be40000000800 */
[----:B------:R-:W3:Y:S01]  /*b140*/  @P2 LDC.64 R6, c[0x0][0x2c0] ;  /* 0x0000b000ff062b82 */ /* 0x000ee20000000a00 */
[----:B------:R-:W3:Y:S01]  /*b150*/  S2R R26, SR_CTAID.Z ;  /* 0x00000000001a7919 */ /* 0x000ee20000002700 */
[----:B------:R-:W-:Y:S01]  /*b160*/  @!P0 CS2R R4, SRZ ;  /* 0x0000000000048805 */ /* 0x000fe2000001ff00 */
[----:B------:R-:W3:Y:S01]  /*b170*/  S2R R16, SR_CTAID.X ;  /* 0x0000000000107919 */ /* 0x000ee20000002500 */
[----:B-1----:R-:W1:Y:S01]  /*b180*/  S2R R12, SR_CTAID.Y ;  /* 0x00000000000c7919 */ /* 0x002e620000002600 */
[----:B--2---:R-:W-:-:S02]  /*b190*/  P2R R11, PR, RZ, 0x4 ;  /* 0x00000004ff0b7803 */ /* 0x004fc40000000000 */
[----:B------:R-:W-:Y:S01]  /*b1a0*/  @!P0 PLOP3.LUT P2, PT, PT, PT, PT, 0x8, 0x0 ;  /* 0x000000000000881c */ /* 0x000fe20003f4e170 */
[----:B------:R2:W-:Y:S01]  /*b1b0*/  STS [R0+0x2000], R8 ;  /* 0x0020000800007388 */ /* 0x0005e20000000800 */
[----:B-----5:R-:W1:Y:S01]  /*b1c0*/  @P6 LDC R10, c[0x0][0x2e8] ;  /* 0x0000ba00ff0a6b82 */ /* 0x020e620000000800 */
[----:B--2---:R2:W1:Y:S01]  /*b1d0*/  @P6 MUFU.LG2 R8, R35 ;  /* 0x0000002300086308 */ /* 0x0044620000000c00 */
[----:B----4-:R-:W-:Y:S09]  /*b1e0*/  @!P0 BRA `(.L_x_1308) ;  /* 0x0000000000188947 */ /* 0x010ff20003800000 */
[----:B------:R-:W4:Y:S01]  /*b1f0*/  S2R R4, SR_CTAID.Y ;  /* 0x0000000000047919 */ /* 0x000f220000002600 */
[----:B------:R-:W4:Y:S01]  /*b200*/  LDC R0, c[0x0][0x2c4] ;  /* 0x0000b100ff007b82 */ /* 0x000f220000000800 */
[----:B------:R-:W-:Y:S01]  /*b210*/  PLOP3.LUT P2, PT, PT, PT, PT, 0x80, 0x0 ;  /* 0x000000000000781c */ /* 0x000fe20003f4f070 */
[----:B----4-:R-:W-:-:S05]  /*b220*/  IMAD R4, R4, R0, RZ ;  /* 0x0000000004047224 */ /* 0x010fca00078e02ff */
[----:B------:R-:W-:-:S04]  /*b230*/  SEL R4, R4, R39, !P1 ;  /* 0x0000002704047207 */ /* 0x000fc80004800000 */
[----:B------:R-:W-:-:S07]  /*b240*/  SHF.R.S32.HI R5, RZ, 0x1f, R4 ;  /* 0x0000001fff057819 */ /* 0x000fce0000011404 */
.L_x_1308:
[----:B------:R-:W-:-:S13]  /*b250*/  ISETP.NE.AND P0, PT, R11, RZ, PT ;  /* 0x000000ff0b00720c */ /* 0x000fda0003f05270 */
[----:B---3--:R-:W-:Y:S01]  /*b260*/  @P0 IMAD R0, R7, R6, RZ ;  /* 0x0000000607000224 */ /* 0x008fe200078e02ff */
[----:B------:R-:W-:Y:S01]  /*b270*/  @P0 MOV R2, 0x1 ;  /* 0x0000000100020802 */ /* 0x000fe20000000f00 */
[----:B------:R-:W3:Y:S01]  /*b280*/  @P0 LDC R6, c[0x0][0x2c0] ;  /* 0x0000b000ff060b82 */ /* 0x000ee20000000800 */
[----:B------:R-:W-:Y:S05]  /*b290*/  @P0 BRA `(.L_x_1309) ;  /* 0x0000000000180947 */ /* 0x000fea0003800000 */
[----:B------:R-:W4:Y:S01]  /*b2a0*/  LDC R0, c[0x0][0x2c4] ;  /* 0x0000b100ff007b82 */ /* 0x000f220000000800 */
[----:B------:R-:W-:Y:S02]  /*b2b0*/  ISETP.NE.AND P0, PT, RZ, UR5, PT ;  /* 0x00000005ff007c0c */ /* 0x000fe4000bf05270 */
[----:B---3--:R-:W-:-:S05]  /*b2c0*/  MOV R6, 0x1 ;  /* 0x0000000100067802 */ /* 0x008fca0000000f00 */
[----:B------:R-:W3:Y:S08]  /*b2d0*/  LDC R2, c[0x0][0x270] ;  /* 0x00009c00ff027b82 */ /* 0x000ef00000000800 */
[----:B----4-:R-:W3:Y:S02]  /*b2e0*/  @P0 LDC R0, c[0x0][0x2e4] ;  /* 0x0000b900ff000b82 */ /* 0x010ee40000000800 */
[----:B---3--:R-:W-:-:S07]  /*b2f0*/  IMAD R2, R0, R2, RZ ;  /* 0x0000000200027224 */ /* 0x008fce00078e02ff */
.L_x_1309:
[----:B------:R-:W4:Y:S04]  /*b300*/  LDL R17, [R1+0x28] ;  /* 0x0000280001117983 */ /* 0x000f280000100800 */
[----:B------:R2:W5:Y:S01]  /*b310*/  LDL R27, [R1+0x20] ;  /* 0x00002000011b7983 */ /* 0x0005620000100800 */
[----:B-1----:R-:W-:Y:S01]  /*b320*/  IMAD R2, R12, R2, RZ ;  /* 0x000000020c027224 */ /* 0x002fe200078e02ff */
[----:B------:R-:W1:Y:S01]  /*b330*/  @P5 LDC R14, c[0x0][0x2e8] ;  /* 0x0000ba00ff0e5b82 */ /* 0x000e620000000800 */
[----:B------:R-:W2:Y:S07]  /*b340*/  @P3 MUFU.LG2 R9, R38 ;  /* 0x0000002600093308 */ /* 0x000eae0000000c00 */
[----:B------:R-:W-:Y:S01]  /*b350*/  BAR.SYNC.DEFER_BLOCKING 0x0 ;  /* 0x0000000000007b1d */ /* 0x000fe20000010000 */
[----:B------:R-:W-:Y:S01]  /*b360*/  @P6 FMUL.FTZ R7, R8, 0.69314718246459960938 ;  /* 0x3f31721808076820 */ /* 0x000fe20000410000 */
[----:B------:R-:W-:Y:S01]  /*b370*/  SEL R2, R2, RZ, !P2 ;  /* 0x000000ff02027207 */ /* 0x000fe20005000000 */
[----:B------:R-:W-:Y:S01]  /*b380*/  @P5 FMUL.FTZ R8, R15, 0.69314718246459960938 ;  /* 0x3f3172180f085820 */ /* 0x000fe20000410000 */
[----:B------:R-:W-:Y:S01]  /*b390*/  MOV R23, 0x7f800000 ;  /* 0x7f80000000177802 */ /* 0x000fe20000000f00 */
[----:B------:R-:W-:-:S03]  /*b3a0*/  @P6 FFMA.FTZ R23, R100, R10, R7 ;  /* 0x0000000a64176223 */ /* 0x000fc60000010007 */
[----:B------:R-:W1:Y:S01]  /*b3b0*/  @P4 LDC R13, c[0x0][0x2e8] ;  /* 0x0000ba00ff0d4b82 */ /* 0x000e620000000800 */
[----:B------:R-:W1:Y:S01]  /*b3c0*/  @P4 MUFU.LG2 R11, R37 ;  /* 0x00000025000b4308 */ /* 0x000e620000000c00 */
[----:B------:R-:W-:Y:S01]  /*b3d0*/  IMAD R0, R26, R0, R2 ;  /* 0x000000001a007224 */ /* 0x000fe200078e0202 */
[----:B------:R-:W-:Y:S01]  /*b3e0*/  BSSY B0, `(.L_x_1310) ;  /* 0x000003e000007945 */ /* 0x000fe20003800000 */
[----:B---3--:R-:W-:Y:S01]  /*b3f0*/  IMAD R2, R16, R6, RZ ;  /* 0x0000000610027224 */ /* 0x008fe200078e02ff */
[----:B------:R-:W-:Y:S02]  /*b400*/  MOV R22, 0x7f800000 ;  /* 0x7f80000000167802 */ /* 0x000fe40000000f00 */
[----:B------:R-:W-:Y:S01]  /*b410*/  MOV R20, 0x7f800000 ;  /* 0x7f80000000147802 */ /* 0x000fe20000000f00 */
[----:B------:R-:W3:Y:S01]  /*b420*/  @P3 LDC R12, c[0x0][0x2e8] ;  /* 0x0000ba00ff0c3b82 */ /* 0x000ee20000000800 */
[----:B------:R-:W-:Y:S01]  /*b430*/  SHF.L.U32 R10, R2, 0x7, RZ ;  /* 0x00000007020a7819 */ /* 0x000fe200000006ff */
[----:B--2---:R-:W-:Y:S01]  /*b440*/  @P3 FMUL.FTZ R2, R9, 0.69314718246459960938 ;  /* 0x3f31721809023820 */ /* 0x004fe20000410000 */
[----:B------:R-:W-:-:S02]  /*b450*/  MOV R21, 0x7f800000 ;  /* 0x7f80000000157802 */ /* 0x000fc40000000f00 */
[----:B------:R-:W-:Y:S02]  /*b460*/  SHF.R.S32.HI R9, RZ, 0x1f, R10 ;  /* 0x0000001fff097819 */ /* 0x000fe4000001140a */
[----:B------:R-:W-:Y:S01]  /*b470*/  IADD3 R10, P1, P0, R10, R4, R0 ;  /* 0x000000040a0a7210 */ /* 0x000fe2000783e000 */
[----:B-1----:R-:W-:Y:S01]  /*b480*/  @P5 FFMA.FTZ R22, R99, R14, R8 ;  /* 0x0000000e63165223 */ /* 0x002fe20000010008 */
[----:B------:R-:W-:Y:S01]  /*b490*/  SHF.R.S32.HI R0, RZ, 0x1f, R0 ;  /* 0x0000001fff007819 */ /* 0x000fe20000011400 */
[----:B------:R1:W2:Y:S01]  /*b4a0*/  LDS.128 R28, [R199+0x3800] ;  /* 0x00380000c71c7984 */ /* 0x0002a20000000c00 */
[----:B------:R-:W-:Y:S02]  /*b4b0*/  @P4 FMUL.FTZ R7, R11, 0.69314718246459960938 ;  /* 0x3f3172180b074820 */ /* 0x000fe40000410000 */
[----:B------:R-:W-:Y:S02]  /*b4c0*/  IADD3.X R9, R9, R5, R0, P1, P0 ;  /* 0x0000000509097210 */ /* 0x000fe40000fe0400 */
[----:B------:R-:W-:Y:S01]  /*b4d0*/  @P4 FFMA.FTZ R20, R97, R13, R7 ;  /* 0x0000000d61144223 */ /* 0x000fe20000010007 */
[----:B---3--:R-:W-:Y:S01]  /*b4e0*/  @P3 FFMA.FTZ R21, R3, R12, R2 ;  /* 0x0000000c03153223 */ /* 0x008fe20000010002 */
[----:B----4-:R-:W-:-:S13]  /*b4f0*/  LOP3.LUT P2, RZ, R17, 0x3, RZ, 0xc0, !PT ;  /* 0x0000000311ff7812 */ /* 0x010fda000784c0ff */
[----:B-12---:R-:W-:Y:S05]  /*b500*/  @P2 BRA `(.L_x_1311) ;  /* 0x0000000000ac2947 */ /* 0x006fea0003800000 */
        /* <DEDUP_REMOVED lines=9> */
[CC--:B-----5:R-:W-:Y:S01]  /*b5a0*/  ISETP.GE.AND P3, PT, R0.reuse, R27.reuse, PT ;  /* 0x0000001b0000720c */ /* 0x0e0fe20003f66270 */
[C---:B------:R-:W-:Y:S02]  /*b5b0*/  VIADD R3, R0.reuse, 0x40 ;  /* 0x0000004000037836 */ /* 0x040fe40000000000 */
[----:B------:R-:W-:Y:S01]  /*b5c0*/  VIADD R5, R0, 0x48 ;  /* 0x0000004800057836 */ /* 0x000fe20000000000 */
[-C--:B------:R-:W-:Y:S02]  /*b5d0*/  ISETP.GE.AND P2, PT, R2, R27.reuse, PT ;  /* 0x0000001b0200720c */ /* 0x080fe40003f46270 */
[-C--:B------:R-:W-:Y:S02]  /*b5e0*/  ISETP.GE.AND P1, PT, R3, R27.reuse, PT ;  /* 0x0000001b0300720c */ /* 0x080fe40003f26270 */
[----:B------:R-:W-:-:S05]  /*b5f0*/  ISETP.GE.AND P0, PT, R5, R27, PT ;  /* 0x0000001b0500720c */ /* 0x000fca0003f06270 */
        /* <DEDUP_REMOVED lines=28> */
.L_x_1311:
[----:B------:R-:W-:Y:S05]  /*b7c0*/  BSYNC B0 ;  /* 0x0000000000007941 */ /* 0x000fea0003800000 */
.L_x_1310:
[----:B------:R-:W2:Y:S01]  /*b7d0*/  LDL.LU.64 R12, [R1] ;  /* 0x00000000010c7983 */ /* 0x000ea20000300a00 */
[----:B------:R-:W-:-:S03]  /*b7e0*/  ULDC UR4, c[0x0][0x2d0] ;  /* 0x0000b40000047ab9 */ /* 0x000fc60000000800 */
[----:B------:R-:W3:Y:S04]  /*b7f0*/  LDL.LU.64 R10, [R1+0x8] ;  /* 0x00000800010a7983 */ /* 0x000ee80000300a00 */
[----:B-1----:R-:W4:Y:S04]  /*b800*/  LDL.LU R9, [R1+0x34] ;  /* 0x0000340001097983 */ /* 0x002f280000300800 */
[----:B------:R-:W4:Y:S04]  /*b810*/  LDL.LU R8, [R1+0x30] ;  /* 0x0000300001087983 */ /* 0x000f280000300800 */
[----:B------:R-:W4:Y:S04]  /*b820*/  LDL.LU R7, [R1+0x2c] ;  /* 0x00002c0001077983 */ /* 0x000f280000300800 */
[----:B------:R-:W4:Y:S04]  /*b830*/  LDL.LU R5, [R1+0x40] ;  /* 0x0000400001057983 */ /* 0x000f280000300800 */
[----:B------:R-:W4:Y:S01]  /*b840*/  LDL.LU R4, [R1+0x3c] ;  /* 0x00003c0001047983 */ /* 0x000f220000300800 */
[----:B------:R-:W-:Y:S01]  /*b850*/  SHF.R.S32.HI R0, RZ, 0x1f, R26 ;  /* 0x0000001fff007819 */ /* 0x000fe2000001141a */
[----:B------:R-:W-:Y:S01]  /*b860*/  BSSY B0, `(.L_x_1312) ;  /* 0x000001b000007945 */ /* 0x000fe20003800000 */
[----:B--2---:R-:W-:-:S02]  /*b870*/  IADD3 R2, P1, R12, R24, RZ ;  /* 0x000000180c027210 */ /* 0x004fc40007f3e0ff */
[----:B------:R-:W-:Y:S01]  /*b880*/  ISETP.GE.AND P0, PT, R12, UR4, PT ;  /* 0x000000040c007c0c */ /* 0x000fe2000bf06270 */
[----:B------:R-:W-:Y:S02]  /*b890*/  ULDC.64 UR4, c[0x0][0x2a0] ;  /* 0x0000a80000047ab9 */ /* 0x000fe40000000a00 */
[----:B------:R-:W-:Y:S01]  /*b8a0*/  IMAD.X R3, R13, 0x1, R25, P1 ;  /* 0x000000010d037824 */ /* 0x000fe200008e0619 */
[-C--:B---3-5:R-:W-:Y:S01]  /*b8b0*/  ISETP.GE.OR P1, PT, R10, R27.reuse, P0 ;  /* 0x0000001b0a00720c */ /* 0x0a8fe20000726670 */
[----:B------:R-:W-:Y:S01]  /*b8c0*/  IMAD R0, R0, UR4, RZ ;  /* 0x0000000400007c24 */ /* 0x000fe2000f8e02ff */
[-C--:B----4-:R-:W-:Y:S01]  /*b8d0*/  ISETP.GE.OR P2, PT, R9, R27.reuse, P0 ;  /* 0x0000001b0900720c */ /* 0x090fe20000746670 */
[----:B------:R-:W-:Y:S01]  /*b8e0*/  IMAD.WIDE.U32 R12, R26, UR4, R2 ;  /* 0x000000041a0c7c25 */ /* 0x000fe2000f8e0002 */
[----:B------:R-:W-:-:S03]  /*b8f0*/  ISETP.GE.OR P3, PT, R8, R27, P0 ;  /* 0x0000001b0800720c */ /* 0x000fc60000766670 */
[----:B------:R-:W-:Y:S01]  /*b900*/  IMAD R0, R26, UR5, R0 ;  /* 0x000000051a007c24 */ /* 0x000fe2000f8e0200 */
[----:B------:R1:W2:Y:S01]  /*b910*/  LDS.128 R8, [R199] ;  /* 0x00000000c7087984 */ /* 0x0002a20000000c00 */
[-C--:B------:R-:W-:Y:S02]  /*b920*/  ISETP.GE.OR P4, PT, R7, R27.reuse, P0 ;  /* 0x0000001b0700720c */ /* 0x080fe40000786670 */
[----:B------:R-:W-:Y:S01]  /*b930*/  IMAD.IADD R7, R13, 0x1, R0 ;  /* 0x000000010d077824 */ /* 0x000fe200078e0200 */
[-C--:B------:R-:W-:Y:S02]  /*b940*/  ISETP.GE.OR P5, PT, R5, R27.reuse, P0 ;  /* 0x0000001b0500720c */ /* 0x080fe400007a6670 */
[----:B------:R-:W-:Y:S01]  /*b950*/  ISETP.GE.OR P6, PT, R4, R27, P0 ;  /* 0x0000001b0400720c */ /* 0x000fe200007c6670 */
[----:B------:R-:W-:-:S12]  /*b960*/  @P1 BRA `(.L_x_1313) ;  /* 0x0000000000281947 */ /* 0x000fd80003800000 */
        /* <DEDUP_REMOVED lines=10> */
.L_x_1313:
[----:B------:R-:W-:Y:S05]  /*ba10*/  BSYNC B0 ;  /* 0x0000000000007941 */ /* 0x000fea0003800000 */
.L_x_1312:
[----:B------:R-:W4:Y:S04]  /*ba20*/  LDL.LU R2, [R1+0x44] ;  /* 0x0000440001027983 */ /* 0x000f280000300800 */
[----:B------:R-:W5:Y:S01]  /*ba30*/  LDL.LU R0, [R1+0x38] ;  /* 0x0000380001007983 */ /* 0x000f620000300800 */
[----:B------:R-:W-:Y:S03]  /*ba40*/  BSSY B0, `(.L_x_1314) ;  /* 0x0000013000007945 */ /* 0x000fe60003800000 */
[----:B--23--:R2:W3:Y:S01]  /*ba50*/  LDS.128 R8, [R199+0x800] ;  /* 0x00080000c7087984 */ /* 0x00c4e20000000c00 */
[-C--:B----4-:R-:W-:Y:S02]  /*ba60*/  ISETP.GE.OR P1, PT, R2, R27.reuse, P0 ;  /* 0x0000001b0200720c */ /* 0x090fe40000726670 */
[----:B-----5:R-:W-:-:S04]  /*ba70*/  ISETP.GE.OR P0, PT, R0, R27, P0 ;  /* 0x0000001b0000720c */ /* 0x020fc80000706670 */
[----:B------:R-:W-:Y:S01]  /*ba80*/  P2R R14, PR, RZ, 0x1 ;  /* 0x00000001ff0e7803 */ /* 0x000fe20000000000 */
[----:B--23--:R-:W-:Y:S08]  /*ba90*/  @P2 BRA `(.L_x_1315) ;  /* 0x0000000000342947 */ /* 0x00cff00003800000 */
        /* <DEDUP_REMOVED lines=13> */
.L_x_1315:
[----:B------:R-:W-:Y:S05]  /*bb70*/  BSYNC B0 ;  /* 0x0000000000007941 */ /* 0x000fea0003800000 */
.L_x_1314:
        /* <DEDUP_REMOVED lines=16> */
.L_x_1317:
[----:B------:R-:W-:Y:S05]  /*bc80*/  BSYNC B0 ;  /* 0x0000000000007941 */ /* 0x000fea0003800000 */
.L_x_1316:
        /* <DEDUP_REMOVED lines=16> */
.L_x_1319:
[----:B------:R-:W-:Y:S05]  /*bd90*/  BSYNC B0 ;  /* 0x0000000000007941 */ /* 0x000fea0003800000 */
.L_x_1318:
        /* <DEDUP_REMOVED lines=16> */
.L_x_1321:
[----:B------:R-:W-:Y:S05]  /*bea0*/  BSYNC B0 ;  /* 0x0000000000007941 */ /* 0x000fea0003800000 */
.L_x_1320:
        /* <DEDUP_REMOVED lines=16> */
.L_x_1323:
[----:B------:R-:W-:Y:S05]  /*bfb0*/  BSYNC B0 ;  /* 0x0000000000007941 */ /* 0x000fea0003800000 */
.L_x_1322:
        /* <DEDUP_REMOVED lines=16> */
.L_x_1325:
[----:B------:R-:W-:Y:S05]  /*c0c0*/  BSYNC B0 ;  /* 0x0000000000007941 */ /* 0x000fea0003800000 */
.L_x_1324:
[----:B------:R-:W-:-:S13]  /*c0d0*/  ISETP.NE.AND P0, PT, R14, RZ, PT ;  /* 0x000000ff0e00720c */ /* 0x000fda0003f05270 */
        /* <DEDUP_REMOVED lines=15> */
.L_x_1265:
[----:B------:R-:W2:Y:S01]  /*c1d0*/  LDL.LU R19, [R1+0x24] ;  /* 0x0000240001137983 */ /* 0x000ea20000300800 */
[----:B------:R-:W1:Y:S01]  /*c1e0*/  LDC.U8 R0, c[0x0][0x3d9] ;  /* 0x0000f640ff007b82 */ /* 0x000e620000000000 */
[----:B------:R-:W-:Y:S01]  /*c1f0*/  LEA.HI R17, R24, R153, RZ, 0x3 ;  /* 0x0000009918117211 */ /* 0x000fe200078f18ff */
[----:B------:R-:W-:Y:S01]  /*c200*/  IMAD.IADD R14, R14, 0x1, -R20 ;  /* 0x000000010e0e7824 */ /* 0x000fe200078e0a14 */
[----:B------:R-:W-:Y:S01]  /*c210*/  ULDC UR6, c[0x0][0x2d0] ;  /* 0x0000b40000067ab9 */ /* 0x000fe20000000800 */
[----:B------:R-:W-:Y:S01]  /*c220*/  ULDC.64 UR4, c[0x0][0x2a0] ;  /* 0x0000a80000047ab9 */ /* 0x000fe20000000a00 */
[----:B------:R-:W-:Y:S01]  /*c230*/  LOP3.LUT R15, R17, 0xfffffff8, RZ, 0xc0, !PT ;  /* 0xfffffff8110f7812 */ /* 0x000fe200078ec0ff */
[----:B------:R-:W-:Y:S02]  /*c240*/  BSSY B0, `(.L_x_1326) ;  /* 0x000004c000007945 */ /* 0x000fe40003800000 */
[----:B------:R-:W3:Y:S02]  /*c250*/  LDC.U8 R2, c[0x0][0x3d8] ;  /* 0x0000f600ff027b82 */ /* 0x000ee40000000000 */
[----:B------:R-:W-:Y:S01]  /*c260*/  IMAD.IADD R15, R153, 0x1, -R15 ;  /* 0x00000001990f7824 */ /* 0x000fe200078e0a0f */
[----:B-1----:R-:W-:-:S04]  /*c270*/  ISETP.NE.AND P2, PT, R0, RZ, PT ;  /* 0x000000ff0000720c */ /* 0x002fc80003f45270 */
[C---:B---3--:R-:W-:Y:S02]  /*c280*/  ISETP.NE.AND P3, PT, R2.reuse, RZ, !P2 ;  /* 0x000000ff0200720c */ /* 0x048fe40005765270 */
[----:B------:R-:W-:-:S07]  /*c290*/  ISETP.NE.AND P1, PT, R2, RZ, PT ;  /* 0x000000ff0200720c */ /* 0x000fce0003f25270 */
[----:B------:R-:W1:Y:S01]  /*c2a0*/  @!P2 LDC R7, c[0x0][0x2c4] ;  /* 0x0000b100ff07ab82 */ /* 0x000e620000000800 */
[----:B------:R-:W-:-:S07]  /*c2b0*/  ISETP.EQ.AND P1, PT, R0, RZ, P1 ;  /* 0x000000ff0000720c */ /* 0x000fce0000f22270 */
[----:B------:R-:W3:Y:S08]  /*c2c0*/  @P2 LDC.64 R10, c[0x0][0x2c0] ;  /* 0x0000b000ff0a2b82 */ /* 0x000ef00000000a00 */
[----:B------:R-:W4:Y:S08]  /*c2d0*/  @P1 LDC R13, c[0x0][0x2c4] ;  /* 0x0000b100ff0d1b82 */ /* 0x000f300000000800 */
[----:B-1----:R-:W1:Y:S08]  /*c2e0*/  @P3 LDC R7, c[0x0][0x2e4] ;  /* 0x0000b900ff073b82 */ /* 0x002e700000000800 */
[----:B------:R-:W5:Y:S01]  /*c2f0*/  @P2 LDC R16, c[0x0][0x2c0] ;  /* 0x0000b000ff102b82 */ /* 0x000f620000000800 */
[----:B------:R-:W-:Y:S01]  /*c300*/  @!P2 IMAD.MOV.U32 R16, RZ, RZ, 0x1 ;  /* 0x00000001ff10a424 */ /* 0x000fe200078e00ff */
[----:B--2---:R-:W-:-:S02]  /*c310*/  ISETP.NE.AND P0, PT, R19, -0x1, PT ;  /* 0xffffffff1300780c */ /* 0x004fc40003f05270 */
[----:B------:R-:W-:-:S11]  /*c320*/  ISETP.NE.OR P3, PT, R19, -0x1, !P1 ;  /* 0xffffffff1300780c */ /* 0x000fd60004f65670 */
[----:B------:R-:W2:Y:S01]  /*c330*/  @!P0 LDC.64 R4, c[0x0][0x290] ;  /* 0x0000a400ff048b82 */ /* 0x000ea20000000a00 */
[----:B------:R-:W-:-:S07]  /*c340*/  @!P0 SHF.R.S32.HI R0, RZ, 0x1f, R22 ;  /* 0x0000001fff008819 */ /* 0x000fce0000011416 */
[----:B------:R-:W4:Y:S01]  /*c350*/  @P0 LDC.64 R8, c[0x0][0x298] ;  /* 0x0000a600ff080b82 */ /* 0x000f220000000a00 */
[----:B--2---:R-:W-:Y:S02]  /*c360*/  @!P0 IMAD R6, R0, R4, RZ ;  /* 0x0000000400068224 */ /* 0x004fe400078e02ff */
[----:B------:R-:W-:Y:S02]  /*c370*/  @P2 IMAD.MOV.U32 R0, RZ, RZ, 0x1 ;  /* 0x00000001ff002424 */ /* 0x000fe400078e00ff */
[----:B-1----:R-:W-:Y:S02]  /*c380*/  @!P2 IMAD R0, R7, R18, RZ ;  /* 0x000000120700a224 */ /* 0x002fe400078e02ff */
[C---:B------:R-:W-:Y:S02]  /*c390*/  @!P0 IMAD R12, R22.reuse, R5, R6 ;  /* 0x00000005160c8224 */ /* 0x040fe400078e0206 */
[----:B------:R-:W-:Y:S02]  /*c3a0*/  IMAD R0, R22, R0, RZ ;  /* 0x0000000016007224 */ /* 0x000fe400078e02ff */
[----:B---3--:R-:W-:Y:S01]  /*c3b0*/  @P2 IMAD R6, R11, R10, RZ ;  /* 0x0000000a0b062224 */ /* 0x008fe200078e02ff */
[----:B------:R-:W-:Y:S01]  /*c3c0*/  SHF.R.S32.HI R10, RZ, 0x1f, R27 ;  /* 0x0000001fff0a7819 */ /* 0x000fe2000001141b */
[----:B----4-:R-:W-:Y:S01]  /*c3d0*/  @P0 IMAD.WIDE.U32 R2, R19, R8, RZ ;  /* 0x0000000813020225 */ /* 0x010fe200078e00ff */
[----:B------:R-:W-:-:S03]  /*c3e0*/  SEL R0, R0, RZ, !P1 ;  /* 0x000000ff00007207 */ /* 0x000fc60004800000 */
[----:B------:R-:W-:Y:S02]  /*c3f0*/  @!P2 IMAD.MOV.U32 R6, RZ, RZ, R7 ;  /* 0x000000ffff06a224 */ /* 0x000fe400078e0007 */
[----:B------:R-:W-:-:S04]  /*c400*/  @!P0 IMAD.WIDE.U32 R4, R22, R4, RZ ;  /* 0x0000000416048225 */ /* 0x000fc800078e00ff */
[----:B------:R-:W-:Y:S02]  /*c410*/  @P0 IMAD.MOV.U32 R8, RZ, RZ, R2 ;  /* 0x000000ffff080224 */ /* 0x000fe400078e0002 */
[----:B------:R-:W-:Y:S02]  /*c420*/  IMAD R6, R27, R6, R0 ;  /* 0x000000061b067224 */ /* 0x000fe400078e0200 */
[----:B------:R-:W-:Y:S01]  /*c430*/  @!P0 IMAD.MOV.U32 R8, RZ, RZ, R4 ;  /* 0x000000ffff088224 */ /* 0x000fe200078e0004 */
[----:B------:R-:W-:Y:S01]  /*c440*/  SHF.R.S32.HI R4, RZ, 0x3, R17 ;  /* 0x00000003ff047819 */ /* 0x000fe20000011411 */
[----:B------:R-:W-:Y:S02]  /*c450*/  IMAD.SHL.U32 R0, R15, 0x8, RZ ;  /* 0x000000080f007824 */ /* 0x000fe400078e00ff */
[----:B------:R-:W-:Y:S01]  /*c460*/  @P0 IMAD R9, R19, R9, R3 ;  /* 0x0000000913090224 */ /* 0x000fe200078e0203 */
[----:B------:R-:W-:Y:S01]  /*c470*/  @!P1 CS2R R2, SRZ ;  /* 0x0000000000029805 */ /* 0x000fe2000001ff00 */
[----:B------:R-:W-:Y:S01]  /*c480*/  @!P0 IMAD.IADD R9, R5, 0x1, R12 ;  /* 0x0000000105098824 */ /* 0x000fe200078e020c */
[----:B------:R-:W-:Y:S01]  /*c490*/  IADD3 R8, P0, R0, R8, RZ ;  /* 0x0000000800087210 */ /* 0x000fe20007f1e0ff */
[----:B------:R-:W-:-:S02]  /*c4a0*/  @!P3 IMAD R19, R22, R13, RZ ;  /* 0x0000000d1613b224 */ /* 0x000fc400078e02ff */
[----:B-----5:R-:W-:Y:S01]  /*c4b0*/  IMAD R5, R20, R16, RZ ;  /* 0x0000001014057224 */ /* 0x020fe200078e02ff */
[----:B------:R-:W-:Y:S01]  /*c4c0*/  LEA.HI.X.SX32 R9, R0, R9, 0x1, P0 ;  /* 0x0000000900097211 */ /* 0x000fe200000f0eff */
[----:B------:R-:W-:Y:S01]  /*c4d0*/  @P1 IMAD.MOV.U32 R2, RZ, RZ, R19 ;  /* 0x000000ffff021224 */ /* 0x000fe200078e0013 */
[----:B------:R1:W-:Y:S01]  /*c4e0*/  @!P3 STL [R1+0x24], R19 ;  /* 0x000024130100b387 */ /* 0x0003e20000100800 */
[CC--:B------:R-:W-:Y:S01]  /*c4f0*/  ISETP.GE.AND P0, PT, R4.reuse, R14.reuse, PT ;  /* 0x0000000e0400720c */ /* 0x0c0fe20003f06270 */
[----:B------:R-:W-:Y:S01]  /*c500*/  VIADD R24, R4, 0x10 ;  /* 0x0000001004187836 */ /* 0x000fe20000000000 */
[----:B------:R-:W-:Y:S01]  /*c510*/  ISETP.GE.AND P3, PT, R0, UR6, PT ;  /* 0x0000000600007c0c */ /* 0x000fe2000bf66270 */
[C---:B------:R-:W-:Y:S01]  /*c520*/  VIADD R25, R4.reuse, 0x20 ;  /* 0x0000002004197836 */ /* 0x040fe20000000000 */
[----:B------:R-:W-:Y:S01]  /*c530*/  P2R R22, PR, RZ, 0x1 ;  /* 0x00000001ff167803 */ /* 0x000fe20000000000 */
[C---:B------:R-:W-:Y:S01]  /*c540*/  VIADD R26, R4.reuse, 0x30 ;  /* 0x00000030041a7836 */ /* 0x040fe20000000000 */
[----:B------:R-:W-:Y:S01]  /*c550*/  ISETP.GE.OR P0, PT, R4, R14, P3 ;  /* 0x0000000e0400720c */ /* 0x000fe20001f06670 */
[----:B------:R-:W-:Y:S01]  /*c560*/  IMAD.WIDE.U32 R8, R27, UR4, R8 ;  /* 0x000000041b087c25 */ /* 0x000fe2000f8e0008 */
[----:B------:R-:W-:-:S02]  /*c570*/  @P1 SHF.R.S32.HI R3, RZ, 0x1f, R19 ;  /* 0x0000001fff031819 */ /* 0x000fc40000011413 */
[--C-:B------:R-:W-:Y:S01]  /*c580*/  IADD3 R18, P2, P1, R5, R2, R6.reuse ;  /* 0x0000000205127210 */ /* 0x100fe2000795e006 */
[----:B------:R-:W-:Y:S01]  /*c590*/  IMAD R2, R10, UR4, RZ ;  /* 0x000000040a027c24 */ /* 0x000fe2000f8e02ff */
[----:B------:R-:W-:Y:S02]  /*c5a0*/  SHF.R.S32.HI R7, RZ, 0x1f, R5 ;  /* 0x0000001fff077819 */ /* 0x000fe40000011405 */
[----:B------:R-:W-:Y:S02]  /*c5b0*/  SHF.R.S32.HI R6, RZ, 0x1f, R6 ;  /* 0x0000001fff067819 */ /* 0x000fe40000011406 */
[----:B------:R-:W-:Y:S02]  /*c5c0*/  SHF.R.S32.HI R5, RZ, 0x1f, R4 ;  /* 0x0000001fff057819 */ /* 0x000fe40000011404 */
[----:B------:R-:W-:Y:S01]  /*c5d0*/  IADD3.X R17, R7, R3, R6, P2, P1 ;  /* 0x0000000307117210 */ /* 0x000fe200017e2406 */
[----:B------:R-:W-:Y:S01]  /*c5e0*/  IMAD R6, R27, UR5, R2 ;  /* 0x000000051b067c24 */ /* 0x000fe2000f8e0202 */
[-C--:B------:R-:W-:Y:S01]  /*c5f0*/  ISETP.GE.AND P6, PT, R24, R14.reuse, PT ;  /* 0x0000000e1800720c */ /* 0x080fe20003fc6270 */
[----:B------:R-:W-:Y:S01]  /*c600*/  IMAD.WIDE R2, R170, 0x80, R4 ;  /* 0x00000080aa027825 */ /* 0x000fe200078e0204 */
[----:B------:R-:W-:-:S02]  /*c610*/  ISETP.GE.AND P5, PT, R25, R14, PT ;  /* 0x0000000e1900720c */ /* 0x000fc40003fa6270 */
[-C--:B------:R-:W-:Y:S01]  /*c620*/  ISETP.GE.AND P4, PT, R26, R14.reuse, PT ;  /* 0x0000000e1a00720c */ /* 0x080fe20003f86270 */
[----:B------:R-:W-:Y:S01]  /*c630*/  IMAD.IADD R7, R6, 0x1, R9 ;  /* 0x0000000106077824 */ /* 0x000fe200078e0209 */
[----:B------:R-:W-:Y:S01]  /*c640*/  ISETP.GE.OR P1, PT, R24, R14, P3 ;  /* 0x0000000e1800720c */ /* 0x000fe20001f26670 */
[----:B-1----:R-:W-:-:S12]  /*c650*/  @P0 BRA `(.L_x_1327) ;  /* 0x0000000000280947 */ /* 0x002fd80003800000 */
        /* <DEDUP_REMOVED lines=10> */
.L_x_1327:
[----:B------:R-:W-:Y:S05]  /*c700*/  BSYNC B0 ;  /* 0x0000000000007941 */ /* 0x000fea0003800000 */
.L_x_1326:
[----:B------:R-:W-:Y:S01]  /*c710*/  BSSY B0, `(.L_x_1328) ;  /* 0x0000010000007945 */ /* 0x000fe20003800000 */
[----:B------:R-:W-:-:S03]  /*c720*/  ISETP.GE.OR P2, PT, R25, R14, P3 ;  /* 0x0000000e1900720c */ /* 0x000fc60001f46670 */
        /* <DEDUP_REMOVED lines=14> */
.L_x_1329:
[----:B------:R-:W-:Y:S05]  /*c810*/  BSYNC B0 ;  /* 0x0000000000007941 */ /* 0x000fea0003800000 */
.L_x_1328:
[----:B------:R-:W-:Y:S01]  /*c820*/  BSSY B0, `(.L_x_1330) ;  /* 0x0000011000007945 */ /* 0x000fe20003800000 */
[----:B------:R-:W-:Y:S02]  /*c830*/  ISETP.GE.OR P1, PT, R26, R14, P3 ;  /* 0x0000000e1a00720c */ /* 0x000fe40001f26670 */
        /* <DEDUP_REMOVED lines=15> */
.L_x_1331:
[----:B------:R-:W-:Y:S05]  /*c930*/  BSYNC B0 ;  /* 0x0000000000007941 */ /* 0x000fea0003800000 */
.L_x_1330:
[----:B------:R-:W-:Y:S01]  /*c940*/  BSSY B0, `(.L_x_1332) ;  /* 0x0000010000007945 */ /* 0x000fe20003800000 */
[----:B------:R-:W-:-:S03]  /*c950*/  ISETP.GE.OR P2, PT, R23, R14, P3 ;  /* 0x0000000e1700720c */ /* 0x000fc60001f46670 */
        /* <DEDUP_REMOVED lines=14> */
.L_x_1333:
[----:B------:R-:W-:Y:S05]  /*ca40*/  BSYNC B0 ;  /* 0x0000000000007941 */ /* 0x000fea0003800000 */
.L_x_1332:
[----:B------:R-:W-:Y:S01]  /*ca50*/  BSSY B0, `(.L_x_1334) ;  /* 0x0000013000007945 */ /* 0x000fe20003800000 */
[----:B------:R-:W-:Y:S01]  /*ca60*/  ISETP.GE.AND P1, PT, R23, R14, PT ;  /* 0x0000000e1700720c */ /* 0x000fe20003f26270 */
[C---:B------:R-:W-:Y:S01]  /*ca70*/  VIADD R19, R4.reuse, 0x50 ;  /* 0x0000005004137836 */ /* 0x040fe20000000000 */
[C---:B------:R-:W-:Y:S01]  /*ca80*/  IADD3 R20, R4.reuse, 0x60, RZ ;  /* 0x0000006004147810 */ /* 0x040fe20007ffe0ff */
[----:B------:R-:W-:Y:S01]  /*ca90*/  VIADD R21, R4, 0x70 ;  /* 0x0000007004157836 */ /* 0x000fe20000000000 */
        /* <DEDUP_REMOVED lines=14> */
.L_x_1335:
[----:B------:R-:W-:Y:S05]  /*cb80*/  BSYNC B0 ;  /* 0x0000000000007941 */ /* 0x000fea0003800000 */
.L_x_1334:
[----:B------:R-:W-:Y:S01]  /*cb90*/  ISETP.NE.AND P2, PT, R22, RZ, PT ;  /* 0x000000ff1600720c */ /* 0x000fe20003f45270 */
[----:B------:R-:W-:Y:S01]  /*cba0*/  BSSY B0, `(.L_x_1336) ;  /* 0x000001b000007945 */ /* 0x000fe20003800000 */
[----:B------:R-:W-:Y:S02]  /*cbb0*/  ISETP.GE.AND P0, PT, R19, R14, PT ;  /* 0x0000000e1300720c */ /* 0x000fe40003f06270 */
[C---:B------:R-:W-:Y:S02]  /*cbc0*/  ISETP.NE.OR P2, PT, R15.reuse, RZ, P2 ;  /* 0x000000ff0f00720c */ /* 0x040fe40001745670 */
[C---:B------:R-:W-:Y:S02]  /*cbd0*/  ISETP.NE.OR P4, PT, R15.reuse, RZ, P4 ;  /* 0x000000ff0f00720c */ /* 0x040fe40002785670 */
[----:B------:R-:W-:Y:S02]  /*cbe0*/  P2R R22, PR, RZ, 0x4 ;  /* 0x00000004ff167803 */ /* 0x000fe40000000000 */
[----:B------:R-:W-:-:S02]  /*cbf0*/  ISETP.NE.OR P2, PT, R15, RZ, P1 ;  /* 0x000000ff0f00720c */ /* 0x000fc40000f45670 */
[----:B------:R-:W-:Y:S02]  /*cc00*/  ISETP.NE.OR P1, PT, R15, RZ, P0 ;  /* 0x000000ff0f00720c */ /* 0x000fe40000725670 */
[----:B------:R-:W-:Y:S02]  /*cc10*/  ISETP.GE.OR P0, PT, R19, R14, P3 ;  /* 0x0000000e1300720c */ /* 0x000fe40001f06670 */
[C---:B------:R-:W-:Y:S02]  /*cc20*/  ISETP.NE.OR P6, PT, R15.reuse, RZ, P6 ;  /* 0x000000ff0f00720c */ /* 0x040fe400037c5670 */
[----:B------:R-:W-:Y:S02]  /*cc30*/  ISETP.NE.OR P5, PT, R15, RZ, P5 ;  /* 0x000000ff0f00720c */ /* 0x000fe40002fa5670 */
[----:B------:R-:W-:Y:S02]  /*cc40*/  P2R R27, PR, RZ, 0x10 ;  /* 0x00000010ff1b7803 */ /* 0x000fe40000000000 */
[----:B------:R-:W-:-:S02]  /*cc50*/  P2R R28, PR, RZ, 0x4 ;  /* 0x00000004ff1c7803 */ /* 0x000fc40000000000 */
[----:B------:R-:W-:-:S03]  /*cc60*/  P2R R29, PR, RZ, 0x2 ;  /* 0x00000002ff1d7803 */ /* 0x000fc60000000000 */
        /* <DEDUP_REMOVED lines=14> */
.L_x_1337:
[----:B------:R-:W-:Y:S05]  /*cd50*/  BSYNC B0 ;  /* 0x0000000000007941 */ /* 0x000fea0003800000 */
.L_x_1336:
[CC--:B------:R-:W-:Y:S01]  /*cd60*/  ISETP.GE.AND P0, PT, R20.reuse, R14.reuse, PT ;  /* 0x0000000e1400720c */ /* 0x0c0fe20003f06270 */
[----:B------:R-:W-:Y:S01]  /*cd70*/  BSSY B0, `(.L_x_1338) ;  /* 0x0000012000007945 */ /* 0x000fe20003800000 */
[-C--:B------:R-:W-:Y:S02]  /*cd80*/  ISETP.GE.OR P1, PT, R21, R14.reuse, P3 ;  /* 0x0000000e1500720c */ /* 0x080fe40001f26670 */
[----:B------:R-:W-:Y:S02]  /*cd90*/  ISETP.NE.OR P4, PT, R15, RZ, P0 ;  /* 0x000000ff0f00720c */ /* 0x000fe40000785670 */
[----:B------:R-:W-:-:S13]  /*cda0*/  ISETP.GE.OR P0, PT, R20, R14, P3 ;  /* 0x0000000e1400720c */ /* 0x000fda0001f06670 */
        /* <DEDUP_REMOVED lines=14> */
.L_x_1339:
[----:B------:R-:W-:Y:S05]  /*ce90*/  BSYNC B0 ;  /* 0x0000000000007941 */ /* 0x000fea0003800000 */
.L_x_1338:
[----:B------:R-:W-:Y:S01]  /*cea0*/  ISETP.GE.AND P0, PT, R21, R14, PT ;  /* 0x0000000e1500720c */ /* 0x000fe20003f06270 */
        /* <DEDUP_REMOVED lines=15> */
.L_x_1341:
[----:B------:R-:W-:Y:S05]  /*cfa0*/  BSYNC B0 ;  /* 0x0000000000007941 */ /* 0x000fea0003800000 */
.L_x_1340:
[----:B------:R-:W-:Y:S01]  /*cfb0*/  ISETP.NE.AND P0, PT, R22, RZ, PT ;  /* 0x000000ff1600720c */ /* 0x000fe20003f05270 */
[----:B------:R-:W-:-:S12]  /*cfc0*/  BSSY B0, `(.L_x_1342) ;  /* 0x000000a000007945 */ /* 0x000fd80003800000 */
        /* <DEDUP_REMOVED lines=9> */
.L_x_1343:
[----:B------:R-:W-:Y:S05]  /*d060*/  BSYNC B0 ;  /* 0x0000000000007941 */ /* 0x000fea0003800000 */
.L_x_1342:
        /* <DEDUP_REMOVED lines=10> */
.L_x_1345:
[----:B------:R-:W-:Y:S05]  /*d110*/  BSYNC B0 ;  /* 0x0000000000007941 */ /* 0x000fea0003800000 */
.L_x_1344:
        /* <DEDUP_REMOVED lines=10> */
.L_x_1347:
[----:B------:R-:W-:Y:S05]  /*d1c0*/  BSYNC B0 ;  /* 0x0000000000007941 */ /* 0x000fea0003800000 */
.L_x_1346:
[----:B------:R-:W-:Y:S01]  /*d1d0*/  ISETP.NE.AND P0, PT, R27, RZ, PT ;  /* 0x000000ff1b00720c */ /* 0x000fe20003f05270 */
[----:B------:R-:W-:-:S12]  /*d1e0*/  BSSY B0, `(.L_x_1348) ;  /* 0x000000a000007945 */ /* 0x000fd80003800000 */
        /* <DEDUP_REMOVED lines=9> */
.L_x_1349:
[----:B------:R-:W-:Y:S05]  /*d280*/  BSYNC B0 ;  /* 0x0000000000007941 */ /* 0x000fea0003800000 */
.L_x_1348:
        /* <DEDUP_REMOVED lines=11> */
.L_x_1351:
[----:B------:R-:W-:Y:S05]  /*d340*/  BSYNC B0 ;  /* 0x0000000000007941 */ /* 0x000fea0003800000 */
.L_x_1350:
        /* <DEDUP_REMOVED lines=11> */
.L_x_1353:
[----:B------:R-:W-:Y:S05]  /*d400*/  BSYNC B0 ;  /* 0x0000000000007941 */ /* 0x000fea0003800000 */
.L_x_1352:
        /* <DEDUP_REMOVED lines=10> */
.L_x_1355:
[----:B------:R-:W-:Y:S05]  /*d4b0*/  BSYNC B0 ;  /* 0x0000000000007941 */ /* 0x000fea0003800000 */
.L_x_1354:
        /* <DEDUP_REMOVED lines=10> */
.L_x_1356:
        /* <DEDUP_REMOVED lines=10> */
.L_x_2586:


//--------------------- .text._ZN5flash16flash_fwd_kernelI23Flash_fwd_kernel_traitsILi64ELi128ELi64ELi4ELb0ELb0EN7cutlass10bfloat16_tE19Flash_kernel_traitsILi64ELi128ELi64ELi4ES3_EELb1ELb0ELb1ELb0ELb0ELb0ELb0ELb0EEEvNS_16Flash_fwd_paramsE --------------------------
	.section	.text._ZN5flash16flash_fwd_kernelI23Flash_fwd_kernel_traitsILi64ELi128ELi64ELi4ELb0ELb0EN7cutlass10bfloat16_tE19Flash_kernel_traitsILi64ELi128ELi64ELi4ES3_EELb1ELb0ELb1ELb0ELb0ELb0ELb0ELb0EEEvNS_16Flash_fwd_paramsE,"ax",@progbits
	.align	128
        .global         _ZN5flash16flash_fwd_kernelI23Flash_fwd_kernel_traitsILi64ELi128ELi64ELi4ELb0ELb0EN7cutlass10bfloat16_tE19Flash_kernel_traitsILi64ELi128ELi64ELi4ES3_EELb1ELb0ELb1ELb0ELb0ELb0ELb0ELb0EEEvNS_16Flash_fwd_paramsE
        .type           _ZN5flash16flash_fwd_kernelI23Flash_fwd_kernel_traitsILi64ELi128ELi64ELi4ELb0ELb0EN7cutlass10bfloat16_tE19Flash_kernel_traitsILi64ELi128ELi64ELi4ES3_EELb1ELb0ELb1ELb0ELb0ELb0ELb0ELb0EEEvNS_16Flash_fwd_paramsE,@function
        .size           _ZN5flash16flash_fwd_kernelI23Flash_fwd_kernel_traitsILi64ELi128ELi64ELi4ELb0ELb0EN7cutlass10bfloat16_tE19Flash_kernel_traitsILi64ELi128ELi64ELi4ES3_EELb1ELb0ELb1ELb0ELb0ELb0ELb0ELb0EEEvNS_16Flash_fwd_paramsE,(.L_x_2587 - _ZN5flash16flash_fwd_kernelI23Flash_fwd_kernel_traitsILi64ELi128ELi64ELi4ELb0ELb0EN7cutlass10bfloat16_tE19Flash_kernel_traitsILi64ELi128ELi64ELi4ES3_EELb1ELb0ELb1ELb0ELb0ELb0ELb0ELb0EEEvNS_16Flash_fwd_paramsE)
        .other          _ZN5flash16flash_fwd_kernelI23Flash_fwd_kernel_traitsILi64ELi128ELi64ELi4ELb0ELb0EN7cutlass10bfloat16_tE19Flash_kernel_traitsILi64ELi128ELi64ELi4ES3_EELb1ELb0ELb1ELb0ELb0ELb0ELb0ELb0EEEvNS_16Flash_fwd_paramsE,@"STO_CUDA_ENTRY STV_DEFAULT"
_ZN5flash16flash_fwd_kernelI23Flash_fwd_kernel_traitsILi64ELi128ELi64ELi4ELb0ELb0EN7cutlass10bfloat16_tE19Flash_kernel_traitsILi64ELi128ELi64ELi4ES3_EELb1ELb0ELb1ELb0ELb0ELb0ELb0ELb0EEEvNS_16Flash_fwd_paramsE:
.text._ZN5flash16flash_fwd_kernelI23Flash_fwd_kernel_traitsILi64ELi128ELi64ELi4ELb0ELb0EN7cutlass10bfloat16_tE19Flash_kernel_traitsILi64ELi128ELi64ELi4ES3_EELb1ELb0ELb1ELb0ELb0ELb0ELb0ELb0EEEvNS_16Flash_fwd_paramsE:
        /* <DEDUP_REMOVED lines=9> */
[----:B------:R-:W4:Y:S01]  /*0090*/  S2R R137, SR_TID.X ;  /* 0x0000000000897919 */ /* 0x000f220000002100 */
[----:B------:R-:W-:Y:S01]  /*00a0*/  ULDC.64 UR6, c[0x0][0x2f0] ;  /* 0x0000bc0000067ab9 */ /* 0x000fe20000000a00 */
[----:B------:R-:W-:Y:S01]  /*00b0*/  ULDC.64 UR8, c[0x0][0x2f0] ;  /* 0x0000bc0000087ab9 */ /* 0x000fe20000000a00 */
[----:B-1----:R-:W-:-:S04]  /*00c0*/  VIADD R1, R1, 0xffffff88 ;  /* 0xffffff8801017836 */ /* 0x002fc80000000000 */
[----:B------:R2:W5:Y:S01]  /*00d0*/  @P2 LDG.E.64 R4, desc[UR26][R2.64] ;  /* 0x0000001a02042981 */ /* 0x000562000c1e1b00 */
[----:B------:R-:W-:Y:S08]  /*00e0*/  S2UR UR14, SR_CTAID.X ;  /* 0x00000000000e79c3 */ /* 0x000ff00000002500 */
[----:B------:R-:W1:Y:S08]  /*00f0*/  S2UR UR15, SR_CTAID.Y ;  /* 0x00000000000f79c3 */ /* 0x000e700000002600 */
[----:B------:R-:W4:Y:S01]  /*0100*/  S2UR UR29, SR_CTAID.Z ;  /* 0x00000000001d79c3 */ /* 0x000f220000002700 */
[----:B--2---:R-:W-:-:S07]  /*0110*/  @P2 IMAD.MOV.U32 R2, RZ, RZ, R6 ;  /* 0x000000ffff022224 */ /* 0x004fce00078e0006 */
[----:B------:R-:W2:Y:S01]  /*0120*/  @P2 LDC R0, c[0x0][0x3b0] ;  /* 0x0000ec00ff002b82 */ /* 0x000ea20000000800 */
[----:B---3--:R-:W-:-:S06]  /*0130*/  @P2 IMAD.MOV.U32 R3, RZ, RZ, R7 ;  /* 0x000000ffff032224 */ /* 0x008fcc00078e0007 */
[----:B------:R-:W2:Y:S01]  /*0140*/  @P2 LDG.E.64 R2, desc[UR26][R2.64] ;  /* 0x0000001a02022981 */ /* 0x000ea2000c1e1b00 */
[----:B------:R-:W-:Y:S02]  /*0150*/  UISETP.NE.U32.AND UP2, UPT, UR6, URZ, UPT ;  /* 0x0000003f0600728c */ /* 0x000fe4000bf45070 */
[----:B-1----:R-:W-:Y:S02]  /*0160*/  UIMAD.WIDE UR8, UR15, 0x4, UR8 ;  /* 0x000000040f0878a5 */ /* 0x002fe4000f8e0208 */
[----:B------:R-:W-:Y:S01]  /*0170*/  UISETP.NE.AND.EX UP2, UPT, UR7, URZ, UPT, UP2 ;  /* 0x0000003f0700728c */ /* 0x000fe2000bf45320 */
[----:B------:R-:W-:Y:S01]  /*0180*/  ULDC.U8 UR6, c[0x0][0x3c2] ;  /* 0x0000f08000067ab9 */ /* 0x000fe20000000000 */
[----:B----4-:R-:W-:Y:S02]  /*0190*/  ULOP3.LUT UR4, UR29, UR14, UR15, 0xfe, !UPT ;  /* 0x0000000e1d047292 */ /* 0x010fe4000f8efe0f */
[----:B------:R-:W-:Y:S02]  /*01a0*/  UISETP.NE.AND UP3, UPT, UR6, URZ, UPT ;  /* 0x0000003f0600728c */ /* 0x000fe4000bf65270 */
[----:B------:R-:W-:Y:S01]  /*01b0*/  PLOP3.LUT P0, PT, PT, PT, UP2, 0x80, 0x0 ;  /* 0x000000000000781c */ /* 0x000fe20003f0f028 */
[----:B------:R-:W-:Y:S01]  /*01c0*/  ULDC.64 UR6, c[0x0][0x2f8] ;  /* 0x0000be0000067ab9 */ /* 0x000fe20000000a00 */
[----:B------:R-:W-:Y:S01]  /*01d0*/  LOP3.LUT P1, RZ, R137, UR4, RZ, 0xfc, !PT ;  /* 0x0000000489ff7c12 */ /* 0x000fe2000f82fcff */
[----:B------:R-:W-:-:S02]  /*01e0*/  ULDC.64 UR4, c[0x0][0x300] ;  /* 0x0000c00000047ab9 */ /* 0x000fc40000000a00 */
[----:B------:R-:W-:-:S04]  /*01f0*/  UISETP.NE.U32.AND UP1, UPT, UR4, URZ, UPT ;  /* 0x0000003f0400728c */ /* 0x000fc8000bf25070 */
[----:B------:R-:W-:-:S03]  /*0200*/  UISETP.NE.AND.EX UP1, UPT, UR5, URZ, UPT, UP1 ;  /* 0x0000003f0500728c */ /* 0x000fc6000bf25310 */
[----:B------:R-:W-:Y:S02]  /*0210*/  ULDC.64 UR4, c[0x0][0x2f8] ;  /* 0x0000be0000047ab9 */ /* 0x000fe40000000a00 */
[----:B------:R-:W-:Y:S01]  /*0220*/  UISETP.EQ.U32.AND UP0, UPT, UR4, URZ, UPT ;  /* 0x0000003f0400728c */ /* 0x000fe2000bf02070 */
[----:B------:R-:W1:Y:S03]  /*0230*/  @!P1 LDC.64 R8, c[0x0][0x3b8] ;  /* 0x0000ee00ff089b82 */ /* 0x000e660000000a00 */
[----:B------:R-:W-:Y:S02]  /*0240*/  UISETP.EQ.OR.EX UP0, UPT, UR5, URZ, !UP3, UP0 ;  /* 0x0000003f0500728c */ /* 0x000fe4000df02700 */
[----:B------:R-:W-:Y:S01]  /*0250*/  UIMAD.WIDE UR6, UR15, 0x4, UR6 ;  /* 0x000000040f0678a5 */ /* 0x000fe2000f8e0206 */
[----:B-----5:R-:W-:Y:S02]  /*0260*/  @P2 R2UR UR30, R4 ;  /* 0x00000000041e22ca */ /* 0x020fe400000e0000 */
[----:B------:R-:W-:-:S11]  /*0270*/  @P2 R2UR UR31, R5 ;  /* 0x00000000051f22ca */ /* 0x000fd600000e0000 */
[----:B------:R-:W-:Y:S02]  /*0280*/  IMAD.U32 R4, RZ, RZ, UR30 ;  /* 0x0000001eff047e24 */ /* 0x000fe4000f8e00ff */
[----:B------:R-:W-:-:S05]  /*0290*/  IMAD.U32 R5, RZ, RZ, UR31 ;  /* 0x0000001fff057e24 */ /* 0x000fca000f8e00ff */
[----:B-1----:R1:W-:Y:S01]  /*02a0*/  @!P1 STG.E.64 desc[UR26][R8.64], R4 ;  /* 0x0000000408009986 */ /* 0x0023e2000c101b1a */
[----:B--2---:R-:W-:Y:S01]  /*02b0*/  @P2 IADD3 R6, P3, R2, R0, RZ ;  /* 0x0000000002062210 */ /* 0x004fe20007f7e0ff */
[----:B------:R-:W-:-:S04]  /*02c0*/  IMAD.U32 R2, RZ, RZ, UR8 ;  /* 0x00000008ff027e24 */ /* 0x000fc8000f8e00ff */
[----:B------:R-:W-:Y:S01]  /*02d0*/  @P2 IMAD.X R7, RZ, RZ, R3, P3 ;  /* 0x000000ffff072224 */ /* 0x000fe200018e0603 */
[----:B------:R-:W-:Y:S01]  /*02e0*/  PLOP3.LUT P2, PT, PT, PT, UP1, 0x80, 0x0 ;  /* 0x000000000000781c */ /* 0x000fe20003f4f018 */
[----:B------:R-:W-:Y:S01]  /*02f0*/  IMAD.U32 R3, RZ, RZ, UR9 ;  /* 0x00000009ff037e24 */ /* 0x000fe2000f8e00ff */
[----:B------:R-:W-:Y:S02]  /*0300*/  @UP1 ULDC.64 UR8, c[0x0][0x300] ;  /* 0x0000c00000081ab9 */ /* 0x000fe40000000a00 */
[----:B------:R-:W-:Y:S01]  /*0310*/  @UP1 UIMAD.WIDE UR8, UR15, 0x4, UR8 ;  /* 0x000000040f0818a5 */ /* 0x000fe2000f8e0208 */
[----:B-1----:R-:W-:Y:S02]  /*0320*/  @!P1 IMAD.MOV.U32 R4, RZ, RZ, R6 ;  /* 0x000000ffff049224 */ /* 0x002fe400078e0006 */
[----:B------:R-:W-:-:S05]  /*0330*/  @!P1 IMAD.MOV.U32 R5, RZ, RZ, R7 ;  /* 0x000000ffff059224 */ /* 0x000fca00078e0007 */
[----:B------:R1:W-:Y:S01]  /*0340*/  @!P1 STG.E.64 desc[UR26][R8.64+0x8], R4 ;  /* 0x0000080408009986 */ /* 0x0003e2000c101b1a */
[----:B------:R-:W-:-:S03]  /*0350*/  PLOP3.LUT P1, PT, PT, PT, UP0, 0x80, 0x0 ;  /* 0x000000000000781c */ /* 0x000fc60003f2f008 */
[----:B-1----:R-:W2:Y:S04]  /*0360*/  @P0 LDG.E R8, desc[UR26][R2.64] ;  /* 0x0000001a02080981 */ /* 0x002ea8000c1e1900 */
[----:B------:R1:W3:Y:S02]  /*0370*/  @P0 LDG.E R5, desc[UR26][R2.64+0x4] ;  /* 0x0000041a02050981 */ /* 0x0002e4000c1e1900 */
[----:B-1----:R-:W-:Y:S02]  /*0380*/  IMAD.U32 R2, RZ, RZ, UR8 ;  /* 0x00000008ff027e24 */ /* 0x002fe4000f8e00ff */
[----:B------:R-:W-:-:S05]  /*0390*/  IMAD.U32 R3, RZ, RZ, UR9 ;  /* 0x00000009ff037e24 */ /* 0x000fca000f8e00ff */
[----:B------:R1:W4:Y:S02]  /*03a0*/  @P2 LDG.E R0, desc[UR26][R2.64] ;  /* 0x0000001a02002981 */ /* 0x000324000c1e1900 */
[----:B-1----:R-:W-:Y:S01]  /*03b0*/  IMAD.U32 R2, RZ, RZ, UR6 ;  /* 0x00000006ff027e24 */ /* 0x002fe2000f8e00ff */
[----:B------:R-:W-:Y:S01]  /*03c0*/  SHF.R.S32.HI R16, RZ, 0x1f, R137 ;  /* 0x0000001fff107819 */ /* 0x000fe20000011489 */
[----:B------:R-:W-:Y:S01]  /*03d0*/  IMAD.U32 R3, RZ, RZ, UR7 ;  /* 0x00000007ff037e24 */ /* 0x000fe2000f8e00ff */
[----:B------:R-:W-:-:S04]  /*03e0*/  ULDC UR6, c[0x0][0x270] ;  /* 0x00009c0000067ab9 */ /* 0x000fc80000000800 */
[----:B------:R-:W5:Y:S01]  /*03f0*/  @!P1 LDG.E R4, desc[UR26][R2.64] ;  /* 0x0000001a02049981 */ /* 0x000f62000c1e1900 */
[----:B------:R-:W-:Y:S01]  /*0400*/  LEA.HI R56, R16, R137, RZ, 0x5 ;  /* 0x0000008910387211 */ /* 0x000fe200078f28ff */
[----:B------:R-:W-:Y:S01]  /*0410*/  UMOV UR16, URZ ;  /* 0x0000003f00107c82 */ /* 0x000fe20008000000 */
[----:B------:R-:W-:Y:S01]  /*0420*/  UIMAD UR7, UR15, UR6, UR29 ;  /* 0x000000060f0772a4 */ /* 0x000fe2000f8e021d */
[----:B------:R-:W-:Y:S01]  /*0430*/  UMOV UR13, 0xffffffff ;  /* 0xffffffff000d7882 */ /* 0x000fe20000000000 */
[----:B------:R-:W-:Y:S01]  /*0440*/  UMOV UR8, 0xffffffff ;  /* 0xffffffff00087882 */ /* 0x000fe20000000000 */
[----:B--2---:R-:W-:Y:S02]  /*0450*/  @P0 R2UR UR13, R8 ;  /* 0x00000000080d02ca */ /* 0x004fe400000e0000 */
[----:B---3--:R-:W-:Y:S02]  /*0460*/  @P0 R2UR UR28, R5 ;  /* 0x00000000051c02ca */ /* 0x008fe400000e0000 */
[----:B------:R-:W-:Y:S01]  /*0470*/  ISETP.NE.U32.AND P0, PT, RZ, UR4, PT ;  /* 0x00000004ff007c0c */ /* 0x000fe2000bf05070 */
[----:B------:R-:W-:-:S10]  /*0480*/  USHF.L.U32 UR4, UR7, 0x5, URZ ;  /* 0x0000000507047899 */ /* 0x000fd4000800063f */
[----:B------:R-:W-:-:S07]  /*0490*/  @UP2 UIADD3 UR28, UR28, -UR13, URZ ;  /* 0x8000000d1c1c2290 */ /* 0x000fce000fffe03f */
[----:B------:R-:W-:Y:S01]  /*04a0*/  @!UP2 ULDC UR28, c[0x0][0x2c4] ;  /* 0x0000b100001caab9 */ /* 0x000fe20000000800 */
[----:B----4-:R-:W-:Y:S02]  /*04b0*/  @P2 R2UR UR16, R0 ;  /* 0x00000000001022ca */ /* 0x010fe400000e0000 */
[----:B------:R-:W-:Y:S02]  /*04c0*/  LOP3.LUT R0, R56, 0xffffffe0, RZ, 0xc0, !PT ;  /* 0xffffffe038007812 */ /* 0x000fe400078ec0ff */
[----:B------:R-:W-:Y:S01]  /*04d0*/  ISETP.NE.AND.EX P2, PT, RZ, UR5, PT, P0 ;  /* 0x00000005ff007c0c */ /* 0x000fe2000bf45300 */
[----:B------:R-:W-:Y:S02]  /*04e0*/  USHF.R.S32.HI UR5, URZ, 0x1f, UR4 ;  /* 0x0000001f3f057899 */ /* 0x000fe40008011404 */
[----:B------:R-:W-:-:S05]  /*04f0*/  IMAD.IADD R58, R137, 0x1, -R0 ;  /* 0x00000001893a7824 */ /* 0x000fca00078e0a00 */
[--C-:B------:R-:W-:Y:S02]  /*0500*/  SHF.R.S32.HI R0, RZ, 0x1f, R58.reuse ;  /* 0x0000001fff007819 */ /* 0x100fe4000001143a */
[----:B-----5:R-:W-:Y:S02]  /*0510*/  @!P1 R2UR UR8, R4 ;  /* 0x00000000040892ca */ /* 0x020fe400000e0000 */
[----:B------:R-:W-:-:S04]  /*0520*/  IADD3 R239, P1, P0, R6, UR4, R58 ;  /* 0x0000000406ef7c10 */ /* 0x000fc8000f83e03a */
[----:B------:R-:W-:Y:S01]  /*0530*/  IADD3.X R138, R7, UR5, R0, P1, P0 ;  /* 0x00000005078a7c10 */ /* 0x000fe20008fe0400 */
[----:B------:R1:W-:Y:S01]  /*0540*/  STL [R1+0x18], R239 ;  /* 0x000018ef01007387 */ /* 0x0003e20000100800 */
[----:B------:R-:W-:Y:S07]  /*0550*/  @!P2 BRA `(.L_x_1357) ;  /* 0x00000000001ca947 */ /* 0x000fee0003800000 */
[----:B------:R-:W-:-:S13]  /*0560*/  PLOP3.LUT P0, PT, PT, PT, UP3, 0x80, 0x0 ;  /* 0x000000000000781c */ /* 0x000fda0003f0f038 */
[----:B------:R-:W2:Y:S04]  /*0570*/  @P0 LDG.E R0, desc[UR26][R2.64+0x4] ;  /* 0x0000041a02000981 */ /* 0x000ea8000c1e1900 */
[----:B------:R-:W3:Y:S01]  /*0580*/  @!P0 LDG.E R2, desc[UR26][R2.64] ;  /* 0x0000001a02028981 */ /* 0x000ee2000c1e1900 */
[----:B--2---:R-:W-:-:S13]  /*0590*/  @P0 R2UR UR7, R0 ;  /* 0x00000000000702ca */ /* 0x004fda00000e0000 */
[----:B------:R-:W-:-:S07]  /*05a0*/  @UP3 UIADD3 UR7, UR7, -UR8, URZ ;  /* 0x8000000807073290 */ /* 0x000fce000fffe03f */
[----:B---3--:R-:W-:Y:S01]  /*05b0*/  @!P0 R2UR UR7, R2 ;  /* 0x00000000020782ca */ /* 0x008fe200000e0000 */
[----:B------:R-:W-:-:S14]  /*05c0*/  BRA `(.L_x_1358) ;  /* 0x0000000000047947 */ /* 0x000fdc0003800000 */
.L_x_1357:
[----:B------:R-:W-:Y:S02]  /*05d0*/  ULDC UR7, c[0x0][0x2c8] ;  /* 0x0000b20000077ab9 */ /* 0x000fe40000000800 */
.L_x_1358:
        /* <DEDUP_REMOVED lines=20> */
[----:B------:R-:W-:Y:S02]  /*0720*/  @!UP2 UIADD3 UR25, UR4, UR7, -UR16 ;  /* 0x000000070419a290 */ /* 0x000fe4000fffe810 */
        /* <DEDUP_REMOVED lines=22> */
[----:B------:R-:W-:Y:S05]  /*0890*/  @P0 BRA `(.L_x_1359) ;  /* 0x0000001000e40947 */ /* 0x000fea0003800000 */
[----:B------:R-:W-:Y:S01]  /*08a0*/  UISETP.NE.AND UP1, UPT, UR13, -0x1, UPT ;  /* 0xffffffff0d00788c */ /* 0x000fe2000bf25270 */
[----:B------:R-:W-:Y:S01]  /*08b0*/  LEA.HI R4, R16, R137, RZ, 0x3 ;  /* 0x0000008910047211 */ /* 0x000fe200078f18ff */
[----:B------:R-:W-:Y:S01]  /*08c0*/  ULDC.U8 UR7, c[0x0][0x3d9] ;  /* 0x0000f64000077ab9 */ /* 0x000fe20000000000 */
[----:B------:R-:W-:Y:S01]  /*08d0*/  UIADD3 UR28, -UR23, UR28, URZ ;  /* 0x0000001c171c7290 */ /* 0x000fe2000fffe13f */
[----:B------:R-:W-:Y:S01]  /*08e0*/  IMAD.U32 R2, RZ, RZ, UR14 ;  /* 0x0000000eff027e24 */ /* 0x000fe2000f8e00ff */
[----:B------:R-:W-:Y:S01]  /*08f0*/  UISETP.NE.AND UP2, UPT, UR7, URZ, UPT ;  /* 0x0000003f0700728c */ /* 0x000fe2000bf45270 */
[----:B------:R-:W-:Y:S01]  /*0900*/  LOP3.LUT R0, R4, 0xfffffff8, RZ, 0xc0, !PT ;  /* 0xfffffff804007812 */ /* 0x000fe200078ec0ff */
[----:B------:R-:W-:Y:S01]  /*0910*/  USHF.R.S32.HI UR16, URZ, 0x1f, UR29 ;  /* 0x0000001f3f107899 */ /* 0x000fe2000801141d */
[----:B------:R-:W-:Y:S01]  /*0920*/  SHF.R.S32.HI R4, RZ, 0x3, R4 ;  /* 0x00000003ff047819 */ /* 0x000fe20000011404 */
[----:B------:R-:W-:Y:S02]  /*0930*/  BSSY B0, `(.L_x_1360) ;  /* 0x000004e000007945 */ /* 0x000fe40003800000 */
[----:B------:R-:W-:Y:S01]  /*0940*/  @!UP1 USHF.R.S32.HI UR12, URZ, 0x1f, UR15 ;  /* 0x0000001f3f0c9899 */ /* 0x000fe2000801140f */
[----:B------:R-:W-:Y:S01]  /*0950*/  IMAD.IADD R14, R137, 0x1, -R0 ;  /* 0x00000001890e7824 */ /* 0x000fe200078e0a00 */
[----:B------:R-:W-:Y:S01]  /*0960*/  @UP1 ULDC.64 UR8, c[0x0][0x298] ;  /* 0x0000a60000081ab9 */ /* 0x000fe20000000a00 */
[----:B------:R-:W-:Y:S01]  /*0970*/  @!UP1 ULDC.64 UR4, c[0x0][0x290] ;  /* 0x0000a40000049ab9 */ /* 0x000fe20000000a00 */
[----:B------:R-:W-:Y:S01]  /*0980*/  @UP1 UIMAD.WIDE.U32 UR10, UR13, UR8, URZ ;  /* 0x000000080d0a12a5 */ /* 0x000fe2000f8e003f */
[----:B------:R-:W-:Y:S01]  /*0990*/  IMAD.SHL.U32 R0, R14, 0x8, RZ ;  /* 0x000000080e007824 */ /* 0x000fe200078e00ff */
[----:B------:R-:W-:Y:S01]  /*09a0*/  @!UP1 UIMAD UR8, UR12, UR4, URZ ;  /* 0x000000040c0892a4 */ /* 0x000fe2000f8e023f */
[C---:B------:R-:W-:Y:S01]  /*09b0*/  VIADD R19, R4.reuse, 0x40 ;  /* 0x0000004004137836 */ /* 0x040fe20000000000 */
[----:B------:R-:W-:Y:S01]  /*09c0*/  @!UP1 UIMAD.WIDE.U32 UR18, UR15, UR4, URZ ;  /* 0x000000040f1292a5 */ /* 0x000fe2000f8e003f */
[--C-:B------:R-:W-:Y:S01]  /*09d0*/  SHF.R.S32.HI R5, RZ, 0x1f, R4.reuse ;  /* 0x0000001fff057819 */ /* 0x100fe20000011404 */
[----:B------:R-:W-:Y:S01]  /*09e0*/  ULDC.U8 UR12, c[0x0][0x3d8] ;  /* 0x0000f600000c7ab9 */ /* 0x000fe20000000000 */
[----:B------:R-:W-:Y:S01]  /*09f0*/  @!UP1 UIMAD UR8, UR15, UR5, UR8 ;  /* 0x000000050f0892a4 */ /* 0x000fe2000f8e0208 */
[C---:B------:R-:W-:Y:S01]  /*0a00*/  VIADD R15, R4.reuse, 0x10 ;  /* 0x00000010040f7836 */ /* 0x040fe20000000000 */
[----:B------:R-:W-:Y:S01]  /*0a10*/  UISETP.NE.AND UP3, UPT, UR12, URZ, UPT ;  /* 0x0000003f0c00728c */ /* 0x000fe2000bf65270 */
[C---:B------:R-:W-:Y:S01]  /*0a20*/  VIADD R16, R4.reuse, 0x20 ;  /* 0x0000002004107836 */ /* 0x040fe20000000000 */
[----:B------:R-:W-:Y:S01]  /*0a30*/  UISETP.NE.AND UP0, UPT, UR12, URZ, !UP2 ;  /* 0x0000003f0c00728c */ /* 0x000fe2000d705270 */
[----:B------:R-:W-:Y:S01]  /*0a40*/  VIADD R17, R4, 0x30 ;  /* 0x0000003004117836 */ /* 0x000fe20000000000 */
[----:B------:R-:W-:Y:S01]  /*0a50*/  UISETP.EQ.AND UP3, UPT, UR7, URZ, UP3 ;  /* 0x0000003f0700728c */ /* 0x000fe20009f62270 */
[----:B------:R-:W-:Y:S01]  /*0a60*/  ISETP.GE.AND P1, PT, R19, UR28, PT ;  /* 0x0000001c13007c0c */ /* 0x000fe2000bf26270 */
[----:B------:R-:W-:Y:S01]  /*0a70*/  @UP2 ULDC.64 UR4, c[0x0][0x2c0] ;  /* 0x0000b00000042ab9 */ /* 0x000fe20000000a00 */
[----:B------:R-:W-:Y:S01]  /*0a80*/  @!UP2 ULDC UR7, c[0x0][0x2c4] ;  /* 0x0000b1000007aab9 */ /* 0x000fe20000000800 */
[----:B------:R-:W-:Y:S01]  /*0a90*/  @UP2 UIMAD UR17, UR5, UR4, URZ ;  /* 0x00000004051122a4 */ /* 0x000fe2000f8e023f */
[----:B------:R-:W-:Y:S01]  /*0aa0*/  P2R R23, PR, RZ, 0x2 ;  /* 0x00000002ff177803 */ /* 0x000fe20000000000 */
[----:B------:R-:W-:Y:S01]  /*0ab0*/  @UP1 UIMAD UR9, UR13, UR9, UR11 ;  /* 0x000000090d0912a4 */ /* 0x000fe2000f8e020b */
[----:B------:R-:W-:Y:S01]  /*0ac0*/  IMAD.WIDE R2, R2, 0x80, R4 ;  /* 0x0000008002027825 */ /* 0x000fe200078e0204 */
[----:B------:R-:W-:Y:S01]  /*0ad0*/  @UP2 UMOV UR12, 0x1 ;  /* 0x00000001000c2882 */ /* 0x000fe20000000000 */
[----:B------:R-:W-:Y:S01]  /*0ae0*/  @UP0 ULDC UR7, c[0x0][0x2e4] ;  /* 0x0000b90000070ab9 */ /* 0x000fe20000000800 */
[----:B------:R-:W-:Y:S01]  /*0af0*/  @!UP1 UIADD3 UR9, UR19, UR8, URZ ;  /* 0x0000000813099290 */ /* 0x000fe2000fffe03f */
[C---:B------:R-:W-:Y:S01]  /*0b00*/  VIADD R20, R4.reuse, 0x50 ;  /* 0x0000005004147836 */ /* 0x040fe20000000000 */
[----:B------:R-:W-:Y:S01]  /*0b10*/  @!UP2 UIMAD UR12, UR7, UR6, URZ ;  /* 0x00000006070ca2a4 */ /* 0x000fe2000f8e023f */
[----:B------:R-:W-:Y:S01]  /*0b20*/  VIADD R21, R4, 0x60 ;  /* 0x0000006004157836 */ /* 0x000fe20000000000 */
[----:B------:R-:W-:Y:S01]  /*0b30*/  @!UP1 UMOV UR10, UR18 ;  /* 0x00000012000a9c82 */ /* 0x000fe20008000000 */
[----:B------:R-:W-:Y:S01]  /*0b40*/  @UP3 ULDC UR8, c[0x0][0x2c4] ;  /* 0x0000b10000083ab9 */ /* 0x000fe20000000800 */
[----:B------:R-:W-:Y:S01]  /*0b50*/  ULDC UR11, c[0x0][0x2d0] ;  /* 0x0000b400000b7ab9 */ /* 0x000fe20000000800 */
[C---:B------:R-:W-:Y:S01]  /*0b60*/  IADD3 R8, P0, R0.reuse, UR10, RZ ;  /* 0x0000000a00087c10 */ /* 0x040fe2000ff1e0ff */
[----:B------:R-:W-:Y:S01]  /*0b70*/  @UP3 UIMAD UR8, UR15, UR8, URZ ;  /* 0x000000080f0832a4 */ /* 0x000fe2000f8e023f */
[C---:B------:R-:W-:Y:S01]  /*0b80*/  ISETP.GE.AND P2, PT, R0.reuse, UR11, PT ;  /* 0x0000000b00007c0c */ /* 0x040fe2000bf46270 */
[----:B------:R-:W-:Y:S01]  /*0b90*/  @!UP2 UMOV UR17, UR7 ;  /* 0x000000070011ac82 */ /* 0x000fe20008000000 */
[----:B------:R-:W-:Y:S01]  /*0ba0*/  UIMAD UR7, UR15, UR12, URZ ;  /* 0x0000000c0f0772a4 */ /* 0x000fe2000f8e023f */
[----:B------:R-:W-:Y:S01]  /*0bb0*/  LEA.HI.X.SX32 R9, R0, UR9, 0x1, P0 ;  /* 0x0000000900097c11 */ /* 0x000fe200080f0eff */
[----:B------:R-:W-:Y:S01]  /*0bc0*/  ULDC.64 UR4, c[0x0][0x2a0] ;  /* 0x0000a80000047ab9 */ /* 0x000fe20000000a00 */
[----:B------:R-:W-:Y:S01]  /*0bd0*/  @UP3 USEL UR8, UR8, UR13, !UP1 ;  /* 0x0000000d08083287 */ /* 0x000fe2000c800000 */
[----:B------:R-:W-:Y:S01]  /*0be0*/  IMAD.U32 R6, RZ, RZ, UR4 ;  /* 0x00000004ff067e24 */ /* 0x000fe2000f8e00ff */
[----:B------:R-:W-:Y:S01]  /*0bf0*/  UIMAD UR16, UR16, UR4, URZ ;  /* 0x00000004101072a4 */ /* 0x000fe2000f8e023f */
[----:B------:R-:W-:Y:S01]  /*0c00*/  ISETP.GE.OR P0, PT, R4, UR28, P2 ;  /* 0x0000001c04007c0c */ /* 0x000fe20009706670 */
[----:B------:R-:W-:Y:S01]  /*0c10*/  USEL UR7, UR7, URZ, !UP3 ;  /* 0x0000003f07077287 */ /* 0x000fe2000d800000 */
[----:B------:R-:W-:Y:S01]  /*0c20*/  IMAD.WIDE.U32 R8, R6, UR29, R8 ;  /* 0x0000001d06087c25 */ /* 0x000fe2000f8e0008 */
[----:B------:R-:W-:Y:S01]  /*0c30*/  @UP2 ULDC UR4, c[0x0][0x2c0] ;  /* 0x0000b00000042ab9 */ /* 0x000fe20000000800 */
[----:B------:R-:W-:Y:S01]  /*0c40*/  @!UP2 UMOV UR4, 0x1 ;  /* 0x000000010004a882 */ /* 0x000fe20000000000 */
[----:B------:R-:W-:Y:S01]  /*0c50*/  UIMAD UR17, UR29, UR17, UR7 ;  /* 0x000000111d1172a4 */ /* 0x000fe2000f8e0207 */
[----:B------:R-:W-:Y:S01]  /*0c60*/  ISETP.GE.OR P1, PT, R15, UR28, P2 ;  /* 0x0000001c0f007c0c */ /* 0x000fe20009726670 */
[----:B------:R-:W-:Y:S01]  /*0c70*/  UIMAD UR23, UR23, UR4, URZ ;  /* 0x00000004171772a4 */ /* 0x000fe2000f8e023f */
[----:B------:R-:W-:Y:S01]  /*0c80*/  ISETP.GE.OR P3, PT, R16, UR28, P2 ;  /* 0x0000001c10007c0c */ /* 0x000fe20009766670 */
[----:B------:R-:W-:Y:S01]  /*0c90*/  @!UP3 UMOV UR18, URZ ;  /* 0x0000003f0012bc82 */ /* 0x000fe20008000000 */
[----:B------:R-:W-:Y:S01]  /*0ca0*/  UIMAD UR5, UR29, UR5, UR16 ;  /* 0x000000051d0572a4 */ /* 0x000fe2000f8e0210 */
[----:B------:R-:W-:Y:S01]  /*0cb0*/  ISETP.GE.OR P4, PT, R17, UR28, P2 ;  /* 0x0000001c11007c0c */ /* 0x000fe20009786670 */
[----:B------:R-:W-:Y:S01]  /*0cc0*/  @!UP3 UMOV UR19, URZ ;  /* 0x0000003f0013bc82 */ /* 0x000fe20008000000 */
[----:B------:R-:W-:Y:S01]  /*0cd0*/  @UP3 UMOV UR18, UR8 ;  /* 0x0000000800123c82 */ /* 0x000fe20008000000 */
[----:B------:R-:W-:Y:S01]  /*0ce0*/  @UP3 USHF.R.S32.HI UR19, URZ, 0x1f, UR8 ;  /* 0x0000001f3f133899 */ /* 0x000fe20008011408 */
[----:B------:R-:W-:Y:S01]  /*0cf0*/  ISETP.GE.OR P6, PT, R19, UR28, P2 ;  /* 0x0000001c13007c0c */ /* 0x000fe200097c6670 */
[----:B------:R-:W-:Y:S01]  /*0d00*/  USHF.R.S32.HI UR6, URZ, 0x1f, UR23 ;  /* 0x0000001f3f067899 */ /* 0x000fe20008011417 */
[----:B------:R-:W-:Y:S01]  /*0d10*/  VIADD R7, R9, UR5 ;  /* 0x0000000509077c36 */ /* 0x000fe20008000000 */
[----:B------:R-:W-:Y:S01]  /*0d20*/  USHF.R.S32.HI UR7, URZ, 0x1f, UR17 ;  /* 0x0000001f3f077899 */ /* 0x000fe20008011411 */
[----:B------:R-:W-:Y:S01]  /*0d30*/  VIADD R22, R4, 0x70 ;  /* 0x0000007004167836 */ /* 0x000fe20000000000 */
        /* <DEDUP_REMOVED lines=13> */
.L_x_1361:
[----:B------:R-:W-:Y:S05]  /*0e10*/  BSYNC B0 ;  /* 0x0000000000007941 */ /* 0x000fea0003800000 */
.L_x_1360:
        /* <DEDUP_REMOVED lines=17> */
.L_x_1363:
[----:B------:R-:W-:Y:S05]  /*0f30*/  BSYNC B0 ;  /* 0x0000000000007941 */ /* 0x000fea0003800000 */
.L_x_1362:
[----:B------:R-:W-:Y:S01]  /*0f40*/  BSSY B0, `(.L_x_1364) ;  /* 0x0000010000007945 */ /* 0x000fe20003800000 */
[----:B------:R-:W-:-:S03]  /*0f50*/  ISETP.GE.AND P5, PT, R15, UR28, PT ;  /* 0x0000001c0f007c0c */ /* 0x000fc6000bfa6270 */
[----:B------:R-:W-:Y:S10]  /*0f60*/  @P3 BRA `(.L_x_1365) ;  /* 0x0000000000343947 */ /* 0x000ff40003800000 */
[----:B------:R-:W-:Y:S01]  /*0f70*/  IADD3 R0, P0, R2, 0x20, RZ ;  /* 0x0000002002007810 */ /* 0x000fe20007f1e0ff */
[----:B------:R-:W-:Y:S01]  /*0f80*/  ULDC.64 UR6, c[0x0][0x298] ;  /* 0x0000a60000067ab9 */ /* 0x000fe20000000a00 */
[----:B------:R-:W-:-:S03]  /*0f90*/  MOV R11, R7 ;  /* 0x00000007000b7202 */ /* 0x000fc60000000f00 */
[----:B------:R-:W-:-:S04]  /*0fa0*/  IMAD.X R10, RZ, RZ, R3, P0 ;  /* 0x000000ffff0a7224 */ /* 0x000fc800000e0603 */
[----:B--23--:R-:W-:Y:S02]  /*0fb0*/  IMAD R12, R10, UR6, RZ ;  /* 0x000000060a0c7c24 */ /* 0x00cfe4000f8e02ff */
        /* <DEDUP_REMOVED lines=8> */
.L_x_1365:
[----:B------:R-:W-:Y:S05]  /*1040*/  BSYNC B0 ;  /* 0x0000000000007941 */ /* 0x000fea0003800000 */
.L_x_1364:
[----:B------:R-:W-:Y:S01]  /*1050*/  BSSY B0, `(.L_x_1366) ;  /* 0x0000010000007945 */ /* 0x000fe20003800000 */
[----:B------:R-:W-:-:S03]  /*1060*/  ISETP.GE.AND P3, PT, R16, UR28, PT ;  /* 0x0000001c10007c0c */ /* 0x000fc6000bf66270 */
[----:B------:R-:W-:Y:S10]  /*1070*/  @P4 BRA `(.L_x_1367) ;  /* 0x0000000000344947 */ /* 0x000ff40003800000 */
[----:B------:R-:W-:Y:S01]  /*1080*/  IADD3 R0, P0, R2, 0x30, RZ ;  /* 0x0000003002007810 */ /* 0x000fe20007f1e0ff */
[----:B------:R-:W-:Y:S01]  /*1090*/  ULDC.64 UR6, c[0x0][0x298] ;  /* 0x0000a60000067ab9 */ /* 0x000fe20000000a00 */
[----:B------:R-:W-:-:S03]  /*10a0*/  MOV R11, R7 ;  /* 0x00000007000b7202 */ /* 0x000fc60000000f00 */
[----:B------:R-:W-:-:S04]  /*10b0*/  IMAD.X R10, RZ, RZ, R3, P0 ;  /* 0x000000ffff0a7224 */ /* 0x000fc800000e0603 */
[----:B--234-:R-:W-:Y:S02]  /*10c0*/  IMAD R12, R10, UR6, RZ ;  /* 0x000000060a0c7c24 */ /* 0x01cfe4000f8e02ff */
        /* <DEDUP_REMOVED lines=8> */
.L_x_1367:
[----:B------:R-:W-:Y:S05]  /*1150*/  BSYNC B0 ;  /* 0x0000000000007941 */ /* 0x000fea0003800000 */
.L_x_1366:
        /* <DEDUP_REMOVED lines=16> */
.L_x_1369:
[----:B------:R-:W-:Y:S05]  /*1260*/  BSYNC B0 ;  /* 0x0000000000007941 */ /* 0x000fea0003800000 */
.L_x_1368:
        /* <DEDUP_REMOVED lines=28> */
.L_x_1371:
[----:B------:R-:W-:Y:S05]  /*1430*/  BSYNC B0 ;  /* 0x0000000000007941 */ /* 0x000fea0003800000 */
.L_x_1370:
        /* <DEDUP_REMOVED lines=19> */
.L_x_1373:
[----:B------:R-:W-:Y:S05]  /*1570*/  BSYNC B0 ;  /* 0x0000000000007941 */ /* 0x000fea0003800000 */
.L_x_1372:
        /* <DEDUP_REMOVED lines=16> */
.L_x_1375:
[----:B------:R-:W-:Y:S05]  /*1680*/  BSYNC B0 ;  /* 0x0000000000007941 */ /* 0x000fea0003800000 */
.L_x_1374:
        /* <DEDUP_REMOVED lines=10> */
.L_x_1377:
[----:B------:R-:W-:Y:S05]  /*1730*/  BSYNC B0 ;  /* 0x0000000000007941 */ /* 0x000fea0003800000 */
.L_x_1376:
        /* <DEDUP_REMOVED lines=10> */
.L_x_1379:
[----:B------:R-:W-:Y:S05]  /*17e0*/  BSYNC B0 ;  /* 0x0000000000007941 */ /* 0x000fea0003800000 */
.L_x_1378:
        /* <DEDUP_REMOVED lines=10> */
.L_x_1381:
[----:B------:R-:W-:Y:S05]  /*1890*/  BSYNC B0 ;  /* 0x0000000000007941 */ /* 0x000fea0003800000 */
.L_x_1380:
        /* <DEDUP_REMOVED lines=11> */
.L_x_1383:
[----:B------:R-:W-:Y:S05]  /*1950*/  BSYNC B0 ;  /* 0x0000000000007941 */ /* 0x000fea0003800000 */
.L_x_1382:
        /* <DEDUP_REMOVED lines=11> */
.L_x_1385:
[----:B------:R-:W-:Y:S05]  /*1a10*/  BSYNC B0 ;  /* 0x0000000000007941 */ /* 0x000fea0003800000 */
.L_x_1384:
        /* <DEDUP_REMOVED lines=11> */
.L_x_1387:
[----:B------:R-:W-:Y:S05]  /*1ad0*/  BSYNC B0 ;  /* 0x0000000000007941 */ /* 0x000fea0003800000 */
.L_x_1386:
        /* <DEDUP_REMOVED lines=10> */
.L_x_1389:
[----:B------:R-:W-:Y:S05]  /*1b80*/  BSYNC B0 ;  /* 0x0000000000007941 */ /* 0x000fea0003800000 */
.L_x_1388:
        /* <DEDUP_REMOVED lines=10> */
.L_x_1359:
[----:B------:R-:W2:Y:S01]  /*1c30*/  LDC R9, c[0x0][0x278] ;  /* 0x00009e00ff097b82 */ /* 0x000ea20000000800 */
[----:B------:R-:W3:Y:S01]  /*1c40*/  S2R R6, SR_CTAID.Z ;  /* 0x0000000000067919 */ /* 0x000ee20000002700 */
[----:B------:R-:W-:Y:S02]  /*1c50*/  UISETP.NE.AND UP0, UPT, UR13, -0x1, UPT ;  /* 0xffffffff0d00788c */ /* 0x000fe4000bf05270 */
[----:B------:R-:W-:-:S06]  /*1c60*/  UISETP.NE.AND UP1, UPT, UR8, -0x1, UPT ;  /* 0xffffffff0800788c */ /* 0x000fcc000bf25270 */
[----:B------:R-:W-:-:S03]  /*1c70*/  PLOP3.LUT P0, PT, PT, PT, UP1, 0x80, 0x0 ;  /* 0x000000000000781c */ /* 0x000fc60003f0f018 */
[----:B------:R-:W-:Y:S01]  /*1c80*/  @!UP0 USHF.R.S32.HI UR10, URZ, 0x1f, UR15 ;  /* 0x0000001f3f0a8899 */ /* 0x000fe2000801140f */
[----:B------:R-:W-:Y:S01]  /*1c90*/  @!UP0 ULDC.64 UR6, c[0x0][0x228] ;  /* 0x00008a0000068ab9 */ /* 0x000fe20000000a00 */
[----:B------:R-:W-:Y:S02]  /*1ca0*/  @UP0 ULDC.64 UR4, c[0x0][0x240] ;  /* 0x0000900000040ab9 */ /* 0x000fe40000000a00 */
[----:B------:R-:W-:Y:S02]  /*1cb0*/  @!UP0 UIMAD UR10, UR10, UR6, URZ ;  /* 0x000000060a0a82a4 */ /* 0x000fe4000f8e023f */
[----:B------:R-:W-:Y:S02]  /*1cc0*/  @UP1 UIADD3 UR9, UR16, UR8, URZ ;  /* 0x0000000810091290 */ /* 0x000fe4000fffe03f */
[----:B------:R-:W-:Y:S02]  /*1cd0*/  @!UP0 UIMAD UR7, UR15, UR7, UR10 ;  /* 0x000000070f0782a4 */ /* 0x000fe4000f8e020a */
[----:B------:R-:W-:Y:S01]  /*1ce0*/  @UP0 UIMAD.WIDE.U32 UR32, UR13, UR4, URZ ;  /* 0x000000040d2002a5 */ /* 0x000fe2000f8e003f */
[----:B--2---:R-:W-:Y:S01]  /*1cf0*/  IABS R0, R9 ;  /* 0x0000000900007213 */ /* 0x004fe20000000000 */
[----:B------:R-:W-:Y:S01]  /*1d00*/  @UP1 ULDC.64 UR10, c[0x0][0x248] ;  /* 0x00009200000a1ab9 */ /* 0x000fe20000000a00 */
[----:B------:R-:W-:-:S02]  /*1d10*/  @!UP0 UIMAD.WIDE.U32 UR34, UR15, UR6, URZ ;  /* 0x000000060f2282a5 */ /* 0x000fc4000f8e003f */
[----:B------:R-:W-:Y:S01]  /*1d20*/  @UP1 UIMAD.WIDE.U32 UR36, UR9, UR10, URZ ;  /* 0x0000000a092412a5 */ /* 0x000fe2000f8e003f */
[----:B------:R-:W-:Y:S01]  /*1d30*/  IMAD.MOV.U32 R8, RZ, RZ, R0 ;  /* 0x000000ffff087224 */ /* 0x000fe200078e0000 */
[----:B------:R-:W-:Y:S02]  /*1d40*/  @UP0 UIMAD UR4, UR13, UR5, UR33 ;  /* 0x000000050d0402a4 */ /* 0x000fe4000f8e0221 */
[----:B------:R-:W-:Y:S01]  /*1d50*/  UIADD3 UR5, -UR23, UR28, URZ ;  /* 0x0000001c17057290 */ /* 0x000fe2000fffe13f */
[----:B------:R-:W2:Y:S01]  /*1d60*/  I2F.RP R2, R8 ;  /* 0x0000000800027306 */ /* 0x000ea20000209400 */
[----:B---3--:R-:W-:Y:S01]  /*1d70*/  IABS R6, R6 ;  /* 0x0000000600067213 */ /* 0x008fe20000000000 */
[----:B------:R-:W-:Y:S01]  /*1d80*/  @UP1 UIMAD UR9, UR9, UR11, URZ ;  /* 0x0000000b090912a4 */ /* 0x000fe2000f8e023f */
[----:B------:R-:W-:Y:S01]  /*1d90*/  @UP1 UMOV UR22, UR36 ;  /* 0x0000002400161c82 */ /* 0x000fe20008000000 */
[----:B------:R-:W-:Y:S02]  /*1da0*/  @!UP0 UIADD3 UR4, UR35, UR7, URZ ;  /* 0x0000000723048290 */ /* 0x000fe4000fffe03f */
[----:B------:R-:W-:Y:S01]  /*1db0*/  @UP1 UIADD3 UR20, UR37, UR9, URZ ;  /* 0x0000000925141290 */ /* 0x000fe2000fffe03f */
[----:B------:R-:W-:Y:S01]  /*1dc0*/  @!UP0 UMOV UR32, UR34 ;  /* 0x0000002200208c82 */ /* 0x000fe20008000000 */
[----:B--2---:R-:W2:Y:S02]  /*1dd0*/  MUFU.RCP R2, R2 ;  /* 0x0000000200027308 */ /* 0x004ea40000001000 */
[----:B--2---:R-:W-:-:S06]  /*1de0*/  VIADD R2, R2, 0xffffffe ;  /* 0x0ffffffe02027836 */ /* 0x004fcc0000000000 */
[----:B------:R-:W2:Y:S02]  /*1df0*/  F2I.FTZ.U32.TRUNC.NTZ R3, R2 ;  /* 0x0000000200037305 */ /* 0x000ea4000021f000 */
[----:B--2---:R-:W-:Y:S01]  /*1e00*/  IADD3 R0, RZ, -R3, RZ ;  /* 0x80000003ff007210 */ /* 0x004fe20007ffe0ff */
[----:B------:R-:W-:-:S04]  /*1e10*/  IMAD.MOV.U32 R2, RZ, RZ, RZ ;  /* 0x000000ffff027224 */ /* 0x000fc800078e00ff */
[----:B------:R-:W-:-:S04]  /*1e20*/  IMAD R0, R0, R8, RZ ;  /* 0x0000000800007224 */ /* 0x000fc800078e02ff */
[----:B------:R-:W-:Y:S01]  /*1e30*/  IMAD.HI.U32 R0, R3, R0, R2 ;  /* 0x0000000003007227 */ /* 0x000fe200078e0002 */
[----:B------:R-:W-:-:S04]  /*1e40*/  LEA.HI R3, R16, R137, RZ, 0x3 ;  /* 0x0000008910037211 */ /* 0x000fc800078f18ff */
[----:B------:R-:W-:Y:S01]  /*1e50*/  SHF.R.S32.HI R2, RZ, 0x3, R3 ;  /* 0x00000003ff027819 */ /* 0x000fe20000011403 */
[----:B------:R-:W-:-:S04]  /*1e60*/  IMAD.HI.U32 R0, R0, R6, RZ ;  /* 0x0000000600007227 */ /* 0x000fc800078e00ff */
[----:B------:R-:W-:Y:S01]  /*1e70*/  VIADD R5, R2, 0x40 ;  /* 0x0000004002057836 */ /* 0x000fe20000000000 */
[----:B------:R-:W-:-:S04]  /*1e80*/  IADD3 R4, -R0, RZ, RZ ;  /* 0x000000ff00047210 */ /* 0x000fc80007ffe1ff */
[----:B------:R-:W-:Y:S01]  /*1e90*/  ISETP.GE.AND P4, PT, R5, UR5, PT ;  /* 0x0000000505007c0c */ /* 0x000fe2000bf86270 */
[----:B------:R-:W-:Y:S01]  /*1ea0*/  IMAD R4, R8, R4, R6 ;  /* 0x0000000408047224 */ /* 0x000fe200078e0206 */
[C---:B------:R-:W-:Y:S01]  /*1eb0*/  IADD3 R6, R2.reuse, 0x50, RZ ;  /* 0x0000005002067810 */ /* 0x040fe20007ffe0ff */
[----:B------:R-:W-:-:S03]  /*1ec0*/  VIADD R5, R2, 0x60 ;  /* 0x0000006002057836 */ /* 0x000fc60000000000 */
[----:B------:R-:W-:Y:S01]  /*1ed0*/  ISETP.GT.U32.AND P1, PT, R8, R4, PT ;  /* 0x000000040800720c */ /* 0x000fe20003f24070 */
[----:B------:R-:W-:-:S12]  /*1ee0*/  @P0 BRA `(.L_x_1390) ;  /* 0x0000000000380947 */ /* 0x000fd80003800000 */
        /* <DEDUP_REMOVED lines=14> */
.L_x_1390:
[----:B------:R-:W-:Y:S01]  /*1fd0*/  @!P1 IMAD.IADD R4, R4, 0x1, -R8 ;  /* 0x0000000104049824 */ /* 0x000fe200078e0a08 */
[----:B------:R-:W-:Y:S01]  /*1fe0*/  @UP1 UIADD3 UR21, UR16, UR8, URZ ;  /* 0x0000000810151290 */ /* 0x000fe2000fffe03f */
[----:B------:R-:W-:Y:S01]  /*1ff0*/  LOP3.LUT R7, R9, UR29, RZ, 0x3c, !PT ;  /* 0x0000001d09077c12 */ /* 0x000fe2000f8e3cff */
[----:B------:R-:W-:Y:S01]  /*2000*/  @!P1 VIADD R0, R0, 0x1 ;  /* 0x0000000100009836 */ /* 0x000fe20000000000 */
[----:B------:R-:W-:Y:S01]  /*2010*/  @UP1 ULDC.64 UR8, c[0x0][0x250] ;  /* 0x0000940000081ab9 */ /* 0x000fe20000000a00 */
[----:B------:R-:W-:Y:S01]  /*2020*/  ISETP.GE.U32.AND P3, PT, R4, R8, PT ;  /* 0x000000080400720c */ /* 0x000fe20003f66070 */
[----:B------:R-:W-:Y:S01]  /*2030*/  @UP1 UIMAD.WIDE.U32 UR6, UR21, UR8, URZ ;  /* 0x00000008150612a5 */ /* 0x000fe2000f8e003f */
[----:B------:R-:W-:Y:S01]  /*2040*/  LOP3.LUT R4, R3, 0xfffffff8, RZ, 0xc0, !PT ;  /* 0xfffffff803047812 */ /* 0x000fe200078ec0ff */
[----:B------:R-:W-:Y:S01]  /*2050*/  @UP1 UIMAD UR21, UR21, UR9, URZ ;  /* 0x00000009151512a4 */ /* 0x000fe2000f8e023f */
[----:B------:R-:W-:Y:S01]  /*2060*/  ISETP.GE.AND P6, PT, R5, UR5, PT ;  /* 0x0000000505007c0c */ /* 0x000fe2000bfc6270 */
[----:B------:R-:W-:Y:S01]  /*2070*/  USHF.R.S32.HI UR33, URZ, 0x1f, UR29 ;  /* 0x0000001f3f217899 */ /* 0x000fe2000801141d */
[----:B------:R-:W-:Y:S01]  /*2080*/  ISETP.GE.AND P5, PT, R6, UR5, PT ;  /* 0x0000000506007c0c */ /* 0x000fe2000bfa6270 */
[----:B------:R-:W-:Y:S01]  /*2090*/  IMAD.IADD R32, R137, 0x1, -R4 ;  /* 0x0000000189207824 */ /* 0x000fe200078e0a04 */
[----:B------:R-:W-:Y:S01]  /*20a0*/  @UP1 UIADD3 UR21, UR7, UR21, URZ ;  /* 0x0000001507151290 */ /* 0x000fe2000fffe03f */
[----:B------:R-:W-:Y:S01]  /*20b0*/  IMAD.SHL.U32 R4, R2, 0x40, RZ ;  /* 0x0000004002047824 */ /* 0x000fe200078e00ff */
[----:B------:R-:W-:Y:S01]  /*20c0*/  @UP1 UMOV UR24, UR6 ;  /* 0x0000000600181c82 */ /* 0x000fe20008000000 */
[----:B------:R-:W-:Y:S01]  /*20d0*/  IMAD.SHL.U32 R10, R32, 0x8, RZ ;  /* 0x00000008200a7824 */ /* 0x000fe200078e00ff */
[----:B------:R-:W-:Y:S01]  /*20e0*/  ISETP.GE.AND P2, PT, R7, RZ, PT ;  /* 0x000000ff0700720c */ /* 0x000fe20003f46270 */
[----:B------:R-:W-:Y:S01]  /*20f0*/  VIADD R6, R2, 0x70 ;  /* 0x0000007002067836 */ /* 0x000fe20000000000 */
[----:B------:R-:W-:Y:S01]  /*2100*/  LOP3.LUT R4, R4, 0x1c0, RZ, 0xc0, !PT ;  /* 0x000001c004047812 */ /* 0x000fe200078ec0ff */
[--C-:B------:R-:W-:Y:S01]  /*2110*/  IMAD.MOV.U32 R174, RZ, RZ, R10.reuse ;  /* 0x000000ffffae7224 */ /* 0x100fe200078e000a */
[----:B------:R2:W-:Y:S01]  /*2120*/  STL [R1+0x60], R10 ;  /* 0x0000600a01007387 */ /* 0x0005e20000100800 */
[----:B------:R-:W-:Y:S01]  /*2130*/  IMAD.MOV.U32 R174, RZ, RZ, R10 ;  /* 0x000000ffffae7224 */ /* 0x000fe200078e000a */
[----:B------:R-:W-:Y:S01]  /*2140*/  SHF.R.U32.HI R5, RZ, 0x3, R4 ;  /* 0x00000003ff057819 */ /* 0x000fe20000011604 */
[----:B------:R-:W-:Y:S01]  /*2150*/  IMAD.MOV.U32 R175, RZ, RZ, R11 ;  /* 0x000000ffffaf7224 */ /* 0x000fe200078e000b */
[----:B------:R-:W-:Y:S01]  /*2160*/  LEA.HI R7, R16, R137, RZ, 0x6 ;  /* 0x0000008910077211 */ /* 0x000fe200078f30ff */
[----:B------:R-:W-:Y:S01]  /*2170*/  @P3 VIADD R0, R0, 0x1 ;  /* 0x0000000100003836 */ /* 0x000fe20000000000 */
[----:B------:R-:W-:-:S02]  /*2180*/  ISETP.NE.AND P1, PT, R9, RZ, PT ;  /* 0x000000ff0900720c */ /* 0x000fc40003f25270 */
[----:B------:R-:W-:Y:S01]  /*2190*/  LOP3.LUT R4, R4, 0x38, R174, 0xf8, !PT ;  /* 0x0000003804047812 */ /* 0x000fe200078ef8ae */
[----:B------:R-:W-:Y:S10]  /*21a0*/  @P0 BRA `(.L_x_1391) ;  /* 0x0000000000340947 */ /* 0x000ff40003800000 */
        /* <DEDUP_REMOVED lines=11> */
[----:B------:R-:W-:Y:S01]  /*2260*/  UIADD3 UR21, UR35, UR7, URZ ;  /* 0x0000000723157290 */ /* 0x000fe2000fffe03f */
[----:B------:R-:W-:-:S11]  /*2270*/  UMOV UR24, UR34 ;  /* 0x0000002200187c82 */ /* 0x000fd60008000000 */
.L_x_1391:
[----:B------:R-:W3:Y:S01]  /*2280*/  S2UR UR34, SR_CgaCtaId ;  /* 0x00000000002279c3 */ /* 0x000ee20000008800 */
[----:B------:R-:W-:Y:S01]  /*2290*/  SHF.R.S32.HI R175, RZ, 0x1f, R174 ;  /* 0x0000001fffaf7819 */ /* 0x000fe200000114ae */
[----:B------:R-:W-:Y:S01]  /*22a0*/  IMAD.MOV.U32 R18, RZ, RZ, R0 ;  /* 0x000000ffff127224 */ /* 0x000fe200078e0000 */
[----:B------:R-:W-:Y:S01]  /*22b0*/  LOP3.LUT R0, R4, R5, RZ, 0x3c, !PT ;  /* 0x0000000504007212 */ /* 0x000fe200078e3cff */
[----:B------:R-:W-:Y:S01]  /*22c0*/  IMAD.SHL.U32 R3, R7, 0x8, RZ ;  /* 0x0000000807037824 */ /* 0x000fe200078e00ff */
[----:B------:R-:W-:Y:S01]  /*22d0*/  IADD3 R8, P0, R174, UR32, RZ ;  /* 0x00000020ae087c10 */ /* 0x000fe2000ff1e0ff */
[----:B------:R4:W-:Y:S01]  /*22e0*/  STL [R1+0x64], R175 ;  /* 0x000064af01007387 */ /* 0x0009e20000100800 */
[----:B------:R-:W-:Y:S01]  /*22f0*/  @!P2 IMAD.MOV R18, RZ, RZ, -R18 ;  /* 0x000000ffff12a224 */ /* 0x000fe200078e0a12 */
[----:B------:R-:W-:Y:S01]  /*2300*/  @!P1 LOP3.LUT R18, RZ, R9, RZ, 0x33, !PT ;  /* 0x00000009ff129212 */ /* 0x000fe200078e33ff */
[----:B------:R-:W-:Y:S01]  /*2310*/  ULDC.64 UR6, c[0x0][0x258] ;  /* 0x0000960000067ab9 */ /* 0x000fe20000000a00 */
[----:B------:R-:W-:Y:S01]  /*2320*/  ISETP.GE.AND P1, PT, R2, UR5, PT ;  /* 0x0000000502007c0c */ /* 0x000fe2000bf26270 */
[----:B------:R-:W-:Y:S01]  /*2330*/  UIADD3 UR16, UR17, -0x1, URZ ;  /* 0xffffffff11107890 */ /* 0x000fe2000fffe03f */
[----:B------:R-:W-:Y:S01]  /*2340*/  LOP3.LUT R207, R0, 0xfffffe00, R3, 0xf8, !PT ;  /* 0xfffffe0000cf7812 */ /* 0x000fe200078ef803 */
[----:B------:R-:W-:Y:S01]  /*2350*/  UIMAD UR33, UR33, UR6, URZ ;  /* 0x00000006212172a4 */ /* 0x000fe2000f8e023f */
[----:B------:R-:W-:Y:S01]  /*2360*/  IADD3.X R9, R175, UR4, RZ, P0, !PT ;  /* 0x00000004af097c10 */ /* 0x000fe200087fe4ff */
[----:B------:R-:W-:Y:S01]  /*2370*/  IMAD.U32 R0, RZ, RZ, UR6 ;  /* 0x00000006ff007e24 */ /* 0x000fe2000f8e00ff */
[----:B------:R-:W-:Y:S01]  /*2380*/  UIMAD UR15, UR16, -0x40, UR25 ;  /* 0xffffffc0100f78a4 */ /* 0x000fe2000f8e0219 */
[----:B------:R-:W-:Y:S01]  /*2390*/  VIADD R14, R2, 0x10 ;  /* 0x00000010020e7836 */ /* 0x000fe20000000000 */
[----:B------:R-:W-:Y:S01]  /*23a0*/  UIMAD UR7, UR29, UR7, UR33 ;  /* 0x000000071d0772a4 */ /* 0x000fe2000f8e0221 */
[----:B------:R-:W-:Y:S01]  /*23b0*/  IMAD.WIDE.U32 R8, R0, UR29, R8 ;  /* 0x0000001d00087c25 */ /* 0x000fe2000f8e0008 */
[----:B------:R-:W-:Y:S01]  /*23c0*/  UMOV UR4, 0x400 ;  /* 0x0000040000047882 */ /* 0x000fe20000000000 */
[--C-:B------:R-:W-:Y:S01]  /*23d0*/  SHF.R.S32.HI R3, RZ, 0x1f, R2.reuse ;  /* 0x0000001fff037819 */ /* 0x100fe20000011402 */
[----:B------:R-:W-:Y:S01]  /*23e0*/  BSSY B0, `(.L_x_1392) ;  /* 0x000001d000007945 */ /* 0x000fe20003800000 */
[----:B------:R-:W-:Y:S01]  /*23f0*/  IMAD.U32 R4, RZ, RZ, UR14 ;  /* 0x0000000eff047e24 */ /* 0x000fe2000f8e00ff */
[----:B---3--:R-:W-:Y:S01]  /*2400*/  ULEA UR4, UR34, UR4, 0x18 ;  /* 0x0000000422047291 */ /* 0x008fe2000f8ec03f */
[----:B------:R-:W-:Y:S01]  /*2410*/  ISETP.GE.AND P0, PT, R14, UR15, PT ;  /* 0x0000000f0e007c0c */ /* 0x000fe2000bf06270 */
[----:B------:R-:W-:Y:S01]  /*2420*/  VIADD R7, R9, UR7 ;  /* 0x0000000709077c36 */ /* 0x000fe20008000000 */
[----:B------:R-:W-:Y:S01]  /*2430*/  ISETP.GE.AND P3, PT, R6, UR5, PT ;  /* 0x0000000506007c0c */ /* 0x000fe2000bf66270 */
[----:B------:R-:W-:Y:S01]  /*2440*/  IMAD.WIDE R4, R4, 0x80, R2 ;  /* 0x0000008004047825 */ /* 0x000fe200078e0202 */
[----:B------:R-:W-:-:S02]  /*2450*/  ISETP.GE.AND P2, PT, R14, UR5, PT ;  /* 0x000000050e007c0c */ /* 0x000fc4000bf46270 */
[----:B------:R-:W-:Y:S02]  /*2460*/  P2R R23, PR, RZ, 0x1 ;  /* 0x00000001ff177803 */ /* 0x000fe40000000000 */
[----:B------:R-:W-:Y:S02]  /*2470*/  LEA.HI R16, R16, R137, RZ, 0x4 ;  /* 0x0000008910107211 */ /* 0x000fe400078f20ff */
[----:B------:R-:W-:Y:S01]  /*2480*/  LEA R207, R207, UR4, 0x1 ;  /* 0x00000004cfcf7c11 */ /* 0x000fe2000f8e08ff */
[----:B----4-:R-:W-:Y:S06]  /*2490*/  @P1 BRA `(.L_x_1393) ;  /* 0x0000000000441947 */ /* 0x010fec0003800000 */
[----:B------:R-:W-:Y:S02]  /*24a0*/  ULDC UR6, c[0x0][0x2d0] ;  /* 0x0000b40000067ab9 */ /* 0x000fe40000000800 */
[----:B------:R-:W-:-:S13]  /*24b0*/  ISETP.GE.AND P0, PT, R174, UR6, PT ;  /* 0x00000006ae007c0c */ /* 0x000fda000bf06270 */
[----:B------:R3:W-:Y:S01]  /*24c0*/  @P0 STS.128 [R207], RZ ;  /* 0x000000ffcf000388 */ /* 0x0007e20000000c00 */
[----:B------:R-:W-:Y:S05]  /*24d0*/  @P0 BRA `(.L_x_1393) ;  /* 0x0000000000340947 */ /* 0x000fea0003800000 */
[----:B------:R-:W-:Y:S01]  /*24e0*/  ULDC.64 UR6, c[0x0][0x240] ;  /* 0x0000900000067ab9 */ /* 0x000fe20000000a00 */
[----:B------:R-:W-:Y:S01]  /*24f0*/  MOV R6, R8 ;  /* 0x0000000800067202 */ /* 0x000fe20000000f00 */
[----:B------:R-:W-:-:S04]  /*2500*/  IMAD R0, R5, UR6, RZ ;  /* 0x0000000605007c24 */ /* 0x000fc8000f8e02ff */
[----:B--2---:R-:W-:-:S04]  /*2510*/  IMAD.WIDE.U32 R10, R4, UR6, R6 ;  /* 0x00000006040a7c25 */ /* 0x004fc8000f8e0006 */
        /* <DEDUP_REMOVED lines=9> */
.L_x_1393:
[----:B------:R-:W-:Y:S05]  /*25b0*/  BSYNC B0 ;  /* 0x0000000000007941 */ /* 0x000fea0003800000 */
.L_x_1392:
[----:B------:R-:W-:Y:S01]  /*25c0*/  LOP3.LUT R15, R16, 0xfffffff0, RZ, 0xc0, !PT ;  /* 0xfffffff0100f7812 */ /* 0x000fe200078ec0ff */
[----:B------:R-:W-:Y:S01]  /*25d0*/  BSSY B0, `(.L_x_1394) ;  /* 0x000001b000007945 */ /* 0x000fe20003800000 */
[----:B------:R-:W-:Y:S01]  /*25e0*/  ISETP.GE.AND P0, PT, R14, UR15, PT ;  /* 0x0000000f0e007c0c */ /* 0x000fe2000bf06270 */
[----:B------:R-:W-:Y:S01]  /*25f0*/  VIADD R21, R2, 0x20 ;  /* 0x0000002002157836 */ /* 0x000fe20000000000 */
[----:B------:R-:W-:Y:S01]  /*2600*/  SHF.R.S32.HI R19, RZ, 0x4, R16 ;  /* 0x00000004ff137819 */ /* 0x000fe20000011410 */
[----:B------:R-:W-:Y:S01]  /*2610*/  IMAD.IADD R15, R137, 0x1, -R15 ;  /* 0x00000001890f7824 */ /* 0x000fe200078e0a0f */
[----:B------:R-:W-:Y:S01]  /*2620*/  P2R R24, PR, RZ, 0x1 ;  /* 0x00000001ff187803 */ /* 0x000fe20000000000 */
[----:B------:R-:W-:Y:S08]  /*2630*/  @P2 BRA `(.L_x_1395) ;  /* 0x0000000000502947 */ /* 0x000ff00003800000 */
[----:B------:R-:W-:Y:S02]  /*2640*/  ULDC UR6, c[0x0][0x2d0] ;  /* 0x0000b40000067ab9 */ /* 0x000fe40000000800 */
[----:B------:R-:W-:-:S13]  /*2650*/  ISETP.GE.AND P0, PT, R174, UR6, PT ;  /* 0x00000006ae007c0c */ /* 0x000fda000bf06270 */
[----:B------:R1:W-:Y:S01]  /*2660*/  @P0 STS.128 [R207+0x800], RZ ;  /* 0x000800ffcf000388 */ /* 0x0003e20000000c00 */
[----:B------:R-:W-:Y:S05]  /*2670*/  @P0 BRA `(.L_x_1395) ;  /* 0x0000000000400947 */ /* 0x000fea0003800000 */
[----:B------:R-:W-:Y:S01]  /*2680*/  IADD3 R0, P0, R4, 0x10, RZ ;  /* 0x0000001004007810 */ /* 0x000fe20007f1e0ff */
[----:B------:R-:W-:Y:S01]  /*2690*/  ULDC.64 UR6, c[0x0][0x240] ;  /* 0x0000900000067ab9 */ /* 0x000fe20000000a00 */
[----:B------:R-:W-:-:S03]  /*26a0*/  MOV R11, R7 ;  /* 0x00000007000b7202 */ /* 0x000fc60000000f00 */
[----:B--2---:R-:W-:-:S04]  /*26b0*/  IMAD.X R10, RZ, RZ, R5, P0 ;  /* 0x000000ffff0a7224 */ /* 0x004fc800000e0605 */
[----:B----4-:R-:W-:Y:S02]  /*26c0*/  IMAD R12, R10, UR6, RZ ;  /* 0x000000060a0c7c24 */ /* 0x010fe4000f8e02ff */
        /* <DEDUP_REMOVED lines=11> */
.L_x_1395:
[----:B------:R-:W-:Y:S05]  /*2780*/  BSYNC B0 ;  /* 0x0000000000007941 */ /* 0x000fea0003800000 */
.L_x_1394:
[----:B------:R-:W-:Y:S01]  /*2790*/  ISETP.GE.AND P0, PT, R21, UR5, PT ;  /* 0x0000000515007c0c */ /* 0x000fe2000bf06270 */
[----:B------:R-:W-:Y:S01]  /*27a0*/  IMAD.SHL.U32 R14, R32, 0x40, RZ ;  /* 0x00000040200e7824 */ /* 0x000fe200078e00ff */
[----:B------:R-:W-:Y:S01]  /*27b0*/  SHF.R.S32.HI R0, RZ, 0x1f, R15 ;  /* 0x0000001fff007819 */ /* 0x000fe2000001140f */
[----:B------:R-:W-:Y:S01]  /*27c0*/  BSSY B0, `(.L_x_1396) ;  /* 0x000001b000007945 */ /* 0x000fe20003800000 */
[----:B------:R-:W-:Y:S01]  /*27d0*/  LEA.HI R16, R16, R19, RZ, 0x1 ;  /* 0x0000001310107211 */ /* 0x000fe200078f08ff */
[----:B------:R-:W-:Y:S01]  /*27e0*/  VIADD R20, R2, 0x30 ;  /* 0x0000003002147836 */ /* 0x000fe20000000000 */
[----:B------:R-:W-:Y:S01]  /*27f0*/  LEA.HI R22, R0, R15, RZ, 0x3 ;  /* 0x0000000f00167211 */ /* 0x000fe200078f18ff */
[----:B------:R-:W-:Y:S01]  /*2800*/  IMAD.SHL.U32 R17, R2, 0x8, RZ ;  /* 0x0000000802117824 */ /* 0x000fe200078e00ff */
[----:B------:R-:W-:-:S05]  /*2810*/  LOP3.LUT R14, R14, 0x1c0, RZ, 0xc0, !PT ;  /* 0x000001c00e0e7812 */ /* 0x000fca00078ec0ff */
        /* <DEDUP_REMOVED lines=21> */
.L_x_1397:
[----:B------:R-:W-:Y:S05]  /*2970*/  BSYNC B0 ;  /* 0x0000000000007941 */ /* 0x000fea0003800000 */
.L_x_1396:
[----:B------:R-:W-:Y:S01]  /*2980*/  ISETP.GE.AND P0, PT, R20, UR5, PT ;  /* 0x0000000514007c0c */ /* 0x000fe2000bf06270 */
[----:B------:R-:W-:Y:S01]  /*2990*/  BSSY B0, `(.L_x_1398) ;  /* 0x000001d000007945 */ /* 0x000fe20003800000 */
[----:B------:R-:W-:Y:S02]  /*29a0*/  LOP3.LUT R16, R16, 0xfffffffe, RZ, 0xc0, !PT ;  /* 0xfffffffe10107812 */ /* 0x000fe400078ec0ff */
[----:B------:R-:W-:Y:S02]  /*29b0*/  LOP3.LUT R0, R14, 0x8, R17, 0xf8, !PT ;  /* 0x000000080e007812 */ /* 0x000fe400078ef811 */
[----:B--2---:R-:W-:Y:S01]  /*29c0*/  LOP3.LUT R10, R22, 0xfffffff8, RZ, 0xc0, !PT ;  /* 0xfffffff8160a7812 */ /* 0x004fe200078ec0ff */
[----:B------:R-:W-:Y:S01]  /*29d0*/  IMAD.IADD R16, R19, 0x1, -R16 ;  /* 0x0000000113107824 */ /* 0x000fe200078e0a10 */
[----:B------:R-:W-:-:S03]  /*29e0*/  SHF.R.U32.HI R14, RZ, 0x3, R14 ;  /* 0x00000003ff0e7819 */ /* 0x000fc6000001160e */
[----:B------:R-:W-:Y:S01]  /*29f0*/  IMAD.IADD R15, R15, 0x1, -R10 ;  /* 0x000000010f0f7824 */ /* 0x000fe200078e0a0a */
[----:B------:R-:W-:Y:S01]  /*2a00*/  LOP3.LUT R14, R0, R14, RZ, 0x3c, !PT ;  /* 0x0000000e000e7212 */ /* 0x000fe200078e3cff */
[----:B------:R-:W-:Y:S06]  /*2a10*/  @P0 BRA `(.L_x_1399) ;  /* 0x0000000000500947 */ /* 0x000fec0003800000 */
        /* <DEDUP_REMOVED lines=20> */
.L_x_1399:
[----:B------:R-:W-:Y:S05]  /*2b60*/  BSYNC B0 ;  /* 0x0000000000007941 */ /* 0x000fea0003800000 */
.L_x_1398:
        /* <DEDUP_REMOVED lines=22> */
.L_x_1401:
[----:B------:R-:W-:Y:S05]  /*2cd0*/  BSYNC B0 ;  /* 0x0000000000007941 */ /* 0x000fea0003800000 */
.L_x_1400:
        /* <DEDUP_REMOVED lines=22> */
.L_x_1403:
[----:B------:R-:W-:Y:S05]  /*2e40*/  BSYNC B0 ;  /* 0x0000000000007941 */ /* 0x000fea0003800000 */
.L_x_1402:
        /* <DEDUP_REMOVED lines=22> */
.L_x_1405:
[----:B------:R-:W-:Y:S05]  /*2fb0*/  BSYNC B0 ;  /* 0x0000000000007941 */ /* 0x000fea0003800000 */
.L_x_1404:
        /* <DEDUP_REMOVED lines=21> */
.L_x_1407:
[----:B------:R-:W-:Y:S05]  /*3110*/  BSYNC B0 ;  /* 0x0000000000007941 */ /* 0x000fea0003800000 */
.L_x_1406:
[C---:B------:R-:W-:Y:S01]  /*3120*/  IMAD R0, R3.reuse, UR10, RZ ;  /* 0x0000000a03007c24 */ /* 0x040fe2000f8e02ff */
[----:B------:R-:W-:Y:S01]  /*3130*/  SHF.R.S32.HI R8, RZ, 0x1f, R18 ;  /* 0x0000001fff087819 */ /* 0x000fe20000011412 */
[C---:B------:R-:W-:Y:S01]  /*3140*/  IMAD.WIDE.U32 R6, R2.reuse, UR10, R174 ;  /* 0x0000000a02067c25 */ /* 0x040fe2000f8e00ae */
[----:B------:R-:W-:Y:S01]  /*3150*/  ULDC.64 UR6, c[0x0][0x260] ;  /* 0x0000980000067ab9 */ /* 0x000fe20000000a00 */
[C---:B------:R-:W-:Y:S01]  /*3160*/  ISETP.GE.AND P2, PT, R2.reuse, UR15, PT ;  /* 0x0000000f02007c0c */ /* 0x040fe2000bf46270 */
[----:B------:R-:W-:Y:S01]  /*3170*/  USHF.R.S32.HI UR29, URZ, 0x1f, UR16 ;  /* 0x0000001f3f1d7899 */ /* 0x000fe20008011410 */
[----:B------:R-:W-:Y:S01]  /*3180*/  IMAD R0, R2, UR11, R0 ;  /* 0x0000000b02007c24 */ /* 0x000fe2000f8e0200 */
[----:B------:R-:W-:Y:S01]  /*3190*/  IADD3 R6, P1, R6, UR22, RZ ;  /* 0x0000001606067c10 */ /* 0x000fe2000ff3e0ff */
[----:B------:R-:W-:Y:S01]  /*31a0*/  IMAD R3, R3, UR8, RZ ;  /* 0x0000000803037c24 */ /* 0x000fe2000f8e02ff */
[C---:B------:R-:W-:Y:S01]  /*31b0*/  ISETP.GE.AND P4, PT, R2.reuse, UR15, PT ;  /* 0x0000000f02007c0c */ /* 0x040fe2000bf86270 */
[C---:B-1----:R-:W-:Y:S01]  /*31c0*/  IMAD.WIDE.U32 R4, R2.reuse, UR8, R174 ;  /* 0x0000000802047c25 */ /* 0x042fe2000f8e00ae */
[----:B------:R-:W-:Y:S01]  /*31d0*/  IADD3.X R7, R7, UR20, R0, P1, !PT ;  /* 0x0000001407077c10 */ /* 0x000fe20008ffe400 */
[----:B------:R-:W-:Y:S01]  /*31e0*/  USHF.L.U64.HI UR20, UR10, 0x6, UR11 ;  /* 0x000000060a147899 */ /* 0x000fe2000801020b */
[----:B------:R-:W-:Y:S01]  /*31f0*/  BSSY B0, `(.L_x_1408) ;  /* 0x0000026000007945 */ /* 0x000fe20003800000 */
[----:B------:R-:W-:Y:S01]  /*3200*/  IMAD R3, R2, UR9, R3 ;  /* 0x0000000902037c24 */ /* 0x000fe2000f8e0203 */
[----:B------:R-:W-:Y:S01]  /*3210*/  IADD3 R4, P0, R4, UR24, RZ ;  /* 0x0000001804047c10 */ /* 0x000fe2000ff1e0ff */
[----:B------:R-:W-:Y:S01]  /*3220*/  IMAD R2, R8, UR6, RZ ;  /* 0x0000000608027c24 */ /* 0x000fe2000f8e02ff */
[----:B------:R-:W-:Y:S01]  /*3230*/  UIMAD UR22, UR20, UR16, URZ ;  /* 0x00000010141672a4 */ /* 0x000fe2000f8e023f */
[C---:B------:R-:W-:Y:S01]  /*3240*/  IMAD.WIDE.U32 R246, R18.reuse, UR6, R6 ;  /* 0x0000000612f67c25 */ /* 0x040fe2000f8e0006 */
[----:B------:R-:W-:Y:S01]  /*3250*/  IADD3.X R5, R5, UR21, R3, P0, !PT ;  /* 0x0000001505057c10 */ /* 0x000fe200087fe403 */
[----:B------:R-:W-:Y:S01]  /*3260*/  USHF.L.U32 UR21, UR10, 0x6, URZ ;  /* 0x000000060a157899 */ /* 0x000fe2000800063f */
[----:B------:R-:W-:Y:S01]  /*3270*/  ISETP.GE.AND P1, PT, R21, UR15, PT ;  /* 0x0000000f15007c0c */ /* 0x000fe2000bf26270 */
[C---:B------:R-:W-:Y:S01]  /*3280*/  IMAD R2, R18.reuse, UR7, R2 ;  /* 0x0000000712027c24 */ /* 0x040fe2000f8e0202 */
[----:B------:R-:W-:Y:S01]  /*3290*/  ULDC.64 UR6, c[0x0][0x268] ;  /* 0x00009a0000067ab9 */ /* 0x000fe20000000a00 */
[----:B------:R-:W-:Y:S01]  /*32a0*/  MOV R240, R246 ;  /* 0x000000f600f07202 */ /* 0x000fe20000000f00 */
[----:B----4-:R-:W-:Y:S01]  /*32b0*/  IMAD.WIDE.U32 R12, R18, UR6, R4 ;  /* 0x00000006120c7c25 */ /* 0x010fe2000f8e0004 */
[----:B------:R1:W-:Y:S01]  /*32c0*/  STL.64 [R1+0x70], R246 ;  /* 0x000070f601007387 */ /* 0x0003e20000100a00 */
[----:B------:R-:W-:Y:S01]  /*32d0*/  IADD3 R241, R247, R2, RZ ;  /* 0x00000002f7f17210 */ /* 0x000fe20007ffe0ff */
[----:B------:R-:W-:Y:S01]  /*32e0*/  UIMAD UR22, UR29, UR21, UR22 ;  /* 0x000000151d1672a4 */ /* 0x000fe2000f8e0216 */
[----:B------:R-:W-:Y:S01]  /*32f0*/  MOV R136, UR21 ;  /* 0x0000001500887c02 */ /* 0x000fe20008000f00 */
[----:B------:R-:W-:Y:S01]  /*3300*/  IMAD R0, R8, UR6, RZ ;  /* 0x0000000608007c24 */ /* 0x000fe2000f8e02ff */
[----:B------:R-:W-:Y:S01]  /*3310*/  ISETP.GE.AND P3, PT, R20, UR15, PT ;  /* 0x0000000f14007c0c */ /* 0x000fe2000bf66270 */
[----:B------:R1:W-:Y:S01]  /*3320*/  STL.64 [R1+0x68], R240 ;  /* 0x000068f001007387 */ /* 0x0003e20000100a00 */
[----:B------:R-:W-:Y:S01]  /*3330*/  SHF.L.U32 R9, R16, 0x3, RZ ;  /* 0x0000000310097819 */ /* 0x000fe200000006ff */
[----:B------:R-:W-:-:S02]  /*3340*/  IMAD.WIDE.U32 R2, R136, UR16, R240 ;  /* 0x0000001088027c25 */ /* 0x000fc4000f8e00f0 */
[----:B------:R1:W-:Y:S02]  /*3350*/  STL.64 [R1+0x20], R12 ;  /* 0x0000200c01007387 */ /* 0x0003e40000100a00 */
[----:B------:R-:W-:Y:S01]  /*3360*/  IMAD R10, R18, UR7, R0 ;  /* 0x00000007120a7c24 */ /* 0x000fe2000f8e0200 */
[----:B------:R-:W-:Y:S02]  /*3370*/  IADD3 R5, R3, UR22, RZ ;  /* 0x0000001603057c10 */ /* 0x000fe4000fffe0ff */
[----:B------:R-:W-:Y:S01]  /*3380*/  SHF.L.U32 R0, R15, 0x6, RZ ;  /* 0x000000060f007819 */ /* 0x000fe200000006ff */
        /* <DEDUP_REMOVED lines=12> */
.L_x_1409:
[----:B------:R-:W-:Y:S05]  /*3450*/  BSYNC B0 ;  /* 0x0000000000007941 */ /* 0x000fea0003800000 */
.L_x_1408:
[----:B------:R-:W-:Y:S01]  /*3460*/  ISETP.NE.AND P0, PT, R23, RZ, PT ;  /* 0x000000ff1700720c */ /* 0x000fe20003f05270 */
[----:B------:R-:W-:Y:S01]  /*3470*/  USHF.L.U64.HI UR22, UR10, 0x4, UR11 ;  /* 0x000000040a167899 */ /* 0x000fe2000801020b */
[----:B------:R-:W-:Y:S01]  /*3480*/  BSSY B0, `(.L_x_1410) ;  /* 0x0000011000007945 */ /* 0x000fe20003800000 */
[----:B------:R-:W-:Y:S01]  /*3490*/  USHF.L.U32 UR24, UR10, 0x4, URZ ;  /* 0x000000040a187899 */ /* 0x000fe2000800063f */
[----:B------:R-:W-:-:S09]  /*34a0*/  LOP3.LUT R8, R0, 0x1c0, RZ, 0xc0, !PT ;  /* 0x000001c000087812 */ /* 0x000fd200078ec0ff */
[----:B------:R-:W-:Y:S05]  /*34b0*/  @P0 BRA `(.L_x_1411) ;  /* 0x0000000000340947 */ /* 0x000fea0003800000 */
[----:B------:R-:W-:Y:S02]  /*34c0*/  ULDC UR6, c[0x0][0x2d0] ;  /* 0x0000b40000067ab9 */ /* 0x000fe40000000800 */
[----:B------:R-:W-:-:S13]  /*34d0*/  ISETP.GE.AND P0, PT, R174, UR6, PT ;  /* 0x00000006ae007c0c */ /* 0x000fda000bf06270 */
[----:B------:R1:W-:Y:S01]  /*34e0*/  @P0 STS.128 [R207+0x4800], RZ ;  /* 0x004800ffcf000388 */ /* 0x0003e20000000c00 */
[----:B------:R-:W-:Y:S05]  /*34f0*/  @P0 BRA `(.L_x_1411) ;  /* 0x0000000000240947 */ /* 0x000fea0003800000 */
[----:B------:R-:W-:Y:S01]  /*3500*/  IADD3 R0, P0, R2, UR24, RZ ;  /* 0x0000001802007c10 */ /* 0x000fe2000ff1e0ff */
[----:B------:R-:W-:-:S03]  /*3510*/  ULDC.64 UR6, c[0x0][0x218] ;  /* 0x0000860000067ab9 */ /* 0x000fc60000000a00 */
[----:B-1----:R-:W-:Y:S02]  /*3520*/  IADD3.X R7, R5, UR22, RZ, P0, !PT ;  /* 0x0000001605077c10 */ /* 0x002fe400087fe4ff */
[----:B------:R-:W-:-:S04]  /*3530*/  LEA R6, P0, R0, UR6, 0x1 ;  /* 0x0000000600067c11 */ /* 0x000fc8000f8008ff */
[----:B------:R-:W-:-:S05]  /*3540*/  LEA.HI.X R7, R0, UR7, R7, 0x1, P0 ;  /* 0x0000000700077c11 */ /* 0x000fca00080f0c07 */
[----:B------:R-:W-:Y:S01]  /*3550*/  @!PT LDS RZ, [RZ] ;  /* 0x00000000fffff984 */ /* 0x000fe20000000800 */
[----:B------:R-:W-:Y:S01]  /*3560*/  @!PT LDS RZ, [RZ] ;  /* 0x00000000fffff984 */ /* 0x000fe20000000800 */
[----:B------:R-:W-:Y:S01]  /*3570*/  @!PT LDS RZ, [RZ] ;  /* 0x00000000fffff984 */ /* 0x000fe20000000800 */
[----:B------:R1:W-:Y:S04]  /*3580*/  LDGSTS.E.BYPASS.LTC128B.128 [R207+0x4800], desc[UR26][R6.64] ;  /* 0x0480000006cf7fae */ /* 0x0003e8000b901d5a */
.L_x_1411:
[----:B------:R-:W-:Y:S05]  /*3590*/  BSYNC B0 ;  /* 0x0000000000007941 */ /* 0x000fea0003800000 */
.L_x_1410:
        /* <DEDUP_REMOVED lines=8> */
[----:B-1----:R-:W-:Y:S02]  /*3620*/  IMAD.U32 R7, RZ, RZ, UR10 ;  /* 0x0000000aff077e24 */ /* 0x002fe4000f8e00ff */
        /* <DEDUP_REMOVED lines=9> */
.L_x_1413:
[----:B------:R-:W-:Y:S05]  /*36c0*/  BSYNC B0 ;  /* 0x0000000000007941 */ /* 0x000fea0003800000 */
.L_x_1412:
        /* <DEDUP_REMOVED lines=18> */
.L_x_1415:
[----:B------:R-:W-:Y:S05]  /*37f0*/  BSYNC B0 ;  /* 0x0000000000007941 */ /* 0x000fea0003800000 */
.L_x_1414:
[----:B------:R-:W0:Y:S01]  /*3800*/  LDGDEPBAR ;  /* 0x00000000000079af */ /* 0x000e220000000000 */
[----:B------:R-:W-:Y:S01]  /*3810*/  UIADD3 UR33, UR25, -UR19, -UR28 ;  /* 0x8000001319217290 */ /* 0x000fe2000fffe81c */
[----:B------:R-:W-:Y:S01]  /*3820*/  LOP3.LUT R3, R8, 0x8, R9, 0xf8, !PT ;  /* 0x0000000808037812 */ /* 0x000fe200078ef809 */
[----:B------:R-:W-:Y:S01]  /*3830*/  USHF.L.U64.HI UR19, UR8, 0x6, UR9 ;  /* 0x0000000608137899 */ /* 0x000fe20008010209 */
[----:B------:R-:W-:Y:S01]  /*3840*/  SHF.R.U32.HI R2, RZ, 0x3, R8 ;  /* 0x00000003ff027819 */ /* 0x000fe20000011608 */
[----:B-1----:R-:W-:Y:S01]  /*3850*/  IMAD.IADD R5, R13, 0x1, R10 ;  /* 0x000000010d057824 */ /* 0x002fe200078e020a */
[----:B------:R-:W-:Y:S01]  /*3860*/  USHF.L.U32 UR32, UR8, 0x6, URZ ;  /* 0x0000000608207899 */ /* 0x000fe2000800063f */
[----:B------:R-:W-:Y:S01]  /*3870*/  IMAD.MOV.U32 R4, RZ, RZ, R12 ;  /* 0x000000ffff047224 */ /* 0x000fe200078e000c */
[----:B------:R-:W-:Y:S01]  /*3880*/  UIMAD UR6, UR19, UR16, URZ ;  /* 0x00000010130672a4 */ /* 0x000fe2000f8e023f */
[----:B------:R-:W-:Y:S01]  /*3890*/  LOP3.LUT R59, R3, R2, RZ, 0x3c, !PT ;  /* 0x00000002033b7212 */ /* 0x000fe200078e3cff */
[----:B------:R-:W-:Y:S01]  /*38a0*/  IMAD.U32 R2, RZ, RZ, UR16 ;  /* 0x00000010ff027e24 */ /* 0x000fe2000f8e00ff */
[----:B------:R-:W-:Y:S01]  /*38b0*/  UIADD3 UR34, UR25, 0x1, -UR28 ;  /* 0x0000000119227890 */ /* 0x000fe2000fffe81c */
[----:B------:R1:W-:Y:S01]  /*38c0*/  STL.64 [R1+0x10], R4 ;  /* 0x0000100401007387 */ /* 0x0003e20000100a00 */
[----:B------:R-:W-:Y:S01]  /*38d0*/  UIMAD UR6, UR29, UR32, UR6 ;  /* 0x000000201d0672a4 */ /* 0x000fe2000f8e0206 */
[----:B------:R-:W-:Y:S01]  /*38e0*/  IMAD.SHL.U32 R3, R22, 0x40, RZ ;  /* 0x0000004016037824 */ /* 0x000fe200078e00ff */
[----:B------:R-:W-:Y:S01]  /*38f0*/  UIADD3 UR34, UR34, UR18, URZ ;  /* 0x0000001222227290 */ /* 0x000fe2000fffe03f */
[----:B------:R-:W-:Y:S01]  /*3900*/  BSSY B0, `(.L_x_1416) ;  /* 0x0000017000007945 */ /* 0x000fe20003800000 */
[----:B------:R-:W-:Y:S01]  /*3910*/  ISETP.GE.AND P1, PT, R21, UR15, PT ;  /* 0x0000000f15007c0c */ /* 0x000fe2000bf26270 */
[----:B------:R-:W-:Y:S01]  /*3920*/  IMAD R0, R16, 0x200, R14 ;  /* 0x0000020010007824 */ /* 0x000fe200078e020e */
[----:B------:R-:W-:-:S02]  /*3930*/  ISETP.GE.AND P3, PT, R20, UR15, PT ;  /* 0x0000000f14007c0c */ /* 0x000fc4000bf66270 */
[----:B------:R-:W-:Y:S02]  /*3940*/  SHF.R.S32.HI R56, RZ, 0x5, R56 ;  /* 0x00000005ff387819 */ /* 0x000fe40000011438 */
[----:B------:R-:W-:Y:S01]  /*3950*/  LOP3.LUT R57, R3, 0xfffffe00, RZ, 0xc0, !PT ;  /* 0xfffffe0003397812 */ /* 0x000fe200078ec0ff */
[----:B------:R-:W-:-:S04]  /*3960*/  DEPBAR.LE SB0, 0x0 ;  /* 0x000080000000791a */ /* 0x000fc80000000000 */
[----:B------:R-:W-:Y:S01]  /*3970*/  BAR.SYNC.DEFER_BLOCKING 0x0 ;  /* 0x0000000000007b1d */ /* 0x000fe20000010000 */
[----:B-1----:R-:W-:-:S04]  /*3980*/  IMAD.WIDE.U32 R4, R2, UR32, R4 ;  /* 0x0000002002047c25 */ /* 0x002fc8000f8e0004 */
[----:B------:R-:W-:Y:S01]  /*3990*/  VIADD R7, R5, UR6 ;  /* 0x0000000605077c36 */ /* 0x000fe20008000000 */
        /* <DEDUP_REMOVED lines=13> */
.L_x_1417:
[----:B------:R-:W-:Y:S05]  /*3a70*/  BSYNC B0 ;  /* 0x0000000000007941 */ /* 0x000fea0003800000 */
.L_x_1416:
[----:B------:R-:W-:Y:S01]  /*3a80*/  ISETP.NE.AND P0, PT, R24, RZ, PT ;  /* 0x000000ff1800720c */ /* 0x000fe20003f05270 */
[----:B------:R-:W-:Y:S01]  /*3a90*/  USHF.L.U64.HI UR18, UR8, 0x4, UR9 ;  /* 0x0000000408127899 */ /* 0x000fe20008010209 */
[----:B------:R-:W-:Y:S01]  /*3aa0*/  BSSY B0, `(.L_x_1418) ;  /* 0x0000012000007945 */ /* 0x000fe20003800000 */
[----:B------:R-:W-:Y:S01]  /*3ab0*/  USHF.L.U32 UR28, UR8, 0x4, URZ ;  /* 0x00000004081c7899 */ /* 0x000fe2000800063f */
[----:B------:R-:W-:-:S09]  /*3ac0*/  LEA R9, R56, R57, 0xa ;  /* 0x0000003938097211 */ /* 0x000fd200078e50ff */
[----:B------:R1:W-:Y:S01]  /*3ad0*/  @P0 STS.128 [R207+0x6800], RZ ;  /* 0x006800ffcf000388 */ /* 0x0003e20000000c00 */
[----:B------:R-:W-:Y:S05]  /*3ae0*/  @P0 BRA `(.L_x_1419) ;  /* 0x0000000000340947 */ /* 0x000fea0003800000 */
        /* <DEDUP_REMOVED lines=13> */
.L_x_1419:
[----:B------:R-:W-:Y:S05]  /*3bc0*/  BSYNC B0 ;  /* 0x0000000000007941 */ /* 0x000fea0003800000 */
.L_x_1418:
        /* <DEDUP_REMOVED lines=19> */
.L_x_1421:
[----:B------:R-:W-:Y:S05]  /*3d00*/  BSYNC B0 ;  /* 0x0000000000007941 */ /* 0x000fea0003800000 */
.L_x_1420:
[----:B------:R2:W-:Y:S01]  /*3d10*/  @P3 STS.128 [R207+0x7800], RZ ;  /* 0x007800ffcf003388 */ /* 0x0005e20000000c00 */
[----:B-1----:R-:W-:Y:S01]  /*3d20*/  IMAD.IADD R2, R59, 0x1, R9 ;  /* 0x000000013b027824 */ /* 0x002fe200078e0209 */
[----:B------:R-:W-:Y:S01]  /*3d30*/  R2P PR, R15, 0x6 ;  /* 0x000000060f007804 */ /* 0x000fe20000000000 */
[----:B------:R-:W-:Y:S01]  /*3d40*/  IMAD.MOV.U32 R3, RZ, RZ, 0x10 ;  /* 0x00000010ff037424 */ /* 0x000fe200078e00ff */
[----:B------:R-:W-:Y:S01]  /*3d50*/  BSSY B0, `(.L_x_1422) ;  /* 0x0000017000007945 */ /* 0x000fe20003800000 */
[----:B------:R-:W-:Y:S01]  /*3d60*/  IMAD.MOV.U32 R12, RZ, RZ, 0x20 ;  /* 0x00000020ff0c7424 */ /* 0x000fe200078e00ff */
[----:B------:R-:W-:Y:S02]  /*3d70*/  LEA R191, R2, UR4, 0x1 ;  /* 0x0000000402bf7c11 */ /* 0x000fe4000f8e08ff */
[----:B------:R-:W-:Y:S02]  /*3d80*/  SEL R2, R3, 0xfffffff0, !P1 ;  /* 0xfffffff003027807 */ /* 0x000fe40004800000 */
[----:B------:R-:W-:-:S02]  /*3d90*/  LEA R184, R0, UR4, 0x1 ;  /* 0x0000000400b87c11 */ /* 0x000fc4000f8e08ff */
[----:B------:R-:W-:Y:S01]  /*3da0*/  SEL R3, R12, 0xffffffe0, !P2 ;  /* 0xffffffe00c037807 */ /* 0x000fe20005000000 */
[----:B------:R-:W-:Y:S06]  /*3db0*/  @P3 BRA `(.L_x_1423) ;  /* 0x0000000000403947 */ /* 0x000fec0003800000 */
        /* <DEDUP_REMOVED lines=16> */
.L_x_1423:
[----:B------:R-:W-:Y:S05]  /*3ec0*/  BSYNC B0 ;  /* 0x0000000000007941 */ /* 0x000fea0003800000 */
.L_x_1422:
[----:B------:R-:W-:Y:S01]  /*3ed0*/  LDSM.16.M88.4 R8, [R191] ;  /* 0x00000000bf08783b */ /* 0x000fe20000000200 */
[----:B------:R-:W-:Y:S01]  /*3ee0*/  R2P PR, R32, 0x6 ;  /* 0x0000000620007804 */ /* 0x000fe20000000000 */
[--C-:B------:R-:W-:Y:S01]  /*3ef0*/  IMAD R194, R2, 0x2, R191.reuse ;  /* 0x0000000202c27824 */ /* 0x100fe200078e02bf */
[----:B------:R-:W5:Y:S01]  /*3f00*/  LDC.U8 R236, c[0x0][0x388] ;  /* 0x0000e200ffec7b82 */ /* 0x000f620000000000 */
[----:B------:R-:W2:Y:S01]  /*3f10*/  LDSM.16.M88.4 R16, [R184+0x4000] ;  /* 0x00400000b810783b */ /* 0x000ea20000000200 */
[----:B------:R-:W-:Y:S01]  /*3f20*/  VIADD R195, R184, 0x4040 ;  /* 0x00004040b8c37836 */ /* 0x000fe20000000000 */
[----:B------:R-:W-:Y:S01]  /*3f30*/  SEL R0, R12, 0xffffffe0, !P1 ;  /* 0xffffffe00c007807 */ /* 0x000fe20004800000 */
[----:B------:R-:W-:Y:S01]  /*3f40*/  IMAD R192, R3, 0x2, R191 ;  /* 0x0000000203c07824 */ /* 0x000fe200078e02bf */
[----:B-1----:R-:W1:Y:S01]  /*3f50*/  LDSM.16.M88.4 R4, [R191+0x2000] ;  /* 0x00200000bf04783b */ /* 0x002e620000000200 */
[----:B------:R-:W-:Y:S01]  /*3f60*/  IMAD.SHL.U32 R137, R137, 0x2, RZ ;  /* 0x0000000289897824 */ /* 0x000fe200078e00ff */
[----:B------:R-:W-:Y:S01]  /*3f70*/  UMOV UR37, UR16 ;  /* 0x0000001000257c82 */ /* 0x000fe20008000000 */
[----:B------:R-:W-:Y:S01]  /*3f80*/  IMAD.IADD R190, R184, 0x1, R0 ;  /* 0x00000001b8be7824 */ /* 0x000fe200078e0200 */
[----:B------:R-:W3:Y:S01]  /*3f90*/  LDSM.16.M88.4 R20, [R184+0x4800] ;  /* 0x00480000b814783b */ /* 0x000ee20000000200 */
[----:B------:R-:W-:Y:S01]  /*3fa0*/  IMAD R193, R2, 0x2, R192 ;  /* 0x0000000202c17824 */ /* 0x000fe200078e02c0 */
[----:B------:R-:W-:Y:S01]  /*3fb0*/  LOP3.LUT R248, R137, 0x6, RZ, 0xc0, !PT ;  /* 0x0000000689f87812 */ /* 0x000fe200078ec0ff */
[----:B------:R-:W-:Y:S01]  /*3fc0*/  UISETP.GT.AND UP0, UPT, UR37, UR12, UPT ;  /* 0x0000000c2500728c */ /* 0x000fe2000bf04270 */
[----:B------:R-:W4:Y:S01]  /*3fd0*/  LDSM.16.M88.4 R28, [R184+0x5000] ;  /* 0x00500000b81c783b */ /* 0x000f220000000200 */
[----:B------:R-:W-:-:S03]  /*3fe0*/  UIADD3 UR15, UR31, 0x646e171e, URZ ;  /* 0x646e171e1f0f7890 */ /* 0x000fc6000fffe03f */
[----:B------:R-:W4:Y:S04]  /*3ff0*/  LDSM.16.M88.4 R24, [R184+0x5800] ;  /* 0x00580000b818783b */ /* 0x000f280000000200 */
[----:B------:R-:W-:Y:S01]  /*4000*/  LDSM.16.M88.4 R12, [R194+0x2000] ;  /* 0x00200000c20c783b */ /* 0x000fe20000000200 */
[----:B-----5:R-:W-:-:S03]  /*4010*/  IMAD R173, R236, 0x10000, R236 ;  /* 0x00010000ecad7824 */ /* 0x020fc600078e02ec */
[----:B------:R-:W5:Y:S04]  /*4020*/  LDSM.16.M88.4 R68, [R190+0x5000] ;  /* 0x00500000be44783b */ /* 0x000f680000000200 */
[----:B------:R-:W5:Y:S04]  /*4030*/  LDSM.16.M88.4 R40, [R190+0x4000] ;  /* 0x00400000be28783b */ /* 0x000f680000000200 */
[----:B------:R-:W-:Y:S04]  /*4040*/  LDSM.16.M88.4 R64, [R190+0x5800] ;  /* 0x00580000be40783b */ /* 0x000fe80000000200 */
[----:B------:R-:W-:Y:S01]  /*4050*/  LDSM.16.M88.4 R60, [R190+0x4800] ;  /* 0x00480000be3c783b */ /* 0x000fe20000000200 */
[-C--:B--2---:R-:W-:Y:S03]  /*4060*/  HMMA.16816.F32.BF16 R88, R8, R16.reuse, RZ ;  /* 0x000000100858723c */ /* 0x084fe600000418ff */
[----:B------:R-:W0:Y:S03]  /*4070*/  LDGDEPBAR ;  /* 0x00000000000079af */ /* 0x000e260000000000 */
[C---:B-1----:R-:W-:Y:S06]  /*4080*/  HMMA.16816.F32.BF16 R44, R4.reuse, R16, RZ ;  /* 0x00000010042c723c */ /* 0x042fec00000418ff */
[-C--:B------:R-:W-:Y:S06]  /*4090*/  HMMA.16816.F32.BF16 R48, R4, R18.reuse, RZ ;  /* 0x000000120430723c */ /* 0x080fec00000418ff */
[----:B------:R-:W-:Y:S06]  /*40a0*/  HMMA.16816.F32.BF16 R96, R8, R18, RZ ;  /* 0x000000120860723c */ /* 0x000fec00000418ff */
[C---:B---3--:R-:W-:Y:S06]  /*40b0*/  HMMA.16816.F32.BF16 R32, R4.reuse, R20, RZ ;  /* 0x000000140420723c */ /* 0x048fec00000418ff */
[C---:B----4-:R-:W-:Y:S06]  /*40c0*/  HMMA.16816.F32.BF16 R16, R4.reuse, R28, RZ ;  /* 0x0000001c0410723c */ /* 0x050fec00000418ff */
[C---:B------:R-:W-:Y:S06]  /*40d0*/  HMMA.16816.F32.BF16 R36, R4.reuse, R24, RZ ;  /* 0x000000180424723c */ /* 0x040fec00000418ff */
[C---:B------:R-:W-:Y:S06]  /*40e0*/  HMMA.16816.F32.BF16 R72, R4.reuse, R22, RZ ;  /* 0x000000160448723c */ /* 0x040fec00000418ff */
[C---:B------:R-:W-:Y:S06]  /*40f0*/  HMMA.16816.F32.BF16 R80, R4.reuse, R30, RZ ;  /* 0x0000001e0450723c */ /* 0x040fec00000418ff */
[----:B------:R-:W-:Y:S01]  /*4100*/  HMMA.16816.F32.BF16 R52, R4, R26, RZ ;  /* 0x0000001a0434723c */ /* 0x000fe200000418ff */
[----:B------:R-:W1:Y:S05]  /*4110*/  LDSM.16.M88.4 R4, [R194] ;  /* 0x00000000c204783b */ /* 0x000e6a0000000200 */
[C---:B------:R-:W-:Y:S06]  /*4120*/  HMMA.16816.F32.BF16 R104, R8.reuse, R20, RZ ;  /* 0x000000140868723c */ /* 0x040fec00000418ff */
[C---:B------:R-:W-:Y:S01]  /*4130*/  HMMA.16816.F32.BF16 R116, R8.reuse, R22, RZ ;  /* 0x000000160874723c */ /* 0x040fe200000418ff */
[----:B------:R-:W-:Y:S05]  /*4140*/  LDSM.16.M88.4 R20, [R192] ;  /* 0x00000000c014783b */ /* 0x000fea0000000200 */
[C---:B------:R-:W-:Y:S06]  /*4150*/  HMMA.16816.F32.BF16 R112, R8.reuse, R28, RZ ;  /* 0x0000001c0870723c */ /* 0x040fec00000418ff */
[C---:B------:R-:W-:Y:S06]  /*4160*/  HMMA.16816.F32.BF16 R108, R8.reuse, R30, RZ ;  /* 0x0000001e086c723c */ /* 0x040fec00000418ff */
[C---:B------:R-:W-:Y:S06]  /*4170*/  HMMA.16816.F32.BF16 R100, R8.reuse, R24, RZ ;  /* 0x000000180864723c */ /* 0x040fec00000418ff */
[----:B------:R-:W-:Y:S06]  /*4180*/  HMMA.16816.F32.BF16 R92, R8, R26, RZ ;  /* 0x0000001a085c723c */ /* 0x000fec00000418ff */
[C---:B-----5:R-:W-:Y:S01]  /*4190*/  HMMA.16816.F32.BF16 R128, R12.reuse, R68, R16 ;  /* 0x000000440c80723c */ /* 0x060fe20000041810 */
[----:B------:R-:W-:Y:S01]  /*41a0*/  VIADD R8, R184, 0x4000 ;  /* 0x00004000b8087836 */ /* 0x000fe20000000000 */
[----:B------:R-:W-:Y:S03]  /*41b0*/  LDSM.16.M88.4 R16, [R192+0x2000] ;  /* 0x00200000c010783b */ /* 0x000fe60000000200 */
[----:B------:R-:W-:Y:S01]  /*41c0*/  @P2 VIADD R195, R8, 0xffffffc0 ;  /* 0xffffffc008c32836 */ /* 0x000fe20000000000 */
[-C--:B------:R-:W-:Y:S01]  /*41d0*/  HMMA.16816.F32.BF16 R84, R12, R40.reuse, R44 ;  /* 0x000000280c54723c */ /* 0x080fe2000004182c */
[----:B------:R-:W-:Y:S02]  /*41e0*/  LDSM.16.M88.4 R8, [R193+0x2000] ;  /* 0x00200000c108783b */ /* 0x000fe40000000200 */
[----:B------:R-:W-:Y:S01]  /*41f0*/  IMAD.IADD R189, R0, 0x1, R195 ;  /* 0x0000000100bd7824 */ /* 0x000fe200078e02c3 */
[----:B------:R-:W-:Y:S01]  /*4200*/  SHF.R.S32.HI R0, RZ, 0x1f, R58 ;  /* 0x0000001fff007819 */ /* 0x000fe2000001143a */
[----:B------:R-:W2:Y:S01]  /*4210*/  LDSM.16.M88.4 R24, [R195] ;  /* 0x00000000c318783b */ /* 0x000ea20000000200 */
[----:B-1----:R-:W-:Y:S01]  /*4220*/  HMMA.16816.F32.BF16 R44, R4, R40, R88 ;  /* 0x00000028042c723c */ /* 0x002fe20000041858 */
[C---:B------:R-:W-:Y:S01]  /*4230*/  VIADD R198, R195.reuse, 0x800 ;  /* 0x00000800c3c67836 */ /* 0x040fe20000000000 */
[----:B------:R-:W-:Y:S01]  /*4240*/  LEA.HI R0, R0, R58, RZ, 0x2 ;  /* 0x0000003a00007211 */ /* 0x000fe200078f10ff */
[----:B------:R-:W-:Y:S01]  /*4250*/  LDSM.16.M88.4 R28, [R189] ;  /* 0x00000000bd1c783b */ /* 0x000fe20000000200 */
[----:B------:R-:W-:-:S02]  /*4260*/  VIADD R197, R195, 0x1000 ;  /* 0x00001000c3c57836 */ /* 0x000fc40000000000 */
[----:B------:R-:W-:Y:S01]  /*4270*/  HMMA.16816.F32.BF16 R144, R12, R64, R36 ;  /* 0x000000400c90723c */ /* 0x000fe20000041824 */
[----:B------:R-:W1:Y:S01]  /*4280*/  LDSM.16.M88.4 R36, [R195+0x800] ;  /* 0x00080000c324783b */ /* 0x000e620000000200 */
[----:B------:R-:W-:Y:S01]  /*4290*/  SHF.R.S32.HI R0, RZ, 0x2, R0 ;  /* 0x00000002ff007819 */ /* 0x000fe20000011400 */
[----:B------:R-:W-:-:S03]  /*42a0*/  VIADD R196, R195, 0x1800 ;  /* 0x00001800c3c47836 */ /* 0x000fc60000000000 */
[C---:B------:R-:W-:Y:S06]  /*42b0*/  HMMA.16816.F32.BF16 R120, R12.reuse, R60, R32 ;  /* 0x0000003c0c78723c */ /* 0x040fec0000041820 */
[C---:B------:R-:W-:Y:S06]  /*42c0*/  HMMA.16816.F32.BF16 R76, R12.reuse, R42, R48 ;  /* 0x0000002a0c4c723c */ /* 0x040fec0000041830 */
[C---:B------:R-:W-:Y:S06]  /*42d0*/  HMMA.16816.F32.BF16 R124, R12.reuse, R62, R72 ;  /* 0x0000003e0c7c723c */ /* 0x040fec0000041848 */
[C---:B------:R-:W-:Y:S06]  /*42e0*/  HMMA.16816.F32.BF16 R132, R12.reuse, R70, R80 ;  /* 0x000000460c84723c */ /* 0x040fec0000041850 */
[----:B------:R-:W-:Y:S01]  /*42f0*/  HMMA.16816.F32.BF16 R140, R12, R66, R52 ;  /* 0x000000420c8c723c */ /* 0x000fe20000041834 */
[----:B------:R-:W3:Y:S05]  /*4300*/  LDSM.16.M88.4 R12, [R193] ;  /* 0x00000000c10c783b */ /* 0x000eea0000000200 */
[C---:B------:R-:W-:Y:S06]  /*4310*/  HMMA.16816.F32.BF16 R52, R4.reuse, R42, R96 ;  /* 0x0000002a0434723c */ /* 0x040fec0000041860 */
[----:B------:R-:W-:Y:S06]  /*4320*/  HMMA.16816.F32.BF16 R48, R4, R60, R104 ;  /* 0x0000003c0430723c */ /* 0x000fec0000041868 */
[-C--:B--2---:R-:W-:Y:S06]  /*4330*/  HMMA.16816.F32.BF16 R32, R16, R24.reuse, R84 ;  /* 0x000000181020723c */ /* 0x084fec0000041854 */
[----:B------:R-:W-:Y:S06]  /*4340*/  HMMA.16816.F32.BF16 R40, R20, R24, R44 ;  /* 0x000000181428723c */ /* 0x000fec000004182c */
[----:B------:R-:W-:Y:S01]  /*4350*/  HMMA.16816.F32.BF16 R112, R4, R68, R112 ;  /* 0x000000440470723c */ /* 0x000fe20000041870 */
[----:B------:R-:W-:-:S05]  /*4360*/  IMAD.U32 R24, RZ, RZ, UR25 ;  /* 0x00000019ff187e24 */ /* 0x000fca000f8e00ff */
[C---:B------:R-:W-:Y:S06]  /*4370*/  HMMA.16816.F32.BF16 R100, R4.reuse, R64, R100 ;  /* 0x000000400464723c */ /* 0x040fec0000041864 */
[C---:B------:R-:W-:Y:S06]  /*4380*/  HMMA.16816.F32.BF16 R80, R4.reuse, R62, R116 ;  /* 0x0000003e0450723c */ /* 0x040fec0000041874 */
[C---:B------:R-:W-:Y:S06]  /*4390*/  HMMA.16816.F32.BF16 R108, R4.reuse, R70, R108 ;  /* 0x00000046046c723c */ /* 0x040fec000004186c */
[----:B------:R-:W-:Y:S06]  /*43a0*/  HMMA.16816.F32.BF16 R92, R4, R66, R92 ;  /* 0x00000042045c723c */ /* 0x000fec000004185c */
[----:B------:R-:W-:Y:S01]  /*43b0*/  HMMA.16816.F32.BF16 R52, R20, R26, R52 ;  /* 0x0000001a1434723c */ /* 0x000fe20000041834 */
[----:B------:R-:W-:Y:S01]  /*43c0*/  LEA R6, R56, UR23, 0x4 ;  /* 0x0000001738067c11 */ /* 0x000fe2000f8e20ff */
[----:B------:R-:W-:Y:S01]  /*43d0*/  IMAD.U32 R4, RZ, RZ, UR16 ;  /* 0x00000010ff047e24 */ /* 0x000fe2000f8e00ff */
[----:B------:R-:W-:Y:S01]  /*43e0*/  UIADD3 UR16, UR30, -0x4ab325aa, URZ ;  /* 0xb54cda561e107890 */ /* 0x000fe2000fffe03f */
[----:B------:R-:W-:-:S02]  /*43f0*/  IMAD.U32 R7, RZ, RZ, UR34 ;  /* 0x00000022ff077e24 */ /* 0x000fc4000f8e00ff */
[----:B------:R-:W-:Y:S01]  /*4400*/  IMAD.IADD R6, R0, 0x1, R6 ;  /* 0x0000000100067824 */ /* 0x000fe200078e0206 */
[----:B-1----:R-:W-:Y:S01]  /*4410*/  HMMA.16816.F32.BF16 R68, R20, R36, R48 ;  /* 0x000000241444723c */ /* 0x002fe20000041830 */
[----:B------:R-:W-:Y:S02]  /*4420*/  IMAD.U32 R5, RZ, RZ, UR14 ;  /* 0x0000000eff057e24 */ /* 0x000fe4000f8e00ff */
[----:B------:R-:W-:Y:S01]  /*4430*/  IMAD R4, R4, 0x40, R248 ;  /* 0x0000004004047824 */ /* 0x000fe200078e02f8 */
[----:B------:R-:W-:Y:S01]  /*4440*/  VIADDMNMX R206, R6, UR34, R24, PT ;  /* 0x0000002206ce7c46 */ /* 0x000fe2000b800118 */
[----:B------:R-:W-:Y:S01]  /*4450*/  IMAD R249, R5, 0x8, R56 ;  /* 0x0000000805f97824 */ /* 0x000fe200078e0238 */
[-C--:B------:R-:W-:Y:S01]  /*4460*/  HMMA.16816.F32.BF16 R48, R8, R28.reuse, R32 ;  /* 0x0000001c0830723c */ /* 0x080fe20000041820 */
[----:B------:R-:W1:Y:S01]  /*4470*/  LDSM.16.M88.4 R32, [R189+0x800] ;  /* 0x00080000bd20783b */ /* 0x000e620000000200 */
[----:B------:R-:W-:Y:S01]  /*4480*/  IADD3 R24, R7, 0x8, R6 ;  /* 0x0000000807187810 */ /* 0x000fe20007ffe006 */
[----:B------:R-:W-:Y:S01]  /*4490*/  VIADD R5, R4, 0x1 ;  /* 0x0000000104057836 */ /* 0x000fe20000000000 */
[C---:B------:R-:W-:Y:S01]  /*44a0*/  VIADDMNMX R201, R6.reuse, UR33, RZ, !PT ;  /* 0x0000002106c97c46 */ /* 0x040fe2000f8001ff */
[----:B------:R-:W-:Y:S01]  /*44b0*/  VIADD R25, R6, 0x8 ;  /* 0x0000000806197836 */ /* 0x000fe20000000000 */
[----:B---3--:R-:W-:Y:S01]  /*44c0*/  HMMA.16816.F32.BF16 R44, R12, R28, R40 ;  /* 0x0000001c0c2c723c */ /* 0x008fe20000041828 */
[----:B------:R-:W-:Y:S01]  /*44d0*/  VIMNMX R205, R24, UR25, PT ;  /* 0x0000001918cd7c48 */ /* 0x000fe2000bfe0100 */
[----:B------:R-:W-:Y:S01]  /*44e0*/  IMAD.IADD R0, R57, 0x1, R59 ;  /* 0x0000000139007824 */ /* 0x000fe200078e023b */
[----:B------:R-:W-:-:S02]  /*44f0*/  ISETP.GE.AND P4, PT, R4, R206, PT ;  /* 0x000000ce0400720c */ /* 0x000fc40003f86270 */
[----:B------:R-:W-:Y:S01]  /*4500*/  VIADDMNMX R200, R25, UR33, RZ, !PT ;  /* 0x0000002119c87c46 */ /* 0x000fe2000f8001ff */
[----:B------:R-:W-:Y:S01]  /*4510*/  HMMA.16816.F32.BF16 R60, R16, R26, R76 ;  /* 0x0000001a103c723c */ /* 0x000fe2000004184c */
[C-C-:B------:R-:W-:Y:S02]  /*4520*/  IADD3 R28, R7.reuse, 0x40, R6.reuse ;  /* 0x00000040071c7810 */ /* 0x140fe40007ffe006 */
[----:B------:R-:W-:Y:S02]  /*4530*/  IADD3 R7, R7, 0x48, R6 ;  /* 0x0000004807077810 */ /* 0x000fe40007ffe006 */
[----:B------:R-:W-:Y:S01]  /*4540*/  ISETP.GE.AND P2, PT, R5, R205, PT ;  /* 0x000000cd0500720c */ /* 0x000fe20003f46270 */
[----:B------:R-:W-:Y:S01]  /*4550*/  HMMA.16816.F32.BF16 R40, R12, R30, R52 ;  /* 0x0000001e0c28723c */ /* 0x000fe20000041834 */
[C---:B------:R-:W-:Y:S01]  /*4560*/  VIADD R27, R6.reuse, 0x48 ;  /* 0x00000048061b7836 */ /* 0x040fe20000000000 */
[----:B------:R-:W-:Y:S01]  /*4570*/  VIMNMX R203, R7, UR25, PT ;  /* 0x0000001907cb7c48 */ /* 0x000fe2000bfe0100 */
[----:B------:R-:W-:Y:S01]  /*4580*/  VIADD R26, R6, 0x40 ;  /* 0x00000040061a7836 */ /* 0x000fe20000000000 */
[----:B------:R-:W-:-:S02]  /*4590*/  VIMNMX R204, R28, UR25, PT ;  /* 0x000000191ccc7c48 */ /* 0x000fc4000bfe0100 */
[----:B------:R-:W-:Y:S01]  /*45a0*/  VIADDMNMX R199, R27, UR33, RZ, !PT ;  /* 0x000000211bc77c46 */ /* 0x000fe2000f8001ff */
[C---:B------:R-:W-:Y:S01]  /*45b0*/  HMMA.16816.F32.BF16 R72, R16.reuse, R36, R120 ;  /* 0x000000241048723c */ /* 0x040fe20000041878 */
[C---:B------:R-:W-:Y:S02]  /*45c0*/  ISETP.GE.AND P0, PT, R5.reuse, R203, PT ;  /* 0x000000cb0500720c */ /* 0x040fe40003f06270 */
[C---:B------:R-:W-:Y:S02]  /*45d0*/  ISETP.LT.OR P2, PT, R5.reuse, R200, P2 ;  /* 0x000000c80500720c */ /* 0x040fe40001741670 */
[----:B------:R-:W-:Y:S01]  /*45e0*/  VIADDMNMX R202, R26, UR33, RZ, !PT ;  /* 0x000000211aca7c46 */ /* 0x000fe2000f8001ff */
[----:B------:R-:W-:Y:S01]  /*45f0*/  HMMA.16816.F32.BF16 R64, R16, R38, R124 ;  /* 0x000000261040723c */ /* 0x000fe2000004187c */
[C---:B------:R-:W-:Y:S01]  /*4600*/  ISETP.GE.AND P3, PT, R5.reuse, R206, PT ;  /* 0x000000ce0500720c */ /* 0x040fe20003f66270 */
[----:B------:R-:W2:Y:S01]  /*4610*/  LDSM.16.M88.4 R24, [R195+0x1000] ;  /* 0x00100000c318783b */ /* 0x000ea20000000200 */
[----:B------:R-:W-:-:S02]  /*4620*/  ISETP.GE.AND P1, PT, R5, R204, PT ;  /* 0x000000cc0500720c */ /* 0x000fc40003f26270 */
[C---:B------:R-:W-:Y:S01]  /*4630*/  ISETP.LT.OR P6, PT, R5.reuse, R199, P0 ;  /* 0x000000c70500720c */ /* 0x040fe200007c1670 */
[----:B------:R-:W-:Y:S01]  /*4640*/  HMMA.16816.F32.BF16 R56, R8, R30, R60 ;  /* 0x0000001e0838723c */ /* 0x000fe2000004183c */
[----:B------:R-:W-:Y:S02]  /*4650*/  P2R R6, PR, RZ, 0x4 ;  /* 0x00000004ff067803 */ /* 0x000fe40000000000 */
[C---:B------:R-:W-:Y:S02]  /*4660*/  ISETP.LT.OR P0, PT, R4.reuse, R201, P4 ;  /* 0x000000c90400720c */ /* 0x040fe40002701670 */
[C---:B------:R-:W-:Y:S01]  /*4670*/  ISETP.GE.AND P2, PT, R4.reuse, R205, PT ;  /* 0x000000cd0400720c */ /* 0x040fe20003f46270 */
[----:B------:R-:W-:Y:S01]  /*4680*/  HMMA.16816.F32.BF16 R36, R20, R38, R80 ;  /* 0x000000261424723c */ /* 0x000fe20000041850 */
[C---:B------:R-:W-:Y:S02]  /*4690*/  ISETP.LT.OR P3, PT, R5.reuse, R201, P3 ;  /* 0x000000c90500720c */ /* 0x040fe40001f61670 */
[----:B------:R-:W-:Y:S01]  /*46a0*/  ISETP.LT.OR P5, PT, R5, R202, P1 ;  /* 0x000000ca0500720c */ /* 0x000fe20000fa1670 */
[C---:B------:R-:W-:Y:S01]  /*46b0*/  VIADD R5, R4.reuse, 0x8 ;  /* 0x0000000804057836 */ /* 0x040fe20000000000 */
[----:B------:R-:W-:Y:S01]  /*46c0*/  ISETP.GE.AND P1, PT, R4, R204, PT ;  /* 0x000000cc0400720c */ /* 0x000fe20003f26270 */
[----:B-1----:R-:W-:Y:S01]  /*46d0*/  HMMA.16816.F32.BF16 R60, R12, R32, R68 ;  /* 0x000000200c3c723c */ /* 0x002fe20000041844 */
[----:B------:R-:W-:-:S02]  /*46e0*/  FSEL R78, R44, -INF , !P0 ;  /* 0xff8000002c4e7808 */ /* 0x000fc40004000000 */
[C---:B------:R-:W-:Y:S02]  /*46f0*/  ISETP.LT.OR P2, PT, R4.reuse, R200, P2 ;  /* 0x000000c80400720c */ /* 0x040fe40001741670 */
[C---:B------:R-:W-:Y:S01]  /*4700*/  ISETP.GE.AND P0, PT, R4.reuse, R203, PT ;  /* 0x000000cb0400720c */ /* 0x040fe20003f06270 */
[----:B------:R-:W-:Y:S01]  /*4710*/  HMMA.16816.F32.BF16 R52, R8, R32, R72 ;  /* 0x000000200834723c */ /* 0x000fe20000041848 */
[----:B------:R-:W-:Y:S02]  /*4720*/  ISETP.LT.OR P1, PT, R4, R202, P1 ;  /* 0x000000ca0400720c */ /* 0x000fe40000f21670 */
[----:B------:R-:W-:Y:S02]  /*4730*/  FSEL R96, R46, -INF , !P2 ;  /* 0xff8000002e607808 */ /* 0x000fe40005000000 */
[----:B------:R-:W-:Y:S02]  /*4740*/  ISETP.LT.OR P0, PT, R4, R199, P0 ;  /* 0x000000c70400720c */ /* 0x000fe40000701670 */
[----:B------:R-:W-:-:S02]  /*4750*/  ISETP.GE.AND P2, PT, R5, R205, PT ;  /* 0x000000cd0500720c */ /* 0x000fc40003f46270 */
[----:B------:R-:W-:Y:S02]  /*4760*/  P2R R7, PR, RZ, 0x8 ;  /* 0x00000008ff077803 */ /* 0x000fe40000000000 */
[----:B------:R-:W-:Y:S02]  /*4770*/  ISETP.GE.AND P3, PT, R5, R206, PT ;  /* 0x000000ce0500720c */ /* 0x000fe40003f66270 */
[----:B------:R-:W-:Y:S02]  /*4780*/  FSEL R85, R49, -INF , !P5 ;  /* 0xff80000031557808 */ /* 0x000fe40006800000 */
[----:B------:R-:W-:Y:S02]  /*4790*/  FSEL R84, R48, -INF , !P1 ;  /* 0xff80000030547808 */ /* 0x000fe40004800000 */
[----:B------:R-:W-:Y:S01]  /*47a0*/  ISETP.NE.AND P5, PT, R6, RZ, PT ;  /* 0x000000ff0600720c */ /* 0x000fe20003fa5270 */
[----:B------:R-:W-:Y:S01]  /*47b0*/  VIADD R6, R4, 0x9 ;  /* 0x0000000904067836 */ /* 0x000fe20000000000 */
[----:B------:R-:W-:-:S02]  /*47c0*/  FSEL R86, R50, -INF , !P0 ;  /* 0xff80000032567808 */ /* 0x000fc40004000000 */
[C---:B------:R-:W-:Y:S02]  /*47d0*/  ISETP.GE.AND P1, PT, R5.reuse, R204, PT ;  /* 0x000000cc0500720c */ /* 0x040fe40003f26270 */
[C---:B------:R-:W-:Y:S02]  /*47e0*/  ISETP.LT.OR P2, PT, R5.reuse, R200, P2 ;  /* 0x000000c80500720c */ /* 0x040fe40001741670 */
[C---:B------:R-:W-:Y:S02]  /*47f0*/  ISETP.GE.AND P0, PT, R5.reuse, R203, PT ;  /* 0x000000cb0500720c */ /* 0x040fe40003f06270 */
[----:B------:R-:W-:Y:S02]  /*4800*/  ISETP.LT.OR P4, PT, R5, R201, P3 ;  /* 0x000000c90500720c */ /* 0x000fe40001f81670 */
[----:B------:R-:W-:Y:S02]  /*4810*/  ISETP.NE.AND P3, PT, R7, RZ, PT ;  /* 0x000000ff0700720c */ /* 0x000fe40003f65270 */
[----:B------:R-:W-:-:S02]  /*4820*/  ISETP.LT.OR P1, PT, R5, R202, P1 ;  /* 0x000000ca0500720c */ /* 0x000fc40000f21670 */
[----:B------:R-:W-:Y:S02]  /*4830*/  P2R R29, PR, RZ, 0x4 ;  /* 0x00000004ff1d7803 */ /* 0x000fe40000000000 */
[----:B------:R-:W-:Y:S01]  /*4840*/  ISETP.LT.OR P0, PT, R5, R199, P0 ;  /* 0x000000c70500720c */ /* 0x000fe20000701670 */
[----:B------:R-:W-:Y:S01]  /*4850*/  VIADD R5, R4, 0x10 ;  /* 0x0000001004057836 */ /* 0x000fe20000000000 */
[C---:B------:R-:W-:Y:S02]  /*4860*/  ISETP.GE.AND P2, PT, R6.reuse, R205, PT ;  /* 0x000000cd0600720c */ /* 0x040fe40003f46270 */
[----:B------:R-:W-:Y:S02]  /*4870*/  FSEL R76, R45, -INF , !P3 ;  /* 0xff8000002d4c7808 */ /* 0x000fe40005800000 */
[----:B------:R-:W-:Y:S02]  /*4880*/  P2R R7, PR, RZ, 0x2 ;  /* 0x00000002ff077803 */ /* 0x000fe40000000000 */
[----:B------:R-:W-:-:S02]  /*4890*/  ISETP.GE.AND P3, PT, R6, R206, PT ;  /* 0x000000ce0600720c */ /* 0x000fc40003f66270 */
[----:B------:R-:W-:Y:S02]  /*48a0*/  FSEL R77, R40, -INF , !P4 ;  /* 0xff800000284d7808 */ /* 0x000fe40006000000 */
[----:B------:R-:W-:Y:S02]  /*48b0*/  P2R R28, PR, RZ, 0x1 ;  /* 0x00000001ff1c7803 */ /* 0x000fe40000000000 */
[C---:B------:R-:W-:Y:S02]  /*48c0*/  ISETP.GE.AND P1, PT, R6.reuse, R204, PT ;  /* 0x000000cc0600720c */ /* 0x040fe40003f26270 */
[C---:B------:R-:W-:Y:S02]  /*48d0*/  ISETP.LT.OR P4, PT, R6.reuse, R200, P2 ;  /* 0x000000c80600720c */ /* 0x040fe40001781670 */
[----:B------:R-:W-:Y:S02]  /*48e0*/  FSEL R82, R51, -INF , !P6 ;  /* 0xff80000033527808 */ /* 0x000fe40007000000 */
[----:B------:R-:W-:Y:S01]  /*48f0*/  FSEL R90, R47, -INF , !P5 ;  /* 0xff8000002f5a7808 */ /* 0x000fe20006800000 */
[----:B--2---:R-:W-:Y:S01]  /*4900*/  HMMA.16816.F32.BF16 R48, R20, R24, R112 ;  /* 0x000000181430723c */ /* 0x004fe20000041870 */
[----:B------:R-:W-:-:S02]  /*4910*/  ISETP.LT.OR P6, PT, R6, R201, P3 ;  /* 0x000000c90600720c */ /* 0x000fc40001fc1670 */
[----:B------:R-:W-:Y:S02]  /*4920*/  ISETP.NE.AND P2, PT, R7, RZ, PT ;  /* 0x000000ff0700720c */ /* 0x000fe40003f45270 */
[----:B------:R-:W-:Y:S01]  /*4930*/  ISETP.LT.OR P5, PT, R6, R202, P1 ;  /* 0x000000ca0600720c */ /* 0x000fe20000fa1670 */
[----:B------:R-:W-:Y:S01]  /*4940*/  HMMA.16816.F32.BF16 R44, R16, R24, R128 ;  /* 0x00000018102c723c */ /* 0x000fe20000041880 */
[----:B------:R-:W-:Y:S02]  /*4950*/  P2R R7, PR, RZ, 0x10 ;  /* 0x00000010ff077803 */ /* 0x000fe40000000000 */
[----:B------:R-:W-:Y:S02]  /*4960*/  ISETP.NE.AND P3, PT, R29, RZ, PT ;  /* 0x000000ff1d00720c */ /* 0x000fe40003f65270 */
[----:B------:R-:W-:Y:S02]  /*4970*/  ISETP.NE.AND P1, PT, R28, RZ, PT ;  /* 0x000000ff1c00720c */ /* 0x000fe40003f25270 */
[----:B------:R-:W1:Y:S01]  /*4980*/  LDSM.16.M88.4 R28, [R189+0x1000] ;  /* 0x00100000bd1c783b */ /* 0x000e620000000200 */
[----:B------:R-:W-:-:S02]  /*4990*/  FSEL R74, R41, -INF , !P6 ;  /* 0xff800000294a7808 */ /* 0x000fc40007000000 */
[----:B------:R-:W-:Y:S02]  /*49a0*/  ISETP.GE.AND P0, PT, R6, R203, PT ;  /* 0x000000cb0600720c */ /* 0x000fe40003f06270 */
[----:B------:R-:W-:Y:S02]  /*49b0*/  ISETP.NE.AND P6, PT, R7, RZ, PT ;  /* 0x000000ff0700720c */ /* 0x000fe40003fc5270 */
[----:B------:R-:W-:Y:S02]  /*49c0*/  FSEL R79, R56, -INF , !P2 ;  /* 0xff800000384f7808 */ /* 0x000fe40005000000 */
[----:B------:R-:W-:Y:S02]  /*49d0*/  ISETP.GE.AND P2, PT, R5, R205, PT ;  /* 0x000000cd0500720c */ /* 0x000fe40003f46270 */
[----:B------:R-:W-:Y:S02]  /*49e0*/  FSEL R81, R58, -INF , !P1 ;  /* 0xff8000003a517808 */ /* 0x000fe40004800000 */
[----:B------:R-:W-:Y:S01]  /*49f0*/  ISETP.LT.OR P4, PT, R6, R199, P0 ;  /* 0x000000c70600720c */ /* 0x000fe20000781670 */
[----:B------:R-:W-:Y:S01]  /*4a00*/  VIADD R6, R4, 0x11 ;  /* 0x0000001104067836 */ /* 0x000fe20000000000 */
[----:B------:R-:W-:-:S02]  /*4a10*/  FSEL R91, R42, -INF , !P3 ;  /* 0xff8000002a5b7808 */ /* 0x000fc40005800000 */
[----:B------:R-:W-:Y:S02]  /*4a20*/  ISETP.GE.AND P1, PT, R5, R204, PT ;  /* 0x000000cc0500720c */ /* 0x000fe40003f26270 */
[----:B------:R-:W-:Y:S02]  /*4a30*/  FSEL R83, R43, -INF , !P6 ;  /* 0xff8000002b537808 */ /* 0x000fe40007000000 */
[C---:B------:R-:W-:Y:S01]  /*4a40*/  ISETP.GE.AND P0, PT, R5.reuse, R203, PT ;  /* 0x000000cb0500720c */ /* 0x040fe20003f06270 */
[----:B------:R-:W-:Y:S01]  /*4a50*/  HMMA.16816.F32.BF16 R40, R12, R34, R36 ;  /* 0x000000220c28723c */ /* 0x000fe20000041824 */
[C---:B------:R-:W-:Y:S01]  /*4a60*/  ISETP.GE.AND P3, PT, R5.reuse, R206, PT ;  /* 0x000000ce0500720c */ /* 0x040fe20003f66270 */
[----:B------:R-:W2:Y:S01]  /*4a70*/  LDSM.16.M88.4 R36, [R195+0x1800] ;  /* 0x00180000c324783b */ /* 0x000ea20000000200 */
[C---:B------:R-:W-:Y:S02]  /*4a80*/  ISETP.LT.OR P2, PT, R5.reuse, R200, P2 ;  /* 0x000000c80500720c */ /* 0x040fe40001741670 */
[----:B------:R-:W-:-:S02]  /*4a90*/  ISETP.LT.OR P1, PT, R5, R202, P1 ;  /* 0x000000ca0500720c */ /* 0x000fc40000f21670 */
[C---:B------:R-:W-:Y:S02]  /*4aa0*/  ISETP.LT.OR P0, PT, R5.reuse, R199, P0 ;  /* 0x000000c70500720c */ /* 0x040fe40000701670 */
[----:B------:R-:W-:Y:S02]  /*4ab0*/  ISETP.LT.OR P3, PT, R5, R201, P3 ;  /* 0x000000c90500720c */ /* 0x000fe40001f61670 */
[----:B------:R-:W-:Y:S02]  /*4ac0*/  P2R R5, PR, RZ, 0x4 ;  /* 0x00000004ff057803 */ /* 0x000fe40000000000 */
[----:B------:R-:W-:Y:S02]  /*4ad0*/  P2R R32, PR, RZ, 0x2 ;  /* 0x00000002ff207803 */ /* 0x000fe40000000000 */
[C---:B------:R-:W-:Y:S02]  /*4ae0*/  ISETP.GE.AND P2, PT, R6.reuse, R205, PT ;  /* 0x000000cd0600720c */ /* 0x040fe40003f46270 */
[----:B------:R-:W-:Y:S01]  /*4af0*/  P2R R7, PR, RZ, 0x1 ;  /* 0x00000001ff077803 */ /* 0x000fe20000000000 */
[----:B-1----:R-:W-:Y:S01]  /*4b00*/  HMMA.16816.F32.BF16 R44, R8, R28, R44 ;  /* 0x0000001c082c723c */ /* 0x002fe2000004182c */
[----:B------:R-:W-:-:S02]  /*4b10*/  ISETP.GE.AND P0, PT, R6, R206, PT ;  /* 0x000000ce0600720c */ /* 0x000fc40003f06270 */
[----:B------:R-:W-:Y:S02]  /*4b20*/  FSEL R80, R59, -INF , !P4 ;  /* 0xff8000003b507808 */ /* 0x000fe40006000000 */
[----:B------:R-:W-:Y:S02]  /*4b30*/  FSEL R75, R57, -INF , !P5 ;  /* 0xff800000394b7808 */ /* 0x000fe40006800000 */
[----:B------:R-:W-:Y:S01]  /*4b40*/  ISETP.NE.AND P4, PT, R5, RZ, PT ;  /* 0x000000ff0500720c */ /* 0x000fe20003f85270 */
[----:B------:R-:W-:Y:S01]  /*4b50*/  VIADD R5, R4, 0x18 ;  /* 0x0000001804057836 */ /* 0x000fe20000000000 */
[----:B------:R-:W-:Y:S01]  /*4b60*/  FSEL R72, R60, -INF , !P3 ;  /* 0xff8000003c487808 */ /* 0x000fe20005800000 */
[----:B------:R-:W-:Y:S01]  /*4b70*/  HMMA.16816.F32.BF16 R56, R20, R26, R108 ;  /* 0x0000001a1438723c */ /* 0x000fe2000004186c */
[----:B------:R-:W-:Y:S02]  /*4b80*/  ISETP.NE.AND P3, PT, R32, RZ, PT ;  /* 0x000000ff2000720c */ /* 0x000fe40003f65270 */
[----:B------:R-:W-:-:S02]  /*4b90*/  ISETP.LT.OR P5, PT, R6, R200, P2 ;  /* 0x000000c80600720c */ /* 0x000fc400017a1670 */
[----:B------:R-:W-:Y:S01]  /*4ba0*/  ISETP.NE.AND P2, PT, R7, RZ, PT ;  /* 0x000000ff0700720c */ /* 0x000fe20003f45270 */
[----:B------:R-:W-:Y:S01]  /*4bb0*/  HMMA.16816.F32.BF16 R32, R8, R34, R64 ;  /* 0x000000220820723c */ /* 0x000fe20000041840 */
[C---:B------:R-:W-:Y:S02]  /*4bc0*/  ISETP.LT.OR P6, PT, R6.reuse, R201, P0 ;  /* 0x000000c90600720c */ /* 0x040fe400007c1670 */
[C---:B------:R-:W-:Y:S02]  /*4bd0*/  ISETP.GE.AND P1, PT, R6.reuse, R204, PT ;  /* 0x000000cc0600720c */ /* 0x040fe40003f26270 */
[----:B------:R-:W-:Y:S01]  /*4be0*/  ISETP.GE.AND P0, PT, R6, R203, PT ;  /* 0x000000cb0600720c */ /* 0x000fe20003f06270 */
[----:B------:R-:W-:Y:S01]  /*4bf0*/  HMMA.16816.F32.BF16 R64, R16, R26, R132 ;  /* 0x0000001a1040723c */ /* 0x000fe20000041884 */
[----:B------:R-:W-:Y:S02]  /*4c00*/  FSEL R89, R52, -INF , !P3 ;  /* 0xff80000034597808 */ /* 0x000fe40005800000 */
[----:B------:R-:W-:-:S02]  /*4c10*/  P2R R7, PR, RZ, 0x20 ;  /* 0x00000020ff077803 */ /* 0x000fc40000000000 */
[C---:B------:R-:W-:Y:S02]  /*4c20*/  ISETP.GE.AND P3, PT, R5.reuse, R205, PT ;  /* 0x000000cd0500720c */ /* 0x040fe40003f66270 */
[----:B------:R-:W-:Y:S02]  /*4c30*/  FSEL R105, R54, -INF , !P2 ;  /* 0xff80000036697808 */ /* 0x000fe40005000000 */
[C---:B------:R-:W-:Y:S02]  /*4c40*/  ISETP.LT.OR P5, PT, R6.reuse, R202, P1 ;  /* 0x000000ca0600720c */ /* 0x040fe40000fa1670 */
[----:B------:R-:W-:Y:S01]  /*4c50*/  ISETP.GE.AND P2, PT, R5, R204, PT ;  /* 0x000000cc0500720c */ /* 0x000fe20003f46270 */
[----:B------:R-:W-:Y:S01]  /*4c60*/  HMMA.16816.F32.BF16 R56, R12, R30, R56 ;  /* 0x0000001e0c38723c */ /* 0x000fe20000041838 */
[----:B------:R-:W-:Y:S01]  /*4c70*/  ISETP.LT.OR P1, PT, R6, R199, P0 ;  /* 0x000000c70600720c */ /* 0x000fe20000721670 */
[----:B------:R-:W-:Y:S01]  /*4c80*/  VIADD R6, R4, 0x19 ;  /* 0x0000001904067836 */ /* 0x000fe20000000000 */
[----:B------:R-:W-:-:S02]  /*4c90*/  FSEL R128, R62, -INF , !P4 ;  /* 0xff8000003e807808 */ /* 0x000fc40006000000 */
[C---:B------:R-:W-:Y:S02]  /*4ca0*/  ISETP.GE.AND P4, PT, R5.reuse, R206, PT ;  /* 0x000000ce0500720c */ /* 0x040fe40003f86270 */
[C---:B------:R-:W-:Y:S02]  /*4cb0*/  ISETP.LT.OR P3, PT, R5.reuse, R200, P3 ;  /* 0x000000c80500720c */ /* 0x040fe40001f61670 */
[C---:B------:R-:W-:Y:S02]  /*4cc0*/  ISETP.LT.OR P2, PT, R5.reuse, R202, P2 ;  /* 0x000000ca0500720c */ /* 0x040fe40001741670 */
[----:B------:R-:W-:Y:S02]  /*4cd0*/  ISETP.LT.OR P4, PT, R5, R201, P4 ;  /* 0x000000c90500720c */ /* 0x000fe40002781670 */
[----:B------:R-:W-:Y:S02]  /*4ce0*/  FSEL R117, R55, -INF , !P1 ;  /* 0xff80000037757808 */ /* 0x000fe40004800000 */
[----:B------:R-:W-:-:S02]  /*4cf0*/  ISETP.GE.AND P1, PT, R6, R205, PT ;  /* 0x000000cd0600720c */ /* 0x000fc40003f26270 */
[----:B------:R-:W-:Y:S02]  /*4d00*/  FSEL R126, R42, -INF , !P3 ;  /* 0xff8000002a7e7808 */ /* 0x000fe40005800000 */
[----:B------:R-:W-:Y:S02]  /*4d10*/  P2R R24, PR, RZ, 0x4 ;  /* 0x00000004ff187803 */ /* 0x000fe40000000000 */
[----:B------:R-:W-:Y:S02]  /*4d20*/  ISETP.GE.AND P3, PT, R6, R203, PT ;  /* 0x000000cb0600720c */ /* 0x000fe40003f66270 */
[----:B------:R-:W-:Y:S02]  /*4d30*/  FSEL R69, R61, -INF , !P6 ;  /* 0xff8000003d457808 */ /* 0x000fe40007000000 */
[----:B------:R-:W-:Y:S02]  /*4d40*/  FSEL R68, R40, -INF , !P4 ;  /* 0xff80000028447808 */ /* 0x000fe40006000000 */
[----:B------:R-:W-:-:S02]  /*4d50*/  ISETP.NE.AND P6, PT, R7, RZ, PT ;  /* 0x000000ff0700720c */ /* 0x000fc40003fc5270 */
[C---:B------:R-:W-:Y:S02]  /*4d60*/  ISETP.GE.AND P0, PT, R5.reuse, R203, PT ;  /* 0x000000cb0500720c */ /* 0x040fe40003f06270 */
[C---:B------:R-:W-:Y:S02]  /*4d70*/  ISETP.LT.OR P4, PT, R6.reuse, R200, P1 ;  /* 0x000000c80600720c */ /* 0x040fe40000f81670 */
[-C--:B------:R-:W-:Y:S02]  /*4d80*/  ISETP.LT.OR P1, PT, R6, R199.reuse, P3 ;  /* 0x000000c70600720c */ /* 0x080fe40001f21670 */
[----:B------:R-:W-:Y:S02]  /*4d90*/  ISETP.NE.AND P3, PT, R24, RZ, PT ;  /* 0x000000ff1800720c */ /* 0x000fe40003f65270 */
[----:B------:R-:W1:Y:S01]  /*4da0*/  LDSM.16.M88.4 R24, [R189+0x1800] ;  /* 0x00180000bd18783b */ /* 0x000e620000000200 */
[----:B------:R-:W-:Y:S01]  /*4db0*/  ISETP.LT.OR P0, PT, R5, R199, P0 ;  /* 0x000000c70500720c */ /* 0x000fe20000701670 */
[----:B------:R-:W-:Y:S01]  /*4dc0*/  VIADD R5, R4, 0x20 ;  /* 0x0000002004057836 */ /* 0x000fe20000000000 */
[----:B------:R-:W-:Y:S01]  /*4dd0*/  FSEL R127, R63, -INF , !P6 ;  /* 0xff8000003f7f7808 */ /* 0x000fe20007000000 */
[----:B------:R-:W-:-:S04]  /*4de0*/  DEPBAR.LE SB0, 0x0 ;  /* 0x000080000000791a */ /* 0x000fc80000000000 */
[----:B------:R-:W-:Y:S01]  /*4df0*/  HMMA.16816.F32.BF16 R60, R12, R28, R48 ;  /* 0x0000001c0c3c723c */ /* 0x000fe20000041830 */
[----:B------:R-:W-:Y:S01]  /*4e00*/  BAR.SYNC.DEFER_BLOCKING 0x0 ;  /* 0x0000000000007b1d */ /* 0x000fe20000010000 */
[C---:B------:R-:W-:Y:S02]  /*4e10*/  ISETP.GE.AND P2, PT, R6.reuse, R206, PT ;  /* 0x000000ce0600720c */ /* 0x040fe40003f46270 */
[----:B------:R-:W-:Y:S02]  /*4e20*/  P2R R7, PR, RZ, 0x1 ;  /* 0x00000001ff077803 */ /* 0x000fe40000000000 */
[C---:B------:R-:W-:Y:S01]  /*4e30*/  ISETP.GE.AND P0, PT, R6.reuse, R204, PT ;  /* 0x000000cc0600720c */ /* 0x040fe20003f06270 */
[----:B--2---:R-:W-:Y:S01]  /*4e40*/  HMMA.16816.F32.BF16 R48, R20, R36, R100 ;  /* 0x000000241430723c */ /* 0x004fe20000041864 */
[----:B------:R-:W-:Y:S02]  /*4e50*/  ISETP.LT.OR P6, PT, R6, R201, P2 ;  /* 0x000000c90600720c */ /* 0x000fe400017c1670 */
[----:B------:R-:W-:-:S02]  /*4e60*/  ISETP.NE.AND P2, PT, R7, RZ, PT ;  /* 0x000000ff0700720c */ /* 0x000fc40003f45270 */
[----:B------:R-:W-:Y:S01]  /*4e70*/  ISETP.LT.OR P0, PT, R6, R202, P0 ;  /* 0x000000ca0600720c */ /* 0x000fe20000701670 */
[----:B------:R-:W-:Y:S01]  /*4e80*/  VIADD R6, R4, 0x21 ;  /* 0x0000002104067836 */ /* 0x000fe20000000000 */
[----:B------:R-:W-:Y:S01]  /*4e90*/  FSEL R116, R34, -INF , !P2 ;  /* 0xff80000022747808 */ /* 0x000fe20005000000 */
[----:B------:R-:W-:Y:S01]  /*4ea0*/  HMMA.16816.F32.BF16 R20, R20, R38, R92 ;  /* 0x000000261414723c */ /* 0x000fe2000004185c */
[----:B------:R-:W-:Y:S02]  /*4eb0*/  ISETP.GE.AND P2, PT, R5, R204, PT ;  /* 0x000000cc0500720c */ /* 0x000fe40003f46270 */
[----:B------:R-:W-:Y:S02]  /*4ec0*/  FSEL R87, R32, -INF , !P3 ;  /* 0xff80000020577808 */ /* 0x000fe40005800000 */
[----:B------:R-:W-:Y:S02]  /*4ed0*/  FSEL R104, R33, -INF , !P0 ;  /* 0xff80000021687808 */ /* 0x000fe40004000000 */
[----:B------:R-:W-:-:S02]  /*4ee0*/  ISETP.GE.AND P3, PT, R5, R205, PT ;  /* 0x000000cd0500720c */ /* 0x000fc40003f66270 */
[----:B------:R-:W-:Y:S02]  /*4ef0*/  ISETP.GE.AND P0, PT, R5, R203, PT ;  /* 0x000000cb0500720c */ /* 0x000fe40003f06270 */
[----:B------:R-:W-:Y:S02]  /*4f00*/  FSEL R88, R53, -INF , !P5 ;  /* 0xff80000035587808 */ /* 0x000fe40006800000 */
[C---:B------:R-:W-:Y:S01]  /*4f10*/  ISETP.GE.AND P5, PT, R5.reuse, R206, PT ;  /* 0x000000ce0500720c */ /* 0x040fe20003fa6270 */
[----:B------:R-:W-:Y:S01]  /*4f20*/  HMMA.16816.F32.BF16 R52, R16, R36, R144 ;  /* 0x000000241034723c */ /* 0x000fe20000041890 */
[C---:B------:R-:W-:Y:S02]  /*4f30*/  ISETP.LT.OR P2, PT, R5.reuse, R202, P2 ;  /* 0x000000ca0500720c */ /* 0x040fe40001741670 */
[C---:B------:R-:W-:Y:S02]  /*4f40*/  ISETP.LT.OR P3, PT, R5.reuse, R200, P3 ;  /* 0x000000c80500720c */ /* 0x040fe40001f61670 */
[----:B------:R-:W-:-:S02]  /*4f50*/  ISETP.LT.OR P0, PT, R5, R199, P0 ;  /* 0x000000c70500720c */ /* 0x000fc40000701670 */
[----:B------:R-:W-:Y:S01]  /*4f60*/  ISETP.LT.OR P5, PT, R5, R201, P5 ;  /* 0x000000c90500720c */ /* 0x000fe20002fa1670 */
[----:B------:R-:W-:Y:S01]  /*4f70*/  VIADD R5, R4, 0x28 ;  /* 0x0000002804057836 */ /* 0x000fe20000000000 */
[----:B------:R-:W-:Y:S02]  /*4f80*/  P2R R28, PR, RZ, 0x4 ;  /* 0x00000004ff1c7803 */ /* 0x000fe40000000000 */
[C---:B------:R-:W-:Y:S02]  /*4f90*/  ISETP.GE.AND P2, PT, R6.reuse, R205, PT ;  /* 0x000000cd0600720c */ /* 0x040fe40003f46270 */
[----:B------:R-:W-:Y:S02]  /*4fa0*/  P2R R29, PR, RZ, 0x8 ;  /* 0x00000008ff1d7803 */ /* 0x000fe40000000000 */
[----:B------:R-:W-:Y:S02]  /*4fb0*/  P2R R7, PR, RZ, 0x1 ;  /* 0x00000001ff077803 */ /* 0x000fe40000000000 */
[----:B------:R-:W-:-:S02]  /*4fc0*/  ISETP.GE.AND P3, PT, R6, R206, PT ;  /* 0x000000ce0600720c */ /* 0x000fc40003f66270 */
[----:B------:R-:W-:Y:S02]  /*4fd0*/  FSEL R60, R60, -INF , !P5 ;  /* 0xff8000003c3c7808 */ /* 0x000fe40006800000 */
[C---:B------:R-:W-:Y:S02]  /*4fe0*/  ISETP.LT.OR P5, PT, R6.reuse, R200, P2 ;  /* 0x000000c80600720c */ /* 0x040fe400017a1670 */
[----:B------:R-:W-:Y:S02]  /*4ff0*/  FSEL R36, R41, -INF , !P6 ;  /* 0xff80000029247808 */ /* 0x000fe40007000000 */
[----:B------:R-:W-:Y:S02]  /*5000*/  ISETP.NE.AND P2, PT, R7, RZ, PT ;  /* 0x000000ff0700720c */ /* 0x000fe40003f45270 */
[----:B------:R-:W-:Y:S02]  /*5010*/  FSEL R37, R35, -INF , !P1 ;  /* 0xff80000023257808 */ /* 0x000fe40004800000 */
[C---:B------:R-:W-:Y:S01]  /*5020*/  ISETP.LT.OR P6, PT, R6.reuse, R201, P3 ;  /* 0x000000c90600720c */ /* 0x040fe20001fc1670 */
[----:B------:R-:W-:Y:S01]  /*5030*/  HMMA.16816.F32.BF16 R32, R8, R30, R64 ;  /* 0x0000001e0820723c */ /* 0x000fe20000041840 */
[----:B------:R-:W-:-:S02]  /*5040*/  ISETP.GE.AND P1, PT, R6, R204, PT ;  /* 0x000000cc0600720c */ /* 0x000fc40003f26270 */
[----:B------:R-:W-:Y:S02]  /*5050*/  ISETP.NE.AND P3, PT, R28, RZ, PT ;  /* 0x000000ff1c00720c */ /* 0x000fe40003f65270 */
[----:B------:R-:W-:Y:S02]  /*5060*/  ISETP.GE.AND P0, PT, R6, R203, PT ;  /* 0x000000cb0600720c */ /* 0x000fe40003f06270 */
[----:B------:R-:W-:Y:S02]  /*5070*/  FSEL R147, R46, -INF , !P2 ;  /* 0xff8000002e937808 */ /* 0x000fe40005000000 */
[----:B------:R-:W-:Y:S02]  /*5080*/  P2R R7, PR, RZ, 0x20 ;  /* 0x00000020ff077803 */ /* 0x000fe40000000000 */
[----:B------:R-:W-:Y:S02]  /*5090*/  ISETP.GE.AND P2, PT, R5, R204, PT ;  /* 0x000000cc0500720c */ /* 0x000fe40003f46270 */
[----:B------:R-:W-:-:S02]  /*50a0*/  ISETP.LT.OR P5, PT, R6, R202, P1 ;  /* 0x000000ca0600720c */ /* 0x000fc40000fa1670 */
[----:B------:R-:W-:Y:S02]  /*50b0*/  FSEL R144, R44, -INF , !P3 ;  /* 0xff8000002c907808 */ /* 0x000fe40005800000 */
[----:B------:R-:W-:Y:S01]  /*50c0*/  ISETP.LT.OR P1, PT, R6, R199, P0 ;  /* 0x000000c70600720c */ /* 0x000fe20000721670 */
[----:B------:R-:W-:Y:S01]  /*50d0*/  VIADD R6, R4, 0x29 ;  /* 0x0000002904067836 */ /* 0x000fe20000000000 */
[----:B------:R-:W-:Y:S02]  /*50e0*/  ISETP.GE.AND P3, PT, R5, R205, PT ;  /* 0x000000cd0500720c */ /* 0x000fe40003f66270 */
[----:B------:R-:W-:Y:S02]  /*50f0*/  FSEL R125, R43, -INF , !P4 ;  /* 0xff8000002b7d7808 */ /* 0x000fe40006000000 */
[----:B------:R-:W-:Y:S01]  /*5100*/  ISETP.NE.AND P4, PT, R29, RZ, PT ;  /* 0x000000ff1d00720c */ /* 0x000fe20003f85270 */
[----:B------:R-:W-:Y:S01]  /*5110*/  HMMA.16816.F32.BF16 R40, R16, R38, R140 ;  /* 0x000000261028723c */ /* 0x000fe2000004188c */
[----:B------:R-:W-:-:S02]  /*5120*/  ISETP.LT.OR P2, PT, R5, R202, P2 ;  /* 0x000000ca0500720c */ /* 0x000fc40001741670 */
[----:B------:R-:W-:Y:S02]  /*5130*/  FSEL R124, R61, -INF , !P6 ;  /* 0xff8000003d7c7808 */ /* 0x000fe40007000000 */
[----:B------:R-:W-:Y:S02]  /*5140*/  ISETP.LT.OR P6, PT, R5, R200, P3 ;  /* 0x000000c80500720c */ /* 0x000fe40001fc1670 */
[----:B------:R-:W-:Y:S02]  /*5150*/  FSEL R143, R45, -INF , !P5 ;  /* 0xff8000002d8f7808 */ /* 0x000fe40006800000 */
[----:B------:R-:W-:Y:S02]  /*5160*/  FSEL R151, R47, -INF , !P1 ;  /* 0xff8000002f977808 */ /* 0x000fe40004800000 */
[----:B------:R-:W-:Y:S01]  /*5170*/  ISETP.NE.AND P3, PT, R7, RZ, PT ;  /* 0x000000ff0700720c */ /* 0x000fe20003f65270 */
[----:B-1----:R-:W-:Y:S01]  /*5180*/  HMMA.16816.F32.BF16 R44, R12, R24, R48 ;  /* 0x000000180c2c723c */ /* 0x002fe20000041830 */
[----:B------:R-:W-:-:S02]  /*5190*/  FSEL R160, R62, -INF , !P4 ;  /* 0xff8000003ea07808 */ /* 0x000fc40006000000 */
[----:B------:R-:W-:Y:S02]  /*51a0*/  P2R R7, PR, RZ, 0x4 ;  /* 0x00000004ff077803 */ /* 0x000fe40000000000 */
[CC--:B------:R-:W-:Y:S01]  /*51b0*/  ISETP.GE.AND P4, PT, R5.reuse, R206.reuse, PT ;  /* 0x000000ce0500720c */ /* 0x0c0fe20003f86270 */
[----:B------:R-:W-:Y:S01]  /*51c0*/  HMMA.16816.F32.BF16 R12, R12, R26, R20 ;  /* 0x0000001a0c0c723c */ /* 0x000fe20000041814 */
[----:B------:R-:W-:Y:S02]  /*51d0*/  ISETP.GE.AND P2, PT, R6, R206, PT ;  /* 0x000000ce0600720c */ /* 0x000fe40003f46270 */
[C---:B------:R-:W-:Y:S02]  /*51e0*/  ISETP.GE.AND P0, PT, R5.reuse, R203, PT ;  /* 0x000000cb0500720c */ /* 0x040fe40003f06270 */
[----:B------:R-:W-:Y:S02]  /*51f0*/  ISETP.LT.OR P4, PT, R5, R201, P4 ;  /* 0x000000c90500720c */ /* 0x000fe40002781670 */
[----:B------:R-:W-:-:S02]  /*5200*/  P2R R28, PR, RZ, 0x40 ;  /* 0x00000040ff1c7803 */ /* 0x000fc40000000000 */
[----:B------:R-:W-:Y:S02]  /*5210*/  ISETP.LT.OR P5, PT, R6, R201, P2 ;  /* 0x000000c90600720c */ /* 0x000fe400017a1670 */
[----:B------:R-:W-:Y:S01]  /*5220*/  ISETP.LT.OR P6, PT, R5, R199, P0 ;  /* 0x000000c70500720c */ /* 0x000fe200007c1670 */
[----:B------:R-:W-:Y:S01]  /*5230*/  VIADD R5, R4, 0x30 ;  /* 0x0000003004057836 */ /* 0x000fe20000000000 */
[----:B------:R-:W-:Y:S02]  /*5240*/  FSEL R159, R63, -INF , !P3 ;  /* 0xff8000003f9f7808 */ /* 0x000fe40005800000 */
[C---:B------:R-:W-:Y:S02]  /*5250*/  ISETP.GE.AND P1, PT, R6.reuse, R205, PT ;  /* 0x000000cd0600720c */ /* 0x040fe40003f26270 */
[----:B------:R-:W-:Y:S02]  /*5260*/  ISETP.GE.AND P3, PT, R6, R203, PT ;  /* 0x000000cb0600720c */ /* 0x000fe40003f66270 */
[----:B------:R-:W-:-:S02]  /*5270*/  ISETP.NE.AND P2, PT, R7, RZ, PT ;  /* 0x000000ff0700720c */ /* 0x000fc40003f45270 */
[----:B------:R-:W-:Y:S02]  /*5280*/  ISETP.GE.AND P0, PT, R6, R204, PT ;  /* 0x000000cc0600720c */ /* 0x000fe40003f06270 */
[----:B------:R-:W-:Y:S02]  /*5290*/  FSEL R141, R56, -INF , !P4 ;  /* 0xff800000388d7808 */ /* 0x000fe40006000000 */
[----:B------:R-:W-:Y:S02]  /*52a0*/  P2R R7, PR, RZ, 0x20 ;  /* 0x00000020ff077803 */ /* 0x000fe40000000000 */
[----:B------:R-:W-:Y:S02]  /*52b0*/  ISETP.NE.AND P4, PT, R28, RZ, PT ;  /* 0x000000ff1c00720c */ /* 0x000fe40003f85270 */
[C---:B------:R-:W-:Y:S01]  /*52c0*/  ISETP.LT.OR P5, PT, R6.reuse, R200, P1 ;  /* 0x000000c80600720c */ /* 0x040fe20000fa1670 */
[----:B------:R-:W-:Y:S01]  /*52d0*/  HMMA.16816.F32.BF16 R28, R8, R24, R52 ;  /* 0x00000018081c723c */ /* 0x000fe20000041834 */
[----:B------:R-:W-:-:S02]  /*52e0*/  ISETP.LT.OR P1, PT, R6, R199, P3 ;  /* 0x000000c70600720c */ /* 0x000fc40001f21670 */
[C---:B------:R-:W-:Y:S02]  /*52f0*/  ISETP.GE.AND P3, PT, R5.reuse, R205, PT ;  /* 0x000000cd0500720c */ /* 0x040fe40003f66270 */
[----:B------:R-:W-:Y:S01]  /*5300*/  ISETP.LT.OR P0, PT, R6, R202, P0 ;  /* 0x000000ca0600720c */ /* 0x000fe20000701670 */
[----:B------:R-:W-:Y:S01]  /*5310*/  VIADD R6, R4, 0x31 ;  /* 0x0000003104067836 */ /* 0x000fe20000000000 */
[----:B------:R-:W-:Y:S01]  /*5320*/  FSEL R142, R32, -INF , !P2 ;  /* 0xff800000208e7808 */ /* 0x000fe20005000000 */
[----:B------:R-:W-:Y:S01]  /*5330*/  HMMA.16816.F32.BF16 R8, R8, R26, R40 ;  /* 0x0000001a0808723c */ /* 0x000fe20000041828 */
[----:B------:R-:W-:Y:S02]  /*5340*/  FSEL R158, R58, -INF , !P4 ;  /* 0xff8000003a9e7808 */ /* 0x000fe40006000000 */
[C---:B------:R-:W-:Y:S02]  /*5350*/  ISETP.GE.AND P2, PT, R5.reuse, R204, PT ;  /* 0x000000cc0500720c */ /* 0x040fe40003f46270 */
[----:B------:R-:W-:-:S02]  /*5360*/  ISETP.GE.AND P4, PT, R5, R206, PT ;  /* 0x000000ce0500720c */ /* 0x000fc40003f86270 */
[----:B------:R-:W-:Y:S02]  /*5370*/  ISETP.LT.OR P3, PT, R5, R200, P3 ;  /* 0x000000c80500720c */ /* 0x000fe40001f61670 */
[----:B------:R-:W-:Y:S02]  /*5380*/  FSEL R145, R33, -INF , !P0 ;  /* 0xff80000021917808 */ /* 0x000fe40004000000 */
[C---:B------:R-:W-:Y:S02]  /*5390*/  ISETP.GE.AND P0, PT, R5.reuse, R203, PT ;  /* 0x000000cb0500720c */ /* 0x040fe40003f06270 */
[C---:B------:R-:W-:Y:S02]  /*53a0*/  ISETP.LT.OR P2, PT, R5.reuse, R202, P2 ;  /* 0x000000ca0500720c */ /* 0x040fe40001741670 */
[----:B------:R-:W-:Y:S02]  /*53b0*/  ISETP.LT.OR P4, PT, R5, R201, P4 ;  /* 0x000000c90500720c */ /* 0x000fe40002781670 */
[----:B------:R-:W-:-:S02]  /*53c0*/  P2R R17, PR, RZ, 0x8 ;  /* 0x00000008ff117803 */ /* 0x000fc40000000000 */
[----:B------:R-:W-:Y:S02]  /*53d0*/  FSEL R149, R34, -INF , !P6 ;  /* 0xff80000022957808 */ /* 0x000fe40007000000 */
[----:B------:R-:W-:Y:S01]  /*53e0*/  ISETP.LT.OR P0, PT, R5, R199, P0 ;  /* 0x000000c70500720c */ /* 0x000fe20000701670 */
[C---:B------:R-:W-:Y:S01]  /*53f0*/  VIADD R5, R4.reuse, 0x38 ;  /* 0x0000003804057836 */ /* 0x040fe20000000000 */
[----:B------:R-:W-:Y:S01]  /*5400*/  P2R R16, PR, RZ, 0x4 ;  /* 0x00000004ff107803 */ /* 0x000fe20000000000 */
[----:B------:R-:W-:Y:S01]  /*5410*/  VIADD R4, R4, 0x39 ;  /* 0x0000003904047836 */ /* 0x000fe20000000000 */
[----:B------:R-:W-:Y:S02]  /*5420*/  ISETP.NE.AND P6, PT, R7, RZ, PT ;  /* 0x000000ff0700720c */ /* 0x000fe40003fc5270 */
[----:B------:R-:W-:Y:S02]  /*5430*/  ISETP.GE.AND P2, PT, R6, R205, PT ;  /* 0x000000cd0600720c */ /* 0x000fe40003f46270 */
[----:B------:R-:W-:-:S02]  /*5440*/  FSEL R152, R44, -INF , !P4 ;  /* 0xff8000002c987808 */ /* 0x000fc40006000000 */
[----:B------:R-:W-:Y:S02]  /*5450*/  ISETP.GE.AND P3, PT, R6, R206, PT ;  /* 0x000000ce0600720c */ /* 0x000fe40003f66270 */
[----:B------:R-:W-:Y:S02]  /*5460*/  ISETP.NE.AND P4, PT, R17, RZ, PT ;  /* 0x000000ff1100720c */ /* 0x000fe40003f85270 */
[----:B------:R-:W-:Y:S02]  /*5470*/  P2R R7, PR, RZ, 0x1 ;  /* 0x00000001ff077803 */ /* 0x000fe40000000000 */
[----:B------:R-:W-:Y:S02]  /*5480*/  FSEL R156, R59, -INF , !P5 ;  /* 0xff8000003b9c7808 */ /* 0x000fe40006800000 */
[----:B------:R-:W-:Y:S02]  /*5490*/  FSEL R148, R35, -INF , !P1 ;  /* 0xff80000023947808 */ /* 0x000fe40004800000 */
[----:B------:R-:W-:-:S02]  /*54a0*/  FSEL R140, R57, -INF , !P6 ;  /* 0xff800000398c7808 */ /* 0x000fc40007000000 */
[C---:B------:R-:W-:Y:S02]  /*54b0*/  ISETP.LT.OR P5, PT, R6.reuse, R200, P2 ;  /* 0x000000c80600720c */ /* 0x040fe400017a1670 */
[C---:B------:R-:W-:Y:S02]  /*54c0*/  ISETP.GE.AND P1, PT, R6.reuse, R204, PT ;  /* 0x000000cc0600720c */ /* 0x040fe40003f26270 */
[----:B------:R-:W-:Y:S02]  /*54d0*/  ISETP.LT.OR P6, PT, R6, R201, P3 ;  /* 0x000000c90600720c */ /* 0x000fe40001fc1670 */
[----:B------:R-:W-:Y:S02]  /*54e0*/  FSEL R169, R46, -INF , !P4 ;  /* 0xff8000002ea97808 */ /* 0x000fe40006000000 */
[----:B------:R-:W-:Y:S02]  /*54f0*/  ISETP.GE.AND P0, PT, R6, R203, PT ;  /* 0x000000cb0600720c */ /* 0x000fe40003f06270 */
[----:B------:R-:W-:-:S02]  /*5500*/  ISETP.GE.AND P4, PT, R5, R206, PT ;  /* 0x000000ce0500720c */ /* 0x000fc40003f86270 */
[----:B------:R-:W-:Y:S02]  /*5510*/  ISETP.NE.AND P2, PT, R7, RZ, PT ;  /* 0x000000ff0700720c */ /* 0x000fe40003f45270 */
[----:B------:R-:W-:Y:S02]  /*5520*/  P2R R7, PR, RZ, 0x20 ;  /* 0x00000020ff077803 */ /* 0x000fe40000000000 */
[----:B------:R-:W-:Y:S02]  /*5530*/  ISETP.LT.OR P5, PT, R6, R202, P1 ;  /* 0x000000ca0600720c */ /* 0x000fe40000fa1670 */
[----:B------:R-:W-:Y:S02]  /*5540*/  FSEL R150, R45, -INF , !P6 ;  /* 0xff8000002d967808 */ /* 0x000fe40007000000 */
[----:B------:R-:W-:Y:S02]  /*5550*/  ISETP.NE.AND P3, PT, R16, RZ, PT ;  /* 0x000000ff1000720c */ /* 0x000fe40003f65270 */
[----:B------:R-:W-:-:S02]  /*5560*/  ISETP.LT.OR P1, PT, R6, R199, P0 ;  /* 0x000000c70600720c */ /* 0x000fc40000721670 */
[C---:B------:R-:W-:Y:S02]  /*5570*/  ISETP.LT.OR P6, PT, R5.reuse, R201, P4 ;  /* 0x000000c90500720c */ /* 0x040fe400027c1670 */
[C---:B------:R-:W-:Y:S02]  /*5580*/  ISETP.GE.AND P0, PT, R5.reuse, R203, PT ;  /* 0x000000cb0500720c */ /* 0x040fe40003f06270 */
[----:B------:R-:W-:Y:S02]  /*5590*/  FSEL R163, R30, -INF , !P2 ;  /* 0xff8000001ea37808 */ /* 0x000fe40005000000 */
[----:B------:R-:W-:Y:S02]  /*55a0*/  ISETP.GE.AND P2, PT, R5, R204, PT ;  /* 0x000000cc0500720c */ /* 0x000fe40003f46270 */
[----:B------:R-:W-:Y:S02]  /*55b0*/  FSEL R155, R28, -INF , !P3 ;  /* 0xff8000001c9b7808 */ /* 0x000fe40005800000 */
[----:B------:R-:W-:-:S02]  /*55c0*/  P2R R6, PR, RZ, 0x40 ;  /* 0x00000040ff067803 */ /* 0x000fc40000000000 */
[----:B------:R-:W-:Y:S02]  /*55d0*/  ISETP.GE.AND P3, PT, R5, R205, PT ;  /* 0x000000cd0500720c */ /* 0x000fe40003f66270 */
[----:B------:R-:W-:Y:S02]  /*55e0*/  ISETP.NE.AND P4, PT, R7, RZ, PT ;  /* 0x000000ff0700720c */ /* 0x000fe40003f85270 */
[----:B------:R-:W-:Y:S02]  /*55f0*/  ISETP.LT.OR P6, PT, R5, R199, P0 ;  /* 0x000000c70500720c */ /* 0x000fe400007c1670 */
[----:B------:R-:W-:Y:S02]  /*5600*/  FSEL R153, R29, -INF , !P5 ;  /* 0xff8000001d997808 */ /* 0x000fe40006800000 */
[----:B------:R-:W-:Y:S02]  /*5610*/  ISETP.GE.AND P0, PT, R4, R206, PT ;  /* 0x000000ce0400720c */ /* 0x000fe40003f06270 */
[----:B------:R-:W-:-:S02]  /*5620*/  PLOP3.LUT P5, PT, PT, PT, UP0, 0x80, 0x0 ;  /* 0x000000000000781c */ /* 0x000fc40003faf008 */
[C---:B------:R-:W-:Y:S02]  /*5630*/  ISETP.LT.OR P2, PT, R5.reuse, R202, P2 ;  /* 0x000000ca0500720c */ /* 0x040fe40001741670 */
[----:B------:R-:W-:Y:S02]  /*5640*/  ISETP.LT.OR P3, PT, R5, R200, P3 ;  /* 0x000000c80500720c */ /* 0x000fe40001f61670 */
[----:B------:R-:W-:Y:S02]  /*5650*/  FSEL R170, R47, -INF , !P4 ;  /* 0xff8000002faa7808 */ /* 0x000fe40006000000 */
[----:B------:R-:W-:Y:S02]  /*5660*/  FSEL R161, R31, -INF , !P1 ;  /* 0xff8000001fa17808 */ /* 0x000fe40004800000 */
[C---:B------:R-:W-:Y:S02]  /*5670*/  ISETP.LT.OR P4, PT, R4.reuse, R201, P0 ;  /* 0x000000c90400720c */ /* 0x040fe40000781670 */
[----:B------:R-:W-:-:S02]  /*5680*/  ISETP.GE.AND P1, PT, R4, R205, PT ;  /* 0x000000cd0400720c */ /* 0x000fc40003f26270 */
[----:B------:R-:W-:Y:S02]  /*5690*/  ISETP.GE.AND P0, PT, R4, R204, PT ;  /* 0x000000cc0400720c */ /* 0x000fe40003f06270 */
[----:B------:R-:W-:Y:S02]  /*56a0*/  FSEL R154, R8, -INF , !P2 ;  /* 0xff800000089a7808 */ /* 0x000fe40005000000 */
[C---:B------:R-:W-:Y:S02]  /*56b0*/  ISETP.GE.AND P2, PT, R4.reuse, R203, PT ;  /* 0x000000cb0400720c */ /* 0x040fe40003f46270 */
[----:B------:R-:W-:Y:S02]  /*56c0*/  P2R R5, PR, RZ, 0x8 ;  /* 0x00000008ff057803 */ /* 0x000fe40000000000 */
[C---:B------:R-:W-:Y:S02]  /*56d0*/  ISETP.LT.OR P3, PT, R4.reuse, R200, P1 ;  /* 0x000000c80400720c */ /* 0x040fe40000f61670 */
[----:B------:R-:W-:-:S02]  /*56e0*/  ISETP.LT.OR P1, PT, R4, R202, P0 ;  /* 0x000000ca0400720c */ /* 0x000fc40000721670 */
[----:B------:R-:W-:Y:S02]  /*56f0*/  ISETP.LT.OR P0, PT, R4, R199, P2 ;  /* 0x000000c70400720c */ /* 0x000fe40001701670 */
[----:B------:R-:W-:Y:S02]  /*5700*/  FSEL R162, R10, -INF , !P6 ;  /* 0xff8000000aa27808 */ /* 0x000fe40007000000 */
[----:B------:R-:W-:Y:S02]  /*5710*/  ISETP.NE.AND P2, PT, R5, RZ, PT ;  /* 0x000000ff0500720c */ /* 0x000fe40003f45270 */
[----:B------:R-:W-:Y:S02]  /*5720*/  ISETP.NE.AND P6, PT, R6, RZ, PT ;  /* 0x000000ff0600720c */ /* 0x000fe40003fc5270 */
        /* <DEDUP_REMOVED lines=8> */
[----:B------:R-:W-:Y:S01]  /*57b0*/  UIADD3 UR7, UR17, -0x2, URZ ;  /* 0xfffffffe11077890 */ /* 0x000fe2000fffe03f */
[----:B------:R-:W-:Y:S01]  /*57c0*/  ISETP.GE.AND P0, PT, R174, UR6, PT ;  /* 0x00000006ae007c0c */ /* 0x000fe2000bf06270 */
[----:B------:R-:W-:Y:S01]  /*57d0*/  IMAD.U32 R6, RZ, RZ, UR10 ;  /* 0x0000000aff067e24 */ /* 0x000fe2000f8e00ff */
[----:B------:R-:W-:Y:S01]  /*57e0*/  BSSY B0, `(.L_x_1425) ;  /* 0x0000032000007945 */ /* 0x000fe20003800000 */
[----:B------:R-:W-:Y:S01]  /*57f0*/  USHF.R.S32.HI UR6, URZ, 0x1f, UR7 ;  /* 0x0000001f3f067899 */ /* 0x000fe20008011407 */
[----:B------:R-:W-:Y:S01]  /*5800*/  IMAD.U32 R10, RZ, RZ, UR10 ;  /* 0x0000000aff0a7e24 */ /* 0x000fe2000f8e00ff */
[----:B------:R-:W-:Y:S01]  /*5810*/  UIMAD UR20, UR20, UR7, URZ ;  /* 0x00000007141472a4 */ /* 0x000fe2000f8e023f */
[----:B------:R-:W-:-:S03]  /*5820*/  IMAD.WIDE.U32 R4, R136, UR7, R240 ;  /* 0x0000000788047c25 */ /* 0x000fc6000f8e00f0 */
[----:B------:R-:W-:Y:S01]  /*5830*/  UIMAD UR6, UR6, UR21, UR20 ;  /* 0x00000015060672a4 */ /* 0x000fe2000f8e0214 */
[----:B------:R-:W-:-:S03]  /*5840*/  IMAD.U32 R8, RZ, RZ, UR11 ;  /* 0x0000000bff087e24 */ /* 0x000fc6000f8e00ff */
[----:B------:R-:W1:Y:S01]  /*5850*/  @!P0 LDC.64 R12, c[0x0][0x218] ;  /* 0x00008600ff0c8b82 */ /* 0x000e620000000a00 */
[----:B------:R-:W-:Y:S01]  /*5860*/  @!P0 LEA R6, P1, R6, R4, 0x5 ;  /* 0x0000000406068211 */ /* 0x000fe200078228ff */
[----:B------:R-:W-:Y:S01]  /*5870*/  VIADD R7, R5, UR6 ;  /* 0x0000000605077c36 */ /* 0x000fe20008000000 */
[----:B------:R-:W-:Y:S01]  /*5880*/  @!P0 IADD3 R9, P3, R4, UR24, RZ ;  /* 0x0000001804098c10 */ /* 0x000fe2000ff7e0ff */
[----:B------:R2:W-:Y:S03]  /*5890*/  @P0 STS.128 [R207+0x4000], RZ ;  /* 0x004000ffcf000388 */ /* 0x0005e60000000c00 */
[----:B------:R-:W-:Y:S01]  /*58a0*/  @!P0 LEA.HI.X R14, R10, R7, R8, 0x5, P1 ;  /* 0x000000070a0e8211 */ /* 0x000fe200008f2c08 */
[----:B------:R-:W3:Y:S01]  /*58b0*/  @!P0 LDC.64 R16, c[0x0][0x218] ;  /* 0x00008600ff108b82 */ /* 0x000ee20000000a00 */
[----:B------:R-:W-:-:S07]  /*58c0*/  @!P0 IADD3.X R11, R7, UR22, RZ, P3, !PT ;  /* 0x00000016070b8c10 */ /* 0x000fce0009ffe4ff */
        /* <DEDUP_REMOVED lines=35> */
.L_x_1426:
[----:B------:R-:W-:Y:S05]  /*5b00*/  BSYNC B0 ;  /* 0x0000000000007941 */ /* 0x000fea0003800000 */
.L_x_1425:
[----:B------:R-:W0:Y:S02]  /*5b10*/  LDGDEPBAR ;  /* 0x00000000000079af */ /* 0x000e240000000000 */
.L_x_1424:
[----:B------:R-:W-:Y:S01]  /*5b20*/  FMNMX.FTZ R6, R78, R76, !PT ;  /* 0x0000004c4e067209 */ /* 0x000fe20007810000 */
[----:B------:R-:W-:Y:S01]  /*5b30*/  USHF.L.U32 UR7, UR37, 0x1, URZ ;  /* 0x0000000125077899 */ /* 0x000fe2000800063f */
[----:B-1----:R-:W-:Y:S01]  /*5b40*/  FMNMX.FTZ R4, R84, R85, !PT ;  /* 0x0000005554047209 */ /* 0x002fe20007810000 */
[----:B------:R-:W-:Y:S01]  /*5b50*/  VIADD R238, R249, 0x4 ;  /* 0x00000004f9ee7836 */ /* 0x000fe20000000000 */
[----:B------:R-:W-:Y:S01]  /*5b60*/  FMNMX.FTZ R6, R77, R6, !PT ;  /* 0x000000064d067209 */ /* 0x000fe20007810000 */
[----:B------:R-:W-:Y:S01]  /*5b70*/  UIADD3 UR6, UR7, 0x1, URZ ;  /* 0x0000000107067890 */ /* 0x000fe2000fffe03f */
[----:B------:R-:W-:Y:S01]  /*5b80*/  FMNMX.FTZ R4, R79, R4, !PT ;  /* 0x000000044f047209 */ /* 0x000fe20007810000 */
[----:B--2---:R-:W-:Y:S01]  /*5b90*/  IMAD.WIDE.U32 R10, R239, -0x2daee0ad, RZ ;  /* 0xd2511f53ef0a7825 */ /* 0x004fe200078e00ff */
[----:B------:R-:W-:Y:S01]  /*5ba0*/  FMNMX.FTZ R6, R74, R6, !PT ;  /* 0x000000064a067209 */ /* 0x000fe20007810000 */
[----:B------:R-:W-:Y:S01]  /*5bb0*/  UIADD3 UR36, UR31, -0x4498517b, URZ ;  /* 0xbb67ae851f247890 */ /* 0x000fe2000fffe03f */
[----:B------:R-:W-:Y:S01]  /*5bc0*/  FMNMX.FTZ R4, R75, R4, !PT ;  /* 0x000000044b047209 */ /* 0x000fe20007810000 */
[----:B------:R-:W-:Y:S01]  /*5bd0*/  IMAD.WIDE.U32 R20, R249, -0x326172a9, RZ ;  /* 0xcd9e8d57f9147825 */ /* 0x000fe200078e00ff */
[----:B------:R-:W-:Y:S01]  /*5be0*/  FMNMX.FTZ R6, R72, R6, !PT ;  /* 0x0000000648067209 */ /* 0x000fe20007810000 */
[----:B------:R-:W-:Y:S01]  /*5bf0*/  UIADD3 UR38, UR30, -0x61c88647, URZ ;  /* 0x9e3779b91e267890 */ /* 0x000fe2000fffe03f */
[----:B------:R-:W-:Y:S01]  /*5c00*/  FMNMX.FTZ R7, R89, R4, !PT ;  /* 0x0000000459077209 */ /* 0x000fe20007810000 */
[----:B------:R-:W-:Y:S01]  /*5c10*/  IMAD.WIDE.U32 R4, R238, -0x326172a9, RZ ;  /* 0xcd9e8d57ee047825 */ /* 0x000fe200078e00ff */
[----:B------:R-:W-:Y:S01]  /*5c20*/  FMNMX.FTZ R6, R69, R6, !PT ;  /* 0x0000000645067209 */ /* 0x000fe20007810000 */
[----:B------:R-:W-:Y:S01]  /*5c30*/  UIADD3 UR35, UR30, 0x3c6ef372, URZ ;  /* 0x3c6ef3721e237890 */ /* 0x000fe2000fffe03f */
[----:B------:R-:W-:Y:S01]  /*5c40*/  LOP3.LUT R250, R138, UR30, RZ, 0x3c, !PT ;  /* 0x0000001e8afa7c12 */ /* 0x000fe2000f8e3cff */
[----:B------:R-:W-:Y:S01]  /*5c50*/  IMAD.U32 R13, RZ, RZ, UR7 ;  /* 0x00000007ff0d7e24 */ /* 0x000fe2000f8e00ff */
[----:B------:R-:W-:Y:S01]  /*5c60*/  FMNMX.FTZ R6, R68, R6, !PT ;  /* 0x0000000644067209 */ /* 0x000fe20007810000 */
[----:B------:R-:W-:Y:S01]  /*5c70*/  ULDC UR39, c[0x0][0x2ec] ;  /* 0x0000bb0000277ab9 */ /* 0x000fe20000000800 */
[----:B------:R-:W-:Y:S01]  /*5c80*/  LOP3.LUT R12, R5, R250, RZ, 0x3c, !PT ;  /* 0x000000fa050c7212 */ /* 0x000fe200078e3cff */
[----:B------:R-:W-:Y:S01]  /*5c90*/  IMAD.U32 R5, RZ, RZ, UR6 ;  /* 0x00000006ff057e24 */ /* 0x000fe2000f8e00ff */
[----:B------:R-:W-:Y:S01]  /*5ca0*/  FMNMX.FTZ R6, R36, R6, !PT ;  /* 0x0000000624067209 */ /* 0x000fe20007810000 */
[----:B------:R-:W-:Y:S01]  /*5cb0*/  UIADD3 UR34, UR31, 0x76cf5d0a, URZ ;  /* 0x76cf5d0a1f227890 */ /* 0x000fe2000fffe03f */
[----:B------:R-:W-:Y:S01]  /*5cc0*/  FMNMX.FTZ R14, R86, R82, !PT ;  /* 0x00000052560e7209 */ /* 0x000fe20007810000 */
[----:B------:R-:W-:Y:S01]  /*5cd0*/  IMAD.WIDE.U32 R16, R12, -0x2daee0ad, RZ ;  /* 0xd2511f530c107825 */ /* 0x000fe200078e00ff */
[----:B------:R-:W-:Y:S01]  /*5ce0*/  FMNMX.FTZ R6, R60, R6, !PT ;  /* 0x000000063c067209 */ /* 0x000fe20007810000 */
[----:B------:R-:W-:Y:S01]  /*5cf0*/  UIADD3 UR29, UR31, 0x32370b8f, URZ ;  /* 0x32370b8f1f1d7890 */ /* 0x000fe2000fffe03f */
[----:B------:R-:W-:Y:S01]  /*5d00*/  FMNMX.FTZ R7, R88, R7, !PT ;  /* 0x0000000758077209 */ /* 0x000fe20007810000 */
[----:B------:R-:W-:Y:S01]  /*5d10*/  UIADD3 UR33, UR30, -0x255992d5, URZ ;  /* 0xdaa66d2b1e217890 */ /* 0x000fe2000fffe03f */
[----:B------:R-:W-:Y:S01]  /*5d20*/  FMNMX.FTZ R6, R124, R6, !PT ;  /* 0x000000067c067209 */ /* 0x000fe20007810000 */
[----:B------:R-:W-:Y:S01]  /*5d30*/  UIADD3 UR25, UR30, 0x78dde6e4, URZ ;  /* 0x78dde6e41e197890 */ /* 0x000fe2000fffe03f */
[----:B------:R-:W-:Y:S01]  /*5d40*/  LOP3.LUT R12, R11, UR31, R5, 0x96, !PT ;  /* 0x0000001f0b0c7c12 */ /* 0x000fe2000f8e9605 */
[----:B------:R-:W-:Y:S01]  /*5d50*/  UIADD3 UR23, UR31, -0x126145ec, URZ ;  /* 0xed9eba141f177890 */ /* 0x000fe2000fffe03f */
[----:B------:R-:W-:Y:S01]  /*5d60*/  FMNMX.FTZ R6, R141, R6, !PT ;  /* 0x000000068d067209 */ /* 0x000fe20007810000 */
[----:B------:R-:W-:Y:S01]  /*5d70*/  UIADD3 UR20, UR31, -0x56f99767, URZ ;  /* 0xa90668991f147890 */ /* 0x000fe2000fffe03f */
[----:B------:R-:W-:Y:S01]  /*5d80*/  FMNMX.FTZ R5, R81, R14, !PT ;  /* 0x0000000e51057209 */ /* 0x000fe20007810000 */
[----:B------:R-:W-:Y:S01]  /*5d90*/  UIADD3 UR21, UR30, 0x1715609d, URZ ;  /* 0x1715609d1e157890 */ /* 0x000fe2000fffe03f */
[----:B------:R-:W-:-:S02]  /*5da0*/  FMNMX.FTZ R6, R140, R6, !PT ;  /* 0x000000068c067209 */ /* 0x000fc40007810000 */
[----:B------:R-:W-:Y:S02]  /*5db0*/  FMNMX.FTZ R7, R87, R7, !PT ;  /* 0x0000000757077209 */ /* 0x000fe40007810000 */
[----:B------:R-:W-:Y:S02]  /*5dc0*/  FMNMX.FTZ R6, R152, R6, !PT ;  /* 0x0000000698067209 */ /* 0x000fe40007810000 */
[----:B------:R-:W-:Y:S02]  /*5dd0*/  LOP3.LUT R8, R21, R250, RZ, 0x3c, !PT ;  /* 0x000000fa15087212 */ /* 0x000fe400078e3cff */
[----:B------:R-:W-:Y:S02]  /*5de0*/  FMNMX.FTZ R6, R150, R6, !PT ;  /* 0x0000000696067209 */ /* 0x000fe40007810000 */
[----:B------:R-:W-:Y:S01]  /*5df0*/  FMNMX.FTZ R5, R80, R5, !PT ;  /* 0x0000000550057209 */ /* 0x000fe20007810000 */
[----:B------:R-:W-:Y:S01]  /*5e00*/  IMAD.WIDE.U32 R8, R8, -0x2daee0ad, RZ ;  /* 0xd2511f5308087825 */ /* 0x000fe200078e00ff */
[----:B------:R-:W-:-:S02]  /*5e10*/  FMNMX.FTZ R6, R165, R6, !PT ;  /* 0x00000006a5067209 */ /* 0x000fc40007810000 */
[----:B------:R-:W-:Y:S02]  /*5e20*/  FMNMX.FTZ R7, R104, R7, !PT ;  /* 0x0000000768077209 */ /* 0x000fe40007810000 */
[----:B------:R-:W-:Y:S02]  /*5e30*/  FMNMX.FTZ R6, R166, R6, !PT ;  /* 0x00000006a6067209 */ /* 0x000fe40007810000 */
[----:B------:R-:W-:Y:S02]  /*5e40*/  FMNMX.FTZ R5, R105, R5, !PT ;  /* 0x0000000569057209 */ /* 0x000fe40007810000 */
[----:B------:R-:W-:Y:S01]  /*5e50*/  FMNMX.FTZ R7, R144, R7, !PT ;  /* 0x0000000790077209 */ /* 0x000fe20007810000 */
[----:B------:R-:W1:Y:S01]  /*5e60*/  SHFL.BFLY PT, R73, R6, 0x2, 0x1f ;  /* 0x0c401f0006497f89 */ /* 0x000e6200000e0000 */
[----:B------:R-:W-:Y:S02]  /*5e70*/  LOP3.LUT R18, R9, UR36, R10, 0x96, !PT ;  /* 0x0000002409127c12 */ /* 0x000fe4000f8e960a */
[----:B------:R-:W-:-:S02]  /*5e80*/  FMNMX.FTZ R5, R117, R5, !PT ;  /* 0x0000000575057209 */ /* 0x000fc40007810000 */
[----:B------:R-:W-:Y:S01]  /*5e90*/  LOP3.LUT R13, R11, UR31, R13, 0x96, !PT ;  /* 0x0000001f0b0d7c12 */ /* 0x000fe2000f8e960d */
[----:B------:R-:W-:Y:S01]  /*5ea0*/  IMAD.WIDE.U32 R58, R18, -0x326172a9, RZ ;  /* 0xcd9e8d57123a7825 */ /* 0x000fe200078e00ff */
[----:B------:R-:W-:Y:S02]  /*5eb0*/  FMNMX.FTZ R5, R116, R5, !PT ;  /* 0x0000000574057209 */ /* 0x000fe40007810000 */
[----:B------:R-:W-:Y:S01]  /*5ec0*/  LOP3.LUT R15, R17, UR36, R10, 0x96, !PT ;  /* 0x00000024110f7c12 */ /* 0x000fe2000f8e960a */
[----:B------:R-:W-:Y:S01]  /*5ed0*/  IMAD.WIDE.U32 R10, R13, -0x326172a9, RZ ;  /* 0xcd9e8d570d0a7825 */ /* 0x000fe200078e00ff */
[----:B------:R-:W-:Y:S02]  /*5ee0*/  FMNMX.FTZ R5, R37, R5, !PT ;  /* 0x0000000525057209 */ /* 0x000fe40007810000 */
[----:B------:R-:W-:Y:S01]  /*5ef0*/  LEA R185, R0, UR4, 0x1 ;  /* 0x0000000400b97c11 */ /* 0x000fe2000f8e08ff */
[----:B------:R-:W-:Y:S01]  /*5f00*/  IMAD.WIDE.U32 R56, R15, -0x326172a9, RZ ;  /* 0xcd9e8d570f387825 */ /* 0x000fe200078e00ff */
[----:B------:R-:W-:-:S03]  /*5f10*/  LOP3.LUT R13, R11, UR38, R4, 0x96, !PT ;  /* 0x000000260b0d7c12 */ /* 0x000fc6000f8e9604 */
[--C-:B------:R-:W-:Y:S01]  /*5f20*/  IMAD R186, R3, 0x2, R185.reuse ;  /* 0x0000000203ba7824 */ /* 0x100fe200078e02b9 */
[----:B------:R-:W-:Y:S01]  /*5f30*/  LOP3.LUT R15, R57, UR35, R10, 0x96, !PT ;  /* 0x00000023390f7c12 */ /* 0x000fe2000f8e960a */
[C---:B------:R-:W-:Y:S01]  /*5f40*/  IMAD R188, R2.reuse, 0x2, R185 ;  /* 0x0000000202bc7824 */ /* 0x040fe200078e02b9 */
[----:B------:R-:W-:Y:S01]  /*5f50*/  LDSM.16.MT88.4 R28, [R185+0x6000] ;  /* 0x00600000b91c783b */ /* 0x000fe20000004200 */
[----:B------:R-:W-:Y:S01]  /*5f60*/  IMAD R187, R2, 0x2, R186 ;  /* 0x0000000202bb7824 */ /* 0x000fe200078e02ba */
[----:B-1----:R-:W-:Y:S02]  /*5f70*/  FMNMX.FTZ R73, R6, R73, !PT ;  /* 0x0000004906497209 */ /* 0x002fe40007810000 */
[----:B------:R-:W-:Y:S01]  /*5f80*/  LDSM.16.MT88.4 R40, [R188+0x6000] ;  /* 0x00600000bc28783b */ /* 0x000fe20000004200 */
[----:B------:R-:W-:-:S03]  /*5f90*/  FMNMX.FTZ R6, R143, R7, !PT ;  /* 0x000000078f067209 */ /* 0x000fc60007810000 */
[----:B------:R-:W1:Y:S01]  /*5fa0*/  SHFL.BFLY PT, R9, R73, 0x1, 0x1f ;  /* 0x0c201f0049097f89 */ /* 0x000e6200000e0000 */
[----:B------:R-:W-:Y:S01]  /*5fb0*/  FMNMX.FTZ R71, R142, R6, !PT ;  /* 0x000000068e477209 */ /* 0x000fe20007810000 */
[----:B------:R-:W-:Y:S01]  /*5fc0*/  IMAD.WIDE.U32 R6, R12, -0x326172a9, RZ ;  /* 0xcd9e8d570c067825 */ /* 0x000fe200078e00ff */
[----:B------:R-:W-:Y:S01]  /*5fd0*/  LOP3.LUT R12, R11, UR38, R20, 0x96, !PT ;  /* 0x000000260b0c7c12 */ /* 0x000fe2000f8e9614 */
[----:B------:R-:W-:Y:S01]  /*5fe0*/  LDSM.16.MT88.4 R32, [R186+0x6000] ;  /* 0x00600000ba20783b */ /* 0x000fe20000004200 */
[----:B------:R-:W-:Y:S02]  /*5ff0*/  FMNMX.FTZ R71, R145, R71, !PT ;  /* 0x0000004791477209 */ /* 0x000fe40007810000 */
[----:B------:R-:W-:Y:S01]  /*6000*/  LOP3.LUT R22, R7, UR38, R4, 0x96, !PT ;  /* 0x0000002607167c12 */ /* 0x000fe2000f8e9604 */
        /* <DEDUP_REMOVED lines=8> */
[----:B------:R-:W-:Y:S02]  /*6090*/  LOP3.LUT R17, R7, UR38, R20, 0x96, !PT ;  /* 0x0000002607117c12 */ /* 0x000fe4000f8e9614 */
[----:B------:R-:W-:Y:S02]  /*60a0*/  FMNMX.FTZ R7, R148, R4, !PT ;  /* 0x0000000494077209 */ /* 0x000fe40007810000 */
[----:B------:R-:W-:Y:S02]  /*60b0*/  FMNMX.FTZ R5, R96, R90, !PT ;  /* 0x0000005a60057209 */ /* 0x000fe40007810000 */
[----:B-1----:R-:W-:-:S02]  /*60c0*/  FMNMX.FTZ R73, R73, R9, !PT ;  /* 0x0000000949497209 */ /* 0x002fc40007810000 */
[----:B------:R-:W-:Y:S02]  /*60d0*/  FMNMX.FTZ R71, R154, R71, !PT ;  /* 0x000000479a477209 */ /* 0x000fe40007810000 */
[----:B------:R-:W-:Y:S02]  /*60e0*/  FMNMX.FTZ R7, R163, R7, !PT ;  /* 0x00000007a3077209 */ /* 0x000fe40007810000 */
[C---:B------:R-:W-:Y:S02]  /*60f0*/  LOP3.LUT R11, R59.reuse, UR35, R10, 0x96, !PT ;  /* 0x000000233b0b7c12 */ /* 0x040fe4000f8e960a */
[--C-:B------:R-:W-:Y:S02]  /*6100*/  LOP3.LUT R14, R59, UR35, R6.reuse, 0x96, !PT ;  /* 0x000000233b0e7c12 */ /* 0x100fe4000f8e9606 */
[----:B------:R-:W-:Y:S01]  /*6110*/  LOP3.LUT R19, R57, UR35, R6, 0x96, !PT ;  /* 0x0000002339137c12 */ /* 0x000fe2000f8e9606 */
[----:B------:R-:W-:Y:S01]  /*6120*/  FMUL.FTZ R6, R73, UR39 ;  /* 0x0000002749067c20 */ /* 0x000fe20008410000 */
[----:B------:R-:W-:Y:S01]  /*6130*/  FMNMX.FTZ R5, R91, R5, !PT ;  /* 0x000000055b057209 */ /* 0x000fe20007810000 */
[----:B------:R-:W-:Y:S01]  /*6140*/  IMAD.WIDE.U32 R20, R11, -0x2daee0ad, RZ ;  /* 0xd2511f530b147825 */ /* 0x000fe200078e00ff */
[----:B------:R-:W-:-:S02]  /*6150*/  FMNMX.FTZ R71, R157, R71, !PT ;  /* 0x000000479d477209 */ /* 0x000fc40007810000 */
[----:B------:R-:W-:Y:S01]  /*6160*/  FSETP.NEU.FTZ.AND P0, PT, R73, -INF , PT ;  /* 0xff8000004900780b */ /* 0x000fe20003f1d000 */
[----:B------:R-:W-:Y:S01]  /*6170*/  IMAD.WIDE.U32 R114, R14, -0x2daee0ad, RZ ;  /* 0xd2511f530e727825 */ /* 0x000fe200078e00ff */
[----:B------:R-:W-:Y:S01]  /*6180*/  FMNMX.FTZ R7, R161, R7, !PT ;  /* 0x00000007a1077209 */ /* 0x000fe20007810000 */
[----:B------:R-:W1:Y:S01]  /*6190*/  SHFL.BFLY PT, R10, R71, 0x2, 0x1f ;  /* 0x0c401f00470a7f89 */ /* 0x000e6200000e0000 */
[----:B------:R-:W-:Y:S01]  /*61a0*/  FMNMX.FTZ R9, R83, R5, !PT ;  /* 0x0000000553097209 */ /* 0x000fe20007810000 */
[----:B------:R-:W-:Y:S01]  /*61b0*/  IMAD.WIDE.U32 R4, R12, -0x2daee0ad, RZ ;  /* 0xd2511f530c047825 */ /* 0x000fe200078e00ff */
[----:B------:R-:W-:Y:S02]  /*61c0*/  FSEL R6, R6, RZ, P0 ;  /* 0x000000ff06067208 */ /* 0x000fe40000000000 */
[----:B------:R-:W-:Y:S01]  /*61d0*/  FMNMX.FTZ R7, R162, R7, !PT ;  /* 0x00000007a2077209 */ /* 0x000fe20007810000 */
[----:B------:R-:W-:Y:S01]  /*61e0*/  IMAD.WIDE.U32 R12, R13, -0x2daee0ad, RZ ;  /* 0xd2511f530d0c7825 */ /* 0x000fe200078e00ff */
[----:B------:R-:W-:-:S02]  /*61f0*/  FMNMX.FTZ R9, R128, R9, !PT ;  /* 0x0000000980097209 */ /* 0x000fc40007810000 */
[----:B------:R-:W-:Y:S01]  /*6200*/  LOP3.LUT R18, R5, UR34, R8, 0x96, !PT ;  /* 0x0000002205127c12 */ /* 0x000fe2000f8e9608 */
[----:B------:R-:W-:Y:S01]  /*6210*/  FFMA.FTZ R5, R78, UR39, -R6 ;  /* 0x000000274e057c23 */ /* 0x000fe20008010806 */
[----:B------:R-:W-:Y:S01]  /*6220*/  LOP3.LUT R23, R21, UR29, R4, 0x96, !PT ;  /* 0x0000001d15177c12 */ /* 0x000fe2000f8e9604 */
[----:B------:R-:W-:Y:S01]  /*6230*/  IMAD.WIDE.U32 R14, R15, -0x2daee0ad, RZ ;  /* 0xd2511f530f0e7825 */ /* 0x000fe200078e00ff */
[----:B------:R-:W-:Y:S01]  /*6240*/  FMNMX.FTZ R4, R164, R7, !PT ;  /* 0x00000007a4047209 */ /* 0x000fe20007810000 */
[----:B------:R2:W-:Y:S01]  /*6250*/  MUFU.EX2 R237, R5 ;  /* 0x0000000500ed7308 */ /* 0x0005e20000000800 */
[----:B------:R-:W-:Y:S01]  /*6260*/  FMNMX.FTZ R9, R127, R9, !PT ;  /* 0x000000097f097209 */ /* 0x000fe20007810000 */
[----:B------:R-:W-:Y:S01]  /*6270*/  FFMA.FTZ R7, R77, UR39, -R6 ;  /* 0x000000274d077c23 */ /* 0x000fe20008010806 */
[----:B------:R-:W-:Y:S01]  /*6280*/  IMAD.WIDE.U32 R112, R19, -0x2daee0ad, RZ ;  /* 0xd2511f5313707825 */ /* 0x000fe200078e00ff */
[----:B------:R-:W3:Y:S01]  /*6290*/  SHFL.BFLY PT, R70, R4, 0x2, 0x1f ;  /* 0x0c401f0004467f89 */ /* 0x000ee200000e0000 */
[----:B------:R-:W-:-:S02]  /*62a0*/  FMNMX.FTZ R9, R126, R9, !PT ;  /* 0x000000097e097209 */ /* 0x000fc40007810000 */
[----:B------:R-:W-:Y:S01]  /*62b0*/  IMAD.WIDE.U32 R18, R18, -0x326172a9, RZ ;  /* 0xcd9e8d5712127825 */ /* 0x000fe200078e00ff */
[----:B------:R4:W-:Y:S01]  /*62c0*/  MUFU.EX2 R233, R7 ;  /* 0x0000000700e97308 */ /* 0x0009e20000000800 */
[----:B-1----:R-:W-:Y:S02]  /*62d0*/  FMNMX.FTZ R71, R71, R10, !PT ;  /* 0x0000000a47477209 */ /* 0x002fe40007810000 */
[----:B------:R-:W-:-:S03]  /*62e0*/  IMAD.WIDE.U32 R10, R17, -0x2daee0ad, RZ ;  /* 0xd2511f53110a7825 */ /* 0x000fc600078e00ff */
[----:B------:R-:W1:Y:S02]  /*62f0*/  SHFL.BFLY PT, R17, R71, 0x1, 0x1f ;  /* 0x0c201f0047117f89 */ /* 0x000e6400000e0000 */
[----:B------:R-:W-:Y:S01]  /*6300*/  LOP3.LUT R146, R11, UR34, R8, 0x96, !PT ;  /* 0x000000220b927c12 */ /* 0x000fe2000f8e9608 */
[----:B--2---:R-:W-:Y:S01]  /*6310*/  FFMA.FTZ R5, R76, UR39, -R6 ;  /* 0x000000274c057c23 */ /* 0x004fe20008010806 */
[----:B------:R-:W-:Y:S02]  /*6320*/  LOP3.LUT R115, R115, UR29, R10, 0x96, !PT ;  /* 0x0000001d73737c12 */ /* 0x000fe4000f8e960a */
[----:B------:R-:W-:Y:S01]  /*6330*/  LOP3.LUT R10, R13, UR34, R16, 0x96, !PT ;  /* 0x000000220d0a7c12 */ /* 0x000fe2000f8e9610 */
[----:B------:R2:W-:Y:S01]  /*6340*/  MUFU.EX2 R235, R5 ;  /* 0x0000000500eb7308 */ /* 0x0005e20000000800 */
[----:B----4-:R-:W-:Y:S01]  /*6350*/  FFMA.FTZ R7, R74, UR39, -R6 ;  /* 0x000000274a077c23 */ /* 0x010fe20008010806 */
[----:B---3--:R-:W-:-:S06]  /*6360*/  FMNMX.FTZ R70, R4, R70, !PT ;  /* 0x0000004604467209 */ /* 0x008fcc0007810000 */
[----:B------:R3:W-:Y:S01]  /*6370*/  MUFU.EX2 R231, R7 ;  /* 0x0000000700e77308 */ /* 0x0007e20000000800 */
[----:B------:R-:W4:Y:S01]  /*6380*/  SHFL.BFLY PT, R21, R70, 0x1, 0x1f ;  /* 0x0c201f0046157f89 */ /* 0x000f2200000e0000 */
[----:B--2---:R-:W-:Y:S01]  /*6390*/  FMNMX.FTZ R5, R125, R9, !PT ;  /* 0x000000097d057209 */ /* 0x004fe20007810000 */
[----:B------:R-:W-:Y:S01]  /*63a0*/  IMAD.WIDE.U32 R8, R22, -0x2daee0ad, RZ ;  /* 0xd2511f5316087825 */ /* 0x000fe200078e00ff */
[----:B-1----:R-:W-:Y:S02]  /*63b0*/  FMNMX.FTZ R71, R71, R17, !PT ;  /* 0x0000001147477209 */ /* 0x002fe40007810000 */
[----:B------:R-:W-:Y:S02]  /*63c0*/  FMNMX.FTZ R5, R160, R5, !PT ;  /* 0x00000005a0057209 */ /* 0x000fe40007810000 */
[----:B------:R-:W-:Y:S02]  /*63d0*/  LOP3.LUT R59, R9, UR34, R16, 0x96, !PT ;  /* 0x00000022093b7c12 */ /* 0x000fe4000f8e9610 */
[----:B------:R-:W-:Y:S01]  /*63e0*/  FMNMX.FTZ R5, R159, R5, !PT ;  /* 0x000000059f057209 */ /* 0x000fe20007810000 */
[----:B---3--:R-:W-:Y:S01]  /*63f0*/  FFMA.FTZ R7, R72, UR39, -R6 ;  /* 0x0000002748077c23 */ /* 0x008fe20008010806 */
[----:B------:R-:W-:-:S02]  /*6400*/  LOP3.LUT R16, R15, UR29, R12, 0x96, !PT ;  /* 0x0000001d0f107c12 */ /* 0x000fc4000f8e960c */
[----:B------:R-:W-:Y:S01]  /*6410*/  FMNMX.FTZ R5, R158, R5, !PT ;  /* 0x000000059e057209 */ /* 0x000fe20007810000 */
[----:B------:R1:W-:Y:S01]  /*6420*/  MUFU.EX2 R230, R7 ;  /* 0x0000000700e67308 */ /* 0x0003e20000000800 */
[----:B------:R-:W-:Y:S01]  /*6430*/  LOP3.LUT R12, R19, UR33, R58, 0x96, !PT ;  /* 0x00000021130c7c12 */ /* 0x000fe2000f8e963a */
[----:B------:R-:W-:Y:S01]  /*6440*/  IMAD.WIDE.U32 R16, R16, -0x326172a9, RZ ;  /* 0xcd9e8d5710107825 */ /* 0x000fe200078e00ff */
[----:B------:R-:W-:Y:S02]  /*6450*/  FMNMX.FTZ R5, R156, R5, !PT ;  /* 0x000000059c057209 */ /* 0x000fe40007810000 */
[----:B------:R-:W-:Y:S01]  /*6460*/  FSETP.NEU.FTZ.AND P0, PT, R71, -INF , PT ;  /* 0xff8000004700780b */ /* 0x000fe20003f1d000 */
[----:B------:R-:W-:Y:S01]  /*6470*/  IMAD.WIDE.U32 R12, R12, -0x2daee0ad, RZ ;  /* 0xd2511f530c0c7825 */ /* 0x000fe200078e00ff */
[----:B------:R-:W-:Y:S02]  /*6480*/  FMNMX.FTZ R4, R169, R5, !PT ;  /* 0x00000005a9047209 */ /* 0x000fe40007810000 */
[----:B------:R-:W-:Y:S01]  /*6490*/  LOP3.LUT R57, R113, UR29, R8, 0x96, !PT ;  /* 0x0000001d71397c12 */ /* 0x000fe2000f8e9608 */
[----:B------:R-:W-:Y:S01]  /*64a0*/  FFMA.FTZ R8, R68, UR39, -R6 ;  /* 0x0000002744087c23 */ /* 0x000fe20008010806 */
[----:B------:R-:W-:-:S02]  /*64b0*/  FMNMX.FTZ R4, R170, R4, !PT ;  /* 0x00000004aa047209 */ /* 0x000fc40007810000 */
[----:B------:R-:W-:Y:S01]  /*64c0*/  LOP3.LUT R15, R13, UR23, R20, 0x96, !PT ;  /* 0x000000170d0f7c12 */ /* 0x000fe2000f8e9614 */
[----:B------:R2:W-:Y:S01]  /*64d0*/  MUFU.EX2 R234, R8 ;  /* 0x0000000800ea7308 */ /* 0x0005e20000000800 */
[----:B------:R-:W-:Y:S01]  /*64e0*/  FMNMX.FTZ R72, R167, R4, !PT ;  /* 0x00000004a7487209 */ /* 0x000fe20007810000 */
[----:B------:R-:W-:-:S04]  /*64f0*/  IMAD.WIDE.U32 R4, R10, -0x326172a9, RZ ;  /* 0xcd9e8d570a047825 */ /* 0x000fc800078e00ff */
[----:B-1----:R-:W-:Y:S01]  /*6500*/  FFMA.FTZ R7, R69, UR39, -R6 ;  /* 0x0000002745077c23 */ /* 0x002fe20008010806 */
[----:B----4-:R-:W-:Y:S02]  /*6510*/  FMNMX.FTZ R70, R70, R21, !PT ;  /* 0x0000001546467209 */ /* 0x010fe40007810000 */
[----:B------:R-:W-:Y:S01]  /*6520*/  FMNMX.FTZ R72, R168, R72, !PT ;  /* 0x00000048a8487209 */ /* 0x000fe20007810000 */
[----:B------:R-:W-:Y:S01]  /*6530*/  IMAD.WIDE.U32 R10, R23, -0x326172a9, RZ ;  /* 0xcd9e8d57170a7825 */ /* 0x000fe200078e00ff */
[----:B------:R1:W-:Y:S01]  /*6540*/  MUFU.EX2 R232, R7 ;  /* 0x0000000700e87308 */ /* 0x0003e20000000800 */
[----:B------:R-:W-:Y:S02]  /*6550*/  LOP3.LUT R9, R5, UR33, R56, 0x96, !PT ;  /* 0x0000002105097c12 */ /* 0x000fe4000f8e9638 */
[----:B------:R-:W3:Y:S01]  /*6560*/  SHFL.BFLY PT, R19, R72, 0x2, 0x1f ;  /* 0x0c401f0048137f89 */ /* 0x000ee200000e0000 */
[----:B------:R-:W-:Y:S02]  /*6570*/  LOP3.LUT R18, R11, UR25, R18, 0x96, !PT ;  /* 0x000000190b127c12 */ /* 0x000fe4000f8e9612 */
[----:B--2---:R-:W-:-:S04]  /*6580*/  IMAD.WIDE.U32 R8, R9, -0x2daee0ad, RZ ;  /* 0xd2511f5309087825 */ /* 0x004fc800078e00ff */
[----:B------:R-:W-:Y:S01]  /*6590*/  IMAD.WIDE.U32 R24, R18, -0x2daee0ad, RZ ;  /* 0xd2511f5312187825 */ /* 0x000fe200078e00ff */
[----:B------:R-:W-:-:S03]  /*65a0*/  LOP3.LUT R11, R9, UR23, R14, 0x96, !PT ;  /* 0x00000017090b7c12 */ /* 0x000fc6000f8e960e */
[----:B-1----:R-:W-:Y:S01]  /*65b0*/  FMUL.FTZ R7, R71, UR39 ;  /* 0x0000002747077c20 */ /* 0x002fe20008410000 */
[----:B------:R-:W-:Y:S01]  /*65c0*/  IMAD.WIDE.U32 R14, R15, -0x326172a9, RZ ;  /* 0xcd9e8d570f0e7825 */ /* 0x000fe200078e00ff */
[----:B------:R-:W-:-:S03]  /*65d0*/  LOP3.LUT R12, R25, UR20, R12, 0x96, !PT ;  /* 0x00000014190c7c12 */ /* 0x000fc6000f8e960c */
[----:B------:R-:W-:Y:S02]  /*65e0*/  FSEL R5, R7, RZ, P0 ;  /* 0x000000ff07057208 */ /* 0x000fe40000000000 */
[----:B------:R-:W-:Y:S01]  /*65f0*/  FSETP.NEU.FTZ.AND P0, PT, R70, -INF , PT ;  /* 0xff8000004600780b */ /* 0x000fe20003f1d000 */
[----:B------:R-:W-:Y:S01]  /*6600*/  IMAD.WIDE.U32 R12, R12, -0x326172a9, RZ ;  /* 0xcd9e8d570c0c7825 */ /* 0x000fe200078e00ff */
[----:B------:R-:W-:-:S03]  /*6610*/  LOP3.LUT R25, R15, UR21, R10, 0x96, !PT ;  /* 0x000000150f197c12 */ /* 0x000fc6000f8e960a */
[----:B------:R-:W-:Y:S01]  /*6620*/  FFMA.FTZ R7, R84, UR39, -R5 ;  /* 0x0000002754077c23 */ /* 0x000fe20008010805 */
[----:B---3--:R-:W-:Y:S01]  /*6630*/  FMNMX.FTZ R72, R72, R19, !PT ;  /* 0x0000001348487209 */ /* 0x008fe20007810000 */
[----:B------:R-:W-:Y:S01]  /*6640*/  IMAD.WIDE.U32 R10, R11, -0x326172a9, RZ ;  /* 0xcd9e8d570b0a7825 */ /* 0x000fe200078e00ff */
[----:B------:R-:W-:Y:S01]  /*6650*/  LOP3.LUT R14, R13, UR16, R14, 0x96, !PT ;  /* 0x000000100d0e7c12 */ /* 0x000fe2000f8e960e */
[----:B------:R1:W-:Y:S01]  /*6660*/  MUFU.EX2 R229, R7 ;  /* 0x0000000700e57308 */ /* 0x0003e20000000800 */
[----:B------:R-:W-:Y:S01]  /*6670*/  LOP3.LUT R20, R12, 0xff, RZ, 0xc0, !PT ;  /* 0x000000ff0c147812 */ /* 0x000fe200078ec0ff */
[----:B------:R-:W2:Y:S01]  /*6680*/  SHFL.BFLY PT, R18, R72, 0x1, 0x1f ;  /* 0x0c201f0048127f89 */ /* 0x000ea200000e0000 */
[----:B------:R-:W-:Y:S02]  /*6690*/  LOP3.LUT R21, R11, UR21, R16, 0x96, !PT ;  /* 0x000000150b157c12 */ /* 0x000fe4000f8e9610 */
[----:B------:R-:W-:-:S04]  /*66a0*/  SHF.R.U32.HI R19, RZ, 0x10, R12 ;  /* 0x00000010ff137819 */ /* 0x000fc8000001160c */
[----:B------:R-:W-:Y:S02]  /*66b0*/  LOP3.LUT R19, R19, 0xff, RZ, 0xc0, !PT ;  /* 0x000000ff13137812 */ /* 0x000fe400078ec0ff */
[----:B-1----:R-:W-:Y:S01]  /*66c0*/  LOP3.LUT R7, R17, UR25, R4, 0x96, !PT ;  /* 0x0000001911077c12 */ /* 0x002fe2000f8e9604 */
[----:B------:R-:W-:-:S04]  /*66d0*/  FFMA.FTZ R4, R85, UR39, -R5 ;  /* 0x0000002755047c23 */ /* 0x000fc80008010805 */
[----:B------:R1:W-:Y:S01]  /*66e0*/  MUFU.EX2 R228, R4 ;  /* 0x0000000400e47308 */ /* 0x0003e20000000800 */
[----:B------:R-:W-:-:S04]  /*66f0*/  IMAD.WIDE.U32 R22, R7, -0x2daee0ad, RZ ;  /* 0xd2511f5307167825 */ /* 0x000fc800078e00ff */
[----:B------:R-:W-:Y:S01]  /*6700*/  FFMA.FTZ R7, R75, UR39, -R5 ;  /* 0x000000274b077c23 */ /* 0x000fe20008010805 */
[----:B--2---:R-:W-:Y:S02]  /*6710*/  FMNMX.FTZ R72, R72, R18, !PT ;  /* 0x0000001248487209 */ /* 0x004fe40007810000 */
[----:B------:R-:W-:Y:S01]  /*6720*/  LOP3.LUT R8, R23, UR20, R8, 0x96, !PT ;  /* 0x0000001417087c12 */ /* 0x000fe2000f8e9608 */
[----:B------:R2:W-:Y:S01]  /*6730*/  MUFU.EX2 R227, R7 ;  /* 0x0000000700e37308 */ /* 0x0005e20000000800 */
[----:B------:R-:W-:-:S03]  /*6740*/  SHF.R.U32.HI R23, RZ, 0x18, R12 ;  /* 0x00000018ff177819 */ /* 0x000fc6000001160c */
[----:B------:R-:W-:-:S03]  /*6750*/  IMAD.WIDE.U32 R8, R8, -0x326172a9, RZ ;  /* 0xcd9e8d5708087825 */ /* 0x000fc600078e00ff */
[----:B------:R-:W-:Y:S01]  /*6760*/  LOP3.LUT R17, R8, 0xff, RZ, 0xc0, !PT ;  /* 0x000000ff08117812 */ /* 0x000fe200078ec0ff */
[----:B-1----:R-:W-:Y:S01]  /*6770*/  FFMA.FTZ R4, R79, UR39, -R5 ;  /* 0x000000274f047c23 */ /* 0x002fe20008010805 */
[----:B------:R-:W-:-:S03]  /*6780*/  SHF.R.U32.HI R16, RZ, 0x18, R8 ;  /* 0x00000018ff107819 */ /* 0x000fc60000011608 */
[----:B------:R1:W3:Y:S01]  /*6790*/  MUFU.EX2 R226, R4 ;  /* 0x0000000400e27308 */ /* 0x0002e20000000800 */
[----:B--2---:R-:W-:Y:S02]  /*67a0*/  LOP3.LUT R7, R9, UR16, R10, 0x96, !PT ;  /* 0x0000001009077c12 */ /* 0x004fe4000f8e960a */
[----:B------:R-:W-:Y:S02]  /*67b0*/  LOP3.LUT R9, R8, 0xffff, RZ, 0xc0, !PT ;  /* 0x0000ffff08097812 */ /* 0x000fe400078ec0ff */
[----:B------:R-:W-:Y:S02]  /*67c0*/  SHF.R.U32.HI R3, RZ, 0x10, R7 ;  /* 0x00000010ff037819 */ /* 0x000fe40000011607 */
[----:B------:R-:W-:-:S04]  /*67d0*/  SHF.R.U32.HI R9, RZ, 0x8, R9 ;  /* 0x00000008ff097819 */ /* 0x000fc80000011609 */
[----:B------:R-:W-:Y:S02]  /*67e0*/  PRMT R17, R17, 0x5410, R9 ;  /* 0x0000541011117816 */ /* 0x000fe40000000009 */
        /* <DEDUP_REMOVED lines=10> */
[----:B-1----:R-:W-:-:S02]  /*6890*/  SHF.R.U32.HI R11, RZ, 0x10, R8 ;  /* 0x00000010ff0b7819 */ /* 0x002fc40000011608 */
[----:B------:R-:W-:Y:S02]  /*68a0*/  LOP3.LUT R8, R7, 0xffff, RZ, 0xc0, !PT ;  /* 0x0000ffff07087812 */ /* 0x000fe400078ec0ff */
[----:B------:R-:W-:Y:S02]  /*68b0*/  LOP3.LUT R15, R11, 0xff, RZ, 0xc0, !PT ;  /* 0x000000ff0b0f7812 */ /* 0x000fe400078ec0ff */
[----:B------:R-:W-:Y:S01]  /*68c0*/  LOP3.LUT R11, R7, 0xff, RZ, 0xc0, !PT ;  /* 0x000000ff070b7812 */ /* 0x000fe200078ec0ff */
[----:B------:R-:W-:Y:S01]  /*68d0*/  FFMA.FTZ R7, R36, UR39, -R6 ;  /* 0x0000002724077c23 */ /* 0x000fe20008010806 */
[----:B--2---:R-:W-:Y:S01]  /*68e0*/  SHF.R.U32.HI R10, RZ, 0x8, R8 ;  /* 0x00000008ff0a7819 */ /* 0x004fe20000011608 */
[----:B------:R-:W-:Y:S01]  /*68f0*/  FFMA.FTZ R8, R81, UR39, -R4 ;  /* 0x0000002751087c23 */ /* 0x000fe20008010804 */
[----:B------:R-:W-:Y:S01]  /*6900*/  PRMT R15, R15, 0x5410, R16 ;  /* 0x000054100f0f7816 */ /* 0x000fe20000000010 */
[----:B------:R3:W-:Y:S01]  /*6910*/  MUFU.EX2 R225, R7 ;  /* 0x0000000700e17308 */ /* 0x0007e20000000800 */
[----:B------:R-:W-:Y:S01]  /*6920*/  PRMT R11, R11, 0x5410, R10 ;  /* 0x000054100b0b7816 */ /* 0x000fe2000000000a */
[----:B----4-:R-:W-:-:S06]  /*6930*/  FMUL.FTZ R0, R72, UR39 ;  /* 0x0000002748007c20 */ /* 0x010fcc0008410000 */
[----:B------:R1:W2:Y:S01]  /*6940*/  MUFU.EX2 R221, R8 ;  /* 0x0000000800dd7308 */ /* 0x0002a20000000800 */
[----:B------:R-:W-:-:S05]  /*6950*/  FSEL R0, R0, RZ, P0 ;  /* 0x000000ff00007208 */ /* 0x000fca0000000000 */
[----:B------:R-:W-:Y:S01]  /*6960*/  FFMA.FTZ R2, R96, UR39, -R0 ;  /* 0x0000002760027c23 */ /* 0x000fe20008010800 */
[----:B---3--:R-:W-:-:S03]  /*6970*/  F2FP.BF16.F32.PACK_AB R7, R227, R226 ;  /* 0x000000e2e307723e */ /* 0x008fc600000010ff */
[----:B------:R3:W-:Y:S01]  /*6980*/  MUFU.EX2 R220, R2 ;  /* 0x0000000200dc7308 */ /* 0x0007e20000000800 */
[----:B-1----:R-:W-:Y:S02]  /*6990*/  LOP3.LUT R8, R3, 0xff, RZ, 0xc0, !PT ;  /* 0x000000ff03087812 */ /* 0x002fe400078ec0ff */
[----:B------:R-:W-:Y:S01]  /*69a0*/  HSET2.LE.AND R3, R17, R173, PT ;  /* 0x000000ad11037233 */ /* 0x000fe20003803000 */
[----:B------:R-:W-:Y:S01]  /*69b0*/  IMAD.WIDE.U32 R16, R25, -0x2daee0ad, RZ ;  /* 0xd2511f5319107825 */ /* 0x000fe200078e00ff */
[----:B------:R-:W-:-:S03]  /*69c0*/  PRMT R8, R8, 0x5410, R9 ;  /* 0x0000541008087816 */ /* 0x000fc60000000009 */
[----:B------:R-:W-:Y:S02]  /*69d0*/  LOP3.LUT R10, R3, R7, RZ, 0xc0, !PT ;  /* 0x00000007030a7212 */ /* 0x000fe400078ec0ff */
[--C-:B------:R-:W-:Y:S01]  /*69e0*/  HSET2.LE.AND R7, R11, R173.reuse, PT ;  /* 0x000000ad0b077233 */ /* 0x100fe20003803000 */
[----:B------:R-:W-:Y:S01]  /*69f0*/  FFMA.FTZ R11, R90, UR39, -R0 ;  /* 0x000000275a0b7c23 */ /* 0x000fe20008010800 */
[--C-:B---3--:R-:W-:Y:S02]  /*6a00*/  HSET2.LE.AND R2, R15, R173.reuse, PT ;  /* 0x000000ad0f027233 */ /* 0x108fe40003803000 */
[----:B--2---:R-:W-:Y:S01]  /*6a10*/  F2FP.BF16.F32.PACK_AB R3, R223, R221 ;  /* 0x000000dddf03723e */ /* 0x004fe200000010ff */
[----:B------:R1:W2:Y:S01]  /*6a20*/  MUFU.EX2 R219, R11 ;  /* 0x0000000b00db7308 */ /* 0x0002a20000000800 */
[----:B------:R-:W-:Y:S02]  /*6a30*/  HSET2.LE.AND R9, R8, R173, PT ;  /* 0x000000ad08097233 */ /* 0x000fe40003803000 */
[----:B------:R-:W-:-:S02]  /*6a40*/  F2FP.BF16.F32.PACK_AB R8, R228, R229 ;  /* 0x000000e5e408723e */ /* 0x000fc400000010ff */
[----:B------:R-:W-:Y:S02]  /*6a50*/  F2FP.BF16.F32.PACK_AB R15, R222, R224 ;  /* 0x000000e0de0f723e */ /* 0x000fe400000010ff */
[----:B------:R-:W-:Y:S02]  /*6a60*/  LOP3.LUT R8, R7, R8, RZ, 0xc0, !PT ;  /* 0x0000000807087212 */ /* 0x000fe400078ec0ff */
[----:B------:R-:W-:Y:S02]  /*6a70*/  LOP3.LUT R7, R12, 0xffff, RZ, 0xc0, !PT ;  /* 0x0000ffff0c077812 */ /* 0x000fe400078ec0ff */
[----:B------:R-:W-:Y:S01]  /*6a80*/  LOP3.LUT R9, R9, R15, RZ, 0xc0, !PT ;  /* 0x0000000f09097212 */ /* 0x000fe200078ec0ff */
[--C-:B------:R-:W-:Y:S01]  /*6a90*/  FFMA.FTZ R15, R83, UR39, -R0.reuse ;  /* 0x00000027530f7c23 */ /* 0x100fe20008010800 */
[----:B------:R-:W-:Y:S02]  /*6aa0*/  SHF.R.U32.HI R13, RZ, 0x8, R7 ;  /* 0x00000008ff0d7819 */ /* 0x000fe40000011607 */
[----:B------:R-:W-:Y:S01]  /*6ab0*/  LOP3.LUT R12, R14, 0xffff, RZ, 0xc0, !PT ;  /* 0x0000ffff0e0c7812 */ /* 0x000fe200078ec0ff */
[----:B------:R3:W-:Y:S01]  /*6ac0*/  MUFU.EX2 R214, R15 ;  /* 0x0000000f00d67308 */ /* 0x0007e20000000800 */
[----:B-1----:R-:W-:Y:S01]  /*6ad0*/  LOP3.LUT R11, R2, R3, RZ, 0xc0, !PT ;  /* 0x00000003020b7212 */ /* 0x002fe200078ec0ff */
[----:B------:R-:W-:Y:S01]  /*6ae0*/  FFMA.FTZ R2, R91, UR39, -R0 ;  /* 0x000000275b027c23 */ /* 0x000fe20008010800 */
[----:B------:R-:W-:-:S02]  /*6af0*/  SHF.R.U32.HI R12, RZ, 0x8, R12 ;  /* 0x00000008ff0c7819 */ /* 0x000fc4000001160c */
[----:B------:R-:W-:Y:S02]  /*6b00*/  LOP3.LUT R18, R17, UR15, R24, 0x96, !PT ;  /* 0x0000000f11127c12 */ /* 0x000fe4000f8e9618 */
[----:B------:R-:W-:Y:S01]  /*6b10*/  LDSM.16.MT88.4 R24, [R185+0x6800] ;  /* 0x00680000b918783b */ /* 0x000fe20000004200 */
[----:B------:R1:W4:Y:S01]  /*6b20*/  MUFU.EX2 R218, R2 ;  /* 0x0000000200da7308 */ /* 0x0003220000000800 */
[C---:B------:R-:W-:Y:S06]  /*6b30*/  HMMA.16816.F32.BF16 R80, R8.reuse, R28, RZ ;  /* 0x0000001c0850723c */ /* 0x040fec00000418ff */
[----:B------:R-:W-:Y:S01]  /*6b40*/  HMMA.16816.F32.BF16 R108, R8, R40, RZ ;  /* 0x00000028086c723c */ /* 0x000fe200000418ff */
[----:B---3--:R-:W-:-:S05]  /*6b50*/  SHF.R.U32.HI R15, RZ, 0x10, R14 ;  /* 0x00000010ff0f7819 */ /* 0x008fca000001160e */
[----:B------:R-:W-:Y:S01]  /*6b60*/  HMMA.16816.F32.BF16 R96, R8, R32, RZ ;  /* 0x000000200860723c */ /* 0x000fe200000418ff */
[----:B-1----:R-:W-:Y:S01]  /*6b70*/  IMAD.WIDE.U32 R2, R21, -0x2daee0ad, RZ ;  /* 0xd2511f5315027825 */ /* 0x002fe200078e00ff */
[----:B------:R-:W-:-:S04]  /*6b80*/  LOP3.LUT R21, R14, 0xff, RZ, 0xc0, !PT ;  /* 0x000000ff0e157812 */ /* 0x000fc800078ec0ff */
[C---:B------:R-:W-:Y:S01]  /*6b90*/  HMMA.16816.F32.BF16 R100, R8.reuse, R30, RZ ;  /* 0x0000001e0864723c */ /* 0x040fe200000418ff */
[----:B------:R-:W-:Y:S02]  /*6ba0*/  LOP3.LUT R7, R3, UR15, R22, 0x96, !PT ;  /* 0x0000000f03077c12 */ /* 0x000fe4000f8e9616 */
[----:B------:R-:W-:Y:S01]  /*6bb0*/  PRMT R22, R20, 0x5410, R13 ;  /* 0x0000541014167816 */ /* 0x000fe2000000000d */
[--C-:B------:R-:W-:Y:S01]  /*6bc0*/  FFMA.FTZ R13, R89, UR39, -R5.reuse ;  /* 0x00000027590d7c23 */ /* 0x100fe20008010805 */
[----:B------:R-:W-:Y:S01]  /*6bd0*/  SHF.R.U32.HI R20, RZ, 0x18, R14 ;  /* 0x00000018ff147819 */ /* 0x000fe2000001160e */
[C---:B------:R-:W-:Y:S01]  /*6be0*/  HMMA.16816.F32.BF16 R76, R8.reuse, R42, RZ ;  /* 0x0000002a084c723c */ /* 0x040fe200000418ff */
[----:B------:R-:W-:Y:S01]  /*6bf0*/  LOP3.LUT R14, R15, 0xff, RZ, 0xc0, !PT ;  /* 0x000000ff0f0e7812 */ /* 0x000fe200078ec0ff */
[----:B------:R1:W-:Y:S01]  /*6c00*/  MUFU.EX2 R216, R13 ;  /* 0x0000000d00d87308 */ /* 0x0003e20000000800 */
[----:B------:R-:W-:Y:S01]  /*6c10*/  PRMT R12, R21, 0x5410, R12 ;  /* 0x00005410150c7816 */ /* 0x000fe2000000000c */
[----:B------:R-:W-:Y:S01]  /*6c20*/  FFMA.FTZ R21, R104, UR39, -R5 ;  /* 0x0000002768157c23 */ /* 0x000fe20008010805 */
[----:B------:R-:W-:Y:S01]  /*6c30*/  PRMT R15, R19, 0x5410, R23 ;  /* 0x00005410130f7816 */ /* 0x000fe20000000017 */
[----:B------:R-:W-:Y:S01]  /*6c40*/  HMMA.16816.F32.BF16 R92, R8, R46, RZ ;  /* 0x0000002e085c723c */ /* 0x000fe200000418ff */
[----:B------:R-:W-:-:S02]  /*6c50*/  PRMT R23, R14, 0x5410, R20 ;  /* 0x000054100e177816 */ /* 0x000fc40000000014 */
[--C-:B------:R-:W-:Y:S01]  /*6c60*/  HSET2.LE.AND R14, R22, R173.reuse, PT ;  /* 0x000000ad160e7233 */ /* 0x100fe20003803000 */
[----:B------:R3:W-:Y:S01]  /*6c70*/  MUFU.EX2 R213, R21 ;  /* 0x0000001500d57308 */ /* 0x0007e20000000800 */
[--C-:B------:R-:W-:Y:S02]  /*6c80*/  HSET2.LE.AND R19, R12, R173.reuse, PT ;  /* 0x000000ad0c137233 */ /* 0x100fe40003803000 */
[----:B------:R-:W-:Y:S02]  /*6c90*/  F2FP.BF16.F32.PACK_AB R12, R231, R233 ;  /* 0x000000e9e70c723e */ /* 0x000fe400000010ff */
[----:B------:R-:W-:Y:S02]  /*6ca0*/  F2FP.BF16.F32.PACK_AB R20, R235, R237 ;  /* 0x000000edeb14723e */ /* 0x000fe400000010ff */
[----:B------:R-:W-:Y:S01]  /*6cb0*/  HSET2.LE.AND R15, R15, R173, PT ;  /* 0x000000ad0f0f7233 */ /* 0x000fe20003803000 */
[----:B-1----:R-:W-:Y:S01]  /*6cc0*/  FFMA.FTZ R13, R88, UR39, -R5 ;  /* 0x00000027580d7c23 */ /* 0x002fe20008010805 */
[----:B------:R-:W-:Y:S01]  /*6cd0*/  LOP3.LUT R14, R14, R12, RZ, 0xc0, !PT ;  /* 0x0000000c0e0e7212 */ /* 0x000fe200078ec0ff */
[----:B------:R-:W-:Y:S01]  /*6ce0*/  HMMA.16816.F32.BF16 R88, R8, R44, RZ ;  /* 0x0000002c0858723c */ /* 0x000fe200000418ff */
[----:B------:R-:W-:Y:S01]  /*6cf0*/  LOP3.LUT R12, R19, R20, RZ, 0xc0, !PT ;  /* 0x00000014130c7212 */ /* 0x000fe200078ec0ff */
[----:B------:R1:W-:Y:S01]  /*6d00*/  MUFU.EX2 R217, R13 ;  /* 0x0000000d00d97308 */ /* 0x0003e20000000800 */
[----:B------:R-:W-:Y:S01]  /*6d10*/  FFMA.FTZ R20, R105, UR39, -R4 ;  /* 0x0000002769147c23 */ /* 0x000fe20008010804 */
[----:B------:R-:W-:-:S02]  /*6d20*/  LOP3.LUT R3, R2, 0xffff, RZ, 0xc0, !PT ;  /* 0x0000ffff02037812 */ /* 0x000fc400078ec0ff */
[----:B--2---:R-:W-:Y:S01]  /*6d30*/  F2FP.BF16.F32.PACK_AB R19, R219, R220 ;  /* 0x000000dcdb13723e */ /* 0x004fe200000010ff */
[----:B------:R-:W-:Y:S01]  /*6d40*/  HMMA.16816.F32.BF16 R104, R8, R34, RZ ;  /* 0x000000220868723c */ /* 0x000fe200000418ff */
[----:B---3--:R-:W-:Y:S02]  /*6d50*/  LOP3.LUT R21, R2, 0xff, RZ, 0xc0, !PT ;  /* 0x000000ff02157812 */ /* 0x008fe400078ec0ff */
[----:B------:R2:W-:Y:S01]  /*6d60*/  MUFU.EX2 R212, R20 ;  /* 0x0000001400d47308 */ /* 0x0005e20000000800 */
[----:B------:R-:W-:-:S03]  /*6d70*/  SHF.R.U32.HI R22, RZ, 0x18, R2 ;  /* 0x00000018ff167819 */ /* 0x000fc60000011602 */
[----:B------:R-:W-:Y:S02]  /*6d80*/  LOP3.LUT R11, R7, 0xff, RZ, 0xc0, !PT ;  /* 0x000000ff070b7812 */ /* 0x000fe400078ec0ff */
[--C-:B------:R-:W-:Y:S02]  /*6d90*/  SHF.R.U32.HI R9, RZ, 0x10, R7.reuse ;  /* 0x00000010ff097819 */ /* 0x100fe40000011607 */
[----:B------:R-:W-:Y:S01]  /*6da0*/  SHF.R.U32.HI R8, RZ, 0x18, R7 ;  /* 0x00000018ff087819 */ /* 0x000fe20000011607 */
[----:B-1----:R-:W-:-:S04]  /*6db0*/  FFMA.FTZ R13, R87, UR39, -R5 ;  /* 0x00000027570d7c23 */ /* 0x002fc80008010805 */
[----:B------:R4:W-:Y:S01]  /*6dc0*/  MUFU.EX2 R215, R13 ;  /* 0x0000000d00d77308 */ /* 0x0009e20000000800 */
[----:B--2---:R-:W-:Y:S01]  /*6dd0*/  SHF.R.U32.HI R20, RZ, 0x8, R3 ;  /* 0x00000008ff147819 */ /* 0x004fe20000011603 */
[----:B------:R-:W-:-:S03]  /*6de0*/  FFMA.FTZ R3, R117, UR39, -R4 ;  /* 0x0000002775037c23 */ /* 0x000fc60008010804 */
[----:B------:R-:W-:-:S03]  /*6df0*/  PRMT R20, R21, 0x5410, R20 ;  /* 0x0000541015147816 */ /* 0x000fc60000000014 */
[----:B------:R1:W2:Y:S01]  /*6e00*/  MUFU.EX2 R210, R3 ;  /* 0x0000000300d27308 */ /* 0x0002a20000000800 */
[----:B----4-:R-:W-:-:S04]  /*6e10*/  F2FP.BF16.F32.PACK_AB R13, R214, R218 ;  /* 0x000000dad60d723e */ /* 0x010fc800000010ff */
[----:B------:R-:W-:Y:S02]  /*6e20*/  LOP3.LUT R15, R15, R13, RZ, 0xc0, !PT ;  /* 0x0000000d0f0f7212 */ /* 0x000fe400078ec0ff */
[----:B------:R-:W-:Y:S01]  /*6e30*/  HSET2.LE.AND R13, R23, R173, PT ;  /* 0x000000ad170d7233 */ /* 0x000fe20003803000 */
[----:B-1----:R-:W-:-:S04]  /*6e40*/  FFMA.FTZ R3, R116, UR39, -R4 ;  /* 0x0000002774037c23 */ /* 0x002fc80008010804 */
[----:B------:R-:W-:Y:S02]  /*6e50*/  LOP3.LUT R13, R13, R19, RZ, 0xc0, !PT ;  /* 0x000000130d0d7212 */ /* 0x000fe400078ec0ff */
[----:B------:R-:W-:Y:S01]  /*6e60*/  SHF.R.U32.HI R19, RZ, 0x10, R2 ;  /* 0x00000010ff137819 */ /* 0x000fe20000011602 */
[----:B------:R1:W-:Y:S01]  /*6e70*/  MUFU.EX2 R211, R3 ;  /* 0x0000000300d37308 */ /* 0x0003e20000000800 */
[----:B------:R-:W-:Y:S01]  /*6e80*/  LOP3.LUT R2, R7, 0xffff, RZ, 0xc0, !PT ;  /* 0x0000ffff07027812 */ /* 0x000fe200078ec0ff */
[----:B------:R-:W-:Y:S01]  /*6e90*/  FFMA.FTZ R7, R37, UR39, -R4 ;  /* 0x0000002725077c23 */ /* 0x000fe20008010804 */
[----:B------:R-:W-:Y:S01]  /*6ea0*/  LOP3.LUT R10, R19, 0xff, RZ, 0xc0, !PT ;  /* 0x000000ff130a7812 */ /* 0x000fe200078ec0ff */
[C---:B------:R-:W-:Y:S01]  /*6eb0*/  HMMA.16816.F32.BF16 R84, R12.reuse, R28, RZ ;  /* 0x0000001c0c54723c */ /* 0x040fe200000418ff */
[----:B------:R-:W3:Y:S01]  /*6ec0*/  LDSM.16.MT88.4 R36, [R188+0x6800] ;  /* 0x00680000bc24783b */ /* 0x000ee20000004200 */
[----:B--2---:R-:W-:Y:S02]  /*6ed0*/  F2FP.BF16.F32.PACK_AB R19, R210, R212 ;  /* 0x000000d4d213723e */ /* 0x004fe400000010ff */
[----:B------:R2:W4:Y:S02]  /*6ee0*/  MUFU.EX2 R209, R7 ;  /* 0x0000000700d17308 */ /* 0x0005240000000800 */
[C---:B------:R-:W-:Y:S06]  /*6ef0*/  HMMA.16816.F32.BF16 R116, R12.reuse, R30, RZ ;  /* 0x0000001e0c74723c */ /* 0x040fec00000418ff */
[----:B------:R-:W-:Y:S01]  /*6f00*/  HMMA.16816.F32.BF16 R64, R12, R40, RZ ;  /* 0x000000280c40723c */ /* 0x000fe200000418ff */
[----:B-1----:R-:W-:-:S02]  /*6f10*/  SHF.R.U32.HI R3, RZ, 0x8, R2 ;  /* 0x00000008ff037819 */ /* 0x002fc40000011602 */
[----:B------:R-:W-:Y:S02]  /*6f20*/  LOP3.LUT R2, R9, 0xff, RZ, 0xc0, !PT ;  /* 0x000000ff09027812 */ /* 0x000fe400078ec0ff */
[----:B------:R-:W-:Y:S01]  /*6f30*/  PRMT R11, R11, 0x5410, R3 ;  /* 0x000054100b0b7816 */ /* 0x000fe20000000003 */
[----:B------:R-:W-:Y:S01]  /*6f40*/  HMMA.16816.F32.BF16 R120, R12, R42, RZ ;  /* 0x0000002a0c78723c */ /* 0x000fe200000418ff */
[----:B------:R-:W-:Y:S01]  /*6f50*/  PRMT R8, R2, 0x5410, R8 ;  /* 0x0000541002087816 */ /* 0x000fe20000000008 */
[----:B------:R-:W-:Y:S01]  /*6f60*/  IMAD.WIDE.U32 R40, R115, -0x326172a9, RZ ;  /* 0xcd9e8d5773287825 */ /* 0x000fe200078e00ff */
[----:B------:R-:W-:-:S03]  /*6f70*/  HSET2.LE.AND R2, R20, R173, PT ;  /* 0x000000ad14027233 */ /* 0x000fc60003803000 */
[----:B--2---:R-:W-:Y:S01]  /*6f80*/  FFMA.FTZ R7, R60, UR39, -R6 ;  /* 0x000000273c077c23 */ /* 0x004fe20008010806 */
[----:B------:R-:W-:Y:S01]  /*6f90*/  F2FP.BF16.F32.PACK_AB R3, R213, R215 ;  /* 0x000000d7d503723e */ /* 0x000fe200000010ff */
[----:B------:R-:W-:Y:S01]  /*6fa0*/  FFMA.FTZ R20, R128, UR39, -R0 ;  /* 0x0000002780147c23 */ /* 0x000fe20008010800 */
[----:B------:R-:W-:Y:S01]  /*6fb0*/  PRMT R9, R10, 0x5410, R22 ;  /* 0x000054100a097816 */ /* 0x000fe20000000016 */
[----:B------:R1:W-:Y:S01]  /*6fc0*/  MUFU.EX2 R208, R7 ;  /* 0x0000000700d07308 */ /* 0x0003e20000000800 */
[----:B------:R-:W-:Y:S01]  /*6fd0*/  LOP3.LUT R10, R2, R3, RZ, 0xc0, !PT ;  /* 0x00000003020a7212 */ /* 0x000fe200078ec0ff */
[----:B------:R-:W-:Y:S01]  /*6fe0*/  FFMA.FTZ R3, R124, UR39, -R6 ;  /* 0x000000277c037c23 */ /* 0x000fe20008010806 */
[----:B------:R-:W-:Y:S01]  /*6ff0*/  HMMA.16816.F32.BF16 R60, R12, R32, RZ ;  /* 0x000000200c3c723c */ /* 0x000fe200000418ff */
[--C-:B------:R-:W-:Y:S02]  /*7000*/  HSET2.LE.AND R2, R9, R173.reuse, PT ;  /* 0x000000ad09027233 */ /* 0x100fe40003803000 */
[----:B------:R-:W-:-:S02]  /*7010*/  HSET2.LE.AND R9, R8, R173, PT ;  /* 0x000000ad08097233 */ /* 0x000fc40003803000 */
[----:B------:R4:W-:Y:S01]  /*7020*/  MUFU.EX2 R183, R3 ;  /* 0x0000000300b77308 */ /* 0x0009e20000000800 */
[----:B------:R-:W-:Y:S01]  /*7030*/  F2FP.BF16.F32.PACK_AB R8, R217, R216 ;  /* 0x000000d8d908723e */ /* 0x000fe200000010ff */
[C---:B------:R-:W-:Y:S01]  /*7040*/  HMMA.16816.F32.BF16 R136, R12.reuse, R34, RZ ;  /* 0x000000220c88723c */ /* 0x040fe200000418ff */
[----:B------:R-:W-:Y:S01]  /*7050*/  LOP3.LUT R9, R9, R19, RZ, 0xc0, !PT ;  /* 0x0000001309097212 */ /* 0x000fe200078ec0ff */
[----:B------:R-:W2:Y:S04]  /*7060*/  LDSM.16.MT88.4 R32, [R186+0x7000] ;  /* 0x00700000ba20783b */ /* 0x000ea80000004200 */
[C---:B------:R-:W-:Y:S01]  /*7070*/  HMMA.16816.F32.BF16 R28, R12.reuse, R44, RZ ;  /* 0x0000002c0c1c723c */ /* 0x040fe200000418ff */
[----:B-1----:R-:W-:Y:S01]  /*7080*/  HSET2.LE.AND R7, R11, R173, PT ;  /* 0x000000ad0b077233 */ /* 0x002fe20003803000 */
[----:B------:R-:W-:Y:S04]  /*7090*/  MUFU.EX2 R182, R20 ;  /* 0x0000001400b67308 */ /* 0x000fe80000000800 */
[----:B------:R-:W-:Y:S01]  /*70a0*/  LOP3.LUT R8, R7, R8, RZ, 0xc0, !PT ;  /* 0x0000000807087212 */ /* 0x000fe200078ec0ff */
[----:B------:R-:W-:Y:S01]  /*70b0*/  HMMA.16816.F32.BF16 R128, R12, R46, RZ ;  /* 0x0000002e0c80723c */ /* 0x000fe200000418ff */
[----:B------:R-:W-:Y:S01]  /*70c0*/  IMAD.WIDE.U32 R44, R57, -0x326172a9, RZ ;  /* 0xcd9e8d57392c7825 */ /* 0x000fe200078e00ff */
[----:B----4-:R-:W-:-:S04]  /*70d0*/  F2FP.BF16.F32.PACK_AB R3, R209, R211 ;  /* 0x000000d3d103723e */ /* 0x010fc800000010ff */
[----:B------:R-:W-:Y:S01]  /*70e0*/  LOP3.LUT R11, R2, R3, RZ, 0xc0, !PT ;  /* 0x00000003020b7212 */ /* 0x000fe200078ec0ff */
[----:B------:R-:W-:Y:S01]  /*70f0*/  FFMA.FTZ R3, R127, UR39, -R0 ;  /* 0x000000277f037c23 */ /* 0x000fe20008010800 */
[----:B------:R-:W-:Y:S02]  /*7100*/  LOP3.LUT R2, R16, 0xffff, RZ, 0xc0, !PT ;  /* 0x0000ffff10027812 */ /* 0x000fe400078ec0ff */
[C---:B------:R-:W-:Y:S01]  /*7110*/  LOP3.LUT R13, R18.reuse, 0xff, RZ, 0xc0, !PT ;  /* 0x000000ff120d7812 */ /* 0x040fe200078ec0ff */
[----:B------:R1:W4:Y:S01]  /*7120*/  MUFU.EX2 R181, R3 ;  /* 0x0000000300b57308 */ /* 0x0003220000000800 */
[----:B------:R-:W-:Y:S01]  /*7130*/  SHF.R.U32.HI R7, RZ, 0x8, R2 ;  /* 0x00000008ff077819 */ /* 0x000fe20000011602 */
[----:B---3--:R-:W-:Y:S01]  /*7140*/  HMMA.16816.F32.BF16 R132, R8, R36, R108 ;  /* 0x000000240884723c */ /* 0x008fe2000004186c */
[----:B------:R-:W-:Y:S02]  /*7150*/  LOP3.LUT R2, R18, 0xffff, RZ, 0xc0, !PT ;  /* 0x0000ffff12027812 */ /* 0x000fe400078ec0ff */
[----:B------:R-:W-:-:S02]  /*7160*/  LOP3.LUT R14, R16, 0xff, RZ, 0xc0, !PT ;  /* 0x000000ff100e7812 */ /* 0x000fc400078ec0ff */
[----:B------:R-:W-:Y:S01]  /*7170*/  SHF.R.U32.HI R2, RZ, 0x8, R2 ;  /* 0x00000008ff027819 */ /* 0x000fe20000011602 */
[C---:B------:R-:W-:Y:S01]  /*7180*/  HMMA.16816.F32.BF16 R108, R8.reuse, R38, R76 ;  /* 0x00000026086c723c */ /* 0x040fe2000004184c */
[--C-:B------:R-:W-:Y:S02]  /*7190*/  SHF.R.U32.HI R12, RZ, 0x10, R16.reuse ;  /* 0x00000010ff0c7819 */ /* 0x100fe40000011610 */
[----:B------:R-:W-:Y:S02]  /*71a0*/  SHF.R.U32.HI R15, RZ, 0x18, R16 ;  /* 0x00000018ff0f7819 */ /* 0x000fe40000011610 */
[----:B------:R-:W-:Y:S01]  /*71b0*/  PRMT R16, R13, 0x5410, R2 ;  /* 0x000054100d107816 */ /* 0x000fe20000000002 */
[----:B------:R-:W-:Y:S01]  /*71c0*/  HMMA.16816.F32.BF16 R80, R8, R24, R80 ;  /* 0x000000180850723c */ /* 0x000fe20000041850 */
[----:B------:R-:W-:Y:S01]  /*71d0*/  PRMT R14, R14, 0x5410, R7 ;  /* 0x000054100e0e7816 */ /* 0x000fe20000000007 */
[----:B-1----:R-:W-:Y:S01]  /*71e0*/  FFMA.FTZ R3, R126, UR39, -R0 ;  /* 0x000000277e037c23 */ /* 0x002fe20008010800 */
[----:B------:R-:W-:-:S02]  /*71f0*/  SHF.R.U32.HI R2, RZ, 0x10, R18 ;  /* 0x00000010ff027819 */ /* 0x000fc40000011612 */
[----:B------:R-:W-:Y:S01]  /*7200*/  LOP3.LUT R12, R12, 0xff, RZ, 0xc0, !PT ;  /* 0x000000ff0c0c7812 */ /* 0x000fe200078ec0ff */
[----:B------:R1:W-:Y:S01]  /*7210*/  MUFU.EX2 R180, R3 ;  /* 0x0000000300b47308 */ /* 0x0003e20000000800 */
[----:B------:R-:W-:Y:S01]  /*7220*/  LOP3.LUT R7, R2, 0xff, RZ, 0xc0, !PT ;  /* 0x000000ff02077812 */ /* 0x000fe200078ec0ff */
[C---:B------:R-:W-:Y:S01]  /*7230*/  HMMA.16816.F32.BF16 R88, R8.reuse, R52, R88 ;  /* 0x000000340858723c */ /* 0x040fe20000041858 */
[----:B------:R-:W-:Y:S02]  /*7240*/  HSET2.LE.AND R2, R14, R173, PT ;  /* 0x000000ad0e027233 */ /* 0x000fe40003803000 */
[----:B------:R-:W-:Y:S01]  /*7250*/  PRMT R15, R12, 0x5410, R15 ;  /* 0x000054100c0f7816 */ /* 0x000fe2000000000f */
[----:B------:R-:W-:Y:S01]  /*7260*/  FFMA.FTZ R12, R141, UR39, -R6 ;  /* 0x000000278d0c7c23 */ /* 0x000fe20008010806 */
[----:B------:R-:W-:Y:S01]  /*7270*/  SHF.R.U32.HI R13, RZ, 0x18, R18 ;  /* 0x00000018ff0d7819 */ /* 0x000fe20000011612 */
[----:B------:R-:W-:Y:S02]  /*7280*/  HMMA.16816.F32.BF16 R100, R8, R26, R100 ;  /* 0x0000001a0864723c */ /* 0x000fe40000041864 */
[----:B------:R3:W-:Y:S01]  /*7290*/  MUFU.EX2 R178, R12 ;  /* 0x0000000c00b27308 */ /* 0x0007e20000000800 */
[----:B------:R-:W-:-:S02]  /*72a0*/  PRMT R13, R7, 0x5410, R13 ;  /* 0x00005410070d7816 */ /* 0x000fc4000000000d */
[--C-:B------:R-:W-:Y:S01]  /*72b0*/  HSET2.LE.AND R7, R16, R173.reuse, PT ;  /* 0x000000ad10077233 */ /* 0x100fe20003803000 */
[----:B------:R-:W-:Y:S01]  /*72c0*/  HMMA.16816.F32.BF16 R104, R8, R50, R104 ;  /* 0x000000320868723c */ /* 0x000fe20000041868 */
[----:B----4-:R-:W-:Y:S01]  /*72d0*/  F2FP.BF16.F32.PACK_AB R16, R181, R182 ;  /* 0x000000b6b510723e */ /* 0x010fe200000010ff */
[----:B-1----:R-:W-:Y:S01]  /*72e0*/  FFMA.FTZ R3, R125, UR39, -R0 ;  /* 0x000000277d037c23 */ /* 0x002fe20008010800 */
[----:B------:R-:W-:-:S03]  /*72f0*/  HSET2.LE.AND R13, R13, R173, PT ;  /* 0x000000ad0d0d7233 */ /* 0x000fc60003803000 */
[----:B------:R-:W-:Y:S01]  /*7300*/  HMMA.16816.F32.BF16 R124, R8, R48, R96 ;  /* 0x00000030087c723c */ /* 0x000fe20000041860 */
[----:B------:R1:W4:Y:S01]  /*7310*/  MUFU.EX2 R179, R3 ;  /* 0x0000000300b37308 */ /* 0x0003220000000800 */
[----:B------:R-:W-:Y:S01]  /*7320*/  LOP3.LUT R13, R13, R16, RZ, 0xc0, !PT ;  /* 0x000000100d0d7212 */ /* 0x000fe200078ec0ff */
[----:B------:R-:W-:-:S03]  /*7330*/  IMAD.WIDE.U32 R16, R146, -0x326172a9, RZ ;  /* 0xcd9e8d5792107825 */ /* 0x000fc600078e00ff */
[----:B------:R-:W-:Y:S01]  /*7340*/  HMMA.16816.F32.BF16 R76, R8, R54, R92 ;  /* 0x00000036084c723c */ /* 0x000fe2000004185c */
[----:B---3--:R-:W-:-:S04]  /*7350*/  F2FP.BF16.F32.PACK_AB R12, R232, R230 ;  /* 0x000000e6e80c723e */ /* 0x008fc800000010ff */
[----:B------:R-:W-:Y:S01]  /*7360*/  LOP3.LUT R12, R7, R12, RZ, 0xc0, !PT ;  /* 0x0000000c070c7212 */ /* 0x000fe200078ec0ff */
[--C-:B------:R-:W-:Y:S01]  /*7370*/  FFMA.FTZ R7, R143, UR39, -R5.reuse ;  /* 0x000000278f077c23 */ /* 0x100fe20008010805 */
[----:B------:R-:W-:Y:S01]  /*7380*/  LOP3.LUT R9, R17, UR33, R58, 0x96, !PT ;  /* 0x0000002111097c12 */ /* 0x000fe2000f8e963a */
[----:B------:R-:W-:Y:S02]  /*7390*/  FFMA.FTZ R8, R142, UR39, -R5 ;  /* 0x000000278e087c23 */ /* 0x000fe40008010805 */
[----:B------:R-:W-:Y:S01]  /*73a0*/  MUFU.EX2 R175, R7 ;  /* 0x0000000700af7308 */ /* 0x000fe20000000800 */
[----:B-1----:R-:W-:-:S04]  /*73b0*/  F2FP.BF16.F32.PACK_AB R3, R225, R234 ;  /* 0x000000eae103723e */ /* 0x002fc800000010ff */
[----:B------:R-:W-:Y:S01]  /*73c0*/  LOP3.LUT R14, R2, R3, RZ, 0xc0, !PT ;  /* 0x00000003020e7212 */ /* 0x000fe200078ec0ff */
[----:B------:R-:W-:Y:S01]  /*73d0*/  FFMA.FTZ R3, R140, UR39, -R6 ;  /* 0x000000278c037c23 */ /* 0x000fe20008010806 */
[----:B------:R-:W-:Y:S01]  /*73e0*/  HSET2.LE.AND R2, R15, R173, PT ;  /* 0x000000ad0f027233 */ /* 0x000fe20003803000 */
[----:B------:R1:W-:Y:S08]  /*73f0*/  MUFU.EX2 R174, R8 ;  /* 0x0000000800ae7308 */ /* 0x0003f00000000800 */
[----:B------:R4:W-:Y:S01]  /*7400*/  MUFU.EX2 R177, R3 ;  /* 0x0000000300b17308 */ /* 0x0009e20000000800 */
[----:B-1----:R-:W-:-:S05]  /*7410*/  IMAD.WIDE.U32 R8, R9, -0x2daee0ad, RZ ;  /* 0xd2511f5309087825 */ /* 0x002fca00078e00ff */
[----:B------:R-:W-:Y:S01]  /*7420*/  LOP3.LUT R18, R9, UR23, R114, 0x96, !PT ;  /* 0x0000001709127c12 */ /* 0x000fe2000f8e9672 */
[----:B------:R-:W-:Y:S01]  /*7430*/  FFMA.FTZ R9, R151, UR39, -R4 ;  /* 0x0000002797097c23 */ /* 0x000fe20008010804 */
[----:B----4-:R-:W-:-:S03]  /*7440*/  F2FP.BF16.F32.PACK_AB R3, R179, R180 ;  /* 0x000000b4b303723e */ /* 0x010fc600000010ff */
[----:B------:R-:W-:Y:S01]  /*7450*/  MUFU.EX2 R151, R9 ;  /* 0x0000000900977308 */ /* 0x000fe20000000800 */
[----:B------:R-:W-:Y:S01]  /*7460*/  IMAD.WIDE.U32 R18, R18, -0x326172a9, RZ ;  /* 0xcd9e8d5712127825 */ /* 0x000fe200078e00ff */
[----:B------:R-:W-:-:S03]  /*7470*/  LOP3.LUT R15, R2, R3, RZ, 0xc0, !PT ;  /* 0x00000003020f7212 */ /* 0x000fc600078ec0ff */
[----:B------:R-:W-:-:S04]  /*7480*/  FFMA.FTZ R2, R144, UR39, -R5 ;  /* 0x0000002790027c23 */ /* 0x000fc80008010805 */
[----:B------:R1:W-:Y:S01]  /*7490*/  MUFU.EX2 R176, R2 ;  /* 0x0000000200b07308 */ /* 0x0003e20000000800 */
[C---:B------:R-:W-:Y:S06]  /*74a0*/  HMMA.16816.F32.BF16 R140, R12.reuse, R48, R60 ;  /* 0x000000300c8c723c */ /* 0x040fec000004183c */
[C---:B------:R-:W-:Y:S06]  /*74b0*/  HMMA.16816.F32.BF16 R84, R12.reuse, R24, R84 ;  /* 0x000000180c54723c */ /* 0x040fec0000041854 */
[----:B------:R-:W-:Y:S01]  /*74c0*/  HMMA.16816.F32.BF16 R64, R12, R36, R64 ;  /* 0x000000240c40723c */ /* 0x000fe20000041840 */
[----:B-1----:R-:W-:-:S05]  /*74d0*/  IMAD.WIDE.U32 R2, R59, -0x326172a9, RZ ;  /* 0xcd9e8d573b027825 */ /* 0x002fca00078e00ff */
[C---:B------:R-:W-:Y:S01]  /*74e0*/  HMMA.16816.F32.BF16 R60, R12.reuse, R26, R116 ;  /* 0x0000001a0c3c723c */ /* 0x040fe20000041874 */
[----:B------:R-:W-:Y:S01]  /*74f0*/  LDSM.16.MT88.4 R24, [R188+0x7000] ;  /* 0x00700000bc18783b */ /* 0x000fe20000004200 */
[----:B------:R-:W-:Y:S02]  /*7500*/  LOP3.LUT R3, R3, UR33, R56, 0x96, !PT ;  /* 0x0000002103037c12 */ /* 0x000fe4000f8e9638 */
[----:B------:R-:W-:Y:S02]  /*7510*/  LOP3.LUT R7, R45, UR25, R2, 0x96, !PT ;  /* 0x000000192d077c12 */ /* 0x000fe4000f8e9602 */
[----:B------:R-:W-:Y:S01]  /*7520*/  HMMA.16816.F32.BF16 R56, R12, R38, R120 ;  /* 0x000000260c38723c */ /* 0x000fe20000041878 */
[----:B------:R-:W-:Y:S01]  /*7530*/  LDSM.16.MT88.4 R36, [R187+0x7000] ;  /* 0x00700000bb24783b */ /* 0x000fe20000004200 */
[----:B------:R-:W-:-:S03]  /*7540*/  IMAD.WIDE.U32 R2, R3, -0x2daee0ad, RZ ;  /* 0xd2511f5303027825 */ /* 0x000fc600078e00ff */
[----:B------:R-:W-:Y:S01]  /*7550*/  LDSM.16.MT88.4 R120, [R186+0x7800] ;  /* 0x00780000ba78783b */ /* 0x000fe20000004200 */
[----:B------:R-:W-:Y:S01]  /*7560*/  IMAD.WIDE.U32 R42, R7, -0x2daee0ad, RZ ;  /* 0xd2511f53072a7825 */ /* 0x000fe200078e00ff */
[----:B------:R-:W-:Y:S01]  /*7570*/  LOP3.LUT R7, R41, UR25, R16, 0x96, !PT ;  /* 0x0000001929077c12 */ /* 0x000fe2000f8e9610 */
[----:B------:R-:W-:Y:S01]  /*7580*/  HMMA.16816.F32.BF16 R48, R12, R50, R136 ;  /* 0x000000320c30723c */ /* 0x000fe20000041888 */
[----:B------:R-:W-:Y:S01]  /*7590*/  LOP3.LUT R10, R3, UR23, R112, 0x96, !PT ;  /* 0x00000017030a7c12 */ /* 0x000fe2000f8e9670 */
[----:B------:R-:W-:Y:S01]  /*75a0*/  FFMA.FTZ R3, R145, UR39, -R5 ;  /* 0x0000002791037c23 */ /* 0x000fe20008010805 */
[----:B------:R-:W-:Y:S01]  /*75b0*/  LOP3.LUT R2, R43, UR20, R2, 0x96, !PT ;  /* 0x000000142b027c12 */ /* 0x000fe2000f8e9602 */
[----:B------:R-:W-:Y:S02]  /*75c0*/  IMAD.WIDE.U32 R22, R7, -0x2daee0ad, RZ ;  /* 0xd2511f5307167825 */ /* 0x000fe400078e00ff */
[----:B------:R1:W3:Y:S02]  /*75d0*/  MUFU.EX2 R172, R3 ;  /* 0x0000000300ac7308 */ /* 0x0002e40000000800 */
[----:B------:R-:W-:Y:S01]  /*75e0*/  IMAD.WIDE.U32 R20, R10, -0x326172a9, RZ ;  /* 0xcd9e8d570a147825 */ /* 0x000fe200078e00ff */
[----:B------:R-:W-:-:S03]  /*75f0*/  LOP3.LUT R23, R23, UR20, R8, 0x96, !PT ;  /* 0x0000001417177c12 */ /* 0x000fc6000f8e9608 */
[----:B------:R-:W-:Y:S02]  /*7600*/  FFMA.FTZ R8, R147, UR39, -R4 ;  /* 0x0000002793087c23 */ /* 0x000fe40008010804 */
[C---:B------:R-:W-:Y:S01]  /*7610*/  HMMA.16816.F32.BF16 R144, R12.reuse, R52, R28 ;  /* 0x000000340c90723c */ /* 0x040fe2000004181c */
[----:B------:R-:W4:Y:S01]  /*7620*/  LDSM.16.MT88.4 R28, [R185+0x7000] ;  /* 0x00700000b91c783b */ /* 0x000f220000004200 */
[----:B------:R5:W2:Y:S04]  /*7630*/  MUFU.EX2 R171, R8 ;  /* 0x0000000800ab7308 */ /* 0x000aa80000000800 */
[----:B------:R-:W-:Y:S01]  /*7640*/  HMMA.16816.F32.BF16 R52, R12, R54, R128 ;  /* 0x000000360c34723c */ /* 0x000fe20000041880 */
[----:B-1----:R-:W-:-:S06]  /*7650*/  IMAD.WIDE.U32 R2, R2, -0x326172a9, RZ ;  /* 0xcd9e8d5702027825 */ /* 0x002fcc00078e00ff */
[----:B------:R-:W-:Y:S01]  /*7660*/  FFMA.FTZ R12, R159, UR39, -R0 ;  /* 0x000000279f0c7c23 */ /* 0x000fe20008010800 */
[----:B------:R-:W-:-:S03]  /*7670*/  LOP3.LUT R7, R2, 0xffff, RZ, 0xc0, !PT ;  /* 0x0000ffff02077812 */ /* 0x000fc600078ec0ff */
[----:B------:R-:W-:Y:S01]  /*7680*/  MUFU.EX2 R68, R12 ;  /* 0x0000000c00447308 */ /* 0x000fe20000000800 */
[----:B------:R-:W-:Y:S02]  /*7690*/  LOP3.LUT R10, R2, 0xff, RZ, 0xc0, !PT ;  /* 0x000000ff020a7812 */ /* 0x000fe400078ec0ff */
[----:B-----5:R-:W-:Y:S02]  /*76a0*/  SHF.R.U32.HI R8, RZ, 0x8, R7 ;  /* 0x00000008ff087819 */ /* 0x020fe40000011607 */
[----:B------:R-:W-:Y:S02]  /*76b0*/  LOP3.LUT R3, R3, UR16, R20, 0x96, !PT ;  /* 0x0000001003037c12 */ /* 0x000fe4000f8e9614 */
[--C-:B------:R-:W-:Y:S02]  /*76c0*/  SHF.R.U32.HI R7, RZ, 0x10, R2.reuse ;  /* 0x00000010ff077819 */ /* 0x100fe40000011602 */
[----:B------:R-:W-:Y:S02]  /*76d0*/  SHF.R.U32.HI R16, RZ, 0x18, R2 ;  /* 0x00000018ff107819 */ /* 0x000fe40000011602 */
[----:B------:R-:W-:-:S02]  /*76e0*/  PRMT R17, R10, 0x5410, R8 ;  /* 0x000054100a117816 */ /* 0x000fc40000000008 */
[----:B------:R-:W-:Y:S02]  /*76f0*/  LOP3.LUT R2, R3, 0xffff, RZ, 0xc0, !PT ;  /* 0x0000ffff03027812 */ /* 0x000fe400078ec0ff */
[----:B------:R-:W-:Y:S01]  /*7700*/  LOP3.LUT R10, R7, 0xff, RZ, 0xc0, !PT ;  /* 0x000000ff070a7812 */ /* 0x000fe200078ec0ff */
[----:B------:R-:W-:Y:S01]  /*7710*/  FFMA.FTZ R7, R149, UR39, -R4 ;  /* 0x0000002795077c23 */ /* 0x000fe20008010804 */
[----:B------:R-:W-:Y:S02]  /*7720*/  SHF.R.U32.HI R8, RZ, 0x10, R3 ;  /* 0x00000010ff087819 */ /* 0x000fe40000011603 */
[----:B------:R-:W-:Y:S01]  /*7730*/  LOP3.LUT R11, R3, 0xff, RZ, 0xc0, !PT ;  /* 0x000000ff030b7812 */ /* 0x000fe200078ec0ff */
[----:B------:R1:W-:Y:S01]  /*7740*/  MUFU.EX2 R149, R7 ;  /* 0x0000000700957308 */ /* 0x0003e20000000800 */
[----:B------:R-:W-:Y:S02]  /*7750*/  SHF.R.U32.HI R9, RZ, 0x8, R2 ;  /* 0x00000008ff097819 */ /* 0x000fe40000011602 */
[----:B------:R-:W-:-:S02]  /*7760*/  LOP3.LUT R2, R8, 0xff, RZ, 0xc0, !PT ;  /* 0x000000ff08027812 */ /* 0x000fc400078ec0ff */
[----:B------:R-:W-:Y:S02]  /*7770*/  SHF.R.U32.HI R3, RZ, 0x18, R3 ;  /* 0x00000018ff037819 */ /* 0x000fe40000011603 */
[----:B------:R-:W-:Y:S01]  /*7780*/  PRMT R8, R11, 0x5410, R9 ;  /* 0x000054100b087816 */ /* 0x000fe20000000009 */
[----:B------:R-:W-:Y:S01]  /*7790*/  FFMA.FTZ R9, R152, UR39, -R6 ;  /* 0x0000002798097c23 */ /* 0x000fe20008010806 */
[----:B------:R-:W-:-:S03]  /*77a0*/  PRMT R10, R10, 0x5410, R16 ;  /* 0x000054100a0a7816 */ /* 0x000fc60000000010 */
[----:B------:R2:W-:Y:S02]  /*77b0*/  MUFU.EX2 R75, R9 ;  /* 0x00000009004b7308 */ /* 0x0005e40000000800 */
[----:B------:R-:W-:Y:S02]  /*77c0*/  HSET2.LE.AND R11, R10, R173, PT ;  /* 0x000000ad0a0b7233 */ /* 0x000fe40003803000 */
[----:B---3--:R-:W-:Y:S01]  /*77d0*/  F2FP.BF16.F32.PACK_AB R10, R172, R174 ;  /* 0x000000aeac0a723e */ /* 0x008fe200000010ff */
[----:B-1----:R-:W-:-:S04]  /*77e0*/  FFMA.FTZ R7, R148, UR39, -R4 ;  /* 0x0000002794077c23 */ /* 0x002fc80008010804 */
[----:B------:R1:W3:Y:S01]  /*77f0*/  MUFU.EX2 R148, R7 ;  /* 0x0000000700947308 */ /* 0x0002e20000000800 */
[----:B--2---:R-:W-:Y:S02]  /*7800*/  F2FP.BF16.F32.PACK_AB R9, R151, R171 ;  /* 0x000000ab9709723e */ /* 0x004fe400000010ff */
[----:B-1----:R-:W-:Y:S02]  /*7810*/  PRMT R7, R2, 0x5410, R3 ;  /* 0x0000541002077816 */ /* 0x002fe40000000003 */
[--C-:B------:R-:W-:Y:S02]  /*7820*/  HSET2.LE.AND R2, R8, R173.reuse, PT ;  /* 0x000000ad08027233 */ /* 0x100fe40003803000 */
[----:B------:R-:W-:Y:S02]  /*7830*/  F2FP.BF16.F32.PACK_AB R3, R175, R176 ;  /* 0x000000b0af03723e */ /* 0x000fe400000010ff */
[----:B------:R-:W-:Y:S02]  /*7840*/  HSET2.LE.AND R7, R7, R173, PT ;  /* 0x000000ad07077233 */ /* 0x000fe40003803000 */
[----:B------:R-:W-:Y:S01]  /*7850*/  LOP3.LUT R8, R2, R3, RZ, 0xc0, !PT ;  /* 0x0000000302087212 */ /* 0x000fe200078ec0ff */
[----:B------:R-:W-:Y:S01]  /*7860*/  FFMA.FTZ R2, R150, UR39, -R6 ;  /* 0x0000002796027c23 */ /* 0x000fe20008010806 */
[----:B---3--:R-:W-:-:S02]  /*7870*/  F2FP.BF16.F32.PACK_AB R16, R148, R149 ;  /* 0x000000959410723e */ /* 0x008fc400000010ff */
[----:B------:R-:W-:Y:S01]  /*7880*/  LOP3.LUT R9, R7, R9, RZ, 0xc0, !PT ;  /* 0x0000000907097212 */ /* 0x000fe200078ec0ff */
[----:B------:R1:W-:Y:S01]  /*7890*/  MUFU.EX2 R74, R2 ;  /* 0x00000002004a7308 */ /* 0x0003e20000000800 */
[----:B------:R-:W-:Y:S01]  /*78a0*/  HSET2.LE.AND R7, R17, R173, PT ;  /* 0x000000ad11077233 */ /* 0x000fe20003803000 */
[----:B------:R-:W-:Y:S01]  /*78b0*/  FFMA.FTZ R17, R160, UR39, -R0 ;  /* 0x00000027a0117c23 */ /* 0x000fe20008010800 */
[----:B------:R-:W-:-:S03]  /*78c0*/  LOP3.LUT R11, R11, R16, RZ, 0xc0, !PT ;  /* 0x000000100b0b7212 */ /* 0x000fc600078ec0ff */
[----:B------:R-:W-:Y:S02]  /*78d0*/  LOP3.LUT R10, R7, R10, RZ, 0xc0, !PT ;  /* 0x0000000a070a7212 */ /* 0x000fe400078ec0ff */
[----:B------:R2:W3:Y:S05]  /*78e0*/  MUFU.EX2 R69, R17 ;  /* 0x0000001100457308 */ /* 0x0004ea0000000800 */
[----:B------:R-:W-:Y:S01]  /*78f0*/  HMMA.16816.F32.BF16 R112, R8, R32, R124 ;  /* 0x000000200870723c */ /* 0x000fe2000004187c */
[----:B-1----:R-:W-:-:S05]  /*7900*/  IMAD.WIDE.U32 R2, R23, -0x326172a9, RZ ;  /* 0xcd9e8d5717027825 */ /* 0x002fca00078e00ff */
[C---:B----4-:R-:W-:Y:S01]  /*7910*/  HMMA.16816.F32.BF16 R80, R8.reuse, R28, R80 ;  /* 0x0000001c0850723c */ /* 0x050fe20000041850 */
[----:B------:R-:W-:Y:S02]  /*7920*/  LOP3.LUT R7, R3, UR16, R18, 0x96, !PT ;  /* 0x0000001003077c12 */ /* 0x000fe4000f8e9612 */
[----:B------:R-:W-:Y:S01]  /*7930*/  LOP3.LUT R3, R2, 0xffff, RZ, 0xc0, !PT ;  /* 0x0000ffff02037812 */ /* 0x000fe200078ec0ff */
[----:B--2---:R-:W-:Y:S01]  /*7940*/  FFMA.FTZ R17, R154, UR39, -R5 ;  /* 0x000000279a117c23 */ /* 0x004fe20008010805 */
[----:B------:R-:W-:Y:S01]  /*7950*/  LOP3.LUT R16, R2, 0xff, RZ, 0xc0, !PT ;  /* 0x000000ff02107812 */ /* 0x000fe200078ec0ff */
[C---:B------:R-:W-:Y:S01]  /*7960*/  HMMA.16816.F32.BF16 R96, R8.reuse, R24, R132 ;  /* 0x000000180860723c */ /* 0x040fe20000041884 */
[----:B------:R-:W-:Y:S01]  /*7970*/  SHF.R.U32.HI R14, RZ, 0x8, R3 ;  /* 0x00000008ff0e7819 */ /* 0x000fe20000011603 */
[----:B------:R-:W-:Y:S01]  /*7980*/  FFMA.FTZ R3, R158, UR39, -R0 ;  /* 0x000000279e037c23 */ /* 0x000fe20008010800 */
[--C-:B------:R-:W-:Y:S01]  /*7990*/  SHF.R.U32.HI R13, RZ, 0x10, R2.reuse ;  /* 0x00000010ff0d7819 */ /* 0x100fe20000011602 */
[----:B------:R-:W-:Y:S01]  /*79a0*/  MUFU.EX2 R41, R17 ;  /* 0x0000001100297308 */ /* 0x000fe20000000800 */
[----:B------:R-:W-:Y:S01]  /*79b0*/  SHF.R.U32.HI R15, RZ, 0x18, R2 ;  /* 0x00000018ff0f7819 */ /* 0x000fe20000011602 */
[----:B------:R-:W-:Y:S01]  /*79c0*/  HMMA.16816.F32.BF16 R128, R8, R36, R88 ;  /* 0x000000240880723c */ /* 0x000fe20000041858 */
[----:B------:R-:W-:Y:S01]  /*79d0*/  LOP3.LUT R2, R7, 0xffff, RZ, 0xc0, !PT ;  /* 0x0000ffff07027812 */ /* 0x000fe200078ec0ff */
[----:B------:R-:W1:Y:S01]  /*79e0*/  LDSM.16.MT88.4 R88, [R185+0x7800] ;  /* 0x00780000b958783b */ /* 0x000e620000004200 */
[----:B------:R-:W-:-:S02]  /*79f0*/  LOP3.LUT R13, R13, 0xff, RZ, 0xc0, !PT ;  /* 0x000000ff0d0d7812 */ /* 0x000fc400078ec0ff */
[----:B------:R-:W-:Y:S01]  /*7a00*/  LOP3.LUT R12, R7, 0xff, RZ, 0xc0, !PT ;  /* 0x000000ff070c7812 */ /* 0x000fe200078ec0ff */
[----:B------:R2:W-:Y:S01]  /*7a10*/  MUFU.EX2 R47, R3 ;  /* 0x00000003002f7308 */ /* 0x0005e20000000800 */
[----:B------:R-:W-:Y:S01]  /*7a20*/  SHF.R.U32.HI R2, RZ, 0x8, R2 ;  /* 0x00000008ff027819 */ /* 0x000fe20000011602 */
[C---:B------:R-:W-:Y:S01]  /*7a30*/  HMMA.16816.F32.BF16 R92, R8.reuse, R30, R100 ;  /* 0x0000001e085c723c */ /* 0x040fe20000041864 */
[----:B------:R-:W-:Y:S02]  /*7a40*/  PRMT R14, R16, 0x5410, R14 ;  /* 0x00005410100e7816 */ /* 0x000fe4000000000e */
[----:B------:R-:W-:Y:S01]  /*7a50*/  PRMT R16, R13, 0x5410, R15 ;  /* 0x000054100d107816 */ /* 0x000fe2000000000f */
[----:B------:R-:W-:Y:S01]  /*7a60*/  FFMA.FTZ R13, R155, UR39, -R5 ;  /* 0x000000279b0d7c23 */ /* 0x000fe20008010805 */
[----:B------:R-:W-:Y:S01]  /*7a70*/  PRMT R15, R12, 0x5410, R2 ;  /* 0x000054100c0f7816 */ /* 0x000fe20000000002 */
[----:B------:R-:W-:Y:S01]  /*7a80*/  HMMA.16816.F32.BF16 R108, R8, R26, R108 ;  /* 0x0000001a086c723c */ /* 0x000fe2000004186c */
[--C-:B------:R-:W-:Y:S01]  /*7a90*/  SHF.R.U32.HI R2, RZ, 0x10, R7.reuse ;  /* 0x00000010ff027819 */ /* 0x100fe20000011607 */
[----:B------:R4:W-:Y:S01]  /*7aa0*/  MUFU.EX2 R45, R13 ;  /* 0x0000000d002d7308 */ /* 0x0009e20000000800 */
[----:B------:R-:W-:-:S02]  /*7ab0*/  SHF.R.U32.HI R12, RZ, 0x18, R7 ;  /* 0x00000018ff0c7819 */ /* 0x000fc40000011607 */
[----:B------:R-:W-:Y:S01]  /*7ac0*/  LOP3.LUT R7, R2, 0xff, RZ, 0xc0, !PT ;  /* 0x000000ff02077812 */ /* 0x000fe200078ec0ff */
[C---:B------:R-:W-:Y:S01]  /*7ad0*/  HMMA.16816.F32.BF16 R124, R8.reuse, R34, R104 ;  /* 0x00000022087c723c */ /* 0x040fe20000041868 */
[--C-:B------:R-:W-:Y:S01]  /*7ae0*/  HSET2.LE.AND R2, R14, R173.reuse, PT ;  /* 0x000000ad0e027233 */ /* 0x100fe20003803000 */
[----:B------:R-:W5:Y:S01]  /*7af0*/  LDSM.16.MT88.4 R104, [R188+0x7800] ;  /* 0x00780000bc68783b */ /* 0x000f620000004200 */
[----:B--2---:R-:W-:Y:S01]  /*7b00*/  FFMA.FTZ R3, R156, UR39, -R0 ;  /* 0x000000279c037c23 */ /* 0x004fe20008010800 */
[----:B------:R-:W-:Y:S02]  /*7b10*/  PRMT R12, R7, 0x5410, R12 ;  /* 0x00005410070c7816 */ /* 0x000fe4000000000c */
[--C-:B------:R-:W-:Y:S01]  /*7b20*/  HSET2.LE.AND R7, R15, R173.reuse, PT ;  /* 0x000000ad0f077233 */ /* 0x100fe20003803000 */
[----:B------:R2:W1:Y:S01]  /*7b30*/  MUFU.EX2 R46, R3 ;  /* 0x00000003002e7308 */ /* 0x0004620000000800 */
[----:B------:R-:W-:Y:S01]  /*7b40*/  HMMA.16816.F32.BF16 R76, R8, R38, R76 ;  /* 0x00000026084c723c */ /* 0x000fe2000004184c */
[----:B----4-:R-:W-:-:S02]  /*7b50*/  HSET2.LE.AND R13, R12, R173, PT ;  /* 0x000000ad0c0d7233 */ /* 0x010fc40003803000 */
[----:B------:R-:W-:-:S04]  /*7b60*/  F2FP.BF16.F32.PACK_AB R12, R183, R208 ;  /* 0x000000d0b70c723e */ /* 0x000fc800000010ff */
[--C-:B------:R-:W-:Y:S01]  /*7b70*/  FFMA.FTZ R10, R161, UR39, -R4.reuse ;  /* 0x00000027a10a7c23 */ /* 0x100fe20008010804 */
[----:B------:R-:W-:Y:S01]  /*7b80*/  LOP3.LUT R12, R7, R12, RZ, 0xc0, !PT ;  /* 0x0000000c070c7212 */ /* 0x000fe200078ec0ff */
[----:B------:R-:W-:Y:S02]  /*7b90*/  FFMA.FTZ R7, R163, UR39, -R4 ;  /* 0x00000027a3077c23 */ /* 0x000fe40008010804 */
[----:B------:R4:W-:Y:S01]  /*7ba0*/  MUFU.EX2 R23, R10 ;  /* 0x0000000a00177308 */ /* 0x0009e20000000800 */
[----:B--2---:R-:W-:-:S04]  /*7bb0*/  F2FP.BF16.F32.PACK_AB R3, R177, R178 ;  /* 0x000000b2b103723e */ /* 0x004fc800000010ff */
[----:B------:R-:W-:Y:S01]  /*7bc0*/  LOP3.LUT R14, R2, R3, RZ, 0xc0, !PT ;  /* 0x00000003020e7212 */ /* 0x000fe200078ec0ff */
[----:B------:R-:W-:Y:S01]  /*7bd0*/  FFMA.FTZ R3, R153, UR39, -R5 ;  /* 0x0000002799037c23 */ /* 0x000fe20008010805 */
[----:B------:R-:W-:Y:S02]  /*7be0*/  HSET2.LE.AND R2, R16, R173, PT ;  /* 0x000000ad10027233 */ /* 0x000fe40003803000 */
[----:B---3--:R-:W-:Y:S01]  /*7bf0*/  F2FP.BF16.F32.PACK_AB R16, R68, R69 ;  /* 0x000000454410723e */ /* 0x008fe200000010ff */
[----:B------:R1:W2:Y:S03]  /*7c00*/  MUFU.EX2 R43, R3 ;  /* 0x00000003002b7308 */ /* 0x0002a60000000800 */
[----:B------:R-:W-:Y:S01]  /*7c10*/  LOP3.LUT R13, R13, R16, RZ, 0xc0, !PT ;  /* 0x000000100d0d7212 */ /* 0x000fe200078ec0ff */
[----:B----4-:R-:W-:Y:S01]  /*7c20*/  FFMA.FTZ R10, R164, UR39, -R4 ;  /* 0x00000027a40a7c23 */ /* 0x010fe20008010804 */
[----:B-1----:R-:W-:-:S04]  /*7c30*/  F2FP.BF16.F32.PACK_AB R3, R46, R47 ;  /* 0x0000002f2e03723e */ /* 0x002fc800000010ff */
[----:B------:R-:W-:Y:S01]  /*7c40*/  LOP3.LUT R15, R2, R3, RZ, 0xc0, !PT ;  /* 0x00000003020f7212 */ /* 0x000fe200078ec0ff */
[----:B------:R-:W-:Y:S01]  /*7c50*/  FFMA.FTZ R3, R157, UR39, -R5 ;  /* 0x000000279d037c23 */ /* 0x000fe20008010805 */
[----:B------:R-:W-:Y:S02]  /*7c60*/  LOP3.LUT R2, R19, UR21, R40, 0x96, !PT ;  /* 0x0000001513027c12 */ /* 0x000fe4000f8e9628 */
[----:B------:R-:W-:Y:S01]  /*7c70*/  LOP3.LUT R5, R21, UR21, R44, 0x96, !PT ;  /* 0x0000001515057c12 */ /* 0x000fe2000f8e962c */
[----:B------:R1:W-:Y:S02]  /*7c80*/  MUFU.EX2 R40, R3 ;  /* 0x0000000300287308 */ /* 0x0003e40000000800 */
[----:B------:R-:W-:Y:S01]  /*7c90*/  IMAD.WIDE.U32 R8, R2, -0x2daee0ad, RZ ;  /* 0xd2511f5302087825 */ /* 0x000fe200078e00ff */
[C---:B------:R-:W-:Y:S05]  /*7ca0*/  HMMA.16816.F32.BF16 R84, R12.reuse, R28, R84 ;  /* 0x0000001c0c54723c */ /* 0x040fea0000041854 */
[----:B------:R3:W4:Y:S01]  /*7cb0*/  MUFU.EX2 R28, R7 ;  /* 0x00000007001c7308 */ /* 0x0007220000000800 */
[C---:B------:R-:W-:Y:S06]  /*7cc0*/  HMMA.16816.F32.BF16 R116, R12.reuse, R32, R140 ;  /* 0x000000200c74723c */ /* 0x040fec000004188c */
[----:B------:R-:W-:Y:S01]  /*7cd0*/  HMMA.16816.F32.BF16 R132, R12, R36, R144 ;  /* 0x000000240c84723c */ /* 0x000fe20000041890 */
[----:B------:R5:W-:Y:S01]  /*7ce0*/  MUFU.EX2 R21, R10 ;  /* 0x0000000a00157308 */ /* 0x000be20000000800 */
[----:B-1----:R-:W-:Y:S01]  /*7cf0*/  IMAD.WIDE.U32 R2, R5, -0x2daee0ad, RZ ;  /* 0xd2511f5305027825 */ /* 0x002fe200078e00ff */
[----:B------:R-:W-:-:S03]  /*7d00*/  LOP3.LUT R5, R9, UR15, R22, 0x96, !PT ;  /* 0x0000000f09057c12 */ /* 0x000fc6000f8e9616 */
[C---:B------:R-:W-:Y:S01]  /*7d10*/  HMMA.16816.F32.BF16 R60, R12.reuse, R30, R60 ;  /* 0x0000001e0c3c723c */ /* 0x040fe2000004183c */
[C---:B------:R-:W-:Y:S02]  /*7d20*/  LOP3.LUT R16, R2.reuse, 0xff, RZ, 0xc0, !PT ;  /* 0x000000ff02107812 */ /* 0x040fe400078ec0ff */
[----:B------:R-:W-:Y:S02]  /*7d30*/  SHF.R.U32.HI R11, RZ, 0x10, R2 ;  /* 0x00000010ff0b7819 */ /* 0x000fe40000011602 */
[----:B---3--:R-:W-:Y:S01]  /*7d40*/  LOP3.LUT R7, R2, 0xffff, RZ, 0xc0, !PT ;  /* 0x0000ffff02077812 */ /* 0x008fe200078ec0ff */
[C---:B------:R-:W-:Y:S01]  /*7d50*/  HMMA.16816.F32.BF16 R64, R12.reuse, R24, R64 ;  /* 0x000000180c40723c */ /* 0x040fe20000041840 */
[----:B------:R-:W-:Y:S02]  /*7d60*/  LOP3.LUT R3, R3, UR15, R42, 0x96, !PT ;  /* 0x0000000f03037c12 */ /* 0x000fe4000f8e962a */
[----:B------:R-:W-:Y:S02]  /*7d70*/  SHF.R.U32.HI R7, RZ, 0x8, R7 ;  /* 0x00000008ff077819 */ /* 0x000fe40000011607 */
[----:B------:R-:W-:Y:S01]  /*7d80*/  SHF.R.U32.HI R17, RZ, 0x18, R2 ;  /* 0x00000018ff117819 */ /* 0x000fe20000011602 */
[----:B------:R-:W-:Y:S01]  /*7d90*/  FFMA.FTZ R2, R162, UR39, -R4 ;  /* 0x00000027a2027c23 */ /* 0x000fe20008010804 */
[----:B------:R-:W-:Y:S01]  /*7da0*/  PRMT R16, R16, 0x5410, R7 ;  /* 0x0000541010107816 */ /* 0x000fe20000000007 */
[--C-:B-----5:R-:W-:Y:S01]  /*7db0*/  FFMA.FTZ R10, R165, UR39, -R6.reuse ;  /* 0x00000027a50a7c23 */ /* 0x120fe20008010806 */
[C---:B------:R-:W-:Y:S01]  /*7dc0*/  LOP3.LUT R7, R3.reuse, 0xffff, RZ, 0xc0, !PT ;  /* 0x0000ffff03077812 */ /* 0x040fe200078ec0ff */
[----:B------:R1:W3:Y:S01]  /*7dd0*/  MUFU.EX2 R22, R2 ;  /* 0x0000000200167308 */ /* 0x0002e20000000800 */
[----:B------:R-:W-:Y:S01]  /*7de0*/  LOP3.LUT R4, R3, 0xff, RZ, 0xc0, !PT ;  /* 0x000000ff03047812 */ /* 0x000fe200078ec0ff */
[----:B------:R-:W-:Y:S01]  /*7df0*/  FFMA.FTZ R6, R166, UR39, -R6 ;  /* 0x00000027a6067c23 */ /* 0x000fe20008010806 */
[----:B------:R-:W-:Y:S01]  /*7e00*/  SHF.R.U32.HI R7, RZ, 0x8, R7 ;  /* 0x00000008ff077819 */ /* 0x000fe20000011607 */
[C---:B------:R-:W-:Y:S04]  /*7e10*/  HMMA.16816.F32.BF16 R56, R12.reuse, R26, R56 ;  /* 0x0000001a0c38723c */ /* 0x040fe80000041838 */
[----:B------:R5:W-:Y:S02]  /*7e20*/  MUFU.EX2 R20, R10 ;  /* 0x0000000a00147308 */ /* 0x000be40000000800 */
[C---:B------:R-:W-:Y:S06]  /*7e30*/  HMMA.16816.F32.BF16 R48, R12.reuse, R34, R48 ;  /* 0x000000220c30723c */ /* 0x040fec0000041830 */
[----:B------:R3:W-:Y:S01]  /*7e40*/  MUFU.EX2 R19, R6 ;  /* 0x0000000600137308 */ /* 0x0007e20000000800 */
[----:B-1----:R-:W-:Y:S01]  /*7e50*/  LOP3.LUT R2, R11, 0xff, RZ, 0xc0, !PT ;  /* 0x000000ff0b027812 */ /* 0x002fe200078ec0ff */
[----:B------:R-:W-:Y:S01]  /*7e60*/  HMMA.16816.F32.BF16 R36, R12, R38, R52 ;  /* 0x000000260c24723c */ /* 0x000fe20000041834 */
[----:B------:R-:W1:Y:S02]  /*7e70*/  LDSM.16.MT88.4 R12, [R187+0x7800] ;  /* 0x00780000bb0c783b */ /* 0x000e640000004200 */
[----:B------:R-:W-:-:S02]  /*7e80*/  PRMT R11, R2, 0x5410, R17 ;  /* 0x00005410020b7816 */ /* 0x000fc40000000011 */
[----:B------:R-:W-:Y:S02]  /*7e90*/  PRMT R2, R4, 0x5410, R7 ;  /* 0x0000541004027816 */ /* 0x000fe40000000007 */
[--C-:B------:R-:W-:Y:S02]  /*7ea0*/  SHF.R.U32.HI R4, RZ, 0x10, R3.reuse ;  /* 0x00000010ff047819 */ /* 0x100fe40000011603 */
[----:B------:R-:W-:Y:S02]  /*7eb0*/  SHF.R.U32.HI R7, RZ, 0x18, R3 ;  /* 0x00000018ff077819 */ /* 0x000fe40000011603 */
[----:B------:R-:W-:Y:S02]  /*7ec0*/  LOP3.LUT R4, R4, 0xff, RZ, 0xc0, !PT ;  /* 0x000000ff04047812 */ /* 0x000fe400078ec0ff */
[----:B------:R-:W-:Y:S02]  /*7ed0*/  HSET2.LE.AND R2, R2, R173, PT ;  /* 0x000000ad02027233 */ /* 0x000fe40003803000 */
[----:B--2---:R-:W-:-:S02]  /*7ee0*/  F2FP.BF16.F32.PACK_AB R3, R43, R45 ;  /* 0x0000002d2b03723e */ /* 0x004fc400000010ff */
[----:B-----5:R-:W-:Y:S02]  /*7ef0*/  PRMT R10, R4, 0x5410, R7 ;  /* 0x00005410040a7816 */ /* 0x020fe40000000007 */
[----:B------:R-:W-:Y:S02]  /*7f00*/  LOP3.LUT R136, R2, R3, RZ, 0xc0, !PT ;  /* 0x0000000302887212 */ /* 0x000fe400078ec0ff */
[----:B----4-:R-:W-:Y:S02]  /*7f10*/  F2FP.BF16.F32.PACK_AB R3, R23, R28 ;  /* 0x0000001c1703723e */ /* 0x010fe400000010ff */
[--C-:B------:R-:W-:Y:S02]  /*7f20*/  HSET2.LE.AND R2, R10, R173.reuse, PT ;  /* 0x000000ad0a027233 */ /* 0x100fe40003803000 */
[----:B------:R-:W-:Y:S02]  /*7f30*/  HSET2.LE.AND R4, R16, R173, PT ;  /* 0x000000ad10047233 */ /* 0x000fe40003803000 */
[----:B---3--:R-:W-:-:S02]  /*7f40*/  F2FP.BF16.F32.PACK_AB R6, R40, R41 ;  /* 0x000000292806723e */ /* 0x008fc400000010ff */
[----:B------:R-:W-:Y:S01]  /*7f50*/  LOP3.LUT R137, R2, R3, RZ, 0xc0, !PT ;  /* 0x0000000302897212 */ /* 0x000fe200078ec0ff */
[--C-:B------:R-:W-:Y:S01]  /*7f60*/  FFMA.FTZ R2, R167, UR39, -R0.reuse ;  /* 0x00000027a7027c23 */ /* 0x100fe20008010800 */
[----:B------:R-:W-:Y:S01]  /*7f70*/  HSET2.LE.AND R7, R11, R173, PT ;  /* 0x000000ad0b077233 */ /* 0x000fe20003803000 */
[--C-:B------:R-:W-:Y:S01]  /*7f80*/  FFMA.FTZ R11, R169, UR39, -R0.reuse ;  /* 0x00000027a90b7c23 */ /* 0x100fe20008010800 */
[----:B------:R-:W-:Y:S01]  /*7f90*/  F2FP.BF16.F32.PACK_AB R10, R21, R22 ;  /* 0x00000016150a723e */ /* 0x000fe200000010ff */
[----:B------:R2:W-:Y:S01]  /*7fa0*/  MUFU.EX2 R17, R2 ;  /* 0x0000000200117308 */ /* 0x0005e20000000800 */
[----:B------:R-:W-:Y:S01]  /*7fb0*/  LOP3.LUT R138, R4, R6, RZ, 0xc0, !PT ;  /* 0x00000006048a7212 */ /* 0x000fe200078ec0ff */
[----:B------:R-:W-:Y:S01]  /*7fc0*/  FFMA.FTZ R6, R170, UR39, -R0 ;  /* 0x00000027aa067c23 */ /* 0x000fe20008010800 */
[----:B------:R-:W-:Y:S02]  /*7fd0*/  LOP3.LUT R4, R8, 0xffff, RZ, 0xc0, !PT ;  /* 0x0000ffff08047812 */ /* 0x000fe400078ec0ff */
[----:B------:R-:W-:-:S02]  /*7fe0*/  SHF.R.U32.HI R3, RZ, 0x10, R8 ;  /* 0x00000010ff037819 */ /* 0x000fc40000011608 */
[----:B------:R-:W-:Y:S01]  /*7ff0*/  LOP3.LUT R139, R7, R10, RZ, 0xc0, !PT ;  /* 0x0000000a078b7212 */ /* 0x000fe200078ec0ff */
[----:B------:R-:W-:Y:S01]  /*8000*/  MUFU.EX2 R18, R11 ;  /* 0x0000000b00127308 */ /* 0x000fe20000000800 */
[----:B------:R-:W-:Y:S02]  /*8010*/  LOP3.LUT R10, R8, 0xff, RZ, 0xc0, !PT ;  /* 0x000000ff080a7812 */ /* 0x000fe400078ec0ff */
[----:B------:R-:W-:Y:S02]  /*8020*/  SHF.R.U32.HI R9, RZ, 0x18, R8 ;  /* 0x00000018ff097819 */ /* 0x000fe40000011608 */
[----:B------:R-:W-:Y:S01]  /*8030*/  SHF.R.U32.HI R8, RZ, 0x8, R4 ;  /* 0x00000008ff087819 */ /* 0x000fe20000011604 */
[----:B------:R-:W-:Y:S01]  /*8040*/  HMMA.16816.F32.BF16 R80, R136, R88, R80 ;  /* 0x000000588850723c */ /* 0x000fe20000041850 */
[----:B------:R-:W-:Y:S01]  /*8050*/  LOP3.LUT R4, R3, 0xff, RZ, 0xc0, !PT ;  /* 0x000000ff03047812 */ /* 0x000fe200078ec0ff */
[----:B------:R3:W-:Y:S01]  /*8060*/  MUFU.EX2 R11, R6 ;  /* 0x00000006000b7308 */ /* 0x0007e20000000800 */
[----:B--2---:R-:W-:Y:S01]  /*8070*/  FFMA.FTZ R2, R168, UR39, -R0 ;  /* 0x00000027a8027c23 */ /* 0x004fe20008010800 */
[----:B------:R-:W-:-:S02]  /*8080*/  LOP3.LUT R0, R5, 0xffff, RZ, 0xc0, !PT ;  /* 0x0000ffff05007812 */ /* 0x000fc400078ec0ff */
[----:B------:R-:W-:Y:S01]  /*8090*/  LOP3.LUT R7, R5, 0xff, RZ, 0xc0, !PT ;  /* 0x000000ff05077812 */ /* 0x000fe200078ec0ff */
[C---:B------:R-:W-:Y:S01]  /*80a0*/  HMMA.16816.F32.BF16 R92, R136.reuse, R90, R92 ;  /* 0x0000005a885c723c */ /* 0x040fe2000004185c */
[----:B------:R-:W-:Y:S02]  /*80b0*/  SHF.R.U32.HI R3, RZ, 0x8, R0 ;  /* 0x00000008ff037819 */ /* 0x000fe40000011600 */
[----:B------:R2:W4:Y:S01]  /*80c0*/  MUFU.EX2 R16, R2 ;  /* 0x0000000200107308 */ /* 0x0005220000000800 */
[----:B------:R-:W-:Y:S02]  /*80d0*/  PRMT R0, R10, 0x5410, R8 ;  /* 0x000054100a007816 */ /* 0x000fe40000000008 */
[----:B------:R-:W-:Y:S01]  /*80e0*/  PRMT R7, R7, 0x5410, R3 ;  /* 0x0000541007077816 */ /* 0x000fe20000000003 */
[----:B------:R-:W-:Y:S01]  /*80f0*/  HMMA.16816.F32.BF16 R96, R136, R104, R96 ;  /* 0x000000688860723c */ /* 0x000fe20000041860 */
[----:B------:R-:W-:Y:S02]  /*8100*/  PRMT R4, R4, 0x5410, R9 ;  /* 0x0000541004047816 */ /* 0x000fe40000000009 */
[----:B------:R-:W-:-:S02]  /*8110*/  HSET2.LE.AND R0, R0, R173, PT ;  /* 0x000000ad00007233 */ /* 0x000fc40003803000 */
[----:B---3--:R-:W-:Y:S01]  /*8120*/  F2FP.BF16.F32.PACK_AB R6, R74, R75 ;  /* 0x0000004b4a06723e */ /* 0x008fe200000010ff */
[----:B------:R-:W-:Y:S01]  /*8130*/  HMMA.16816.F32.BF16 R108, R136, R106, R108 ;  /* 0x0000006a886c723c */ /* 0x000fe2000004186c */
[----:B------:R-:W-:-:S05]  /*8140*/  HSET2.LE.AND R3, R4, R173, PT ;  /* 0x000000ad04037233 */ /* 0x000fca0003803000 */
[C---:B------:R-:W-:Y:S01]  /*8150*/  HMMA.16816.F32.BF16 R112, R136.reuse, R120, R112 ;  /* 0x000000788870723c */ /* 0x040fe20000041870 */
[--C-:B--2---:R-:W-:Y:S02]  /*8160*/  SHF.R.U32.HI R2, RZ, 0x10, R5.reuse ;  /* 0x00000010ff027819 */ /* 0x104fe40000011605 */
[----:B------:R-:W-:Y:S02]  /*8170*/  SHF.R.U32.HI R5, RZ, 0x18, R5 ;  /* 0x00000018ff057819 */ /* 0x000fe40000011605 */
[----:B------:R-:W-:Y:S01]  /*8180*/  LOP3.LUT R2, R2, 0xff, RZ, 0xc0, !PT ;  /* 0x000000ff02027812 */ /* 0x000fe200078ec0ff */
[C---:B------:R-:W-:Y:S01]  /*8190*/  HMMA.16816.F32.BF16 R124, R136.reuse, R122, R124 ;  /* 0x0000007a887c723c */ /* 0x040fe2000004187c */
[----:B----4-:R-:W-:Y:S02]  /*81a0*/  F2FP.BF16.F32.PACK_AB R4, R16, R17 ;  /* 0x000000111004723e */ /* 0x010fe400000010ff */
[----:B------:R-:W-:Y:S02]  /*81b0*/  PRMT R2, R2, 0x5410, R5 ;  /* 0x0000541002027816 */ /* 0x000fe40000000005 */
[--C-:B------:R-:W-:Y:S01]  /*81c0*/  HSET2.LE.AND R5, R7, R173.reuse, PT ;  /* 0x000000ad07057233 */ /* 0x100fe20003803000 */
[C---:B-1----:R-:W-:Y:S01]  /*81d0*/  HMMA.16816.F32.BF16 R128, R136.reuse, R12, R128 ;  /* 0x0000000c8880723c */ /* 0x042fe20000041880 */
[----:B------:R-:W-:Y:S01]  /*81e0*/  LOP3.LUT R143, R3, R4, RZ, 0xc0, !PT ;  /* 0x00000004038f7212 */ /* 0x000fe200078ec0ff */
[----:B------:R-:W-:Y:S01]  /*81f0*/  FADD.FTZ R3, R237, R235 ;  /* 0x000000ebed037221 */ /* 0x000fe20000010000 */
[----:B------:R-:W-:Y:S01]  /*8200*/  HSET2.LE.AND R7, R2, R173, PT ;  /* 0x000000ad02077233 */ /* 0x000fe20003803000 */
[----:B------:R-:W-:Y:S01]  /*8210*/  FADD.FTZ R4, R224, R222 ;  /* 0x000000dee0047221 */ /* 0x000fe20000010000 */
[----:B------:R-:W-:Y:S01]  /*8220*/  F2FP.BF16.F32.PACK_AB R2, R19, R20 ;  /* 0x000000141302723e */ /* 0x000fe200000010ff */
[----:B------:R-:W-:Y:S01]  /*8230*/  FADD.FTZ R3, R233, R3 ;  /* 0x00000003e9037221 */ /* 0x000fe20000010000 */
[----:B------:R-:W-:Y:S01]  /*8240*/  LOP3.LUT R140, R5, R6, RZ, 0xc0, !PT ;  /* 0x00000006058c7212 */ /* 0x000fe200078ec0ff */
[----:B------:R-:W-:Y:S01]  /*8250*/  FADD.FTZ R4, R221, R4 ;  /* 0x00000004dd047221 */ /* 0x000fe20000010000 */
[----:B------:R-:W-:Y:S01]  /*8260*/  LOP3.LUT R142, R0, R2, RZ, 0xc0, !PT ;  /* 0x00000002008e7212 */ /* 0x000fe200078ec0ff */
        /* <DEDUP_REMOVED lines=9> */
[----:B------:R-:W-:Y:S01]  /*8300*/  HMMA.16816.F32.BF16 R136, R136, R14, R76 ;  /* 0x0000000e8888723c */ /* 0x000fe2000004184c */
[----:B------:R-:W-:Y:S01]  /*8310*/  FADD.FTZ R0, R226, R0 ;  /* 0x00000000e2007221 */ /* 0x000fe20000010000 */
[----:B------:R-:W-:Y:S01]  /*8320*/  FADD.FTZ R3, R232, R3 ;  /* 0x00000003e8037221 */ /* 0x000fe20000010000 */
[----:B------:R-:W-:-:S02]  /*8330*/  FADD.FTZ R2, R182, R2 ;  /* 0x00000002b6027221 */ /* 0x000fc40000010000 */
[----:B------:R-:W-:Y:S01]  /*8340*/  FADD.FTZ R0, R227, R0 ;  /* 0x00000000e3007221 */ /* 0x000fe20000010000 */
[----:B------:R-:W-:Y:S01]  /*8350*/  FADD.FTZ R3, R234, R3 ;  /* 0x00000003ea037221 */ /* 0x000fe20000010000 */
[----:B------:R-:W-:Y:S01]  /*8360*/  FADD.FTZ R2, R181, R2 ;  /* 0x00000002b5027221 */ /* 0x000fe20000010000 */
[C---:B------:R-:W-:Y:S01]  /*8370*/  HMMA.16816.F32.BF16 R84, R140.reuse, R88, R84 ;  /* 0x000000588c54723c */ /* 0x040fe20000041854 */
[----:B------:R-:W-:Y:S01]  /*8380*/  FADD.FTZ R5, R216, R0 ;  /* 0x00000000d8057221 */ /* 0x000fe20000010000 */
[----:B------:R-:W-:Y:S01]  /*8390*/  FADD.FTZ R0, R212, R4 ;  /* 0x00000004d4007221 */ /* 0x000fe20000010000 */
[----:B------:R-:W-:Y:S02]  /*83a0*/  FADD.FTZ R2, R180, R2 ;  /* 0x00000002b4027221 */ /* 0x000fe40000010000 */
[----:B------:R-:W-:Y:S01]  /*83b0*/  FADD.FTZ R5, R217, R5 ;  /* 0x00000005d9057221 */ /* 0x000fe20000010000 */
[----:B------:R-:W-:Y:S01]  /*83c0*/  FADD.FTZ R4, R210, R0 ;  /* 0x00000000d2047221 */ /* 0x000fe20000010000 */
[C---:B------:R-:W-:Y:S02]  /*83d0*/  HMMA.16816.F32.BF16 R100, R140.reuse, R104, R64 ;  /* 0x000000688c64723c */ /* 0x040fe40000041840 */
        /* <DEDUP_REMOVED lines=47> */
[----:B------:R-:W-:Y:S01]  /*86d0*/  HMMA.16816.F32.BF16 R140, R140, R14, R36 ;  /* 0x0000000e8c8c723c */ /* 0x000fe20000041824 */
[----:B------:R-:W-:-:S08]  /*86e0*/  NOP ;  /* 0x0000000000007918 */ /* 0x000fd00000000000 */
[----:B------:R-:W-:-:S15]  /*86f0*/  @!P5 BRA `(.L_x_1427) ;  /* 0x0000009c00acd947 */ /* 0x000fde0003800000 */
[----:B------:R-:W2:Y:S01]  /*8700*/  LDL.64 R152, [R1+0x60] ;  /* 0x0000600001987983 */ /* 0x000ea20000100a00 */
[----:B------:R-:W-:Y:S01]  /*8710*/  ULDC UR4, c[0x0][0x2d0] ;  /* 0x0000b40000047ab9 */ /* 0x000fe20000000800 */
[----:B------:R-:W-:-:S04]  /*8720*/  DEPBAR.LE SB0, 0x0 ;  /* 0x000080000000791a */ /* 0x000fc80000000000 */
[----:B------:R-:W3:Y:S01]  /*8730*/  LDL.64 R158, [R1+0x10] ;  /* 0x00001000019e7983 */ /* 0x000ee20000100a00 */
[----:B------:R-:W-:Y:S01]  /*8740*/  UIMAD.WIDE.U32 UR40, UR8, 0x20, URZ ;  /* 0x00000020082878a5 */ /* 0x000fe2000f8e003f */
[----:B------:R-:W-:Y:S01]  /*8750*/  IMAD.U32 R5, RZ, RZ, UR8 ;  /* 0x00000008ff057e24 */ /* 0x000fe2000f8e00ff */
[----:B------:R-:W-:-:S04]  /*8760*/  UIADD3 UR37, UR17, -0x2, URZ ;  /* 0xfffffffe11257890 */ /* 0x000fc8000fffe03f */
[----:B------:R-:W-:Y:S01]  /*8770*/  UISETP.GT.AND UP1, UPT, UR37, UR12, UPT ;  /* 0x0000000c2500728c */ /* 0x000fe2000bf24270 */
[----:B------:R-:W-:Y:S01]  /*8780*/  BAR.SYNC.DEFER_BLOCKING 0x0 ;  /* 0x0000000000007b1d */ /* 0x000fe20000010000 */
[----:B--2---:R-:W-:Y:S01]  /*8790*/  ISETP.GE.AND P0, PT, R152, UR4, PT ;  /* 0x0000000498007c0c */ /* 0x004fe2000bf06270 */
[----:B------:R-:W-:-:S03]  /*87a0*/  UIADD3 UR4, UR17, -0x2, URZ ;  /* 0xfffffffe11047890 */ /* 0x000fc6000fffe03f */
[----:B------:R-:W-:Y:S01]  /*87b0*/  P2R R237, PR, RZ, 0x1 ;  /* 0x00000001ffed7803 */ /* 0x000fe20000000000 */
[----:B------:R-:W-:Y:S02]  /*87c0*/  USHF.R.S32.HI UR7, URZ, 0x1f, UR4 ;  /* 0x0000001f3f077899 */ /* 0x000fe40008011404 */
[----:B------:R-:W-:Y:S01]  /*87d0*/  UIMAD UR6, UR19, UR4, URZ ;  /* 0x00000004130672a4 */ /* 0x000fe2000f8e023f */
[----:B------:R-:W-:Y:S01]  /*87e0*/  IMAD.U32 R2, RZ, RZ, UR4 ;  /* 0x00000004ff027e24 */ /* 0x000fe2000f8e00ff */
[----:B------:R-:W-:Y:S02]  /*87f0*/  USHF.L.U32 UR4, UR9, 0x5, URZ ;  /* 0x0000000509047899 */ /* 0x000fe4000800063f */
[----:B------:R-:W-:Y:S01]  /*8800*/  UIMAD UR6, UR7, UR32, UR6 ;  /* 0x00000020070672a4 */ /* 0x000fe2000f8e0206 */
[----:B---3--:R-:W-:Y:S01]  /*8810*/  IMAD.WIDE.U32 R2, R2, UR32, R158 ;  /* 0x0000002002027c25 */ /* 0x008fe2000f8e009e */
[----:B------:R-:W2:Y:S01]  /*8820*/  @!P0 LDC.64 R10, c[0x0][0x220] ;  /* 0x00008800ff0a8b82 */ /* 0x000ea20000000a00 */
[----:B------:R-:W-:Y:S01]  /*8830*/  VOTEU.ALL UP0, P0 ;  /* 0x00000000003f7886 */ /* 0x000fe20000000000 */
[----:B------:R-:W-:Y:S01]  /*8840*/  @P0 STS.128 [R207+0x6000], RZ ;  /* 0x006000ffcf000388 */ /* 0x000fe20000000c00 */
[----:B------:R-:W-:Y:S01]  /*8850*/  IMAD.U32 R4, RZ, RZ, UR4 ;  /* 0x00000004ff047e24 */ /* 0x000fe2000f8e00ff */
[C---:B------:R-:W-:Y:S01]  /*8860*/  @!P0 IADD3 R0, P2, R2.reuse, UR28, RZ ;  /* 0x0000001c02008c10 */ /* 0x040fe2000ff5e0ff */
[----:B------:R-:W-:Y:S01]  /*8870*/  VIADD R3, R3, UR6 ;  /* 0x0000000603037c36 */ /* 0x000fe20008000000 */
[----:B------:R-:W-:Y:S01]  /*8880*/  @!P0 IADD3 R7, P1, R2, UR40, RZ ;  /* 0x0000002802078c10 */ /* 0x000fe2000ff3e0ff */
[----:B------:R-:W-:Y:S01]  /*8890*/  @!UP0 UIMAD UR4, UR9, 0x30, URZ ;  /* 0x00000030090488a4 */ /* 0x000fe2000f8e023f */
[----:B------:R-:W3:Y:S02]  /*88a0*/  @!P0 LDC.64 R8, c[0x0][0x220] ;  /* 0x00008800ff088b82 */ /* 0x000ee40000000a00 */
[----:B------:R-:W-:-:S02]  /*88b0*/  @!P0 IADD3.X R14, R3, UR18, RZ, P2, !PT ;  /* 0x00000012030e8c10 */ /* 0x000fc400097fe4ff */
[----:B------:R-:W-:Y:S01]  /*88c0*/  @!P0 IADD3.X R15, R3, UR41, R4, P1, !PT ;  /* 0x00000029030f8c10 */ /* 0x000fe20008ffe404 */
[----:B------:R-:W-:-:S03]  /*88d0*/  @!P0 IMAD.WIDE.U32 R4, R5, 0x30, R2 ;  /* 0x0000003005048825 */ /* 0x000fc600078e0002 */
[----:B------:R-:W4:Y:S08]  /*88e0*/  @!P0 LDC.64 R12, c[0x0][0x220] ;  /* 0x00008800ff0c8b82 */ /* 0x000f300000000a00 */
[----:B------:R-:W5:Y:S01]  /*88f0*/  @!P0 LDC.64 R16, c[0x0][0x220] ;  /* 0x00008800ff108b82 */ /* 0x000f620000000a00 */
[----:B--2---:R-:W-:-:S04]  /*8900*/  @!P0 LEA R10, P3, R2, R10, 0x1 ;  /* 0x0000000a020a8211 */ /* 0x004fc800078608ff */
[----:B------:R-:W-:Y:S02]  /*8910*/  @!P0 LEA.HI.X R11, R2, R11, R3, 0x1, P3 ;  /* 0x0000000b020b8211 */ /* 0x000fe400018f0c03 */
[----:B---3--:R-:W-:-:S03]  /*8920*/  @!P0 LEA R8, P2, R0, R8, 0x1 ;  /* 0x0000000800088211 */ /* 0x008fc600078408ff */
[----:B------:R-:W-:Y:S01]  /*8930*/  @!PT LDS RZ, [RZ] ;  /* 0x00000000fffff984 */ /* 0x000fe20000000800 */
[----:B------:R-:W-:Y:S01]  /*8940*/  @!PT LDS RZ, [RZ] ;  /* 0x00000000fffff984 */ /* 0x000fe20000000800 */
[----:B------:R-:W-:Y:S01]  /*8950*/  @!PT LDS RZ, [RZ] ;  /* 0x00000000fffff984 */ /* 0x000fe20000000800 */
[----:B------:R-:W-:Y:S01]  /*8960*/  @!P0 LDGSTS.E.BYPASS.LTC128B.128 [R207+0x6000], desc[UR26][R10.64] ;  /* 0x060000000acf8fae */ /* 0x000fe2000b901d5a */
[----:B------:R-:W-:Y:S01]  /*8970*/  @!P0 LEA.HI.X R9, R0, R9, R14, 0x1, P2 ;  /* 0x0000000900098211 */ /* 0x000fe200010f0c0e */
[----:B------:R-:W-:Y:S02]  /*8980*/  @!P0 VIADD R0, R5, UR4 ;  /* 0x0000000405008c36 */ /* 0x000fe40008000000 */
[----:B------:R-:W-:Y:S01]  /*8990*/  @P0 STS.128 [R207+0x6800], RZ ;  /* 0x006800ffcf000388 */ /* 0x000fe20000000c00 */
[----:B----4-:R-:W-:-:S03]  /*89a0*/  @!P0 LEA R6, P1, R7, R12, 0x1 ;  /* 0x0000000c07068211 */ /* 0x010fc600078208ff */
[----:B------:R-:W-:Y:S01]  /*89b0*/  @!PT LDS RZ, [RZ] ;  /* 0x00000000fffff984 */ /* 0x000fe20000000800 */
[----:B------:R-:W-:Y:S01]  /*89c0*/  @!PT LDS RZ, [RZ] ;  /* 0x00000000fffff984 */ /* 0x000fe20000000800 */
[----:B------:R-:W-:Y:S01]  /*89d0*/  @!PT LDS RZ, [RZ] ;  /* 0x00000000fffff984 */ /* 0x000fe20000000800 */
[----:B------:R-:W-:Y:S01]  /*89e0*/  @!P0 LDGSTS.E.BYPASS.LTC128B.128 [R207+0x6800], desc[UR26][R8.64] ;  /* 0x0680000008cf8fae */ /* 0x000fe2000b901d5a */
[----:B------:R-:W-:-:S03]  /*89f0*/  @!P0 LEA.HI.X R7, R7, R13, R15, 0x1, P1 ;  /* 0x0000000d07078211 */ /* 0x000fc600008f0c0f */
[----:B------:R-:W-:Y:S01]  /*8a00*/  @P0 STS.128 [R207+0x7000], RZ ;  /* 0x007000ffcf000388 */ /* 0x000fe20000000c00 */
[----:B-----5:R-:W-:-:S03]  /*8a10*/  @!P0 LEA R2, P1, R4, R16, 0x1 ;  /* 0x0000001004028211 */ /* 0x020fc600078208ff */
[----:B------:R-:W-:Y:S01]  /*8a20*/  @!PT LDS RZ, [RZ] ;  /* 0x00000000fffff984 */ /* 0x000fe20000000800 */
[----:B------:R-:W-:Y:S01]  /*8a30*/  @!PT LDS RZ, [RZ] ;  /* 0x00000000fffff984 */ /* 0x000fe20000000800 */
[----:B------:R-:W-:Y:S01]  /*8a40*/  @!PT LDS RZ, [RZ] ;  /* 0x00000000fffff984 */ /* 0x000fe20000000800 */
[----:B------:R-:W-:Y:S01]  /*8a50*/  @!P0 LDGSTS.E.BYPASS.LTC128B.128 [R207+0x7000], desc[UR26][R6.64] ;  /* 0x0700000006cf8fae */ /* 0x000fe2000b901d5a */
[----:B------:R-:W-:Y:S01]  /*8a60*/  @!P0 LEA.HI.X R3, R4, R17, R0, 0x1, P1 ;  /* 0x0000001104038211 */ /* 0x000fe200008f0c00 */
[----:B------:R-:W-:Y:S02]  /*8a70*/  IMAD.U32 R0, RZ, RZ, UR37 ;  /* 0x00000025ff007e24 */ /* 0x000fe4000f8e00ff */
[----:B------:R-:W-:Y:S02]  /*8a80*/  @P0 STS.128 [R207+0x7800], RZ ;  /* 0x007800ffcf000388 */ /* 0x000fe40000000c00 */
[----:B------:R-:W-:Y:S02]  /*8a90*/  IMAD R0, R0, 0x40, R248 ;  /* 0x0000004000007824 */ /* 0x000fe400078e02f8 */
[----:B------:R-:W-:Y:S01]  /*8aa0*/  @!PT LDS RZ, [RZ] ;  /* 0x00000000fffff984 */ /* 0x000fe20000000800 */
[----:B------:R-:W-:Y:S01]  /*8ab0*/  @!PT LDS RZ, [RZ] ;  /* 0x00000000fffff984 */ /* 0x000fe20000000800 */
[----:B------:R-:W-:Y:S01]  /*8ac0*/  @!PT LDS RZ, [RZ] ;  /* 0x00000000fffff984 */ /* 0x000fe20000000800 */
[----:B------:R2:W-:Y:S04]  /*8ad0*/  @!P0 LDGSTS.E.BYPASS.LTC128B.128 [R207+0x7800], desc[UR26][R2.64] ;  /* 0x0780000002cf8fae */ /* 0x0005e8000b901d5a */
[----:B------:R-:W-:Y:S01]  /*8ae0*/  LDSM.16.M88.4 R16, [R191] ;  /* 0x00000000bf10783b */ /* 0x000fe20000000200 */
[----:B------:R-:W-:-:S02]  /*8af0*/  ISETP.GE.AND P2, PT, R0, R206, PT ;  /* 0x000000ce0000720c */ /* 0x000fc40003f46270 */
[C---:B------:R-:W-:Y:S01]  /*8b00*/  ISETP.GE.AND P1, PT, R0.reuse, R205, PT ;  /* 0x000000cd0000720c */ /* 0x040fe20003f26270 */
[----:B------:R-:W3:Y:S01]  /*8b10*/  LDSM.16.M88.4 R20, [R184+0x4000] ;  /* 0x00400000b814783b */ /* 0x000ee20000000200 */
[C---:B------:R-:W-:Y:S02]  /*8b20*/  ISETP.LT.OR P6, PT, R0.reuse, R201, P2 ;  /* 0x000000c90000720c */ /* 0x040fe400017c1670 */
[C---:B------:R-:W-:Y:S01]  /*8b30*/  ISETP.LT.OR P5, PT, R0.reuse, R200, P1 ;  /* 0x000000c80000720c */ /* 0x040fe20000fa1670 */
[----:B------:R-:W4:Y:S04]  /*8b40*/  LDSM.16.M88.4 R12, [R191+0x2000] ;  /* 0x00200000bf0c783b */ /* 0x000f280000000200 */
[----:B------:R-:W5:Y:S04]  /*8b50*/  LDSM.16.M88.4 R32, [R184+0x5000] ;  /* 0x00500000b820783b */ /* 0x000f680000000200 */
[----:B------:R-:W1:Y:S04]  /*8b60*/  LDSM.16.M88.4 R36, [R184+0x4800] ;  /* 0x00480000b824783b */ /* 0x000e680000000200 */
[----:B------:R-:W1:Y:S01]  /*8b70*/  LDSM.16.M88.4 R28, [R184+0x5800] ;  /* 0x00580000b81c783b */ /* 0x000e620000000200 */
[----:B--2---:R-:W-:-:S03]  /*8b80*/  VIADD R2, R0, 0x1 ;  /* 0x0000000100027836 */ /* 0x004fc60000000000 */
[----:B------:R-:W-:Y:S04]  /*8b90*/  LDSM.16.M88.4 R8, [R194] ;  /* 0x00000000c208783b */ /* 0x000fe80000000200 */
[----:B------:R-:W2:Y:S01]  /*8ba0*/  LDSM.16.M88.4 R40, [R190+0x4000] ;  /* 0x00400000be28783b */ /* 0x000ea20000000200 */
[C---:B------:R-:W-:Y:S02]  /*8bb0*/  ISETP.GE.AND P4, PT, R2.reuse, R206, PT ;  /* 0x000000ce0200720c */ /* 0x040fe40003f86270 */
[C---:B------:R-:W-:Y:S01]  /*8bc0*/  ISETP.GE.AND P3, PT, R2.reuse, R205, PT ;  /* 0x000000cd0200720c */ /* 0x040fe20003f66270 */
[----:B------:R-:W2:Y:S01]  /*8bd0*/  LDSM.16.M88.4 R4, [R194+0x2000] ;  /* 0x00200000c204783b */ /* 0x000ea20000000200 */
[C---:B------:R-:W-:Y:S02]  /*8be0*/  ISETP.GE.AND P2, PT, R2.reuse, R204, PT ;  /* 0x000000cc0200720c */ /* 0x040fe40003f46270 */
[C---:B------:R-:W-:Y:S01]  /*8bf0*/  ISETP.GE.AND P1, PT, R2.reuse, R203, PT ;  /* 0x000000cb0200720c */ /* 0x040fe20003f26270 */
[----:B------:R-:W2:Y:S01]  /*8c00*/  LDSM.16.M88.4 R52, [R190+0x5000] ;  /* 0x00500000be34783b */ /* 0x000ea20000000200 */
[----:B------:R-:W-:-:S02]  /*8c10*/  ISETP.LT.OR P4, PT, R2, R201, P4 ;  /* 0x000000c90200720c */ /* 0x000fc40002781670 */
[C---:B------:R-:W-:Y:S01]  /*8c20*/  ISETP.LT.OR P3, PT, R2.reuse, R200, P3 ;  /* 0x000000c80200720c */ /* 0x040fe20001f61670 */
[----:B------:R-:W2:Y:S01]  /*8c30*/  LDSM.16.M88.4 R56, [R190+0x4800] ;  /* 0x00480000be38783b */ /* 0x000ea20000000200 */
[C---:B------:R-:W-:Y:S02]  /*8c40*/  ISETP.LT.OR P0, PT, R2.reuse, R202, P2 ;  /* 0x000000ca0200720c */ /* 0x040fe40001701670 */
[----:B------:R-:W-:Y:S01]  /*8c50*/  ISETP.LT.OR P1, PT, R2, R199, P1 ;  /* 0x000000c70200720c */ /* 0x000fe20000f21670 */
[----:B------:R-:W2:Y:S01]  /*8c60*/  LDSM.16.M88.4 R48, [R190+0x5800] ;  /* 0x00580000be30783b */ /* 0x000ea20000000200 */
[----:B---3--:R-:W-:Y:S01]  /*8c70*/  HMMA.16816.F32.BF16 R60, R16, R20, RZ ;  /* 0x00000014103c723c */ /* 0x008fe200000418ff */
[----:B------:R-:W-:Y:S01]  /*8c80*/  P2R R3, PR, RZ, 0x8 ;  /* 0x00000008ff037803 */ /* 0x000fe20000000000 */
[C---:B------:R-:W-:Y:S01]  /*8c90*/  VIADD R2, R0.reuse, 0x8 ;  /* 0x0000000800027836 */ /* 0x040fe20000000000 */
[----:B------:R-:W-:Y:S01]  /*8ca0*/  LDSM.16.M88.4 R44, [R195] ;  /* 0x00000000c32c783b */ /* 0x000fe20000000200 */
[----:B------:R-:W-:-:S02]  /*8cb0*/  ISETP.GE.AND P2, PT, R0, R204, PT ;  /* 0x000000cc0000720c */ /* 0x000fc40003f46270 */
[C---:B----4-:R-:W-:Y:S01]  /*8cc0*/  HMMA.16816.F32.BF16 R64, R12.reuse, R20, RZ ;  /* 0x000000140c40723c */ /* 0x050fe200000418ff */
[----:B------:R-:W3:Y:S01]  /*8cd0*/  LDSM.16.M88.4 R24, [R192] ;  /* 0x00000000c018783b */ /* 0x000ee20000000200 */
[----:B------:R-:W-:Y:S02]  /*8ce0*/  ISETP.LT.OR P2, PT, R0, R202, P2 ;  /* 0x000000ca0000720c */ /* 0x000fe40001741670 */
[----:B------:R-:W-:Y:S01]  /*8cf0*/  ISETP.GE.AND P3, PT, R2, R205, PT ;  /* 0x000000cd0200720c */ /* 0x000fe20003f66270 */
[----:B------:R-:W0:Y:S01]  /*8d00*/  LDGDEPBAR ;  /* 0x00000000000079af */ /* 0x000e220000000000 */
[C---:B-----5:R-:W-:Y:S06]  /*8d10*/  HMMA.16816.F32.BF16 R144, R12.reuse, R32, RZ ;  /* 0x000000200c90723c */ /* 0x060fec00000418ff */
[-C--:B------:R-:W-:Y:S06]  /*8d20*/  HMMA.16816.F32.BF16 R152, R12, R22.reuse, RZ ;  /* 0x000000160c98723c */ /* 0x080fec00000418ff */
[----:B------:R-:W-:Y:S01]  /*8d30*/  HMMA.16816.F32.BF16 R172, R16, R22, RZ ;  /* 0x0000001610ac723c */ /* 0x000fe200000418ff */
[----:B------:R-:W4:Y:S05]  /*8d40*/  LDSM.16.M88.4 R20, [R192+0x2000] ;  /* 0x00200000c014783b */ /* 0x000f2a0000000200 */
[C---:B-1----:R-:W-:Y:S06]  /*8d50*/  HMMA.16816.F32.BF16 R148, R12.reuse, R36, RZ ;  /* 0x000000240c94723c */ /* 0x042fec00000418ff */
[C---:B------:R-:W-:Y:S06]  /*8d60*/  HMMA.16816.F32.BF16 R76, R12.reuse, R28, RZ ;  /* 0x0000001c0c4c723c */ /* 0x040fec00000418ff */
[C---:B------:R-:W-:Y:S06]  /*8d70*/  HMMA.16816.F32.BF16 R160, R12.reuse, R38, RZ ;  /* 0x000000260ca0723c */ /* 0x040fec00000418ff */
[C---:B------:R-:W-:Y:S06]  /*8d80*/  HMMA.16816.F32.BF16 R156, R12.reuse, R34, RZ ;  /* 0x000000220c9c723c */ /* 0x040fec00000418ff */
[----:B------:R-:W-:Y:S01]  /*8d90*/  HMMA.16816.F32.BF16 R164, R12, R30, RZ ;  /* 0x0000001e0ca4723c */ /* 0x000fe200000418ff */
[----:B------:R-:W-:Y:S05]  /*8da0*/  LDSM.16.M88.4 R12, [R193] ;  /* 0x00000000c10c783b */ /* 0x000fea0000000200 */
[C---:B------:R-:W-:Y:S06]  /*8db0*/  HMMA.16816.F32.BF16 R208, R16.reuse, R36, RZ ;  /* 0x0000002410d0723c */ /* 0x040fec00000418ff */
[----:B------:R-:W-:Y:S06]  /*8dc0*/  HMMA.16816.F32.BF16 R216, R16, R38, RZ ;  /* 0x0000002610d8723c */ /* 0x000fec00000418ff */
[----:B--2---:R-:W-:Y:S06]  /*8dd0*/  HMMA.16816.F32.BF16 R36, R8, R40, R60 ;  /* 0x000000280824723c */ /* 0x004fec000004183c */
[C---:B------:R-:W-:Y:S06]  /*8de0*/  HMMA.16816.F32.BF16 R180, R16.reuse, R32, RZ ;  /* 0x0000002010b4723c */ /* 0x040fec00000418ff */
[C---:B------:R-:W-:Y:S06]  /*8df0*/  HMMA.16816.F32.BF16 R212, R16.reuse, R34, RZ ;  /* 0x0000002210d4723c */ /* 0x040fec00000418ff */
[C---:B------:R-:W-:Y:S06]  /*8e00*/  HMMA.16816.F32.BF16 R176, R16.reuse, R28, RZ ;  /* 0x0000001c10b0723c */ /* 0x040fec00000418ff */
[----:B------:R-:W-:Y:S01]  /*8e10*/  HMMA.16816.F32.BF16 R168, R16, R30, RZ ;  /* 0x0000001e10a8723c */ /* 0x000fe200000418ff */
[----:B------:R-:W1:Y:S04]  /*8e20*/  LDSM.16.M88.4 R28, [R189] ;  /* 0x00000000bd1c783b */ /* 0x000e680000000200 */
[----:B------:R-:W-:Y:S01]  /*8e30*/  LDSM.16.M88.4 R16, [R198] ;  /* 0x00000000c610783b */ /* 0x000fe20000000200 */
        /* <DEDUP_REMOVED lines=9> */
[----:B------:R-:W-:Y:S06]  /*8ed0*/  HMMA.16816.F32.BF16 R64, R8, R42, R172 ;  /* 0x0000002a0840723c */ /* 0x000fec00000418ac */
[-C--:B---3--:R-:W-:Y:S06]  /*8ee0*/  HMMA.16816.F32.BF16 R60, R24, R44.reuse, R36 ;  /* 0x0000002c183c723c */ /* 0x088fec0000041824 */
[----:B----4-:R-:W-:Y:S06]  /*8ef0*/  HMMA.16816.F32.BF16 R40, R20, R44, R32 ;  /* 0x0000002c1428723c */ /* 0x010fec0000041820 */
[----:B------:R-:W-:Y:S06]  /*8f00*/  HMMA.16816.F32.BF16 R76, R8, R56, R208 ;  /* 0x00000038084c723c */ /* 0x000fec00000418d0 */
[----:B------:R-:W-:Y:S06]  /*8f10*/  HMMA.16816.F32.BF16 R36, R24, R46, R64 ;  /* 0x0000002e1824723c */ /* 0x000fec0000041840 */
[C---:B------:R-:W-:Y:S06]  /*8f20*/  HMMA.16816.F32.BF16 R152, R8.reuse, R52, R180 ;  /* 0x000000340898723c */ /* 0x040fec00000418b4 */
[C---:B------:R-:W-:Y:S06]  /*8f30*/  HMMA.16816.F32.BF16 R176, R8.reuse, R48, R176 ;  /* 0x0000003008b0723c */ /* 0x040fec00000418b0 */
[C---:B------:R-:W-:Y:S06]  /*8f40*/  HMMA.16816.F32.BF16 R148, R8.reuse, R58, R216 ;  /* 0x0000003a0894723c */ /* 0x040fec00000418d8 */
[C---:B------:R-:W-:Y:S06]  /*8f50*/  HMMA.16816.F32.BF16 R212, R8.reuse, R54, R212 ;  /* 0x0000003608d4723c */ /* 0x040fec00000418d4 */
[----:B------:R-:W-:Y:S01]  /*8f60*/  HMMA.16816.F32.BF16 R168, R8, R50, R168 ;  /* 0x0000003208a8723c */ /* 0x000fe200000418a8 */
[----:B------:R-:W3:Y:S05]  /*8f70*/  LDSM.16.M88.4 R8, [R189+0x800] ;  /* 0x00080000bd08783b */ /* 0x000eea0000000200 */
[----:B------:R-:W-:Y:S06]  /*8f80*/  HMMA.16816.F32.BF16 R32, R20, R46, R144 ;  /* 0x0000002e1420723c */ /* 0x000fec0000041890 */
[-C--:B-1----:R-:W-:Y:S06]  /*8f90*/  HMMA.16816.F32.BF16 R48, R12, R28.reuse, R60 ;  /* 0x0000001c0c30723c */ /* 0x082fec000004183c */
[----:B--2---:R-:W-:Y:S06]  /*8fa0*/  HMMA.16816.F32.BF16 R44, R4, R28, R40 ;  /* 0x0000001c042c723c */ /* 0x004fec0000041828 */
[----:B------:R-:W-:Y:S06]  /*8fb0*/  HMMA.16816.F32.BF16 R52, R24, R16, R76 ;  /* 0x000000101834723c */ /* 0x000fec000004184c */
[----:B------:R-:W-:Y:S06]  /*8fc0*/  HMMA.16816.F32.BF16 R36, R12, R30, R36 ;  /* 0x0000001e0c24723c */ /* 0x000fec0000041824 */
[----:B------:R-:W-:Y:S01]  /*8fd0*/  HMMA.16816.F32.BF16 R56, R20, R16, R220 ;  /* 0x000000101438723c */ /* 0x000fe200000418dc */
[----:B------:R-:W-:-:S02]  /*8fe0*/  FSEL R74, R48, -INF , !P6 ;  /* 0xff800000304a7808 */ /* 0x000fc40007000000 */
[----:B------:R-:W-:Y:S02]  /*8ff0*/  FSEL R147, R50, -INF , !P5 ;  /* 0xff80000032937808 */ /* 0x000fe40006800000 */
[----:B------:R-:W-:Y:S01]  /*9000*/  ISETP.NE.AND P6, PT, R3, RZ, PT ;  /* 0x000000ff0300720c */ /* 0x000fe20003fc5270 */
[----:B------:R-:W-:Y:S01]  /*9010*/  HMMA.16816.F32.BF16 R64, R4, R30, R32 ;  /* 0x0000001e0440723c */ /* 0x000fe20000041820 */
[----:B------:R-:W-:Y:S01]  /*9020*/  P2R R16, PR, RZ, 0x10 ;  /* 0x00000010ff107803 */ /* 0x000fe20000000000 */
[----:B------:R-:W1:Y:S01]  /*9030*/  LDSM.16.M88.4 R28, [R197] ;  /* 0x00000000c51c783b */ /* 0x000e620000000200 */
[----:B------:R-:W-:Y:S02]  /*9040*/  P2R R3, PR, RZ, 0x2 ;  /* 0x00000002ff037803 */ /* 0x000fe40000000000 */
[----:B------:R-:W-:Y:S01]  /*9050*/  ISETP.NE.AND P5, PT, R16, RZ, PT ;  /* 0x000000ff1000720c */ /* 0x000fe20003fa5270 */
[----:B------:R-:W-:Y:S01]  /*9060*/  HMMA.16816.F32.BF16 R40, R24, R18, R148 ;  /* 0x000000121828723c */ /* 0x000fe20000041894 */
[----:B------:R-:W-:Y:S01]  /*9070*/  ISETP.GE.AND P4, PT, R2, R206, PT ;  /* 0x000000ce0200720c */ /* 0x000fe20003f86270 */
[----:B------:R-:W2:Y:S01]  /*9080*/  LDSM.16.M88.4 R32, [R189+0x1000] ;  /* 0x00100000bd20783b */ /* 0x000ea20000000200 */
[----:B------:R-:W-:-:S02]  /*9090*/  ISETP.GE.AND P1, PT, R0, R203, PT ;  /* 0x000000cb0000720c */ /* 0x000fc40003f26270 */
[----:B------:R-:W-:Y:S01]  /*90a0*/  FSEL R144, R49, -INF , !P5 ;  /* 0xff80000031907808 */ /* 0x000fe20006800000 */
[----:B------:R-:W-:Y:S01]  /*90b0*/  HMMA.16816.F32.BF16 R76, R20, R18, R160 ;  /* 0x00000012144c723c */ /* 0x000fe200000418a0 */
[----:B------:R-:W-:Y:S02]  /*90c0*/  ISETP.LT.OR P5, PT, R2, R201, P4 ;  /* 0x000000c90200720c */ /* 0x000fe400027a1670 */
[----:B------:R-:W-:Y:S02]  /*90d0*/  ISETP.LT.OR P1, PT, R0, R199, P1 ;  /* 0x000000c70000720c */ /* 0x000fe40000f21670 */
[----:B------:R-:W-:Y:S02]  /*90e0*/  FSEL R156, R44, -INF , !P2 ;  /* 0xff8000002c9c7808 */ /* 0x000fe40005000000 */
[C---:B------:R-:W-:Y:S02]  /*90f0*/  ISETP.LT.OR P4, PT, R2.reuse, R200, P3 ;  /* 0x000000c80200720c */ /* 0x040fe40001f81670 */
[----:B------:R-:W-:-:S02]  /*9100*/  ISETP.GE.AND P2, PT, R2, R204, PT ;  /* 0x000000cc0200720c */ /* 0x000fc40003f46270 */
[----:B------:R-:W-:Y:S01]  /*9110*/  ISETP.NE.AND P3, PT, R3, RZ, PT ;  /* 0x000000ff0300720c */ /* 0x000fe20003f65270 */
[----:B------:R-:W-:Y:S01]  /*9120*/  VIADD R3, R0, 0x9 ;  /* 0x0000000900037836 */ /* 0x000fe20000000000 */
[----:B------:R-:W-:Y:S02]  /*9130*/  FSEL R158, R46, -INF , !P1 ;  /* 0xff8000002e9e7808 */ /* 0x000fe40004800000 */
[----:B------:R-:W-:Y:S02]  /*9140*/  FSEL R157, R45, -INF , !P0 ;  /* 0xff8000002d9d7808 */ /* 0x000fe40004000000 */
[C---:B------:R-:W-:Y:S02]  /*9150*/  ISETP.GE.AND P1, PT, R2.reuse, R203, PT ;  /* 0x000000cb0200720c */ /* 0x040fe40003f26270 */
[----:B------:R-:W-:Y:S02]  /*9160*/  ISETP.LT.OR P2, PT, R2, R202, P2 ;  /* 0x000000ca0200720c */ /* 0x000fe40001741670 */
[----:B------:R-:W-:-:S02]  /*9170*/  FSEL R150, R47, -INF , !P3 ;  /* 0xff8000002f967808 */ /* 0x000fc40005800000 */
[-C--:B---3--:R-:W-:Y:S01]  /*9180*/  HMMA.16816.F32.BF16 R44, R12, R8.reuse, R52 ;  /* 0x000000080c2c723c */ /* 0x088fe20000041834 */
[----:B------:R-:W-:Y:S01]  /*9190*/  ISETP.LT.OR P0, PT, R2, R199, P1 ;  /* 0x000000c70200720c */ /* 0x000fe20000f01670 */
[----:B------:R-:W-:Y:S01]  /*91a0*/  VIADD R2, R0, 0x10 ;  /* 0x0000001000027836 */ /* 0x000fe20000000000 */
[----:B------:R-:W-:Y:S02]  /*91b0*/  P2R R16, PR, RZ, 0x4 ;  /* 0x00000004ff107803 */ /* 0x000fe40000000000 */
[C---:B------:R-:W-:Y:S01]  /*91c0*/  ISETP.GE.AND P3, PT, R3.reuse, R206, PT ;  /* 0x000000ce0300720c */ /* 0x040fe20003f66270 */
[----:B------:R-:W-:Y:S01]  /*91d0*/  HMMA.16816.F32.BF16 R52, R4, R8, R56 ;  /* 0x000000080434723c */ /* 0x000fe20000041838 */
[C---:B------:R-:W-:Y:S02]  /*91e0*/  ISETP.GE.AND P2, PT, R3.reuse, R205, PT ;  /* 0x000000cd0300720c */ /* 0x040fe40003f46270 */
[----:B------:R-:W-:Y:S02]  /*91f0*/  ISETP.GE.AND P1, PT, R3, R204, PT ;  /* 0x000000cc0300720c */ /* 0x000fe40003f26270 */
[----:B------:R-:W-:Y:S01]  /*9200*/  FSEL R75, R36, -INF , !P5 ;  /* 0xff800000244b7808 */ /* 0x000fe20006800000 */
[----:B-1----:R-:W-:Y:S01]  /*9210*/  HMMA.16816.F32.BF16 R56, R24, R28, R152 ;  /* 0x0000001c1838723c */ /* 0x002fe20000041898 */
[----:B------:R-:W-:-:S02]  /*9220*/  FSEL R160, R38, -INF , !P4 ;  /* 0xff80000026a07808 */ /* 0x000fc40006000000 */
[C---:B------:R-:W-:Y:S02]  /*9230*/  ISETP.GE.AND P4, PT, R3.reuse, R203, PT ;  /* 0x000000cb0300720c */ /* 0x040fe40003f86270 */
[C---:B------:R-:W-:Y:S01]  /*9240*/  ISETP.LT.OR P5, PT, R3.reuse, R201, P3 ;  /* 0x000000c90300720c */ /* 0x040fe20001fa1670 */
[----:B------:R-:W-:Y:S01]  /*9250*/  HMMA.16816.F32.BF16 R60, R20, R28, R224 ;  /* 0x0000001c143c723c */ /* 0x000fe200000418e0 */
[----:B------:R-:W-:Y:S02]  /*9260*/  ISETP.NE.AND P3, PT, R16, RZ, PT ;  /* 0x000000ff1000720c */ /* 0x000fe40003f65270 */
[C---:B------:R-:W-:Y:S01]  /*9270*/  ISETP.LT.OR P2, PT, R3.reuse, R200, P2 ;  /* 0x000000c80300720c */ /* 0x040fe20001741670 */
[----:B------:R-:W1:Y:S01]  /*9280*/  LDSM.16.M88.4 R16, [R196] ;  /* 0x00000000c410783b */ /* 0x000e620000000200 */
[----:B------:R-:W-:Y:S02]  /*9290*/  ISETP.LT.OR P1, PT, R3, R202, P1 ;  /* 0x000000ca0300720c */ /* 0x000fe40000f21670 */
[----:B------:R-:W-:-:S02]  /*92a0*/  FSEL R159, R51, -INF , !P6 ;  /* 0xff800000339f7808 */ /* 0x000fc40007000000 */
[----:B------:R-:W-:Y:S01]  /*92b0*/  ISETP.LT.OR P6, PT, R3, R199, P4 ;  /* 0x000000c70300720c */ /* 0x000fe200027c1670 */
[C---:B------:R-:W-:Y:S01]  /*92c0*/  HMMA.16816.F32.BF16 R48, R12.reuse, R10, R40 ;  /* 0x0000000a0c30723c */ /* 0x040fe20000041828 */
[----:B------:R-:W-:Y:S02]  /*92d0*/  P2R R3, PR, RZ, 0x4 ;  /* 0x00000004ff037803 */ /* 0x000fe40000000000 */
[----:B------:R-:W-:Y:S02]  /*92e0*/  FSEL R145, R64, -INF , !P3 ;  /* 0xff80000040917808 */ /* 0x000fe40005800000 */
[----:B------:R-:W-:Y:S02]  /*92f0*/  FSEL R146, R65, -INF , !P1 ;  /* 0xff80000041927808 */ /* 0x000fe40004800000 */
[C---:B------:R-:W-:Y:S01]  /*9300*/  ISETP.GE.AND P3, PT, R2.reuse, R206, PT ;  /* 0x000000ce0200720c */ /* 0x040fe20003f66270 */
[----:B--2---:R-:W-:Y:S01]  /*9310*/  HMMA.16816.F32.BF16 R40, R12, R32, R56 ;  /* 0x000000200c28723c */ /* 0x004fe20000041838 */
[----:B------:R-:W-:-:S02]  /*9320*/  ISETP.GE.AND P2, PT, R2, R205, PT ;  /* 0x000000cd0200720c */ /* 0x000fc40003f46270 */
[C---:B------:R-:W-:Y:S02]  /*9330*/  ISETP.GE.AND P4, PT, R2.reuse, R204, PT ;  /* 0x000000cc0200720c */ /* 0x040fe40003f86270 */
[----:B------:R-:W-:Y:S01]  /*9340*/  ISETP.GE.AND P1, PT, R2, R203, PT ;  /* 0x000000cb0200720c */ /* 0x000fe20003f26270 */
[----:B------:R-:W-:Y:S01]  /*9350*/  HMMA.16816.F32.BF16 R56, R4, R32, R60 ;  /* 0x000000200438723c */ /* 0x000fe2000004183c */
[----:B------:R-:W-:Y:S02]  /*9360*/  FSEL R149, R66, -INF , !P0 ;  /* 0xff80000042957808 */ /* 0x000fe40004000000 */
[C---:B------:R-:W-:Y:S02]  /*9370*/  ISETP.LT.OR P3, PT, R2.reuse, R201, P3 ;  /* 0x000000c90200720c */ /* 0x040fe40001f61670 */
[C---:B------:R-:W-:Y:S02]  /*9380*/  ISETP.LT.OR P2, PT, R2.reuse, R200, P2 ;  /* 0x000000c80200720c */ /* 0x040fe40001741670 */
[----:B------:R-:W-:-:S02]  /*9390*/  ISETP.LT.OR P4, PT, R2, R202, P4 ;  /* 0x000000ca0200720c */ /* 0x000fc40002781670 */
[----:B------:R-:W-:Y:S01]  /*93a0*/  ISETP.LT.OR P0, PT, R2, R199, P1 ;  /* 0x000000c70200720c */ /* 0x000fe20000f01670 */
[----:B------:R-:W-:Y:S01]  /*93b0*/  VIADD R2, R0, 0x11 ;  /* 0x0000001100027836 */ /* 0x000fe20000000000 */
[----:B------:R-:W-:Y:S02]  /*93c0*/  FSEL R69, R37, -INF , !P5 ;  /* 0xff80000025457808 */ /* 0x000fe40006800000 */
[----:B------:R-:W-:Y:S02]  /*93d0*/  ISETP.NE.AND P5, PT, R3, RZ, PT ;  /* 0x000000ff0300720c */ /* 0x000fe40003fa5270 */
[----:B------:R-:W-:Y:S02]  /*93e0*/  P2R R3, PR, RZ, 0x10 ;  /* 0x00000010ff037803 */ /* 0x000fe40000000000 */
[C---:B------:R-:W-:Y:S02]  /*93f0*/  ISETP.GE.AND P1, PT, R2.reuse, R206, PT ;  /* 0x000000ce0200720c */ /* 0x040fe40003f26270 */
[----:B------:R-:W-:Y:S01]  /*9400*/  FSEL R151, R39, -INF , !P5 ;  /* 0xff80000027977808 */ /* 0x000fe20006800000 */
[----:B-1----:R-:W-:Y:S01]  /*9410*/  HMMA.16816.F32.BF16 R60, R20, R16, R232 ;  /* 0x00000010143c723c */ /* 0x002fe200000418e8 */
[----:B------:R-:W-:-:S02]  /*9420*/  ISETP.GE.AND P4, PT, R2, R205, PT ;  /* 0x000000cd0200720c */ /* 0x000fc40003f86270 */
[----:B------:R-:W-:Y:S02]  /*9430*/  FSEL R68, R44, -INF , !P3 ;  /* 0xff8000002c447808 */ /* 0x000fe40005800000 */
[C---:B------:R-:W-:Y:S01]  /*9440*/  ISETP.GE.AND P5, PT, R2.reuse, R204, PT ;  /* 0x000000cc0200720c */ /* 0x040fe20003fa6270 */
[----:B------:R-:W-:Y:S01]  /*9450*/  HMMA.16816.F32.BF16 R36, R4, R10, R76 ;  /* 0x0000000a0424723c */ /* 0x000fe2000004184c */
[----:B------:R-:W-:Y:S02]  /*9460*/  ISETP.GE.AND P3, PT, R2, R203, PT ;  /* 0x000000cb0200720c */ /* 0x000fe40003f66270 */
[----:B------:R-:W-:Y:S02]  /*9470*/  FSEL R209, R46, -INF , !P2 ;  /* 0xff8000002ed17808 */ /* 0x000fe40005000000 */
[----:B------:R-:W-:Y:S02]  /*9480*/  ISETP.LT.OR P2, PT, R2, R201, P1 ;  /* 0x000000c90200720c */ /* 0x000fe40000f41670 */
[----:B------:R-:W-:-:S02]  /*9490*/  FSEL R148, R67, -INF , !P6 ;  /* 0xff80000043947808 */ /* 0x000fc40007000000 */
[C---:B------:R-:W-:Y:S01]  /*94a0*/  ISETP.LT.OR P1, PT, R2.reuse, R200, P4 ;  /* 0x000000c80200720c */ /* 0x040fe20002721670 */
[-C--:B------:R-:W-:Y:S01]  /*94b0*/  HMMA.16816.F32.BF16 R64, R20, R30.reuse, R228 ;  /* 0x0000001e1440723c */ /* 0x080fe200000418e4 */
[C---:B------:R-:W-:Y:S02]  /*94c0*/  ISETP.LT.OR P4, PT, R2.reuse, R202, P5 ;  /* 0x000000ca0200720c */ /* 0x040fe40002f81670 */
[----:B------:R-:W-:Y:S01]  /*94d0*/  ISETP.LT.OR P6, PT, R2, R199, P3 ;  /* 0x000000c70200720c */ /* 0x000fe20001fc1670 */
[----:B------:R-:W-:Y:S01]  /*94e0*/  VIADD R2, R0, 0x18 ;  /* 0x0000001800027836 */ /* 0x000fe20000000000 */
[----:B------:R-:W-:Y:S01]  /*94f0*/  ISETP.NE.AND P5, PT, R3, RZ, PT ;  /* 0x000000ff0300720c */ /* 0x000fe20003fa5270 */
[----:B------:R-:W-:Y:S01]  /*9500*/  HMMA.16816.F32.BF16 R28, R24, R30, R212 ;  /* 0x0000001e181c723c */ /* 0x000fe200000418d4 */
[----:B------:R-:W-:Y:S02]  /*9510*/  P2R R3, PR, RZ, 0x10 ;  /* 0x00000010ff037803 */ /* 0x000fe40000000000 */
[----:B------:R-:W-:-:S02]  /*9520*/  ISETP.GE.AND P4, PT, R2, R206, PT ;  /* 0x000000ce0200720c */ /* 0x000fc40003f86270 */
[----:B------:R-:W-:Y:S01]  /*9530*/  ISETP.GE.AND P3, PT, R2, R205, PT ;  /* 0x000000cd0200720c */ /* 0x000fe20003f66270 */
[----:B------:R-:W-:Y:S01]  /*9540*/  HMMA.16816.F32.BF16 R20, R20, R18, R164 ;  /* 0x000000121414723c */ /* 0x000fe200000418a4 */
[----:B------:R-:W-:Y:S02]  /*9550*/  FSEL R76, R45, -INF , !P2 ;  /* 0xff8000002d4c7808 */ /* 0x000fe40005000000 */
[----:B------:R-:W-:Y:S02]  /*9560*/  FSEL R162, R52, -INF , !P5 ;  /* 0xff80000034a27808 */ /* 0x000fe40006800000 */
[C---:B------:R-:W-:Y:S02]  /*9570*/  ISETP.GE.AND P2, PT, R2.reuse, R204, PT ;  /* 0x000000cc0200720c */ /* 0x040fe40003f46270 */
[C---:B------:R-:W-:Y:S02]  /*9580*/  ISETP.LT.OR P5, PT, R2.reuse, R201, P4 ;  /* 0x000000c90200720c */ /* 0x040fe400027a1670 */
[----:B------:R-:W-:-:S02]  /*9590*/  ISETP.LT.OR P4, PT, R2, R200, P3 ;  /* 0x000000c80200720c */ /* 0x000fc40001f81670 */
[----:B------:R-:W-:Y:S01]  /*95a0*/  ISETP.NE.AND P3, PT, R3, RZ, PT ;  /* 0x000000ff0300720c */ /* 0x000fe20003f65270 */
[----:B------:R-:W-:Y:S01]  /*95b0*/  VIADD R3, R0, 0x19 ;  /* 0x0000001900037836 */ /* 0x000fe20000000000 */
[----:B------:R-:W-:Y:S02]  /*95c0*/  ISETP.LT.OR P2, PT, R2, R202, P2 ;  /* 0x000000ca0200720c */ /* 0x000fe40001741670 */
[----:B------:R-:W-:Y:S02]  /*95d0*/  FSEL R163, R53, -INF , !P3 ;  /* 0xff80000035a37808 */ /* 0x000fe40005800000 */
[----:B------:R-:W-:Y:S02]  /*95e0*/  P2R R8, PR, RZ, 0x4 ;  /* 0x00000004ff087803 */ /* 0x000fe40000000000 */
[----:B------:R-:W-:Y:S02]  /*95f0*/  ISETP.GE.AND P3, PT, R3, R206, PT ;  /* 0x000000ce0300720c */ /* 0x000fe40003f66270 */
[----:B------:R-:W-:-:S02]  /*9600*/  FSEL R208, R47, -INF , !P1 ;  /* 0xff8000002fd07808 */ /* 0x000fc40004800000 */
[----:B------:R-:W-:Y:S01]  /*9610*/  ISETP.GE.AND P1, PT, R2, R203, PT ;  /* 0x000000cb0200720c */ /* 0x000fe20003f26270 */
[-C--:B------:R-:W-:Y:S01]  /*9620*/  HMMA.16816.F32.BF16 R44, R12, R34.reuse, R28 ;  /* 0x000000220c2c723c */ /* 0x080fe2000004181c */
[----:B------:R-:W-:Y:S02]  /*9630*/  FSEL R78, R48, -INF , !P5 ;  /* 0xff800000304e7808 */ /* 0x000fe40006800000 */
[C---:B------:R-:W-:Y:S02]  /*9640*/  ISETP.LT.OR P5, PT, R3.reuse, R201, P3 ;  /* 0x000000c90300720c */ /* 0x040fe40001fa1670 */
[----:B------:R-:W-:Y:S01]  /*9650*/  FSEL R181, R54, -INF , !P0 ;  /* 0xff80000036b57808 */ /* 0x000fe20004000000 */
[----:B------:R-:W-:Y:S01]  /*9660*/  HMMA.16816.F32.BF16 R32, R4, R34, R64 ;  /* 0x000000220420723c */ /* 0x000fe20000041840 */
[----:B------:R-:W-:Y:S02]  /*9670*/  ISETP.NE.AND P3, PT, R8, RZ, PT ;  /* 0x000000ff0800720c */ /* 0x000fe40003f65270 */
[----:B------:R-:W-:Y:S01]  /*9680*/  ISETP.LT.OR P0, PT, R2, R199, P1 ;  /* 0x000000c70200720c */ /* 0x000fe20000f01670 */
[----:B------:R-:W1:Y:S01]  /*9690*/  LDSM.16.M88.4 R8, [R189+0x1800] ;  /* 0x00180000bd08783b */ /* 0x000e620000000200 */
[C---:B------:R-:W-:Y:S01]  /*96a0*/  ISETP.GE.AND P2, PT, R3.reuse, R205, PT ;  /* 0x000000cd0300720c */ /* 0x040fe20003f46270 */
[----:B------:R-:W-:Y:S01]  /*96b0*/  VIADD R2, R0, 0x20 ;  /* 0x0000002000027836 */ /* 0x000fe20000000000 */
[----:B------:R-:W-:Y:S01]  /*96c0*/  ISETP.GE.AND P1, PT, R3, R204, PT ;  /* 0x000000cc0300720c */ /* 0x000fe20003f26270 */
[----:B------:R-:W-:-:S04]  /*96d0*/  DEPBAR.LE SB0, 0x0 ;  /* 0x000080000000791a */ /* 0x000fc80000000000 */
[----:B------:R-:W-:Y:S01]  /*96e0*/  FSEL R182, R50, -INF , !P4 ;  /* 0xff80000032b67808 */ /* 0x000fe20006000000 */
[----:B------:R-:W-:Y:S01]  /*96f0*/  BAR.SYNC.DEFER_BLOCKING 0x0 ;  /* 0x0000000000007b1d */ /* 0x000fe20000010000 */
[C---:B------:R-:W-:Y:S02]  /*9700*/  ISETP.GE.AND P4, PT, R3.reuse, R203, PT ;  /* 0x000000cb0300720c */ /* 0x040fe40003f86270 */
[C---:B------:R-:W-:Y:S02]  /*9710*/  ISETP.LT.OR P2, PT, R3.reuse, R200, P2 ;  /* 0x000000c80300720c */ /* 0x040fe40001741670 */
[----:B------:R-:W-:Y:S02]  /*9720*/  ISETP.LT.OR P1, PT, R3, R202, P1 ;  /* 0x000000ca0300720c */ /* 0x000fe40000f21670 */
[----:B------:R-:W-:Y:S02]  /*9730*/  FSEL R180, R55, -INF , !P6 ;  /* 0xff80000037b47808 */ /* 0x000fe40007000000 */
[----:B------:R-:W-:Y:S01]  /*9740*/  ISETP.LT.OR P6, PT, R3, R199, P4 ;  /* 0x000000c70300720c */ /* 0x000fe200027c1670 */
[----:B------:R-:W-:Y:S01]  /*9750*/  HMMA.16816.F32.BF16 R52, R24, R16, R176 ;  /* 0x000000101834723c */ /* 0x000fe200000418b0 */
[----:B------:R-:W-:-:S02]  /*9760*/  P2R R3, PR, RZ, 0x4 ;  /* 0x00000004ff037803 */ /* 0x000fc40000000000 */
[----:B------:R-:W-:Y:S02]  /*9770*/  FSEL R161, R36, -INF , !P3 ;  /* 0xff80000024a17808 */ /* 0x000fe40005800000 */
[----:B------:R-:W-:Y:S01]  /*9780*/  FSEL R172, R37, -INF , !P1 ;  /* 0xff80000025ac7808 */ /* 0x000fe20004800000 */
[----:B------:R-:W-:Y:S01]  /*9790*/  HMMA.16816.F32.BF16 R24, R24, R18, R168 ;  /* 0x000000121818723c */ /* 0x000fe200000418a8 */
[C---:B------:R-:W-:Y:S02]  /*97a0*/  ISETP.GE.AND P3, PT, R2.reuse, R206, PT ;  /* 0x000000ce0200720c */ /* 0x040fe40003f66270 */
[C---:B------:R-:W-:Y:S02]  /*97b0*/  ISETP.GE.AND P2, PT, R2.reuse, R205, PT ;  /* 0x000000cd0200720c */ /* 0x040fe40003f46270 */
[C---:B------:R-:W-:Y:S02]  /*97c0*/  ISETP.GE.AND P4, PT, R2.reuse, R204, PT ;  /* 0x000000cc0200720c */ /* 0x040fe40003f86270 */
[----:B------:R-:W-:-:S02]  /*97d0*/  ISETP.GE.AND P1, PT, R2, R203, PT ;  /* 0x000000cb0200720c */ /* 0x000fc40003f26270 */
[----:B------:R-:W-:Y:S02]  /*97e0*/  FSEL R174, R38, -INF , !P0 ;  /* 0xff80000026ae7808 */ /* 0x000fe40004000000 */
[C---:B------:R-:W-:Y:S02]  /*97f0*/  ISETP.LT.OR P3, PT, R2.reuse, R201, P3 ;  /* 0x000000c90200720c */ /* 0x040fe40001f61670 */
[C---:B------:R-:W-:Y:S02]  /*9800*/  ISETP.LT.OR P2, PT, R2.reuse, R200, P2 ;  /* 0x000000c80200720c */ /* 0x040fe40001741670 */
[C---:B------:R-:W-:Y:S02]  /*9810*/  ISETP.LT.OR P4, PT, R2.reuse, R202, P4 ;  /* 0x000000ca0200720c */ /* 0x040fe40002781670 */
[----:B------:R-:W-:Y:S01]  /*9820*/  ISETP.LT.OR P0, PT, R2, R199, P1 ;  /* 0x000000c70200720c */ /* 0x000fe20000f01670 */
[----:B------:R-:W-:Y:S01]  /*9830*/  VIADD R2, R0, 0x21 ;  /* 0x0000002100027836 */ /* 0x000fe20000000000 */
[----:B------:R-:W-:Y:S01]  /*9840*/  FSEL R77, R49, -INF , !P5 ;  /* 0xff800000314d7808 */ /* 0x000fe20006800000 */
[----:B-1----:R-:W-:Y:S01]  /*9850*/  HMMA.16816.F32.BF16 R28, R12, R8, R52 ;  /* 0x000000080c1c723c */ /* 0x002fe20000041834 */
[----:B------:R-:W-:-:S02]  /*9860*/  ISETP.NE.AND P5, PT, R3, RZ, PT ;  /* 0x000000ff0300720c */ /* 0x000fc40003fa5270 */
[----:B------:R-:W-:Y:S02]  /*9870*/  P2R R3, PR, RZ, 0x10 ;  /* 0x00000010ff037803 */ /* 0x000fe40000000000 */
[C---:B------:R-:W-:Y:S01]  /*9880*/  ISETP.GE.AND P1, PT, R2.reuse, R206, PT ;  /* 0x000000ce0200720c */ /* 0x040fe20003f26270 */
[----:B------:R-:W-:Y:S01]  /*9890*/  HMMA.16816.F32.BF16 R12, R12, R10, R24 ;  /* 0x0000000a0c0c723c */ /* 0x000fe20000041818 */
[----:B------:R-:W-:Y:S02]  /*98a0*/  FSEL R177, R51, -INF , !P5 ;  /* 0xff80000033b17808 */ /* 0x000fe40006800000 */
[----:B------:R-:W-:Y:S02]  /*98b0*/  ISETP.GE.AND P4, PT, R2, R205, PT ;  /* 0x000000cd0200720c */ /* 0x000fe40003f86270 */
[----:B------:R-:W-:Y:S02]  /*98c0*/  FSEL R175, R40, -INF , !P3 ;  /* 0xff80000028af7808 */ /* 0x000fe40005800000 */
[----:B------:R-:W-:-:S02]  /*98d0*/  ISETP.GE.AND P5, PT, R2, R204, PT ;  /* 0x000000cc0200720c */ /* 0x000fc40003fa6270 */
[----:B------:R-:W-:Y:S02]  /*98e0*/  ISETP.GE.AND P3, PT, R2, R203, PT ;  /* 0x000000cb0200720c */ /* 0x000fe40003f66270 */
[----:B------:R-:W-:Y:S02]  /*98f0*/  FSEL R217, R42, -INF , !P2 ;  /* 0xff8000002ad97808 */ /* 0x000fe40005000000 */
[C---:B------:R-:W-:Y:S02]  /*9900*/  ISETP.LT.OR P2, PT, R2.reuse, R201, P1 ;  /* 0x000000c90200720c */ /* 0x040fe40000f41670 */
[----:B------:R-:W-:Y:S02]  /*9910*/  FSEL R173, R39, -INF , !P6 ;  /* 0xff80000027ad7808 */ /* 0x000fe40007000000 */
[C---:B------:R-:W-:Y:S01]  /*9920*/  ISETP.LT.OR P1, PT, R2.reuse, R200, P4 ;  /* 0x000000c80200720c */ /* 0x040fe20002721670 */
[----:B------:R-:W-:Y:S01]  /*9930*/  HMMA.16816.F32.BF16 R36, R4, R8, R60 ;  /* 0x000000080424723c */ /* 0x000fe2000004183c */
[----:B------:R-:W-:-:S02]  /*9940*/  ISETP.LT.OR P4, PT, R2, R202, P5 ;  /* 0x000000ca0200720c */ /* 0x000fc40002f81670 */
[----:B------:R-:W-:Y:S01]  /*9950*/  ISETP.LT.OR P6, PT, R2, R199, P3 ;  /* 0x000000c70200720c */ /* 0x000fe20001fc1670 */
[----:B------:R-:W-:Y:S01]  /*9960*/  VIADD R2, R0, 0x28 ;  /* 0x0000002800027836 */ /* 0x000fe20000000000 */
[----:B------:R-:W-:Y:S01]  /*9970*/  ISETP.NE.AND P5, PT, R3, RZ, PT ;  /* 0x000000ff0300720c */ /* 0x000fe20003fa5270 */
[----:B------:R-:W-:Y:S01]  /*9980*/  HMMA.16816.F32.BF16 R4, R4, R10, R20 ;  /* 0x0000000a0404723c */ /* 0x000fe20000041814 */
        /* <DEDUP_REMOVED lines=10> */
[----:B------:R-:W-:-:S02]  /*9a30*/  FSEL R218, R43, -INF , !P1 ;  /* 0xff8000002bda7808 */ /* 0x000fc40004800000 */
[C---:B------:R-:W-:Y:S02]  /*9a40*/  ISETP.GE.AND P1, PT, R2.reuse, R203, PT ;  /* 0x000000cb0200720c */ /* 0x040fe40003f26270 */
[----:B------:R-:W-:Y:S02]  /*9a50*/  ISETP.LT.OR P2, PT, R2, R202, P2 ;  /* 0x000000ca0200720c */ /* 0x000fe40001741670 */
[----:B------:R-:W-:Y:S02]  /*9a60*/  FSEL R211, R58, -INF , !P0 ;  /* 0xff8000003ad37808 */ /* 0x000fe40004000000 */
[----:B------:R-:W-:Y:S02]  /*9a70*/  FSEL R167, R57, -INF , !P3 ;  /* 0xff80000039a77808 */ /* 0x000fe40005800000 */
[----:B------:R-:W-:Y:S01]  /*9a80*/  ISETP.LT.OR P0, PT, R2, R199, P1 ;  /* 0x000000c70200720c */ /* 0x000fe20000f01670 */
[----:B------:R-:W-:Y:S01]  /*9a90*/  VIADD R2, R0, 0x30 ;  /* 0x0000003000027836 */ /* 0x000fe20000000000 */
[----:B------:R-:W-:-:S02]  /*9aa0*/  P2R R16, PR, RZ, 0x4 ;  /* 0x00000004ff107803 */ /* 0x000fc40000000000 */
[C---:B------:R-:W-:Y:S02]  /*9ab0*/  ISETP.GE.AND P3, PT, R3.reuse, R206, PT ;  /* 0x000000ce0300720c */ /* 0x040fe40003f66270 */
[C---:B------:R-:W-:Y:S02]  /*9ac0*/  ISETP.GE.AND P2, PT, R3.reuse, R205, PT ;  /* 0x000000cd0300720c */ /* 0x040fe40003f46270 */
[C---:B------:R-:W-:Y:S02]  /*9ad0*/  ISETP.GE.AND P1, PT, R3.reuse, R204, PT ;  /* 0x000000cc0300720c */ /* 0x040fe40003f26270 */
[----:B------:R-:W-:Y:S02]  /*9ae0*/  FSEL R164, R44, -INF , !P5 ;  /* 0xff8000002ca47808 */ /* 0x000fe40006800000 */
[----:B------:R-:W-:Y:S02]  /*9af0*/  FSEL R216, R46, -INF , !P4 ;  /* 0xff8000002ed87808 */ /* 0x000fe40006000000 */
[----:B------:R-:W-:-:S02]  /*9b00*/  ISETP.GE.AND P4, PT, R3, R203, PT ;  /* 0x000000cb0300720c */ /* 0x000fc40003f86270 */
[C---:B------:R-:W-:Y:S02]  /*9b10*/  ISETP.LT.OR P5, PT, R3.reuse, R201, P3 ;  /* 0x000000c90300720c */ /* 0x040fe40001fa1670 */
[----:B------:R-:W-:Y:S02]  /*9b20*/  ISETP.NE.AND P3, PT, R16, RZ, PT ;  /* 0x000000ff1000720c */ /* 0x000fe40003f65270 */
[C---:B------:R-:W-:Y:S02]  /*9b30*/  ISETP.LT.OR P2, PT, R3.reuse, R200, P2 ;  /* 0x000000c80300720c */ /* 0x040fe40001741670 */
[----:B------:R-:W-:Y:S02]  /*9b40*/  ISETP.LT.OR P1, PT, R3, R202, P1 ;  /* 0x000000ca0300720c */ /* 0x000fe40000f21670 */
[----:B------:R-:W-:Y:S02]  /*9b50*/  FSEL R210, R59, -INF , !P6 ;  /* 0xff8000003bd27808 */ /* 0x000fe40007000000 */
[----:B------:R-:W-:-:S02]  /*9b60*/  ISETP.LT.OR P6, PT, R3, R199, P4 ;  /* 0x000000c70300720c */ /* 0x000fc400027c1670 */
[----:B------:R-:W-:Y:S02]  /*9b70*/  P2R R3, PR, RZ, 0x4 ;  /* 0x00000004ff037803 */ /* 0x000fe40000000000 */
[----:B------:R-:W-:Y:S02]  /*9b80*/  FSEL R166, R32, -INF , !P3 ;  /* 0xff80000020a67808 */ /* 0x000fe40005800000 */
[----:B------:R-:W-:Y:S02]  /*9b90*/  FSEL R179, R33, -INF , !P1 ;  /* 0xff80000021b37808 */ /* 0x000fe40004800000 */
[C---:B------:R-:W-:Y:S02]  /*9ba0*/  ISETP.GE.AND P3, PT, R2.reuse, R206, PT ;  /* 0x000000ce0200720c */ /* 0x040fe40003f66270 */
[C---:B------:R-:W-:Y:S02]  /*9bb0*/  ISETP.GE.AND P2, PT, R2.reuse, R205, PT ;  /* 0x000000cd0200720c */ /* 0x040fe40003f46270 */
[----:B------:R-:W-:-:S02]  /*9bc0*/  ISETP.GE.AND P4, PT, R2, R204, PT ;  /* 0x000000cc0200720c */ /* 0x000fc40003f86270 */
[----:B------:R-:W-:Y:S02]  /*9bd0*/  ISETP.GE.AND P1, PT, R2, R203, PT ;  /* 0x000000cb0200720c */ /* 0x000fe40003f26270 */
[----:B------:R-:W-:Y:S02]  /*9be0*/  FSEL R183, R34, -INF , !P0 ;  /* 0xff80000022b77808 */ /* 0x000fe40004000000 */
[----:B------:R-:W-:Y:S02]  /*9bf0*/  FSEL R165, R45, -INF , !P5 ;  /* 0xff8000002da57808 */ /* 0x000fe40006800000 */
[C---:B------:R-:W-:Y:S02]  /*9c00*/  ISETP.LT.OR P3, PT, R2.reuse, R201, P3 ;  /* 0x000000c90200720c */ /* 0x040fe40001f61670 */
[C---:B------:R-:W-:Y:S02]  /*9c10*/  ISETP.LT.OR P2, PT, R2.reuse, R200, P2 ;  /* 0x000000c80200720c */ /* 0x040fe40001741670 */
[----:B------:R-:W-:-:S02]  /*9c20*/  ISETP.LT.OR P4, PT, R2, R202, P4 ;  /* 0x000000ca0200720c */ /* 0x000fc40002781670 */
[----:B------:R-:W-:Y:S01]  /*9c30*/  ISETP.LT.OR P0, PT, R2, R199, P1 ;  /* 0x000000c70200720c */ /* 0x000fe20000f01670 */
[----:B------:R-:W-:Y:S01]  /*9c40*/  VIADD R2, R0, 0x31 ;  /* 0x0000003100027836 */ /* 0x000fe20000000000 */
[----:B------:R-:W-:Y:S02]  /*9c50*/  ISETP.NE.AND P5, PT, R3, RZ, PT ;  /* 0x000000ff0300720c */ /* 0x000fe40003fa5270 */
[----:B------:R-:W-:Y:S02]  /*9c60*/  P2R R3, PR, RZ, 0x10 ;  /* 0x00000010ff037803 */ /* 0x000fe40000000000 */
[----:B------:R-:W-:Y:S02]  /*9c70*/  FSEL R214, R47, -INF , !P5 ;  /* 0xff8000002fd67808 */ /* 0x000fe40006800000 */
[----:B------:R-:W-:Y:S02]  /*9c80*/  ISETP.GE.AND P1, PT, R2, R206, PT ;  /* 0x000000ce0200720c */ /* 0x000fe40003f26270 */
[----:B------:R-:W-:-:S02]  /*9c90*/  FSEL R170, R28, -INF , !P3 ;  /* 0xff8000001caa7808 */ /* 0x000fc40005800000 */
[C---:B------:R-:W-:Y:S02]  /*9ca0*/  ISETP.GE.AND P5, PT, R2.reuse, R204, PT ;  /* 0x000000cc0200720c */ /* 0x040fe40003fa6270 */
[C---:B------:R-:W-:Y:S02]  /*9cb0*/  ISETP.GE.AND P4, PT, R2.reuse, R205, PT ;  /* 0x000000cd0200720c */ /* 0x040fe40003f86270 */
[----:B------:R-:W-:Y:S02]  /*9cc0*/  ISETP.GE.AND P3, PT, R2, R203, PT ;  /* 0x000000cb0200720c */ /* 0x000fe40003f66270 */
[----:B------:R-:W-:Y:S02]  /*9cd0*/  FSEL R168, R35, -INF , !P6 ;  /* 0xff80000023a87808 */ /* 0x000fe40007000000 */
[----:B------:R-:W-:Y:S02]  /*9ce0*/  FSEL R227, R30, -INF , !P2 ;  /* 0xff8000001ee37808 */ /* 0x000fe40005000000 */
[----:B------:R-:W-:-:S02]  /*9cf0*/  ISETP.LT.OR P2, PT, R2, R201, P1 ;  /* 0x000000c90200720c */ /* 0x000fc40000f41670 */
[C---:B------:R-:W-:Y:S02]  /*9d00*/  ISETP.LT.OR P6, PT, R2.reuse, R202, P5 ;  /* 0x000000ca0200720c */ /* 0x040fe40002fc1670 */
[C---:B------:R-:W-:Y:S02]  /*9d10*/  ISETP.LT.OR P1, PT, R2.reuse, R200, P4 ;  /* 0x000000c80200720c */ /* 0x040fe40002721670 */
[----:B------:R-:W-:Y:S01]  /*9d20*/  ISETP.LT.OR P5, PT, R2, R199, P3 ;  /* 0x000000c70200720c */ /* 0x000fe20001fa1670 */
[C---:B------:R-:W-:Y:S01]  /*9d30*/  VIADD R2, R0.reuse, 0x38 ;  /* 0x0000003800027836 */ /* 0x040fe20000000000 */
[----:B------:R-:W-:Y:S01]  /*9d40*/  ISETP.NE.AND P4, PT, R3, RZ, PT ;  /* 0x000000ff0300720c */ /* 0x000fe20003f85270 */
[----:B------:R-:W-:Y:S01]  /*9d50*/  VIADD R0, R0, 0x39 ;  /* 0x0000003900007836 */ /* 0x000fe20000000000 */
[----:B------:R-:W-:Y:S02]  /*9d60*/  FSEL R169, R29, -INF , !P2 ;  /* 0xff8000001da97808 */ /* 0x000fe40005000000 */
[----:B------:R-:W-:-:S02]  /*9d70*/  FSEL R228, R31, -INF , !P1 ;  /* 0xff8000001fe47808 */ /* 0x000fc40004800000 */
[C---:B------:R-:W-:Y:S02]  /*9d80*/  ISETP.GE.AND P3, PT, R2.reuse, R206, PT ;  /* 0x000000ce0200720c */ /* 0x040fe40003f66270 */
[----:B------:R-:W-:Y:S02]  /*9d90*/  ISETP.GE.AND P2, PT, R2, R205, PT ;  /* 0x000000cd0200720c */ /* 0x000fe40003f46270 */
[----:B------:R-:W-:Y:S02]  /*9da0*/  FSEL R212, R36, -INF , !P4 ;  /* 0xff80000024d47808 */ /* 0x000fe40006000000 */
[C---:B------:R-:W-:Y:S02]  /*9db0*/  ISETP.GE.AND P1, PT, R2.reuse, R204, PT ;  /* 0x000000cc0200720c */ /* 0x040fe40003f26270 */
[----:B------:R-:W-:Y:S02]  /*9dc0*/  ISETP.GE.AND P4, PT, R2, R203, PT ;  /* 0x000000cb0200720c */ /* 0x000fe40003f86270 */
[----:B------:R-:W-:-:S02]  /*9dd0*/  FSEL R220, R38, -INF , !P0 ;  /* 0xff80000026dc7808 */ /* 0x000fc40004000000 */
[----:B------:R-:W-:Y:S02]  /*9de0*/  FSEL R171, R37, -INF , !P6 ;  /* 0xff80000025ab7808 */ /* 0x000fe40007000000 */
[C---:B------:R-:W-:Y:S02]  /*9df0*/  ISETP.LT.OR P3, PT, R2.reuse, R201, P3 ;  /* 0x000000c90200720c */ /* 0x040fe40001f61670 */
[C---:B------:R-:W-:Y:S02]  /*9e00*/  ISETP.LT.OR P0, PT, R2.reuse, R200, P2 ;  /* 0x000000c80200720c */ /* 0x040fe40001701670 */
[----:B------:R-:W-:Y:S02]  /*9e10*/  PLOP3.LUT P6, PT, PT, PT, UP1, 0x80, 0x0 ;  /* 0x000000000000781c */ /* 0x000fe40003fcf018 */
[C---:B------:R-:W-:Y:S02]  /*9e20*/  ISETP.LT.OR P2, PT, R2.reuse, R202, P1 ;  /* 0x000000ca0200720c */ /* 0x040fe40000f41670 */
[----:B------:R-:W-:-:S02]  /*9e30*/  ISETP.LT.OR P1, PT, R2, R199, P4 ;  /* 0x000000c70200720c */ /* 0x000fc40002721670 */
[----:B------:R-:W-:Y:S02]  /*9e40*/  P2R R3, PR, RZ, 0x8 ;  /* 0x00000008ff037803 */ /* 0x000fe40000000000 */
[C---:B------:R-:W-:Y:S02]  /*9e50*/  ISETP.GE.AND P3, PT, R0.reuse, R204, PT ;  /* 0x000000cc0000720c */ /* 0x040fe40003f66270 */
[----:B------:R-:W-:Y:S02]  /*9e60*/  FSEL R219, R39, -INF , !P5 ;  /* 0xff80000027db7808 */ /* 0x000fe40006800000 */
[----:B------:R-:W-:Y:S02]  /*9e70*/  ISETP.GE.AND P4, PT, R0, R205, PT ;  /* 0x000000cd0000720c */ /* 0x000fe40003f86270 */
[----:B------:R-:W-:Y:S02]  /*9e80*/  FSEL R221, R6, -INF , !P1 ;  /* 0xff80000006dd7808 */ /* 0x000fe40004800000 */
[----:B------:R-:W-:-:S02]  /*9e90*/  ISETP.GE.AND P5, PT, R0, R206, PT ;  /* 0x000000ce0000720c */ /* 0x000fc40003fa6270 */
[----:B------:R-:W-:Y:S02]  /*9ea0*/  ISETP.GE.AND P1, PT, R0, R203, PT ;  /* 0x000000cb0000720c */ /* 0x000fe40003f26270 */
[----:B------:R-:W-:Y:S02]  /*9eb0*/  FSEL R213, R4, -INF , !P2 ;  /* 0xff80000004d57808 */ /* 0x000fe40005000000 */
[C---:B------:R-:W-:Y:S02]  /*9ec0*/  ISETP.LT.OR P2, PT, R0.reuse, R202, P3 ;  /* 0x000000ca0000720c */ /* 0x040fe40001f41670 */
[C---:B------:R-:W-:Y:S02]  /*9ed0*/  ISETP.LT.OR P3, PT, R0.reuse, R200, P4 ;  /* 0x000000c80000720c */ /* 0x040fe40002761670 */
[----:B------:R-:W-:Y:S02]  /*9ee0*/  ISETP.LT.OR P5, PT, R0, R201, P5 ;  /* 0x000000c90000720c */ /* 0x000fe40002fa1670 */
[----:B------:R-:W-:-:S02]  /*9ef0*/  ISETP.NE.AND P4, PT, R3, RZ, PT ;  /* 0x000000ff0300720c */ /* 0x000fc40003f85270 */
[----:B------:R-:W-:Y:S02]  /*9f00*/  ISETP.LT.OR P1, PT, R0, R199, P1 ;  /* 0x000000c70000720c */ /* 0x000fe40000f21670 */
[----:B------:R-:W-:Y:S02]  /*9f10*/  FSEL R225, R14, -INF , !P0 ;  /* 0xff8000000ee17808 */ /* 0x000fe40004000000 */
[----:B------:R-:W-:Y:S02]  /*9f20*/  FSEL R215, R5, -INF , !P2 ;  /* 0xff80000005d77808 */ /* 0x000fe40005000000 */
[----:B------:R-:W-:Y:S02]  /*9f30*/  FSEL R222, R7, -INF , !P1 ;  /* 0xff80000007de7808 */ /* 0x000fe40004800000 */
[----:B------:R-:W-:Y:S02]  /*9f40*/  FSEL R223, R12, -INF , !P4 ;  /* 0xff8000000cdf7808 */ /* 0x000fe40006000000 */
[----:B------:R-:W-:-:S02]  /*9f50*/  ISETP.NE.AND P0, PT, R237, RZ, PT ;  /* 0x000000ffed00720c */ /* 0x000fc40003f05270 */
[----:B------:R-:W-:Y:S02]  /*9f60*/  FSEL R224, R13, -INF , !P5 ;  /* 0xff8000000de07808 */ /* 0x000fe40006800000 */
[----:B------:R-:W-:Y:S01]  /*9f70*/  FSEL R226, R15, -INF , !P3 ;  /* 0xff8000000fe27808 */ /* 0x000fe20005800000 */
[----:B------:R-:W-:Y:S08]  /*9f80*/  @!P6 BRA `(.L_x_1428) ;  /* 0x0000000000e8e947 */ /* 0x000ff00003800000 */
[----:B------:R-:W-:Y:S01]  /*9f90*/  UIADD3 UR6, UR17, -0x3, URZ ;  /* 0xfffffffd11067890 */ /* 0x000fe2000fffe03f */
[----:B------:R-:W1:Y:S01]  /*9fa0*/  @!P0 LDC.64 R8, c[0x0][0x218] ;  /* 0x00008600ff088b82 */ /* 0x000e620000000a00 */
[----:B------:R-:W-:Y:S01]  /*9fb0*/  IMAD.U32 R5, RZ, RZ, UR10 ;  /* 0x0000000aff057e24 */ /* 0x000fe2000f8e00ff */
[----:B------:R2:W-:Y:S01]  /*9fc0*/  @P0 STS.128 [R207+0x4000], RZ ;  /* 0x004000ffcf000388 */ /* 0x0005e20000000c00 */
[----:B------:R-:W-:Y:S01]  /*9fd0*/  USHF.R.S32.HI UR4, URZ, 0x1f, UR6 ;  /* 0x0000001f3f047899 */ /* 0x000fe20008011406 */
[----:B------:R-:W-:Y:S01]  /*9fe0*/  IMAD.U32 R6, RZ, RZ, UR10 ;  /* 0x0000000aff067e24 */ /* 0x000fe2000f8e00ff */
[----:B------:R-:W-:Y:S01]  /*9ff0*/  UIMAD.WIDE.U32 UR40, UR6, UR10, URZ ;  /* 0x0000000a062872a5 */ /* 0x000fe2000f8e003f */
[----:B------:R-:W-:Y:S01]  /*a000*/  IMAD.U32 R4, RZ, RZ, UR11 ;  /* 0x0000000bff047e24 */ /* 0x000fe2000f8e00ff */
[----:B------:R-:W-:Y:S01]  /*a010*/  UIMAD UR4, UR4, UR10, URZ ;  /* 0x0000000a040472a4 */ /* 0x000fe2000f8e023f */
[----:B------:R-:W3:Y:S01]  /*a020*/  @!P0 LDC.64 R12, c[0x0][0x218] ;  /* 0x00008600ff0c8b82 */ /* 0x000ee20000000a00 */
[----:B------:R-:W-:Y:S02]  /*a030*/  BSSY B0, `(.L_x_1429) ;  /* 0x000002e000007945 */ /* 0x000fe40003800000 */
[----:B------:R-:W-:Y:S01]  /*a040*/  UIMAD UR4, UR6, UR11, UR4 ;  /* 0x0000000b060472a4 */ /* 0x000fe2000f8e0204 */
[----:B------:R-:W-:-:S02]  /*a050*/  IMAD.U32 R2, RZ, RZ, UR40 ;  /* 0x00000028ff027e24 */ /* 0x000fc4000f8e00ff */
[----:B------:R-:W-:Y:S01]  /*a060*/  IMAD.U32 R3, RZ, RZ, UR40 ;  /* 0x00000028ff037e24 */ /* 0x000fe2000f8e00ff */
[----:B------:R-:W-:Y:S01]  /*a070*/  UIADD3 UR4, UR41, UR4, URZ ;  /* 0x0000000429047290 */ /* 0x000fe2000fffe03f */
[----:B------:R-:W4:Y:S01]  /*a080*/  @!P0 LDC.64 R14, c[0x0][0x218] ;  /* 0x00008600ff0e8b82 */ /* 0x000f220000000a00 */
[----:B------:R-:W-:-:S04]  /*a090*/  LEA R2, P1, R2, R246, 0x6 ;  /* 0x000000f602027211 */ /* 0x000fc800078230ff */
[----:B------:R-:W-:Y:S01]  /*a0a0*/  IMAD.U32 R0, RZ, RZ, UR4 ;  /* 0x00000004ff007e24 */ /* 0x000fe2000f8e00ff */
[----:B-1----:R-:W-:-:S04]  /*a0b0*/  @!P0 LEA R8, P4, R2, R8, 0x1 ;  /* 0x0000000802088211 */ /* 0x002fc800078808ff */
[----:B------:R-:W-:Y:S02]  /*a0c0*/  LEA.HI.X R3, R3, R241, R0, 0x6, P1 ;  /* 0x000000f103037211 */ /* 0x000fe400008f3400 */
[----:B------:R-:W-:Y:S02]  /*a0d0*/  @!P0 LEA R5, P1, R5, R2, 0x5 ;  /* 0x0000000205058211 */ /* 0x000fe400078228ff */
[----:B------:R-:W-:Y:S02]  /*a0e0*/  @!P0 IADD3 R0, P3, R2, UR24, RZ ;  /* 0x0000001802008c10 */ /* 0x000fe4000ff7e0ff */
[----:B------:R-:W-:Y:S02]  /*a0f0*/  @!P0 LEA.HI.X R10, R6, R3, R4, 0x5, P1 ;  /* 0x00000003060a8211 */ /* 0x000fe400008f2c04 */
[----:B---3--:R-:W-:Y:S02]  /*a100*/  @!P0 LEA R6, P2, R0, R12, 0x1 ;  /* 0x0000000c00068211 */ /* 0x008fe400078408ff */
[----:B------:R-:W-:-:S02]  /*a110*/  @!P0 IADD3.X R7, R3, UR22, RZ, P3, !PT ;  /* 0x0000001603078c10 */ /* 0x000fc40009ffe4ff */
[----:B------:R-:W-:Y:S02]  /*a120*/  @!P0 LEA.HI.X R9, R2, R9, R3, 0x1, P4 ;  /* 0x0000000902098211 */ /* 0x000fe400020f0c03 */
[C---:B----4-:R-:W-:Y:S02]  /*a130*/  @!P0 LEA R4, P1, R5.reuse, R14, 0x1 ;  /* 0x0000000e05048211 */ /* 0x050fe400078208ff */
[----:B------:R-:W-:Y:S01]  /*a140*/  @!P0 LEA.HI.X R7, R0, R13, R7, 0x1, P2 ;  /* 0x0000000d00078211 */ /* 0x000fe200010f0c07 */
        /* <DEDUP_REMOVED lines=28> */
.L_x_1430:
[----:B------:R-:W-:Y:S05]  /*a310*/  BSYNC B0 ;  /* 0x0000000000007941 */ /* 0x000fea0003800000 */
.L_x_1429:
[----:B------:R-:W0:Y:S02]  /*a320*/  LDGDEPBAR ;  /* 0x00000000000079af */ /* 0x000e240000000000 */
.L_x_1428:
[----:B------:R-:W-:Y:S01]  /*a330*/  FMNMX.FTZ R0, R73, R74, !PT ;  /* 0x0000004a49007209 */ /* 0x000fe20007810000 */
[----:B------:R-:W-:Y:S01]  /*a340*/  USHF.L.U32 UR6, UR37, 0x1, URZ ;  /* 0x0000000125067899 */ /* 0x000fe2000800063f */
[----:B------:R-:W-:Y:S01]  /*a350*/  FMNMX.FTZ R3, R72, R147, !PT ;  /* 0x0000009348037209 */ /* 0x000fe20007810000 */
[----:B--2---:R-:W-:Y:S01]  /*a360*/  IMAD.U32 R6, RZ, RZ, UR31 ;  /* 0x0000001fff067e24 */ /* 0x004fe2000f8e00ff */
[----:B------:R-:W-:Y:S01]  /*a370*/  FMNMX.FTZ R0, R144, R0, !PT ;  /* 0x0000000090007209 */ /* 0x000fe20007810000 */
[----:B------:R-:W-:Y:S01]  /*a380*/  UIADD3 UR4, UR6, 0x1, URZ ;  /* 0x0000000106047890 */ /* 0x000fe2000fffe03f */
[----:B------:R-:W-:Y:S01]  /*a390*/  FMNMX.FTZ R2, R71, R156, !PT ;  /* 0x0000009c47027209 */ /* 0x000fe20007810000 */
[----:B------:R-:W-:Y:S01]  /*a3a0*/  IMAD.U32 R9, RZ, RZ, UR31 ;  /* 0x0000001fff097e24 */ /* 0x000fe2000f8e00ff */
[----:B------:R-:W-:Y:S01]  /*a3b0*/  FMNMX.FTZ R0, R75, R0, !PT ;  /* 0x000000004b007209 */ /* 0x000fe20007810000 */
[----:B------:R-:W-:Y:S01]  /*a3c0*/  IMAD.WIDE.U32 R14, R249, -0x326172a9, RZ ;  /* 0xcd9e8d57f90e7825 */ /* 0x000fe200078e00ff */
[----:B------:R-:W-:Y:S01]  /*a3d0*/  FMNMX.FTZ R3, R159, R3, !PT ;  /* 0x000000039f037209 */ /* 0x000fe20007810000 */
[----:B------:R-:W-:Y:S01]  /*a3e0*/  LDSM.16.MT88.4 R28, [R186+0x6000] ;  /* 0x00600000ba1c783b */ /* 0x000fe20000004200 */
[----:B------:R-:W-:Y:S01]  /*a3f0*/  FMNMX.FTZ R0, R69, R0, !PT ;  /* 0x0000000045007209 */ /* 0x000fe20007810000 */
[----:B------:R-:W-:Y:S01]  /*a400*/  IMAD.WIDE.U32 R22, R238, -0x326172a9, RZ ;  /* 0xcd9e8d57ee167825 */ /* 0x000fe200078e00ff */
[----:B------:R-:W-:Y:S01]  /*a410*/  FMNMX.FTZ R2, R157, R2, !PT ;  /* 0x000000029d027209 */ /* 0x000fe20007810000 */
[----:B------:R-:W-:Y:S01]  /*a420*/  LDSM.16.MT88.4 R40, [R187+0x6000] ;  /* 0x00600000bb28783b */ /* 0x000fe20000004200 */
[----:B------:R-:W-:Y:S01]  /*a430*/  FMNMX.FTZ R0, R68, R0, !PT ;  /* 0x0000000044007209 */ /* 0x000fe20007810000 */
[----:B------:R-:W-:Y:S01]  /*a440*/  IMAD.MOV.U32 R60, RZ, RZ, R245 ;  /* 0x000000ffff3c7224 */ /* 0x000fe200078e00f5 */
[----:B------:R-:W-:Y:S01]  /*a450*/  FMNMX.FTZ R3, R160, R3, !PT ;  /* 0x00000003a0037209 */ /* 0x000fe20007810000 */
[----:B------:R-:W-:Y:S01]  /*a460*/  IMAD.MOV.U32 R65, RZ, RZ, R244 ;  /* 0x000000ffff417224 */ /* 0x000fe200078e00f4 */
[----:B------:R-:W-:Y:S01]  /*a470*/  FMNMX.FTZ R0, R76, R0, !PT ;  /* 0x000000004c007209 */ /* 0x000fe20007810000 */
[----:B------:R-:W-:Y:S01]  /*a480*/  IMAD.MOV.U32 R66, RZ, RZ, R243 ;  /* 0x000000ffff427224 */ /* 0x000fe200078e00f3 */
        /* <DEDUP_REMOVED lines=22> */
[----:B-1----:R-:W1:Y:S01]  /*a5f0*/  SHFL.BFLY PT, R4, R0, 0x2, 0x1f ;  /* 0x0c401f0000047f89 */ /* 0x002e6200000e0000 */
[----:B------:R-:W-:Y:S02]  /*a600*/  FMNMX.FTZ R2, R178, R2, !PT ;  /* 0x00000002b2027209 */ /* 0x000fe40007810000 */
[----:B------:R-:W-:Y:S02]  /*a610*/  FMNMX.FTZ R7, R70, R158, !PT ;  /* 0x0000009e46077209 */ /* 0x000fe40007810000 */
[----:B------:R-:W-:-:S02]  /*a620*/  LOP3.LUT R241, R15, R250, RZ, 0x3c, !PT ;  /* 0x000000fa0ff17212 */ /* 0x000fc400078e3cff */
[----:B------:R-:W-:Y:S02]  /*a630*/  FMNMX.FTZ R7, R150, R7, !PT ;  /* 0x0000000796077209 */ /* 0x000fe40007810000 */
[----:B------:R-:W-:Y:S01]  /*a640*/  LOP3.LUT R10, R23, R250, RZ, 0x3c, !PT ;  /* 0x000000fa170a7212 */ /* 0x000fe200078e3cff */
[----:B------:R-:W-:-:S04]  /*a650*/  IMAD.WIDE.U32 R56, R241, -0x2daee0ad, RZ ;  /* 0xd2511f53f1387825 */ /* 0x000fc800078e00ff */
[----:B------:R-:W-:Y:S01]  /*a660*/  IMAD.WIDE.U32 R32, R10, -0x2daee0ad, RZ ;  /* 0xd2511f530a207825 */ /* 0x000fe200078e00ff */
[----:B-1----:R-:W-:-:S03]  /*a670*/  FMNMX.FTZ R0, R0, R4, !PT ;  /* 0x0000000400007209 */ /* 0x002fc60007810000 */
[----:B------:R-:W-:Y:S02]  /*a680*/  IMAD.WIDE.U32 R4, R239, -0x2daee0ad, RZ ;  /* 0xd2511f53ef047825 */ /* 0x000fe400078e00ff */
[----:B------:R-:W1:Y:S03]  /*a690*/  SHFL.BFLY PT, R13, R0, 0x1, 0x1f ;  /* 0x0c201f00000d7f89 */ /* 0x000e6600000e0000 */
[----:B------:R-:W-:Y:S02]  /*a6a0*/  LOP3.LUT R8, R5, UR6, R6, 0x96, !PT ;  /* 0x0000000605087c12 */ /* 0x000fe4000f8e9606 */
        /* <DEDUP_REMOVED lines=10> */
[----:B------:R-:W-:Y:S02]  /*a750*/  LOP3.LUT R9, R5, UR4, R9, 0x96, !PT ;  /* 0x0000000405097c12 */ /* 0x000fe4000f8e9609 */
[----:B------:R-:W-:Y:S01]  /*a760*/  FMNMX.FTZ R5, R181, R2, !PT ;  /* 0x00000002b5057209 */ /* 0x000fe20007810000 */
[----:B------:R-:W-:Y:S01]  /*a770*/  IMAD.WIDE.U32 R2, R8, -0x326172a9, RZ ;  /* 0xcd9e8d5708027825 */ /* 0x000fe200078e00ff */
        /* <DEDUP_REMOVED lines=8> */
[----:B------:R-:W2:Y:S01]  /*a800*/  SHFL.BFLY PT, R15, R6, 0x2, 0x1f ;  /* 0x0c401f00060f7f89 */ /* 0x000ea200000e0000 */
[----:B------:R-:W-:Y:S02]  /*a810*/  LOP3.LUT R5, R57, UR36, R4, 0x96, !PT ;  /* 0x0000002439057c12 */ /* 0x000fe4000f8e9604 */
[----:B------:R-:W-:-:S02]  /*a820*/  FMNMX.FTZ R11, R211, R11, !PT ;  /* 0x0000000bd30b7209 */ /* 0x000fc40007810000 */
[----:B------:R-:W-:Y:S01]  /*a830*/  FMNMX.FTZ R7, R225, R7, !PT ;  /* 0x00000007e1077209 */ /* 0x000fe20007810000 */
[----:B------:R-:W-:Y:S01]  /*a840*/  IMAD.WIDE.U32 R58, R5, -0x326172a9, RZ ;  /* 0xcd9e8d57053a7825 */ /* 0x000fe200078e00ff */
[----:B------:R-:W-:Y:S02]  /*a850*/  LOP3.LUT R10, R33, UR36, R4, 0x96, !PT ;  /* 0x00000024210a7c12 */ /* 0x000fe4000f8e9604 */
[----:B------:R-:W-:Y:S02]  /*a860*/  FMNMX.FTZ R4, R210, R11, !PT ;  /* 0x0000000bd2047209 */ /* 0x000fe40007810000 */
[----:B------:R-:W-:Y:S01]  /*a870*/  FMNMX.FTZ R7, R226, R7, !PT ;  /* 0x00000007e2077209 */ /* 0x000fe20007810000 */
[----:B------:R-:W-:Y:S01]  /*a880*/  IMAD.WIDE.U32 R10, R10, -0x326172a9, RZ ;  /* 0xcd9e8d570a0a7825 */ /* 0x000fe200078e00ff */
[----:B-1----:R-:W-:Y:S02]  /*a890*/  FMNMX.FTZ R240, R0, R13, !PT ;  /* 0x0000000d00f07209 */ /* 0x002fe40007810000 */
[----:B------:R-:W-:Y:S01]  /*a8a0*/  FMNMX.FTZ R0, R183, R4, !PT ;  /* 0x00000004b7007209 */ /* 0x000fe20007810000 */
[----:B------:R-:W1:Y:S01]  /*a8b0*/  SHFL.BFLY PT, R16, R7, 0x2, 0x1f ;  /* 0x0c401f0007107f89 */ /* 0x000e6200000e0000 */
[----:B------:R-:W-:-:S02]  /*a8c0*/  LOP3.LUT R12, R3, UR38, R14, 0x96, !PT ;  /* 0x00000026030c7c12 */ /* 0x000fc4000f8e960e */
[----:B------:R-:W-:Y:S02]  /*a8d0*/  LOP3.LUT R18, R59, UR35, R2, 0x96, !PT ;  /* 0x000000233b127c12 */ /* 0x000fe4000f8e9602 */
[----:B------:R-:W-:Y:S01]  /*a8e0*/  FMNMX.FTZ R0, R168, R0, !PT ;  /* 0x00000000a8007209 */ /* 0x000fe20007810000 */
[----:B------:R-:W-:Y:S01]  /*a8f0*/  IMAD.WIDE.U32 R4, R12, -0x2daee0ad, RZ ;  /* 0xd2511f530c047825 */ /* 0x000fe200078e00ff */
[----:B------:R-:W-:-:S03]  /*a900*/  LOP3.LUT R48, R9, UR38, R14, 0x96, !PT ;  /* 0x0000002609307c12 */ /* 0x000fc6000f8e960e */
[----:B------:R-:W-:Y:S01]  /*a910*/  FMUL.FTZ R14, R240, UR39 ;  /* 0x00000027f00e7c20 */ /* 0x000fe20008410000 */
[----:B------:R-:W-:Y:S01]  /*a920*/  FMNMX.FTZ R0, R220, R0, !PT ;  /* 0x00000000dc007209 */ /* 0x000fe20007810000 */
[----:B------:R-:W-:Y:S01]  /*a930*/  IMAD.WIDE.U32 R18, R18, -0x2daee0ad, RZ ;  /* 0xd2511f5312127825 */ /* 0x000fe200078e00ff */
[----:B------:R-:W-:Y:S02]  /*a940*/  LOP3.LUT R3, R3, UR38, R22, 0x96, !PT ;  /* 0x0000002603037c12 */ /* 0x000fe4000f8e9616 */
[----:B------:R-:W-:Y:S02]  /*a950*/  FSETP.NEU.FTZ.AND P4, PT, R240, -INF , PT ;  /* 0xff800000f000780b */ /* 0x000fe40003f9d000 */
[----:B------:R-:W-:Y:S02]  /*a960*/  LOP3.LUT R17, R19, UR29, R4, 0x96, !PT ;  /* 0x0000001d13117c12 */ /* 0x000fe4000f8e9604 */
[----:B------:R-:W-:Y:S02]  /*a970*/  FMNMX.FTZ R4, R219, R0, !PT ;  /* 0x00000000db047209 */ /* 0x000fe40007810000 */
[----:B--2---:R-:W-:Y:S01]  /*a980*/  FMNMX.FTZ R0, R6, R15, !PT ;  /* 0x0000000f06007209 */ /* 0x004fe20007810000 */
[----:B------:R-:W-:Y:S01]  /*a990*/  IMAD.WIDE.U32 R54, R17, -0x326172a9, RZ ;  /* 0xcd9e8d5711367825 */ /* 0x000fe200078e00ff */
[----:B------:R-:W-:-:S02]  /*a9a0*/  FMNMX.FTZ R15, R221, R4, !PT ;  /* 0x00000004dd0f7209 */ /* 0x000fc40007810000 */
[----:B------:R-:W-:Y:S01]  /*a9b0*/  LOP3.LUT R12, R11, UR35, R2, 0x96, !PT ;  /* 0x000000230b0c7c12 */ /* 0x000fe2000f8e9602 */
[----:B------:R-:W-:Y:S01]  /*a9c0*/  IMAD.WIDE.U32 R2, R3, -0x2daee0ad, RZ ;  /* 0xd2511f5303027825 */ /* 0x000fe200078e00ff */
[----:B------:R-:W-:Y:S01]  /*a9d0*/  FMNMX.FTZ R15, R222, R15, !PT ;  /* 0x0000000fde0f7209 */ /* 0x000fe20007810000 */
[----:B------:R-:W2:Y:S01]  /*a9e0*/  SHFL.BFLY PT, R20, R0, 0x1, 0x1f ;  /* 0x0c201f0000147f89 */ /* 0x000ea200000e0000 */
[----:B------:R-:W-:Y:S01]  /*a9f0*/  LOP3.LUT R5, R5, UR34, R56, 0x96, !PT ;  /* 0x0000002205057c12 */ /* 0x000fe2000f8e9638 */
[----:B------:R-:W-:Y:S01]  /*aa00*/  IMAD.WIDE.U32 R12, R12, -0x2daee0ad, RZ ;  /* 0xd2511f530c0c7825 */ /* 0x000fe200078e00ff */
[----:B------:R-:W-:Y:S01]  /*aa10*/  FSEL R14, R14, RZ, P4 ;  /* 0x000000ff0e0e7208 */ /* 0x000fe20002000000 */
[----:B------:R-:W-:Y:S01]  /*aa20*/  SHFL.BFLY PT, R19, R15, 0x2, 0x1f ;  /* 0x0c401f000f137f89 */ /* 0x000fe200000e0000 */
[----:B-1----:R-:W-:Y:S01]  /*aa30*/  FMNMX.FTZ R16, R7, R16, !PT ;  /* 0x0000001007107209 */ /* 0x002fe20007810000 */
[----:B------:R-:W-:Y:S01]  /*aa40*/  IMAD.WIDE.U32 R4, R5, -0x326172a9, RZ ;  /* 0xcd9e8d5705047825 */ /* 0x000fe200078e00ff */
[----:B------:R-:W-:-:S03]  /*aa50*/  LOP3.LUT R6, R3, UR34, R32, 0x96, !PT ;  /* 0x0000002203067c12 */ /* 0x000fc6000f8e9620 */
[----:B------:R-:W-:Y:S01]  /*aa60*/  FFMA.FTZ R3, R74, UR39, -R14 ;  /* 0x000000274a037c23 */ /* 0x000fe2000801080e */
[----:B------:R-:W-:Y:S01]  /*aa70*/  LOP3.LUT R17, R13, UR29, R2, 0x96, !PT ;  /* 0x0000001d0d117c12 */ /* 0x000fe2000f8e9602 */
[----:B------:R-:W1:Y:S01]  /*aa80*/  SHFL.BFLY PT, R21, R16, 0x1, 0x1f ;  /* 0x0c201f0010157f89 */ /* 0x000e6200000e0000 */
[----:B------:R-:W-:Y:S01]  /*aa90*/  FFMA.FTZ R13, R75, UR39, -R14 ;  /* 0x000000274b0d7c23 */ /* 0x000fe2000801080e */
[----:B------:R3:W-:Y:S01]  /*aaa0*/  MUFU.EX2 R25, R3 ;  /* 0x0000000300197308 */ /* 0x0007e20000000800 */
[----:B------:R-:W-:Y:S01]  /*aab0*/  IMAD.WIDE.U32 R6, R6, -0x326172a9, RZ ;  /* 0xcd9e8d5706067825 */ /* 0x000fe200078e00ff */
[----:B------:R-:W-:-:S03]  /*aac0*/  LOP3.LUT R37, R9, UR38, R22, 0x96, !PT ;  /* 0x0000002609257c12 */ /* 0x000fc6000f8e9616 */
[----:B------:R-:W-:-:S03]  /*aad0*/  IMAD.WIDE.U32 R46, R17, -0x326172a9, RZ ;  /* 0xcd9e8d57112e7825 */ /* 0x000fc600078e00ff */
[----:B------:R-:W-:Y:S02]  /*aae0*/  MUFU.EX2 R64, R13 ;  /* 0x0000000d00407308 */ /* 0x000fe40000000800 */
[----:B------:R-:W-:Y:S02]  /*aaf0*/  LOP3.LUT R6, R47, UR25, R6, 0x96, !PT ;  /* 0x000000192f067c12 */ /* 0x000fe4000f8e9606 */
[----:B--2---:R-:W-:-:S03]  /*ab00*/  FMNMX.FTZ R238, R0, R20, !PT ;  /* 0x0000001400ee7209 */ /* 0x004fc60007810000 */
[----:B------:R-:W-:Y:S01]  /*ab10*/  IMAD.WIDE.U32 R50, R6, -0x2daee0ad, RZ ;  /* 0xd2511f5306327825 */ /* 0x000fe200078e00ff */
[----:B------:R-:W-:Y:S02]  /*ab20*/  FSETP.NEU.FTZ.AND P2, PT, R238, -INF , PT ;  /* 0xff800000ee00780b */ /* 0x000fe40003f5d000 */
[----:B---3--:R-:W-:Y:S01]  /*ab30*/  LOP3.LUT R3, R5, UR33, R58, 0x96, !PT ;  /* 0x0000002105037c12 */ /* 0x008fe2000f8e963a */
[----:B------:R-:W-:Y:S01]  /*ab40*/  FFMA.FTZ R5, R144, UR39, -R14 ;  /* 0x0000002790057c23 */ /* 0x000fe2000801080e */
[----:B-1----:R-:W-:-:S03]  /*ab50*/  FMNMX.FTZ R239, R16, R21, !PT ;  /* 0x0000001510ef7209 */ /* 0x002fc60007810000 */
[----:B------:R1:W2:Y:S01]  /*ab60*/  MUFU.EX2 R24, R5 ;  /* 0x0000000500187308 */ /* 0x0002a20000000800 */
[----:B------:R-:W-:Y:S01]  /*ab70*/  IMAD.WIDE.U32 R2, R3, -0x2daee0ad, RZ ;  /* 0xd2511f5303027825 */ /* 0x000fe200078e00ff */
[----:B------:R-:W-:-:S04]  /*ab80*/  FSETP.NEU.FTZ.AND P3, PT, R239, -INF , PT ;  /* 0xff800000ef00780b */ /* 0x000fc80003f7d000 */
[----:B------:R-:W-:Y:S01]  /*ab90*/  LOP3.LUT R18, R3, UR23, R18, 0x96, !PT ;  /* 0x0000001703127c12 */ /* 0x000fe2000f8e9612 */
[----:B------:R-:W-:Y:S01]  /*aba0*/  FFMA.FTZ R3, R69, UR39, -R14 ;  /* 0x0000002745037c23 */ /* 0x000fe2000801080e */
[----:B------:R-:W-:-:S03]  /*abb0*/  IMAD.MOV.U32 R69, RZ, RZ, R242 ;  /* 0x000000ffff457224 */ /* 0x000fc600078e00f2 */
[----:B------:R3:W4:Y:S01]  /*abc0*/  MUFU.EX2 R61, R3 ;  /* 0x00000003003d7308 */ /* 0x0007220000000800 */
[----:B------:R-:W-:Y:S01]  /*abd0*/  IMAD.WIDE.U32 R44, R18, -0x326172a9, RZ ;  /* 0xcd9e8d57122c7825 */ /* 0x000fe200078e00ff */
[----:B-1----:R-:W-:Y:S02]  /*abe0*/  LOP3.LUT R5, R7, UR33, R10, 0x96, !PT ;  /* 0x0000002107057c12 */ /* 0x002fe4000f8e960a */
[----:B------:R-:W-:-:S03]  /*abf0*/  LOP3.LUT R7, R55, UR25, R4, 0x96, !PT ;  /* 0x0000001937077c12 */ /* 0x000fc6000f8e9604 */
[----:B------:R-:W-:-:S04]  /*ac00*/  IMAD.WIDE.U32 R4, R5, -0x2daee0ad, RZ ;  /* 0xd2511f5305047825 */ /* 0x000fc800078e00ff */
[----:B------:R-:W-:Y:S01]  /*ac10*/  IMAD.WIDE.U32 R52, R7, -0x2daee0ad, RZ ;  /* 0xd2511f5307347825 */ /* 0x000fe200078e00ff */
[----:B------:R-:W-:-:S03]  /*ac20*/  FMNMX.FTZ R7, R15, R19, !PT ;  /* 0x000000130f077209 */ /* 0x000fc60007810000 */
[----:B---3--:R-:W-:Y:S01]  /*ac30*/  FFMA.FTZ R3, R68, UR39, -R14 ;  /* 0x0000002744037c23 */ /* 0x008fe2000801080e */
[----:B------:R-:W-:Y:S01]  /*ac40*/  LOP3.LUT R13, R5, UR23, R12, 0x96, !PT ;  /* 0x00000017050d7c12 */ /* 0x000fe2000f8e960c */
[----:B------:R-:W-:Y:S01]  /*ac50*/  FMUL.FTZ R12, R238, UR39 ;  /* 0x00000027ee0c7c20 */ /* 0x000fe20008410000 */
[----:B------:R-:W-:Y:S01]  /*ac60*/  LOP3.LUT R5, R53, UR20, R2, 0x96, !PT ;  /* 0x0000001435057c12 */ /* 0x000fe2000f8e9602 */
[----:B------:R-:W1:Y:S01]  /*ac70*/  SHFL.BFLY PT, R19, R7, 0x1, 0x1f ;  /* 0x0c201f0007137f89 */ /* 0x000e6200000e0000 */
[----:B------:R-:W-:Y:S01]  /*ac80*/  FMUL.FTZ R2, R239, UR39 ;  /* 0x00000027ef027c20 */ /* 0x000fe20008410000 */
[----:B------:R3:W-:Y:S01]  /*ac90*/  MUFU.EX2 R49, R3 ;  /* 0x0000000300317308 */ /* 0x0007e20000000800 */
[----:B------:R-:W-:Y:S01]  /*aca0*/  FSEL R12, R12, RZ, P2 ;  /* 0x000000ff0c0c7208 */ /* 0x000fe20001000000 */
[----:B------:R-:W-:Y:S02]  /*acb0*/  IMAD.WIDE.U32 R38, R13, -0x326172a9, RZ ;  /* 0xcd9e8d570d267825 */ /* 0x000fe400078e00ff */
[----:B------:R-:W-:-:S02]  /*acc0*/  FSEL R15, R2, RZ, P3 ;  /* 0x000000ff020f7208 */ /* 0x000fc40001800000 */
[----:B------:R-:W-:Y:S01]  /*acd0*/  LOP3.LUT R2, R51, UR20, R4, 0x96, !PT ;  /* 0x0000001433027c12 */ /* 0x000fe2000f8e9604 */
[----:B------:R-:W-:-:S04]  /*ace0*/  IMAD.WIDE.U32 R4, R5, -0x326172a9, RZ ;  /* 0xcd9e8d5705047825 */ /* 0x000fc800078e00ff */
[----:B------:R-:W-:Y:S01]  /*acf0*/  FFMA.FTZ R0, R147, UR39, -R15 ;  /* 0x0000002793007c23 */ /* 0x000fe2000801080f */
[----:B--2---:R-:W-:Y:S01]  /*ad00*/  IMAD.MOV.U32 R68, RZ, RZ, R24 ;  /* 0x000000ffff447224 */ /* 0x004fe200078e0018 */
[----:B------:R-:W-:Y:S02]  /*ad10*/  LOP3.LUT R9, R4, 0xffff, RZ, 0xc0, !PT ;  /* 0x0000ffff04097812 */ /* 0x000fe400078ec0ff */
[----:B------:R2:W-:Y:S01]  /*ad20*/  MUFU.EX2 R67, R0 ;  /* 0x0000000000437308 */ /* 0x0005e20000000800 */
[----:B------:R-:W-:Y:S02]  /*ad30*/  SHF.R.U32.HI R13, RZ, 0x10, R4 ;  /* 0x00000010ff0d7819 */ /* 0x000fe40000011604 */
[----:B------:R-:W-:Y:S01]  /*ad40*/  LOP3.LUT R6, R5, UR16, R44, 0x96, !PT ;  /* 0x0000001005067c12 */ /* 0x000fe2000f8e962c */
[----:B---3--:R-:W-:Y:S01]  /*ad50*/  IMAD.WIDE.U32 R2, R2, -0x326172a9, RZ ;  /* 0xcd9e8d5702027825 */ /* 0x008fe200078e00ff */
[----:B------:R-:W-:Y:S02]  /*ad60*/  LOP3.LUT R16, R4, 0xff, RZ, 0xc0, !PT ;  /* 0x000000ff04107812 */ /* 0x000fe400078ec0ff */
[----:B------:R-:W-:Y:S01]  /*ad70*/  SHF.R.U32.HI R18, RZ, 0x18, R4 ;  /* 0x00000018ff127819 */ /* 0x000fe20000011604 */
[--C-:B------:R-:W-:Y:S01]  /*ad80*/  FFMA.FTZ R4, R157, UR39, -R12.reuse ;  /* 0x000000279d047c23 */ /* 0x100fe2000801080c */
[----:B-1----:R-:W-:Y:S01]  /*ad90*/  FMNMX.FTZ R237, R7, R19, !PT ;  /* 0x0000001307ed7209 */ /* 0x002fe20007810000 */
[----:B------:R-:W-:Y:S01]  /*ada0*/  IMAD.MOV.U32 R157, RZ, RZ, R25 ;  /* 0x000000ffff9d7224 */ /* 0x000fe200078e0019 */
[C---:B------:R-:W-:Y:S01]  /*adb0*/  LOP3.LUT R5, R2.reuse, 0xffff, RZ, 0xc0, !PT ;  /* 0x0000ffff02057812 */ /* 0x040fe200078ec0ff */
[----:B------:R1:W-:Y:S01]  /*adc0*/  MUFU.EX2 R63, R4 ;  /* 0x00000004003f7308 */ /* 0x0003e20000000800 */
[----:B------:R-:W-:Y:S01]  /*add0*/  FSETP.NEU.FTZ.AND P1, PT, R237, -INF , PT ;  /* 0xff800000ed00780b */ /* 0x000fe20003f3d000 */
[----:B------:R-:W-:Y:S01]  /*ade0*/  LDSM.16.MT88.4 R24, [R188+0x6000] ;  /* 0x00600000bc18783b */ /* 0x000fe20000004200 */
[----:B------:R-:W-:Y:S01]  /*adf0*/  LOP3.LUT R20, R2, 0xff, RZ, 0xc0, !PT ;  /* 0x000000ff02147812 */ /* 0x000fe200078ec0ff */
[----:B--2---:R-:W-:Y:S01]  /*ae00*/  FFMA.FTZ R0, R156, UR39, -R12 ;  /* 0x000000279c007c23 */ /* 0x004fe2000801080c */
[----:B------:R-:W-:-:S02]  /*ae10*/  SHF.R.U32.HI R17, RZ, 0x18, R2 ;  /* 0x00000018ff117819 */ /* 0x000fc40000011602 */
[----:B------:R-:W-:Y:S01]  /*ae20*/  SHF.R.U32.HI R7, RZ, 0x8, R5 ;  /* 0x00000008ff077819 */ /* 0x000fe20000011605 */
[----:B------:R2:W3:Y:S01]  /*ae30*/  MUFU.EX2 R62, R0 ;  /* 0x00000000003e7308 */ /* 0x0004e20000000800 */
[----:B------:R-:W-:Y:S02]  /*ae40*/  PRMT R156, R236, 0x7054, R236 ;  /* 0x00007054ec9c7816 */ /* 0x000fe400000000ec */
[----:B-1----:R-:W-:Y:S01]  /*ae50*/  SHF.R.U32.HI R4, RZ, 0x10, R2 ;  /* 0x00000010ff047819 */ /* 0x002fe20000011602 */
[----:B------:R-:W-:-:S03]  /*ae60*/  FFMA.FTZ R2, R145, UR39, -R12 ;  /* 0x0000002791027c23 */ /* 0x000fc6000801080c */
[----:B------:R-:W-:Y:S01]  /*ae70*/  LOP3.LUT R5, R4, 0xff, RZ, 0xc0, !PT ;  /* 0x000000ff04057812 */ /* 0x000fe200078ec0ff */
[----:B------:R1:W-:Y:S01]  /*ae80*/  MUFU.EX2 R21, R2 ;  /* 0x0000000200157308 */ /* 0x0003e20000000800 */
[----:B------:R-:W-:Y:S02]  /*ae90*/  LOP3.LUT R4, R6, 0xff, RZ, 0xc0, !PT ;  /* 0x000000ff06047812 */ /* 0x000fe400078ec0ff */
[----:B------:R-:W-:Y:S02]  /*aea0*/  PRMT R17, R5, 0x5410, R17 ;  /* 0x0000541005117816 */ /* 0x000fe40000000011 */
[----:B--2---:R-:W-:Y:S02]  /*aeb0*/  LOP3.LUT R0, R3, UR16, R38, 0x96, !PT ;  /* 0x0000001003007c12 */ /* 0x004fe4000f8e9626 */
[----:B------:R-:W-:Y:S02]  /*aec0*/  SHF.R.U32.HI R3, RZ, 0x8, R9 ;  /* 0x00000008ff037819 */ /* 0x000fe40000011609 */
[----:B------:R-:W-:Y:S01]  /*aed0*/  LOP3.LUT R9, R13, 0xff, RZ, 0xc0, !PT ;  /* 0x000000ff0d097812 */ /* 0x000fe200078ec0ff */
[----:B------:R-:W-:Y:S01]  /*aee0*/  FMUL.FTZ R13, R237, UR39 ;  /* 0x00000027ed0d7c20 */ /* 0x000fe20008410000 */
[----:B------:R-:W-:Y:S01]  /*aef0*/  PRMT R19, R16, 0x5410, R3 ;  /* 0x0000541010137816 */ /* 0x000fe20000000003 */
[----:B------:R-:W-:Y:S01]  /*af00*/  FFMA.FTZ R3, R146, UR39, -R12 ;  /* 0x0000002792037c23 */ /* 0x000fe2000801080c */
[----:B------:R-:W-:-:S02]  /*af10*/  PRMT R36, R9, 0x5410, R18 ;  /* 0x0000541009247816 */ /* 0x000fc40000000012 */
[----:B------:R-:W-:Y:S01]  /*af20*/  FSEL R13, R13, RZ, P1 ;  /* 0x000000ff0d0d7208 */ /* 0x000fe20000800000 */
[----:B------:R2:W-:Y:S01]  /*af30*/  MUFU.EX2 R252, R3 ;  /* 0x0000000300fc7308 */ /* 0x0005e20000000800 */
[----:B-1----:R-:W-:Y:S02]  /*af40*/  LOP3.LUT R2, R6, 0xffff, RZ, 0xc0, !PT ;  /* 0x0000ffff06027812 */ /* 0x002fe400078ec0ff */
[----:B------:R-:W-:Y:S02]  /*af50*/  SHF.R.U32.HI R9, RZ, 0x18, R6 ;  /* 0x00000018ff097819 */ /* 0x000fe40000011606 */
[----:B------:R-:W-:Y:S02]  /*af60*/  SHF.R.U32.HI R2, RZ, 0x8, R2 ;  /* 0x00000008ff027819 */ /* 0x000fe40000011602 */
[----:B------:R-:W-:Y:S02]  /*af70*/  SHF.R.U32.HI R5, RZ, 0x10, R0 ;  /* 0x00000010ff057819 */ /* 0x000fe40000011600 */
[----:B------:R-:W-:-:S02]  /*af80*/  PRMT R35, R4, 0x5410, R2 ;  /* 0x0000541004237816 */ /* 0x000fc40000000002 */
[----:B------:R-:W-:Y:S02]  /*af90*/  SHF.R.U32.HI R4, RZ, 0x10, R6 ;  /* 0x00000010ff047819 */ /* 0x000fe40000011606 */
[----:B------:R-:W-:Y:S02]  /*afa0*/  LOP3.LUT R2, R0, 0xffff, RZ, 0xc0, !PT ;  /* 0x0000ffff00027812 */ /* 0x000fe400078ec0ff */
[----:B------:R-:W-:Y:S01]  /*afb0*/  LOP3.LUT R6, R4, 0xff, RZ, 0xc0, !PT ;  /* 0x000000ff04067812 */ /* 0x000fe200078ec0ff */
[----:B--2---:R-:W-:Y:S01]  /*afc0*/  FFMA.FTZ R3, R158, UR39, -R13 ;  /* 0x000000279e037c23 */ /* 0x004fe2000801080d */
[----:B------:R-:W-:Y:S01]  /*afd0*/  PRMT R16, R20, 0x5410, R7 ;  /* 0x0000541014107816 */ /* 0x000fe20000000007 */
[----:B------:R-:W-:Y:S01]  /*afe0*/  IMAD.MOV.U32 R158, RZ, RZ, R65 ;  /* 0x000000ffff9e7224 */ /* 0x000fe200078e0041 */
[----:B------:R-:W-:Y:S01]  /*aff0*/  SHF.R.U32.HI R4, RZ, 0x8, R2 ;  /* 0x00000008ff047819 */ /* 0x000fe20000011602 */
[----:B------:R1:W-:Y:S01]  /*b000*/  MUFU.EX2 R251, R3 ;  /* 0x0000000300fb7308 */ /* 0x0003e20000000800 */
[----:B------:R-:W-:-:S02]  /*b010*/  LOP3.LUT R7, R0, 0xff, RZ, 0xc0, !PT ;  /* 0x000000ff00077812 */ /* 0x000fc400078ec0ff */
[----:B------:R-:W-:Y:S02]  /*b020*/  SHF.R.U32.HI R2, RZ, 0x18, R0 ;  /* 0x00000018ff027819 */ /* 0x000fe40000011600 */
[----:B------:R-:W-:Y:S02]  /*b030*/  LOP3.LUT R0, R5, 0xff, RZ, 0xc0, !PT ;  /* 0x000000ff05007812 */ /* 0x000fe400078ec0ff */
[----:B------:R-:W-:Y:S02]  /*b040*/  PRMT R33, R6, 0x5410, R9 ;  /* 0x0000541006217816 */ /* 0x000fe40000000009 */
[----:B------:R-:W-:Y:S02]  /*b050*/  PRMT R9, R7, 0x5410, R4 ;  /* 0x0000541007097816 */ /* 0x000fe40000000004 */
[----:B------:R-:W-:Y:S01]  /*b060*/  PRMT R7, R0, 0x5410, R2 ;  /* 0x0000541000077816 */ /* 0x000fe20000000002 */
[----:B------:R-:W-:Y:S01]  /*b070*/  FFMA.FTZ R0, R148, UR39, -R13 ;  /* 0x0000002794007c23 */ /* 0x000fe2000801080d */
[----:B------:R-:W-:-:S02]  /*b080*/  FSEL R2, R238, RZ, P2 ;  /* 0x000000ffee027208 */ /* 0x000fc40001000000 */
[----:B------:R-:W-:Y:S01]  /*b090*/  FSEL R4, R240, RZ, P4 ;  /* 0x000000fff0047208 */ /* 0x000fe20002000000 */
[----:B------:R2:W-:Y:S01]  /*b0a0*/  MUFU.EX2 R246, R0 ;  /* 0x0000000000f67308 */ /* 0x0005e20000000800 */
[----:B-1----:R-:W-:Y:S01]  /*b0b0*/  FFMA.FTZ R3, R150, UR39, -R13 ;  /* 0x0000002796037c23 */ /* 0x002fe2000801080d */
[----:B------:R-:W-:Y:S01]  /*b0c0*/  FADD.FTZ R2, R71, -R2 ;  /* 0x8000000247027221 */ /* 0x000fe20000010000 */
[----:B------:R-:W-:Y:S02]  /*b0d0*/  IMAD.MOV.U32 R71, RZ, RZ, R60 ;  /* 0x000000ffff477224 */ /* 0x000fe400078e003c */
[----:B------:R-:W-:Y:S01]  /*b0e0*/  FADD.FTZ R34, R73, -R4 ;  /* 0x8000000449227221 */ /* 0x000fe20000010000 */
[----:B------:R-:W-:Y:S01]  /*b0f0*/  FSEL R4, R239, RZ, P3 ;  /* 0x000000ffef047208 */ /* 0x000fe20001800000 */
[----:B------:R-:W-:Y:S01]  /*b100*/  FMUL.FTZ R6, R2, UR39 ;  /* 0x0000002702067c20 */ /* 0x000fe20008410000 */
[----:B----4-:R-:W-:Y:S01]  /*b110*/  F2FP.BF16.F32.PACK_AB R2, R61, R64 ;  /* 0x000000403d02723e */ /* 0x010fe200000010ff */
[----:B------:R1:W-:Y:S01]  /*b120*/  MUFU.EX2 R248, R3 ;  /* 0x0000000300f87308 */ /* 0x0003e20000000800 */
[----:B------:R-:W-:-:S07]  /*b130*/  IMAD.MOV.U32 R57, RZ, RZ, R71 ;  /* 0x000000ffff397224 */ /* 0x000fce00078e0047 */
[----:B------:R-:W4:Y:S01]  /*b140*/  MUFU.EX2 R75, R6 ;  /* 0x00000006004b7308 */ /* 0x000f220000000800 */
[----:B--2---:R-:W-:Y:S01]  /*b150*/  HSET2.LE.AND R0, R19, R156, PT ;  /* 0x0000009c13007233 */ /* 0x004fe20003803000 */
[----:B------:R-:W-:Y:S01]  /*b160*/  FADD.FTZ R19, R72, -R4 ;  /* 0x8000000448137221 */ /* 0x000fe20000010000 */
[----:B---3--:R-:W-:-:S03]  /*b170*/  F2FP.BF16.F32.PACK_AB R4, R63, R62 ;  /* 0x0000003e3f04723e */ /* 0x008fc600000010ff */
[----:B------:R-:W-:Y:S02]  /*b180*/  LOP3.LUT R18, R0, R2, RZ, 0xc0, !PT ;  /* 0x0000000200127212 */ /* 0x000fe400078ec0ff */
[--C-:B------:R-:W-:Y:S01]  /*b190*/  HSET2.LE.AND R0, R17, R156.reuse, PT ;  /* 0x0000009c11007233 */ /* 0x100fe20003803000 */
[----:B-1----:R-:W-:Y:S01]  /*b1a0*/  FFMA.FTZ R3, R149, UR39, -R13 ;  /* 0x0000002795037c23 */ /* 0x002fe2000801080d */
[--C-:B------:R-:W-:Y:S01]  /*b1b0*/  HSET2.LE.AND R17, R33, R156.reuse, PT ;  /* 0x0000009c21117233 */ /* 0x100fe20003803000 */
[----:B------:R-:W-:Y:S02]  /*b1c0*/  FFMA.FTZ R33, R76, UR39, -R14 ;  /* 0x000000274c217c23 */ /* 0x000fe4000801080e */
[----:B------:R1:W2:Y:S01]  /*b1d0*/  MUFU.EX2 R247, R3 ;  /* 0x0000000300f77308 */ /* 0x0002a20000000800 */
[-C--:B----4-:R-:W-:Y:S01]  /*b1e0*/  FMUL.FTZ R80, R80, R75.reuse ;  /* 0x0000004b50507220 */ /* 0x090fe20000410000 */
        /* <DEDUP_REMOVED lines=13> */
[----:B------:R-:W-:Y:S01]  /*b2c0*/  FMUL.FTZ R129, R129, R75 ;  /* 0x0000004b81817220 */ /* 0x000fe20000410000 */
[----:B--2---:R-:W-:Y:S01]  /*b2d0*/  F2FP.BF16.F32.PACK_AB R2, R246, R247 ;  /* 0x000000f7f602723e */ /* 0x004fe200000010ff */
[-C--:B------:R-:W-:Y:S01]  /*b2e0*/  FMUL.FTZ R136, R136, R75.reuse ;  /* 0x0000004b88887220 */ /* 0x080fe20000410000 */
[----:B------:R-:W-:Y:S01]  /*b2f0*/  FMUL.FTZ R137, R137, R75 ;  /* 0x0000004b89897220 */ /* 0x000fe20000410000 */
[----:B------:R-:W-:Y:S01]  /*b300*/  FADD.FTZ R5, R70, -R3 ;  /* 0x8000000346057221 */ /* 0x000fe20000010000 */
[----:B------:R-:W-:Y:S01]  /*b310*/  IMAD.MOV.U32 R70, RZ, RZ, R21 ;  /* 0x000000ffff467224 */ /* 0x000fe200078e0015 */
[----:B------:R-:W-:Y:S01]  /*b320*/  HSET2.LE.AND R3, R16, R156, PT ;  /* 0x0000009c10037233 */ /* 0x000fe20003803000 */
[----:B------:R-:W1:Y:S01]  /*b330*/  LDSM.16.MT88.4 R20, [R185+0x6000] ;  /* 0x00600000b914783b */ /* 0x000e620000004200 */
[----:B------:R-:W-:Y:S01]  /*b340*/  FMUL.FTZ R5, R5, UR39 ;  /* 0x0000002705057c20 */ /* 0x000fe20008410000 */
[----:B------:R-:W-:Y:S01]  /*b350*/  FFMA.FTZ R16, R159, UR39, -R15 ;  /* 0x000000279f107c23 */ /* 0x000fe2000801080f */
[----:B------:R-:W-:Y:S01]  /*b360*/  F2FP.BF16.F32.PACK_AB R6, R252, R70 ;  /* 0x00000046fc06723e */ /* 0x000fe200000010ff */
[----:B------:R-:W-:Y:S01]  /*b370*/  IMAD.MOV.U32 R159, RZ, RZ, R66 ;  /* 0x000000ffff9f7224 */ /* 0x000fe200078e0042 */
[----:B------:R2:W3:Y:S02]  /*b380*/  MUFU.EX2 R74, R5 ;  /* 0x00000005004a7308 */ /* 0x0004e40000000800 */
[----:B------:R-:W-:-:S02]  /*b390*/  LOP3.LUT R6, R3, R6, RZ, 0xc0, !PT ;  /* 0x0000000603067212 */ /* 0x000fc400078ec0ff */
[----:B------:R-:W-:Y:S02]  /*b3a0*/  HSET2.LE.AND R3, R9, R156, PT ;  /* 0x0000009c09037233 */ /* 0x000fe40003803000 */
[----:B------:R-:W-:Y:S02]  /*b3b0*/  F2FP.BF16.F32.PACK_AB R9, R248, R251 ;  /* 0x000000fbf809723e */ /* 0x000fe400000010ff */
[----:B------:R-:W-:Y:S01]  /*b3c0*/  MUFU.EX2 R245, R16 ;  /* 0x0000001000f57308 */ /* 0x000fe20000000800 */
[----:B------:R-:W-:Y:S02]  /*b3d0*/  LOP3.LUT R4, R3, R4, RZ, 0xc0, !PT ;  /* 0x0000000403047212 */ /* 0x000fe400078ec0ff */
[----:B------:R-:W-:-:S05]  /*b3e0*/  F2FP.BF16.F32.PACK_AB R3, R68, R157 ;  /* 0x0000009d4403723e */ /* 0x000fca00000010ff */
[----:B------:R-:W-:Y:S01]  /*b3f0*/  MUFU.EX2 R242, R33 ;  /* 0x0000002100f27308 */ /* 0x000fe20000000800 */
[--C-:B--2---:R-:W-:Y:S01]  /*b400*/  HSET2.LE.AND R5, R7, R156.reuse, PT ;  /* 0x0000009c07057233 */ /* 0x104fe20003803000 */
[----:B---3--:R-:W-:Y:S01]  /*b410*/  FMUL.FTZ R82, R82, R74 ;  /* 0x0000004a52527220 */ /* 0x008fe20000410000 */
[----:B------:R-:W-:Y:S01]  /*b420*/  LOP3.LUT R7, R0, R2, RZ, 0xc0, !PT ;  /* 0x0000000200077212 */ /* 0x000fe200078ec0ff */
[----:B------:R-:W-:Y:S01]  /*b430*/  FFMA.FTZ R0, R160, UR39, -R15 ;  /* 0x00000027a0007c23 */ /* 0x000fe2000801080f */
[-C--:B------:R-:W-:Y:S01]  /*b440*/  FMUL.FTZ R83, R83, R74.reuse ;  /* 0x0000004a53537220 */ /* 0x080fe20000410000 */
[----:B------:R-:W-:Y:S01]  /*b450*/  LOP3.LUT R5, R5, R9, RZ, 0xc0, !PT ;  /* 0x0000000905057212 */ /* 0x000fe200078ec0ff */
[-C--:B------:R-:W-:Y:S01]  /*b460*/  FMUL.FTZ R126, R126, R74.reuse ;  /* 0x0000004a7e7e7220 */ /* 0x080fe20000410000 */
[----:B------:R2:W-:Y:S01]  /*b470*/  MUFU.EX2 R244, R0 ;  /* 0x0000000000f47308 */ /* 0x0005e20000000800 */
        /* <DEDUP_REMOVED lines=10> */
[----:B-1----:R-:W-:Y:S01]  /*b520*/  HMMA.16816.F32.BF16 R152, R4, R20, R80 ;  /* 0x000000140498723c */ /* 0x002fe20000041850 */
[-C--:B------:R-:W-:Y:S01]  /*b530*/  FMUL.FTZ R131, R131, R74.reuse ;  /* 0x0000004a83837220 */ /* 0x080fe20000410000 */
[-C--:B------:R-:W-:Y:S01]  /*b540*/  FMUL.FTZ R138, R138, R74.reuse ;  /* 0x0000004a8a8a7220 */ /* 0x080fe20000410000 */
[----:B------:R-:W-:Y:S01]  /*b550*/  FMUL.FTZ R139, R139, R74 ;  /* 0x0000004a8b8b7220 */ /* 0x000fe20000410000 */
[----:B------:R-:W-:Y:S01]  /*b560*/  HSET2.LE.AND R9, R36, R156, PT ;  /* 0x0000009c24097233 */ /* 0x000fe20003803000 */
[----:B------:R-:W-:-:S02]  /*b570*/  IMAD.MOV.U32 R160, RZ, RZ, R62 ;  /* 0x000000ffffa07224 */ /* 0x000fc400078e003e */
[----:B--2---:R-:W-:Y:S01]  /*b580*/  FFMA.FTZ R0, R151, UR39, -R15 ;  /* 0x0000002797007c23 */ /* 0x004fe2000801080f */
[C---:B------:R-:W-:Y:S01]  /*b590*/  HMMA.16816.F32.BF16 R80, R4.reuse, R30, R124 ;  /* 0x0000001e0450723c */ /* 0x040fe2000004187c */
[----:B------:R-:W-:Y:S01]  /*b5a0*/  HSET2.LE.AND R16, R35, R156, PT ;  /* 0x0000009c23107233 */ /* 0x000fe20003803000 */
[----:B------:R-:W-:Y:S01]  /*b5b0*/  IMAD.MOV.U32 R35, RZ, RZ, R64 ;  /* 0x000000ffff237224 */ /* 0x000fe200078e0040 */
[----:B------:R1:W2:Y:S03]  /*b5c0*/  MUFU.EX2 R243, R0 ;  /* 0x0000000000f37308 */ /* 0x0002a60000000800 */
[----:B------:R-:W-:Y:S01]  /*b5d0*/  HMMA.16816.F32.BF16 R148, R4, R22, R92 ;  /* 0x000000160494723c */ /* 0x000fe2000004185c */
[----:B------:R-:W-:Y:S01]  /*b5e0*/  IMAD.MOV.U32 R125, RZ, RZ, R67 ;  /* 0x000000ffff7d7224 */ /* 0x000fe200078e0043 */
[----:B------:R-:W-:Y:S01]  /*b5f0*/  LOP3.LUT R16, R16, R3, RZ, 0xc0, !PT ;  /* 0x0000000310107212 */ /* 0x000fe200078ec0ff */
[----:B------:R-:W-:-:S03]  /*b600*/  IMAD.MOV.U32 R124, RZ, RZ, R68 ;  /* 0x000000ffff7c7224 */ /* 0x000fc600078e0044 */
[C---:B------:R-:W-:Y:S06]  /*b610*/  HMMA.16816.F32.BF16 R92, R4.reuse, R24, R96 ;  /* 0x00000018045c723c */ /* 0x040fec0000041860 */
[----:B------:R-:W-:Y:S01]  /*b620*/  HMMA.16816.F32.BF16 R144, R4, R26, R108 ;  /* 0x0000001a0490723c */ /* 0x000fe2000004186c */
[----:B------:R-:W-:Y:S02]  /*b630*/  IMAD.MOV.U32 R98, RZ, RZ, R49 ;  /* 0x000000ffff627224 */ /* 0x000fe400078e0031 */
[----:B-1----:R-:W-:Y:S01]  /*b640*/  FMUL.FTZ R0, R34, UR39 ;  /* 0x0000002722007c20 */ /* 0x002fe20008410000 */
[----:B--2---:R-:W-:Y:S01]  /*b650*/  F2FP.BF16.F32.PACK_AB R2, R243, R244 ;  /* 0x000000f4f302723e */ /* 0x004fe200000010ff */
[----:B------:R-:W-:-:S02]  /*b660*/  IMAD.MOV.U32 R34, RZ, RZ, R63 ;  /* 0x000000ffff227224 */ /* 0x000fc400078e003f */
[----:B------:R1:W2:Y:S01]  /*b670*/  MUFU.EX2 R73, R0 ;  /* 0x0000000000497308 */ /* 0x0002a20000000800 */
[----:B------:R-:W-:Y:S01]  /*b680*/  HMMA.16816.F32.BF16 R112, R4, R28, R112 ;  /* 0x0000001c0470723c */ /* 0x000fe20000041870 */
[----:B------:R-:W-:Y:S02]  /*b690*/  IMAD.MOV.U32 R99, RZ, RZ, R61 ;  /* 0x000000ffff637224 */ /* 0x000fe400078e003d */
[----:B------:R-:W-:-:S03]  /*b6a0*/  IMAD.MOV.U32 R127, RZ, RZ, R34 ;  /* 0x000000ffff7f7224 */ /* 0x000fc600078e0022 */
[C---:B------:R-:W-:Y:S06]  /*b6b0*/  HMMA.16816.F32.BF16 R128, R4.reuse, R40, R128 ;  /* 0x000000280480723c */ /* 0x040fec0000041880 */
[----:B------:R-:W-:Y:S01]  /*b6c0*/  HMMA.16816.F32.BF16 R136, R4, R42, R136 ;  /* 0x0000002a0488723c */ /* 0x000fe20000041888 */
[----:B-1----:R-:W-:Y:S01]  /*b6d0*/  FMUL.FTZ R0, R19, UR39 ;  /* 0x0000002713007c20 */ /* 0x002fe20008410000 */
[----:B------:R-:W-:Y:S01]  /*b6e0*/  LOP3.LUT R19, R9, R2, RZ, 0xc0, !PT ;  /* 0x0000000209137212 */ /* 0x000fe200078ec0ff */
[----:B------:R-:W-:-:S04]  /*b6f0*/  IMAD.WIDE.U32 R2, R48, -0x2daee0ad, RZ ;  /* 0xd2511f5330027825 */ /* 0x000fc800078e00ff */
[----:B------:R-:W-:Y:S01]  /*b700*/  LOP3.LUT R4, R59, UR35, R8, 0x96, !PT ;  /* 0x000000233b047c12 */ /* 0x000fe2000f8e9608 */
[----:B------:R1:W3:Y:S01]  /*b710*/  MUFU.EX2 R72, R0 ;  /* 0x0000000000487308 */ /* 0x0002e20000000800 */
[----:B--2---:R-:W-:Y:S01]  /*b720*/  FMUL.FTZ R88, R88, R73 ;  /* 0x0000004958587220 */ /* 0x004fe20000410000 */
[----:B------:R-:W-:Y:S01]  /*b730*/  IMAD.WIDE.U32 R6, R37, -0x2daee0ad, RZ ;  /* 0xd2511f5325067825 */ /* 0x000fe200078e00ff */
[----:B------:R-:W-:-:S03]  /*b740*/  LOP3.LUT R38, R3, UR34, R56, 0x96, !PT ;  /* 0x0000002203267c12 */ /* 0x000fc6000f8e9638 */
[----:B------:R-:W-:Y:S01]  /*b750*/  FFMA.FTZ R3, R77, UR39, -R14 ;  /* 0x000000274d037c23 */ /* 0x000fe2000801080e */
[-C--:B------:R-:W-:Y:S01]  /*b760*/  FMUL.FTZ R89, R89, R73.reuse ;  /* 0x0000004959597220 */ /* 0x080fe20000410000 */
[----:B------:R-:W-:Y:S01]  /*b770*/  IMAD.WIDE.U32 R48, R4, -0x2daee0ad, RZ ;  /* 0xd2511f5304307825 */ /* 0x000fe200078e00ff */
[----:B------:R-:W-:Y:S01]  /*b780*/  LOP3.LUT R4, R7, UR34, R32, 0x96, !PT ;  /* 0x0000002207047c12 */ /* 0x000fe2000f8e9620 */
[----:B------:R2:W-:Y:S02]  /*b790*/  MUFU.EX2 R234, R3 ;  /* 0x0000000300ea7308 */ /* 0x0005e40000000800 */
[-C--:B------:R-:W-:Y:S01]  /*b7a0*/  FMUL.FTZ R84, R84, R73.reuse ;  /* 0x0000004954547220 */ /* 0x080fe20000410000 */
[----:B------:R-:W-:Y:S01]  /*b7b0*/  FMUL.FTZ R85, R85, R73 ;  /* 0x0000004955557220 */ /* 0x000fe20000410000 */
[----:B------:R-:W-:Y:S01]  /*b7c0*/  LOP3.LUT R49, R49, UR29, R2, 0x96, !PT ;  /* 0x0000001d31317c12 */ /* 0x000fe2000f8e9602 */
[----:B------:R-:W-:-:S04]  /*b7d0*/  IMAD.WIDE.U32 R4, R4, -0x326172a9, RZ ;  /* 0xcd9e8d5704047825 */ /* 0x000fc800078e00ff */
[-C--:B------:R-:W-:Y:S01]  /*b7e0*/  FMUL.FTZ R100, R100, R73.reuse ;  /* 0x0000004964647220 */ /* 0x080fe20000410000 */
[-C--:B------:R-:W-:Y:S01]  /*b7f0*/  FMUL.FTZ R101, R101, R73.reuse ;  /* 0x0000004965657220 */ /* 0x080fe20000410000 */
[-C--:B------:R-:W-:Y:S01]  /*b800*/  FMUL.FTZ R104, R104, R73.reuse ;  /* 0x0000004968687220 */ /* 0x080fe20000410000 */
[----:B------:R-:W-:Y:S01]  /*b810*/  FMUL.FTZ R105, R105, R73 ;  /* 0x0000004969697220 */ /* 0x000fe20000410000 */
[----:B-1----:R-:W-:Y:S01]  /*b820*/  F2FP.BF16.F32.PACK_AB R0, R245, R125 ;  /* 0x0000007df500723e */ /* 0x002fe200000010ff */
[-C--:B---3--:R-:W-:Y:S01]  /*b830*/  FMUL.FTZ R90, R90, R72.reuse ;  /* 0x000000485a5a7220 */ /* 0x088fe20000410000 */
[-C--:B------:R-:W-:Y:S01]  /*b840*/  FMUL.FTZ R91, R91, R72.reuse ;  /* 0x000000485b5b7220 */ /* 0x080fe20000410000 */
[----:B------:R-:W-:Y:S01]  /*b850*/  FMUL.FTZ R86, R86, R72 ;  /* 0x0000004856567220 */ /* 0x000fe20000410000 */
[----:B------:R-:W-:Y:S01]  /*b860*/  LOP3.LUT R17, R17, R0, RZ, 0xc0, !PT ;  /* 0x0000000011117212 */ /* 0x000fe200078ec0ff */
[----:B------:R-:W-:Y:S01]  /*b870*/  FFMA.FTZ R0, R78, UR39, -R14 ;  /* 0x000000274e007c23 */ /* 0x000fe2000801080e */
[-C--:B------:R-:W-:Y:S01]  /*b880*/  FMUL.FTZ R87, R87, R72.reuse ;  /* 0x0000004857577220 */ /* 0x080fe20000410000 */
[-C--:B------:R-:W-:Y:S01]  /*b890*/  FMUL.FTZ R102, R102, R72.reuse ;  /* 0x0000004866667220 */ /* 0x080fe20000410000 */
[----:B--2---:R-:W-:Y:S01]  /*b8a0*/  LOP3.LUT R3, R39, UR21, R46, 0x96, !PT ;  /* 0x0000001527037c12 */ /* 0x004fe2000f8e962e */
[----:B------:R1:W-:Y:S01]  /*b8b0*/  MUFU.EX2 R235, R0 ;  /* 0x0000000000eb7308 */ /* 0x0003e20000000800 */
[-C--:B------:R-:W-:Y:S01]  /*b8c0*/  FMUL.FTZ R103, R103, R72.reuse ;  /* 0x0000004867677220 */ /* 0x080fe20000410000 */
[C---:B------:R-:W-:Y:S01]  /*b8d0*/  HMMA.16816.F32.BF16 R64, R16.reuse, R22, R88 ;  /* 0x000000161040723c */ /* 0x040fe20000041858 */
[-C--:B------:R-:W-:Y:S01]  /*b8e0*/  FMUL.FTZ R106, R106, R72.reuse ;  /* 0x000000486a6a7220 */ /* 0x080fe20000410000 */
[-C--:B------:R-:W-:Y:S01]  /*b8f0*/  FMUL.FTZ R107, R107, R72.reuse ;  /* 0x000000486b6b7220 */ /* 0x080fe20000410000 */
[-C--:B------:R-:W-:Y:S01]  /*b900*/  FMUL.FTZ R116, R116, R73.reuse ;  /* 0x0000004974747220 */ /* 0x080fe20000410000 */
[-C--:B------:R-:W-:Y:S01]  /*b910*/  FMUL.FTZ R117, R117, R73.reuse ;  /* 0x0000004975757220 */ /* 0x080fe20000410000 */
[-C--:B------:R-:W-:Y:S01]  /*b920*/  FMUL.FTZ R118, R118, R72.reuse ;  /* 0x0000004876767220 */ /* 0x080fe20000410000 */
[C---:B------:R-:W-:Y:S01]  /*b930*/  HMMA.16816.F32.BF16 R76, R16.reuse, R20, R84 ;  /* 0x00000014104c723c */ /* 0x040fe20000041854 */
[----:B------:R-:W-:Y:S01]  /*b940*/  LOP3.LUT R23, R5, UR33, R10, 0x96, !PT ;  /* 0x0000002105177c12 */ /* 0x000fe2000f8e960a */
[----:B------:R-:W-:Y:S01]  /*b950*/  FFMA.FTZ R5, R172, UR39, -R12 ;  /* 0x00000027ac057c23 */ /* 0x000fe2000801080c */
[-C--:B------:R-:W-:Y:S01]  /*b960*/  FMUL.FTZ R119, R119, R72.reuse ;  /* 0x0000004877777220 */ /* 0x080fe20000410000 */
[-C--:B------:R-:W-:Y:S01]  /*b970*/  FMUL.FTZ R120, R120, R73.reuse ;  /* 0x0000004978787220 */ /* 0x080fe20000410000 */
[-C--:B------:R-:W-:Y:S01]  /*b980*/  FMUL.FTZ R121, R121, R73.reuse ;  /* 0x0000004979797220 */ /* 0x080fe20000410000 */
[----:B------:R2:W-:Y:S01]  /*b990*/  MUFU.EX2 R230, R5 ;  /* 0x0000000500e67308 */ /* 0x0005e20000000800 */
[-C--:B------:R-:W-:Y:S01]  /*b9a0*/  FMUL.FTZ R122, R122, R72.reuse ;  /* 0x000000487a7a7220 */ /* 0x080fe20000410000 */
[-C--:B------:R-:W-:Y:S01]  /*b9b0*/  FMUL.FTZ R123, R123, R72.reuse ;  /* 0x000000487b7b7220 */ /* 0x080fe20000410000 */
[----:B-1----:R-:W-:Y:S01]  /*b9c0*/  LOP3.LUT R0, R11, UR35, R8, 0x96, !PT ;  /* 0x000000230b007c12 */ /* 0x002fe2000f8e9608 */
[----:B------:R-:W-:Y:S01]  /*b9d0*/  HMMA.16816.F32.BF16 R60, R16, R24, R100 ;  /* 0x00000018103c723c */ /* 0x000fe20000041864 */
[-C--:B------:R-:W-:Y:S01]  /*b9e0*/  FMUL.FTZ R132, R132, R73.reuse ;  /* 0x0000004984847220 */ /* 0x080fe20000410000 */
[----:B------:R-:W-:Y:S01]  /*b9f0*/  FMUL.FTZ R133, R133, R73 ;  /* 0x0000004985857220 */ /* 0x000fe20000410000 */
[----:B------:R-:W-:Y:S01]  /*ba00*/  FMUL.FTZ R134, R134, R72 ;  /* 0x0000004886867220 */ /* 0x000fe20000410000 */
[----:B------:R-:W-:-:S04]  /*ba10*/  IMAD.WIDE.U32 R36, R0, -0x2daee0ad, RZ ;  /* 0xd2511f5300247825 */ /* 0x000fc800078e00ff */
[----:B------:R-:W-:Y:S01]  /*ba20*/  FFMA.FTZ R0, R162, UR39, -R12 ;  /* 0x00000027a2007c23 */ /* 0x000fe2000801080c */
[C---:B------:R-:W-:Y:S01]  /*ba30*/  HMMA.16816.F32.BF16 R108, R16.reuse, R26, R104 ;  /* 0x0000001a106c723c */ /* 0x040fe20000041868 */
[----:B------:R-:W-:Y:S01]  /*ba40*/  LDSM.16.MT88.4 R24, [R188+0x6800] ;  /* 0x00680000bc18783b */ /* 0x000fe20000004200 */
[----:B------:R-:W-:Y:S01]  /*ba50*/  FMUL.FTZ R135, R135, R72 ;  /* 0x0000004887877220 */ /* 0x000fe20000410000 */
[----:B------:R1:W-:Y:S01]  /*ba60*/  MUFU.EX2 R233, R0 ;  /* 0x0000000000e97308 */ /* 0x0003e20000000800 */
[----:B------:R-:W-:Y:S01]  /*ba70*/  LOP3.LUT R2, R37, UR29, R6, 0x96, !PT ;  /* 0x0000001d25027c12 */ /* 0x000fe2000f8e9606 */
[-C--:B------:R-:W-:Y:S01]  /*ba80*/  FMUL.FTZ R140, R140, R73.reuse ;  /* 0x000000498c8c7220 */ /* 0x080fe20000410000 */
[----:B------:R-:W-:Y:S01]  /*ba90*/  HMMA.16816.F32.BF16 R116, R16, R28, R116 ;  /* 0x0000001c1074723c */ /* 0x000fe20000041874 */
[----:B--2---:R-:W-:Y:S01]  /*baa0*/  FFMA.FTZ R5, R181, UR39, -R13 ;  /* 0x00000027b5057c23 */ /* 0x004fe2000801080d */
[----:B------:R-:W-:Y:S01]  /*bab0*/  FMUL.FTZ R141, R141, R73 ;  /* 0x000000498d8d7220 */ /* 0x000fe20000410000 */
[----:B------:R-:W-:-:S04]  /*bac0*/  IMAD.WIDE.U32 R88, R2, -0x326172a9, RZ ;  /* 0xcd9e8d5702587825 */ /* 0x000fc800078e00ff */
[-C--:B------:R-:W-:Y:S01]  /*bad0*/  FMUL.FTZ R142, R142, R72.reuse ;  /* 0x000000488e8e7220 */ /* 0x080fe20000410000 */
[----:B------:R-:W-:Y:S01]  /*bae0*/  MUFU.EX2 R229, R5 ;  /* 0x0000000500e57308 */ /* 0x000fe20000000800 */
[C---:B------:R-:W-:Y:S01]  /*baf0*/  HMMA.16816.F32.BF16 R120, R16.reuse, R30, R120 ;  /* 0x0000001e1078723c */ /* 0x040fe20000041878 */
[----:B------:R-:W-:Y:S01]  /*bb00*/  IMAD.WIDE.U32 R2, R3, -0x2daee0ad, RZ ;  /* 0xd2511f5303027825 */ /* 0x000fe200078e00ff */
[----:B------:R-:W-:Y:S01]  /*bb10*/  LOP3.LUT R22, R89, UR25, R4, 0x96, !PT ;  /* 0x0000001959167c12 */ /* 0x000fe2000f8e9604 */
[----:B------:R-:W2:Y:S02]  /*bb20*/  LDSM.16.MT88.4 R28, [R185+0x6800] ;  /* 0x00680000b91c783b */ /* 0x000ea40000004200 */
[----:B------:R-:W-:Y:S01]  /*bb30*/  FMUL.FTZ R143, R143, R72 ;  /* 0x000000488f8f7220 */ /* 0x000fe20000410000 */
[----:B------:R-:W-:Y:S01]  /*bb40*/  LOP3.LUT R6, R2, 0xff, RZ, 0xc0, !PT ;  /* 0x000000ff02067812 */ /* 0x000fe200078ec0ff */
[----:B------:R-:W-:Y:S01]  /*bb50*/  HMMA.16816.F32.BF16 R132, R16, R40, R132 ;  /* 0x000000281084723c */ /* 0x000fe20000041884 */
[----:B-1----:R-:W-:Y:S01]  /*bb60*/  FFMA.FTZ R0, R163, UR39, -R12 ;  /* 0x00000027a3007c23 */ /* 0x002fe2000801080c */
[----:B------:R-:W-:-:S02]  /*bb70*/  SHF.R.U32.HI R4, RZ, 0x10, R2 ;  /* 0x00000010ff047819 */ /* 0x000fc40000011602 */
[----:B------:R-:W-:Y:S01]  /*bb80*/  SHF.R.U32.HI R7, RZ, 0x18, R2 ;  /* 0x00000018ff077819 */ /* 0x000fe20000011602 */
[----:B------:R1:W-:Y:S01]  /*bb90*/  MUFU.EX2 R232, R0 ;  /* 0x0000000000e87308 */ /* 0x0003e20000000800 */
[----:B------:R-:W-:Y:S01]  /*bba0*/  LOP3.LUT R4, R4, 0xff, RZ, 0xc0, !PT ;  /* 0x000000ff04047812 */ /* 0x000fe200078ec0ff */
[----:B------:R-:W-:-:S03]  /*bbb0*/  IMAD.WIDE.U32 R40, R49, -0x326172a9, RZ ;  /* 0xcd9e8d5731287825 */ /* 0x000fc600078e00ff */
[----:B------:R-:W-:Y:S01]  /*bbc0*/  PRMT R21, R4, 0x5410, R7 ;  /* 0x0000541004157816 */ /* 0x000fe20000000007 */
[----:B-1----:R-:W-:-:S04]  /*bbd0*/  FFMA.FTZ R0, R161, UR39, -R12 ;  /* 0x00000027a1007c23 */ /* 0x002fc8000801080c */
[----:B------:R1:W3:Y:S02]  /*bbe0*/  MUFU.EX2 R231, R0 ;  /* 0x0000000000e77308 */ /* 0x0002e40000000800 */
[----:B-1----:R-:W-:Y:S02]  /*bbf0*/  LOP3.LUT R0, R45, UR21, R54, 0x96, !PT ;  /* 0x000000152d007c12 */ /* 0x002fe4000f8e9636 */
[----:B------:R-:W1:Y:S03]  /*bc00*/  LDSM.16.MT88.4 R44, [R186+0x6800] ;  /* 0x00680000ba2c783b */ /* 0x000e660000004200 */
[----:B------:R-:W-:Y:S01]  /*bc10*/  IMAD.WIDE.U32 R8, R0, -0x2daee0ad, RZ ;  /* 0xd2511f5300087825 */ /* 0x000fe200078e00ff */
[----:B------:R-:W-:Y:S02]  /*bc20*/  LOP3.LUT R0, R2, 0xffff, RZ, 0xc0, !PT ;  /* 0x0000ffff02007812 */ /* 0x000fe400078ec0ff */
[----:B------:R-:W-:Y:S01]  /*bc30*/  LOP3.LUT R2, R3, UR15, R50, 0x96, !PT ;  /* 0x0000000f03027c12 */ /* 0x000fe2000f8e9632 */
[--C-:B------:R-:W-:Y:S01]  /*bc40*/  FFMA.FTZ R3, R174, UR39, -R13.reuse ;  /* 0x00000027ae037c23 */ /* 0x100fe2000801080d */
[----:B------:R-:W-:Y:S01]  /*bc50*/  SHF.R.U32.HI R5, RZ, 0x8, R0 ;  /* 0x00000008ff057819 */ /* 0x000fe20000011600 */
[----:B------:R-:W-:Y:S01]  /*bc60*/  FFMA.FTZ R0, R180, UR39, -R13 ;  /* 0x00000027b4007c23 */ /* 0x000fe2000801080d */
[--C-:B------:R-:W-:Y:S01]  /*bc70*/  SHF.R.U32.HI R4, RZ, 0x10, R2.reuse ;  /* 0x00000010ff047819 */ /* 0x100fe20000011602 */
[----:B------:R4:W-:Y:S01]  /*bc80*/  MUFU.EX2 R180, R3 ;  /* 0x0000000300b47308 */ /* 0x0009e20000000800 */
[----:B------:R-:W-:Y:S01]  /*bc90*/  PRMT R20, R6, 0x5410, R5 ;  /* 0x0000541006147816 */ /* 0x000fe20000000005 */
[----:B------:R-:W-:Y:S01]  /*bca0*/  FFMA.FTZ R5, R173, UR39, -R13 ;  /* 0x00000027ad057c23 */ /* 0x000fe2000801080d */
[----:B------:R-:W-:-:S02]  /*bcb0*/  SHF.R.U32.HI R11, RZ, 0x18, R2 ;  /* 0x00000018ff0b7819 */ /* 0x000fc40000011602 */
[----:B------:R-:W-:Y:S01]  /*bcc0*/  LOP3.LUT R7, R4, 0xff, RZ, 0xc0, !PT ;  /* 0x000000ff04077812 */ /* 0x000fe200078ec0ff */
[----:B------:R-:W-:Y:S01]  /*bcd0*/  FFMA.FTZ R4, R175, UR39, -R14 ;  /* 0x00000027af047c23 */ /* 0x000fe2000801080e */
[----:B------:R-:W-:Y:S01]  /*bce0*/  LOP3.LUT R10, R2, 0xff, RZ, 0xc0, !PT ;  /* 0x000000ff020a7812 */ /* 0x000fe200078ec0ff */
[----:B------:R5:W2:Y:S01]  /*bcf0*/  MUFU.EX2 R174, R5 ;  /* 0x0000000500ae7308 */ /* 0x000aa20000000800 */
[----:B------:R-:W-:Y:S01]  /*bd00*/  PRMT R7, R7, 0x5410, R11 ;  /* 0x0000541007077816 */ /* 0x000fe2000000000b */
[----:B------:R-:W-:Y:S02]  /*bd10*/  IMAD.MOV.U32 R175, RZ, RZ, R98 ;  /* 0x000000ffffaf7224 */ /* 0x000fe400078e0062 */
[----:B------:R-:W-:Y:S01]  /*bd20*/  FFMA.FTZ R11, R164, UR39, -R14 ;  /* 0x00000027a40b7c23 */ /* 0x000fe2000801080e */
[----:B------:R-:W-:Y:S02]  /*bd30*/  IMAD.MOV.U32 R98, RZ, RZ, R35 ;  /* 0x000000ffff627224 */ /* 0x000fe400078e0023 */
[----:B------:R-:W1:Y:S01]  /*bd40*/  LDSM.16.MT88.4 R32, [R187+0x6800] ;  /* 0x00680000bb20783b */ /* 0x000e620000004200 */
[----:B------:R2:W2:Y:S01]  /*bd50*/  MUFU.EX2 R181, R0 ;  /* 0x0000000000b57308 */ /* 0x0004a20000000800 */
[----:B----4-:R-:W-:-:S02]  /*bd60*/  LOP3.LUT R3, R2, 0xffff, RZ, 0xc0, !PT ;  /* 0x0000ffff02037812 */ /* 0x010fc400078ec0ff */
[--C-:B------:R-:W-:Y:S02]  /*bd70*/  HSET2.LE.AND R2, R20, R156.reuse, PT ;  /* 0x0000009c14027233 */ /* 0x100fe40003803000 */
[----:B------:R-:W-:Y:S02]  /*bd80*/  SHF.R.U32.HI R6, RZ, 0x8, R3 ;  /* 0x00000008ff067819 */ /* 0x000fe40000011603 */
[----:B---3--:R-:W-:Y:S01]  /*bd90*/  F2FP.BF16.F32.PACK_AB R3, R230, R231 ;  /* 0x000000e7e603723e */ /* 0x008fe200000010ff */
[----:B------:R3:W-:Y:S01]  /*bda0*/  MUFU.EX2 R172, R4 ;  /* 0x0000000400ac7308 */ /* 0x0007e20000000800 */
[----:B-----5:R-:W-:Y:S02]  /*bdb0*/  PRMT R5, R10, 0x5410, R6 ;  /* 0x000054100a057816 */ /* 0x020fe40000000006 */
[----:B------:R-:W-:Y:S01]  /*bdc0*/  LOP3.LUT R6, R2, R3, RZ, 0xc0, !PT ;  /* 0x0000000302067212 */ /* 0x000fe200078ec0ff */
[----:B------:R-:W-:Y:S01]  /*bdd0*/  FFMA.FTZ R2, R176, UR39, -R14 ;  /* 0x00000027b0027c23 */ /* 0x000fe2000801080e */
[--C-:B------:R-:W-:Y:S01]  /*bde0*/  HSET2.LE.AND R3, R21, R156.reuse, PT ;  /* 0x0000009c15037233 */ /* 0x100fe20003803000 */
[----:B------:R-:W-:Y:S01]  /*bdf0*/  IMAD.MOV.U32 R176, RZ, RZ, R99 ;  /* 0x000000ffffb07224 */ /* 0x000fe200078e0063 */
[--C-:B------:R-:W-:Y:S01]  /*be00*/  HSET2.LE.AND R10, R7, R156.reuse, PT ;  /* 0x0000009c070a7233 */ /* 0x100fe20003803000 */
[----:B------:R4:W-:Y:S01]  /*be10*/  MUFU.EX2 R164, R2 ;  /* 0x0000000200a47308 */ /* 0x0009e20000000800 */
[----:B--2---:R-:W-:Y:S01]  /*be20*/  F2FP.BF16.F32.PACK_AB R7, R174, R180 ;  /* 0x000000b4ae07723e */ /* 0x004fe200000010ff */
[----:B------:R-:W-:Y:S01]  /*be30*/  IMAD.MOV.U32 R99, RZ, RZ, R159 ;  /* 0x000000ffff637224 */ /* 0x000fe200078e009f */
[----:B------:R-:W-:Y:S01]  /*be40*/  LOP3.LUT R0, R9, UR15, R52, 0x96, !PT ;  /* 0x0000000f09007c12 */ /* 0x000fe2000f8e9634 */
[----:B------:R-:W-:Y:S01]  /*be50*/  IMAD.MOV.U32 R159, RZ, RZ, R69 ;  /* 0x000000ffff9f7224 */ /* 0x000fe200078e0045 */
[----:B------:R-:W-:Y:S01]  /*be60*/  LOP3.LUT R7, R3, R7, RZ, 0xc0, !PT ;  /* 0x0000000703077212 */ /* 0x000fe200078ec0ff */
[----:B------:R-:W-:Y:S01]  /*be70*/  FFMA.FTZ R3, R182, UR39, -R15 ;  /* 0x00000027b6037c23 */ /* 0x000fe2000801080f */
[----:B------:R-:W-:Y:S01]  /*be80*/  IMAD.MOV.U32 R182, RZ, RZ, R70 ;  /* 0x000000ffffb67224 */ /* 0x000fe200078e0046 */
[----:B------:R2:W-:Y:S01]  /*be90*/  MUFU.EX2 R173, R11 ;  /* 0x0000000b00ad7308 */ /* 0x0005e20000000800 */
[----:B---3--:R-:W-:Y:S01]  /*bea0*/  HSET2.LE.AND R4, R5, R156, PT ;  /* 0x0000009c05047233 */ /* 0x008fe20003803000 */
[----:B------:R-:W-:Y:S01]  /*beb0*/  HMMA.16816.F32.BF16 R68, R16, R42, R140 ;  /* 0x0000002a1044723c */ /* 0x000fe2000004188c */
[----:B------:R-:W-:Y:S01]  /*bec0*/  F2FP.BF16.F32.PACK_AB R5, R232, R233 ;  /* 0x000000e9e805723e */ /* 0x000fe200000010ff */
[----:B------:R-:W-:-:S03]  /*bed0*/  IMAD.MOV.U32 R126, RZ, RZ, R99 ;  /* 0x000000ffff7e7224 */ /* 0x000fc600078e0063 */
[----:B------:R-:W-:Y:S01]  /*bee0*/  LOP3.LUT R4, R4, R5, RZ, 0xc0, !PT ;  /* 0x0000000504047212 */ /* 0x000fe200078ec0ff */
[----:B------:R3:W-:Y:S01]  /*bef0*/  MUFU.EX2 R163, R3 ;  /* 0x0000000300a37308 */ /* 0x0007e20000000800 */
[----:B----4-:R-:W-:Y:S01]  /*bf00*/  F2FP.BF16.F32.PACK_AB R2, R181, R229 ;  /* 0x000000e5b502723e */ /* 0x010fe200000010ff */
[----:B------:R-:W-:-:S03]  /*bf10*/  IMAD.WIDE.U32 R42, R22, -0x2daee0ad, RZ ;  /* 0xd2511f53162a7825 */ /* 0x000fc600078e00ff */
[----:B------:R-:W-:Y:S02]  /*bf20*/  LOP3.LUT R5, R10, R2, RZ, 0xc0, !PT ;  /* 0x000000020a057212 */ /* 0x000fe400078ec0ff */
[C---:B------:R-:W-:Y:S01]  /*bf30*/  LOP3.LUT R2, R8.reuse, 0xffff, RZ, 0xc0, !PT ;  /* 0x0000ffff08027812 */ /* 0x040fe200078ec0ff */
[----:B------:R-:W-:Y:S01]  /*bf40*/  FFMA.FTZ R9, R177, UR39, -R15 ;  /* 0x00000027b1097c23 */ /* 0x000fe2000801080f */
[----:B--2---:R-:W-:Y:S01]  /*bf50*/  SHF.R.U32.HI R11, RZ, 0x18, R8 ;  /* 0x00000018ff0b7819 */ /* 0x004fe20000011608 */
[----:B------:R-:W-:Y:S01]  /*bf60*/  IMAD.MOV.U32 R177, RZ, RZ, R98 ;  /* 0x000000ffffb17224 */ /* 0x000fe200078e0062 */
[----:B------:R-:W-:Y:S01]  /*bf70*/  LOP3.LUT R10, R8, 0xff, RZ, 0xc0, !PT ;  /* 0x000000ff080a7812 */ /* 0x000fe200078ec0ff */
[----:B------:R2:W4:Y:S01]  /*bf80*/  MUFU.EX2 R162, R9 ;  /* 0x0000000900a27308 */ /* 0x0005220000000800 */
[----:B------:R-:W-:Y:S01]  /*bf90*/  SHF.R.U32.HI R2, RZ, 0x8, R2 ;  /* 0x00000008ff027819 */ /* 0x000fe20000011602 */
[----:B------:R-:W-:Y:S01]  /*bfa0*/  HMMA.16816.F32.BF16 R104, R4, R28, R152 ;  /* 0x0000001c0468723c */ /* 0x000fe20000041898 */
[----:B---3--:R-:W-:-:S02]  /*bfb0*/  SHF.R.U32.HI R3, RZ, 0x10, R8 ;  /* 0x00000010ff037819 */ /* 0x008fc40000011608 */
[----:B------:R-:W-:-:S03]  /*bfc0*/  PRMT R16, R10, 0x5410, R2 ;  /* 0x000054100a107816 */ /* 0x000fc60000000002 */
[C---:B------:R-:W-:Y:S01]  /*bfd0*/  HMMA.16816.F32.BF16 R96, R4.reuse, R30, R148 ;  /* 0x0000001e0460723c */ /* 0x040fe20000041894 */
[----:B------:R-:W-:Y:S02]  /*bfe0*/  LOP3.LUT R3, R3, 0xff, RZ, 0xc0, !PT ;  /* 0x000000ff03037812 */ /* 0x000fe400078ec0ff */
[----:B------:R-:W-:Y:S02]  /*bff0*/  LOP3.LUT R2, R0, 0xffff, RZ, 0xc0, !PT ;  /* 0x0000ffff00027812 */ /* 0x000fe400078ec0ff */
[----:B------:R-:W-:Y:S01]  /*c000*/  PRMT R11, R3, 0x5410, R11 ;  /* 0x00005410030b7816 */ /* 0x000fe2000000000b */
[--C-:B------:R-:W-:Y:S01]  /*c010*/  FFMA.FTZ R3, R208, UR39, -R15.reuse ;  /* 0x00000027d0037c23 */ /* 0x100fe2000801080f */
[----:B------:R-:W-:Y:S01]  /*c020*/  IMAD.MOV.U32 R208, RZ, RZ, R124 ;  /* 0x000000ffffd07224 */ /* 0x000fe200078e007c */
[----:B------:R-:W-:Y:S01]  /*c030*/  LOP3.LUT R10, R0, 0xff, RZ, 0xc0, !PT ;  /* 0x000000ff000a7812 */ /* 0x000fe200078ec0ff */
[----:B--2---:R-:W-:Y:S01]  /*c040*/  FFMA.FTZ R9, R209, UR39, -R15 ;  /* 0x00000027d1097c23 */ /* 0x004fe2000801080f */
[----:B------:R-:W-:Y:S01]  /*c050*/  IMAD.MOV.U32 R209, RZ, RZ, R127 ;  /* 0x000000ffffd17224 */ /* 0x000fe200078e007f */
[----:B------:R-:W-:Y:S01]  /*c060*/  SHF.R.U32.HI R8, RZ, 0x8, R2 ;  /* 0x00000008ff087819 */ /* 0x000fe20000011602 */
[----:B------:R-:W-:Y:S01]  /*c070*/  IMAD.MOV.U32 R127, RZ, RZ, R160 ;  /* 0x000000ffff7f7224 */ /* 0x000fe200078e00a0 */
[----:B------:R-:W-:Y:S01]  /*c080*/  SHF.R.U32.HI R2, RZ, 0x10, R0 ;  /* 0x00000010ff027819 */ /* 0x000fe20000011600 */
[----:B------:R-:W-:Y:S01]  /*c090*/  IMAD.MOV.U32 R124, RZ, RZ, R159 ;  /* 0x000000ffff7c7224 */ /* 0x000fe200078e009f */
[----:B------:R2:W-:Y:S01]  /*c0a0*/  MUFU.EX2 R160, R9 ;  /* 0x0000000900a07308 */ /* 0x0005e20000000800 */
[----:B------:R-:W-:Y:S01]  /*c0b0*/  PRMT R17, R10, 0x5410, R8 ;  /* 0x000054100a117816 */ /* 0x000fe20000000008 */
[----:B------:R-:W-:Y:S01]  /*c0c0*/  FFMA.FTZ R8, R165, UR39, -R14 ;  /* 0x00000027a5087c23 */ /* 0x000fe2000801080e */
[----:B------:R-:W-:Y:S01]  /*c0d0*/  SHF.R.U32.HI R10, RZ, 0x18, R0 ;  /* 0x00000018ff0a7819 */ /* 0x000fe20000011600 */
[----:B------:R-:W-:Y:S01]  /*c0e0*/  HMMA.16816.F32.BF16 R92, R4, R24, R92 ;  /* 0x00000018045c723c */ /* 0x000fe2000004185c */
[----:B------:R-:W-:Y:S01]  /*c0f0*/  HSET2.LE.AND R0, R16, R156, PT ;  /* 0x0000009c10007233 */ /* 0x000fe20003803000 */
[----:B------:R-:W-:-:S02]  /*c100*/  IMAD.MOV.U32 R165, RZ, RZ, R57 ;  /* 0x000000ffffa57224 */ /* 0x000fc400078e0039 */
[----:B------:R3:W5:Y:S02]  /*c110*/  MUFU.EX2 R159, R3 ;  /* 0x00000003009f7308 */ /* 0x0007640000000800 */
[C---:B------:R-:W-:Y:S06]  /*c120*/  HMMA.16816.F32.BF16 R84, R4.reuse, R26, R144 ;  /* 0x0000001a0454723c */ /* 0x040fec0000041890 */
[----:B------:R5:W-:Y:S01]  /*c130*/  MUFU.EX2 R161, R8 ;  /* 0x0000000800a17308 */ /* 0x000be20000000800 */
[----:B--2---:R-:W-:Y:S01]  /*c140*/  LOP3.LUT R9, R2, 0xff, RZ, 0xc0, !PT ;  /* 0x000000ff02097812 */ /* 0x004fe200078ec0ff */
[----:B-1----:R-:W-:Y:S01]  /*c150*/  HMMA.16816.F32.BF16 R100, R4, R44, R112 ;  /* 0x0000002c0464723c */ /* 0x002fe20000041870 */
[----:B------:R-:W-:-:S02]  /*c160*/  F2FP.BF16.F32.PACK_AB R2, R234, R235 ;  /* 0x000000ebea02723e */ /* 0x000fc400000010ff */
[----:B------:R-:W-:Y:S02]  /*c170*/  PRMT R9, R9, 0x5410, R10 ;  /* 0x0000541009097816 */ /* 0x000fe4000000000a */
[----:B------:R-:W-:Y:S01]  /*c180*/  LOP3.LUT R10, R0, R2, RZ, 0xc0, !PT ;  /* 0x00000002000a7212 */ /* 0x000fe200078ec0ff */
[C---:B------:R-:W-:Y:S01]  /*c190*/  HMMA.16816.F32.BF16 R80, R4.reuse, R46, R80 ;  /* 0x0000002e0450723c */ /* 0x040fe20000041850 */
[--C-:B---3--:R-:W-:Y:S02]  /*c1a0*/  HSET2.LE.AND R3, R11, R156.reuse, PT ;  /* 0x0000009c0b037233 */ /* 0x108fe40003803000 */
[----:B----4-:R-:W-:Y:S02]  /*c1b0*/  F2FP.BF16.F32.PACK_AB R11, R162, R163 ;  /* 0x000000a3a20b723e */ /* 0x010fe400000010ff */
[--C-:B------:R-:W-:Y:S01]  /*c1c0*/  HSET2.LE.AND R0, R17, R156.reuse, PT ;  /* 0x0000009c11007233 */ /* 0x100fe20003803000 */
[----:B------:R-:W-:Y:S01]  /*c1d0*/  IMAD.WIDE.U32 R16, R38, -0x326172a9, RZ ;  /* 0xcd9e8d5726107825 */ /* 0x000fe200078e00ff */
[----:B------:R-:W-:Y:S01]  /*c1e0*/  LOP3.LUT R11, R3, R11, RZ, 0xc0, !PT ;  /* 0x0000000b030b7212 */ /* 0x000fe200078ec0ff */
[C---:B------:R-:W-:Y:S02]  /*c1f0*/  HMMA.16816.F32.BF16 R128, R4.reuse, R32, R128 ;  /* 0x000000200480723c */ /* 0x040fe40000041880 */
[----:B-----5:R-:W-:Y:S01]  /*c200*/  FFMA.FTZ R8, R178, UR39, -R12 ;  /* 0x00000027b2087c23 */ /* 0x020fe2000801080c */
[----:B------:R-:W-:Y:S01]  /*c210*/  HSET2.LE.AND R3, R9, R156, PT ;  /* 0x0000009c09037233 */ /* 0x000fe20003803000 */
[----:B------:R-:W-:Y:S01]  /*c220*/  IMAD.MOV.U32 R178, RZ, RZ, R126 ;  /* 0x000000ffffb27224 */ /* 0x000fe200078e007e */
[----:B------:R-:W-:Y:S01]  /*c230*/  F2FP.BF16.F32.PACK_AB R2, R242, R175 ;  /* 0x000000aff202723e */ /* 0x000fe200000010ff */
[----:B------:R-:W-:Y:S01]  /*c240*/  IMAD.MOV.U32 R126, RZ, RZ, R158 ;  /* 0x000000ffff7e7224 */ /* 0x000fe200078e009e */
[----:B------:R-:W-:Y:S01]  /*c250*/  F2FP.BF16.F32.PACK_AB R9, R159, R160 ;  /* 0x000000a09f09723e */ /* 0x000fe200000010ff */
[----:B------:R1:W-:Y:S01]  /*c260*/  MUFU.EX2 R158, R8 ;  /* 0x00000008009e7308 */ /* 0x0003e20000000800 */
[----:B------:R-:W-:Y:S02]  /*c270*/  HMMA.16816.F32.BF16 R136, R4, R34, R136 ;  /* 0x000000220488723c */ /* 0x000fe40000041888 */
[----:B------:R-:W-:-:S05]  /*c280*/  LOP3.LUT R9, R3, R9, RZ, 0xc0, !PT ;  /* 0x0000000903097212 */ /* 0x000fca00078ec0ff */
[----:B------:R-:W-:Y:S02]  /*c290*/  LOP3.LUT R4, R17, UR33, R58, 0x96, !PT ;  /* 0x0000002111047c12 */ /* 0x000fe4000f8e963a */
[----:B------:R-:W-:-:S03]  /*c2a0*/  LOP3.LUT R6, R41, UR25, R16, 0x96, !PT ;  /* 0x0000001929067c12 */ /* 0x000fc6000f8e9610 */
[----:B------:R-:W-:Y:S01]  /*c2b0*/  IMAD.WIDE.U32 R4, R4, -0x2daee0ad, RZ ;  /* 0xd2511f5304047825 */ /* 0x000fe200078e00ff */
[----:B-1----:R-:W-:-:S03]  /*c2c0*/  LOP3.LUT R8, R0, R2, RZ, 0xc0, !PT ;  /* 0x0000000200087212 */ /* 0x002fc600078ec0ff */
[----:B------:R-:W-:Y:S01]  /*c2d0*/  FFMA.FTZ R0, R167, UR39, -R12 ;  /* 0x00000027a7007c23 */ /* 0x000fe2000801080c */
[----:B------:R-:W-:Y:S01]  /*c2e0*/  IMAD.WIDE.U32 R2, R23, -0x2daee0ad, RZ ;  /* 0xd2511f5317027825 */ /* 0x000fe200078e00ff */
[----:B------:R-:W-:Y:S01]  /*c2f0*/  LOP3.LUT R19, R5, UR23, R48, 0x96, !PT ;  /* 0x0000001705137c12 */ /* 0x000fe2000f8e9630 */
[----:B------:R-:W-:Y:S02]  /*c300*/  LDSM.16.MT88.4 R20, [R186+0x7000] ;  /* 0x00700000ba14783b */ /* 0x000fe40000004200 */
[----:B------:R-:W-:Y:S01]  /*c310*/  IMAD.MOV.U32 R167, RZ, RZ, R127 ;  /* 0x000000ffffa77224 */ /* 0x000fe200078e007f */
[----:B------:R-:W-:Y:S01]  /*c320*/  LOP3.LUT R2, R43, UR20, R2, 0x96, !PT ;  /* 0x000000142b027c12 */ /* 0x000fe2000f8e9602 */
[----:B------:R-:W-:Y:S01]  /*c330*/  IMAD.MOV.U32 R127, RZ, RZ, R157 ;  /* 0x000000ffff7f7224 */ /* 0x000fe200078e009d */
[----:B------:R-:W-:Y:S01]  /*c340*/  LOP3.LUT R7, R3, UR23, R36, 0x96, !PT ;  /* 0x0000001703077c12 */ /* 0x000fe2000f8e9624 */
[----:B------:R1:W-:Y:S01]  /*c350*/  MUFU.EX2 R157, R0 ;  /* 0x00000000009d7308 */ /* 0x0003e20000000800 */
[----:B------:R-:W-:Y:S01]  /*c360*/  IMAD.WIDE.U32 R38, R6, -0x2daee0ad, RZ ;  /* 0xd2511f5306267825 */ /* 0x000fe200078e00ff */
[----:B------:R-:W-:Y:S03]  /*c370*/  HMMA.16816.F32.BF16 R76, R8, R28, R76 ;  /* 0x0000001c084c723c */ /* 0x000fe6000004184c */
[----:B------:R-:W-:Y:S01]  /*c380*/  IMAD.WIDE.U32 R2, R2, -0x326172a9, RZ ;  /* 0xcd9e8d5702027825 */ /* 0x000fe200078e00ff */
[----:B------:R-:W-:-:S03]  /*c390*/  LOP3.LUT R39, R39, UR20, R4, 0x96, !PT ;  /* 0x0000001427277c12 */ /* 0x000fc6000f8e9604 */
[----:B------:R-:W-:Y:S01]  /*c3a0*/  FFMA.FTZ R4, R211, UR39, -R13 ;  /* 0x00000027d3047c23 */ /* 0x000fe2000801080d */
[C---:B------:R-:W-:Y:S01]  /*c3b0*/  HMMA.16816.F32.BF16 R64, R8.reuse, R30, R64 ;  /* 0x0000001e0840723c */ /* 0x040fe20000041840 */
[----:B------:R-:W-:Y:S01]  /*c3c0*/  IMAD.WIDE.U32 R36, R7, -0x326172a9, RZ ;  /* 0xcd9e8d5707247825 */ /* 0x000fe200078e00ff */
[----:B------:R-:W-:Y:S01]  /*c3d0*/  LOP3.LUT R5, R2, 0xff, RZ, 0xc0, !PT ;  /* 0x000000ff02057812 */ /* 0x000fe200078ec0ff */
[----:B------:R-:W-:Y:S01]  /*c3e0*/  MUFU.EX2 R153, R4 ;  /* 0x0000000400997308 */ /* 0x000fe20000000800 */
[--C-:B------:R-:W-:Y:S01]  /*c3f0*/  SHF.R.U32.HI R16, RZ, 0x10, R2.reuse ;  /* 0x00000010ff107819 */ /* 0x100fe20000011602 */
[----:B------:R-:W2:Y:S01]  /*c400*/  LDSM.16.MT88.4 R28, [R185+0x7000] ;  /* 0x00700000b91c783b */ /* 0x000ea20000004200 */
[----:B------:R-:W-:Y:S01]  /*c410*/  SHF.R.U32.HI R18, RZ, 0x18, R2 ;  /* 0x00000018ff127819 */ /* 0x000fe20000011602 */
[----:B------:R-:W-:Y:S01]  /*c420*/  HMMA.16816.F32.BF16 R60, R8, R24, R60 ;  /* 0x00000018083c723c */ /* 0x000fe2000004183c */
[----:B------:R-:W-:Y:S02]  /*c430*/  IMAD.MOV.U32 R211, RZ, RZ, R126 ;  /* 0x000000ffffd37224 */ /* 0x000fe400078e007e */
[----:B-1----:R-:W-:Y:S01]  /*c440*/  FFMA.FTZ R0, R166, UR39, -R12 ;  /* 0x00000027a6007c23 */ /* 0x002fe2000801080c */
[----:B------:R-:W-:-:S03]  /*c450*/  IMAD.MOV.U32 R166, RZ, RZ, R124 ;  /* 0x000000ffffa67224 */ /* 0x000fc600078e007c */
[----:B------:R1:W-:Y:S01]  /*c460*/  MUFU.EX2 R155, R0 ;  /* 0x00000000009b7308 */ /* 0x0003e20000000800 */
[C---:B------:R-:W-:Y:S01]  /*c470*/  HMMA.16816.F32.BF16 R56, R8.reuse, R26, R108 ;  /* 0x0000001a0838723c */ /* 0x040fe2000004186c */
[----:B------:R-:W3:Y:S05]  /*c480*/  LDSM.16.MT88.4 R24, [R188+0x7000] ;  /* 0x00700000bc18783b */ /* 0x000eea0000004200 */
[C---:B------:R-:W-:Y:S06]  /*c490*/  HMMA.16816.F32.BF16 R52, R8.reuse, R44, R116 ;  /* 0x0000002c0834723c */ /* 0x040fec0000041874 */
[----:B------:R-:W-:Y:S01]  /*c4a0*/  HMMA.16816.F32.BF16 R48, R8, R46, R120 ;  /* 0x0000002e0830723c */ /* 0x000fe20000041878 */
[----:B------:R-:W-:Y:S01]  /*c4b0*/  LDSM.16.MT88.4 R120, [R186+0x7800] ;  /* 0x00780000ba78783b */ /* 0x000fe20000004200 */
[----:B-1----:R-:W-:Y:S01]  /*c4c0*/  FFMA.FTZ R0, R179, UR39, -R12 ;  /* 0x00000027b3007c23 */ /* 0x002fe2000801080c */
[----:B------:R-:W-:-:S03]  /*c4d0*/  IMAD.MOV.U32 R179, RZ, RZ, R125 ;  /* 0x000000ffffb37224 */ /* 0x000fc600078e007d */
[C---:B------:R-:W-:Y:S01]  /*c4e0*/  HMMA.16816.F32.BF16 R44, R8.reuse, R32, R132 ;  /* 0x00000020082c723c */ /* 0x040fe20000041884 */
[----:B------:R1:W-:Y:S05]  /*c4f0*/  MUFU.EX2 R154, R0 ;  /* 0x00000000009a7308 */ /* 0x0003ea0000000800 */
[----:B------:R-:W-:Y:S01]  /*c500*/  HMMA.16816.F32.BF16 R68, R8, R34, R68 ;  /* 0x000000220844723c */ /* 0x000fe20000041844 */
[----:B------:R-:W4:Y:S06]  /*c510*/  LDSM.16.MT88.4 R32, [R187+0x7000] ;  /* 0x00700000bb20783b */ /* 0x000f2c0000004200 */
[----:B------:R-:W-:-:S04]  /*c520*/  FFMA.FTZ R8, R218, UR39, -R15 ;  /* 0x00000027da087c23 */ /* 0x000fc8000801080f */
[----:B------:R-:W-:Y:S01]  /*c530*/  MUFU.EX2 R146, R8 ;  /* 0x0000000800927308 */ /* 0x000fe20000000800 */
[----:B-1----:R-:W-:-:S04]  /*c540*/  LOP3.LUT R0, R2, 0xffff, RZ, 0xc0, !PT ;  /* 0x0000ffff02007812 */ /* 0x002fc800078ec0ff */
[----:B------:R-:W-:Y:S02]  /*c550*/  SHF.R.U32.HI R4, RZ, 0x8, R0 ;  /* 0x00000008ff047819 */ /* 0x000fe40000011600 */
[----:B------:R-:W-:Y:S01]  /*c560*/  LOP3.LUT R0, R3, UR16, R36, 0x96, !PT ;  /* 0x0000001003007c12 */ /* 0x000fe2000f8e9624 */
[----:B------:R-:W-:Y:S01]  /*c570*/  FFMA.FTZ R3, R210, UR39, -R13 ;  /* 0x00000027d2037c23 */ /* 0x000fe2000801080d */
[----:B------:R-:W-:Y:S01]  /*c580*/  PRMT R17, R5, 0x5410, R4 ;  /* 0x0000541005117816 */ /* 0x000fe20000000004 */
[----:B------:R-:W-:Y:S01]  /*c590*/  IMAD.MOV.U32 R210, RZ, RZ, R127 ;  /* 0x000000ffffd27224 */ /* 0x000fe200078e007f */
[----:B------:R-:W-:Y:S01]  /*c5a0*/  SHF.R.U32.HI R4, RZ, 0x10, R0 ;  /* 0x00000010ff047819 */ /* 0x000fe20000011600 */
[----:B------:R1:W5:Y:S01]  /*c5b0*/  MUFU.EX2 R152, R3 ;  /* 0x0000000300987308 */ /* 0x0003620000000800 */
[C---:B------:R-:W-:Y:S02]  /*c5c0*/  LOP3.LUT R2, R0.reuse, 0xffff, RZ, 0xc0, !PT ;  /* 0x0000ffff00027812 */ /* 0x040fe400078ec0ff */
[----:B------:R-:W-:-:S02]  /*c5d0*/  LOP3.LUT R7, R0, 0xff, RZ, 0xc0, !PT ;  /* 0x000000ff00077812 */ /* 0x000fc400078ec0ff */
[----:B------:R-:W-:Y:S02]  /*c5e0*/  SHF.R.U32.HI R6, RZ, 0x18, R0 ;  /* 0x00000018ff067819 */ /* 0x000fe40000011600 */
[----:B------:R-:W-:Y:S01]  /*c5f0*/  LOP3.LUT R0, R4, 0xff, RZ, 0xc0, !PT ;  /* 0x000000ff04007812 */ /* 0x000fe200078ec0ff */
[----:B------:R-:W-:Y:S01]  /*c600*/  FFMA.FTZ R4, R168, UR39, -R13 ;  /* 0x00000027a8047c23 */ /* 0x000fe2000801080d */
[----:B------:R-:W-:Y:S02]  /*c610*/  SHF.R.U32.HI R2, RZ, 0x8, R2 ;  /* 0x00000008ff027819 */ /* 0x000fe40000011602 */
[----:B------:R-:W-:Y:S01]  /*c620*/  LOP3.LUT R5, R16, 0xff, RZ, 0xc0, !PT ;  /* 0x000000ff10057812 */ /* 0x000fe200078ec0ff */
[----:B------:R2:W-:Y:S01]  /*c630*/  MUFU.EX2 R150, R4 ;  /* 0x0000000400967308 */ /* 0x0005e20000000800 */
[----:B------:R-:W-:Y:S01]  /*c640*/  PRMT R2, R7, 0x5410, R2 ;  /* 0x0000541007027816 */ /* 0x000fe20000000002 */
[----:B------:R-:W-:Y:S01]  /*c650*/  FFMA.FTZ R16, R217, UR39, -R15 ;  /* 0x00000027d9107c23 */ /* 0x000fe2000801080f */
[----:B------:R-:W-:Y:S01]  /*c660*/  PRMT R18, R5, 0x5410, R18 ;  /* 0x0000541005127816 */ /* 0x000fe20000000012 */
[----:B-1----:R-:W-:Y:S01]  /*c670*/  FFMA.FTZ R3, R183, UR39, -R13 ;  /* 0x00000027b7037c23 */ /* 0x002fe2000801080d */
[----:B-----5:R-:W-:-:S02]  /*c680*/  F2FP.BF16.F32.PACK_AB R5, R152, R153 ;  /* 0x000000999805723e */ /* 0x020fc400000010ff */
[----:B------:R-:W-:Y:S01]  /*c690*/  F2FP.BF16.F32.PACK_AB R7, R154, R155 ;  /* 0x0000009b9a07723e */ /* 0x000fe200000010ff */
[----:B------:R1:W5:Y:S01]  /*c6a0*/  MUFU.EX2 R151, R3 ;  /* 0x0000000300977308 */ /* 0x0003620000000800 */
[----:B--2---:R-:W-:-:S07]  /*c6b0*/  FFMA.FTZ R4, R170, UR39, -R14 ;  /* 0x00000027aa047c23 */ /* 0x004fce000801080e */
[----:B------:R-:W2:Y:S01]  /*c6c0*/  MUFU.EX2 R147, R16 ;  /* 0x0000001000937308 */ /* 0x000ea20000000800 */
[----:B-1----:R-:W-:-:S07]  /*c6d0*/  PRMT R3, R0, 0x5410, R6 ;  /* 0x0000541000037816 */ /* 0x002fce0000000006 */
[----:B------:R1:W-:Y:S01]  /*c6e0*/  MUFU.EX2 R149, R4 ;  /* 0x0000000400957308 */ /* 0x0003e20000000800 */
[--C-:B------:R-:W-:Y:S02]  /*c6f0*/  HSET2.LE.AND R0, R2, R156.reuse, PT ;  /* 0x0000009c02007233 */ /* 0x100fe40003803000 */
[----:B------:R-:W-:Y:S02]  /*c700*/  F2FP.BF16.F32.PACK_AB R2, R157, R158 ;  /* 0x0000009e9d02723e */ /* 0x000fe400000010ff */
[--C-:B------:R-:W-:Y:S01]  /*c710*/  HSET2.LE.AND R6, R17, R156.reuse, PT ;  /* 0x0000009c11067233 */ /* 0x100fe20003803000 */
[----:B------:R-:W-:Y:S01]  /*c720*/  FFMA.FTZ R17, R213, UR39, -R12 ;  /* 0x00000027d5117c23 */ /* 0x000fe2000801080c */
[----:B------:R-:W-:-:S03]  /*c730*/  HSET2.LE.AND R3, R3, R156, PT ;  /* 0x0000009c03037233 */ /* 0x000fc60003803000 */
[----:B------:R-:W-:Y:S02]  /*c740*/  LOP3.LUT R6, R6, R7, RZ, 0xc0, !PT ;  /* 0x0000000706067212 */ /* 0x000fe400078ec0ff */
[----:B------:R-:W-:Y:S02]  /*c750*/  LOP3.LUT R5, R3, R5, RZ, 0xc0, !PT ;  /* 0x0000000503057212 */ /* 0x000fe400078ec0ff */
[----:B-----5:R-:W-:Y:S02]  /*c760*/  F2FP.BF16.F32.PACK_AB R7, R150, R151 ;  /* 0x000000979607723e */ /* 0x020fe400000010ff */
[----:B-1----:R-:W-:Y:S01]  /*c770*/  LOP3.LUT R4, R0, R2, RZ, 0xc0, !PT ;  /* 0x0000000200047212 */ /* 0x002fe200078ec0ff */
[----:B------:R-:W-:Y:S01]  /*c780*/  FFMA.FTZ R0, R169, UR39, -R14 ;  /* 0x00000027a9007c23 */ /* 0x000fe2000801080e */
[----:B------:R-:W-:Y:S02]  /*c790*/  IMAD.WIDE.U32 R2, R39, -0x326172a9, RZ ;  /* 0xcd9e8d5727027825 */ /* 0x000fe400078e00ff */
[----:B------:R-:W-:Y:S01]  /*c7a0*/  MUFU.EX2 R39, R17 ;  /* 0x0000001100277308 */ /* 0x000fe20000000800 */
[----:B------:R-:W-:-:S02]  /*c7b0*/  LOP3.LUT R16, R2, 0xff, RZ, 0xc0, !PT ;  /* 0x000000ff02107812 */ /* 0x000fc400078ec0ff */
[--C-:B------:R-:W-:Y:S02]  /*c7c0*/  SHF.R.U32.HI R9, RZ, 0x10, R2.reuse ;  /* 0x00000010ff097819 */ /* 0x100fe40000011602 */
[----:B------:R-:W-:-:S03]  /*c7d0*/  SHF.R.U32.HI R11, RZ, 0x18, R2 ;  /* 0x00000018ff0b7819 */ /* 0x000fc60000011602 */
[----:B------:R1:W-:Y:S01]  /*c7e0*/  MUFU.EX2 R148, R0 ;  /* 0x0000000000947308 */ /* 0x0003e20000000800 */
[----:B------:R-:W-:Y:S02]  /*c7f0*/  LOP3.LUT R9, R9, 0xff, RZ, 0xc0, !PT ;  /* 0x000000ff09097812 */ /* 0x000fe400078ec0ff */
[----:B-1----:R-:W-:Y:S01]  /*c800*/  HSET2.LE.AND R0, R18, R156, PT ;  /* 0x0000009c12007233 */ /* 0x002fe20003803000 */
[----:B------:R-:W-:-:S04]  /*c810*/  IMAD.WIDE.U32 R18, R19, -0x326172a9, RZ ;  /* 0xcd9e8d5713127825 */ /* 0x000fc800078e00ff */
[----:B------:R-:W-:Y:S02]  /*c820*/  LOP3.LUT R7, R0, R7, RZ, 0xc0, !PT ;  /* 0x0000000700077212 */ /* 0x000fe400078ec0ff */
[----:B------:R-:W-:Y:S02]  /*c830*/  LOP3.LUT R0, R3, UR16, R18, 0x96, !PT ;  /* 0x0000001003007c12 */ /* 0x000fe4000f8e9612 */
[----:B------:R-:W-:Y:S02]  /*c840*/  LOP3.LUT R3, R2, 0xffff, RZ, 0xc0, !PT ;  /* 0x0000ffff02037812 */ /* 0x000fe400078ec0ff */
[----:B------:R-:W-:Y:S01]  /*c850*/  LOP3.LUT R2, R0, 0xffff, RZ, 0xc0, !PT ;  /* 0x0000ffff00027812 */ /* 0x000fe200078ec0ff */
[----:B------:R-:W-:Y:S01]  /*c860*/  HMMA.16816.F32.BF16 R112, R4, R30, R96 ;  /* 0x0000001e0470723c */ /* 0x000fe20000041860 */
[----:B------:R-:W-:Y:S01]  /*c870*/  SHF.R.U32.HI R10, RZ, 0x8, R3 ;  /* 0x00000008ff0a7819 */ /* 0x000fe20000011603 */
[----:B------:R-:W-:Y:S01]  /*c880*/  FFMA.FTZ R3, R216, UR39, -R15 ;  /* 0x00000027d8037c23 */ /* 0x000fe2000801080f */
[----:B------:R-:W-:-:S02]  /*c890*/  LOP3.LUT R8, R0, 0xff, RZ, 0xc0, !PT ;  /* 0x000000ff00087812 */ /* 0x000fc400078ec0ff */
[----:B------:R-:W-:Y:S01]  /*c8a0*/  SHF.R.U32.HI R2, RZ, 0x8, R2 ;  /* 0x00000008ff027819 */ /* 0x000fe20000011602 */
[----:B------:R1:W-:Y:S01]  /*c8b0*/  MUFU.EX2 R145, R3 ;  /* 0x0000000300917308 */ /* 0x0003e20000000800 */
[----:B------:R-:W-:Y:S01]  /*c8c0*/  PRMT R10, R16, 0x5410, R10 ;  /* 0x00005410100a7816 */ /* 0x000fe2000000000a */
[C---:B---3--:R-:W-:Y:S01]  /*c8d0*/  HMMA.16816.F32.BF16 R108, R4.reuse, R26, R84 ;  /* 0x0000001a046c723c */ /* 0x048fe20000041854 */
[----:B------:R-:W-:Y:S01]  /*c8e0*/  PRMT R16, R9, 0x5410, R11 ;  /* 0x0000541009107816 */ /* 0x000fe2000000000b */
[----:B------:R-:W-:Y:S01]  /*c8f0*/  FFMA.FTZ R9, R212, UR39, -R12 ;  /* 0x00000027d4097c23 */ /* 0x000fe2000801080c */
[----:B------:R-:W-:Y:S02]  /*c900*/  PRMT R11, R8, 0x5410, R2 ;  /* 0x00005410080b7816 */ /* 0x000fe40000000002 */
[--C-:B------:R-:W-:Y:S01]  /*c910*/  SHF.R.U32.HI R2, RZ, 0x10, R0.reuse ;  /* 0x00000010ff027819 */ /* 0x100fe20000011600 */
[----:B------:R-:W-:Y:S01]  /*c920*/  MUFU.EX2 R43, R9 ;  /* 0x00000009002b7308 */ /* 0x000fe20000000800 */
[----:B------:R-:W-:Y:S01]  /*c930*/  SHF.R.U32.HI R8, RZ, 0x18, R0 ;  /* 0x00000018ff087819 */ /* 0x000fe20000011600 */
[C---:B------:R-:W-:Y:S01]  /*c940*/  HMMA.16816.F32.BF16 R116, R4.reuse, R28, R104 ;  /* 0x0000001c0474723c */ /* 0x040fe20000041868 */
[----:B------:R-:W-:Y:S01]  /*c950*/  HSET2.LE.AND R0, R10, R156, PT ;  /* 0x0000009c0a007233 */ /* 0x000fe20003803000 */
[----:B------:R-:W-:Y:S04]  /*c960*/  LDSM.16.MT88.4 R104, [R188+0x7800] ;  /* 0x00780000bc68783b */ /* 0x000fe80000004200 */
[----:B------:R-:W-:Y:S01]  /*c970*/  HMMA.16816.F32.BF16 R96, R4, R24, R92 ;  /* 0x000000180460723c */ /* 0x000fe2000004185c */
[----:B-1----:R-:W-:-:S04]  /*c980*/  FFMA.FTZ R3, R214, UR39, -R15 ;  /* 0x00000027d6037c23 */ /* 0x002fc8000801080f */
[----:B------:R1:W3:Y:S01]  /*c990*/  MUFU.EX2 R144, R3 ;  /* 0x0000000300907308 */ /* 0x0002e20000000800 */
[C---:B------:R-:W-:Y:S06]  /*c9a0*/  HMMA.16816.F32.BF16 R100, R4.reuse, R20, R100 ;  /* 0x000000140464723c */ /* 0x040fec0000041864 */
[C---:B------:R-:W-:Y:S06]  /*c9b0*/  HMMA.16816.F32.BF16 R124, R4.reuse, R22, R80 ;  /* 0x00000016047c723c */ /* 0x040fec0000041850 */
[----:B----4-:R-:W-:Y:S01]  /*c9c0*/  HMMA.16816.F32.BF16 R128, R4, R32, R128 ;  /* 0x000000200480723c */ /* 0x010fe20000041880 */
[----:B-1----:R-:W-:-:S02]  /*c9d0*/  LOP3.LUT R3, R2, 0xff, RZ, 0xc0, !PT ;  /* 0x000000ff02037812 */ /* 0x002fc400078ec0ff */
[----:B------:R-:W-:-:S03]  /*c9e0*/  F2FP.BF16.F32.PACK_AB R2, R161, R173 ;  /* 0x000000ada102723e */ /* 0x000fc600000010ff */
[----:B------:R-:W-:Y:S01]  /*c9f0*/  HMMA.16816.F32.BF16 R84, R4, R34, R136 ;  /* 0x000000220454723c */ /* 0x000fe20000041888 */
[----:B------:R-:W-:Y:S02]  /*ca00*/  PRMT R8, R3, 0x5410, R8 ;  /* 0x0000541003087816 */ /* 0x000fe40000000008 */
[----:B------:R-:W-:Y:S01]  /*ca10*/  LOP3.LUT R10, R0, R2, RZ, 0xc0, !PT ;  /* 0x00000002000a7212 */ /* 0x000fe200078ec0ff */
[----:B------:R-:W-:Y:S01]  /*ca20*/  FFMA.FTZ R2, R171, UR39, -R12 ;  /* 0x00000027ab027c23 */ /* 0x000fe2000801080c */
[--C-:B------:R-:W-:Y:S02]  /*ca30*/  HSET2.LE.AND R0, R16, R156.reuse, PT ;  /* 0x0000009c10007233 */ /* 0x100fe40003803000 */
[--C-:B------:R-:W-:Y:S01]  /*ca40*/  HSET2.LE.AND R3, R11, R156.reuse, PT ;  /* 0x0000009c0b037233 */ /* 0x100fe20003803000 */
[----:B------:R3:W1:Y:S01]  /*ca50*/  MUFU.EX2 R41, R2 ;  /* 0x0000000200297308 */ /* 0x0006620000000800 */
[----:B------:R-:W-:Y:S01]  /*ca60*/  HSET2.LE.AND R9, R8, R156, PT ;  /* 0x0000009c08097233 */ /* 0x000fe20003803000 */
[----:B------:R-:W-:Y:S01]  /*ca70*/  FFMA.FTZ R7, R219, UR39, -R13 ;  /* 0x00000027db077c23 */ /* 0x000fe2000801080d */
[----:B------:R-:W-:-:S02]  /*ca80*/  F2FP.BF16.F32.PACK_AB R8, R164, R172 ;  /* 0x000000aca408723e */ /* 0x000fc400000010ff */
[----:B--2---:R-:W-:Y:S02]  /*ca90*/  F2FP.BF16.F32.PACK_AB R16, R146, R147 ;  /* 0x000000939210723e */ /* 0x004fe400000010ff */
[----:B------:R-:W-:Y:S02]  /*caa0*/  LOP3.LUT R8, R3, R8, RZ, 0xc0, !PT ;  /* 0x0000000803087212 */ /* 0x000fe400078ec0ff */
[----:B------:R-:W-:Y:S02]  /*cab0*/  LOP3.LUT R3, R37, UR21, R88, 0x96, !PT ;  /* 0x0000001525037c12 */ /* 0x000fe4000f8e9658 */
[----:B------:R-:W-:Y:S01]  /*cac0*/  LOP3.LUT R9, R9, R16, RZ, 0xc0, !PT ;  /* 0x0000001009097212 */ /* 0x000fe200078ec0ff */
[----:B------:R-:W2:Y:S01]  /*cad0*/  LDSM.16.MT88.4 R88, [R185+0x7800] ;  /* 0x00780000b958783b */ /* 0x000ea20000004200 */
[----:B---3--:R-:W-:-:S04]  /*cae0*/  F2FP.BF16.F32.PACK_AB R2, R144, R145 ;  /* 0x000000919002723e */ /* 0x008fc800000010ff */
[----:B------:R-:W-:Y:S01]  /*caf0*/  LOP3.LUT R11, R0, R2, RZ, 0xc0, !PT ;  /* 0x00000002000b7212 */ /* 0x000fe200078ec0ff */
[----:B------:R-:W-:Y:S01]  /*cb00*/  FFMA.FTZ R2, R215, UR39, -R12 ;  /* 0x00000027d7027c23 */ /* 0x000fe2000801080c */
[----:B------:R-:W-:-:S03]  /*cb10*/  LOP3.LUT R0, R19, UR21, R40, 0x96, !PT ;  /* 0x0000001513007c12 */ /* 0x000fc6000f8e9628 */
[----:B------:R3:W-:Y:S02]  /*cb20*/  MUFU.EX2 R36, R2 ;  /* 0x0000000200247308 */ /* 0x0007e40000000800 */
[----:B------:R-:W-:-:S04]  /*cb30*/  IMAD.WIDE.U32 R4, R0, -0x2daee0ad, RZ ;  /* 0xd2511f5300047825 */ /* 0x000fc800078e00ff */
[----:B------:R-:W-:Y:S01]  /*cb40*/  FFMA.FTZ R0, R220, UR39, -R13 ;  /* 0x00000027dc007c23 */ /* 0x000fe2000801080d */
[C---:B------:R-:W-:Y:S01]  /*cb50*/  HMMA.16816.F32.BF16 R76, R8.reuse, R28, R76 ;  /* 0x0000001c084c723c */ /* 0x040fe2000004184c */
[----:B------:R-:W-:Y:S02]  /*cb60*/  LOP3.LUT R6, R5, UR15, R38, 0x96, !PT ;  /* 0x0000000f05067c12 */ /* 0x000fe4000f8e9626 */
[----:B------:R4:W-:Y:S03]  /*cb70*/  MUFU.EX2 R29, R0 ;  /* 0x00000000001d7308 */ /* 0x0009e60000000800 */
[C---:B------:R-:W-:Y:S05]  /*cb80*/  HMMA.16816.F32.BF16 R60, R8.reuse, R24, R60 ;  /* 0x00000018083c723c */ /* 0x040fea000004183c */
[----:B------:R5:W2:Y:S01]  /*cb90*/  MUFU.EX2 R28, R7 ;  /* 0x00000007001c7308 */ /* 0x000aa20000000800 */
[----:B---3--:R-:W-:Y:S01]  /*cba0*/  IMAD.WIDE.U32 R2, R3, -0x2daee0ad, RZ ;  /* 0xd2511f5303027825 */ /* 0x008fe200078e00ff */
[----:B------:R-:W-:Y:S02]  /*cbb0*/  HMMA.16816.F32.BF16 R52, R8, R20, R52 ;  /* 0x000000140834723c */ /* 0x000fe40000041834 */
[----:B------:R-:W-:-:S02]  /*cbc0*/  LOP3.LUT R16, R2, 0xff, RZ, 0xc0, !PT ;  /* 0x000000ff02107812 */ /* 0x000fc400078ec0ff */
[----:B------:R-:W-:Y:S02]  /*cbd0*/  SHF.R.U32.HI R17, RZ, 0x18, R2 ;  /* 0x00000018ff117819 */ /* 0x000fe40000011602 */
[----:B------:R-:W-:Y:S01]  /*cbe0*/  HMMA.16816.F32.BF16 R44, R8, R32, R44 ;  /* 0x00000020082c723c */ /* 0x000fe2000004182c */
[----:B----4-:R-:W-:-:S04]  /*cbf0*/  LOP3.LUT R0, R2, 0xffff, RZ, 0xc0, !PT ;  /* 0x0000ffff02007812 */ /* 0x010fc800078ec0ff */
[----:B------:R-:W-:Y:S01]  /*cc00*/  SHF.R.U32.HI R12, RZ, 0x8, R0 ;  /* 0x00000008ff0c7819 */ /* 0x000fe20000011600 */
[C---:B------:R-:W-:Y:S01]  /*cc10*/  HMMA.16816.F32.BF16 R64, R8.reuse, R30, R64 ;  /* 0x0000001e0840723c */ /* 0x040fe20000041840 */
[----:B------:R-:W-:Y:S02]  /*cc20*/  LOP3.LUT R0, R3, UR15, R42, 0x96, !PT ;  /* 0x0000000f03007c12 */ /* 0x000fe4000f8e962a */
[----:B------:R-:W-:Y:S01]  /*cc30*/  SHF.R.U32.HI R3, RZ, 0x10, R2 ;  /* 0x00000010ff037819 */ /* 0x000fe20000011602 */
[--C-:B------:R-:W-:Y:S01]  /*cc40*/  FFMA.FTZ R2, R221, UR39, -R13.reuse ;  /* 0x00000027dd027c23 */ /* 0x100fe2000801080d */
[----:B-----5:R-:W-:Y:S01]  /*cc50*/  LOP3.LUT R7, R0, 0xffff, RZ, 0xc0, !PT ;  /* 0x0000ffff00077812 */ /* 0x020fe200078ec0ff */
[----:B------:R-:W-:Y:S01]  /*cc60*/  FFMA.FTZ R13, R222, UR39, -R13 ;  /* 0x00000027de0d7c23 */ /* 0x000fe2000801080d */
[----:B------:R-:W-:Y:S01]  /*cc70*/  PRMT R16, R16, 0x5410, R12 ;  /* 0x0000541010107816 */ /* 0x000fe2000000000c */
[----:B------:R3:W-:Y:S01]  /*cc80*/  MUFU.EX2 R25, R2 ;  /* 0x0000000200197308 */ /* 0x0007e20000000800 */
[----:B------:R-:W-:Y:S01]  /*cc90*/  SHF.R.U32.HI R7, RZ, 0x8, R7 ;  /* 0x00000008ff077819 */ /* 0x000fe20000011607 */
[----:B------:R-:W-:Y:S01]  /*cca0*/  FFMA.FTZ R12, R223, UR39, -R14 ;  /* 0x00000027df0c7c23 */ /* 0x000fe2000801080e */
[C---:B------:R-:W-:Y:S05]  /*ccb0*/  HMMA.16816.F32.BF16 R56, R8.reuse, R26, R56 ;  /* 0x0000001a0838723c */ /* 0x040fea0000041838 */
[----:B------:R-:W4:Y:S01]  /*ccc0*/  MUFU.EX2 R24, R13 ;  /* 0x0000000d00187308 */ /* 0x000f220000000800 */
[C---:B------:R-:W-:Y:S06]  /*ccd0*/  HMMA.16816.F32.BF16 R48, R8.reuse, R22, R48 ;  /* 0x000000160830723c */ /* 0x040fec0000041830 */
[----:B------:R-:W-:Y:S01]  /*cce0*/  HMMA.16816.F32.BF16 R32, R8, R34, R68 ;  /* 0x000000220820723c */ /* 0x000fe20000041844 */
[----:B------:R5:W-:Y:S01]  /*ccf0*/  MUFU.EX2 R21, R12 ;  /* 0x0000000c00157308 */ /* 0x000be20000000800 */
[----:B---3--:R-:W-:-:S02]  /*cd00*/  LOP3.LUT R2, R3, 0xff, RZ, 0xc0, !PT ;  /* 0x000000ff03027812 */ /* 0x008fc400078ec0ff */
[----:B------:R-:W-:Y:S02]  /*cd10*/  LOP3.LUT R3, R0, 0xff, RZ, 0xc0, !PT ;  /* 0x000000ff00037812 */ /* 0x000fe400078ec0ff */
[----:B------:R-:W-:Y:S01]  /*cd20*/  PRMT R17, R2, 0x5410, R17 ;  /* 0x0000541002117816 */ /* 0x000fe20000000011 */
[----:B------:R-:W-:Y:S01]  /*cd30*/  IMAD.MOV.U32 R70, RZ, RZ, R237 ;  /* 0x000000ffff467224 */ /* 0x000fe200078e00ed */
[----:B------:R-:W-:Y:S01]  /*cd40*/  PRMT R2, R3, 0x5410, R7 ;  /* 0x0000541003027816 */ /* 0x000fe20000000007 */
[----:B------:R-:W-:Y:S01]  /*cd50*/  IMAD.MOV.U32 R71, RZ, RZ, R238 ;  /* 0x000000ffff477224 */ /* 0x000fe200078e00ee */
[--C-:B------:R-:W-:Y:S02]  /*cd60*/  SHF.R.U32.HI R3, RZ, 0x10, R0.reuse ;  /* 0x00000010ff037819 */ /* 0x100fe40000011600 */
[----:B------:R-:W-:Y:S02]  /*cd70*/  SHF.R.U32.HI R7, RZ, 0x18, R0 ;  /* 0x00000018ff077819 */ /* 0x000fe40000011600 */
[----:B------:R-:W-:-:S02]  /*cd80*/  LOP3.LUT R3, R3, 0xff, RZ, 0xc0, !PT ;  /* 0x000000ff03037812 */ /* 0x000fc400078ec0ff */
[--C-:B------:R-:W-:Y:S02]  /*cd90*/  HSET2.LE.AND R0, R2, R156.reuse, PT ;  /* 0x0000009c02007233 */ /* 0x100fe40003803000 */
[----:B-1----:R-:W-:Y:S02]  /*cda0*/  F2FP.BF16.F32.PACK_AB R2, R41, R43 ;  /* 0x0000002b2902723e */ /* 0x002fe400000010ff */
[----:B------:R-:W-:Y:S01]  /*cdb0*/  PRMT R7, R3, 0x5410, R7 ;  /* 0x0000541003077816 */ /* 0x000fe20000000007 */
[----:B------:R-:W-:Y:S01]  /*cdc0*/  FFMA.FTZ R3, R224, UR39, -R14 ;  /* 0x00000027e0037c23 */ /* 0x000fe2000801080e */
[----:B------:R-:W-:Y:S01]  /*cdd0*/  LOP3.LUT R136, R0, R2, RZ, 0xc0, !PT ;  /* 0x0000000200887212 */ /* 0x000fe200078ec0ff */
[----:B------:R-:W-:Y:S01]  /*cde0*/  FFMA.FTZ R14, R227, UR39, -R15 ;  /* 0x00000027e30e7c23 */ /* 0x000fe2000801080f */
[----:B--2---:R-:W-:Y:S01]  /*cdf0*/  F2FP.BF16.F32.PACK_AB R2, R28, R29 ;  /* 0x0000001d1c02723e */ /* 0x004fe200000010ff */
[----:B------:R1:W2:Y:S01]  /*ce00*/  MUFU.EX2 R20, R3 ;  /* 0x0000000300147308 */ /* 0x0002a20000000800 */
[----:B------:R-:W-:-:S02]  /*ce10*/  HSET2.LE.AND R0, R7, R156, PT ;  /* 0x0000009c07007233 */ /* 0x000fc40003803000 */
[----:B-----5:R-:W-:Y:S02]  /*ce20*/  HSET2.LE.AND R12, R17, R156, PT ;  /* 0x0000009c110c7233 */ /* 0x020fe40003803000 */
[----:B----4-:R-:W-:Y:S02]  /*ce30*/  F2FP.BF16.F32.PACK_AB R13, R24, R25 ;  /* 0x00000019180d723e */ /* 0x010fe400000010ff */
[----:B------:R-:W-:Y:S01]  /*ce40*/  F2FP.BF16.F32.PACK_AB R7, R36, R39 ;  /* 0x000000272407723e */ /* 0x000fe200000010ff */
[----:B------:R-:W-:Y:S01]  /*ce50*/  MUFU.EX2 R14, R14 ;  /* 0x0000000e000e7308 */ /* 0x000fe20000000800 */
[----:B------:R-:W-:Y:S01]  /*ce60*/  LOP3.LUT R137, R0, R2, RZ, 0xc0, !PT ;  /* 0x0000000200897212 */ /* 0x000fe200078ec0ff */
[----:B------:R-:W-:Y:S01]  /*ce70*/  FFMA.FTZ R0, R225, UR39, -R15 ;  /* 0x00000027e1007c23 */ /* 0x000fe2000801080f */
[----:B------:R-:W-:Y:S02]  /*ce80*/  SHF.R.U32.HI R2, RZ, 0x10, R4 ;  /* 0x00000010ff027819 */ /* 0x000fe40000011604 */
[----:B------:R-:W-:-:S02]  /*ce90*/  LOP3.LUT R139, R12, R13, RZ, 0xc0, !PT ;  /* 0x0000000d0c8b7212 */ /* 0x000fc400078ec0ff */
[C---:B------:R-:W-:Y:S01]  /*cea0*/  LOP3.LUT R10, R4.reuse, 0xff, RZ, 0xc0, !PT ;  /* 0x000000ff040a7812 */ /* 0x040fe200078ec0ff */
[----:B------:R3:W-:Y:S01]  /*ceb0*/  MUFU.EX2 R13, R0 ;  /* 0x00000000000d7308 */ /* 0x0007e20000000800 */
[----:B-1----:R-:W-:Y:S02]  /*cec0*/  HSET2.LE.AND R3, R16, R156, PT ;  /* 0x0000009c10037233 */ /* 0x002fe40003803000 */
[----:B------:R-:W-:Y:S01]  /*ced0*/  SHF.R.U32.HI R9, RZ, 0x18, R4 ;  /* 0x00000018ff097819 */ /* 0x000fe20000011604 */
[----:B------:R-:W1:Y:S02]  /*cee0*/  LDSM.16.MT88.4 R16, [R187+0x7800] ;  /* 0x00780000bb10783b */ /* 0x000e640000004200 */
[----:B------:R-:W-:Y:S02]  /*cef0*/  LOP3.LUT R138, R3, R7, RZ, 0xc0, !PT ;  /* 0x00000007038a7212 */ /* 0x000fe400078ec0ff */
[----:B------:R-:W-:Y:S01]  /*cf00*/  LOP3.LUT R3, R4, 0xffff, RZ, 0xc0, !PT ;  /* 0x0000ffff04037812 */ /* 0x000fe200078ec0ff */
[----:B------:R-:W-:Y:S01]  /*cf10*/  FFMA.FTZ R4, R228, UR39, -R15 ;  /* 0x00000027e4047c23 */ /* 0x000fe2000801080f */
[----:B------:R-:W-:-:S02]  /*cf20*/  LOP3.LUT R5, R2, 0xff, RZ, 0xc0, !PT ;  /* 0x000000ff02057812 */ /* 0x000fc400078ec0ff */
[----:B------:R-:W-:Y:S01]  /*cf30*/  SHF.R.U32.HI R2, RZ, 0x10, R6 ;  /* 0x00000010ff027819 */ /* 0x000fe20000011606 */
[----:B------:R4:W5:Y:S01]  /*cf40*/  MUFU.EX2 R11, R4 ;  /* 0x00000004000b7308 */ /* 0x0009620000000800 */
[----:B------:R-:W-:Y:S01]  /*cf50*/  LOP3.LUT R7, R6, 0xff, RZ, 0xc0, !PT ;  /* 0x000000ff06077812 */ /* 0x000fe200078ec0ff */
[----:B------:R-:W-:Y:S01]  /*cf60*/  HMMA.16816.F32.BF16 R92, R136, R90, R112 ;  /* 0x0000005a885c723c */ /* 0x000fe20000041870 */
[----:B------:R-:W-:Y:S01]  /*cf70*/  SHF.R.U32.HI R8, RZ, 0x8, R3 ;  /* 0x00000008ff087819 */ /* 0x000fe20000011603 */
[----:B---3--:R-:W-:Y:S01]  /*cf80*/  FFMA.FTZ R0, R226, UR39, -R15 ;  /* 0x00000027e2007c23 */ /* 0x008fe2000801080f */
[----:B------:R-:W-:-:S03]  /*cf90*/  LOP3.LUT R2, R2, 0xff, RZ, 0xc0, !PT ;  /* 0x000000ff02027812 */ /* 0x000fc600078ec0ff */
[----:B------:R3:W5:Y:S01]  /*cfa0*/  MUFU.EX2 R12, R0 ;  /* 0x00000000000c7308 */ /* 0x0007620000000800 */
[C---:B------:R-:W-:Y:S06]  /*cfb0*/  HMMA.16816.F32.BF16 R80, R136.reuse, R88, R116 ;  /* 0x000000588850723c */ /* 0x040fec0000041874 */
[----:B------:R-:W-:Y:S01]  /*cfc0*/  HMMA.16816.F32.BF16 R96, R136, R104, R96 ;  /* 0x000000688860723c */ /* 0x000fe20000041860 */
[----:B----4-:R-:W-:-:S05]  /*cfd0*/  PRMT R4, R5, 0x5410, R9 ;  /* 0x0000541005047816 */ /* 0x010fca0000000009 */
[----:B------:R-:W-:Y:S01]  /*cfe0*/  HMMA.16816.F32.BF16 R108, R136, R106, R108 ;  /* 0x0000006a886c723c */ /* 0x000fe2000004186c */
[----:B---3--:R-:W-:Y:S02]  /*cff0*/  LOP3.LUT R0, R6, 0xffff, RZ, 0xc0, !PT ;  /* 0x0000ffff06007812 */ /* 0x008fe400078ec0ff */
[----:B------:R-:W-:-:S03]  /*d000*/  SHF.R.U32.HI R6, RZ, 0x18, R6 ;  /* 0x00000018ff067819 */ /* 0x000fc60000011606 */
[C---:B------:R-:W-:Y:S01]  /*d010*/  HMMA.16816.F32.BF16 R112, R136.reuse, R120, R100 ;  /* 0x000000788870723c */ /* 0x040fe20000041864 */
[----:B------:R-:W-:Y:S02]  /*d020*/  SHF.R.U32.HI R3, RZ, 0x8, R0 ;  /* 0x00000008ff037819 */ /* 0x000fe40000011600 */
[----:B------:R-:W-:Y:S02]  /*d030*/  PRMT R0, R10, 0x5410, R8 ;  /* 0x000054100a007816 */ /* 0x000fe40000000008 */
[----:B------:R-:W-:Y:S01]  /*d040*/  PRMT R2, R2, 0x5410, R6 ;  /* 0x0000541002027816 */ /* 0x000fe20000000006 */
[C---:B------:R-:W-:Y:S01]  /*d050*/  HMMA.16816.F32.BF16 R124, R136.reuse, R122, R124 ;  /* 0x0000007a887c723c */ /* 0x040fe2000004187c */
[----:B------:R-:W-:Y:S02]  /*d060*/  PRMT R5, R7, 0x5410, R3 ;  /* 0x0000541007057816 */ /* 0x000fe40000000003 */
[--C-:B------:R-:W-:Y:S02]  /*d070*/  HSET2.LE.AND R0, R0, R156.reuse, PT ;  /* 0x0000009c00007233 */ /* 0x100fe40003803000 */
[----:B------:R-:W-:Y:S01]  /*d080*/  HSET2.LE.AND R7, R2, R156, PT ;  /* 0x0000009c02077233 */ /* 0x000fe20003803000 */
[----:B-1----:R-:W-:Y:S01]  /*d090*/  HMMA.16816.F32.BF16 R128, R136, R16, R128 ;  /* 0x000000108880723c */ /* 0x002fe20000041880 */
[----:B--2---:R-:W-:-:S02]  /*d0a0*/  F2FP.BF16.F32.PACK_AB R2, R20, R21 ;  /* 0x000000151402723e */ /* 0x004fc400000010ff */
[--C-:B------:R-:W-:Y:S02]  /*d0b0*/  HSET2.LE.AND R3, R4, R156.reuse, PT ;  /* 0x0000009c04037233 */ /* 0x100fe40003803000 */
[----:B------:R-:W-:Y:S01]  /*d0c0*/  LOP3.LUT R142, R0, R2, RZ, 0xc0, !PT ;  /* 0x00000002008e7212 */ /* 0x000fe200078ec0ff */
[----:B------:R-:W-:Y:S01]  /*d0d0*/  FFMA.FTZ R2, R211, R73, R210 ;  /* 0x00000049d3027223 */ /* 0x000fe200000100d2 */
[----:B-----5:R-:W-:Y:S01]  /*d0e0*/  F2FP.BF16.F32.PACK_AB R0, R11, R14 ;  /* 0x0000000e0b00723e */ /* 0x020fe200000010ff */
[----:B------:R-:W-:Y:S01]  /*d0f0*/  HMMA.16816.F32.BF16 R136, R136, R18, R84 ;  /* 0x000000128888723c */ /* 0x000fe20000041854 */
[----:B------:R-:W-:Y:S01]  /*d100*/  F2FP.BF16.F32.PACK_AB R4, R12, R13 ;  /* 0x0000000d0c04723e */ /* 0x000fe200000010ff */
[----:B------:R-:W-:Y:S01]  /*d110*/  IMAD.MOV.U32 R73, RZ, RZ, R240 ;  /* 0x000000ffff497224 */ /* 0x000fe200078e00f0 */
[----:B------:R-:W-:Y:S02]  /*d120*/  HSET2.LE.AND R5, R5, R156, PT ;  /* 0x0000009c05057233 */ /* 0x000fe40003803000 */
[----:B------:R-:W-:-:S02]  /*d130*/  F2FP.BF16.F32.PACK_AB R6, R148, R149 ;  /* 0x000000959406723e */ /* 0x000fc400000010ff */
[----:B------:R-:W-:Y:S01]  /*d140*/  LOP3.LUT R141, R7, R0, RZ, 0xc0, !PT ;  /* 0x00000000078d7212 */ /* 0x000fe200078ec0ff */
[----:B------:R-:W-:Y:S01]  /*d150*/  FFMA.FTZ R0, R166, R72, R179 ;  /* 0x00000048a6007223 */ /* 0x000fe200000100b3 */
[----:B------:R-:W-:Y:S01]  /*d160*/  LOP3.LUT R143, R3, R4, RZ, 0xc0, !PT ;  /* 0x00000004038f7212 */ /* 0x000fe200078ec0ff */
[----:B------:R-:W-:Y:S01]  /*d170*/  FFMA.FTZ R4, R178, R75, R167 ;  /* 0x0000004bb2047223 */ /* 0x000fe200000100a7 */
[----:B------:R-:W-:Y:S01]  /*d180*/  LOP3.LUT R140, R5, R6, RZ, 0xc0, !PT ;  /* 0x00000006058c7212 */ /* 0x000fe200078ec0ff */
[----:B------:R-:W-:Y:S01]  /*d190*/  FFMA.FTZ R3, R165, R74, R251 ;  /* 0x0000004aa5037223 */ /* 0x000fe200000100fb */
        /* <DEDUP_REMOVED lines=61> */
[----:B------:R2:W-:Y:S01]  /*d570*/  STL [R1+0x28], R252 ;  /* 0x000028fc01007387 */ /* 0x0005e20000100800 */
[----:B------:R-:W-:-:S03]  /*d580*/  IMAD.MOV.U32 R72, RZ, RZ, R239 ;  /* 0x000000ffff487224 */ /* 0x000fc600078e00ef */
        /* <DEDUP_REMOVED lines=11> */
[----:B--2---:R-:W-:-:S15]  /*d640*/  @!P6 BRA `(.L_x_1427) ;  /* 0x0000004c00d8e947 */ /* 0x004fde0003800000 */
[----:B------:R-:W2:Y:S04]  /*d650*/  LDL.64 R208, [R1+0x20] ;  /* 0x0000200001d07983 */ /* 0x000ea80000100a00 */
[----:B------:R-:W3:Y:S01]  /*d660*/  LDL.64 R176, [R1+0x10] ;  /* 0x0000100001b07983 */ /* 0x000ee20000100a00 */
[----:B------:R-:W-:Y:S01]  /*d670*/  UIADD3 UR37, UR17, -0x3, URZ ;  /* 0xfffffffd11257890 */ /* 0x000fe2000fffe03f */
[----:B------:R-:W1:Y:S01]  /*d680*/  @!P0 LDC.64 R10, c[0x0][0x220] ;  /* 0x00008800ff0a8b82 */ /* 0x000e620000000a00 */
[----:B------:R-:W-:-:S04]  /*d690*/  DEPBAR.LE SB0, 0x0 ;  /* 0x000080000000791a */ /* 0x000fc80000000000 */
[----:B------:R-:W-:-:S03]  /*d6a0*/  USHF.R.S32.HI UR4, URZ, 0x1f, UR37 ;  /* 0x0000001f3f047899 */ /* 0x000fc60008011425 */
[----:B------:R-:W-:Y:S01]  /*d6b0*/  BAR.SYNC.DEFER_BLOCKING 0x0 ;  /* 0x0000000000007b1d */ /* 0x000fe20000010000 */
[----:B------:R-:W-:Y:S01]  /*d6c0*/  UIMAD.WIDE.U32 UR6, UR37, UR8, URZ ;  /* 0x00000008250672a5 */ /* 0x000fe2000f8e003f */
[----:B------:R-:W-:Y:S01]  /*d6d0*/  IMAD.U32 R7, RZ, RZ, UR8 ;  /* 0x00000008ff077e24 */ /* 0x000fe2000f8e00ff */
[----:B------:R-:W-:-:S05]  /*d6e0*/  UIMAD UR4, UR4, UR8, URZ ;  /* 0x00000008040472a4 */ /* 0x000fca000f8e023f */
[----:B------:R-:W4:Y:S01]  /*d6f0*/  @!P0 LDC.64 R14, c[0x0][0x220] ;  /* 0x00008800ff0e8b82 */ /* 0x000f220000000a00 */
[----:B------:R-:W-:Y:S01]  /*d700*/  UIMAD UR4, UR37, UR9, UR4 ;  /* 0x00000009250472a4 */ /* 0x000fe2000f8e0204 */
[----:B------:R-:W-:Y:S02]  /*d710*/  IMAD.U32 R4, RZ, RZ, UR6 ;  /* 0x00000006ff047e24 */ /* 0x000fe4000f8e00ff */
[----:B------:R-:W-:Y:S01]  /*d720*/  IMAD.U32 R5, RZ, RZ, UR7 ;  /* 0x00000007ff057e24 */ /* 0x000fe2000f8e00ff */
[----:B------:R-:W-:Y:S01]  /*d730*/  UIADD3 UR4, UR7, UR4, URZ ;  /* 0x0000000407047290 */ /* 0x000fe2000fffe03f */
[----:B------:R-:W-:Y:S02]  /*d740*/  IMAD.U32 R5, RZ, RZ, UR8 ;  /* 0x00000008ff057e24 */ /* 0x000fe4000f8e00ff */
[----:B------:R-:W5:Y:S03]  /*d750*/  @!P0 LDC.64 R16, c[0x0][0x220] ;  /* 0x00008800ff108b82 */ /* 0x000f660000000a00 */
[----:B------:R-:W-:Y:S01]  /*d760*/  IMAD.U32 R0, RZ, RZ, UR4 ;  /* 0x00000004ff007e24 */ /* 0x000fe2000f8e00ff */
[----:B------:R-:W-:-:S02]  /*d770*/  @!UP0 UIMAD UR4, UR9, 0x30, URZ ;  /* 0x00000030090488a4 */ /* 0x000fc4000f8e023f */
[----:B------:R-:W-:Y:S02]  /*d780*/  UISETP.GT.AND UP0, UPT, UR37, UR12, UPT ;  /* 0x0000000c2500728c */ /* 0x000fe4000bf04270 */
[----:B------:R-:W5:Y:S01]  /*d790*/  @!P0 LDC.64 R18, c[0x0][0x220] ;  /* 0x00008800ff128b82 */ /* 0x000f620000000a00 */
[----:B------:R-:W-:Y:S01]  /*d7a0*/  @P0 STS.128 [R207+0x6000], RZ ;  /* 0x006000ffcf000388 */ /* 0x000fe20000000c00 */
[----:B--2---:R-:W-:-:S04]  /*d7b0*/  LEA R2, P1, R4, R208, 0x6 ;  /* 0x000000d004027211 */ /* 0x004fc800078230ff */
[----:B---3--:R-:W-:Y:S01]  /*d7c0*/  LEA.HI.X R3, R4, R177, R0, 0x6, P1 ;  /* 0x000000b104037211 */ /* 0x008fe200008f3400 */
[----:B------:R-:W-:Y:S01]  /*d7d0*/  IMAD.U32 R4, RZ, RZ, UR9 ;  /* 0x00000009ff047e24 */ /* 0x000fe2000f8e00ff */
[----:B------:R-:W-:Y:S02]  /*d7e0*/  @!P0 LEA R7, P1, R7, R2, 0x5 ;  /* 0x0000000207078211 */ /* 0x000fe400078228ff */
[C---:B------:R-:W-:Y:S02]  /*d7f0*/  @!P0 IADD3 R0, P4, R2.reuse, UR28, RZ ;  /* 0x0000001c02008c10 */ /* 0x040fe4000ff9e0ff */
[----:B------:R-:W-:Y:S01]  /*d800*/  @!P0 LEA.HI.X R12, R5, R3, R4, 0x5, P1 ;  /* 0x00000003050c8211 */ /* 0x000fe200008f2c04 */
[----:B------:R-:W-:Y:S01]  /*d810*/  IMAD.U32 R4, RZ, RZ, UR8 ;  /* 0x00000008ff047e24 */ /* 0x000fe2000f8e00ff */
[----:B-1----:R-:W-:Y:S02]  /*d820*/  @!P0 LEA R10, P3, R2, R10, 0x1 ;  /* 0x0000000a020a8211 */ /* 0x002fe400078608ff */
[----:B----4-:R-:W-:Y:S01]  /*d830*/  @!P0 LEA R8, P2, R0, R14, 0x1 ;  /* 0x0000000e00088211 */ /* 0x010fe200078408ff */
[----:B------:R-:W-:Y:S01]  /*d840*/  @!P0 IMAD.WIDE.U32 R4, R4, 0x30, R2 ;  /* 0x0000003004048825 */ /* 0x000fe200078e0002 */
[----:B------:R-:W-:-:S02]  /*d850*/  @!P0 IADD3.X R9, R3, UR18, RZ, P4, !PT ;  /* 0x0000001203098c10 */ /* 0x000fc4000a7fe4ff */
[----:B-----5:R-:W-:Y:S02]  /*d860*/  @!P0 LEA R6, P1, R7, R16, 0x1 ;  /* 0x0000001007068211 */ /* 0x020fe400078208ff */
[----:B------:R-:W-:Y:S02]  /*d870*/  @!P0 LEA.HI.X R11, R2, R11, R3, 0x1, P3 ;  /* 0x0000000b020b8211 */ /* 0x000fe400018f0c03 */
[----:B------:R-:W-:Y:S01]  /*d880*/  @!P0 LEA.HI.X R9, R0, R15, R9, 0x1, P2 ;  /* 0x0000000f00098211 */ /* 0x000fe200010f0c09 */
[----:B------:R-:W-:Y:S01]  /*d890*/  @!P0 VIADD R0, R5, UR4 ;  /* 0x0000000405008c36 */ /* 0x000fe20008000000 */
[----:B------:R-:W-:Y:S01]  /*d8a0*/  @!P0 LEA.HI.X R7, R7, R17, R12, 0x1, P1 ;  /* 0x0000001107078211 */ /* 0x000fe200008f0c0c */
[----:B------:R-:W-:Y:S01]  /*d8b0*/  @!PT LDS RZ, [RZ] ;  /* 0x00000000fffff984 */ /* 0x000fe20000000800 */
[----:B------:R-:W-:Y:S01]  /*d8c0*/  @!PT LDS RZ, [RZ] ;  /* 0x00000000fffff984 */ /* 0x000fe20000000800 */
[----:B------:R-:W-:Y:S01]  /*d8d0*/  @!PT LDS RZ, [RZ] ;  /* 0x00000000fffff984 */ /* 0x000fe20000000800 */
[----:B------:R-:W-:Y:S01]  /*d8e0*/  @!P0 LDGSTS.E.BYPASS.LTC128B.128 [R207+0x6000], desc[UR26][R10.64] ;  /* 0x060000000acf8fae */ /* 0x000fe2000b901d5a */
[----:B------:R-:W-:-:S03]  /*d8f0*/  @!P0 LEA R2, P1, R4, R18, 0x1 ;  /* 0x0000001204028211 */ /* 0x000fc600078208ff */
[----:B------:R-:W-:Y:S01]  /*d900*/  @P0 STS.128 [R207+0x6800], RZ ;  /* 0x006800ffcf000388 */ /* 0x000fe20000000c00 */
[----:B------:R-:W-:Y:S02]  /*d910*/  @!P0 LEA.HI.X R3, R4, R19, R0, 0x1, P1 ;  /* 0x0000001304038211 */ /* 0x000fe400008f0c00 */
[----:B------:R-:W-:Y:S01]  /*d920*/  PLOP3.LUT P1, PT, PT, PT, UP0, 0x80, 0x0 ;  /* 0x000000000000781c */ /* 0x000fe20003f2f008 */
        /* <DEDUP_REMOVED lines=14> */
[----:B------:R-:W-:Y:S04]  /*da10*/  LDSM.16.M88.4 R12, [R184+0x4000] ;  /* 0x00400000b80c783b */ /* 0x000fe80000000200 */
[----:B------:R-:W-:Y:S04]  /*da20*/  LDSM.16.M88.4 R32, [R184+0x4800] ;  /* 0x00480000b820783b */ /* 0x000fe80000000200 */
[----:B-1----:R-:W1:Y:S04]  /*da30*/  LDSM.16.M88.4 R8, [R191] ;  /* 0x00000000bf08783b */ /* 0x002e680000000200 */
[----:B------:R-:W-:Y:S04]  /*da40*/  LDSM.16.M88.4 R28, [R184+0x5000] ;  /* 0x00500000b81c783b */ /* 0x000fe80000000200 */
[----:B--2---:R-:W2:Y:S04]  /*da50*/  LDSM.16.M88.4 R4, [R191+0x2000] ;  /* 0x00200000bf04783b */ /* 0x004ea80000000200 */
[----:B------:R-:W4:Y:S04]  /*da60*/  LDSM.16.M88.4 R16, [R184+0x5800] ;  /* 0x00580000b810783b */ /* 0x000f280000000200 */
[----:B------:R-:W-:Y:S04]  /*da70*/  LDSM.16.M88.4 R56, [R190+0x4000] ;  /* 0x00400000be38783b */ /* 0x000fe80000000200 */
[----:B------:R-:W5:Y:S04]  /*da80*/  LDSM.16.M88.4 R20, [R194+0x2000] ;  /* 0x00200000c214783b */ /* 0x000f680000000200 */
[----:B------:R-:W3:Y:S04]  /*da90*/  LDSM.16.M88.4 R36, [R190+0x4800] ;  /* 0x00480000be24783b */ /* 0x000ee80000000200 */
[----:B------:R-:W3:Y:S04]  /*daa0*/  LDSM.16.M88.4 R24, [R194] ;  /* 0x00000000c218783b */ /* 0x000ee80000000200 */
[----:B------:R-:W3:Y:S04]  /*dab0*/  LDSM.16.M88.4 R60, [R190+0x5000] ;  /* 0x00500000be3c783b */ /* 0x000ee80000000200 */
[----:B------:R-:W3:Y:S01]  /*dac0*/  LDSM.16.M88.4 R64, [R190+0x5800] ;  /* 0x00580000be40783b */ /* 0x000ee20000000200 */
[C---:B-1----:R-:W-:Y:S03]  /*dad0*/  HMMA.16816.F32.BF16 R172, R8.reuse, R12, RZ ;  /* 0x0000000c08ac723c */ /* 0x042fe600000418ff */
[----:B------:R-:W-:Y:S04]  /*dae0*/  LDSM.16.M88.4 R52, [R195] ;  /* 0x00000000c334783b */ /* 0x000fe80000000200 */
[----:B------:R-:W-:Y:S01]  /*daf0*/  LDSM.16.M88.4 R48, [R198] ;  /* 0x00000000c630783b */ /* 0x000fe20000000200 */
[----:B------:R-:W-:Y:S03]  /*db00*/  HMMA.16816.F32.BF16 R164, R8, R14, RZ ;  /* 0x0000000e08a4723c */ /* 0x000fe600000418ff */
[----:B------:R-:W-:Y:S03]  /*db10*/  LDSM.16.M88.4 R44, [R197] ;  /* 0x00000000c52c783b */ /* 0x000fe60000000200 */
[C---:B--2---:R-:W-:Y:S01]  /*db20*/  HMMA.16816.F32.BF16 R40, R4.reuse, R12, RZ ;  /* 0x0000000c0428723c */ /* 0x044fe200000418ff */
[----:B------:R-:W0:Y:S05]  /*db30*/  LDGDEPBAR ;  /* 0x00000000000079af */ /* 0x000e2a0000000000 */
[C---:B------:R-:W-:Y:S01]  /*db40*/  HMMA.16816.F32.BF16 R168, R4.reuse, R14, RZ ;  /* 0x0000000e04a8723c */ /* 0x040fe200000418ff */
[----:B------:R-:W1:Y:S05]  /*db50*/  LDSM.16.M88.4 R12, [R192+0x2000] ;  /* 0x00200000c00c783b */ /* 0x000e6a0000000200 */
[C---:B------:R-:W-:Y:S06]  /*db60*/  HMMA.16816.F32.BF16 R152, R4.reuse, R32, RZ ;  /* 0x000000200498723c */ /* 0x040fec00000418ff */
[C---:B------:R-:W-:Y:S06]  /*db70*/  HMMA.16816.F32.BF16 R144, R4.reuse, R28, RZ ;  /* 0x0000001c0490723c */ /* 0x040fec00000418ff */
[----:B------:R-:W-:Y:S06]  /*db80*/  HMMA.16816.F32.BF16 R160, R4, R34, RZ ;  /* 0x0000002204a0723c */ /* 0x000fec00000418ff */
[C---:B------:R-:W-:Y:S06]  /*db90*/  HMMA.16816.F32.BF16 R68, R8.reuse, R32, RZ ;  /* 0x000000200844723c */ /* 0x040fec00000418ff */
[----:B------:R-:W-:Y:S06]  /*dba0*/  HMMA.16816.F32.BF16 R148, R8, R34, RZ ;  /* 0x000000220894723c */ /* 0x000fec00000418ff */
[C---:B----4-:R-:W-:Y:S06]  /*dbb0*/  HMMA.16816.F32.BF16 R76, R4.reuse, R16, RZ ;  /* 0x00000010044c723c */ /* 0x050fec00000418ff */
[C---:B------:R-:W-:Y:S06]  /*dbc0*/  HMMA.16816.F32.BF16 R156, R4.reuse, R30, RZ ;  /* 0x0000001e049c723c */ /* 0x040fec00000418ff */
[----:B------:R-:W-:Y:S06]  /*dbd0*/  HMMA.16816.F32.BF16 R72, R4, R18, RZ ;  /* 0x000000120448723c */ /* 0x000fec00000418ff */
[C---:B------:R-:W-:Y:S06]  /*dbe0*/  HMMA.16816.F32.BF16 R32, R8.reuse, R28, RZ ;  /* 0x0000001c0820723c */ /* 0x040fec00000418ff */
[C---:B------:R-:W-:Y:S06]  /*dbf0*/  HMMA.16816.F32.BF16 R28, R8.reuse, R30, RZ ;  /* 0x0000001e081c723c */ /* 0x040fec00000418ff */
[C---:B------:R-:W-:Y:S06]  /*dc00*/  HMMA.16816.F32.BF16 R4, R8.reuse, R16, RZ ;  /* 0x000000100804723c */ /* 0x040fec00000418ff */
[----:B------:R-:W-:Y:S01]  /*dc10*/  HMMA.16816.F32.BF16 R8, R8, R18, RZ ;  /* 0x000000120808723c */ /* 0x000fe200000418ff */
[----:B------:R-:W2:Y:S05]  /*dc20*/  LDSM.16.M88.4 R16, [R192] ;  /* 0x00000000c010783b */ /* 0x000eaa0000000200 */
[C---:B-----5:R-:W-:Y:S01]  /*dc30*/  HMMA.16816.F32.BF16 R232, R20.reuse, R56, R40 ;  /* 0x0000003814e8723c */ /* 0x060fe20000041828 */
[----:B------:R-:W4:Y:S05]  /*dc40*/  LDSM.16.M88.4 R40, [R196] ;  /* 0x00000000c428783b */ /* 0x000f2a0000000200 */
[C---:B---3--:R-:W-:Y:S06]  /*dc50*/  HMMA.16816.F32.BF16 R224, R20.reuse, R36, R152 ;  /* 0x0000002414e0723c */ /* 0x048fec0000041898 */
[----:B------:R-:W-:Y:S06]  /*dc60*/  HMMA.16816.F32.BF16 R228, R20, R58, R168 ;  /* 0x0000003a14e4723c */ /* 0x000fec00000418a8 */
[----:B------:R-:W-:Y:S06]  /*dc70*/  HMMA.16816.F32.BF16 R172, R24, R56, R172 ;  /* 0x0000003818ac723c */ /* 0x000fec00000418ac */
[----:B------:R-:W-:Y:S06]  /*dc80*/  HMMA.16816.F32.BF16 R152, R20, R60, R144 ;  /* 0x0000003c1498723c */ /* 0x000fec0000041890 */
[----:B------:R-:W-:Y:S06]  /*dc90*/  HMMA.16816.F32.BF16 R56, R24, R58, R164 ;  /* 0x0000003a1838723c */ /* 0x000fec00000418a4 */
[C---:B------:R-:W-:Y:S06]  /*dca0*/  HMMA.16816.F32.BF16 R144, R20.reuse, R64, R76 ;  /* 0x000000401490723c */ /* 0x040fec000004184c */
[C---:B------:R-:W-:Y:S06]  /*dcb0*/  HMMA.16816.F32.BF16 R220, R20.reuse, R38, R160 ;  /* 0x0000002614dc723c */ /* 0x040fec00000418a0 */
[C---:B------:R-:W-:Y:S06]  /*dcc0*/  HMMA.16816.F32.BF16 R216, R20.reuse, R62, R156 ;  /* 0x0000003e14d8723c */ /* 0x040fec000004189c */
[----:B------:R-:W-:Y:S01]  /*dcd0*/  HMMA.16816.F32.BF16 R176, R20, R66, R72 ;  /* 0x0000004214b0723c */ /* 0x000fe20000041848 */
[----:B------:R-:W-:Y:S05]  /*dce0*/  LDSM.16.M88.4 R20, [R189+0x1800] ;  /* 0x00180000bd14783b */ /* 0x000fea0000000200 */
[C---:B------:R-:W-:Y:S06]  /*dcf0*/  HMMA.16816.F32.BF16 R180, R24.reuse, R36, R68 ;  /* 0x0000002418b4723c */ /* 0x040fec0000041844 */
[C---:B------:R-:W-:Y:S01]  /*dd00*/  HMMA.16816.F32.BF16 R208, R24.reuse, R60, R32 ;  /* 0x0000003c18d0723c */ /* 0x040fe20000041820 */
[----:B------:R-:W-:Y:S05]  /*dd10*/  LDSM.16.M88.4 R32, [R189+0x800] ;  /* 0x00080000bd20783b */ /* 0x000fea0000000200 */
[C---:B------:R-:W-:Y:S01]  /*dd20*/  HMMA.16816.F32.BF16 R212, R24.reuse, R64, R4 ;  /* 0x0000004018d4723c */ /* 0x040fe20000041804 */
[----:B------:R-:W3:Y:S05]  /*dd30*/  LDSM.16.M88.4 R4, [R193+0x2000] ;  /* 0x00200000c104783b */ /* 0x000eea0000000200 */
[C---:B------:R-:W-:Y:S01]  /*dd40*/  HMMA.16816.F32.BF16 R68, R24.reuse, R38, R148 ;  /* 0x000000261844723c */ /* 0x040fe20000041894 */
[----:B------:R-:W-:Y:S05]  /*dd50*/  LDSM.16.M88.4 R36, [R189] ;  /* 0x00000000bd24783b */ /* 0x000fea0000000200 */
[C---:B------:R-:W-:Y:S01]  /*dd60*/  HMMA.16816.F32.BF16 R72, R24.reuse, R62, R28 ;  /* 0x0000003e1848723c */ /* 0x040fe2000004181c */
[----:B------:R-:W-:Y:S05]  /*dd70*/  LDSM.16.M88.4 R28, [R189+0x1000] ;  /* 0x00100000bd1c783b */ /* 0x000fea0000000200 */
[----:B------:R-:W-:Y:S01]  /*dd80*/  HMMA.16816.F32.BF16 R76, R24, R66, R8 ;  /* 0x00000042184c723c */ /* 0x000fe20000041808 */
[----:B------:R-:W5:Y:S01]  /*dd90*/  LDSM.16.M88.4 R8, [R193] ;  /* 0x00000000c108783b */ /* 0x000f620000000200 */
[----:B------:R-:W-:-:S04]  /*dda0*/  DEPBAR.LE SB0, 0x0 ;  /* 0x000080000000791a */ /* 0x000fc80000000000 */
[C---:B-1----:R-:W-:Y:S06]  /*ddb0*/  HMMA.16816.F32.BF16 R168, R12.reuse, R52, R232 ;  /* 0x000000340ca8723c */ /* 0x042fec00000418e8 */
[----:B------:R-:W-:Y:S06]  /*ddc0*/  HMMA.16816.F32.BF16 R164, R12, R54, R228 ;  /* 0x000000360ca4723c */ /* 0x000fec00000418e4 */
[C---:B--2---:R-:W-:Y:S06]  /*ddd0*/  HMMA.16816.F32.BF16 R60, R16.reuse, R52, R172 ;  /* 0x00000034103c723c */ /* 0x044fec00000418ac */
[----:B------:R-:W-:Y:S06]  /*dde0*/  HMMA.16816.F32.BF16 R56, R16, R54, R56 ;  /* 0x000000361038723c */ /* 0x000fec0000041838 */
[C---:B------:R-:W-:Y:S06]  /*ddf0*/  HMMA.16816.F32.BF16 R160, R12.reuse, R48, R224 ;  /* 0x000000300ca0723c */ /* 0x040fec00000418e0 */
[C---:B------:R-:W-:Y:S06]  /*de00*/  HMMA.16816.F32.BF16 R152, R12.reuse, R44, R152 ;  /* 0x0000002c0c98723c */ /* 0x040fec0000041898 */
[C---:B----4-:R-:W-:Y:S06]  /*de10*/  HMMA.16816.F32.BF16 R144, R12.reuse, R40, R144 ;  /* 0x000000280c90723c */ /* 0x050fec0000041890 */
        /* <DEDUP_REMOVED lines=12> */
[C---:B-----5:R-:W-:Y:S06]  /*dee0*/  HMMA.16816.F32.BF16 R52, R8.reuse, R32, R52 ;  /* 0x000000200834723c */ /* 0x060fec0000041834 */
        /* <DEDUP_REMOVED lines=11> */
[----:B------:R-:W-:Y:S01]  /*dfa0*/  HMMA.16816.F32.BF16 R64, R8, R22, R16 ;  /* 0x000000160840723c */ /* 0x000fe20000041810 */
[----:B------:R-:W-:Y:S06]  /*dfb0*/  BAR.SYNC.DEFER_BLOCKING 0x0 ;  /* 0x0000000000007b1d */ /* 0x000fec0000010000 */
[----:B------:R-:W-:-:S02]  /*dfc0*/  NOP ;  /* 0x0000000000007918 */ /* 0x000fc40000000000 */
[----:B------:R-:W-:-:S15]  /*dfd0*/  @!P1 BRA `(.L_x_1431) ;  /* 0x0000000000f09947 */ /* 0x000fde0003800000 */
[----:B------:R-:W2:Y:S04]  /*dfe0*/  LDL.64 R234, [R1+0x70] ;  /* 0x0000700001ea7983 */ /* 0x000ea80000100a00 */
[----:B------:R-:W3:Y:S01]  /*dff0*/  LDL.64 R246, [R1+0x68] ;  /* 0x0000680001f67983 */ /* 0x000ee20000100a00 */
        /* <DEDUP_REMOVED lines=9> */
[----:B------:R-:W5:Y:S01]  /*e090*/  @!P0 LDC.64 R12, c[0x0][0x218] ;  /* 0x00008600ff0c8b82 */ /* 0x000f620000000a00 */
[----:B------:R-:W-:Y:S02]  /*e0a0*/  BSSY B0, `(.L_x_1432) ;  /* 0x000002e000007945 */ /* 0x000fe40003800000 */
[----:B------:R-:W-:Y:S01]  /*e0b0*/  UIMAD UR4, UR17, UR11, UR4 ;  /* 0x0000000b110472a4 */ /* 0x000fe2000f8e0204 */
[----:B------:R-:W-:-:S02]  /*e0c0*/  IMAD.U32 R2, RZ, RZ, UR6 ;  /* 0x00000006ff027e24 */ /* 0x000fc4000f8e00ff */
[----:B------:R-:W-:Y:S01]  /*e0d0*/  IMAD.U32 R3, RZ, RZ, UR6 ;  /* 0x00000006ff037e24 */ /* 0x000fe2000f8e00ff */
[----:B------:R-:W-:Y:S01]  /*e0e0*/  UIADD3 UR4, UR7, UR4, URZ ;  /* 0x0000000407047290 */ /* 0x000fe2000fffe03f */
[----:B------:R-:W4:Y:S05]  /*e0f0*/  @!P0 LDC.64 R14, c[0x0][0x218] ;  /* 0x00008600ff0e8b82 */ /* 0x000f2a0000000a00 */
[----:B------:R-:W-:Y:S01]  /*e100*/  IMAD.U32 R0, RZ, RZ, UR4 ;  /* 0x00000004ff007e24 */ /* 0x000fe2000f8e00ff */
[----:B--2---:R-:W-:-:S04]  /*e110*/  LEA R2, P1, R2, R234, 0x6 ;  /* 0x000000ea02027211 */ /* 0x004fc800078230ff */
[----:B---3--:R-:W-:Y:S02]  /*e120*/  LEA.HI.X R3, R3, R247, R0, 0x6, P1 ;  /* 0x000000f703037211 */ /* 0x008fe400008f3400 */
[----:B------:R-:W-:Y:S02]  /*e130*/  @!P0 LEA R5, P1, R5, R2, 0x5 ;  /* 0x0000000205058211 */ /* 0x000fe400078228ff */
[C---:B------:R-:W-:Y:S02]  /*e140*/  @!P0 IADD3 R0, P3, R2.reuse, UR24, RZ ;  /* 0x0000001802008c10 */ /* 0x040fe4000ff7e0ff */
[----:B-1----:R-:W-:Y:S02]  /*e150*/  @!P0 LEA R8, P4, R2, R8, 0x1 ;  /* 0x0000000802088211 */ /* 0x002fe400078808ff */
[----:B------:R-:W-:Y:S02]  /*e160*/  @!P0 LEA.HI.X R10, R6, R3, R4, 0x5, P1 ;  /* 0x00000003060a8211 */ /* 0x000fe400008f2c04 */
[----:B-----5:R-:W-:-:S02]  /*e170*/  @!P0 LEA R6, P2, R0, R12, 0x1 ;  /* 0x0000000c00068211 */ /* 0x020fc400078408ff */
[----:B------:R-:W-:Y:S02]  /*e180*/  @!P0 IADD3.X R7, R3, UR22, RZ, P3, !PT ;  /* 0x0000001603078c10 */ /* 0x000fe40009ffe4ff */
[C---:B----4-:R-:W-:Y:S02]  /*e190*/  @!P0 LEA R4, P1, R5.reuse, R14, 0x1 ;  /* 0x0000000e05048211 */ /* 0x050fe400078208ff */
[----:B------:R-:W-:Y:S02]  /*e1a0*/  @!P0 LEA.HI.X R9, R2, R9, R3, 0x1, P4 ;  /* 0x0000000902098211 */ /* 0x000fe400020f0c03 */
[----:B------:R-:W-:Y:S02]  /*e1b0*/  @!P0 LEA.HI.X R7, R0, R13, R7, 0x1, P2 ;  /* 0x0000000d00078211 */ /* 0x000fe400010f0c07 */
[----:B------:R-:W-:Y:S01]  /*e1c0*/  @!P0 LEA.HI.X R5, R5, R15, R10, 0x1, P1 ;  /* 0x0000000f05058211 */ /* 0x000fe200008f0c0a */
        /* <DEDUP_REMOVED lines=27> */
.L_x_1433:
[----:B------:R-:W-:Y:S05]  /*e380*/  BSYNC B0 ;  /* 0x0000000000007941 */ /* 0x000fea0003800000 */
.L_x_1432:
[----:B------:R-:W0:Y:S02]  /*e390*/  LDGDEPBAR ;  /* 0x00000000000079af */ /* 0x000e240000000000 */
.L_x_1431:
[----:B------:R-:W3:Y:S01]  /*e3a0*/  LDL R2, [R1+0x18] ;  /* 0x0000180001027983 */ /* 0x000ee20000100800 */
[----:B------:R-:W-:Y:S01]  /*e3b0*/  VIADD R0, R249, 0x4 ;  /* 0x00000004f9007836 */ /* 0x000fe20000000000 */
[----:B------:R-:W-:Y:S01]  /*e3c0*/  USHF.L.U32 UR6, UR37, 0x1, URZ ;  /* 0x0000000125067899 */ /* 0x000fe2000800063f */
[----:B------:R-:W-:Y:S01]  /*e3d0*/  IMAD.WIDE.U32 R176, R241, -0x2daee0ad, RZ ;  /* 0xd2511f53f1b07825 */ /* 0x000fe200078e00ff */
[----:B-1----:R-:W1:Y:S02]  /*e3e0*/  S2R R7, SR_TID.X ;  /* 0x0000000000077919 */ /* 0x002e640000002100 */
[----:B------:R-:W-:Y:S01]  /*e3f0*/  UIADD3 UR4, UR6, 0x1, URZ ;  /* 0x0000000106047890 */ /* 0x000fe2000fffe03f */
[----:B------:R-:W-:-:S04]  /*e400*/  IMAD.WIDE.U32 R16, R0, -0x326172a9, RZ ;  /* 0xcd9e8d5700107825 */ /* 0x000fc800078e00ff */
[----:B------:R-:W-:Y:S02]  /*e410*/  IMAD.U32 R0, RZ, RZ, UR37 ;  /* 0x00000025ff007e24 */ /* 0x000fe4000f8e00ff */
[----:B------:R-:W-:Y:S02]  /*e420*/  IMAD.U32 R6, RZ, RZ, UR31 ;  /* 0x0000001fff067e24 */ /* 0x000fe4000f8e00ff */
[----:B------:R-:W-:Y:S02]  /*e430*/  IMAD.MOV.U32 R216, RZ, RZ, R243 ;  /* 0x000000ffffd87224 */ /* 0x000fe400078e00f3 */
[----:B------:R-:W-:Y:S02]  /*e440*/  IMAD.MOV.U32 R68, RZ, RZ, R244 ;  /* 0x000000ffff447224 */ /* 0x000fe400078e00f4 */
[----:B-1----:R-:W-:-:S05]  /*e450*/  IMAD.SHL.U32 R7, R7, 0x2, RZ ;  /* 0x0000000207077824 */ /* 0x002fca00078e00ff */
[----:B------:R-:W-:-:S05]  /*e460*/  LOP3.LUT R7, R7, 0x6, RZ, 0xc0, !PT ;  /* 0x0000000607077812 */ /* 0x000fca00078ec0ff */
[----:B------:R-:W-:-:S05]  /*e470*/  IMAD R0, R0, 0x40, R7 ;  /* 0x0000004000007824 */ /* 0x000fca00078e0207 */
[----:B------:R-:W-:-:S04]  /*e480*/  ISETP.GE.AND P0, PT, R0, R206, PT ;  /* 0x000000ce0000720c */ /* 0x000fc80003f06270 */
[----:B------:R-:W-:-:S04]  /*e490*/  ISETP.LT.OR P4, PT, R0, R201, P0 ;  /* 0x000000c90000720c */ /* 0x000fc80000781670 */
[----:B------:R-:W-:Y:S01]  /*e4a0*/  FSEL R19, R60, -INF , !P4 ;  /* 0xff8000003c137808 */ /* 0x000fe20006000000 */
[----:B---3--:R-:W-:Y:S02]  /*e4b0*/  IMAD.MOV.U32 R3, RZ, RZ, R2 ;  /* 0x000000ffff037224 */ /* 0x008fe400078e0002 */
[----:B------:R-:W-:Y:S02]  /*e4c0*/  IMAD.U32 R2, RZ, RZ, UR31 ;  /* 0x0000001fff027e24 */ /* 0x000fe4000f8e00ff */
[----:B--2---:R-:W-:Y:S01]  /*e4d0*/  IMAD.WIDE.U32 R4, R3, -0x2daee0ad, RZ ;  /* 0xd2511f5303047825 */ /* 0x004fe200078e00ff */
[----:B------:R-:W-:-:S04]  /*e4e0*/  LOP3.LUT R3, R17, R250, RZ, 0x3c, !PT ;  /* 0x000000fa11037212 */ /* 0x000fc800078e3cff */
[----:B------:R-:W-:Y:S01]  /*e4f0*/  LOP3.LUT R9, R5, UR6, R2, 0x96, !PT ;  /* 0x0000000605097c12 */ /* 0x000fe2000f8e9602 */
[----:B------:R-:W-:Y:S01]  /*e500*/  VIADD R2, R0, 0x1 ;  /* 0x0000000100027836 */ /* 0x000fe20000000000 */
[----:B------:R-:W-:Y:S01]  /*e510*/  LOP3.LUT R12, R177, UR36, R4, 0x96, !PT ;  /* 0x00000024b10c7c12 */ /* 0x000fe2000f8e9604 */
[----:B------:R-:W-:Y:S01]  /*e520*/  IMAD.WIDE.U32 R36, R3, -0x2daee0ad, RZ ;  /* 0xd2511f5303247825 */ /* 0x000fe200078e00ff */
[----:B------:R-:W-:Y:S02]  /*e530*/  LOP3.LUT R10, R5, UR4, R6, 0x96, !PT ;  /* 0x00000004050a7c12 */ /* 0x000fe4000f8e9606 */
[C---:B------:R-:W-:Y:S02]  /*e540*/  ISETP.GE.AND P2, PT, R2.reuse, R205, PT ;  /* 0x000000cd0200720c */ /* 0x040fe40003f46270 */
[----:B------:R-:W-:Y:S01]  /*e550*/  ISETP.GE.AND P0, PT, R2, R203, PT ;  /* 0x000000cb0200720c */ /* 0x000fe20003f06270 */
[----:B------:R-:W-:Y:S01]  /*e560*/  IMAD.WIDE.U32 R10, R10, -0x326172a9, RZ ;  /* 0xcd9e8d570a0a7825 */ /* 0x000fe200078e00ff */
[----:B------:R-:W-:-:S02]  /*e570*/  ISETP.GE.AND P3, PT, R2, R206, PT ;  /* 0x000000ce0200720c */ /* 0x000fc40003f66270 */
        /* <DEDUP_REMOVED lines=9> */
[----:B------:R-:W-:Y:S02]  /*e610*/  LOP3.LUT R14, R37, UR36, R4, 0x96, !PT ;  /* 0x00000024250e7c12 */ /* 0x000fe4000f8e9604 */
[C---:B------:R-:W-:Y:S02]  /*e620*/  ISETP.GE.AND P2, PT, R0.reuse, R203, PT ;  /* 0x000000cb0000720c */ /* 0x040fe40003f46270 */
[----:B------:R-:W-:Y:S02]  /*e630*/  P2R R4, PR, RZ, 0x8 ;  /* 0x00000008ff047803 */ /* 0x000fe40000000000 */
[----:B------:R-:W-:-:S02]  /*e640*/  ISETP.LT.OR P3, PT, R0, R200, P1 ;  /* 0x000000c80000720c */ /* 0x000fc40000f61670 */
[C---:B------:R-:W-:Y:S02]  /*e650*/  ISETP.LT.OR P1, PT, R0.reuse, R202, P0 ;  /* 0x000000ca0000720c */ /* 0x040fe40000721670 */
[----:B------:R-:W-:Y:S02]  /*e660*/  ISETP.LT.OR P0, PT, R0, R199, P2 ;  /* 0x000000c70000720c */ /* 0x000fe40001701670 */
[----:B------:R-:W-:Y:S02]  /*e670*/  ISETP.GE.AND P2, PT, R2, R205, PT ;  /* 0x000000cd0200720c */ /* 0x000fe40003f46270 */
[----:B------:R-:W-:Y:S02]  /*e680*/  P2R R5, PR, RZ, 0x40 ;  /* 0x00000040ff057803 */ /* 0x000fe40000000000 */
[----:B------:R-:W-:Y:S02]  /*e690*/  FSEL R62, R62, -INF , !P3 ;  /* 0xff8000003e3e7808 */ /* 0x000fe40005800000 */
[----:B------:R-:W-:-:S02]  /*e6a0*/  ISETP.GE.AND P3, PT, R2, R206, PT ;  /* 0x000000ce0200720c */ /* 0x000fc40003f66270 */
[----:B------:R-:W-:Y:S02]  /*e6b0*/  FSEL R20, R61, -INF , !P5 ;  /* 0xff8000003d147808 */ /* 0x000fe40006800000 */
[----:B------:R-:W-:Y:S02]  /*e6c0*/  FSEL R25, R168, -INF , !P1 ;  /* 0xff800000a8197808 */ /* 0x000fe40004800000 */
[----:B------:R-:W-:Y:S01]  /*e6d0*/  ISETP.NE.AND P5, PT, R3, RZ, PT ;  /* 0x000000ff0300720c */ /* 0x000fe20003fa5270 */
[----:B------:R-:W-:Y:S01]  /*e6e0*/  VIADD R3, R0, 0x9 ;  /* 0x0000000900037836 */ /* 0x000fe20000000000 */
[C---:B------:R-:W-:Y:S02]  /*e6f0*/  ISETP.LT.OR P6, PT, R2.reuse, R200, P2 ;  /* 0x000000c80200720c */ /* 0x040fe400017c1670 */
[----:B------:R-:W-:Y:S02]  /*e700*/  ISETP.GE.AND P1, PT, R2, R204, PT ;  /* 0x000000cc0200720c */ /* 0x000fe40003f26270 */
[----:B------:R-:W-:-:S02]  /*e710*/  ISETP.NE.AND P2, PT, R5, RZ, PT ;  /* 0x000000ff0500720c */ /* 0x000fc40003f45270 */
[----:B------:R-:W-:Y:S02]  /*e720*/  ISETP.LT.OR P4, PT, R2, R201, P3 ;  /* 0x000000c90200720c */ /* 0x000fe40001f81670 */
[----:B------:R-:W-:Y:S02]  /*e730*/  ISETP.NE.AND P3, PT, R4, RZ, PT ;  /* 0x000000ff0400720c */ /* 0x000fe40003f65270 */
[----:B------:R-:W-:Y:S02]  /*e740*/  ISETP.LT.OR P1, PT, R2, R202, P1 ;  /* 0x000000ca0200720c */ /* 0x000fe40000f21670 */
[----:B------:R-:W-:Y:S02]  /*e750*/  FSEL R63, R63, -INF , !P2 ;  /* 0xff8000003f3f7808 */ /* 0x000fe40005000000 */
[----:B------:R-:W-:Y:S02]  /*e760*/  ISETP.GE.AND P2, PT, R3, R205, PT ;  /* 0x000000cd0300720c */ /* 0x000fe40003f46270 */
[----:B------:R-:W-:-:S02]  /*e770*/  FSEL R26, R169, -INF , !P3 ;  /* 0xff800000a91a7808 */ /* 0x000fc40005800000 */
[----:B------:R-:W-:Y:S02]  /*e780*/  FSEL R30, R170, -INF , !P0 ;  /* 0xff800000aa1e7808 */ /* 0x000fe40004000000 */
[C---:B------:R-:W-:Y:S02]  /*e790*/  ISETP.GE.AND P3, PT, R3.reuse, R206, PT ;  /* 0x000000ce0300720c */ /* 0x040fe40003f66270 */
[----:B------:R-:W-:Y:S02]  /*e7a0*/  ISETP.GE.AND P0, PT, R2, R203, PT ;  /* 0x000000cb0200720c */ /* 0x000fe40003f06270 */
[----:B------:R-:W-:Y:S02]  /*e7b0*/  P2R R4, PR, RZ, 0x2 ;  /* 0x00000002ff047803 */ /* 0x000fe40000000000 */
[----:B------:R-:W-:Y:S02]  /*e7c0*/  ISETP.LT.OR P2, PT, R3, R200, P2 ;  /* 0x000000c80300720c */ /* 0x000fe40001741670 */
[----:B------:R-:W-:-:S02]  /*e7d0*/  FSEL R60, R171, -INF , !P5 ;  /* 0xff800000ab3c7808 */ /* 0x000fc40006800000 */
[C---:B------:R-:W-:Y:S02]  /*e7e0*/  ISETP.GE.AND P1, PT, R3.reuse, R204, PT ;  /* 0x000000cc0300720c */ /* 0x040fe40003f26270 */
[----:B------:R-:W-:Y:S02]  /*e7f0*/  P2R R5, PR, RZ, 0x40 ;  /* 0x00000040ff057803 */ /* 0x000fe40000000000 */
[C---:B------:R-:W-:Y:S02]  /*e800*/  ISETP.LT.OR P5, PT, R3.reuse, R201, P3 ;  /* 0x000000c90300720c */ /* 0x040fe40001fa1670 */
[----:B------:R-:W-:Y:S01]  /*e810*/  ISETP.LT.OR P6, PT, R2, R199, P0 ;  /* 0x000000c70200720c */ /* 0x000fe200007c1670 */
[----:B------:R-:W-:Y:S01]  /*e820*/  VIADD R2, R0, 0x10 ;  /* 0x0000001000027836 */ /* 0x000fe20000000000 */
[----:B------:R-:W-:Y:S02]  /*e830*/  ISETP.NE.AND P3, PT, R4, RZ, PT ;  /* 0x000000ff0400720c */ /* 0x000fe40003f65270 */
[----:B------:R-:W-:-:S02]  /*e840*/  ISETP.GE.AND P0, PT, R3, R203, PT ;  /* 0x000000cb0300720c */ /* 0x000fc40003f06270 */
[----:B------:R-:W-:Y:S02]  /*e850*/  P2R R4, PR, RZ, 0x4 ;  /* 0x00000004ff047803 */ /* 0x000fe40000000000 */
[C---:B------:R-:W-:Y:S02]  /*e860*/  ISETP.LT.OR P2, PT, R3.reuse, R202, P1 ;  /* 0x000000ca0300720c */ /* 0x040fe40000f41670 */
[----:B------:R-:W-:Y:S02]  /*e870*/  ISETP.LT.OR P1, PT, R3, R199, P0 ;  /* 0x000000c70300720c */ /* 0x000fe40000721670 */
[----:B------:R-:W-:Y:S02]  /*e880*/  P2R R3, PR, RZ, 0x4 ;  /* 0x00000004ff037803 */ /* 0x000fe40000000000 */
[----:B------:R-:W-:Y:S02]  /*e890*/  FSEL R27, R164, -INF , !P3 ;  /* 0xff800000a41b7808 */ /* 0x000fe40005800000 */
[----:B------:R-:W-:-:S02]  /*e8a0*/  ISETP.GE.AND P2, PT, R2, R204, PT ;  /* 0x000000cc0200720c */ /* 0x000fc40003f46270 */
[----:B------:R-:W-:Y:S02]  /*e8b0*/  ISETP.GE.AND P3, PT, R2, R205, PT ;  /* 0x000000cd0200720c */ /* 0x000fe40003f66270 */
[----:B------:R-:W-:Y:S02]  /*e8c0*/  FSEL R31, R166, -INF , !P6 ;  /* 0xff800000a61f7808 */ /* 0x000fe40007000000 */
[----:B------:R-:W-:Y:S02]  /*e8d0*/  ISETP.GE.AND P0, PT, R2, R203, PT ;  /* 0x000000cb0200720c */ /* 0x000fe40003f06270 */
[----:B------:R-:W-:Y:S02]  /*e8e0*/  FSEL R21, R56, -INF , !P4 ;  /* 0xff80000038157808 */ /* 0x000fe40006000000 */
[----:B------:R-:W-:Y:S01]  /*e8f0*/  ISETP.NE.AND P6, PT, R3, RZ, PT ;  /* 0x000000ff0300720c */ /* 0x000fe20003fc5270 */
[----:B------:R-:W-:Y:S01]  /*e900*/  VIADD R3, R0, 0x11 ;  /* 0x0000001100037836 */ /* 0x000fe20000000000 */
[----:B------:R-:W-:-:S02]  /*e910*/  ISETP.NE.AND P4, PT, R5, RZ, PT ;  /* 0x000000ff0500720c */ /* 0x000fc40003f85270 */
[C---:B------:R-:W-:Y:S02]  /*e920*/  ISETP.LT.OR P2, PT, R2.reuse, R202, P2 ;  /* 0x000000ca0200720c */ /* 0x040fe40001741670 */
[C---:B------:R-:W-:Y:S02]  /*e930*/  ISETP.LT.OR P3, PT, R2.reuse, R200, P3 ;  /* 0x000000c80200720c */ /* 0x040fe40001f61670 */
[----:B------:R-:W-:Y:S02]  /*e940*/  ISETP.LT.OR P0, PT, R2, R199, P0 ;  /* 0x000000c70200720c */ /* 0x000fe40000701670 */
[----:B------:R-:W-:Y:S02]  /*e950*/  FSEL R22, R57, -INF , !P5 ;  /* 0xff80000039167808 */ /* 0x000fe40006800000 */
[----:B------:R-:W-:Y:S02]  /*e960*/  FSEL R23, R58, -INF , !P4 ;  /* 0xff8000003a177808 */ /* 0x000fe40006000000 */
[----:B------:R-:W-:-:S02]  /*e970*/  ISETP.NE.AND P5, PT, R4, RZ, PT ;  /* 0x000000ff0400720c */ /* 0x000fc40003fa5270 */
[----:B------:R-:W-:Y:S02]  /*e980*/  P2R R5, PR, RZ, 0x4 ;  /* 0x00000004ff057803 */ /* 0x000fe40000000000 */
[-C--:B------:R-:W-:Y:S02]  /*e990*/  ISETP.GE.AND P4, PT, R2, R206.reuse, PT ;  /* 0x000000ce0200720c */ /* 0x080fe40003f86270 */
[----:B------:R-:W-:Y:S02]  /*e9a0*/  P2R R6, PR, RZ, 0x8 ;  /* 0x00000008ff067803 */ /* 0x000fe40000000000 */
[C---:B------:R-:W-:Y:S02]  /*e9b0*/  ISETP.GE.AND P2, PT, R3.reuse, R205, PT ;  /* 0x000000cd0300720c */ /* 0x040fe40003f46270 */
[----:B------:R-:W-:Y:S02]  /*e9c0*/  P2R R4, PR, RZ, 0x1 ;  /* 0x00000001ff047803 */ /* 0x000fe40000000000 */
[----:B------:R-:W-:-:S02]  /*e9d0*/  ISETP.GE.AND P3, PT, R3, R206, PT ;  /* 0x000000ce0300720c */ /* 0x000fc40003f66270 */
[----:B------:R-:W-:Y:S01]  /*e9e0*/  FSEL R24, R59, -INF , !P5 ;  /* 0xff8000003b187808 */ /* 0x000fe20006800000 */
[----:B------:R-:W-:Y:S01]  /*e9f0*/  IMAD.WIDE.U32 R58, R12, -0x326172a9, RZ ;  /* 0xcd9e8d570c3a7825 */ /* 0x000fe200078e00ff */
[-C--:B------:R-:W-:Y:S02]  /*ea00*/  ISETP.LT.OR P4, PT, R2, R201.reuse, P4 ;  /* 0x000000c90200720c */ /* 0x080fe40002781670 */
[----:B------:R-:W-:Y:S01]  /*ea10*/  FSEL R28, R165, -INF , !P6 ;  /* 0xff800000a51c7808 */ /* 0x000fe20007000000 */
[----:B------:R-:W-:Y:S01]  /*ea20*/  VIADD R2, R0, 0x18 ;  /* 0x0000001800027836 */ /* 0x000fe20000000000 */
[----:B------:R-:W-:Y:S02]  /*ea30*/  ISETP.LT.OR P5, PT, R3, R200, P2 ;  /* 0x000000c80300720c */ /* 0x000fe400017a1670 */
[----:B------:R-:W-:Y:S02]  /*ea40*/  FSEL R37, R167, -INF , !P1 ;  /* 0xff800000a7257808 */ /* 0x000fe40004800000 */
[----:B------:R-:W-:-:S02]  /*ea50*/  ISETP.LT.OR P6, PT, R3, R201, P3 ;  /* 0x000000c90300720c */ /* 0x000fc40001fc1670 */
[----:B------:R-:W-:Y:S02]  /*ea60*/  ISETP.NE.AND P2, PT, R4, RZ, PT ;  /* 0x000000ff0400720c */ /* 0x000fe40003f45270 */
[----:B------:R-:W-:Y:S02]  /*ea70*/  ISETP.GE.AND P1, PT, R3, R204, PT ;  /* 0x000000cc0300720c */ /* 0x000fe40003f26270 */
[----:B------:R-:W-:Y:S02]  /*ea80*/  ISETP.NE.AND P3, PT, R5, RZ, PT ;  /* 0x000000ff0500720c */ /* 0x000fe40003f65270 */
[----:B------:R-:W-:Y:S02]  /*ea90*/  ISETP.GE.AND P0, PT, R3, R203, PT ;  /* 0x000000cb0300720c */ /* 0x000fe40003f06270 */
[----:B------:R-:W-:Y:S02]  /*eaa0*/  P2R R4, PR, RZ, 0x20 ;  /* 0x00000020ff047803 */ /* 0x000fe40000000000 */
[----:B------:R-:W-:-:S02]  /*eab0*/  FSEL R165, R162, -INF , !P2 ;  /* 0xff800000a2a57808 */ /* 0x000fc40005000000 */
[C---:B------:R-:W-:Y:S02]  /*eac0*/  ISETP.LT.OR P5, PT, R3.reuse, R202, P1 ;  /* 0x000000ca0300720c */ /* 0x040fe40000fa1670 */
[----:B------:R-:W-:Y:S02]  /*ead0*/  FSEL R57, R160, -INF , !P3 ;  /* 0xff800000a0397808 */ /* 0x000fe40005800000 */
[----:B------:R-:W-:Y:S02]  /*eae0*/  ISETP.GE.AND P2, PT, R2, R204, PT ;  /* 0x000000cc0200720c */ /* 0x000fe40003f46270 */
[----:B------:R-:W-:Y:S01]  /*eaf0*/  ISETP.LT.OR P1, PT, R3, R199, P0 ;  /* 0x000000c70300720c */ /* 0x000fe20000721670 */
[----:B------:R-:W-:Y:S01]  /*eb00*/  VIADD R3, R0, 0x19 ;  /* 0x0000001900037836 */ /* 0x000fe20000000000 */
[----:B------:R-:W-:Y:S02]  /*eb10*/  ISETP.GE.AND P3, PT, R2, R205, PT ;  /* 0x000000cd0200720c */ /* 0x000fe40003f66270 */
[----:B------:R-:W-:-:S02]  /*eb20*/  FSEL R56, R52, -INF , !P4 ;  /* 0xff80000034387808 */ /* 0x000fc40006000000 */
[----:B------:R-:W-:Y:S02]  /*eb30*/  ISETP.GE.AND P0, PT, R2, R203, PT ;  /* 0x000000cb0200720c */ /* 0x000fe40003f06270 */
[----:B------:R-:W-:Y:S02]  /*eb40*/  ISETP.NE.AND P4, PT, R6, RZ, PT ;  /* 0x000000ff0600720c */ /* 0x000fe40003f85270 */
[C---:B------:R-:W-:Y:S02]  /*eb50*/  ISETP.LT.OR P2, PT, R2.reuse, R202, P2 ;  /* 0x000000ca0200720c */ /* 0x040fe40001741670 */
[C---:B------:R-:W-:Y:S02]  /*eb60*/  ISETP.LT.OR P3, PT, R2.reuse, R200, P3 ;  /* 0x000000c80200720c */ /* 0x040fe40001f61670 */
[----:B------:R-:W-:Y:S02]  /*eb70*/  ISETP.LT.OR P0, PT, R2, R199, P0 ;  /* 0x000000c70200720c */ /* 0x000fe40000701670 */
[----:B------:R-:W-:-:S02]  /*eb80*/  FSEL R179, R54, -INF , !P4 ;  /* 0xff80000036b37808 */ /* 0x000fc40006000000 */
[----:B------:R-:W-:Y:S02]  /*eb90*/  FSEL R54, R53, -INF , !P6 ;  /* 0xff80000035367808 */ /* 0x000fe40007000000 */
[----:B------:R-:W-:Y:S02]  /*eba0*/  P2R R5, PR, RZ, 0x4 ;  /* 0x00000004ff057803 */ /* 0x000fe40000000000 */
[----:B------:R-:W-:Y:S02]  /*ebb0*/  ISETP.GE.AND P4, PT, R2, R206, PT ;  /* 0x000000ce0200720c */ /* 0x000fe40003f86270 */
[----:B------:R-:W-:Y:S02]  /*ebc0*/  ISETP.NE.AND P6, PT, R4, RZ, PT ;  /* 0x000000ff0400720c */ /* 0x000fe40003fc5270 */
[----:B------:R-:W-:Y:S02]  /*ebd0*/  P2R R6, PR, RZ, 0x8 ;  /* 0x00000008ff067803 */ /* 0x000fe40000000000 */
[----:B------:R-:W-:-:S02]  /*ebe0*/  ISETP.GE.AND P2, PT, R3, R205, PT ;  /* 0x000000cd0300720c */ /* 0x000fc40003f46270 */
[----:B------:R-:W-:Y:S02]  /*ebf0*/  P2R R4, PR, RZ, 0x1 ;  /* 0x00000001ff047803 */ /* 0x000fe40000000000 */
[----:B------:R-:W-:Y:S02]  /*ec00*/  ISETP.GE.AND P3, PT, R3, R206, PT ;  /* 0x000000ce0300720c */ /* 0x000fe40003f66270 */
[----:B------:R-:W-:Y:S02]  /*ec10*/  FSEL R75, R161, -INF , !P5 ;  /* 0xff800000a14b7808 */ /* 0x000fe40006800000 */
[----:B------:R-:W-:Y:S01]  /*ec20*/  ISETP.LT.OR P4, PT, R2, R201, P4 ;  /* 0x000000c90200720c */ /* 0x000fe20002781670 */
[----:B------:R-:W-:Y:S01]  /*ec30*/  VIADD R2, R0, 0x20 ;  /* 0x0000002000027836 */ /* 0x000fe20000000000 */
[----:B------:R-:W-:Y:S02]  /*ec40*/  FSEL R180, R55, -INF , !P6 ;  /* 0xff80000037b47808 */ /* 0x000fe40007000000 */
[----:B------:R-:W-:-:S02]  /*ec50*/  ISETP.LT.OR P5, PT, R3, R200, P2 ;  /* 0x000000c80300720c */ /* 0x000fc400017a1670 */
[----:B------:R-:W-:Y:S02]  /*ec60*/  ISETP.LT.OR P6, PT, R3, R201, P3 ;  /* 0x000000c90300720c */ /* 0x000fe40001fc1670 */
[----:B------:R-:W-:Y:S02]  /*ec70*/  ISETP.NE.AND P2, PT, R4, RZ, PT ;  /* 0x000000ff0400720c */ /* 0x000fe40003f45270 */
[----:B------:R-:W-:Y:S02]  /*ec80*/  FSEL R164, R163, -INF , !P1 ;  /* 0xff800000a3a47808 */ /* 0x000fe40004800000 */
[----:B------:R-:W-:Y:S02]  /*ec90*/  ISETP.NE.AND P3, PT, R5, RZ, PT ;  /* 0x000000ff0500720c */ /* 0x000fe40003f65270 */
[C---:B------:R-:W-:Y:S02]  /*eca0*/  ISETP.GE.AND P1, PT, R3.reuse, R204, PT ;  /* 0x000000cc0300720c */ /* 0x040fe40003f26270 */
[----:B------:R-:W-:-:S02]  /*ecb0*/  ISETP.GE.AND P0, PT, R3, R203, PT ;  /* 0x000000cb0300720c */ /* 0x000fc40003f06270 */
[----:B------:R-:W-:Y:S02]  /*ecc0*/  FSEL R147, R158, -INF , !P2 ;  /* 0xff8000009e937808 */ /* 0x000fe40005000000 */
[----:B------:R-:W-:Y:S02]  /*ecd0*/  FSEL R48, R48, -INF , !P4 ;  /* 0xff80000030307808 */ /* 0x000fe40006000000 */
[----:B------:R-:W-:Y:S02]  /*ece0*/  P2R R4, PR, RZ, 0x20 ;  /* 0x00000020ff047803 */ /* 0x000fe40000000000 */
[----:B------:R-:W-:Y:S02]  /*ecf0*/  FSEL R74, R156, -INF , !P3 ;  /* 0xff8000009c4a7808 */ /* 0x000fe40005800000 */
[----:B------:R-:W-:Y:S02]  /*ed00*/  ISETP.GE.AND P2, PT, R2, R204, PT ;  /* 0x000000cc0200720c */ /* 0x000fe40003f46270 */
[----:B------:R-:W-:-:S02]  /*ed10*/  ISETP.NE.AND P4, PT, R6, RZ, PT ;  /* 0x000000ff0600720c */ /* 0x000fc40003f85270 */
[CC--:B------:R-:W-:Y:S02]  /*ed20*/  ISETP.LT.OR P5, PT, R3.reuse, R202.reuse, P1 ;  /* 0x000000ca0300720c */ /* 0x0c0fe40000fa1670 */
[----:B------:R-:W-:Y:S02]  /*ed30*/  ISETP.GE.AND P3, PT, R2, R205, PT ;  /* 0x000000cd0200720c */ /* 0x000fe40003f66270 */
[----:B------:R-:W-:Y:S01]  /*ed40*/  ISETP.LT.OR P1, PT, R3, R199, P0 ;  /* 0x000000c70300720c */ /* 0x000fe20000721670 */
[----:B------:R-:W-:Y:S01]  /*ed50*/  VIADD R3, R0, 0x21 ;  /* 0x0000002100037836 */ /* 0x000fe20000000000 */
[C---:B------:R-:W-:Y:S02]  /*ed60*/  ISETP.GE.AND P0, PT, R2.reuse, R203, PT ;  /* 0x000000cb0200720c */ /* 0x040fe40003f06270 */
[----:B------:R-:W-:Y:S02]  /*ed70*/  ISETP.LT.OR P2, PT, R2, R202, P2 ;  /* 0x000000ca0200720c */ /* 0x000fe40001741670 */
[----:B------:R-:W-:-:S02]  /*ed80*/  FSEL R170, R50, -INF , !P4 ;  /* 0xff80000032aa7808 */ /* 0x000fc40006000000 */
[C---:B------:R-:W-:Y:S02]  /*ed90*/  ISETP.LT.OR P3, PT, R2.reuse, R200, P3 ;  /* 0x000000c80200720c */ /* 0x040fe40001f61670 */
[C---:B------:R-:W-:Y:S02]  /*eda0*/  ISETP.GE.AND P4, PT, R2.reuse, R206, PT ;  /* 0x000000ce0200720c */ /* 0x040fe40003f86270 */
[----:B------:R-:W-:Y:S02]  /*edb0*/  ISETP.LT.OR P0, PT, R2, R199, P0 ;  /* 0x000000c70200720c */ /* 0x000fe40000701670 */
[----:B------:R-:W-:Y:S01]  /*edc0*/  FSEL R55, R49, -INF , !P6 ;  /* 0xff80000031377808 */ /* 0x000fe20007000000 */
[----:B------:R-:W-:Y:S01]  /*edd0*/  IMAD R49, R249, -0x326172a9, RZ ;  /* 0xcd9e8d57f9317824 */ /* 0x000fe200078e02ff */
[----:B------:R-:W-:Y:S02]  /*ede0*/  P2R R5, PR, RZ, 0x4 ;  /* 0x00000004ff057803 */ /* 0x000fe40000000000 */
[----:B------:R-:W-:-:S02]  /*edf0*/  ISETP.NE.AND P6, PT, R4, RZ, PT ;  /* 0x000000ff0400720c */ /* 0x000fc40003fc5270 */
[----:B------:R-:W-:Y:S02]  /*ee00*/  P2R R6, PR, RZ, 0x8 ;  /* 0x00000008ff067803 */ /* 0x000fe40000000000 */
[C---:B------:R-:W-:Y:S02]  /*ee10*/  ISETP.GE.AND P2, PT, R3.reuse, R205, PT ;  /* 0x000000cd0300720c */ /* 0x040fe40003f46270 */
[----:B------:R-:W-:Y:S01]  /*ee20*/  ISETP.LT.OR P4, PT, R2, R201, P4 ;  /* 0x000000c90200720c */ /* 0x000fe20002781670 */
[----:B------:R-:W-:Y:S01]  /*ee30*/  VIADD R2, R0, 0x28 ;  /* 0x0000002800027836 */ /* 0x000fe20000000000 */
[----:B------:R-:W-:Y:S02]  /*ee40*/  ISETP.GE.AND P3, PT, R3, R206, PT ;  /* 0x000000ce0300720c */ /* 0x000fe40003f66270 */
[----:B------:R-:W-:Y:S02]  /*ee50*/  P2R R4, PR, RZ, 0x1 ;  /* 0x00000001ff047803 */ /* 0x000fe40000000000 */
[----:B------:R-:W-:-:S02]  /*ee60*/  FSEL R146, R157, -INF , !P5 ;  /* 0xff8000009d927808 */ /* 0x000fc40006800000 */
[----:B------:R-:W-:Y:S02]  /*ee70*/  FSEL R171, R51, -INF , !P6 ;  /* 0xff80000033ab7808 */ /* 0x000fe40007000000 */
[----:B------:R-:W-:Y:S02]  /*ee80*/  FSEL R166, R159, -INF , !P1 ;  /* 0xff8000009fa67808 */ /* 0x000fe40004800000 */
[C---:B------:R-:W-:Y:S02]  /*ee90*/  ISETP.LT.OR P5, PT, R3.reuse, R200, P2 ;  /* 0x000000c80300720c */ /* 0x040fe400017a1670 */
[C---:B------:R-:W-:Y:S02]  /*eea0*/  ISETP.GE.AND P1, PT, R3.reuse, R204, PT ;  /* 0x000000cc0300720c */ /* 0x040fe40003f26270 */
[----:B------:R-:W-:Y:S02]  /*eeb0*/  FSEL R167, R32, -INF , !P4 ;  /* 0xff80000020a77808 */ /* 0x000fe40006000000 */
[----:B------:R-:W-:-:S02]  /*eec0*/  ISETP.LT.OR P6, PT, R3, R201, P3 ;  /* 0x000000c90300720c */ /* 0x000fc40001fc1670 */
[----:B------:R-:W-:Y:S02]  /*eed0*/  ISETP.NE.AND P4, PT, R6, RZ, PT ;  /* 0x000000ff0600720c */ /* 0x000fe40003f85270 */
[----:B------:R-:W-:Y:S02]  /*eee0*/  ISETP.GE.AND P0, PT, R3, R203, PT ;  /* 0x000000cb0300720c */ /* 0x000fe40003f06270 */
[----:B------:R-:W-:Y:S02]  /*eef0*/  ISETP.NE.AND P3, PT, R5, RZ, PT ;  /* 0x000000ff0500720c */ /* 0x000fe40003f65270 */
[----:B------:R-:W-:Y:S02]  /*ef00*/  ISETP.NE.AND P2, PT, R4, RZ, PT ;  /* 0x000000ff0400720c */ /* 0x000fe40003f45270 */
[----:B------:R-:W-:Y:S02]  /*ef10*/  P2R R4, PR, RZ, 0x20 ;  /* 0x00000020ff047803 */ /* 0x000fe40000000000 */
[----:B------:R-:W-:-:S02]  /*ef20*/  ISETP.LT.OR P5, PT, R3, R202, P1 ;  /* 0x000000ca0300720c */ /* 0x000fc40000fa1670 */
[----:B------:R-:W-:Y:S02]  /*ef30*/  ISETP.LT.OR P1, PT, R3, R199, P0 ;  /* 0x000000c70300720c */ /* 0x000fe40000721670 */
[----:B------:R-:W-:Y:S02]  /*ef40*/  FSEL R221, R34, -INF , !P4 ;  /* 0xff80000022dd7808 */ /* 0x000fe40006000000 */
[----:B------:R-:W-:Y:S02]  /*ef50*/  FSEL R181, R152, -INF , !P3 ;  /* 0xff80000098b57808 */ /* 0x000fe40005800000 */
[----:B------:R-:W-:Y:S02]  /*ef60*/  FSEL R209, R154, -INF , !P2 ;  /* 0xff8000009ad17808 */ /* 0x000fe40005000000 */
[C---:B------:R-:W-:Y:S02]  /*ef70*/  ISETP.GE.AND P4, PT, R2.reuse, R206, PT ;  /* 0x000000ce0200720c */ /* 0x040fe40003f86270 */
[----:B------:R-:W-:-:S02]  /*ef80*/  ISETP.GE.AND P3, PT, R2, R205, PT ;  /* 0x000000cd0200720c */ /* 0x000fc40003f66270 */
[C---:B------:R-:W-:Y:S02]  /*ef90*/  ISETP.GE.AND P2, PT, R2.reuse, R204, PT ;  /* 0x000000cc0200720c */ /* 0x040fe40003f46270 */
[C---:B------:R-:W-:Y:S02]  /*efa0*/  ISETP.GE.AND P0, PT, R2.reuse, R203, PT ;  /* 0x000000cb0200720c */ /* 0x040fe40003f06270 */
[----:B------:R-:W-:Y:S02]  /*efb0*/  FSEL R169, R33, -INF , !P6 ;  /* 0xff80000021a97808 */ /* 0x000fe40007000000 */
[C---:B------:R-:W-:Y:S02]  /*efc0*/  ISETP.LT.OR P4, PT, R2.reuse, R201, P4 ;  /* 0x000000c90200720c */ /* 0x040fe40002781670 */
[C---:B------:R-:W-:Y:S02]  /*efd0*/  ISETP.LT.OR P6, PT, R2.reuse, R200, P3 ;  /* 0x000000c80200720c */ /* 0x040fe40001fc1670 */
[----:B------:R-:W-:-:S02]  /*efe0*/  ISETP.LT.OR P2, PT, R2, R202, P2 ;  /* 0x000000ca0200720c */ /* 0x000fc40001741670 */
[----:B------:R-:W-:Y:S01]  /*eff0*/  ISETP.LT.OR P0, PT, R2, R199, P0 ;  /* 0x000000c70200720c */ /* 0x000fe20000701670 */
[----:B------:R-:W-:Y:S01]  /*f000*/  VIADD R2, R0, 0x29 ;  /* 0x0000002900027836 */ /* 0x000fe20000000000 */
[----:B------:R-:W-:Y:S02]  /*f010*/  ISETP.NE.AND P3, PT, R4, RZ, PT ;  /* 0x000000ff0400720c */ /* 0x000fe40003f65270 */
[----:B------:R-:W-:Y:S02]  /*f020*/  FMNMX.FTZ R4, R240, R19, !PT ;  /* 0x00000013f0047209 */ /* 0x000fe40007810000 */
[----:B------:R-:W-:Y:S02]  /*f030*/  P2R R3, PR, RZ, 0x4 ;  /* 0x00000004ff037803 */ /* 0x000fe40000000000 */
[----:B------:R-:W-:Y:S02]  /*f040*/  P2R R8, PR, RZ, 0x1 ;  /* 0x00000001ff087803 */ /* 0x000fe40000000000 */
[----:B------:R-:W-:-:S02]  /*f050*/  FSEL R211, R155, -INF , !P1 ;  /* 0xff8000009bd37808 */ /* 0x000fc40004800000 */
[C---:B------:R-:W-:Y:S02]  /*f060*/  ISETP.GE.AND P1, PT, R2.reuse, R206, PT ;  /* 0x000000ce0200720c */ /* 0x040fe40003f26270 */
[C---:B------:R-:W-:Y:S02]  /*f070*/  ISETP.GE.AND P0, PT, R2.reuse, R205, PT ;  /* 0x000000cd0200720c */ /* 0x040fe40003f06270 */
[----:B------:R-:W-:Y:S02]  /*f080*/  ISETP.GE.AND P2, PT, R2, R203, PT ;  /* 0x000000cb0200720c */ /* 0x000fe40003f46270 */
[----:B------:R-:W-:Y:S02]  /*f090*/  FSEL R182, R153, -INF , !P5 ;  /* 0xff80000099b67808 */ /* 0x000fe40006800000 */
[----:B------:R-:W-:Y:S02]  /*f0a0*/  FMNMX.FTZ R4, R20, R4, !PT ;  /* 0x0000000414047209 */ /* 0x000fe40007810000 */
[----:B------:R-:W-:-:S02]  /*f0b0*/  FSEL R223, R35, -INF , !P3 ;  /* 0xff80000023df7808 */ /* 0x000fc40005800000 */
[----:B------:R-:W-:Y:S01]  /*f0c0*/  ISETP.NE.AND P5, PT, R3, RZ, PT ;  /* 0x000000ff0300720c */ /* 0x000fe20003fa5270 */
[----:B------:R-:W-:Y:S01]  /*f0d0*/  VIADD R3, R0, 0x30 ;  /* 0x0000003000037836 */ /* 0x000fe20000000000 */
[C---:B------:R-:W-:Y:S02]  /*f0e0*/  ISETP.GE.AND P3, PT, R2.reuse, R204, PT ;  /* 0x000000cc0200720c */ /* 0x040fe40003f66270 */
[C---:B------:R-:W-:Y:S02]  /*f0f0*/  ISETP.LT.OR P1, PT, R2.reuse, R201, P1 ;  /* 0x000000c90200720c */ /* 0x040fe40000f21670 */
[C---:B------:R-:W-:Y:S02]  /*f100*/  ISETP.LT.OR P0, PT, R2.reuse, R200, P0 ;  /* 0x000000c80200720c */ /* 0x040fe40000701670 */
[----:B------:R-:W-:Y:S02]  /*f110*/  ISETP.LT.OR P2, PT, R2, R199, P2 ;  /* 0x000000c70200720c */ /* 0x000fe40001741670 */
[----:B------:R-:W-:-:S02]  /*f120*/  FMNMX.FTZ R4, R21, R4, !PT ;  /* 0x0000000415047209 */ /* 0x000fc40007810000 */
[----:B------:R-:W-:Y:S02]  /*f130*/  FSEL R168, R44, -INF , !P4 ;  /* 0xff8000002ca87808 */ /* 0x000fe40006000000 */
[----:B------:R-:W-:Y:S01]  /*f140*/  ISETP.LT.OR P4, PT, R2, R202, P3 ;  /* 0x000000ca0200720c */ /* 0x000fe20001f81670 */
[----:B------:R-:W-:Y:S01]  /*f150*/  VIADD R2, R0, 0x31 ;  /* 0x0000003100027836 */ /* 0x000fe20000000000 */
[----:B------:R-:W-:Y:S02]  /*f160*/  P2R R5, PR, RZ, 0x4 ;  /* 0x00000004ff057803 */ /* 0x000fe40000000000 */
[----:B------:R-:W-:Y:S02]  /*f170*/  FSEL R177, R45, -INF , !P1 ;  /* 0xff8000002db17808 */ /* 0x000fe40004800000 */
[----:B------:R-:W-:Y:S02]  /*f180*/  FSEL R231, R47, -INF , !P0 ;  /* 0xff8000002fe77808 */ /* 0x000fe40004000000 */
[----:B------:R-:W-:-:S02]  /*f190*/  ISETP.GE.AND P3, PT, R3, R206, PT ;  /* 0x000000ce0300720c */ /* 0x000fc40003f66270 */
[C---:B------:R-:W-:Y:S02]  /*f1a0*/  ISETP.GE.AND P2, PT, R3.reuse, R205, PT ;  /* 0x000000cd0300720c */ /* 0x040fe40003f46270 */
[C---:B------:R-:W-:Y:S02]  /*f1b0*/  ISETP.GE.AND P1, PT, R3.reuse, R204, PT ;  /* 0x000000cc0300720c */ /* 0x040fe40003f26270 */
[----:B------:R-:W-:Y:S02]  /*f1c0*/  ISETP.GE.AND P0, PT, R3, R203, PT ;  /* 0x000000cb0300720c */ /* 0x000fe40003f06270 */
[----:B------:R-:W-:Y:S02]  /*f1d0*/  FMNMX.FTZ R4, R22, R4, !PT ;  /* 0x0000000416047209 */ /* 0x000fe40007810000 */
[----:B------:R-:W-:Y:S02]  /*f1e0*/  FSEL R224, R46, -INF , !P6 ;  /* 0xff8000002ee07808 */ /* 0x000fe40007000000 */
[----:B------:R-:W-:-:S02]  /*f1f0*/  FSEL R183, R148, -INF , !P5 ;  /* 0xff80000094b77808 */ /* 0x000fc40006800000 */
[C---:B------:R-:W-:Y:S02]  /*f200*/  ISETP.LT.OR P3, PT, R3.reuse, R201, P3 ;  /* 0x000000c90300720c */ /* 0x040fe40001f61670 */
[C---:B------:R-:W-:Y:S02]  /*f210*/  ISETP.LT.OR P2, PT, R3.reuse, R200, P2 ;  /* 0x000000c80300720c */ /* 0x040fe40001741670 */
[C---:B------:R-:W-:Y:S02]  /*f220*/  ISETP.LT.OR P5, PT, R3.reuse, R202, P1 ;  /* 0x000000ca0300720c */ /* 0x040fe40000fa1670 */
[----:B------:R-:W-:Y:S02]  /*f230*/  ISETP.LT.OR P6, PT, R3, R199, P0 ;  /* 0x000000c70300720c */ /* 0x000fe400007c1670 */
[----:B------:R-:W-:Y:S02]  /*f240*/  FMNMX.FTZ R3, R56, R4, !PT ;  /* 0x0000000438037209 */ /* 0x000fe40007810000 */
[----:B------:R-:W-:-:S02]  /*f250*/  ISETP.GE.AND P0, PT, R2, R206, PT ;  /* 0x000000ce0200720c */ /* 0x000fc40003f06270 */
[----:B------:R-:W-:Y:S02]  /*f260*/  FMNMX.FTZ R3, R54, R3, !PT ;  /* 0x0000000336037209 */ /* 0x000fe40007810000 */
[----:B------:R-:W-:Y:S02]  /*f270*/  ISETP.LT.OR P0, PT, R2, R201, P0 ;  /* 0x000000c90200720c */ /* 0x000fe40000701670 */
[----:B------:R-:W-:Y:S02]  /*f280*/  FMNMX.FTZ R3, R48, R3, !PT ;  /* 0x0000000330037209 */ /* 0x000fe40007810000 */
[----:B------:R-:W-:Y:S02]  /*f290*/  FSEL R247, R42, -INF , !P2 ;  /* 0xff8000002af77808 */ /* 0x000fe40005000000 */
[----:B------:R-:W-:Y:S02]  /*f2a0*/  FSEL R215, R41, -INF , !P0 ;  /* 0xff80000029d77808 */ /* 0x000fe40004000000 */
[----:B------:R-:W-:-:S02]  /*f2b0*/  FMNMX.FTZ R3, R55, R3, !PT ;  /* 0x0000000337037209 */ /* 0x000fc40007810000 */
[C---:B------:R-:W-:Y:S02]  /*f2c0*/  ISETP.GE.AND P1, PT, R2.reuse, R205, PT ;  /* 0x000000cd0200720c */ /* 0x040fe40003f26270 */
[C---:B------:R-:W-:Y:S02]  /*f2d0*/  ISETP.GE.AND P2, PT, R2.reuse, R204, PT ;  /* 0x000000cc0200720c */ /* 0x040fe40003f46270 */
[C---:B------:R-:W-:Y:S02]  /*f2e0*/  ISETP.GE.AND P0, PT, R2.reuse, R203, PT ;  /* 0x000000cb0200720c */ /* 0x040fe40003f06270 */
[----:B------:R-:W-:Y:S02]  /*f2f0*/  FSEL R208, R149, -INF , !P4 ;  /* 0xff80000095d07808 */ /* 0x000fe40006000000 */
[----:B------:R-:W-:Y:S02]  /*f300*/  FMNMX.FTZ R3, R167, R3, !PT ;  /* 0x00000003a7037209 */ /* 0x000fe40007810000 */
[----:B------:R-:W-:-:S02]  /*f310*/  ISETP.LT.OR P1, PT, R2, R200, P1 ;  /* 0x000000c80200720c */ /* 0x000fc40000f21670 */
[C---:B------:R-:W-:Y:S02]  /*f320*/  ISETP.LT.OR P2, PT, R2.reuse, R202, P2 ;  /* 0x000000ca0200720c */ /* 0x040fe40001741670 */
[----:B------:R-:W-:Y:S01]  /*f330*/  ISETP.LT.OR P4, PT, R2, R199, P0 ;  /* 0x000000c70200720c */ /* 0x000fe20000781670 */
[C---:B------:R-:W-:Y:S01]  /*f340*/  VIADD R2, R0.reuse, 0x38 ;  /* 0x0000003800027836 */ /* 0x040fe20000000000 */
[----:B------:R-:W-:Y:S01]  /*f350*/  FMNMX.FTZ R3, R169, R3, !PT ;  /* 0x00000003a9037209 */ /* 0x000fe20007810000 */
[----:B------:R-:W-:Y:S01]  /*f360*/  VIADD R0, R0, 0x39 ;  /* 0x0000003900007836 */ /* 0x000fe20000000000 */
[----:B------:R-:W-:Y:S02]  /*f370*/  FSEL R214, R40, -INF , !P3 ;  /* 0xff80000028d67808 */ /* 0x000fe40005800000 */
[----:B------:R-:W-:Y:S02]  /*f380*/  ISETP.GE.AND P0, PT, R2, R206, PT ;  /* 0x000000ce0200720c */ /* 0x000fe40003f06270 */
[----:B------:R-:W-:-:S02]  /*f390*/  FMNMX.FTZ R3, R168, R3, !PT ;  /* 0x00000003a8037209 */ /* 0x000fc40007810000 */
[----:B------:R-:W-:Y:S02]  /*f3a0*/  ISETP.LT.OR P0, PT, R2, R201, P0 ;  /* 0x000000c90200720c */ /* 0x000fe40000701670 */
[----:B------:R-:W-:Y:S02]  /*f3b0*/  FMNMX.FTZ R4, R177, R3, !PT ;  /* 0x00000003b1047209 */ /* 0x000fe40007810000 */
[----:B------:R-:W-:Y:S02]  /*f3c0*/  FMNMX.FTZ R3, R239, R62, !PT ;  /* 0x0000003eef037209 */ /* 0x000fe40007810000 */
[----:B------:R-:W-:Y:S02]  /*f3d0*/  FSEL R243, R64, -INF , !P0 ;  /* 0xff80000040f37808 */ /* 0x000fe40004000000 */
[----:B------:R-:W-:Y:S02]  /*f3e0*/  ISETP.GE.AND P0, PT, R0, R206, PT ;  /* 0x000000ce0000720c */ /* 0x000fe40003f06270 */
[----:B------:R-:W-:-:S02]  /*f3f0*/  FMNMX.FTZ R4, R214, R4, !PT ;  /* 0x00000004d6047209 */ /* 0x000fc40007810000 */
[----:B------:R-:W-:Y:S02]  /*f400*/  FMNMX.FTZ R3, R63, R3, !PT ;  /* 0x000000033f037209 */ /* 0x000fe40007810000 */
[----:B------:R-:W-:Y:S02]  /*f410*/  ISETP.LT.OR P0, PT, R0, R201, P0 ;  /* 0x000000c90000720c */ /* 0x000fe40000701670 */
[----:B------:R-:W-:Y:S02]  /*f420*/  FMNMX.FTZ R4, R215, R4, !PT ;  /* 0x00000004d7047209 */ /* 0x000fe40007810000 */
[----:B------:R-:W-:Y:S02]  /*f430*/  FMNMX.FTZ R3, R23, R3, !PT ;  /* 0x0000000317037209 */ /* 0x000fe40007810000 */
[----:B------:R-:W-:Y:S02]  /*f440*/  FSEL R244, R65, -INF , !P0 ;  /* 0xff80000041f47808 */ /* 0x000fe40004000000 */
[----:B------:R-:W-:-:S02]  /*f450*/  FMNMX.FTZ R4, R243, R4, !PT ;  /* 0x00000004f3047209 */ /* 0x000fc40007810000 */
[----:B------:R-:W-:Y:S02]  /*f460*/  FMNMX.FTZ R6, R24, R3, !PT ;  /* 0x0000000318067209 */ /* 0x000fe40007810000 */
[----:B------:R-:W-:Y:S02]  /*f470*/  FSEL R248, R43, -INF , !P1 ;  /* 0xff8000002bf87808 */ /* 0x000fe40004800000 */
[----:B------:R-:W-:Y:S01]  /*f480*/  FMNMX.FTZ R3, R238, R25, !PT ;  /* 0x00000019ee037209 */ /* 0x000fe20007810000 */
[----:B------:R-:W-:Y:S01]  /*f490*/  LDSM.16.MT88.4 R40, [R187+0x6000] ;  /* 0x00600000bb28783b */ /* 0x000fe20000004200 */
[----:B------:R-:W-:Y:S02]  /*f4a0*/  ISETP.GE.AND P1, PT, R2, R205, PT ;  /* 0x000000cd0200720c */ /* 0x000fe40003f26270 */
[----:B------:R-:W-:Y:S02]  /*f4b0*/  FMNMX.FTZ R4, R244, R4, !PT ;  /* 0x00000004f4047209 */ /* 0x000fe40007810000 */
[----:B------:R-:W-:-:S02]  /*f4c0*/  FSEL R229, R76, -INF , !P5 ;  /* 0xff8000004ce57808 */ /* 0x000fc40006800000 */
[----:B------:R-:W-:Y:S01]  /*f4d0*/  ISETP.NE.AND P5, PT, R5, RZ, PT ;  /* 0x000000ff0500720c */ /* 0x000fe20003fa5270 */
[----:B------:R-:W1:Y:S01]  /*f4e0*/  SHFL.BFLY PT, R7, R4, 0x2, 0x1f ;  /* 0x0c401f0004077f89 */ /* 0x000e6200000e0000 */
[----:B------:R-:W-:Y:S02]  /*f4f0*/  FMNMX.FTZ R6, R179, R6, !PT ;  /* 0x00000006b3067209 */ /* 0x000fe40007810000 */
[----:B------:R-:W-:Y:S02]  /*f500*/  FMNMX.FTZ R5, R26, R3, !PT ;  /* 0x000000031a057209 */ /* 0x000fe40007810000 */
[----:B------:R-:W-:Y:S02]  /*f510*/  ISETP.LT.OR P1, PT, R2, R200, P1 ;  /* 0x000000c80200720c */ /* 0x000fe40000f21670 */
[----:B------:R-:W-:Y:S02]  /*f520*/  ISETP.GE.AND P0, PT, R0, R205, PT ;  /* 0x000000cd0000720c */ /* 0x000fe40003f06270 */
[----:B------:R-:W-:-:S02]  /*f530*/  FMNMX.FTZ R6, R180, R6, !PT ;  /* 0x00000006b4067209 */ /* 0x000fc40007810000 */
[----:B------:R-:W-:Y:S02]  /*f540*/  FMNMX.FTZ R5, R27, R5, !PT ;  /* 0x000000051b057209 */ /* 0x000fe40007810000 */
[----:B------:R-:W-:Y:S02]  /*f550*/  FSEL R245, R66, -INF , !P1 ;  /* 0xff80000042f57808 */ /* 0x000fe40004800000 */
[----:B------:R-:W-:Y:S02]  /*f560*/  ISETP.GE.AND P1, PT, R2, R203, PT ;  /* 0x000000cb0200720c */ /* 0x000fe40003f26270 */
[----:B------:R-:W-:Y:S02]  /*f570*/  ISETP.LT.OR P0, PT, R0, R200, P0 ;  /* 0x000000c80000720c */ /* 0x000fe40000701670 */
[----:B------:R-:W-:Y:S02]  /*f580*/  FMNMX.FTZ R6, R170, R6, !PT ;  /* 0x00000006aa067209 */ /* 0x000fe40007810000 */
[----:B------:R-:W-:-:S02]  /*f590*/  FMNMX.FTZ R5, R28, R5, !PT ;  /* 0x000000051c057209 */ /* 0x000fc40007810000 */
[----:B------:R-:W-:Y:S02]  /*f5a0*/  ISETP.LT.OR P3, PT, R2, R199, P1 ;  /* 0x000000c70200720c */ /* 0x000fe40000f61670 */
[----:B------:R-:W-:Y:S02]  /*f5b0*/  FSEL R246, R67, -INF , !P0 ;  /* 0xff80000043f67808 */ /* 0x000fe40004000000 */
[C---:B------:R-:W-:Y:S02]  /*f5c0*/  ISETP.GE.AND P1, PT, R0.reuse, R204, PT ;  /* 0x000000cc0000720c */ /* 0x040fe40003f26270 */
[----:B------:R-:W-:Y:S02]  /*f5d0*/  FMNMX.FTZ R6, R171, R6, !PT ;  /* 0x00000006ab067209 */ /* 0x000fe40007810000 */
[----:B------:R-:W-:Y:S02]  /*f5e0*/  ISETP.GE.AND P0, PT, R0, R203, PT ;  /* 0x000000cb0000720c */ /* 0x000fe40003f06270 */
[----:B------:R-:W-:-:S02]  /*f5f0*/  FMNMX.FTZ R5, R57, R5, !PT ;  /* 0x0000000539057209 */ /* 0x000fc40007810000 */
[----:B------:R-:W-:Y:S02]  /*f600*/  FMNMX.FTZ R6, R221, R6, !PT ;  /* 0x00000006dd067209 */ /* 0x000fe40007810000 */
[C---:B------:R-:W-:Y:S02]  /*f610*/  ISETP.LT.OR P1, PT, R0.reuse, R202, P1 ;  /* 0x000000ca0000720c */ /* 0x040fe40000f21670 */
[----:B------:R-:W-:Y:S02]  /*f620*/  ISETP.LT.OR P0, PT, R0, R199, P0 ;  /* 0x000000c70000720c */ /* 0x000fe40000701670 */
        /* <DEDUP_REMOVED lines=8> */
[----:B------:R-:W-:Y:S01]  /*f6b0*/  FSEL R232, R77, -INF , !P2 ;  /* 0xff8000004de87808 */ /* 0x000fe20005000000 */
[----:B------:R-:W-:Y:S01]  /*f6c0*/  SHFL.BFLY PT, R15, R73, 0x1, 0x1f ;  /* 0x0c201f00490f7f89 */ /* 0x000fe200000e0000 */
[----:B------:R-:W-:-:S02]  /*f6d0*/  FMNMX.FTZ R6, R231, R5, !PT ;  /* 0x00000005e7067209 */ /* 0x000fc40007810000 */
[C---:B------:R-:W-:Y:S02]  /*f6e0*/  ISETP.GE.AND P2, PT, R2.reuse, R204, PT ;  /* 0x000000cc0200720c */ /* 0x040fe40003f46270 */
[----:B------:R-:W-:Y:S02]  /*f6f0*/  FMNMX.FTZ R0, R31, R0, !PT ;  /* 0x000000001f007209 */ /* 0x000fe40007810000 */
[----:B------:R-:W-:Y:S02]  /*f700*/  FMNMX.FTZ R4, R181, R4, !PT ;  /* 0x00000004b5047209 */ /* 0x000fe40007810000 */
[----:B------:R-:W-:Y:S02]  /*f710*/  FMNMX.FTZ R6, R247, R6, !PT ;  /* 0x00000006f7067209 */ /* 0x000fe40007810000 */
[----:B------:R-:W-:Y:S01]  /*f720*/  ISETP.LT.OR P2, PT, R2, R202, P2 ;  /* 0x000000ca0200720c */ /* 0x000fe20001741670 */
[----:B------:R-:W-:Y:S01]  /*f730*/  IMAD.WIDE.U32 R2, R9, -0x326172a9, RZ ;  /* 0xcd9e8d5709027825 */ /* 0x000fe200078e00ff */
[----:B------:R-:W-:-:S02]  /*f740*/  FMNMX.FTZ R5, R37, R0, !PT ;  /* 0x0000000025057209 */ /* 0x000fc40007810000 */
[----:B------:R-:W-:Y:S02]  /*f750*/  FMNMX.FTZ R4, R182, R4, !PT ;  /* 0x00000004b6047209 */ /* 0x000fe40007810000 */
[----:B------:R-:W-:Y:S02]  /*f760*/  FMNMX.FTZ R6, R248, R6, !PT ;  /* 0x00000006f8067209 */ /* 0x000fe40007810000 */
[----:B------:R-:W-:Y:S02]  /*f770*/  FSEL R225, R172, -INF , !P2 ;  /* 0xff800000ace17808 */ /* 0x000fe40005000000 */
[----:B------:R-:W-:Y:S02]  /*f780*/  FMNMX.FTZ R7, R165, R5, !PT ;  /* 0x00000005a5077209 */ /* 0x000fe40007810000 */
[----:B------:R-:W-:Y:S02]  /*f790*/  ISETP.NE.AND P2, PT, R8, RZ, PT ;  /* 0x000000ff0800720c */ /* 0x000fe40003f45270 */
[----:B------:R-:W-:-:S02]  /*f7a0*/  LOP3.LUT R18, R3, UR38, R16, 0x96, !PT ;  /* 0x0000002603127c12 */ /* 0x000fc4000f8e9610 */
[----:B------:R-:W-:Y:S02]  /*f7b0*/  LOP3.LUT R8, R3, UR38, R49, 0x96, !PT ;  /* 0x0000002603087c12 */ /* 0x000fe4000f8e9631 */
[----:B------:R-:W-:Y:S02]  /*f7c0*/  FMNMX.FTZ R0, R183, R4, !PT ;  /* 0x00000004b7007209 */ /* 0x000fe40007810000 */
[----:B------:R-:W-:Y:S01]  /*f7d0*/  FMNMX.FTZ R3, R245, R6, !PT ;  /* 0x00000006f5037209 */ /* 0x000fe20007810000 */
[----:B------:R-:W-:Y:S01]  /*f7e0*/  IMAD.WIDE.U32 R4, R8, -0x2daee0ad, RZ ;  /* 0xd2511f5308047825 */ /* 0x000fe200078e00ff */
[----:B------:R-:W-:Y:S02]  /*f7f0*/  FMNMX.FTZ R7, R164, R7, !PT ;  /* 0x00000007a4077209 */ /* 0x000fe40007810000 */
[----:B------:R-:W-:Y:S01]  /*f800*/  FMNMX.FTZ R6, R208, R0, !PT ;  /* 0x00000000d0067209 */ /* 0x000fe20007810000 */
[----:B------:R-:W-:Y:S01]  /*f810*/  IMAD.WIDE.U32 R8, R14, -0x326172a9, RZ ;  /* 0xcd9e8d570e087825 */ /* 0x000fe200078e00ff */
[----:B------:R-:W-:-:S02]  /*f820*/  FMNMX.FTZ R0, R246, R3, !PT ;  /* 0x00000003f6007209 */ /* 0x000fc40007810000 */
[----:B------:R-:W-:Y:S02]  /*f830*/  FMNMX.FTZ R3, R147, R7, !PT ;  /* 0x0000000793037209 */ /* 0x000fe40007810000 */
[----:B------:R-:W-:Y:S02]  /*f840*/  LOP3.LUT R12, R59, UR35, R2, 0x96, !PT ;  /* 0x000000233b0c7c12 */ /* 0x000fe4000f8e9602 */
[----:B------:R-:W-:Y:S02]  /*f850*/  FMNMX.FTZ R3, R166, R3, !PT ;  /* 0x00000003a6037209 */ /* 0x000fe40007810000 */
[----:B------:R-:W-:Y:S01]  /*f860*/  FMNMX.FTZ R6, R229, R6, !PT ;  /* 0x00000006e5067209 */ /* 0x000fe20007810000 */
[----:B------:R-:W-:Y:S01]  /*f870*/  IMAD.WIDE.U32 R12, R12, -0x2daee0ad, RZ ;  /* 0xd2511f530c0c7825 */ /* 0x000fe200078e00ff */
[----:B------:R-:W-:Y:S02]  /*f880*/  FMNMX.FTZ R3, R209, R3, !PT ;  /* 0x00000003d1037209 */ /* 0x000fe40007810000 */
[----:B------:R-:W-:-:S02]  /*f890*/  LOP3.LUT R61, R11, UR38, R16, 0x96, !PT ;  /* 0x000000260b3d7c12 */ /* 0x000fc4000f8e9610 */
[----:B------:R-:W1:Y:S01]  /*f8a0*/  SHFL.BFLY PT, R16, R0, 0x2, 0x1f ;  /* 0x0c401f0000107f89 */ /* 0x000e6200000e0000 */
[----:B------:R-:W-:Y:S02]  /*f8b0*/  FSEL R219, R173, -INF , !P1 ;  /* 0xff800000addb7808 */ /* 0x000fe40004800000 */
[----:B------:R-:W-:Y:S02]  /*f8c0*/  LOP3.LUT R14, R9, UR35, R2, 0x96, !PT ;  /* 0x00000023090e7c12 */ /* 0x000fe4000f8e9602 */
[----:B------:R-:W-:Y:S02]  /*f8d0*/  FSEL R173, R150, -INF , !P2 ;  /* 0xff80000096ad7808 */ /* 0x000fe40005000000 */
[----:B------:R-:W-:Y:S02]  /*f8e0*/  FMNMX.FTZ R2, R211, R3, !PT ;  /* 0x00000003d3027209 */ /* 0x000fe40007810000 */
[----:B------:R-:W-:Y:S02]  /*f8f0*/  FMNMX.FTZ R6, R232, R6, !PT ;  /* 0x00000006e8067209 */ /* 0x000fe40007810000 */
[----:B------:R-:W-:-:S02]  /*f900*/  FSEL R178, R151, -INF , !P5 ;  /* 0xff80000097b27808 */ /* 0x000fc40006800000 */
[----:B------:R-:W-:Y:S02]  /*f910*/  FMNMX.FTZ R2, R173, R2, !PT ;  /* 0x00000002ad027209 */ /* 0x000fe40007810000 */
[----:B------:R-:W-:Y:S02]  /*f920*/  FMNMX.FTZ R6, R225, R6, !PT ;  /* 0x00000006e1067209 */ /* 0x000fe40007810000 */
[----:B------:R-:W-:Y:S02]  /*f930*/  LOP3.LUT R17, R13, UR29, R4, 0x96, !PT ;  /* 0x0000001d0d117c12 */ /* 0x000fe4000f8e9604 */
[----:B------:R-:W-:Y:S02]  /*f940*/  FSEL R218, R78, -INF , !P6 ;  /* 0xff8000004eda7808 */ /* 0x000fe40007000000 */
[----:B------:R-:W-:Y:S01]  /*f950*/  FMNMX.FTZ R4, R178, R2, !PT ;  /* 0x00000002b2047209 */ /* 0x000fe20007810000 */
[----:B------:R-:W-:Y:S01]  /*f960*/  IMAD.WIDE.U32 R2, R18, -0x2daee0ad, RZ ;  /* 0xd2511f5312027825 */ /* 0x000fe200078e00ff */
[----:B------:R-:W-:-:S02]  /*f970*/  FMNMX.FTZ R6, R219, R6, !PT ;  /* 0x00000006db067209 */ /* 0x000fc40007810000 */
[----:B------:R-:W-:Y:S01]  /*f980*/  FSEL R220, R79, -INF , !P4 ;  /* 0xff8000004fdc7808 */ /* 0x000fe20006000000 */
[----:B------:R-:W-:Y:S01]  /*f990*/  IMAD.WIDE.U32 R50, R17, -0x326172a9, RZ ;  /* 0xcd9e8d5711327825 */ /* 0x000fe200078e00ff */
[----:B------:R-:W-:Y:S01]  /*f9a0*/  FMNMX.FTZ R4, R218, R4, !PT ;  /* 0x00000004da047209 */ /* 0x000fe20007810000 */
[----:B------:R-:W2:Y:S01]  /*f9b0*/  SHFL.BFLY PT, R71, R6, 0x2, 0x1f ;  /* 0x0c401f0006477f89 */ /* 0x000ea200000e0000 */
[----:B------:R-:W-:Y:S02]  /*f9c0*/  FSEL R222, R174, -INF , !P3 ;  /* 0xff800000aede7808 */ /* 0x000fe40005800000 */
[----:B------:R-:W-:Y:S02]  /*f9d0*/  FMNMX.FTZ R7, R220, R4, !PT ;  /* 0x00000004dc077209 */ /* 0x000fe40007810000 */
[----:B------:R-:W-:Y:S02]  /*f9e0*/  FSEL R226, R175, -INF , !P0 ;  /* 0xff800000afe27808 */ /* 0x000fe40004000000 */
[----:B------:R-:W-:-:S02]  /*f9f0*/  FMNMX.FTZ R70, R222, R7, !PT ;  /* 0x00000007de467209 */ /* 0x000fc40007810000 */
[----:B-1----:R-:W-:Y:S02]  /*fa00*/  FMNMX.FTZ R0, R0, R16, !PT ;  /* 0x0000001000007209 */ /* 0x002fe40007810000 */
[----:B------:R-:W-:Y:S02]  /*fa10*/  FMNMX.FTZ R70, R226, R70, !PT ;  /* 0x00000046e2467209 */ /* 0x000fe40007810000 */
[----:B------:R-:W-:Y:S01]  /*fa20*/  FMNMX.FTZ R73, R73, R15, !PT ;  /* 0x0000000f49497209 */ /* 0x000fe20007810000 */
[----:B------:R-:W1:Y:S01]  /*fa30*/  SHFL.BFLY PT, R72, R0, 0x1, 0x1f ;  /* 0x0c201f0000487f89 */ /* 0x000e6200000e0000 */
[----:B------:R-:W-:Y:S01]  /*fa40*/  IMAD.WIDE.U32 R14, R14, -0x2daee0ad, RZ ;  /* 0xd2511f530e0e7825 */ /* 0x000fe200078e00ff */
[----:B------:R-:W-:Y:S02]  /*fa50*/  LOP3.LUT R3, R3, UR34, R36, 0x96, !PT ;  /* 0x0000002203037c12 */ /* 0x000fe4000f8e9624 */
[----:B------:R-:W3:Y:S01]  /*fa60*/  SHFL.BFLY PT, R16, R70, 0x2, 0x1f ;  /* 0x0c401f0046107f89 */ /* 0x000ee200000e0000 */
[C---:B------:R-:W-:Y:S01]  /*fa70*/  FMUL.FTZ R13, R73.reuse, UR39 ;  /* 0x00000027490d7c20 */ /* 0x040fe20008410000 */
[----:B------:R-:W-:-:S02]  /*fa80*/  FSETP.NEU.FTZ.AND P3, PT, R73, -INF , PT ;  /* 0xff8000004900780b */ /* 0x000fc40003f7d000 */
[----:B------:R-:W-:Y:S02]  /*fa90*/  LOP3.LUT R15, R15, UR29, R2, 0x96, !PT ;  /* 0x0000001d0f0f7c12 */ /* 0x000fe4000f8e9602 */
[----:B------:R-:W-:Y:S02]  /*faa0*/  FSEL R13, R13, RZ, P3 ;  /* 0x000000ff0d0d7208 */ /* 0x000fe40001800000 */
[----:B--2---:R-:W-:Y:S01]  /*fab0*/  FMNMX.FTZ R71, R6, R71, !PT ;  /* 0x0000004706477209 */ /* 0x004fe20007810000 */
[----:B------:R-:W-:Y:S01]  /*fac0*/  IMAD.WIDE.U32 R44, R15, -0x326172a9, RZ ;  /* 0xcd9e8d570f2c7825 */ /* 0x000fe200078e00ff */
[----:B------:R-:W-:-:S03]  /*fad0*/  LOP3.LUT R5, R5, UR34, R176, 0x96, !PT ;  /* 0x0000002205057c12 */ /* 0x000fc6000f8e96b0 */
[----:B------:R-:W-:Y:S01]  /*fae0*/  FFMA.FTZ R2, R19, UR39, -R13 ;  /* 0x0000002713027c23 */ /* 0x000fe2000801080d */
[----:B------:R-:W-:Y:S01]  /*faf0*/  LOP3.LUT R11, R11, UR38, R49, 0x96, !PT ;  /* 0x000000260b0b7c12 */ /* 0x000fe2000f8e9631 */
[----:B------:R-:W2:Y:S02]  /*fb00*/  SHFL.BFLY PT, R18, R71, 0x1, 0x1f ;  /* 0x0c201f0047127f89 */ /* 0x000ea400000e0000 */
[----:B------:R4:W-:Y:S01]  /*fb10*/  MUFU.EX2 R242, R2 ;  /* 0x0000000200f27308 */ /* 0x0009e20000000800 */
[----:B------:R-:W-:Y:S01]  /*fb20*/  IMAD.WIDE.U32 R4, R5, -0x326172a9, RZ ;  /* 0xcd9e8d5705047825 */ /* 0x000fe200078e00ff */
[----:B-1----:R-:W-:Y:S02]  /*fb30*/  FMNMX.FTZ R72, R0, R72, !PT ;  /* 0x0000004800487209 */ /* 0x002fe40007810000 */
[----:B------:R-:W-:Y:S02]  /*fb40*/  LOP3.LUT R15, R51, UR25, R4, 0x96, !PT ;  /* 0x00000019330f7c12 */ /* 0x000fe4000f8e9604 */
[----:B---3--:R-:W-:Y:S01]  /*fb50*/  FMNMX.FTZ R70, R70, R16, !PT ;  /* 0x0000001046467209 */ /* 0x008fe20007810000 */
[----:B------:R-:W-:Y:S01]  /*fb60*/  FMUL.FTZ R0, R72, UR39 ;  /* 0x0000002748007c20 */ /* 0x000fe20008410000 */
[----:B------:R-:W-:Y:S01]  /*fb70*/  LOP3.LUT R7, R5, UR33, R58, 0x96, !PT ;  /* 0x0000002105077c12 */ /* 0x000fe2000f8e963a */
[----:B------:R-:W-:Y:S01]  /*fb80*/  FFMA.FTZ R5, R20, UR39, -R13 ;  /* 0x0000002714057c23 */ /* 0x000fe2000801080d */
[----:B------:R-:W-:Y:S01]  /*fb90*/  FSETP.NEU.FTZ.AND P2, PT, R72, -INF , PT ;  /* 0xff8000004800780b */ /* 0x000fe20003f5d000 */
[----:B------:R-:W1:Y:S01]  /*fba0*/  SHFL.BFLY PT, R19, R70, 0x1, 0x1f ;  /* 0x0c201f0046137f89 */ /* 0x000e6200000e0000 */
[----:B------:R-:W-:Y:S01]  /*fbb0*/  IMAD.WIDE.U32 R52, R15, -0x2daee0ad, RZ ;  /* 0xd2511f530f347825 */ /* 0x000fe200078e00ff */
[----:B------:R3:W-:Y:S03]  /*fbc0*/  MUFU.EX2 R241, R5 ;  /* 0x0000000500f17308 */ /* 0x0007e60000000800 */
[----:B----4-:R-:W-:Y:S01]  /*fbd0*/  IMAD.WIDE.U32 R2, R3, -0x326172a9, RZ ;  /* 0xcd9e8d5703027825 */ /* 0x010fe200078e00ff */
[----:B--2---:R-:W-:-:S03]  /*fbe0*/  FMNMX.FTZ R71, R71, R18, !PT ;  /* 0x0000001247477209 */ /* 0x004fc60007810000 */
[----:B------:R-:W-:Y:S01]  /*fbf0*/  IMAD.WIDE.U32 R6, R7, -0x2daee0ad, RZ ;  /* 0xd2511f5307067825 */ /* 0x000fe200078e00ff */
[----:B------:R-:W-:Y:S02]  /*fc00*/  LOP3.LUT R3, R3, UR33, R8, 0x96, !PT ;  /* 0x0000002103037c12 */ /* 0x000fe4000f8e9608 */
[----:B------:R-:W-:Y:S02]  /*fc10*/  LOP3.LUT R4, R45, UR25, R2, 0x96, !PT ;  /* 0x000000192d047c12 */ /* 0x000fe4000f8e9602 */
[----:B------:R-:W-:Y:S01]  /*fc20*/  LOP3.LUT R12, R7, UR23, R12, 0x96, !PT ;  /* 0x00000017070c7c12 */ /* 0x000fe2000f8e960c */
[----:B------:R-:W-:Y:S01]  /*fc30*/  IMAD.WIDE.U32 R2, R3, -0x2daee0ad, RZ ;  /* 0xd2511f5303027825 */ /* 0x000fe200078e00ff */
[----:B------:R-:W-:-:S03]  /*fc40*/  FSETP.NEU.FTZ.AND P1, PT, R71, -INF , PT ;  /* 0xff8000004700780b */ /* 0x000fc60003f3d000 */
[--C-:B---3--:R-:W-:Y:S01]  /*fc50*/  FFMA.FTZ R5, R21, UR39, -R13.reuse ;  /* 0x0000002715057c23 */ /* 0x108fe2000801080d */
[----:B------:R-:W-:Y:S01]  /*fc60*/  LOP3.LUT R15, R3, UR23, R14, 0x96, !PT ;  /* 0x00000017030f7c12 */ /* 0x000fe2000f8e960e */
[----:B------:R-:W-:Y:S01]  /*fc70*/  IMAD.WIDE.U32 R46, R4, -0x2daee0ad, RZ ;  /* 0xd2511f53042e7825 */ /* 0x000fe200078e00ff */
[----:B------:R-:W-:Y:S01]  /*fc80*/  FSEL R14, R0, RZ, P2 ;  /* 0x000000ff000e7208 */ /* 0x000fe20001000000 */
[----:B------:R2:W-:Y:S02]  /*fc90*/  MUFU.EX2 R235, R5 ;  /* 0x0000000500eb7308 */ /* 0x0005e40000000800 */
[----:B------:R-:W-:Y:S01]  /*fca0*/  FFMA.FTZ R4, R22, UR39, -R13 ;  /* 0x0000002716047c23 */ /* 0x000fe2000801080d */
[----:B------:R-:W-:Y:S01]  /*fcb0*/  IMAD.WIDE.U32 R38, R12, -0x326172a9, RZ ;  /* 0xcd9e8d570c267825 */ /* 0x000fe200078e00ff */
[----:B------:R-:W-:-:S03]  /*fcc0*/  LOP3.LUT R17, R47, UR20, R2, 0x96, !PT ;  /* 0x000000142f117c12 */ /* 0x000fc6000f8e9602 */
[--C-:B------:R-:W-:Y:S01]  /*fcd0*/  FFMA.FTZ R0, R23, UR39, -R14.reuse ;  /* 0x0000002717007c23 */ /* 0x100fe2000801080e */
[----:B------:R-:W-:Y:S01]  /*fce0*/  FFMA.FTZ R2, R24, UR39, -R14 ;  /* 0x0000002718027c23 */ /* 0x000fe2000801080e */
[----:B------:R-:W-:Y:S01]  /*fcf0*/  IMAD.WIDE.U32 R34, R15, -0x326172a9, RZ ;  /* 0xcd9e8d570f227825 */ /* 0x000fe200078e00ff */
[----:B-1----:R-:W-:Y:S01]  /*fd00*/  FMNMX.FTZ R70, R70, R19, !PT ;  /* 0x0000001346467209 */ /* 0x002fe20007810000 */
[----:B------:R1:W-:Y:S03]  /*fd10*/  MUFU.EX2 R234, R4 ;  /* 0x0000000400ea7308 */ /* 0x0003e60000000800 */
[----:B------:R-:W-:-:S05]  /*fd20*/  FSETP.NEU.FTZ.AND P0, PT, R70, -INF , PT ;  /* 0xff8000004600780b */ /* 0x000fca0003f1d000 */
[----:B------:R3:W-:Y:S01]  /*fd30*/  MUFU.EX2 R212, R0 ;  /* 0x0000000000d47308 */ /* 0x0007e20000000800 */
[----:B--2---:R-:W-:-:S07]  /*fd40*/  LOP3.LUT R5, R53, UR20, R6, 0x96, !PT ;  /* 0x0000001435057c12 */ /* 0x004fce000f8e9606 */
[----:B------:R2:W4:Y:S01]  /*fd50*/  MUFU.EX2 R213, R2 ;  /* 0x0000000200d57308 */ /* 0x0005220000000800 */
[----:B-1----:R-:W-:-:S03]  /*fd60*/  IMAD.WIDE.U32 R4, R5, -0x326172a9, RZ ;  /* 0xcd9e8d5705047825 */ /* 0x002fc600078e00ff */
[C---:B------:R-:W-:Y:S02]  /*fd70*/  LOP3.LUT R3, R4.reuse, 0xffff, RZ, 0xc0, !PT ;  /* 0x0000ffff04037812 */ /* 0x040fe400078ec0ff */
[----:B------:R-:W-:Y:S01]  /*fd80*/  SHF.R.U32.HI R15, RZ, 0x18, R4 ;  /* 0x00000018ff0f7819 */ /* 0x000fe20000011604 */
[----:B---3--:R-:W-:Y:S01]  /*fd90*/  FMUL.FTZ R0, R71, UR39 ;  /* 0x0000002747007c20 */ /* 0x008fe20008410000 */
[----:B------:R-:W-:Y:S02]  /*fda0*/  SHF.R.U32.HI R7, RZ, 0x8, R3 ;  /* 0x00000008ff077819 */ /* 0x000fe40000011603 */
[----:B------:R-:W-:Y:S02]  /*fdb0*/  LOP3.LUT R16, R4, 0xff, RZ, 0xc0, !PT ;  /* 0x000000ff04107812 */ /* 0x000fe400078ec0ff */
[----:B------:R-:W-:Y:S02]  /*fdc0*/  FSEL R0, R0, RZ, P1 ;  /* 0x000000ff00007208 */ /* 0x000fe40000800000 */
[----:B------:R-:W-:-:S02]  /*fdd0*/  PRMT R23, R16, 0x5410, R7 ;  /* 0x0000541010177816 */ /* 0x000fc40000000007 */
[----:B--2---:R-:W-:Y:S01]  /*fde0*/  SHF.R.U32.HI R2, RZ, 0x10, R4 ;  /* 0x00000010ff027819 */ /* 0x004fe20000011604 */
[----:B------:R-:W-:Y:S01]  /*fdf0*/  FFMA.FTZ R12, R25, UR39, -R0 ;  /* 0x00000027190c7c23 */ /* 0x000fe20008010800 */
[----:B------:R-:W-:Y:S01]  /*fe00*/  LOP3.LUT R4, R5, UR16, R38, 0x96, !PT ;  /* 0x0000001005047c12 */ /* 0x000fe2000f8e9626 */
[--C-:B------:R-:W-:Y:S01]  /*fe10*/  FFMA.FTZ R7, R28, UR39, -R0.reuse ;  /* 0x000000271c077c23 */ /* 0x100fe20008010800 */
[----:B------:R-:W-:Y:S01]  /*fe20*/  LOP3.LUT R6, R2, 0xff, RZ, 0xc0, !PT ;  /* 0x000000ff02067812 */ /* 0x000fe200078ec0ff */
[----:B------:R-:W-:Y:S01]  /*fe30*/  IMAD.WIDE.U32 R2, R17, -0x326172a9, RZ ;  /* 0xcd9e8d5711027825 */ /* 0x000fe200078e00ff */
[----:B------:R1:W-:Y:S01]  /*fe40*/  MUFU.EX2 R233, R12 ;  /* 0x0000000c00e97308 */ /* 0x0003e20000000800 */
[----:B------:R-:W-:Y:S02]  /*fe50*/  LOP3.LUT R16, R4, 0xff, RZ, 0xc0, !PT ;  /* 0x000000ff04107812 */ /* 0x000fe400078ec0ff */
[----:B------:R-:W-:Y:S01]  /*fe60*/  PRMT R22, R6, 0x5410, R15 ;  /* 0x0000541006167816 */ /* 0x000fe2000000000f */
[----:B------:R-:W-:Y:S01]  /*fe70*/  FFMA.FTZ R6, R26, UR39, -R0 ;  /* 0x000000271a067c23 */ /* 0x000fe20008010800 */
[----:B------:R-:W-:-:S02]  /*fe80*/  LOP3.LUT R17, R2, 0xffff, RZ, 0xc0, !PT ;  /* 0x0000ffff02117812 */ /* 0x000fc400078ec0ff */
[----:B------:R-:W-:Y:S01]  /*fe90*/  LOP3.LUT R18, R2, 0xff, RZ, 0xc0, !PT ;  /* 0x000000ff02127812 */ /* 0x000fe200078ec0ff */
[----:B------:R2:W-:Y:S01]  /*fea0*/  MUFU.EX2 R154, R6 ;  /* 0x00000006009a7308 */ /* 0x0005e20000000800 */
[--C-:B------:R-:W-:Y:S02]  /*feb0*/  SHF.R.U32.HI R20, RZ, 0x10, R2.reuse ;  /* 0x00000010ff147819 */ /* 0x100fe40000011602 */
[----:B------:R-:W-:Y:S02]  /*fec0*/  SHF.R.U32.HI R21, RZ, 0x18, R2 ;  /* 0x00000018ff157819 */ /* 0x000fe40000011602 */
[----:B------:R-:W-:Y:S02]  /*fed0*/  LOP3.LUT R2, R4, 0xffff, RZ, 0xc0, !PT ;  /* 0x0000ffff04027812 */ /* 0x000fe400078ec0ff */
[----:B------:R-:W-:Y:S01]  /*fee0*/  LOP3.LUT R5, R3, UR16, R34, 0x96, !PT ;  /* 0x0000001003057c12 */ /* 0x000fe2000f8e9622 */
[----:B------:R-:W-:Y:S01]  /*fef0*/  FFMA.FTZ R3, R27, UR39, -R0 ;  /* 0x000000271b037c23 */ /* 0x000fe20008010800 */
[----:B-1----:R-:W-:Y:S01]  /*ff00*/  FMUL.FTZ R12, R70, UR39 ;  /* 0x00000027460c7c20 */ /* 0x002fe20008410000 */
[----:B------:R-:W-:Y:S01]  /*ff10*/  SHF.R.U32.HI R15, RZ, 0x18, R4 ;  /* 0x00000018ff0f7819 */ /* 0x000fe20000011604 */
[----:B------:R1:W-:Y:S01]  /*ff20*/  MUFU.EX2 R210, R7 ;  /* 0x0000000700d27308 */ /* 0x0003e20000000800 */
[----:B------:R-:W-:Y:S02]  /*ff30*/  LDSM.16.MT88.4 R24, [R188+0x6000] ;  /* 0x00600000bc18783b */ /* 0x000fe40000004200 */
[----:B------:R-:W-:-:S02]  /*ff40*/  FSEL R12, R12, RZ, P0 ;  /* 0x000000ff0c0c7208 */ /* 0x000fc40000000000 */
[----:B--2---:R-:W-:Y:S02]  /*ff50*/  SHF.R.U32.HI R6, RZ, 0x10, R4 ;  /* 0x00000010ff067819 */ /* 0x004fe40000011604 */
[----:B------:R-:W-:Y:S01]  /*ff60*/  SHF.R.U32.HI R4, RZ, 0x8, R2 ;  /* 0x00000008ff047819 */ /* 0x000fe20000011602 */
[----:B------:R2:W3:Y:S01]  /*ff70*/  MUFU.EX2 R152, R3 ;  /* 0x0000000300987308 */ /* 0x0004e20000000800 */
[----:B------:R-:W-:Y:S02]  /*ff80*/  SHF.R.U32.HI R2, RZ, 0x8, R17 ;  /* 0x00000008ff027819 */ /* 0x000fe40000011611 */
[----:B------:R-:W-:Y:S02]  /*ff90*/  PRMT R29, R16, 0x5410, R4 ;  /* 0x00005410101d7816 */ /* 0x000fe40000000004 */
[----:B------:R-:W-:Y:S01]  /*ffa0*/  PRMT R16, R18, 0x5410, R2 ;  /* 0x0000541012107816 */ /* 0x000fe20000000002 */
[----:B------:R-:W-:Y:S01]  /*ffb0*/  FFMA.FTZ R2, R30, UR39, -R12 ;  /* 0x000000271e027c23 */ /* 0x000fe2000801080c */
[----:B-1----:R-:W-:-:S03]  /*ffc0*/  LOP3.LUT R7, R20, 0xff, RZ, 0xc0, !PT ;  /* 0x000000ff14077812 */ /* 0x002fc600078ec0ff */
[----:B------:R1:W-:Y:S01]  /*ffd0*/  MUFU.EX2 R228, R2 ;  /* 0x0000000200e47308 */ /* 0x0003e20000000800 */
[----:B------:R-:W-:Y:S02]  /*ffe0*/  PRMT R7, R7, 0x5410, R21 ;  /* 0x0000541007077816 */ /* 0x000fe40000000015 */
[----:B--2---:R-:W-:Y:S02]  /*fff0*/  LOP3.LUT R3, R6, 0xff, RZ, 0xc0, !PT ;  /* 0x000000ff06037812 */ /* 0x004fe400078ec0ff */
[----:B------:R-:W-:Y:S02]  /*10000*/  SHF.R.U32.HI R6, RZ, 0x18, R5 ;  /* 0x00000018ff067819 */ /* 0x000fe40000011605 */
[----:B------:R-:W-:Y:S02]  /*10010*/  PRMT R32, R3, 0x5410, R15 ;  /* 0x0000541003207816 */ /* 0x000fe4000000000f */
[C---:B------:R-:W-:Y:S02]  /*10020*/  LOP3.LUT R3, R5.reuse, 0xffff, RZ, 0xc0, !PT ;  /* 0x0000ffff05037812 */ /* 0x040fe400078ec0ff */
[----:B------:R-:W-:-:S02]  /*10030*/  LOP3.LUT R15, R5, 0xff, RZ, 0xc0, !PT ;  /* 0x000000ff050f7812 */ /* 0x000fc400078ec0ff */
[----:B-1----:R-:W-:Y:S01]  /*10040*/  SHF.R.U32.HI R2, RZ, 0x10, R5 ;  /* 0x00000010ff027819 */ /* 0x002fe20000011605 */
[----:B------:R-:W-:Y:S01]  /*10050*/  FFMA.FTZ R5, R31, UR39, -R12 ;  /* 0x000000271f057c23 */ /* 0x000fe2000801080c */
[----:B------:R-:W-:Y:S02]  /*10060*/  SHF.R.U32.HI R4, RZ, 0x8, R3 ;  /* 0x00000008ff047819 */ /* 0x000fe40000011603 */
[----:B------:R-:W-:Y:S01]  /*10070*/  FSEL R3, R73, RZ, P3 ;  /* 0x000000ff49037208 */ /* 0x000fe20001800000 */
[----:B------:R1:W-:Y:S01]  /*10080*/  MUFU.EX2 R230, R5 ;  /* 0x0000000500e67308 */ /* 0x0003e20000000800 */
[----:B------:R-:W-:Y:S02]  /*10090*/  LOP3.LUT R2, R2, 0xff, RZ, 0xc0, !PT ;  /* 0x000000ff02027812 */ /* 0x000fe400078ec0ff */
[----:B------:R-:W-:Y:S01]  /*100a0*/  PRMT R28, R15, 0x5410, R4 ;  /* 0x000054100f1c7816 */ /* 0x000fe20000000004 */
[----:B------:R-:W-:Y:S01]  /*100b0*/  FADD.FTZ R33, R240, -R3 ;  /* 0x80000003f0217221 */ /* 0x000fe20000010000 */
[----:B------:R-:W-:Y:S01]  /*100c0*/  PRMT R17, R2, 0x5410, R6 ;  /* 0x0000541002117816 */ /* 0x000fe20000000006 */
[----:B------:R-:W-:Y:S01]  /*100d0*/  FFMA.FTZ R2, R37, UR39, -R12 ;  /* 0x0000002725027c23 */ /* 0x000fe2000801080c */
[----:B------:R-:W-:-:S02]  /*100e0*/  FSEL R4, R72, RZ, P2 ;  /* 0x000000ff48047208 */ /* 0x000fc40001000000 */
[----:B------:R-:W-:Y:S01]  /*100f0*/  FSEL R3, R71, RZ, P1 ;  /* 0x000000ff47037208 */ /* 0x000fe20000800000 */
[----:B------:R2:W5:Y:S01]  /*10100*/  MUFU.EX2 R227, R2 ;  /* 0x0000000200e37308 */ /* 0x0005620000000800 */
[----:B------:R-:W-:Y:S01]  /*10110*/  PRMT R240, R236, 0x7054, R236 ;  /* 0x00007054ecf07816 */ /* 0x000fe200000000ec */
[----:B------:R-:W-:Y:S02]  /*10120*/  FADD.FTZ R34, R239, -R4 ;  /* 0x80000004ef227221 */ /* 0x000fe40000010000 */
[----:B------:R-:W-:Y:S01]  /*10130*/  FADD.FTZ R6, R238, -R3 ;  /* 0x80000003ee067221 */ /* 0x000fe20000010000 */
[----:B------:R-:W-:Y:S01]  /*10140*/  FFMA.FTZ R3, R60, UR39, -R12 ;  /* 0x000000273c037c23 */ /* 0x000fe2000801080c */
[--C-:B------:R-:W-:Y:S02]  /*10150*/  HSET2.LE.AND R4, R22, R240.reuse, PT ;  /* 0x000000f016047233 */ /* 0x100fe40003803000 */
[----:B-1----:R-:W-:Y:S01]  /*10160*/  FSEL R5, R70, RZ, P0 ;  /* 0x000000ff46057208 */ /* 0x002fe20000000000 */
[----:B------:R1:W-:Y:S01]  /*10170*/  MUFU.EX2 R69, R3 ;  /* 0x0000000300457308 */ /* 0x0003e20000000800 */
[----:B------:R-:W-:Y:S01]  /*10180*/  FMUL.FTZ R6, R6, UR39 ;  /* 0x0000002706067c20 */ /* 0x000fe20008410000 */
[----:B------:R-:W-:-:S02]  /*10190*/  HSET2.LE.AND R7, R7, R240, PT ;  /* 0x000000f007077233 */ /* 0x000fc40003803000 */
[----:B------:R-:W-:Y:S01]  /*101a0*/  FADD.FTZ R15, R237, -R5 ;  /* 0x80000005ed0f7221 */ /* 0x000fe20000010000 */
[----:B----4-:R-:W-:Y:S02]  /*101b0*/  F2FP.BF16.F32.PACK_AB R5, R213, R212 ;  /* 0x000000d4d505723e */ /* 0x010fe400000010ff */
[----:B--2---:R-:W-:Y:S01]  /*101c0*/  HSET2.LE.AND R2, R23, R240, PT ;  /* 0x000000f017027233 */ /* 0x004fe20003803000 */
[----:B------:R-:W2:Y:S01]  /*101d0*/  MUFU.EX2 R145, R6 ;  /* 0x0000000600917308 */ /* 0x000ea20000000800 */
[----:B------:R-:W4:Y:S01]  /*101e0*/  LDSM.16.MT88.4 R20, [R185+0x6000] ;  /* 0x00600000b914783b */ /* 0x000f220000004200 */
[----:B------:R-:W-:Y:S01]  /*101f0*/  LOP3.LUT R19, R4, R5, RZ, 0xc0, !PT ;  /* 0x0000000504137212 */ /* 0x000fe200078ec0ff */
[----:B------:R-:W-:Y:S01]  /*10200*/  FMUL.FTZ R15, R15, UR39 ;  /* 0x000000270f0f7c20 */ /* 0x000fe20008410000 */
[----:B---3--:R-:W-:Y:S02]  /*10210*/  F2FP.BF16.F32.PACK_AB R4, R210, R152 ;  /* 0x00000098d204723e */ /* 0x008fe400000010ff */
[----:B-----5:R-:W-:-:S02]  /*10220*/  F2FP.BF16.F32.PACK_AB R5, R227, R230 ;  /* 0x000000e6e305723e */ /* 0x020fc400000010ff */
[----:B-1----:R-:W-:Y:S01]  /*10230*/  F2FP.BF16.F32.PACK_AB R3, R234, R235 ;  /* 0x000000ebea03723e */ /* 0x002fe200000010ff */
[----:B------:R-:W1:Y:S01]  /*10240*/  MUFU.EX2 R144, R15 ;  /* 0x0000000f00907308 */ /* 0x000e620000000800 */
[----:B------:R-:W-:Y:S02]  /*10250*/  LOP3.LUT R7, R7, R5, RZ, 0xc0, !PT ;  /* 0x0000000507077212 */ /* 0x000fe400078ec0ff */
[----:B------:R-:W-:Y:S02]  /*10260*/  LOP3.LUT R18, R2, R3, RZ, 0xc0, !PT ;  /* 0x0000000302127212 */ /* 0x000fe400078ec0ff */
[--C-:B------:R-:W-:Y:S02]  /*10270*/  HSET2.LE.AND R2, R29, R240.reuse, PT ;  /* 0x000000f01d027233 */ /* 0x100fe40003803000 */
[----:B------:R-:W-:Y:S01]  /*10280*/  F2FP.BF16.F32.PACK_AB R3, R241, R242 ;  /* 0x000000f2f103723e */ /* 0x000fe200000010ff */
[-C--:B--2---:R-:W-:Y:S01]  /*10290*/  FMUL.FTZ R92, R92, R145.reuse ;  /* 0x000000915c5c7220 */ /* 0x084fe20000410000 */
[--C-:B------:R-:W-:Y:S01]  /*102a0*/  HSET2.LE.AND R6, R16, R240.reuse, PT ;  /* 0x000000f010067233 */ /* 0x100fe20003803000 */
[----:B------:R-:W-:Y:S01]  /*102b0*/  FMUL.FTZ R93, R93, R145 ;  /* 0x000000915d5d7220 */ /* 0x000fe20000410000 */
[----:B------:R-:W-:Y:S01]  /*102c0*/  LOP3.LUT R16, R2, R3, RZ, 0xc0, !PT ;  /* 0x0000000302107212 */ /* 0x000fe200078ec0ff */
[-C--:B------:R-:W-:Y:S01]  /*102d0*/  FMUL.FTZ R96, R96, R145.reuse ;  /* 0x0000009160607220 */ /* 0x080fe20000410000 */
[--C-:B------:R-:W-:Y:S01]  /*102e0*/  HSET2.LE.AND R2, R28, R240.reuse, PT ;  /* 0x000000f01c027233 */ /* 0x100fe20003803000 */
[----:B------:R-:W-:Y:S01]  /*102f0*/  FMUL.FTZ R97, R97, R145 ;  /* 0x0000009161617220 */ /* 0x000fe20000410000 */
[----:B------:R-:W-:Y:S01]  /*10300*/  LOP3.LUT R6, R6, R4, RZ, 0xc0, !PT ;  /* 0x0000000406067212 */ /* 0x000fe200078ec0ff */
[--C-:B------:R-:W-:Y:S01]  /*10310*/  FFMA.FTZ R4, R56, UR39, -R13.reuse ;  /* 0x0000002738047c23 */ /* 0x100fe2000801080d */
[----:B------:R-:W2:Y:S01]  /*10320*/  LDSM.16.MT88.4 R28, [R186+0x6000] ;  /* 0x00600000ba1c783b */ /* 0x000ea20000004200 */
[----:B------:R-:W-:Y:S01]  /*10330*/  F2FP.BF16.F32.PACK_AB R3, R154, R233 ;  /* 0x000000e99a03723e */ /* 0x000fe200000010ff */
[----:B------:R-:W-:Y:S01]  /*10340*/  IMAD.MOV.U32 R56, RZ, RZ, R252 ;  /* 0x000000ffff387224 */ /* 0x000fe200078e00fc */
[----:B------:R3:W-:Y:S01]  /*10350*/  MUFU.EX2 R217, R4 ;  /* 0x0000000400d97308 */ /* 0x0007e20000000800 */
[----:B------:R-:W-:Y:S01]  /*10360*/  HSET2.LE.AND R5, R17, R240, PT ;  /* 0x000000f011057233 */ /* 0x000fe20003803000 */
[----:B-1----:R-:W-:Y:S01]  /*10370*/  FMUL.FTZ R94, R94, R144 ;  /* 0x000000905e5e7220 */ /* 0x002fe20000410000 */
[----:B------:R-:W-:Y:S01]  /*10380*/  F2FP.BF16.F32.PACK_AB R15, R69, R228 ;  /* 0x000000e4450f723e */ /* 0x000fe200000010ff */
[-C--:B------:R-:W-:Y:S01]  /*10390*/  FMUL.FTZ R95, R95, R144.reuse ;  /* 0x000000905f5f7220 */ /* 0x080fe20000410000 */
[-C--:B------:R-:W-:Y:S01]  /*103a0*/  FMUL.FTZ R98, R98, R144.reuse ;  /* 0x0000009062627220 */ /* 0x080fe20000410000 */
[----:B------:R-:W-:Y:S01]  /*103b0*/  FMUL.FTZ R99, R99, R144 ;  /* 0x0000009063637220 */ /* 0x000fe20000410000 */
[----:B------:R-:W-:Y:S01]  /*103c0*/  LOP3.LUT R5, R5, R15, RZ, 0xc0, !PT ;  /* 0x0000000f05057212 */ /* 0x000fe200078ec0ff */
[----:B------:R-:W-:Y:S01]  /*103d0*/  FFMA.FTZ R15, R54, UR39, -R13 ;  /* 0x00000027360f7c23 */ /* 0x000fe2000801080d */
[----:B------:R-:W-:-:S02]  /*103e0*/  IMAD.MOV.U32 R54, RZ, RZ, R68 ;  /* 0x000000ffff367224 */ /* 0x000fc400078e0044 */
[-C--:B------:R-:W-:Y:S01]  /*103f0*/  FMUL.FTZ R80, R80, R145.reuse ;  /* 0x0000009150507220 */ /* 0x080fe20000410000 */
[-C--:B------:R-:W-:Y:S01]  /*10400*/  FMUL.FTZ R81, R81, R145.reuse ;  /* 0x0000009151517220 */ /* 0x080fe20000410000 */
[-C--:B------:R-:W-:Y:S01]  /*10410*/  FMUL.FTZ R82, R82, R144.reuse ;  /* 0x0000009052527220 */ /* 0x080fe20000410000 */
[-C--:B------:R-:W-:Y:S01]  /*10420*/  FMUL.FTZ R83, R83, R144.reuse ;  /* 0x0000009053537220 */ /* 0x080fe20000410000 */
[-C--:B------:R-:W-:Y:S01]  /*10430*/  FMUL.FTZ R124, R124, R145.reuse ;  /* 0x000000917c7c7220 */ /* 0x080fe20000410000 */
[----:B------:R-:W-:Y:S01]  /*10440*/  FMUL.FTZ R125, R125, R145 ;  /* 0x000000917d7d7220 */ /* 0x000fe20000410000 */
[----:B------:R-:W-:Y:S01]  /*10450*/  FMUL.FTZ R126, R126, R144 ;  /* 0x000000907e7e7220 */ /* 0x000fe20000410000 */
[----:B---3--:R-:W-:Y:S01]  /*10460*/  LOP3.LUT R4, R2, R3, RZ, 0xc0, !PT ;  /* 0x0000000302047212 */ /* 0x008fe200078ec0ff */
[----:B------:R-:W-:Y:S01]  /*10470*/  FFMA.FTZ R2, R62, UR39, -R14 ;  /* 0x000000273e027c23 */ /* 0x000fe2000801080e */
[----:B------:R-:W-:Y:S01]  /*10480*/  HSET2.LE.AND R3, R32, R240, PT ;  /* 0x000000f020037233 */ /* 0x000fe20003803000 */
[----:B------:R-:W-:-:S02]  /*10490*/  IMAD.MOV.U32 R32, RZ, RZ, R216 ;  /* 0x000000ffff207224 */ /* 0x000fc400078e00d8 */
[-C--:B------:R-:W-:Y:S01]  /*104a0*/  FMUL.FTZ R127, R127, R144.reuse ;  /* 0x000000907f7f7220 */ /* 0x080fe20000410000 */
[----:B------:R1:W-:Y:S01]  /*104b0*/  MUFU.EX2 R216, R2 ;  /* 0x0000000200d87308 */ /* 0x0003e20000000800 */
[-C--:B------:R-:W-:Y:S01]  /*104c0*/  FMUL.FTZ R108, R108, R145.reuse ;  /* 0x000000916c6c7220 */ /* 0x080fe20000410000 */
[C---:B----4-:R-:W-:Y:S01]  /*104d0*/  HMMA.16816.F32.BF16 R156, R4.reuse, R22, R92 ;  /* 0x00000016049c723c */ /* 0x050fe2000004185c */
[-C--:B------:R-:W-:Y:S01]  /*104e0*/  FMUL.FTZ R109, R109, R145.reuse ;  /* 0x000000916d6d7220 */ /* 0x080fe20000410000 */
[-C--:B------:R-:W-:Y:S01]  /*104f0*/  FMUL.FTZ R110, R110, R144.reuse ;  /* 0x000000906e6e7220 */ /* 0x080fe20000410000 */
[-C--:B------:R-:W-:Y:S01]  /*10500*/  FMUL.FTZ R111, R111, R144.reuse ;  /* 0x000000906f6f7220 */ /* 0x080fe20000410000 */
[-C--:B------:R-:W-:Y:S01]  /*10510*/  FMUL.FTZ R112, R112, R145.reuse ;  /* 0x0000009170707220 */ /* 0x080fe20000410000 */
[-C--:B------:R-:W-:Y:S01]  /*10520*/  FMUL.FTZ R113, R113, R145.reuse ;  /* 0x0000009171717220 */ /* 0x080fe20000410000 */
[----:B------:R-:W-:Y:S01]  /*10530*/  HMMA.16816.F32.BF16 R92, R4, R24, R96 ;  /* 0x00000018045c723c */ /* 0x000fe20000041860 */
[-C--:B------:R-:W-:Y:S01]  /*10540*/  FMUL.FTZ R114, R114, R144.reuse ;  /* 0x0000009072727220 */ /* 0x080fe20000410000 */
[-C--:B------:R-:W-:Y:S01]  /*10550*/  FMUL.FTZ R115, R115, R144.reuse ;  /* 0x0000009073737220 */ /* 0x080fe20000410000 */
[-C--:B------:R-:W-:Y:S01]  /*10560*/  FMUL.FTZ R128, R128, R145.reuse ;  /* 0x0000009180807220 */ /* 0x080fe20000410000 */
[----:B------:R-:W-:Y:S01]  /*10570*/  FMUL.FTZ R129, R129, R145 ;  /* 0x0000009181817220 */ /* 0x000fe20000410000 */
[-C--:B------:R-:W-:Y:S01]  /*10580*/  FMUL.FTZ R130, R130, R144.reuse ;  /* 0x0000009082827220 */ /* 0x080fe20000410000 */
[----:B------:R-:W-:Y:S01]  /*10590*/  FMUL.FTZ R131, R131, R144 ;  /* 0x0000009083837220 */ /* 0x000fe20000410000 */
[----:B------:R-:W-:-:S02]  /*105a0*/  IMAD.MOV.U32 R96, RZ, RZ, R69 ;  /* 0x000000ffff607224 */ /* 0x000fc400078e0045 */
[-C--:B------:R-:W-:Y:S01]  /*105b0*/  FMUL.FTZ R136, R136, R145.reuse ;  /* 0x0000009188887220 */ /* 0x080fe20000410000 */
[----:B-1----:R-:W-:Y:S01]  /*105c0*/  FFMA.FTZ R2, R63, UR39, -R14 ;  /* 0x000000273f027c23 */ /* 0x002fe2000801080e */
[----:B------:R-:W-:Y:S01]  /*105d0*/  FMUL.FTZ R137, R137, R145 ;  /* 0x0000009189897220 */ /* 0x000fe20000410000 */
[-C--:B------:R-:W-:Y:S01]  /*105e0*/  FMUL.FTZ R138, R138, R144.reuse ;  /* 0x000000908a8a7220 */ /* 0x080fe20000410000 */
[----:B------:R-:W-:Y:S01]  /*105f0*/  FMUL.FTZ R139, R139, R144 ;  /* 0x000000908b8b7220 */ /* 0x000fe20000410000 */
[----:B------:R1:W-:Y:S01]  /*10600*/  MUFU.EX2 R252, R2 ;  /* 0x0000000200fc7308 */ /* 0x0003e20000000800 */
[C---:B------:R-:W-:Y:S01]  /*10610*/  HMMA.16816.F32.BF16 R160, R4.reuse, R20, R80 ;  /* 0x0000001404a0723c */ /* 0x040fe20000041850 */
[----:B------:R-:W-:Y:S02]  /*10620*/  IMAD.MOV.U32 R98, RZ, RZ, R212 ;  /* 0x000000ffff627224 */ /* 0x000fe400078e00d4 */
[----:B------:R-:W-:Y:S02]  /*10630*/  IMAD.MOV.U32 R97, RZ, RZ, R152 ;  /* 0x000000ffff617224 */ /* 0x000fe400078e0098 */
[----:B------:R-:W-:Y:S01]  /*10640*/  IMAD.MOV.U32 R99, RZ, RZ, R251 ;  /* 0x000000ffff637224 */ /* 0x000fe200078e00fb */
[C---:B--2---:R-:W-:Y:S06]  /*10650*/  HMMA.16816.F32.BF16 R80, R4.reuse, R30, R124 ;  /* 0x0000001e0450723c */ /* 0x044fec000004187c */
[----:B------:R-:W-:Y:S01]  /*10660*/  HMMA.16816.F32.BF16 R148, R4, R28, R112 ;  /* 0x0000001c0494723c */ /* 0x000fe20000041870 */
[----:B------:R-:W-:-:S02]  /*10670*/  IMAD.MOV.U32 R127, RZ, RZ, R213 ;  /* 0x000000ffff7f7224 */ /* 0x000fc400078e00d5 */
[----:B------:R2:W-:Y:S01]  /*10680*/  MUFU.EX2 R213, R15 ;  /* 0x0000000f00d57308 */ /* 0x0005e20000000800 */
[----:B-1----:R-:W-:Y:S01]  /*10690*/  FMUL.FTZ R2, R33, UR39 ;  /* 0x0000002721027c20 */ /* 0x002fe20008410000 */
[----:B------:R-:W-:Y:S01]  /*106a0*/  IMAD.MOV.U32 R33, RZ, RZ, R154 ;  /* 0x000000ffff217224 */ /* 0x000fe200078e009a */
[C---:B------:R-:W-:Y:S01]  /*106b0*/  HMMA.16816.F32.BF16 R128, R4.reuse, R40, R128 ;  /* 0x000000280480723c */ /* 0x040fe20000041880 */
[----:B------:R-:W-:Y:S02]  /*106c0*/  IMAD.MOV.U32 R126, RZ, RZ, R210 ;  /* 0x000000ffff7e7224 */ /* 0x000fe400078e00d2 */
[----:B------:R-:W-:Y:S02]  /*106d0*/  IMAD.MOV.U32 R125, RZ, RZ, R33 ;  /* 0x000000ffff7d7224 */ /* 0x000fe400078e0021 */
[----:B------:R1:W3:Y:S01]  /*106e0*/  MUFU.EX2 R69, R2 ;  /* 0x0000000200457308 */ /* 0x0002e20000000800 */
[----:B------:R-:W-:Y:S01]  /*106f0*/  HMMA.16816.F32.BF16 R152, R4, R26, R108 ;  /* 0x0000001a0498723c */ /* 0x000fe2000004186c */
[----:B------:R-:W-:-:S05]  /*10700*/  IMAD.MOV.U32 R124, RZ, RZ, R96 ;  /* 0x000000ffff7c7224 */ /* 0x000fca00078e0060 */
[----:B------:R-:W-:Y:S01]  /*10710*/  HMMA.16816.F32.BF16 R76, R4, R42, R136 ;  /* 0x0000002a044c723c */ /* 0x000fe20000041888 */
[----:B--2---:R-:W-:-:S06]  /*10720*/  LOP3.LUT R15, R59, UR35, R10, 0x96, !PT ;  /* 0x000000233b0f7c12 */ /* 0x004fcc000f8e960a */
[----:B------:R-:W-:Y:S01]  /*10730*/  IMAD.WIDE.U32 R4, R11, -0x2daee0ad, RZ ;  /* 0xd2511f530b047825 */ /* 0x000fe200078e00ff */
[----:B------:R-:W-:-:S03]  /*10740*/  LOP3.LUT R6, R9, UR35, R10, 0x96, !PT ;  /* 0x0000002309067c12 */ /* 0x000fc6000f8e960a */
[----:B-1----:R-:W-:Y:S01]  /*10750*/  FMUL.FTZ R2, R34, UR39 ;  /* 0x0000002722027c20 */ /* 0x002fe20008410000 */
[----:B------:R-:W-:Y:S01]  /*10760*/  LOP3.LUT R7, R35, UR21, R44, 0x96, !PT ;  /* 0x0000001523077c12 */ /* 0x000fe2000f8e962c */
[-C--:B---3--:R-:W-:Y:S01]  /*10770*/  FMUL.FTZ R84, R84, R69.reuse ;  /* 0x0000004554547220 */ /* 0x088fe20000410000 */
[----:B------:R-:W-:Y:S01]  /*10780*/  LOP3.LUT R38, R5, UR34, R176, 0x96, !PT ;  /* 0x0000002205267c12 */ /* 0x000fe2000f8e96b0 */
[----:B------:R1:W2:Y:S01]  /*10790*/  MUFU.EX2 R68, R2 ;  /* 0x0000000200447308 */ /* 0x0002a20000000800 */
[--C-:B------:R-:W-:Y:S01]  /*107a0*/  FFMA.FTZ R5, R55, UR39, -R13.reuse ;  /* 0x0000002737057c23 */ /* 0x100fe2000801080d */
[-C--:B------:R-:W-:Y:S01]  /*107b0*/  FMUL.FTZ R85, R85, R69.reuse ;  /* 0x0000004555557220 */ /* 0x080fe20000410000 */
[-C--:B------:R-:W-:Y:S01]  /*107c0*/  FMUL.FTZ R88, R88, R69.reuse ;  /* 0x0000004558587220 */ /* 0x080fe20000410000 */
[-C--:B------:R-:W-:Y:S01]  /*107d0*/  FMUL.FTZ R89, R89, R69.reuse ;  /* 0x0000004559597220 */ /* 0x080fe20000410000 */
[-C--:B------:R-:W-:Y:S01]  /*107e0*/  FMUL.FTZ R116, R116, R69.reuse ;  /* 0x0000004574747220 */ /* 0x080fe20000410000 */
[-C--:B------:R-:W-:Y:S01]  /*107f0*/  FMUL.FTZ R117, R117, R69.reuse ;  /* 0x0000004575757220 */ /* 0x080fe20000410000 */
[-C--:B------:R-:W-:Y:S01]  /*10800*/  FMUL.FTZ R120, R120, R69.reuse ;  /* 0x0000004578787220 */ /* 0x080fe20000410000 */
[----:B------:R-:W-:Y:S01]  /*10810*/  MUFU.EX2 R210, R5 ;  /* 0x0000000500d27308 */ /* 0x000fe20000000800 */
        /* <DEDUP_REMOVED lines=8> */
[----:B-1----:R-:W-:Y:S01]  /*108a0*/  F2FP.BF16.F32.PACK_AB R2, R252, R216 ;  /* 0x000000d8fc02723e */ /* 0x002fe200000010ff */
[-C--:B--2---:R-:W-:Y:S01]  /*108b0*/  FMUL.FTZ R86, R86, R68.reuse ;  /* 0x0000004456567220 */ /* 0x084fe20000410000 */
[-C--:B------:R-:W-:Y:S01]  /*108c0*/  FMUL.FTZ R87, R87, R68.reuse ;  /* 0x0000004457577220 */ /* 0x080fe20000410000 */
[----:B------:R-:W-:Y:S01]  /*108d0*/  FMUL.FTZ R90, R90, R68 ;  /* 0x000000445a5a7220 */ /* 0x000fe20000410000 */
[----:B------:R-:W-:Y:S01]  /*108e0*/  LOP3.LUT R17, R3, R2, RZ, 0xc0, !PT ;  /* 0x0000000203117212 */ /* 0x000fe200078ec0ff */
[----:B------:R-:W-:Y:S01]  /*108f0*/  FFMA.FTZ R2, R48, UR39, -R13 ;  /* 0x0000002730027c23 */ /* 0x000fe2000801080d */
[----:B------:R-:W-:-:S04]  /*10900*/  IMAD.WIDE.U32 R48, R15, -0x2daee0ad, RZ ;  /* 0xd2511f530f307825 */ /* 0x000fc800078e00ff */
[-C--:B------:R-:W-:Y:S01]  /*10910*/  FMUL.FTZ R91, R91, R68.reuse ;  /* 0x000000445b5b7220 */ /* 0x080fe20000410000 */
[-C--:B------:R-:W-:Y:S01]  /*10920*/  FMUL.FTZ R118, R118, R68.reuse ;  /* 0x0000004476767220 */ /* 0x080fe20000410000 */
[----:B------:R1:W-:Y:S01]  /*10930*/  MUFU.EX2 R212, R2 ;  /* 0x0000000200d47308 */ /* 0x0003e20000000800 */
[-C--:B------:R-:W-:Y:S01]  /*10940*/  FMUL.FTZ R119, R119, R68.reuse ;  /* 0x0000004477777220 */ /* 0x080fe20000410000 */
[----:B------:R-:W-:Y:S01]  /*10950*/  LOP3.LUT R49, R49, UR29, R4, 0x96, !PT ;  /* 0x0000001d31317c12 */ /* 0x000fe2000f8e9604 */
[-C--:B------:R-:W-:Y:S01]  /*10960*/  FMUL.FTZ R122, R122, R68.reuse ;  /* 0x000000447a7a7220 */ /* 0x080fe20000410000 */
        /* <DEDUP_REMOVED lines=8> */
[-C--:B------:R-:W-:Y:S01]  /*109f0*/  FMUL.FTZ R135, R135, R68.reuse ;  /* 0x0000004487877220 */ /* 0x080fe20000410000 */
[----:B------:R-:W-:Y:S01]  /*10a00*/  FMUL.FTZ R141, R141, R69 ;  /* 0x000000458d8d7220 */ /* 0x000fe20000410000 */
[-C--:B------:R-:W-:Y:S01]  /*10a10*/  FMUL.FTZ R142, R142, R68.reuse ;  /* 0x000000448e8e7220 */ /* 0x080fe20000410000 */
[----:B------:R-:W-:Y:S01]  /*10a20*/  FMUL.FTZ R143, R143, R68 ;  /* 0x000000448f8f7220 */ /* 0x000fe20000410000 */
[----:B-1----:R-:W-:Y:S01]  /*10a30*/  IMAD.WIDE.U32 R2, R61, -0x2daee0ad, RZ ;  /* 0xd2511f533d027825 */ /* 0x002fe200078e00ff */
[----:B------:R-:W-:Y:S01]  /*10a40*/  HMMA.16816.F32.BF16 R120, R16, R30, R120 ;  /* 0x0000001e1078723c */ /* 0x000fe20000041878 */
[----:B------:R-:W1:Y:S03]  /*10a50*/  LDSM.16.MT88.4 R28, [R185+0x6800] ;  /* 0x00680000b91c783b */ /* 0x000e660000004200 */
[----:B------:R-:W-:Y:S01]  /*10a60*/  LOP3.LUT R3, R3, UR34, R36, 0x96, !PT ;  /* 0x0000002203037c12 */ /* 0x000fe2000f8e9624 */
[----:B------:R-:W-:-:S04]  /*10a70*/  IMAD.WIDE.U32 R36, R6, -0x2daee0ad, RZ ;  /* 0xd2511f5306247825 */ /* 0x000fc800078e00ff */
[--C-:B------:R-:W-:Y:S01]  /*10a80*/  FFMA.FTZ R6, R57, UR39, -R0.reuse ;  /* 0x0000002739067c23 */ /* 0x100fe20008010800 */
[C---:B------:R-:W-:Y:S01]  /*10a90*/  HMMA.16816.F32.BF16 R60, R16.reuse, R22, R88 ;  /* 0x00000016103c723c */ /* 0x040fe20000041858 */
[----:B------:R-:W-:Y:S02]  /*10aa0*/  IMAD.WIDE.U32 R4, R3, -0x326172a9, RZ ;  /* 0xcd9e8d5703047825 */ /* 0x000fe400078e00ff */
[----:B------:R2:W-:Y:S02]  /*10ab0*/  MUFU.EX2 R251, R6 ;  /* 0x0000000600fb7308 */ /* 0x0005e40000000800 */
[----:B------:R-:W-:Y:S01]  /*10ac0*/  FFMA.FTZ R3, R75, UR39, -R0 ;  /* 0x000000274b037c23 */ /* 0x000fe20008010800 */
[----:B------:R-:W-:Y:S01]  /*10ad0*/  HMMA.16816.F32.BF16 R112, R16, R24, R100 ;  /* 0x000000181070723c */ /* 0x000fe20000041864 */
[----:B------:R-:W-:Y:S02]  /*10ae0*/  LOP3.LUT R22, R5, UR33, R8, 0x96, !PT ;  /* 0x0000002105167c12 */ /* 0x000fe4000f8e9608 */
[----:B------:R-:W-:-:S02]  /*10af0*/  LOP3.LUT R5, R39, UR21, R50, 0x96, !PT ;  /* 0x0000001527057c12 */ /* 0x000fc4000f8e9632 */
[----:B------:R-:W-:Y:S01]  /*10b00*/  MUFU.EX2 R176, R3 ;  /* 0x0000000300b07308 */ /* 0x000fe20000000800 */
[----:B------:R-:W-:Y:S01]  /*10b10*/  HMMA.16816.F32.BF16 R108, R16, R26, R104 ;  /* 0x0000001a106c723c */ /* 0x000fe20000041868 */
[----:B------:R-:W3:Y:S01]  /*10b20*/  LDSM.16.MT88.4 R24, [R188+0x6800] ;  /* 0x00680000bc18783b */ /* 0x000ee20000004200 */
[----:B------:R-:W-:-:S04]  /*10b30*/  IMAD.WIDE.U32 R8, R5, -0x2daee0ad, RZ ;  /* 0xd2511f5305087825 */ /* 0x000fc800078e00ff */
[----:B------:R-:W-:Y:S01]  /*10b40*/  HMMA.16816.F32.BF16 R132, R16, R40, R132 ;  /* 0x000000281084723c */ /* 0x000fe20000041884 */
[----:B--2---:R-:W-:Y:S01]  /*10b50*/  LOP3.LUT R6, R37, UR29, R2, 0x96, !PT ;  /* 0x0000001d25067c12 */ /* 0x004fe2000f8e9602 */
[----:B------:R-:W-:-:S04]  /*10b60*/  FFMA.FTZ R2, R74, UR39, -R0 ;  /* 0x000000274a027c23 */ /* 0x000fc80008010800 */
[----:B------:R-:W-:Y:S01]  /*10b70*/  HMMA.16816.F32.BF16 R140, R16, R42, R140 ;  /* 0x0000002a108c723c */ /* 0x000fe2000004188c */
[----:B------:R-:W-:Y:S01]  /*10b80*/  IMAD.WIDE.U32 R74, R6, -0x326172a9, RZ ;  /* 0xcd9e8d57064a7825 */ /* 0x000fe200078e00ff */
[----:B------:R2:W-:Y:S03]  /*10b90*/  MUFU.EX2 R239, R2 ;  /* 0x0000000200ef7308 */ /* 0x0005e60000000800 */
[----:B------:R-:W-:Y:S01]  /*10ba0*/  FFMA.FTZ R6, R146, UR39, -R0 ;  /* 0x0000002792067c23 */ /* 0x000fe20008010800 */
[----:B------:R-:W-:Y:S01]  /*10bb0*/  IMAD.WIDE.U32 R40, R49, -0x326172a9, RZ ;  /* 0xcd9e8d5731287825 */ /* 0x000fe200078e00ff */
[----:B------:R-:W-:-:S03]  /*10bc0*/  LOP3.LUT R21, R75, UR25, R4, 0x96, !PT ;  /* 0x000000194b157c12 */ /* 0x000fc6000f8e9604 */
[----:B------:R4:W5:Y:S02]  /*10bd0*/  MUFU.EX2 R175, R6 ;  /* 0x0000000600af7308 */ /* 0x0009640000000800 */
[----:B------:R-:W-:-:S04]  /*10be0*/  IMAD.WIDE.U32 R42, R21, -0x2daee0ad, RZ ;  /* 0xd2511f53152a7825 */ /* 0x000fc800078e00ff */
[----:B--2---:R-:W-:-:S03]  /*10bf0*/  IMAD.WIDE.U32 R2, R7, -0x2daee0ad, RZ ;  /* 0xd2511f5307027825 */ /* 0x004fc600078e00ff */
[C---:B------:R-:W-:Y:S02]  /*10c00*/  LOP3.LUT R4, R2.reuse, 0xffff, RZ, 0xc0, !PT ;  /* 0x0000ffff02047812 */ /* 0x040fe400078ec0ff */
[----:B------:R-:W-:Y:S01]  /*10c10*/  LOP3.LUT R7, R2, 0xff, RZ, 0xc0, !PT ;  /* 0x000000ff02077812 */ /* 0x000fe200078ec0ff */
[----:B----4-:R-:W-:Y:S01]  /*10c20*/  FFMA.FTZ R6, R165, UR39, -R12 ;  /* 0x00000027a5067c23 */ /* 0x010fe2000801080c */
[----:B------:R-:W-:Y:S02]  /*10c30*/  SHF.R.U32.HI R4, RZ, 0x8, R4 ;  /* 0x00000008ff047819 */ /* 0x000fe40000011604 */
[--C-:B------:R-:W-:Y:S01]  /*10c40*/  SHF.R.U32.HI R5, RZ, 0x10, R2.reuse ;  /* 0x00000010ff057819 */ /* 0x100fe20000011602 */
[----:B------:R2:W-:Y:S01]  /*10c50*/  MUFU.EX2 R238, R6 ;  /* 0x0000000600ee7308 */ /* 0x0005e20000000800 */
[----:B------:R-:W-:Y:S01]  /*10c60*/  SHF.R.U32.HI R10, RZ, 0x18, R2 ;  /* 0x00000018ff0a7819 */ /* 0x000fe20000011602 */
[----:B------:R-:W-:Y:S01]  /*10c70*/  FFMA.FTZ R2, R164, UR39, -R12 ;  /* 0x00000027a4027c23 */ /* 0x000fe2000801080c */
[----:B------:R-:W-:Y:S01]  /*10c80*/  PRMT R15, R7, 0x5410, R4 ;  /* 0x00005410070f7816 */ /* 0x000fe20000000004 */
[----:B------:R-:W-:Y:S01]  /*10c90*/  FFMA.FTZ R4, R147, UR39, -R12 ;  /* 0x0000002793047c23 */ /* 0x000fe2000801080c */
[----:B------:R-:W-:-:S03]  /*10ca0*/  LOP3.LUT R5, R5, 0xff, RZ, 0xc0, !PT ;  /* 0x000000ff05057812 */ /* 0x000fc600078ec0ff */
[----:B------:R4:W-:Y:S01]  /*10cb0*/  MUFU.EX2 R174, R2 ;  /* 0x0000000200ae7308 */ /* 0x0009e20000000800 */
[----:B------:R-:W-:-:S07]  /*10cc0*/  PRMT R20, R5, 0x5410, R10 ;  /* 0x0000541005147816 */ /* 0x000fce000000000a */
[----:B------:R1:W-:Y:S01]  /*10cd0*/  MUFU.EX2 R237, R4 ;  /* 0x0000000400ed7308 */ /* 0x0003e20000000800 */
[----:B--2---:R-:W-:-:S07]  /*10ce0*/  FFMA.FTZ R6, R166, UR39, -R12 ;  /* 0x00000027a6067c23 */ /* 0x004fce000801080c */
[----:B------:R5:W2:Y:S01]  /*10cf0*/  MUFU.EX2 R172, R6 ;  /* 0x0000000600ac7308 */ /* 0x000aa20000000800 */
[----:B----4-:R-:W-:Y:S02]  /*10d00*/  LOP3.LUT R2, R3, UR15, R46, 0x96, !PT ;  /* 0x0000000f03027c12 */ /* 0x010fe4000f8e962e */
[----:B------:R-:W4:Y:S01]  /*10d10*/  LDSM.16.MT88.4 R44, [R186+0x6800] ;  /* 0x00680000ba2c783b */ /* 0x000f220000004200 */
[----:B------:R-:W-:Y:S02]  /*10d20*/  LOP3.LUT R3, R9, UR15, R52, 0x96, !PT ;  /* 0x0000000f09037c12 */ /* 0x000fe4000f8e9634 */
[----:B------:R-:W-:Y:S02]  /*10d30*/  SHF.R.U32.HI R5, RZ, 0x10, R2 ;  /* 0x00000010ff057819 */ /* 0x000fe40000011602 */
[C---:B------:R-:W-:Y:S02]  /*10d40*/  LOP3.LUT R10, R2.reuse, 0xff, RZ, 0xc0, !PT ;  /* 0x000000ff020a7812 */ /* 0x040fe400078ec0ff */
[----:B-1----:R-:W-:-:S02]  /*10d50*/  LOP3.LUT R4, R2, 0xffff, RZ, 0xc0, !PT ;  /* 0x0000ffff02047812 */ /* 0x002fc400078ec0ff */
[----:B------:R-:W-:Y:S02]  /*10d60*/  SHF.R.U32.HI R11, RZ, 0x18, R2 ;  /* 0x00000018ff0b7819 */ /* 0x000fe40000011602 */
[----:B------:R-:W-:Y:S02]  /*10d70*/  SHF.R.U32.HI R4, RZ, 0x8, R4 ;  /* 0x00000008ff047819 */ /* 0x000fe40000011604 */
[--C-:B------:R-:W-:Y:S01]  /*10d80*/  HSET2.LE.AND R2, R15, R240.reuse, PT ;  /* 0x000000f00f027233 */ /* 0x100fe20003803000 */
[----:B------:R-:W-:Y:S01]  /*10d90*/  FFMA.FTZ R15, R168, UR39, -R13 ;  /* 0x00000027a80f7c23 */ /* 0x000fe2000801080d */
[----:B------:R-:W-:Y:S01]  /*10da0*/  LOP3.LUT R7, R5, 0xff, RZ, 0xc0, !PT ;  /* 0x000000ff05077812 */ /* 0x000fe200078ec0ff */
[----:B------:R-:W-:Y:S01]  /*10db0*/  IMAD.MOV.U32 R168, RZ, RZ, R127 ;  /* 0x000000ffffa87224 */ /* 0x000fe200078e007f */
[----:B-----5:R-:W-:Y:S01]  /*10dc0*/  F2FP.BF16.F32.PACK_AB R6, R175, R239 ;  /* 0x000000efaf06723e */ /* 0x020fe200000010ff */
[----:B------:R1:W-:Y:S01]  /*10dd0*/  MUFU.EX2 R166, R15 ;  /* 0x0000000f00a67308 */ /* 0x0003e20000000800 */
[----:B------:R-:W-:Y:S01]  /*10de0*/  PRMT R5, R10, 0x5410, R4 ;  /* 0x000054100a057816 */ /* 0x000fe20000000004 */
[----:B------:R-:W-:Y:S01]  /*10df0*/  FFMA.FTZ R4, R167, UR39, -R13 ;  /* 0x00000027a7047c23 */ /* 0x000fe2000801080d */
[----:B------:R-:W-:Y:S01]  /*10e00*/  PRMT R11, R7, 0x5410, R11 ;  /* 0x00005410070b7816 */ /* 0x000fe2000000000b */
[----:B------:R-:W-:Y:S01]  /*10e10*/  IMAD.MOV.U32 R127, RZ, RZ, R99 ;  /* 0x000000ffff7f7224 */ /* 0x000fe200078e0063 */
[----:B------:R-:W-:Y:S01]  /*10e20*/  LOP3.LUT R6, R2, R6, RZ, 0xc0, !PT ;  /* 0x0000000602067212 */ /* 0x000fe200078ec0ff */
[----:B------:R-:W-:Y:S01]  /*10e30*/  FFMA.FTZ R2, R169, UR39, -R13 ;  /* 0x00000027a9027c23 */ /* 0x000fe2000801080d */
[--C-:B------:R-:W-:Y:S01]  /*10e40*/  HSET2.LE.AND R7, R20, R240.reuse, PT ;  /* 0x000000f014077233 */ /* 0x100fe20003803000 */
[----:B------:R2:W-:Y:S01]  /*10e50*/  MUFU.EX2 R165, R4 ;  /* 0x0000000400a57308 */ /* 0x0005e20000000800 */
[--C-:B------:R-:W-:Y:S01]  /*10e60*/  HSET2.LE.AND R5, R5, R240.reuse, PT ;  /* 0x000000f005057233 */ /* 0x100fe20003803000 */
[----:B------:R-:W-:Y:S01]  /*10e70*/  IMAD.MOV.U32 R169, RZ, RZ, R126 ;  /* 0x000000ffffa97224 */ /* 0x000fe200078e007e */
[----:B------:R-:W-:Y:S01]  /*10e80*/  F2FP.BF16.F32.PACK_AB R10, R176, R251 ;  /* 0x000000fbb00a723e */ /* 0x000fe200000010ff */
[----:B------:R-:W-:Y:S01]  /*10e90*/  IMAD.MOV.U32 R126, RZ, RZ, R32 ;  /* 0x000000ffff7e7224 */ /* 0x000fe200078e0020 */
[----:B------:R-:W-:Y:S01]  /*10ea0*/  HSET2.LE.AND R11, R11, R240, PT ;  /* 0x000000f00b0b7233 */ /* 0x000fe20003803000 */
[----:B------:R-:W5:Y:S01]  /*10eb0*/  LDSM.16.MT88.4 R32, [R187+0x6800] ;  /* 0x00680000bb20783b */ /* 0x000f620000004200 */
[----:B------:R-:W-:Y:S01]  /*10ec0*/  SHF.R.U32.HI R16, RZ, 0x18, R3 ;  /* 0x00000018ff107819 */ /* 0x000fe20000011603 */
[----:B------:R3:W-:Y:S01]  /*10ed0*/  MUFU.EX2 R164, R2 ;  /* 0x0000000200a47308 */ /* 0x0007e20000000800 */
[----:B-1----:R-:W-:-:S02]  /*10ee0*/  SHF.R.U32.HI R15, RZ, 0x18, R8 ;  /* 0x00000018ff0f7819 */ /* 0x002fc40000011608 */
[----:B--2---:R-:W-:-:S04]  /*10ef0*/  F2FP.BF16.F32.PACK_AB R4, R172, R237 ;  /* 0x000000edac04723e */ /* 0x004fc800000010ff */
[----:B------:R-:W-:Y:S02]  /*10f00*/  LOP3.LUT R7, R7, R4, RZ, 0xc0, !PT ;  /* 0x0000000407077212 */ /* 0x000fe400078ec0ff */
[----:B------:R-:W-:Y:S01]  /*10f10*/  LOP3.LUT R4, R5, R10, RZ, 0xc0, !PT ;  /* 0x0000000a05047212 */ /* 0x000fe200078ec0ff */
[----:B------:R-:W-:Y:S01]  /*10f20*/  FFMA.FTZ R10, R170, UR39, -R14 ;  /* 0x00000027aa0a7c23 */ /* 0x000fe2000801080e */
[----:B---3--:R-:W-:Y:S01]  /*10f30*/  F2FP.BF16.F32.PACK_AB R2, R174, R238 ;  /* 0x000000eeae02723e */ /* 0x008fe200000010ff */
[----:B------:R-:W-:Y:S02]  /*10f40*/  IMAD.MOV.U32 R170, RZ, RZ, R97 ;  /* 0x000000ffffaa7224 */ /* 0x000fe400078e0061 */
[----:B------:R1:W-:Y:S01]  /*10f50*/  MUFU.EX2 R167, R10 ;  /* 0x0000000a00a77308 */ /* 0x0003e20000000800 */
[----:B------:R-:W-:Y:S02]  /*10f60*/  LOP3.LUT R5, R11, R2, RZ, 0xc0, !PT ;  /* 0x000000020b057212 */ /* 0x000fe400078ec0ff */
[----:B------:R-:W-:-:S02]  /*10f70*/  LOP3.LUT R2, R8, 0xffff, RZ, 0xc0, !PT ;  /* 0x0000ffff08027812 */ /* 0x000fc400078ec0ff */
[----:B------:R-:W-:Y:S02]  /*10f80*/  LOP3.LUT R11, R8, 0xff, RZ, 0xc0, !PT ;  /* 0x000000ff080b7812 */ /* 0x000fe400078ec0ff */
[----:B------:R-:W-:Y:S01]  /*10f90*/  SHF.R.U32.HI R9, RZ, 0x8, R2 ;  /* 0x00000008ff097819 */ /* 0x000fe20000011602 */
[C---:B------:R-:W-:Y:S01]  /*10fa0*/  HMMA.16816.F32.BF16 R104, R4.reuse, R28, R160 ;  /* 0x0000001c0468723c */ /* 0x040fe200000418a0 */
[----:B------:R-:W-:Y:S02]  /*10fb0*/  SHF.R.U32.HI R2, RZ, 0x10, R8 ;  /* 0x00000010ff027819 */ /* 0x000fe40000011608 */
[----:B------:R-:W-:Y:S02]  /*10fc0*/  PRMT R17, R11, 0x5410, R9 ;  /* 0x000054100b117816 */ /* 0x000fe40000000009 */
[----:B------:R-:W-:Y:S01]  /*10fd0*/  LOP3.LUT R8, R2, 0xff, RZ, 0xc0, !PT ;  /* 0x000000ff02087812 */ /* 0x000fe200078ec0ff */
[C---:B------:R-:W-:Y:S01]  /*10fe0*/  HMMA.16816.F32.BF16 R92, R4.reuse, R24, R92 ;  /* 0x00000018045c723c */ /* 0x040fe2000004185c */
[----:B------:R-:W-:Y:S01]  /*10ff0*/  LOP3.LUT R2, R3, 0xffff, RZ, 0xc0, !PT ;  /* 0x0000ffff03027812 */ /* 0x000fe200078ec0ff */
[----:B-1----:R-:W-:Y:S01]  /*11000*/  FFMA.FTZ R10, R171, UR39, -R14 ;  /* 0x00000027ab0a7c23 */ /* 0x002fe2000801080e */
[----:B------:R-:W-:Y:S01]  /*11010*/  LOP3.LUT R11, R3, 0xff, RZ, 0xc0, !PT ;  /* 0x000000ff030b7812 */ /* 0x000fe200078ec0ff */
[----:B------:R-:W-:Y:S01]  /*11020*/  IMAD.MOV.U32 R171, RZ, RZ, R98 ;  /* 0x000000ffffab7224 */ /* 0x000fe200078e0062 */
[----:B------:R-:W-:Y:S01]  /*11030*/  SHF.R.U32.HI R9, RZ, 0x8, R2 ;  /* 0x00000008ff097819 */ /* 0x000fe20000011602 */
[----:B------:R1:W2:Y:S01]  /*11040*/  MUFU.EX2 R160, R10 ;  /* 0x0000000a00a07308 */ /* 0x0002a20000000800 */
[----:B------:R-:W-:Y:S01]  /*11050*/  PRMT R15, R8, 0x5410, R15 ;  /* 0x00005410080f7816 */ /* 0x000fe2000000000f */
[----:B------:R-:W-:Y:S01]  /*11060*/  FFMA.FTZ R8, R180, UR39, -R14 ;  /* 0x00000027b4087c23 */ /* 0x000fe2000801080e */
[----:B------:R-:W-:Y:S01]  /*11070*/  SHF.R.U32.HI R2, RZ, 0x10, R3 ;  /* 0x00000010ff027819 */ /* 0x000fe20000011603 */
[C---:B------:R-:W-:Y:S01]  /*11080*/  HMMA.16816.F32.BF16 R96, R4.reuse, R30, R156 ;  /* 0x0000001e0460723c */ /* 0x040fe2000004189c */
[----:B------:R-:W-:Y:S01]  /*11090*/  PRMT R18, R11, 0x5410, R9 ;  /* 0x000054100b127816 */ /* 0x000fe20000000009 */
[----:B------:R-:W-:Y:S01]  /*110a0*/  FFMA.FTZ R9, R177, UR39, -R13 ;  /* 0x00000027b1097c23 */ /* 0x000fe2000801080d */
[----:B------:R-:W-:Y:S01]  /*110b0*/  HSET2.LE.AND R11, R15, R240, PT ;  /* 0x000000f00f0b7233 */ /* 0x000fe20003803000 */
[----:B------:R2:W-:Y:S01]  /*110c0*/  MUFU.EX2 R162, R8 ;  /* 0x0000000800a27308 */ /* 0x0005e20000000800 */
[----:B------:R-:W-:Y:S01]  /*110d0*/  F2FP.BF16.F32.PACK_AB R3, R210, R212 ;  /* 0x000000d4d203723e */ /* 0x000fe200000010ff */
[----:B------:R-:W-:Y:S01]  /*110e0*/  HMMA.16816.F32.BF16 R88, R4, R26, R152 ;  /* 0x0000001a0458723c */ /* 0x000fe20000041898 */
[----:B------:R-:W-:-:S02]  /*110f0*/  IMAD.MOV.U32 R180, RZ, RZ, R125 ;  /* 0x000000ffffb47224 */ /* 0x000fc400078e007d */
[----:B------:R-:W-:-:S03]  /*11100*/  IMAD.MOV.U32 R177, RZ, RZ, R126 ;  /* 0x000000ffffb17224 */ /* 0x000fc600078e007e */
[----:B----4-:R-:W-:Y:S01]  /*11110*/  HMMA.16816.F32.BF16 R100, R4, R44, R148 ;  /* 0x0000002c0464723c */ /* 0x010fe20000041894 */
[----:B-1----:R-:W-:Y:S01]  /*11120*/  FFMA.FTZ R10, R179, UR39, -R14 ;  /* 0x00000027b30a7c23 */ /* 0x002fe2000801080e */
[----:B------:R-:W-:Y:S01]  /*11130*/  MUFU.EX2 R157, R9 ;  /* 0x00000009009d7308 */ /* 0x000fe20000000800 */
[----:B------:R-:W-:-:S03]  /*11140*/  IMAD.MOV.U32 R179, RZ, RZ, R124 ;  /* 0x000000ffffb37224 */ /* 0x000fc600078e007c */
[----:B------:R-:W-:Y:S01]  /*11150*/  HMMA.16816.F32.BF16 R80, R4, R46, R80 ;  /* 0x0000002e0450723c */ /* 0x000fe20000041850 */
[----:B--2---:R-:W-:-:S03]  /*11160*/  F2FP.BF16.F32.PACK_AB R8, R160, R167 ;  /* 0x000000a7a008723e */ /* 0x004fc600000010ff */
[----:B------:R1:W2:Y:S02]  /*11170*/  MUFU.EX2 R163, R10 ;  /* 0x0000000a00a37308 */ /* 0x0002a40000000800 */
[----:B-----5:R-:W-:Y:S01]  /*11180*/  HMMA.16816.F32.BF16 R84, R4, R32, R128 ;  /* 0x000000200454723c */ /* 0x020fe20000041880 */
[----:B------:R-:W-:Y:S01]  /*11190*/  LOP3.LUT R11, R11, R8, RZ, 0xc0, !PT ;  /* 0x000000080b0b7212 */ /* 0x000fe200078ec0ff */
[----:B------:R-:W-:Y:S01]  /*111a0*/  FFMA.FTZ R8, R181, UR39, -R0 ;  /* 0x00000027b5087c23 */ /* 0x000fe20008010800 */
[----:B------:R-:W-:-:S03]  /*111b0*/  IMAD.MOV.U32 R181, RZ, RZ, R127 ;  /* 0x000000ffffb57224 */ /* 0x000fc600078e007f */
[----:B------:R3:W-:Y:S01]  /*111c0*/  MUFU.EX2 R161, R8 ;  /* 0x0000000800a17308 */ /* 0x0007e20000000800 */
[----:B------:R-:W-:Y:S07]  /*111d0*/  HMMA.16816.F32.BF16 R76, R4, R34, R76 ;  /* 0x00000022044c723c */ /* 0x000fee000004184c */
[--C-:B------:R-:W-:Y:S01]  /*111e0*/  FFMA.FTZ R4, R183, UR39, -R0.reuse ;  /* 0x00000027b7047c23 */ /* 0x100fe20008010800 */
[----:B-1----:R-:W-:Y:S01]  /*111f0*/  LOP3.LUT R10, R2, 0xff, RZ, 0xc0, !PT ;  /* 0x000000ff020a7812 */ /* 0x002fe200078ec0ff */
[----:B------:R-:W-:Y:S01]  /*11200*/  FFMA.FTZ R6, R208, UR39, -R0 ;  /* 0x00000027d0067c23 */ /* 0x000fe20008010800 */
[----:B------:R-:W-:Y:S01]  /*11210*/  HSET2.LE.AND R2, R17, R240, PT ;  /* 0x000000f011027233 */ /* 0x000fe20003803000 */
[----:B------:R1:W-:Y:S01]  /*11220*/  MUFU.EX2 R159, R4 ;  /* 0x00000004009f7308 */ /* 0x0003e20000000800 */
[----:B------:R-:W-:Y:S01]  /*11230*/  PRMT R15, R10, 0x5410, R16 ;  /* 0x000054100a0f7816 */ /* 0x000fe20000000010 */
[----:B------:R-:W-:-:S02]  /*11240*/  IMAD.WIDE.U32 R16, R38, -0x326172a9, RZ ;  /* 0xcd9e8d5726107825 */ /* 0x000fc400078e00ff */
[----:B------:R-:W-:Y:S02]  /*11250*/  LOP3.LUT R10, R2, R3, RZ, 0xc0, !PT ;  /* 0x00000003020a7212 */ /* 0x000fe400078ec0ff */
[--C-:B------:R-:W-:Y:S01]  /*11260*/  HSET2.LE.AND R2, R18, R240.reuse, PT ;  /* 0x000000f012027233 */ /* 0x100fe20003803000 */
[----:B------:R-:W-:Y:S01]  /*11270*/  IMAD.MOV.U32 R183, RZ, RZ, R56 ;  /* 0x000000ffffb77224 */ /* 0x000fe200078e0038 */
[----:B------:R-:W-:Y:S01]  /*11280*/  F2FP.BF16.F32.PACK_AB R3, R213, R217 ;  /* 0x000000d9d503723e */ /* 0x000fe200000010ff */
[----:B------:R-:W4:Y:S01]  /*11290*/  MUFU.EX2 R155, R6 ;  /* 0x00000006009b7308 */ /* 0x000f220000000800 */
[----:B------:R-:W-:Y:S02]  /*112a0*/  HSET2.LE.AND R9, R15, R240, PT ;  /* 0x000000f00f097233 */ /* 0x000fe40003803000 */
[----:B---3--:R-:W-:Y:S01]  /*112b0*/  LOP3.LUT R8, R2, R3, RZ, 0xc0, !PT ;  /* 0x0000000302087212 */ /* 0x008fe200078ec0ff */
[----:B------:R-:W-:Y:S01]  /*112c0*/  FFMA.FTZ R2, R182, UR39, -R0 ;  /* 0x00000027b6027c23 */ /* 0x000fe20008010800 */
[----:B------:R-:W-:Y:S01]  /*112d0*/  LOP3.LUT R5, R17, UR33, R58, 0x96, !PT ;  /* 0x0000002111057c12 */ /* 0x000fe2000f8e963a */
[----:B------:R-:W-:Y:S01]  /*112e0*/  IMAD.MOV.U32 R182, RZ, RZ, R54 ;  /* 0x000000ffffb67224 */ /* 0x000fe200078e0036 */
[----:B--2---:R-:W-:Y:S01]  /*112f0*/  F2FP.BF16.F32.PACK_AB R15, R162, R163 ;  /* 0x000000a3a20f723e */ /* 0x004fe200000010ff */
[----:B------:R2:W3:Y:S01]  /*11300*/  MUFU.EX2 R156, R2 ;  /* 0x00000002009c7308 */ /* 0x0004e20000000800 */
[----:B------:R-:W-:Y:S01]  /*11310*/  LOP3.LUT R7, R41, UR25, R16, 0x96, !PT ;  /* 0x0000001929077c12 */ /* 0x000fe2000f8e9610 */
[----:B-1----:R-:W-:Y:S01]  /*11320*/  IMAD.WIDE.U32 R4, R5, -0x2daee0ad, RZ ;  /* 0xd2511f5305047825 */ /* 0x002fe200078e00ff */
[----:B------:R-:W-:-:S03]  /*11330*/  LOP3.LUT R9, R9, R15, RZ, 0xc0, !PT ;  /* 0x0000000f09097212 */ /* 0x000fc600078ec0ff */
[----:B------:R-:W-:Y:S01]  /*11340*/  IMAD.WIDE.U32 R38, R7, -0x2daee0ad, RZ ;  /* 0xd2511f5307267825 */ /* 0x000fe200078e00ff */
[----:B------:R-:W-:-:S03]  /*11350*/  LOP3.LUT R19, R5, UR23, R48, 0x96, !PT ;  /* 0x0000001705137c12 */ /* 0x000fc6000f8e9630 */
[----:B------:R-:W-:Y:S01]  /*11360*/  FFMA.FTZ R5, R209, UR39, -R12 ;  /* 0x00000027d1057c23 */ /* 0x000fe2000801080c */
[C---:B------:R-:W-:Y:S01]  /*11370*/  HMMA.16816.F32.BF16 R48, R8.reuse, R44, R116 ;  /* 0x0000002c0830723c */ /* 0x040fe20000041874 */
[----:B------:R-:W-:Y:S02]  /*11380*/  LOP3.LUT R39, R39, UR20, R4, 0x96, !PT ;  /* 0x0000001427277c12 */ /* 0x000fe4000f8e9604 */
[----:B------:R1:W-:Y:S03]  /*11390*/  MUFU.EX2 R158, R5 ;  /* 0x00000005009e7308 */ /* 0x0003e60000000800 */
[----:B------:R-:W-:Y:S01]  /*113a0*/  HMMA.16816.F32.BF16 R64, R8, R28, R64 ;  /* 0x0000001c0840723c */ /* 0x000fe20000041840 */
[----:B--2---:R-:W-:Y:S02]  /*113b0*/  IMAD.WIDE.U32 R2, R22, -0x2daee0ad, RZ ;  /* 0xd2511f5316027825 */ /* 0x004fe400078e00ff */
[----:B------:R-:W-:Y:S01]  /*113c0*/  LDSM.16.MT88.4 R20, [R186+0x7000] ;  /* 0x00700000ba14783b */ /* 0x000fe20000004200 */
[----:B------:R-:W-:-:S02]  /*113d0*/  LOP3.LUT R2, R43, UR20, R2, 0x96, !PT ;  /* 0x000000142b027c12 */ /* 0x000fc4000f8e9602 */
[----:B------:R-:W-:Y:S01]  /*113e0*/  HMMA.16816.F32.BF16 R60, R8, R30, R60 ;  /* 0x0000001e083c723c */ /* 0x000fe2000004183c */
[----:B------:R-:W-:Y:S01]  /*113f0*/  LOP3.LUT R15, R3, UR23, R36, 0x96, !PT ;  /* 0x00000017030f7c12 */ /* 0x000fe2000f8e9624 */
[----:B------:R-:W2:Y:S01]  /*11400*/  LDSM.16.MT88.4 R28, [R185+0x7000] ;  /* 0x00700000b91c783b */ /* 0x000ea20000004200 */
[----:B------:R-:W-:-:S04]  /*11410*/  IMAD.WIDE.U32 R2, R2, -0x326172a9, RZ ;  /* 0xcd9e8d5702027825 */ /* 0x000fc800078e00ff */
[----:B-1----:R-:W-:Y:S01]  /*11420*/  FFMA.FTZ R5, R211, UR39, -R12 ;  /* 0x00000027d3057c23 */ /* 0x002fe2000801080c */
[C---:B------:R-:W-:Y:S01]  /*11430*/  HMMA.16816.F32.BF16 R56, R8.reuse, R24, R112 ;  /* 0x000000180838723c */ /* 0x040fe20000041870 */
[----:B------:R-:W-:Y:S01]  /*11440*/  IMAD.WIDE.U32 R36, R15, -0x326172a9, RZ ;  /* 0xcd9e8d570f247825 */ /* 0x000fe200078e00ff */
[C---:B------:R-:W-:Y:S01]  /*11450*/  LOP3.LUT R4, R2.reuse, 0xffff, RZ, 0xc0, !PT ;  /* 0x0000ffff02047812 */ /* 0x040fe200078ec0ff */
[----:B------:R1:W5:Y:S01]  /*11460*/  MUFU.EX2 R153, R5 ;  /* 0x0000000500997308 */ /* 0x0003620000000800 */
[----:B------:R-:W-:Y:S02]  /*11470*/  LOP3.LUT R6, R2, 0xff, RZ, 0xc0, !PT ;  /* 0x000000ff02067812 */ /* 0x000fe400078ec0ff */
[----:B------:R-:W-:Y:S01]  /*11480*/  LOP3.LUT R3, R3, UR16, R36, 0x96, !PT ;  /* 0x0000001003037c12 */ /* 0x000fe2000f8e9624 */
[----:B------:R-:W-:Y:S01]  /*11490*/  HMMA.16816.F32.BF16 R52, R8, R26, R108 ;  /* 0x0000001a0834723c */ /* 0x000fe2000004186c */
[----:B------:R-:W-:Y:S01]  /*114a0*/  SHF.R.U32.HI R4, RZ, 0x8, R4 ;  /* 0x00000008ff047819 */ /* 0x000fe20000011604 */
[----:B------:R-:W2:Y:S01]  /*114b0*/  LDSM.16.MT88.4 R24, [R188+0x7000] ;  /* 0x00700000bc18783b */ /* 0x000ea20000004200 */
[----:B------:R-:W-:-:S02]  /*114c0*/  SHF.R.U32.HI R16, RZ, 0x10, R2 ;  /* 0x00000010ff107819 */ /* 0x000fc40000011602 */
[----:B------:R-:W-:Y:S01]  /*114d0*/  SHF.R.U32.HI R18, RZ, 0x18, R2 ;  /* 0x00000018ff127819 */ /* 0x000fe20000011602 */
[C---:B------:R-:W-:Y:S01]  /*114e0*/  HMMA.16816.F32.BF16 R44, R8.reuse, R46, R120 ;  /* 0x0000002e082c723c */ /* 0x040fe20000041878 */
[----:B------:R-:W-:Y:S01]  /*114f0*/  LOP3.LUT R2, R3, 0xffff, RZ, 0xc0, !PT ;  /* 0x0000ffff03027812 */ /* 0x000fe200078ec0ff */
[----:B------:R-:W-:Y:S01]  /*11500*/  LDSM.16.MT88.4 R120, [R186+0x7800] ;  /* 0x00780000ba78783b */ /* 0x000fe20000004200 */
[----:B------:R-:W-:Y:S01]  /*11510*/  PRMT R17, R6, 0x5410, R4 ;  /* 0x0000541006117816 */ /* 0x000fe20000000004 */
[----:B------:R-:W-:Y:S01]  /*11520*/  FFMA.FTZ R4, R173, UR39, -R12 ;  /* 0x00000027ad047c23 */ /* 0x000fe2000801080c */
[----:B------:R-:W-:Y:S01]  /*11530*/  LOP3.LUT R15, R3, 0xff, RZ, 0xc0, !PT ;  /* 0x000000ff030f7812 */ /* 0x000fe200078ec0ff */
[----:B------:R-:W-:Y:S01]  /*11540*/  HMMA.16816.F32.BF16 R132, R8, R32, R132 ;  /* 0x000000200884723c */ /* 0x000fe20000041884 */
[--C-:B-1----:R-:W-:Y:S01]  /*11550*/  SHF.R.U32.HI R5, RZ, 0x10, R3.reuse ;  /* 0x00000010ff057819 */ /* 0x102fe20000011603 */
[----:B------:R1:W-:Y:S01]  /*11560*/  MUFU.EX2 R154, R4 ;  /* 0x00000004009a7308 */ /* 0x0003e20000000800 */
[----:B------:R-:W-:-:S02]  /*11570*/  SHF.R.U32.HI R7, RZ, 0x18, R3 ;  /* 0x00000018ff077819 */ /* 0x000fc40000011603 */
[----:B------:R-:W-:Y:S01]  /*11580*/  SHF.R.U32.HI R3, RZ, 0x8, R2 ;  /* 0x00000008ff037819 */ /* 0x000fe20000011602 */
[----:B------:R-:W-:Y:S01]  /*11590*/  HMMA.16816.F32.BF16 R140, R8, R34, R140 ;  /* 0x00000022088c723c */ /* 0x000fe2000004188c */
[----:B------:R-:W-:Y:S01]  /*115a0*/  LOP3.LUT R2, R5, 0xff, RZ, 0xc0, !PT ;  /* 0x000000ff05027812 */ /* 0x000fe200078ec0ff */
[----:B------:R-:W-:Y:S01]  /*115b0*/  FFMA.FTZ R5, R178, UR39, -R12 ;  /* 0x00000027b2057c23 */ /* 0x000fe2000801080c */
[----:B------:R-:W-:Y:S01]  /*115c0*/  LOP3.LUT R6, R16, 0xff, RZ, 0xc0, !PT ;  /* 0x000000ff10067812 */ /* 0x000fe200078ec0ff */
[----:B------:R-:W-:Y:S01]  /*115d0*/  FFMA.FTZ R16, R221, UR39, -R14 ;  /* 0x00000027dd107c23 */ /* 0x000fe2000801080e */
[----:B------:R-:W2:Y:S01]  /*115e0*/  LDSM.16.MT88.4 R32, [R187+0x7000] ;  /* 0x00700000bb20783b */ /* 0x000ea20000004200 */
[----:B------:R3:W5:Y:S01]  /*115f0*/  MUFU.EX2 R152, R5 ;  /* 0x0000000500987308 */ /* 0x0007620000000800 */
[----:B------:R-:W-:Y:S01]  /*11600*/  PRMT R18, R6, 0x5410, R18 ;  /* 0x0000541006127816 */ /* 0x000fe20000000012 */
[----:B------:R-:W-:Y:S01]  /*11610*/  FFMA.FTZ R6, R214, UR39, -R13 ;  /* 0x00000027d6067c23 */ /* 0x000fe2000801080d */
[----:B------:R-:W-:Y:S01]  /*11620*/  FFMA.FTZ R9, R223, UR39, -R14 ;  /* 0x00000027df097c23 */ /* 0x000fe2000801080e */
[----:B-1----:R-:W-:-:S04]  /*11630*/  PRMT R4, R15, 0x5410, R3 ;  /* 0x000054100f047816 */ /* 0x002fc80000000003 */
[----:B------:R5:W-:Y:S01]  /*11640*/  MUFU.EX2 R151, R6 ;  /* 0x0000000600977308 */ /* 0x000be20000000800 */
[----:B------:R-:W-:Y:S02]  /*11650*/  PRMT R3, R2, 0x5410, R7 ;  /* 0x0000541002037816 */ /* 0x000fe40000000007 */
[--C-:B------:R-:W-:Y:S01]  /*11660*/  HSET2.LE.AND R7, R17, R240.reuse, PT ;  /* 0x000000f011077233 */ /* 0x100fe20003803000 */
[----:B------:R-:W-:Y:S01]  /*11670*/  FFMA.FTZ R17, R225, UR39, -R0 ;  /* 0x00000027e1117c23 */ /* 0x000fe20008010800 */
[--C-:B------:R-:W-:Y:S02]  /*11680*/  HSET2.LE.AND R2, R4, R240.reuse, PT ;  /* 0x000000f004027233 */ /* 0x100fe40003803000 */
[----:B----4-:R-:W-:Y:S01]  /*11690*/  F2FP.BF16.F32.PACK_AB R15, R155, R159 ;  /* 0x0000009f9b0f723e */ /* 0x010fe200000010ff */
[----:B------:R-:W-:Y:S01]  /*116a0*/  MUFU.EX2 R149, R16 ;  /* 0x0000001000957308 */ /* 0x000fe20000000800 */
[----:B---3--:R-:W-:Y:S02]  /*116b0*/  HSET2.LE.AND R5, R3, R240, PT ;  /* 0x000000f003057233 */ /* 0x008fe40003803000 */
[----:B------:R-:W-:-:S04]  /*116c0*/  F2FP.BF16.F32.PACK_AB R3, R156, R161 ;  /* 0x000000a19c03723e */ /* 0x000fc800000010ff */
[----:B------:R-:W-:Y:S01]  /*116d0*/  LOP3.LUT R4, R2, R3, RZ, 0xc0, !PT ;  /* 0x0000000302047212 */ /* 0x000fe200078ec0ff */
[----:B------:R-:W-:Y:S01]  /*116e0*/  FFMA.FTZ R2, R215, UR39, -R13 ;  /* 0x00000027d7027c23 */ /* 0x000fe2000801080d */
[----:B-----5:R-:W-:Y:S01]  /*116f0*/  F2FP.BF16.F32.PACK_AB R6, R153, R158 ;  /* 0x0000009e9906723e */ /* 0x020fe200000010ff */
[----:B------:R-:W1:Y:S03]  /*11700*/  MUFU.EX2 R148, R9 ;  /* 0x0000000900947308 */ /* 0x000e660000000800 */
[----:B------:R-:W-:Y:S02]  /*11710*/  LOP3.LUT R5, R5, R6, RZ, 0xc0, !PT ;  /* 0x0000000605057212 */ /* 0x000fe400078ec0ff */
[----:B------:R-:W-:Y:S02]  /*11720*/  LOP3.LUT R6, R7, R15, RZ, 0xc0, !PT ;  /* 0x0000000f07067212 */ /* 0x000fe400078ec0ff */
[----:B------:R-:W-:Y:S01]  /*11730*/  HSET2.LE.AND R7, R18, R240, PT ;  /* 0x000000f012077233 */ /* 0x000fe20003803000 */
[----:B------:R3:W-:Y:S01]  /*11740*/  MUFU.EX2 R150, R2 ;  /* 0x0000000200967308 */ /* 0x0007e20000000800 */
[----:B------:R-:W-:Y:S01]  /*11750*/  IMAD.WIDE.U32 R18, R19, -0x326172a9, RZ ;  /* 0xcd9e8d5713127825 */ /* 0x000fe200078e00ff */
[----:B------:R-:W-:-:S04]  /*11760*/  F2FP.BF16.F32.PACK_AB R15, R152, R154 ;  /* 0x0000009a980f723e */ /* 0x000fc800000010ff */
[----:B------:R-:W-:Y:S02]  /*11770*/  LOP3.LUT R7, R7, R15, RZ, 0xc0, !PT ;  /* 0x0000000f07077212 */ /* 0x000fe400078ec0ff */
[----:B------:R-:W-:Y:S05]  /*11780*/  MUFU.EX2 R41, R17 ;  /* 0x0000001100297308 */ /* 0x000fea0000000800 */
[----:B--2---:R-:W-:Y:S01]  /*11790*/  HMMA.16816.F32.BF16 R108, R4, R28, R104 ;  /* 0x0000001c046c723c */ /* 0x004fe20000041868 */
[----:B------:R-:W-:Y:S01]  /*117a0*/  LDSM.16.MT88.4 R104, [R188+0x7800] ;  /* 0x00780000bc68783b */ /* 0x000fe20000004200 */
[----:B---3--:R-:W-:-:S04]  /*117b0*/  IMAD.WIDE.U32 R2, R39, -0x326172a9, RZ ;  /* 0xcd9e8d5727027825 */ /* 0x008fc800078e00ff */
[----:B------:R-:W-:Y:S01]  /*117c0*/  HMMA.16816.F32.BF16 R96, R4, R30, R96 ;  /* 0x0000001e0460723c */ /* 0x000fe20000041860 */
[----:B------:R-:W-:Y:S02]  /*117d0*/  LOP3.LUT R8, R3, UR16, R18, 0x96, !PT ;  /* 0x0000001003087c12 */ /* 0x000fe4000f8e9612 */
[----:B------:R-:W-:-:S03]  /*117e0*/  LOP3.LUT R3, R2, 0xffff, RZ, 0xc0, !PT ;  /* 0x0000ffff02037812 */ /* 0x000fc600078ec0ff */
[C---:B------:R-:W-:Y:S01]  /*117f0*/  HMMA.16816.F32.BF16 R116, R4.reuse, R24, R92 ;  /* 0x000000180474723c */ /* 0x040fe2000004185c */
[----:B------:R-:W-:Y:S02]  /*11800*/  LOP3.LUT R16, R2, 0xff, RZ, 0xc0, !PT ;  /* 0x000000ff02107812 */ /* 0x000fe400078ec0ff */
[----:B------:R-:W-:Y:S01]  /*11810*/  SHF.R.U32.HI R11, RZ, 0x8, R3 ;  /* 0x00000008ff0b7819 */ /* 0x000fe20000011603 */
[----:B------:R-:W-:Y:S01]  /*11820*/  FFMA.FTZ R3, R224, UR39, -R14 ;  /* 0x00000027e0037c23 */ /* 0x000fe2000801080e */
[--C-:B------:R-:W-:Y:S01]  /*11830*/  SHF.R.U32.HI R10, RZ, 0x10, R2.reuse ;  /* 0x00000010ff0a7819 */ /* 0x100fe20000011602 */
[C---:B------:R-:W-:Y:S01]  /*11840*/  HMMA.16816.F32.BF16 R112, R4.reuse, R26, R88 ;  /* 0x0000001a0470723c */ /* 0x040fe20000041858 */
[----:B------:R-:W-:Y:S01]  /*11850*/  SHF.R.U32.HI R15, RZ, 0x18, R2 ;  /* 0x00000018ff0f7819 */ /* 0x000fe20000011602 */
[----:B------:R2:W-:Y:S01]  /*11860*/  MUFU.EX2 R147, R3 ;  /* 0x0000000300937308 */ /* 0x0005e20000000800 */
[----:B------:R-:W-:Y:S01]  /*11870*/  LOP3.LUT R2, R8, 0xffff, RZ, 0xc0, !PT ;  /* 0x0000ffff08027812 */ /* 0x000fe200078ec0ff */
[----:B------:R-:W3:Y:S01]  /*11880*/  LDSM.16.MT88.4 R88, [R185+0x7800] ;  /* 0x00780000b958783b */ /* 0x000ee20000004200 */
[----:B------:R-:W-:Y:S01]  /*11890*/  LOP3.LUT R10, R10, 0xff, RZ, 0xc0, !PT ;  /* 0x000000ff0a0a7812 */ /* 0x000fe200078ec0ff */
[----:B------:R-:W-:Y:S01]  /*118a0*/  HMMA.16816.F32.BF16 R100, R4, R20, R100 ;  /* 0x000000140464723c */ /* 0x000fe20000041864 */
[----:B------:R-:W-:-:S02]  /*118b0*/  LOP3.LUT R9, R8, 0xff, RZ, 0xc0, !PT ;  /* 0x000000ff08097812 */ /* 0x000fc400078ec0ff */
[----:B------:R-:W-:Y:S02]  /*118c0*/  SHF.R.U32.HI R2, RZ, 0x8, R2 ;  /* 0x00000008ff027819 */ /* 0x000fe40000011602 */
[----:B------:R-:W-:Y:S01]  /*118d0*/  PRMT R11, R16, 0x5410, R11 ;  /* 0x00005410100b7816 */ /* 0x000fe2000000000b */
[C---:B------:R-:W-:Y:S01]  /*118e0*/  HMMA.16816.F32.BF16 R124, R4.reuse, R22, R80 ;  /* 0x00000016047c723c */ /* 0x040fe20000041850 */
[----:B------:R-:W-:Y:S01]  /*118f0*/  PRMT R16, R10, 0x5410, R15 ;  /* 0x000054100a107816 */ /* 0x000fe2000000000f */
[----:B------:R-:W-:Y:S01]  /*11900*/  FFMA.FTZ R10, R229, UR39, -R0 ;  /* 0x00000027e50a7c23 */ /* 0x000fe20008010800 */
[----:B------:R-:W-:Y:S02]  /*11910*/  PRMT R15, R9, 0x5410, R2 ;  /* 0x00005410090f7816 */ /* 0x000fe40000000002 */
[----:B------:R-:W-:Y:S01]  /*11920*/  SHF.R.U32.HI R2, RZ, 0x10, R8 ;  /* 0x00000010ff027819 */ /* 0x000fe20000011608 */
[----:B------:R-:W-:Y:S01]  /*11930*/  MUFU.EX2 R75, R10 ;  /* 0x0000000a004b7308 */ /* 0x000fe20000000800 */
[----:B--2---:R-:W-:Y:S01]  /*11940*/  FFMA.FTZ R3, R231, UR39, -R14 ;  /* 0x00000027e7037c23 */ /* 0x004fe2000801080e */
[----:B------:R-:W-:Y:S01]  /*11950*/  SHF.R.U32.HI R9, RZ, 0x18, R8 ;  /* 0x00000018ff097819 */ /* 0x000fe20000011608 */
[----:B------:R-:W-:Y:S01]  /*11960*/  HMMA.16816.F32.BF16 R84, R4, R32, R84 ;  /* 0x000000200454723c */ /* 0x000fe20000041854 */
[----:B------:R-:W-:-:S02]  /*11970*/  LOP3.LUT R8, R2, 0xff, RZ, 0xc0, !PT ;  /* 0x000000ff02087812 */ /* 0x000fc400078ec0ff */
[--C-:B------:R-:W-:Y:S02]  /*11980*/  HSET2.LE.AND R2, R11, R240.reuse, PT ;  /* 0x000000f00b027233 */ /* 0x100fe40003803000 */
[----:B------:R2:W4:Y:S01]  /*11990*/  MUFU.EX2 R146, R3 ;  /* 0x0000000300927308 */ /* 0x0005220000000800 */
[----:B------:R-:W-:Y:S01]  /*119a0*/  PRMT R9, R8, 0x5410, R9 ;  /* 0x0000541008097816 */ /* 0x000fe20000000009 */
[----:B------:R-:W-:Y:S01]  /*119b0*/  HMMA.16816.F32.BF16 R76, R4, R34, R76 ;  /* 0x00000022044c723c */ /* 0x000fe2000004184c */
[----:B------:R-:W-:-:S03]  /*119c0*/  HSET2.LE.AND R8, R15, R240, PT ;  /* 0x000000f00f087233 */ /* 0x000fc60003803000 */
[----:B------:R-:W-:Y:S02]  /*119d0*/  HSET2.LE.AND R15, R9, R240, PT ;  /* 0x000000f0090f7233 */ /* 0x000fe40003803000 */
[----:B------:R-:W-:Y:S01]  /*119e0*/  F2FP.BF16.F32.PACK_AB R9, R164, R165 ;  /* 0x000000a5a409723e */ /* 0x000fe200000010ff */
[----:B------:R-:W-:-:S03]  /*119f0*/  FFMA.FTZ R7, R220, UR39, -R12 ;  /* 0x00000027dc077c23 */ /* 0x000fc6000801080c */
[----:B------:R-:W-:Y:S02]  /*11a00*/  LOP3.LUT R8, R8, R9, RZ, 0xc0, !PT ;  /* 0x0000000908087212 */ /* 0x000fe400078ec0ff */
[----:B--2---:R-:W-:-:S04]  /*11a10*/  F2FP.BF16.F32.PACK_AB R3, R157, R166 ;  /* 0x000000a69d03723e */ /* 0x004fc800000010ff */
[----:B------:R-:W-:Y:S01]  /*11a20*/  LOP3.LUT R10, R2, R3, RZ, 0xc0, !PT ;  /* 0x00000003020a7212 */ /* 0x000fe200078ec0ff */
[----:B------:R-:W-:Y:S01]  /*11a30*/  FFMA.FTZ R3, R232, UR39, -R0 ;  /* 0x00000027e8037c23 */ /* 0x000fe20008010800 */
[----:B------:R-:W-:Y:S02]  /*11a40*/  HSET2.LE.AND R2, R16, R240, PT ;  /* 0x000000f010027233 */ /* 0x000fe40003803000 */
[----:B-1----:R-:W-:Y:S01]  /*11a50*/  F2FP.BF16.F32.PACK_AB R16, R148, R149 ;  /* 0x000000959410723e */ /* 0x002fe200000010ff */
[----:B------:R4:W1:Y:S03]  /*11a60*/  MUFU.EX2 R43, R3 ;  /* 0x00000003002b7308 */ /* 0x0008660000000800 */
[----:B------:R-:W-:Y:S02]  /*11a70*/  LOP3.LUT R9, R15, R16, RZ, 0xc0, !PT ;  /* 0x000000100f097212 */ /* 0x000fe400078ec0ff */
[----:B----4-:R-:W-:-:S04]  /*11a80*/  F2FP.BF16.F32.PACK_AB R3, R146, R147 ;  /* 0x000000939203723e */ /* 0x010fc800000010ff */
[----:B------:R-:W-:Y:S01]  /*11a90*/  LOP3.LUT R11, R2, R3, RZ, 0xc0, !PT ;  /* 0x00000003020b7212 */ /* 0x000fe200078ec0ff */
[----:B------:R-:W-:Y:S01]  /*11aa0*/  FFMA.FTZ R2, R219, UR39, -R0 ;  /* 0x00000027db027c23 */ /* 0x000fe20008010800 */
[----:B------:R-:W-:Y:S02]  /*11ab0*/  LOP3.LUT R0, R19, UR21, R40, 0x96, !PT ;  /* 0x0000001513007c12 */ /* 0x000fe4000f8e9628 */
[----:B------:R-:W-:Y:S01]  /*11ac0*/  LOP3.LUT R3, R37, UR21, R74, 0x96, !PT ;  /* 0x0000001525037c12 */ /* 0x000fe2000f8e964a */
[----:B------:R2:W-:Y:S02]  /*11ad0*/  MUFU.EX2 R40, R2 ;  /* 0x0000000200287308 */ /* 0x0005e40000000800 */
[----:B------:R-:W-:-:S04]  /*11ae0*/  IMAD.WIDE.U32 R4, R0, -0x2daee0ad, RZ ;  /* 0xd2511f5300047825 */ /* 0x000fc800078e00ff */
[----:B------:R-:W-:Y:S01]  /*11af0*/  FFMA.FTZ R0, R218, UR39, -R12 ;  /* 0x00000027da007c23 */ /* 0x000fe2000801080c */
[C---:B------:R-:W-:Y:S01]  /*11b00*/  HMMA.16816.F32.BF16 R64, R8.reuse, R28, R64 ;  /* 0x0000001c0840723c */ /* 0x040fe20000041840 */
[----:B------:R-:W-:Y:S02]  /*11b10*/  LOP3.LUT R6, R5, UR15, R38, 0x96, !PT ;  /* 0x0000000f05067c12 */ /* 0x000fe4000f8e9626 */
[----:B------:R4:W-:Y:S03]  /*11b20*/  MUFU.EX2 R29, R0 ;  /* 0x00000000001d7308 */ /* 0x0009e60000000800 */
[C---:B------:R-:W-:Y:S05]  /*11b30*/  HMMA.16816.F32.BF16 R56, R8.reuse, R24, R56 ;  /* 0x000000180838723c */ /* 0x040fea0000041838 */
[----:B------:R5:W3:Y:S01]  /*11b40*/  MUFU.EX2 R28, R7 ;  /* 0x00000007001c7308 */ /* 0x000ae20000000800 */
[----:B--2---:R-:W-:Y:S01]  /*11b50*/  IMAD.WIDE.U32 R2, R3, -0x2daee0ad, RZ ;  /* 0xd2511f5303027825 */ /* 0x004fe200078e00ff */
        /* <DEDUP_REMOVED lines=15> */
[C---:B------:R-:W-:Y:S06]  /*11c50*/  HMMA.16816.F32.BF16 R52, R8.reuse, R26, R52 ;  /* 0x0000001a0834723c */ /* 0x040fec0000041834 */
[----:B------:R4:W5:Y:S01]  /*11c60*/  MUFU.EX2 R24, R12 ;  /* 0x0000000c00187308 */ /* 0x0009620000000800 */
[C---:B------:R-:W-:Y:S06]  /*11c70*/  HMMA.16816.F32.BF16 R36, R8.reuse, R22, R44 ;  /* 0x000000160824723c */ /* 0x040fec000004182c */
[----:B------:R-:W-:Y:S01]  /*11c80*/  HMMA.16816.F32.BF16 R32, R8, R34, R140 ;  /* 0x000000220820723c */ /* 0x000fe2000004188c */
[----:B--2---:R-:W-:-:S02]  /*11c90*/  LOP3.LUT R2, R3, 0xff, RZ, 0xc0, !PT ;  /* 0x000000ff03027812 */ /* 0x004fc400078ec0ff */
[----:B------:R-:W-:Y:S02]  /*11ca0*/  LOP3.LUT R3, R0, 0xff, RZ, 0xc0, !PT ;  /* 0x000000ff00037812 */ /* 0x000fe400078ec0ff */
[----:B------:R-:W-:Y:S02]  /*11cb0*/  PRMT R15, R2, 0x5410, R17 ;  /* 0x00005410020f7816 */ /* 0x000fe40000000011 */
[----:B------:R-:W-:Y:S02]  /*11cc0*/  PRMT R2, R3, 0x5410, R7 ;  /* 0x0000541003027816 */ /* 0x000fe40000000007 */
[--C-:B------:R-:W-:Y:S01]  /*11cd0*/  SHF.R.U32.HI R3, RZ, 0x10, R0.reuse ;  /* 0x00000010ff037819 */ /* 0x100fe20000011600 */
[----:B----4-:R-:W-:Y:S01]  /*11ce0*/  FFMA.FTZ R12, R243, UR39, -R13 ;  /* 0x00000027f30c7c23 */ /* 0x010fe2000801080d */
[----:B------:R-:W-:Y:S02]  /*11cf0*/  SHF.R.U32.HI R7, RZ, 0x18, R0 ;  /* 0x00000018ff077819 */ /* 0x000fe40000011600 */
[----:B------:R-:W-:Y:S01]  /*11d00*/  LOP3.LUT R3, R3, 0xff, RZ, 0xc0, !PT ;  /* 0x000000ff03037812 */ /* 0x000fe200078ec0ff */
[----:B------:R2:W-:Y:S01]  /*11d10*/  MUFU.EX2 R21, R12 ;  /* 0x0000000c00157308 */ /* 0x0005e20000000800 */
[----:B------:R-:W-:-:S02]  /*11d20*/  HSET2.LE.AND R0, R2, R240, PT ;  /* 0x000000f002007233 */ /* 0x000fc40003803000 */
[----:B-1----:R-:W-:Y:S02]  /*11d30*/  F2FP.BF16.F32.PACK_AB R2, R43, R75 ;  /* 0x0000004b2b02723e */ /* 0x002fe400000010ff */
[----:B------:R-:W-:Y:S01]  /*11d40*/  PRMT R7, R3, 0x5410, R7 ;  /* 0x0000541003077816 */ /* 0x000fe20000000007 */
[----:B------:R-:W-:Y:S01]  /*11d50*/  FFMA.FTZ R3, R244, UR39, -R13 ;  /* 0x00000027f4037c23 */ /* 0x000fe2000801080d */
[----:B------:R-:W-:Y:S02]  /*11d60*/  LOP3.LUT R136, R0, R2, RZ, 0xc0, !PT ;  /* 0x0000000200887212 */ /* 0x000fe400078ec0ff */
[----:B---3--:R-:W-:Y:S01]  /*11d70*/  F2FP.BF16.F32.PACK_AB R2, R28, R29 ;  /* 0x0000001d1c02723e */ /* 0x008fe200000010ff */
[----:B------:R1:W3:Y:S01]  /*11d80*/  MUFU.EX2 R20, R3 ;  /* 0x0000000300147308 */ /* 0x0002e20000000800 */
[----:B------:R-:W-:Y:S02]  /*11d90*/  HSET2.LE.AND R0, R7, R240, PT ;  /* 0x000000f007007233 */ /* 0x000fe40003803000 */
[----:B-----5:R-:W-:-:S02]  /*11da0*/  F2FP.BF16.F32.PACK_AB R13, R24, R25 ;  /* 0x00000019180d723e */ /* 0x020fc400000010ff */
[----:B------:R-:W-:Y:S02]  /*11db0*/  F2FP.BF16.F32.PACK_AB R7, R40, R41 ;  /* 0x000000292807723e */ /* 0x000fe400000010ff */
[----:B--2---:R-:W-:Y:S01]  /*11dc0*/  HSET2.LE.AND R12, R15, R240, PT ;  /* 0x000000f00f0c7233 */ /* 0x004fe20003803000 */
[--C-:B------:R-:W-:Y:S01]  /*11dd0*/  FFMA.FTZ R15, R247, UR39, -R14.reuse ;  /* 0x00000027f70f7c23 */ /* 0x100fe2000801080e */
[----:B------:R-:W-:Y:S01]  /*11de0*/  LOP3.LUT R137, R0, R2, RZ, 0xc0, !PT ;  /* 0x0000000200897212 */ /* 0x000fe200078ec0ff */
[----:B------:R-:W-:Y:S01]  /*11df0*/  FFMA.FTZ R0, R245, UR39, -R14 ;  /* 0x00000027f5007c23 */ /* 0x000fe2000801080e */
[----:B------:R-:W-:Y:S02]  /*11e00*/  SHF.R.U32.HI R2, RZ, 0x10, R4 ;  /* 0x00000010ff027819 */ /* 0x000fe40000011604 */
[----:B------:R-:W-:Y:S01]  /*11e10*/  LOP3.LUT R139, R12, R13, RZ, 0xc0, !PT ;  /* 0x0000000d0c8b7212 */ /* 0x000fe200078ec0ff */
[----:B------:R-:W-:Y:S01]  /*11e20*/  MUFU.EX2 R15, R15 ;  /* 0x0000000f000f7308 */ /* 0x000fe20000000800 */
[----:B------:R-:W-:-:S02]  /*11e30*/  LOP3.LUT R10, R4, 0xff, RZ, 0xc0, !PT ;  /* 0x000000ff040a7812 */ /* 0x000fc400078ec0ff */
[----:B-1----:R-:W-:Y:S02]  /*11e40*/  HSET2.LE.AND R3, R16, R240, PT ;  /* 0x000000f010037233 */ /* 0x002fe40003803000 */
[----:B------:R-:W-:Y:S01]  /*11e50*/  SHF.R.U32.HI R9, RZ, 0x18, R4 ;  /* 0x00000018ff097819 */ /* 0x000fe20000011604 */
[----:B------:R-:W1:Y:S02]  /*11e60*/  LDSM.16.MT88.4 R16, [R187+0x7800] ;  /* 0x00780000bb10783b */ /* 0x000e640000004200 */
[----:B------:R-:W-:Y:S01]  /*11e70*/  LOP3.LUT R138, R3, R7, RZ, 0xc0, !PT ;  /* 0x00000007038a7212 */ /* 0x000fe200078ec0ff */
[----:B------:R2:W-:Y:S01]  /*11e80*/  MUFU.EX2 R13, R0 ;  /* 0x00000000000d7308 */ /* 0x0005e20000000800 */
[----:B------:R-:W-:Y:S01]  /*11e90*/  LOP3.LUT R3, R4, 0xffff, RZ, 0xc0, !PT ;  /* 0x0000ffff04037812 */ /* 0x000fe200078ec0ff */
[----:B------:R-:W-:Y:S01]  /*11ea0*/  FFMA.FTZ R4, R248, UR39, -R14 ;  /* 0x00000027f8047c23 */ /* 0x000fe2000801080e */
[----:B------:R-:W-:Y:S02]  /*11eb0*/  LOP3.LUT R5, R2, 0xff, RZ, 0xc0, !PT ;  /* 0x000000ff02057812 */ /* 0x000fe400078ec0ff */
[----:B------:R-:W-:Y:S01]  /*11ec0*/  SHF.R.U32.HI R2, RZ, 0x10, R6 ;  /* 0x00000010ff027819 */ /* 0x000fe20000011606 */
[----:B------:R-:W-:Y:S01]  /*11ed0*/  HMMA.16816.F32.BF16 R80, R136, R88, R108 ;  /* 0x000000588850723c */ /* 0x000fe2000004186c */
[----:B------:R-:W-:Y:S01]  /*11ee0*/  LOP3.LUT R7, R6, 0xff, RZ, 0xc0, !PT ;  /* 0x000000ff06077812 */ /* 0x000fe200078ec0ff */
[----:B------:R4:W5:Y:S01]  /*11ef0*/  MUFU.EX2 R11, R4 ;  /* 0x00000004000b7308 */ /* 0x0009620000000800 */
[----:B------:R-:W-:-:S02]  /*11f00*/  SHF.R.U32.HI R8, RZ, 0x8, R3 ;  /* 0x00000008ff087819 */ /* 0x000fc40000011603 */
[----:B------:R-:W-:Y:S01]  /*11f10*/  LOP3.LUT R2, R2, 0xff, RZ, 0xc0, !PT ;  /* 0x000000ff02027812 */ /* 0x000fe200078ec0ff */
[----:B------:R-:W-:Y:S01]  /*11f20*/  HMMA.16816.F32.BF16 R92, R136, R90, R96 ;  /* 0x0000005a885c723c */ /* 0x000fe20000041860 */
[----:B--2---:R-:W-:-:S05]  /*11f30*/  FFMA.FTZ R0, R246, UR39, -R14 ;  /* 0x00000027f6007c23 */ /* 0x004fca000801080e */
[C---:B------:R-:W-:Y:S01]  /*11f40*/  HMMA.16816.F32.BF16 R108, R136.reuse, R106, R112 ;  /* 0x0000006a886c723c */ /* 0x040fe20000041870 */
[----:B------:R2:W5:Y:S05]  /*11f50*/  MUFU.EX2 R12, R0 ;  /* 0x00000000000c7308 */ /* 0x00056a0000000800 */
[----:B------:R-:W-:Y:S01]  /*11f60*/  HMMA.16816.F32.BF16 R96, R136, R104, R116 ;  /* 0x000000688860723c */ /* 0x000fe20000041874 */
[----:B----4-:R-:W-:-:S05]  /*11f70*/  PRMT R4, R5, 0x5410, R9 ;  /* 0x0000541005047816 */ /* 0x010fca0000000009 */
[C---:B------:R-:W-:Y:S06]  /*11f80*/  HMMA.16816.F32.BF16 R112, R136.reuse, R120, R100 ;  /* 0x000000788870723c */ /* 0x040fec0000041864 */
[C---:B------:R-:W-:Y:S01]  /*11f90*/  HMMA.16816.F32.BF16 R124, R136.reuse, R122, R124 ;  /* 0x0000007a887c723c */ /* 0x040fe2000004187c */
[----:B--2---:R-:W-:Y:S02]  /*11fa0*/  LOP3.LUT R0, R6, 0xffff, RZ, 0xc0, !PT ;  /* 0x0000ffff06007812 */ /* 0x004fe400078ec0ff */
[----:B------:R-:W-:Y:S02]  /*11fb0*/  SHF.R.U32.HI R6, RZ, 0x18, R6 ;  /* 0x00000018ff067819 */ /* 0x000fe40000011606 */
[----:B------:R-:W-:Y:S01]  /*11fc0*/  SHF.R.U32.HI R3, RZ, 0x8, R0 ;  /* 0x00000008ff037819 */ /* 0x000fe20000011600 */
[----:B-1----:R-:W-:Y:S01]  /*11fd0*/  HMMA.16816.F32.BF16 R128, R136, R16, R84 ;  /* 0x000000108880723c */ /* 0x002fe20000041854 */
[----:B------:R-:W-:-:S02]  /*11fe0*/  PRMT R0, R10, 0x5410, R8 ;  /* 0x000054100a007816 */ /* 0x000fc40000000008 */
[----:B------:R-:W-:Y:S02]  /*11ff0*/  PRMT R2, R2, 0x5410, R6 ;  /* 0x0000541002027816 */ /* 0x000fe40000000006 */
[----:B------:R-:W-:Y:S01]  /*12000*/  PRMT R5, R7, 0x5410, R3 ;  /* 0x0000541007057816 */ /* 0x000fe20000000003 */
[----:B------:R-:W-:Y:S01]  /*12010*/  HMMA.16816.F32.BF16 R136, R136, R18, R76 ;  /* 0x000000128888723c */ /* 0x000fe2000004184c */
[--C-:B------:R-:W-:Y:S02]  /*12020*/  HSET2.LE.AND R0, R0, R240.reuse, PT ;  /* 0x000000f000007233 */ /* 0x100fe40003803000 */
[--C-:B------:R-:W-:Y:S02]  /*12030*/  HSET2.LE.AND R7, R2, R240.reuse, PT ;  /* 0x000000f002077233 */ /* 0x100fe40003803000 */
[----:B---3--:R-:W-:Y:S02]  /*12040*/  F2FP.BF16.F32.PACK_AB R2, R20, R21 ;  /* 0x000000151402723e */ /* 0x008fe400000010ff */
[----:B------:R-:W-:-:S02]  /*12050*/  HSET2.LE.AND R3, R4, R240, PT ;  /* 0x000000f004037233 */ /* 0x000fc40003803000 */
[----:B------:R-:W-:Y:S01]  /*12060*/  LOP3.LUT R142, R0, R2, RZ, 0xc0, !PT ;  /* 0x00000002008e7212 */ /* 0x000fe200078ec0ff */
[----:B------:R-:W-:Y:S01]  /*12070*/  FFMA.FTZ R2, R183, R69, R242 ;  /* 0x00000045b7027223 */ /* 0x000fe200000100f2 */
[----:B-----5:R-:W-:Y:S02]  /*12080*/  F2FP.BF16.F32.PACK_AB R0, R11, R15 ;  /* 0x0000000f0b00723e */ /* 0x020fe400000010ff */
[----:B------:R-:W-:Y:S01]  /*12090*/  F2FP.BF16.F32.PACK_AB R4, R12, R13 ;  /* 0x0000000d0c04723e */ /* 0x000fe200000010ff */
[----:B------:R-:W-:Y:S01]  /*120a0*/  FADD.FTZ R2, R241, R2 ;  /* 0x00000002f1027221 */ /* 0x000fe20000010000 */
[----:B------:R-:W-:Y:S02]  /*120b0*/  HSET2.LE.AND R5, R5, R240, PT ;  /* 0x000000f005057233 */ /* 0x000fe40003803000 */
[----:B------:R-:W-:Y:S01]  /*120c0*/  F2FP.BF16.F32.PACK_AB R6, R150, R151 ;  /* 0x000000979606723e */ /* 0x000fe200000010ff */
[----:B------:R-:W-:Y:S01]  /*120d0*/  FADD.FTZ R2, R235, R2 ;  /* 0x00000002eb027221 */ /* 0x000fe20000010000 */
[----:B------:R-:W-:Y:S01]  /*120e0*/  LOP3.LUT R141, R7, R0, RZ, 0xc0, !PT ;  /* 0x00000000078d7212 */ /* 0x000fe200078ec0ff */
[----:B------:R-:W-:Y:S01]  /*120f0*/  FFMA.FTZ R0, R182, R68, R216 ;  /* 0x00000044b6007223 */ /* 0x000fe200000100d8 */
[----:B------:R-:W-:Y:S01]  /*12100*/  LOP3.LUT R143, R3, R4, RZ, 0xc0, !PT ;  /* 0x00000004038f7212 */ /* 0x000fe200078ec0ff */
[----:B------:R-:W-:Y:S01]  /*12110*/  FFMA.FTZ R4, R181, R145, R233 ;  /* 0x00000091b5047223 */ /* 0x000fe200000100e9 */
[----:B------:R-:W-:Y:S01]  /*12120*/  FFMA.FTZ R3, R177, R144, R228 ;  /* 0x00000090b1037223 */ /* 0x000fe200000100e4 */
        /* <DEDUP_REMOVED lines=70> */
[----:B------:R-:W-:-:S15]  /*12590*/  HMMA.16816.F32.BF16 R140, R140, R18, R32 ;  /* 0x000000128c8c723c */ /* 0x000fde0000041820 */
[----:B------:R-:W-:-:S09]  /*125a0*/  NOP ;  /* 0x0000000000007918 */ /* 0x000fd20000000000 */
.L_x_1427:
[----:B------:R-:W-:-:S06]  /*125b0*/  UISETP.GT.AND UP0, UPT, UR37, UR12, UPT ;  /* 0x0000000c2500728c */ /* 0x000fcc000bf04270 */
[----:B------:R-:W-:-:S13]  /*125c0*/  PLOP3.LUT P0, PT, PT, PT, UP0, 0x80, 0x0 ;  /* 0x000000000000781c */ /* 0x000fda0003f0f008 */
[----:B------:R-:W-:Y:S05]  /*125d0*/  @!P0 BRA `(.L_x_1434) ;  /* 0x0000004c00d88947 */ /* 0x000fea0003800000 */
[----:B--2---:R-:W2:Y:S01]  /*125e0*/  LDL.64 R2, [R1+0x60] ;  /* 0x0000600001027983 */ /* 0x004ea20000100a00 */
[----:B------:R-:W-:Y:S01]  /*125f0*/  ULDC UR4, c[0x0][0x2d0] ;  /* 0x0000b40000047ab9 */ /* 0x000fe20000000800 */
[----:B------:R-:W-:Y:S01]  /*12600*/  PRMT R234, R236, 0x7054, R236 ;  /* 0x00007054ecea7816 */ /* 0x000fe200000000ec */
[----:B------:R-:W-:Y:S01]  /*12610*/  UIMAD.WIDE.U32 UR38, UR8, 0x30, URZ ;  /* 0x00000030082678a5 */ /* 0x000fe2000f8e003f */
[----:B------:R-:W3:Y:S01]  /*12620*/  LDL.LU R0, [R1+0x18] ;  /* 0x0000180001007983 */ /* 0x000ee20000300800 */
[----:B------:R-:W-:Y:S01]  /*12630*/  UIMAD UR17, UR9, 0x30, URZ ;  /* 0x00000030091178a4 */ /* 0x000fe2000f8e023f */
[----:B------:R-:W-:Y:S01]  /*12640*/  MOV R69, R72 ;  /* 0x0000004800457202 */ /* 0x000fe20000000f00 */
[----:B------:R-:W-:Y:S01]  /*12650*/  UIMAD.WIDE.U32 UR42, UR10, 0x30, URZ ;  /* 0x000000300a2a78a5 */ /* 0x000fe2000f8e003f */
[----:B------:R-:W-:Y:S01]  /*12660*/  MOV R68, R73 ;  /* 0x0000004900447202 */ /* 0x000fe20000000f00 */
[----:B------:R-:W-:Y:S01]  /*12670*/  UIMAD UR40, UR11, 0x30, URZ ;  /* 0x000000300b2878a4 */ /* 0x000fe2000f8e023f */
[----:B------:R-:W-:Y:S01]  /*12680*/  IMAD.MOV.U32 R75, RZ, RZ, R70 ;  /* 0x000000ffff4b7224 */ /* 0x000fe200078e0046 */
[----:B------:R-:W-:Y:S01]  /*12690*/  MOV R74, R71 ;  /* 0x00000047004a7202 */ /* 0x000fe20000000f00 */
[----:B------:R-:W-:-:S02]  /*126a0*/  USHF.L.U64.HI UR15, UR8, 0x5, UR9 ;  /* 0x00000005080f7899 */ /* 0x000fc40008010209 */
[----:B------:R-:W-:Y:S02]  /*126b0*/  USHF.L.U32 UR16, UR8, 0x5, URZ ;  /* 0x0000000508107899 */ /* 0x000fe4000800063f */
[----:B------:R-:W-:Y:S02]  /*126c0*/  USHF.L.U64.HI UR8, UR10, 0x5, UR11 ;  /* 0x000000050a087899 */ /* 0x000fe4000801020b */
[----:B------:R-:W-:Y:S02]  /*126d0*/  USHF.L.U32 UR9, UR10, 0x5, URZ ;  /* 0x000000050a097899 */ /* 0x000fe4000800063f */
[----:B------:R-:W-:Y:S02]  /*126e0*/  UIADD3 UR17, UR17, UR39, URZ ;  /* 0x0000002711117290 */ /* 0x000fe4000fffe03f */
[----:B------:R-:W-:Y:S01]  /*126f0*/  UIADD3 UR40, UR40, UR43, URZ ;  /* 0x0000002b28287290 */ /* 0x000fe2000fffe03f */
[----:B------:R-:W-:Y:S01]  /*12700*/  ULDC.64 UR6, c[0x0][0x248] ;  /* 0x0000920000067ab9 */ /* 0x000fe20000000a00 */
[----:B--2---:R-:W-:Y:S01]  /*12710*/  ISETP.GE.AND P4, PT, R2, UR4, PT ;  /* 0x0000000402007c0c */ /* 0x004fe2000bf86270 */
[----:B------:R-:W-:Y:S01]  /*12720*/  ULDC UR4, c[0x0][0x2ec] ;  /* 0x0000bb0000047ab9 */ /* 0x000fe20000000800 */
[----:B---3--:R-:W-:-:S11]  /*12730*/  IMAD.WIDE.U32 R232, R0, -0x2daee0ad, RZ ;  /* 0xd2511f5300e87825 */ /* 0x008fd600078e00ff */
[----:B------:R-:W2:Y:S08]  /*12740*/  @!P4 LDC.64 R2, c[0x0][0x220] ;  /* 0x00008800ff02cb82 */ /* 0x000eb00000000a00 */
[----:B------:R-:W3:Y:S08]  /*12750*/  @!P4 LDC.64 R6, c[0x0][0x220] ;  /* 0x00008800ff06cb82 */ /* 0x000ef00000000a00 */
[----:B------:R-:W4:Y:S01]  /*12760*/  @!P4 LDC.64 R4, c[0x0][0x220] ;  /* 0x00008800ff04cb82 */ /* 0x000f220000000a00 */
[----:B--2---:R2:W-:Y:S04]  /*12770*/  @!P4 STL.64 [R1+0x58], R2 ;  /* 0x000058020100c387 */ /* 0x0045e80000100a00 */
[----:B---3--:R-:W-:Y:S04]  /*12780*/  @!P4 STL.64 [R1+0x50], R6 ;  /* 0x000050060100c387 */ /* 0x008fe80000100a00 */
[----:B----4-:R3:W-:Y:S01]  /*12790*/  @!P4 STL.64 [R1+0x48], R4 ;  /* 0x000048040100c387 */ /* 0x0107e20000100a00 */
[----:B--2---:R-:W2:Y:S01]  /*127a0*/  @!P4 LDC.64 R2, c[0x0][0x220] ;  /* 0x00008800ff02cb82 */ /* 0x004ea20000000a00 */
[----:B---3--:R-:W-:-:S05]  /*127b0*/  IMAD.WIDE.U32 R4, R249, -0x326172a9, RZ ;  /* 0xcd9e8d57f9047825 */ /* 0x008fca00078e00ff */
[----:B------:R-:W-:Y:S01]  /*127c0*/  LOP3.LUT R238, R5, R250, RZ, 0x3c, !PT ;  /* 0x000000fa05ee7212 */ /* 0x000fe200078e3cff */
[----:B--2---:R2:W-:Y:S04]  /*127d0*/  @!P4 STL.64 [R1+0x40], R2 ;  /* 0x000040020100c387 */ /* 0x0045e80000100a00 */
[----:B------:R3:W-:Y:S01]  /*127e0*/  STL.64 [R1+0x8], R4 ;  /* 0x0000080401007387 */ /* 0x0007e20000100a00 */
[----:B--2---:R-:W-:-:S05]  /*127f0*/  IADD3 R2, R249, 0x4, RZ ;  /* 0x00000004f9027810 */ /* 0x004fca0007ffe0ff */
[----:B------:R-:W-:-:S05]  /*12800*/  IMAD.WIDE.U32 R2, R2, -0x326172a9, RZ ;  /* 0xcd9e8d5702027825 */ /* 0x000fca00078e00ff */
[----:B------:R2:W-:Y:S01]  /*12810*/  STL.64 [R1], R2 ;  /* 0x0000000201007387 */ /* 0x0005e20000100a00 */
[----:B------:R-:W-:-:S03]  /*12820*/  LOP3.LUT R236, R3, R250, RZ, 0x3c, !PT ;  /* 0x000000fa03ec7212 */ /* 0x000fc600078e3cff */
[----:B---3--:R-:W3:Y:S04]  /*12830*/  LDL.LU.64 R4, [R1+0x10] ;  /* 0x0000100001047983 */ /* 0x008ee80000300a00 */
[----:B--2---:R-:W3:Y:S01]  /*12840*/  LDL.LU.64 R2, [R1+0x20] ;  /* 0x0000200001027983 */ /* 0x004ee20000300a00 */
[----:B------:R-:W-:-:S04]  /*12850*/  IMAD.WIDE.U32 R238, R238, -0x2daee0ad, RZ ;  /* 0xd2511f53eeee7825 */ /* 0x000fc800078e00ff */
[----:B------:R-:W-:-:S04]  /*12860*/  IMAD.WIDE.U32 R236, R236, -0x2daee0ad, RZ ;  /* 0xd2511f53ecec7825 */ /* 0x000fc800078e00ff */
[----:B---3--:R-:W-:-:S05]  /*12870*/  IMAD.MOV.U32 R3, RZ, RZ, R5 ;  /* 0x000000ffff037224 */ /* 0x008fca00078e0005 */
[----:B------:R2:W-:Y:S01]  /*12880*/  STL.64 [R1+0x38], R2 ;  /* 0x0000380201007387 */ /* 0x0005e20000100a00 */
[----:B------:R-:W-:Y:S05]  /*12890*/  BRA `(.L_x_1435) ;  /* 0x0000000000d47947 */ /* 0x000fea0003800000 */
.L_x_1437:
        /* <DEDUP_REMOVED lines=12> */
[----:B------:R-:W-:Y:S01]  /*12960*/  UIADD3 UR11, UR45, UR11, URZ ;  /* 0x0000000b2d0b7290 */ /* 0x000fe2000fffe03f */
[----:B------:R-:W4:Y:S05]  /*12970*/  @!P4 LDC.64 R14, c[0x0][0x218] ;  /* 0x00008600ff0ecb82 */ /* 0x000f2a0000000a00 */
[----:B------:R-:W-:Y:S03]  /*12980*/  IMAD.U32 R5, RZ, RZ, UR11 ;  /* 0x0000000bff057e24 */ /* 0x000fe6000f8e00ff */
[----:B------:R-:W4:Y:S01]  /*12990*/  @!P4 LDC.64 R16, c[0x0][0x218] ;  /* 0x00008600ff10cb82 */ /* 0x000f220000000a00 */
[----:B--2---:R-:W-:Y:S04]  /*129a0*/  LEA R4, P0, R4, R154, 0x6 ;  /* 0x0000009a04047211 */ /* 0x004fe800078030ff */
[----:B---3--:R-:W-:Y:S02]  /*129b0*/  LEA.HI.X R5, R6, R153, R5, 0x6, P0 ;  /* 0x0000009906057211 */ /* 0x008fe400000f3405 */
[C---:B-1----:R-:W-:Y:S04]  /*129c0*/  @!P4 LEA R10, P0, R4.reuse, R10, 0x1 ;  /* 0x0000000a040ac211 */ /* 0x042fe800078008ff */
[C---:B------:R-:W-:Y:S02]  /*129d0*/  @!P4 LEA.HI.X R11, R4.reuse, R11, R5, 0x1, P0 ;  /* 0x0000000b040bc211 */ /* 0x040fe400000f0c05 */
[----:B------:R-:W-:Y:S03]  /*129e0*/  @!P4 IADD3 R6, P0, R4, UR24, RZ ;  /* 0x000000180406cc10 */ /* 0x000fe6000ff1e0ff */
[----:B------:R-:W-:Y:S01]  /*129f0*/  @!PT LDS RZ, [RZ] ;  /* 0x00000000fffff984 */ /* 0x000fe20000000800 */
[----:B------:R-:W-:Y:S01]  /*12a00*/  @!PT LDS RZ, [RZ] ;  /* 0x00000000fffff984 */ /* 0x000fe20000000800 */
[----:B------:R-:W-:Y:S01]  /*12a10*/  @!PT LDS RZ, [RZ] ;  /* 0x00000000fffff984 */ /* 0x000fe20000000800 */
[----:B------:R1:W-:Y:S01]  /*12a20*/  @!P4 LDGSTS.E.BYPASS.LTC128B.128 [R207+0x4000], desc[UR26][R10.64] ;  /* 0x040000000acfcfae */ /* 0x0003e2000b901d5a */
[C---:B------:R-:W-:Y:S02]  /*12a30*/  @!P4 IADD3.X R7, R5.reuse, UR22, RZ, P0, !PT ;  /* 0x000000160507cc10 */ /* 0x040fe400087fe4ff */
[C---:B-----5:R-:W-:Y:S01]  /*12a40*/  @!P4 LEA R8, P0, R6.reuse, R8, 0x1 ;  /* 0x000000080608c211 */ /* 0x060fe200078008ff */
[----:B------:R1:W-:Y:S03]  /*12a50*/  @P4 STS.128 [R207+0x4800], RZ ;  /* 0x004800ffcf004388 */ /* 0x0003e60000000c00 */
[----:B------:R-:W-:Y:S02]  /*12a60*/  @!P4 LEA.HI.X R9, R6, R9, R7, 0x1, P0 ;  /* 0x000000090609c211 */ /* 0x000fe400000f0c07 */
[C---:B------:R-:W-:Y:S03]  /*12a70*/  @!P4 IADD3 R7, P0, R4.reuse, UR9, RZ ;  /* 0x000000090407cc10 */ /* 0x040fe6000ff1e0ff */
[----:B------:R-:W-:Y:S01]  /*12a80*/  @!PT LDS RZ, [RZ] ;  /* 0x00000000fffff984 */ /* 0x000fe20000000800 */
[----:B------:R-:W-:Y:S01]  /*12a90*/  @!PT LDS RZ, [RZ] ;  /* 0x00000000fffff984 */ /* 0x000fe20000000800 */
[----:B------:R-:W-:Y:S01]  /*12aa0*/  @!PT LDS RZ, [RZ] ;  /* 0x00000000fffff984 */ /* 0x000fe20000000800 */
[----:B------:R1:W-:Y:S01]  /*12ab0*/  @!P4 LDGSTS.E.BYPASS.LTC128B.128 [R207+0x4800], desc[UR26][R8.64] ;  /* 0x0480000008cfcfae */ /* 0x0003e2000b901d5a */
[----:B------:R-:W-:Y:S02]  /*12ac0*/  @!P4 IADD3.X R12, R5, UR8, RZ, P0, !PT ;  /* 0x00000008050ccc10 */ /* 0x000fe400087fe4ff */
[C---:B----4-:R-:W-:Y:S01]  /*12ad0*/  @!P4 LEA R6, P0, R7.reuse, R14, 0x1 ;  /* 0x0000000e0706c211 */ /* 0x050fe200078008ff */
[----:B------:R1:W-:Y:S03]  /*12ae0*/  @P4 STS.128 [R207+0x5000], RZ ;  /* 0x005000ffcf004388 */ /* 0x0003e60000000c00 */
[----:B------:R-:W-:Y:S02]  /*12af0*/  @!P4 LEA.HI.X R7, R7, R15, R12, 0x1, P0 ;  /* 0x0000000f0707c211 */ /* 0x000fe400000f0c0c */
[----:B------:R-:W-:Y:S03]  /*12b00*/  @!P4 IADD3 R12, P0, R4, UR42, RZ ;  /* 0x0000002a040ccc10 */ /* 0x000fe6000ff1e0ff */
[----:B------:R-:W-:Y:S01]  /*12b10*/  @!PT LDS RZ, [RZ] ;  /* 0x00000000fffff984 */ /* 0x000fe20000000800 */
[----:B------:R-:W-:Y:S01]  /*12b20*/  @!PT LDS RZ, [RZ] ;  /* 0x00000000fffff984 */ /* 0x000fe20000000800 */
[----:B------:R-:W-:Y:S01]  /*12b30*/  @!PT LDS RZ, [RZ] ;  /* 0x00000000fffff984 */ /* 0x000fe20000000800 */
[----:B------:R1:W-:Y:S01]  /*12b40*/  @!P4 LDGSTS.E.BYPASS.LTC128B.128 [R207+0x5000], desc[UR26][R6.64] ;  /* 0x0500000006cfcfae */ /* 0x0003e2000b901d5a */
[----:B------:R-:W-:Y:S02]  /*12b50*/  @!P4 IADD3.X R5, R5, UR40, RZ, P0, !PT ;  /* 0x000000280505cc10 */ /* 0x000fe400087fe4ff */
[C---:B------:R-:W-:Y:S01]  /*12b60*/  @!P4 LEA R4, P0, R12.reuse, R16, 0x1 ;  /* 0x000000100c04c211 */ /* 0x040fe200078008ff */
[----:B------:R1:W-:Y:S03]  /*12b70*/  @P4 STS.128 [R207+0x5800], RZ ;  /* 0x005800ffcf004388 */ /* 0x0003e60000000c00 */
[----:B------:R-:W-:Y:S05]  /*12b80*/  @!P4 LEA.HI.X R5, R12, R17, R5, 0x1, P0 ;  /* 0x000000110c05c211 */ /* 0x000fea00000f0c05 */
[----:B------:R-:W-:Y:S01]  /*12b90*/  @!PT LDS RZ, [RZ] ;  /* 0x00000000fffff984 */ /* 0x000fe20000000800 */
[----:B------:R-:W-:Y:S01]  /*12ba0*/  @!PT LDS RZ, [RZ] ;  /* 0x00000000fffff984 */ /* 0x000fe20000000800 */
[----:B------:R-:W-:Y:S01]  /*12bb0*/  @!PT LDS RZ, [RZ] ;  /* 0x00000000fffff984 */ /* 0x000fe20000000800 */
[----:B------:R1:W-:Y:S04]  /*12bc0*/  @!P4 LDGSTS.E.BYPASS.LTC128B.128 [R207+0x5800], desc[UR26][R4.64] ;  /* 0x0580000004cfcfae */ /* 0x0003e8000b901d5a */
[----:B------:R-:W0:Y:S01]  /*12bd0*/  LDGDEPBAR ;  /* 0x00000000000079af */ /* 0x000e220000000000 */
[----:B------:R-:W-:Y:S05]  /*12be0*/  BRA `(.L_x_1436) ;  /* 0x0000001400f47947 */ /* 0x000fea0003800000 */
.L_x_1435:
[----:B------:R-:W-:Y:S01]  /*12bf0*/  P2R R72, PR, RZ, 0x10 ;  /* 0x00000010ff487803 */ /* 0x000fe20000000000 */
[----:B---3--:R-:W3:Y:S01]  /*12c00*/  LDL.64 R10, [R1+0x38] ;  /* 0x00003800010a7983 */ /* 0x008ee20000100a00 */
[----:B------:R-:W-:Y:S01]  /*12c10*/  LOP3.LUT R230, R230, 0xfffffffd, RZ, 0xc0, !PT ;  /* 0xfffffffde6e67812 */ /* 0x000fe200078ec0ff */
[----:B------:R-:W-:Y:S04]  /*12c20*/  DEPBAR.LE SB0, 0x0 ;  /* 0x000080000000791a */ /* 0x000fe80000000000 */
[----:B------:R-:W4:Y:S01]  /*12c30*/  LDL R7, [R1+0x58] ;  /* 0x0000580001077983 */ /* 0x000f220000100800 */
[----:B------:R-:W-:Y:S03]  /*12c40*/  UIADD3 UR10, UR37, -0x1, URZ ;  /* 0xffffffff250a7890 */ /* 0x000fe6000fffe03f */
[----:B------:R-:W5:Y:S01]  /*12c50*/  LDL R18, [R1+0x5c] ;  /* 0x00005c0001127983 */ /* 0x000f620000100800 */
[----:B------:R-:W-:Y:S02]  /*12c60*/  USHF.R.S32.HI UR41, URZ, 0x1f, UR10 ;  /* 0x0000001f3f297899 */ /* 0x000fe4000801140a */
[----:B------:R-:W-:Y:S01]  /*12c70*/  UIMAD UR11, UR19, UR10, URZ ;  /* 0x0000000a130b72a4 */ /* 0x000fe2000f8e023f */
[----:B------:R-:W5:Y:S01]  /*12c80*/  LDL R8, [R1+0x50] ;  /* 0x0000500001087983 */ /* 0x000f620000100800 */
[----:B--2---:R-:W-:Y:S01]  /*12c90*/  IMAD.U32 R2, RZ, RZ, UR10 ;  /* 0x0000000aff027e24 */ /* 0x004fe2000f8e00ff */
[----:B------:R-:W-:Y:S02]  /*12ca0*/  UISETP.GT.AND UP0, UPT, UR10, UR12, UPT ;  /* 0x0000000c0a00728c */ /* 0x000fe4000bf04270 */
[----:B------:R-:W2:Y:S01]  /*12cb0*/  LDL R17, [R1+0x54] ;  /* 0x0000540001117983 */ /* 0x000ea20000100800 */
[----:B------:R-:W-:Y:S03]  /*12cc0*/  UIMAD UR11, UR41, UR32, UR11 ;  /* 0x00000020290b72a4 */ /* 0x000fe6000f8e020b */
[----:B------:R-:W2:Y:S04]  /*12cd0*/  LDL R6, [R1+0x48] ;  /* 0x0000480001067983 */ /* 0x000ea80000100800 */
[----:B------:R-:W2:Y:S04]  /*12ce0*/  LDL R16, [R1+0x4c] ;  /* 0x00004c0001107983 */ /* 0x000ea80000100800 */
[----:B------:R-:W2:Y:S04]  /*12cf0*/  LDL R4, [R1+0x40] ;  /* 0x0000400001047983 */ /* 0x000ea80000100800 */
[----:B------:R-:W2:Y:S01]  /*12d00*/  LDL R15, [R1+0x44] ;  /* 0x00004400010f7983 */ /* 0x000ea20000100800 */
[----:B------:R-:W-:Y:S06]  /*12d10*/  BAR.SYNC.DEFER_BLOCKING 0x0 ;  /* 0x0000000000007b1d */ /* 0x000fec0000010000 */
[----:B------:R-:W-:Y:S01]  /*12d20*/  @P4 STS.128 [R207+0x6000], RZ ;  /* 0x006000ffcf004388 */ /* 0x000fe20000000c00 */
[----:B---3--:R-:W-:Y:S04]  /*12d30*/  IMAD.WIDE.U32 R2, R2, UR32, R10 ;  /* 0x0000002002027c25 */ /* 0x008fe8000f8e000a */
[----:B------:R-:W-:Y:S01]  /*12d40*/  VIADD R0, R3, UR11 ;  /* 0x0000000b03007c36 */ /* 0x000fe20008000000 */
[C---:B------:R-:W-:Y:S02]  /*12d50*/  @!P4 IADD3 R3, P1, R2.reuse, UR28, RZ ;  /* 0x0000001c0203cc10 */ /* 0x040fe4000ff3e0ff */
[----:B----4-:R-:W-:Y:S02]  /*12d60*/  @!P4 LEA R10, P5, R2, R7, 0x1 ;  /* 0x00000007020ac211 */ /* 0x010fe400078a08ff */
[----:B------:R-:W-:Y:S02]  /*12d70*/  @!P4 IADD3.X R7, R0, UR18, RZ, P1, !PT ;  /* 0x000000120007cc10 */ /* 0x000fe40008ffe4ff */
[C---:B-----5:R-:W-:Y:S02]  /*12d80*/  @!P4 LEA.HI.X R11, R2.reuse, R18, R0, 0x1, P5 ;  /* 0x00000012020bc211 */ /* 0x060fe400028f0c00 */
[----:B------:R-:W-:Y:S02]  /*12d90*/  @!P4 IADD3 R5, P0, R2, UR16, RZ ;  /* 0x000000100205cc10 */ /* 0x000fe4000ff1e0ff */
[C---:B------:R-:W-:Y:S01]  /*12da0*/  @!P4 LEA R8, P3, R3.reuse, R8, 0x1 ;  /* 0x000000080308c211 */ /* 0x040fe200078608ff */
[----:B------:R-:W-:Y:S01]  /*12db0*/  @!PT LDS RZ, [RZ] ;  /* 0x00000000fffff984 */ /* 0x000fe20000000800 */
[----:B------:R-:W-:Y:S01]  /*12dc0*/  @!PT LDS RZ, [RZ] ;  /* 0x00000000fffff984 */ /* 0x000fe20000000800 */
[----:B------:R-:W-:Y:S01]  /*12dd0*/  @!PT LDS RZ, [RZ] ;  /* 0x00000000fffff984 */ /* 0x000fe20000000800 */
[----:B------:R-:W-:Y:S01]  /*12de0*/  @!P4 LDGSTS.E.BYPASS.LTC128B.128 [R207+0x6000], desc[UR26][R10.64] ;  /* 0x060000000acfcfae */ /* 0x000fe2000b901d5a */
[----:B------:R-:W-:Y:S02]  /*12df0*/  @!P4 IADD3.X R13, R0, UR15, RZ, P0, !PT ;  /* 0x0000000f000dcc10 */ /* 0x000fe400087fe4ff */
[----:B--2---:R-:W-:Y:S02]  /*12e00*/  @!P4 LEA.HI.X R9, R3, R17, R7, 0x1, P3 ;  /* 0x000000110309c211 */ /* 0x004fe400018f0c07 */
[----:B------:R-:W-:Y:S02]  /*12e10*/  @!P4 IADD3 R12, P2, R2, UR38, RZ ;  /* 0x00000026020ccc10 */ /* 0x000fe4000ff5e0ff */
[C---:B------:R-:W-:Y:S01]  /*12e20*/  @!P4 LEA R6, P1, R5.reuse, R6, 0x1 ;  /* 0x000000060506c211 */ /* 0x040fe200078208ff */
[----:B------:R-:W-:Y:S01]  /*12e30*/  @P4 STS.128 [R207+0x6800], RZ ;  /* 0x006800ffcf004388 */ /* 0x000fe20000000c00 */
[----:B------:R-:W-:Y:S01]  /*12e40*/  @!P4 IADD3.X R14, R0, UR17, RZ, P2, !PT ;  /* 0x00000011000ecc10 */ /* 0x000fe200097fe4ff */
[----:B------:R-:W-:Y:S01]  /*12e50*/  IMAD.U32 R0, RZ, RZ, UR10 ;  /* 0x0000000aff007e24 */ /* 0x000fe2000f8e00ff */
[----:B------:R-:W-:Y:S02]  /*12e60*/  @!P4 LEA.HI.X R7, R5, R16, R13, 0x1, P1 ;  /* 0x000000100507c211 */ /* 0x000fe400008f0c0d */
[C---:B------:R-:W-:Y:S03]  /*12e70*/  @!P4 LEA R4, P0, R12.reuse, R4, 0x1 ;  /* 0x000000040c04c211 */ /* 0x040fe600078008ff */
[----:B------:R-:W-:Y:S01]  /*12e80*/  @!PT LDS RZ, [RZ] ;  /* 0x00000000fffff984 */ /* 0x000fe20000000800 */
[----:B------:R-:W-:Y:S01]  /*12e90*/  @!PT LDS RZ, [RZ] ;  /* 0x00000000fffff984 */ /* 0x000fe20000000800 */
[----:B------:R-:W-:Y:S01]  /*12ea0*/  @!PT LDS RZ, [RZ] ;  /* 0x00000000fffff984 */ /* 0x000fe20000000800 */
[----:B------:R-:W-:Y:S01]  /*12eb0*/  @!P4 LDGSTS.E.BYPASS.LTC128B.128 [R207+0x6800], desc[UR26][R8.64] ;  /* 0x0680000008cfcfae */ /* 0x000fe2000b901d5a */
[----:B------:R-:W-:Y:S07]  /*12ec0*/  @!P4 LEA.HI.X R5, R12, R15, R14, 0x1, P0 ;  /* 0x0000000f0c05c211 */ /* 0x000fee00000f0c0e */
        /* <DEDUP_REMOVED lines=11> */
[----:B------:R-:W2:Y:S08]  /*12f80*/  LDSM.16.M88.4 R16, [R184+0x4000] ;  /* 0x00400000b810783b */ /* 0x000eb00000000200 */
[----:B------:R-:W3:Y:S08]  /*12f90*/  LDSM.16.M88.4 R60, [R191+0x2000] ;  /* 0x00200000bf3c783b */ /* 0x000ef00000000200 */
[----:B------:R-:W4:Y:S08]  /*12fa0*/  LDSM.16.M88.4 R32, [R184+0x4800] ;  /* 0x00480000b820783b */ /* 0x000f300000000200 */
[----:B------:R-:W5:Y:S08]  /*12fb0*/  LDSM.16.M88.4 R48, [R184+0x5000] ;  /* 0x00500000b830783b */ /* 0x000f700000000200 */
[----:B------:R-:W1:Y:S01]  /*12fc0*/  LDSM.16.M88.4 R76, [R184+0x5800] ;  /* 0x00580000b84c783b */ /* 0x000e620000000200 */
[-C--:B--2---:R-:W-:Y:S07]  /*12fd0*/  HMMA.16816.F32.BF16 R4, R64, R16.reuse, RZ ;  /* 0x000000104004723c */ /* 0x084fee00000418ff */
[----:B------:R-:W-:Y:S01]  /*12fe0*/  LDSM.16.M88.4 R144, [R194] ;  /* 0x00000000c290783b */ /* 0x000fe20000000200 */
[C---:B---3--:R-:W-:Y:S07]  /*12ff0*/  HMMA.16816.F32.BF16 R8, R60.reuse, R16, RZ ;  /* 0x000000103c08723c */ /* 0x048fee00000418ff */
[----:B------:R-:W2:Y:S01]  /*13000*/  LDSM.16.M88.4 R148, [R190+0x4000] ;  /* 0x00400000be94783b */ /* 0x000ea20000000200 */
[-C--:B------:R-:W-:Y:S07]  /*13010*/  HMMA.16816.F32.BF16 R12, R60, R18.reuse, RZ ;  /* 0x000000123c0c723c */ /* 0x080fee00000418ff */
[----:B------:R-:W0:Y:S01]  /*13020*/  LDGDEPBAR ;  /* 0x00000000000079af */ /* 0x000e220000000000 */
[C---:B------:R-:W-:Y:S07]  /*13030*/  HMMA.16816.F32.BF16 R16, R64.reuse, R18, RZ ;  /* 0x000000124010723c */ /* 0x040fee00000418ff */
[----:B------:R-:W3:Y:S01]  /*13040*/  LDSM.16.M88.4 R152, [R194+0x2000] ;  /* 0x00200000c298783b */ /* 0x000ee20000000200 */
[-C--:B----4-:R-:W-:Y:S07]  /*13050*/  HMMA.16816.F32.BF16 R20, R64, R32.reuse, RZ ;  /* 0x000000204014723c */ /* 0x090fee00000418ff */
[----:B------:R-:W4:Y:S01]  /*13060*/  LDSM.16.M88.4 R156, [R190+0x4800] ;  /* 0x00480000be9c783b */ /* 0x000f220000000200 */
[C---:B------:R-:W-:Y:S07]  /*13070*/  HMMA.16816.F32.BF16 R24, R60.reuse, R32, RZ ;  /* 0x000000203c18723c */ /* 0x040fee00000418ff */
[----:B------:R-:W4:Y:S01]  /*13080*/  LDSM.16.M88.4 R160, [R190+0x5000] ;  /* 0x00500000bea0783b */ /* 0x000f220000000200 */
[-C--:B------:R-:W-:Y:S06]  /*13090*/  HMMA.16816.F32.BF16 R28, R60, R34.reuse, RZ ;  /* 0x000000223c1c723c */ /* 0x080fec00000418ff */
[C---:B------:R-:W-:Y:S01]  /*130a0*/  HMMA.16816.F32.BF16 R32, R64.reuse, R34, RZ ;  /* 0x000000224020723c */ /* 0x040fe200000418ff */
[----:B------:R-:W-:Y:S05]  /*130b0*/  LDSM.16.M88.4 R164, [R195] ;  /* 0x00000000c3a4783b */ /* 0x000fea0000000200 */
[-C--:B-----5:R-:W-:Y:S03]  /*130c0*/  HMMA.16816.F32.BF16 R36, R64, R48.reuse, RZ ;  /* 0x000000304024723c */ /* 0x0a0fe600000418ff */
[----:B------:R-:W-:Y:S03]  /*130d0*/  LDSM.16.M88.4 R168, [R192+0x2000] ;  /* 0x00200000c0a8783b */ /* 0x000fe60000000200 */
[C---:B------:R-:W-:Y:S05]  /*130e0*/  HMMA.16816.F32.BF16 R40, R60.reuse, R48, RZ ;  /* 0x000000303c28723c */ /* 0x040fea00000418ff */
[----:B------:R-:W-:Y:S01]  /*130f0*/  LDSM.16.M88.4 R172, [R198] ;  /* 0x00000000c6ac783b */ /* 0x000fe20000000200 */
[-C--:B------:R-:W-:Y:S06]  /*13100*/  HMMA.16816.F32.BF16 R44, R60, R50.reuse, RZ ;  /* 0x000000323c2c723c */ /* 0x080fec00000418ff */
[C---:B------:R-:W-:Y:S01]  /*13110*/  HMMA.16816.F32.BF16 R48, R64.reuse, R50, RZ ;  /* 0x000000324030723c */ /* 0x040fe200000418ff */
[----:B------:R-:W-:Y:S05]  /*13120*/  LDSM.16.M88.4 R176, [R197] ;  /* 0x00000000c5b0783b */ /* 0x000fea0000000200 */
[-C--:B-1----:R-:W-:Y:S03]  /*13130*/  HMMA.16816.F32.BF16 R52, R64, R76.reuse, RZ ;  /* 0x0000004c4034723c */ /* 0x082fe600000418ff */
[----:B------:R-:W-:Y:S03]  /*13140*/  LDSM.16.M88.4 R180, [R189] ;  /* 0x00000000bdb4783b */ /* 0x000fe60000000200 */
[C---:B------:R-:W-:Y:S01]  /*13150*/  HMMA.16816.F32.BF16 R56, R60.reuse, R76, RZ ;  /* 0x0000004c3c38723c */ /* 0x040fe200000418ff */
[----:B------:R-:W1:Y:S05]  /*13160*/  S2R R2, SR_TID.X ;  /* 0x0000000000027919 */ /* 0x000e6a0000002100 */
[-C--:B------:R-:W-:Y:S06]  /*13170*/  HMMA.16816.F32.BF16 R60, R60, R78.reuse, RZ ;  /* 0x0000004e3c3c723c */ /* 0x080fec00000418ff */
[----:B------:R-:W-:Y:S01]  /*13180*/  HMMA.16816.F32.BF16 R64, R64, R78, RZ ;  /* 0x0000004e4040723c */ /* 0x000fe200000418ff */
[----:B------:R-:W5:Y:S05]  /*13190*/  LDSM.16.M88.4 R76, [R190+0x5800] ;  /* 0x00580000be4c783b */ /* 0x000f6a0000000200 */
[-C--:B--2---:R-:W-:Y:S06]  /*131a0*/  HMMA.16816.F32.BF16 R4, R144, R148.reuse, R4 ;  /* 0x000000949004723c */ /* 0x084fec0000041804 */
[C---:B---3--:R-:W-:Y:S06]  /*131b0*/  HMMA.16816.F32.BF16 R8, R152.reuse, R148, R8 ;  /* 0x000000949808723c */ /* 0x048fec0000041808 */
[-C--:B------:R-:W-:Y:S06]  /*131c0*/  HMMA.16816.F32.BF16 R12, R152, R150.reuse, R12 ;  /* 0x00000096980c723c */ /* 0x080fec000004180c */
[C---:B------:R-:W-:Y:S01]  /*131d0*/  HMMA.16816.F32.BF16 R16, R144.reuse, R150, R16 ;  /* 0x000000969010723c */ /* 0x040fe20000041810 */
[----:B------:R-:W2:Y:S04]  /*131e0*/  LDSM.16.M88.4 R148, [R192] ;  /* 0x00000000c094783b */ /* 0x000ea80000000200 */
[----:B-1----:R-:W-:Y:S01]  /*131f0*/  IMAD.SHL.U32 R2, R2, 0x2, RZ ;  /* 0x0000000202027824 */ /* 0x002fe200078e00ff */
[-C--:B----4-:R-:W-:Y:S05]  /*13200*/  HMMA.16816.F32.BF16 R20, R144, R156.reuse, R20 ;  /* 0x0000009c9014723c */ /* 0x090fea0000041814 */
[----:B------:R-:W-:Y:S01]  /*13210*/  LOP3.LUT R2, R2, 0x6, RZ, 0xc0, !PT ;  /* 0x0000000602027812 */ /* 0x000fe200078ec0ff */
[C---:B------:R-:W-:Y:S05]  /*13220*/  HMMA.16816.F32.BF16 R24, R152.reuse, R156, R24 ;  /* 0x0000009c9818723c */ /* 0x040fea0000041818 */
[----:B------:R-:W-:Y:S01]  /*13230*/  IMAD R0, R0, 0x40, R2 ;  /* 0x0000004000007824 */ /* 0x000fe200078e0202 */
[-C--:B------:R-:W-:Y:S04]  /*13240*/  HMMA.16816.F32.BF16 R28, R152, R158.reuse, R28 ;  /* 0x0000009e981c723c */ /* 0x080fe8000004181c */
[CC--:B------:R-:W-:Y:S01]  /*13250*/  ISETP.GE.AND P2, PT, R0.reuse, R201.reuse, PT ;  /* 0x000000c90000720c */ /* 0x0c0fe20003f46270 */
[C---:B------:R-:W-:Y:S01]  /*13260*/  VIADD R2, R0.reuse, 0x1 ;  /* 0x0000000100027836 */ /* 0x040fe20000000000 */
[-C--:B------:R-:W-:Y:S01]  /*13270*/  ISETP.GE.AND P0, PT, R0, R200.reuse, PT ;  /* 0x000000c80000720c */ /* 0x080fe20003f06270 */
[C---:B------:R-:W-:Y:S01]  /*13280*/  HMMA.16816.F32.BF16 R32, R144.reuse, R158, R32 ;  /* 0x0000009e9020723c */ /* 0x040fe20000041820 */
[----:B------:R-:W1:Y:S03]  /*13290*/  LDSM.16.M88.4 R156, [R196] ;  /* 0x00000000c49c783b */ /* 0x000e660000000200 */
[----:B------:R-:W-:Y:S01]  /*132a0*/  ISETP.GE.AND P1, PT, R2, R201, PT ;  /* 0x000000c90200720c */ /* 0x000fe20003f26270 */
[----:B------:R-:W-:Y:S01]  /*132b0*/  VIADD R3, R0, 0x9 ;  /* 0x0000000900037836 */ /* 0x000fe20000000000 */
[C---:B------:R-:W-:Y:S01]  /*132c0*/  ISETP.GE.AND P3, PT, R2.reuse, R200, PT ;  /* 0x000000c80200720c */ /* 0x040fe20003f66270 */
[-C--:B------:R-:W-:Y:S03]  /*132d0*/  HMMA.16816.F32.BF16 R36, R144, R160.reuse, R36 ;  /* 0x000000a09024723c */ /* 0x080fe60000041824 */
[C---:B------:R-:W-:Y:S02]  /*132e0*/  ISETP.GE.AND P4, PT, R2.reuse, R202, PT ;  /* 0x000000ca0200720c */ /* 0x040fe40003f86270 */
[C---:B------:R-:W-:Y:S01]  /*132f0*/  ISETP.GE.AND P6, PT, R2.reuse, R199, PT ;  /* 0x000000c70200720c */ /* 0x040fe20003fc6270 */
[C---:B------:R-:W-:Y:S04]  /*13300*/  HMMA.16816.F32.BF16 R40, R152.reuse, R160, R40 ;  /* 0x000000a09828723c */ /* 0x040fe80000041828 */
[-C--:B------:R-:W-:Y:S02]  /*13310*/  ISETP.GE.OR P1, PT, R2, R206.reuse, !P1 ;  /* 0x000000ce0200720c */ /* 0x080fe40004f26670 */
[C---:B------:R-:W-:Y:S01]  /*13320*/  ISETP.GE.OR P5, PT, R0.reuse, R206, !P2 ;  /* 0x000000ce0000720c */ /* 0x040fe200057a6670 */
[-C--:B------:R-:W-:Y:S03]  /*13330*/  HMMA.16816.F32.BF16 R44, R152, R162.reuse, R44 ;  /* 0x000000a2982c723c */ /* 0x080fe6000004182c */
[-C--:B------:R-:W-:Y:S02]  /*13340*/  ISETP.GE.OR P2, PT, R0, R205.reuse, !P0 ;  /* 0x000000cd0000720c */ /* 0x080fe40004746670 */
[C---:B------:R-:W-:Y:S01]  /*13350*/  ISETP.GE.OR P0, PT, R2.reuse, R205, !P3 ;  /* 0x000000cd0200720c */ /* 0x040fe20005f06670 */
[C---:B------:R-:W-:Y:S01]  /*13360*/  HMMA.16816.F32.BF16 R48, R144.reuse, R162, R48 ;  /* 0x000000a29030723c */ /* 0x040fe20000041830 */
[----:B------:R-:W3:Y:S03]  /*13370*/  LDSM.16.M88.4 R160, [R193] ;  /* 0x00000000c1a0783b */ /* 0x000ee60000000200 */
[C---:B------:R-:W-:Y:S02]  /*13380*/  ISETP.GE.OR P3, PT, R2.reuse, R204, !P4 ;  /* 0x000000cc0200720c */ /* 0x040fe40006766670 */
[----:B------:R-:W-:Y:S01]  /*13390*/  ISETP.GE.OR P6, PT, R2, R203, !P6 ;  /* 0x000000cb0200720c */ /* 0x000fe200077c6670 */
[-C--:B-----5:R-:W-:Y:S01]  /*133a0*/  HMMA.16816.F32.BF16 R52, R144, R76.reuse, R52 ;  /* 0x0000004c9034723c */ /* 0x0a0fe20000041834 */
[----:B------:R-:W-:Y:S03]  /*133b0*/  P2R R70, PR, RZ, 0x8 ;  /* 0x00000008ff467803 */ /* 0x000fe60000000000 */
[C---:B------:R-:W-:Y:S02]  /*133c0*/  VIADD R2, R0.reuse, 0x8 ;  /* 0x0000000800027836 */ /* 0x040fe40000000000 */
[C---:B------:R-:W-:Y:S06]  /*133d0*/  HMMA.16816.F32.BF16 R56, R152.reuse, R76, R56 ;  /* 0x0000004c9838723c */ /* 0x040fec0000041838 */
[-C--:B------:R-:W-:Y:S06]  /*133e0*/  HMMA.16816.F32.BF16 R60, R152, R78.reuse, R60 ;  /* 0x0000004e983c723c */ /* 0x080fec000004183c */
[----:B------:R-:W-:Y:S01]  /*133f0*/  HMMA.16816.F32.BF16 R64, R144, R78, R64 ;  /* 0x0000004e9040723c */ /* 0x000fe20000041840 */
[----:B------:R-:W4:Y:S05]  /*13400*/  LDSM.16.M88.4 R76, [R193+0x2000] ;  /* 0x00200000c14c783b */ /* 0x000f2a0000000200 */
[-C--:B--2---:R-:W-:Y:S03]  /*13410*/  HMMA.16816.F32.BF16 R4, R148, R164.reuse, R4 ;  /* 0x000000a49404723c */ /* 0x084fe60000041804 */
[----:B------:R-:W2:Y:S03]  /*13420*/  LDSM.16.M88.4 R144, [R189+0x800] ;  /* 0x00080000bd90783b */ /* 0x000ea60000000200 */
        /* <DEDUP_REMOVED lines=11> */
[-C--:B-1----:R-:W-:Y:S06]  /*134e0*/  HMMA.16816.F32.BF16 R52, R148, R156.reuse, R52 ;  /* 0x0000009c9434723c */ /* 0x082fec0000041834 */
[C---:B------:R-:W-:Y:S06]  /*134f0*/  HMMA.16816.F32.BF16 R56, R168.reuse, R156, R56 ;  /* 0x0000009ca838723c */ /* 0x040fec0000041838 */
[-C--:B------:R-:W-:Y:S06]  /*13500*/  HMMA.16816.F32.BF16 R60, R168, R158.reuse, R60 ;  /* 0x0000009ea83c723c */ /* 0x080fec000004183c */
[----:B------:R-:W-:Y:S06]  /*13510*/  HMMA.16816.F32.BF16 R64, R148, R158, R64 ;  /* 0x0000009e9440723c */ /* 0x000fec0000041840 */
[-C--:B---3--:R-:W-:Y:S06]  /*13520*/  HMMA.16816.F32.BF16 R4, R160, R180.reuse, R4 ;  /* 0x000000b4a004723c */ /* 0x088fec0000041804 */
[C---:B----4-:R-:W-:Y:S06]  /*13530*/  HMMA.16816.F32.BF16 R8, R76.reuse, R180, R8 ;  /* 0x000000b44c08723c */ /* 0x050fec0000041808 */
[-C--:B------:R-:W-:Y:S06]  /*13540*/  HMMA.16816.F32.BF16 R12, R76, R182.reuse, R12 ;  /* 0x000000b64c0c723c */ /* 0x080fec000004180c */
[C---:B------:R-:W-:Y:S06]  /*13550*/  HMMA.16816.F32.BF16 R16, R160.reuse, R182, R16 ;  /* 0x000000b6a010723c */ /* 0x040fec0000041810 */
[----:B------:R-:W-:Y:S01]  /*13560*/  FSEL R151, R5, -INF , !P1 ;  /* 0xff80000005977808 */ /* 0x000fe20004800000 */
[-C--:B--2---:R-:W-:Y:S03]  /*13570*/  HMMA.16816.F32.BF16 R20, R160, R144.reuse, R20 ;  /* 0x00000090a014723c */ /* 0x084fe60000041814 */
[C---:B------:R-:W-:Y:S02]  /*13580*/  ISETP.GE.AND P1, PT, R0.reuse, R202, PT ;  /* 0x000000ca0000720c */ /* 0x040fe40003f26270 */
[----:B------:R-:W-:Y:S01]  /*13590*/  FSEL R157, R7, -INF , !P0 ;  /* 0xff800000079d7808 */ /* 0x000fe20004000000 */
[C---:B------:R-:W-:Y:S04]  /*135a0*/  HMMA.16816.F32.BF16 R24, R76.reuse, R144, R24 ;  /* 0x000000904c18723c */ /* 0x040fe80000041818 */
[-C--:B------:R-:W-:Y:S02]  /*135b0*/  ISETP.GE.AND P0, PT, R0, R199.reuse, PT ;  /* 0x000000c70000720c */ /* 0x080fe40003f06270 */
[----:B------:R-:W-:Y:S01]  /*135c0*/  FSEL R150, R6, -INF , !P2 ;  /* 0xff80000006967808 */ /* 0x000fe20005000000 */
[-C--:B------:R-:W-:Y:S03]  /*135d0*/  HMMA.16816.F32.BF16 R28, R76, R146.reuse, R28 ;  /* 0x000000924c1c723c */ /* 0x080fe6000004181c */
[----:B------:R-:W-:Y:S02]  /*135e0*/  ISETP.GE.OR P3, PT, R0, R204, !P1 ;  /* 0x000000cc0000720c */ /* 0x000fe40004f66670 */
[C---:B------:R-:W-:Y:S01]  /*135f0*/  ISETP.GE.AND P2, PT, R2.reuse, R202, PT ;  /* 0x000000ca0200720c */ /* 0x040fe20003f46270 */
[C---:B------:R-:W-:Y:S04]  /*13600*/  HMMA.16816.F32.BF16 R32, R160.reuse, R146, R32 ;  /* 0x00000092a020723c */ /* 0x040fe80000041820 */
[----:B------:R-:W-:Y:S02]  /*13610*/  ISETP.GE.AND P1, PT, R2, R199, PT ;  /* 0x000000c70200720c */ /* 0x000fe40003f26270 */
[----:B------:R-:W-:Y:S02]  /*13620*/  ISETP.GE.OR P0, PT, R0, R203, !P0 ;  /* 0x000000cb0000720c */ /* 0x000fe40004706670 */
[----:B------:R-:W-:Y:S02]  /*13630*/  FSEL R149, R4, -INF , !P5 ;  /* 0xff80000004957808 */ /* 0x000fe40006800000 */
[----:B------:R-:W-:Y:S01]  /*13640*/  ISETP.GE.OR P5, PT, R2, R204, !P2 ;  /* 0x000000cc0200720c */ /* 0x000fe200057a6670 */
[----:B------:R-:W1:Y:S01]  /*13650*/  LDSM.16.M88.4 R4, [R189+0x1000] ;  /* 0x00100000bd04783b */ /* 0x000e620000000200 */
[----:B------:R-:W-:Y:S02]  /*13660*/  FSEL R156, R8, -INF , !P3 ;  /* 0xff800000089c7808 */ /* 0x000fe40005800000 */
[C---:B------:R-:W-:Y:S02]  /*13670*/  ISETP.GE.AND P3, PT, R2.reuse, R201, PT ;  /* 0x000000c90200720c */ /* 0x040fe40003f66270 */
[----:B------:R-:W-:Y:S02]  /*13680*/  ISETP.GE.OR P2, PT, R2, R203, !P1 ;  /* 0x000000cb0200720c */ /* 0x000fe40004f46670 */
[----:B------:R-:W-:Y:S02]  /*13690*/  FSEL R159, R10, -INF , !P0 ;  /* 0xff8000000a9f7808 */ /* 0x000fe40004000000 */
[----:B------:R-:W-:Y:S02]  /*136a0*/  ISETP.NE.AND P1, PT, R70, RZ, PT ;  /* 0x000000ff4600720c */ /* 0x000fe40003f25270 */
[C---:B------:R-:W-:Y:S02]  /*136b0*/  ISETP.GE.AND P0, PT, R2.reuse, R200, PT ;  /* 0x000000c80200720c */ /* 0x040fe40003f06270 */
[C---:B------:R-:W-:Y:S02]  /*136c0*/  ISETP.GE.OR P3, PT, R2.reuse, R206, !P3 ;  /* 0x000000ce0200720c */ /* 0x040fe40005f66670 */
[----:B------:R-:W-:Y:S02]  /*136d0*/  FSEL R158, R9, -INF , !P1 ;  /* 0xff800000099e7808 */ /* 0x000fe40004800000 */
[----:B------:R-:W-:Y:S02]  /*136e0*/  ISETP.GE.OR P4, PT, R2, R205, !P0 ;  /* 0x000000cd0200720c */ /* 0x000fe40004786670 */
[C---:B------:R-:W-:Y:S02]  /*136f0*/  ISETP.GE.AND P1, PT, R3.reuse, R202, PT ;  /* 0x000000ca0300720c */ /* 0x040fe40003f26270 */
[----:B------:R-:W-:Y:S02]  /*13700*/  P2R R2, PR, RZ, 0x8 ;  /* 0x00000008ff027803 */ /* 0x000fe40000000000 */
[----:B------:R-:W-:Y:S02]  /*13710*/  FSEL R168, R14, -INF , !P2 ;  /* 0xff8000000ea87808 */ /* 0x000fe40005000000 */
[C---:B------:R-:W-:Y:S02]  /*13720*/  ISETP.GE.AND P0, PT, R3.reuse, R199, PT ;  /* 0x000000c70300720c */ /* 0x040fe40003f06270 */
[C---:B------:R-:W-:Y:S02]  /*13730*/  ISETP.GE.AND P3, PT, R3.reuse, R201, PT ;  /* 0x000000c90300720c */ /* 0x040fe40003f66270 */
[C---:B------:R-:W-:Y:S02]  /*13740*/  ISETP.GE.AND P2, PT, R3.reuse, R200, PT ;  /* 0x000000c80300720c */ /* 0x040fe40003f46270 */
[----:B------:R-:W-:Y:S02]  /*13750*/  ISETP.GE.OR P1, PT, R3, R204, !P1 ;  /* 0x000000cc0300720c */ /* 0x000fe40004f26670 */
[----:B------:R-:W-:Y:S02]  /*13760*/  FSEL R164, R11, -INF , !P6 ;  /* 0xff8000000ba47808 */ /* 0x000fe40007000000 */
[C---:B------:R-:W-:Y:S02]  /*13770*/  ISETP.GE.OR P0, PT, R3.reuse, R203, !P0 ;  /* 0x000000cb0300720c */ /* 0x040fe40004706670 */
[C---:B------:R-:W-:Y:S02]  /*13780*/  ISETP.GE.OR P3, PT, R3.reuse, R206, !P3 ;  /* 0x000000ce0300720c */ /* 0x040fe40005f66670 */
[----:B------:R-:W-:Y:S01]  /*13790*/  ISETP.GE.OR P6, PT, R3, R205, !P2 ;  /* 0x000000cd0300720c */ /* 0x000fe200057c6670 */
[----:B------:R-:W-:Y:S01]  /*137a0*/  VIADD R3, R0, 0x10 ;  /* 0x0000001000037836 */ /* 0x000fe20000000000 */
[----:B------:R-:W-:Y:S01]  /*137b0*/  FSEL R166, R12, -INF , !P5 ;  /* 0xff8000000ca67808 */ /* 0x000fe20006800000 */
[-C--:B-1----:R-:W-:Y:S03]  /*137c0*/  HMMA.16816.F32.BF16 R36, R160, R4.reuse, R36 ;  /* 0x00000004a024723c */ /* 0x082fe60000041824 */
[C---:B------:R-:W-:Y:S02]  /*137d0*/  ISETP.GE.AND P2, PT, R3.reuse, R200, PT ;  /* 0x000000c80300720c */ /* 0x040fe40003f46270 */
[C---:B------:R-:W-:Y:S01]  /*137e0*/  ISETP.GE.AND P5, PT, R3.reuse, R201, PT ;  /* 0x000000c90300720c */ /* 0x040fe20003fa6270 */
[C---:B------:R-:W-:Y:S04]  /*137f0*/  HMMA.16816.F32.BF16 R40, R76.reuse, R4, R40 ;  /* 0x000000044c28723c */ /* 0x040fe80000041828 */
[C---:B------:R-:W-:Y:S02]  /*13800*/  ISETP.GE.OR P2, PT, R3.reuse, R205, !P2 ;  /* 0x000000cd0300720c */ /* 0x040fe40005746670 */
[----:B------:R-:W-:Y:S01]  /*13810*/  ISETP.GE.OR P5, PT, R3, R206, !P5 ;  /* 0x000000ce0300720c */ /* 0x000fe20006fa6670 */
[----:B------:R-:W-:Y:S01]  /*13820*/  VIADD R4, R0, 0x30 ;  /* 0x0000003000047836 */ /* 0x000fe20000000000 */
[----:B------:R-:W-:Y:S01]  /*13830*/  P2R R8, PR, RZ, 0x4 ;  /* 0x00000004ff087803 */ /* 0x000fe20000000000 */
[-C--:B------:R-:W-:Y:S03]  /*13840*/  HMMA.16816.F32.BF16 R44, R76, R6.reuse, R44 ;  /* 0x000000064c2c723c */ /* 0x080fe6000004182c */
[----:B------:R-:W-:Y:S02]  /*13850*/  FSEL R169, R20, -INF , !P5 ;  /* 0xff80000014a97808 */ /* 0x000fe40006800000 */
[----:B------:R-:W-:Y:S01]  /*13860*/  ISETP.NE.AND P5, PT, R8, RZ, PT ;  /* 0x000000ff0800720c */ /* 0x000fe20003fa5270 */
[C---:B------:R-:W-:Y:S01]  /*13870*/  HMMA.16816.F32.BF16 R48, R160.reuse, R6, R48 ;  /* 0x00000006a030723c */ /* 0x040fe20000041830 */
[----:B------:R-:W1:Y:S01]  /*13880*/  LDSM.16.M88.4 R8, [R189+0x1800] ;  /* 0x00180000bd08783b */ /* 0x000e620000000200 */
[----:B------:R-:W-:Y:S04]  /*13890*/  DEPBAR.LE SB0, 0x0 ;  /* 0x000080000000791a */ /* 0x000fe80000000000 */
[----:B------:R-:W-:Y:S01]  /*138a0*/  FSEL R165, R13, -INF , !P1 ;  /* 0xff8000000da57808 */ /* 0x000fe20004800000 */
[----:B------:R-:W-:Y:S01]  /*138b0*/  BAR.SYNC.DEFER_BLOCKING 0x0 ;  /* 0x0000000000007b1d */ /* 0x000fe20000010000 */
[----:B------:R-:W-:Y:S03]  /*138c0*/  ISETP.NE.AND P1, PT, R2, RZ, PT ;  /* 0x000000ff0200720c */ /* 0x000fe60003f25270 */
[----:B------:R-:W-:Y:S01]  /*138d0*/  VIADD R2, R0, 0x11 ;  /* 0x0000001100027836 */ /* 0x000fe20000000000 */
[----:B------:R-:W-:Y:S02]  /*138e0*/  FSEL R167, R15, -INF , !P0 ;  /* 0xff8000000fa77808 */ /* 0x000fe40004000000 */
[----:B------:R-:W-:Y:S02]  /*138f0*/  FSEL R70, R16, -INF , !P1 ;  /* 0xff80000010467808 */ /* 0x000fe40004800000 */
[----:B------:R-:W-:Y:S02]  /*13900*/  FSEL R71, R17, -INF , !P3 ;  /* 0xff80000011477808 */ /* 0x000fe40005800000 */
[C---:B------:R-:W-:Y:S02]  /*13910*/  ISETP.GE.AND P0, PT, R3.reuse, R199, PT ;  /* 0x000000c70300720c */ /* 0x040fe40003f06270 */
[C---:B------:R-:W-:Y:S02]  /*13920*/  ISETP.GE.AND P1, PT, R3.reuse, R202, PT ;  /* 0x000000ca0300720c */ /* 0x040fe40003f26270 */
[----:B------:R-:W-:Y:S02]  /*13930*/  ISETP.GE.AND P3, PT, R2, R201, PT ;  /* 0x000000c90200720c */ /* 0x000fe40003f66270 */
[----:B------:R-:W-:Y:S02]  /*13940*/  FSEL R144, R18, -INF , !P4 ;  /* 0xff80000012907808 */ /* 0x000fe40006000000 */
[C---:B------:R-:W-:Y:S02]  /*13950*/  ISETP.GE.OR P4, PT, R3.reuse, R203, !P0 ;  /* 0x000000cb0300720c */ /* 0x040fe40004786670 */
[----:B------:R-:W-:Y:S02]  /*13960*/  ISETP.GE.OR P1, PT, R3, R204, !P1 ;  /* 0x000000cc0300720c */ /* 0x000fe40004f26670 */
[C---:B------:R-:W-:Y:S02]  /*13970*/  ISETP.GE.OR P0, PT, R2.reuse, R206, !P3 ;  /* 0x000000ce0200720c */ /* 0x040fe40005f06670 */
[C---:B------:R-:W-:Y:S02]  /*13980*/  ISETP.GE.AND P2, PT, R2.reuse, R202, PT ;  /* 0x000000ca0200720c */ /* 0x040fe40003f46270 */
[----:B------:R-:W-:Y:S02]  /*13990*/  P2R R3, PR, RZ, 0x2 ;  /* 0x00000002ff037803 */ /* 0x000fe40000000000 */
[----:B------:R-:W-:Y:S02]  /*139a0*/  FSEL R170, R21, -INF , !P0 ;  /* 0xff80000015aa7808 */ /* 0x000fe40004000000 */
[C---:B------:R-:W-:Y:S02]  /*139b0*/  ISETP.GE.AND P1, PT, R2.reuse, R200, PT ;  /* 0x000000c80200720c */ /* 0x040fe40003f26270 */
[C---:B------:R-:W-:Y:S01]  /*139c0*/  ISETP.GE.AND P0, PT, R2.reuse, R199, PT ;  /* 0x000000c70200720c */ /* 0x040fe20003f06270 */
[-C--:B-1----:R-:W-:Y:S05]  /*139d0*/  HMMA.16816.F32.BF16 R52, R160, R8.reuse, R52 ;  /* 0x00000008a034723c */ /* 0x082fea0000041834 */
[C---:B------:R-:W-:Y:S01]  /*139e0*/  ISETP.GE.OR P2, PT, R2.reuse, R204, !P2 ;  /* 0x000000cc0200720c */ /* 0x040fe20005746670 */
[C---:B------:R-:W-:Y:S04]  /*139f0*/  HMMA.16816.F32.BF16 R56, R76.reuse, R8, R56 ;  /* 0x000000084c38723c */ /* 0x040fe80000041838 */
[C---:B------:R-:W-:Y:S02]  /*13a00*/  ISETP.GE.OR P1, PT, R2.reuse, R205, !P1 ;  /* 0x000000cd0200720c */ /* 0x040fe40004f26670 */
[----:B------:R-:W-:Y:S01]  /*13a10*/  FSEL R145, R19, -INF , !P6 ;  /* 0xff80000013917808 */ /* 0x000fe20007000000 */
[-C--:B------:R-:W-:Y:S03]  /*13a20*/  HMMA.16816.F32.BF16 R60, R76, R10.reuse, R60 ;  /* 0x0000000a4c3c723c */ /* 0x080fe6000004183c */
[----:B------:R-:W-:Y:S01]  /*13a30*/  ISETP.GE.OR P6, PT, R2, R203, !P0 ;  /* 0x000000cb0200720c */ /* 0x000fe200047c6670 */
[----:B------:R-:W-:Y:S01]  /*13a40*/  VIADD R2, R0, 0x18 ;  /* 0x0000001800027836 */ /* 0x000fe20000000000 */
[----:B------:R-:W-:Y:S01]  /*13a50*/  FSEL R174, R23, -INF , !P1 ;  /* 0xff80000017ae7808 */ /* 0x000fe20004800000 */
[----:B------:R-:W-:Y:S04]  /*13a60*/  HMMA.16816.F32.BF16 R64, R160, R10, R64 ;  /* 0x0000000aa040723c */ /* 0x000fe80000041840 */
[----:B------:R-:W-:Y:S02]  /*13a70*/  ISETP.NE.AND P3, PT, R3, RZ, PT ;  /* 0x000000ff0300720c */ /* 0x000fe40003f65270 */
[----:B------:R-:W-:Y:S02]  /*13a80*/  ISETP.GE.AND P1, PT, R2, R202, PT ;  /* 0x000000ca0200720c */ /* 0x000fe40003f26270 */
[----:B------:R-:W-:Y:S02]  /*13a90*/  FSEL R182, R26, -INF , !P4 ;  /* 0xff8000001ab67808 */ /* 0x000fe40006000000 */
[----:B------:R-:W-:Y:S02]  /*13aa0*/  ISETP.GE.AND P0, PT, R2, R199, PT ;  /* 0x000000c70200720c */ /* 0x000fe40003f06270 */
[----:B------:R-:W-:Y:S02]  /*13ab0*/  @P2 LOP3.LUT R230, R230, 0x2, RZ, 0xfc, !PT ;  /* 0x00000002e6e62812 */ /* 0x000fe400078efcff */
[----:B------:R-:W-:Y:S02]  /*13ac0*/  FSEL R179, R24, -INF , !P3 ;  /* 0xff80000018b37808 */ /* 0x000fe40005800000 */
[C---:B------:R-:W-:Y:S02]  /*13ad0*/  ISETP.GE.OR P4, PT, R2.reuse, R204, !P1 ;  /* 0x000000cc0200720c */ /* 0x040fe40004f86670 */
[C---:B------:R-:W-:Y:S02]  /*13ae0*/  ISETP.GE.AND P3, PT, R2.reuse, R201, PT ;  /* 0x000000c90200720c */ /* 0x040fe40003f66270 */
[----:B------:R-:W-:Y:S02]  /*13af0*/  ISETP.GE.AND P2, PT, R2, R200, PT ;  /* 0x000000c80200720c */ /* 0x000fe40003f46270 */
[----:B------:R-:W-:Y:S02]  /*13b00*/  FSEL R172, R22, -INF , !P5 ;  /* 0xff80000016ac7808 */ /* 0x000fe40006800000 */
[C---:B------:R-:W-:Y:S02]  /*13b10*/  ISETP.GE.OR P5, PT, R2.reuse, R203, !P0 ;  /* 0x000000cb0200720c */ /* 0x040fe400047a6670 */
[----:B------:R-:W-:Y:S02]  /*13b20*/  P2R R3, PR, RZ, 0x10 ;  /* 0x00000010ff037803 */ /* 0x000fe40000000000 */
[C---:B------:R-:W-:Y:S02]  /*13b30*/  ISETP.GE.OR P0, PT, R2.reuse, R206, !P3 ;  /* 0x000000ce0200720c */ /* 0x040fe40005f06670 */
[----:B------:R-:W-:Y:S01]  /*13b40*/  ISETP.GE.OR P4, PT, R2, R205, !P2 ;  /* 0x000000cd0200720c */ /* 0x000fe20005786670 */
[----:B------:R-:W-:Y:S01]  /*13b50*/  VIADD R2, R0, 0x19 ;  /* 0x0000001900027836 */ /* 0x000fe20000000000 */
[----:B------:R-:W-:Y:S02]  /*13b60*/  LOP3.LUT P1, RZ, R230, 0x2, RZ, 0xc0, !PT ;  /* 0x00000002e6ff7812 */ /* 0x000fe4000782c0ff */
[----:B------:R-:W-:Y:S02]  /*13b70*/  ISETP.NE.AND P3, PT, R3, RZ, PT ;  /* 0x000000ff0300720c */ /* 0x000fe40003f65270 */
[----:B------:R-:W-:Y:S02]  /*13b80*/  FSEL R178, R25, -INF , !P1 ;  /* 0xff80000019b27808 */ /* 0x000fe40004800000 */
[C---:B------:R-:W-:Y:S02]  /*13b90*/  ISETP.GE.AND P1, PT, R2.reuse, R202, PT ;  /* 0x000000ca0200720c */ /* 0x040fe40003f26270 */
[C---:B------:R-:W-:Y:S02]  /*13ba0*/  ISETP.GE.AND P2, PT, R2.reuse, R201, PT ;  /* 0x000000c90200720c */ /* 0x040fe40003f46270 */
[----:B------:R-:W-:Y:S02]  /*13bb0*/  P2R R3, PR, RZ, 0x1 ;  /* 0x00000001ff037803 */ /* 0x000fe40000000000 */
[----:B------:R-:W-:Y:S02]  /*13bc0*/  FSEL R183, R27, -INF , !P6 ;  /* 0xff8000001bb77808 */ /* 0x000fe40007000000 */
[C---:B------:R-:W-:Y:S02]  /*13bd0*/  ISETP.GE.OR P6, PT, R2.reuse, R204, !P1 ;  /* 0x000000cc0200720c */ /* 0x040fe40004fc6670 */
[C---:B------:R-:W-:Y:S02]  /*13be0*/  ISETP.GE.OR P1, PT, R2.reuse, R206, !P2 ;  /* 0x000000ce0200720c */ /* 0x040fe40005726670 */
[----:B------:R-:W-:Y:S02]  /*13bf0*/  ISETP.GE.AND P0, PT, R2, R199, PT ;  /* 0x000000c70200720c */ /* 0x000fe40003f06270 */
[----:B------:R-:W-:Y:S02]  /*13c00*/  FSEL R175, R30, -INF , !P5 ;  /* 0xff8000001eaf7808 */ /* 0x000fe40006800000 */
[----:B------:R-:W-:Y:S01]  /*13c10*/  ISETP.NE.AND P2, PT, R3, RZ, PT ;  /* 0x000000ff0300720c */ /* 0x000fe20003f45270 */
[----:B------:R-:W-:Y:S01]  /*13c20*/  VIADD R3, R0, 0x20 ;  /* 0x0000002000037836 */ /* 0x000fe20000000000 */
[----:B------:R-:W-:Y:S02]  /*13c30*/  ISETP.GE.AND P5, PT, R2, R200, PT ;  /* 0x000000c80200720c */ /* 0x000fe40003fa6270 */
[----:B------:R-:W-:Y:S02]  /*13c40*/  FSEL R171, R28, -INF , !P3 ;  /* 0xff8000001cab7808 */ /* 0x000fe40005800000 */
[C---:B------:R-:W-:Y:S02]  /*13c50*/  ISETP.GE.OR P3, PT, R2.reuse, R203, !P0 ;  /* 0x000000cb0200720c */ /* 0x040fe40004766670 */
[----:B------:R-:W-:Y:S01]  /*13c60*/  ISETP.GE.OR P0, PT, R2, R205, !P5 ;  /* 0x000000cd0200720c */ /* 0x000fe20006f06670 */
[----:B------:R-:W-:Y:S01]  /*13c70*/  VIADD R2, R0, 0x21 ;  /* 0x0000002100027836 */ /* 0x000fe20000000000 */
[----:B------:R-:W-:Y:S02]  /*13c80*/  FSEL R33, R33, -INF , !P1 ;  /* 0xff80000021217808 */ /* 0x000fe40004800000 */
[-C--:B------:R-:W-:Y:S02]  /*13c90*/  ISETP.GE.AND P1, PT, R3, R201.reuse, PT ;  /* 0x000000c90300720c */ /* 0x080fe40003f26270 */
[----:B------:R-:W-:Y:S02]  /*13ca0*/  FSEL R35, R35, -INF , !P0 ;  /* 0xff80000023237808 */ /* 0x000fe40004000000 */
[----:B------:R-:W-:Y:S02]  /*13cb0*/  ISETP.GE.OR P1, PT, R3, R206, !P1 ;  /* 0x000000ce0300720c */ /* 0x000fe40004f26670 */
[----:B------:R-:W-:Y:S02]  /*13cc0*/  ISETP.GE.AND P0, PT, R2, R201, PT ;  /* 0x000000c90200720c */ /* 0x000fe40003f06270 */
[----:B------:R-:W-:Y:S02]  /*13cd0*/  FSEL R173, R29, -INF , !P6 ;  /* 0xff8000001dad7808 */ /* 0x000fe40007000000 */
[----:B------:R-:W-:Y:S02]  /*13ce0*/  FSEL R176, R31, -INF , !P3 ;  /* 0xff8000001fb07808 */ /* 0x000fe40005800000 */
[C---:B------:R-:W-:Y:S02]  /*13cf0*/  ISETP.GE.AND P6, PT, R3.reuse, R200, PT ;  /* 0x000000c80300720c */ /* 0x040fe40003fc6270 */
[C---:B------:R-:W-:Y:S02]  /*13d00*/  ISETP.GE.AND P5, PT, R3.reuse, R202, PT ;  /* 0x000000ca0300720c */ /* 0x040fe40003fa6270 */
[C---:B------:R-:W-:Y:S02]  /*13d10*/  ISETP.GE.AND P3, PT, R3.reuse, R199, PT ;  /* 0x000000c70300720c */ /* 0x040fe40003f66270 */
[----:B------:R-:W-:Y:S02]  /*13d20*/  FSEL R208, R36, -INF , !P1 ;  /* 0xff80000024d07808 */ /* 0x000fe40004800000 */
[C---:B------:R-:W-:Y:S02]  /*13d30*/  ISETP.GE.OR P0, PT, R2.reuse, R206, !P0 ;  /* 0x000000ce0200720c */ /* 0x040fe40004706670 */
[----:B------:R-:W-:Y:S02]  /*13d40*/  ISETP.GE.AND P1, PT, R2, R202, PT ;  /* 0x000000ca0200720c */ /* 0x000fe40003f26270 */
[C---:B------:R-:W-:Y:S02]  /*13d50*/  ISETP.GE.OR P6, PT, R3.reuse, R205, !P6 ;  /* 0x000000cd0300720c */ /* 0x040fe400077c6670 */
[CC--:B------:R-:W-:Y:S02]  /*13d60*/  ISETP.GE.OR P5, PT, R3.reuse, R204.reuse, !P5 ;  /* 0x000000cc0300720c */ /* 0x0c0fe40006fa6670 */
[----:B------:R-:W-:Y:S01]  /*13d70*/  ISETP.GE.OR P3, PT, R3, R203, !P3 ;  /* 0x000000cb0300720c */ /* 0x000fe20005f66670 */
[----:B------:R-:W-:Y:S01]  /*13d80*/  VIADD R3, R0, 0x28 ;  /* 0x0000002800037836 */ /* 0x000fe20000000000 */
[----:B------:R-:W-:Y:S02]  /*13d90*/  FSEL R32, R32, -INF , !P2 ;  /* 0xff80000020207808 */ /* 0x000fe40005000000 */
[----:B------:R-:W-:Y:S02]  /*13da0*/  FSEL R209, R37, -INF , !P0 ;  /* 0xff80000025d17808 */ /* 0x000fe40004000000 */
[C---:B------:R-:W-:Y:S02]  /*13db0*/  ISETP.GE.OR P1, PT, R2.reuse, R204, !P1 ;  /* 0x000000cc0200720c */ /* 0x040fe40004f26670 */
[C---:B------:R-:W-:Y:S02]  /*13dc0*/  ISETP.GE.AND P2, PT, R2.reuse, R200, PT ;  /* 0x000000c80200720c */ /* 0x040fe40003f46270 */
[C---:B------:R-:W-:Y:S02]  /*13dd0*/  ISETP.GE.AND P0, PT, R2.reuse, R199, PT ;  /* 0x000000c70200720c */ /* 0x040fe40003f06270 */
[----:B------:R-:W-:Y:S02]  /*13de0*/  FSEL R213, R41, -INF , !P1 ;  /* 0xff80000029d57808 */ /* 0x000fe40004800000 */
[C---:B------:R-:W-:Y:S02]  /*13df0*/  ISETP.GE.OR P2, PT, R2.reuse, R205, !P2 ;  /* 0x000000cd0200720c */ /* 0x040fe40005746670 */
[----:B------:R-:W-:Y:S01]  /*13e00*/  ISETP.GE.OR P0, PT, R2, R203, !P0 ;  /* 0x000000cb0200720c */ /* 0x000fe20004706670 */
[----:B------:R-:W-:Y:S01]  /*13e10*/  VIADD R2, R0, 0x29 ;  /* 0x0000002900027836 */ /* 0x000fe20000000000 */
[CC--:B------:R-:W-:Y:S02]  /*13e20*/  ISETP.GE.AND P1, PT, R3.reuse, R201.reuse, PT ;  /* 0x000000c90300720c */ /* 0x0c0fe40003f26270 */
[----:B------:R-:W-:Y:S02]  /*13e30*/  FSEL R210, R38, -INF , !P6 ;  /* 0xff80000026d27808 */ /* 0x000fe40007000000 */
[----:B------:R-:W-:Y:S02]  /*13e40*/  ISETP.GE.OR P1, PT, R3, R206, !P1 ;  /* 0x000000ce0300720c */ /* 0x000fe40004f26670 */
[----:B------:R-:W-:Y:S02]  /*13e50*/  FSEL R215, R43, -INF , !P0 ;  /* 0xff8000002bd77808 */ /* 0x000fe40004000000 */
[----:B------:R-:W-:Y:S02]  /*13e60*/  ISETP.GE.AND P6, PT, R3, R200, PT ;  /* 0x000000c80300720c */ /* 0x000fe40003fc6270 */
[----:B------:R-:W-:Y:S02]  /*13e70*/  ISETP.GE.AND P0, PT, R2, R201, PT ;  /* 0x000000c90200720c */ /* 0x000fe40003f06270 */
[----:B------:R-:W-:Y:S02]  /*13e80*/  FSEL R177, R48, -INF , !P1 ;  /* 0xff80000030b17808 */ /* 0x000fe40004800000 */
[----:B------:R-:W-:Y:S02]  /*13e90*/  FSEL R211, R39, -INF , !P2 ;  /* 0xff80000027d37808 */ /* 0x000fe40005000000 */
[----:B------:R-:W-:Y:S02]  /*13ea0*/  FSEL R212, R40, -INF , !P5 ;  /* 0xff80000028d47808 */ /* 0x000fe40006800000 */
[C---:B------:R-:W-:Y:S02]  /*13eb0*/  ISETP.GE.OR P1, PT, R3.reuse, R205, !P6 ;  /* 0x000000cd0300720c */ /* 0x040fe40007726670 */
[C---:B------:R-:W-:Y:S02]  /*13ec0*/  ISETP.GE.AND P5, PT, R3.reuse, R199, PT ;  /* 0x000000c70300720c */ /* 0x040fe40003fa6270 */
[C---:B------:R-:W-:Y:S02]  /*13ed0*/  ISETP.GE.OR P0, PT, R2.reuse, R206, !P0 ;  /* 0x000000ce0200720c */ /* 0x040fe40004706670 */
[-C--:B------:R-:W-:Y:S02]  /*13ee0*/  ISETP.GE.AND P2, PT, R2, R202.reuse, PT ;  /* 0x000000ca0200720c */ /* 0x080fe40003f46270 */
[----:B------:R-:W-:Y:S02]  /*13ef0*/  ISETP.GE.AND P6, PT, R3, R202, PT ;  /* 0x000000ca0300720c */ /* 0x000fe40003fc6270 */
[----:B------:R-:W-:Y:S02]  /*13f00*/  FSEL R214, R42, -INF , !P3 ;  /* 0xff8000002ad67808 */ /* 0x000fe40005800000 */
[----:B------:R-:W-:Y:S02]  /*13f10*/  FSEL R180, R49, -INF , !P0 ;  /* 0xff80000031b47808 */ /* 0x000fe40004000000 */
[CC--:B------:R-:W-:Y:S02]  /*13f20*/  ISETP.GE.OR P6, PT, R3.reuse, R204.reuse, !P6 ;  /* 0x000000cc0300720c */ /* 0x0c0fe400077c6670 */
[----:B------:R-:W-:Y:S01]  /*13f30*/  ISETP.GE.OR P5, PT, R3, R203, !P5 ;  /* 0x000000cb0300720c */ /* 0x000fe20006fa6670 */
[----:B------:R-:W-:Y:S01]  /*13f40*/  VIADD R3, R0, 0x31 ;  /* 0x0000003100037836 */ /* 0x000fe20000000000 */
[C---:B------:R-:W-:Y:S02]  /*13f50*/  ISETP.GE.OR P2, PT, R2.reuse, R204, !P2 ;  /* 0x000000cc0200720c */ /* 0x040fe40005746670 */
[C---:B------:R-:W-:Y:S02]  /*13f60*/  ISETP.GE.AND P3, PT, R2.reuse, R200, PT ;  /* 0x000000c80200720c */ /* 0x040fe40003f66270 */
[C---:B------:R-:W-:Y:S02]  /*13f70*/  ISETP.GE.AND P0, PT, R2.reuse, R199, PT ;  /* 0x000000c70200720c */ /* 0x040fe40003f06270 */
[----:B------:R-:W-:Y:S02]  /*13f80*/  P2R R20, PR, RZ, 0x4 ;  /* 0x00000004ff147803 */ /* 0x000fe40000000000 */
[C---:B------:R-:W-:Y:S02]  /*13f90*/  ISETP.GE.OR P3, PT, R2.reuse, R205, !P3 ;  /* 0x000000cd0200720c */ /* 0x040fe40005f66670 */
[----:B------:R-:W-:Y:S02]  /*13fa0*/  ISETP.GE.OR P2, PT, R2, R203, !P0 ;  /* 0x000000cb0200720c */ /* 0x000fe40004746670 */
[----:B------:R-:W-:Y:S02]  /*13fb0*/  FMNMX.FTZ R2, R149, R68, !PT ;  /* 0x0000004495027209 */ /* 0x000fe40007810000 */
[-C--:B------:R-:W-:Y:S02]  /*13fc0*/  ISETP.GE.AND P0, PT, R3, R201.reuse, PT ;  /* 0x000000c90300720c */ /* 0x080fe40003f06270 */
[----:B------:R-:W-:Y:S02]  /*13fd0*/  FMNMX.FTZ R2, R151, R2, !PT ;  /* 0x0000000297027209 */ /* 0x000fe40007810000 */
[----:B------:R-:W-:Y:S02]  /*13fe0*/  ISETP.GE.OR P0, PT, R3, R206, !P0 ;  /* 0x000000ce0300720c */ /* 0x000fe40004706670 */
[----:B------:R-:W-:Y:S01]  /*13ff0*/  FMNMX.FTZ R5, R70, R2, !PT ;  /* 0x0000000246057209 */ /* 0x000fe20007810000 */
[C---:B------:R-:W-:Y:S01]  /*14000*/  VIADD R2, R0.reuse, 0x38 ;  /* 0x0000003800027836 */ /* 0x040fe20000000000 */
[----:B------:R-:W-:Y:S01]  /*14010*/  FSEL R223, R53, -INF , !P0 ;  /* 0xff80000035df7808 */ /* 0x000fe20004000000 */
[----:B------:R-:W-:Y:S01]  /*14020*/  VIADD R0, R0, 0x39 ;  /* 0x0000003900007836 */ /* 0x000fe20000000000 */
[----:B------:R-:W-:Y:S02]  /*14030*/  ISETP.GE.AND P0, PT, R3, R200, PT ;  /* 0x000000c80300720c */ /* 0x000fe40003f06270 */
[----:B------:R-:W-:Y:S02]  /*14040*/  FSEL R78, R50, -INF , !P1 ;  /* 0xff800000324e7808 */ /* 0x000fe40004800000 */
[C---:B------:R-:W-:Y:S02]  /*14050*/  ISETP.GE.AND P1, PT, R4.reuse, R201, PT ;  /* 0x000000c90400720c */ /* 0x040fe40003f26270 */
[----:B------:R-:W-:Y:S02]  /*14060*/  FMNMX.FTZ R5, R71, R5, !PT ;  /* 0x0000000547057209 */ /* 0x000fe40007810000 */
[----:B------:R-:W-:Y:S02]  /*14070*/  ISETP.GE.OR P0, PT, R3, R205, !P0 ;  /* 0x000000cd0300720c */ /* 0x000fe40004706670 */
[----:B------:R-:W-:Y:S02]  /*14080*/  ISETP.GE.OR P1, PT, R4, R206, !P1 ;  /* 0x000000ce0400720c */ /* 0x000fe40004f26670 */
[----:B------:R-:W-:Y:S02]  /*14090*/  FMNMX.FTZ R5, R169, R5, !PT ;  /* 0x00000005a9057209 */ /* 0x000fe40007810000 */
[----:B------:R-:W-:Y:S02]  /*140a0*/  FSEL R231, R55, -INF , !P0 ;  /* 0xff80000037e77808 */ /* 0x000fe40004000000 */
[----:B------:R-:W-:Y:S02]  /*140b0*/  ISETP.GE.AND P0, PT, R0, R201, PT ;  /* 0x000000c90000720c */ /* 0x000fe40003f06270 */
[----:B------:R-:W-:Y:S02]  /*140c0*/  FSEL R222, R52, -INF , !P1 ;  /* 0xff80000034de7808 */ /* 0x000fe40004800000 */
[----:B------:R-:W-:Y:S02]  /*140d0*/  ISETP.GE.AND P1, PT, R4, R200, PT ;  /* 0x000000c80400720c */ /* 0x000fe40003f26270 */
[----:B------:R-:W-:Y:S02]  /*140e0*/  FMNMX.FTZ R6, R170, R5, !PT ;  /* 0x00000005aa067209 */ /* 0x000fe40007810000 */
[----:B------:R-:W-:Y:S02]  /*140f0*/  ISETP.GE.OR P0, PT, R0, R206, !P0 ;  /* 0x000000ce0000720c */ /* 0x000fe40004706670 */
[----:B------:R-:W-:Y:S02]  /*14100*/  ISETP.GE.OR P1, PT, R4, R205, !P1 ;  /* 0x000000cd0400720c */ /* 0x000fe40004f26670 */
[----:B------:R-:W-:Y:S02]  /*14110*/  FMNMX.FTZ R5, R150, R69, !PT ;  /* 0x0000004596057209 */ /* 0x000fe40007810000 */
[----:B------:R-:W-:Y:S02]  /*14120*/  FMNMX.FTZ R6, R32, R6, !PT ;  /* 0x0000000620067209 */ /* 0x000fe40007810000 */
[----:B------:R-:W-:Y:S02]  /*14130*/  FSEL R217, R65, -INF , !P0 ;  /* 0xff80000041d97808 */ /* 0x000fe40004000000 */
[----:B------:R-:W-:Y:S02]  /*14140*/  ISETP.GE.AND P0, PT, R0, R200, PT ;  /* 0x000000c80000720c */ /* 0x000fe40003f06270 */
[----:B------:R-:W-:Y:S02]  /*14150*/  FSEL R229, R54, -INF , !P1 ;  /* 0xff80000036e57808 */ /* 0x000fe40004800000 */
[----:B------:R-:W-:Y:S02]  /*14160*/  FMNMX.FTZ R5, R157, R5, !PT ;  /* 0x000000059d057209 */ /* 0x000fe40007810000 */
[----:B------:R-:W-:Y:S02]  /*14170*/  FMNMX.FTZ R73, R33, R6, !PT ;  /* 0x0000000621497209 */ /* 0x000fe40007810000 */
[----:B------:R-:W-:Y:S02]  /*14180*/  ISETP.GE.AND P1, PT, R2, R201, PT ;  /* 0x000000c90200720c */ /* 0x000fe40003f26270 */
[----:B------:R-:W-:Y:S02]  /*14190*/  ISETP.GE.OR P0, PT, R0, R205, !P0 ;  /* 0x000000cd0000720c */ /* 0x000fe40004706670 */
[----:B------:R-:W-:Y:S02]  /*141a0*/  FMNMX.FTZ R5, R144, R5, !PT ;  /* 0x0000000590057209 */ /* 0x000fe40007810000 */
[----:B------:R-:W-:Y:S02]  /*141b0*/  FMNMX.FTZ R73, R208, R73, !PT ;  /* 0x00000049d0497209 */ /* 0x000fe40007810000 */
[----:B------:R-:W-:Y:S02]  /*141c0*/  ISETP.GE.OR P1, PT, R2, R206, !P1 ;  /* 0x000000ce0200720c */ /* 0x000fe40004f26670 */
[----:B------:R-:W-:Y:S02]  /*141d0*/  FSEL R221, R67, -INF , !P0 ;  /* 0xff80000043dd7808 */ /* 0x000fe40004000000 */
[----:B------:R-:W-:Y:S02]  /*141e0*/  FMNMX.FTZ R5, R145, R5, !PT ;  /* 0x0000000591057209 */ /* 0x000fe40007810000 */
[----:B------:R-:W-:Y:S02]  /*141f0*/  FMNMX.FTZ R73, R209, R73, !PT ;  /* 0x00000049d1497209 */ /* 0x000fe40007810000 */
[----:B------:R-:W-:Y:S02]  /*14200*/  ISETP.GE.AND P0, PT, R4, R199, PT ;  /* 0x000000c70400720c */ /* 0x000fe40003f06270 */
[----:B------:R-:W-:Y:S02]  /*14210*/  FSEL R216, R64, -INF , !P1 ;  /* 0xff80000040d87808 */ /* 0x000fe40004800000 */
[----:B------:R-:W-:Y:S02]  /*14220*/  ISETP.GE.AND P1, PT, R2, R200, PT ;  /* 0x000000c80200720c */ /* 0x000fe40003f26270 */
[----:B------:R-:W-:Y:S02]  /*14230*/  FMNMX.FTZ R5, R172, R5, !PT ;  /* 0x00000005ac057209 */ /* 0x000fe40007810000 */
[----:B------:R-:W-:Y:S02]  /*14240*/  FMNMX.FTZ R73, R177, R73, !PT ;  /* 0x00000049b1497209 */ /* 0x000fe40007810000 */
[----:B------:R-:W-:Y:S02]  /*14250*/  ISETP.GE.OR P0, PT, R4, R203, !P0 ;  /* 0x000000cb0400720c */ /* 0x000fe40004706670 */
[----:B------:R-:W-:Y:S02]  /*14260*/  ISETP.GE.OR P1, PT, R2, R205, !P1 ;  /* 0x000000cd0200720c */ /* 0x000fe40004f26670 */
[----:B------:R-:W-:Y:S02]  /*14270*/  FSEL R34, R34, -INF , !P4 ;  /* 0xff80000022227808 */ /* 0x000fe40006000000 */
[----:B------:R-:W-:Y:S02]  /*14280*/  FMNMX.FTZ R5, R174, R5, !PT ;  /* 0x00000005ae057209 */ /* 0x000fe40007810000 */
[----:B------:R-:W-:Y:S02]  /*14290*/  FMNMX.FTZ R73, R180, R73, !PT ;  /* 0x00000049b4497209 */ /* 0x000fe40007810000 */
[----:B------:R-:W-:Y:S02]  /*142a0*/  P2R R18, PR, RZ, 0x1 ;  /* 0x00000001ff127803 */ /* 0x000fe40000000000 */
[----:B------:R-:W-:Y:S02]  /*142b0*/  PLOP3.LUT P0, PT, PT, PT, UP0, 0x80, 0x0 ;  /* 0x000000000000781c */ /* 0x000fe40003f0f008 */
[----:B------:R-:W-:Y:S02]  /*142c0*/  FSEL R219, R66, -INF , !P1 ;  /* 0xff80000042db7808 */ /* 0x000fe40004800000 */
        /* <DEDUP_REMOVED lines=8> */
[----:B------:R-:W-:Y:S02]  /*14350*/  ISETP.NE.AND P4, PT, R72, RZ, PT ;  /* 0x000000ff4800720c */ /* 0x000fe40003f85270 */
[----:B------:R-:W-:Y:S02]  /*14360*/  FSEL R181, R51, -INF , !P3 ;  /* 0xff80000033b57808 */ /* 0x000fe40005800000 */
[----:B------:R-:W-:Y:S02]  /*14370*/  P2R R19, PR, RZ, 0x2 ;  /* 0x00000002ff137803 */ /* 0x000fe40000000000 */
[----:B------:R-:W-:Y:S02]  /*14380*/  FSEL R163, R44, -INF , !P6 ;  /* 0xff8000002ca37808 */ /* 0x000fe40007000000 */
[----:B------:R-:W-:Y:S02]  /*14390*/  FMNMX.FTZ R13, R211, R4, !PT ;  /* 0x00000004d30d7209 */ /* 0x000fe40007810000 */
[----:B------:R-:W-:Y:S01]  /*143a0*/  FMNMX.FTZ R73, R217, R73, !PT ;  /* 0x00000049d9497209 */ /* 0x000fe20007810000 */
[----:B------:R-:W-:Y:S06]  /*143b0*/  @P0 BRA `(.L_x_1437) ;  /* 0xffffffe400380947 */ /* 0x000fec000383ffff */
.L_x_1436:
[----:B-1----:R-:W-:Y:S01]  /*143c0*/  FMNMX.FTZ R4, R78, R13, !PT ;  /* 0x0000000d4e047209 */ /* 0x002fe20007810000 */
[----:B------:R-:W2:Y:S01]  /*143d0*/  LDL.64 R36, [R1+0x8] ;  /* 0x0000080001247983 */ /* 0x000ea20000100a00 */
[----:B------:R-:W-:Y:S01]  /*143e0*/  FMNMX.FTZ R5, R156, R74, !PT ;  /* 0x0000004a9c057209 */ /* 0x000fe20007810000 */
[----:B------:R-:W-:Y:S01]  /*143f0*/  UIADD3 UR11, UR30, -0x61c88647, URZ ;  /* 0x9e3779b91e0b7890 */ /* 0x000fe2000fffe03f */
[----:B------:R-:W-:Y:S01]  /*14400*/  FMNMX.FTZ R6, R181, R4, !PT ;  /* 0x00000004b5067209 */ /* 0x000fe20007810000 */
[----:B------:R-:W-:Y:S01]  /*14410*/  UIADD3 UR37, UR30, -0x4ab325aa, URZ ;  /* 0xb54cda561e257890 */ /* 0x000fe2000fffe03f */
[----:B------:R-:W-:Y:S01]  /*14420*/  FMNMX.FTZ R7, R159, R75, !PT ;  /* 0x0000004b9f077209 */ /* 0x000fe20007810000 */
[----:B------:R-:W3:Y:S01]  /*14430*/  LDL.64 R26, [R1] ;  /* 0x00000000011a7983 */ /* 0x000ee20000100a00 */
[----:B------:R-:W-:Y:S01]  /*14440*/  FMNMX.FTZ R5, R158, R5, !PT ;  /* 0x000000059e057209 */ /* 0x000fe20007810000 */
[----:B------:R-:W-:Y:S01]  /*14450*/  USHF.L.U32 UR41, UR10, 0x1, URZ ;  /* 0x000000010a297899 */ /* 0x000fe2000800063f */
[----:B------:R-:W-:Y:S01]  /*14460*/  FMNMX.FTZ R6, R229, R6, !PT ;  /* 0x00000006e5067209 */ /* 0x000fe20007810000 */
[----:B------:R-:W-:Y:S01]  /*14470*/  UISETP.GT.AND UP0, UPT, UR10, UR12, UPT ;  /* 0x0000000c0a00728c */ /* 0x000fe2000bf04270 */
[----:B------:R-:W-:Y:S01]  /*14480*/  FMNMX.FTZ R4, R164, R7, !PT ;  /* 0x00000007a4047209 */ /* 0x000fe20007810000 */
[----:B------:R-:W1:Y:S01]  /*14490*/  SHFL.BFLY PT, R8, R73, 0x2, 0x1f ;  /* 0x0c401f0049087f89 */ /* 0x000e6200000e0000 */
[----:B------:R-:W-:Y:S02]  /*144a0*/  FMNMX.FTZ R5, R166, R5, !PT ;  /* 0x00000005a6057209 */ /* 0x000fe40007810000 */
[----:B------:R-:W-:Y:S05]  /*144b0*/  FMNMX.FTZ R72, R231, R6, !PT ;  /* 0x00000006e7487209 */ /* 0x000fea0007810000 */
[----:B------:R-:W-:Y:S01]  /*144c0*/  LDSM.16.MT88.4 R52, [R186+0x6000] ;  /* 0x00600000ba34783b */ /* 0x000fe20000004200 */
[C---:B------:R-:W-:Y:S02]  /*144d0*/  ISETP.GE.AND P1, PT, R3.reuse, R202, PT ;  /* 0x000000ca0300720c */ /* 0x040fe40003f26270 */
[----:B------:R-:W-:Y:S02]  /*144e0*/  ISETP.GE.AND P0, PT, R3, R199, PT ;  /* 0x000000c70300720c */ /* 0x000fe40003f06270 */
[----:B------:R-:W-:Y:S02]  /*144f0*/  FMNMX.FTZ R4, R168, R4, !PT ;  /* 0x00000004a8047209 */ /* 0x000fe40007810000 */
[----:B------:R-:W-:Y:S02]  /*14500*/  FMNMX.FTZ R5, R165, R5, !PT ;  /* 0x00000005a5057209 */ /* 0x000fe40007810000 */
[----:B------:R-:W-:Y:S02]  /*14510*/  FSEL R162, R46, -INF , !P5 ;  /* 0xff8000002ea27808 */ /* 0x000fe40006800000 */
[----:B------:R-:W-:Y:S02]  /*14520*/  FMNMX.FTZ R72, R219, R72, !PT ;  /* 0x00000048db487209 */ /* 0x000fe40007810000 */
[C---:B------:R-:W-:Y:S02]  /*14530*/  ISETP.GE.OR P6, PT, R3.reuse, R204, !P1 ;  /* 0x000000cc0300720c */ /* 0x040fe40004fc6670 */
[----:B------:R-:W-:Y:S02]  /*14540*/  ISETP.GE.OR P5, PT, R3, R203, !P0 ;  /* 0x000000cb0300720c */ /* 0x000fe400047a6670 */
[----:B------:R-:W-:Y:S02]  /*14550*/  FMNMX.FTZ R3, R167, R4, !PT ;  /* 0x00000004a7037209 */ /* 0x000fe40007810000 */
[----:B------:R-:W-:Y:S02]  /*14560*/  FMNMX.FTZ R4, R179, R5, !PT ;  /* 0x00000005b3047209 */ /* 0x000fe40007810000 */
[----:B-1----:R-:W-:Y:S02]  /*14570*/  FMNMX.FTZ R73, R73, R8, !PT ;  /* 0x0000000849497209 */ /* 0x002fe40007810000 */
[----:B------:R-:W-:Y:S02]  /*14580*/  FMNMX.FTZ R72, R221, R72, !PT ;  /* 0x00000048dd487209 */ /* 0x000fe40007810000 */
[----:B------:R-:W-:Y:S01]  /*14590*/  FMNMX.FTZ R3, R182, R3, !PT ;  /* 0x00000003b6037209 */ /* 0x000fe20007810000 */
[----:B------:R-:W1:Y:S01]  /*145a0*/  SHFL.BFLY PT, R5, R73, 0x1, 0x1f ;  /* 0x0c201f0049057f89 */ /* 0x000e6200000e0000 */
[----:B------:R-:W-:Y:S02]  /*145b0*/  FMNMX.FTZ R4, R178, R4, !PT ;  /* 0x00000004b2047209 */ /* 0x000fe40007810000 */
[----:B------:R-:W-:Y:S05]  /*145c0*/  FMNMX.FTZ R3, R183, R3, !PT ;  /* 0x00000003b7037209 */ /* 0x000fea0007810000 */
[----:B------:R-:W4:Y:S01]  /*145d0*/  SHFL.BFLY PT, R6, R72, 0x2, 0x1f ;  /* 0x0c401f0048067f89 */ /* 0x000f2200000e0000 */
[----:B------:R-:W-:Y:S02]  /*145e0*/  FMNMX.FTZ R4, R171, R4, !PT ;  /* 0x00000004ab047209 */ /* 0x000fe40007810000 */
[----:B------:R-:W-:Y:S02]  /*145f0*/  ISETP.NE.AND P3, PT, R20, RZ, PT ;  /* 0x000000ff1400720c */ /* 0x000fe40003f65270 */
[C---:B------:R-:W-:Y:S03]  /*14600*/  ISETP.GE.AND P1, PT, R2.reuse, R202, PT ;  /* 0x000000ca0200720c */ /* 0x040fe60003f26270 */
[----:B------:R-:W-:Y:S01]  /*14610*/  LDSM.16.MT88.4 R20, [R185+0x6000] ;  /* 0x00600000b914783b */ /* 0x000fe20000004200 */
[C---:B------:R-:W-:Y:S02]  /*14620*/  ISETP.GE.AND P0, PT, R2.reuse, R199, PT ;  /* 0x000000c70200720c */ /* 0x040fe40003f06270 */
[----:B------:R-:W-:Y:S02]  /*14630*/  FMNMX.FTZ R3, R175, R3, !PT ;  /* 0x00000003af037209 */ /* 0x000fe40007810000 */
[----:B------:R-:W-:Y:S02]  /*14640*/  FMNMX.FTZ R4, R173, R4, !PT ;  /* 0x00000004ad047209 */ /* 0x000fe40007810000 */
[----:B------:R-:W-:Y:S02]  /*14650*/  FSEL R160, R45, -INF , !P3 ;  /* 0xff8000002da07808 */ /* 0x000fe40005800000 */
[----:B------:R-:W-:Y:S02]  /*14660*/  FSEL R161, R47, -INF , !P2 ;  /* 0xff8000002fa17808 */ /* 0x000fe40005000000 */
[C---:B------:R-:W-:Y:S02]  /*14670*/  ISETP.GE.OR P3, PT, R2.reuse, R204, !P1 ;  /* 0x000000cc0200720c */ /* 0x040fe40004f66670 */
[----:B------:R-:W-:Y:S02]  /*14680*/  ISETP.GE.OR P2, PT, R2, R203, !P0 ;  /* 0x000000cb0200720c */ /* 0x000fe40004746670 */
[----:B------:R-:W-:Y:S02]  /*14690*/  FMNMX.FTZ R2, R176, R3, !PT ;  /* 0x00000003b0027209 */ /* 0x000fe40007810000 */
[----:B------:R-:W-:Y:S02]  /*146a0*/  FMNMX.FTZ R3, R212, R4, !PT ;  /* 0x00000004d4037209 */ /* 0x000fe40007810000 */
[----:B-1----:R-:W-:Y:S01]  /*146b0*/  FMNMX.FTZ R73, R73, R5, !PT ;  /* 0x0000000549497209 */ /* 0x002fe20007810000 */
[----:B------:R-:W-:Y:S01]  /*146c0*/  IMAD.U32 R5, RZ, RZ, UR31 ;  /* 0x0000001fff057e24 */ /* 0x000fe2000f8e00ff */
[----:B------:R-:W-:Y:S02]  /*146d0*/  ISETP.NE.AND P1, PT, R19, RZ, PT ;  /* 0x000000ff1300720c */ /* 0x000fe40003f25270 */
[----:B------:R-:W-:Y:S01]  /*146e0*/  ISETP.NE.AND P0, PT, R18, RZ, PT ;  /* 0x000000ff1200720c */ /* 0x000fe20003f05270 */
[----:B------:R-:W-:Y:S01]  /*146f0*/  FMUL.FTZ R77, R73, UR4 ;  /* 0x00000004494d7c20 */ /* 0x000fe20008410000 */
[----:B------:R-:W-:Y:S02]  /*14700*/  FMNMX.FTZ R3, R213, R3, !PT ;  /* 0x00000003d5037209 */ /* 0x000fe40007810000 */
[----:B------:R-:W-:Y:S02]  /*14710*/  FMNMX.FTZ R2, R214, R2, !PT ;  /* 0x00000002d6027209 */ /* 0x000fe40007810000 */
[----:B----4-:R-:W-:Y:S02]  /*14720*/  FMNMX.FTZ R72, R72, R6, !PT ;  /* 0x0000000648487209 */ /* 0x010fe40007810000 */
[----:B------:R-:W-:Y:S02]  /*14730*/  FSEL R226, R60, -INF , !P3 ;  /* 0xff8000003ce27808 */ /* 0x000fe40005800000 */
[----:B------:R-:W-:Y:S01]  /*14740*/  FSEL R218, R56, -INF , !P1 ;  /* 0xff80000038da7808 */ /* 0x000fe20004800000 */
[----:B------:R-:W1:Y:S01]  /*14750*/  SHFL.BFLY PT, R7, R72, 0x1, 0x1f ;  /* 0x0c201f0048077f89 */ /* 0x000e6200000e0000 */
[----:B------:R-:W-:Y:S02]  /*14760*/  FSEL R224, R58, -INF , !P0 ;  /* 0xff8000003ae07808 */ /* 0x000fe40004000000 */
[----:B------:R-:W-:Y:S02]  /*14770*/  FMNMX.FTZ R3, R163, R3, !PT ;  /* 0x00000003a3037209 */ /* 0x000fe40007810000 */
[----:B------:R-:W-:Y:S02]  /*14780*/  FSETP.NEU.FTZ.AND P3, PT, R73, -INF , PT ;  /* 0xff8000004900780b */ /* 0x000fe40003f7d000 */
[C---:B------:R-:W-:Y:S02]  /*14790*/  ISETP.GE.AND P1, PT, R0.reuse, R202, PT ;  /* 0x000000ca0000720c */ /* 0x040fe40003f26270 */
[----:B------:R-:W-:Y:S02]  /*147a0*/  ISETP.GE.AND P0, PT, R0, R199, PT ;  /* 0x000000c70000720c */ /* 0x000fe40003f06270 */
[----:B------:R-:W-:Y:S02]  /*147b0*/  FMNMX.FTZ R2, R215, R2, !PT ;  /* 0x00000002d7027209 */ /* 0x000fe40007810000 */
[----:B------:R-:W-:Y:S01]  /*147c0*/  LOP3.LUT R5, R233, UR41, R5, 0x96, !PT ;  /* 0x00000029e9057c12 */ /* 0x000fe2000f8e9605 */
[----:B------:R-:W-:Y:S01]  /*147d0*/  UIADD3 UR41, UR41, 0x1, URZ ;  /* 0x0000000129297890 */ /* 0x000fe2000fffe03f */
[----:B------:R-:W-:Y:S02]  /*147e0*/  FMNMX.FTZ R3, R160, R3, !PT ;  /* 0x00000003a0037209 */ /* 0x000fe40007810000 */
[--C-:B------:R-:W-:Y:S01]  /*147f0*/  LOP3.LUT R6, R239, UR36, R232.reuse, 0x96, !PT ;  /* 0x00000024ef067c12 */ /* 0x100fe2000f8e96e8 */
[----:B------:R-:W-:Y:S01]  /*14800*/  IMAD.WIDE.U32 R12, R5, -0x326172a9, RZ ;  /* 0xcd9e8d57050c7825 */ /* 0x000fe200078e00ff */
[----:B------:R-:W-:Y:S02]  /*14810*/  FSEL R77, R77, RZ, P3 ;  /* 0x000000ff4d4d7208 */ /* 0x000fe40001800000 */
[----:B------:R-:W-:Y:S01]  /*14820*/  ISETP.GE.OR P1, PT, R0, R204, !P1 ;  /* 0x000000cc0000720c */ /* 0x000fe20004f26670 */
[----:B------:R-:W-:Y:S01]  /*14830*/  IMAD.WIDE.U32 R152, R6, -0x326172a9, RZ ;  /* 0xcd9e8d5706987825 */ /* 0x000fe200078e00ff */
[----:B------:R-:W-:Y:S02]  /*14840*/  ISETP.GE.OR P0, PT, R0, R203, !P0 ;  /* 0x000000cb0000720c */ /* 0x000fe40004706670 */
[----:B------:R-:W-:Y:S01]  /*14850*/  FMNMX.FTZ R0, R162, R2, !PT ;  /* 0x00000002a2007209 */ /* 0x000fe20007810000 */
[--C-:B------:R-:W-:Y:S01]  /*14860*/  FFMA.FTZ R6, R71, UR4, -R77.reuse ;  /* 0x0000000447067c23 */ /* 0x100fe2000801084d */
[----:B------:R-:W-:Y:S01]  /*14870*/  FSEL R220, R57, -INF , !P6 ;  /* 0xff80000039dc7808 */ /* 0x000fe20007000000 */
[--C-:B------:R-:W-:Y:S01]  /*14880*/  FFMA.FTZ R5, R70, UR4, -R77.reuse ;  /* 0x0000000446057c23 */ /* 0x100fe2000801084d */
[----:B------:R-:W-:Y:S02]  /*14890*/  FMNMX.FTZ R3, R218, R3, !PT ;  /* 0x00000003da037209 */ /* 0x000fe40007810000 */
[----:B------:R-:W-:Y:S01]  /*148a0*/  FMNMX.FTZ R0, R161, R0, !PT ;  /* 0x00000000a1007209 */ /* 0x000fe20007810000 */
[----:B------:R4:W-:Y:S01]  /*148b0*/  MUFU.EX2 R42, R5 ;  /* 0x00000005002a7308 */ /* 0x0009e20000000800 */
[----:B------:R-:W-:Y:S02]  /*148c0*/  FSEL R225, R59, -INF , !P5 ;  /* 0xff8000003be17808 */ /* 0x000fe40006800000 */
[----:B------:R-:W-:Y:S02]  /*148d0*/  FMNMX.FTZ R3, R220, R3, !PT ;  /* 0x00000003dc037209 */ /* 0x000fe40007810000 */
[----:B------:R-:W-:Y:S02]  /*148e0*/  FMNMX.FTZ R0, R224, R0, !PT ;  /* 0x00000000e0007209 */ /* 0x000fe40007810000 */
[----:B------:R-:W-:Y:S03]  /*148f0*/  FSEL R227, R61, -INF , !P1 ;  /* 0xff8000003de37808 */ /* 0x000fe60004800000 */
[----:B------:R3:W-:Y:S01]  /*14900*/  MUFU.EX2 R59, R6 ;  /* 0x00000006003b7308 */ /* 0x0007e20000000800 */
[----:B------:R-:W-:Y:S02]  /*14910*/  FMNMX.FTZ R3, R226, R3, !PT ;  /* 0x00000003e2037209 */ /* 0x000fe40007810000 */
[----:B------:R-:W-:Y:S02]  /*14920*/  FSEL R228, R62, -INF , !P2 ;  /* 0xff8000003ee47808 */ /* 0x000fe40005000000 */
[----:B------:R-:W-:Y:S02]  /*14930*/  FMNMX.FTZ R0, R225, R0, !PT ;  /* 0x00000000e1007209 */ /* 0x000fe40007810000 */
[----:B------:R-:W-:Y:S02]  /*14940*/  LOP3.LUT R4, R237, UR36, R232, 0x96, !PT ;  /* 0x00000024ed047c12 */ /* 0x000fe4000f8e96e8 */
[----:B------:R-:W-:Y:S02]  /*14950*/  FMNMX.FTZ R3, R227, R3, !PT ;  /* 0x00000003e3037209 */ /* 0x000fe40007810000 */
[----:B------:R-:W-:Y:S01]  /*14960*/  FSEL R76, R63, -INF , !P0 ;  /* 0xff8000003f4c7808 */ /* 0x000fe20004000000 */
[----:B------:R-:W-:Y:S01]  /*14970*/  IMAD.WIDE.U32 R154, R4, -0x326172a9, RZ ;  /* 0xcd9e8d57049a7825 */ /* 0x000fe200078e00ff */
[----:B------:R-:W-:Y:S01]  /*14980*/  FMNMX.FTZ R0, R228, R0, !PT ;  /* 0x00000000e4007209 */ /* 0x000fe20007810000 */
[----:B------:R-:W5:Y:S01]  /*14990*/  SHFL.BFLY PT, R9, R3, 0x2, 0x1f ;  /* 0x0c401f0003097f89 */ /* 0x000f6200000e0000 */
[--C-:B------:R-:W-:Y:S02]  /*149a0*/  LOP3.LUT R10, R153, UR35, R12.reuse, 0x96, !PT ;  /* 0x00000023990a7c12 */ /* 0x100fe4000f8e960c */
[----:B------:R-:W-:Y:S02]  /*149b0*/  FMNMX.FTZ R0, R76, R0, !PT ;  /* 0x000000004c007209 */ /* 0x000fe40007810000 */
[----:B-1----:R-:W-:Y:S01]  /*149c0*/  FMNMX.FTZ R72, R72, R7, !PT ;  /* 0x0000000748487209 */ /* 0x002fe20007810000 */
[----:B------:R-:W-:Y:S01]  /*149d0*/  IMAD.WIDE.U32 R10, R10, -0x2daee0ad, RZ ;  /* 0xd2511f530a0a7825 */ /* 0x000fe200078e00ff */
[----:B------:R-:W-:Y:S01]  /*149e0*/  LOP3.LUT R8, R155, UR35, R12, 0x96, !PT ;  /* 0x000000239b087c12 */ /* 0x000fe2000f8e960c */
[----:B------:R-:W1:Y:S01]  /*149f0*/  SHFL.BFLY PT, R2, R0, 0x2, 0x1f ;  /* 0x0c401f0000027f89 */ /* 0x000e6200000e0000 */
[C---:B------:R-:W-:Y:S01]  /*14a00*/  FSETP.NEU.FTZ.AND P2, PT, R72.reuse, -INF , PT ;  /* 0xff8000004800780b */ /* 0x040fe20003f5d000 */
[----:B------:R-:W-:Y:S05]  /*14a10*/  FMUL.FTZ R148, R72, UR4 ;  /* 0x0000000448947c20 */ /* 0x000fea0008410000 */
[----:B------:R-:W-:Y:S05]  /*14a20*/  FSEL R148, R148, RZ, P2 ;  /* 0x000000ff94947208 */ /* 0x000fea0001000000 */
[--C-:B------:R-:W-:Y:S01]  /*14a30*/  FFMA.FTZ R7, R144, UR4, -R148.reuse ;  /* 0x0000000490077c23 */ /* 0x100fe20008010894 */
[--C-:B------:R-:W-:Y:S01]  /*14a40*/  FFMA.FTZ R78, R78, UR4, -R148.reuse ;  /* 0x000000044e4e7c23 */ /* 0x100fe20008010894 */
[----:B-----5:R-:W-:Y:S01]  /*14a50*/  FMNMX.FTZ R3, R3, R9, !PT ;  /* 0x0000000903037209 */ /* 0x020fe20007810000 */
[----:B------:R-:W-:Y:S01]  /*14a60*/  IMAD.WIDE.U32 R8, R8, -0x2daee0ad, RZ ;  /* 0xd2511f5308087825 */ /* 0x000fe200078e00ff */
[----:B------:R5:W-:Y:S03]  /*14a70*/  MUFU.EX2 R43, R7 ;  /* 0x00000007002b7308 */ /* 0x000be60000000800 */
[----:B------:R-:W4:Y:S01]  /*14a80*/  SHFL.BFLY PT, R71, R3, 0x1, 0x1f ;  /* 0x0c201f0003477f89 */ /* 0x000f2200000e0000 */
[----:B-1----:R-:W-:Y:S07]  /*14a90*/  FMNMX.FTZ R0, R0, R2, !PT ;  /* 0x0000000200007209 */ /* 0x002fee0007810000 */
[----:B------:R-:W1:Y:S01]  /*14aa0*/  SHFL.BFLY PT, R2, R0, 0x1, 0x1f ;  /* 0x0c201f0000027f89 */ /* 0x000e6200000e0000 */
[----:B----4-:R-:W-:Y:S04]  /*14ab0*/  FMNMX.FTZ R71, R3, R71, !PT ;  /* 0x0000004703477209 */ /* 0x010fe80007810000 */
[----:B------:R-:W-:Y:S02]  /*14ac0*/  FSETP.NEU.FTZ.AND P1, PT, R71, -INF , PT ;  /* 0xff8000004700780b */ /* 0x000fe40003f3d000 */
[----:B-1----:R-:W-:Y:S01]  /*14ad0*/  FMNMX.FTZ R70, R0, R2, !PT ;  /* 0x0000000200467209 */ /* 0x002fe20007810000 */
[----:B------:R-:W-:Y:S03]  /*14ae0*/  FFMA.FTZ R0, R157, UR4, -R148 ;  /* 0x000000049d007c23 */ /* 0x000fe60008010894 */
[----:B------:R-:W-:Y:S01]  /*14af0*/  FSETP.NEU.FTZ.AND P0, PT, R70, -INF , PT ;  /* 0xff8000004600780b */ /* 0x000fe20003f1d000 */
[----:B------:R-:W-:Y:S01]  /*14b00*/  MUFU.EX2 R58, R0 ;  /* 0x00000000003a7308 */ /* 0x000fe20000000800 */
[C---:B--2---:R-:W-:Y:S05]  /*14b10*/  LOP3.LUT R4, R13.reuse, UR11, R36, 0x96, !PT ;  /* 0x0000000b0d047c12 */ /* 0x044fea000f8e9624 */
[----:B------:R-:W-:Y:S01]  /*14b20*/  IMAD.WIDE.U32 R4, R4, -0x2daee0ad, RZ ;  /* 0xd2511f5304047825 */ /* 0x000fe200078e00ff */
[----:B---3--:R-:W-:Y:S04]  /*14b30*/  LOP3.LUT R6, R13, UR11, R26, 0x96, !PT ;  /* 0x0000000b0d067c12 */ /* 0x008fe8000f8e961a */
[----:B------:R-:W-:Y:S02]  /*14b40*/  LOP3.LUT R12, R5, UR34, R238, 0x96, !PT ;  /* 0x00000022050c7c12 */ /* 0x000fe4000f8e96ee */
[----:B------:R-:W-:Y:S01]  /*14b50*/  LOP3.LUT R13, R11, UR29, R4, 0x96, !PT ;  /* 0x0000001d0b0d7c12 */ /* 0x000fe2000f8e9604 */
[----:B------:R-:W-:Y:S04]  /*14b60*/  IMAD.WIDE.U32 R4, R6, -0x2daee0ad, RZ ;  /* 0xd2511f5306047825 */ /* 0x000fe800078e00ff */
[----:B------:R-:W-:Y:S01]  /*14b70*/  IMAD.WIDE.U32 R14, R13, -0x326172a9, RZ ;  /* 0xcd9e8d570d0e7825 */ /* 0x000fe200078e00ff */
[----:B------:R-:W-:Y:S02]  /*14b80*/  LOP3.LUT R11, R5, UR34, R236, 0x96, !PT ;  /* 0x00000022050b7c12 */ /* 0x000fe4000f8e96ec */
[----:B------:R-:W-:Y:S01]  /*14b90*/  LOP3.LUT R9, R9, UR29, R4, 0x96, !PT ;  /* 0x0000001d09097c12 */ /* 0x000fe2000f8e9604 */
[----:B------:R-:W-:Y:S01]  /*14ba0*/  FFMA.FTZ R5, R145, UR4, -R148 ;  /* 0x0000000491057c23 */ /* 0x000fe20008010894 */
[----:B-----5:R-:W-:Y:S03]  /*14bb0*/  IMAD.WIDE.U32 R6, R12, -0x326172a9, RZ ;  /* 0xcd9e8d570c067825 */ /* 0x020fe600078e00ff */
[----:B------:R1:W2:Y:S01]  /*14bc0*/  MUFU.EX2 R60, R5 ;  /* 0x00000005003c7308 */ /* 0x0002a20000000800 */
[----:B------:R-:W-:Y:S01]  /*14bd0*/  IMAD.WIDE.U32 R24, R9, -0x326172a9, RZ ;  /* 0xcd9e8d5709187825 */ /* 0x000fe200078e00ff */
[----:B------:R-:W-:Y:S02]  /*14be0*/  LOP3.LUT R7, R7, UR33, R152, 0x96, !PT ;  /* 0x0000002107077c12 */ /* 0x000fe4000f8e9698 */
[----:B------:R-:W-:Y:S03]  /*14bf0*/  LOP3.LUT R12, R15, UR25, R6, 0x96, !PT ;  /* 0x000000190f0c7c12 */ /* 0x000fe6000f8e9606 */
[----:B------:R-:W-:Y:S04]  /*14c00*/  IMAD.WIDE.U32 R6, R7, -0x2daee0ad, RZ ;  /* 0xd2511f5307067825 */ /* 0x000fe800078e00ff */
[----:B------:R-:W-:Y:S01]  /*14c10*/  IMAD.WIDE.U32 R44, R12, -0x2daee0ad, RZ ;  /* 0xd2511f530c2c7825 */ /* 0x000fe200078e00ff */
[----:B------:R-:W-:Y:S04]  /*14c20*/  LOP3.LUT R10, R7, UR23, R10, 0x96, !PT ;  /* 0x00000017070a7c12 */ /* 0x000fe8000f8e960a */
[----:B------:R-:W-:Y:S01]  /*14c30*/  LOP3.LUT R6, R45, UR20, R6, 0x96, !PT ;  /* 0x000000142d067c12 */ /* 0x000fe2000f8e9606 */
[----:B-1----:R-:W-:Y:S01]  /*14c40*/  IMAD.WIDE.U32 R4, R11, -0x326172a9, RZ ;  /* 0xcd9e8d570b047825 */ /* 0x002fe200078e00ff */
[----:B--2---:R-:W-:Y:S03]  /*14c50*/  F2FP.BF16.F32.PACK_AB R147, R60, R43 ;  /* 0x0000002b3c93723e */ /* 0x004fe600000010ff */
[----:B------:R-:W-:Y:S01]  /*14c60*/  FFMA.FTZ R11, R149, UR4, -R77 ;  /* 0x00000004950b7c23 */ /* 0x000fe2000801084d */
[----:B------:R-:W-:Y:S01]  /*14c70*/  FMUL.FTZ R149, R71, UR4 ;  /* 0x0000000447957c20 */ /* 0x000fe20008410000 */
[----:B------:R-:W-:Y:S01]  /*14c80*/  LOP3.LUT R5, R5, UR33, R154, 0x96, !PT ;  /* 0x0000002105057c12 */ /* 0x000fe2000f8e969a */
[----:B------:R-:W-:Y:S01]  /*14c90*/  IMAD.WIDE.U32 R2, R6, -0x326172a9, RZ ;  /* 0xcd9e8d5706027825 */ /* 0x000fe200078e00ff */
[----:B------:R-:W-:Y:S01]  /*14ca0*/  LOP3.LUT R9, R25, UR25, R4, 0x96, !PT ;  /* 0x0000001919097c12 */ /* 0x000fe2000f8e9604 */
[----:B------:R1:W-:Y:S01]  /*14cb0*/  MUFU.EX2 R16, R11 ;  /* 0x0000000b00107308 */ /* 0x0003e20000000800 */
[----:B------:R-:W-:Y:S01]  /*14cc0*/  FSEL R149, R149, RZ, P1 ;  /* 0x000000ff95957208 */ /* 0x000fe20000800000 */
[----:B------:R-:W-:Y:S01]  /*14cd0*/  IMAD.WIDE.U32 R4, R5, -0x2daee0ad, RZ ;  /* 0xd2511f5305047825 */ /* 0x000fe200078e00ff */
[----:B------:R-:W-:Y:S03]  /*14ce0*/  LOP3.LUT R12, R2, 0xff, RZ, 0xc0, !PT ;  /* 0x000000ff020c7812 */ /* 0x000fe600078ec0ff */
[----:B------:R-:W-:Y:S01]  /*14cf0*/  IMAD.WIDE.U32 R30, R9, -0x2daee0ad, RZ ;  /* 0xd2511f53091e7825 */ /* 0x000fe200078e00ff */
[----:B------:R-:W-:Y:S03]  /*14d00*/  LOP3.LUT R8, R5, UR23, R8, 0x96, !PT ;  /* 0x0000001705087c12 */ /* 0x000fe6000f8e9608 */
[----:B------:R-:W-:Y:S01]  /*14d10*/  FFMA.FTZ R5, R150, UR4, -R148 ;  /* 0x0000000496057c23 */ /* 0x000fe20008010894 */
[----:B------:R-:W-:Y:S01]  /*14d20*/  FMUL.FTZ R150, R70, UR4 ;  /* 0x0000000446967c20 */ /* 0x000fe20008410000 */
[----:B------:R-:W-:Y:S01]  /*14d30*/  LOP3.LUT R7, R31, UR20, R4, 0x96, !PT ;  /* 0x000000141f077c12 */ /* 0x000fe2000f8e9604 */
[----:B------:R-:W-:Y:S01]  /*14d40*/  FFMA.FTZ R4, R156, UR4, -R149 ;  /* 0x000000049c047c23 */ /* 0x000fe20008010895 */
[----:B------:R2:W3:Y:S01]  /*14d50*/  MUFU.EX2 R51, R5 ;  /* 0x0000000500337308 */ /* 0x0004e20000000800 */
[----:B------:R-:W-:Y:S01]  /*14d60*/  IMAD.WIDE.U32 R28, R10, -0x326172a9, RZ ;  /* 0xcd9e8d570a1c7825 */ /* 0x000fe200078e00ff */
[----:B------:R-:W-:Y:S02]  /*14d70*/  SHF.R.U32.HI R10, RZ, 0x10, R2 ;  /* 0x00000010ff0a7819 */ /* 0x000fe40000011602 */
[----:B------:R-:W-:Y:S01]  /*14d80*/  FSEL R150, R150, RZ, P0 ;  /* 0x000000ff96967208 */ /* 0x000fe20000000000 */
[----:B-1----:R-:W-:Y:S01]  /*14d90*/  FFMA.FTZ R11, R151, UR4, -R77 ;  /* 0x00000004970b7c23 */ /* 0x002fe2000801084d */
[----:B------:R-:W-:Y:S01]  /*14da0*/  LOP3.LUT R0, R3, UR37, R28, 0x96, !PT ;  /* 0x0000002503007c12 */ /* 0x000fe2000f8e961c */
[----:B------:R-:W-:Y:S01]  /*14db0*/  IMAD.WIDE.U32 R40, R8, -0x326172a9, RZ ;  /* 0xcd9e8d5708287825 */ /* 0x000fe200078e00ff */
[----:B------:R-:W-:Y:S02]  /*14dc0*/  LOP3.LUT R28, R29, UR21, R14, 0x96, !PT ;  /* 0x000000151d1c7c12 */ /* 0x000fe4000f8e960e */
[----:B------:R1:W4:Y:S03]  /*14dd0*/  MUFU.EX2 R56, R11 ;  /* 0x0000000b00387308 */ /* 0x0003260000000800 */
[----:B------:R-:W-:Y:S01]  /*14de0*/  IMAD.WIDE.U32 R28, R28, -0x2daee0ad, RZ ;  /* 0xd2511f531c1c7825 */ /* 0x000fe200078e00ff */
[----:B--2---:R-:W-:Y:S06]  /*14df0*/  LOP3.LUT R5, R2, 0xffff, RZ, 0xc0, !PT ;  /* 0x0000ffff02057812 */ /* 0x004fec00078ec0ff */
[----:B------:R2:W-:Y:S01]  /*14e00*/  MUFU.EX2 R79, R4 ;  /* 0x00000004004f7308 */ /* 0x0005e20000000800 */
[----:B---3--:R-:W-:Y:S02]  /*14e10*/  F2FP.BF16.F32.PACK_AB R145, R58, R51 ;  /* 0x000000333a91723e */ /* 0x008fe400000010ff */
[----:B------:R-:W-:Y:S02]  /*14e20*/  SHF.R.U32.HI R5, RZ, 0x8, R5 ;  /* 0x00000008ff057819 */ /* 0x000fe40000011605 */
[----:B------:R-:W-:Y:S02]  /*14e30*/  SHF.R.U32.HI R45, RZ, 0x10, R28 ;  /* 0x00000010ff2d7819 */ /* 0x000fe4000001161c */
[----:B------:R-:W-:Y:S02]  /*14e40*/  PRMT R146, R12, 0x5410, R5 ;  /* 0x000054100c927816 */ /* 0x000fe40000000005 */
[----:B-1----:R-:W-:Y:S01]  /*14e50*/  SHF.R.U32.HI R11, RZ, 0x18, R2 ;  /* 0x00000018ff0b7819 */ /* 0x002fe20000011602 */
[----:B------:R-:W-:Y:S01]  /*14e60*/  IMAD.WIDE.U32 R2, R7, -0x326172a9, RZ ;  /* 0xcd9e8d5707027825 */ /* 0x000fe200078e00ff */
[----:B------:R-:W-:Y:S02]  /*14e70*/  LOP3.LUT R5, R0, 0xffff, RZ, 0xc0, !PT ;  /* 0x0000ffff00057812 */ /* 0x000fe400078ec0ff */
[--C-:B------:R-:W-:Y:S02]  /*14e80*/  HSET2.LE.AND R146, R146, R234.reuse, PT ;  /* 0x000000ea92927233 */ /* 0x100fe40003803000 */
[----:B------:R-:W-:Y:S02]  /*14e90*/  LOP3.LUT R6, R2, 0xffff, RZ, 0xc0, !PT ;  /* 0x0000ffff02067812 */ /* 0x000fe400078ec0ff */
[--C-:B------:R-:W-:Y:S01]  /*14ea0*/  SHF.R.U32.HI R8, RZ, 0x10, R2.reuse ;  /* 0x00000010ff087819 */ /* 0x100fe20000011602 */
[----:B--2---:R-:W-:Y:S01]  /*14eb0*/  FFMA.FTZ R4, R158, UR4, -R149 ;  /* 0x000000049e047c23 */ /* 0x004fe20008010895 */
[----:B------:R-:W-:Y:S02]  /*14ec0*/  LOP3.LUT R9, R2, 0xff, RZ, 0xc0, !PT ;  /* 0x000000ff02097812 */ /* 0x000fe400078ec0ff */
[----:B------:R-:W-:Y:S01]  /*14ed0*/  SHF.R.U32.HI R7, RZ, 0x18, R2 ;  /* 0x00000018ff077819 */ /* 0x000fe20000011602 */
[----:B------:R1:W2:Y:S01]  /*14ee0*/  MUFU.EX2 R57, R4 ;  /* 0x0000000400397308 */ /* 0x0002a20000000800 */
[----:B------:R-:W-:Y:S01]  /*14ef0*/  LOP3.LUT R2, R3, UR37, R40, 0x96, !PT ;  /* 0x0000002503027c12 */ /* 0x000fe2000f8e9628 */
[----:B------:R-:W-:Y:S01]  /*14f00*/  FFMA.FTZ R3, R159, UR4, -R150 ;  /* 0x000000049f037c23 */ /* 0x000fe20008010896 */
[----:B------:R-:W-:Y:S01]  /*14f10*/  SHF.R.U32.HI R6, RZ, 0x8, R6 ;  /* 0x00000008ff067819 */ /* 0x000fe20000011606 */
[----:B------:R-:W-:Y:S01]  /*14f20*/  IMAD.MOV.U32 R159, RZ, RZ, R16 ;  /* 0x000000ffff9f7224 */ /* 0x000fe200078e0010 */
[----:B------:R-:W-:Y:S02]  /*14f30*/  SHF.R.U32.HI R5, RZ, 0x8, R5 ;  /* 0x00000008ff057819 */ /* 0x000fe40000011605 */
[----:B------:R-:W-:Y:S03]  /*14f40*/  PRMT R15, R9, 0x5410, R6 ;  /* 0x00005410090f7816 */ /* 0x000fe60000000006 */
[----:B------:R3:W-:Y:S01]  /*14f50*/  MUFU.EX2 R252, R3 ;  /* 0x0000000300fc7308 */ /* 0x0007e20000000800 */
[C---:B------:R-:W-:Y:S02]  /*14f60*/  LOP3.LUT R6, R2.reuse, 0xffff, RZ, 0xc0, !PT ;  /* 0x0000ffff02067812 */ /* 0x040fe400078ec0ff */
[----:B------:R-:W-:Y:S02]  /*14f70*/  LOP3.LUT R9, R2, 0xff, RZ, 0xc0, !PT ;  /* 0x000000ff02097812 */ /* 0x000fe400078ec0ff */
[----:B----4-:R-:W-:Y:S02]  /*14f80*/  F2FP.BF16.F32.PACK_AB R144, R56, R159 ;  /* 0x0000009f3890723e */ /* 0x010fe400000010ff */
[----:B------:R-:W-:Y:S02]  /*14f90*/  LOP3.LUT R40, R41, UR21, R24, 0x96, !PT ;  /* 0x0000001529287c12 */ /* 0x000fe4000f8e9618 */
[----:B-1----:R-:W-:Y:S02]  /*14fa0*/  LOP3.LUT R4, R10, 0xff, RZ, 0xc0, !PT ;  /* 0x000000ff0a047812 */ /* 0x002fe400078ec0ff */
[----:B------:R-:W-:Y:S01]  /*14fb0*/  SHF.R.U32.HI R10, RZ, 0x18, R0 ;  /* 0x00000018ff0a7819 */ /* 0x000fe20000011600 */
[----:B------:R-:W-:Y:S01]  /*14fc0*/  IMAD.WIDE.U32 R40, R40, -0x2daee0ad, RZ ;  /* 0xd2511f5328287825 */ /* 0x000fe200078e00ff */
[----:B------:R-:W-:Y:S02]  /*14fd0*/  PRMT R12, R4, 0x5410, R11 ;  /* 0x00005410040c7816 */ /* 0x000fe4000000000b */
[----:B------:R-:W-:Y:S01]  /*14fe0*/  LOP3.LUT R11, R0, 0xff, RZ, 0xc0, !PT ;  /* 0x000000ff000b7812 */ /* 0x000fe200078ec0ff */
[----:B------:R-:W-:Y:S01]  /*14ff0*/  FFMA.FTZ R4, R164, UR4, -R150 ;  /* 0x00000004a4047c23 */ /* 0x000fe20008010896 */
[----:B---3--:R-:W-:Y:S02]  /*15000*/  LOP3.LUT R3, R8, 0xff, RZ, 0xc0, !PT ;  /* 0x000000ff08037812 */ /* 0x008fe400078ec0ff */
[----:B------:R-:W-:Y:S01]  /*15010*/  SHF.R.U32.HI R8, RZ, 0x10, R2 ;  /* 0x00000010ff087819 */ /* 0x000fe20000011602 */
[----:B------:R1:W-:Y:S01]  /*15020*/  MUFU.EX2 R250, R4 ;  /* 0x0000000400fa7308 */ /* 0x0003e20000000800 */
[----:B------:R-:W-:Y:S02]  /*15030*/  PRMT R13, R3, 0x5410, R7 ;  /* 0x00005410030d7816 */ /* 0x000fe40000000007 */
[----:B------:R-:W-:Y:S01]  /*15040*/  SHF.R.U32.HI R3, RZ, 0x10, R0 ;  /* 0x00000010ff037819 */ /* 0x000fe20000011600 */
[----:B------:R-:W-:Y:S01]  /*15050*/  FFMA.FTZ R0, R166, UR4, -R149 ;  /* 0x00000004a6007c23 */ /* 0x000fe20008010895 */
[----:B------:R-:W-:Y:S02]  /*15060*/  SHF.R.U32.HI R7, RZ, 0x18, R2 ;  /* 0x00000018ff077819 */ /* 0x000fe40000011602 */
[----:B------:R-:W-:Y:S03]  /*15070*/  PRMT R11, R11, 0x5410, R5 ;  /* 0x000054100b0b7816 */ /* 0x000fe60000000005 */
[----:B------:R3:W-:Y:S01]  /*15080*/  MUFU.EX2 R251, R0 ;  /* 0x0000000000fb7308 */ /* 0x0007e20000000800 */
[----:B------:R-:W-:Y:S02]  /*15090*/  LOP3.LUT R3, R3, 0xff, RZ, 0xc0, !PT ;  /* 0x000000ff03037812 */ /* 0x000fe400078ec0ff */
[----:B------:R-:W-:Y:S01]  /*150a0*/  SHF.R.U32.HI R2, RZ, 0x8, R6 ;  /* 0x00000008ff027819 */ /* 0x000fe20000011606 */
[----:B------:R-:W-:Y:S01]  /*150b0*/  FFMA.FTZ R6, R167, UR4, -R150 ;  /* 0x00000004a7067c23 */ /* 0x000fe20008010896 */
[----:B------:R-:W-:Y:S02]  /*150c0*/  PRMT R10, R3, 0x5410, R10 ;  /* 0x00005410030a7816 */ /* 0x000fe4000000000a */
[----:B------:R-:W-:Y:S03]  /*150d0*/  PRMT R9, R9, 0x5410, R2 ;  /* 0x0000541009097816 */ /* 0x000fe60000000002 */
[----:B------:R4:W-:Y:S01]  /*150e0*/  MUFU.EX2 R247, R6 ;  /* 0x0000000600f77308 */ /* 0x0009e20000000800 */
[----:B------:R-:W-:Y:S01]  /*150f0*/  FSEL R3, R72, RZ, P2 ;  /* 0x000000ff48037208 */ /* 0x000fe20001000000 */
[----:B-1----:R-:W-:Y:S01]  /*15100*/  FFMA.FTZ R4, R165, UR4, -R149 ;  /* 0x00000004a5047c23 */ /* 0x002fe20008010895 */
[----:B------:R-:W-:Y:S02]  /*15110*/  FSEL R2, R71, RZ, P1 ;  /* 0x000000ff47027208 */ /* 0x000fe40000800000 */
[----:B--2---:R-:W-:Y:S02]  /*15120*/  F2FP.BF16.F32.PACK_AB R64, R57, R79 ;  /* 0x0000004f3940723e */ /* 0x004fe400000010ff */
[----:B------:R-:W-:Y:S03]  /*15130*/  LOP3.LUT R50, R40, 0xff, RZ, 0xc0, !PT ;  /* 0x000000ff28327812 */ /* 0x000fe600078ec0ff */
[----:B------:R1:W2:Y:S01]  /*15140*/  MUFU.EX2 R249, R4 ;  /* 0x0000000400f97308 */ /* 0x0002a20000000800 */
[----:B---3--:R-:W-:Y:S02]  /*15150*/  LOP3.LUT R0, R8, 0xff, RZ, 0xc0, !PT ;  /* 0x000000ff08007812 */ /* 0x008fe400078ec0ff */
[----:B------:R-:W-:Y:S02]  /*15160*/  SHF.R.U32.HI R63, RZ, 0x18, R28 ;  /* 0x00000018ff3f7819 */ /* 0x000fe4000001161c */
[----:B------:R-:W-:Y:S01]  /*15170*/  PRMT R65, R0, 0x5410, R7 ;  /* 0x0000541000417816 */ /* 0x000fe20000000007 */
[----:B------:R-:W-:Y:S01]  /*15180*/  FFMA.FTZ R0, R168, UR4, -R150 ;  /* 0x00000004a8007c23 */ /* 0x000fe20008010896 */
[--C-:B------:R-:W-:Y:S03]  /*15190*/  HSET2.LE.AND R7, R12, R234.reuse, PT ;  /* 0x000000ea0c077233 */ /* 0x100fe60003803000 */
[----:B------:R-:W-:Y:S01]  /*151a0*/  MUFU.EX2 R167, R78 ;  /* 0x0000004e00a77308 */ /* 0x000fe20000000800 */
[----:B----4-:R-:W-:Y:S02]  /*151b0*/  F2FP.BF16.F32.PACK_AB R6, R59, R42 ;  /* 0x0000002a3b06723e */ /* 0x010fe400000010ff */
[--C-:B------:R-:W-:Y:S02]  /*151c0*/  HSET2.LE.AND R65, R65, R234.reuse, PT ;  /* 0x000000ea41417233 */ /* 0x100fe40003803000 */
[----:B------:R-:W-:Y:S02]  /*151d0*/  LOP3.LUT R147, R7, R147, RZ, 0xc0, !PT ;  /* 0x0000009307937212 */ /* 0x000fe400078ec0ff */
[----:B------:R-:W-:Y:S03]  /*151e0*/  LOP3.LUT R146, R146, R6, RZ, 0xc0, !PT ;  /* 0x0000000692927212 */ /* 0x000fe600078ec0ff */
[----:B------:R3:W4:Y:S01]  /*151f0*/  MUFU.EX2 R248, R0 ;  /* 0x0000000000f87308 */ /* 0x0007220000000800 */
[----:B-1----:R-:W-:Y:S02]  /*15200*/  FSEL R4, R73, RZ, P3 ;  /* 0x000000ff49047208 */ /* 0x002fe40001800000 */
[--C-:B------:R-:W-:Y:S02]  /*15210*/  HSET2.LE.AND R6, R9, R234.reuse, PT ;  /* 0x000000ea09067233 */ /* 0x100fe40003803000 */
[----:B--2---:R-:W-:Y:S01]  /*15220*/  F2FP.BF16.F32.PACK_AB R66, R249, R251 ;  /* 0x000000fbf942723e */ /* 0x004fe200000010ff */
[----:B------:R-:W-:Y:S01]  /*15230*/  FADD.FTZ R5, -R4, R68 ;  /* 0x0000004404057221 */ /* 0x000fe20000010100 */
[----:B------:R-:W-:Y:S01]  /*15240*/  FADD.FTZ R4, -R3, R69 ;  /* 0x0000004503047221 */ /* 0x000fe20000010100 */
[----:B------:R-:W-:Y:S01]  /*15250*/  FADD.FTZ R3, -R2, R74 ;  /* 0x0000004a02037221 */ /* 0x000fe20000010100 */
[----:B------:R-:W-:Y:S02]  /*15260*/  LOP3.LUT R64, R6, R64, RZ, 0xc0, !PT ;  /* 0x0000004006407212 */ /* 0x000fe400078ec0ff */
[----:B------:R-:W-:Y:S02]  /*15270*/  LOP3.LUT R45, R45, 0xff, RZ, 0xc0, !PT ;  /* 0x000000ff2d2d7812 */ /* 0x000fe400078ec0ff */
[----:B------:R-:W-:Y:S02]  /*15280*/  LOP3.LUT R48, R28, 0xffff, RZ, 0xc0, !PT ;  /* 0x0000ffff1c307812 */ /* 0x000fe400078ec0ff */
[----:B------:R-:W-:Y:S01]  /*15290*/  PRMT R63, R45, 0x5410, R63 ;  /* 0x000054102d3f7816 */ /* 0x000fe2000000003f */
[----:B------:R-:W-:Y:S01]  /*152a0*/  FFMA.FTZ R45, R175, UR4, -R150 ;  /* 0x00000004af2d7c23 */ /* 0x000fe20008010896 */
[----:B---3--:R-:W-:Y:S01]  /*152b0*/  FSEL R0, R70, RZ, P0 ;  /* 0x000000ff46007208 */ /* 0x008fe20000000000 */
[----:B------:R-:W-:Y:S01]  /*152c0*/  IMAD.MOV.U32 R175, RZ, RZ, R57 ;  /* 0x000000ffffaf7224 */ /* 0x000fe200078e0039 */
[----:B----4-:R-:W-:Y:S02]  /*152d0*/  F2FP.BF16.F32.PACK_AB R67, R247, R248 ;  /* 0x000000f8f743723e */ /* 0x010fe400000010ff */
[----:B------:R-:W-:Y:S01]  /*152e0*/  LOP3.LUT R47, R40, 0xffff, RZ, 0xc0, !PT ;  /* 0x0000ffff282f7812 */ /* 0x000fe200078ec0ff */
[----:B------:R-:W-:Y:S01]  /*152f0*/  FADD.FTZ R2, -R0, R75 ;  /* 0x0000004b00027221 */ /* 0x000fe20000010100 */
[----:B------:R-:W-:Y:S01]  /*15300*/  FMUL.FTZ R0, R5, UR4 ;  /* 0x0000000405007c20 */ /* 0x000fe20008410000 */
[----:B------:R-:W-:Y:S01]  /*15310*/  SHF.R.U32.HI R49, RZ, 0x18, R40 ;  /* 0x00000018ff317819 */ /* 0x000fe20000011628 */
[----:B------:R-:W-:Y:S01]  /*15320*/  IMAD.U32 R5, RZ, RZ, UR31 ;  /* 0x0000001fff057e24 */ /* 0x000fe2000f8e00ff */
[----:B------:R-:W-:Y:S01]  /*15330*/  SHF.R.U32.HI R48, RZ, 0x8, R48 ;  /* 0x00000008ff307819 */ /* 0x000fe20000011630 */
[----:B------:R1:W2:Y:S01]  /*15340*/  MUFU.EX2 R69, R0 ;  /* 0x0000000000457308 */ /* 0x0002a20000000800 */
[----:B------:R-:W-:Y:S01]  /*15350*/  SHF.R.U32.HI R46, RZ, 0x10, R40 ;  /* 0x00000010ff2e7819 */ /* 0x000fe20000011628 */
[----:B------:R-:W-:Y:S01]  /*15360*/  FFMA.FTZ R40, R173, UR4, -R149 ;  /* 0x00000004ad287c23 */ /* 0x000fe20008010895 */
[----:B------:R-:W-:Y:S01]  /*15370*/  LOP3.LUT R7, R233, UR41, R5, 0x96, !PT ;  /* 0x00000029e9077c12 */ /* 0x000fe2000f8e9605 */
[----:B------:R-:W-:Y:S01]  /*15380*/  IMAD.MOV.U32 R173, RZ, RZ, R60 ;  /* 0x000000ffffad7224 */ /* 0x000fe200078e003c */
[--C-:B------:R-:W-:Y:S02]  /*15390*/  HSET2.LE.AND R5, R10, R234.reuse, PT ;  /* 0x000000ea0a057233 */ /* 0x100fe40003803000 */
[----:B------:R-:W-:Y:S01]  /*153a0*/  SHF.R.U32.HI R47, RZ, 0x8, R47 ;  /* 0x00000008ff2f7819 */ /* 0x000fe2000001162f */
[----:B------:R-:W-:Y:S01]  /*153b0*/  IMAD.WIDE.U32 R16, R7, -0x326172a9, RZ ;  /* 0xcd9e8d5707107825 */ /* 0x000fe200078e00ff */
[----:B------:R-:W-:Y:S02]  /*153c0*/  LOP3.LUT R46, R46, 0xff, RZ, 0xc0, !PT ;  /* 0x000000ff2e2e7812 */ /* 0x000fe400078ec0ff */
[----:B------:R-:W-:Y:S02]  /*153d0*/  LOP3.LUT R145, R5, R145, RZ, 0xc0, !PT ;  /* 0x0000009105917212 */ /* 0x000fe400078ec0ff */
[--C-:B------:R-:W-:Y:S02]  /*153e0*/  HSET2.LE.AND R5, R13, R234.reuse, PT ;  /* 0x000000ea0d057233 */ /* 0x100fe40003803000 */
[----:B------:R-:W-:Y:S01]  /*153f0*/  LOP3.LUT R12, R17, UR11, R36, 0x96, !PT ;  /* 0x0000000b110c7c12 */ /* 0x000fe2000f8e9624 */
[----:B-1----:R-:W-:Y:S01]  /*15400*/  FMUL.FTZ R0, R4, UR4 ;  /* 0x0000000404007c20 */ /* 0x002fe20008410000 */
[----:B------:R-:W1:Y:S01]  /*15410*/  LDSM.16.MT88.4 R36, [R188+0x6000] ;  /* 0x00600000bc24783b */ /* 0x000e620000004200 */
[--C-:B------:R-:W-:Y:S02]  /*15420*/  HSET2.LE.AND R4, R11, R234.reuse, PT ;  /* 0x000000ea0b047233 */ /* 0x100fe40003803000 */
[----:B------:R3:W4:Y:S01]  /*15430*/  MUFU.EX2 R68, R0 ;  /* 0x0000000000447308 */ /* 0x0007220000000800 */
[----:B------:R-:W-:Y:S01]  /*15440*/  LOP3.LUT R67, R5, R67, RZ, 0xc0, !PT ;  /* 0x0000004305437212 */ /* 0x000fe200078ec0ff */
[----:B--2---:R-:W-:Y:S01]  /*15450*/  FMUL.FTZ R5, R69, R85 ;  /* 0x0000005545057220 */ /* 0x004fe20000410000 */
[----:B------:R-:W-:Y:S02]  /*15460*/  LOP3.LUT R144, R4, R144, RZ, 0xc0, !PT ;  /* 0x0000009004907212 */ /* 0x000fe400078ec0ff */
[--C-:B------:R-:W-:Y:S02]  /*15470*/  HSET2.LE.AND R4, R15, R234.reuse, PT ;  /* 0x000000ea0f047233 */ /* 0x100fe40003803000 */
[----:B------:R-:W-:Y:S02]  /*15480*/  LOP3.LUT R13, R153, UR35, R16, 0x96, !PT ;  /* 0x00000023990d7c12 */ /* 0x000fe4000f8e9610 */
[----:B------:R-:W-:Y:S01]  /*15490*/  LOP3.LUT R158, R17, UR11, R26, 0x96, !PT ;  /* 0x0000000b119e7c12 */ /* 0x000fe2000f8e961a */
[C---:B------:R-:W-:Y:S01]  /*154a0*/  FMUL.FTZ R17, R69.reuse, R89 ;  /* 0x0000005945117220 */ /* 0x040fe20000410000 */
[----:B------:R-:W-:Y:S01]  /*154b0*/  LOP3.LUT R66, R4, R66, RZ, 0xc0, !PT ;  /* 0x0000004204427212 */ /* 0x000fe200078ec0ff */
[----:B------:R-:W-:Y:S01]  /*154c0*/  FMUL.FTZ R4, R69, R84 ;  /* 0x0000005445047220 */ /* 0x000fe20000410000 */
[----:B------:R-:W-:Y:S01]  /*154d0*/  IMAD.WIDE.U32 R156, R13, -0x2daee0ad, RZ ;  /* 0xd2511f530d9c7825 */ /* 0x000fe200078e00ff */
[----:B------:R-:W-:Y:S01]  /*154e0*/  LOP3.LUT R155, R155, UR35, R16, 0x96, !PT ;  /* 0x000000239b9b7c12 */ /* 0x000fe2000f8e9610 */
[----:B------:R-:W-:Y:S02]  /*154f0*/  UIADD3 UR11, UR31, 0x646e171e, URZ ;  /* 0x646e171e1f0b7890 */ /* 0x000fe4000fffe03f */
[----:B------:R-:W-:Y:S01]  /*15500*/  FMUL.FTZ R16, R69, R88 ;  /* 0x0000005845107220 */ /* 0x000fe20000410000 */
[----:B---3--:R-:W-:Y:S01]  /*15510*/  FMUL.FTZ R0, R3, UR4 ;  /* 0x0000000403007c20 */ /* 0x008fe20008410000 */
[C---:B----4-:R-:W-:Y:S01]  /*15520*/  FMUL.FTZ R18, R68.reuse, R90 ;  /* 0x0000005a44127220 */ /* 0x050fe20000410000 */
[----:B------:R-:W-:Y:S01]  /*15530*/  FMUL.FTZ R19, R68, R91 ;  /* 0x0000005b44137220 */ /* 0x000fe20000410000 */
[----:B------:R-:W-:Y:S01]  /*15540*/  PRMT R74, R50, 0x5410, R47 ;  /* 0x00005410324a7816 */ /* 0x000fe2000000002f */
[----:B------:R2:W3:Y:S01]  /*15550*/  MUFU.EX2 R3, R0 ;  /* 0x0000000000037308 */ /* 0x0004e20000000800 */
[C---:B------:R-:W-:Y:S01]  /*15560*/  FMUL.FTZ R6, R68.reuse, R86 ;  /* 0x0000005644067220 */ /* 0x040fe20000410000 */
[----:B------:R-:W-:Y:S01]  /*15570*/  FMUL.FTZ R7, R68, R87 ;  /* 0x0000005744077220 */ /* 0x000fe20000410000 */
[----:B------:R-:W-:Y:S01]  /*15580*/  LOP3.LUT R86, R28, 0xff, RZ, 0xc0, !PT ;  /* 0x000000ff1c567812 */ /* 0x000fe200078ec0ff */
[----:B------:R-:W-:Y:S01]  /*15590*/  FMUL.FTZ R50, R68, R122 ;  /* 0x0000007a44327220 */ /* 0x000fe20000410000 */
[----:B------:R-:W-:Y:S01]  /*155a0*/  LOP3.LUT R44, R29, UR11, R44, 0x96, !PT ;  /* 0x0000000b1d2c7c12 */ /* 0x000fe2000f8e962c */
[----:B------:R-:W-:Y:S01]  /*155b0*/  FFMA.FTZ R29, R172, UR4, -R148 ;  /* 0x00000004ac1d7c23 */ /* 0x000fe20008010894 */
[----:B------:R-:W-:Y:S03]  /*155c0*/  PRMT R86, R86, 0x5410, R48 ;  /* 0x0000541056567816 */ /* 0x000fe60000000030 */
[----:B------:R-:W-:Y:S01]  /*155d0*/  MUFU.EX2 R172, R40 ;  /* 0x0000002800ac7308 */ /* 0x000fe20000000800 */
[-C--:B------:R-:W-:Y:S01]  /*155e0*/  HMMA.16816.F32.BF16 R4, R144, R20.reuse, R4 ;  /* 0x000000149004723c */ /* 0x080fe20000041804 */
[----:B------:R-:W-:Y:S01]  /*155f0*/  LDSM.16.MT88.4 R88, [R185+0x6800] ;  /* 0x00680000b958783b */ /* 0x000fe20000004200 */
[----:B------:R-:W-:Y:S03]  /*15600*/  PLOP3.LUT P0, PT, PT, PT, UP0, 0x80, 0x0 ;  /* 0x000000000000781c */ /* 0x000fe60003f0f008 */
[----:B------:R-:W-:Y:S01]  /*15610*/  PRMT R75, R46, 0x5410, R49 ;  /* 0x000054102e4b7816 */ /* 0x000fe20000000031 */
[----:B------:R-:W-:Y:S01]  /*15620*/  FMUL.FTZ R49, R69, R121 ;  /* 0x0000007945317220 */ /* 0x000fe20000410000 */
[----:B------:R-:W-:Y:S01]  /*15630*/  LOP3.LUT R47, R44, 0xffff, RZ, 0xc0, !PT ;  /* 0x0000ffff2c2f7812 */ /* 0x000fe200078ec0ff */
[----:B--2---:R-:W-:Y:S01]  /*15640*/  FMUL.FTZ R0, R2, UR4 ;  /* 0x0000000402007c20 */ /* 0x004fe20008410000 */
[----:B------:R2:W-:Y:S02]  /*15650*/  MUFU.EX2 R240, R29 ;  /* 0x0000001d00f07308 */ /* 0x0005e40000000800 */
[----:B------:R-:W-:Y:S01]  /*15660*/  F2FP.BF16.F32.PACK_AB R2, R250, R252 ;  /* 0x000000fcfa02723e */ /* 0x000fe200000010ff */
[C---:B---3--:R-:W-:Y:S01]  /*15670*/  FMUL.FTZ R8, R3.reuse, R80 ;  /* 0x0000005003087220 */ /* 0x048fe20000410000 */
[C---:B------:R-:W-:Y:S01]  /*15680*/  FMUL.FTZ R9, R3.reuse, R81 ;  /* 0x0000005103097220 */ /* 0x040fe20000410000 */
[----:B------:R-:W-:Y:S01]  /*15690*/  FMUL.FTZ R13, R3, R93 ;  /* 0x0000005d030d7220 */ /* 0x000fe20000410000 */
[----:B------:R-:W-:Y:S01]  /*156a0*/  LOP3.LUT R65, R65, R2, RZ, 0xc0, !PT ;  /* 0x0000000241417212 */ /* 0x000fe200078ec0ff */
[----:B------:R-:W-:Y:S03]  /*156b0*/  FFMA.FTZ R2, R32, UR4, -R77 ;  /* 0x0000000420027c23 */ /* 0x000fe6000801084d */
[----:B------:R-:W3:Y:S01]  /*156c0*/  MUFU.EX2 R0, R0 ;  /* 0x0000000000007308 */ /* 0x000ee20000000800 */
[C---:B------:R-:W-:Y:S01]  /*156d0*/  FMUL.FTZ R24, R3.reuse, R96 ;  /* 0x0000006003187220 */ /* 0x040fe20000410000 */
[C---:B------:R-:W-:Y:S01]  /*156e0*/  FMUL.FTZ R25, R3.reuse, R97 ;  /* 0x0000006103197220 */ /* 0x040fe20000410000 */
[--C-:B------:R-:W-:Y:S01]  /*156f0*/  SHF.R.U32.HI R48, RZ, 0x10, R44.reuse ;  /* 0x00000010ff307819 */ /* 0x100fe2000001162c */
[----:B------:R-:W-:Y:S01]  /*15700*/  FMUL.FTZ R28, R3, R108 ;  /* 0x0000006c031c7220 */ /* 0x000fe20000410000 */
[----:B------:R-:W-:Y:S01]  /*15710*/  SHF.R.U32.HI R60, RZ, 0x18, R44 ;  /* 0x00000018ff3c7819 */ /* 0x000fe2000001162c */
[----:B------:R-:W-:Y:S01]  /*15720*/  FMUL.FTZ R32, R69, R104 ;  /* 0x0000006845207220 */ /* 0x000fe20000410000 */
[----:B------:R-:W-:Y:S03]  /*15730*/  LOP3.LUT R62, R44, 0xff, RZ, 0xc0, !PT ;  /* 0x000000ff2c3e7812 */ /* 0x000fe600078ec0ff */
[----:B------:R4:W-:Y:S01]  /*15740*/  MUFU.EX2 R246, R2 ;  /* 0x0000000200f67308 */ /* 0x0009e20000000800 */
[C---:B--2---:R-:W-:Y:S01]  /*15750*/  FMUL.FTZ R29, R3.reuse, R109 ;  /* 0x0000006d031d7220 */ /* 0x044fe20000410000 */
[--C-:B------:R-:W-:Y:S01]  /*15760*/  HSET2.LE.AND R86, R86, R234.reuse, PT ;  /* 0x000000ea56567233 */ /* 0x100fe20003803000 */
[----:B------:R-:W-:Y:S01]  /*15770*/  FMUL.FTZ R40, R3, R112 ;  /* 0x0000007003287220 */ /* 0x000fe20000410000 */
[----:B------:R-:W-:Y:S01]  /*15780*/  LOP3.LUT R57, R48, 0xff, RZ, 0xc0, !PT ;  /* 0x000000ff30397812 */ /* 0x000fe200078ec0ff */
[----:B------:R-:W-:Y:S01]  /*15790*/  FMUL.FTZ R48, R69, R120 ;  /* 0x0000007845307220 */ /* 0x000fe20000410000 */
[----:B------:R-:W-:Y:S02]  /*157a0*/  SHF.R.U32.HI R61, RZ, 0x8, R47 ;  /* 0x00000008ff3d7819 */ /* 0x000fe4000001162f */
[----:B------:R-:W-:Y:S01]  /*157b0*/  PRMT R85, R57, 0x5410, R60 ;  /* 0x0000541039557816 */ /* 0x000fe2000000003c */
[C---:B---3--:R-:W-:Y:S01]  /*157c0*/  FMUL.FTZ R10, R0.reuse, R82 ;  /* 0x00000052000a7220 */ /* 0x048fe20000410000 */
[C---:B------:R-:W-:Y:S01]  /*157d0*/  FMUL.FTZ R11, R0.reuse, R83 ;  /* 0x00000053000b7220 */ /* 0x040fe20000410000 */
[C---:B------:R-:W-:Y:S01]  /*157e0*/  FMUL.FTZ R26, R0.reuse, R98 ;  /* 0x00000062001a7220 */ /* 0x040fe20000410000 */
[----:B------:R-:W2:Y:S01]  /*157f0*/  LDSM.16.MT88.4 R80, [R187+0x6000] ;  /* 0x00600000bb50783b */ /* 0x000ea20000004200 */
[C---:B------:R-:W-:Y:S01]  /*15800*/  FMUL.FTZ R27, R0.reuse, R99 ;  /* 0x00000063001b7220 */ /* 0x040fe20000410000 */
[C---:B------:R-:W-:Y:S01]  /*15810*/  FMUL.FTZ R47, R0.reuse, R127 ;  /* 0x0000007f002f7220 */ /* 0x040fe20000410000 */
[C---:B------:R-:W-:Y:S01]  /*15820*/  FMUL.FTZ R31, R0.reuse, R111 ;  /* 0x0000006f001f7220 */ /* 0x040fe20000410000 */
[--C-:B------:R-:W-:Y:S01]  /*15830*/  HSET2.LE.AND R85, R85, R234.reuse, PT ;  /* 0x000000ea55557233 */ /* 0x100fe20003803000 */
[C---:B------:R-:W-:Y:S03]  /*15840*/  HMMA.16816.F32.BF16 R8, R64.reuse, R20, R8 ;  /* 0x000000144008723c */ /* 0x040fe60000041808 */
[----:B------:R-:W3:Y:S01]  /*15850*/  LDSM.16.MT88.4 R96, [R188+0x6800] ;  /* 0x00680000bc60783b */ /* 0x000ee20000004200 */
[----:B----4-:R-:W-:Y:S01]  /*15860*/  FFMA.FTZ R2, R33, UR4, -R77 ;  /* 0x0000000421027c23 */ /* 0x010fe2000801084d */
[C---:B------:R-:W-:Y:S01]  /*15870*/  FMUL.FTZ R14, R0.reuse, R94 ;  /* 0x0000005e000e7220 */ /* 0x040fe20000410000 */
[----:B------:R-:W-:Y:S01]  /*15880*/  FMUL.FTZ R15, R0, R95 ;  /* 0x0000005f000f7220 */ /* 0x000fe20000410000 */
[----:B------:R-:W-:Y:S01]  /*15890*/  FMUL.FTZ R33, R69, R105 ;  /* 0x0000006945217220 */ /* 0x000fe20000410000 */
[----:B------:R4:W-:Y:S03]  /*158a0*/  MUFU.EX2 R245, R2 ;  /* 0x0000000200f57308 */ /* 0x0009e60000000800 */
[----:B------:R-:W-:Y:S04]  /*158b0*/  IMAD.WIDE.U32 R20, R12, -0x2daee0ad, RZ ;  /* 0xd2511f530c147825 */ /* 0x000fe800078e00ff */
[----:B------:R-:W-:Y:S01]  /*158c0*/  FMUL.FTZ R12, R3, R92 ;  /* 0x0000005c030c7220 */ /* 0x000fe20000410000 */
[--C-:B------:R-:W-:Y:S01]  /*158d0*/  HSET2.LE.AND R60, R63, R234.reuse, PT ;  /* 0x000000ea3f3c7233 */ /* 0x100fe20003803000 */
[----:B------:R-:W-:Y:S01]  /*158e0*/  FMUL.FTZ R63, R0, R139 ;  /* 0x0000008b003f7220 */ /* 0x000fe20000410000 */
[----:B------:R-:W-:Y:S01]  /*158f0*/  LOP3.LUT R153, R21, UR34, R238, 0x96, !PT ;  /* 0x0000002215997c12 */ /* 0x000fe2000f8e96ee */
[----:B------:R-:W-:Y:S01]  /*15900*/  FMUL.FTZ R21, R69, R101 ;  /* 0x0000006545157220 */ /* 0x000fe20000410000 */
[----:B------:R-:W-:Y:S02]  /*15910*/  LOP3.LUT R151, R157, UR29, R20, 0x96, !PT ;  /* 0x0000001d9d977c12 */ /* 0x000fe4000f8e9614 */
[-C--:B------:R-:W-:Y:S03]  /*15920*/  HMMA.16816.F32.BF16 R12, R64, R22.reuse, R12 ;  /* 0x00000016400c723c */ /* 0x080fe6000004180c */
[----:B------:R-:W-:Y:S01]  /*15930*/  FMUL.FTZ R20, R69, R100 ;  /* 0x0000006445147220 */ /* 0x000fe20000410000 */
[----:B------:R-:W-:Y:S01]  /*15940*/  IMAD.WIDE.U32 R100, R155, -0x2daee0ad, RZ ;  /* 0xd2511f539b647825 */ /* 0x000fe200078e00ff */
[----:B------:R-:W-:Y:S01]  /*15950*/  PRMT R61, R62, 0x5410, R61 ;  /* 0x000054103e3d7816 */ /* 0x000fe2000000003d */
[C---:B------:R-:W-:Y:S05]  /*15960*/  HMMA.16816.F32.BF16 R16, R144.reuse, R22, R16 ;  /* 0x000000169010723c */ /* 0x040fea0000041810 */
[--C-:B----4-:R-:W-:Y:S01]  /*15970*/  FFMA.FTZ R2, R34, UR4, -R148.reuse ;  /* 0x0000000422027c23 */ /* 0x110fe20008010894 */
[C---:B------:R-:W-:Y:S01]  /*15980*/  FMUL.FTZ R34, R68.reuse, R106 ;  /* 0x0000006a44227220 */ /* 0x040fe20000410000 */
[C---:B------:R-:W-:Y:S01]  /*15990*/  FMUL.FTZ R22, R68.reuse, R102 ;  /* 0x0000006644167220 */ /* 0x040fe20000410000 */
[C---:B------:R-:W-:Y:S01]  /*159a0*/  FMUL.FTZ R23, R68.reuse, R103 ;  /* 0x0000006744177220 */ /* 0x040fe20000410000 */
[----:B------:R4:W-:Y:S02]  /*159b0*/  MUFU.EX2 R244, R2 ;  /* 0x0000000200f47308 */ /* 0x0009e40000000800 */
[--C-:B------:R-:W-:Y:S01]  /*159c0*/  FFMA.FTZ R106, R223, UR4, -R77.reuse ;  /* 0x00000004df6a7c23 */ /* 0x100fe2000801084d */
[--C-:B------:R-:W-:Y:S01]  /*159d0*/  HSET2.LE.AND R61, R61, R234.reuse, PT ;  /* 0x000000ea3d3d7233 */ /* 0x100fe20003803000 */
[----:B------:R-:W-:Y:S04]  /*159e0*/  IMAD.WIDE.U32 R102, R151, -0x326172a9, RZ ;  /* 0xcd9e8d5797667825 */ /* 0x000fe800078e00ff */
[----:B------:R-:W-:Y:S01]  /*159f0*/  FFMA.FTZ R62, R177, UR4, -R77 ;  /* 0x00000004b13e7c23 */ /* 0x000fe2000801084d */
[-C--:B-1----:R-:W-:Y:S01]  /*15a00*/  HMMA.16816.F32.BF16 R20, R144, R36.reuse, R20 ;  /* 0x000000249014723c */ /* 0x082fe20000041814 */
[----:B------:R-:W-:Y:S02]  /*15a10*/  MUFU.EX2 R155, R106 ;  /* 0x0000006a009b7308 */ /* 0x000fe40000000800 */
[--C-:B------:R-:W-:Y:S01]  /*15a20*/  HSET2.LE.AND R74, R74, R234.reuse, PT ;  /* 0x000000ea4a4a7233 */ /* 0x100fe20003803000 */
[----:B------:R-:W-:Y:S01]  /*15a30*/  FMUL.FTZ R57, R3, R129 ;  /* 0x0000008103397220 */ /* 0x000fe20000410000 */
[--C-:B------:R-:W-:Y:S01]  /*15a40*/  HSET2.LE.AND R75, R75, R234.reuse, PT ;  /* 0x000000ea4b4b7233 */ /* 0x100fe20003803000 */
[C---:B------:R-:W-:Y:S05]  /*15a50*/  HMMA.16816.F32.BF16 R24, R64.reuse, R36, R24 ;  /* 0x000000244018723c */ /* 0x040fea0000041818 */
[--C-:B----4-:R-:W-:Y:S01]  /*15a60*/  FFMA.FTZ R2, R35, UR4, -R148.reuse ;  /* 0x0000000423027c23 */ /* 0x110fe20008010894 */
[----:B------:R-:W-:Y:S01]  /*15a70*/  FMUL.FTZ R35, R68, R107 ;  /* 0x0000006b44237220 */ /* 0x000fe20000410000 */
[----:B------:R-:W-:Y:S01]  /*15a80*/  FFMA.FTZ R36, R174, UR4, -R148 ;  /* 0x00000004ae247c23 */ /* 0x000fe20008010894 */
[----:B------:R-:W-:Y:S01]  /*15a90*/  FMUL.FTZ R37, R69, R117 ;  /* 0x0000007545257220 */ /* 0x000fe20000410000 */
[----:B------:R1:W4:Y:S02]  /*15aa0*/  MUFU.EX2 R243, R2 ;  /* 0x0000000200f37308 */ /* 0x0003240000000800 */
[----:B------:R-:W-:Y:S02]  /*15ab0*/  IMAD.MOV.U32 R117, RZ, RZ, R59 ;  /* 0x000000ffff757224 */ /* 0x000fe400078e003b */
[----:B------:R-:W-:Y:S06]  /*15ac0*/  IMAD.MOV.U32 R177, RZ, RZ, R159 ;  /* 0x000000ffffb17224 */ /* 0x000fec00078e009f */
[----:B------:R5:W-:Y:S01]  /*15ad0*/  MUFU.EX2 R235, R36 ;  /* 0x0000002400eb7308 */ /* 0x000be20000000800 */
[----:B-1----:R-:W-:Y:S01]  /*15ae0*/  FFMA.FTZ R2, R169, UR4, -R77 ;  /* 0x00000004a9027c23 */ /* 0x002fe2000801084d */
[----:B----4-:R-:W-:Y:S08]  /*15af0*/  F2FP.BF16.F32.PACK_AB R87, R243, R244 ;  /* 0x000000f4f357723e */ /* 0x010ff000000010ff */
[----:B------:R1:W-:Y:S01]  /*15b00*/  MUFU.EX2 R169, R62 ;  /* 0x0000003e00a97308 */ /* 0x0003e20000000800 */
[----:B------:R-:W-:Y:S01]  /*15b10*/  LOP3.LUT R87, R60, R87, RZ, 0xc0, !PT ;  /* 0x000000573c577212 */ /* 0x000fe200078ec0ff */
[----:B------:R-:W-:Y:S01]  /*15b20*/  FMUL.FTZ R60, R3, R136 ;  /* 0x00000088033c7220 */ /* 0x000fe20000410000 */
[----:B-----5:R-:W-:Y:S07]  /*15b30*/  FFMA.FTZ R36, R171, UR4, -R149 ;  /* 0x00000004ab247c23 */ /* 0x020fee0008010895 */
[----:B------:R4:W-:Y:S10]  /*15b40*/  MUFU.EX2 R241, R2 ;  /* 0x0000000200f17308 */ /* 0x0009f40000000800 */
[----:B------:R5:W2:Y:S01]  /*15b50*/  MUFU.EX2 R174, R36 ;  /* 0x0000002400ae7308 */ /* 0x000aa20000000800 */
[----:B-1----:R-:W-:Y:S01]  /*15b60*/  FMUL.FTZ R62, R0, R138 ;  /* 0x0000008a003e7220 */ /* 0x002fe20000410000 */
[----:B----4-:R-:W-:Y:S08]  /*15b70*/  FFMA.FTZ R2, R170, UR4, -R77 ;  /* 0x00000004aa027c23 */ /* 0x010ff0000801084d */
[----:B------:R1:W-:Y:S01]  /*15b80*/  MUFU.EX2 R170, R45 ;  /* 0x0000002d00aa7308 */ /* 0x0003e20000000800 */
[----:B-----5:R-:W-:Y:S01]  /*15b90*/  FMUL.FTZ R36, R69, R116 ;  /* 0x0000007445247220 */ /* 0x020fe20000410000 */
[----:B--2---:R-:W-:Y:S08]  /*15ba0*/  F2FP.BF16.F32.PACK_AB R94, R172, R174 ;  /* 0x000000aeac5e723e */ /* 0x004ff000000010ff */
[----:B------:R2:W4:Y:S01]  /*15bb0*/  MUFU.EX2 R242, R2 ;  /* 0x0000000200f27308 */ /* 0x0005220000000800 */
[----:B------:R-:W-:Y:S01]  /*15bc0*/  LOP3.LUT R94, R74, R94, RZ, 0xc0, !PT ;  /* 0x0000005e4a5e7212 */ /* 0x000fe200078ec0ff */
[----:B-1----:R-:W-:Y:S01]  /*15bd0*/  FFMA.FTZ R45, R176, UR4, -R150 ;  /* 0x00000004b02d7c23 */ /* 0x002fe20008010896 */
[----:B------:R-:W-:Y:S07]  /*15be0*/  IMAD.MOV.U32 R176, RZ, RZ, R58 ;  /* 0x000000ffffb07224 */ /* 0x000fee00078e003a */
[----:B------:R1:W5:Y:S01]  /*15bf0*/  MUFU.EX2 R171, R45 ;  /* 0x0000002d00ab7308 */ /* 0x0003620000000800 */
[----:B--2---:R-:W-:Y:S01]  /*15c00*/  LOP3.LUT R2, R41, UR11, R30, 0x96, !PT ;  /* 0x0000000b29027c12 */ /* 0x004fe2000f8e961e */
[----:B------:R-:W-:Y:S01]  /*15c10*/  FMUL.FTZ R30, R0, R110 ;  /* 0x0000006e001e7220 */ /* 0x000fe20000410000 */
[----:B----4-:R-:W-:Y:S01]  /*15c20*/  F2FP.BF16.F32.PACK_AB R84, R242, R241 ;  /* 0x000000f1f254723e */ /* 0x010fe200000010ff */
[----:B------:R-:W-:Y:S01]  /*15c30*/  FMUL.FTZ R41, R3, R113 ;  /* 0x0000007103297220 */ /* 0x000fe20000410000 */
[C---:B------:R-:W-:Y:S02]  /*15c40*/  LOP3.LUT R44, R2.reuse, 0xffff, RZ, 0xc0, !PT ;  /* 0x0000ffff022c7812 */ /* 0x040fe400078ec0ff */
[--C-:B------:R-:W-:Y:S02]  /*15c50*/  SHF.R.U32.HI R46, RZ, 0x10, R2.reuse ;  /* 0x00000010ff2e7819 */ /* 0x100fe40000011602 */
[-C--:B------:R-:W-:Y:S03]  /*15c60*/  HMMA.16816.F32.BF16 R28, R64, R38.reuse, R28 ;  /* 0x00000026401c723c */ /* 0x080fe6000004181c */
[----:B------:R-:W-:Y:S02]  /*15c70*/  LOP3.LUT R59, R2, 0xff, RZ, 0xc0, !PT ;  /* 0x000000ff023b7812 */ /* 0x000fe400078ec0ff */
[----:B------:R-:W-:Y:S01]  /*15c80*/  SHF.R.U32.HI R58, RZ, 0x18, R2 ;  /* 0x00000018ff3a7819 */ /* 0x000fe20000011602 */
[C---:B------:R-:W-:Y:S05]  /*15c90*/  HMMA.16816.F32.BF16 R32, R144.reuse, R38, R32 ;  /* 0x000000269020723c */ /* 0x040fea0000041820 */
[----:B------:R-:W-:Y:S01]  /*15ca0*/  FFMA.FTZ R2, R179, UR4, -R149 ;  /* 0x00000004b3027c23 */ /* 0x000fe20008010895 */
[----:B------:R-:W-:Y:S01]  /*15cb0*/  IMAD.MOV.U32 R179, RZ, RZ, R56 ;  /* 0x000000ffffb37224 */ /* 0x000fe200078e0038 */
[----:B------:R-:W-:Y:S01]  /*15cc0*/  SHF.R.U32.HI R56, RZ, 0x8, R44 ;  /* 0x00000008ff387819 */ /* 0x000fe2000001162c */
[C---:B------:R-:W-:Y:S01]  /*15cd0*/  FMUL.FTZ R44, R3.reuse, R124 ;  /* 0x0000007c032c7220 */ /* 0x040fe20000410000 */
[----:B------:R2:W-:Y:S02]  /*15ce0*/  MUFU.EX2 R116, R2 ;  /* 0x0000000200747308 */ /* 0x0005e40000000800 */
[----:B------:R-:W-:Y:S01]  /*15cf0*/  FMUL.FTZ R39, R68, R119 ;  /* 0x0000007744277220 */ /* 0x000fe20000410000 */
[----:B------:R-:W-:Y:S02]  /*15d00*/  IMAD.MOV.U32 R119, RZ, RZ, R42 ;  /* 0x000000ffff777224 */ /* 0x000fe400078e002a */
[----:B------:R-:W-:Y:S01]  /*15d10*/  FMUL.FTZ R42, R0, R114 ;  /* 0x00000072002a7220 */ /* 0x000fe20000410000 */
[----:B------:R-:W-:Y:S01]  /*15d20*/  FMUL.FTZ R38, R68, R118 ;  /* 0x0000007644267220 */ /* 0x000fe20000410000 */
[----:B------:R-:W-:Y:S02]  /*15d30*/  IMAD.MOV.U32 R118, RZ, RZ, R43 ;  /* 0x000000ffff767224 */ /* 0x000fe400078e002b */
[C---:B------:R-:W-:Y:S01]  /*15d40*/  FMUL.FTZ R43, R0.reuse, R115 ;  /* 0x00000073002b7220 */ /* 0x040fe20000410000 */
[----:B-1----:R-:W-:Y:S01]  /*15d50*/  FMUL.FTZ R45, R3, R125 ;  /* 0x0000007d032d7220 */ /* 0x002fe20000410000 */
[----:B------:R-:W-:Y:S01]  /*15d60*/  LOP3.LUT R84, R61, R84, RZ, 0xc0, !PT ;  /* 0x000000543d547212 */ /* 0x000fe200078ec0ff */
[----:B------:R-:W-:Y:S01]  /*15d70*/  FMUL.FTZ R61, R3, R137 ;  /* 0x00000089033d7220 */ /* 0x000fe20000410000 */
[----:B------:R-:W-:Y:S01]  /*15d80*/  PRMT R92, R59, 0x5410, R56 ;  /* 0x000054103b5c7816 */ /* 0x000fe20000000038 */
[-C--:B------:R-:W-:Y:S03]  /*15d90*/  HMMA.16816.F32.BF16 R36, R144, R52.reuse, R36 ;  /* 0x000000349024723c */ /* 0x080fe60000041824 */
[----:B------:R-:W-:Y:S01]  /*15da0*/  FMUL.FTZ R59, R0, R131 ;  /* 0x00000083003b7220 */ /* 0x000fe20000410000 */
[--C-:B------:R-:W-:Y:S01]  /*15db0*/  HSET2.LE.AND R92, R92, R234.reuse, PT ;  /* 0x000000ea5c5c7233 */ /* 0x100fe20003803000 */
[----:B--2---:R-:W-:Y:S01]  /*15dc0*/  FFMA.FTZ R2, R178, UR4, -R149 ;  /* 0x00000004b2027c23 */ /* 0x004fe20008010895 */
[C---:B------:R-:W-:Y:S01]  /*15dd0*/  HMMA.16816.F32.BF16 R40, R64.reuse, R52, R40 ;  /* 0x000000344028723c */ /* 0x040fe20000041828 */
[----:B------:R-:W2:Y:S02]  /*15de0*/  LDL.LU R178, [R1+0x34] ;  /* 0x0000340001b27983 */ /* 0x000ea40000300800 */
[----:B------:R1:W-:Y:S02]  /*15df0*/  MUFU.EX2 R124, R2 ;  /* 0x00000002007c7308 */ /* 0x0003e40000000800 */
[----:B------:R-:W-:Y:S01]  /*15e00*/  FMUL.FTZ R56, R3, R128 ;  /* 0x0000008003387220 */ /* 0x000fe20000410000 */
[----:B-----5:R-:W-:Y:S01]  /*15e10*/  F2FP.BF16.F32.PACK_AB R95, R171, R170 ;  /* 0x000000aaab5f723e */ /* 0x020fe200000010ff */
[--C-:B------:R-:W-:Y:S01]  /*15e20*/  FFMA.FTZ R52, R182, UR4, -R150.reuse ;  /* 0x00000004b6347c23 */ /* 0x100fe20008010896 */
[----:B------:R-:W-:Y:S01]  /*15e30*/  LOP3.LUT R53, R46, 0xff, RZ, 0xc0, !PT ;  /* 0x000000ff2e357812 */ /* 0x000fe200078ec0ff */
[----:B------:R-:W4:Y:S02]  /*15e40*/  LDL.LU R125, [R1+0x30] ;  /* 0x00003000017d7983 */ /* 0x000f240000300800 */
[----:B------:R-:W-:Y:S02]  /*15e50*/  FMUL.FTZ R46, R0, R126 ;  /* 0x0000007e002e7220 */ /* 0x000fe40000410000 */
[----:B------:R5:W-:Y:S01]  /*15e60*/  MUFU.EX2 R115, R52 ;  /* 0x0000003400737308 */ /* 0x000be20000000800 */
[----:B------:R-:W-:Y:S02]  /*15e70*/  IMAD.MOV.U32 R182, RZ, RZ, R51 ;  /* 0x000000ffffb67224 */ /* 0x000fe400078e0033 */
[----:B------:R-:W-:Y:S01]  /*15e80*/  FMUL.FTZ R51, R68, R123 ;  /* 0x0000007b44337220 */ /* 0x000fe20000410000 */
[----:B------:R-:W2:Y:S01]  /*15e90*/  LDL.LU R127, [R1+0x2c] ;  /* 0x00002c00017f7983 */ /* 0x000ea20000300800 */
[----:B------:R-:W-:Y:S01]  /*15ea0*/  LOP3.LUT R95, R75, R95, RZ, 0xc0, !PT ;  /* 0x0000005f4b5f7212 */ /* 0x000fe200078ec0ff */
[----:B------:R-:W-:Y:S01]  /*15eb0*/  FFMA.FTZ R75, R208, UR4, -R77 ;  /* 0x00000004d04b7c23 */ /* 0x000fe2000801084d */
[-C--:B------:R-:W-:Y:S01]  /*15ec0*/  HMMA.16816.F32.BF16 R44, R64, R54.reuse, R44 ;  /* 0x00000036402c723c */ /* 0x080fe2000004182c */
[----:B------:R-:W-:Y:S02]  /*15ed0*/  LDSM.16.MT88.4 R120, [R186+0x7800] ;  /* 0x00780000ba78783b */ /* 0x000fe40000004200 */
[----:B-1----:R-:W-:Y:S01]  /*15ee0*/  FFMA.FTZ R2, R183, UR4, -R150 ;  /* 0x00000004b7027c23 */ /* 0x002fe20008010896 */
[----:B------:R-:W-:Y:S01]  /*15ef0*/  MUFU.EX2 R165, R75 ;  /* 0x0000004b00a57308 */ /* 0x000fe20000000800 */
[----:B------:R-:W-:Y:S01]  /*15f00*/  IMAD.MOV.U32 R126, RZ, RZ, R79 ;  /* 0x000000ffff7e7224 */ /* 0x000fe200078e004f */
[C---:B------:R-:W-:Y:S03]  /*15f10*/  HMMA.16816.F32.BF16 R48, R144.reuse, R54, R48 ;  /* 0x000000369030723c */ /* 0x040fe60000041830 */
[----:B------:R-:W4:Y:S02]  /*15f20*/  LDL.LU R183, [R1+0x28] ;  /* 0x0000280001b77983 */ /* 0x000f240000300800 */
[----:B------:R-:W-:Y:S03]  /*15f30*/  PRMT R79, R53, 0x5410, R58 ;  /* 0x00005410354f7816 */ /* 0x000fe6000000003a */
[----:B------:R1:W3:Y:S03]  /*15f40*/  MUFU.EX2 R114, R2 ;  /* 0x0000000200727308 */ /* 0x0002e60000000800 */
[C---:B------:R-:W-:Y:S01]  /*15f50*/  FMUL.FTZ R55, R68.reuse, R135 ;  /* 0x0000008744377220 */ /* 0x040fe20000410000 */
[C---:B-----5:R-:W-:Y:S01]  /*15f60*/  FMUL.FTZ R52, R69.reuse, R132 ;  /* 0x0000008445347220 */ /* 0x060fe20000410000 */
[----:B------:R-:W-:Y:S01]  /*15f70*/  FMUL.FTZ R53, R69, R133 ;  /* 0x0000008545357220 */ /* 0x000fe20000410000 */
[----:B------:R-:W-:Y:S01]  /*15f80*/  FMUL.FTZ R54, R68, R134 ;  /* 0x0000008644367220 */ /* 0x000fe20000410000 */
[--C-:B------:R-:W-:Y:S01]  /*15f90*/  HSET2.LE.AND R74, R79, R234.reuse, PT ;  /* 0x000000ea4f4a7233 */ /* 0x100fe20003803000 */
[----:B------:R-:W-:Y:S04]  /*15fa0*/  IMAD.WIDE.U32 R78, R158, -0x2daee0ad, RZ ;  /* 0xd2511f539e4e7825 */ /* 0x000fe800078e00ff */
[----:B------:R-:W-:Y:S01]  /*15fb0*/  FMUL.FTZ R58, R0, R130 ;  /* 0x00000082003a7220 */ /* 0x000fe20000410000 */
[-C--:B------:R-:W-:Y:S03]  /*15fc0*/  HMMA.16816.F32.BF16 R52, R144, R80.reuse, R52 ;  /* 0x000000509034723c */ /* 0x080fe60000041834 */
[----:B------:R-:W-:Y:S02]  /*15fd0*/  LOP3.LUT R79, R79, UR34, R236, 0x96, !PT ;  /* 0x000000224f4f7c12 */ /* 0x000fe4000f8e96ec */
[----:B-1----:R-:W-:Y:S01]  /*15fe0*/  F2FP.BF16.F32.PACK_AB R2, R245, R246 ;  /* 0x000000f6f502723e */ /* 0x002fe200000010ff */
[C---:B------:R-:W-:Y:S05]  /*15ff0*/  HMMA.16816.F32.BF16 R56, R64.reuse, R80, R56 ;  /* 0x000000504038723c */ /* 0x040fea0000041838 */
[----:B------:R-:W-:Y:S01]  /*16000*/  LOP3.LUT R86, R86, R2, RZ, 0xc0, !PT ;  /* 0x0000000256567212 */ /* 0x000fe200078ec0ff */
[-C--:B------:R-:W-:Y:S05]  /*16010*/  HMMA.16816.F32.BF16 R60, R64, R82.reuse, R60 ;  /* 0x00000052403c723c */ /* 0x080fea000004183c */
[--C-:B------:R-:W-:Y:S01]  /*16020*/  FFMA.FTZ R2, R180, UR4, -R77.reuse ;  /* 0x00000004b4027c23 */ /* 0x100fe2000801084d */
[----:B---3--:R-:W-:Y:S01]  /*16030*/  F2FP.BF16.F32.PACK_AB R93, R114, R115 ;  /* 0x00000073725d723e */ /* 0x008fe200000010ff */
[C---:B------:R-:W-:Y:S01]  /*16040*/  FMUL.FTZ R64, R69.reuse, R140 ;  /* 0x0000008c45407220 */ /* 0x040fe20000410000 */
[----:B------:R-:W-:Y:S01]  /*16050*/  FMUL.FTZ R65, R69, R141 ;  /* 0x0000008d45417220 */ /* 0x000fe20000410000 */
[----:B------:R1:W-:Y:S02]  /*16060*/  MUFU.EX2 R168, R2 ;  /* 0x0000000200a87308 */ /* 0x0003e40000000800 */
[C---:B------:R-:W-:Y:S01]  /*16070*/  FMUL.FTZ R66, R68.reuse, R142 ;  /* 0x0000008e44427220 */ /* 0x040fe20000410000 */
[----:B------:R-:W-:Y:S01]  /*16080*/  FMUL.FTZ R67, R68, R143 ;  /* 0x0000008f44437220 */ /* 0x000fe20000410000 */
[----:B------:R-:W-:Y:S01]  /*16090*/  FFMA.FTZ R81, R210, UR4, -R148 ;  /* 0x00000004d2517c23 */ /* 0x000fe20008010894 */
[----:B------:R-:W-:Y:S01]  /*160a0*/  LOP3.LUT R93, R74, R93, RZ, 0xc0, !PT ;  /* 0x0000005d4a5d7212 */ /* 0x000fe200078ec0ff */
[----:B------:R-:W-:Y:S04]  /*160b0*/  IMAD.WIDE.U32 R74, R153, -0x326172a9, RZ ;  /* 0xcd9e8d57994a7825 */ /* 0x000fe800078e00ff */
[----:B------:R3:W-:Y:S01]  /*160c0*/  MUFU.EX2 R135, R81 ;  /* 0x0000005100877308 */ /* 0x0007e20000000800 */
[----:B------:R-:W-:Y:S04]  /*160d0*/  HMMA.16816.F32.BF16 R64, R144, R82, R64 ;  /* 0x000000529040723c */ /* 0x000fe80000041840 */
[----:B------:R-:W-:Y:S02]  /*160e0*/  LOP3.LUT R80, R103, UR25, R74, 0x96, !PT ;  /* 0x0000001967507c12 */ /* 0x000fe4000f8e964a */
[----:B------:R-:W-:Y:S02]  /*160f0*/  LOP3.LUT R75, R75, UR33, R152, 0x96, !PT ;  /* 0x000000214b4b7c12 */ /* 0x000fe4000f8e9698 */
[----:B-1----:R-:W-:Y:S03]  /*16100*/  F2FP.BF16.F32.PACK_AB R2, R235, R240 ;  /* 0x000000f0eb02723e */ /* 0x002fe600000010ff */
[----:B------:R-:W-:Y:S01]  /*16110*/  IMAD.WIDE.U32 R110, R80, -0x2daee0ad, RZ ;  /* 0xd2511f53506e7825 */ /* 0x000fe200078e00ff */
[----:B------:R-:W-:Y:S03]  /*16120*/  LOP3.LUT R85, R85, R2, RZ, 0xc0, !PT ;  /* 0x0000000255557212 */ /* 0x000fe600078ec0ff */
[----:B------:R-:W-:Y:S01]  /*16130*/  FFMA.FTZ R2, R181, UR4, -R148 ;  /* 0x00000004b5027c23 */ /* 0x000fe20008010894 */
[----:B---3--:R-:W1:Y:S01]  /*16140*/  LDSM.16.MT88.4 R80, [R186+0x6800] ;  /* 0x00680000ba50783b */ /* 0x008e620000004200 */
[----:B------:R-:W-:Y:S02]  /*16150*/  IMAD.WIDE.U32 R74, R75, -0x2daee0ad, RZ ;  /* 0xd2511f534b4a7825 */ /* 0x000fe400078e00ff */
[----:B------:R3:W5:Y:S01]  /*16160*/  MUFU.EX2 R166, R2 ;  /* 0x0000000200a67308 */ /* 0x0007620000000800 */
[-C--:B------:R-:W-:Y:S05]  /*16170*/  HMMA.16816.F32.BF16 R4, R84, R88.reuse, R4 ;  /* 0x000000585404723c */ /* 0x080fea0000041804 */
[----:B---3--:R-:W-:Y:S06]  /*16180*/  F2FP.BF16.F32.PACK_AB R2, R124, R116 ;  /* 0x000000747c02723e */ /* 0x008fec00000010ff */
[----:B------:R-:W-:Y:S01]  /*16190*/  LOP3.LUT R92, R92, R2, RZ, 0xc0, !PT ;  /* 0x000000025c5c7212 */ /* 0x000fe200078ec0ff */
[----:B------:R-:W-:Y:S04]  /*161a0*/  FFMA.FTZ R2, R209, UR4, -R77 ;  /* 0x00000004d1027c23 */ /* 0x000fe8000801084d */
[----:B------:R3:W-:Y:S02]  /*161b0*/  MUFU.EX2 R164, R2 ;  /* 0x0000000200a47308 */ /* 0x0007e40000000800 */
[C---:B------:R-:W-:Y:S06]  /*161c0*/  HMMA.16816.F32.BF16 R8, R92.reuse, R88, R8 ;  /* 0x000000585c08723c */ /* 0x040fec0000041808 */
[-C--:B------:R-:W-:Y:S05]  /*161d0*/  HMMA.16816.F32.BF16 R12, R92, R90.reuse, R12 ;  /* 0x0000005a5c0c723c */ /* 0x080fea000004180c */
[----:B------:R-:W-:Y:S01]  /*161e0*/  LOP3.LUT R88, R75, UR23, R156, 0x96, !PT ;  /* 0x000000174b587c12 */ /* 0x000fe2000f8e969c */
[C---:B------:R-:W-:Y:S05]  /*161f0*/  HMMA.16816.F32.BF16 R16, R84.reuse, R90, R16 ;  /* 0x0000005a5410723c */ /* 0x040fea0000041810 */
[----:B---3--:R-:W-:Y:S01]  /*16200*/  LOP3.LUT R2, R101, UR29, R78, 0x96, !PT ;  /* 0x0000001d65027c12 */ /* 0x008fe2000f8e964e */
[-C--:B------:R-:W-:Y:S05]  /*16210*/  HMMA.16816.F32.BF16 R20, R84, R96.reuse, R20 ;  /* 0x000000605414723c */ /* 0x080fea0000041814 */
[----:B------:R-:W-:Y:S01]  /*16220*/  IMAD.WIDE.U32 R112, R2, -0x326172a9, RZ ;  /* 0xcd9e8d5702707825 */ /* 0x000fe200078e00ff */
[C---:B------:R-:W-:Y:S05]  /*16230*/  HMMA.16816.F32.BF16 R24, R92.reuse, R96, R24 ;  /* 0x000000605c18723c */ /* 0x040fea0000041818 */
[----:B------:R-:W-:Y:S01]  /*16240*/  FFMA.FTZ R2, R211, UR4, -R148 ;  /* 0x00000004d3027c23 */ /* 0x000fe20008010894 */
[-C--:B------:R-:W-:Y:S03]  /*16250*/  HMMA.16816.F32.BF16 R28, R92, R98.reuse, R28 ;  /* 0x000000625c1c723c */ /* 0x080fe6000004181c */
[----:B------:R3:W5:Y:S02]  /*16260*/  MUFU.EX2 R134, R2 ;  /* 0x0000000200867308 */ /* 0x0007640000000800 */
[----:B------:R-:W-:Y:S01]  /*16270*/  IMAD.WIDE.U32 R78, R79, -0x326172a9, RZ ;  /* 0xcd9e8d574f4e7825 */ /* 0x000fe200078e00ff */
[C---:B------:R-:W-:Y:S05]  /*16280*/  HMMA.16816.F32.BF16 R32, R84.reuse, R98, R32 ;  /* 0x000000625420723c */ /* 0x040fea0000041820 */
[----:B------:R-:W-:Y:S01]  /*16290*/  LOP3.LUT R89, R79, UR33, R154, 0x96, !PT ;  /* 0x000000214f597c12 */ /* 0x000fe2000f8e969a */
[-C--:B-1----:R-:W-:Y:S05]  /*162a0*/  HMMA.16816.F32.BF16 R36, R84, R80.reuse, R36 ;  /* 0x000000505424723c */ /* 0x082fea0000041824 */
[----:B------:R-:W-:Y:S01]  /*162b0*/  LOP3.LUT R79, R113, UR25, R78, 0x96, !PT ;  /* 0x00000019714f7c12 */ /* 0x000fe2000f8e964e */
[C---:B------:R-:W-:Y:S05]  /*162c0*/  HMMA.16816.F32.BF16 R40, R92.reuse, R80, R40 ;  /* 0x000000505c28723c */ /* 0x040fea0000041828 */
[----:B------:R-:W-:Y:S01]  /*162d0*/  LOP3.LUT R78, R111, UR20, R74, 0x96, !PT ;  /* 0x000000146f4e7c12 */ /* 0x000fe2000f8e964a */
[--C-:B---3--:R-:W-:Y:S01]  /*162e0*/  FFMA.FTZ R2, R212, UR4, -R149.reuse ;  /* 0x00000004d4027c23 */ /* 0x108fe20008010895 */
[-C--:B------:R-:W-:Y:S03]  /*162f0*/  HMMA.16816.F32.BF16 R44, R92, R82.reuse, R44 ;  /* 0x000000525c2c723c */ /* 0x080fe6000004182c */
[----:B------:R1:W-:Y:S01]  /*16300*/  MUFU.EX2 R133, R2 ;  /* 0x0000000200857308 */ /* 0x0003e20000000800 */
[----:B------:R-:W-:Y:S02]  /*16310*/  IMAD.WIDE.U32 R74, R89, -0x2daee0ad, RZ ;  /* 0xd2511f53594a7825 */ /* 0x000fe400078e00ff */
[C---:B------:R-:W-:Y:S05]  /*16320*/  HMMA.16816.F32.BF16 R48, R84.reuse, R82, R48 ;  /* 0x000000525430723c */ /* 0x040fea0000041830 */
[----:B------:R-:W-:Y:S01]  /*16330*/  LOP3.LUT R100, R75, UR23, R100, 0x96, !PT ;  /* 0x000000174b647c12 */ /* 0x000fe2000f8e9664 */
[----:B------:R-:W-:Y:S01]  /*16340*/  IMAD.WIDE.U32 R108, R79, -0x2daee0ad, RZ ;  /* 0xd2511f534f6c7825 */ /* 0x000fe200078e00ff */
[----:B-----5:R-:W-:Y:S04]  /*16350*/  F2FP.BF16.F32.PACK_AB R83, R166, R167 ;  /* 0x000000a7a653723e */ /* 0x020fe800000010ff */
[----:B------:R-:W-:Y:S01]  /*16360*/  LOP3.LUT R74, R109, UR20, R74, 0x96, !PT ;  /* 0x000000146d4a7c12 */ /* 0x000fe2000f8e964a */
[----:B------:R-:W-:Y:S04]  /*16370*/  IMAD.WIDE.U32 R88, R88, -0x326172a9, RZ ;  /* 0xcd9e8d5758587825 */ /* 0x000fe800078e00ff */
[----:B-1----:R-:W-:Y:S01]  /*16380*/  FFMA.FTZ R2, R213, UR4, -R149 ;  /* 0x00000004d5027c23 */ /* 0x002fe20008010895 */
[----:B------:R-:W-:Y:S01]  /*16390*/  IMAD.WIDE.U32 R78, R78, -0x326172a9, RZ ;  /* 0xcd9e8d574e4e7825 */ /* 0x000fe200078e00ff */
[----:B------:R-:W-:Y:S02]  /*163a0*/  LOP3.LUT R113, R89, UR21, R102, 0x96, !PT ;  /* 0x0000001559717c12 */ /* 0x000fe4000f8e9666 */
[----:B------:R1:W3:Y:S01]  /*163b0*/  MUFU.EX2 R132, R2 ;  /* 0x0000000200847308 */ /* 0x0002e20000000800 */
[----:B------:R-:W-:Y:S01]  /*163c0*/  IMAD.WIDE.U32 R74, R74, -0x326172a9, RZ ;  /* 0xcd9e8d574a4a7825 */ /* 0x000fe200078e00ff */
[----:B------:R-:W-:Y:S02]  /*163d0*/  LOP3.LUT R89, R78, 0xffff, RZ, 0xc0, !PT ;  /* 0x0000ffff4e597812 */ /* 0x000fe400078ec0ff */
[----:B------:R-:W-:Y:S01]  /*163e0*/  SHF.R.U32.HI R97, RZ, 0x10, R78 ;  /* 0x00000010ff617819 */ /* 0x000fe2000001164e */
[----:B------:R-:W-:Y:S01]  /*163f0*/  IMAD.WIDE.U32 R104, R100, -0x326172a9, RZ ;  /* 0xcd9e8d5764687825 */ /* 0x000fe200078e00ff */
[C---:B------:R-:W-:Y:S02]  /*16400*/  LOP3.LUT R96, R74.reuse, 0xffff, RZ, 0xc0, !PT ;  /* 0x0000ffff4a607812 */ /* 0x040fe400078ec0ff */
[----:B------:R-:W-:Y:S02]  /*16410*/  LOP3.LUT R101, R74, 0xff, RZ, 0xc0, !PT ;  /* 0x000000ff4a657812 */ /* 0x000fe400078ec0ff */
[----:B------:R-:W-:Y:S02]  /*16420*/  SHF.R.U32.HI R100, RZ, 0x18, R74 ;  /* 0x00000018ff647819 */ /* 0x000fe4000001164a */
[----:B------:R-:W-:Y:S02]  /*16430*/  LOP3.LUT R103, R78, 0xff, RZ, 0xc0, !PT ;  /* 0x000000ff4e677812 */ /* 0x000fe400078ec0ff */
[----:B------:R-:W-:Y:S01]  /*16440*/  SHF.R.U32.HI R102, RZ, 0x18, R78 ;  /* 0x00000018ff667819 */ /* 0x000fe2000001164e */
[----:B------:R-:W-:Y:S01]  /*16450*/  FFMA.FTZ R78, R215, UR4, -R150 ;  /* 0x00000004d74e7c23 */ /* 0x000fe20008010896 */
[----:B------:R-:W-:Y:S02]  /*16460*/  SHF.R.U32.HI R98, RZ, 0x8, R89 ;  /* 0x00000008ff627819 */ /* 0x000fe40000011659 */
[----:B-1----:R-:W-:Y:S01]  /*16470*/  LOP3.LUT R2, R79, UR37, R88, 0x96, !PT ;  /* 0x000000254f027c12 */ /* 0x002fe2000f8e9658 */
[----:B------:R1:W-:Y:S01]  /*16480*/  MUFU.EX2 R130, R78 ;  /* 0x0000004e00827308 */ /* 0x0003e20000000800 */
[----:B------:R-:W-:Y:S01]  /*16490*/  SHF.R.U32.HI R79, RZ, 0x10, R74 ;  /* 0x00000010ff4f7819 */ /* 0x000fe2000001164a */
[----:B------:R-:W-:Y:S01]  /*164a0*/  FFMA.FTZ R88, R214, UR4, -R150 ;  /* 0x00000004d6587c23 */ /* 0x000fe20008010896 */
[----:B------:R-:W-:Y:S01]  /*164b0*/  LOP3.LUT R74, R75, UR37, R104, 0x96, !PT ;  /* 0x000000254b4a7c12 */ /* 0x000fe2000f8e9668 */
[----:B------:R-:W-:Y:S01]  /*164c0*/  FFMA.FTZ R75, R163, UR4, -R149 ;  /* 0x00000004a34b7c23 */ /* 0x000fe20008010895 */
[----:B------:R-:W-:Y:S01]  /*164d0*/  LOP3.LUT R97, R97, 0xff, RZ, 0xc0, !PT ;  /* 0x000000ff61617812 */ /* 0x000fe200078ec0ff */
[----:B------:R-:W-:Y:S01]  /*164e0*/  FFMA.FTZ R104, R222, UR4, -R77 ;  /* 0x00000004de687c23 */ /* 0x000fe2000801084d */
[----:B------:R-:W-:Y:S03]  /*164f0*/  PRMT R103, R103, 0x5410, R98 ;  /* 0x0000541067677816 */ /* 0x000fe60000000062 */
[----:B------:R5:W-:Y:S01]  /*16500*/  MUFU.EX2 R129, R75 ;  /* 0x0000004b00817308 */ /* 0x000be20000000800 */
[----:B------:R-:W-:Y:S01]  /*16510*/  PRMT R102, R97, 0x5410, R102 ;  /* 0x0000541061667816 */ /* 0x000fe20000000066 */
[----:B------:R-:W-:Y:S01]  /*16520*/  UMOV UR37, UR10 ;  /* 0x0000000a00257c82 */ /* 0x000fe20008000000 */
[----:B------:R-:W-:Y:S02]  /*16530*/  SHF.R.U32.HI R96, RZ, 0x8, R96 ;  /* 0x00000008ff607819 */ /* 0x000fe40000011660 */
[----:B------:R-:W-:Y:S02]  /*16540*/  LOP3.LUT R98, R2, 0xff, RZ, 0xc0, !PT ;  /* 0x000000ff02627812 */ /* 0x000fe400078ec0ff */
[--C-:B------:R-:W-:Y:S03]  /*16550*/  SHF.R.U32.HI R97, RZ, 0x18, R2.reuse ;  /* 0x00000018ff617819 */ /* 0x100fe60000011602 */
[----:B------:R3:W-:Y:S01]  /*16560*/  MUFU.EX2 R131, R88 ;  /* 0x0000005800837308 */ /* 0x0007e20000000800 */
[----:B-1----:R-:W-:Y:S01]  /*16570*/  FFMA.FTZ R78, R160, UR4, -R149 ;  /* 0x00000004a04e7c23 */ /* 0x002fe20008010895 */
[----:B------:R-:W-:Y:S02]  /*16580*/  SHF.R.U32.HI R80, RZ, 0x10, R2 ;  /* 0x00000010ff507819 */ /* 0x000fe40000011602 */
[----:B------:R-:W-:Y:S02]  /*16590*/  PRMT R111, R101, 0x5410, R96 ;  /* 0x00005410656f7816 */ /* 0x000fe40000000060 */
[----:B------:R-:W-:Y:S04]  /*165a0*/  LOP3.LUT R96, R74, 0xff, RZ, 0xc0, !PT ;  /* 0x000000ff4a607812 */ /* 0x000fe800078ec0ff */
[----:B------:R1:W-:Y:S01]  /*165b0*/  MUFU.EX2 R152, R78 ;  /* 0x0000004e00987308 */ /* 0x0003e20000000800 */
[----:B-----5:R-:W-:Y:S02]  /*165c0*/  LOP3.LUT R75, R79, 0xff, RZ, 0xc0, !PT ;  /* 0x000000ff4f4b7812 */ /* 0x020fe400078ec0ff */
[----:B------:R-:W-:Y:S02]  /*165d0*/  LOP3.LUT R79, R2, 0xffff, RZ, 0xc0, !PT ;  /* 0x0000ffff024f7812 */ /* 0x000fe400078ec0ff */
[----:B------:R-:W-:Y:S01]  /*165e0*/  PRMT R109, R75, 0x5410, R100 ;  /* 0x000054104b6d7816 */ /* 0x000fe20000000064 */
[----:B------:R-:W-:Y:S01]  /*165f0*/  FFMA.FTZ R75, R162, UR4, -R150 ;  /* 0x00000004a24b7c23 */ /* 0x000fe20008010896 */
[----:B------:R-:W-:Y:S03]  /*16600*/  LOP3.LUT R2, R74, 0xffff, RZ, 0xc0, !PT ;  /* 0x0000ffff4a027812 */ /* 0x000fe600078ec0ff */
[----:B------:R-:W-:Y:S01]  /*16610*/  MUFU.EX2 R156, R104 ;  /* 0x00000068009c7308 */ /* 0x000fe20000000800 */
[----:B---3--:R-:W3:Y:S01]  /*16620*/  LDSM.16.MT88.4 R88, [R187+0x6800] ;  /* 0x00680000bb58783b */ /* 0x008ee20000004200 */
[----:B------:R-:W-:Y:S02]  /*16630*/  SHF.R.U32.HI R81, RZ, 0x18, R74 ;  /* 0x00000018ff517819 */ /* 0x000fe4000001164a */
[----:B------:R-:W-:Y:S02]  /*16640*/  SHF.R.U32.HI R79, RZ, 0x8, R79 ;  /* 0x00000008ff4f7819 */ /* 0x000fe4000001164f */
[----:B------:R-:W-:Y:S04]  /*16650*/  LOP3.LUT R80, R80, 0xff, RZ, 0xc0, !PT ;  /* 0x000000ff50507812 */ /* 0x000fe800078ec0ff */
[----:B------:R5:W-:Y:S01]  /*16660*/  MUFU.EX2 R128, R75 ;  /* 0x0000004b00807308 */ /* 0x000be20000000800 */
[----:B-1----:R-:W-:Y:S01]  /*16670*/  FFMA.FTZ R78, R161, UR4, -R150 ;  /* 0x00000004a14e7c23 */ /* 0x002fe20008010896 */
[----:B------:R-:W-:Y:S02]  /*16680*/  PRMT R100, R98, 0x5410, R79 ;  /* 0x0000541062647816 */ /* 0x000fe4000000004f */
[----:B------:R-:W-:Y:S02]  /*16690*/  PRMT R79, R80, 0x5410, R97 ;  /* 0x00005410504f7816 */ /* 0x000fe40000000061 */
[--C-:B------:R-:W-:Y:S04]  /*166a0*/  HSET2.LE.AND R82, R103, R234.reuse, PT ;  /* 0x000000ea67527233 */ /* 0x100fe80003803000 */
[----:B------:R1:W4:Y:S01]  /*166b0*/  MUFU.EX2 R151, R78 ;  /* 0x0000004e00977308 */ /* 0x0003220000000800 */
[--C-:B------:R-:W-:Y:S02]  /*166c0*/  HSET2.LE.AND R80, R100, R234.reuse, PT ;  /* 0x000000ea64507233 */ /* 0x100fe40003803000 */
[----:B-----5:R-:W-:Y:S02]  /*166d0*/  SHF.R.U32.HI R75, RZ, 0x10, R74 ;  /* 0x00000010ff4b7819 */ /* 0x020fe4000001164a */
[----:B------:R-:W-:Y:S01]  /*166e0*/  SHF.R.U32.HI R74, RZ, 0x8, R2 ;  /* 0x00000008ff4a7819 */ /* 0x000fe20000011602 */
[----:B------:R-:W-:Y:S01]  /*166f0*/  FFMA.FTZ R2, R216, UR4, -R77 ;  /* 0x00000004d8027c23 */ /* 0x000fe2000801084d */
[----:B------:R-:W-:Y:S03]  /*16700*/  LOP3.LUT R75, R75, 0xff, RZ, 0xc0, !PT ;  /* 0x000000ff4b4b7812 */ /* 0x000fe600078ec0ff */
[----:B------:R5:W-:Y:S01]  /*16710*/  MUFU.EX2 R160, R2 ;  /* 0x0000000200a07308 */ /* 0x000be20000000800 */
[----:B-1----:R-:W-:Y:S02]  /*16720*/  PRMT R78, R96, 0x5410, R74 ;  /* 0x00005410604e7816 */ /* 0x002fe4000000004a */
[----:B------:R-:W1:Y:S01]  /*16730*/  LDSM.16.MT88.4 R96, [R185+0x7000] ;  /* 0x00700000b960783b */ /* 0x000e620000004200 */
[----:B------:R-:W-:Y:S01]  /*16740*/  PRMT R107, R75, 0x5410, R81 ;  /* 0x000054104b6b7816 */ /* 0x000fe20000000051 */
[--C-:B------:R-:W-:Y:S01]  /*16750*/  FFMA.FTZ R75, R219, UR4, -R148.reuse ;  /* 0x00000004db4b7c23 */ /* 0x100fe20008010894 */
[--C-:B------:R-:W-:Y:S02]  /*16760*/  HSET2.LE.AND R74, R102, R234.reuse, PT ;  /* 0x000000ea664a7233 */ /* 0x100fe40003803000 */
[--C-:B------:R-:W-:Y:S01]  /*16770*/  HSET2.LE.AND R81, R79, R234.reuse, PT ;  /* 0x000000ea4f517233 */ /* 0x100fe20003803000 */
[-C--:B---3--:R-:W-:Y:S01]  /*16780*/  HMMA.16816.F32.BF16 R52, R84, R88.reuse, R52 ;  /* 0x000000585434723c */ /* 0x088fe20000041834 */
[----:B------:R3:W-:Y:S01]  /*16790*/  MUFU.EX2 R158, R75 ;  /* 0x0000004b009e7308 */ /* 0x0007e20000000800 */
[----:B------:R-:W1:Y:S01]  /*167a0*/  LDSM.16.MT88.4 R100, [R188+0x7000] ;  /* 0x00700000bc64783b */ /* 0x000e620000004200 */
[----:B------:R-:W-:Y:S02]  /*167b0*/  LOP3.LUT R83, R74, R83, RZ, 0xc0, !PT ;  /* 0x000000534a537212 */ /* 0x000fe400078ec0ff */
[----:B------:R-:W-:Y:S01]  /*167c0*/  F2FP.BF16.F32.PACK_AB R74, R134, R135 ;  /* 0x00000087864a723e */ /* 0x000fe200000010ff */
[C---:B------:R-:W-:Y:S05]  /*167d0*/  HMMA.16816.F32.BF16 R56, R92.reuse, R88, R56 ;  /* 0x000000585c38723c */ /* 0x040fea0000041838 */
[----:B-----5:R-:W-:Y:S01]  /*167e0*/  FFMA.FTZ R2, R217, UR4, -R77 ;  /* 0x00000004d9027c23 */ /* 0x020fe2000801084d */
[-C--:B------:R-:W-:Y:S03]  /*167f0*/  HMMA.16816.F32.BF16 R60, R92, R90.reuse, R60 ;  /* 0x0000005a5c3c723c */ /* 0x080fe6000004183c */
[----:B------:R5:W1:Y:S02]  /*16800*/  MUFU.EX2 R159, R2 ;  /* 0x00000002009f7308 */ /* 0x000a640000000800 */
[----:B------:R-:W-:Y:S01]  /*16810*/  FFMA.FTZ R77, R221, UR4, -R148 ;  /* 0x00000004dd4d7c23 */ /* 0x000fe20008010894 */
[----:B------:R-:W-:Y:S01]  /*16820*/  HMMA.16816.F32.BF16 R64, R84, R90, R64 ;  /* 0x0000005a5440723c */ /* 0x000fe20000041840 */
[----:B------:R-:W1:Y:S06]  /*16830*/  LDSM.16.MT88.4 R84, [R186+0x7000] ;  /* 0x00700000ba54783b */ /* 0x000e6c0000004200 */
[----:B------:R4:W1:Y:S01]  /*16840*/  MUFU.EX2 R157, R77 ;  /* 0x0000004d009d7308 */ /* 0x0008620000000800 */
[--C-:B------:R-:W-:Y:S03]  /*16850*/  HSET2.LE.AND R88, R78, R234.reuse, PT ;  /* 0x000000ea4e587233 */ /* 0x100fe60003803000 */
[----:B--2---:R-:W-:Y:S01]  /*16860*/  FFMA.FTZ R68, R68, R127, R182 ;  /* 0x0000007f44447223 */ /* 0x004fe200000100b6 */
[----:B---3--:R-:W-:Y:S02]  /*16870*/  F2FP.BF16.F32.PACK_AB R75, R132, R133 ;  /* 0x00000085844b723e */ /* 0x008fe400000010ff */
[----:B------:R-:W-:Y:S02]  /*16880*/  LOP3.LUT R81, R81, R74, RZ, 0xc0, !PT ;  /* 0x0000004a51517212 */ /* 0x000fe400078ec0ff */
[--C-:B------:R-:W-:Y:S02]  /*16890*/  HSET2.LE.AND R89, R107, R234.reuse, PT ;  /* 0x000000ea6b597233 */ /* 0x100fe40003803000 */
[----:B-----5:R-:W-:Y:S02]  /*168a0*/  F2FP.BF16.F32.PACK_AB R2, R168, R169 ;  /* 0x000000a9a802723e */ /* 0x020fe400000010ff */
[----:B------:R-:W-:Y:S01]  /*168b0*/  LOP3.LUT R88, R88, R75, RZ, 0xc0, !PT ;  /* 0x0000004b58587212 */ /* 0x000fe200078ec0ff */
[----:B----4-:R-:W-:Y:S01]  /*168c0*/  FFMA.FTZ R69, R69, R183, R177 ;  /* 0x000000b745457223 */ /* 0x010fe200000100b1 */
[----:B------:R-:W-:Y:S02]  /*168d0*/  LOP3.LUT R82, R82, R2, RZ, 0xc0, !PT ;  /* 0x0000000252527212 */ /* 0x000fe400078ec0ff */
[----:B------:R-:W-:Y:S02]  /*168e0*/  F2FP.BF16.F32.PACK_AB R2, R164, R165 ;  /* 0x000000a5a402723e */ /* 0x000fe400000010ff */
[--C-:B------:R-:W-:Y:S02]  /*168f0*/  HSET2.LE.AND R74, R111, R234.reuse, PT ;  /* 0x000000ea6f4a7233 */ /* 0x100fe40003803000 */
[----:B------:R-:W-:Y:S02]  /*16900*/  LOP3.LUT R80, R80, R2, RZ, 0xc0, !PT ;  /* 0x0000000250507212 */ /* 0x000fe400078ec0ff */
[--C-:B------:R-:W-:Y:S02]  /*16910*/  HSET2.LE.AND R77, R109, R234.reuse, PT ;  /* 0x000000ea6d4d7233 */ /* 0x100fe40003803000 */
[----:B------:R-:W-:Y:S02]  /*16920*/  F2FP.BF16.F32.PACK_AB R78, R151, R128 ;  /* 0x00000080974e723e */ /* 0x000fe400000010ff */
[----:B------:R-:W-:Y:S01]  /*16930*/  F2FP.BF16.F32.PACK_AB R75, R152, R129 ;  /* 0x00000081984b723e */ /* 0x000fe200000010ff */
[-C--:B-1----:R-:W-:Y:S05]  /*16940*/  HMMA.16816.F32.BF16 R4, R80, R96.reuse, R4 ;  /* 0x000000605004723c */ /* 0x082fea0000041804 */
[----:B------:R-:W-:Y:S02]  /*16950*/  F2FP.BF16.F32.PACK_AB R2, R130, R131 ;  /* 0x000000838202723e */ /* 0x000fe400000010ff */
[----:B------:R-:W-:Y:S04]  /*16960*/  LOP3.LUT R91, R77, R78, RZ, 0xc0, !PT ;  /* 0x0000004e4d5b7212 */ /* 0x000fe800078ec0ff */
[----:B------:R-:W-:Y:S01]  /*16970*/  LOP3.LUT R89, R89, R2, RZ, 0xc0, !PT ;  /* 0x0000000259597212 */ /* 0x000fe200078ec0ff */
[----:B------:R-:W-:Y:S01]  /*16980*/  FFMA.FTZ R2, R229, UR4, -R148 ;  /* 0x00000004e5027c23 */ /* 0x000fe20008010894 */
[----:B------:R-:W-:Y:S01]  /*16990*/  LOP3.LUT R90, R74, R75, RZ, 0xc0, !PT ;  /* 0x0000004b4a5a7212 */ /* 0x000fe200078ec0ff */
[----:B------:R-:W-:Y:S01]  /*169a0*/  IMAD.WIDE.U32 R74, R113, -0x2daee0ad, RZ ;  /* 0xd2511f53714a7825 */ /* 0x000fe200078e00ff */
[----:B------:R-:W-:Y:S01]  /*169b0*/  LOP3.LUT R78, R105, UR21, R112, 0x96, !PT ;  /* 0x00000015694e7c12 */ /* 0x000fe2000f8e9670 */
[----:B------:R1:W-:Y:S01]  /*169c0*/  MUFU.EX2 R154, R2 ;  /* 0x00000002009a7308 */ /* 0x0003e20000000800 */
[----:B------:R-:W-:Y:S01]  /*169d0*/  LDSM.16.MT88.4 R104, [R188+0x7800] ;  /* 0x00780000bc68783b */ /* 0x000fe20000004200 */
[----:B------:R-:W-:Y:S01]  /*169e0*/  F2FP.BF16.F32.PACK_AB R142, R159, R160 ;  /* 0x000000a09f8e723e */ /* 0x000fe200000010ff */
[----:B------:R-:W-:Y:S01]  /*169f0*/  FFMA.FTZ R148, R231, UR4, -R148 ;  /* 0x00000004e7947c23 */ /* 0x000fe20008010894 */
[C---:B------:R-:W-:Y:S04]  /*16a00*/  HMMA.16816.F32.BF16 R8, R88.reuse, R96, R8 ;  /* 0x000000605808723c */ /* 0x040fe80000041808 */
[----:B------:R-:W-:Y:S02]  /*16a10*/  LOP3.LUT R77, R75, UR11, R110, 0x96, !PT ;  /* 0x0000000b4b4d7c12 */ /* 0x000fe4000f8e966e */
[----:B------:R-:W2:Y:S01]  /*16a20*/  MUFU.EX2 R153, R148 ;  /* 0x0000009400997308 */ /* 0x000ea20000000800 */
[-C--:B------:R-:W-:Y:S04]  /*16a30*/  HMMA.16816.F32.BF16 R12, R88, R98.reuse, R12 ;  /* 0x00000062580c723c */ /* 0x080fe8000004180c */
[--C-:B------:R-:W-:Y:S02]  /*16a40*/  SHF.R.U32.HI R95, RZ, 0x18, R74.reuse ;  /* 0x00000018ff5f7819 */ /* 0x100fe4000001164a */
[C---:B------:R-:W-:Y:S05]  /*16a50*/  HMMA.16816.F32.BF16 R16, R80.reuse, R98, R16 ;  /* 0x000000625010723c */ /* 0x040fea0000041810 */
[----:B------:R-:W-:Y:S01]  /*16a60*/  SHF.R.U32.HI R93, RZ, 0x10, R74 ;  /* 0x00000010ff5d7819 */ /* 0x000fe2000001164a */
[-C--:B------:R-:W-:Y:S05]  /*16a70*/  HMMA.16816.F32.BF16 R20, R80, R100.reuse, R20 ;  /* 0x000000645014723c */ /* 0x080fea0000041814 */
[C---:B------:R-:W-:Y:S01]  /*16a80*/  LOP3.LUT R96, R74.reuse, 0xff, RZ, 0xc0, !PT ;  /* 0x000000ff4a607812 */ /* 0x040fe200078ec0ff */
[C---:B------:R-:W-:Y:S05]  /*16a90*/  HMMA.16816.F32.BF16 R24, R88.reuse, R100, R24 ;  /* 0x000000645818723c */ /* 0x040fea0000041818 */
[----:B------:R-:W-:Y:S01]  /*16aa0*/  LOP3.LUT R75, R74, 0xffff, RZ, 0xc0, !PT ;  /* 0x0000ffff4a4b7812 */ /* 0x000fe200078ec0ff */
[-C--:B------:R-:W-:Y:S05]  /*16ab0*/  HMMA.16816.F32.BF16 R28, R88, R102.reuse, R28 ;  /* 0x00000066581c723c */ /* 0x080fea000004181c */
[--C-:B------:R-:W-:Y:S01]  /*16ac0*/  FFMA.FTZ R74, R218, UR4, -R149.reuse ;  /* 0x00000004da4a7c23 */ /* 0x100fe20008010895 */
[C---:B------:R-:W-:Y:S03]  /*16ad0*/  HMMA.16816.F32.BF16 R32, R80.reuse, R102, R32 ;  /* 0x000000665020723c */ /* 0x040fe60000041820 */
[----:B------:R3:W-:Y:S02]  /*16ae0*/  MUFU.EX2 R148, R74 ;  /* 0x0000004a00947308 */ /* 0x0007e40000000800 */
[----:B------:R-:W-:Y:S01]  /*16af0*/  IMAD.WIDE.U32 R78, R78, -0x2daee0ad, RZ ;  /* 0xd2511f534e4e7825 */ /* 0x000fe200078e00ff */
[-C--:B------:R-:W-:Y:S05]  /*16b00*/  HMMA.16816.F32.BF16 R36, R80, R84.reuse, R36 ;  /* 0x000000545024723c */ /* 0x080fea0000041824 */
[----:B------:R-:W-:Y:S01]  /*16b10*/  LOP3.LUT R92, R78, 0xffff, RZ, 0xc0, !PT ;  /* 0x0000ffff4e5c7812 */ /* 0x000fe200078ec0ff */
[C---:B------:R-:W-:Y:S05]  /*16b20*/  HMMA.16816.F32.BF16 R40, R88.reuse, R84, R40 ;  /* 0x000000545828723c */ /* 0x040fea0000041828 */
[----:B-1----:R-:W-:Y:S01]  /*16b30*/  LOP3.LUT R2, R79, UR11, R108, 0x96, !PT ;  /* 0x0000000b4f027c12 */ /* 0x002fe2000f8e966c */
[-C--:B------:R-:W-:Y:S05]  /*16b40*/  HMMA.16816.F32.BF16 R44, R88, R86.reuse, R44 ;  /* 0x00000056582c723c */ /* 0x080fea000004182c */
[----:B---3--:R-:W-:Y:S01]  /*16b50*/  FFMA.FTZ R74, R220, UR4, -R149 ;  /* 0x00000004dc4a7c23 */ /* 0x008fe20008010895 */
[C---:B------:R-:W-:Y:S03]  /*16b60*/  HMMA.16816.F32.BF16 R48, R80.reuse, R86, R48 ;  /* 0x000000565030723c */ /* 0x040fe60000041830 */
[----:B------:R1:W3:Y:S02]  /*16b70*/  MUFU.EX2 R147, R74 ;  /* 0x0000004a00937308 */ /* 0x0002e40000000800 */
[----:B------:R-:W-:Y:S02]  /*16b80*/  SHF.R.U32.HI R79, RZ, 0x8, R75 ;  /* 0x00000008ff4f7819 */ /* 0x000fe4000001164b */
[--C-:B------:R-:W-:Y:S04]  /*16b90*/  SHF.R.U32.HI R94, RZ, 0x10, R78.reuse ;  /* 0x00000010ff5e7819 */ /* 0x100fe8000001164e */
[----:B------:R-:W-:Y:S02]  /*16ba0*/  PRMT R99, R96, 0x5410, R79 ;  /* 0x0000541060637816 */ /* 0x000fe4000000004f */
[----:B------:R-:W-:Y:S02]  /*16bb0*/  LOP3.LUT R75, R93, 0xff, RZ, 0xc0, !PT ;  /* 0x000000ff5d4b7812 */ /* 0x000fe400078ec0ff */
[----:B------:R-:W-:Y:S02]  /*16bc0*/  LOP3.LUT R98, R78, 0xff, RZ, 0xc0, !PT ;  /* 0x000000ff4e627812 */ /* 0x000fe400078ec0ff */
[----:B------:R-:W-:Y:S02]  /*16bd0*/  SHF.R.U32.HI R93, RZ, 0x18, R78 ;  /* 0x00000018ff5d7819 */ /* 0x000fe4000001164e */
[----:B------:R-:W-:Y:S02]  /*16be0*/  LOP3.LUT R78, R94, 0xff, RZ, 0xc0, !PT ;  /* 0x000000ff5e4e7812 */ /* 0x000fe400078ec0ff */
[----:B-1----:R-:W-:Y:S02]  /*16bf0*/  LOP3.LUT R74, R77, 0xffff, RZ, 0xc0, !PT ;  /* 0x0000ffff4d4a7812 */ /* 0x002fe400078ec0ff */
[----:B------:R-:W-:Y:S01]  /*16c00*/  PRMT R143, R75, 0x5410, R95 ;  /* 0x000054104b8f7816 */ /* 0x000fe2000000005f */
[----:B------:R-:W-:Y:S01]  /*16c10*/  FFMA.FTZ R75, R224, UR4, -R150 ;  /* 0x00000004e04b7c23 */ /* 0x000fe20008010896 */
[----:B------:R-:W-:Y:S01]  /*16c20*/  SHF.R.U32.HI R96, RZ, 0x8, R74 ;  /* 0x00000008ff607819 */ /* 0x000fe2000001164a */
[----:B------:R-:W-:Y:S01]  /*16c30*/  FFMA.FTZ R74, R225, UR4, -R150 ;  /* 0x00000004e14a7c23 */ /* 0x000fe20008010896 */
[----:B------:R-:W-:Y:S01]  /*16c40*/  SHF.R.U32.HI R79, RZ, 0x8, R92 ;  /* 0x00000008ff4f7819 */ /* 0x000fe2000001165c */
[----:B------:R1:W-:Y:S01]  /*16c50*/  MUFU.EX2 R146, R75 ;  /* 0x0000004b00927308 */ /* 0x0003e20000000800 */
[----:B------:R-:W-:Y:S02]  /*16c60*/  PRMT R139, R78, 0x5410, R93 ;  /* 0x000054104e8b7816 */ /* 0x000fe4000000005d */
[----:B------:R-:W4:Y:S01]  /*16c70*/  LDSM.16.MT88.4 R92, [R187+0x7000] ;  /* 0x00700000bb5c783b */ /* 0x000f220000004200 */
[----:B------:R-:W-:Y:S02]  /*16c80*/  LOP3.LUT R97, R77, 0xff, RZ, 0xc0, !PT ;  /* 0x000000ff4d617812 */ /* 0x000fe400078ec0ff */
[----:B------:R-:W-:Y:S04]  /*16c90*/  PRMT R138, R98, 0x5410, R79 ;  /* 0x00005410628a7816 */ /* 0x000fe8000000004f */
[----:B------:R5:W3:Y:S01]  /*16ca0*/  MUFU.EX2 R145, R74 ;  /* 0x0000004a00917308 */ /* 0x000ae20000000800 */
[----:B------:R-:W-:Y:S02]  /*16cb0*/  PRMT R140, R97, 0x5410, R96 ;  /* 0x00005410618c7816 */ /* 0x000fe40000000060 */
[----:B------:R-:W-:Y:S02]  /*16cc0*/  SHF.R.U32.HI R79, RZ, 0x10, R2 ;  /* 0x00000010ff4f7819 */ /* 0x000fe40000011602 */
[--C-:B------:R-:W-:Y:S02]  /*16cd0*/  SHF.R.U32.HI R97, RZ, 0x18, R77.reuse ;  /* 0x00000018ff617819 */ /* 0x100fe4000001164d */
[----:B------:R-:W-:Y:S02]  /*16ce0*/  SHF.R.U32.HI R78, RZ, 0x10, R77 ;  /* 0x00000010ff4e7819 */ /* 0x000fe4000001164d */
[----:B------:R-:W-:Y:S01]  /*16cf0*/  LOP3.LUT R96, R2, 0xff, RZ, 0xc0, !PT ;  /* 0x000000ff02607812 */ /* 0x000fe200078ec0ff */
[--C-:B-1----:R-:W-:Y:S01]  /*16d00*/  FFMA.FTZ R75, R226, UR4, -R149.reuse ;  /* 0x00000004e24b7c23 */ /* 0x102fe20008010895 */
[----:B------:R-:W-:Y:S01]  /*16d10*/  LOP3.LUT R78, R78, 0xff, RZ, 0xc0, !PT ;  /* 0x000000ff4e4e7812 */ /* 0x000fe200078ec0ff */
[----:B------:R-:W-:Y:S01]  /*16d20*/  FFMA.FTZ R149, R227, UR4, -R149 ;  /* 0x00000004e3957c23 */ /* 0x000fe20008010895 */
[--C-:B------:R-:W-:Y:S01]  /*16d30*/  HSET2.LE.AND R143, R143, R234.reuse, PT ;  /* 0x000000ea8f8f7233 */ /* 0x100fe20003803000 */
[----:B------:R-:W-:Y:S01]  /*16d40*/  MUFU.EX2 R144, R75 ;  /* 0x0000004b00907308 */ /* 0x000fe20000000800 */
[----:B------:R-:W-:Y:S02]  /*16d50*/  PRMT R78, R78, 0x5410, R97 ;  /* 0x000054104e4e7816 */ /* 0x000fe40000000061 */
[----:B-----5:R-:W-:Y:S02]  /*16d60*/  LOP3.LUT R74, R2, 0xffff, RZ, 0xc0, !PT ;  /* 0x0000ffff024a7812 */ /* 0x020fe400078ec0ff */
[--C-:B------:R-:W-:Y:S02]  /*16d70*/  HSET2.LE.AND R140, R140, R234.reuse, PT ;  /* 0x000000ea8c8c7233 */ /* 0x100fe40003803000 */
[----:B------:R-:W-:Y:S03]  /*16d80*/  SHF.R.U32.HI R77, RZ, 0x8, R74 ;  /* 0x00000008ff4d7819 */ /* 0x000fe6000001164a */
[----:B------:R-:W1:Y:S01]  /*16d90*/  MUFU.EX2 R149, R149 ;  /* 0x0000009500957308 */ /* 0x000e620000000800 */
[----:B------:R-:W-:Y:S02]  /*16da0*/  SHF.R.U32.HI R74, RZ, 0x18, R2 ;  /* 0x00000018ff4a7819 */ /* 0x000fe40000011602 */
[----:B------:R-:W-:Y:S02]  /*16db0*/  LOP3.LUT R2, R79, 0xff, RZ, 0xc0, !PT ;  /* 0x000000ff4f027812 */ /* 0x000fe400078ec0ff */
[----:B------:R-:W-:Y:S02]  /*16dc0*/  PRMT R77, R96, 0x5410, R77 ;  /* 0x00005410604d7816 */ /* 0x000fe4000000004d */
[----:B------:R-:W-:Y:S01]  /*16dd0*/  PRMT R137, R2, 0x5410, R74 ;  /* 0x0000541002897816 */ /* 0x000fe2000000004a */
[--C-:B------:R-:W-:Y:S01]  /*16de0*/  FFMA.FTZ R74, R228, UR4, -R150.reuse ;  /* 0x00000004e44a7c23 */ /* 0x100fe20008010896 */
[--C-:B------:R-:W-:Y:S01]  /*16df0*/  HSET2.LE.AND R2, R99, R234.reuse, PT ;  /* 0x000000ea63027233 */ /* 0x100fe20003803000 */
[----:B------:R-:W-:Y:S01]  /*16e00*/  FFMA.FTZ R150, R76, UR4, -R150 ;  /* 0x000000044c967c23 */ /* 0x000fe20008010896 */
[----:B------:R-:W5:Y:S01]  /*16e10*/  LDSM.16.MT88.4 R96, [R185+0x7800] ;  /* 0x00780000b960783b */ /* 0x000f620000004200 */
[----:B------:R2:W-:Y:S01]  /*16e20*/  MUFU.EX2 R79, R74 ;  /* 0x0000004a004f7308 */ /* 0x0005e20000000800 */
[-C--:B----4-:R-:W-:Y:S03]  /*16e30*/  HMMA.16816.F32.BF16 R52, R80, R92.reuse, R52 ;  /* 0x0000005c5034723c */ /* 0x090fe60000041834 */
[----:B------:R-:W-:Y:S02]  /*16e40*/  LOP3.LUT R142, R2, R142, RZ, 0xc0, !PT ;  /* 0x0000008e028e7212 */ /* 0x000fe400078ec0ff */
[--C-:B------:R-:W-:Y:S01]  /*16e50*/  HSET2.LE.AND R141, R78, R234.reuse, PT ;  /* 0x000000ea4e8d7233 */ /* 0x100fe20003803000 */
[C---:B------:R-:W-:Y:S03]  /*16e60*/  HMMA.16816.F32.BF16 R56, R88.reuse, R92, R56 ;  /* 0x0000005c5838723c */ /* 0x040fe60000041838 */
[----:B------:R-:W4:Y:S02]  /*16e70*/  MUFU.EX2 R150, R150 ;  /* 0x0000009600967308 */ /* 0x000f240000000800 */
[----:B------:R-:W-:Y:S01]  /*16e80*/  F2FP.BF16.F32.PACK_AB R2, R157, R158 ;  /* 0x0000009e9d02723e */ /* 0x000fe200000010ff */
[-C--:B------:R-:W-:Y:S05]  /*16e90*/  HMMA.16816.F32.BF16 R60, R88, R94.reuse, R60 ;  /* 0x0000005e583c723c */ /* 0x080fea000004183c */
[----:B--2---:R-:W-:Y:S01]  /*16ea0*/  F2FP.BF16.F32.PACK_AB R74, R155, R156 ;  /* 0x0000009c9b4a723e */ /* 0x004fe200000010ff */
[----:B------:R-:W-:Y:S05]  /*16eb0*/  HMMA.16816.F32.BF16 R64, R80, R94, R64 ;  /* 0x0000005e5040723c */ /* 0x000fea0000041840 */
[----:B------:R-:W-:Y:S02]  /*16ec0*/  F2FP.BF16.F32.PACK_AB R75, R153, R154 ;  /* 0x0000009a994b723e */ /* 0x000fe400000010ff */
[----:B------:R-:W-:Y:S04]  /*16ed0*/  LOP3.LUT R143, R143, R2, RZ, 0xc0, !PT ;  /* 0x000000028f8f7212 */ /* 0x000fe800078ec0ff */
[----:B------:R-:W-:Y:S02]  /*16ee0*/  LOP3.LUT R140, R140, R74, RZ, 0xc0, !PT ;  /* 0x0000004a8c8c7212 */ /* 0x000fe400078ec0ff */
[----:B------:R-:W-:Y:S02]  /*16ef0*/  LOP3.LUT R141, R141, R75, RZ, 0xc0, !PT ;  /* 0x0000004b8d8d7212 */ /* 0x000fe400078ec0ff */
[--C-:B------:R-:W-:Y:S02]  /*16f00*/  HSET2.LE.AND R76, R77, R234.reuse, PT ;  /* 0x000000ea4d4c7233 */ /* 0x100fe40003803000 */
[--C-:B------:R-:W-:Y:S02]  /*16f10*/  HSET2.LE.AND R138, R138, R234.reuse, PT ;  /* 0x000000ea8a8a7233 */ /* 0x100fe40003803000 */
[--C-:B------:R-:W-:Y:S01]  /*16f20*/  HSET2.LE.AND R137, R137, R234.reuse, PT ;  /* 0x000000ea89897233 */ /* 0x100fe20003803000 */
[-C--:B-----5:R-:W-:Y:S01]  /*16f30*/  HMMA.16816.F32.BF16 R84, R140, R96.reuse, R4 ;  /* 0x000000608c54723c */ /* 0x0a0fe20000041804 */
[----:B------:R-:W2:Y:S04]  /*16f40*/  LDSM.16.MT88.4 R4, [R187+0x7800] ;  /* 0x00780000bb04783b */ /* 0x000ea80000004200 */
[----:B------:R-:W-:Y:S02]  /*16f50*/  HSET2.LE.AND R139, R139, R234, PT ;  /* 0x000000ea8b8b7233 */ /* 0x000fe40003803000 */
[----:B---3--:R-:W-:Y:S04]  /*16f60*/  F2FP.BF16.F32.PACK_AB R136, R147, R148 ;  /* 0x000000949388723e */ /* 0x008fe800000010ff */
[----:B------:R-:W-:Y:S02]  /*16f70*/  F2FP.BF16.F32.PACK_AB R2, R145, R146 ;  /* 0x000000929102723e */ /* 0x000fe400000010ff */
[----:B-1----:R-:W-:Y:S02]  /*16f80*/  F2FP.BF16.F32.PACK_AB R74, R149, R144 ;  /* 0x00000090954a723e */ /* 0x002fe400000010ff */
[----:B----4-:R-:W-:Y:S02]  /*16f90*/  F2FP.BF16.F32.PACK_AB R75, R150, R79 ;  /* 0x0000004f964b723e */ /* 0x010fe400000010ff */
[----:B------:R-:W-:Y:S02]  /*16fa0*/  LOP3.LUT R136, R76, R136, RZ, 0xc0, !PT ;  /* 0x000000884c887212 */ /* 0x000fe400078ec0ff */
[----:B------:R-:W-:Y:S01]  /*16fb0*/  LOP3.LUT R137, R137, R2, RZ, 0xc0, !PT ;  /* 0x0000000289897212 */ /* 0x000fe200078ec0ff */
[----:B------:R-:W-:Y:S01]  /*16fc0*/  FFMA.FTZ R2, R3, R125, R126 ;  /* 0x0000007d03027223 */ /* 0x000fe2000001007e */
[----:B------:R-:W-:Y:S01]  /*16fd0*/  LOP3.LUT R138, R138, R74, RZ, 0xc0, !PT ;  /* 0x0000004a8a8a7212 */ /* 0x000fe200078ec0ff */
[----:B------:R-:W-:Y:S01]  /*16fe0*/  FFMA.FTZ R3, R0, R178, R252 ;  /* 0x000000b200037223 */ /* 0x000fe200000100fc */
[----:B------:R-:W-:Y:S01]  /*16ff0*/  LOP3.LUT R139, R139, R75, RZ, 0xc0, !PT ;  /* 0x0000004b8b8b7212 */ /* 0x000fe200078ec0ff */
[----:B------:R-:W-:Y:S01]  /*17000*/  FADD.FTZ R0, R176, R68 ;  /* 0x00000044b0007221 */ /* 0x000fe20000010000 */
[----:B------:R-:W-:Y:S01]  /*17010*/  FADD.FTZ R2, R175, R2 ;  /* 0x00000002af027221 */ /* 0x000fe20000010000 */
[----:B------:R-:W-:Y:S01]  /*17020*/  FADD.FTZ R3, R250, R3 ;  /* 0x00000003fa037221 */ /* 0x000fe20000010000 */
[----:B------:R-:W-:Y:S02]  /*17030*/  IMAD.MOV.U32 R75, RZ, RZ, R70 ;  /* 0x000000ffff4b7224 */ /* 0x000fe400078e0046 */
        /* <DEDUP_REMOVED lines=33> */
[----:B------:R-:W-:Y:S02]  /*17250*/  IMAD.MOV.U32 R69, RZ, RZ, R72 ;  /* 0x000000ffff457224 */ /* 0x000fe400078e0048 */
[----:B------:R-:W-:Y:S03]  /*17260*/  IMAD.MOV.U32 R74, RZ, RZ, R71 ;  /* 0x000000ffff4a7224 */ /* 0x000fe600078e0047 */
        /* <DEDUP_REMOVED lines=45> */
.L_x_1434:
[----:B------:R-:W4:Y:S01]  /*17540*/  LDL.LU R5, [R1+0x28] ;  /* 0x0000280001057983 */ /* 0x000f220000300800 */
[----:B------:R-:W-:-:S03]  /*17550*/  ULDC UR4, c[0x0][0x38c] ;  /* 0x0000e30000047ab9 */ /* 0x000fc60000000800 */
[----:B--23--:R-:W2:Y:S04]  /*17560*/  LDL.LU R2, [R1+0x2c] ;  /* 0x00002c0001027983 */ /* 0x00cea80000300800 */
[----:B------:R-:W3:Y:S04]  /*17570*/  LDL.LU R7, [R1+0x30] ;  /* 0x0000300001077983 */ /* 0x000ee80000300800 */
[----:B------:R-:W5:Y:S01]  /*17580*/  LDL.LU R8, [R1+0x34] ;  /* 0x0000340001087983 */ /* 0x000f620000300800 */
[----:B------:R-:W-:Y:S01]  /*17590*/  UMOV UR6, 0x400 ;  /* 0x0000040000067882 */ /* 0x000fe20000000000 */
[----:B------:R-:W-:Y:S01]  /*175a0*/  UISETP.NE.AND UP0, UPT, UR13, -0x1, UPT ;  /* 0xffffffff0d00788c */ /* 0x000fe2000bf05270 */
[----:B------:R-:W1:Y:S02]  /*175b0*/  S2R R36, SR_TID.X ;  /* 0x0000000000247919 */ /* 0x000e640000002100 */
[----:B-1----:R-:W-:-:S04]  /*175c0*/  SHF.R.S32.HI R31, RZ, 0x1f, R36 ;  /* 0x0000001fff1f7819 */ /* 0x002fc80000011424 */
[CC--:B------:R-:W-:Y:S02]  /*175d0*/  LEA.HI R15, R31.reuse, R36.reuse, RZ, 0x2 ;  /* 0x000000241f0f7211 */ /* 0x0c0fe400078f10ff */
[----:B------:R-:W-:-:S04]  /*175e0*/  LEA.HI R31, R31, R36, RZ, 0x5 ;  /* 0x000000241f1f7211 */ /* 0x000fc800078f28ff */
[----:B------:R-:W-:Y:S01]  /*175f0*/  SHF.R.S32.HI R26, RZ, 0x5, R31 ;  /* 0x00000005ff1a7819 */ /* 0x000fe2000001141f */
[----:B----4-:R-:W1:Y:S04]  /*17600*/  SHFL.BFLY PT, R0, R5, 0x2, 0x1f ;  /* 0x0c401f0005007f89 */ /* 0x010e6800000e0000 */
[----:B--2---:R-:W2:Y:S04]  /*17610*/  SHFL.BFLY PT, R3, R2, 0x2, 0x1f ;  /* 0x0c401f0002037f89 */ /* 0x004ea800000e0000 */
[----:B---3--:R-:W3:Y:S01]  /*17620*/  SHFL.BFLY PT, R4, R7, 0x2, 0x1f ;  /* 0x0c401f0007047f89 */ /* 0x008ee200000e0000 */
[----:B-1----:R-:W-:Y:S01]  /*17630*/  FADD.FTZ R0, R0, R5 ;  /* 0x0000000500007221 */ /* 0x002fe20000010000 */
[----:B--2---:R-:W-:-:S04]  /*17640*/  FADD.FTZ R3, R3, R2 ;  /* 0x0000000203037221 */ /* 0x004fc80000010000 */
[----:B------:R-:W1:Y:S01]  /*17650*/  SHFL.BFLY PT, R6, R0, 0x1, 0x1f ;  /* 0x0c201f0000067f89 */ /* 0x000e6200000e0000 */
[----:B---3--:R-:W-:-:S03]  /*17660*/  FADD.FTZ R4, R4, R7 ;  /* 0x0000000704047221 */ /* 0x008fc60000010000 */
[----:B-----5:R-:W2:Y:S04]  /*17670*/  SHFL.BFLY PT, R2, R8, 0x2, 0x1f ;  /* 0x0c401f0008027f89 */ /* 0x020ea800000e0000 */
[----:B------:R-:W3:Y:S04]  /*17680*/  SHFL.BFLY PT, R5, R3, 0x1, 0x1f ;  /* 0x0c201f0003057f89 */ /* 0x000ee800000e0000 */
[----:B------:R-:W4:Y:S01]  /*17690*/  SHFL.BFLY PT, R7, R4, 0x1, 0x1f ;  /* 0x0c201f0004077f89 */ /* 0x000f2200000e0000 */
[----:B-1----:R-:W-:Y:S01]  /*176a0*/  FADD.FTZ R27, R0, R6 ;  /* 0x00000006001b7221 */ /* 0x002fe20000010000 */
[----:B------:R-:W-:Y:S01]  /*176b0*/  MOV R0, 0x3f800000 ;  /* 0x3f80000000007802 */ /* 0x000fe20000000f00 */
[----:B--2---:R-:W-:-:S03]  /*176c0*/  FADD.FTZ R2, R2, R8 ;  /* 0x0000000802027221 */ /* 0x004fc60000010000 */
[----:B------:R-:W-:Y:S02]  /*176d0*/  FSETP.NE.FTZ.AND P4, PT, R27, RZ, PT ;  /* 0x000000ff1b00720b */ /* 0x000fe40003f95000 */
[----:B------:R-:W-:Y:S01]  /*176e0*/  SHF.R.S32.HI R8, RZ, 0x1f, R15 ;  /* 0x0000001fff087819 */ /* 0x000fe2000001140f */
[----:B---3--:R-:W-:Y:S01]  /*176f0*/  FADD.FTZ R28, R3, R5 ;  /* 0x00000005031c7221 */ /* 0x008fe20000010000 */
[----:B------:R-:W-:Y:S01]  /*17700*/  SHF.R.S32.HI R5, RZ, 0x2, R15 ;  /* 0x00000002ff057819 */ /* 0x000fe2000001140f */
[----:B------:R-:W1:Y:S01]  /*17710*/  SHFL.BFLY PT, R3, R2, 0x1, 0x1f ;  /* 0x0c201f0002037f89 */ /* 0x000e6200000e0000 */
[----:B----4-:R-:W-:Y:S02]  /*17720*/  FADD.FTZ R29, R4, R7 ;  /* 0x00000007041d7221 */ /* 0x010fe40000010000 */
[----:B------:R-:W-:Y:S02]  /*17730*/  FSETP.NE.FTZ.AND P3, PT, R28, RZ, PT ;  /* 0x000000ff1c00720b */ /* 0x000fe40003f75000 */
[----:B------:R-:W-:-:S02]  /*17740*/  MOV R4, 0x3f800000 ;  /* 0x3f80000000047802 */ /* 0x000fc40000000f00 */
[----:B------:R-:W-:Y:S01]  /*17750*/  FSETP.NE.FTZ.AND P6, PT, R29, RZ, PT ;  /* 0x000000ff1d00720b */ /* 0x000fe20003fd5000 */
[----:B------:R-:W2:Y:S01]  /*17760*/  @P4 MUFU.RCP R0, R27 ;  /* 0x0000001b00004308 */ /* 0x000ea20000001000 */
[----:B------:R-:W-:Y:S02]  /*17770*/  MOV R7, 0x3f800000 ;  /* 0x3f80000000077802 */ /* 0x000fe40000000f00 */
[----:B------:R-:W-:-:S04]  /*17780*/  LEA.HI R8, R8, R5, RZ, 0x3 ;  /* 0x0000000508087211 */ /* 0x000fc800078f18ff */
[----:B------:R-:W-:Y:S01]  /*17790*/  LOP3.LUT R8, R8, 0xfffffff8, RZ, 0xc0, !PT ;  /* 0xfffffff808087812 */ /* 0x000fe200078ec0ff */
[----:B------:R-:W3:Y:S03]  /*177a0*/  @P3 MUFU.RCP R4, R28 ;  /* 0x0000001c00043308 */ /* 0x000ee60000001000 */
[----:B------:R-:W-:Y:S01]  /*177b0*/  IADD3 R8, R5, -R8, RZ ;  /* 0x8000000805087210 */ /* 0x000fe20007ffe0ff */
[----:B-1----:R-:W-:Y:S01]  /*177c0*/  FADD.FTZ R30, R2, R3 ;  /* 0x00000003021e7221 */ /* 0x002fe20000010000 */
[----:B------:R-:W-:Y:S01]  /*177d0*/  MOV R3, 0x3f800000 ;  /* 0x3f80000000037802 */ /* 0x000fe20000000f00 */
[----:B--2---:R-:W-:-:S03]  /*177e0*/  FMUL.FTZ R0, R0, UR4 ;  /* 0x0000000400007c20 */ /* 0x004fc60008410000 */
[----:B------:R-:W-:Y:S01]  /*177f0*/  FSETP.NE.FTZ.AND P5, PT, R30, RZ, PT ;  /* 0x000000ff1e00720b */ /* 0x000fe20003fb5000 */
[C---:B------:R-:W-:Y:S01]  /*17800*/  FMUL.FTZ R84, R0.reuse, R84 ;  /* 0x0000005400547220 */ /* 0x040fe20000410000 */
[----:B------:R-:W1:Y:S01]  /*17810*/  @P6 MUFU.RCP R3, R29 ;  /* 0x0000001d00036308 */ /* 0x000e620000001000 */
[----:B------:R-:W-:Y:S01]  /*17820*/  FMUL.FTZ R6, R0, R85 ;  /* 0x0000005500067220 */ /* 0x000fe20000410000 */
[----:B---3--:R-:W-:Y:S01]  /*17830*/  FMUL.FTZ R2, R4, UR4 ;  /* 0x0000000404027c20 */ /* 0x008fe20008410000 */
        /* <DEDUP_REMOVED lines=14> */
[----:B------:R-:W-:Y:S01]  /*17920*/  FMUL.FTZ R141, R0, R141 ;  /* 0x0000008d008d7220 */ /* 0x000fe20000410000 */
        /* <DEDUP_REMOVED lines=11> */
[----:B------:R-:W1:Y:S01]  /*179e0*/  S2UR UR4, SR_CgaCtaId ;  /* 0x00000000000479c3 */ /* 0x000e620000008800 */
        /* <DEDUP_REMOVED lines=23> */
[----:B------:R-:W-:Y:S01]  /*17b60*/  LOP3.LUT R0, R15, 0x3ffffffc, RZ, 0xc0, !PT ;  /* 0x3ffffffc0f007812 */ /* 0x000fe200078ec0ff */
[----:B-1----:R-:W-:Y:S01]  /*17b70*/  ULEA UR4, UR4, UR6, 0x18 ;  /* 0x0000000604047291 */ /* 0x002fe2000f8ec03f */
[----:B------:R-:W-:Y:S01]  /*17b80*/  SHF.L.U32 R2, R8, 0x6, RZ ;  /* 0x0000000608027819 */ /* 0x000fe200000006ff */
[C---:B------:R-:W-:Y:S01]  /*17b90*/  FMUL.FTZ R82, R7.reuse, R82 ;  /* 0x0000005207527220 */ /* 0x040fe20000410000 */
[----:B------:R-:W-:Y:S01]  /*17ba0*/  IADD3 R0, -R0, R36, RZ ;  /* 0x0000002400007210 */ /* 0x000fe20007ffe1ff */
[C---:B------:R-:W-:Y:S01]  /*17bb0*/  FMUL.FTZ R83, R7.reuse, R83 ;  /* 0x0000005307537220 */ /* 0x040fe20000410000 */
[----:B------:R-:W-:Y:S01]  /*17bc0*/  LOP3.LUT R2, R2, 0x1c0, RZ, 0xc0, !PT ;  /* 0x000001c002027812 */ /* 0x000fe200078ec0ff */
[C---:B------:R-:W-:Y:S01]  /*17bd0*/  FMUL.FTZ R94, R7.reuse, R94 ;  /* 0x0000005e075e7220 */ /* 0x040fe20000410000 */
[----:B------:R-:W-:Y:S01]  /*17be0*/  LOP3.LUT R3, R8, 0x1, RZ, 0xc0, !PT ;  /* 0x0000000108037812 */ /* 0x000fe200078ec0ff */
[C---:B------:R-:W-:Y:S01]  /*17bf0*/  FMUL.FTZ R95, R7.reuse, R95 ;  /* 0x0000005f075f7220 */ /* 0x040fe20000410000 */
[----:B------:R-:W-:Y:S01]  /*17c00*/  LEA R0, R26, R0, 0x9 ;  /* 0x000000001a007211 */ /* 0x000fe200078e48ff */
[C---:B------:R-:W-:Y:S01]  /*17c10*/  FMUL.FTZ R98, R7.reuse, R98 ;  /* 0x0000006207627220 */ /* 0x040fe20000410000 */
[----:B------:R-:W-:Y:S01]  /*17c20*/  LEA.HI R2, R2, R2, RZ, 0x1d ;  /* 0x0000000202027211 */ /* 0x000fe200078fe8ff */
[C---:B------:R-:W-:Y:S01]  /*17c30*/  FMUL.FTZ R17, R7.reuse, R99 ;  /* 0x0000006307117220 */ /* 0x040fe20000410000 */
[----:B------:R-:W-:Y:S01]  /*17c40*/  R2P PR, R8, 0x6 ;  /* 0x0000000608007804 */ /* 0x000fe20000000000 */
[----:B------:R-:W-:Y:S01]  /*17c50*/  FMUL.FTZ R110, R7, R110 ;  /* 0x0000006e076e7220 */ /* 0x000fe20000410000 */
[----:B------:R-:W-:Y:S01]  /*17c60*/  ISETP.NE.U32.AND P0, PT, R3, 0x1, PT ;  /* 0x000000010300780c */ /* 0x000fe20003f05070 */
[C---:B------:R-:W-:Y:S01]  /*17c70*/  FMUL.FTZ R22, R7.reuse, R111 ;  /* 0x0000006f07167220 */ /* 0x040fe20000410000 */
[----:B------:R-:W-:Y:S01]  /*17c80*/  MOV R15, 0x10 ;  /* 0x00000010000f7802 */ /* 0x000fe20000000f00 */
[C---:B------:R-:W-:Y:S01]  /*17c90*/  FMUL.FTZ R114, R7.reuse, R114 ;  /* 0x0000007207727220 */ /* 0x040fe20000410000 */
[----:B------:R-:W-:Y:S01]  /*17ca0*/  LEA R0, R0, R2, 0x1 ;  /* 0x0000000200007211 */ /* 0x000fe200078e08ff */
[----:B------:R-:W-:Y:S01]  /*17cb0*/  FMUL.FTZ R10, R7, R115 ;  /* 0x00000073070a7220 */ /* 0x000fe20000410000 */
[----:B------:R-:W-:Y:S01]  /*17cc0*/  SEL R15, R15, 0xfffffff0, P0 ;  /* 0xfffffff00f0f7807 */ /* 0x000fe20000000000 */
[----:B------:R-:W-:Y:S01]  /*17cd0*/  @UP0 ULDC.64 UR6, c[0x0][0x298] ;  /* 0x0000a60000060ab9 */ /* 0x000fe20000000a00 */
[----:B------:R-:W-:Y:S01]  /*17ce0*/  LEA R2, R0, UR4, 0x1 ;  /* 0x0000000400027c11 */ /* 0x000fe2000f8e08ff */
[----:B------:R-:W-:Y:S01]  /*17cf0*/  @UP0 UIMAD.WIDE.U32 UR10, UR13, UR6, URZ ;  /* 0x000000060d0a02a5 */ /* 0x000fe2000f8e003f */
[----:B------:R-:W-:Y:S01]  /*17d00*/  F2FP.BF16.F32.PACK_AB R6, R6, R84 ;  /* 0x000000540606723e */ /* 0x000fe200000010ff */
[----:B------:R-:W-:Y:S01]  /*17d10*/  FMUL.FTZ R126, R7, R126 ;  /* 0x0000007e077e7220 */ /* 0x000fe20000410000 */
[----:B------:R-:W-:Y:S01]  /*17d20*/  F2FP.BF16.F32.PACK_AB R5, R5, R86 ;  /* 0x000000560505723e */ /* 0x000fe200000010ff */
[C---:B------:R-:W-:Y:S01]  /*17d30*/  FMUL.FTZ R127, R7.reuse, R127 ;  /* 0x0000007f077f7220 */ /* 0x040fe20000410000 */
[----:B------:R-:W-:Y:S01]  /*17d40*/  F2FP.BF16.F32.PACK_AB R4, R4, R88 ;  /* 0x000000580404723e */ /* 0x000fe200000010ff */
[----:B------:R-:W-:Y:S01]  /*17d50*/  STS [R2], R6 ;  /* 0x0000000602007388 */ /* 0x000fe20000000800 */
[----:B------:R-:W-:Y:S01]  /*17d60*/  IADD3 R3, R2, R15, RZ ;  /* 0x0000000f02037210 */ /* 0x000fe20007ffe0ff */
[----:B------:R-:W-:Y:S01]  /*17d70*/  FMUL.FTZ R130, R7, R130 ;  /* 0x0000008207827220 */ /* 0x000fe20000410000 */
[----:B------:R-:W-:Y:S01]  /*17d80*/  MOV R0, 0x20 ;  /* 0x0000002000007802 */ /* 0x000fe20000000f00 */
[----:B------:R-:W-:Y:S01]  /*17d90*/  STS [R2+0x400], R5 ;  /* 0x0004000502007388 */ /* 0x000fe20000000800 */
[----:B------:R-:W-:Y:S01]  /*17da0*/  F2FP.BF16.F32.PACK_AB R21, R21, R90 ;  /* 0x0000005a1515723e */ /* 0x000fe200000010ff */
[----:B------:R-:W-:Y:S01]  /*17db0*/  FMUL.FTZ R131, R7, R131 ;  /* 0x0000008307837220 */ /* 0x000fe20000410000 */
[----:B------:R-:W-:Y:S01]  /*17dc0*/  F2FP.BF16.F32.PACK_AB R25, R25, R80 ;  /* 0x000000501919723e */ /* 0x000fe200000010ff */
[----:B------:R1:W-:Y:S01]  /*17dd0*/  STS [R3], R4 ;  /* 0x0000000403007388 */ /* 0x0003e20000000800 */
[----:B------:R-:W-:Y:S01]  /*17de0*/  F2FP.BF16.F32.PACK_AB R82, R83, R82 ;  /* 0x000000525352723e */ /* 0x000fe200000010ff */
[----:B------:R-:W-:Y:S01]  /*17df0*/  FMUL.FTZ R138, R7, R138 ;  /* 0x0000008a078a7220 */ /* 0x000fe20000410000 */
[----:B------:R-:W-:Y:S01]  /*17e00*/  F2FP.BF16.F32.PACK_AB R24, R24, R92 ;  /* 0x0000005c1818723e */ /* 0x000fe200000010ff */
[----:B------:R-:W-:Y:S01]  /*17e10*/  STS [R3+0x400], R21 ;  /* 0x0004001503007388 */ /* 0x000fe20000000800 */
[----:B------:R-:W-:Y:S01]  /*17e20*/  F2FP.BF16.F32.PACK_AB R94, R95, R94 ;  /* 0x0000005e5f5e723e */ /* 0x000fe200000010ff */
[----:B------:R-:W-:Y:S01]  /*17e30*/  @UP0 UIMAD UR8, UR13, UR7, UR11 ;  /* 0x000000070d0802a4 */ /* 0x000fe2000f8e020b */
[----:B------:R-:W-:Y:S01]  /*17e40*/  F2FP.BF16.F32.PACK_AB R20, R20, R100 ;  /* 0x000000641414723e */ /* 0x000fe200000010ff */
[----:B------:R-:W-:Y:S01]  /*17e50*/  STS [R2+0x2000], R25 ;  /* 0x0020001902007388 */ /* 0x000fe20000000800 */
[----:B------:R-:W-:-:S02]  /*17e60*/  F2FP.BF16.F32.PACK_AB R19, R19, R102 ;  /* 0x000000661313723e */ /* 0x000fc400000010ff */
[----:B------:R-:W-:Y:S01]  /*17e70*/  PLOP3.LUT P0, PT, PT, PT, UP0, 0x80, 0x0 ;  /* 0x000000000000781c */ /* 0x000fe20003f0f008 */
[----:B------:R2:W-:Y:S01]  /*17e80*/  STS [R2+0x2400], R82 ;  /* 0x0024005202007388 */ /* 0x0005e20000000800 */
[----:B------:R-:W-:Y:S02]  /*17e90*/  F2FP.BF16.F32.PACK_AB R16, R16, R104 ;  /* 0x000000681010723e */ /* 0x000fe400000010ff */
[----:B------:R-:W-:Y:S01]  /*17ea0*/  F2FP.BF16.F32.PACK_AB R14, R14, R106 ;  /* 0x0000006a0e0e723e */ /* 0x000fe200000010ff */
[----:B------:R-:W-:Y:S01]  /*17eb0*/  STS [R3+0x2000], R24 ;  /* 0x0020001803007388 */ /* 0x000fe20000000800 */
[----:B------:R-:W-:Y:S02]  /*17ec0*/  F2FP.BF16.F32.PACK_AB R18, R18, R96 ;  /* 0x000000601212723e */ /* 0x000fe400000010ff */
[----:B------:R-:W-:Y:S01]  /*17ed0*/  F2FP.BF16.F32.PACK_AB R17, R17, R98 ;  /* 0x000000621111723e */ /* 0x000fe200000010ff */
[----:B------:R3:W-:Y:S01]  /*17ee0*/  STS [R3+0x2400], R94 ;  /* 0x0024005e03007388 */ /* 0x0007e20000000800 */
[----:B------:R-:W-:-:S02]  /*17ef0*/  F2FP.BF16.F32.PACK_AB R23, R23, R108 ;  /* 0x0000006c1717723e */ /* 0x000fc400000010ff */
[----:B------:R-:W-:Y:S02]  /*17f00*/  F2FP.BF16.F32.PACK_AB R22, R22, R110 ;  /* 0x0000006e1616723e */ /* 0x000fe400000010ff */
[----:B-1----:R-:W-:Y:S02]  /*17f10*/  SEL R4, R0, 0xffffffe0, !P1 ;  /* 0xffffffe000047807 */ /* 0x002fe40004800000 */
[C---:B------:R-:W-:Y:S02]  /*17f20*/  IADD3 R0, R2.reuse, 0x40, RZ ;  /* 0x0000004002007810 */ /* 0x040fe40007ffe0ff */
[CC--:B------:R-:W-:Y:S02]  /*17f30*/  IADD3 R6, R2.reuse, R4.reuse, RZ ;  /* 0x0000000402067210 */ /* 0x0c0fe40007ffe0ff */
[----:B------:R-:W-:Y:S02]  /*17f40*/  IADD3 R5, R3, R4, RZ ;  /* 0x0000000403057210 */ /* 0x000fe40007ffe0ff */
[----:B------:R-:W-:Y:S01]  /*17f50*/  F2FP.BF16.F32.PACK_AB R13, R13, R116 ;  /* 0x000000740d0d723e */ /* 0x000fe200000010ff */
[----:B------:R-:W-:Y:S01]  /*17f60*/  STS [R6], R20 ;  /* 0x0000001406007388 */ /* 0x000fe20000000800 */
[----:B------:R-:W-:-:S02]  /*17f70*/  @P2 IADD3 R0, R2, -0x40, RZ ;  /* 0xffffffc002002810 */ /* 0x000fc40007ffe0ff */
[----:B------:R-:W-:Y:S01]  /*17f80*/  F2FP.BF16.F32.PACK_AB R12, R12, R118 ;  /* 0x000000760c0c723e */ /* 0x000fe200000010ff */
[----:B------:R-:W-:Y:S01]  /*17f90*/  STS [R6+0x400], R19 ;  /* 0x0004001306007388 */ /* 0x000fe20000000800 */
[----:B------:R-:W-:Y:S02]  /*17fa0*/  F2FP.BF16.F32.PACK_AB R9, R9, R120 ;  /* 0x000000780909723e */ /* 0x000fe400000010ff */
[----:B------:R-:W-:Y:S01]  /*17fb0*/  F2FP.BF16.F32.PACK_AB R8, R123, R122 ;  /* 0x0000007a7b08723e */ /* 0x000fe200000010ff */
[----:B------:R-:W-:Y:S01]  /*17fc0*/  STS [R5], R16 ;  /* 0x0000001005007388 */ /* 0x000fe20000000800 */
[----:B--2---:R-:W-:Y:S02]  /*17fd0*/  IADD3 R2, R15, R0, RZ ;  /* 0x000000000f027210 */ /* 0x004fe40007ffe0ff */
[----:B------:R-:W-:Y:S01]  /*17fe0*/  F2FP.BF16.F32.PACK_AB R11, R11, R112 ;  /* 0x000000700b0b723e */ /* 0x000fe200000010ff */
[----:B------:R1:W-:Y:S01]  /*17ff0*/  STS [R5+0x400], R14 ;  /* 0x0004000e05007388 */ /* 0x0003e20000000800 */
[----:B------:R-:W-:-:S02]  /*18000*/  F2FP.BF16.F32.PACK_AB R10, R10, R114 ;  /* 0x000000720a0a723e */ /* 0x000fc400000010ff */
[----:B---3--:R-:W-:Y:S01]  /*18010*/  F2FP.BF16.F32.PACK_AB R3, R143, R142 ;  /* 0x0000008e8f03723e */ /* 0x008fe200000010ff */
[----:B------:R-:W-:Y:S04]  /*18020*/  STS [R6+0x2000], R18 ;  /* 0x0020001206007388 */ /* 0x000fe80000000800 */
[----:B------:R2:W-:Y:S04]  /*18030*/  STS [R6+0x2400], R17 ;  /* 0x0024001106007388 */ /* 0x0005e80000000800 */
[----:B------:R-:W-:Y:S04]  /*18040*/  STS [R5+0x2000], R23 ;  /* 0x0020001705007388 */ /* 0x000fe80000000800 */
[----:B------:R3:W-:Y:S04]  /*18050*/  STS [R5+0x2400], R22 ;  /* 0x0024001605007388 */ /* 0x0007e80000000800 */
[----:B------:R4:W-:Y:S04]  /*18060*/  STS [R0], R13 ;  /* 0x0000000d00007388 */ /* 0x0009e80000000800 */
[----:B------:R5:W-:Y:S01]  /*18070*/  STS [R0+0x400], R12 ;  /* 0x0004000c00007388 */ /* 0x000be20000000800 */
[----:B-1----:R-:W-:-:S03]  /*18080*/  F2FP.BF16.F32.PACK_AB R14, R137, R136 ;  /* 0x00000088890e723e */ /* 0x002fc600000010ff */
[----:B------:R1:W-:Y:S04]  /*18090*/  STS [R2], R9 ;  /* 0x0000000902007388 */ /* 0x0003e80000000800 */
[----:B------:R1:W-:Y:S01]  /*180a0*/  STS [R2+0x400], R8 ;  /* 0x0004000802007388 */ /* 0x0003e20000000800 */
[----:B--2---:R-:W-:-:S03]  /*180b0*/  F2FP.BF16.F32.PACK_AB R6, R131, R130 ;  /* 0x000000828306723e */ /* 0x004fc600000010ff */
[----:B------:R2:W-:Y:S04]  /*180c0*/  STS [R0+0x2000], R11 ;  /* 0x0020000b00007388 */ /* 0x0005e80000000800 */
[----:B------:R2:W-:Y:S01]  /*180d0*/  STS [R0+0x2400], R10 ;  /* 0x0024000a00007388 */ /* 0x0005e20000000800 */
[----:B---3--:R-:W-:Y:S01]  /*180e0*/  F2FP.BF16.F32.PACK_AB R5, R141, R140 ;  /* 0x0000008c8d05723e */ /* 0x008fe200000010ff */
[----:B----4-:R-:W-:Y:S01]  /*180f0*/  FMUL.FTZ R13, R7, R139 ;  /* 0x0000008b070d7220 */ /* 0x010fe20000410000 */
[----:B------:R-:W-:Y:S02]  /*18100*/  F2FP.BF16.F32.PACK_AB R7, R129, R128 ;  /* 0x000000808107723e */ /* 0x000fe400000010ff */
[----:B-----5:R-:W-:Y:S02]  /*18110*/  IADD3 R12, R4, 0x400, R0 ;  /* 0x00000400040c7810 */ /* 0x020fe40007ffe000 */
[----:B------:R-:W-:-:S02]  /*18120*/  F2FP.BF16.F32.PACK_AB R13, R13, R138 ;  /* 0x0000008a0d0d723e */ /* 0x000fc400000010ff */
[----:B-1----:R-:W-:Y:S02]  /*18130*/  F2FP.BF16.F32.PACK_AB R9, R133, R132 ;  /* 0x000000848509723e */ /* 0x002fe400000010ff */
[----:B------:R-:W-:Y:S02]  /*18140*/  IADD3 R12, R15, R12, RZ ;  /* 0x0000000c0f0c7210 */ /* 0x000fe40007ffe0ff */
[----:B------:R-:W-:Y:S02]  /*18150*/  F2FP.BF16.F32.PACK_AB R8, R135, R134 ;  /* 0x000000868708723e */ /* 0x000fe400000010ff */
[----:B--2---:R-:W-:Y:S02]  /*18160*/  F2FP.BF16.F32.PACK_AB R11, R125, R124 ;  /* 0x0000007c7d0b723e */ /* 0x004fe400000010ff */
[----:B------:R-:W-:Y:S01]  /*18170*/  F2FP.BF16.F32.PACK_AB R10, R127, R126 ;  /* 0x0000007e7f0a723e */ /* 0x000fe200000010ff */
        /* <DEDUP_REMOVED lines=8> */
.L_x_1438:
[----:B------:R-:W-:Y:S01]  /*18200*/  ULDC.U8 UR4, c[0x0][0x3d9] ;  /* 0x0000f64000047ab9 */ /* 0x000fe20000000000 */
[C---:B------:R-:W-:Y:S01]  /*18210*/  IMAD.IADD R0, R4.reuse, 0x1, R0 ;  /* 0x0000000104007824 */ /* 0x040fe200078e0200 */
[----:B------:R-:W-:Y:S01]  /*18220*/  ISETP.NE.AND P2, PT, RZ, UR4, PT ;  /* 0x00000004ff007c0c */ /* 0x000fe2000bf45270 */
[----:B------:R-:W-:Y:S01]  /*18230*/  IMAD.IADD R4, R4, 0x1, R2 ;  /* 0x0000000104047824 */ /* 0x000fe200078e0202 */
[----:B------:R1:W-:Y:S01]  /*18240*/  STS [R2+0x2000], R11 ;  /* 0x0020000b02007388 */ /* 0x0003e20000000800 */
[----:B------:R-:W-:Y:S02]  /*18250*/  ULDC.U8 UR7, c[0x0][0x3d8] ;  /* 0x0000f60000077ab9 */ /* 0x000fe40000000000 */
[----:B------:R-:W-:Y:S01]  /*18260*/  ISETP.NE.AND P0, PT, RZ, UR7, PT ;  /* 0x00000007ff007c0c */ /* 0x000fe2000bf05270 */
[----:B------:R2:W-:Y:S03]  /*18270*/  STS [R2+0x2400], R10 ;  /* 0x0024000a02007388 */ /* 0x0005e60000000800 */
[----:B------:R-:W-:Y:S01]  /*18280*/  ISETP.EQ.AND P0, PT, RZ, UR4, P0 ;  /* 0x00000004ff007c0c */ /* 0x000fe20008702270 */
[----:B------:R-:W-:Y:S04]  /*18290*/  STS [R0], R9 ;  /* 0x0000000900007388 */ /* 0x000fe80000000800 */
[----:B------:R3:W-:Y:S04]  /*182a0*/  STS [R0+0x400], R8 ;  /* 0x0004000800007388 */ /* 0x0007e80000000800 */
[----:B------:R-:W-:Y:S04]  /*182b0*/  STS [R4], R5 ;  /* 0x0000000504007388 */ /* 0x000fe80000000800 */
[----:B------:R4:W-:Y:S01]  /*182c0*/  STS [R12], R3 ;  /* 0x000000030c007388 */ /* 0x0009e20000000800 */
[----:B------:R-:W-:-:S03]  /*182d0*/  @!P0 PLOP3.LUT P1, PT, PT, PT, PT, 0x8, 0x0 ;  /* 0x000000000000881c */ /* 0x000fc60003f2e170 */
[----:B------:R5:W-:Y:S01]  /*182e0*/  STS [R0+0x2000], R7 ;  /* 0x0020000700007388 */ /* 0x000be20000000800 */
[----:B-1----:R-:W1:Y:S03]  /*182f0*/  @P4 LDC R11, c[0x0][0x2e8] ;  /* 0x0000ba00ff0b4b82 */ /* 0x002e660000000800 */
[----:B------:R-:W-:Y:S04]  /*18300*/  STS [R0+0x2400], R6 ;  /* 0x0024000600007388 */ /* 0x000fe80000000800 */
[----:B------:R5:W-:Y:S01]  /*18310*/  STS [R4+0x2000], R14 ;  /* 0x0020000e04007388 */ /* 0x000be20000000800 */
[----:B--2---:R-:W2:Y:S01]  /*18320*/  @P3 LDC R10, c[0x0][0x2e8] ;  /* 0x0000ba00ff0a3b82 */ /* 0x004ea20000000800 */
[----:B------:R-:W1:Y:S01]  /*18330*/  S2R R16, SR_CTAID.Y ;  /* 0x0000000000107919 */ /* 0x000e620000002600 */
[----:B------:R-:W1:Y:S06]  /*18340*/  S2R R38, SR_CTAID.Z ;  /* 0x0000000000267919 */ /* 0x000e6c0000002700 */
[----:B---3--:R-:W3:Y:S01]  /*18350*/  @P2 LDC R8, c[0x0][0x2c0] ;  /* 0x0000b000ff082b82 */ /* 0x008ee20000000800 */
[----:B------:R-:W1:Y:S01]  /*18360*/  S2R R17, SR_CTAID.X ;  /* 0x0000000000117919 */ /* 0x000e620000002500 */
[----:B------:R-:W1:Y:S06]  /*18370*/  S2R R37, SR_TID.X ;  /* 0x0000000000257919 */ /* 0x000e6c0000002100 */
[----:B----4-:R-:W4:Y:S01]  /*18380*/  @P2 LDC.64 R2, c[0x0][0x2c0] ;  /* 0x0000b000ff022b82 */ /* 0x010f220000000a00 */
[----:B-----5:R1:W1:Y:S01]  /*18390*/  @P4 MUFU.LG2 R7, R27 ;  /* 0x0000001b00074308 */ /* 0x0202620000000c00 */
[----:B------:R1:W-:Y:S01]  /*183a0*/  STS [R12+0x2000], R13 ;  /* 0x0020000d0c007388 */ /* 0x0003e20000000800 */
[----:B------:R-:W-:-:S06]  /*183b0*/  @P2 IMAD.MOV.U32 R4, RZ, RZ, 0x1 ;  /* 0x00000001ff042424 */ /* 0x000fcc00078e00ff */
[----:B------:R1:W1:Y:S01]  /*183c0*/  @P3 MUFU.LG2 R6, R28 ;  /* 0x0000001c00063308 */ /* 0x0002620000000c00 */
[----:B----4-:R-:W-:Y:S01]  /*183d0*/  @P2 IMAD R0, R3, R2, RZ ;  /* 0x0000000203002224 */ /* 0x010fe200078e02ff */
[----:B------:R-:W-:Y:S01]  /*183e0*/  @!P0 CS2R R2, SRZ ;  /* 0x0000000000028805 */ /* 0x000fe2000001ff00 */
[----:B-123--:R-:W-:Y:S06]  /*183f0*/  @!P0 BRA `(.L_x_1439) ;  /* 0x00000000001c8947 */ /* 0x00efec0003800000 */
[----:B------:R-:W1:Y:S01]  /*18400*/  S2UR UR6, SR_CTAID.Y ;  /* 0x00000000000679c3 */ /* 0x000e620000002600 */
[----:B------:R-:W-:Y:S01]  /*18410*/  ULDC UR4, c[0x0][0x2c4] ;  /* 0x0000b10000047ab9 */ /* 0x000fe20000000800 */
[----:B------:R-:W-:Y:S01]  /*18420*/  PLOP3.LUT P1, PT, PT, PT, PT, 0x80, 0x0 ;  /* 0x000000000000781c */ /* 0x000fe20003f2f070 */
[----:B-1----:R-:W-:-:S04]  /*18430*/  @!UP0 UIMAD UR13, UR6, UR4, URZ ;  /* 0x00000004060d82a4 */ /* 0x002fc8000f8e023f */
[----:B------:R-:W-:Y:S02]  /*18440*/  USHF.R.S32.HI UR4, URZ, 0x1f, UR13 ;  /* 0x0000001f3f047899 */ /* 0x000fe4000801140d */
[----:B------:R-:W-:-:S04]  /*18450*/  IMAD.U32 R2, RZ, RZ, UR13 ;  /* 0x0000000dff027e24 */ /* 0x000fc8000f8e00ff */
[----:B------:R-:W-:Y:S02]  /*18460*/  MOV R3, UR4 ;  /* 0x0000000400037c02 */ /* 0x000fe40008000f00 */
.L_x_1439:
[----:B------:R-:W-:Y:S05]  /*18470*/  @P2 BRA `(.L_x_1440) ;  /* 0x0000000000182947 */ /* 0x000fea0003800000 */
[----:B------:R-:W1:Y:S01]  /*18480*/  LDC R0, c[0x0][0x2c4] ;  /* 0x0000b100ff007b82 */ /* 0x000e620000000800 */
[----:B------:R-:W-:Y:S02]  /*18490*/  ISETP.NE.AND P0, PT, RZ, UR7, PT ;  /* 0x00000007ff007c0c */ /* 0x000fe4000bf05270 */
[----:B------:R-:W-:-:S05]  /*184a0*/  MOV R8, 0x1 ;  /* 0x0000000100087802 */ /* 0x000fca0000000f00 */
[----:B------:R-:W2:Y:S08]  /*184b0*/  LDC R4, c[0x0][0x270] ;  /* 0x00009c00ff047b82 */ /* 0x000eb00000000800 */
[----:B-1----:R-:W2:Y:S02]  /*184c0*/  @P0 LDC R0, c[0x0][0x2e4] ;  /* 0x0000b900ff000b82 */ /* 0x002ea40000000800 */
[----:B--2---:R-:W-:-:S07]  /*184d0*/  IMAD R4, R0, R4, RZ ;  /* 0x0000000400047224 */ /* 0x004fce00078e02ff */
.L_x_1440:
[----:B------:R-:W-:Y:S01]  /*184e0*/  BAR.SYNC.DEFER_BLOCKING 0x0 ;  /* 0x0000000000007b1d */ /* 0x000fe20000010000 */
[----:B------:R-:W-:Y:S01]  /*184f0*/  LOP3.LUT R5, R31, 0xffffffe0, RZ, 0xc0, !PT ;  /* 0xffffffe01f057812 */ /* 0x000fe200078ec0ff */
[----:B------:R-:W-:Y:S02]  /*18500*/  IMAD R4, R16, R4, RZ ;  /* 0x0000000410047224 */ /* 0x000fe400078e02ff */
[----:B------:R-:W-:Y:S01]  /*18510*/  @P3 FMUL.FTZ R6, R6, 0.69314718246459960938 ;  /* 0x3f31721806063820 */ /* 0x000fe20000410000 */
[----:B------:R-:W-:Y:S01]  /*18520*/  MOV R28, 0x7f800000 ;  /* 0x7f800000001c7802 */ /* 0x000fe20000000f00 */
[----:B------:R-:W-:Y:S02]  /*18530*/  @P4 FMUL.FTZ R7, R7, 0.69314718246459960938 ;  /* 0x3f31721807074820 */ /* 0x000fe40000410000 */
[----:B------:R-:W1:Y:S01]  /*18540*/  @P6 LDC R15, c[0x0][0x2e8] ;  /* 0x0000ba00ff0f6b82 */ /* 0x000e620000000800 */
[----:B------:R2:W3:Y:S01]  /*18550*/  @P6 MUFU.LG2 R13, R29 ;  /* 0x0000001d000d6308 */ /* 0x0004e20000000c00 */
[----:B------:R-:W-:Y:S01]  /*18560*/  IADD3 R9, -R5, R36, RZ ;  /* 0x0000002405097210 */ /* 0x000fe20007ffe1ff */
[----:B------:R-:W-:Y:S01]  /*18570*/  @P3 FFMA.FTZ R28, R72, R10, R6 ;  /* 0x0000000a481c3223 */ /* 0x000fe20000010006 */
[----:B------:R-:W-:Y:S01]  /*18580*/  SEL R5, R4, RZ, !P1 ;  /* 0x000000ff04057207 */ /* 0x000fe20004800000 */
[----:B------:R-:W-:Y:S01]  /*18590*/  IMAD R4, R17, R8, RZ ;  /* 0x0000000811047224 */ /* 0x000fe200078e02ff */
[----:B------:R-:W-:Y:S01]  /*185a0*/  LOP3.LUT P2, RZ, R9, 0x3, RZ, 0xc0, !PT ;  /* 0x0000000309ff7812 */ /* 0x000fe2000784c0ff */
[----:B------:R-:W-:Y:S01]  /*185b0*/  BSSY B0, `(.L_x_1441) ;  /* 0x0000046000007945 */ /* 0x000fe20003800000 */
[----:B------:R-:W4:Y:S01]  /*185c0*/  @P5 LDC R14, c[0x0][0x2e8] ;  /* 0x0000ba00ff0e5b82 */ /* 0x000f220000000800 */
[----:B------:R-:W5:Y:S01]  /*185d0*/  @P5 MUFU.LG2 R12, R30 ;  /* 0x0000001e000c5308 */ /* 0x000f620000000c00 */
[----:B------:R-:W-:Y:S01]  /*185e0*/  IMAD R0, R38, R0, R5 ;  /* 0x0000000026007224 */ /* 0x000fe200078e0205 */
[----:B------:R-:W-:Y:S01]  /*185f0*/  MOV R27, 0x7f800000 ;  /* 0x7f800000001b7802 */ /* 0x000fe20000000f00 */
[----:B------:R-:W-:-:S02]  /*18600*/  IMAD.SHL.U32 R6, R4, 0x80, RZ ;  /* 0x0000008004067824 */ /* 0x000fc400078e00ff */
[----:B------:R-:W-:Y:S01]  /*18610*/  @P4 FFMA.FTZ R27, R73, R11, R7 ;  /* 0x0000000b491b4223 */ /* 0x000fe20000010007 */
[----:B------:R-:W-:Y:S01]  /*18620*/  IMAD.MOV.U32 R24, RZ, RZ, 0x7f800000 ;  /* 0x7f800000ff187424 */ /* 0x000fe200078e00ff */
[----:B------:R-:W-:Y:S02]  /*18630*/  MOV R25, 0x7f800000 ;  /* 0x7f80000000197802 */ /* 0x000fe40000000f00 */
[----:B------:R-:W-:Y:S01]  /*18640*/  IADD3 R10, P1, P0, R6, R2, R0 ;  /* 0x00000002060a7210 */ /* 0x000fe2000783e000 */
[----:B------:R1:W4:Y:S01]  /*18650*/  LDS.128 R32, [R207+0x3800] ;  /* 0x00380000cf207984 */ /* 0x0003220000000c00 */
[----:B--2---:R-:W-:Y:S01]  /*18660*/  SHF.R.S32.HI R29, RZ, 0x1f, R37 ;  /* 0x0000001fff1d7819 */ /* 0x004fe20000011425 */
[----:B---3--:R-:W-:Y:S01]  /*18670*/  @P6 FMUL.FTZ R5, R13, 0.69314718246459960938 ;  /* 0x3f3172180d056820 */ /* 0x008fe20000410000 */
[----:B------:R-:W-:Y:S02]  /*18680*/  SHF.R.S32.HI R7, RZ, 0x1f, R6 ;  /* 0x0000001fff077819 */ /* 0x000fe40000011406 */
[----:B------:R-:W-:Y:S01]  /*18690*/  LEA.HI R29, R29, R37, RZ, 0x3 ;  /* 0x000000251d1d7211 */ /* 0x000fe200078f18ff */
[----:B-1----:R-:W-:Y:S01]  /*186a0*/  @P6 FFMA.FTZ R24, R71, R15, R5 ;  /* 0x0000000f47186223 */ /* 0x002fe20000010005 */
[----:B------:R-:W-:Y:S01]  /*186b0*/  SHF.R.S32.HI R0, RZ, 0x1f, R0 ;  /* 0x0000001fff007819 */ /* 0x000fe20000011400 */
[----:B-----5:R-:W-:Y:S01]  /*186c0*/  @P5 FMUL.FTZ R4, R12, 0.69314718246459960938 ;  /* 0x3f3172180c045820 */ /* 0x020fe20000410000 */
[----:B------:R-:W-:-:S02]  /*186d0*/  SHF.R.S32.HI R2, RZ, 0x3, R29 ;  /* 0x00000003ff027819 */ /* 0x000fc4000001141d */
[----:B------:R-:W-:Y:S01]  /*186e0*/  IADD3.X R9, R7, R3, R0, P1, P0 ;  /* 0x0000000307097210 */ /* 0x000fe20000fe0400 */
[----:B----4-:R-:W-:Y:S01]  /*186f0*/  @P5 FFMA.FTZ R25, R70, R14, R4 ;  /* 0x0000000e46195223 */ /* 0x010fe20000010004 */
        /* <DEDUP_REMOVED lines=32> */
[C---:B------:R-:W-:Y:S02]  /*18900*/  @!P0 IADD3 R12, P6, R7.reuse, R10, RZ ;  /* 0x0000000a070c8210 */ /* 0x040fe40007fde0ff */
[-C--:B------:R-:W-:Y:S02]  /*18910*/  @!P2 LEA.HI.X.SX32 R0, R0, R9.reuse, 0x1, P5 ;  /* 0x000000090000a211 */ /* 0x080fe400028f0eff */
[-C--:B------:R-:W-:Y:S02]  /*18920*/  @!P1 LEA.HI.X.SX32 R15, R4, R9.reuse, 0x1, P4 ;  /* 0x00000009040f9211 */ /* 0x080fe400020f0eff */
[----:B------:R-:W-:Y:S01]  /*18930*/  @!P0 LEA.HI.X.SX32 R14, R7, R9, 0x1, P6 ;  /* 0x00000009070e8211 */ /* 0x000fe200030f0eff */
[----:B------:R-:W4:Y:S01]  /*18940*/  @!P0 LDC.64 R22, c[0x0][0x2b0] ;  /* 0x0000ac00ff168b82 */ /* 0x000f220000000a00 */
[----:B-1----:R-:W-:-:S04]  /*18950*/  @!P3 LEA R10, P5, R11, R16, 0x2 ;  /* 0x000000100b0ab211 */ /* 0x002fc800078a10ff */
        /* <DEDUP_REMOVED lines=11> */
.L_x_1442:
[----:B------:R-:W-:Y:S05]  /*18a10*/  BSYNC B0 ;  /* 0x0000000000007941 */ /* 0x000fea0003800000 */
.L_x_1441:
[----:B-1----:R-:W2:Y:S01]  /*18a20*/  LDL.LU.64 R6, [R1+0x60] ;  /* 0x0000600001067983 */ /* 0x002ea20000300a00 */
[----:B------:R-:W-:Y:S01]  /*18a30*/  LOP3.LUT R4, R29, 0xfffffff8, RZ, 0xc0, !PT ;  /* 0xfffffff81d047812 */ /* 0x000fe200078ec0ff */
[----:B------:R-:W-:Y:S01]  /*18a40*/  ULDC UR4, c[0x0][0x2d0] ;  /* 0x0000b40000047ab9 */ /* 0x000fe20000000800 */
[C---:B------:R-:W-:Y:S01]  /*18a50*/  VIADD R0, R2.reuse, 0x20 ;  /* 0x0000002002007836 */ /* 0x040fe20000000000 */
[----:B------:R1:W3:Y:S01]  /*18a60*/  LDS.128 R12, [R207] ;  /* 0x00000000cf0c7984 */ /* 0x0002e20000000c00 */
[C---:B------:R-:W-:Y:S01]  /*18a70*/  VIADD R5, R2.reuse, 0x30 ;  /* 0x0000003002057836 */ /* 0x040fe20000000000 */
[----:B------:R-:W-:Y:S01]  /*18a80*/  ULDC.64 UR6, c[0x0][0x2a0] ;  /* 0x0000a80000067ab9 */ /* 0x000fe20000000a00 */
[----:B------:R-:W-:Y:S01]  /*18a90*/  IMAD.IADD R4, R37, 0x1, -R4 ;  /* 0x0000000125047824 */ /* 0x000fe200078e0a04 */
[----:B------:R-:W-:Y:S01]  /*18aa0*/  BSSY B0, `(.L_x_1443) ;  /* 0x0000025000007945 */ /* 0x000fe20003800000 */
[C---:B------:R-:W-:Y:S01]  /*18ab0*/  VIADD R3, R2.reuse, 0x10 ;  /* 0x0000001002037836 */ /* 0x040fe20000000000 */
[C---:B------:R-:W-:Y:S01]  /*18ac0*/  IADD3 R16, R2.reuse, 0x70, RZ ;  /* 0x0000007002107810 */ /* 0x040fe20007ffe0ff */
[----:B------:R-:W-:Y:S01]  /*18ad0*/  VIADD R17, R2, 0x60 ;  /* 0x0000006002117836 */ /* 0x000fe20000000000 */
[----:B--2---:R-:W-:-:S02]  /*18ae0*/  ISETP.GE.AND P0, PT, R6, UR4, PT ;  /* 0x0000000406007c0c */ /* 0x004fc4000bf06270 */
[----:B------:R-:W-:Y:S02]  /*18af0*/  SHF.R.S32.HI R7, RZ, 0x1f, R38 ;  /* 0x0000001fff077819 */ /* 0x000fe40000011426 */
[----:B------:R-:W-:Y:S01]  /*18b00*/  ISETP.GE.OR P3, PT, R0, UR5, P0 ;  /* 0x0000000500007c0c */ /* 0x000fe20008766670 */
[----:B------:R-:W-:Y:S01]  /*18b10*/  IMAD.SHL.U32 R0, R4, 0x8, RZ ;  /* 0x0000000804007824 */ /* 0x000fe200078e00ff */
[----:B------:R-:W-:Y:S02]  /*18b20*/  ISETP.GE.OR P4, PT, R5, UR5, P0 ;  /* 0x0000000505007c0c */ /* 0x000fe40008786670 */
[----:B------:R-:W-:Y:S02]  /*18b30*/  IADD3 R5, R2, 0x40, RZ ;  /* 0x0000004002057810 */ /* 0x000fe40007ffe0ff */
[----:B------:R-:W-:Y:S02]  /*18b40*/  SHF.R.S32.HI R0, RZ, 0x1f, R0 ;  /* 0x0000001fff007819 */ /* 0x000fe40000011400 */
[----:B------:R-:W-:Y:S01]  /*18b50*/  IADD3 R4, P1, R6, UR10, RZ ;  /* 0x0000000a06047c10 */ /* 0x000fe2000ff3e0ff */
[----:B------:R-:W-:Y:S01]  /*18b60*/  IMAD.U32 R6, RZ, RZ, UR14 ;  /* 0x0000000eff067e24 */ /* 0x000fe2000f8e00ff */
[----:B------:R-:W-:-:S02]  /*18b70*/  ISETP.GE.OR P5, PT, R5, UR5, P0 ;  /* 0x0000000505007c0c */ /* 0x000fc400087a6670 */
[----:B------:R-:W-:Y:S01]  /*18b80*/  IADD3.X R5, R0, UR8, RZ, P1, !PT ;  /* 0x0000000800057c10 */ /* 0x000fe20008ffe4ff */
[----:B------:R-:W-:Y:S01]  /*18b90*/  IMAD R0, R7, UR6, RZ ;  /* 0x0000000607007c24 */ /* 0x000fe2000f8e02ff */
[C---:B------:R-:W-:Y:S02]  /*18ba0*/  ISETP.GE.OR P1, PT, R2.reuse, UR5, P0 ;  /* 0x0000000502007c0c */ /* 0x040fe40008726670 */
[----:B------:R-:W-:Y:S01]  /*18bb0*/  ISETP.GE.OR P2, PT, R3, UR5, P0 ;  /* 0x0000000503007c0c */ /* 0x000fe20008746670 */
[----:B------:R-:W-:Y:S02]  /*18bc0*/  VIADD R3, R2, 0x50 ;  /* 0x0000005002037836 */ /* 0x000fe40000000000 */
[C---:B------:R-:W-:Y:S02]  /*18bd0*/  IMAD R0, R38.reuse, UR7, R0 ;  /* 0x0000000726007c24 */ /* 0x040fe4000f8e0200 */
[----:B------:R-:W-:Y:S01]  /*18be0*/  IMAD.WIDE.U32 R10, R38, UR6, R4 ;  /* 0x00000006260a7c25 */ /* 0x000fe2000f8e0004 */
[----:B------:R-:W-:-:S02]  /*18bf0*/  ISETP.GE.OR P6, PT, R3, UR5, P0 ;  /* 0x0000000503007c0c */ /* 0x000fc400087c6670 */
[--C-:B------:R-:W-:Y:S01]  /*18c00*/  SHF.R.S32.HI R3, RZ, 0x1f, R2.reuse ;  /* 0x0000001fff037819 */ /* 0x100fe20000011402 */
[----:B------:R-:W-:Y:S01]  /*18c10*/  IMAD.IADD R9, R0, 0x1, R11 ;  /* 0x0000000100097824 */ /* 0x000fe200078e020b */
[----:B------:R-:W-:Y:S01]  /*18c20*/  P2R R18, PR, RZ, 0x40 ;  /* 0x00000040ff127803 */ /* 0x000fe20000000000 */
[----:B------:R-:W-:Y:S01]  /*18c30*/  IMAD.WIDE R6, R6, 0x80, R2 ;  /* 0x0000008006067825 */ /* 0x000fe200078e0202 */
[----:B-1-3--:R-:W-:Y:S07]  /*18c40*/  @P1 BRA `(.L_x_1444) ;  /* 0x0000000000281947 */ /* 0x00afee0003800000 */
        /* <DEDUP_REMOVED lines=10> */
.L_x_1444:
[----:B------:R-:W-:Y:S05]  /*18cf0*/  BSYNC B0 ;  /* 0x0000000000007941 */ /* 0x000fea0003800000 */
.L_x_1443:
        /* <DEDUP_REMOVED lines=18> */
.L_x_1446:
[----:B------:R-:W-:Y:S05]  /*18e20*/  BSYNC B0 ;  /* 0x0000000000007941 */ /* 0x000fea0003800000 */
.L_x_1445:
        /* <DEDUP_REMOVED lines=16> */
.L_x_1448:
[----:B------:R-:W-:Y:S05]  /*18f30*/  BSYNC B0 ;  /* 0x0000000000007941 */ /* 0x000fea0003800000 */
.L_x_1447:
        /* <DEDUP_REMOVED lines=16> */
.L_x_1450:
[----:B------:R-:W-:Y:S05]  /*19040*/  BSYNC B0 ;  /* 0x0000000000007941 */ /* 0x000fea0003800000 */
.L_x_1449:
        /* <DEDUP_REMOVED lines=16> */
.L_x_1452:
[----:B------:R-:W-:Y:S05]  /*19150*/  BSYNC B0 ;  /* 0x0000000000007941 */ /* 0x000fea0003800000 */
.L_x_1451:
        /* <DEDUP_REMOVED lines=17> */
.L_x_1454:
[----:B------:R-:W-:Y:S05]  /*19270*/  BSYNC B0 ;  /* 0x0000000000007941 */ /* 0x000fea0003800000 */
.L_x_1453:
        /* <DEDUP_REMOVED lines=16> */
.L_x_1456:
[----:B------:R-:W-:Y:S05]  /*19380*/  BSYNC B0 ;  /* 0x0000000000007941 */ /* 0x000fea0003800000 */
.L_x_1455:
        /* <DEDUP_REMOVED lines=15> */
.L_x_1457:
        /* <DEDUP_REMOVED lines=16> */
.L_x_2587:


//--------------------- .text._ZN5flash16flash_fwd_kernelI23Flash_fwd_kernel_traitsILi64ELi128ELi64ELi4ELb0ELb0EN7cutlass10bfloat16_tE19Flash_kernel_traitsILi64ELi128ELi64ELi4ES3_EELb1ELb0ELb0ELb0ELb1ELb1ELb0ELb0EEEvNS_16Flash_fwd_paramsE --------------------------
	.section	.text._ZN5flash16flash_fwd_kernelI23Flash_fwd_kernel_traitsILi64ELi128ELi64ELi4ELb0ELb0EN7cutlass10bfloat16_tE19Flash_kernel_traitsILi64ELi128ELi64ELi4ES3_EELb1ELb0ELb0ELb0ELb1ELb1ELb0ELb0EEEvNS_16Flash_fwd_paramsE,"ax",@progbits
	.align	128
        .global         _ZN5flash16flash_fwd_kernelI23Flash_fwd_kernel_traitsILi64ELi128ELi64ELi4ELb0ELb0EN7cutlass10bfloat16_tE19Flash_kernel_traitsILi64ELi128ELi64ELi4ES3_EELb1ELb0ELb0ELb0ELb1ELb1ELb0ELb0EEEvNS_16Flash_fwd_paramsE
        .type           _ZN5flash16flash_fwd_kernelI23Flash_fwd_kernel_traitsILi64ELi128ELi64ELi4ELb0ELb0EN7cutlass10bfloat16_tE19Flash_kernel_traitsILi64ELi128ELi64ELi4ES3_EELb1ELb0ELb0ELb0ELb1ELb1ELb0ELb0EEEvNS_16Flash_fwd_paramsE,@function
        .size           _ZN5flash16flash_fwd_kernelI23Flash_fwd_kernel_traitsILi64ELi128ELi64ELi4ELb0ELb0EN7cutlass10bfloat16_tE19Flash_kernel_traitsILi64ELi128ELi64ELi4ES3_EELb1ELb0ELb0ELb0ELb1ELb1ELb0ELb0EEEvNS_16Flash_fwd_paramsE,(.L_x_2588 - _ZN5flash16flash_fwd_kernelI23Flash_fwd_kernel_traitsILi64ELi128ELi64ELi4ELb0ELb0EN7cutlass10bfloat16_tE19Flash_kernel_traitsILi64ELi128ELi64ELi4ES3_EELb1ELb0ELb0ELb0ELb1ELb1ELb0ELb0EEEvNS_16Flash_fwd_paramsE)
        .other          _ZN5flash16flash_fwd_kernelI23Flash_fwd_kernel_traitsILi64ELi128ELi64ELi4ELb0ELb0EN7cutlass10bfloat16_tE19Flash_kernel_traitsILi64ELi128ELi64ELi4ES3_EELb1ELb0ELb0ELb0ELb1ELb1ELb0ELb0EEEvNS_16Flash_fwd_paramsE,@"STO_CUDA_ENTRY STV_DEFAULT"
_ZN5flash16flash_fwd_kernelI23Flash_fwd_kernel_traitsILi64ELi128ELi64ELi4ELb0ELb0EN7cutlass10bfloat16_tE19Flash_kernel_traitsILi64ELi128ELi64ELi4ES3_EELb1ELb0ELb0ELb0ELb1ELb1ELb0ELb0EEEvNS_16Flash_fwd_paramsE:
.text._ZN5flash16flash_fwd_kernelI23Flash_fwd_kernel_traitsILi64ELi128ELi64ELi4ELb0ELb0EN7cutlass10bfloat16_tE19Flash_kernel_traitsILi64ELi128ELi64ELi4ES3_EELb1ELb0ELb0ELb0ELb1ELb1ELb0ELb0EEEvNS_16Flash_fwd_paramsE:
[----:B------:R-:W-:Y:S08]  /*0000*/  LDC R1, c[0x0][0x28] ;  /* 0x00000a00ff017b82 */ /* 0x000ff00000000800 */
[----:B------:R-:W1:Y:S01]  /*0010*/  LDC R122, c[0x0][0x3a8] ;  /* 0x0000ea00ff7a7b82 */ /* 0x000e620000000800 */
[----:B------:R-:W-:Y:S01]  /*0020*/  ULDC.U8 UR4, c[0x0][0x3b4] ;  /* 0x0000ed0000047ab9 */ /* 0x000fe20000000000 */
[----:B------:R-:W-:Y:S01]  /*0030*/  ULDC.64 UR16, c[0x0][0x208] ;  /* 0x0000820000107ab9 */ /* 0x000fe20000000a00 */
[----:B------:R-:W-:-:S05]  /*0040*/  ISETP.NE.AND P2, PT, RZ, UR4, PT ;  /* 0x00000004ff007c0c */ /* 0x000fca000bf45270 */
[----:B------:R-:W2:Y:S01]  /*0050*/  LDC R119, c[0x0][0x3ac] ;  /* 0x0000eb00ff777b82 */ /* 0x000ea20000000800 */
[----:B------:R-:W-:Y:S02]  /*0060*/  ULDC.64 UR4, c[0x0][0x3a0] ;  /* 0x0000e80000047ab9 */ /* 0x000fe40000000a00 */
[----:B------:R-:W-:Y:S01]  /*0070*/  IMAD.U32 R206, RZ, RZ, UR4 ;  /* 0x00000004ffce7e24 */ /* 0x000fe2000f8e00ff */
[----:B------:R-:W3:Y:S01]  /*0080*/  S2R R120, SR_CTAID.X ;  /* 0x0000000000787919 */ /* 0x000ee20000002500 */
[----:B------:R-:W-:Y:S01]  /*0090*/  IMAD.U32 R207, RZ, RZ, UR5 ;  /* 0x00000005ffcf7e24 */ /* 0x000fe2000f8e00ff */
[----:B------:R-:W-:Y:S02]  /*00a0*/  ULDC UR4, c[0x0][0x2c4] ;  /* 0x0000b10000047ab9 */ /* 0x000fe40000000800 */
[----:B------:R-:W4:Y:S03]  /*00b0*/  LDC.64 R2, c[0x0][0x300] ;  /* 0x0000c000ff027b82 */ /* 0x000f260000000a00 */
[----:B------:R-:W3:Y:S01]  /*00c0*/  @P2 LDG.E.64 R206, desc[UR16][R206.64] ;  /* 0x00000010cece2981 */ /* 0x000ee2000c1e1b00 */
[----:B-1----:R-:W-:-:S05]  /*00d0*/  @P2 IMAD.MOV.U32 R118, RZ, RZ, R122 ;  /* 0x000000ffff762224 */ /* 0x002fca00078e007a */
[----:B--2---:R-:W2:Y:S01]  /*00e0*/  @P2 LDG.E.64 R4, desc[UR16][R118.64] ;  /* 0x0000001076042981 */ /* 0x004ea2000c1e1b00 */
[----:B------:R-:W3:Y:S01]  /*00f0*/  S2R R124, SR_CTAID.Y ;  /* 0x00000000007c7919 */ /* 0x000ee20000002600 */
[----:B----4-:R-:W-:Y:S01]  /*0100*/  ISETP.NE.U32.AND P1, PT, R2, RZ, PT ;  /* 0x000000ff0200720c */ /* 0x010fe20003f25070 */
[----:B------:R-:W3:Y:S03]  /*0110*/  S2R R125, SR_CTAID.Z ;  /* 0x00000000007d7919 */ /* 0x000ee60000002700 */
[----:B------:R-:W-:Y:S01]  /*0120*/  ISETP.NE.AND.EX P1, PT, R3, RZ, PT, P1 ;  /* 0x000000ff0300720c */ /* 0x000fe20003f25310 */
[----:B------:R-:W1:Y:S01]  /*0130*/  S2R R123, SR_TID.X ;  /* 0x00000000007b7919 */ /* 0x000e620000002100 */
[----:B------:R-:W4:Y:S11]  /*0140*/  LDC.64 R2, c[0x0][0x308] ;  /* 0x0000c200ff027b82 */ /* 0x000f360000000a00 */
[----:B------:R-:W1:Y:S01]  /*0150*/  @P1 LDC.64 R6, c[0x0][0x300] ;  /* 0x0000c000ff061b82 */ /* 0x000e620000000a00 */
[----:B----4-:R-:W-:-:S02]  /*0160*/  ISETP.NE.U32.AND P3, PT, R2, RZ, PT ;  /* 0x000000ff0200720c */ /* 0x010fc40003f65070 */
[----:B---3--:R-:W-:Y:S02]  /*0170*/  LOP3.LUT R0, R125, R120, R124, 0xfe, !PT ;  /* 0x000000787d007212 */ /* 0x008fe400078efe7c */
[----:B------:R-:W-:Y:S02]  /*0180*/  ISETP.NE.AND.EX P3, PT, R3, RZ, PT, P3 ;  /* 0x000000ff0300720c */ /* 0x000fe40003f65330 */
[----:B-1----:R-:W-:Y:S02]  /*0190*/  LOP3.LUT P4, RZ, R0, R123, RZ, 0xfc, !PT ;  /* 0x0000007b00ff7212 */ /* 0x002fe4000788fcff */
[----:B------:R-:W2:Y:S09]  /*01a0*/  @P2 LDC R0, c[0x0][0x3b0] ;  /* 0x0000ec00ff002b82 */ /* 0x000eb20000000800 */
[----:B------:R-:W1:Y:S08]  /*01b0*/  @P3 LDC.64 R2, c[0x0][0x308] ;  /* 0x0000c200ff023b82 */ /* 0x000e700000000a00 */
[----:B------:R-:W3:Y:S01]  /*01c0*/  @!P4 LDC.64 R8, c[0x0][0x3b8] ;  /* 0x0000ee00ff08cb82 */ /* 0x000ee20000000a00 */
[----:B------:R-:W-:-:S02]  /*01d0*/  IMAD.MOV.U32 R15, RZ, RZ, RZ ;  /* 0x000000ffff0f7224 */ /* 0x000fc400078e00ff */
[----:B------:R-:W-:-:S04]  /*01e0*/  @P1 IMAD.WIDE R6, R124, 0x4, R6 ;  /* 0x000000047c061825 */ /* 0x000fc800078e0206 */
[----:B-1----:R-:W-:Y:S01]  /*01f0*/  @P3 IMAD.WIDE R2, R124, 0x4, R2 ;  /* 0x000000047c023825 */ /* 0x002fe200078e0202 */
[----:B---3--:R1:W-:Y:S01]  /*0200*/  @!P4 STG.E.64 desc[UR16][R8.64], R206 ;  /* 0x000000ce0800c986 */ /* 0x0083e2000c101b10 */
[----:B--2---:R-:W-:-:S05]  /*0210*/  @P2 IADD3 R122, P0, R4, R0, RZ ;  /* 0x00000000047a2210 */ /* 0x004fca0007f1e0ff */
[----:B------:R-:W-:Y:S02]  /*0220*/  @P2 IMAD.X R119, RZ, RZ, R5, P0 ;  /* 0x000000ffff772224 */ /* 0x000fe400000e0605 */
[----:B------:R-:W-:-:S05]  /*0230*/  @!P4 IMAD.MOV.U32 R118, RZ, RZ, R122 ;  /* 0x000000ffff76c224 */ /* 0x000fca00078e007a */
[----:B------:R1:W-:Y:S04]  /*0240*/  @!P4 STG.E.64 desc[UR16][R8.64+0x8], R118 ;  /* 0x000008760800c986 */ /* 0x0003e8000c101b10 */
[----:B------:R1:W5:Y:S04]  /*0250*/  @P1 LDG.E R15, desc[UR16][R6.64] ;  /* 0x00000010060f1981 */ /* 0x000368000c1e1900 */
[----:B------:R1:W5:Y:S01]  /*0260*/  @P3 LDG.E R116, desc[UR16][R2.64] ;  /* 0x0000001002743981 */ /* 0x000362000c1e1900 */
[----:B------:R-:W-:-:S05]  /*0270*/  IMAD.SHL.U32 R0, R120, 0x80, RZ ;  /* 0x0000008078007824 */ /* 0x000fca00078e00ff */
[----:B------:R-:W-:-:S13]  /*0280*/  ISETP.GE.AND P0, PT, R0, UR4, PT ;  /* 0x0000000400007c0c */ /* 0x000fda000bf06270 */
[----:B------:R-:W-:Y:S05]  /*0290*/  @P0 EXIT ;  /* 0x000000000000094d */ /* 0x000fea0003800000 */
[----:B------:R-:W2:Y:S01]  /*02a0*/  LDC R12, c[0x0][0x278] ;  /* 0x00009e00ff0c7b82 */ /* 0x000ea20000000800 */
[----:B------:R-:W-:Y:S01]  /*02b0*/  SHF.R.S32.HI R126, RZ, 0x1f, R123 ;  /* 0x0000001fff7e7819 */ /* 0x000fe2000001147b */
[----:B------:R-:W-:Y:S01]  /*02c0*/  ULDC.64 UR4, c[0x0][0x228] ;  /* 0x00008a0000047ab9 */ /* 0x000fe20000000a00 */
[----:B-1----:R-:W-:Y:S01]  /*02d0*/  SHF.R.S32.HI R9, RZ, 0x1f, R124 ;  /* 0x0000001fff097819 */ /* 0x002fe2000001147c */
[----:B------:R-:W-:Y:S01]  /*02e0*/  ULDC.64 UR6, c[0x0][0x240] ;  /* 0x0000900000067ab9 */ /* 0x000fe20000000a00 */
[-C--:B------:R-:W-:Y:S01]  /*02f0*/  LEA.HI R8, R126, R123.reuse, RZ, 0x3 ;  /* 0x0000007b7e087211 */ /* 0x080fe200078f18ff */
[----:B------:R-:W-:Y:S01]  /*0300*/  ULDC.64 UR8, c[0x0][0x210] ;  /* 0x0000840000087ab9 */ /* 0x000fe20000000a00 */
[----:B------:R-:W-:Y:S01]  /*0310*/  SHF.R.S32.HI R16, RZ, 0x1f, R125 ;  /* 0x0000001fff107819 */ /* 0x000fe2000001147d */
[----:B------:R-:W-:Y:S01]  /*0320*/  IMAD R5, R9, UR4, RZ ;  /* 0x0000000409057c24 */ /* 0x000fe2000f8e02ff */
[----:B------:R-:W-:Y:S01]  /*0330*/  LOP3.LUT R92, R8, 0xfffffff8, RZ, 0xc0, !PT ;  /* 0xfffffff8085c7812 */ /* 0x000fe200078ec0ff */
[----:B------:R-:W1:Y:S01]  /*0340*/  S2UR UR10, SR_CgaCtaId ;  /* 0x00000000000a79c3 */ /* 0x000e620000008800 */
[----:B------:R-:W-:Y:S01]  /*0350*/  SHF.R.S32.HI R10, RZ, 0x3, R8 ;  /* 0x00000003ff0a7819 */ /* 0x000fe20000011408 */
[----:B------:R-:W-:Y:S01]  /*0360*/  IMAD R20, R124, UR5, R5 ;  /* 0x000000057c147c24 */ /* 0x000fe2000f8e0205 */
[-C--:B------:R-:W-:Y:S01]  /*0370*/  LEA.HI R2, R126, R123.reuse, RZ, 0x4 ;  /* 0x0000007b7e027211 */ /* 0x080fe200078f20ff */
[----:B------:R-:W-:Y:S01]  /*0380*/  IMAD.IADD R92, R123, 0x1, -R92 ;  /* 0x000000017b5c7824 */ /* 0x000fe200078e0a5c */
[----:B------:R-:W-:Y:S01]  /*0390*/  SHF.R.S32.HI R11, RZ, 0x1f, R10 ;  /* 0x0000001fff0b7819 */ /* 0x000fe2000001140a */
[----:B------:R-:W-:Y:S01]  /*03a0*/  IMAD.SHL.U32 R187, R10, 0x40, RZ ;  /* 0x000000400abb7824 */ /* 0x000fe200078e00ff */
[----:B------:R-:W-:Y:S01]  /*03b0*/  LEA.HI R6, R126, R123, RZ, 0x6 ;  /* 0x0000007b7e067211 */ /* 0x000fe200078f30ff */
[----:B------:R-:W-:Y:S01]  /*03c0*/  IMAD.SHL.U32 R22, R92, 0x8, RZ ;  /* 0x000000085c167824 */ /* 0x000fe200078e00ff */
[----:B------:R-:W-:Y:S01]  /*03d0*/  SHF.R.S32.HI R3, RZ, 0x4, R2 ;  /* 0x00000004ff037819 */ /* 0x000fe20000011402 */
[----:B------:R-:W-:Y:S01]  /*03e0*/  USHF.L.U32 UR13, UR6, 0x5, URZ ;  /* 0x00000005060d7899 */ /* 0x000fe2000800063f */
[----:B------:R-:W-:Y:S01]  /*03f0*/  LOP3.LUT R187, R187, 0x1c0, RZ, 0xc0, !PT ;  /* 0x000001c0bbbb7812 */ /* 0x000fe200078ec0ff */
[----:B------:R-:W-:Y:S01]  /*0400*/  IMAD.SHL.U32 R6, R6, 0x8, RZ ;  /* 0x0000000806067824 */ /* 0x000fe200078e00ff */
[--C-:B------:R-:W-:Y:S01]  /*0410*/  SHF.R.S32.HI R23, RZ, 0x1f, R22.reuse ;  /* 0x0000001fff177819 */ /* 0x100fe20000011416 */
[----:B-----5:R-:W-:Y:S01]  /*0420*/  @P3 IMAD.IADD R116, R116, 0x1, -R15 ;  /* 0x0000000174743824 */ /* 0x020fe200078e0a0f */
[----:B--2---:R-:W-:Y:S01]  /*0430*/  IABS R14, R12 ;  /* 0x0000000c000e7213 */ /* 0x004fe20000000000 */
[----:B------:R-:W-:Y:S01]  /*0440*/  VIADD R141, R207, 0xbb67ae85 ;  /* 0xbb67ae85cf8d7836 */ /* 0x000fe20000000000 */
[--C-:B------:R-:W-:Y:S01]  /*0450*/  LOP3.LUT R4, R187, 0x38, R22.reuse, 0xf8, !PT ;  /* 0x00000038bb047812 */ /* 0x100fe200078ef816 */
[----:B------:R-:W-:Y:S01]  /*0460*/  IMAD.WIDE.U32 R18, R124, UR4, R22 ;  /* 0x000000047c127c25 */ /* 0x000fe2000f8e0016 */
[----:B------:R-:W2:Y:S01]  /*0470*/  I2F.RP R7, R14 ;  /* 0x0000000e00077306 */ /* 0x000ea20000209400 */
[----:B------:R-:W-:Y:S01]  /*0480*/  ULDC.64 UR4, c[0x0][0x258] ;  /* 0x0000960000047ab9 */ /* 0x000fe20000000a00 */
[----:B------:R-:W-:Y:S01]  /*0490*/  SHF.R.U32.HI R187, RZ, 0x3, R187 ;  /* 0x00000003ffbb7819 */ /* 0x000fe200000116bb */
[----:B------:R-:W-:Y:S01]  /*04a0*/  IMAD.IADD R21, R19, 0x1, R20 ;  /* 0x0000000113157824 */ /* 0x000fe200078e0214 */
[----:B------:R-:W-:Y:S01]  /*04b0*/  LEA.HI R0, R2, R3, RZ, 0x1 ;  /* 0x0000000302007211 */ /* 0x000fe200078f08ff */
[----:B------:R-:W-:Y:S01]  /*04c0*/  IMAD.MOV.U32 R20, RZ, RZ, R18 ;  /* 0x000000ffff147224 */ /* 0x000fe200078e0012 */
[----:B------:R-:W-:Y:S01]  /*04d0*/  LOP3.LUT R187, R4, R187, RZ, 0x3c, !PT ;  /* 0x000000bb04bb7212 */ /* 0x000fe200078e3cff */
[----:B------:R-:W-:Y:S01]  /*04e0*/  IMAD R16, R16, UR4, RZ ;  /* 0x0000000410107c24 */ /* 0x000fe2000f8e02ff */
[----:B------:R-:W-:Y:S01]  /*04f0*/  LOP3.LUT R2, R2, 0xfffffff0, RZ, 0xc0, !PT ;  /* 0xfffffff002027812 */ /* 0x000fe200078ec0ff */
[----:B------:R-:W-:Y:S01]  /*0500*/  IMAD.WIDE.U32 R20, R125, UR4, R20 ;  /* 0x000000047d147c25 */ /* 0x000fe2000f8e0014 */
[----:B------:R-:W-:Y:S01]  /*0510*/  USHF.L.U64.HI UR4, UR6, 0x5, UR7 ;  /* 0x0000000506047899 */ /* 0x000fe20008010207 */
[----:B------:R-:W-:-:S02]  /*0520*/  LOP3.LUT R187, R187, 0x7ffffe00, R6, 0xf8, !PT ;  /* 0x7ffffe00bbbb7812 */ /* 0x000fc400078ef806 */
[----:B------:R-:W-:Y:S01]  /*0530*/  IMAD R16, R125, UR5, R16 ;  /* 0x000000057d107c24 */ /* 0x000fe2000f8e0210 */
[----:B------:R-:W-:Y:S01]  /*0540*/  UMOV UR5, 0x400 ;  /* 0x0000040000057882 */ /* 0x000fe20000000000 */
[----:B--2---:R-:W2:Y:S01]  /*0550*/  MUFU.RCP R7, R7 ;  /* 0x0000000700077308 */ /* 0x004ea20000001000 */
[----:B------:R-:W-:Y:S01]  /*0560*/  IMAD.WIDE R18, R120, 0x80, R10 ;  /* 0x0000008078127825 */ /* 0x000fe200078e020a */
[----:B-1----:R-:W-:Y:S01]  /*0570*/  ULEA UR5, UR10, UR5, 0x18 ;  /* 0x000000050a057291 */ /* 0x002fe2000f8ec03f */
[----:B------:R-:W-:Y:S02]  /*0580*/  LOP3.LUT R0, R0, 0xfffffffe, RZ, 0xc0, !PT ;  /* 0xfffffffe00007812 */ /* 0x000fe400078ec0ff */
[----:B------:R-:W-:Y:S01]  /*0590*/  IMAD.IADD R17, R21, 0x1, R16 ;  /* 0x0000000115117824 */ /* 0x000fe200078e0210 */
[----:B------:R-:W-:Y:S01]  /*05a0*/  ULDC.64 UR10, c[0x0][0x250] ;  /* 0x00009400000a7ab9 */ /* 0x000fe20000000a00 */
[----:B------:R-:W-:Y:S01]  /*05b0*/  IMAD R4, R19, UR6, RZ ;  /* 0x0000000613047c24 */ /* 0x000fe2000f8e02ff */
[----:B------:R-:W-:Y:S01]  /*05c0*/  LEA R187, R187, UR5, 0x1 ;  /* 0x00000005bbbb7c11 */ /* 0x000fe2000f8e08ff */
[----:B------:R-:W-:Y:S01]  /*05d0*/  IMAD.MOV.U32 R16, RZ, RZ, R20 ;  /* 0x000000ffff107224 */ /* 0x000fe200078e0014 */
[----:B------:R-:W-:Y:S01]  /*05e0*/  USHF.L.U32 UR20, UR10, 0x5, URZ ;  /* 0x000000050a147899 */ /* 0x000fe2000800063f */
[----:B------:R-:W-:Y:S01]  /*05f0*/  IMAD R4, R18, UR7, R4 ;  /* 0x0000000712047c24 */ /* 0x000fe2000f8e0204 */
[----:B------:R-:W-:Y:S01]  /*0600*/  LEA.HI R126, R126, R123, RZ, 0x5 ;  /* 0x0000007b7e7e7211 */ /* 0x000fe200078f28ff */
[----:B------:R-:W-:Y:S01]  /*0610*/  IMAD.WIDE.U32 R16, R18, UR6, R16 ;  /* 0x0000000612107c25 */ /* 0x000fe2000f8e0010 */
[----:B------:R-:W-:Y:S01]  /*0620*/  ULDC.64 UR6, c[0x0][0x230] ;  /* 0x00008c0000067ab9 */ /* 0x000fe20000000a00 */
[----:B------:R-:W-:Y:S01]  /*0630*/  USHF.L.U64.HI UR19, UR10, 0x5, UR11 ;  /* 0x000000050a137899 */ /* 0x000fe2000801020b */
[----:B------:R-:W-:Y:S01]  /*0640*/  SHF.R.S32.HI R121, RZ, 0x5, R126 ;  /* 0x00000005ff797819 */ /* 0x000fe2000001147e */
[----:B--2---:R-:W-:Y:S01]  /*0650*/  VIADD R7, R7, 0xffffffe ;  /* 0x0ffffffe07077836 */ /* 0x004fe20000000000 */
[----:B------:R-:W-:Y:S01]  /*0660*/  LEA R20, P0, R16, UR8, 0x1 ;  /* 0x0000000810147c11 */ /* 0x000fe2000f8008ff */
[----:B------:R-:W-:Y:S01]  /*0670*/  IMAD.IADD R4, R17, 0x1, R4 ;  /* 0x0000000111047824 */ /* 0x000fe200078e0204 */
[----:B------:R-:W-:Y:S01]  /*0680*/  LOP3.LUT R204, R126, 0xffffffe0, RZ, 0xc0, !PT ;  /* 0xffffffe07ecc7812 */ /* 0x000fe200078ec0ff */
[----:B------:R-:W-:-:S02]  /*0690*/  IMAD.IADD R5, R123, 0x1, -R2 ;  /* 0x000000017b057824 */ /* 0x000fc400078e0a02 */
[----:B------:R-:W1:Y:S01]  /*06a0*/  F2I.FTZ.U32.TRUNC.NTZ R7, R7 ;  /* 0x0000000700077305 */ /* 0x000e62000021f000 */
[----:B------:R-:W-:Y:S01]  /*06b0*/  LEA.HI.X R21, R16, UR9, R4, 0x1, P0 ;  /* 0x0000000910157c11 */ /* 0x000fe200080f0c04 */
[----:B------:R-:W-:Y:S01]  /*06c0*/  IMAD.MOV.U32 R6, RZ, RZ, RZ ;  /* 0x000000ffff067224 */ /* 0x000fe200078e00ff */
[----:B------:R-:W-:Y:S01]  /*06d0*/  IADD3 R18, P0, R20, UR13, RZ ;  /* 0x0000000d14127c10 */ /* 0x000fe2000ff1e0ff */
[----:B------:R-:W-:Y:S01]  /*06e0*/  IMAD.IADD R0, R3, 0x1, -R0 ;  /* 0x0000000103007824 */ /* 0x000fe200078e0a00 */
[----:B------:R-:W-:Y:S01]  /*06f0*/  SHF.R.S32.HI R2, RZ, 0x1f, R5 ;  /* 0x0000001fff027819 */ /* 0x000fe20000011405 */
[----:B------:R-:W-:Y:S01]  /*0700*/  @!PT LDS RZ, [RZ] ;  /* 0x00000000fffff984 */ /* 0x000fe20000000800 */
[----:B------:R-:W-:Y:S01]  /*0710*/  @!PT LDS RZ, [RZ] ;  /* 0x00000000fffff984 */ /* 0x000fe20000000800 */
[----:B------:R-:W-:Y:S01]  /*0720*/  @!PT LDS RZ, [RZ] ;  /* 0x00000000fffff984 */ /* 0x000fe20000000800 */
[----:B------:R2:W-:Y:S01]  /*0730*/  LDGSTS.E.BYPASS.LTC128B.128 [R187], desc[UR16][R20.64] ;  /* 0x0000000014bb7fae */ /* 0x0005e2000b901d50 */
[----:B------:R-:W-:Y:S01]  /*0740*/  IADD3.X R19, R21, UR4, RZ, P0, !PT ;  /* 0x0000000415137c10 */ /* 0x000fe200087fe4ff */
[----:B------:R-:W-:Y:S01]  /*0750*/  ULDC.64 UR8, c[0x0][0x248] ;  /* 0x0000920000087ab9 */ /* 0x000fe20000000a00 */
[----:B------:R-:W-:Y:S01]  /*0760*/  IABS R4, R125 ;  /* 0x0000007d00047213 */ /* 0x000fe20000000000 */
[----:B------:R-:W-:Y:S01]  /*0770*/  USHF.L.U64.HI UR12, UR8, 0x6, UR9 ;  /* 0x00000006080c7899 */ /* 0x000fe20008010209 */
[----:B------:R-:W-:Y:S01]  /*0780*/  IADD3 R16, P0, R18, UR13, RZ ;  /* 0x0000000d12107c10 */ /* 0x000fe2000ff1e0ff */
[----:B------:R3:W-:Y:S01]  /*0790*/  LDGSTS.E.BYPASS.LTC128B.128 [R187+0x800], desc[UR16][R18.64] ;  /* 0x0080000012bb7fae */ /* 0x0007e2000b901d50 */
[----:B------:R-:W-:Y:S01]  /*07a0*/  LEA.HI R3, R2, R5, RZ, 0x3 ;  /* 0x0000000502037211 */ /* 0x000fe200078f18ff */
[----:B------:R-:W-:Y:S01]  /*07b0*/  USHF.L.U32 UR18, UR8, 0x6, URZ ;  /* 0x0000000608127899 */ /* 0x000fe2000800063f */
[--C-:B-1----:R-:W-:Y:S01]  /*07c0*/  IMAD.MOV R13, RZ, RZ, -R7.reuse ;  /* 0x000000ffff0d7224 */ /* 0x102fe200078e0a07 */
[----:B------:R-:W-:Y:S01]  /*07d0*/  IADD3.X R17, R19, UR4, RZ, P0, !PT ;  /* 0x0000000413117c10 */ /* 0x000fe200087fe4ff */
[----:B------:R-:W-:Y:S01]  /*07e0*/  USHF.L.U32 UR15, UR8, 0x5, URZ ;  /* 0x00000005080f7899 */ /* 0x000fe2000800063f */
[----:B------:R-:W-:Y:S01]  /*07f0*/  IADD3 R28, P0, R16, UR13, RZ ;  /* 0x0000000d101c7c10 */ /* 0x000fe2000ff1e0ff */
[----:B------:R-:W-:Y:S01]  /*0800*/  IMAD R13, R13, R14, RZ ;  /* 0x0000000e0d0d7224 */ /* 0x000fe200078e02ff */
[----:B------:R-:W-:Y:S01]  /*0810*/  LOP3.LUT R2, R3, 0xfffffff8, RZ, 0xc0, !PT ;  /* 0xfffffff803027812 */ /* 0x000fe200078ec0ff */
[----:B------:R1:W-:Y:S01]  /*0820*/  LDGSTS.E.BYPASS.LTC128B.128 [R187+0x1000], desc[UR16][R16.64] ;  /* 0x0100000010bb7fae */ /* 0x0003e2000b901d50 */
[----:B------:R-:W-:Y:S01]  /*0830*/  IADD3.X R29, R17, UR4, RZ, P0, !PT ;  /* 0x00000004111d7c10 */ /* 0x000fe200087fe4ff */
[----:B------:R-:W-:Y:S01]  /*0840*/  IMAD.HI.U32 R13, R7, R13, R6 ;  /* 0x0000000d070d7227 */ /* 0x000fe200078e0006 */
[----:B------:R-:W-:Y:S01]  /*0850*/  IADD3 R24, P0, R28, UR13, RZ ;  /* 0x0000000d1c187c10 */ /* 0x000fe2000ff1e0ff */
[----:B------:R-:W4:Y:S01]  /*0860*/  @!P3 LDC.64 R6, c[0x0][0x318] ;  /* 0x0000c600ff06bb82 */ /* 0x000f220000000a00 */
[----:B------:R-:W-:Y:S01]  /*0870*/  USHF.L.U64.HI UR14, UR8, 0x5, UR9 ;  /* 0x00000005080e7899 */ /* 0x000fe20008010209 */
[----:B------:R-:W-:Y:S01]  /*0880*/  IMAD.IADD R2, R5, 0x1, -R2 ;  /* 0x0000000105027824 */ /* 0x000fe200078e0a02 */
[----:B------:R-:W-:Y:S01]  /*0890*/  IADD3.X R25, R29, UR4, RZ, P0, !PT ;  /* 0x000000041d197c10 */ /* 0x000fe200087fe4ff */
[----:B------:R-:W-:Y:S01]  /*08a0*/  IMAD.HI.U32 R13, R13, R4, RZ ;  /* 0x000000040d0d7227 */ /* 0x000fe200078e00ff */
[----:B------:R-:W-:Y:S01]  /*08b0*/  IADD3 R26, P1, R24, UR13, RZ ;  /* 0x0000000d181a7c10 */ /* 0x000fe2000ff3e0ff */
[----:B------:R-:W-:Y:S02]  /*08c0*/  LDGSTS.E.BYPASS.LTC128B.128 [R187+0x1800], desc[UR16][R28.64] ;  /* 0x018000001cbb7fae */ /* 0x000fe4000b901d50 */
[----:B--2---:R-:W-:Y:S01]  /*08d0*/  IMAD.MOV R21, RZ, RZ, -R13 ;  /* 0x000000ffff157224 */ /* 0x004fe200078e0a0d */
[----:B------:R-:W-:Y:S01]  /*08e0*/  IADD3.X R27, R25, UR4, RZ, P1, !PT ;  /* 0x00000004191b7c10 */ /* 0x000fe20008ffe4ff */
[----:B------:R2:W-:Y:S01]  /*08f0*/  LDGSTS.E.BYPASS.LTC128B.128 [R187+0x2000], desc[UR16][R24.64] ;  /* 0x0200000018bb7fae */ /* 0x0005e2000b901d50 */
[----:B------:R-:W-:-:S02]  /*0900*/  IMAD.SHL.U32 R117, R2, 0x40, RZ ;  /* 0x0000004002757824 */ /* 0x000fc400078e00ff */
[----:B------:R-:W-:Y:S01]  /*0910*/  IMAD R21, R14, R21, R4 ;  /* 0x000000150e157224 */ /* 0x000fe200078e0204 */
[----:B---3--:R-:W-:Y:S01]  /*0920*/  IADD3 R19, P0, R10, R15, RZ ;  /* 0x0000000f0a137210 */ /* 0x008fe20007f1e0ff */
[----:B------:R-:W3:Y:S01]  /*0930*/  @!P3 LDC.64 R4, c[0x0][0x2c8] ;  /* 0x0000b200ff04bb82 */ /* 0x000ee20000000a00 */
[----:B------:R-:W-:Y:S01]  /*0940*/  IADD3 R10, P2, R26, UR13, RZ ;  /* 0x0000000d1a0a7c10 */ /* 0x000fe2000ff5e0ff */
[----:B------:R-:W-:Y:S01]  /*0950*/  LDGSTS.E.BYPASS.LTC128B.128 [R187+0x2800], desc[UR16][R26.64] ;  /* 0x028000001abb7fae */ /* 0x000fe2000b901d50 */
[----:B------:R-:W-:Y:S01]  /*0960*/  ISETP.GT.U32.AND P1, PT, R14, R21, PT ;  /* 0x000000150e00720c */ /* 0x000fe20003f24070 */
[----:B------:R-:W-:Y:S01]  /*0970*/  IMAD.SHL.U32 R118, R3, 0x40, RZ ;  /* 0x0000004003767824 */ /* 0x000fe200078e00ff */
[----:B------:R-:W-:Y:S01]  /*0980*/  LOP3.LUT R117, R117, 0x1c0, RZ, 0xc0, !PT ;  /* 0x000001c075757812 */ /* 0x000fe200078ec0ff */
[----:B------:R-:W-:Y:S01]  /*0990*/  IMAD.IADD R204, R123, 0x1, -R204 ;  /* 0x000000017bcc7824 */ /* 0x000fe200078e0acc */
[----:B-1----:R-:W-:Y:S01]  /*09a0*/  LEA.HI.X.SX32 R17, R15, R11, 0x1, P0 ;  /* 0x0000000b0f117211 */ /* 0x002fe200000f0eff */
[----:B------:R-:W-:Y:S01]  /*09b0*/  IMAD R226, R120, 0x8, R121 ;  /* 0x0000000878e27824 */ /* 0x000fe200078e0279 */
[----:B------:R-:W-:Y:S01]  /*09c0*/  IADD3.X R11, R27, UR4, RZ, P2, !PT ;  /* 0x000000041b0b7c10 */ /* 0x000fe200097fe4ff */
[----:B------:R-:W-:Y:S01]  /*09d0*/  VIADD R200, R206, 0x9e3779b9 ;  /* 0x9e3779b9cec87836 */ /* 0x000fe20000000000 */
[----:B----4-:R-:W-:Y:S01]  /*09e0*/  @!P3 ISETP.NE.U32.AND P2, PT, R6, RZ, PT ;  /* 0x000000ff0600b20c */ /* 0x010fe20003f45070 */
[C---:B------:R-:W-:Y:S01]  /*09f0*/  IMAD R16, R17.reuse, UR8, RZ ;  /* 0x0000000811107c24 */ /* 0x040fe2000f8e02ff */
[----:B------:R-:W-:Y:S01]  /*0a00*/  LOP3.LUT R118, R118, 0xfffffe00, RZ, 0xc0, !PT ;  /* 0xfffffe0076767812 */ /* 0x000fe200078ec0ff */
[----:B------:R-:W-:Y:S01]  /*0a10*/  IMAD R6, R17, UR10, RZ ;  /* 0x0000000a11067c24 */ /* 0x000fe2000f8e02ff */
[----:B------:R-:W-:Y:S01]  /*0a20*/  @!P3 ISETP.NE.AND.EX P2, PT, R7, RZ, PT, P2 ;  /* 0x000000ff0700b20c */ /* 0x000fe20003f45320 */
[----:B------:R-:W-:Y:S01]  /*0a30*/  @!P1 IMAD.IADD R21, R21, 0x1, -R14 ;  /* 0x0000000115159824 */ /* 0x000fe200078e0a0e */
[----:B------:R-:W-:Y:S01]  /*0a40*/  LOP3.LUT R7, R125, R12, RZ, 0x3c, !PT ;  /* 0x0000000c7d077212 */ /* 0x000fe200078e3cff */
[----:B------:R-:W-:Y:S01]  /*0a50*/  @!P1 VIADD R13, R13, 0x1 ;  /* 0x000000010d0d9836 */ /* 0x000fe20000000000 */
[----:B------:R-:W-:Y:S01]  /*0a60*/  ISETP.NE.AND P1, PT, R12, RZ, PT ;  /* 0x000000ff0c00720c */ /* 0x000fe20003f25270 */
[----:B------:R-:W-:Y:S01]  /*0a70*/  IMAD R16, R19, UR9, R16 ;  /* 0x0000000913107c24 */ /* 0x000fe2000f8e0210 */
[----:B------:R-:W-:Y:S01]  /*0a80*/  ISETP.GE.U32.AND P4, PT, R21, R14, PT ;  /* 0x0000000e1500720c */ /* 0x000fe20003f86070 */
[----:B--2---:R-:W-:Y:S01]  /*0a90*/  IMAD.WIDE.U32 R24, R19, UR8, R22 ;  /* 0x0000000813187c25 */ /* 0x004fe2000f8e0016 */
[----:B---3--:R-:W-:Y:S01]  /*0aa0*/  @!P3 SEL R5, R5, RZ, P2 ;  /* 0x000000ff0505b207 */ /* 0x008fe20001000000 */
[----:B------:R1:W-:Y:S01]  /*0ab0*/  LDGSTS.E.BYPASS.LTC128B.128 [R187+0x3000], desc[UR16][R10.64] ;  /* 0x030000000abb7fae */ /* 0x0003e2000b901d50 */
[----:B------:R-:W-:Y:S01]  /*0ac0*/  ISETP.GE.AND P0, PT, R7, RZ, PT ;  /* 0x000000ff0700720c */ /* 0x000fe20003f06270 */
[----:B------:R-:W-:Y:S01]  /*0ad0*/  IMAD.IADD R25, R25, 0x1, R16 ;  /* 0x0000000119197824 */ /* 0x000fe200078e0210 */
[----:B------:R-:W-:Y:S01]  /*0ae0*/  @!P3 IADD3 R116, R5, R4, -R15 ;  /* 0x000000040574b210 */ /* 0x000fe20007ffe80f */
[----:B------:R-:W-:Y:S01]  /*0af0*/  IMAD R7, R9, UR6, RZ ;  /* 0x0000000609077c24 */ /* 0x000fe2000f8e02ff */
[----:B------:R-:W-:Y:S01]  /*0b00*/  ULDC.64 UR8, c[0x0][0x220] ;  /* 0x0000880000087ab9 */ /* 0x000fe20000000a00 */
[----:B------:R-:W-:Y:S01]  /*0b10*/  IMAD R6, R19, UR11, R6 ;  /* 0x0000000b13067c24 */ /* 0x000fe2000f8e0206 */
[----:B------:R-:W-:Y:S01]  /*0b20*/  SHF.R.S32.HI R137, RZ, 0x1f, R204 ;  /* 0x0000001fff897819 */ /* 0x000fe200000114cc */
[----:B------:R-:W-:-:S02]  /*0b30*/  VIADD R4, R116, 0x3f ;  /* 0x0000003f74047836 */ /* 0x000fc40000000000 */
[----:B------:R-:W-:Y:S02]  /*0b40*/  @P4 VIADD R13, R13, 0x1 ;  /* 0x000000010d0d4836 */ /* 0x000fe40000000000 */
[----:B------:R-:W-:Y:S01]  /*0b50*/  IMAD.WIDE.U32 R22, R19, UR10, R22 ;  /* 0x0000000a13167c25 */ /* 0x000fe2000f8e0016 */
[----:B------:R-:W-:-:S03]  /*0b60*/  SHF.R.S32.HI R5, RZ, 0x1f, R4 ;  /* 0x0000001fff057819 */ /* 0x000fc60000011404 */
[C---:B------:R-:W-:Y:S01]  /*0b70*/  IMAD R7, R124.reuse, UR7, R7 ;  /* 0x000000077c077c24 */ /* 0x040fe2000f8e0207 */
[----:B------:R-:W-:Y:S01]  /*0b80*/  LEA.HI R132, R5, R4, RZ, 0x6 ;  /* 0x0000000405847211 */ /* 0x000fe200078f30ff */
[C---:B------:R-:W-:Y:S01]  /*0b90*/  IMAD.WIDE.U32 R24, R124.reuse, UR6, R24 ;  /* 0x000000067c187c25 */ /* 0x040fe2000f8e0018 */
[----:B------:R-:W-:Y:S02]  /*0ba0*/  ULDC.64 UR6, c[0x0][0x238] ;  /* 0x00008e0000067ab9 */ /* 0x000fe40000000a00 */
[----:B------:R-:W-:Y:S01]  /*0bb0*/  SHF.R.S32.HI R132, RZ, 0x6, R132 ;  /* 0x00000006ff847819 */ /* 0x000fe20000011484 */
[----:B------:R-:W-:Y:S01]  /*0bc0*/  @!P0 IMAD.MOV R13, RZ, RZ, -R13 ;  /* 0x000000ffff0d8224 */ /* 0x000fe200078e0a0d */
[----:B------:R-:W-:Y:S01]  /*0bd0*/  @!P1 LOP3.LUT R13, RZ, R12, RZ, 0x33, !PT ;  /* 0x0000000cff0d9212 */ /* 0x000fe200078e33ff */
[----:B------:R-:W-:Y:S02]  /*0be0*/  IMAD.IADD R23, R23, 0x1, R6 ;  /* 0x0000000117177824 */ /* 0x000fe400078e0206 */
[----:B------:R-:W-:Y:S01]  /*0bf0*/  IMAD R9, R9, UR6, RZ ;  /* 0x0000000609097c24 */ /* 0x000fe2000f8e02ff */
[----:B------:R-:W-:Y:S01]  /*0c00*/  SHF.R.S32.HI R6, RZ, 0x1f, R13 ;  /* 0x0000001fff067819 */ /* 0x000fe2000001140d */
[----:B------:R-:W-:Y:S01]  /*0c10*/  IMAD.WIDE.U32 R14, R124, UR6, R22 ;  /* 0x000000067c0e7c25 */ /* 0x000fe2000f8e0016 */
[----:B-1----:R-:W-:-:S03]  /*0c20*/  IADD3 R10, P1, R10, UR13, RZ ;  /* 0x0000000d0a0a7c10 */ /* 0x002fc6000ff3e0ff */
[----:B------:R-:W-:Y:S01]  /*0c30*/  IMAD R188, R124, UR7, R9 ;  /* 0x000000077cbc7c24 */ /* 0x000fe2000f8e0209 */
[----:B------:R-:W-:Y:S01]  /*0c40*/  ULDC.64 UR6, c[0x0][0x260] ;  /* 0x0000980000067ab9 */ /* 0x000fe20000000a00 */
[----:B------:R-:W-:Y:S01]  /*0c50*/  IMAD.IADD R25, R25, 0x1, R7 ;  /* 0x0000000119197824 */ /* 0x000fe200078e0207 */
[----:B------:R-:W-:Y:S01]  /*0c60*/  IADD3.X R11, R11, UR4, RZ, P1, !PT ;  /* 0x000000040b0b7c10 */ /* 0x000fe20008ffe4ff */
[----:B------:R-:W-:Y:S01]  /*0c70*/  IMAD R4, R6, UR6, RZ ;  /* 0x0000000606047c24 */ /* 0x000fe2000f8e02ff */
[----:B------:R-:W-:Y:S01]  /*0c80*/  UIADD3 UR4, UR5, 0x4000, URZ ;  /* 0x0000400005047890 */ /* 0x000fe2000fffe03f */
[----:B------:R-:W-:Y:S02]  /*0c90*/  VIADD R7, R132, 0xffffffff ;  /* 0xffffffff84077836 */ /* 0x000fe40000000000 */
[C---:B------:R-:W-:Y:S01]  /*0ca0*/  IMAD.WIDE.U32 R190, R13.reuse, UR6, R24 ;  /* 0x000000060dbe7c25 */ /* 0x040fe2000f8e0018 */
[----:B------:R-:W-:Y:S03]  /*0cb0*/  LDGSTS.E.BYPASS.LTC128B.128 [R187+0x3800], desc[UR16][R10.64] ;  /* 0x038000000abb7fae */ /* 0x000fe6000b901d50 */
[----:B------:R-:W-:Y:S01]  /*0cc0*/  IMAD R203, R13, UR7, R4 ;  /* 0x000000070dcb7c24 */ /* 0x000fe2000f8e0204 */
[----:B------:R-:W-:Y:S01]  /*0cd0*/  SHF.R.S32.HI R4, RZ, 0x1f, R7 ;  /* 0x0000001fff047819 */ /* 0x000fe20000011407 */
[----:B------:R-:W-:Y:S01]  /*0ce0*/  IMAD R5, R7, UR12, RZ ;  /* 0x0000000c07057c24 */ /* 0x000fe2000f8e02ff */
[----:B------:R-:W-:Y:S01]  /*0cf0*/  ULDC.64 UR6, c[0x0][0x268] ;  /* 0x00009a0000067ab9 */ /* 0x000fe20000000a00 */
[----:B------:R-:W-:-:S02]  /*0d00*/  IMAD.IADD R189, R15, 0x1, R188 ;  /* 0x000000010fbd7824 */ /* 0x000fc400078e02bc */
[----:B------:R-:W-:Y:S02]  /*0d10*/  IMAD.IADD R203, R191, 0x1, R203 ;  /* 0x00000001bfcb7824 */ /* 0x000fe400078e02cb */
[----:B------:R-:W-:Y:S02]  /*0d20*/  IMAD.MOV.U32 R202, RZ, RZ, R190 ;  /* 0x000000ffffca7224 */ /* 0x000fe400078e00be */
[----:B------:R-:W-:Y:S02]  /*0d30*/  IMAD.MOV.U32 R188, RZ, RZ, R14 ;  /* 0x000000ffffbc7224 */ /* 0x000fe400078e000e */
[----:B------:R-:W-:Y:S02]  /*0d40*/  IMAD R6, R6, UR6, RZ ;  /* 0x0000000606067c24 */ /* 0x000fe4000f8e02ff */
[C---:B------:R-:W-:Y:S02]  /*0d50*/  IMAD R5, R4.reuse, UR18, R5 ;  /* 0x0000001204057c24 */ /* 0x040fe4000f8e0205 */
[----:B------:R-:W-:-:S02]  /*0d60*/  IMAD R4, R4, UR10, RZ ;  /* 0x0000000a04047c24 */ /* 0x000fc4000f8e02ff */
[----:B------:R-:W-:-:S04]  /*0d70*/  IMAD.WIDE.U32 R14, R7, UR18, R202 ;  /* 0x00000012070e7c25 */ /* 0x000fc8000f8e00ca */
[----:B------:R-:W-:-:S04]  /*0d80*/  IMAD.WIDE.U32 R188, R13, UR6, R188 ;  /* 0x000000060dbc7c25 */ /* 0x000fc8000f8e00bc */
[----:B------:R-:W-:Y:S01]  /*0d90*/  IMAD R13, R13, UR7, R6 ;  /* 0x000000070d0d7c24 */ /* 0x000fe2000f8e0206 */
[----:B------:R-:W-:Y:S01]  /*0da0*/  ULDC.64 UR6, c[0x0][0x218] ;  /* 0x0000860000067ab9 */ /* 0x000fe20000000a00 */
[----:B------:R-:W-:Y:S01]  /*0db0*/  IMAD R4, R7, UR11, R4 ;  /* 0x0000000b07047c24 */ /* 0x000fe2000f8e0204 */
[----:B------:R-:W-:Y:S01]  /*0dc0*/  LEA R16, P0, R14, UR6, 0x1 ;  /* 0x000000060e107c11 */ /* 0x000fe2000f8008ff */
[----:B------:R-:W-:Y:S02]  /*0dd0*/  IMAD.IADD R5, R15, 0x1, R5 ;  /* 0x000000010f057824 */ /* 0x000fe400078e0205 */
[----:B------:R-:W-:-:S03]  /*0de0*/  IMAD.WIDE.U32 R6, R7, UR10, RZ ;  /* 0x0000000a07067c25 */ /* 0x000fc6000f8e00ff */
[----:B------:R-:W-:Y:S01]  /*0df0*/  LEA.HI.X R17, R14, UR7, R5, 0x1, P0 ;  /* 0x000000070e117c11 */ /* 0x000fe200080f0c05 */
[----:B------:R-:W-:Y:S01]  /*0e00*/  IMAD.IADD R7, R7, 0x1, R4 ;  /* 0x0000000107077824 */ /* 0x000fe200078e0204 */
[----:B------:R-:W-:Y:S01]  /*0e10*/  LEA R4, P0, R6, R188, 0x6 ;  /* 0x000000bc06047211 */ /* 0x000fe200078030ff */
[----:B------:R-:W-:Y:S01]  /*0e20*/  IMAD.IADD R186, R189, 0x1, R13 ;  /* 0x00000001bdba7824 */ /* 0x000fe200078e020d */
[----:B------:R-:W-:Y:S01]  /*0e30*/  IADD3 R14, P1, R16, UR15, RZ ;  /* 0x0000000f100e7c10 */ /* 0x000fe2000ff3e0ff */
[----:B------:R-:W-:Y:S01]  /*0e40*/  LDGSTS.E.BYPASS.LTC128B.128 [R187+0x4000], desc[UR16][R16.64] ;  /* 0x0400000010bb7fae */ /* 0x000fe2000b901d50 */
[----:B------:R-:W-:Y:S02]  /*0e50*/  IMAD.SHL.U32 R5, R92, 0x40, RZ ;  /* 0x000000405c057824 */ /* 0x000fe400078e00ff */
[----:B------:R-:W-:Y:S01]  /*0e60*/  LEA.HI.X R7, R6, R186, R7, 0x6, P0 ;  /* 0x000000ba06077211 */ /* 0x000fe200000f3407 */
[----:B------:R-:W-:Y:S01]  /*0e70*/  VIADD R220, R226, 0x4 ;  /* 0x00000004e2dc7836 */ /* 0x000fe20000000000 */
[----:B------:R-:W-:-:S02]  /*0e80*/  IADD3.X R15, R17, UR14, RZ, P1, !PT ;  /* 0x0000000e110f7c10 */ /* 0x000fc40008ffe4ff */
[----:B------:R-:W-:Y:S02]  /*0e90*/  IADD3 R18, P0, R14, UR15, RZ ;  /* 0x0000000f0e127c10 */ /* 0x000fe4000ff1e0ff */
[----:B------:R-:W-:Y:S01]  /*0ea0*/  LOP3.LUT R5, R5, 0x1c0, RZ, 0xc0, !PT ;  /* 0x000001c005057812 */ /* 0x000fe200078ec0ff */
[----:B------:R1:W-:Y:S01]  /*0eb0*/  LDGSTS.E.BYPASS.LTC128B.128 [R187+0x4800], desc[UR16][R14.64] ;  /* 0x048000000ebb7fae */ /* 0x0003e2000b901d50 */
[----:B------:R-:W-:Y:S02]  /*0ec0*/  IADD3.X R19, R15, UR14, RZ, P0, !PT ;  /* 0x0000000e0f137c10 */ /* 0x000fe400087fe4ff */
[----:B------:R-:W-:Y:S02]  /*0ed0*/  IADD3 R12, P0, R18, UR15, RZ ;  /* 0x0000000f120c7c10 */ /* 0x000fe4000ff1e0ff */
[----:B------:R-:W-:Y:S01]  /*0ee0*/  LOP3.LUT R8, R5, 0x8, R8, 0xf8, !PT ;  /* 0x0000000805087812 */ /* 0x000fe200078ef808 */
[----:B------:R-:W-:Y:S01]  /*0ef0*/  LDGSTS.E.BYPASS.LTC128B.128 [R187+0x5000], desc[UR16][R18.64] ;  /* 0x0500000012bb7fae */ /* 0x000fe2000b901d50 */
[----:B------:R-:W-:-:S02]  /*0f00*/  IADD3.X R13, R19, UR14, RZ, P0, !PT ;  /* 0x0000000e130d7c10 */ /* 0x000fc400087fe4ff */
[C---:B------:R-:W-:Y:S02]  /*0f10*/  LEA R6, P0, R4.reuse, UR8, 0x1 ;  /* 0x0000000804067c11 */ /* 0x040fe4000f8008ff */
[----:B------:R-:W-:Y:S01]  /*0f20*/  SHF.R.U32.HI R5, RZ, 0x3, R5 ;  /* 0x00000003ff057819 */ /* 0x000fe20000011605 */
[----:B------:R2:W-:Y:S01]  /*0f30*/  LDGSTS.E.BYPASS.LTC128B.128 [R187+0x5800], desc[UR16][R12.64] ;  /* 0x058000000cbb7fae */ /* 0x0005e2000b901d50 */
[----:B------:R-:W-:Y:S01]  /*0f40*/  LEA.HI.X R7, R4, UR9, R7, 0x1, P0 ;  /* 0x0000000904077c11 */ /* 0x000fe200080f0c07 */
[----:B------:R-:W-:Y:S01]  /*0f50*/  IMAD.SHL.U32 R4, R0, 0x8, RZ ;  /* 0x0000000800047824 */ /* 0x000fe200078e00ff */
[----:B------:R-:W-:Y:S01]  /*0f60*/  LOP3.LUT R5, R8, R5, RZ, 0x3c, !PT ;  /* 0x0000000508057212 */ /* 0x000fe200078e3cff */
[----:B------:R-:W0:Y:S03]  /*0f70*/  LDGDEPBAR ;  /* 0x00000000000079af */ /* 0x000e260000000000 */
[----:B------:R-:W-:Y:S01]  /*0f80*/  LOP3.LUT R4, R117, 0x8, R4, 0xf8, !PT ;  /* 0x0000000875047812 */ /* 0x000fe200078ef804 */
[----:B------:R-:W-:Y:S01]  /*0f90*/  IMAD R0, R0, 0x200, R5 ;  /* 0x0000020000007824 */ /* 0x000fe200078e0205 */
[----:B------:R-:W-:-:S04]  /*0fa0*/  SHF.R.U32.HI R117, RZ, 0x3, R117 ;  /* 0x00000003ff757819 */ /* 0x000fc80000011675 */
[----:B------:R-:W-:Y:S01]  /*0fb0*/  LOP3.LUT R117, R4, R117, RZ, 0x3c, !PT ;  /* 0x0000007504757212 */ /* 0x000fe200078e3cff */
[----:B------:R-:W-:Y:S01]  /*0fc0*/  IMAD R4, R121, 0x400, R118 ;  /* 0x0000040079047824 */ /* 0x000fe200078e0276 */
[----:B-1----:R-:W-:Y:S02]  /*0fd0*/  IADD3 R14, P0, R6, UR20, RZ ;  /* 0x00000014060e7c10 */ /* 0x002fe4000ff1e0ff */
[----:B------:R-:W-:Y:S01]  /*0fe0*/  LEA R184, R0, UR4, 0x1 ;  /* 0x0000000400b87c11 */ /* 0x000fe2000f8e08ff */
[----:B------:R-:W-:Y:S01]  /*0ff0*/  IMAD.IADD R185, R4, 0x1, R117 ;  /* 0x0000000104b97824 */ /* 0x000fe200078e0275 */
[----:B------:R-:W-:Y:S01]  /*1000*/  IADD3 R20, P1, R14, UR20, RZ ;  /* 0x000000140e147c10 */ /* 0x000fe2000ff3e0ff */
[----:B------:R-:W-:Y:S01]  /*1010*/  ULDC UR4, c[0x0][0x270] ;  /* 0x00009c0000047ab9 */ /* 0x000fe20000000800 */
[----:B------:R-:W-:Y:S01]  /*1020*/  IADD3.X R15, R7, UR19, RZ, P0, !PT ;  /* 0x00000013070f7c10 */ /* 0x000fe200087fe4ff */
[----:B------:R-:W-:Y:S01]  /*1030*/  VIADD R180, R184, 0x40 ;  /* 0x00000040b8b47836 */ /* 0x000fe20000000000 */
[----:B------:R-:W-:Y:S01]  /*1040*/  IADD3 R22, P0, R20, UR20, RZ ;  /* 0x0000001414167c10 */ /* 0x000fe2000ff1e0ff */
[----:B------:R-:W-:Y:S01]  /*1050*/  IMAD R124, R124, UR4, R125 ;  /* 0x000000047c7c7c24 */ /* 0x000fe2000f8e027d */
[----:B------:R-:W-:-:S02]  /*1060*/  IADD3.X R21, R15, UR19, RZ, P1, !PT ;  /* 0x000000130f157c10 */ /* 0x000fc40008ffe4ff */
[----:B--2---:R-:W-:Y:S01]  /*1070*/  LEA R13, R0, UR5, 0x1 ;  /* 0x00000005000d7c11 */ /* 0x004fe2000f8e08ff */
[----:B------:R-:W-:-:S04]  /*1080*/  DEPBAR.LE SB0, 0x0 ;  /* 0x000080000000791a */ /* 0x000fc80000000000 */
[----:B------:R-:W-:Y:S01]  /*1090*/  BAR.SYNC.DEFER_BLOCKING 0x0 ;  /* 0x0000000000007b1d */ /* 0x000fe20000010000 */
[----:B------:R-:W-:Y:S01]  /*10a0*/  IADD3.X R23, R21, UR19, RZ, P0, !PT ;  /* 0x0000001315177c10 */ /* 0x000fe200087fe4ff */
[----:B------:R-:W-:Y:S01]  /*10b0*/  IMAD.MOV.U32 R12, RZ, RZ, 0x20 ;  /* 0x00000020ff0c7424 */ /* 0x000fe200078e00ff */
[----:B------:R-:W-:Y:S02]  /*10c0*/  LEA R185, R185, UR5, 0x1 ;  /* 0x00000005b9b97c11 */ /* 0x000fe4000f8e08ff */
[----:B------:R-:W-:Y:S02]  /*10d0*/  LOP3.LUT P0, RZ, R92, 0x2, RZ, 0xc0, !PT ;  /* 0x000000025cff7812 */ /* 0x000fe4000780c0ff */
[----:B------:R-:W-:Y:S02]  /*10e0*/  LOP3.LUT P1, RZ, R2, 0x2, RZ, 0xc0, !PT ;  /* 0x0000000202ff7812 */ /* 0x000fe4000782c0ff */
[C---:B------:R-:W-:Y:S02]  /*10f0*/  SEL R3, R12.reuse, 0xffffffe0, !P0 ;  /* 0xffffffe00c037807 */ /* 0x040fe40004000000 */
[----:B------:R-:W-:-:S02]  /*1100*/  SEL R0, R12, 0xffffffe0, !P1 ;  /* 0xffffffe00c007807 */ /* 0x000fc40004800000 */
[----:B------:R-:W-:Y:S01]  /*1110*/  LOP3.LUT P0, RZ, R92, 0x4, RZ, 0xc0, !PT ;  /* 0x000000045cff7812 */ /* 0x000fe2000780c0ff */
[----:B------:R-:W-:Y:S01]  /*1120*/  IMAD.IADD R182, R184, 0x1, R3 ;  /* 0x00000001b8b67824 */ /* 0x000fe200078e0203 */
[----:B------:R-:W-:Y:S01]  /*1130*/  LOP3.LUT P1, RZ, R2, 0x4, RZ, 0xc0, !PT ;  /* 0x0000000402ff7812 */ /* 0x000fe2000782c0ff */
[----:B------:R-:W-:Y:S02]  /*1140*/  IMAD.IADD R183, R185, 0x1, R0 ;  /* 0x00000001b9b77824 */ /* 0x000fe400078e0200 */
[----:B------:R-:W-:-:S05]  /*1150*/  IMAD.MOV.U32 R2, RZ, RZ, 0x40 ;  /* 0x00000040ff027424 */ /* 0x000fca00078e00ff */
[----:B------:R-:W-:Y:S01]  /*1160*/  SEL R2, R2, 0xffffffc0, !P1 ;  /* 0xffffffc002027807 */ /* 0x000fe20004800000 */
[----:B------:R-:W-:Y:S01]  /*1170*/  @!PT LDS RZ, [RZ] ;  /* 0x00000000fffff984 */ /* 0x000fe20000000800 */
[----:B------:R-:W-:Y:S01]  /*1180*/  @!PT LDS RZ, [RZ] ;  /* 0x00000000fffff984 */ /* 0x000fe20000000800 */
[----:B------:R-:W-:Y:S01]  /*1190*/  @!PT LDS RZ, [RZ] ;  /* 0x00000000fffff984 */ /* 0x000fe20000000800 */
[----:B------:R1:W-:Y:S02]  /*11a0*/  LDGSTS.E.BYPASS.LTC128B.128 [R187+0x6000], desc[UR16][R6.64] ;  /* 0x0600000006bb7fae */ /* 0x0003e4000b901d50 */
[----:B------:R-:W-:Y:S02]  /*11b0*/  @P0 VIADD R180, R184, 0xffffffc0 ;  /* 0xffffffc0b8b40836 */ /* 0x000fe40000000000 */
[----:B------:R-:W-:Y:S01]  /*11c0*/  LDGSTS.E.BYPASS.LTC128B.128 [R187+0x6800], desc[UR16][R14.64] ;  /* 0x068000000ebb7fae */ /* 0x000fe2000b901d50 */
[----:B------:R-:W-:Y:S02]  /*11d0*/  IMAD.IADD R181, R185, 0x1, R2 ;  /* 0x00000001b9b57824 */ /* 0x000fe400078e0202 */
[----:B------:R-:W-:Y:S01]  /*11e0*/  IMAD.IADD R139, R3, 0x1, R180 ;  /* 0x00000001038b7824 */ /* 0x000fe200078e02b4 */
[----:B------:R-:W-:Y:S01]  /*11f0*/  LDGSTS.E.BYPASS.LTC128B.128 [R187+0x7000], desc[UR16][R20.64] ;  /* 0x0700000014bb7fae */ /* 0x000fe2000b901d50 */
[----:B------:R-:W-:-:S02]  /*1200*/  IMAD.IADD R179, R0, 0x1, R181 ;  /* 0x0000000100b37824 */ /* 0x000fc400078e02b5 */
[----:B------:R-:W-:Y:S01]  /*1210*/  IMAD.SHL.U32 R3, R124, 0x20, RZ ;  /* 0x000000207c037824 */ /* 0x000fe200078e00ff */
[----:B------:R2:W-:Y:S04]  /*1220*/  LDGSTS.E.BYPASS.LTC128B.128 [R187+0x7800], desc[UR16][R22.64] ;  /* 0x0780000016bb7fae */ /* 0x0005e8000b901d50 */
[----:B------:R-:W-:Y:S01]  /*1230*/  LDSM.16.M88.4 R112, [R185] ;  /* 0x00000000b970783b */ /* 0x000fe20000000200 */
[----:B------:R-:W-:-:S03]  /*1240*/  IADD3 R228, P1, P0, R3, R122, R204 ;  /* 0x0000007a03e47210 */ /* 0x000fc6000783e0cc */
[----:B------:R-:W3:Y:S02]  /*1250*/  LDSM.16.M88.4 R40, [R13+0x4000] ;  /* 0x004000000d28783b */ /* 0x000ee40000000200 */
[----:B------:R-:W-:Y:S02]  /*1260*/  IMAD.WIDE.U32 R214, R228, -0x2daee0ad, RZ ;  /* 0xd2511f53e4d67825 */ /* 0x000fe400078e00ff */
[----:B------:R-:W4:Y:S04]  /*1270*/  LDSM.16.M88.4 R16, [R185+0x2000] ;  /* 0x00200000b910783b */ /* 0x000f280000000200 */
[----:B------:R-:W2:Y:S04]  /*1280*/  LDSM.16.M88.4 R60, [R13+0x4800] ;  /* 0x004800000d3c783b */ /* 0x000ea80000000200 */
[----:B------:R-:W2:Y:S04]  /*1290*/  LDSM.16.M88.4 R8, [R13+0x5000] ;  /* 0x005000000d08783b */ /* 0x000ea80000000200 */
[----:B-1----:R1:W1:Y:S04]  /*12a0*/  LDSM.16.M88.4 R4, [R13+0x5800] ;  /* 0x005800000d04783b */ /* 0x0022680000000200 */
[----:B------:R-:W-:Y:S04]  /*12b0*/  LDSM.16.M88.4 R84, [R182] ;  /* 0x00000000b654783b */ /* 0x000fe80000000200 */
[----:B------:R-:W1:Y:S04]  /*12c0*/  LDSM.16.M88.4 R68, [R183] ;  /* 0x00000000b744783b */ /* 0x000e680000000200 */
[----:B------:R-:W1:Y:S04]  /*12d0*/  LDSM.16.M88.4 R88, [R183+0x2000] ;  /* 0x00200000b758783b */ /* 0x000e680000000200 */
[----:B------:R-:W1:Y:S04]  /*12e0*/  LDSM.16.M88.4 R80, [R182+0x800] ;  /* 0x00080000b650783b */ /* 0x000e680000000200 */
[----:B------:R-:W1:Y:S04]  /*12f0*/  LDSM.16.M88.4 R76, [R182+0x1000] ;  /* 0x00100000b64c783b */ /* 0x000e680000000200 */
[----:B------:R-:W1:Y:S01]  /*1300*/  LDSM.16.M88.4 R72, [R182+0x1800] ;  /* 0x00180000b648783b */ /* 0x000e620000000200 */
[-C--:B---3--:R-:W-:Y:S03]  /*1310*/  HMMA.16816.F32.BF16 R48, R112, R40.reuse, RZ ;  /* 0x000000287030723c */ /* 0x088fe600000418ff */
[----:B------:R-:W-:Y:S03]  /*1320*/  LDSM.16.M88.4 R108, [R180] ;  /* 0x00000000b46c783b */ /* 0x000fe60000000200 */
[C---:B----4-:R-:W-:Y:S01]  /*1330*/  HMMA.16816.F32.BF16 R56, R16.reuse, R40, RZ ;  /* 0x000000281038723c */ /* 0x050fe200000418ff */
[----:B------:R-:W-:Y:S04]  /*1340*/  LDSM.16.M88.4 R104, [R180+0x800] ;  /* 0x00080000b468783b */ /* 0x000fe80000000200 */
[----:B------:R-:W-:Y:S01]  /*1350*/  LDSM.16.M88.4 R92, [R181+0x2000] ;  /* 0x00200000b55c783b */ /* 0x000fe20000000200 */
[-C--:B------:R-:W-:Y:S03]  /*1360*/  HMMA.16816.F32.BF16 R44, R16, R42.reuse, RZ ;  /* 0x0000002a102c723c */ /* 0x080fe600000418ff */
[----:B------:R-:W-:Y:S03]  /*1370*/  LDSM.16.M88.4 R100, [R180+0x1000] ;  /* 0x00100000b464783b */ /* 0x000fe60000000200 */
[----:B------:R-:W-:Y:S01]  /*1380*/  HMMA.16816.F32.BF16 R40, R112, R42, RZ ;  /* 0x0000002a7028723c */ /* 0x000fe200000418ff */
[----:B------:R-:W-:Y:S04]  /*1390*/  LDSM.16.M88.4 R96, [R180+0x1800] ;  /* 0x00180000b460783b */ /* 0x000fe80000000200 */
[----:B------:R-:W0:Y:S01]  /*13a0*/  LDGDEPBAR ;  /* 0x00000000000079af */ /* 0x000e220000000000 */
[C---:B--2---:R-:W-:Y:S06]  /*13b0*/  HMMA.16816.F32.BF16 R20, R16.reuse, R60, RZ ;  /* 0x0000003c1014723c */ /* 0x044fec00000418ff */
[C---:B------:R-:W-:Y:S06]  /*13c0*/  HMMA.16816.F32.BF16 R28, R16.reuse, R8, RZ ;  /* 0x00000008101c723c */ /* 0x040fec00000418ff */
[C---:B-1----:R-:W-:Y:S06]  /*13d0*/  HMMA.16816.F32.BF16 R12, R16.reuse, R62, RZ ;  /* 0x0000003e100c723c */ /* 0x042fec00000418ff */
[----:B------:R-:W-:Y:S06]  /*13e0*/  HMMA.16816.F32.BF16 R24, R16, R10, RZ ;  /* 0x0000000a1018723c */ /* 0x000fec00000418ff */
[C---:B------:R-:W-:Y:S06]  /*13f0*/  HMMA.16816.F32.BF16 R64, R112.reuse, R60, RZ ;  /* 0x0000003c7040723c */ /* 0x040fec00000418ff */
[----:B------:R-:W-:Y:S06]  /*1400*/  HMMA.16816.F32.BF16 R52, R112, R8, RZ ;  /* 0x000000087034723c */ /* 0x000fec00000418ff */
[----:B------:R-:W-:Y:S06]  /*1410*/  HMMA.16816.F32.BF16 R36, R16, R4, RZ ;  /* 0x000000041024723c */ /* 0x000fec00000418ff */
[C---:B------:R-:W-:Y:S06]  /*1420*/  HMMA.16816.F32.BF16 R60, R112.reuse, R62, RZ ;  /* 0x0000003e703c723c */ /* 0x040fec00000418ff */
[C---:B------:R-:W-:Y:S06]  /*1430*/  HMMA.16816.F32.BF16 R8, R112.reuse, R10, RZ ;  /* 0x0000000a7008723c */ /* 0x040fec00000418ff */
[----:B------:R-:W-:Y:S06]  /*1440*/  HMMA.16816.F32.BF16 R32, R112, R4, RZ ;  /* 0x000000047020723c */ /* 0x000fec00000418ff */
[-C--:B------:R-:W-:Y:S06]  /*1450*/  HMMA.16816.F32.BF16 R16, R16, R6.reuse, RZ ;  /* 0x000000061010723c */ /* 0x080fec00000418ff */
[----:B------:R-:W-:Y:S01]  /*1460*/  HMMA.16816.F32.BF16 R112, R112, R6, RZ ;  /* 0x000000067070723c */ /* 0x000fe200000418ff */
[----:B------:R-:W1:Y:S05]  /*1470*/  LDSM.16.M88.4 R4, [R181] ;  /* 0x00000000b504783b */ /* 0x000e6a0000000200 */
[C---:B------:R-:W-:Y:S06]  /*1480*/  HMMA.16816.F32.BF16 R48, R68.reuse, R84, R48 ;  /* 0x000000544430723c */ /* 0x040fec0000041830 */
[----:B------:R-:W-:Y:S06]  /*1490*/  HMMA.16816.F32.BF16 R40, R68, R86, R40 ;  /* 0x000000564428723c */ /* 0x000fec0000041828 */
[C---:B------:R-:W-:Y:S06]  /*14a0*/  HMMA.16816.F32.BF16 R56, R88.reuse, R84, R56 ;  /* 0x000000545838723c */ /* 0x040fec0000041838 */
[C---:B------:R-:W-:Y:S06]  /*14b0*/  HMMA.16816.F32.BF16 R20, R88.reuse, R80, R20 ;  /* 0x000000505814723c */ /* 0x040fec0000041814 */
[C---:B------:R-:W-:Y:S06]  /*14c0*/  HMMA.16816.F32.BF16 R28, R88.reuse, R76, R28 ;  /* 0x0000004c581c723c */ /* 0x040fec000004181c */
[C---:B------:R-:W-:Y:S06]  /*14d0*/  HMMA.16816.F32.BF16 R36, R88.reuse, R72, R36 ;  /* 0x000000485824723c */ /* 0x040fec0000041824 */
[C---:B------:R-:W-:Y:S01]  /*14e0*/  HMMA.16816.F32.BF16 R44, R88.reuse, R86, R44 ;  /* 0x00000056582c723c */ /* 0x040fe2000004182c */
[----:B------:R-:W-:Y:S05]  /*14f0*/  LDSM.16.M88.4 R84, [R139] ;  /* 0x000000008b54783b */ /* 0x000fea0000000200 */
[C---:B------:R-:W-:Y:S06]  /*1500*/  HMMA.16816.F32.BF16 R12, R88.reuse, R82, R12 ;  /* 0x00000052580c723c */ /* 0x040fec000004180c */
[C---:B------:R-:W-:Y:S06]  /*1510*/  HMMA.16816.F32.BF16 R24, R88.reuse, R78, R24 ;  /* 0x0000004e5818723c */ /* 0x040fec0000041818 */
[----:B------:R-:W-:Y:S01]  /*1520*/  HMMA.16816.F32.BF16 R16, R88, R74, R16 ;  /* 0x0000004a5810723c */ /* 0x000fe20000041810 */
[----:B------:R-:W2:Y:S05]  /*1530*/  LDSM.16.M88.4 R88, [R179] ;  /* 0x00000000b358783b */ /* 0x000eaa0000000200 */
[C---:B------:R-:W-:Y:S06]  /*1540*/  HMMA.16816.F32.BF16 R64, R68.reuse, R80, R64 ;  /* 0x000000504440723c */ /* 0x040fec0000041840 */
[----:B------:R-:W-:Y:S01]  /*1550*/  HMMA.16816.F32.BF16 R60, R68, R82, R60 ;  /* 0x00000052443c723c */ /* 0x000fe2000004183c */
[----:B------:R-:W3:Y:S05]  /*1560*/  LDSM.16.M88.4 R80, [R139+0x800] ;  /* 0x000800008b50783b */ /* 0x000eea0000000200 */
[----:B-1----:R-:W-:Y:S06]  /*1570*/  HMMA.16816.F32.BF16 R48, R4, R108, R48 ;  /* 0x0000006c0430723c */ /* 0x002fec0000041830 */
[----:B------:R-:W-:Y:S06]  /*1580*/  HMMA.16816.F32.BF16 R52, R68, R76, R52 ;  /* 0x0000004c4434723c */ /* 0x000fec0000041834 */
[----:B------:R-:W-:Y:S06]  /*1590*/  HMMA.16816.F32.BF16 R40, R4, R110, R40 ;  /* 0x0000006e0428723c */ /* 0x000fec0000041828 */
[C---:B------:R-:W-:Y:S06]  /*15a0*/  HMMA.16816.F32.BF16 R32, R68.reuse, R72, R32 ;  /* 0x000000484420723c */ /* 0x040fec0000041820 */
[C---:B------:R-:W-:Y:S01]  /*15b0*/  HMMA.16816.F32.BF16 R8, R68.reuse, R78, R8 ;  /* 0x0000004e4408723c */ /* 0x040fe20000041808 */
[----:B------:R-:W-:Y:S05]  /*15c0*/  LDSM.16.M88.4 R76, [R139+0x1000] ;  /* 0x001000008b4c783b */ /* 0x000fea0000000200 */
[----:B------:R-:W-:Y:S01]  /*15d0*/  HMMA.16816.F32.BF16 R112, R68, R74, R112 ;  /* 0x0000004a4470723c */ /* 0x000fe20000041870 */
[----:B------:R-:W1:Y:S04]  /*15e0*/  LDSM.16.M88.4 R68, [R179+0x2000] ;  /* 0x00200000b344783b */ /* 0x000e680000000200 */
[----:B------:R-:W4:Y:S01]  /*15f0*/  LDSM.16.M88.4 R72, [R139+0x1800] ;  /* 0x001800008b48783b */ /* 0x000f220000000200 */
[----:B------:R-:W-:Y:S01]  /*1600*/  HMMA.16816.F32.BF16 R64, R4, R104, R64 ;  /* 0x000000680440723c */ /* 0x000fe20000041840 */
[----:B------:R-:W-:-:S05]  /*1610*/  DEPBAR.LE SB0, 0x0 ;  /* 0x000080000000791a */ /* 0x000fca0000000000 */
[----:B------:R-:W-:Y:S06]  /*1620*/  HMMA.16816.F32.BF16 R60, R4, R106, R60 ;  /* 0x0000006a043c723c */ /* 0x000fec000004183c */
[----:B------:R-:W-:Y:S06]  /*1630*/  HMMA.16816.F32.BF16 R20, R92, R104, R20 ;  /* 0x000000685c14723c */ /* 0x000fec0000041814 */
[----:B--2---:R-:W-:Y:S06]  /*1640*/  HMMA.16816.F32.BF16 R48, R88, R84, R48 ;  /* 0x000000545830723c */ /* 0x004fec0000041830 */
[----:B------:R-:W-:Y:S06]  /*1650*/  HMMA.16816.F32.BF16 R52, R4, R100, R52 ;  /* 0x000000640434723c */ /* 0x000fec0000041834 */
[----:B------:R-:W-:Y:S06]  /*1660*/  HMMA.16816.F32.BF16 R40, R88, R86, R40 ;  /* 0x000000565828723c */ /* 0x000fec0000041828 */
[----:B------:R-:W-:Y:S06]  /*1670*/  HMMA.16816.F32.BF16 R8, R4, R102, R8 ;  /* 0x000000660408723c */ /* 0x000fec0000041808 */
[----:B---3--:R-:W-:Y:S06]  /*1680*/  HMMA.16816.F32.BF16 R64, R88, R80, R64 ;  /* 0x000000505840723c */ /* 0x008fec0000041840 */
[----:B------:R-:W-:Y:S06]  /*1690*/  HMMA.16816.F32.BF16 R12, R92, R106, R12 ;  /* 0x0000006a5c0c723c */ /* 0x000fec000004180c */
[----:B------:R-:W-:Y:S06]  /*16a0*/  HMMA.16816.F32.BF16 R32, R4, R96, R32 ;  /* 0x000000600420723c */ /* 0x000fec0000041820 */
[----:B------:R-:W-:Y:S06]  /*16b0*/  HMMA.16816.F32.BF16 R60, R88, R82, R60 ;  /* 0x00000052583c723c */ /* 0x000fec000004183c */
[C---:B------:R-:W-:Y:S06]  /*16c0*/  HMMA.16816.F32.BF16 R44, R92.reuse, R110, R44 ;  /* 0x0000006e5c2c723c */ /* 0x040fec000004182c */
[----:B------:R-:W-:Y:S06]  /*16d0*/  HMMA.16816.F32.BF16 R28, R92, R100, R28 ;  /* 0x000000645c1c723c */ /* 0x000fec000004181c */
[----:B-1----:R-:W-:Y:S06]  /*16e0*/  HMMA.16816.F32.BF16 R20, R68, R80, R20 ;  /* 0x000000504414723c */ /* 0x002fec0000041814 */
[----:B------:R-:W-:Y:S01]  /*16f0*/  HMMA.16816.F32.BF16 R24, R92, R102, R24 ;  /* 0x000000665c18723c */ /* 0x000fe20000041818 */
[----:B------:R-:W-:-:S04]  /*1700*/  FMNMX.FTZ R81, R48, R49, !PT ;  /* 0x0000003130517209 */ /* 0x000fc80007810000 */
[----:B------:R-:W-:Y:S01]  /*1710*/  FMNMX.FTZ R80, R40, R81, !PT ;  /* 0x0000005128507209 */ /* 0x000fe20007810000 */
[----:B------:R-:W-:Y:S03]  /*1720*/  HMMA.16816.F32.BF16 R4, R4, R98, R112 ;  /* 0x000000620404723c */ /* 0x000fe60000041870 */
[----:B------:R-:W-:-:S03]  /*1730*/  FMNMX.FTZ R81, R41, R80, !PT ;  /* 0x0000005029517209 */ /* 0x000fc60007810000 */
[----:B------:R-:W-:Y:S01]  /*1740*/  HMMA.16816.F32.BF16 R52, R88, R76, R52 ;  /* 0x0000004c5834723c */ /* 0x000fe20000041834 */
[----:B------:R-:W-:-:S05]  /*1750*/  FMNMX.FTZ R80, R64, R81, !PT ;  /* 0x0000005140507209 */ /* 0x000fca0007810000 */
[----:B------:R-:W-:Y:S06]  /*1760*/  HMMA.16816.F32.BF16 R56, R92, R108, R56 ;  /* 0x0000006c5c38723c */ /* 0x000fec0000041838 */
[----:B------:R-:W-:Y:S06]  /*1770*/  HMMA.16816.F32.BF16 R8, R88, R78, R8 ;  /* 0x0000004e5808723c */ /* 0x000fec0000041808 */
[----:B------:R-:W-:Y:S06]  /*1780*/  HMMA.16816.F32.BF16 R12, R68, R82, R12 ;  /* 0x00000052440c723c */ /* 0x000fec000004180c */
[----:B------:R-:W-:Y:S01]  /*1790*/  HMMA.16816.F32.BF16 R36, R92, R96, R36 ;  /* 0x000000605c24723c */ /* 0x000fe20000041824 */
[----:B------:R-:W-:-:S02]  /*17a0*/  SHF.R.S32.HI R82, RZ, 0x1f, R3 ;  /* 0x0000001fff527819 */ /* 0x000fc40000011403 */
[----:B------:R-:W-:Y:S02]  /*17b0*/  FMNMX.FTZ R3, R65, R80, !PT ;  /* 0x0000005041037209 */ /* 0x000fe40007810000 */
[----:B------:R-:W-:Y:S01]  /*17c0*/  IADD3.X R137, R82, R119, R137, P1, P0 ;  /* 0x0000007752897210 */ /* 0x000fe20000fe0489 */
[----:B----4-:R-:W-:Y:S01]  /*17d0*/  HMMA.16816.F32.BF16 R32, R88, R72, R32 ;  /* 0x000000485820723c */ /* 0x010fe20000041820 */
[----:B------:R-:W-:Y:S02]  /*17e0*/  FMNMX.FTZ R80, R60, R3, !PT ;  /* 0x000000033c507209 */ /* 0x000fe40007810000 */
[----:B------:R-:W-:Y:S02]  /*17f0*/  LOP3.LUT R137, R137, R206, RZ, 0x3c, !PT ;  /* 0x000000ce89897212 */ /* 0x000fe400078e3cff */
[----:B------:R-:W-:Y:S01]  /*1800*/  FMNMX.FTZ R3, R61, R80, !PT ;  /* 0x000000503d037209 */ /* 0x000fe20007810000 */
[----:B------:R-:W-:Y:S01]  /*1810*/  HMMA.16816.F32.BF16 R44, R68, R86, R44 ;  /* 0x00000056442c723c */ /* 0x000fe2000004182c */
[----:B------:R-:W-:-:S05]  /*1820*/  ISETP.GE.AND P0, PT, R116, 0x41, PT ;  /* 0x000000417400780c */ /* 0x000fca0003f06270 */
[----:B------:R-:W-:Y:S01]  /*1830*/  HMMA.16816.F32.BF16 R28, R68, R76, R28 ;  /* 0x0000004c441c723c */ /* 0x000fe2000004181c */
[----:B------:R-:W-:-:S05]  /*1840*/  IMAD.WIDE.U32 R86, R226, -0x326172a9, RZ ;  /* 0xcd9e8d57e2567825 */ /* 0x000fca00078e00ff */
[----:B------:R-:W-:Y:S01]  /*1850*/  HMMA.16816.F32.BF16 R16, R92, R98, R16 ;  /* 0x000000625c10723c */ /* 0x000fe20000041810 */
[----:B------:R-:W-:Y:S01]  /*1860*/  IMAD.WIDE.U32 R76, R220, -0x326172a9, RZ ;  /* 0xcd9e8d57dc4c7825 */ /* 0x000fe200078e00ff */
[----:B------:R-:W-:-:S04]  /*1870*/  LOP3.LUT R82, R87, R137, RZ, 0x3c, !PT ;  /* 0x0000008957527212 */ /* 0x000fc800078e3cff */
[----:B------:R-:W-:Y:S01]  /*1880*/  HMMA.16816.F32.BF16 R24, R68, R78, R24 ;  /* 0x0000004e4418723c */ /* 0x000fe20000041818 */
[----:B------:R-:W-:Y:S01]  /*1890*/  LOP3.LUT R80, R77, R137, RZ, 0x3c, !PT ;  /* 0x000000894d507212 */ /* 0x000fe200078e3cff */
[----:B------:R-:W-:-:S04]  /*18a0*/  IMAD.WIDE.U32 R82, R82, -0x2daee0ad, RZ ;  /* 0xd2511f5352527825 */ /* 0x000fc800078e00ff */
[----:B------:R-:W-:Y:S01]  /*18b0*/  HMMA.16816.F32.BF16 R4, R88, R74, R4 ;  /* 0x0000004a5804723c */ /* 0x000fe20000041804 */
[----:B------:R-:W-:Y:S01]  /*18c0*/  FMNMX.FTZ R78, R52, R3, !PT ;  /* 0x00000003344e7209 */ /* 0x000fe20007810000 */
[----:B------:R-:W-:Y:S01]  /*18d0*/  IMAD.WIDE.U32 R80, R80, -0x2daee0ad, RZ ;  /* 0xd2511f5350507825 */ /* 0x000fe200078e00ff */
[----:B------:R-:W-:Y:S02]  /*18e0*/  LEA R79, R132, 0xfffffffe, 0x1 ;  /* 0xfffffffe844f7811 */ /* 0x000fe400078e08ff */
[----:B------:R-:W-:Y:S01]  /*18f0*/  LOP3.LUT R174, R83, R214, R141, 0x96, !PT ;  /* 0x000000d653ae7212 */ /* 0x000fe200078e968d */
[----:B------:R-:W-:Y:S02]  /*1900*/  HMMA.16816.F32.BF16 R56, R68, R84, R56 ;  /* 0x000000544438723c */ /* 0x000fe40000041838 */
[----:B------:R-:W-:-:S04]  /*1910*/  VIADD R3, R79, 0x1 ;  /* 0x000000014f037836 */ /* 0x000fc80000000000 */
[C---:B------:R-:W-:Y:S01]  /*1920*/  HMMA.16816.F32.BF16 R36, R68.reuse, R72, R36 ;  /* 0x000000484424723c */ /* 0x040fe20000041824 */
[----:B------:R-:W-:Y:S02]  /*1930*/  FMNMX.FTZ R85, R53, R78, !PT ;  /* 0x0000004e35557209 */ /* 0x000fe40007810000 */
[----:B------:R-:W-:Y:S02]  /*1940*/  LOP3.LUT R78, R81, R214, R141, 0x96, !PT ;  /* 0x000000d6514e7212 */ /* 0x000fe400078e968d */
[----:B------:R-:W-:Y:S01]  /*1950*/  FMNMX.FTZ R88, R8, R85, !PT ;  /* 0x0000005508587209 */ /* 0x000fe20007810000 */
[----:B------:R-:W-:Y:S01]  /*1960*/  HMMA.16816.F32.BF16 R16, R68, R74, R16 ;  /* 0x0000004a4410723c */ /* 0x000fe20000041810 */
[--C-:B------:R-:W-:Y:S02]  /*1970*/  LOP3.LUT R214, R215, R3, R207.reuse, 0x96, !PT ;  /* 0x00000003d7d67212 */ /* 0x100fe400078e96cf */
[----:B------:R-:W-:Y:S02]  /*1980*/  FMNMX.FTZ R3, R9, R88, !PT ;  /* 0x0000005809037209 */ /* 0x000fe40007810000 */
[----:B------:R-:W-:Y:S01]  /*1990*/  LOP3.LUT R84, R215, R79, R207, 0x96, !PT ;  /* 0x0000004fd7547212 */ /* 0x000fe200078e96cf */
[----:B------:R-:W-:Y:S01]  /*19a0*/  IMAD.WIDE.U32 R214, R214, -0x326172a9, RZ ;  /* 0xcd9e8d57d6d67825 */ /* 0x000fe200078e00ff */
[----:B------:R-:W-:-:S02]  /*19b0*/  FMNMX.FTZ R72, R32, R3, !PT ;  /* 0x0000000320487209 */ /* 0x000fc40007810000 */
[----:B------:R-:W-:Y:S01]  /*19c0*/  LOP3.LUT R3, R117, R118, RZ, 0xfc, !PT ;  /* 0x0000007675037212 */ /* 0x000fe200078efcff */
[----:B------:R-:W-:Y:S01]  /*19d0*/  IMAD.WIDE.U32 R84, R84, -0x326172a9, RZ ;  /* 0xcd9e8d5754547825 */ /* 0x000fe200078e00ff */
[----:B------:R-:W-:Y:S02]  /*19e0*/  FMNMX.FTZ R79, R33, R72, !PT ;  /* 0x00000048214f7209 */ /* 0x000fe40007810000 */
[-CC-:B------:R-:W-:Y:S02]  /*19f0*/  LOP3.LUT R72, R215, R86.reuse, R200.reuse, 0x96, !PT ;  /* 0x00000056d7487212 */ /* 0x180fe400078e96c8 */
[----:B------:R-:W-:Y:S02]  /*1a00*/  FMNMX.FTZ R68, R4, R79, !PT ;  /* 0x0000004f04447209 */ /* 0x000fe40007810000 */
[----:B------:R-:W-:Y:S02]  /*1a10*/  LOP3.LUT R73, R85, R86, R200, 0x96, !PT ;  /* 0x0000005655497212 */ /* 0x000fe400078e96c8 */
[----:B------:R-:W-:-:S02]  /*1a20*/  FMNMX.FTZ R75, R56, R57, !PT ;  /* 0x00000039384b7209 */ /* 0x000fc40007810000 */
[----:B------:R-:W-:Y:S01]  /*1a30*/  FMNMX.FTZ R71, R5, R68, !PT ;  /* 0x0000004405477209 */ /* 0x000fe20007810000 */
[----:B------:R-:W-:Y:S06]  /*1a40*/  BAR.SYNC.DEFER_BLOCKING 0x0 ;  /* 0x0000000000007b1d */ /* 0x000fec0000010000 */
[----:B------:R-:W-:Y:S05]  /*1a50*/  @!P0 BRA `(.L_x_1458) ;  /* 0x0000000000588947 */ /* 0x000fea0003800000 */
[----:B------:R-:W-:-:S04]  /*1a60*/  VIADD R79, R132, 0xfffffffe ;  /* 0xfffffffe844f7836 */ /* 0x000fc80000000000 */
[C---:B------:R-:W-:Y:S01]  /*1a70*/  IMAD R68, R79.reuse, UR12, RZ ;  /* 0x0000000c4f447c24 */ /* 0x040fe2000f8e02ff */
[----:B------:R-:W-:Y:S01]  /*1a80*/  SHF.R.S32.HI R69, RZ, 0x1f, R79 ;  /* 0x0000001fff457819 */ /* 0x000fe2000001144f */
        /* <DEDUP_REMOVED lines=18> */
[----:B------:R-:W0:Y:S02]  /*1bb0*/  LDGDEPBAR ;  /* 0x00000000000079af */ /* 0x000e240000000000 */
.L_x_1458:
[----:B-1----:R-:W-:Y:S01]  /*1bc0*/  FMNMX.FTZ R68, R44, R75, !PT ;  /* 0x0000004b2c447209 */ /* 0x002fe20007810000 */
[----:B------:R-:W1:Y:S01]  /*1bd0*/  SHFL.BFLY PT, R70, R71, 0x2, 0x1f ;  /* 0x0c401f0047467f89 */ /* 0x000e6200000e0000 */
[----:B------:R-:W-:Y:S01]  /*1be0*/  VIADD R199, R206, 0x3c6ef372 ;  /* 0x3c6ef372cec77836 */ /* 0x000fe20000000000 */
[--C-:B------:R-:W-:Y:S01]  /*1bf0*/  LOP3.LUT R75, R85, R76, R200.reuse, 0x96, !PT ;  /* 0x0000004c554b7212 */ /* 0x100fe200078e96c8 */
[----:B------:R-:W-:Y:S01]  /*1c00*/  IMAD.WIDE.U32 R174, R174, -0x326172a9, RZ ;  /* 0xcd9e8d57aeae7825 */ /* 0x000fe200078e00ff */
[----:B------:R-:W-:Y:S01]  /*1c10*/  FMNMX.FTZ R77, R45, R68, !PT ;  /* 0x000000442d4d7209 */ /* 0x000fe20007810000 */
[----:B------:R-:W-:Y:S01]  /*1c20*/  ULDC UR4, c[0x0][0x2ec] ;  /* 0x0000bb0000047ab9 */ /* 0x000fe20000000800 */
[----:B------:R-:W-:Y:S01]  /*1c30*/  LOP3.LUT R69, R215, R76, R200, 0x96, !PT ;  /* 0x0000004cd7457212 */ /* 0x000fe200078e96c8 */
[----:B------:R-:W-:Y:S01]  /*1c40*/  IMAD.WIDE.U32 R78, R78, -0x326172a9, RZ ;  /* 0xcd9e8d574e4e7825 */ /* 0x000fe200078e00ff */
[----:B------:R-:W-:Y:S01]  /*1c50*/  FMNMX.FTZ R68, R20, R77, !PT ;  /* 0x0000004d14447209 */ /* 0x000fe20007810000 */
[----:B------:R-:W2:Y:S01]  /*1c60*/  LDC.U8 R208, c[0x0][0x388] ;  /* 0x0000e200ffd07b82 */ /* 0x000ea20000000000 */
[----:B------:R-:W-:Y:S01]  /*1c70*/  LOP3.LUT R76, R175, R84, R199, 0x96, !PT ;  /* 0x00000054af4c7212 */ /* 0x000fe200078e96c7 */
[----:B------:R-:W-:Y:S01]  /*1c80*/  IMAD.WIDE.U32 R216, R73, -0x2daee0ad, RZ ;  /* 0xd2511f5349d87825 */ /* 0x000fe200078e00ff */
[----:B------:R-:W-:-:S02]  /*1c90*/  FMNMX.FTZ R81, R21, R68, !PT ;  /* 0x0000004415517209 */ /* 0x000fc40007810000 */
[--C-:B------:R-:W-:Y:S01]  /*1ca0*/  LOP3.LUT R74, R79, R84, R199.reuse, 0x96, !PT ;  /* 0x000000544f4a7212 */ /* 0x100fe200078e96c7 */
[----:B------:R-:W-:Y:S01]  /*1cb0*/  IMAD.WIDE.U32 R170, R72, -0x2daee0ad, RZ ;  /* 0xd2511f5348aa7825 */ /* 0x000fe200078e00ff */
[----:B------:R-:W-:Y:S02]  /*1cc0*/  FMNMX.FTZ R84, R12, R81, !PT ;  /* 0x000000510c547209 */ /* 0x000fe40007810000 */
[--C-:B------:R-:W-:Y:S01]  /*1cd0*/  LOP3.LUT R212, R175, R214, R199.reuse, 0x96, !PT ;  /* 0x000000d6afd47212 */ /* 0x100fe200078e96c7 */
[----:B------:R-:W-:Y:S01]  /*1ce0*/  VIADD R196, R207, 0x32370b8f ;  /* 0x32370b8fcfc47836 */ /* 0x000fe20000000000 */
[----:B------:R-:W-:Y:S01]  /*1cf0*/  FMNMX.FTZ R73, R13, R84, !PT ;  /* 0x000000540d497209 */ /* 0x000fe20007810000 */
[----:B------:R-:W-:Y:S01]  /*1d00*/  IMAD.WIDE.U32 R76, R76, -0x2daee0ad, RZ ;  /* 0xd2511f534c4c7825 */ /* 0x000fe200078e00ff */
[----:B------:R-:W-:Y:S02]  /*1d10*/  LOP3.LUT R214, R79, R214, R199, 0x96, !PT ;  /* 0x000000d64fd67212 */ /* 0x000fe400078e96c7 */
[----:B------:R-:W-:Y:S01]  /*1d20*/  FMNMX.FTZ R72, R28, R73, !PT ;  /* 0x000000491c487209 */ /* 0x000fe20007810000 */
[----:B------:R-:W-:Y:S01]  /*1d30*/  VIADD R198, R207, 0x76cf5d0a ;  /* 0x76cf5d0acfc67836 */ /* 0x000fe20000000000 */
[----:B-1----:R-:W-:Y:S01]  /*1d40*/  FMNMX.FTZ R79, R71, R70, !PT ;  /* 0x00000046474f7209 */ /* 0x002fe20007810000 */
[----:B------:R-:W-:Y:S01]  /*1d50*/  IMAD.WIDE.U32 R84, R75, -0x2daee0ad, RZ ;  /* 0xd2511f534b547825 */ /* 0x000fe200078e00ff */
[----:B------:R-:W-:-:S02]  /*1d60*/  FMNMX.FTZ R71, R29, R72, !PT ;  /* 0x000000481d477209 */ /* 0x000fc40007810000 */
[----:B------:R-:W-:Y:S01]  /*1d70*/  LOP3.LUT R216, R77, R216, R196, 0x96, !PT ;  /* 0x000000d84dd87212 */ /* 0x000fe200078e96c4 */
[----:B------:R-:W1:Y:S01]  /*1d80*/  SHFL.BFLY PT, R136, R79, 0x1, 0x1f ;  /* 0x0c201f004f887f89 */ /* 0x000e6200000e0000 */
[----:B------:R-:W-:Y:S01]  /*1d90*/  FMNMX.FTZ R70, R24, R71, !PT ;  /* 0x0000004718467209 */ /* 0x000fe20007810000 */
[----:B------:R-:W-:Y:S01]  /*1da0*/  IMAD.WIDE.U32 R74, R74, -0x2daee0ad, RZ ;  /* 0xd2511f534a4a7825 */ /* 0x000fe200078e00ff */
[----:B------:R-:W-:Y:S02]  /*1db0*/  FMNMX.FTZ R71, R58, R59, !PT ;  /* 0x0000003b3a477209 */ /* 0x000fe40007810000 */
[--C-:B------:R-:W-:Y:S01]  /*1dc0*/  LOP3.LUT R68, R217, R82, R198.reuse, 0x96, !PT ;  /* 0x00000052d9447212 */ /* 0x100fe200078e96c6 */
[----:B------:R-:W-:Y:S01]  /*1dd0*/  IMAD.WIDE.U32 R168, R69, -0x2daee0ad, RZ ;  /* 0xd2511f5345a87825 */ /* 0x000fe200078e00ff */
[----:B------:R-:W-:Y:S02]  /*1de0*/  FMNMX.FTZ R69, R25, R70, !PT ;  /* 0x0000004619457209 */ /* 0x000fe40007810000 */
[----:B------:R-:W-:Y:S01]  /*1df0*/  LOP3.LUT R77, R171, R82, R198, 0x96, !PT ;  /* 0x00000052ab4d7212 */ /* 0x000fe200078e96c6 */
[----:B------:R-:W-:Y:S01]  /*1e00*/  IMAD.WIDE.U32 R164, R68, -0x326172a9, RZ ;  /* 0xcd9e8d5744a47825 */ /* 0x000fe200078e00ff */
[----:B------:R-:W-:-:S02]  /*1e10*/  FMNMX.FTZ R82, R46, R71, !PT ;  /* 0x000000472e527209 */ /* 0x000fc40007810000 */
[----:B------:R-:W-:Y:S01]  /*1e20*/  LOP3.LUT R70, R75, R84, R196, 0x96, !PT ;  /* 0x000000544b467212 */ /* 0x000fe200078e96c4 */
[----:B------:R-:W-:Y:S01]  /*1e30*/  IMAD.WIDE.U32 R210, R77, -0x326172a9, RZ ;  /* 0xcd9e8d574dd27825 */ /* 0x000fe200078e00ff */
[----:B------:R-:W-:Y:S02]  /*1e40*/  FMNMX.FTZ R84, R36, R69, !PT ;  /* 0x0000004524547209 */ /* 0x000fe40007810000 */
[----:B------:R-:W-:Y:S01]  /*1e50*/  FMNMX.FTZ R71, R47, R82, !PT ;  /* 0x000000522f477209 */ /* 0x000fe20007810000 */
[----:B------:R-:W-:Y:S01]  /*1e60*/  VIADD R197, R206, 0xdaa66d2b ;  /* 0xdaa66d2bcec57836 */ /* 0x000fe20000000000 */
[----:B------:R-:W-:Y:S01]  /*1e70*/  FMNMX.FTZ R73, R37, R84, !PT ;  /* 0x0000005425497209 */ /* 0x000fe20007810000 */
[----:B------:R-:W-:Y:S01]  /*1e80*/  IMAD.WIDE.U32 R212, R212, -0x2daee0ad, RZ ;  /* 0xd2511f53d4d47825 */ /* 0x000fe200078e00ff */
[-CC-:B------:R-:W-:Y:S02]  /*1e90*/  LOP3.LUT R72, R85, R80.reuse, R198.reuse, 0x96, !PT ;  /* 0x0000005055487212 */ /* 0x180fe400078e96c6 */
[----:B------:R-:W-:Y:S01]  /*1ea0*/  LOP3.LUT R69, R169, R80, R198, 0x96, !PT ;  /* 0x00000050a9457212 */ /* 0x000fe200078e96c6 */
[----:B------:R-:W-:Y:S01]  /*1eb0*/  VIADD R195, R206, 0x78dde6e4 ;  /* 0x78dde6e4cec37836 */ /* 0x000fe20000000000 */
[----:B------:R-:W-:Y:S01]  /*1ec0*/  FMNMX.FTZ R80, R22, R71, !PT ;  /* 0x0000004716507209 */ /* 0x000fe20007810000 */
[----:B------:R-:W-:Y:S01]  /*1ed0*/  VIADD R194, R207, 0xed9eba14 ;  /* 0xed9eba14cfc27836 */ /* 0x000fe20000000000 */
[----:B------:R-:W-:Y:S01]  /*1ee0*/  FMNMX.FTZ R68, R16, R73, !PT ;  /* 0x0000004910447209 */ /* 0x000fe20007810000 */
[----:B------:R-:W-:Y:S01]  /*1ef0*/  IMAD.WIDE.U32 R172, R69, -0x326172a9, RZ ;  /* 0xcd9e8d5745ac7825 */ /* 0x000fe200078e00ff */
[----:B------:R-:W-:-:S02]  /*1f00*/  FMNMX.FTZ R73, R23, R80, !PT ;  /* 0x0000005017497209 */ /* 0x000fc40007810000 */
[----:B------:R-:W-:Y:S01]  /*1f10*/  FMNMX.FTZ R71, R17, R68, !PT ;  /* 0x0000004411477209 */ /* 0x000fe20007810000 */
[----:B------:R-:W-:Y:S01]  /*1f20*/  VIADD R192, R207, 0xa9066899 ;  /* 0xa9066899cfc07836 */ /* 0x000fe20000000000 */
[----:B-1----:R-:W-:Y:S01]  /*1f30*/  FMNMX.FTZ R136, R79, R136, !PT ;  /* 0x000000884f887209 */ /* 0x002fe20007810000 */
[----:B------:R-:W-:Y:S01]  /*1f40*/  VIADD R201, R206, 0xb54cda56 ;  /* 0xb54cda56cec97836 */ /* 0x000fe20000000000 */
[----:B------:R-:W-:Y:S01]  /*1f50*/  FMNMX.FTZ R80, R14, R73, !PT ;  /* 0x000000490e507209 */ /* 0x000fe20007810000 */
[----:B------:R-:W1:Y:S01]  /*1f60*/  SHFL.BFLY PT, R134, R71, 0x2, 0x1f ;  /* 0x0c401f0047867f89 */ /* 0x000e6200000e0000 */
[----:B------:R-:W-:Y:S01]  /*1f70*/  FMNMX.FTZ R73, R50, R51, !PT ;  /* 0x0000003332497209 */ /* 0x000fe20007810000 */
[----:B------:R-:W-:Y:S01]  /*1f80*/  FMUL.FTZ R162, R136, UR4 ;  /* 0x0000000488a27c20 */ /* 0x000fe20008410000 */
[----:B------:R-:W-:Y:S01]  /*1f90*/  FMNMX.FTZ R75, R15, R80, !PT ;  /* 0x000000500f4b7209 */ /* 0x000fe20007810000 */
[----:B------:R-:W-:Y:S01]  /*1fa0*/  IMAD.WIDE.U32 R216, R216, -0x326172a9, RZ ;  /* 0xcd9e8d57d8d87825 */ /* 0x000fe200078e00ff */
[----:B------:R-:W-:-:S02]  /*1fb0*/  FSETP.NEU.FTZ.AND P1, PT, R136, -INF , PT ;  /* 0xff8000008800780b */ /* 0x000fc40003f3d000 */
[----:B------:R-:W-:Y:S01]  /*1fc0*/  FMNMX.FTZ R82, R30, R75, !PT ;  /* 0x0000004b1e527209 */ /* 0x000fe20007810000 */
[----:B------:R-:W-:Y:S01]  /*1fd0*/  VIADD R193, R206, 0x1715609d ;  /* 0x1715609dcec17836 */ /* 0x000fe20000000000 */
[----:B------:R-:W-:Y:S01]  /*1fe0*/  FMNMX.FTZ R80, R42, R73, !PT ;  /* 0x000000492a507209 */ /* 0x000fe20007810000 */
[----:B--2---:R-:W-:Y:S01]  /*1ff0*/  IMAD R152, R208, 0x10000, R208 ;  /* 0x00010000d0987824 */ /* 0x004fe200078e02d0 */
[----:B------:R-:W-:Y:S01]  /*2000*/  FSEL R162, R162, RZ, P1 ;  /* 0x000000ffa2a27208 */ /* 0x000fe20000800000 */
[----:B------:R-:W-:Y:S01]  /*2010*/  VIADD R205, R207, 0x646e171e ;  /* 0x646e171ecfcd7836 */ /* 0x000fe20000000000 */
[----:B------:R-:W-:Y:S01]  /*2020*/  FMNMX.FTZ R75, R31, R82, !PT ;  /* 0x000000521f4b7209 */ /* 0x000fe20007810000 */
[----:B------:R-:W-:Y:S01]  /*2030*/  IMAD.WIDE.U32 R214, R214, -0x2daee0ad, RZ ;  /* 0xd2511f53d6d67825 */ /* 0x000fe200078e00ff */
[----:B------:R-:W-:-:S03]  /*2040*/  FMNMX.FTZ R73, R43, R80, !PT ;  /* 0x000000502b497209 */ /* 0x000fc60007810000 */
[--C-:B------:R-:W-:Y:S01]  /*2050*/  FFMA.FTZ R144, R48, UR4, -R162.reuse ;  /* 0x0000000430907c23 */ /* 0x100fe200080108a2 */
[----:B------:R-:W-:Y:S01]  /*2060*/  FMNMX.FTZ R80, R26, R75, !PT ;  /* 0x0000004b1a507209 */ /* 0x000fe20007810000 */
[----:B------:R-:W-:Y:S01]  /*2070*/  FFMA.FTZ R151, R49, UR4, -R162 ;  /* 0x0000000431977c23 */ /* 0x000fe200080108a2 */
[----:B------:R-:W-:Y:S01]  /*2080*/  FMNMX.FTZ R48, R66, R73, !PT ;  /* 0x0000004942307209 */ /* 0x000fe20007810000 */
[----:B------:R-:W-:Y:S01]  /*2090*/  IMAD.WIDE.U32 R72, R72, -0x326172a9, RZ ;  /* 0xcd9e8d5748487825 */ /* 0x000fe200078e00ff */
[----:B------:R-:W-:-:S03]  /*20a0*/  FMNMX.FTZ R77, R27, R80, !PT ;  /* 0x000000501b4d7209 */ /* 0x000fc60007810000 */
[--C-:B------:R-:W-:Y:S01]  /*20b0*/  FFMA.FTZ R147, R40, UR4, -R162.reuse ;  /* 0x0000000428937c23 */ /* 0x100fe200080108a2 */
[----:B------:R-:W-:Y:S01]  /*20c0*/  FMNMX.FTZ R75, R67, R48, !PT ;  /* 0x00000030434b7209 */ /* 0x000fe20007810000 */
[--C-:B------:R-:W-:Y:S01]  /*20d0*/  FFMA.FTZ R138, R41, UR4, -R162.reuse ;  /* 0x00000004298a7c23 */ /* 0x100fe200080108a2 */
[----:B------:R-:W-:Y:S01]  /*20e0*/  FMNMX.FTZ R80, R38, R77, !PT ;  /* 0x0000004d26507209 */ /* 0x000fe20007810000 */
[--C-:B------:R-:W-:Y:S01]  /*20f0*/  FFMA.FTZ R143, R64, UR4, -R162.reuse ;  /* 0x00000004408f7c23 */ /* 0x100fe200080108a2 */
[----:B------:R-:W-:Y:S01]  /*2100*/  FMNMX.FTZ R48, R62, R75, !PT ;  /* 0x0000004b3e307209 */ /* 0x000fe20007810000 */
[--C-:B------:R-:W-:Y:S01]  /*2110*/  FFMA.FTZ R64, R65, UR4, -R162.reuse ;  /* 0x0000000441407c23 */ /* 0x100fe200080108a2 */
[----:B-1----:R-:W-:Y:S01]  /*2120*/  FMNMX.FTZ R134, R71, R134, !PT ;  /* 0x0000008647867209 */ /* 0x002fe20007810000 */
[--C-:B------:R-:W-:Y:S01]  /*2130*/  FFMA.FTZ R65, R60, UR4, -R162.reuse ;  /* 0x000000043c417c23 */ /* 0x100fe200080108a2 */
[----:B------:R-:W-:Y:S01]  /*2140*/  LOP3.LUT R49, R73, R78, R197, 0x96, !PT ;  /* 0x0000004e49317212 */ /* 0x000fe200078e96c5 */
[----:B------:R-:W-:Y:S01]  /*2150*/  FFMA.FTZ R60, R61, UR4, -R162 ;  /* 0x000000043d3c7c23 */ /* 0x000fe200080108a2 */
[----:B------:R-:W-:Y:S01]  /*2160*/  FMNMX.FTZ R71, R39, R80, !PT ;  /* 0x0000005027477209 */ /* 0x000fe20007810000 */
[----:B------:R-:W1:Y:S01]  /*2170*/  SHFL.BFLY PT, R69, R134, 0x1, 0x1f ;  /* 0x0c201f0086457f89 */ /* 0x000e6200000e0000 */
[----:B------:R-:W-:Y:S01]  /*2180*/  FMNMX.FTZ R73, R63, R48, !PT ;  /* 0x000000303f497209 */ /* 0x000fe20007810000 */
[----:B------:R-:W-:Y:S01]  /*2190*/  MUFU.EX2 R144, R144 ;  /* 0x0000009000907308 */ /* 0x000fe20000000800 */
[----:B------:R-:W-:Y:S01]  /*21a0*/  FMNMX.FTZ R48, R18, R71, !PT ;  /* 0x0000004712307209 */ /* 0x000fe20007810000 */
[----:B------:R-:W-:Y:S01]  /*21b0*/  IMAD.WIDE.U32 R70, R70, -0x326172a9, RZ ;  /* 0xcd9e8d5746467825 */ /* 0x000fe200078e00ff */
[----:B------:R-:W-:-:S03]  /*21c0*/  FMNMX.FTZ R40, R54, R73, !PT ;  /* 0x0000004936287209 */ /* 0x000fc60007810000 */
[--C-:B------:R-:W-:Y:S01]  /*21d0*/  FFMA.FTZ R52, R52, UR4, -R162.reuse ;  /* 0x0000000434347c23 */ /* 0x100fe200080108a2 */
[----:B------:R-:W-:Y:S01]  /*21e0*/  FMNMX.FTZ R133, R19, R48, !PT ;  /* 0x0000003013857209 */ /* 0x000fe20007810000 */
[----:B------:R-:W-:Y:S01]  /*21f0*/  FFMA.FTZ R53, R53, UR4, -R162 ;  /* 0x0000000435357c23 */ /* 0x000fe200080108a2 */
[----:B------:R-:W-:Y:S01]  /*2200*/  FMNMX.FTZ R73, R55, R40, !PT ;  /* 0x0000002837497209 */ /* 0x000fe20007810000 */
[----:B------:R-:W-:Y:S01]  /*2210*/  MUFU.EX2 R151, R151 ;  /* 0x0000009700977308 */ /* 0x000fe20000000800 */
[----:B------:R-:W-:Y:S01]  /*2220*/  LOP3.LUT R170, R213, R170, R196, 0x96, !PT ;  /* 0x000000aad5aa7212 */ /* 0x000fe200078e96c4 */
[----:B------:R-:W2:Y:S01]  /*2230*/  SHFL.BFLY PT, R40, R133, 0x2, 0x1f ;  /* 0x0c401f0085287f89 */ /* 0x000ea200000e0000 */
[----:B------:R-:W-:Y:S01]  /*2240*/  FMNMX.FTZ R48, R10, R73, !PT ;  /* 0x000000490a307209 */ /* 0x000fe20007810000 */
[--C-:B------:R-:W-:Y:S01]  /*2250*/  FFMA.FTZ R32, R32, UR4, -R162.reuse ;  /* 0x0000000420207c23 */ /* 0x100fe200080108a2 */
[----:B------:R-:W-:Y:S01]  /*2260*/  LOP3.LUT R68, R165, R174, R197, 0x96, !PT ;  /* 0x000000aea5447212 */ /* 0x000fe200078e96c5 */
[----:B------:R-:W-:Y:S01]  /*2270*/  IMAD.WIDE.U32 R170, R170, -0x326172a9, RZ ;  /* 0xcd9e8d57aaaa7825 */ /* 0x000fe200078e00ff */
[----:B------:R-:W-:Y:S01]  /*2280*/  FMNMX.FTZ R41, R11, R48, !PT ;  /* 0x000000300b297209 */ /* 0x000fe20007810000 */
[----:B------:R-:W-:Y:S01]  /*2290*/  MUFU.EX2 R147, R147 ;  /* 0x0000009300937308 */ /* 0x000fe20000000800 */
[----:B------:R-:W-:Y:S01]  /*22a0*/  LOP3.LUT R72, R71, R72, R195, 0x96, !PT ;  /* 0x0000004847487212 */ /* 0x000fe200078e96c3 */
[----:B------:R-:W-:Y:S01]  /*22b0*/  FFMA.FTZ R33, R33, UR4, -R162 ;  /* 0x0000000421217c23 */ /* 0x000fe200080108a2 */
[----:B------:R-:W-:-:S02]  /*22c0*/  FMNMX.FTZ R48, R34, R41, !PT ;  /* 0x0000002922307209 */ /* 0x000fc40007810000 */
[----:B------:R-:W-:Y:S01]  /*22d0*/  LOP3.LUT R210, R171, R210, R195, 0x96, !PT ;  /* 0x000000d2abd27212 */ /* 0x000fe200078e96c3 */
[----:B------:R-:W-:Y:S01]  /*22e0*/  IMAD.WIDE.U32 R72, R72, -0x2daee0ad, RZ ;  /* 0xd2511f5348487825 */ /* 0x000fe200078e00ff */
[----:B------:R-:W-:Y:S01]  /*22f0*/  FMNMX.FTZ R41, R35, R48, !PT ;  /* 0x0000003023297209 */ /* 0x000fe20007810000 */
[----:B------:R-:W-:Y:S01]  /*2300*/  MUFU.EX2 R138, R138 ;  /* 0x0000008a008a7308 */ /* 0x000fe20000000800 */
[----:B------:R-:W-:Y:S01]  /*2310*/  LOP3.LUT R171, R173, R78, R197, 0x96, !PT ;  /* 0x0000004eadab7212 */ /* 0x000fe200078e96c5 */
[----:B------:R-:W-:Y:S01]  /*2320*/  IMAD.WIDE.U32 R78, R68, -0x2daee0ad, RZ ;  /* 0xd2511f53444e7825 */ /* 0x000fe200078e00ff */
[----:B------:R-:W-:Y:S02]  /*2330*/  FMNMX.FTZ R68, R6, R41, !PT ;  /* 0x0000002906447209 */ /* 0x000fe40007810000 */
[----:B-1----:R-:W-:Y:S02]  /*2340*/  FMNMX.FTZ R134, R134, R69, !PT ;  /* 0x0000004586867209 */ /* 0x002fe40007810000 */
[----:B------:R-:W-:Y:S01]  /*2350*/  FMNMX.FTZ R135, R7, R68, !PT ;  /* 0x0000004407877209 */ /* 0x000fe20007810000 */
[----:B------:R-:W-:Y:S01]  /*2360*/  MUFU.EX2 R65, R65 ;  /* 0x0000004100417308 */ /* 0x000fe20000000800 */
[----:B------:R-:W-:Y:S01]  /*2370*/  LOP3.LUT R48, R79, R76, R194, 0x96, !PT ;  /* 0x0000004c4f307212 */ /* 0x000fe200078e96c2 */
[C---:B------:R-:W-:Y:S01]  /*2380*/  FMUL.FTZ R167, R134.reuse, UR4 ;  /* 0x0000000486a77c20 */ /* 0x040fe20008410000 */
[----:B--2---:R-:W-:Y:S01]  /*2390*/  FMNMX.FTZ R133, R133, R40, !PT ;  /* 0x0000002885857209 */ /* 0x004fe20007810000 */
[----:B------:R-:W1:Y:S01]  /*23a0*/  SHFL.BFLY PT, R68, R135, 0x2, 0x1f ;  /* 0x0c401f0087447f89 */ /* 0x000e6200000e0000 */
[----:B------:R-:W-:Y:S01]  /*23b0*/  IMAD.WIDE.U32 R76, R49, -0x2daee0ad, RZ ;  /* 0xd2511f53314c7825 */ /* 0x000fe200078e00ff */
[----:B------:R-:W-:-:S02]  /*23c0*/  FSETP.NEU.FTZ.AND P1, PT, R134, -INF , PT ;  /* 0xff8000008600780b */ /* 0x000fc40003f3d000 */
[----:B------:R-:W2:Y:S01]  /*23d0*/  SHFL.BFLY PT, R40, R133, 0x1, 0x1f ;  /* 0x0c201f0085287f89 */ /* 0x000ea200000e0000 */
[----:B------:R-:W-:Y:S01]  /*23e0*/  LEA R178, R3, UR5, 0x1 ;  /* 0x0000000503b27c11 */ /* 0x000fe2000f8e08ff */
[----:B------:R-:W-:Y:S01]  /*23f0*/  IMAD.WIDE.U32 R48, R48, -0x326172a9, RZ ;  /* 0xcd9e8d5730307825 */ /* 0x000fe200078e00ff */
[----:B------:R-:W-:Y:S01]  /*2400*/  FSEL R167, R167, RZ, P1 ;  /* 0x000000ffa7a77208 */ /* 0x000fe20000800000 */
[----:B------:R-:W-:Y:S01]  /*2410*/  MUFU.EX2 R60, R60 ;  /* 0x0000003c003c7308 */ /* 0x000fe20000000800 */
[----:B------:R-:W-:Y:S01]  /*2420*/  LOP3.LUT R61, R77, R74, R194, 0x96, !PT ;  /* 0x0000004a4d3d7212 */ /* 0x000fe200078e96c2 */
[----:B------:R-:W-:Y:S01]  /*2430*/  IMAD.IADD R176, R2, 0x1, R178 ;  /* 0x0000000102b07824 */ /* 0x000fe200078e02b2 */
[----:B------:R-:W-:Y:S01]  /*2440*/  LOP3.LUT R76, R73, R76, R192, 0x96, !PT ;  /* 0x0000004c494c7212 */ /* 0x000fe200078e96c0 */
[--C-:B------:R-:W-:Y:S01]  /*2450*/  FFMA.FTZ R156, R56, UR4, -R167.reuse ;  /* 0x00000004389c7c23 */ /* 0x100fe200080108a7 */
[----:B------:R-:W-:Y:S01]  /*2460*/  FFMA.FTZ R157, R57, UR4, -R167 ;  /* 0x00000004399d7c23 */ /* 0x000fe200080108a7 */
[----:B------:R-:W-:-:S04]  /*2470*/  IMAD.WIDE.U32 R56, R61, -0x326172a9, RZ ;  /* 0xcd9e8d573d387825 */ /* 0x000fc800078e00ff */
[----:B------:R-:W-:Y:S01]  /*2480*/  FFMA.FTZ R61, R44, UR4, -R167 ;  /* 0x000000042c3d7c23 */ /* 0x000fe200080108a7 */
[----:B------:R-:W-:Y:S01]  /*2490*/  LOP3.LUT R164, R217, R164, R195, 0x96, !PT ;  /* 0x000000a4d9a47212 */ /* 0x000fe200078e96c3 */
[--C-:B------:R-:W-:Y:S01]  /*24a0*/  FFMA.FTZ R140, R45, UR4, -R167.reuse ;  /* 0x000000042d8c7c23 */ /* 0x100fe200080108a7 */
[----:B------:R-:W-:Y:S01]  /*24b0*/  IMAD.WIDE.U32 R76, R76, -0x326172a9, RZ ;  /* 0xcd9e8d574c4c7825 */ /* 0x000fe200078e00ff */
[----:B------:R-:W-:Y:S01]  /*24c0*/  LDSM.16.MT88.4 R116, [R178+0x6000] ;  /* 0x00600000b274783b */ /* 0x000fe20000004200 */
[----:B------:R-:W-:Y:S02]  /*24d0*/  MUFU.EX2 R156, R156 ;  /* 0x0000009c009c7308 */ /* 0x000fe40000000800 */
[----:B------:R-:W-:Y:S01]  /*24e0*/  FFMA.FTZ R145, R12, UR4, -R167 ;  /* 0x000000040c917c23 */ /* 0x000fe200080108a7 */
[----:B------:R-:W-:Y:S01]  /*24f0*/  IMAD.WIDE.U32 R164, R164, -0x2daee0ad, RZ ;  /* 0xd2511f53a4a47825 */ /* 0x000fe200078e00ff */
[----:B------:R-:W-:Y:S01]  /*2500*/  LOP3.LUT R44, R77, R56, R201, 0x96, !PT ;  /* 0x000000384d2c7212 */ /* 0x000fe200078e96c9 */
[----:B------:R-:W-:Y:S01]  /*2510*/  LDSM.16.MT88.4 R80, [R176+0x6000] ;  /* 0x00600000b050783b */ /* 0x000fe20000004200 */
[----:B-1----:R-:W-:Y:S01]  /*2520*/  FMNMX.FTZ R135, R135, R68, !PT ;  /* 0x0000004487877209 */ /* 0x002fe20007810000 */
[C---:B------:R-:W-:Y:S01]  /*2530*/  IMAD.IADD R177, R0.reuse, 0x1, R178 ;  /* 0x0000000100b17824 */ /* 0x040fe200078e02b2 */
[----:B------:R-:W-:Y:S01]  /*2540*/  SHF.R.U32.HI R68, RZ, 0x10, R76 ;  /* 0x00000010ff447819 */ /* 0x000fe2000001164c */
[----:B------:R-:W-:Y:S01]  /*2550*/  IMAD.IADD R175, R0, 0x1, R176 ;  /* 0x0000000100af7824 */ /* 0x000fe200078e02b0 */
[----:B--2---:R-:W-:Y:S01]  /*2560*/  FMNMX.FTZ R133, R133, R40, !PT ;  /* 0x0000002885857209 */ /* 0x004fe20007810000 */
[----:B------:R-:W1:Y:S01]  /*2570*/  SHFL.BFLY PT, R56, R135, 0x1, 0x1f ;  /* 0x0c201f0087387f89 */ /* 0x000e6200000e0000 */
[----:B------:R-:W-:Y:S01]  /*2580*/  SHF.R.U32.HI R91, RZ, 0x18, R76 ;  /* 0x00000018ff5b7819 */ /* 0x000fe2000001164c */
[----:B------:R-:W-:Y:S01]  /*2590*/  MUFU.EX2 R157, R157 ;  /* 0x0000009d009d7308 */ /* 0x000fe20000000800 */
[C---:B------:R-:W-:Y:S01]  /*25a0*/  FSETP.NEU.FTZ.AND P1, PT, R133.reuse, -INF , PT ;  /* 0xff8000008500780b */ /* 0x040fe20003f3d000 */
[----:B------:R-:W-:Y:S01]  /*25b0*/  FMUL.FTZ R166, R133, UR4 ;  /* 0x0000000485a67c20 */ /* 0x000fe20008410000 */
[----:B------:R-:W-:Y:S01]  /*25c0*/  LOP3.LUT R68, R68, 0xff, RZ, 0xc0, !PT ;  /* 0x000000ff44447812 */ /* 0x000fe200078ec0ff */
[--C-:B------:R-:W-:Y:S01]  /*25d0*/  FFMA.FTZ R149, R20, UR4, -R167.reuse ;  /* 0x0000000414957c23 */ /* 0x100fe200080108a7 */
[----:B------:R-:W-:Y:S01]  /*25e0*/  LOP3.LUT R41, R165, R78, R192, 0x96, !PT ;  /* 0x0000004ea5297212 */ /* 0x000fe200078e96c0 */
[----:B------:R-:W-:Y:S01]  /*25f0*/  FFMA.FTZ R173, R28, UR4, -R167 ;  /* 0x000000041cad7c23 */ /* 0x000fe200080108a7 */
[----:B------:R-:W-:Y:S01]  /*2600*/  FSEL R166, R166, RZ, P1 ;  /* 0x000000ffa6a67208 */ /* 0x000fe20000800000 */
[----:B------:R-:W-:Y:S01]  /*2610*/  MUFU.EX2 R61, R61 ;  /* 0x0000003d003d7308 */ /* 0x000fe20000000800 */
[----:B------:R-:W-:Y:S01]  /*2620*/  PRMT R91, R68, 0x5410, R91 ;  /* 0x00005410445b7816 */ /* 0x000fe2000000005b */
[----:B------:R-:W-:Y:S01]  /*2630*/  IMAD.WIDE.U32 R78, R41, -0x326172a9, RZ ;  /* 0xcd9e8d57294e7825 */ /* 0x000fe200078e00ff */
[----:B------:R-:W-:-:S03]  /*2640*/  SHF.R.U32.HI R2, RZ, 0x10, R44 ;  /* 0x00000010ff027819 */ /* 0x000fc6000001162c */
[--C-:B------:R-:W-:Y:S01]  /*2650*/  FFMA.FTZ R142, R46, UR4, -R166.reuse ;  /* 0x000000042e8e7c23 */ /* 0x100fe200080108a6 */
[--C-:B------:R-:W-:Y:S01]  /*2660*/  FFMA.FTZ R3, R47, UR4, -R166.reuse ;  /* 0x000000042f037c23 */ /* 0x100fe200080108a6 */
[--C-:B------:R-:W-:Y:S01]  /*2670*/  FFMA.FTZ R154, R58, UR4, -R166.reuse ;  /* 0x000000043a9a7c23 */ /* 0x100fe200080108a6 */
[--C-:B------:R-:W-:Y:S01]  /*2680*/  FFMA.FTZ R159, R59, UR4, -R166.reuse ;  /* 0x000000043b9f7c23 */ /* 0x100fe200080108a6 */
[----:B------:R-:W-:Y:S01]  /*2690*/  LOP3.LUT R40, R57, R70, R193, 0x96, !PT ;  /* 0x0000004639287212 */ /* 0x000fe200078e96c1 */
[----:B------:R-:W-:Y:S01]  /*26a0*/  MUFU.EX2 R140, R140 ;  /* 0x0000008c008c7308 */ /* 0x000fe20000000800 */
[----:B------:R-:W-:Y:S01]  /*26b0*/  LOP3.LUT R70, R76, 0xffff, RZ, 0xc0, !PT ;  /* 0x0000ffff4c467812 */ /* 0x000fe200078ec0ff */
[----:B------:R-:W-:Y:S01]  /*26c0*/  FFMA.FTZ R148, R22, UR4, -R166 ;  /* 0x0000000416947c23 */ /* 0x000fe200080108a6 */
[----:B------:R-:W-:Y:S01]  /*26d0*/  SHF.R.U32.HI R59, RZ, 0x18, R44 ;  /* 0x00000018ff3b7819 */ /* 0x000fe2000001162c */
[--C-:B------:R-:W-:Y:S01]  /*26e0*/  FFMA.FTZ R153, R23, UR4, -R166.reuse ;  /* 0x0000000417997c23 */ /* 0x100fe200080108a6 */
[----:B-1----:R-:W-:Y:S01]  /*26f0*/  FMNMX.FTZ R135, R135, R56, !PT ;  /* 0x0000003887877209 */ /* 0x002fe20007810000 */
[--C-:B------:R-:W-:Y:S01]  /*2700*/  FFMA.FTZ R155, R14, UR4, -R166.reuse ;  /* 0x000000040e9b7c23 */ /* 0x100fe200080108a6 */
[----:B------:R-:W-:Y:S01]  /*2710*/  LOP3.LUT R2, R2, 0xff, RZ, 0xc0, !PT ;  /* 0x000000ff02027812 */ /* 0x000fe200078ec0ff */
[----:B------:R-:W-:Y:S01]  /*2720*/  MUFU.EX2 R142, R142 ;  /* 0x0000008e008e7308 */ /* 0x000fe20000000800 */
[C---:B------:R-:W-:Y:S01]  /*2730*/  FSETP.NEU.FTZ.AND P1, PT, R135.reuse, -INF , PT ;  /* 0xff8000008700780b */ /* 0x040fe20003f3d000 */
[----:B------:R-:W-:Y:S01]  /*2740*/  FMUL.FTZ R160, R135, UR4 ;  /* 0x0000000487a07c20 */ /* 0x000fe20008410000 */
[--C-:B------:R-:W-:Y:S01]  /*2750*/  HSET2.LE.AND R91, R91, R152.reuse, PT ;  /* 0x000000985b5b7233 */ /* 0x100fe20003803000 */
[----:B------:R-:W-:Y:S01]  /*2760*/  FFMA.FTZ R150, R15, UR4, -R166 ;  /* 0x000000040f967c23 */ /* 0x000fe200080108a6 */
[----:B------:R-:W-:Y:S01]  /*2770*/  SHF.R.U32.HI R41, RZ, 0x10, R78 ;  /* 0x00000010ff297819 */ /* 0x000fe2000001164e */
[----:B------:R-:W-:Y:S01]  /*2780*/  FFMA.FTZ R24, R24, UR4, -R167 ;  /* 0x0000000418187c23 */ /* 0x000fe200080108a7 */
[----:B------:R-:W-:Y:S01]  /*2790*/  FSEL R160, R160, RZ, P1 ;  /* 0x000000ffa0a07208 */ /* 0x000fe20000800000 */
[----:B------:R-:W1:Y:S01]  /*27a0*/  MUFU.EX2 R3, R3 ;  /* 0x0000000300037308 */ /* 0x000e620000000800 */
[----:B------:R-:W-:Y:S01]  /*27b0*/  LOP3.LUT R48, R79, R48, R201, 0x96, !PT ;  /* 0x000000304f307212 */ /* 0x000fe200078e96c9 */
[----:B------:R-:W-:Y:S01]  /*27c0*/  FFMA.FTZ R36, R36, UR4, -R167 ;  /* 0x0000000424247c23 */ /* 0x000fe200080108a7 */
[----:B------:R-:W-:Y:S01]  /*27d0*/  LOP3.LUT R45, R76, 0xff, RZ, 0xc0, !PT ;  /* 0x000000ff4c2d7812 */ /* 0x000fe200078ec0ff */
[----:B------:R-:W-:Y:S01]  /*27e0*/  FFMA.FTZ R163, R51, UR4, -R160 ;  /* 0x0000000433a37c23 */ /* 0x000fe200080108a0 */
[----:B------:R-:W-:Y:S01]  /*27f0*/  SHF.R.U32.HI R70, RZ, 0x8, R70 ;  /* 0x00000008ff467819 */ /* 0x000fe20000011646 */
[----:B------:R-:W-:Y:S01]  /*2800*/  FFMA.FTZ R146, R43, UR4, -R160 ;  /* 0x000000042b927c23 */ /* 0x000fe200080108a0 */
[----:B------:R-:W-:Y:S01]  /*2810*/  PRMT R51, R2, 0x5410, R59 ;  /* 0x0000541002337816 */ /* 0x000fe2000000003b */
[----:B------:R-:W-:Y:S01]  /*2820*/  MUFU.EX2 R154, R154 ;  /* 0x0000009a009a7308 */ /* 0x000fe20000000800 */
[----:B------:R-:W-:Y:S01]  /*2830*/  SHF.R.U32.HI R95, RZ, 0x18, R78 ;  /* 0x00000018ff5f7819 */ /* 0x000fe2000001164e */
[----:B------:R-:W-:Y:S01]  /*2840*/  FFMA.FTZ R158, R50, UR4, -R160 ;  /* 0x00000004329e7c23 */ /* 0x000fe200080108a0 */
[----:B------:R-:W-:Y:S01]  /*2850*/  PRMT R45, R45, 0x5410, R70 ;  /* 0x000054102d2d7816 */ /* 0x000fe20000000046 */
[--C-:B------:R-:W-:Y:S01]  /*2860*/  FFMA.FTZ R161, R42, UR4, -R160.reuse ;  /* 0x000000042aa17c23 */ /* 0x100fe200080108a0 */
[----:B------:R-:W-:Y:S01]  /*2870*/  LOP3.LUT R43, R48, 0xffff, RZ, 0xc0, !PT ;  /* 0x0000ffff302b7812 */ /* 0x000fe200078ec0ff */
[----:B------:R-:W-:Y:S01]  /*2880*/  LDSM.16.MT88.4 R68, [R177+0x6000] ;  /* 0x00600000b144783b */ /* 0x000fe20000004200 */
[--C-:B------:R-:W-:Y:S01]  /*2890*/  HSET2.LE.AND R51, R51, R152.reuse, PT ;  /* 0x0000009833337233 */ /* 0x100fe20003803000 */
[----:B------:R-:W2:Y:S01]  /*28a0*/  MUFU.EX2 R159, R159 ;  /* 0x0000009f009f7308 */ /* 0x000ea20000000800 */
[----:B-1----:R-:W-:Y:S01]  /*28b0*/  F2FP.BF16.F32.PACK_AB R0, R3, R142 ;  /* 0x0000008e0300723e */ /* 0x002fe200000010ff */
[--C-:B------:R-:W-:Y:S01]  /*28c0*/  FFMA.FTZ R62, R62, UR4, -R160.reuse ;  /* 0x000000043e3e7c23 */ /* 0x100fe200080108a0 */
[----:B------:R-:W-:Y:S01]  /*28d0*/  SHF.R.U32.HI R43, RZ, 0x8, R43 ;  /* 0x00000008ff2b7819 */ /* 0x000fe2000001162b */
[--C-:B------:R-:W-:Y:S01]  /*28e0*/  FFMA.FTZ R63, R63, UR4, -R160.reuse ;  /* 0x000000043f3f7c23 */ /* 0x100fe200080108a0 */
[----:B------:R-:W-:Y:S01]  /*28f0*/  LOP3.LUT R91, R91, R0, RZ, 0xc0, !PT ;  /* 0x000000005b5b7212 */ /* 0x000fe200078ec0ff */
[--C-:B------:R-:W-:Y:S01]  /*2900*/  FFMA.FTZ R66, R66, UR4, -R160.reuse ;  /* 0x0000000442427c23 */ /* 0x100fe200080108a0 */
[----:B------:R-:W-:Y:S01]  /*2910*/  LOP3.LUT R0, R41, 0xff, RZ, 0xc0, !PT ;  /* 0x000000ff29007812 */ /* 0x000fe200078ec0ff */
[----:B------:R-:W-:Y:S01]  /*2920*/  MUFU.EX2 R158, R158 ;  /* 0x0000009e009e7308 */ /* 0x000fe20000000800 */
[----:B------:R-:W-:Y:S01]  /*2930*/  LOP3.LUT R58, R44, 0xffff, RZ, 0xc0, !PT ;  /* 0x0000ffff2c3a7812 */ /* 0x000fe200078ec0ff */
[----:B------:R-:W-:Y:S01]  /*2940*/  FFMA.FTZ R67, R67, UR4, -R160 ;  /* 0x0000000443437c23 */ /* 0x000fe200080108a0 */
[----:B------:R-:W-:Y:S01]  /*2950*/  PRMT R95, R0, 0x5410, R95 ;  /* 0x00005410005f7816 */ /* 0x000fe2000000005f */
[--C-:B------:R-:W-:Y:S01]  /*2960*/  FFMA.FTZ R37, R37, UR4, -R167.reuse ;  /* 0x0000000425257c23 */ /* 0x100fe200080108a7 */
[----:B------:R-:W-:Y:S01]  /*2970*/  LOP3.LUT R0, R48, 0xff, RZ, 0xc0, !PT ;  /* 0x000000ff30007812 */ /* 0x000fe200078ec0ff */
[----:B------:R-:W-:Y:S01]  /*2980*/  FFMA.FTZ R17, R17, UR4, -R167 ;  /* 0x0000000411117c23 */ /* 0x000fe200080108a7 */
[----:B------:R-:W-:Y:S01]  /*2990*/  LOP3.LUT R57, R44, 0xff, RZ, 0xc0, !PT ;  /* 0x000000ff2c397812 */ /* 0x000fe200078ec0ff */
[----:B------:R-:W1:Y:S01]  /*29a0*/  MUFU.EX2 R163, R163 ;  /* 0x000000a300a37308 */ /* 0x000e620000000800 */
[----:B--2---:R-:W-:Y:S01]  /*29b0*/  F2FP.BF16.F32.PACK_AB R2, R159, R154 ;  /* 0x0000009a9f02723e */ /* 0x004fe200000010ff */
[----:B------:R-:W-:Y:S01]  /*29c0*/  FADD.FTZ R159, R154, R159 ;  /* 0x0000009f9a9f7221 */ /* 0x000fe20000010000 */
[----:B------:R-:W-:Y:S01]  /*29d0*/  HSET2.LE.AND R90, R45, R152, PT ;  /* 0x000000982d5a7233 */ /* 0x000fe20003803000 */
[----:B------:R-:W-:Y:S01]  /*29e0*/  FFMA.FTZ R38, R38, UR4, -R166 ;  /* 0x0000000426267c23 */ /* 0x000fe200080108a6 */
[----:B------:R-:W2:Y:S01]  /*29f0*/  LDSM.16.MT88.4 R44, [R175+0x6000] ;  /* 0x00600000af2c783b */ /* 0x000ea20000004200 */
[----:B------:R-:W-:Y:S01]  /*2a00*/  LOP3.LUT R89, R51, R2, RZ, 0xc0, !PT ;  /* 0x0000000233597212 */ /* 0x000fe200078ec0ff */
[----:B------:R-:W-:Y:S01]  /*2a10*/  FFMA.FTZ R2, R21, UR4, -R167 ;  /* 0x0000000415027c23 */ /* 0x000fe200080108a7 */
[----:B------:R-:W-:Y:S01]  /*2a20*/  PRMT R21, R0, 0x5410, R43 ;  /* 0x0000541000157816 */ /* 0x000fe2000000002b */
[----:B------:R-:W-:Y:S01]  /*2a30*/  MUFU.EX2 R161, R161 ;  /* 0x000000a100a17308 */ /* 0x000fe20000000800 */
[--C-:B------:R-:W-:Y:S01]  /*2a40*/  SHF.R.U32.HI R0, RZ, 0x10, R48.reuse ;  /* 0x00000010ff007819 */ /* 0x100fe20000011630 */
[----:B------:R-:W-:Y:S01]  /*2a50*/  IMAD.WIDE.U32 R50, R40, -0x2daee0ad, RZ ;  /* 0xd2511f5328327825 */ /* 0x000fe200078e00ff */
[----:B------:R-:W-:-:S03]  /*2a60*/  SHF.R.U32.HI R93, RZ, 0x18, R48 ;  /* 0x00000018ff5d7819 */ /* 0x000fc60000011630 */
[----:B------:R-:W-:Y:S01]  /*2a70*/  FADD.FTZ R142, R142, R159 ;  /* 0x0000009f8e8e7221 */ /* 0x000fe20000010000 */
[----:B------:R-:W-:Y:S01]  /*2a80*/  LOP3.LUT R0, R0, 0xff, RZ, 0xc0, !PT ;  /* 0x000000ff00007812 */ /* 0x000fe200078ec0ff */
[----:B------:R-:W-:Y:S01]  /*2a90*/  FFMA.FTZ R39, R39, UR4, -R166 ;  /* 0x0000000427277c23 */ /* 0x000fe200080108a6 */
[----:B------:R-:W-:Y:S01]  /*2aa0*/  SHF.R.U32.HI R58, RZ, 0x8, R58 ;  /* 0x00000008ff3a7819 */ /* 0x000fe2000001163a */
[----:B------:R-:W3:Y:S01]  /*2ab0*/  MUFU.EX2 R146, R146 ;  /* 0x0000009200927308 */ /* 0x000ee20000000800 */
[----:B------:R-:W-:Y:S01]  /*2ac0*/  PRMT R93, R0, 0x5410, R93 ;  /* 0x00005410005d7816 */ /* 0x000fe2000000005d */
[----:B------:R-:W-:Y:S01]  /*2ad0*/  FFMA.FTZ R0, R13, UR4, -R167 ;  /* 0x000000040d007c23 */ /* 0x000fe200080108a7 */
[C---:B------:R-:W-:Y:S01]  /*2ae0*/  LOP3.LUT R74, R78.reuse, 0xffff, RZ, 0xc0, !PT ;  /* 0x0000ffff4e4a7812 */ /* 0x040fe200078ec0ff */
[----:B------:R-:W-:Y:S01]  /*2af0*/  FADD.FTZ R3, R3, R142 ;  /* 0x0000008e03037221 */ /* 0x000fe20000010000 */
[----:B------:R-:W-:Y:S02]  /*2b00*/  LOP3.LUT R216, R49, R216, R193, 0x96, !PT ;  /* 0x000000d831d87212 */ /* 0x000fe400078e96c1 */
[----:B------:R-:W-:Y:S01]  /*2b10*/  PRMT R57, R57, 0x5410, R58 ;  /* 0x0000541039397816 */ /* 0x000fe2000000003a */
[----:B------:R-:W-:Y:S01]  /*2b20*/  MUFU.EX2 R145, R145 ;  /* 0x0000009100917308 */ /* 0x000fe20000000800 */
[----:B------:R-:W-:Y:S01]  /*2b30*/  LOP3.LUT R49, R78, 0xff, RZ, 0xc0, !PT ;  /* 0x000000ff4e317812 */ /* 0x000fe200078ec0ff */
[----:B------:R-:W-:Y:S01]  /*2b40*/  IMAD.WIDE.U32 R216, R216, -0x2daee0ad, RZ ;  /* 0xd2511f53d8d87825 */ /* 0x000fe200078e00ff */
[----:B------:R-:W-:-:S02]  /*2b50*/  SHF.R.U32.HI R74, RZ, 0x8, R74 ;  /* 0x00000008ff4a7819 */ /* 0x000fc4000001164a */
[--C-:B------:R-:W-:Y:S02]  /*2b60*/  HSET2.LE.AND R93, R93, R152.reuse, PT ;  /* 0x000000985d5d7233 */ /* 0x100fe40003803000 */
[----:B-1----:R-:W-:Y:S01]  /*2b70*/  F2FP.BF16.F32.PACK_AB R12, R163, R158 ;  /* 0x0000009ea30c723e */ /* 0x002fe200000010ff */
[----:B------:R-:W1:Y:S01]  /*2b80*/  MUFU.EX2 R0, R0 ;  /* 0x0000000000007308 */ /* 0x000e620000000800 */
[----:B------:R-:W-:Y:S01]  /*2b90*/  LOP3.LUT R40, R51, R72, R205, 0x96, !PT ;  /* 0x0000004833287212 */ /* 0x000fe200078e96cd */
[----:B------:R-:W-:Y:S01]  /*2ba0*/  FADD.FTZ R158, R158, R163 ;  /* 0x000000a39e9e7221 */ /* 0x000fe20000010000 */
[----:B------:R-:W-:Y:S02]  /*2bb0*/  LOP3.LUT R20, R50, 0xffff, RZ, 0xc0, !PT ;  /* 0x0000ffff32147812 */ /* 0x000fe400078ec0ff */
[----:B------:R-:W-:Y:S02]  /*2bc0*/  PRMT R49, R49, 0x5410, R74 ;  /* 0x0000541031317816 */ /* 0x000fe4000000004a */
[----:B------:R-:W-:Y:S01]  /*2bd0*/  HSET2.LE.AND R57, R57, R152, PT ;  /* 0x0000009839397233 */ /* 0x000fe20003803000 */
[----:B------:R-:W-:Y:S01]  /*2be0*/  MUFU.EX2 R149, R149 ;  /* 0x0000009500957308 */ /* 0x000fe20000000800 */
[----:B------:R-:W-:Y:S01]  /*2bf0*/  F2FP.BF16.F32.PACK_AB R88, R157, R156 ;  /* 0x0000009c9d58723e */ /* 0x000fe200000010ff */
[----:B------:R-:W-:Y:S01]  /*2c00*/  FADD.FTZ R156, R156, R157 ;  /* 0x0000009d9c9c7221 */ /* 0x000fe20000010000 */
[----:B------:R-:W-:-:S02]  /*2c10*/  LOP3.LUT R93, R93, R12, RZ, 0xc0, !PT ;  /* 0x0000000c5d5d7212 */ /* 0x000fc400078ec0ff */
[----:B------:R-:W-:Y:S02]  /*2c20*/  LOP3.LUT R12, R40, 0xffff, RZ, 0xc0, !PT ;  /* 0x0000ffff280c7812 */ /* 0x000fe400078ec0ff */
[----:B------:R-:W-:Y:S01]  /*2c30*/  LOP3.LUT R41, R50, 0xff, RZ, 0xc0, !PT ;  /* 0x000000ff32297812 */ /* 0x000fe200078ec0ff */
[----:B------:R-:W4:Y:S01]  /*2c40*/  MUFU.EX2 R2, R2 ;  /* 0x0000000200027308 */ /* 0x000f220000000800 */
[----:B------:R-:W-:Y:S02]  /*2c50*/  SHF.R.U32.HI R20, RZ, 0x8, R20 ;  /* 0x00000008ff147819 */ /* 0x000fe40000011614 */
[----:B------:R-:W-:Y:S02]  /*2c60*/  SHF.R.U32.HI R97, RZ, 0x10, R40 ;  /* 0x00000010ff617819 */ /* 0x000fe40000011628 */
[----:B------:R-:W-:Y:S02]  /*2c70*/  LOP3.LUT R88, R57, R88, RZ, 0xc0, !PT ;  /* 0x0000005839587212 */ /* 0x000fe400078ec0ff */
[--C-:B------:R-:W-:Y:S01]  /*2c80*/  HSET2.LE.AND R49, R49, R152.reuse, PT ;  /* 0x0000009831317233 */ /* 0x100fe20003803000 */
[----:B------:R-:W-:Y:S01]  /*2c90*/  MUFU.EX2 R62, R62 ;  /* 0x0000003e003e7308 */ /* 0x000fe20000000800 */
[----:B------:R-:W-:-:S02]  /*2ca0*/  HSET2.LE.AND R95, R95, R152, PT ;  /* 0x000000985f5f7233 */ /* 0x000fc40003803000 */
[----:B------:R-:W-:Y:S02]  /*2cb0*/  HSET2.LE.AND R92, R21, R152, PT ;  /* 0x00000098155c7233 */ /* 0x000fe40003803000 */
[----:B------:R-:W-:Y:S01]  /*2cc0*/  F2FP.BF16.F32.PACK_AB R73, R140, R61 ;  /* 0x0000003d8c49723e */ /* 0x000fe200000010ff */
[----:B------:R-:W-:Y:S01]  /*2cd0*/  FADD.FTZ R61, R61, R156 ;  /* 0x0000009c3d3d7221 */ /* 0x000fe20000010000 */
[----:B------:R-:W-:Y:S01]  /*2ce0*/  F2FP.BF16.F32.PACK_AB R94, R138, R147 ;  /* 0x000000938a5e723e */ /* 0x000fe200000010ff */
[----:B------:R-:W5:Y:S01]  /*2cf0*/  MUFU.EX2 R63, R63 ;  /* 0x0000003f003f7308 */ /* 0x000f620000000800 */
[----:B---3--:R-:W-:Y:S01]  /*2d00*/  F2FP.BF16.F32.PACK_AB R22, R146, R161 ;  /* 0x000000a19216723e */ /* 0x008fe200000010ff */
[----:B------:R-:W-:Y:S01]  /*2d10*/  FADD.FTZ R161, R161, R158 ;  /* 0x0000009ea1a17221 */ /* 0x000fe20000010000 */
[----:B------:R-:W-:Y:S01]  /*2d20*/  F2FP.BF16.F32.PACK_AB R13, R151, R144 ;  /* 0x00000090970d723e */ /* 0x000fe200000010ff */
[----:B------:R-:W-:Y:S01]  /*2d30*/  FADD.FTZ R144, R144, R151 ;  /* 0x0000009790907221 */ /* 0x000fe20000010000 */
[----:B------:R-:W-:Y:S01]  /*2d40*/  LOP3.LUT R57, R40, 0xff, RZ, 0xc0, !PT ;  /* 0x000000ff28397812 */ /* 0x000fe200078ec0ff */
[----:B------:R-:W-:Y:S01]  /*2d50*/  FADD.FTZ R161, R146, R161 ;  /* 0x000000a192a17221 */ /* 0x000fe20000010000 */
[----:B------:R-:W-:Y:S01]  /*2d60*/  SHF.R.U32.HI R12, RZ, 0x8, R12 ;  /* 0x00000008ff0c7819 */ /* 0x000fe2000001160c */
[----:B------:R-:W-:Y:S01]  /*2d70*/  MUFU.EX2 R143, R143 ;  /* 0x0000008f008f7308 */ /* 0x000fe20000000800 */
[----:B------:R-:W-:Y:S01]  /*2d80*/  PRMT R41, R41, 0x5410, R20 ;  /* 0x0000541029297816 */ /* 0x000fe20000000014 */
[----:B------:R-:W-:Y:S01]  /*2d90*/  FADD.FTZ R147, R147, R144 ;  /* 0x0000009093937221 */ /* 0x000fe20000010000 */
[----:B------:R-:W-:Y:S01]  /*2da0*/  SHF.R.U32.HI R48, RZ, 0x18, R40 ;  /* 0x00000018ff307819 */ /* 0x000fe20000011628 */
[----:B------:R-:W-:Y:S01]  /*2db0*/  FADD.FTZ R140, R140, R61 ;  /* 0x0000003d8c8c7221 */ /* 0x000fe20000010000 */
[----:B------:R-:W-:Y:S01]  /*2dc0*/  LOP3.LUT R97, R97, 0xff, RZ, 0xc0, !PT ;  /* 0x000000ff61617812 */ /* 0x000fe200078ec0ff */
[----:B------:R-:W-:Y:S01]  /*2dd0*/  FADD.FTZ R138, R138, R147 ;  /* 0x000000938a8a7221 */ /* 0x000fe20000010000 */
[----:B------:R-:W-:Y:S01]  /*2de0*/  SHF.R.U32.HI R42, RZ, 0x10, R50 ;  /* 0x00000010ff2a7819 */ /* 0x000fe20000011632 */
[----:B------:R-:W-:Y:S01]  /*2df0*/  MUFU.EX2 R64, R64 ;  /* 0x0000004000407308 */ /* 0x000fe20000000800 */
[----:B------:R-:W-:-:S02]  /*2e00*/  LOP3.LUT R90, R90, R73, RZ, 0xc0, !PT ;  /* 0x000000495a5a7212 */ /* 0x000fc400078ec0ff */
[----:B------:R-:W-:Y:S02]  /*2e10*/  LOP3.LUT R94, R49, R94, RZ, 0xc0, !PT ;  /* 0x0000005e315e7212 */ /* 0x000fe400078ec0ff */
[----:B------:R-:W-:Y:S02]  /*2e20*/  LOP3.LUT R95, R95, R22, RZ, 0xc0, !PT ;  /* 0x000000165f5f7212 */ /* 0x000fe400078ec0ff */
[----:B------:R-:W-:Y:S01]  /*2e30*/  LOP3.LUT R92, R92, R13, RZ, 0xc0, !PT ;  /* 0x0000000d5c5c7212 */ /* 0x000fe200078ec0ff */
[----:B------:R-:W3:Y:S01]  /*2e40*/  LDSM.16.MT88.4 R20, [R178+0x6800] ;  /* 0x00680000b214783b */ /* 0x000ee20000004200 */
[----:B------:R-:W-:Y:S01]  /*2e50*/  PRMT R57, R57, 0x5410, R12 ;  /* 0x0000541039397816 */ /* 0x000fe2000000000c */
[C---:B--2---:R-:W-:Y:S01]  /*2e60*/  HMMA.16816.F32.BF16 R84, R88.reuse, R44, RZ ;  /* 0x0000002c5854723c */ /* 0x044fe200000418ff */
[----:B------:R-:W-:Y:S01]  /*2e70*/  PRMT R97, R97, 0x5410, R48 ;  /* 0x0000541061617816 */ /* 0x000fe20000000030 */
[----:B------:R-:W2:Y:S01]  /*2e80*/  LDSM.16.MT88.4 R12, [R177+0x6800] ;  /* 0x00680000b10c783b */ /* 0x000ea20000004200 */
[----:B------:R-:W-:Y:S01]  /*2e90*/  LOP3.LUT R42, R42, 0xff, RZ, 0xc0, !PT ;  /* 0x000000ff2a2a7812 */ /* 0x000fe200078ec0ff */
[----:B------:R-:W-:Y:S01]  /*2ea0*/  MUFU.EX2 R148, R148 ;  /* 0x0000009400947308 */ /* 0x000fe20000000800 */
[----:B------:R-:W-:Y:S01]  /*2eb0*/  HSET2.LE.AND R58, R41, R152, PT ;  /* 0x00000098293a7233 */ /* 0x000fe20003803000 */
[----:B------:R-:W-:Y:S01]  /*2ec0*/  HMMA.16816.F32.BF16 R124, R88, R116, RZ ;  /* 0x00000074587c723c */ /* 0x000fe200000418ff */
[----:B-1----:R-:W-:-:S02]  /*2ed0*/  F2FP.BF16.F32.PACK_AB R49, R0, R145 ;  /* 0x000000910031723e */ /* 0x002fc400000010ff */
[----:B------:R-:W-:Y:S02]  /*2ee0*/  SHF.R.U32.HI R59, RZ, 0x18, R50 ;  /* 0x00000018ff3b7819 */ /* 0x000fe40000011632 */
[--C-:B------:R-:W-:Y:S01]  /*2ef0*/  HSET2.LE.AND R56, R57, R152.reuse, PT ;  /* 0x0000009839387233 */ /* 0x100fe20003803000 */
[----:B------:R-:W-:Y:S01]  /*2f00*/  HMMA.16816.F32.BF16 R108, R88, R68, RZ ;  /* 0x00000044586c723c */ /* 0x000fe200000418ff */
[----:B------:R-:W-:Y:S01]  /*2f10*/  HSET2.LE.AND R57, R97, R152, PT ;  /* 0x0000009861397233 */ /* 0x000fe20003803000 */
[----:B------:R-:W-:Y:S01]  /*2f20*/  MUFU.EX2 R153, R153 ;  /* 0x0000009900997308 */ /* 0x000fe20000000800 */
[----:B------:R-:W-:Y:S02]  /*2f30*/  LOP3.LUT R168, R215, R168, R196, 0x96, !PT ;  /* 0x000000a8d7a87212 */ /* 0x000fe400078e96c4 */
[----:B------:R-:W-:Y:S01]  /*2f40*/  PRMT R59, R42, 0x5410, R59 ;  /* 0x000054102a3b7816 */ /* 0x000fe2000000003b */
[----:B------:R-:W-:Y:S01]  /*2f50*/  HMMA.16816.F32.BF16 R96, R92, R44, RZ ;  /* 0x0000002c5c60723c */ /* 0x000fe200000418ff */
[----:B------:R-:W-:Y:S01]  /*2f60*/  LOP3.LUT R58, R58, R49, RZ, 0xc0, !PT ;  /* 0x000000313a3a7212 */ /* 0x000fe200078ec0ff */
[----:B------:R-:W1:Y:S01]  /*2f70*/  LDSM.16.MT88.4 R40, [R176+0x6800] ;  /* 0x00680000b028783b */ /* 0x000e620000004200 */
[----:B----4-:R-:W-:Y:S01]  /*2f80*/  F2FP.BF16.F32.PACK_AB R165, R2, R149 ;  /* 0x0000009502a5723e */ /* 0x010fe200000010ff */
[----:B------:R-:W-:Y:S01]  /*2f90*/  IMAD.WIDE.U32 R168, R168, -0x326172a9, RZ ;  /* 0xcd9e8d57a8a87825 */ /* 0x000fe200078e00ff */
[----:B------:R-:W-:Y:S01]  /*2fa0*/  LOP3.LUT R164, R217, R164, R205, 0x96, !PT ;  /* 0x000000a4d9a47212 */ /* 0x000fe200078e96cd */
[----:B------:R-:W4:Y:S01]  /*2fb0*/  LDSM.16.MT88.4 R48, [R175+0x6800] ;  /* 0x00680000af30783b */ /* 0x000f220000004200 */
[----:B------:R-:W-:Y:S01]  /*2fc0*/  LOP3.LUT R44, R216, 0xffff, RZ, 0xc0, !PT ;  /* 0x0000ffffd82c7812 */ /* 0x000fe200078ec0ff */
[C---:B------:R-:W-:Y:S01]  /*2fd0*/  HMMA.16816.F32.BF16 R76, R88.reuse, R80, RZ ;  /* 0x00000050584c723c */ /* 0x040fe200000418ff */
[----:B------:R-:W-:Y:S01]  /*2fe0*/  LOP3.LUT R56, R56, R165, RZ, 0xc0, !PT ;  /* 0x000000a538387212 */ /* 0x000fe200078ec0ff */
[----:B------:R-:W-:Y:S01]  /*2ff0*/  MUFU.EX2 R155, R155 ;  /* 0x0000009b009b7308 */ /* 0x000fe20000000800 */
[----:B------:R-:W-:Y:S01]  /*3000*/  LOP3.LUT R165, R216, 0xff, RZ, 0xc0, !PT ;  /* 0x000000ffd8a57812 */ /* 0x000fe200078ec0ff */
[----:B------:R-:W-:Y:S01]  /*3010*/  FADD.FTZ R149, R149, R140 ;  /* 0x0000008c95957221 */ /* 0x000fe20000010000 */
[----:B------:R-:W-:Y:S01]  /*3020*/  SHF.R.U32.HI R44, RZ, 0x8, R44 ;  /* 0x00000008ff2c7819 */ /* 0x000fe2000001162c */
[C---:B------:R-:W-:Y:S01]  /*3030*/  HMMA.16816.F32.BF16 R120, R88.reuse, R118, RZ ;  /* 0x000000765878723c */ /* 0x040fe200000418ff */
[----:B------:R-:W-:Y:S01]  /*3040*/  LOP3.LUT R172, R169, R172, R195, 0x96, !PT ;  /* 0x000000aca9ac7212 */ /* 0x000fe200078e96c3 */
[----:B------:R-:W-:Y:S01]  /*3050*/  FADD.FTZ R2, R2, R149 ;  /* 0x0000009502027221 */ /* 0x000fe20000010000 */
[----:B------:R-:W-:Y:S01]  /*3060*/  PRMT R165, R165, 0x5410, R44 ;  /* 0x00005410a5a57816 */ /* 0x000fe2000000002c */
[----:B------:R-:W3:Y:S01]  /*3070*/  MUFU.EX2 R150, R150 ;  /* 0x0000009600967308 */ /* 0x000ee20000000800 */
[C---:B------:R-:W-:Y:S01]  /*3080*/  LOP3.LUT R44, R164.reuse, 0xffff, RZ, 0xc0, !PT ;  /* 0x0000ffffa42c7812 */ /* 0x040fe200078ec0ff */
[----:B------:R-:W-:Y:S01]  /*3090*/  HMMA.16816.F32.BF16 R104, R88, R70, RZ ;  /* 0x000000465868723c */ /* 0x000fe200000418ff */
[----:B------:R-:W-:Y:S01]  /*30a0*/  SHF.R.U32.HI R169, RZ, 0x10, R164 ;  /* 0x00000010ffa97819 */ /* 0x000fe200000116a4 */
[----:B------:R-:W-:Y:S01]  /*30b0*/  FADD.FTZ R145, R145, R2 ;  /* 0x0000000291917221 */ /* 0x000fe20000010000 */
[----:B------:R-:W-:-:S02]  /*30c0*/  LOP3.LUT R45, R164, 0xff, RZ, 0xc0, !PT ;  /* 0x000000ffa42d7812 */ /* 0x000fc400078ec0ff */
[----:B------:R-:W-:Y:S01]  /*30d0*/  SHF.R.U32.HI R44, RZ, 0x8, R44 ;  /* 0x00000008ff2c7819 */ /* 0x000fe2000001162c */
[----:B------:R-:W-:Y:S01]  /*30e0*/  HMMA.16816.F32.BF16 R100, R88, R82, RZ ;  /* 0x000000525864723c */ /* 0x000fe200000418ff */
[----:B------:R-:W-:Y:S01]  /*30f0*/  MUFU.EX2 R66, R66 ;  /* 0x0000004200427308 */ /* 0x000fe20000000800 */
[----:B------:R-:W-:Y:S01]  /*3100*/  SHF.R.U32.HI R164, RZ, 0x18, R164 ;  /* 0x00000018ffa47819 */ /* 0x000fe200000116a4 */
[----:B------:R-:W-:Y:S01]  /*3110*/  FADD.FTZ R145, R0, R145 ;  /* 0x0000009100917221 */ /* 0x000fe20000010000 */
[----:B------:R-:W-:Y:S02]  /*3120*/  LOP3.LUT R169, R169, 0xff, RZ, 0xc0, !PT ;  /* 0x000000ffa9a97812 */ /* 0x000fe400078ec0ff */
[----:B------:R-:W-:Y:S01]  /*3130*/  HMMA.16816.F32.BF16 R128, R92, R116, RZ ;  /* 0x000000745c80723c */ /* 0x000fe200000418ff */
[----:B------:R-:W-:Y:S02]  /*3140*/  PRMT R45, R45, 0x5410, R44 ;  /* 0x000054102d2d7816 */ /* 0x000fe4000000002c */
[----:B------:R-:W4:Y:S01]  /*3150*/  MUFU.EX2 R67, R67 ;  /* 0x0000004300437308 */ /* 0x000f220000000800 */
[----:B------:R-:W-:-:S02]  /*3160*/  PRMT R169, R169, 0x5410, R164 ;  /* 0x00005410a9a97816 */ /* 0x000fc400000000a4 */
[C---:B------:R-:W-:Y:S01]  /*3170*/  HMMA.16816.F32.BF16 R112, R92.reuse, R68, RZ ;  /* 0x000000445c70723c */ /* 0x040fe200000418ff */
[----:B-----5:R-:W-:Y:S02]  /*3180*/  F2FP.BF16.F32.PACK_AB R28, R63, R62 ;  /* 0x0000003e3f1c723e */ /* 0x020fe400000010ff */
[--C-:B------:R-:W-:Y:S02]  /*3190*/  HSET2.LE.AND R44, R45, R152.reuse, PT ;  /* 0x000000982d2c7233 */ /* 0x100fe40003803000 */
[----:B------:R5:W-:Y:S01]  /*31a0*/  MUFU.EX2 R164, R173 ;  /* 0x000000ad00a47308 */ /* 0x000be20000000800 */
[C---:B------:R-:W-:Y:S01]  /*31b0*/  HMMA.16816.F32.BF16 R72, R92.reuse, R80, RZ ;  /* 0x000000505c48723c */ /* 0x040fe200000418ff */
[--C-:B------:R-:W-:Y:S02]  /*31c0*/  HSET2.LE.AND R59, R59, R152.reuse, PT ;  /* 0x000000983b3b7233 */ /* 0x100fe40003803000 */
[----:B------:R-:W-:Y:S01]  /*31d0*/  HSET2.LE.AND R45, R169, R152, PT ;  /* 0x00000098a92d7233 */ /* 0x000fe20003803000 */
[----:B------:R-:W-:Y:S01]  /*31e0*/  FFMA.FTZ R169, R8, UR4, -R162 ;  /* 0x0000000408a97c23 */ /* 0x000fe200080108a2 */
[----:B---3--:R-:W-:Y:S01]  /*31f0*/  F2FP.BF16.F32.PACK_AB R222, R150, R155 ;  /* 0x0000009b96de723e */ /* 0x008fe200000010ff */
[C---:B------:R-:W-:Y:S01]  /*3200*/  HMMA.16816.F32.BF16 R116, R92.reuse, R118, RZ ;  /* 0x000000765c74723c */ /* 0x040fe200000418ff */
[----:B------:R-:W-:Y:S01]  /*3210*/  F2FP.BF16.F32.PACK_AB R218, R153, R148 ;  /* 0x0000009499da723e */ /* 0x000fe200000010ff */
[----:B------:R-:W-:Y:S01]  /*3220*/  FFMA.FTZ R8, R55, UR4, -R160 ;  /* 0x0000000437087c23 */ /* 0x000fe200080108a0 */
[----:B------:R-:W-:Y:S01]  /*3230*/  LOP3.LUT R59, R59, R222, RZ, 0xc0, !PT ;  /* 0x000000de3b3b7212 */ /* 0x000fe200078ec0ff */
[----:B------:R-:W-:Y:S01]  /*3240*/  MUFU.EX2 R52, R52 ;  /* 0x0000003400347308 */ /* 0x000fe20000000800 */
[----:B------:R-:W-:Y:S01]  /*3250*/  LOP3.LUT R57, R57, R218, RZ, 0xc0, !PT ;  /* 0x000000da39397212 */ /* 0x000fe200078ec0ff */
[----:B------:R-:W-:Y:S01]  /*3260*/  HMMA.16816.F32.BF16 R68, R92, R70, RZ ;  /* 0x000000465c44723c */ /* 0x000fe200000418ff */
[----:B------:R-:W-:Y:S01]  /*3270*/  LOP3.LUT R174, R211, R174, R197, 0x96, !PT ;  /* 0x000000aed3ae7212 */ /* 0x000fe200078e96c5 */
[----:B------:R-:W-:-:S04]  /*3280*/  IMAD.WIDE.U32 R210, R210, -0x2daee0ad, RZ ;  /* 0xd2511f53d2d27825 */ /* 0x000fc800078e00ff */
[----:B------:R-:W-:Y:S01]  /*3290*/  FADD.FTZ R148, R148, R3 ;  /* 0x0000000394947221 */ /* 0x000fe20000010000 */
[----:B------:R-:W-:Y:S01]  /*32a0*/  HMMA.16816.F32.BF16 R80, R92, R82, RZ ;  /* 0x000000525c50723c */ /* 0x000fe200000418ff */
[----:B-----5:R-:W-:Y:S01]  /*32b0*/  IMAD.WIDE.U32 R172, R172, -0x2daee0ad, RZ ;  /* 0xd2511f53acac7825 */ /* 0x020fe200078e00ff */
[----:B------:R-:W-:Y:S03]  /*32c0*/  MUFU.EX2 R53, R53 ;  /* 0x0000003500357308 */ /* 0x000fe60000000800 */
[----:B------:R-:W-:Y:S01]  /*32d0*/  FADD.FTZ R148, R153, R148 ;  /* 0x0000009499947221 */ /* 0x000fe20000010000 */
[-C--:B------:R-:W-:Y:S03]  /*32e0*/  HMMA.16816.F32.BF16 R88, R88, R46.reuse, RZ ;  /* 0x0000002e5858723c */ /* 0x080fe600000418ff */
[----:B------:R-:W-:Y:S01]  /*32f0*/  FADD.FTZ R155, R155, R148 ;  /* 0x000000949b9b7221 */ /* 0x000fe20000010000 */
[----:B------:R-:W-:Y:S03]  /*3300*/  MUFU.EX2 R169, R169 ;  /* 0x000000a900a97308 */ /* 0x000fe60000000800 */
[----:B------:R-:W-:Y:S01]  /*3310*/  FADD.FTZ R155, R150, R155 ;  /* 0x0000009b969b7221 */ /* 0x000fe20000010000 */
[----:B------:R-:W-:Y:S06]  /*3320*/  HMMA.16816.F32.BF16 R92, R92, R46, RZ ;  /* 0x0000002e5c5c723c */ /* 0x000fec00000418ff */
[C---:B------:R-:W-:Y:S01]  /*3330*/  HMMA.16816.F32.BF16 R124, R56.reuse, R20, R124 ;  /* 0x00000014387c723c */ /* 0x040fe2000004187c */
[--C-:B------:R-:W-:Y:S01]  /*3340*/  SHF.R.U32.HI R46, RZ, 0x10, R216.reuse ;  /* 0x00000010ff2e7819 */ /* 0x100fe200000116d8 */
[----:B------:R-:W-:Y:S01]  /*3350*/  MUFU.EX2 R36, R36 ;  /* 0x0000002400247308 */ /* 0x000fe20000000800 */
[----:B------:R-:W-:Y:S01]  /*3360*/  SHF.R.U32.HI R47, RZ, 0x18, R216 ;  /* 0x00000018ff2f7819 */ /* 0x000fe200000116d8 */
[----:B------:R-:W-:Y:S01]  /*3370*/  IMAD.WIDE.U32 R216, R171, -0x2daee0ad, RZ ;  /* 0xd2511f53abd87825 */ /* 0x000fe200078e00ff */
[----:B------:R-:W-:Y:S01]  /*3380*/  LOP3.LUT R46, R46, 0xff, RZ, 0xc0, !PT ;  /* 0x000000ff2e2e7812 */ /* 0x000fe200078ec0ff */
[C---:B--2---:R-:W-:Y:S03]  /*3390*/  HMMA.16816.F32.BF16 R108, R56.reuse, R12, R108 ;  /* 0x0000000c386c723c */ /* 0x044fe6000004186c */
[----:B------:R-:W-:Y:S01]  /*33a0*/  PRMT R47, R46, 0x5410, R47 ;  /* 0x000054102e2f7816 */ /* 0x000fe2000000002f */
[----:B------:R-:W-:Y:S01]  /*33b0*/  MUFU.EX2 R37, R37 ;  /* 0x0000002500257308 */ /* 0x000fe20000000800 */
[----:B------:R-:W-:Y:S01]  /*33c0*/  HSET2.LE.AND R46, R165, R152, PT ;  /* 0x00000098a52e7233 */ /* 0x000fe20003803000 */
[----:B-1----:R-:W-:Y:S01]  /*33d0*/  HMMA.16816.F32.BF16 R76, R56, R40, R76 ;  /* 0x00000028384c723c */ /* 0x002fe2000004184c */
[----:B------:R-:W-:-:S02]  /*33e0*/  F2FP.BF16.F32.PACK_AB R165, R60, R65 ;  /* 0x000000413ca5723e */ /* 0x000fc400000010ff */
[----:B------:R-:W-:Y:S02]  /*33f0*/  HSET2.LE.AND R47, R47, R152, PT ;  /* 0x000000982f2f7233 */ /* 0x000fe40003803000 */
[----:B------:R-:W-:Y:S01]  /*3400*/  LOP3.LUT R46, R46, R165, RZ, 0xc0, !PT ;  /* 0x000000a52e2e7212 */ /* 0x000fe200078ec0ff */
[----:B------:R-:W-:Y:S01]  /*3410*/  FFMA.FTZ R165, R29, UR4, -R167 ;  /* 0x000000041da57c23 */ /* 0x000fe200080108a7 */
[----:B------:R-:W-:Y:S01]  /*3420*/  F2FP.BF16.F32.PACK_AB R29, R64, R143 ;  /* 0x0000008f401d723e */ /* 0x000fe200000010ff */
[C---:B----4-:R-:W-:Y:S01]  /*3430*/  HMMA.16816.F32.BF16 R84, R56.reuse, R48, R84 ;  /* 0x000000303854723c */ /* 0x050fe20000041854 */
[----:B------:R-:W-:Y:S01]  /*3440*/  LOP3.LUT R47, R47, R28, RZ, 0xc0, !PT ;  /* 0x0000001c2f2f7212 */ /* 0x000fe200078ec0ff */
[----:B------:R-:W-:Y:S01]  /*3450*/  FADD.FTZ R143, R143, R138 ;  /* 0x0000008a8f8f7221 */ /* 0x000fe20000010000 */
[----:B------:R-:W-:Y:S01]  /*3460*/  F2FP.BF16.F32.PACK_AB R28, R67, R66 ;  /* 0x00000042431c723e */ /* 0x000fe200000010ff */
[----:B------:R-:W1:Y:S01]  /*3470*/  MUFU.EX2 R165, R165 ;  /* 0x000000a500a57308 */ /* 0x000e620000000800 */
[----:B------:R-:W-:Y:S01]  /*3480*/  LOP3.LUT R216, R173, R216, R192, 0x96, !PT ;  /* 0x000000d8add87212 */ /* 0x000fe200078e96c0 */
[C---:B------:R-:W-:Y:S01]  /*3490*/  HMMA.16816.F32.BF16 R120, R56.reuse, R22, R120 ;  /* 0x000000163878723c */ /* 0x040fe20000041878 */
[----:B------:R-:W-:Y:S01]  /*34a0*/  LOP3.LUT R44, R44, R29, RZ, 0xc0, !PT ;  /* 0x0000001d2c2c7212 */ /* 0x000fe200078ec0ff */
[----:B------:R-:W-:Y:S01]  /*34b0*/  FADD.FTZ R66, R66, R161 ;  /* 0x000000a142427221 */ /* 0x000fe20000010000 */
[----:B------:R-:W-:Y:S01]  /*34c0*/  LOP3.LUT R45, R45, R28, RZ, 0xc0, !PT ;  /* 0x0000001c2d2d7212 */ /* 0x000fe200078ec0ff */
[----:B------:R-:W-:Y:S01]  /*34d0*/  IMAD.WIDE.U32 R28, R174, -0x2daee0ad, RZ ;  /* 0xd2511f53ae1c7825 */ /* 0x000fe200078e00ff */
[----:B------:R-:W-:Y:S01]  /*34e0*/  LOP3.LUT R214, R217, R214, R194, 0x96, !PT ;  /* 0x000000d6d9d67212 */ /* 0x000fe200078e96c2 */
[----:B------:R-:W-:Y:S02]  /*34f0*/  HMMA.16816.F32.BF16 R104, R56, R14, R104 ;  /* 0x0000000e3868723c */ /* 0x000fe40000041868 */
[----:B------:R-:W-:Y:S01]  /*3500*/  FFMA.FTZ R174, R54, UR4, -R160 ;  /* 0x0000000436ae7c23 */ /* 0x000fe200080108a0 */
[----:B------:R-:W-:Y:S01]  /*3510*/  IMAD.WIDE.U32 R216, R216, -0x326172a9, RZ ;  /* 0xcd9e8d57d8d87825 */ /* 0x000fe200078e00ff */
[----:B------:R-:W-:-:S03]  /*3520*/  LOP3.LUT R171, R211, R28, R192, 0x96, !PT ;  /* 0x0000001cd3ab7212 */ /* 0x000fc600078e96c0 */
[----:B------:R-:W-:Y:S01]  /*3530*/  FFMA.FTZ R211, R27, UR4, -R166 ;  /* 0x000000041bd37c23 */ /* 0x000fe200080108a6 */
[----:B------:R-:W-:Y:S01]  /*3540*/  LOP3.LUT R212, R29, R212, R194, 0x96, !PT ;  /* 0x000000d41dd47212 */ /* 0x000fe200078e96c2 */
[----:B------:R-:W-:Y:S01]  /*3550*/  HMMA.16816.F32.BF16 R128, R44, R20, R128 ;  /* 0x000000142c80723c */ /* 0x000fe20000041880 */
[----:B------:R-:W-:Y:S01]  /*3560*/  IMAD.WIDE.U32 R214, R214, -0x326172a9, RZ ;  /* 0xcd9e8d57d6d67825 */ /* 0x000fe200078e00ff */
[----:B------:R-:W-:-:S03]  /*3570*/  LOP3.LUT R173, R216, 0xff, RZ, 0xc0, !PT ;  /* 0x000000ffd8ad7812 */ /* 0x000fc600078ec0ff */
[----:B------:R-:W-:Y:S01]  /*3580*/  FFMA.FTZ R29, R26, UR4, -R166 ;  /* 0x000000041a1d7c23 */ /* 0x000fe200080108a6 */
[--C-:B------:R-:W-:Y:S01]  /*3590*/  SHF.R.U32.HI R28, RZ, 0x10, R216.reuse ;  /* 0x00000010ff1c7819 */ /* 0x100fe200000116d8 */
[----:B------:R-:W-:Y:S01]  /*35a0*/  MUFU.EX2 R55, R174 ;  /* 0x000000ae00377308 */ /* 0x000fe20000000800 */
[C---:B------:R-:W-:Y:S01]  /*35b0*/  HMMA.16816.F32.BF16 R100, R56.reuse, R42, R100 ;  /* 0x0000002a3864723c */ /* 0x040fe20000041864 */
[----:B------:R-:W-:Y:S01]  /*35c0*/  LOP3.LUT R20, R216, 0xffff, RZ, 0xc0, !PT ;  /* 0x0000ffffd8147812 */ /* 0x000fe200078ec0ff */
[----:B------:R-:W-:Y:S01]  /*35d0*/  FADD.FTZ R64, R64, R143 ;  /* 0x0000008f40407221 */ /* 0x000fe20000010000 */
[----:B------:R-:W-:Y:S01]  /*35e0*/  SHF.R.U32.HI R209, RZ, 0x18, R216 ;  /* 0x00000018ffd17819 */ /* 0x000fe200000116d8 */
[----:B------:R-:W-:Y:S01]  /*35f0*/  FADD.FTZ R67, R67, R66 ;  /* 0x0000004243437221 */ /* 0x000fe20000010000 */
[----:B------:R-:W-:Y:S01]  /*3600*/  SHF.R.U32.HI R20, RZ, 0x8, R20 ;  /* 0x00000008ff147819 */ /* 0x000fe20000011614 */
[----:B------:R-:W-:Y:S01]  /*3610*/  HMMA.16816.F32.BF16 R88, R56, R50, R88 ;  /* 0x000000323858723c */ /* 0x000fe20000041858 */
[----:B------:R2:W-:Y:S01]  /*3620*/  MUFU.EX2 R56, R24 ;  /* 0x0000001800387308 */ /* 0x0005e20000000800 */
[----:B------:R-:W-:Y:S01]  /*3630*/  LOP3.LUT R28, R28, 0xff, RZ, 0xc0, !PT ;  /* 0x000000ff1c1c7812 */ /* 0x000fe200078ec0ff */
[----:B------:R-:W-:Y:S01]  /*3640*/  FADD.FTZ R65, R65, R64 ;  /* 0x0000004041417221 */ /* 0x000fe20000010000 */
[----:B------:R-:W-:Y:S01]  /*3650*/  PRMT R173, R173, 0x5410, R20 ;  /* 0x00005410adad7816 */ /* 0x000fe20000000014 */
[----:B------:R-:W-:Y:S01]  /*3660*/  FADD.FTZ R62, R62, R67 ;  /* 0x000000433e3e7221 */ /* 0x000fe20000010000 */
[C---:B------:R-:W-:Y:S01]  /*3670*/  HMMA.16816.F32.BF16 R112, R44.reuse, R12, R112 ;  /* 0x0000000c2c70723c */ /* 0x040fe20000041870 */
[----:B------:R-:W-:Y:S01]  /*3680*/  FFMA.FTZ R57, R25, UR4, -R167 ;  /* 0x0000000419397c23 */ /* 0x000fe200080108a7 */
[--C-:B------:R-:W-:Y:S01]  /*3690*/  FFMA.FTZ R58, R30, UR4, -R166.reuse ;  /* 0x000000041e3a7c23 */ /* 0x100fe200080108a6 */
[----:B------:R-:W-:Y:S01]  /*36a0*/  FFMA.FTZ R59, R31, UR4, -R166 ;  /* 0x000000041f3b7c23 */ /* 0x000fe200080108a6 */
[----:B-1----:R-:W-:Y:S01]  /*36b0*/  F2FP.BF16.F32.PACK_AB R213, R165, R164 ;  /* 0x000000a4a5d5723e */ /* 0x002fe200000010ff */
[----:B------:R-:W-:Y:S01]  /*36c0*/  FADD.FTZ R65, R60, R65 ;  /* 0x000000413c417221 */ /* 0x000fe20000010000 */
[----:B------:R-:W-:Y:S01]  /*36d0*/  HMMA.16816.F32.BF16 R72, R44, R40, R72 ;  /* 0x000000282c48723c */ /* 0x000fe20000041848 */
[----:B------:R-:W-:Y:S01]  /*36e0*/  LOP3.LUT R12, R217, R214, R201, 0x96, !PT ;  /* 0x000000d6d90c7212 */ /* 0x000fe200078e96c9 */
[----:B------:R-:W-:Y:S01]  /*36f0*/  MUFU.EX2 R57, R57 ;  /* 0x0000003900397308 */ /* 0x000fe20000000800 */
[----:B------:R-:W-:Y:S01]  /*3700*/  IMAD.WIDE.U32 R216, R171, -0x326172a9, RZ ;  /* 0xcd9e8d57abd87825 */ /* 0x000fe200078e00ff */
[----:B------:R-:W-:-:S03]  /*3710*/  PRMT R209, R28, 0x5410, R209 ;  /* 0x000054101cd17816 */ /* 0x000fc600000000d1 */
[----:B------:R-:W-:Y:S01]  /*3720*/  FADD.FTZ R62, R63, R62 ;  /* 0x0000003e3f3e7221 */ /* 0x000fe20000010000 */
[C---:B------:R-:W-:Y:S01]  /*3730*/  LOP3.LUT R20, R12.reuse, 0xffff, RZ, 0xc0, !PT ;  /* 0x0000ffff0c147812 */ /* 0x040fe200078ec0ff */
[----:B--2---:R-:W1:Y:S01]  /*3740*/  LDSM.16.MT88.4 R24, [R178+0x7000] ;  /* 0x00700000b218783b */ /* 0x004e620000004200 */
[----:B------:R-:W-:Y:S01]  /*3750*/  LOP3.LUT R13, R12, 0xff, RZ, 0xc0, !PT ;  /* 0x000000ff0c0d7812 */ /* 0x000fe200078ec0ff */
[C---:B------:R-:W-:Y:S01]  /*3760*/  HMMA.16816.F32.BF16 R96, R44.reuse, R48, R96 ;  /* 0x000000302c60723c */ /* 0x040fe20000041860 */
[----:B------:R-:W-:Y:S01]  /*3770*/  MUFU.EX2 R58, R58 ;  /* 0x0000003a003a7308 */ /* 0x000fe20000000800 */
[----:B------:R-:W-:Y:S01]  /*3780*/  SHF.R.U32.HI R20, RZ, 0x8, R20 ;  /* 0x00000008ff147819 */ /* 0x000fe20000011614 */
[----:B------:R-:W-:Y:S01]  /*3790*/  FADD.FTZ R164, R164, R145 ;  /* 0x00000091a4a47221 */ /* 0x000fe20000010000 */
[----:B------:R-:W-:Y:S02]  /*37a0*/  SHF.R.U32.HI R41, RZ, 0x10, R12 ;  /* 0x00000010ff297819 */ /* 0x000fe4000001160c */
[----:B------:R-:W-:Y:S01]  /*37b0*/  PRMT R13, R13, 0x5410, R20 ;  /* 0x000054100d0d7816 */ /* 0x000fe20000000014 */
[C---:B------:R-:W-:Y:S01]  /*37c0*/  HMMA.16816.F32.BF16 R116, R44.reuse, R22, R116 ;  /* 0x000000162c74723c */ /* 0x040fe20000041874 */
[----:B------:R-:W-:Y:S01]  /*37d0*/  SHF.R.U32.HI R12, RZ, 0x18, R12 ;  /* 0x00000018ff0c7819 */ /* 0x000fe2000001160c */
[----:B------:R-:W2:Y:S01]  /*37e0*/  MUFU.EX2 R59, R59 ;  /* 0x0000003b003b7308 */ /* 0x000ea20000000800 */
[----:B------:R-:W-:Y:S01]  /*37f0*/  LOP3.LUT R41, R41, 0xff, RZ, 0xc0, !PT ;  /* 0x000000ff29297812 */ /* 0x000fe200078ec0ff */
[----:B------:R-:W3:Y:S01]  /*3800*/  LDSM.16.MT88.4 R20, [R177+0x7000] ;  /* 0x00700000b114783b */ /* 0x000ee20000004200 */
[--C-:B------:R-:W-:Y:S01]  /*3810*/  HSET2.LE.AND R40, R13, R152.reuse, PT ;  /* 0x000000980d287233 */ /* 0x100fe20003803000 */
[C---:B------:R-:W-:Y:S01]  /*3820*/  HMMA.16816.F32.BF16 R68, R44.reuse, R14, R68 ;  /* 0x0000000e2c44723c */ /* 0x040fe20000041844 */
[----:B------:R-:W-:Y:S01]  /*3830*/  PRMT R41, R41, 0x5410, R12 ;  /* 0x0000541029297816 */ /* 0x000fe2000000000c */
[----:B------:R-:W-:Y:S01]  /*3840*/  FADD.FTZ R165, R165, R164 ;  /* 0x000000a4a5a57221 */ /* 0x000fe20000010000 */
[----:B------:R-:W4:Y:S01]  /*3850*/  LDSM.16.MT88.4 R12, [R176+0x7000] ;  /* 0x00700000b00c783b */ /* 0x000f220000004200 */
[----:B------:R5:W-:Y:S01]  /*3860*/  MUFU.EX2 R49, R211 ;  /* 0x000000d300317308 */ /* 0x000be20000000800 */
[----:B------:R-:W-:Y:S01]  /*3870*/  LOP3.LUT R40, R40, R213, RZ, 0xc0, !PT ;  /* 0x000000d528287212 */ /* 0x000fe200078ec0ff */
[----:B------:R-:W-:Y:S01]  /*3880*/  HMMA.16816.F32.BF16 R80, R44, R42, R80 ;  /* 0x0000002a2c50723c */ /* 0x000fe20000041850 */
[----:B------:R-:W-:Y:S01]  /*3890*/  HSET2.LE.AND R41, R41, R152, PT ;  /* 0x0000009829297233 */ /* 0x000fe20003803000 */
[----:B------:R-:W-:Y:S01]  /*38a0*/  IMAD.WIDE.U32 R212, R212, -0x326172a9, RZ ;  /* 0xcd9e8d57d4d47825 */ /* 0x000fe200078e00ff */
[----:B------:R-:W-:-:S03]  /*38b0*/  LOP3.LUT R168, R215, R168, R193, 0x96, !PT ;  /* 0x000000a8d7a87212 */ /* 0x000fc600078e96c1 */
[----:B------:R-:W-:Y:S01]  /*38c0*/  FFMA.FTZ R215, R5, UR4, -R162 ;  /* 0x0000000405d77c23 */ /* 0x000fe200080108a2 */
[----:B------:R-:W-:Y:S01]  /*38d0*/  HMMA.16816.F32.BF16 R92, R44, R50, R92 ;  /* 0x000000322c5c723c */ /* 0x000fe2000004185c */
[----:B------:R1:W3:Y:S01]  /*38e0*/  MUFU.EX2 R48, R29 ;  /* 0x0000001d00307308 */ /* 0x0002e20000000800 */
[--C-:B------:R-:W-:Y:S01]  /*38f0*/  HSET2.LE.AND R42, R173, R152.reuse, PT ;  /* 0x00000098ad2a7233 */ /* 0x100fe20003803000 */
[----:B------:R-:W-:Y:S01]  /*3900*/  VIADD R173, R180, 0x1000 ;  /* 0x00001000b4ad7836 */ /* 0x000fe20000000000 */
[----:B--2---:R-:W-:Y:S01]  /*3910*/  F2FP.BF16.F32.PACK_AB R54, R59, R58 ;  /* 0x0000003a3b36723e */ /* 0x004fe200000010ff */
[----:B------:R-:W-:Y:S01]  /*3920*/  FADD.FTZ R58, R58, R155 ;  /* 0x0000009b3a3a7221 */ /* 0x000fe20000010000 */
[----:B------:R-:W-:Y:S01]  /*3930*/  HSET2.LE.AND R43, R209, R152, PT ;  /* 0x00000098d12b7233 */ /* 0x000fe20003803000 */
[----:B------:R-:W-:Y:S01]  /*3940*/  FFMA.FTZ R45, R10, UR4, -R160 ;  /* 0x000000040a2d7c23 */ /* 0x000fe200080108a0 */
[----:B------:R-:W-:Y:S01]  /*3950*/  SHF.R.U32.HI R47, RZ, 0x10, R216 ;  /* 0x00000010ff2f7819 */ /* 0x000fe200000116d8 */
[----:B-----5:R-:W-:Y:S01]  /*3960*/  FFMA.FTZ R211, R9, UR4, -R162 ;  /* 0x0000000409d37c23 */ /* 0x020fe200080108a2 */
[----:B------:R-:W-:Y:S01]  /*3970*/  F2FP.BF16.F32.PACK_AB R9, R57, R56 ;  /* 0x000000383909723e */ /* 0x000fe200000010ff */
[----:B------:R2:W-:Y:S01]  /*3980*/  MUFU.EX2 R44, R8 ;  /* 0x00000008002c7308 */ /* 0x0005e20000000800 */
[----:B------:R-:W-:Y:S01]  /*3990*/  LOP3.LUT R50, R216, 0xffff, RZ, 0xc0, !PT ;  /* 0x0000ffffd8327812 */ /* 0x000fe200078ec0ff */
[----:B------:R-:W-:Y:S01]  /*39a0*/  FADD.FTZ R59, R59, R58 ;  /* 0x0000003a3b3b7221 */ /* 0x000fe20000010000 */
[----:B------:R-:W-:Y:S01]  /*39b0*/  SHF.R.U32.HI R46, RZ, 0x18, R216 ;  /* 0x00000018ff2e7819 */ /* 0x000fe200000116d8 */
[----:B------:R-:W-:Y:S01]  /*39c0*/  FADD.FTZ R56, R56, R165 ;  /* 0x000000a538387221 */ /* 0x000fe20000010000 */
[----:B------:R-:W-:Y:S01]  /*39d0*/  LOP3.LUT R47, R47, 0xff, RZ, 0xc0, !PT ;  /* 0x000000ff2f2f7812 */ /* 0x000fe200078ec0ff */
[----:B-1----:R-:W1:Y:S01]  /*39e0*/  LDSM.16.MT88.4 R28, [R175+0x7000] ;  /* 0x00700000af1c783b */ /* 0x002e620000004200 */
[----:B------:R-:W-:Y:S01]  /*39f0*/  LOP3.LUT R42, R42, R9, RZ, 0xc0, !PT ;  /* 0x000000092a2a7212 */ /* 0x000fe200078ec0ff */
[----:B------:R-:W-:Y:S01]  /*3a00*/  MUFU.EX2 R45, R45 ;  /* 0x0000002d002d7308 */ /* 0x000fe20000000800 */
[----:B------:R-:W-:Y:S01]  /*3a10*/  LOP3.LUT R51, R216, 0xff, RZ, 0xc0, !PT ;  /* 0x000000ffd8337812 */ /* 0x000fe200078ec0ff */
[----:B------:R-:W-:Y:S01]  /*3a20*/  FADD.FTZ R57, R57, R56 ;  /* 0x0000003839397221 */ /* 0x000fe20000010000 */
[----:B------:R-:W-:-:S02]  /*3a30*/  SHF.R.U32.HI R50, RZ, 0x8, R50 ;  /* 0x00000008ff327819 */ /* 0x000fc40000011632 */
[----:B------:R-:W-:Y:S02]  /*3a40*/  LOP3.LUT R41, R41, R54, RZ, 0xc0, !PT ;  /* 0x0000003629297212 */ /* 0x000fe400078ec0ff */
[----:B------:R-:W-:Y:S01]  /*3a50*/  LOP3.LUT R9, R217, R212, R201, 0x96, !PT ;  /* 0x000000d4d9097212 */ /* 0x000fe200078e96c9 */
[----:B--2---:R-:W-:Y:S01]  /*3a60*/  FFMA.FTZ R8, R11, UR4, -R160 ;  /* 0x000000040b087c23 */ /* 0x004fe200080108a0 */
[----:B------:R-:W-:Y:S01]  /*3a70*/  PRMT R11, R47, 0x5410, R46 ;  /* 0x000054102f0b7816 */ /* 0x000fe2000000002e */
[----:B------:R2:W5:Y:S01]  /*3a80*/  MUFU.EX2 R54, R211 ;  /* 0x000000d300367308 */ /* 0x0005620000000800 */
[----:B------:R-:W-:Y:S02]  /*3a90*/  PRMT R51, R51, 0x5410, R50 ;  /* 0x0000541033337816 */ /* 0x000fe40000000032 */
[----:B------:R-:W-:Y:S02]  /*3aa0*/  LOP3.LUT R171, R9, 0xffff, RZ, 0xc0, !PT ;  /* 0x0000ffff09ab7812 */ /* 0x000fe400078ec0ff */
[----:B------:R-:W-:-:S02]  /*3ab0*/  SHF.R.U32.HI R50, RZ, 0x10, R9 ;  /* 0x00000010ff327819 */ /* 0x000fc40000011609 */
[----:B------:R-:W-:Y:S01]  /*3ac0*/  LOP3.LUT R10, R9, 0xff, RZ, 0xc0, !PT ;  /* 0x000000ff090a7812 */ /* 0x000fe200078ec0ff */
[----:B------:R3:W4:Y:S01]  /*3ad0*/  MUFU.EX2 R46, R8 ;  /* 0x00000008002e7308 */ /* 0x0007220000000800 */
[----:B------:R-:W-:Y:S02]  /*3ae0*/  SHF.R.U32.HI R171, RZ, 0x8, R171 ;  /* 0x00000008ffab7819 */ /* 0x000fe400000116ab */
[----:B------:R-:W-:Y:S02]  /*3af0*/  SHF.R.U32.HI R9, RZ, 0x18, R9 ;  /* 0x00000018ff097819 */ /* 0x000fe40000011609 */
[----:B------:R-:W-:Y:S02]  /*3b00*/  LOP3.LUT R50, R50, 0xff, RZ, 0xc0, !PT ;  /* 0x000000ff32327812 */ /* 0x000fe400078ec0ff */
[----:B------:R-:W-:Y:S01]  /*3b10*/  PRMT R47, R10, 0x5410, R171 ;  /* 0x000054100a2f7816 */ /* 0x000fe200000000ab */
[----:B------:R-:W-:Y:S01]  /*3b20*/  MUFU.EX2 R215, R215 ;  /* 0x000000d700d77308 */ /* 0x000fe20000000800 */
[----:B------:R-:W-:Y:S01]  /*3b30*/  PRMT R9, R50, 0x5410, R9 ;  /* 0x0000541032097816 */ /* 0x000fe20000000009 */
[----:B--2---:R-:W-:Y:S01]  /*3b40*/  FFMA.FTZ R211, R19, UR4, -R166 ;  /* 0x0000000413d37c23 */ /* 0x004fe200080108a6 */
[----:B------:R-:W-:-:S02]  /*3b50*/  HSET2.LE.AND R10, R51, R152, PT ;  /* 0x00000098330a7233 */ /* 0x000fc40003803000 */
[--C-:B------:R-:W-:Y:S02]  /*3b60*/  HSET2.LE.AND R11, R11, R152.reuse, PT ;  /* 0x000000980b0b7233 */ /* 0x100fe40003803000 */
[--C-:B------:R-:W-:Y:S01]  /*3b70*/  HSET2.LE.AND R9, R9, R152.reuse, PT ;  /* 0x0000009809097233 */ /* 0x100fe20003803000 */
[----:B------:R-:W-:Y:S01]  /*3b80*/  MUFU.EX2 R211, R211 ;  /* 0x000000d300d37308 */ /* 0x000fe20000000800 */
[----:B---3--:R-:W-:Y:S02]  /*3b90*/  HSET2.LE.AND R8, R47, R152, PT ;  /* 0x000000982f087233 */ /* 0x008fe40003803000 */
[----:B------:R-:W-:Y:S01]  /*3ba0*/  F2FP.BF16.F32.PACK_AB R214, R49, R48 ;  /* 0x0000003031d6723e */ /* 0x000fe200000010ff */
[----:B------:R-:W-:Y:S01]  /*3bb0*/  FADD.FTZ R48, R48, R59 ;  /* 0x0000003b30307221 */ /* 0x000fe20000010000 */
[----:B-----5:R-:W-:Y:S02]  /*3bc0*/  F2FP.BF16.F32.PACK_AB R51, R54, R169 ;  /* 0x000000a93633723e */ /* 0x020fe400000010ff */
[----:B----4-:R-:W-:Y:S01]  /*3bd0*/  F2FP.BF16.F32.PACK_AB R50, R46, R45 ;  /* 0x0000002d2e32723e */ /* 0x010fe200000010ff */
[----:B------:R-:W-:Y:S01]  /*3be0*/  MUFU.EX2 R32, R32 ;  /* 0x0000002000207308 */ /* 0x000fe20000000800 */
[----:B------:R-:W-:Y:S01]  /*3bf0*/  F2FP.BF16.F32.PACK_AB R47, R53, R52 ;  /* 0x00000034352f723e */ /* 0x000fe200000010ff */
[----:B------:R-:W-:Y:S01]  /*3c00*/  FADD.FTZ R52, R52, R65 ;  /* 0x0000004134347221 */ /* 0x000fe20000010000 */
[----:B------:R-:W-:Y:S01]  /*3c10*/  F2FP.BF16.F32.PACK_AB R174, R44, R55 ;  /* 0x000000372cae723e */ /* 0x000fe200000010ff */
[----:B------:R-:W-:Y:S01]  /*3c20*/  FADD.FTZ R55, R55, R62 ;  /* 0x0000003e37377221 */ /* 0x000fe20000010000 */
[----:B------:R-:W-:Y:S01]  /*3c30*/  LOP3.LUT R43, R43, R214, RZ, 0xc0, !PT ;  /* 0x000000d62b2b7212 */ /* 0x000fe200078ec0ff */
[----:B------:R-:W-:Y:S01]  /*3c40*/  FADD.FTZ R52, R53, R52 ;  /* 0x0000003435347221 */ /* 0x000fe20000010000 */
[----:B------:R-:W-:Y:S01]  /*3c50*/  LOP3.LUT R10, R10, R51, RZ, 0xc0, !PT ;  /* 0x000000330a0a7212 */ /* 0x000fe200078ec0ff */
[----:B------:R-:W-:Y:S01]  /*3c60*/  MUFU.EX2 R38, R38 ;  /* 0x0000002600267308 */ /* 0x000fe20000000800 */
[----:B------:R-:W-:Y:S01]  /*3c70*/  LOP3.LUT R11, R11, R50, RZ, 0xc0, !PT ;  /* 0x000000320b0b7212 */ /* 0x000fe200078ec0ff */
[----:B------:R-:W-:Y:S01]  /*3c80*/  FADD.FTZ R44, R44, R55 ;  /* 0x000000372c2c7221 */ /* 0x000fe20000010000 */
[----:B------:R-:W-:Y:S01]  /*3c90*/  LOP3.LUT R8, R8, R47, RZ, 0xc0, !PT ;  /* 0x0000002f08087212 */ /* 0x000fe200078ec0ff */
[C---:B------:R-:W-:Y:S01]  /*3ca0*/  HMMA.16816.F32.BF16 R124, R40.reuse, R24, R124 ;  /* 0x00000018287c723c */ /* 0x040fe2000004187c */
[----:B------:R-:W-:Y:S01]  /*3cb0*/  LOP3.LUT R9, R9, R174, RZ, 0xc0, !PT ;  /* 0x000000ae09097212 */ /* 0x000fe200078ec0ff */
[----:B------:R-:W-:Y:S01]  /*3cc0*/  FFMA.FTZ R47, R6, UR4, -R160 ;  /* 0x00000004062f7c23 */ /* 0x000fe200080108a0 */
[----:B------:R-:W-:Y:S01]  /*3cd0*/  LOP3.LUT R50, R213, R170, R193, 0x96, !PT ;  /* 0x000000aad5327212 */ /* 0x000fe200078e96c1 */
[----:B------:R-:W-:Y:S01]  /*3ce0*/  MUFU.EX2 R39, R39 ;  /* 0x0000002700277308 */ /* 0x000fe20000000800 */
[----:B------:R-:W-:Y:S01]  /*3cf0*/  FADD.FTZ R169, R169, R52 ;  /* 0x00000034a9a97221 */ /* 0x000fe20000010000 */
[----:B------:R-:W-:Y:S01]  /*3d00*/  HMMA.16816.F32.BF16 R108, R40, R20, R108 ;  /* 0x00000014286c723c */ /* 0x000fe2000004186c */
[----:B------:R-:W-:Y:S01]  /*3d10*/  FADD.FTZ R45, R45, R44 ;  /* 0x0000002c2d2d7221 */ /* 0x000fe20000010000 */
[----:B------:R-:W-:-:S04]  /*3d20*/  IMAD.WIDE.U32 R50, R50, -0x2daee0ad, RZ ;  /* 0xd2511f5332327825 */ /* 0x000fc800078e00ff */
[----:B------:R-:W-:Y:S01]  /*3d30*/  FADD.FTZ R169, R54, R169 ;  /* 0x000000a936a97221 */ /* 0x000fe20000010000 */
[----:B------:R-:W-:Y:S01]  /*3d40*/  FADD.FTZ R49, R49, R48 ;  /* 0x0000003031317221 */ /* 0x000fe20000010000 */
[----:B------:R-:W-:Y:S01]  /*3d50*/  FADD.FTZ R46, R46, R45 ;  /* 0x0000002d2e2e7221 */ /* 0x000fe20000010000 */
[----:B------:R-:W-:Y:S01]  /*3d60*/  HMMA.16816.F32.BF16 R128, R8, R24, R128 ;  /* 0x000000180880723c */ /* 0x000fe20000041880 */
[----:B------:R2:W-:Y:S01]  /*3d70*/  MUFU.EX2 R213, R17 ;  /* 0x0000001100d57308 */ /* 0x0005e20000000800 */
[----:B------:R-:W-:Y:S01]  /*3d80*/  LOP3.LUT R210, R51, R210, R205, 0x96, !PT ;  /* 0x000000d233d27212 */ /* 0x000fe200078e96cd */
[----:B------:R-:W-:-:S03]  /*3d90*/  VIADD R174, R180, 0x800 ;  /* 0x00000800b4ae7836 */ /* 0x000fc60000000000 */
[C---:B------:R-:W-:Y:S01]  /*3da0*/  HMMA.16816.F32.BF16 R76, R40.reuse, R12, R76 ;  /* 0x0000000c284c723c */ /* 0x040fe2000004184c */
[----:B------:R-:W-:Y:S01]  /*3db0*/  IMAD.WIDE.U32 R24, R168, -0x2daee0ad, RZ ;  /* 0xd2511f53a8187825 */ /* 0x000fe200078e00ff */
[----:B------:R-:W-:Y:S01]  /*3dc0*/  LOP3.LUT R6, R210, 0xffff, RZ, 0xc0, !PT ;  /* 0x0000ffffd2067812 */ /* 0x000fe200078ec0ff */
[----:B------:R-:W-:Y:S03]  /*3dd0*/  MUFU.EX2 R33, R33 ;  /* 0x0000002100217308 */ /* 0x000fe60000000800 */
[----:B-1----:R-:W-:Y:S01]  /*3de0*/  HMMA.16816.F32.BF16 R84, R40, R28, R84 ;  /* 0x0000001c2854723c */ /* 0x002fe20000041854 */
[----:B------:R-:W-:Y:S02]  /*3df0*/  LOP3.LUT R172, R25, R172, R205, 0x96, !PT ;  /* 0x000000ac19ac7212 */ /* 0x000fe400078e96cd */
[----:B------:R-:W-:-:S03]  /*3e00*/  SHF.R.U32.HI R6, RZ, 0x8, R6 ;  /* 0x00000008ff067819 */ /* 0x000fc60000011606 */
[----:B------:R-:W-:Y:S01]  /*3e10*/  HMMA.16816.F32.BF16 R120, R40, R26, R120 ;  /* 0x0000001a2878723c */ /* 0x000fe20000041878 */
[C---:B--2---:R-:W-:Y:S02]  /*3e20*/  LOP3.LUT R17, R24.reuse, 0xffff, RZ, 0xc0, !PT ;  /* 0x0000ffff18117812 */ /* 0x044fe400078ec0ff */
[----:B------:R-:W-:-:S03]  /*3e30*/  LOP3.LUT R25, R24, 0xff, RZ, 0xc0, !PT ;  /* 0x000000ff18197812 */ /* 0x000fc600078ec0ff */
[C---:B------:R-:W-:Y:S06]  /*3e40*/  HMMA.16816.F32.BF16 R104, R40.reuse, R22, R104 ;  /* 0x000000162868723c */ /* 0x040fec0000041868 */
[C---:B------:R-:W-:Y:S06]  /*3e50*/  HMMA.16816.F32.BF16 R100, R40.reuse, R14, R100 ;  /* 0x0000000e2864723c */ /* 0x040fec0000041864 */
[----:B------:R-:W-:Y:S06]  /*3e60*/  HMMA.16816.F32.BF16 R88, R40, R30, R88 ;  /* 0x0000001e2858723c */ /* 0x000fec0000041858 */
[C---:B------:R-:W-:Y:S01]  /*3e70*/  HMMA.16816.F32.BF16 R72, R8.reuse, R12, R72 ;  /* 0x0000000c0848723c */ /* 0x040fe20000041848 */
[----:B------:R-:W-:Y:S01]  /*3e80*/  FFMA.FTZ R42, R18, UR4, -R166 ;  /* 0x00000004122a7c23 */ /* 0x000fe200080108a6 */
[----:B------:R-:W-:Y:S01]  /*3e90*/  SHF.R.U32.HI R18, RZ, 0x8, R17 ;  /* 0x00000008ff127819 */ /* 0x000fe20000011611 */
[----:B------:R-:W-:Y:S01]  /*3ea0*/  FFMA.FTZ R40, R16, UR4, -R167 ;  /* 0x0000000410287c23 */ /* 0x000fe200080108a7 */
[----:B------:R-:W-:Y:S01]  /*3eb0*/  LOP3.LUT R17, R172, 0xff, RZ, 0xc0, !PT ;  /* 0x000000ffac117812 */ /* 0x000fe200078ec0ff */
[----:B------:R-:W-:Y:S01]  /*3ec0*/  FFMA.FTZ R41, R4, UR4, -R162 ;  /* 0x0000000404297c23 */ /* 0x000fe200080108a2 */
[----:B------:R-:W-:Y:S01]  /*3ed0*/  HMMA.16816.F32.BF16 R112, R8, R20, R112 ;  /* 0x000000140870723c */ /* 0x000fe20000041870 */
[----:B------:R-:W-:Y:S01]  /*3ee0*/  LOP3.LUT R12, R172, 0xffff, RZ, 0xc0, !PT ;  /* 0x0000ffffac0c7812 */ /* 0x000fe200078ec0ff */
[----:B------:R-:W1:Y:S01]  /*3ef0*/  MUFU.EX2 R42, R42 ;  /* 0x0000002a002a7308 */ /* 0x000e620000000800 */
[----:B------:R-:W-:-:S02]  /*3f00*/  SHF.R.U32.HI R16, RZ, 0x18, R24 ;  /* 0x00000018ff107819 */ /* 0x000fc40000011618 */
[----:B------:R-:W-:Y:S01]  /*3f10*/  SHF.R.U32.HI R12, RZ, 0x8, R12 ;  /* 0x00000008ff0c7819 */ /* 0x000fe2000001160c */
[C---:B------:R-:W-:Y:S01]  /*3f20*/  HMMA.16816.F32.BF16 R116, R8.reuse, R26, R116 ;  /* 0x0000001a0874723c */ /* 0x040fe20000041874 */
[----:B------:R-:W-:Y:S02]  /*3f30*/  SHF.R.U32.HI R20, RZ, 0x10, R24 ;  /* 0x00000010ff147819 */ /* 0x000fe40000011618 */
[----:B------:R-:W-:Y:S01]  /*3f40*/  PRMT R17, R17, 0x5410, R12 ;  /* 0x0000541011117816 */ /* 0x000fe2000000000c */
[----:B------:R-:W2:Y:S01]  /*3f50*/  MUFU.EX2 R40, R40 ;  /* 0x0000002800287308 */ /* 0x000ea20000000800 */
[----:B------:R-:W-:Y:S01]  /*3f60*/  LOP3.LUT R13, R20, 0xff, RZ, 0xc0, !PT ;  /* 0x000000ff140d7812 */ /* 0x000fe200078ec0ff */
[----:B------:R-:W-:Y:S01]  /*3f70*/  HMMA.16816.F32.BF16 R80, R8, R14, R80 ;  /* 0x0000000e0850723c */ /* 0x000fe20000041850 */
[----:B------:R-:W-:Y:S02]  /*3f80*/  SHF.R.U32.HI R12, RZ, 0x10, R172 ;  /* 0x00000010ff0c7819 */ /* 0x000fe400000116ac */
[----:B------:R-:W-:-:S02]  /*3f90*/  HSET2.LE.AND R24, R17, R152, PT ;  /* 0x0000009811187233 */ /* 0x000fc40003803000 */
[----:B------:R-:W-:Y:S01]  /*3fa0*/  PRMT R13, R13, 0x5410, R16 ;  /* 0x000054100d0d7816 */ /* 0x000fe20000000010 */
[C---:B------:R-:W-:Y:S01]  /*3fb0*/  HMMA.16816.F32.BF16 R68, R8.reuse, R22, R68 ;  /* 0x000000160844723c */ /* 0x040fe20000041844 */
[C---:B------:R-:W-:Y:S01]  /*3fc0*/  F2FP.BF16.F32.PACK_AB R27, R37.reuse, R36 ;  /* 0x00000024251b723e */ /* 0x040fe200000010ff */
[----:B------:R-:W3:Y:S01]  /*3fd0*/  LDSM.16.MT88.4 R20, [R178+0x7800] ;  /* 0x00780000b214783b */ /* 0x000ee20000004200 */
[----:B------:R-:W-:Y:S01]  /*3fe0*/  SHF.R.U32.HI R15, RZ, 0x18, R172 ;  /* 0x00000018ff0f7819 */ /* 0x000fe200000116ac */
[----:B------:R-:W-:Y:S01]  /*3ff0*/  FADD.FTZ R36, R36, R57 ;  /* 0x0000003924247221 */ /* 0x000fe20000010000 */
[----:B------:R-:W-:Y:S01]  /*4000*/  LOP3.LUT R12, R12, 0xff, RZ, 0xc0, !PT ;  /* 0x000000ff0c0c7812 */ /* 0x000fe200078ec0ff */
[C---:B------:R-:W-:Y:S01]  /*4010*/  HMMA.16816.F32.BF16 R96, R8.reuse, R28, R96 ;  /* 0x0000001c0860723c */ /* 0x040fe20000041860 */
[----:B------:R-:W-:Y:S01]  /*4020*/  LOP3.LUT R24, R24, R27, RZ, 0xc0, !PT ;  /* 0x0000001b18187212 */ /* 0x000fe200078ec0ff */
[----:B------:R4:W5:Y:S01]  /*4030*/  MUFU.EX2 R28, R41 ;  /* 0x00000029001c7308 */ /* 0x0009620000000800 */
[--C-:B------:R-:W-:Y:S01]  /*4040*/  HSET2.LE.AND R27, R13, R152.reuse, PT ;  /* 0x000000980d1b7233 */ /* 0x100fe20003803000 */
[----:B------:R-:W-:Y:S01]  /*4050*/  FADD.FTZ R37, R37, R36 ;  /* 0x0000002425257221 */ /* 0x000fe20000010000 */
[----:B-1----:R-:W-:Y:S01]  /*4060*/  F2FP.BF16.F32.PACK_AB R4, R211, R42 ;  /* 0x0000002ad304723e */ /* 0x002fe200000010ff */
[----:B------:R-:W-:Y:S01]  /*4070*/  HMMA.16816.F32.BF16 R92, R8, R30, R92 ;  /* 0x0000001e085c723c */ /* 0x000fe2000004185c */
[----:B------:R-:W-:Y:S01]  /*4080*/  PRMT R25, R25, 0x5410, R18 ;  /* 0x0000541019197816 */ /* 0x000fe20000000012 */
[----:B------:R-:W-:Y:S01]  /*4090*/  FFMA.FTZ R29, R34, UR4, -R160 ;  /* 0x00000004221d7c23 */ /* 0x000fe200080108a0 */
[----:B------:R-:W-:Y:S01]  /*40a0*/  PRMT R15, R12, 0x5410, R15 ;  /* 0x000054100c0f7816 */ /* 0x000fe2000000000f */
[----:B------:R-:W1:Y:S01]  /*40b0*/  LDSM.16.MT88.4 R16, [R177+0x7800] ;  /* 0x00780000b110783b */ /* 0x000e620000004200 */
[----:B------:R-:W-:Y:S01]  /*40c0*/  LOP3.LUT R27, R27, R4, RZ, 0xc0, !PT ;  /* 0x000000041b1b7212 */ /* 0x000fe200078ec0ff */
[----:B------:R-:W-:Y:S01]  /*40d0*/  VIADD R172, R180, 0x1800 ;  /* 0x00001800b4ac7836 */ /* 0x000fe20000000000 */
[----:B------:R-:W-:Y:S01]  /*40e0*/  SHF.R.U32.HI R4, RZ, 0x10, R50 ;  /* 0x00000010ff047819 */ /* 0x000fe20000011632 */
[----:B------:R-:W-:Y:S01]  /*40f0*/  LDSM.16.MT88.4 R8, [R175+0x7800] ;  /* 0x00780000af08783b */ /* 0x000fe20000004200 */
[--C-:B------:R-:W-:Y:S01]  /*4100*/  HSET2.LE.AND R26, R25, R152.reuse, PT ;  /* 0x00000098191a7233 */ /* 0x100fe20003803000 */
[----:B------:R-:W-:Y:S01]  /*4110*/  FFMA.FTZ R31, R7, UR4, -R160 ;  /* 0x00000004071f7c23 */ /* 0x000fe200080108a0 */
[----:B------:R-:W-:Y:S01]  /*4120*/  HSET2.LE.AND R25, R15, R152, PT ;  /* 0x000000980f197233 */ /* 0x000fe20003803000 */
[----:B------:R-:W-:Y:S01]  /*4130*/  MUFU.EX2 R29, R29 ;  /* 0x0000001d001d7308 */ /* 0x000fe20000000800 */
[----:B------:R-:W1:Y:S01]  /*4140*/  LDSM.16.MT88.4 R12, [R176+0x7800] ;  /* 0x00780000b00c783b */ /* 0x000e620000004200 */
[----:B----4-:R-:W-:-:S02]  /*4150*/  SHF.R.U32.HI R41, RZ, 0x18, R50 ;  /* 0x00000018ff297819 */ /* 0x010fc40000011632 */
[----:B------:R-:W-:Y:S02]  /*4160*/  LOP3.LUT R34, R4, 0xff, RZ, 0xc0, !PT ;  /* 0x000000ff04227812 */ /* 0x000fe400078ec0ff */
[----:B--2---:R-:W-:Y:S01]  /*4170*/  F2FP.BF16.F32.PACK_AB R5, R213, R40 ;  /* 0x00000028d505723e */ /* 0x004fe200000010ff */
[----:B------:R-:W-:Y:S01]  /*4180*/  FADD.FTZ R40, R40, R37 ;  /* 0x0000002528287221 */ /* 0x000fe20000010000 */
[----:B------:R-:W-:Y:S01]  /*4190*/  LOP3.LUT R30, R50, 0xffff, RZ, 0xc0, !PT ;  /* 0x0000ffff321e7812 */ /* 0x000fe200078ec0ff */
[----:B------:R-:W-:Y:S01]  /*41a0*/  MUFU.EX2 R31, R31 ;  /* 0x0000001f001f7308 */ /* 0x000fe20000000800 */
[----:B------:R-:W-:Y:S01]  /*41b0*/  PRMT R41, R34, 0x5410, R41 ;  /* 0x0000541022297816 */ /* 0x000fe20000000029 */
[----:B------:R-:W-:Y:S01]  /*41c0*/  FFMA.FTZ R34, R35, UR4, -R160 ;  /* 0x0000000423227c23 */ /* 0x000fe200080108a0 */
[----:B------:R-:W-:Y:S01]  /*41d0*/  LOP3.LUT R26, R26, R5, RZ, 0xc0, !PT ;  /* 0x000000051a1a7212 */ /* 0x000fe200078ec0ff */
[----:B------:R-:W-:Y:S01]  /*41e0*/  FADD.FTZ R213, R213, R40 ;  /* 0x00000028d5d57221 */ /* 0x000fe20000010000 */
[----:B------:R-:W-:-:S02]  /*41f0*/  SHF.R.U32.HI R30, RZ, 0x8, R30 ;  /* 0x00000008ff1e7819 */ /* 0x000fc4000001161e */
[----:B------:R-:W-:Y:S01]  /*4200*/  LOP3.LUT R5, R50, 0xff, RZ, 0xc0, !PT ;  /* 0x000000ff32057812 */ /* 0x000fe200078ec0ff */
[----:B------:R-:W-:Y:S01]  /*4210*/  MUFU.EX2 R34, R34 ;  /* 0x0000002200227308 */ /* 0x000fe20000000800 */
[----:B------:R-:W-:Y:S02]  /*4220*/  SHF.R.U32.HI R4, RZ, 0x10, R210 ;  /* 0x00000010ff047819 */ /* 0x000fe400000116d2 */
[----:B------:R-:W-:Y:S02]  /*4230*/  PRMT R5, R5, 0x5410, R30 ;  /* 0x0000541005057816 */ /* 0x000fe4000000001e */
[----:B------:R-:W-:Y:S02]  /*4240*/  LOP3.LUT R7, R210, 0xff, RZ, 0xc0, !PT ;  /* 0x000000ffd2077812 */ /* 0x000fe400078ec0ff */
[----:B------:R-:W-:Y:S01]  /*4250*/  SHF.R.U32.HI R43, RZ, 0x18, R210 ;  /* 0x00000018ff2b7819 */ /* 0x000fe200000116d2 */
[----:B------:R-:W2:Y:S01]  /*4260*/  MUFU.EX2 R30, R47 ;  /* 0x0000002f001e7308 */ /* 0x000ea20000000800 */
[----:B------:R-:W-:-:S02]  /*4270*/  LOP3.LUT R4, R4, 0xff, RZ, 0xc0, !PT ;  /* 0x000000ff04047812 */ /* 0x000fc400078ec0ff */
[----:B------:R-:W-:Y:S02]  /*4280*/  PRMT R7, R7, 0x5410, R6 ;  /* 0x0000541007077816 */ /* 0x000fe40000000006 */
[----:B------:R-:W-:Y:S02]  /*4290*/  PRMT R35, R4, 0x5410, R43 ;  /* 0x0000541004237816 */ /* 0x000fe4000000002b */
[--C-:B------:R-:W-:Y:S02]  /*42a0*/  HSET2.LE.AND R5, R5, R152.reuse, PT ;  /* 0x0000009805057233 */ /* 0x100fe40003803000 */
[--C-:B------:R-:W-:Y:S02]  /*42b0*/  HSET2.LE.AND R41, R41, R152.reuse, PT ;  /* 0x0000009829297233 */ /* 0x100fe40003803000 */
[--C-:B------:R-:W-:Y:S02]  /*42c0*/  HSET2.LE.AND R4, R7, R152.reuse, PT ;  /* 0x0000009807047233 */ /* 0x100fe40003803000 */
[----:B------:R-:W-:-:S02]  /*42d0*/  HSET2.LE.AND R35, R35, R152, PT ;  /* 0x0000009823237233 */ /* 0x000fc40003803000 */
[----:B-----5:R-:W-:Y:S02]  /*42e0*/  F2FP.BF16.F32.PACK_AB R6, R215, R28 ;  /* 0x0000001cd706723e */ /* 0x020fe400000010ff */
[----:B------:R-:W-:Y:S01]  /*42f0*/  F2FP.BF16.F32.PACK_AB R162, R39, R38 ;  /* 0x0000002627a2723e */ /* 0x000fe200000010ff */
[----:B------:R-:W-:Y:S01]  /*4300*/  FADD.FTZ R38, R38, R49 ;  /* 0x0000003126267221 */ /* 0x000fe20000010000 */
[----:B------:R-:W-:Y:S01]  /*4310*/  F2FP.BF16.F32.PACK_AB R43, R33, R32 ;  /* 0x00000020212b723e */ /* 0x000fe200000010ff */
[----:B------:R-:W-:Y:S01]  /*4320*/  FADD.FTZ R32, R32, R169 ;  /* 0x000000a920207221 */ /* 0x000fe20000010000 */
[----:B--2---:R-:W-:Y:S01]  /*4330*/  F2FP.BF16.F32.PACK_AB R50, R31, R30 ;  /* 0x0000001e1f32723e */ /* 0x004fe200000010ff */
[----:B------:R-:W-:Y:S01]  /*4340*/  FADD.FTZ R39, R39, R38 ;  /* 0x0000002627277221 */ /* 0x000fe20000010000 */
[C---:B------:R-:W-:Y:S01]  /*4350*/  F2FP.BF16.F32.PACK_AB R144, R34.reuse, R29 ;  /* 0x0000001d2290723e */ /* 0x040fe200000010ff */
[----:B------:R-:W-:Y:S01]  /*4360*/  FADD.FTZ R29, R29, R46 ;  /* 0x0000002e1d1d7221 */ /* 0x000fe20000010000 */
[----:B------:R-:W-:Y:S01]  /*4370*/  LOP3.LUT R6, R5, R6, RZ, 0xc0, !PT ;  /* 0x0000000605067212 */ /* 0x000fe200078ec0ff */
        /* <DEDUP_REMOVED lines=9> */
[----:B---3--:R-:W-:Y:S01]  /*4410*/  HMMA.16816.F32.BF16 R124, R24, R20, R124 ;  /* 0x00000014187c723c */ /* 0x008fe2000004187c */
[----:B------:R-:W-:Y:S01]  /*4420*/  FADD.FTZ R215, R215, R28 ;  /* 0x0000001cd7d77221 */ /* 0x000fe20000010000 */
[----:B------:R-:W-:Y:S01]  /*4430*/  FADD.FTZ R210, R31, R30 ;  /* 0x0000001e1fd27221 */ /* 0x000fe20000010000 */
[----:B------:R-:W-:-:S03]  /*4440*/  FADD.FTZ R211, R211, R42 ;  /* 0x0000002ad3d37221 */ /* 0x000fc60000010000 */
[C---:B------:R-:W-:Y:S06]  /*4450*/  HMMA.16816.F32.BF16 R120, R24.reuse, R22, R120 ;  /* 0x000000161878723c */ /* 0x040fec0000041878 */
[C---:B-1----:R-:W-:Y:S06]  /*4460*/  HMMA.16816.F32.BF16 R108, R24.reuse, R16, R108 ;  /* 0x00000010186c723c */ /* 0x042fec000004186c */
        /* <DEDUP_REMOVED lines=16> */
[----:B------:R-:W-:Y:S01]  /*4570*/  IADD3 R209, R132, -0x2, RZ ;  /* 0xfffffffe84d17810 */ /* 0x000fe20007ffe0ff */
[----:B------:R-:W-:Y:S01]  /*4580*/  ULDC UR4, c[0x0][0x2ec] ;  /* 0x0000bb0000047ab9 */ /* 0x000fe20000000800 */
[----:B------:R-:W-:Y:S01]  /*4590*/  MOV R2, R135 ;  /* 0x0000008700027202 */ /* 0x000fe20000000f00 */
[----:B------:R-:W-:Y:S01]  /*45a0*/  IMAD.WIDE.U32 R220, R220, -0x326172a9, RZ ;  /* 0xcd9e8d57dcdc7825 */ /* 0x000fe200078e00ff */
[----:B------:R-:W-:Y:S01]  /*45b0*/  LOP3.LUT R224, R227, R137, RZ, 0x3c, !PT ;  /* 0x00000089e3e07212 */ /* 0x000fe200078e3cff */
[----:B------:R-:W-:Y:S01]  /*45c0*/  ULDC.64 UR10, c[0x0][0x220] ;  /* 0x00008800000a7ab9 */ /* 0x000fe20000000a00 */
[----:B------:R-:W-:Y:S01]  /*45d0*/  MOV R0, R133 ;  /* 0x0000008500007202 */ /* 0x000fe20000000f00 */
[----:B------:R-:W-:Y:S01]  /*45e0*/  IMAD.WIDE.U32 R228, R228, -0x2daee0ad, RZ ;  /* 0xd2511f53e4e47825 */ /* 0x000fe200078e00ff */
[----:B------:R-:W-:Y:S01]  /*45f0*/  LOP3.LUT R218, R221, R137, RZ, 0x3c, !PT ;  /* 0x00000089ddda7212 */ /* 0x000fe200078e3cff */
[----:B------:R-:W-:Y:S01]  /*4600*/  ULDC.64 UR12, c[0x0][0x250] ;  /* 0x00009400000c7ab9 */ /* 0x000fe20000000a00 */
[----:B------:R-:W-:Y:S01]  /*4610*/  MOV R137, R136 ;  /* 0x0000008800897202 */ /* 0x000fe20000000f00 */
[----:B------:R-:W-:Y:S01]  /*4620*/  IMAD.WIDE.U32 R224, R224, -0x2daee0ad, RZ ;  /* 0xd2511f53e0e07825 */ /* 0x000fe200078e00ff */
[----:B------:R-:W-:Y:S01]  /*4630*/  MOV R3, R134 ;  /* 0x0000008600037202 */ /* 0x000fe20000000f00 */
[----:B------:R-:W-:Y:S01]  /*4640*/  ULDC.64 UR6, c[0x0][0x218] ;  /* 0x0000860000067ab9 */ /* 0x000fe20000000a00 */
[----:B------:R-:W-:Y:S01]  /*4650*/  PRMT R208, R208, 0x7054, R208 ;  /* 0x00007054d0d07816 */ /* 0x000fe200000000d0 */
[----:B------:R-:W-:Y:S01]  /*4660*/  IMAD.WIDE.U32 R218, R218, -0x2daee0ad, RZ ;  /* 0xd2511f53dada7825 */ /* 0x000fe200078e00ff */
[----:B------:R-:W-:Y:S01]  /*4670*/  LOP3.LUT R222, R225, R228, R141, 0x96, !PT ;  /* 0x000000e4e1de7212 */ /* 0x000fe200078e968d */
[----:B------:R-:W-:-:S03]  /*4680*/  ULDC.64 UR8, c[0x0][0x248] ;  /* 0x0000920000087ab9 */ /* 0x000fc60000000a00 */
[----:B------:R-:W-:Y:S01]  /*4690*/  LOP3.LUT R216, R219, R228, R141, 0x96, !PT ;  /* 0x000000e4dbd87212 */ /* 0x000fe200078e968d */
[----:B------:R-:W-:-:S04]  /*46a0*/  IMAD.WIDE.U32 R222, R222, -0x326172a9, RZ ;  /* 0xcd9e8d57dede7825 */ /* 0x000fc800078e00ff */
[----:B------:R-:W-:Y:S01]  /*46b0*/  IMAD.WIDE.U32 R216, R216, -0x326172a9, RZ ;  /* 0xcd9e8d57d8d87825 */ /* 0x000fe200078e00ff */
[----:B------:R-:W-:Y:S06]  /*46c0*/  BRA `(.L_x_1460) ;  /* 0x0000000000647947 */ /* 0x000fec0003800000 */
.L_x_1462:
        /* <DEDUP_REMOVED lines=25> */
.L_x_1460:
[----:B------:R-:W-:Y:S01]  /*4860*/  SHF.R.S32.HI R136, RZ, 0x1f, R209 ;  /* 0x0000001fff887819 */ /* 0x000fe200000114d1 */
[----:B------:R-:W-:Y:S04]  /*4870*/  DEPBAR.LE SB0, 0x0 ;  /* 0x000080000000791a */ /* 0x000fe80000000000 */
[----:B------:R-:W-:Y:S01]  /*4880*/  BAR.SYNC.DEFER_BLOCKING 0x0 ;  /* 0x0000000000007b1d */ /* 0x000fe20000010000 */
[----:B------:R-:W-:Y:S02]  /*4890*/  IMAD R136, R136, UR12, RZ ;  /* 0x0000000c88887c24 */ /* 0x000fe4000f8e02ff */
[C---:B------:R-:W-:Y:S04]  /*48a0*/  IMAD.WIDE.U32 R230, R209.reuse, UR12, RZ ;  /* 0x0000000cd1e67c25 */ /* 0x040fe8000f8e00ff */
[----:B------:R-:W-:Y:S01]  /*48b0*/  IMAD R136, R209, UR13, R136 ;  /* 0x0000000dd1887c24 */ /* 0x000fe2000f8e0288 */
[----:B------:R-:W-:Y:S03]  /*48c0*/  LEA R138, P0, R230, R188, 0x6 ;  /* 0x000000bce68a7211 */ /* 0x000fe600078030ff */
[----:B------:R-:W-:Y:S01]  /*48d0*/  IMAD.IADD R231, R231, 0x1, R136 ;  /* 0x00000001e7e77824 */ /* 0x000fe200078e0288 */
[----:B------:R-:W-:Y:S04]  /*48e0*/  LEA R232, P1, R138, UR10, 0x1 ;  /* 0x0000000a8ae87c11 */ /* 0x000fe8000f8208ff */
        /* <DEDUP_REMOVED lines=8> */
[----:B------:R-:W-:Y:S01]  /*4970*/  LDGSTS.E.BYPASS.LTC128B.128 [R187+0x6000], desc[UR16][R232.64] ;  /* 0x06000000e8bb7fae */ /* 0x000fe2000b901d50 */
[----:B------:R-:W-:Y:S02]  /*4980*/  IADD3 R234, P0, R236, UR20, RZ ;  /* 0x00000014ecea7c10 */ /* 0x000fe4000ff1e0ff */
[----:B------:R-:W-:Y:S03]  /*4990*/  IADD3.X R237, R231, UR19, RZ, P1, !PT ;  /* 0x00000013e7ed7c10 */ /* 0x000fe60008ffe4ff */
[----:B------:R1:W-:Y:S01]  /*49a0*/  LDGSTS.E.BYPASS.LTC128B.128 [R187+0x6800], desc[UR16][R230.64] ;  /* 0x06800000e6bb7fae */ /* 0x0003e2000b901d50 */
[----:B------:R-:W-:Y:S05]  /*49b0*/  IADD3.X R235, R237, UR19, RZ, P0, !PT ;  /* 0x00000013edeb7c10 */ /* 0x000fea00087fe4ff */
[----:B------:R-:W-:Y:S01]  /*49c0*/  LDGSTS.E.BYPASS.LTC128B.128 [R187+0x7000], desc[UR16][R236.64] ;  /* 0x07000000ecbb7fae */ /* 0x000fe2000b901d50 */
[----:B------:R-:W-:Y:S05]  /*49d0*/  ISETP.GT.AND P0, PT, R209, RZ, PT ;  /* 0x000000ffd100720c */ /* 0x000fea0003f04270 */
[----:B------:R2:W-:Y:S06]  /*49e0*/  LDGSTS.E.BYPASS.LTC128B.128 [R187+0x7800], desc[UR16][R234.64] ;  /* 0x07800000eabb7fae */ /* 0x0005ec000b901d50 */
[----:B------:R-:W-:Y:S06]  /*49f0*/  LDSM.16.M88.4 R132, [R185] ;  /* 0x00000000b984783b */ /* 0x000fec0000000200 */
[----:B------:R-:W3:Y:S06]  /*4a00*/  LDSM.16.M88.4 R140, [R184] ;  /* 0x00000000b88c783b */ /* 0x000eec0000000200 */
[----:B------:R-:W4:Y:S06]  /*4a10*/  LDSM.16.M88.4 R144, [R185+0x2000] ;  /* 0x00200000b990783b */ /* 0x000f2c0000000200 */
[----:B------:R-:W5:Y:S06]  /*4a20*/  LDSM.16.M88.4 R148, [R184+0x800] ;  /* 0x00080000b894783b */ /* 0x000f6c0000000200 */
[----:B------:R-:W0:Y:S06]  /*4a30*/  LDGDEPBAR ;  /* 0x00000000000079af */ /* 0x000e2c0000000000 */
[----:B------:R-:W1:Y:S06]  /*4a40*/  LDSM.16.M88.4 R152, [R184+0x1000] ;  /* 0x00100000b898783b */ /* 0x000e6c0000000200 */
[----:B------:R-:W2:Y:S06]  /*4a50*/  LDSM.16.M88.4 R156, [R184+0x1800] ;  /* 0x00180000b89c783b */ /* 0x000eac0000000200 */
[----:B------:R-:W-:Y:S01]  /*4a60*/  LDSM.16.M88.4 R160, [R183] ;  /* 0x00000000b7a0783b */ /* 0x000fe20000000200 */
[-C--:B---3--:R-:W-:Y:S05]  /*4a70*/  HMMA.16816.F32.BF16 R4, R132, R140.reuse, RZ ;  /* 0x0000008c8404723c */ /* 0x088fea00000418ff */
[----:B------:R-:W3:Y:S01]  /*4a80*/  LDSM.16.M88.4 R164, [R182] ;  /* 0x00000000b6a4783b */ /* 0x000ee20000000200 */
[C---:B----4-:R-:W-:Y:S05]  /*4a90*/  HMMA.16816.F32.BF16 R8, R144.reuse, R140, RZ ;  /* 0x0000008c9008723c */ /* 0x050fea00000418ff */
[----:B------:R-:W4:Y:S01]  /*4aa0*/  LDSM.16.M88.4 R168, [R183+0x2000] ;  /* 0x00200000b7a8783b */ /* 0x000f220000000200 */
[-C--:B------:R-:W-:Y:S06]  /*4ab0*/  HMMA.16816.F32.BF16 R12, R144, R142.reuse, RZ ;  /* 0x0000008e900c723c */ /* 0x080fec00000418ff */
[C---:B------:R-:W-:Y:S01]  /*4ac0*/  HMMA.16816.F32.BF16 R16, R132.reuse, R142, RZ ;  /* 0x0000008e8410723c */ /* 0x040fe200000418ff */
[----:B------:R-:W4:Y:S05]  /*4ad0*/  LDSM.16.M88.4 R140, [R182+0x800] ;  /* 0x00080000b68c783b */ /* 0x000f2a0000000200 */
[-C--:B-----5:R-:W-:Y:S06]  /*4ae0*/  HMMA.16816.F32.BF16 R20, R132, R148.reuse, RZ ;  /* 0x000000948414723c */ /* 0x0a0fec00000418ff */
[C---:B------:R-:W-:Y:S06]  /*4af0*/  HMMA.16816.F32.BF16 R24, R144.reuse, R148, RZ ;  /* 0x000000949018723c */ /* 0x040fec00000418ff */
[-C--:B------:R-:W-:Y:S06]  /*4b00*/  HMMA.16816.F32.BF16 R28, R144, R150.reuse, RZ ;  /* 0x00000096901c723c */ /* 0x080fec00000418ff */
[C---:B------:R-:W-:Y:S01]  /*4b10*/  HMMA.16816.F32.BF16 R32, R132.reuse, R150, RZ ;  /* 0x000000968420723c */ /* 0x040fe200000418ff */
[----:B------:R-:W5:Y:S05]  /*4b20*/  LDSM.16.M88.4 R148, [R182+0x1000] ;  /* 0x00100000b694783b */ /* 0x000f6a0000000200 */
[-C--:B-1----:R-:W-:Y:S06]  /*4b30*/  HMMA.16816.F32.BF16 R36, R132, R152.reuse, RZ ;  /* 0x000000988424723c */ /* 0x082fec00000418ff */
[C---:B------:R-:W-:Y:S06]  /*4b40*/  HMMA.16816.F32.BF16 R40, R144.reuse, R152, RZ ;  /* 0x000000989028723c */ /* 0x040fec00000418ff */
[-C--:B------:R-:W-:Y:S06]  /*4b50*/  HMMA.16816.F32.BF16 R44, R144, R154.reuse, RZ ;  /* 0x0000009a902c723c */ /* 0x080fec00000418ff */
[C---:B------:R-:W-:Y:S01]  /*4b60*/  HMMA.16816.F32.BF16 R48, R132.reuse, R154, RZ ;  /* 0x0000009a8430723c */ /* 0x040fe200000418ff */
[----:B------:R-:W-:Y:S05]  /*4b70*/  LDSM.16.M88.4 R152, [R180] ;  /* 0x00000000b498783b */ /* 0x000fea0000000200 */
[-C--:B--2---:R-:W-:Y:S06]  /*4b80*/  HMMA.16816.F32.BF16 R52, R132, R156.reuse, RZ ;  /* 0x0000009c8434723c */ /* 0x084fec00000418ff */
[C---:B------:R-:W-:Y:S06]  /*4b90*/  HMMA.16816.F32.BF16 R56, R144.reuse, R156, RZ ;  /* 0x0000009c9038723c */ /* 0x040fec00000418ff */
[-C--:B------:R-:W-:Y:S01]  /*4ba0*/  HMMA.16816.F32.BF16 R60, R144, R158.reuse, RZ ;  /* 0x0000009e903c723c */ /* 0x080fe200000418ff */
[----:B------:R-:W-:Y:S05]  /*4bb0*/  LDSM.16.M88.4 R144, [R181] ;  /* 0x00000000b590783b */ /* 0x000fea0000000200 */
[----:B------:R-:W-:Y:S01]  /*4bc0*/  HMMA.16816.F32.BF16 R64, R132, R158, RZ ;  /* 0x0000009e8440723c */ /* 0x000fe200000418ff */
[----:B------:R-:W1:Y:S05]  /*4bd0*/  LDSM.16.M88.4 R132, [R182+0x1800] ;  /* 0x00180000b684783b */ /* 0x000e6a0000000200 */
[-C--:B---3--:R-:W-:Y:S01]  /*4be0*/  HMMA.16816.F32.BF16 R4, R160, R164.reuse, R4 ;  /* 0x000000a4a004723c */ /* 0x088fe20000041804 */
[----:B------:R-:W2:Y:S05]  /*4bf0*/  LDSM.16.M88.4 R156, [R181+0x2000] ;  /* 0x00200000b59c783b */ /* 0x000eaa0000000200 */
[C---:B----4-:R-:W-:Y:S06]  /*4c00*/  HMMA.16816.F32.BF16 R8, R168.reuse, R164, R8 ;  /* 0x000000a4a808723c */ /* 0x050fec0000041808 */
[-C--:B------:R-:W-:Y:S06]  /*4c10*/  HMMA.16816.F32.BF16 R12, R168, R166.reuse, R12 ;  /* 0x000000a6a80c723c */ /* 0x080fec000004180c */
[C---:B------:R-:W-:Y:S01]  /*4c20*/  HMMA.16816.F32.BF16 R16, R160.reuse, R166, R16 ;  /* 0x000000a6a010723c */ /* 0x040fe20000041810 */
[----:B------:R-:W3:Y:S05]  /*4c30*/  LDSM.16.M88.4 R164, [R174] ;  /* 0x00000000aea4783b */ /* 0x000eea0000000200 */
[-C--:B------:R-:W-:Y:S06]  /*4c40*/  HMMA.16816.F32.BF16 R20, R160, R140.reuse, R20 ;  /* 0x0000008ca014723c */ /* 0x080fec0000041814 */
[C---:B------:R-:W-:Y:S06]  /*4c50*/  HMMA.16816.F32.BF16 R24, R168.reuse, R140, R24 ;  /* 0x0000008ca818723c */ /* 0x040fec0000041818 */
[-C--:B------:R-:W-:Y:S06]  /*4c60*/  HMMA.16816.F32.BF16 R28, R168, R142.reuse, R28 ;  /* 0x0000008ea81c723c */ /* 0x080fec000004181c */
[C---:B------:R-:W-:Y:S01]  /*4c70*/  HMMA.16816.F32.BF16 R32, R160.reuse, R142, R32 ;  /* 0x0000008ea020723c */ /* 0x040fe20000041820 */
[----:B------:R-:W4:Y:S05]  /*4c80*/  LDSM.16.M88.4 R140, [R173] ;  /* 0x00000000ad8c783b */ /* 0x000f2a0000000200 */
[-C--:B-----5:R-:W-:Y:S06]  /*4c90*/  HMMA.16816.F32.BF16 R36, R160, R148.reuse, R36 ;  /* 0x00000094a024723c */ /* 0x0a0fec0000041824 */
[C---:B------:R-:W-:Y:S06]  /*4ca0*/  HMMA.16816.F32.BF16 R40, R168.reuse, R148, R40 ;  /* 0x00000094a828723c */ /* 0x040fec0000041828 */
[-C--:B------:R-:W-:Y:S06]  /*4cb0*/  HMMA.16816.F32.BF16 R44, R168, R150.reuse, R44 ;  /* 0x00000096a82c723c */ /* 0x080fec000004182c */
[C---:B------:R-:W-:Y:S01]  /*4cc0*/  HMMA.16816.F32.BF16 R48, R160.reuse, R150, R48 ;  /* 0x00000096a030723c */ /* 0x040fe20000041830 */
[----:B------:R-:W-:Y:S05]  /*4cd0*/  LDSM.16.M88.4 R148, [R179] ;  /* 0x00000000b394783b */ /* 0x000fea0000000200 */
[-C--:B-1----:R-:W-:Y:S06]  /*4ce0*/  HMMA.16816.F32.BF16 R52, R160, R132.reuse, R52 ;  /* 0x00000084a034723c */ /* 0x082fec0000041834 */
[C---:B------:R-:W-:Y:S06]  /*4cf0*/  HMMA.16816.F32.BF16 R56, R168.reuse, R132, R56 ;  /* 0x00000084a838723c */ /* 0x040fec0000041838 */
[-C--:B------:R-:W-:Y:S01]  /*4d00*/  HMMA.16816.F32.BF16 R60, R168, R134.reuse, R60 ;  /* 0x00000086a83c723c */ /* 0x080fe2000004183c */
[----:B------:R-:W-:Y:S05]  /*4d10*/  LDSM.16.M88.4 R168, [R179+0x2000] ;  /* 0x00200000b3a8783b */ /* 0x000fea0000000200 */
[----:B------:R-:W-:Y:S01]  /*4d20*/  HMMA.16816.F32.BF16 R64, R160, R134, R64 ;  /* 0x00000086a040723c */ /* 0x000fe20000041840 */
[----:B------:R-:W1:Y:S05]  /*4d30*/  LDSM.16.M88.4 R132, [R172] ;  /* 0x00000000ac84783b */ /* 0x000e6a0000000200 */
[-C--:B------:R-:W-:Y:S01]  /*4d40*/  HMMA.16816.F32.BF16 R4, R144, R152.reuse, R4 ;  /* 0x000000989004723c */ /* 0x080fe20000041804 */
[----:B------:R-:W5:Y:S05]  /*4d50*/  LDSM.16.M88.4 R160, [R139] ;  /* 0x000000008ba0783b */ /* 0x000f6a0000000200 */
[C---:B--2---:R-:W-:Y:S06]  /*4d60*/  HMMA.16816.F32.BF16 R8, R156.reuse, R152, R8 ;  /* 0x000000989c08723c */ /* 0x044fec0000041808 */
[-C--:B------:R-:W-:Y:S06]  /*4d70*/  HMMA.16816.F32.BF16 R12, R156, R154.reuse, R12 ;  /* 0x0000009a9c0c723c */ /* 0x080fec000004180c */
[C---:B------:R-:W-:Y:S01]  /*4d80*/  HMMA.16816.F32.BF16 R16, R144.reuse, R154, R16 ;  /* 0x0000009a9010723c */ /* 0x040fe20000041810 */
[----:B------:R-:W2:Y:S05]  /*4d90*/  LDSM.16.M88.4 R152, [R139+0x800] ;  /* 0x000800008b98783b */ /* 0x000eaa0000000200 */
[-C--:B---3--:R-:W-:Y:S06]  /*4da0*/  HMMA.16816.F32.BF16 R20, R144, R164.reuse, R20 ;  /* 0x000000a49014723c */ /* 0x088fec0000041814 */
[C---:B------:R-:W-:Y:S06]  /*4db0*/  HMMA.16816.F32.BF16 R24, R156.reuse, R164, R24 ;  /* 0x000000a49c18723c */ /* 0x040fec0000041818 */
[-C--:B------:R-:W-:Y:S06]  /*4dc0*/  HMMA.16816.F32.BF16 R28, R156, R166.reuse, R28 ;  /* 0x000000a69c1c723c */ /* 0x080fec000004181c */
[C---:B------:R-:W-:Y:S01]  /*4dd0*/  HMMA.16816.F32.BF16 R32, R144.reuse, R166, R32 ;  /* 0x000000a69020723c */ /* 0x040fe20000041820 */
[----:B------:R-:W3:Y:S05]  /*4de0*/  LDSM.16.M88.4 R164, [R139+0x1000] ;  /* 0x001000008ba4783b */ /* 0x000eea0000000200 */
[-C--:B----4-:R-:W-:Y:S06]  /*4df0*/  HMMA.16816.F32.BF16 R36, R144, R140.reuse, R36 ;  /* 0x0000008c9024723c */ /* 0x090fec0000041824 */
[C---:B------:R-:W-:Y:S06]  /*4e00*/  HMMA.16816.F32.BF16 R40, R156.reuse, R140, R40 ;  /* 0x0000008c9c28723c */ /* 0x040fec0000041828 */
[-C--:B------:R-:W-:Y:S06]  /*4e10*/  HMMA.16816.F32.BF16 R44, R156, R142.reuse, R44 ;  /* 0x0000008e9c2c723c */ /* 0x080fec000004182c */
[C---:B------:R-:W-:Y:S01]  /*4e20*/  HMMA.16816.F32.BF16 R48, R144.reuse, R142, R48 ;  /* 0x0000008e9030723c */ /* 0x040fe20000041830 */
[----:B------:R-:W4:Y:S01]  /*4e30*/  LDSM.16.M88.4 R140, [R139+0x1800] ;  /* 0x001800008b8c783b */ /* 0x000f220000000200 */
[----:B------:R-:W-:Y:S04]  /*4e40*/  DEPBAR.LE SB0, 0x0 ;  /* 0x000080000000791a */ /* 0x000fe80000000000 */
[-C--:B-1----:R-:W-:Y:S01]  /*4e50*/  HMMA.16816.F32.BF16 R52, R144, R132.reuse, R52 ;  /* 0x000000849034723c */ /* 0x082fe20000041834 */
[----:B------:R-:W-:Y:S05]  /*4e60*/  BAR.SYNC.DEFER_BLOCKING 0x0 ;  /* 0x0000000000007b1d */ /* 0x000fea0000010000 */
[C---:B------:R-:W-:Y:S06]  /*4e70*/  HMMA.16816.F32.BF16 R56, R156.reuse, R132, R56 ;  /* 0x000000849c38723c */ /* 0x040fec0000041838 */
[-C--:B------:R-:W-:Y:S06]  /*4e80*/  HMMA.16816.F32.BF16 R60, R156, R134.reuse, R60 ;  /* 0x000000869c3c723c */ /* 0x080fec000004183c */
[----:B------:R-:W-:Y:S06]  /*4e90*/  HMMA.16816.F32.BF16 R64, R144, R134, R64 ;  /* 0x000000869040723c */ /* 0x000fec0000041840 */
[-C--:B-----5:R-:W-:Y:S06]  /*4ea0*/  HMMA.16816.F32.BF16 R4, R148, R160.reuse, R4 ;  /* 0x000000a09404723c */ /* 0x0a0fec0000041804 */
[C---:B------:R-:W-:Y:S06]  /*4eb0*/  HMMA.16816.F32.BF16 R8, R168.reuse, R160, R8 ;  /* 0x000000a0a808723c */ /* 0x040fec0000041808 */
[-C--:B------:R-:W-:Y:S06]  /*4ec0*/  HMMA.16816.F32.BF16 R12, R168, R162.reuse, R12 ;  /* 0x000000a2a80c723c */ /* 0x080fec000004180c */
[C---:B------:R-:W-:Y:S06]  /*4ed0*/  HMMA.16816.F32.BF16 R16, R148.reuse, R162, R16 ;  /* 0x000000a29410723c */ /* 0x040fec0000041810 */
        /* <DEDUP_REMOVED lines=18> */
[-C--:B----4-:R-:W-:Y:S05]  /*5000*/  HMMA.16816.F32.BF16 R52, R148, R140.reuse, R52 ;  /* 0x0000008c9434723c */ /* 0x090fea0000041834 */
        /* <DEDUP_REMOVED lines=37> */
.L_x_1461:
[----:B-1----:R-:W-:Y:S01]  /*5260*/  FMNMX.FTZ R133, R57, R138, !PT ;  /* 0x0000008a39857209 */ /* 0x002fe20007810000 */
[----:B------:R-:W1:Y:S01]  /*5270*/  SHFL.BFLY PT, R149, R136, 0x2, 0x1f ;  /* 0x0c401f0088957f89 */ /* 0x000e6200000e0000 */
[----:B------:R-:W-:Y:S01]  /*5280*/  FMNMX.FTZ R134, R66, R231, !PT ;  /* 0x000000e742867209 */ /* 0x000fe20007810000 */
[C---:B------:R-:W-:Y:S01]  /*5290*/  IMAD.SHL.U32 R135, R209.reuse, 0x2, RZ ;  /* 0x00000002d1877824 */ /* 0x040fe200078e00ff */
[----:B------:R-:W-:Y:S01]  /*52a0*/  FMNMX.FTZ R132, R60, R133, !PT ;  /* 0x000000853c847209 */ /* 0x000fe20007810000 */
[----:B------:R-:W-:Y:S01]  /*52b0*/  VIADD R209, R209, 0xffffffff ;  /* 0xffffffffd1d17836 */ /* 0x000fe20000000000 */
[----:B------:R-:W-:Y:S01]  /*52c0*/  FMNMX.FTZ R141, R67, R134, !PT ;  /* 0x00000086438d7209 */ /* 0x000fe20007810000 */
[----:B------:R-:W-:Y:S01]  /*52d0*/  VIADD R133, R135, 0x1 ;  /* 0x0000000187857836 */ /* 0x000fe20000000000 */
[----:B------:R-:W-:Y:S02]  /*52e0*/  FMNMX.FTZ R140, R61, R132, !PT ;  /* 0x000000843d8c7209 */ /* 0x000fe40007810000 */
[C-C-:B------:R-:W-:Y:S01]  /*52f0*/  LOP3.LUT R134, R229.reuse, R135, R207.reuse, 0x96, !PT ;  /* 0x00000087e5867212 */ /* 0x140fe200078e96cf */
[----:B------:R-:W2:Y:S01]  /*5300*/  SHFL.BFLY PT, R132, R141, 0x2, 0x1f ;  /* 0x0c401f008d847f89 */ /* 0x000ea200000e0000 */
[----:B------:R-:W-:Y:S07]  /*5310*/  LOP3.LUT R133, R229, R133, R207, 0x96, !PT ;  /* 0x00000085e5857212 */ /* 0x000fee00078e96cf */
[----:B------:R-:W3:Y:S01]  /*5320*/  SHFL.BFLY PT, R147, R140, 0x2, 0x1f ;  /* 0x0c401f008c937f89 */ /* 0x000ee200000e0000 */
[----:B------:R-:W-:Y:S01]  /*5330*/  IMAD.WIDE.U32 R144, R134, -0x326172a9, RZ ;  /* 0xcd9e8d5786907825 */ /* 0x000fe200078e00ff */
[----:B------:R-:W-:Y:S03]  /*5340*/  FMNMX.FTZ R134, R10, R0, !PT ;  /* 0x000000000a867209 */ /* 0x000fe60007810000 */
[----:B------:R-:W-:Y:S01]  /*5350*/  IMAD.WIDE.U32 R244, R133, -0x326172a9, RZ ;  /* 0xcd9e8d5785f47825 */ /* 0x000fe200078e00ff */
[C-C-:B------:R-:W-:Y:S02]  /*5360*/  LOP3.LUT R135, R145.reuse, R226, R200.reuse, 0x96, !PT ;  /* 0x000000e291877212 */ /* 0x140fe400078e96c8 */
[--C-:B------:R-:W-:Y:S02]  /*5370*/  LOP3.LUT R138, R145, R220, R200.reuse, 0x96, !PT ;  /* 0x000000dc918a7212 */ /* 0x100fe400078e96c8 */
[----:B-1----:R-:W-:Y:S01]  /*5380*/  FMNMX.FTZ R149, R136, R149, !PT ;  /* 0x0000009588957209 */ /* 0x002fe20007810000 */
[----:B------:R-:W-:Y:S01]  /*5390*/  IMAD.WIDE.U32 R154, R135, -0x2daee0ad, RZ ;  /* 0xd2511f53879a7825 */ /* 0x000fe200078e00ff */
[--C-:B------:R-:W-:Y:S02]  /*53a0*/  LOP3.LUT R142, R245, R226, R200.reuse, 0x96, !PT ;  /* 0x000000e2f58e7212 */ /* 0x100fe400078e96c8 */
[--C-:B------:R-:W-:Y:S01]  /*53b0*/  LOP3.LUT R248, R223, R244, R199.reuse, 0x96, !PT ;  /* 0x000000f4dff87212 */ /* 0x100fe200078e96c7 */
[----:B------:R-:W1:Y:S01]  /*53c0*/  SHFL.BFLY PT, R136, R149, 0x1, 0x1f ;  /* 0x0c201f0095887f89 */ /* 0x000e6200000e0000 */
[----:B------:R-:W-:Y:S01]  /*53d0*/  LOP3.LUT R133, R245, R220, R200, 0x96, !PT ;  /* 0x000000dcf5857212 */ /* 0x000fe200078e96c8 */
[----:B------:R-:W-:Y:S01]  /*53e0*/  IMAD.WIDE.U32 R152, R138, -0x2daee0ad, RZ ;  /* 0xd2511f538a987825 */ /* 0x000fe200078e00ff */
[--C-:B------:R-:W-:Y:S02]  /*53f0*/  LOP3.LUT R150, R223, R144, R199.reuse, 0x96, !PT ;  /* 0x00000090df967212 */ /* 0x100fe400078e96c7 */
[----:B--2---:R-:W-:Y:S01]  /*5400*/  FMNMX.FTZ R132, R141, R132, !PT ;  /* 0x000000848d847209 */ /* 0x004fe20007810000 */
[----:B------:R-:W-:Y:S01]  /*5410*/  IMAD.WIDE.U32 R248, R248, -0x2daee0ad, RZ ;  /* 0xd2511f53f8f87825 */ /* 0x000fe200078e00ff */
[----:B------:R-:W-:Y:S02]  /*5420*/  FMNMX.FTZ R141, R11, R134, !PT ;  /* 0x000000860b8d7209 */ /* 0x000fe40007810000 */
[----:B---3--:R-:W-:Y:S01]  /*5430*/  FMNMX.FTZ R147, R140, R147, !PT ;  /* 0x000000938c937209 */ /* 0x008fe20007810000 */
[----:B------:R-:W2:Y:S01]  /*5440*/  SHFL.BFLY PT, R135, R132, 0x1, 0x1f ;  /* 0x0c201f0084877f89 */ /* 0x000ea200000e0000 */
[----:B------:R-:W-:Y:S01]  /*5450*/  FMNMX.FTZ R138, R14, R141, !PT ;  /* 0x0000008d0e8a7209 */ /* 0x000fe20007810000 */
[----:B------:R-:W-:Y:S01]  /*5460*/  IMAD.WIDE.U32 R150, R150, -0x2daee0ad, RZ ;  /* 0xd2511f5396967825 */ /* 0x000fe200078e00ff */
[----:B------:R-:W-:Y:S05]  /*5470*/  LOP3.LUT R144, R217, R144, R199, 0x96, !PT ;  /* 0x00000090d9907212 */ /* 0x000fea00078e96c7 */
[----:B------:R-:W3:Y:S01]  /*5480*/  SHFL.BFLY PT, R134, R147, 0x1, 0x1f ;  /* 0x0c201f0093867f89 */ /* 0x000ee200000e0000 */
[----:B------:R-:W-:Y:S01]  /*5490*/  FMNMX.FTZ R143, R15, R138, !PT ;  /* 0x0000008a0f8f7209 */ /* 0x000fe20007810000 */
[----:B------:R-:W-:Y:S01]  /*54a0*/  IMAD.WIDE.U32 R238, R133, -0x2daee0ad, RZ ;  /* 0xd2511f5385ee7825 */ /* 0x000fe200078e00ff */
[--C-:B------:R-:W-:Y:S02]  /*54b0*/  LOP3.LUT R138, R153, R218, R198.reuse, 0x96, !PT ;  /* 0x000000da998a7212 */ /* 0x100fe400078e96c6 */
[----:B------:R-:W-:Y:S01]  /*54c0*/  FMNMX.FTZ R140, R26, R143, !PT ;  /* 0x0000008f1a8c7209 */ /* 0x000fe20007810000 */
[----:B------:R-:W-:Y:S01]  /*54d0*/  IMAD.WIDE.U32 R142, R142, -0x2daee0ad, RZ ;  /* 0xd2511f538e8e7825 */ /* 0x000fe200078e00ff */
[----:B------:R-:W-:Y:S02]  /*54e0*/  LOP3.LUT R141, R155, R224, R198, 0x96, !PT ;  /* 0x000000e09b8d7212 */ /* 0x000fe400078e96c6 */
[----:B------:R-:W-:Y:S01]  /*54f0*/  FMNMX.FTZ R133, R27, R140, !PT ;  /* 0x0000008c1b857209 */ /* 0x000fe20007810000 */
[----:B------:R-:W-:Y:S01]  /*5500*/  IMAD.WIDE.U32 R234, R138, -0x326172a9, RZ ;  /* 0xcd9e8d578aea7825 */ /* 0x000fe200078e00ff */
[----:B-1----:R-:W-:Y:S02]  /*5510*/  FMNMX.FTZ R136, R149, R136, !PT ;  /* 0x0000008895887209 */ /* 0x002fe40007810000 */
[----:B------:R-:W-:Y:S01]  /*5520*/  LOP3.LUT R246, R249, R142, R196, 0x96, !PT ;  /* 0x0000008ef9f67212 */ /* 0x000fe200078e96c4 */
[----:B------:R-:W-:Y:S01]  /*5530*/  IMAD.WIDE.U32 R144, R144, -0x2daee0ad, RZ ;  /* 0xd2511f5390907825 */ /* 0x000fe200078e00ff */
[----:B------:R-:W-:Y:S02]  /*5540*/  FMNMX.FTZ R142, R30, R133, !PT ;  /* 0x000000851e8e7209 */ /* 0x000fe40007810000 */
[C---:B------:R-:W-:Y:S01]  /*5550*/  FSETP.NEU.FTZ.AND P1, PT, R136.reuse, -INF , PT ;  /* 0xff8000008800780b */ /* 0x040fe20003f3d000 */
[----:B------:R-:W-:Y:S01]  /*5560*/  FADD.FTZ R133, -R136, R137 ;  /* 0x0000008988857221 */ /* 0x000fe20000010100 */
[----:B------:R-:W-:Y:S01]  /*5570*/  FMNMX.FTZ R137, R31, R142, !PT ;  /* 0x0000008e1f897209 */ /* 0x000fe20007810000 */
[----:B------:R-:W-:Y:S01]  /*5580*/  IMAD.WIDE.U32 R246, R246, -0x326172a9, RZ ;  /* 0xcd9e8d57f6f67825 */ /* 0x000fe200078e00ff */
[----:B--2---:R-:W-:Y:S02]  /*5590*/  FMNMX.FTZ R135, R132, R135, !PT ;  /* 0x0000008784877209 */ /* 0x004fe40007810000 */
[----:B------:R-:W-:Y:S01]  /*55a0*/  FMNMX.FTZ R142, R42, R137, !PT ;  /* 0x000000892a8e7209 */ /* 0x000fe20007810000 */
[----:B------:R-:W-:Y:S01]  /*55b0*/  FMUL.FTZ R132, R133, UR4 ;  /* 0x0000000485847c20 */ /* 0x000fe20008410000 */
[----:B---3--:R-:W-:Y:S01]  /*55c0*/  FMNMX.FTZ R134, R147, R134, !PT ;  /* 0x0000008693867209 */ /* 0x008fe20007810000 */
[----:B------:R-:W-:Y:S01]  /*55d0*/  FADD.FTZ R2, -R135, R2 ;  /* 0x0000000287027221 */ /* 0x000fe20000010100 */
[----:B------:R-:W-:Y:S01]  /*55e0*/  FMNMX.FTZ R137, R43, R142, !PT ;  /* 0x0000008e2b897209 */ /* 0x000fe20007810000 */
[----:B------:R-:W-:Y:S01]  /*55f0*/  FMUL.FTZ R242, R136, UR4 ;  /* 0x0000000488f27c20 */ /* 0x000fe20008410000 */
[--C-:B------:R-:W-:Y:S01]  /*5600*/  LOP3.LUT R146, R145, R152, R196.reuse, 0x96, !PT ;  /* 0x0000009891927212 */ /* 0x100fe200078e96c4 */
[----:B------:R-:W-:Y:S01]  /*5610*/  MUFU.EX2 R132, R132 ;  /* 0x0000008400847308 */ /* 0x000fe20000000800 */
[----:B------:R-:W-:Y:S01]  /*5620*/  FMNMX.FTZ R138, R46, R137, !PT ;  /* 0x000000892e8a7209 */ /* 0x000fe20007810000 */
[----:B------:R-:W-:Y:S01]  /*5630*/  FMUL.FTZ R133, R2, UR4 ;  /* 0x0000000402857c20 */ /* 0x000fe20008410000 */
[----:B------:R-:W-:Y:S01]  /*5640*/  FSEL R242, R242, RZ, P1 ;  /* 0x000000fff2f27208 */ /* 0x000fe20000800000 */
[----:B------:R-:W-:Y:S01]  /*5650*/  FADD.FTZ R2, -R134, R3 ;  /* 0x0000000386027221 */ /* 0x000fe20000010100 */
[----:B------:R-:W-:Y:S01]  /*5660*/  FMNMX.FTZ R137, R47, R138, !PT ;  /* 0x0000008a2f897209 */ /* 0x000fe20007810000 */
[----:B------:R-:W-:Y:S01]  /*5670*/  FMUL.FTZ R232, R135, UR4 ;  /* 0x0000000487e87c20 */ /* 0x000fe20008410000 */
[----:B------:R-:W-:Y:S03]  /*5680*/  LOP3.LUT R148, R151, R154, R196, 0x96, !PT ;  /* 0x0000009a97947212 */ /* 0x000fe600078e96c4 */
[----:B------:R1:W2:Y:S01]  /*5690*/  MUFU.EX2 R3, R133 ;  /* 0x0000008500037308 */ /* 0x0002a20000000800 */
[----:B------:R-:W-:Y:S01]  /*56a0*/  FMNMX.FTZ R152, R58, R137, !PT ;  /* 0x000000893a987209 */ /* 0x000fe20007810000 */
[----:B------:R-:W-:Y:S01]  /*56b0*/  FFMA.FTZ R164, R32, UR4, -R242 ;  /* 0x0000000420a47c23 */ /* 0x000fe200080108f2 */
[----:B------:R-:W-:Y:S01]  /*56c0*/  LOP3.LUT R143, R143, R224, R198, 0x96, !PT ;  /* 0x000000e08f8f7212 */ /* 0x000fe200078e96c6 */
[--C-:B------:R-:W-:Y:S01]  /*56d0*/  FFMA.FTZ R169, R33, UR4, -R242.reuse ;  /* 0x0000000421a97c23 */ /* 0x100fe200080108f2 */
[----:B------:R-:W-:Y:S01]  /*56e0*/  FMNMX.FTZ R137, R59, R152, !PT ;  /* 0x000000983b897209 */ /* 0x000fe20007810000 */
[----:B------:R-:W-:Y:S01]  /*56f0*/  FFMA.FTZ R145, R16, UR4, -R242 ;  /* 0x0000000410917c23 */ /* 0x000fe200080108f2 */
[----:B------:R-:W-:Y:S03]  /*5700*/  FSETP.NEU.FTZ.AND P1, PT, R135, -INF , PT ;  /* 0xff8000008700780b */ /* 0x000fe60003f3d000 */
[----:B------:R-:W-:Y:S01]  /*5710*/  MUFU.EX2 R164, R164 ;  /* 0x000000a400a47308 */ /* 0x000fe20000000800 */
[----:B------:R-:W-:Y:S01]  /*5720*/  FMNMX.FTZ R16, R62, R137, !PT ;  /* 0x000000893e107209 */ /* 0x000fe20007810000 */
[----:B------:R-:W-:Y:S01]  /*5730*/  FMUL.FTZ R138, R2, UR4 ;  /* 0x00000004028a7c20 */ /* 0x000fe20008410000 */
[----:B------:R-:W-:Y:S01]  /*5740*/  LOP3.LUT R244, R217, R244, R199, 0x96, !PT ;  /* 0x000000f4d9f47212 */ /* 0x000fe200078e96c7 */
[----:B------:R-:W-:Y:S01]  /*5750*/  IMAD.WIDE.U32 R148, R148, -0x326172a9, RZ ;  /* 0xcd9e8d5794947825 */ /* 0x000fe200078e00ff */
[----:B------:R-:W-:Y:S02]  /*5760*/  FSEL R232, R232, RZ, P1 ;  /* 0x000000ffe8e87208 */ /* 0x000fe40000800000 */
[----:B------:R-:W-:Y:S03]  /*5770*/  LOP3.LUT R140, R239, R218, R198, 0x96, !PT ;  /* 0x000000daef8c7212 */ /* 0x000fe600078e96c6 */
[----:B------:R3:W-:Y:S01]  /*5780*/  MUFU.EX2 R2, R138 ;  /* 0x0000008a00027308 */ /* 0x0007e20000000800 */
[----:B-1----:R-:W-:Y:S01]  /*5790*/  FMNMX.FTZ R133, R63, R16, !PT ;  /* 0x000000103f857209 */ /* 0x002fe20007810000 */
[----:B------:R-:W-:Y:S01]  /*57a0*/  IMAD.WIDE.U32 R230, R141, -0x326172a9, RZ ;  /* 0xcd9e8d578de67825 */ /* 0x000fe200078e00ff */
[--C-:B------:R-:W-:Y:S02]  /*57b0*/  LOP3.LUT R141, R235, R216, R197.reuse, 0x96, !PT ;  /* 0x000000d8eb8d7212 */ /* 0x100fe400078e96c5 */
[----:B------:R-:W-:Y:S01]  /*57c0*/  FSETP.NEU.FTZ.AND P1, PT, R134, -INF , PT ;  /* 0xff8000008600780b */ /* 0x000fe20003f3d000 */
[----:B------:R-:W1:Y:S01]  /*57d0*/  SHFL.BFLY PT, R16, R133, 0x2, 0x1f ;  /* 0x0c401f0085107f89 */ /* 0x000e6200000e0000 */
[----:B------:R-:W-:Y:S03]  /*57e0*/  LOP3.LUT R142, R231, R222, R197, 0x96, !PT ;  /* 0x000000dee78e7212 */ /* 0x000fe600078e96c5 */
[----:B------:R4:W-:Y:S01]  /*57f0*/  MUFU.EX2 R137, R145 ;  /* 0x0000009100897308 */ /* 0x0009e20000000800 */
[--C-:B------:R-:W-:Y:S01]  /*5800*/  LOP3.LUT R230, R149, R230, R195.reuse, 0x96, !PT ;  /* 0x000000e695e67212 */ /* 0x100fe200078e96c3 */
[----:B------:R-:W-:Y:S04]  /*5810*/  IMAD.WIDE.U32 R146, R146, -0x326172a9, RZ ;  /* 0xcd9e8d5792927825 */ /* 0x000fe800078e00ff */
[--C-:B------:R-:W-:Y:S01]  /*5820*/  FFMA.FTZ R166, R34, UR4, -R232.reuse ;  /* 0x0000000422a67c23 */ /* 0x100fe200080108e8 */
[----:B------:R-:W-:Y:S01]  /*5830*/  FFMA.FTZ R171, R35, UR4, -R232 ;  /* 0x0000000423ab7c23 */ /* 0x000fe200080108e8 */
[----:B------:R-:W-:Y:S01]  /*5840*/  IMAD.WIDE.U32 R154, R142, -0x2daee0ad, RZ ;  /* 0xd2511f538e9a7825 */ /* 0x000fe200078e00ff */
[--C-:B------:R-:W-:Y:S01]  /*5850*/  LOP3.LUT R234, R147, R234, R195.reuse, 0x96, !PT ;  /* 0x000000ea93ea7212 */ /* 0x100fe200078e96c3 */
[----:B------:R-:W-:Y:S02]  /*5860*/  LDSM.16.MT88.4 R32, [R178+0x6000] ;  /* 0x00600000b220783b */ /* 0x000fe40000004200 */
[----:B---3--:R-:W-:Y:S01]  /*5870*/  FFMA.FTZ R138, R17, UR4, -R242 ;  /* 0x00000004118a7c23 */ /* 0x008fe200080108f2 */
[----:B------:R-:W-:Y:S01]  /*5880*/  FFMA.FTZ R38, R38, UR4, -R232 ;  /* 0x0000000426267c23 */ /* 0x000fe200080108e8 */
[----:B------:R-:W-:Y:S01]  /*5890*/  LOP3.LUT R17, R155, R150, R194, 0x96, !PT ;  /* 0x000000969b117212 */ /* 0x000fe200078e96c2 */
[----:B------:R-:W-:Y:S01]  /*58a0*/  FFMA.FTZ R155, R4, UR4, -R242 ;  /* 0x00000004049b7c23 */ /* 0x000fe200080108f2 */
[----:B------:R-:W-:Y:S04]  /*58b0*/  IMAD.WIDE.U32 R152, R143, -0x326172a9, RZ ;  /* 0xcd9e8d578f987825 */ /* 0x000fe800078e00ff */
[----:B------:R-:W-:Y:S01]  /*58c0*/  FMUL.FTZ R214, R134, UR4 ;  /* 0x0000000486d67c20 */ /* 0x000fe20008410000 */
[----:B------:R-:W-:Y:S01]  /*58d0*/  MUFU.EX2 R169, R169 ;  /* 0x000000a900a97308 */ /* 0x000fe20000000800 */
[----:B------:R-:W-:Y:S01]  /*58e0*/  FFMA.FTZ R158, R6, UR4, -R232 ;  /* 0x00000004069e7c23 */ /* 0x000fe200080108e8 */
[----:B------:R-:W-:Y:S01]  /*58f0*/  IMAD.WIDE.U32 R142, R141, -0x2daee0ad, RZ ;  /* 0xd2511f538d8e7825 */ /* 0x000fe200078e00ff */
[----:B------:R-:W-:Y:S02]  /*5900*/  LOP3.LUT R247, R247, R152, R195, 0x96, !PT ;  /* 0x00000098f7f77212 */ /* 0x000fe400078e96c3 */
[----:B------:R-:W-:Y:S01]  /*5910*/  FSEL R214, R214, RZ, P1 ;  /* 0x000000ffd6d67208 */ /* 0x000fe20000800000 */
[----:B------:R-:W-:Y:S01]  /*5920*/  IMAD.WIDE.U32 R230, R230, -0x2daee0ad, RZ ;  /* 0xd2511f53e6e67825 */ /* 0x000fe200078e00ff */
[----:B-1----:R-:W-:Y:S03]  /*5930*/  FMNMX.FTZ R4, R133, R16, !PT ;  /* 0x0000001085047209 */ /* 0x002fe60007810000 */
[----:B------:R-:W-:Y:S01]  /*5940*/  MUFU.EX2 R155, R155 ;  /* 0x0000009b009b7308 */ /* 0x000fe20000000800 */
[----:B------:R-:W-:Y:S01]  /*5950*/  LOP3.LUT R144, R143, R144, R194, 0x96, !PT ;  /* 0x000000908f907212 */ /* 0x000fe200078e96c2 */
[----:B------:R-:W-:Y:S01]  /*5960*/  IMAD.WIDE.U32 R244, R244, -0x2daee0ad, RZ ;  /* 0xd2511f53f4f47825 */ /* 0x000fe200078e00ff */
[--C-:B------:R-:W-:Y:S01]  /*5970*/  LOP3.LUT R249, R153, R222, R197.reuse, 0x96, !PT ;  /* 0x000000de99f97212 */ /* 0x100fe200078e96c5 */
[----:B------:R-:W1:Y:S02]  /*5980*/  SHFL.BFLY PT, R133, R4, 0x1, 0x1f ;  /* 0x0c201f0004857f89 */ /* 0x000e6400000e0000 */
[----:B------:R-:W-:Y:S01]  /*5990*/  FFMA.FTZ R152, R18, UR4, -R232 ;  /* 0x0000000412987c23 */ /* 0x000fe200080108e8 */
[----:B------:R-:W-:Y:S01]  /*59a0*/  LOP3.LUT R18, R231, R154, R192, 0x96, !PT ;  /* 0x0000009ae7127212 */ /* 0x000fe200078e96c0 */
[----:B------:R-:W-:Y:S01]  /*59b0*/  FFMA.FTZ R154, R5, UR4, -R242 ;  /* 0x00000004059a7c23 */ /* 0x000fe200080108f2 */
[----:B------:R-:W-:Y:S01]  /*59c0*/  LOP3.LUT R238, R245, R238, R196, 0x96, !PT ;  /* 0x000000eef5ee7212 */ /* 0x000fe200078e96c4 */
[----:B------:R-:W-:Y:S04]  /*59d0*/  IMAD.WIDE.U32 R234, R234, -0x2daee0ad, RZ ;  /* 0xd2511f53eaea7825 */ /* 0x000fe800078e00ff */
[--C-:B------:R-:W-:Y:S01]  /*59e0*/  FFMA.FTZ R163, R13, UR4, -R214.reuse ;  /* 0x000000040da37c23 */ /* 0x100fe200080108d6 */
[----:B------:R-:W-:Y:S01]  /*59f0*/  MUFU.EX2 R158, R158 ;  /* 0x0000009e009e7308 */ /* 0x000fe20000000800 */
[----:B------:R-:W-:Y:S01]  /*5a00*/  FFMA.FTZ R60, R60, UR4, -R214 ;  /* 0x000000043c3c7c23 */ /* 0x000fe200080108d6 */
[----:B------:R-:W-:Y:S04]  /*5a10*/  IMAD.WIDE.U32 R156, R140, -0x326172a9, RZ ;  /* 0xcd9e8d578c9c7825 */ /* 0x000fe800078e00ff */
[--C-:B------:R-:W-:Y:S01]  /*5a20*/  FFMA.FTZ R153, R19, UR4, -R232.reuse ;  /* 0x0000000413997c23 */ /* 0x100fe200080108e8 */
[----:B------:R-:W-:Y:S01]  /*5a30*/  FFMA.FTZ R212, R22, UR4, -R232 ;  /* 0x0000000416d47c23 */ /* 0x000fe200080108e8 */
[----:B------:R-:W-:Y:S01]  /*5a40*/  IMAD.WIDE.U32 R150, R18, -0x326172a9, RZ ;  /* 0xcd9e8d5712967825 */ /* 0x000fe200078e00ff */
[----:B------:R-:W-:Y:S01]  /*5a50*/  LOP3.LUT R18, R235, R142, R192, 0x96, !PT ;  /* 0x0000008eeb127212 */ /* 0x000fe200078e96c0 */
[----:B------:R-:W-:Y:S01]  /*5a60*/  MUFU.EX2 R154, R154 ;  /* 0x0000009a009a7308 */ /* 0x000fe20000000800 */
[----:B------:R-:W-:Y:S01]  /*5a70*/  LOP3.LUT R245, R157, R216, R197, 0x96, !PT ;  /* 0x000000d89df57212 */ /* 0x000fe200078e96c5 */
[----:B------:R-:W-:Y:S01]  /*5a80*/  IMAD.WIDE.U32 R140, R17, -0x326172a9, RZ ;  /* 0xcd9e8d57118c7825 */ /* 0x000fe200078e00ff */
[----:B------:R-:W-:Y:S02]  /*5a90*/  SHF.R.U32.HI R142, RZ, 0x10, R150 ;  /* 0x00000010ff8e7819 */ /* 0x000fe40000011696 */
[----:B------:R-:W-:Y:S01]  /*5aa0*/  LOP3.LUT R5, R150, 0xff, RZ, 0xc0, !PT ;  /* 0x000000ff96057812 */ /* 0x000fe200078ec0ff */
[----:B------:R-:W-:Y:S01]  /*5ab0*/  IMAD.WIDE.U32 R238, R238, -0x326172a9, RZ ;  /* 0xcd9e8d57eeee7825 */ /* 0x000fe200078e00ff */
[----:B------:R-:W-:Y:S03]  /*5ac0*/  LOP3.LUT R17, R141, R148, R193, 0x96, !PT ;  /* 0x000000948d117212 */ /* 0x000fe600078e96c1 */
[----:B------:R-:W-:Y:S01]  /*5ad0*/  MUFU.EX2 R166, R166 ;  /* 0x000000a600a67308 */ /* 0x000fe20000000800 */
[----:B-1----:R-:W-:Y:S01]  /*5ae0*/  FMNMX.FTZ R133, R4, R133, !PT ;  /* 0x0000008504857209 */ /* 0x002fe20007810000 */
[----:B------:R-:W-:Y:S01]  /*5af0*/  IMAD.WIDE.U32 R148, R18, -0x326172a9, RZ ;  /* 0xcd9e8d5712947825 */ /* 0x000fe200078e00ff */
[----:B------:R-:W-:Y:S02]  /*5b00*/  LOP3.LUT R243, R239, R156, R195, 0x96, !PT ;  /* 0x0000009ceff37212 */ /* 0x000fe400078e96c3 */
[C---:B------:R-:W-:Y:S01]  /*5b10*/  FSETP.NEU.FTZ.AND P1, PT, R133.reuse, -INF , PT ;  /* 0xff8000008500780b */ /* 0x040fe20003f3d000 */
[----:B------:R-:W-:Y:S01]  /*5b20*/  IMAD.WIDE.U32 R156, R144, -0x326172a9, RZ ;  /* 0xcd9e8d57909c7825 */ /* 0x000fe200078e00ff */
[----:B------:R-:W-:Y:S03]  /*5b30*/  LOP3.LUT R144, R150, 0xffff, RZ, 0xc0, !PT ;  /* 0x0000ffff96907812 */ /* 0x000fe600078ec0ff */
[----:B------:R-:W-:Y:S01]  /*5b40*/  MUFU.EX2 R171, R171 ;  /* 0x000000ab00ab7308 */ /* 0x000fe20000000800 */
[----:B------:R-:W-:Y:S01]  /*5b50*/  SHF.R.U32.HI R19, RZ, 0x10, R148 ;  /* 0x00000010ff137819 */ /* 0x000fe20000011694 */
[----:B------:R-:W-:Y:S01]  /*5b60*/  FMUL.FTZ R170, R133, UR4 ;  /* 0x0000000485aa7c20 */ /* 0x000fe20008410000 */
[----:B------:R-:W-:Y:S01]  /*5b70*/  LOP3.LUT R16, R157, R146, R193, 0x96, !PT ;  /* 0x000000929d107212 */ /* 0x000fe200078e96c1 */
[----:B------:R-:W-:Y:S01]  /*5b80*/  FFMA.FTZ R157, R7, UR4, -R232 ;  /* 0x00000004079d7c23 */ /* 0x000fe200080108e8 */
[----:B------:R-:W-:Y:S01]  /*5b90*/  SHF.R.U32.HI R144, RZ, 0x8, R144 ;  /* 0x00000008ff907819 */ /* 0x000fe20000011690 */
[----:B------:R-:W-:Y:S01]  /*5ba0*/  FFMA.FTZ R233, R23, UR4, -R232 ;  /* 0x0000000417e97c23 */ /* 0x000fe200080108e8 */
[----:B------:R-:W-:Y:S03]  /*5bb0*/  FSEL R170, R170, RZ, P1 ;  /* 0x000000ffaaaa7208 */ /* 0x000fe60000800000 */
[----:B------:R-:W1:Y:S01]  /*5bc0*/  MUFU.EX2 R138, R138 ;  /* 0x0000008a008a7308 */ /* 0x000e620000000800 */
[----:B------:R-:W-:Y:S01]  /*5bd0*/  LOP3.LUT R18, R148, 0xffff, RZ, 0xc0, !PT ;  /* 0x0000ffff94127812 */ /* 0x000fe200078ec0ff */
[----:B--2---:R-:W-:Y:S01]  /*5be0*/  FMUL.FTZ R22, R3, R114 ;  /* 0x0000007203167220 */ /* 0x004fe20000410000 */
[----:B------:R-:W-:Y:S01]  /*5bf0*/  SHF.R.U32.HI R147, RZ, 0x18, R148 ;  /* 0x00000018ff937819 */ /* 0x000fe20000011694 */
[--C-:B------:R-:W-:Y:S01]  /*5c00*/  FFMA.FTZ R58, R58, UR4, -R170.reuse ;  /* 0x000000043a3a7c23 */ /* 0x100fe200080108aa */
[----:B------:R-:W-:Y:S01]  /*5c10*/  LOP3.LUT R4, R19, 0xff, RZ, 0xc0, !PT ;  /* 0x000000ff13047812 */ /* 0x000fe200078ec0ff */
[--C-:B------:R-:W-:Y:S01]  /*5c20*/  FFMA.FTZ R59, R59, UR4, -R170.reuse ;  /* 0x000000043b3b7c23 */ /* 0x100fe200080108aa */
[--C-:B------:R-:W-:Y:S01]  /*5c30*/  LOP3.LUT R140, R151, R140, R201.reuse, 0x96, !PT ;  /* 0x0000008c978c7212 */ /* 0x100fe200078e96c9 */
[----:B------:R-:W-:Y:S01]  /*5c40*/  FFMA.FTZ R62, R62, UR4, -R170 ;  /* 0x000000043e3e7c23 */ /* 0x000fe200080108aa */
[----:B------:R-:W-:Y:S01]  /*5c50*/  SHF.R.U32.HI R143, RZ, 0x18, R150 ;  /* 0x00000018ff8f7819 */ /* 0x000fe20000011696 */
[--C-:B------:R-:W-:Y:S01]  /*5c60*/  FFMA.FTZ R165, R10, UR4, -R170.reuse ;  /* 0x000000040aa57c23 */ /* 0x100fe200080108aa */
[----:B------:R-:W-:Y:S01]  /*5c70*/  LOP3.LUT R142, R142, 0xff, RZ, 0xc0, !PT ;  /* 0x000000ff8e8e7812 */ /* 0x000fe200078ec0ff */
[--C-:B------:R-:W-:Y:S01]  /*5c80*/  FFMA.FTZ R159, R11, UR4, -R170.reuse ;  /* 0x000000040b9f7c23 */ /* 0x100fe200080108aa */
[----:B------:R-:W-:Y:S01]  /*5c90*/  LOP3.LUT R6, R149, R156, R201, 0x96, !PT ;  /* 0x0000009c95067212 */ /* 0x000fe200078e96c9 */
[----:B------:R-:W-:Y:S01]  /*5ca0*/  FFMA.FTZ R162, R14, UR4, -R170 ;  /* 0x000000040ea27c23 */ /* 0x000fe200080108aa */
[----:B------:R-:W-:Y:S01]  /*5cb0*/  PRMT R5, R5, 0x5410, R144 ;  /* 0x0000541005057816 */ /* 0x000fe20000000090 */
[----:B------:R-:W-:Y:S01]  /*5cc0*/  FFMA.FTZ R167, R15, UR4, -R170 ;  /* 0x000000040fa77c23 */ /* 0x000fe200080108aa */
[----:B------:R-:W-:Y:S01]  /*5cd0*/  LOP3.LUT R7, R148, 0xff, RZ, 0xc0, !PT ;  /* 0x000000ff94077812 */ /* 0x000fe200078ec0ff */
[----:B------:R-:W-:Y:S01]  /*5ce0*/  MUFU.EX2 R152, R152 ;  /* 0x0000009800987308 */ /* 0x000fe20000000800 */
[----:B------:R-:W-:Y:S01]  /*5cf0*/  SHF.R.U32.HI R18, RZ, 0x8, R18 ;  /* 0x00000008ff127819 */ /* 0x000fe20000011612 */
[--C-:B------:R-:W-:Y:S01]  /*5d00*/  FFMA.FTZ R161, R8, UR4, -R214.reuse ;  /* 0x0000000408a17c23 */ /* 0x100fe200080108d6 */
[----:B------:R-:W-:Y:S01]  /*5d10*/  PRMT R147, R4, 0x5410, R147 ;  /* 0x0000541004937816 */ /* 0x000fe20000000093 */
[--C-:B------:R-:W-:Y:S01]  /*5d20*/  FFMA.FTZ R156, R9, UR4, -R214.reuse ;  /* 0x00000004099c7c23 */ /* 0x100fe200080108d6 */
[----:B------:R-:W-:Y:S01]  /*5d30*/  PRMT R143, R142, 0x5410, R143 ;  /* 0x000054108e8f7816 */ /* 0x000fe2000000008f */
[----:B------:R-:W-:Y:S01]  /*5d40*/  FFMA.FTZ R160, R12, UR4, -R214 ;  /* 0x000000040ca07c23 */ /* 0x000fe200080108d6 */
[----:B------:R-:W-:Y:S03]  /*5d50*/  LOP3.LUT R4, R140, 0xffff, RZ, 0xc0, !PT ;  /* 0x0000ffff8c047812 */ /* 0x000fe600078ec0ff */
[----:B------:R-:W2:Y:S01]  /*5d60*/  MUFU.EX2 R153, R153 ;  /* 0x0000009900997308 */ /* 0x000ea20000000800 */
[----:B------:R-:W-:Y:S01]  /*5d70*/  SHF.R.U32.HI R142, RZ, 0x10, R140 ;  /* 0x00000010ff8e7819 */ /* 0x000fe2000001168c */
[----:B----4-:R-:W-:Y:S01]  /*5d80*/  IMAD.WIDE.U32 R144, R17, -0x2daee0ad, RZ ;  /* 0xd2511f5311907825 */ /* 0x010fe200078e00ff */
[----:B------:R-:W-:Y:S02]  /*5d90*/  PRMT R7, R7, 0x5410, R18 ;  /* 0x0000541007077816 */ /* 0x000fe40000000012 */
[----:B------:R-:W-:Y:S01]  /*5da0*/  SHF.R.U32.HI R149, RZ, 0x8, R4 ;  /* 0x00000008ff957819 */ /* 0x000fe20000011604 */
[----:B------:R-:W-:Y:S01]  /*5db0*/  FFMA.FTZ R235, R31, UR4, -R170 ;  /* 0x000000041feb7c23 */ /* 0x000fe200080108aa */
[C---:B------:R-:W-:Y:S03]  /*5dc0*/  LOP3.LUT R9, R144.reuse, 0xffff, RZ, 0xc0, !PT ;  /* 0x0000ffff90097812 */ /* 0x040fe600078ec0ff */
[----:B------:R-:W3:Y:S01]  /*5dd0*/  MUFU.EX2 R157, R157 ;  /* 0x0000009d009d7308 */ /* 0x000ee20000000800 */
[----:B------:R-:W-:Y:S01]  /*5de0*/  SHF.R.U32.HI R148, RZ, 0x10, R144 ;  /* 0x00000010ff947819 */ /* 0x000fe20000011690 */
[----:B------:R-:W-:Y:S01]  /*5df0*/  FFMA.FTZ R239, R27, UR4, -R170 ;  /* 0x000000041bef7c23 */ /* 0x000fe200080108aa */
[----:B------:R-:W-:Y:S01]  /*5e00*/  LOP3.LUT R19, R144, 0xff, RZ, 0xc0, !PT ;  /* 0x000000ff90137812 */ /* 0x000fe200078ec0ff */
[----:B------:R-:W-:Y:S01]  /*5e10*/  FMUL.FTZ R23, R3, R115 ;  /* 0x0000007303177220 */ /* 0x000fe20000410000 */
[----:B------:R-:W-:Y:S01]  /*5e20*/  SHF.R.U32.HI R18, RZ, 0x18, R144 ;  /* 0x00000018ff127819 */ /* 0x000fe20000011690 */
[----:B------:R-:W-:Y:S01]  /*5e30*/  FMUL.FTZ R68, R132, R68 ;  /* 0x0000004484447220 */ /* 0x000fe20000410000 */
[----:B------:R-:W-:Y:S03]  /*5e40*/  LOP3.LUT R144, R140, 0xff, RZ, 0xc0, !PT ;  /* 0x000000ff8c907812 */ /* 0x000fe600078ec0ff */
[----:B------:R-:W-:Y:S01]  /*5e50*/  MUFU.EX2 R161, R161 ;  /* 0x000000a100a17308 */ /* 0x000fe20000000800 */
[----:B------:R-:W-:Y:S01]  /*5e60*/  SHF.R.U32.HI R141, RZ, 0x18, R140 ;  /* 0x00000018ff8d7819 */ /* 0x000fe2000001168c */
[----:B------:R-:W-:Y:S01]  /*5e70*/  FMUL.FTZ R69, R132, R69 ;  /* 0x0000004584457220 */ /* 0x000fe20000410000 */
[----:B------:R-:W-:Y:S01]  /*5e80*/  LOP3.LUT R142, R142, 0xff, RZ, 0xc0, !PT ;  /* 0x000000ff8e8e7812 */ /* 0x000fe200078ec0ff */
[----:B------:R-:W-:Y:S01]  /*5e90*/  FADD.FTZ R4, -R133, R0 ;  /* 0x0000000085047221 */ /* 0x000fe20000010100 */
[--C-:B------:R-:W-:Y:S01]  /*5ea0*/  SHF.R.U32.HI R140, RZ, 0x10, R6.reuse ;  /* 0x00000010ff8c7819 */ /* 0x100fe20000011606 */
[----:B------:R-:W-:Y:S01]  /*5eb0*/  FMUL.FTZ R70, R3, R70 ;  /* 0x0000004603467220 */ /* 0x000fe20000410000 */
[----:B------:R-:W-:Y:S03]  /*5ec0*/  LOP3.LUT R12, R6, 0xffff, RZ, 0xc0, !PT ;  /* 0x0000ffff060c7812 */ /* 0x000fe600078ec0ff */
[----:B------:R-:W-:Y:S01]  /*5ed0*/  MUFU.EX2 R156, R156 ;  /* 0x0000009c009c7308 */ /* 0x000fe20000000800 */
[----:B------:R-:W-:Y:S01]  /*5ee0*/  LOP3.LUT R230, R145, R230, R205, 0x96, !PT ;  /* 0x000000e691e67212 */ /* 0x000fe200078e96cd */
[----:B------:R-:W-:Y:S01]  /*5ef0*/  FMUL.FTZ R0, R4, UR4 ;  /* 0x0000000404007c20 */ /* 0x000fe20008410000 */
[----:B------:R-:W-:Y:S01]  /*5f00*/  PRMT R141, R142, 0x5410, R141 ;  /* 0x000054108e8d7816 */ /* 0x000fe2000000008d */
[C---:B------:R-:W-:Y:S01]  /*5f10*/  FMUL.FTZ R71, R3.reuse, R71 ;  /* 0x0000004703477220 */ /* 0x040fe20000410000 */
[----:B------:R-:W-:Y:S01]  /*5f20*/  SHF.R.U32.HI R145, RZ, 0x18, R6 ;  /* 0x00000018ff917819 */ /* 0x000fe20000011606 */
[----:B------:R-:W-:Y:S01]  /*5f30*/  FMUL.FTZ R72, R132, R72 ;  /* 0x0000004884487220 */ /* 0x000fe20000410000 */
[----:B------:R-:W-:Y:S03]  /*5f40*/  LOP3.LUT R140, R140, 0xff, RZ, 0xc0, !PT ;  /* 0x000000ff8c8c7812 */ /* 0x000fe600078ec0ff */
[----:B------:R-:W-:Y:S01]  /*5f50*/  MUFU.EX2 R165, R165 ;  /* 0x000000a500a57308 */ /* 0x000fe20000000800 */
[----:B------:R-:W-:Y:S01]  /*5f60*/  PRMT R13, R144, 0x5410, R149 ;  /* 0x00005410900d7816 */ /* 0x000fe20000000095 */
[----:B------:R-:W-:Y:S01]  /*5f70*/  FMUL.FTZ R73, R132, R73 ;  /* 0x0000004984497220 */ /* 0x000fe20000410000 */
[--C-:B------:R-:W-:Y:S01]  /*5f80*/  HSET2.LE.AND R142, R5, R208.reuse, PT ;  /* 0x000000d0058e7233 */ /* 0x100fe20003803000 */
[C---:B------:R-:W-:Y:S01]  /*5f90*/  FMUL.FTZ R74, R3.reuse, R74 ;  /* 0x0000004a034a7220 */ /* 0x040fe20000410000 */
[----:B------:R-:W-:Y:S01]  /*5fa0*/  LOP3.LUT R11, R6, 0xff, RZ, 0xc0, !PT ;  /* 0x000000ff060b7812 */ /* 0x000fe200078ec0ff */
[----:B------:R-:W-:Y:S01]  /*5fb0*/  FMUL.FTZ R75, R3, R75 ;  /* 0x0000004b034b7220 */ /* 0x000fe20000410000 */
[----:B------:R-:W-:Y:S03]  /*5fc0*/  SHF.R.U32.HI R12, RZ, 0x8, R12 ;  /* 0x00000008ff0c7819 */ /* 0x000fe6000001160c */
[----:B------:R-:W4:Y:S01]  /*5fd0*/  MUFU.EX2 R159, R159 ;  /* 0x0000009f009f7308 */ /* 0x000f220000000800 */
[----:B-1----:R-:W-:Y:S01]  /*5fe0*/  F2FP.BF16.F32.PACK_AB R5, R138, R137 ;  /* 0x000000898a05723e */ /* 0x002fe200000010ff */
[----:B------:R-:W-:Y:S01]  /*5ff0*/  FMUL.FTZ R76, R2, R76 ;  /* 0x0000004c024c7220 */ /* 0x000fe20000410000 */
[----:B------:R-:W-:Y:S01]  /*6000*/  PRMT R145, R140, 0x5410, R145 ;  /* 0x000054108c917816 */ /* 0x000fe20000000091 */
[----:B------:R-:W-:Y:S01]  /*6010*/  FMUL.FTZ R77, R2, R77 ;  /* 0x0000004d024d7220 */ /* 0x000fe20000410000 */
[----:B------:R-:W-:Y:S01]  /*6020*/  PRMT R11, R11, 0x5410, R12 ;  /* 0x000054100b0b7816 */ /* 0x000fe2000000000c */
[----:B------:R-:W-:Y:S01]  /*6030*/  FMUL.FTZ R80, R132, R80 ;  /* 0x0000005084507220 */ /* 0x000fe20000410000 */
[----:B------:R-:W-:Y:S03]  /*6040*/  LOP3.LUT R142, R142, R5, RZ, 0xc0, !PT ;  /* 0x000000058e8e7212 */ /* 0x000fe600078ec0ff */
[----:B------:R-:W-:Y:S01]  /*6050*/  MUFU.EX2 R160, R160 ;  /* 0x000000a000a07308 */ /* 0x000fe20000000800 */
[--C-:B------:R-:W-:Y:S01]  /*6060*/  HSET2.LE.AND R143, R143, R208.reuse, PT ;  /* 0x000000d08f8f7233 */ /* 0x100fe20003803000 */
[----:B------:R-:W-:Y:S01]  /*6070*/  FMUL.FTZ R81, R132, R81 ;  /* 0x0000005184517220 */ /* 0x000fe20000410000 */
[--C-:B------:R-:W-:Y:S01]  /*6080*/  HSET2.LE.AND R140, R13, R208.reuse, PT ;  /* 0x000000d00d8c7233 */ /* 0x100fe20003803000 */
[C---:B------:R-:W-:Y:S01]  /*6090*/  FMUL.FTZ R82, R3.reuse, R82 ;  /* 0x0000005203527220 */ /* 0x040fe20000410000 */
[--C-:B------:R-:W-:Y:S01]  /*60a0*/  HSET2.LE.AND R141, R141, R208.reuse, PT ;  /* 0x000000d08d8d7233 */ /* 0x100fe20003803000 */
[----:B------:R-:W-:Y:S01]  /*60b0*/  FMUL.FTZ R83, R3, R83 ;  /* 0x0000005303537220 */ /* 0x000fe20000410000 */
[----:B--2---:R-:W-:Y:S03]  /*60c0*/  F2FP.BF16.F32.PACK_AB R6, R153, R152 ;  /* 0x000000989906723e */ /* 0x004fe600000010ff */
[----:B------:R-:W1:Y:S01]  /*60d0*/  MUFU.EX2 R163, R163 ;  /* 0x000000a300a37308 */ /* 0x000e620000000800 */
[----:B------:R-:W-:Y:S01]  /*60e0*/  F2FP.BF16.F32.PACK_AB R5, R154, R155 ;  /* 0x0000009b9a05723e */ /* 0x000fe200000010ff */
[----:B------:R-:W-:Y:S01]  /*60f0*/  IMAD.WIDE.U32 R16, R16, -0x2daee0ad, RZ ;  /* 0xd2511f5310107825 */ /* 0x000fe200078e00ff */
[----:B---3--:R-:W-:Y:S02]  /*6100*/  F2FP.BF16.F32.PACK_AB R4, R157, R158 ;  /* 0x0000009e9d04723e */ /* 0x008fe400000010ff */
[----:B------:R-:W-:Y:S01]  /*6110*/  LOP3.LUT R140, R140, R5, RZ, 0xc0, !PT ;  /* 0x000000058c8c7212 */ /* 0x000fe200078ec0ff */
[--C-:B------:R-:W-:Y:S01]  /*6120*/  FFMA.FTZ R168, R20, UR4, -R242.reuse ;  /* 0x0000000414a87c23 */ /* 0x100fe200080108f2 */
[----:B------:R-:W-:Y:S03]  /*6130*/  LOP3.LUT R141, R141, R4, RZ, 0xc0, !PT ;  /* 0x000000048d8d7212 */ /* 0x000fe600078ec0ff */
[----:B------:R-:W-:Y:S01]  /*6140*/  MUFU.EX2 R162, R162 ;  /* 0x000000a200a27308 */ /* 0x000fe20000000800 */
[----:B------:R-:W-:Y:S01]  /*6150*/  LOP3.LUT R143, R143, R6, RZ, 0xc0, !PT ;  /* 0x000000068f8f7212 */ /* 0x000fe200078ec0ff */
[----:B------:R-:W-:Y:S01]  /*6160*/  FFMA.FTZ R231, R21, UR4, -R242 ;  /* 0x0000000415e77c23 */ /* 0x000fe200080108f2 */
[--C-:B------:R-:W-:Y:S01]  /*6170*/  HSET2.LE.AND R147, R147, R208.reuse, PT ;  /* 0x000000d093937233 */ /* 0x100fe20003803000 */
[C---:B------:R-:W-:Y:S01]  /*6180*/  FMUL.FTZ R20, R132.reuse, R112 ;  /* 0x0000007084147220 */ /* 0x040fe20000410000 */
[--C-:B------:R-:W-:Y:S01]  /*6190*/  HSET2.LE.AND R146, R7, R208.reuse, PT ;  /* 0x000000d007927233 */ /* 0x100fe20003803000 */
[----:B------:R-:W-:Y:S01]  /*61a0*/  FMUL.FTZ R21, R132, R113 ;  /* 0x0000007184157220 */ /* 0x000fe20000410000 */
[--C-:B------:R-:W-:Y:S03]  /*61b0*/  HSET2.LE.AND R144, R11, R208.reuse, PT ;  /* 0x000000d00b907233 */ /* 0x100fe60003803000 */
[----:B------:R-:W2:Y:S01]  /*61c0*/  MUFU.EX2 R167, R167 ;  /* 0x000000a700a77308 */ /* 0x000ea20000000800 */
[--C-:B------:R-:W-:Y:S01]  /*61d0*/  HSET2.LE.AND R145, R145, R208.reuse, PT ;  /* 0x000000d091917233 */ /* 0x100fe20003803000 */
[--C-:B------:R-:W-:Y:S01]  /*61e0*/  FFMA.FTZ R240, R51, UR4, -R232.reuse ;  /* 0x0000000433f07c23 */ /* 0x100fe200080108e8 */
[----:B----4-:R-:W-:Y:S01]  /*61f0*/  F2FP.BF16.F32.PACK_AB R6, R159, R165 ;  /* 0x000000a59f06723e */ /* 0x010fe200000010ff */
[----:B------:R-:W-:Y:S01]  /*6200*/  FMUL.FTZ R51, R3, R99 ;  /* 0x0000006303337220 */ /* 0x000fe20000410000 */
[----:B------:R-:W-:Y:S01]  /*6210*/  F2FP.BF16.F32.PACK_AB R7, R156, R161 ;  /* 0x000000a19c07723e */ /* 0x000fe200000010ff */
[----:B------:R-:W-:Y:S01]  /*6220*/  FFMA.FTZ R241, R50, UR4, -R232 ;  /* 0x0000000432f17c23 */ /* 0x000fe200080108e8 */
[----:B-1----:R-:W-:Y:S03]  /*6230*/  F2FP.BF16.F32.PACK_AB R5, R163, R160 ;  /* 0x000000a0a305723e */ /* 0x002fe600000010ff */
[----:B------:R-:W1:Y:S01]  /*6240*/  MUFU.EX2 R0, R0 ;  /* 0x0000000000007308 */ /* 0x000e620000000800 */
[----:B------:R-:W-:Y:S01]  /*6250*/  LOP3.LUT R144, R144, R7, RZ, 0xc0, !PT ;  /* 0x0000000790907212 */ /* 0x000fe200078ec0ff */
[----:B------:R-:W-:Y:S01]  /*6260*/  FMUL.FTZ R7, R3, R131 ;  /* 0x0000008303077220 */ /* 0x000fe20000410000 */
[----:B------:R-:W-:Y:S01]  /*6270*/  LOP3.LUT R145, R145, R6, RZ, 0xc0, !PT ;  /* 0x0000000691917212 */ /* 0x000fe200078ec0ff */
[C---:B------:R-:W-:Y:S01]  /*6280*/  FMUL.FTZ R6, R3.reuse, R130 ;  /* 0x0000008203067220 */ /* 0x040fe20000410000 */
[----:B------:R-:W-:Y:S01]  /*6290*/  LOP3.LUT R146, R146, R5, RZ, 0xc0, !PT ;  /* 0x0000000592927212 */ /* 0x000fe200078ec0ff */
[----:B------:R-:W-:Y:S01]  /*62a0*/  FMUL.FTZ R5, R132, R129 ;  /* 0x0000008184057220 */ /* 0x000fe20000410000 */
[----:B------:R-:W-:Y:S01]  /*62b0*/  SHF.R.U32.HI R8, RZ, 0x10, R16 ;  /* 0x00000010ff087819 */ /* 0x000fe20000011610 */
[----:B------:R-:W-:Y:S01]  /*62c0*/  FMUL.FTZ R50, R3, R98 ;  /* 0x0000006203327220 */ /* 0x000fe20000410000 */
[----:B--2---:R-:W-:Y:S01]  /*62d0*/  F2FP.BF16.F32.PACK_AB R4, R167, R162 ;  /* 0x000000a2a704723e */ /* 0x004fe200000010ff */
[----:B------:R-:W-:Y:S01]  /*62e0*/  MUFU.EX2 R168, R168 ;  /* 0x000000a800a87308 */ /* 0x000fe20000000800 */
[----:B------:R-:W-:Y:S01]  /*62f0*/  LOP3.LUT R10, R16, 0xffff, RZ, 0xc0, !PT ;  /* 0x0000ffff100a7812 */ /* 0x000fe200078ec0ff */
[----:B------:R-:W-:Y:S01]  /*6300*/  FMUL.FTZ R84, R2, R84 ;  /* 0x0000005402547220 */ /* 0x000fe20000410000 */
[----:B------:R-:W-:Y:S01]  /*6310*/  LOP3.LUT R147, R147, R4, RZ, 0xc0, !PT ;  /* 0x0000000493937212 */ /* 0x000fe200078ec0ff */
[----:B------:R-:W-:Y:S01]  /*6320*/  FMUL.FTZ R4, R132, R128 ;  /* 0x0000008084047220 */ /* 0x000fe20000410000 */
[----:B------:R-:W-:Y:S01]  /*6330*/  LOP3.LUT R234, R17, R234, R205, 0x96, !PT ;  /* 0x000000ea11ea7212 */ /* 0x000fe200078e96cd */
[C---:B------:R-:W-:Y:S01]  /*6340*/  FMUL.FTZ R85, R2.reuse, R85 ;  /* 0x0000005502557220 */ /* 0x040fe20000410000 */
[----:B------:R-:W-:Y:S01]  /*6350*/  SHF.R.U32.HI R14, RZ, 0x8, R9 ;  /* 0x00000008ff0e7819 */ /* 0x000fe20000011609 */
[----:B------:R-:W-:Y:S01]  /*6360*/  FMUL.FTZ R9, R2, R125 ;  /* 0x0000007d02097220 */ /* 0x000fe20000410000 */
[----:B------:R-:W-:Y:S01]  /*6370*/  LOP3.LUT R15, R8, 0xff, RZ, 0xc0, !PT ;  /* 0x000000ff080f7812 */ /* 0x000fe200078ec0ff */
[----:B------:R-:W-:Y:S01]  /*6380*/  FMUL.FTZ R8, R2, R124 ;  /* 0x0000007c02087220 */ /* 0x000fe20000410000 */
[-C--:B------:R-:W-:Y:S01]  /*6390*/  HMMA.16816.F32.BF16 R4, R140, R32.reuse, R4 ;  /* 0x000000208c04723c */ /* 0x080fe20000041804 */
[----:B------:R-:W-:Y:S04]  /*63a0*/  MUFU.EX2 R128, R58 ;  /* 0x0000003a00807308 */ /* 0x000fe80000000800 */
[----:B------:R-:W-:Y:S01]  /*63b0*/  SHF.R.U32.HI R12, RZ, 0x8, R10 ;  /* 0x00000008ff0c7819 */ /* 0x000fe2000001160a */
[C---:B-1----:R-:W-:Y:S01]  /*63c0*/  FMUL.FTZ R10, R0.reuse, R126 ;  /* 0x0000007e000a7220 */ /* 0x042fe20000410000 */
[----:B------:R-:W-:Y:S01]  /*63d0*/  FMUL.FTZ R11, R0, R127 ;  /* 0x0000007f000b7220 */ /* 0x000fe20000410000 */
[----:B------:R-:W-:Y:S03]  /*63e0*/  LOP3.LUT R17, R16, 0xff, RZ, 0xc0, !PT ;  /* 0x000000ff10117812 */ /* 0x000fe600078ec0ff */
[----:B------:R-:W-:Y:S01]  /*63f0*/  MUFU.EX2 R124, R59 ;  /* 0x0000003b007c7308 */ /* 0x000fe20000000800 */
[----:B------:R-:W-:Y:S01]  /*6400*/  LOP3.LUT R13, R148, 0xff, RZ, 0xc0, !PT ;  /* 0x000000ff940d7812 */ /* 0x000fe200078ec0ff */
[C---:B------:R-:W-:Y:S01]  /*6410*/  FMUL.FTZ R31, R0.reuse, R107 ;  /* 0x0000006b001f7220 */ /* 0x040fe20000410000 */
[----:B------:R-:W-:Y:S01]  /*6420*/  SHF.R.U32.HI R16, RZ, 0x18, R16 ;  /* 0x00000018ff107819 */ /* 0x000fe20000011610 */
[C---:B------:R-:W-:Y:S01]  /*6430*/  HMMA.16816.F32.BF16 R8, R144.reuse, R32, R8 ;  /* 0x000000209008723c */ /* 0x040fe20000041808 */
[----:B------:R-:W1:Y:S05]  /*6440*/  LDSM.16.MT88.4 R148, [R177+0x6000] ;  /* 0x00600000b194783b */ /* 0x000e6a0000004200 */
[----:B------:R-:W-:Y:S01]  /*6450*/  MUFU.EX2 R126, R60 ;  /* 0x0000003c007e7308 */ /* 0x000fe20000000800 */
[----:B------:R-:W-:Y:S01]  /*6460*/  PRMT R131, R19, 0x5410, R14 ;  /* 0x0000541013837816 */ /* 0x000fe2000000000e */
[----:B------:R-:W-:Y:S03]  /*6470*/  FMUL.FTZ R14, R0, R122 ;  /* 0x0000007a000e7220 */ /* 0x000fe60000410000 */
[----:B------:R-:W-:Y:S01]  /*6480*/  PRMT R129, R13, 0x5410, R18 ;  /* 0x000054100d817816 */ /* 0x000fe20000000012 */
[C---:B------:R-:W-:Y:S01]  /*6490*/  FMUL.FTZ R13, R2.reuse, R121 ;  /* 0x00000079020d7220 */ /* 0x040fe20000410000 */
[----:B------:R-:W-:Y:S02]  /*64a0*/  PRMT R127, R17, 0x5410, R12 ;  /* 0x00005410117f7816 */ /* 0x000fe4000000000c */
[----:B------:R-:W-:Y:S01]  /*64b0*/  PRMT R125, R15, 0x5410, R16 ;  /* 0x000054100f7d7816 */ /* 0x000fe20000000010 */
[----:B------:R-:W-:Y:S01]  /*64c0*/  FMUL.FTZ R12, R2, R120 ;  /* 0x00000078020c7220 */ /* 0x000fe20000410000 */
[----:B------:R-:W-:Y:S01]  /*64d0*/  FMUL.FTZ R15, R0, R123 ;  /* 0x0000007b000f7220 */ /* 0x000fe20000410000 */
[C---:B------:R-:W-:Y:S01]  /*64e0*/  FMUL.FTZ R16, R132.reuse, R116 ;  /* 0x0000007484107220 */ /* 0x040fe20000410000 */
[----:B------:R-:W-:Y:S01]  /*64f0*/  FMUL.FTZ R17, R132, R117 ;  /* 0x0000007584117220 */ /* 0x000fe20000410000 */
[C---:B------:R-:W-:Y:S01]  /*6500*/  FMUL.FTZ R18, R3.reuse, R118 ;  /* 0x0000007603127220 */ /* 0x040fe20000410000 */
[----:B------:R-:W-:Y:S01]  /*6510*/  FMUL.FTZ R19, R3, R119 ;  /* 0x0000007703137220 */ /* 0x000fe20000410000 */
[C---:B------:R-:W-:Y:S01]  /*6520*/  FMUL.FTZ R32, R2.reuse, R108 ;  /* 0x0000006c02207220 */ /* 0x040fe20000410000 */
[----:B------:R-:W-:Y:S01]  /*6530*/  FMUL.FTZ R33, R2, R109 ;  /* 0x0000006d02217220 */ /* 0x000fe20000410000 */
[-C--:B------:R-:W-:Y:S01]  /*6540*/  HMMA.16816.F32.BF16 R12, R144, R34.reuse, R12 ;  /* 0x00000022900c723c */ /* 0x080fe2000004180c */
[----:B------:R-:W2:Y:S02]  /*6550*/  MUFU.EX2 R231, R231 ;  /* 0x000000e700e77308 */ /* 0x000ea40000000800 */
[----:B------:R-:W-:Y:S01]  /*6560*/  FMUL.FTZ R27, R0, R103 ;  /* 0x00000067001b7220 */ /* 0x000fe20000410000 */
[----:B------:R-:W-:Y:S01]  /*6570*/  SHF.R.U32.HI R121, RZ, 0x10, R234 ;  /* 0x00000010ff797819 */ /* 0x000fe200000116ea */
[----:B------:R-:W-:Y:S01]  /*6580*/  FFMA.FTZ R122, R28, UR4, -R214 ;  /* 0x000000041c7a7c23 */ /* 0x000fe200080108d6 */
[C---:B------:R-:W-:Y:S05]  /*6590*/  HMMA.16816.F32.BF16 R16, R140.reuse, R34, R16 ;  /* 0x000000228c10723c */ /* 0x040fea0000041810 */
[----:B------:R-:W-:Y:S01]  /*65a0*/  MUFU.EX2 R239, R239 ;  /* 0x000000ef00ef7308 */ /* 0x000fe20000000800 */
[----:B------:R-:W-:Y:S01]  /*65b0*/  FMUL.FTZ R28, R2, R104 ;  /* 0x00000068021c7220 */ /* 0x000fe20000410000 */
[----:B------:R-:W-:Y:S01]  /*65c0*/  LOP3.LUT R104, R121, 0xff, RZ, 0xc0, !PT ;  /* 0x000000ff79687812 */ /* 0x000fe200078ec0ff */
[C---:B------:R-:W-:Y:S03]  /*65d0*/  FMUL.FTZ R34, R0.reuse, R110 ;  /* 0x0000006e00227220 */ /* 0x040fe60000410000 */
[----:B------:R-:W-:Y:S02]  /*65e0*/  FMUL.FTZ R35, R0, R111 ;  /* 0x0000006f00237220 */ /* 0x000fe40000410000 */
[----:B------:R-:W3:Y:S01]  /*65f0*/  LDSM.16.MT88.4 R108, [R176+0x6000] ;  /* 0x00600000b06c783b */ /* 0x000ee20000004200 */
[----:B------:R-:W-:Y:S01]  /*6600*/  SHF.R.U32.HI R117, RZ, 0x18, R234 ;  /* 0x00000018ff757819 */ /* 0x000fe200000116ea */
[----:B------:R-:W-:Y:S01]  /*6610*/  FFMA.FTZ R120, R29, UR4, -R214 ;  /* 0x000000041d787c23 */ /* 0x000fe200080108d6 */
[----:B------:R-:W-:Y:S01]  /*6620*/  FMUL.FTZ R29, R2, R105 ;  /* 0x00000069021d7220 */ /* 0x000fe20000410000 */
[----:B------:R-:W-:Y:S01]  /*6630*/  FFMA.FTZ R116, R30, UR4, -R170 ;  /* 0x000000041e747c23 */ /* 0x000fe200080108aa */
[-C--:B-1----:R-:W-:Y:S01]  /*6640*/  HMMA.16816.F32.BF16 R20, R140, R148.reuse, R20 ;  /* 0x000000948c14723c */ /* 0x082fe20000041814 */
[----:B------:R-:W-:Y:S02]  /*6650*/  MUFU.EX2 R212, R212 ;  /* 0x000000d400d47308 */ /* 0x000fe40000000800 */
[----:B------:R-:W-:Y:S01]  /*6660*/  FMUL.FTZ R30, R0, R106 ;  /* 0x0000006a001e7220 */ /* 0x000fe20000410000 */
[----:B------:R-:W-:Y:S01]  /*6670*/  PRMT R117, R104, 0x5410, R117 ;  /* 0x0000541068757816 */ /* 0x000fe20000000075 */
[----:B------:R-:W-:Y:S01]  /*6680*/  FMUL.FTZ R78, R0, R78 ;  /* 0x0000004e004e7220 */ /* 0x000fe20000410000 */
[C---:B------:R-:W-:Y:S01]  /*6690*/  HMMA.16816.F32.BF16 R32, R144.reuse, R148, R32 ;  /* 0x000000949020723c */ /* 0x040fe20000041820 */
[----:B------:R-:W1:Y:S04]  /*66a0*/  LDSM.16.MT88.4 R104, [R175+0x6000] ;  /* 0x00600000af68783b */ /* 0x000e680000004200 */
[----:B------:R-:W-:Y:S01]  /*66b0*/  MUFU.EX2 R149, R120 ;  /* 0x0000007800957308 */ /* 0x000fe20000000800 */
[----:B------:R-:W-:Y:S01]  /*66c0*/  LOP3.LUT R112, R234, 0xffff, RZ, 0xc0, !PT ;  /* 0x0000ffffea707812 */ /* 0x000fe200078ec0ff */
[-C--:B------:R-:W-:Y:S04]  /*66d0*/  HMMA.16816.F32.BF16 R28, R144, R150.reuse, R28 ;  /* 0x00000096901c723c */ /* 0x080fe8000004181c */
[----:B------:R-:W-:Y:S02]  /*66e0*/  SHF.R.U32.HI R112, RZ, 0x8, R112 ;  /* 0x00000008ff707819 */ /* 0x000fe40000011670 */
[C---:B------:R-:W-:Y:S02]  /*66f0*/  HMMA.16816.F32.BF16 R68, R140.reuse, R150, R68 ;  /* 0x000000968c44723c */ /* 0x040fe40000041844 */
[----:B------:R-:W-:Y:S03]  /*6700*/  MUFU.EX2 R148, R116 ;  /* 0x0000007400947308 */ /* 0x000fe60000000800 */
[----:B------:R-:W-:Y:S01]  /*6710*/  FMUL.FTZ R79, R0, R79 ;  /* 0x0000004f004f7220 */ /* 0x000fe20000410000 */
[----:B------:R-:W-:Y:S01]  /*6720*/  LOP3.LUT R119, R234, 0xff, RZ, 0xc0, !PT ;  /* 0x000000ffea777812 */ /* 0x000fe200078ec0ff */
[----:B------:R-:W-:Y:S01]  /*6730*/  FFMA.FTZ R151, R25, UR4, -R214 ;  /* 0x0000000419977c23 */ /* 0x000fe200080108d6 */
[----:B------:R-:W-:Y:S04]  /*6740*/  FMUL.FTZ R25, R2, R101 ;  /* 0x0000006502197220 */ /* 0x000fe80000410000 */
[----:B------:R-:W4:Y:S01]  /*6750*/  MUFU.EX2 R233, R233 ;  /* 0x000000e900e97308 */ /* 0x000f220000000800 */
[----:B------:R-:W-:Y:S01]  /*6760*/  PRMT R119, R119, 0x5410, R112 ;  /* 0x0000541077777816 */ /* 0x000fe20000000070 */
[----:B------:R-:W-:Y:S01]  /*6770*/  FFMA.FTZ R234, R26, UR4, -R170 ;  /* 0x000000041aea7c23 */ /* 0x000fe200080108aa */
[----:B------:R-:W-:Y:S01]  /*6780*/  FMUL.FTZ R26, R0, R102 ;  /* 0x00000066001a7220 */ /* 0x000fe20000410000 */
[----:B------:R-:W-:Y:S01]  /*6790*/  F2FP.BF16.F32.PACK_AB R99, R169, R164 ;  /* 0x000000a4a963723e */ /* 0x000fe200000010ff */
[----:B------:R-:W-:Y:S01]  /*67a0*/  FFMA.FTZ R150, R24, UR4, -R214 ;  /* 0x0000000418967c23 */ /* 0x000fe200080108d6 */
[----:B------:R-:W-:Y:S01]  /*67b0*/  FMUL.FTZ R24, R2, R100 ;  /* 0x0000006402187220 */ /* 0x000fe20000410000 */
[-C--:B---3--:R-:W-:Y:S03]  /*67c0*/  HMMA.16816.F32.BF16 R72, R140, R108.reuse, R72 ;  /* 0x0000006c8c48723c */ /* 0x088fe60000041848 */
[----:B------:R-:W-:Y:S01]  /*67d0*/  MUFU.EX2 R151, R151 ;  /* 0x0000009700977308 */ /* 0x000fe20000000800 */
[--C-:B------:R-:W-:Y:S01]  /*67e0*/  HSET2.LE.AND R100, R131, R208.reuse, PT ;  /* 0x000000d083647233 */ /* 0x100fe20003803000 */
[----:B------:R-:W-:Y:S01]  /*67f0*/  FMUL.FTZ R86, R0, R86 ;  /* 0x0000005600567220 */ /* 0x000fe20000410000 */
[----:B------:R-:W-:Y:S01]  /*6800*/  LOP3.LUT R115, R230, 0xff, RZ, 0xc0, !PT ;  /* 0x000000ffe6737812 */ /* 0x000fe200078ec0ff */
[C---:B------:R-:W-:Y:S06]  /*6810*/  HMMA.16816.F32.BF16 R76, R144.reuse, R108, R76 ;  /* 0x0000006c904c723c */ /* 0x040fec000004184c */
[----:B------:R-:W3:Y:S01]  /*6820*/  MUFU.EX2 R150, R150 ;  /* 0x0000009600967308 */ /* 0x000ee20000000800 */
[----:B------:R-:W-:Y:S01]  /*6830*/  LOP3.LUT R98, R100, R99, RZ, 0xc0, !PT ;  /* 0x0000006364627212 */ /* 0x000fe200078ec0ff */
[-C--:B------:R-:W-:Y:S01]  /*6840*/  HMMA.16816.F32.BF16 R24, R144, R110.reuse, R24 ;  /* 0x0000006e9018723c */ /* 0x080fe20000041818 */
[----:B------:R-:W5:Y:S02]  /*6850*/  LDSM.16.MT88.4 R100, [R178+0x6800] ;  /* 0x00680000b264783b */ /* 0x000f640000004200 */
[--C-:B------:R-:W-:Y:S03]  /*6860*/  FFMA.FTZ R237, R48, UR4, -R242.reuse ;  /* 0x0000000430ed7c23 */ /* 0x100fe600080108f2 */
[C---:B------:R-:W-:Y:S02]  /*6870*/  HMMA.16816.F32.BF16 R80, R140.reuse, R110, R80 ;  /* 0x0000006e8c50723c */ /* 0x040fe40000041850 */
[----:B------:R-:W3:Y:S03]  /*6880*/  MUFU.EX2 R234, R234 ;  /* 0x000000ea00ea7308 */ /* 0x000ee60000000800 */
[----:B------:R-:W-:Y:S01]  /*6890*/  FFMA.FTZ R236, R49, UR4, -R242 ;  /* 0x0000000431ec7c23 */ /* 0x000fe200080108f2 */
[C---:B------:R-:W-:Y:S01]  /*68a0*/  FMUL.FTZ R48, R132.reuse, R96 ;  /* 0x0000006084307220 */ /* 0x040fe20000410000 */
[----:B------:R-:W-:Y:S01]  /*68b0*/  FMUL.FTZ R49, R132, R97 ;  /* 0x0000006184317220 */ /* 0x000fe20000410000 */
[----:B------:R-:W-:Y:S04]  /*68c0*/  LOP3.LUT R118, R230, 0xffff, RZ, 0xc0, !PT ;  /* 0x0000ffffe6767812 */ /* 0x000fe800078ec0ff */
[----:B------:R-:W-:Y:S01]  /*68d0*/  MUFU.EX2 R235, R235 ;  /* 0x000000eb00eb7308 */ /* 0x000fe20000000800 */
[----:B------:R-:W-:Y:S01]  /*68e0*/  FMUL.FTZ R87, R0, R87 ;  /* 0x0000005700577220 */ /* 0x000fe20000410000 */
[----:B------:R-:W-:Y:S01]  /*68f0*/  SHF.R.U32.HI R118, RZ, 0x8, R118 ;  /* 0x00000008ff767819 */ /* 0x000fe20000011676 */
[C---:B------:R-:W-:Y:S01]  /*6900*/  FMUL.FTZ R88, R2.reuse, R88 ;  /* 0x0000005802587220 */ /* 0x040fe20000410000 */
[-C--:B-1----:R-:W-:Y:S03]  /*6910*/  HMMA.16816.F32.BF16 R48, R140, R104.reuse, R48 ;  /* 0x000000688c30723c */ /* 0x082fe60000041830 */
[----:B------:R-:W-:Y:S01]  /*6920*/  SHF.R.U32.HI R114, RZ, 0x10, R230 ;  /* 0x00000010ff727819 */ /* 0x000fe200000116e6 */
[----:B------:R-:W-:Y:S01]  /*6930*/  FMUL.FTZ R89, R2, R89 ;  /* 0x0000005902597220 */ /* 0x000fe20000410000 */
[C---:B------:R-:W-:Y:S01]  /*6940*/  FMUL.FTZ R90, R0.reuse, R90 ;  /* 0x0000005a005a7220 */ /* 0x040fe20000410000 */
[C---:B------:R-:W-:Y:S01]  /*6950*/  HMMA.16816.F32.BF16 R84, R144.reuse, R104, R84 ;  /* 0x000000689054723c */ /* 0x040fe20000041854 */
[----:B------:R-:W-:Y:S04]  /*6960*/  MUFU.EX2 R237, R237 ;  /* 0x000000ed00ed7308 */ /* 0x000fe80000000800 */
[----:B------:R-:W-:Y:S01]  /*6970*/  FMUL.FTZ R91, R0, R91 ;  /* 0x0000005b005b7220 */ /* 0x000fe20000410000 */
[----:B------:R-:W-:Y:S01]  /*6980*/  PRMT R115, R115, 0x5410, R118 ;  /* 0x0000541073737816 */ /* 0x000fe20000000076 */
[----:B------:R-:W-:Y:S01]  /*6990*/  FFMA.FTZ R36, R36, UR4, -R242 ;  /* 0x0000000424247c23 */ /* 0x000fe200080108f2 */
[----:B------:R-:W-:Y:S03]  /*69a0*/  LOP3.LUT R114, R114, 0xff, RZ, 0xc0, !PT ;  /* 0x000000ff72727812 */ /* 0x000fe600078ec0ff */
[----:B------:R-:W-:Y:S01]  /*69b0*/  MUFU.EX2 R236, R236 ;  /* 0x000000ec00ec7308 */ /* 0x000fe20000000800 */
[----:B------:R-:W-:Y:S01]  /*69c0*/  SHF.R.U32.HI R113, RZ, 0x18, R230 ;  /* 0x00000018ff717819 */ /* 0x000fe200000116e6 */
[-C--:B------:R-:W-:Y:S03]  /*69d0*/  HMMA.16816.F32.BF16 R88, R144, R106.reuse, R88 ;  /* 0x0000006a9058723c */ /* 0x080fe60000041858 */
[--C-:B------:R-:W-:Y:S01]  /*69e0*/  HSET2.LE.AND R109, R129, R208.reuse, PT ;  /* 0x000000d0816d7233 */ /* 0x100fe20003803000 */
[C---:B------:R-:W-:Y:S01]  /*69f0*/  FMUL.FTZ R92, R132.reuse, R92 ;  /* 0x0000005c845c7220 */ /* 0x040fe20000410000 */
[--C-:B------:R-:W-:Y:S03]  /*6a00*/  HSET2.LE.AND R108, R115, R208.reuse, PT ;  /* 0x000000d0736c7233 */ /* 0x100fe60003803000 */
[----:B------:R-:W1:Y:S03]  /*6a10*/  MUFU.EX2 R230, R122 ;  /* 0x0000007a00e67308 */ /* 0x000e660000000800 */
[----:B------:R-:W-:Y:S01]  /*6a20*/  F2FP.BF16.F32.PACK_AB R96, R171, R166 ;  /* 0x000000a6ab60723e */ /* 0x000fe200000010ff */
[----:B------:R-:W-:Y:S01]  /*6a30*/  FMUL.FTZ R93, R132, R93 ;  /* 0x0000005d845d7220 */ /* 0x000fe20000410000 */
[----:B------:R-:W-:Y:S01]  /*6a40*/  PRMT R113, R114, 0x5410, R113 ;  /* 0x0000541072717816 */ /* 0x000fe20000000071 */
[----:B------:R-:W-:Y:S01]  /*6a50*/  FMUL.FTZ R94, R3, R94 ;  /* 0x0000005e035e7220 */ /* 0x000fe20000410000 */
[----:B--2---:R-:W-:Y:S03]  /*6a60*/  F2FP.BF16.F32.PACK_AB R97, R231, R168 ;  /* 0x000000a8e761723e */ /* 0x004fe600000010ff */
[----:B------:R2:W-:Y:S01]  /*6a70*/  MUFU.EX2 R144, R36 ;  /* 0x0000002400907308 */ /* 0x0005e20000000800 */
[----:B------:R-:W-:Y:S01]  /*6a80*/  LOP3.LUT R99, R109, R96, RZ, 0xc0, !PT ;  /* 0x000000606d637212 */ /* 0x000fe200078ec0ff */
[----:B------:R-:W-:Y:S01]  /*6a90*/  FMUL.FTZ R95, R3, R95 ;  /* 0x0000005f035f7220 */ /* 0x000fe20000410000 */
[----:B------:R-:W-:Y:S01]  /*6aa0*/  LOP3.LUT R96, R108, R97, RZ, 0xc0, !PT ;  /* 0x000000616c607212 */ /* 0x000fe200078ec0ff */
[--C-:B------:R-:W-:Y:S01]  /*6ab0*/  FFMA.FTZ R147, R47, UR4, -R170.reuse ;  /* 0x000000042f937c23 */ /* 0x100fe200080108aa */
[--C-:B------:R-:W-:Y:S01]  /*6ac0*/  HSET2.LE.AND R97, R113, R208.reuse, PT ;  /* 0x000000d071617233 */ /* 0x100fe20003803000 */
[----:B------:R-:W-:Y:S01]  /*6ad0*/  FFMA.FTZ R146, R46, UR4, -R170 ;  /* 0x000000042e927c23 */ /* 0x000fe200080108aa */
[----:B------:R-:W1:Y:S01]  /*6ae0*/  LDSM.16.MT88.4 R112, [R177+0x6800] ;  /* 0x00680000b170783b */ /* 0x000e620000004200 */
[----:B----4-:R-:W-:Y:S01]  /*6af0*/  F2FP.BF16.F32.PACK_AB R108, R233, R212 ;  /* 0x000000d4e96c723e */ /* 0x010fe200000010ff */
[----:B------:R-:W-:Y:S01]  /*6b00*/  HMMA.16816.F32.BF16 R92, R140, R106, R92 ;  /* 0x0000006a8c5c723c */ /* 0x000fe2000004185c */
[----:B------:R4:W-:Y:S03]  /*6b10*/  MUFU.EX2 R140, R38 ;  /* 0x00000026008c7308 */ /* 0x0009e60000000800 */
[----:B------:R-:W-:Y:S01]  /*6b20*/  LOP3.LUT R97, R97, R108, RZ, 0xc0, !PT ;  /* 0x0000006c61617212 */ /* 0x000fe200078ec0ff */
[----:B------:R-:W-:Y:S01]  /*6b30*/  FFMA.FTZ R145, R37, UR4, -R242 ;  /* 0x0000000425917c23 */ /* 0x000fe200080108f2 */
[--C-:B------:R-:W-:Y:S01]  /*6b40*/  HSET2.LE.AND R108, R119, R208.reuse, PT ;  /* 0x000000d0776c7233 */ /* 0x100fe20003803000 */
[----:B------:R-:W-:Y:S01]  /*6b50*/  FFMA.FTZ R141, R39, UR4, -R232 ;  /* 0x00000004278d7c23 */ /* 0x000fe200080108e8 */
[--C-:B------:R-:W-:Y:S03]  /*6b60*/  HSET2.LE.AND R110, R127, R208.reuse, PT ;  /* 0x000000d07f6e7233 */ /* 0x100fe60003803000 */
[----:B------:R-:W-:Y:S01]  /*6b70*/  MUFU.EX2 R122, R62 ;  /* 0x0000003e007a7308 */ /* 0x000fe20000000800 */
[-C--:B-----5:R-:W-:Y:S05]  /*6b80*/  HMMA.16816.F32.BF16 R4, R96, R100.reuse, R4 ;  /* 0x000000646004723c */ /* 0x0a0fea0000041804 */
[--C-:B------:R-:W-:Y:S01]  /*6b90*/  HSET2.LE.AND R111, R125, R208.reuse, PT ;  /* 0x000000d07d6f7233 */ /* 0x100fe20003803000 */
[----:B------:R-:W-:Y:S01]  /*6ba0*/  IMAD.WIDE.U32 R106, R243, -0x2daee0ad, RZ ;  /* 0xd2511f53f36a7825 */ /* 0x000fe200078e00ff */
[--C-:B------:R-:W-:Y:S02]  /*6bb0*/  HSET2.LE.AND R109, R117, R208.reuse, PT ;  /* 0x000000d0756d7233 */ /* 0x100fe40003803000 */
[----:B------:R-:W-:Y:S02]  /*6bc0*/  MUFU.EX2 R146, R146 ;  /* 0x0000009200927308 */ /* 0x000fe40000000800 */
[----:B---3--:R-:W-:Y:S01]  /*6bd0*/  F2FP.BF16.F32.PACK_AB R37, R151, R150 ;  /* 0x000000969725723e */ /* 0x008fe200000010ff */
[----:B------:R-:W-:Y:S01]  /*6be0*/  IMAD.WIDE.U32 R116, R245, -0x2daee0ad, RZ ;  /* 0xd2511f53f5747825 */ /* 0x000fe200078e00ff */
[----:B--2---:R-:W-:Y:S02]  /*6bf0*/  F2FP.BF16.F32.PACK_AB R36, R239, R234 ;  /* 0x000000eaef24723e */ /* 0x004fe400000010ff */
[----:B-1----:R-:W-:Y:S01]  /*6c00*/  F2FP.BF16.F32.PACK_AB R105, R149, R230 ;  /* 0x000000e69569723e */ /* 0x002fe200000010ff */
[--C-:B------:R-:W-:Y:S01]  /*6c10*/  FFMA.FTZ R142, R44, UR4, -R214.reuse ;  /* 0x000000042c8e7c23 */ /* 0x100fe200080108d6 */
[----:B------:R-:W-:Y:S01]  /*6c20*/  F2FP.BF16.F32.PACK_AB R104, R235, R148 ;  /* 0x00000094eb68723e */ /* 0x000fe200000010ff */
[--C-:B------:R-:W-:Y:S01]  /*6c30*/  FFMA.FTZ R143, R45, UR4, -R214.reuse ;  /* 0x000000042d8f7c23 */ /* 0x100fe200080108d6 */
[----:B------:R-:W-:Y:S01]  /*6c40*/  LOP3.LUT R110, R110, R105, RZ, 0xc0, !PT ;  /* 0x000000696e6e7212 */ /* 0x000fe200078ec0ff */
[----:B------:R-:W-:Y:S01]  /*6c50*/  FFMA.FTZ R243, R40, UR4, -R214 ;  /* 0x0000000428f37c23 */ /* 0x000fe200080108d6 */
[----:B------:R-:W-:Y:S01]  /*6c60*/  LOP3.LUT R111, R111, R104, RZ, 0xc0, !PT ;  /* 0x000000686f6f7212 */ /* 0x000fe200078ec0ff */
[----:B------:R-:W-:Y:S01]  /*6c70*/  IMAD.WIDE.U32 R104, R247, -0x2daee0ad, RZ ;  /* 0xd2511f53f7687825 */ /* 0x000fe200078e00ff */
[----:B------:R-:W-:Y:S01]  /*6c80*/  LOP3.LUT R108, R108, R37, RZ, 0xc0, !PT ;  /* 0x000000256c6c7212 */ /* 0x000fe200078ec0ff */
[----:B------:R-:W-:Y:S01]  /*6c90*/  MUFU.EX2 R147, R147 ;  /* 0x0000009300937308 */ /* 0x000fe20000000800 */
[----:B------:R-:W-:Y:S01]  /*6ca0*/  LOP3.LUT R109, R109, R36, RZ, 0xc0, !PT ;  /* 0x000000246d6d7212 */ /* 0x000fe200078ec0ff */
[----:B------:R-:W-:Y:S04]  /*6cb0*/  IMAD.WIDE.U32 R36, R249, -0x2daee0ad, RZ ;  /* 0xd2511f53f9247825 */ /* 0x000fe800078e00ff */
[----:B------:R-:W-:Y:S01]  /*6cc0*/  FFMA.FTZ R245, R43, UR4, -R170 ;  /* 0x000000042bf57c23 */ /* 0x000fe200080108aa */
[----:B------:R-:W-:Y:S01]  /*6cd0*/  LOP3.LUT R44, R107, R116, R192, 0x96, !PT ;  /* 0x000000746b2c7212 */ /* 0x000fe200078e96c0 */
[----:B------:R-:W-:Y:S01]  /*6ce0*/  FFMA.FTZ R251, R52, UR4, -R242 ;  /* 0x0000000434fb7c23 */ /* 0x000fe200080108f2 */
[----:B------:R-:W-:Y:S01]  /*6cf0*/  LOP3.LUT R248, R37, R248, R194, 0x96, !PT ;  /* 0x000000f825f87212 */ /* 0x000fe200078e96c2 */
[C---:B------:R-:W-:Y:S01]  /*6d00*/  HMMA.16816.F32.BF16 R8, R108.reuse, R100, R8 ;  /* 0x000000646c08723c */ /* 0x040fe20000041808 */
[----:B------:R-:W-:Y:S03]  /*6d10*/  MUFU.EX2 R243, R243 ;  /* 0x000000f300f37308 */ /* 0x000fe60000000800 */
[----:B------:R-:W-:Y:S01]  /*6d20*/  LOP3.LUT R105, R105, R36, R192, 0x96, !PT ;  /* 0x0000002469697212 */ /* 0x000fe200078e96c0 */
[----:B------:R-:W-:Y:S01]  /*6d30*/  IMAD.WIDE.U32 R120, R44, -0x326172a9, RZ ;  /* 0xcd9e8d572c787825 */ /* 0x000fe200078e00ff */
[-C--:B------:R-:W-:Y:S01]  /*6d40*/  HMMA.16816.F32.BF16 R12, R108, R102.reuse, R12 ;  /* 0x000000666c0c723c */ /* 0x080fe2000004180c */
[----:B----4-:R-:W1:Y:S04]  /*6d50*/  LDSM.16.MT88.4 R36, [R176+0x6800] ;  /* 0x00680000b024783b */ /* 0x010e680000004200 */
[----:B------:R-:W-:Y:S01]  /*6d60*/  MUFU.EX2 R245, R245 ;  /* 0x000000f500f57308 */ /* 0x000fe20000000800 */
[----:B------:R-:W-:Y:S01]  /*6d70*/  IMAD.WIDE.U32 R118, R105, -0x326172a9, RZ ;  /* 0xcd9e8d5769767825 */ /* 0x000fe200078e00ff */
[C---:B------:R-:W-:Y:S04]  /*6d80*/  HMMA.16816.F32.BF16 R16, R96.reuse, R102, R16 ;  /* 0x000000666010723c */ /* 0x040fe80000041810 */
[----:B------:R-:W-:Y:S02]  /*6d90*/  SHF.R.U32.HI R107, RZ, 0x10, R118 ;  /* 0x00000010ff6b7819 */ /* 0x000fe40000011676 */
[-C--:B------:R-:W-:Y:S02]  /*6da0*/  HMMA.16816.F32.BF16 R20, R96, R112.reuse, R20 ;  /* 0x000000706014723c */ /* 0x080fe40000041814 */
[----:B------:R-:W-:Y:S03]  /*6db0*/  MUFU.EX2 R251, R251 ;  /* 0x000000fb00fb7308 */ /* 0x000fe60000000800 */
[----:B------:R-:W-:Y:S01]  /*6dc0*/  LOP3.LUT R102, R118, 0xffff, RZ, 0xc0, !PT ;  /* 0x0000ffff76667812 */ /* 0x000fe200078ec0ff */
[C---:B------:R-:W-:Y:S06]  /*6dd0*/  HMMA.16816.F32.BF16 R32, R108.reuse, R112, R32 ;  /* 0x000000706c20723c */ /* 0x040fec0000041820 */
[----:B------:R-:W-:Y:S01]  /*6de0*/  MUFU.EX2 R241, R241 ;  /* 0x000000f100f17308 */ /* 0x000fe20000000800 */
[----:B------:R-:W-:Y:S01]  /*6df0*/  LOP3.LUT R244, R117, R244, R194, 0x96, !PT ;  /* 0x000000f475f47212 */ /* 0x000fe200078e96c2 */
[-C--:B------:R-:W-:Y:S04]  /*6e00*/  HMMA.16816.F32.BF16 R28, R108, R114.reuse, R28 ;  /* 0x000000726c1c723c */ /* 0x080fe8000004181c */
[----:B------:R-:W-:Y:S02]  /*6e10*/  IMAD.WIDE.U32 R112, R244, -0x326172a9, RZ ;  /* 0xcd9e8d57f4707825 */ /* 0x000fe400078e00ff */
[C---:B------:R-:W-:Y:S02]  /*6e20*/  HMMA.16816.F32.BF16 R68, R96.reuse, R114, R68 ;  /* 0x000000726044723c */ /* 0x040fe40000041844 */
[----:B------:R-:W2:Y:S03]  /*6e30*/  MUFU.EX2 R240, R240 ;  /* 0x000000f000f07308 */ /* 0x000ea60000000800 */
[----:B------:R-:W-:Y:S01]  /*6e40*/  SHF.R.U32.HI R103, RZ, 0x18, R118 ;  /* 0x00000018ff677819 */ /* 0x000fe20000011676 */
[----:B------:R-:W-:Y:S01]  /*6e50*/  IMAD.WIDE.U32 R248, R248, -0x326172a9, RZ ;  /* 0xcd9e8d57f8f87825 */ /* 0x000fe200078e00ff */
[----:B------:R-:W-:Y:S05]  /*6e60*/  LOP3.LUT R44, R120, 0xffff, RZ, 0xc0, !PT ;  /* 0x0000ffff782c7812 */ /* 0x000fea00078ec0ff */
[----:B------:R-:W3:Y:S01]  /*6e70*/  MUFU.EX2 R145, R145 ;  /* 0x0000009100917308 */ /* 0x000ee20000000800 */
[-C--:B-1----:R-:W-:Y:S03]  /*6e80*/  HMMA.16816.F32.BF16 R72, R96, R36.reuse, R72 ;  /* 0x000000246048723c */ /* 0x082fe60000041848 */
[----:B------:R-:W-:Y:S01]  /*6e90*/  SHF.R.U32.HI R45, RZ, 0x10, R120 ;  /* 0x00000010ff2d7819 */ /* 0x000fe20000011678 */
[----:B------:R-:W-:Y:S01]  /*6ea0*/  FFMA.FTZ R244, R64, UR4, -R242 ;  /* 0x0000000440f47c23 */ /* 0x000fe200080108f2 */
[----:B------:R-:W-:Y:S01]  /*6eb0*/  LOP3.LUT R46, R107, 0xff, RZ, 0xc0, !PT ;  /* 0x000000ff6b2e7812 */ /* 0x000fe200078ec0ff */
[C---:B------:R-:W-:Y:S03]  /*6ec0*/  HMMA.16816.F32.BF16 R76, R108.reuse, R36, R76 ;  /* 0x000000246c4c723c */ /* 0x040fe6000004184c */
[----:B------:R-:W1:Y:S02]  /*6ed0*/  MUFU.EX2 R141, R141 ;  /* 0x0000008d008d7308 */ /* 0x000e640000000800 */
[----:B------:R-:W-:Y:S01]  /*6ee0*/  SHF.R.U32.HI R116, RZ, 0x8, R102 ;  /* 0x00000008ff747819 */ /* 0x000fe20000011666 */
[-C--:B------:R-:W-:Y:S07]  /*6ef0*/  HMMA.16816.F32.BF16 R24, R108, R38.reuse, R24 ;  /* 0x000000266c18723c */ /* 0x080fee0000041818 */
[----:B------:R-:W-:Y:S01]  /*6f00*/  MUFU.EX2 R142, R142 ;  /* 0x0000008e008e7308 */ /* 0x000fe20000000800 */
[----:B------:R-:W-:Y:S01]  /*6f10*/  LOP3.LUT R102, R121, R112, R201, 0x96, !PT ;  /* 0x0000007079667212 */ /* 0x000fe200078e96c9 */
[C---:B------:R-:W-:Y:S04]  /*6f20*/  HMMA.16816.F32.BF16 R80, R96.reuse, R38, R80 ;  /* 0x000000266050723c */ /* 0x040fe80000041850 */
[----:B------:R-:W-:Y:S01]  /*6f30*/  PRMT R103, R46, 0x5410, R103 ;  /* 0x000054102e677816 */ /* 0x000fe20000000067 */
[----:B------:R-:W-:Y:S01]  /*6f40*/  FFMA.FTZ R250, R67, UR4, -R232 ;  /* 0x0000000443fa7c23 */ /* 0x000fe200080108e8 */
[----:B------:R-:W-:Y:S02]  /*6f50*/  SHF.R.U32.HI R112, RZ, 0x8, R44 ;  /* 0x00000008ff707819 */ /* 0x000fe4000001162c */
[----:B------:R-:W4:Y:S03]  /*6f60*/  MUFU.EX2 R143, R143 ;  /* 0x0000008f008f7308 */ /* 0x000f260000000800 */
[----:B------:R-:W-:Y:S01]  /*6f70*/  LOP3.LUT R40, R45, 0xff, RZ, 0xc0, !PT ;  /* 0x000000ff2d287812 */ /* 0x000fe200078ec0ff */
[----:B------:R-:W-:Y:S01]  /*6f80*/  FFMA.FTZ R247, R65, UR4, -R242 ;  /* 0x0000000441f77c23 */ /* 0x000fe200080108f2 */
[----:B------:R-:W5:Y:S01]  /*6f90*/  LDSM.16.MT88.4 R44, [R175+0x6800] ;  /* 0x00680000af2c783b */ /* 0x000f620000004200 */
[----:B------:R-:W-:Y:S01]  /*6fa0*/  SHF.R.U32.HI R107, RZ, 0x18, R120 ;  /* 0x00000018ff6b7819 */ /* 0x000fe20000011678 */
[----:B------:R-:W-:Y:S01]  /*6fb0*/  FFMA.FTZ R54, R54, UR4, -R232 ;  /* 0x0000000436367c23 */ /* 0x000fe200080108e8 */
[----:B------:R-:W-:Y:S01]  /*6fc0*/  LOP3.LUT R100, R119, R248, R201, 0x96, !PT ;  /* 0x000000f877647212 */ /* 0x000fe200078e96c9 */
[--C-:B------:R-:W-:Y:S01]  /*6fd0*/  FFMA.FTZ R248, R42, UR4, -R170.reuse ;  /* 0x000000042af87c23 */ /* 0x100fe200080108aa */
[----:B------:R-:W-:Y:S01]  /*6fe0*/  PRMT R107, R40, 0x5410, R107 ;  /* 0x00005410286b7816 */ /* 0x000fe2000000006b */
[----:B------:R-:W-:Y:S01]  /*6ff0*/  FFMA.FTZ R170, R63, UR4, -R170 ;  /* 0x000000043faa7c23 */ /* 0x000fe200080108aa */
[----:B------:R-:W-:Y:S01]  /*7000*/  LOP3.LUT R40, R102, 0xffff, RZ, 0xc0, !PT ;  /* 0x0000ffff66287812 */ /* 0x000fe200078ec0ff */
[----:B------:R-:W-:Y:S01]  /*7010*/  MUFU.EX2 R250, R250 ;  /* 0x000000fa00fa7308 */ /* 0x000fe20000000800 */
[----:B------:R-:W-:Y:S01]  /*7020*/  SHF.R.U32.HI R42, RZ, 0x10, R100 ;  /* 0x00000010ff2a7819 */ /* 0x000fe20000011664 */
[----:B------:R-:W-:Y:S01]  /*7030*/  FFMA.FTZ R252, R56, UR4, -R214 ;  /* 0x0000000438fc7c23 */ /* 0x000fe200080108d6 */
[----:B------:R-:W-:Y:S01]  /*7040*/  LOP3.LUT R117, R102, 0xff, RZ, 0xc0, !PT ;  /* 0x000000ff66757812 */ /* 0x000fe200078ec0ff */
[----:B------:R-:W-:Y:S01]  /*7050*/  FFMA.FTZ R242, R53, UR4, -R242 ;  /* 0x0000000435f27c23 */ /* 0x000fe200080108f2 */
[----:B------:R-:W-:Y:S01]  /*7060*/  LOP3.LUT R42, R42, 0xff, RZ, 0xc0, !PT ;  /* 0x000000ff2a2a7812 */ /* 0x000fe200078ec0ff */
[----:B------:R-:W-:Y:S01]  /*7070*/  FFMA.FTZ R155, R132, R215, R155 ;  /* 0x000000d7849b7223 */ /* 0x000fe2000001009b */
[----:B------:R-:W-:Y:S03]  /*7080*/  SHF.R.U32.HI R40, RZ, 0x8, R40 ;  /* 0x00000008ff287819 */ /* 0x000fe60000011628 */
[----:B------:R-:W-:Y:S01]  /*7090*/  MUFU.EX2 R248, R248 ;  /* 0x000000f800f87308 */ /* 0x000fe20000000800 */
[----:B------:R-:W-:Y:S01]  /*70a0*/  SHF.R.U32.HI R121, RZ, 0x18, R100 ;  /* 0x00000018ff797819 */ /* 0x000fe20000011664 */
[----:B------:R-:W-:Y:S01]  /*70b0*/  FFMA.FTZ R158, R3, R210, R158 ;  /* 0x000000d2039e7223 */ /* 0x000fe2000001009e */
[----:B------:R-:W-:Y:S01]  /*70c0*/  LOP3.LUT R105, R249, R246, R193, 0x96, !PT ;  /* 0x000000f6f9697212 */ /* 0x000fe200078e96c1 */
[----:B------:R-:W-:Y:S01]  /*70d0*/  FFMA.FTZ R246, R41, UR4, -R214 ;  /* 0x0000000429f67c23 */ /* 0x000fe200080108d6 */
[----:B------:R-:W-:Y:S01]  /*70e0*/  PRMT R121, R42, 0x5410, R121 ;  /* 0x000054102a797816 */ /* 0x000fe20000000079 */
[----:B------:R-:W-:Y:S01]  /*70f0*/  FFMA.FTZ R249, R66, UR4, -R232 ;  /* 0x0000000442f97c23 */ /* 0x000fe200080108e8 */
[----:B------:R-:W-:Y:S01]  /*7100*/  PRMT R117, R117, 0x5410, R40 ;  /* 0x0000541075757816 */ /* 0x000fe20000000028 */
[----:B------:R-:W-:Y:S01]  /*7110*/  FFMA.FTZ R232, R55, UR4, -R232 ;  /* 0x0000000437e87c23 */ /* 0x000fe200080108e8 */
[----:B------:R-:W4:Y:S01]  /*7120*/  LDSM.16.MT88.4 R40, [R178+0x7000] ;  /* 0x00700000b228783b */ /* 0x000f220000004200 */
[----:B------:R-:W-:Y:S01]  /*7130*/  LOP3.LUT R119, R118, 0xff, RZ, 0xc0, !PT ;  /* 0x000000ff76777812 */ /* 0x000fe200078ec0ff */
[----:B------:R-:W4:Y:S01]  /*7140*/  MUFU.EX2 R246, R246 ;  /* 0x000000f600f67308 */ /* 0x000f220000000800 */
[----:B------:R-:W-:Y:S01]  /*7150*/  SHF.R.U32.HI R36, RZ, 0x10, R102 ;  /* 0x00000010ff247819 */ /* 0x000fe20000011666 */
[----:B------:R-:W-:Y:S01]  /*7160*/  FFMA.FTZ R161, R2, R213, R161 ;  /* 0x000000d502a17223 */ /* 0x000fe200000100a1 */
[----:B------:R-:W-:Y:S01]  /*7170*/  LOP3.LUT R37, R100, 0xffff, RZ, 0xc0, !PT ;  /* 0x0000ffff64257812 */ /* 0x000fe200078ec0ff */
[----:B------:R-:W-:Y:S01]  /*7180*/  IMAD.MOV.U32 R2, RZ, RZ, R135 ;  /* 0x000000ffff027224 */ /* 0x000fe200078e0087 */
[----:B------:R-:W-:Y:S01]  /*7190*/  PRMT R119, R119, 0x5410, R116 ;  /* 0x0000541077777816 */ /* 0x000fe20000000074 */
[----:B------:R-:W-:Y:S01]  /*71a0*/  FFMA.FTZ R165, R0, R211, R165 ;  /* 0x000000d300a57223 */ /* 0x000fe200000100a5 */
[----:B------:R-:W-:Y:S03]  /*71b0*/  SHF.R.U32.HI R115, RZ, 0x18, R102 ;  /* 0x00000018ff737819 */ /* 0x000fe60000011666 */
[----:B------:R-:W4:Y:S01]  /*71c0*/  MUFU.EX2 R249, R249 ;  /* 0x000000f900f97308 */ /* 0x000f220000000800 */
[--C-:B------:R-:W-:Y:S01]  /*71d0*/  HSET2.LE.AND R39, R103, R208.reuse, PT ;  /* 0x000000d067277233 */ /* 0x100fe20003803000 */
[----:B------:R-:W-:Y:S01]  /*71e0*/  FADD.FTZ R154, R154, R155 ;  /* 0x0000009b9a9a7221 */ /* 0x000fe20000010000 */
[--C-:B------:R-:W-:Y:S01]  /*71f0*/  HSET2.LE.AND R38, R119, R208.reuse, PT ;  /* 0x000000d077267233 */ /* 0x100fe20003803000 */
[----:B------:R-:W-:Y:S01]  /*7200*/  FADD.FTZ R157, R157, R158 ;  /* 0x0000009e9d9d7221 */ /* 0x000fe20000010000 */
[-C--:B-----5:R-:W-:Y:S03]  /*7210*/  HMMA.16816.F32.BF16 R48, R96, R44.reuse, R48 ;  /* 0x0000002c6030723c */ /* 0x0a0fe60000041830 */
[----:B------:R-:W-:Y:S02]  /*7220*/  LOP3.LUT R123, R100, 0xff, RZ, 0xc0, !PT ;  /* 0x000000ff647b7812 */ /* 0x000fe400078ec0ff */
[----:B------:R-:W-:Y:S01]  /*7230*/  MUFU.EX2 R242, R242 ;  /* 0x000000f200f27308 */ /* 0x000fe20000000800 */
[----:B------:R-:W-:Y:S01]  /*7240*/  LOP3.LUT R36, R36, 0xff, RZ, 0xc0, !PT ;  /* 0x000000ff24247812 */ /* 0x000fe200078ec0ff */
[C---:B------:R-:W-:Y:S04]  /*7250*/  HMMA.16816.F32.BF16 R84, R108.reuse, R44, R84 ;  /* 0x0000002c6c54723c */ /* 0x040fe80000041854 */
[----:B------:R-:W-:Y:S02]  /*7260*/  SHF.R.U32.HI R100, RZ, 0x8, R37 ;  /* 0x00000008ff647819 */ /* 0x000fe40000011625 */
[-C--:B------:R-:W-:Y:S02]  /*7270*/  HMMA.16816.F32.BF16 R88, R108, R46.reuse, R88 ;  /* 0x0000002e6c58723c */ /* 0x080fe40000041858 */
[----:B------:R-:W-:Y:S03]  /*7280*/  MUFU.EX2 R252, R252 ;  /* 0x000000fc00fc7308 */ /* 0x000fe60000000800 */
[----:B------:R-:W-:Y:S01]  /*7290*/  LOP3.LUT R101, R120, 0xff, RZ, 0xc0, !PT ;  /* 0x000000ff78657812 */ /* 0x000fe200078ec0ff */
[----:B------:R-:W-:Y:S06]  /*72a0*/  HMMA.16816.F32.BF16 R92, R96, R46, R92 ;  /* 0x0000002e605c723c */ /* 0x000fec000004185c */
[----:B------:R-:W-:Y:S01]  /*72b0*/  MUFU.EX2 R244, R244 ;  /* 0x000000f400f47308 */ /* 0x000fe20000000800 */
[----:B------:R-:W-:Y:S01]  /*72c0*/  PRMT R115, R36, 0x5410, R115 ;  /* 0x0000541024737816 */ /* 0x000fe20000000073 */
[----:B------:R-:W-:Y:S03]  /*72d0*/  FADD.FTZ R161, R156, R161 ;  /* 0x000000a19ca17221 */ /* 0x000fe60000010000 */
[----:B------:R-:W-:Y:S01]  /*72e0*/  PRMT R123, R123, 0x5410, R100 ;  /* 0x000054107b7b7816 */ /* 0x000fe20000000064 */
[----:B------:R-:W-:Y:S01]  /*72f0*/  FADD.FTZ R165, R159, R165 ;  /* 0x000000a59fa57221 */ /* 0x000fe20000010000 */
[----:B------:R-:W-:Y:S03]  /*7300*/  F2FP.BF16.F32.PACK_AB R37, R236, R237 ;  /* 0x000000edec25723e */ /* 0x000fe600000010ff */
[----:B------:R-:W-:Y:S01]  /*7310*/  MUFU.EX2 R247, R247 ;  /* 0x000000f700f77308 */ /* 0x000fe20000000800 */
[----:B--2---:R-:W-:Y:S01]  /*7320*/  F2FP.BF16.F32.PACK_AB R36, R240, R241 ;  /* 0x000000f1f024723e */ /* 0x004fe200000010ff */
[----:B------:R-:W-:Y:S01]  /*7330*/  FADD.FTZ R137, R137, R154 ;  /* 0x0000009a89897221 */ /* 0x000fe20000010000 */
[----:B------:R-:W-:Y:S01]  /*7340*/  PRMT R101, R101, 0x5410, R112 ;  /* 0x0000541065657816 */ /* 0x000fe20000000070 */
[----:B------:R-:W-:Y:S01]  /*7350*/  FADD.FTZ R152, R152, R157 ;  /* 0x0000009d98987221 */ /* 0x000fe20000010000 */
[----:B------:R-:W-:Y:S01]  /*7360*/  LOP3.LUT R38, R38, R37, RZ, 0xc0, !PT ;  /* 0x0000002526267212 */ /* 0x000fe200078ec0ff */
[----:B------:R-:W-:Y:S01]  /*7370*/  FADD.FTZ R160, R160, R161 ;  /* 0x000000a1a0a07221 */ /* 0x000fe20000010000 */
[----:B------:R-:W-:Y:S03]  /*7380*/  LOP3.LUT R39, R39, R36, RZ, 0xc0, !PT ;  /* 0x0000002427277212 */ /* 0x000fe600078ec0ff */
[----:B------:R-:W-:Y:S01]  /*7390*/  MUFU.EX2 R232, R232 ;  /* 0x000000e800e87308 */ /* 0x000fe20000000800 */
[--C-:B------:R-:W-:Y:S01]  /*73a0*/  HSET2.LE.AND R36, R123, R208.reuse, PT ;  /* 0x000000d07b247233 */ /* 0x100fe20003803000 */
[----:B------:R-:W-:Y:S01]  /*73b0*/  FADD.FTZ R162, R162, R165 ;  /* 0x000000a5a2a27221 */ /* 0x000fe20000010000 */
[--C-:B------:R-:W-:Y:S01]  /*73c0*/  HSET2.LE.AND R37, R121, R208.reuse, PT ;  /* 0x000000d079257233 */ /* 0x100fe20003803000 */
[----:B------:R-:W-:Y:S01]  /*73d0*/  FADD.FTZ R137, R138, R137 ;  /* 0x000000898a897221 */ /* 0x000fe20000010000 */
[--C-:B------:R-:W-:Y:S01]  /*73e0*/  HSET2.LE.AND R66, R101, R208.reuse, PT ;  /* 0x000000d065427233 */ /* 0x100fe20003803000 */
[----:B------:R-:W-:Y:S01]  /*73f0*/  FADD.FTZ R153, R153, R152 ;  /* 0x0000009899997221 */ /* 0x000fe20000010000 */
[----:B---3--:R-:W-:Y:S01]  /*7400*/  F2FP.BF16.F32.PACK_AB R53, R145, R144 ;  /* 0x000000909135723e */ /* 0x008fe200000010ff */
[----:B------:R-:W2:Y:S01]  /*7410*/  LDSM.16.MT88.4 R100, [R177+0x7000] ;  /* 0x00700000b164783b */ /* 0x000ea20000004200 */
[----:B-1----:R-:W-:Y:S01]  /*7420*/  F2FP.BF16.F32.PACK_AB R44, R141, R140 ;  /* 0x0000008c8d2c723e */ /* 0x002fe200000010ff */
[----:B------:R-:W-:Y:S01]  /*7430*/  MUFU.EX2 R170, R170 ;  /* 0x000000aa00aa7308 */ /* 0x000fe20000000800 */
[----:B----4-:R-:W-:Y:S01]  /*7440*/  F2FP.BF16.F32.PACK_AB R45, R143, R142 ;  /* 0x0000008e8f2d723e */ /* 0x010fe200000010ff */
[----:B------:R-:W-:Y:S01]  /*7450*/  FADD.FTZ R163, R163, R160 ;  /* 0x000000a0a3a37221 */ /* 0x000fe20000010000 */
[----:B------:R-:W-:Y:S01]  /*7460*/  LOP3.LUT R36, R36, R53, RZ, 0xc0, !PT ;  /* 0x0000003524247212 */ /* 0x000fe200078ec0ff */
[----:B------:R-:W-:Y:S01]  /*7470*/  FADD.FTZ R167, R167, R162 ;  /* 0x000000a2a7a77221 */ /* 0x000fe20000010000 */
[----:B------:R-:W-:Y:S01]  /*7480*/  LOP3.LUT R37, R37, R44, RZ, 0xc0, !PT ;  /* 0x0000002c25257212 */ /* 0x000fe200078ec0ff */
[----:B------:R-:W-:Y:S01]  /*7490*/  FADD.FTZ R168, R168, R137 ;  /* 0x00000089a8a87221 */ /* 0x000fe20000010000 */
[--C-:B------:R-:W-:Y:S01]  /*74a0*/  HSET2.LE.AND R64, R117, R208.reuse, PT ;  /* 0x000000d075407233 */ /* 0x100fe20003803000 */
[----:B------:R-:W-:Y:S01]  /*74b0*/  FADD.FTZ R212, R212, R153 ;  /* 0x00000099d4d47221 */ /* 0x000fe20000010000 */
[----:B------:R-:W-:Y:S01]  /*74c0*/  LOP3.LUT R66, R66, R45, RZ, 0xc0, !PT ;  /* 0x0000002d42427212 */ /* 0x000fe200078ec0ff */
[----:B------:R-:W-:Y:S01]  /*74d0*/  LDSM.16.MT88.4 R116, [R178+0x7800] ;  /* 0x00780000b274783b */ /* 0x000fe20000004200 */
[--C-:B------:R-:W-:Y:S01]  /*74e0*/  HSET2.LE.AND R67, R107, R208.reuse, PT ;  /* 0x000000d06b437233 */ /* 0x100fe20003803000 */
[-C--:B------:R-:W-:Y:S05]  /*74f0*/  HMMA.16816.F32.BF16 R4, R36, R40.reuse, R4 ;  /* 0x000000282404723c */ /* 0x080fea0000041804 */
[--C-:B------:R-:W-:Y:S01]  /*7500*/  HSET2.LE.AND R65, R115, R208.reuse, PT ;  /* 0x000000d073417233 */ /* 0x100fe20003803000 */
[----:B------:R-:W-:Y:S01]  /*7510*/  FADD.FTZ R150, R150, R163 ;  /* 0x000000a396967221 */ /* 0x000fe20000010000 */
[----:B------:R-:W-:Y:S01]  /*7520*/  F2FP.BF16.F32.PACK_AB R52, R147, R146 ;  /* 0x000000929334723e */ /* 0x000fe200000010ff */
[----:B------:R-:W-:Y:S03]  /*7530*/  FADD.FTZ R234, R234, R167 ;  /* 0x000000a7eaea7221 */ /* 0x000fe60000010000 */
[----:B------:R-:W-:Y:S01]  /*7540*/  F2FP.BF16.F32.PACK_AB R45, R246, R243 ;  /* 0x000000f3f62d723e */ /* 0x000fe200000010ff */
[----:B------:R-:W-:Y:S01]  /*7550*/  FADD.FTZ R231, R231, R168 ;  /* 0x000000a8e7e77221 */ /* 0x000fe20000010000 */
[----:B------:R-:W-:Y:S01]  /*7560*/  F2FP.BF16.F32.PACK_AB R44, R245, R248 ;  /* 0x000000f8f52c723e */ /* 0x000fe200000010ff */
[----:B------:R-:W-:Y:S01]  /*7570*/  FADD.FTZ R233, R233, R212 ;  /* 0x000000d4e9e97221 */ /* 0x000fe20000010000 */
[----:B------:R-:W-:Y:S01]  /*7580*/  LOP3.LUT R67, R67, R52, RZ, 0xc0, !PT ;  /* 0x0000003443437212 */ /* 0x000fe200078ec0ff */
[----:B------:R-:W-:Y:S01]  /*7590*/  FADD.FTZ R151, R151, R150 ;  /* 0x0000009697977221 */ /* 0x000fe20000010000 */
[----:B------:R-:W-:Y:S01]  /*75a0*/  LOP3.LUT R64, R64, R45, RZ, 0xc0, !PT ;  /* 0x0000002d40407212 */ /* 0x000fe200078ec0ff */
[----:B------:R-:W-:Y:S01]  /*75b0*/  FADD.FTZ R239, R239, R234 ;  /* 0x000000eaefef7221 */ /* 0x000fe20000010000 */
[----:B------:R-:W-:Y:S01]  /*75c0*/  LOP3.LUT R65, R65, R44, RZ, 0xc0, !PT ;  /* 0x0000002c41417212 */ /* 0x000fe200078ec0ff */
[----:B------:R-:W-:Y:S01]  /*75d0*/  IMAD.WIDE.U32 R44, R105, -0x2daee0ad, RZ ;  /* 0xd2511f53692c7825 */ /* 0x000fe200078e00ff */
[----:B------:R-:W-:Y:S02]  /*75e0*/  F2FP.BF16.F32.PACK_AB R60, R250, R249 ;  /* 0x000000f9fa3c723e */ /* 0x000fe400000010ff */
[----:B------:R-:W-:Y:S01]  /*75f0*/  LOP3.LUT R96, R113, R238, R193, 0x96, !PT ;  /* 0x000000ee71607212 */ /* 0x000fe200078e96c1 */
[----:B------:R-:W-:Y:S01]  /*7600*/  IMAD.MOV.U32 R0, RZ, RZ, R133 ;  /* 0x000000ffff007224 */ /* 0x000fe200078e0085 */
[----:B------:R-:W-:Y:S01]  /*7610*/  LOP3.LUT R104, R45, R104, R205, 0x96, !PT ;  /* 0x000000682d687212 */ /* 0x000fe200078e96cd */
[C---:B------:R-:W-:Y:S01]  /*7620*/  HMMA.16816.F32.BF16 R8, R64.reuse, R40, R8 ;  /* 0x000000284008723c */ /* 0x040fe20000041808 */
[----:B------:R-:W-:Y:S03]  /*7630*/  MUFU.EX2 R238, R54 ;  /* 0x0000003600ee7308 */ /* 0x000fe60000000800 */
[----:B------:R-:W-:Y:S01]  /*7640*/  LOP3.LUT R52, R44, 0xff, RZ, 0xc0, !PT ;  /* 0x000000ff2c347812 */ /* 0x000fe200078ec0ff */
[----:B------:R-:W-:Y:S01]  /*7650*/  IMAD.WIDE.U32 R96, R96, -0x2daee0ad, RZ ;  /* 0xd2511f5360607825 */ /* 0x000fe200078e00ff */
[-C--:B------:R-:W-:Y:S05]  /*7660*/  HMMA.16816.F32.BF16 R12, R64, R42.reuse, R12 ;  /* 0x0000002a400c723c */ /* 0x080fea000004180c */
[----:B------:R-:W-:Y:S01]  /*7670*/  LOP3.LUT R40, R44, 0xffff, RZ, 0xc0, !PT ;  /* 0x0000ffff2c287812 */ /* 0x000fe200078ec0ff */
[C---:B------:R-:W-:Y:S05]  /*7680*/  HMMA.16816.F32.BF16 R16, R36.reuse, R42, R16 ;  /* 0x0000002a2410723c */ /* 0x040fea0000041810 */
[--C-:B------:R-:W-:Y:S01]  /*7690*/  SHF.R.U32.HI R41, RZ, 0x10, R44.reuse ;  /* 0x00000010ff297819 */ /* 0x100fe2000001162c */
[-C--:B--2---:R-:W-:Y:S05]  /*76a0*/  HMMA.16816.F32.BF16 R20, R36, R100.reuse, R20 ;  /* 0x000000642414723c */ /* 0x084fea0000041814 */
[----:B------:R-:W-:Y:S01]  /*76b0*/  SHF.R.U32.HI R55, RZ, 0x18, R44 ;  /* 0x00000018ff377819 */ /* 0x000fe2000001162c */
[C---:B------:R-:W-:Y:S01]  /*76c0*/  HMMA.16816.F32.BF16 R32, R64.reuse, R100, R32 ;  /* 0x000000644020723c */ /* 0x040fe20000041820 */
[----:B------:R-:W1:Y:S04]  /*76d0*/  LDSM.16.MT88.4 R44, [R176+0x7000] ;  /* 0x00700000b02c783b */ /* 0x000e680000004200 */
[----:B------:R-:W-:Y:S01]  /*76e0*/  SHF.R.U32.HI R53, RZ, 0x8, R40 ;  /* 0x00000008ff357819 */ /* 0x000fe20000011628 */
[-C--:B------:R-:W-:Y:S05]  /*76f0*/  HMMA.16816.F32.BF16 R28, R64, R102.reuse, R28 ;  /* 0x00000066401c723c */ /* 0x080fea000004181c */
[----:B------:R-:W-:Y:S01]  /*7700*/  LOP3.LUT R40, R41, 0xff, RZ, 0xc0, !PT ;  /* 0x000000ff29287812 */ /* 0x000fe200078ec0ff */
[C---:B------:R-:W-:Y:S05]  /*7710*/  HMMA.16816.F32.BF16 R68, R36.reuse, R102, R68 ;  /* 0x000000662444723c */ /* 0x040fea0000041844 */
[----:B------:R-:W-:Y:S01]  /*7720*/  FFMA.FTZ R41, R57, UR4, -R214 ;  /* 0x0000000439297c23 */ /* 0x000fe200080108d6 */
[----:B------:R-:W-:Y:S01]  /*7730*/  SHF.R.U32.HI R43, RZ, 0x10, R96 ;  /* 0x00000010ff2b7819 */ /* 0x000fe20000011660 */
[----:B------:R-:W-:Y:S01]  /*7740*/  FFMA.FTZ R214, R61, UR4, -R214 ;  /* 0x000000043dd67c23 */ /* 0x000fe200080108d6 */
[----:B------:R-:W-:Y:S01]  /*7750*/  LOP3.LUT R42, R96, 0xffff, RZ, 0xc0, !PT ;  /* 0x0000ffff602a7812 */ /* 0x000fe200078ec0ff */
[----:B------:R2:W3:Y:S02]  /*7760*/  MUFU.EX2 R130, R41 ;  /* 0x0000002900827308 */ /* 0x0004e40000000800 */
[----:B------:R-:W-:Y:S01]  /*7770*/  PRMT R55, R40, 0x5410, R55 ;  /* 0x0000541028377816 */ /* 0x000fe20000000037 */
[----:B------:R-:W-:Y:S01]  /*7780*/  FADD.FTZ R164, R164, R231 ;  /* 0x000000e7a4a47221 */ /* 0x000fe20000010000 */
[----:B------:R-:W-:Y:S01]  /*7790*/  LOP3.LUT R106, R97, R106, R205, 0x96, !PT ;  /* 0x0000006a616a7212 */ /* 0x000fe200078e96cd */
[----:B------:R-:W-:Y:S01]  /*77a0*/  IMAD.MOV.U32 R137, RZ, RZ, R136 ;  /* 0x000000ffff897224 */ /* 0x000fe200078e0088 */
[----:B------:R-:W-:Y:S01]  /*77b0*/  SHF.R.U32.HI R42, RZ, 0x8, R42 ;  /* 0x00000008ff2a7819 */ /* 0x000fe2000001162a */
[----:B------:R-:W-:Y:S01]  /*77c0*/  FADD.FTZ R166, R166, R233 ;  /* 0x000000e9a6a67221 */ /* 0x000fe20000010000 */
[----:B------:R-:W-:Y:S02]  /*77d0*/  LOP3.LUT R40, R43, 0xff, RZ, 0xc0, !PT ;  /* 0x000000ff2b287812 */ /* 0x000fe400078ec0ff */
[----:B------:R-:W4:Y:S01]  /*77e0*/  MUFU.EX2 R214, R214 ;  /* 0x000000d600d67308 */ /* 0x000f220000000800 */
[----:B------:R-:W-:Y:S01]  /*77f0*/  LOP3.LUT R99, R96, 0xff, RZ, 0xc0, !PT ;  /* 0x000000ff60637812 */ /* 0x000fe200078ec0ff */
[----:B------:R-:W-:Y:S01]  /*7800*/  FADD.FTZ R230, R230, R151 ;  /* 0x00000097e6e67221 */ /* 0x000fe20000010000 */
[----:B------:R-:W-:Y:S01]  /*7810*/  SHF.R.U32.HI R97, RZ, 0x18, R96 ;  /* 0x00000018ff617819 */ /* 0x000fe20000011660 */
[----:B------:R-:W-:Y:S01]  /*7820*/  FADD.FTZ R148, R148, R239 ;  /* 0x000000ef94947221 */ /* 0x000fe20000010000 */
[----:B------:R-:W-:Y:S01]  /*7830*/  PRMT R99, R99, 0x5410, R42 ;  /* 0x0000541063637816 */ /* 0x000fe2000000002a */
[----:B------:R-:W-:Y:S01]  /*7840*/  FADD.FTZ R169, R169, R164 ;  /* 0x000000a4a9a97221 */ /* 0x000fe20000010000 */
[----:B------:R-:W-:Y:S01]  /*7850*/  PRMT R97, R40, 0x5410, R97 ;  /* 0x0000541028617816 */ /* 0x000fe20000000061 */
[----:B------:R-:W-:Y:S01]  /*7860*/  FADD.FTZ R171, R171, R166 ;  /* 0x000000a6abab7221 */ /* 0x000fe20000010000 */
[----:B--2---:R-:W2:Y:S01]  /*7870*/  LDSM.16.MT88.4 R40, [R175+0x7000] ;  /* 0x00700000af28783b */ /* 0x004ea20000004200 */
[----:B------:R-:W-:Y:S01]  /*7880*/  PRMT R57, R52, 0x5410, R53 ;  /* 0x0000541034397816 */ /* 0x000fe20000000035 */
[-C--:B-1----:R-:W-:Y:S03]  /*7890*/  HMMA.16816.F32.BF16 R72, R36, R44.reuse, R72 ;  /* 0x0000002c2448723c */ /* 0x082fe60000041848 */
[----:B------:R-:W-:Y:S01]  /*78a0*/  SHF.R.U32.HI R56, RZ, 0x10, R104 ;  /* 0x00000010ff387819 */ /* 0x000fe20000011668 */
[----:B------:R-:W-:Y:S01]  /*78b0*/  FADD.FTZ R230, R149, R230 ;  /* 0x000000e695e67221 */ /* 0x000fe20000010000 */
[----:B------:R-:W-:Y:S01]  /*78c0*/  SHF.R.U32.HI R103, RZ, 0x18, R104 ;  /* 0x00000018ff677819 */ /* 0x000fe20000011668 */
[C---:B------:R-:W-:Y:S05]  /*78d0*/  HMMA.16816.F32.BF16 R76, R64.reuse, R44, R76 ;  /* 0x0000002c404c723c */ /* 0x040fea000004184c */
[----:B------:R-:W-:Y:S01]  /*78e0*/  LOP3.LUT R56, R56, 0xff, RZ, 0xc0, !PT ;  /* 0x000000ff38387812 */ /* 0x000fe200078ec0ff */
[-C--:B------:R-:W-:Y:S05]  /*78f0*/  HMMA.16816.F32.BF16 R24, R64, R46.reuse, R24 ;  /* 0x0000002e4018723c */ /* 0x080fea0000041818 */
[----:B------:R-:W-:Y:S01]  /*7900*/  LOP3.LUT R52, R104, 0xffff, RZ, 0xc0, !PT ;  /* 0x0000ffff68347812 */ /* 0x000fe200078ec0ff */
[C---:B------:R-:W-:Y:S05]  /*7910*/  HMMA.16816.F32.BF16 R80, R36.reuse, R46, R80 ;  /* 0x0000002e2450723c */ /* 0x040fea0000041850 */
[----:B------:R-:W-:Y:S01]  /*7920*/  LOP3.LUT R54, R106, 0xffff, RZ, 0xc0, !PT ;  /* 0x0000ffff6a367812 */ /* 0x000fe200078ec0ff */
[----:B------:R-:W-:Y:S01]  /*7930*/  FADD.FTZ R235, R235, R148 ;  /* 0x00000094ebeb7221 */ /* 0x000fe20000010000 */
[----:B------:R-:W-:Y:S01]  /*7940*/  SHF.R.U32.HI R52, RZ, 0x8, R52 ;  /* 0x00000008ff347819 */ /* 0x000fe20000011634 */
[----:B------:R-:W-:Y:S03]  /*7950*/  FADD.FTZ R144, R144, R169 ;  /* 0x000000a990907221 */ /* 0x000fe60000010000 */
[----:B------:R-:W-:Y:S01]  /*7960*/  LOP3.LUT R53, R104, 0xff, RZ, 0xc0, !PT ;  /* 0x000000ff68357812 */ /* 0x000fe200078ec0ff */
[----:B------:R-:W-:Y:S01]  /*7970*/  FADD.FTZ R140, R140, R171 ;  /* 0x000000ab8c8c7221 */ /* 0x000fe20000010000 */
[----:B------:R-:W-:Y:S01]  /*7980*/  PRMT R103, R56, 0x5410, R103 ;  /* 0x0000541038677816 */ /* 0x000fe20000000067 */
[----:B------:R-:W-:Y:S01]  /*7990*/  FADD.FTZ R243, R243, R230 ;  /* 0x000000e6f3f37221 */ /* 0x000fe20000010000 */
[----:B------:R-:W-:Y:S01]  /*79a0*/  SHF.R.U32.HI R54, RZ, 0x8, R54 ;  /* 0x00000008ff367819 */ /* 0x000fe20000011636 */
[----:B------:R-:W-:Y:S01]  /*79b0*/  FADD.FTZ R248, R248, R235 ;  /* 0x000000ebf8f87221 */ /* 0x000fe20000010000 */
[----:B------:R-:W-:Y:S01]  /*79c0*/  SHF.R.U32.HI R61, RZ, 0x18, R106 ;  /* 0x00000018ff3d7819 */ /* 0x000fe2000001166a */
[----:B------:R-:W-:Y:S01]  /*79d0*/  FADD.FTZ R144, R145, R144 ;  /* 0x0000009091907221 */ /* 0x000fe20000010000 */
[--C-:B------:R-:W-:Y:S01]  /*79e0*/  HSET2.LE.AND R55, R55, R208.reuse, PT ;  /* 0x000000d037377233 */ /* 0x100fe20003803000 */
[-C--:B--2---:R-:W-:Y:S03]  /*79f0*/  HMMA.16816.F32.BF16 R48, R36, R40.reuse, R48 ;  /* 0x000000282430723c */ /* 0x084fe60000041830 */
[----:B------:R-:W-:Y:S01]  /*7a00*/  LOP3.LUT R101, R106, 0xff, RZ, 0xc0, !PT ;  /* 0x000000ff6a657812 */ /* 0x000fe200078ec0ff */
[----:B------:R-:W-:Y:S01]  /*7a10*/  FADD.FTZ R140, R141, R140 ;  /* 0x0000008c8d8c7221 */ /* 0x000fe20000010000 */
[----:B------:R-:W-:Y:S01]  /*7a20*/  PRMT R53, R53, 0x5410, R52 ;  /* 0x0000541035357816 */ /* 0x000fe20000000034 */
[C---:B------:R-:W-:Y:S05]  /*7a30*/  HMMA.16816.F32.BF16 R84, R64.reuse, R40, R84 ;  /* 0x000000284054723c */ /* 0x040fea0000041854 */
[----:B------:R-:W-:Y:S01]  /*7a40*/  SHF.R.U32.HI R52, RZ, 0x10, R106 ;  /* 0x00000010ff347819 */ /* 0x000fe2000001166a */
[-C--:B------:R-:W-:Y:S05]  /*7a50*/  HMMA.16816.F32.BF16 R88, R64, R42.reuse, R88 ;  /* 0x0000002a4058723c */ /* 0x080fea0000041858 */
[----:B------:R-:W-:Y:S01]  /*7a60*/  PRMT R101, R101, 0x5410, R54 ;  /* 0x0000541065657816 */ /* 0x000fe20000000036 */
[----:B------:R-:W-:Y:S05]  /*7a70*/  HMMA.16816.F32.BF16 R92, R36, R42, R92 ;  /* 0x0000002a245c723c */ /* 0x000fea000004185c */
[--C-:B------:R-:W-:Y:S01]  /*7a80*/  HSET2.LE.AND R54, R57, R208.reuse, PT ;  /* 0x000000d039367233 */ /* 0x100fe20003803000 */
[----:B---3--:R-:W-:Y:S01]  /*7a90*/  IMAD.MOV.U32 R65, RZ, RZ, R130 ;  /* 0x000000ffff417224 */ /* 0x008fe200078e0082 */
[----:B------:R-:W-:Y:S01]  /*7aa0*/  LOP3.LUT R52, R52, 0xff, RZ, 0xc0, !PT ;  /* 0x000000ff34347812 */ /* 0x000fe200078ec0ff */
[----:B------:R-:W1:Y:S03]  /*7ab0*/  LDSM.16.MT88.4 R56, [R177+0x7800] ;  /* 0x00780000b138783b */ /* 0x000e660000004200 */
[----:B------:R-:W-:Y:S01]  /*7ac0*/  F2FP.BF16.F32.PACK_AB R45, R247, R244 ;  /* 0x000000f4f72d723e */ /* 0x000fe200000010ff */
[----:B------:R-:W-:Y:S01]  /*7ad0*/  IMAD.MOV.U32 R64, RZ, RZ, R128 ;  /* 0x000000ffff407224 */ /* 0x000fe200078e0080 */
[----:B------:R-:W-:Y:S01]  /*7ae0*/  PRMT R61, R52, 0x5410, R61 ;  /* 0x00005410343d7816 */ /* 0x000fe2000000003d */
[----:B------:R-:W-:Y:S01]  /*7af0*/  IMAD.MOV.U32 R67, RZ, RZ, R126 ;  /* 0x000000ffff437224 */ /* 0x000fe200078e007e */
[--C-:B------:R-:W-:Y:S01]  /*7b00*/  HSET2.LE.AND R52, R53, R208.reuse, PT ;  /* 0x000000d035347233 */ /* 0x100fe20003803000 */
[----:B------:R-:W-:Y:S01]  /*7b10*/  IMAD.MOV.U32 R66, RZ, RZ, R124 ;  /* 0x000000ffff427224 */ /* 0x000fe200078e007c */
[----:B------:R-:W-:Y:S01]  /*7b20*/  LOP3.LUT R54, R54, R45, RZ, 0xc0, !PT ;  /* 0x0000002d36367212 */ /* 0x000fe200078ec0ff */
[----:B------:R-:W-:Y:S01]  /*7b30*/  FADD.FTZ R243, R246, R243 ;  /* 0x000000f3f6f37221 */ /* 0x000fe20000010000 */
[--C-:B------:R-:W-:Y:S01]  /*7b40*/  HSET2.LE.AND R53, R103, R208.reuse, PT ;  /* 0x000000d067357233 */ /* 0x100fe20003803000 */
[----:B------:R-:W-:Y:S01]  /*7b50*/  FADD.FTZ R245, R245, R248 ;  /* 0x000000f8f5f57221 */ /* 0x000fe20000010000 */
[--C-:B------:R-:W-:Y:S01]  /*7b60*/  HSET2.LE.AND R44, R101, R208.reuse, PT ;  /* 0x000000d0652c7233 */ /* 0x100fe20003803000 */
[----:B------:R-:W-:Y:S01]  /*7b70*/  FADD.FTZ R237, R237, R144 ;  /* 0x00000090eded7221 */ /* 0x000fe20000010000 */
[----:B------:R-:W-:Y:S01]  /*7b80*/  F2FP.BF16.F32.PACK_AB R45, R242, R251 ;  /* 0x000000fbf22d723e */ /* 0x000fe200000010ff */
[----:B------:R-:W-:Y:S01]  /*7b90*/  FADD.FTZ R241, R241, R140 ;  /* 0x0000008cf1f17221 */ /* 0x000fe20000010000 */
        /* <DEDUP_REMOVED lines=12> */
[--C-:B------:R-:W-:Y:S01]  /*7c60*/  HSET2.LE.AND R45, R61, R208.reuse, PT ;  /* 0x000000d03d2d7233 */ /* 0x100fe20003803000 */
[----:B------:R-:W-:Y:S01]  /*7c70*/  FADD.FTZ R251, R251, R236 ;  /* 0x000000ecfbfb7221 */ /* 0x000fe20000010000 */
[--C-:B------:R-:W-:Y:S01]  /*7c80*/  HSET2.LE.AND R46, R99, R208.reuse, PT ;  /* 0x000000d0632e7233 */ /* 0x100fe20003803000 */
[----:B------:R-:W2:Y:S01]  /*7c90*/  LDSM.16.MT88.4 R60, [R176+0x7800] ;  /* 0x00780000b03c783b */ /* 0x000ea20000004200 */
[----:B------:R-:W-:Y:S01]  /*7ca0*/  HSET2.LE.AND R47, R97, R208, PT ;  /* 0x000000d0612f7233 */ /* 0x000fe20003803000 */
[----:B------:R-:W-:Y:S01]  /*7cb0*/  FADD.FTZ R241, R238, R241 ;  /* 0x000000f1eef17221 */ /* 0x000fe20000010000 */
[----:B------:R-:W-:Y:S01]  /*7cc0*/  F2FP.BF16.F32.PACK_AB R96, R124, R128 ;  /* 0x000000807c60723e */ /* 0x000fe200000010ff */
[----:B------:R-:W-:Y:S01]  /*7cd0*/  FADD.FTZ R143, R252, R143 ;  /* 0x0000008ffc8f7221 */ /* 0x000fe20000010000 */
[-C--:B------:R-:W-:Y:S03]  /*7ce0*/  HMMA.16816.F32.BF16 R128, R52, R116.reuse, R4 ;  /* 0x000000743480723c */ /* 0x080fe60000041804 */
[----:B------:R-:W3:Y:S02]  /*7cf0*/  LDSM.16.MT88.4 R4, [R175+0x7800] ;  /* 0x00780000af04783b */ /* 0x000ee40000004200 */
[----:B----4-:R-:W-:Y:S01]  /*7d00*/  F2FP.BF16.F32.PACK_AB R41, R214, R126 ;  /* 0x0000007ed629723e */ /* 0x010fe200000010ff */
[----:B------:R-:W-:Y:S01]  /*7d10*/  FADD.FTZ R146, R64, R146 ;  /* 0x0000009240927221 */ /* 0x000fe20000010000 */
[----:B------:R-:W-:Y:S01]  /*7d20*/  F2FP.BF16.F32.PACK_AB R40, R170, R122 ;  /* 0x0000007aaa28723e */ /* 0x000fe200000010ff */
[----:B------:R-:W-:Y:S03]  /*7d30*/  FADD.FTZ R251, R242, R251 ;  /* 0x000000fbf2fb7221 */ /* 0x000fe60000010000 */
[----:B------:R-:W-:Y:S01]  /*7d40*/  LOP3.LUT R45, R45, R96, RZ, 0xc0, !PT ;  /* 0x000000602d2d7212 */ /* 0x000fe200078ec0ff */
[----:B------:R-:W-:Y:S01]  /*7d50*/  FADD.FTZ R232, R232, R241 ;  /* 0x000000f1e8e87221 */ /* 0x000fe20000010000 */
[----:B------:R-:W-:Y:S01]  /*7d60*/  LOP3.LUT R46, R46, R41, RZ, 0xc0, !PT ;  /* 0x000000292e2e7212 */ /* 0x000fe200078ec0ff */
[----:B------:R-:W-:Y:S01]  /*7d70*/  IMAD.MOV.U32 R41, RZ, RZ, R122 ;  /* 0x000000ffff297224 */ /* 0x000fe200078e007a */
[----:B------:R-:W-:Y:S01]  /*7d80*/  LOP3.LUT R47, R47, R40, RZ, 0xc0, !PT ;  /* 0x000000282f2f7212 */ /* 0x000fe200078ec0ff */
        /* <DEDUP_REMOVED lines=14> */
[----:B------:R-:W-:Y:S01]  /*7e70*/  IMAD.MOV.U32 R3, RZ, RZ, R134 ;  /* 0x000000ffff037224 */ /* 0x000fe200078e0086 */
[C---:B------:R-:W-:Y:S06]  /*7e80*/  HMMA.16816.F32.BF16 R108, R44.reuse, R56, R32 ;  /* 0x000000382c6c723c */ /* 0x040fec0000041820 */
        /* <DEDUP_REMOVED lines=9> */
[----:B------:R-:W-:Y:S01]  /*7f20*/  HMMA.16816.F32.BF16 R92, R52, R6, R92 ;  /* 0x00000006345c723c */ /* 0x000fe2000004185c */
[----:B------:R-:W-:Y:S11]  /*7f30*/  @!UPT UIADD3 URZ, URZ, URZ, URZ ;  /* 0x0000003f3f3ff290 */ /* 0x000ff6000fffe03f */
[----:B------:R-:W-:Y:S01]  /*7f40*/  @!UPT UIADD3 URZ, URZ, URZ, URZ ;  /* 0x0000003f3f3ff290 */ /* 0x000fe2000fffe03f */
[----:B------:R-:W-:Y:S11]  /*7f50*/  @P0 BRA `(.L_x_1460) ;  /* 0xffffffc800400947 */ /* 0x000ff6000383ffff */
.L_x_1459:
[----:B------:R-:W1:Y:S01]  /*7f60*/  SHFL.BFLY PT, R0, R215, 0x2, 0x1f ;  /* 0x0c401f00d7007f89 */ /* 0x000e6200000e0000 */
[----:B------:R-:W-:Y:S01]  /*7f70*/  MOV R12, 0x3f800000 ;  /* 0x3f800000000c7802 */ /* 0x000fe20000000f00 */
[----:B------:R-:W-:Y:S01]  /*7f80*/  ULDC UR4, c[0x0][0x38c] ;  /* 0x0000e30000047ab9 */ /* 0x000fe20000000800 */
[----:B------:R-:W-:Y:S01]  /*7f90*/  MOV R13, 0x3f800000 ;  /* 0x3f800000000d7802 */ /* 0x000fe20000000f00 */
[----:B------:R-:W2:Y:S01]  /*7fa0*/  SHFL.BFLY PT, R3, R210, 0x2, 0x1f ;  /* 0x0c401f00d2037f89 */ /* 0x000ea200000e0000 */
[----:B------:R-:W-:Y:S01]  /*7fb0*/  UMOV UR5, 0x400 ;  /* 0x0000040000057882 */ /* 0x000fe20000000000 */
[----:B------:R-:W-:Y:S01]  /*7fc0*/  CS2R R28, SRZ ;  /* 0x00000000001c7805 */ /* 0x000fe2000001ff00 */
[----:B------:R-:W-:Y:S01]  /*7fd0*/  BSSY B0, `(.L_x_1463) ;  /* 0x000012a000007945 */ /* 0x000fe20003800000 */
[----:B------:R-:W3:Y:S04]  /*7fe0*/  SHFL.BFLY PT, R6, R213, 0x2, 0x1f ;  /* 0x0c401f00d5067f89 */ /* 0x000ee800000e0000 */
[----:B------:R-:W4:Y:S01]  /*7ff0*/  SHFL.BFLY PT, R2, R211, 0x2, 0x1f ;  /* 0x0c401f00d3027f89 */ /* 0x000f2200000e0000 */
[----:B-1----:R-:W-:-:S02]  /*8000*/  FADD.FTZ R9, R0, R215 ;  /* 0x000000d700097221 */ /* 0x002fc40000010000 */
[----:B------:R-:W1:Y:S01]  /*8010*/  S2R R0, SR_TID.X ;  /* 0x0000000000007919 */ /* 0x000e620000002100 */
[----:B--2---:R-:W-:Y:S02]  /*8020*/  FADD.FTZ R4, R3, R210 ;  /* 0x000000d203047221 */ /* 0x004fe40000010000 */
[----:B------:R-:W2:Y:S01]  /*8030*/  SHFL.BFLY PT, R8, R9, 0x1, 0x1f ;  /* 0x0c201f0009087f89 */ /* 0x000ea200000e0000 */
[----:B---3--:R-:W-:-:S03]  /*8040*/  FADD.FTZ R3, R6, R213 ;  /* 0x000000d506037221 */ /* 0x008fc60000010000 */
[----:B------:R-:W3:Y:S01]  /*8050*/  SHFL.BFLY PT, R7, R4, 0x1, 0x1f ;  /* 0x0c201f0004077f89 */ /* 0x000ee200000e0000 */
[----:B----4-:R-:W-:-:S03]  /*8060*/  FADD.FTZ R2, R2, R211 ;  /* 0x000000d302027221 */ /* 0x010fc60000010000 */
[----:B------:R-:W4:Y:S04]  /*8070*/  SHFL.BFLY PT, R6, R3, 0x1, 0x1f ;  /* 0x0c201f0003067f89 */ /* 0x000f2800000e0000 */
[----:B------:R-:W5:Y:S01]  /*8080*/  SHFL.BFLY PT, R5, R2, 0x1, 0x1f ;  /* 0x0c201f0002057f89 */ /* 0x000f6200000e0000 */
[----:B--2---:R-:W-:Y:S01]  /*8090*/  FADD.FTZ R8, R9, R8 ;  /* 0x0000000809087221 */ /* 0x004fe20000010000 */
[----:B-1----:R-:W-:Y:S01]  /*80a0*/  SHF.R.S32.HI R15, RZ, 0x1f, R0 ;  /* 0x0000001fff0f7819 */ /* 0x002fe20000011400 */
[----:B---3--:R-:W-:-:S03]  /*80b0*/  FADD.FTZ R7, R4, R7 ;  /* 0x0000000704077221 */ /* 0x008fc60000010000 */
[----:B------:R-:W-:Y:S02]  /*80c0*/  FSETP.NE.FTZ.AND P6, PT, R8, RZ, PT ;  /* 0x000000ff0800720b */ /* 0x000fe40003fd5000 */
[-C--:B------:R-:W-:Y:S01]  /*80d0*/  LEA.HI R9, R15, R0.reuse, RZ, 0x2 ;  /* 0x000000000f097211 */ /* 0x080fe200078f10ff */
[----:B----4-:R-:W-:Y:S01]  /*80e0*/  FADD.FTZ R6, R3, R6 ;  /* 0x0000000603067221 */ /* 0x010fe20000010000 */
[----:B------:R-:W-:Y:S02]  /*80f0*/  FSETP.NE.FTZ.AND P5, PT, R7, RZ, PT ;  /* 0x000000ff0700720b */ /* 0x000fe40003fb5000 */
[----:B------:R-:W-:Y:S01]  /*8100*/  SHF.R.S32.HI R11, RZ, 0x2, R9 ;  /* 0x00000002ff0b7819 */ /* 0x000fe20000011409 */
[----:B-----5:R-:W-:Y:S01]  /*8110*/  FADD.FTZ R5, R2, R5 ;  /* 0x0000000502057221 */ /* 0x020fe20000010000 */
[----:B------:R-:W-:Y:S02]  /*8120*/  SHF.R.S32.HI R10, RZ, 0x1f, R9 ;  /* 0x0000001fff0a7819 */ /* 0x000fe40000011409 */
[----:B------:R-:W-:-:S02]  /*8130*/  LEA.HI R2, R15, R0, RZ, 0x3 ;  /* 0x000000000f027211 */ /* 0x000fc400078f18ff */
[----:B------:R-:W-:Y:S01]  /*8140*/  LEA.HI R10, R10, R11, RZ, 0x3 ;  /* 0x0000000b0a0a7211 */ /* 0x000fe200078f18ff */
[----:B------:R-:W1:Y:S01]  /*8150*/  @P6 MUFU.RCP R12, R8 ;  /* 0x00000008000c6308 */ /* 0x000e620000001000 */
[----:B------:R-:W-:Y:S01]  /*8160*/  FSETP.NE.FTZ.AND P4, PT, R6, RZ, PT ;  /* 0x000000ff0600720b */ /* 0x000fe20003f95000 */
[----:B------:R-:W2:Y:S01]  /*8170*/  @P6 LDC R27, c[0x0][0x2e8] ;  /* 0x0000ba00ff1b6b82 */ /* 0x000ea20000000800 */
[----:B------:R-:W-:Y:S02]  /*8180*/  FSETP.NE.FTZ.AND P3, PT, R5, RZ, PT ;  /* 0x000000ff0500720b */ /* 0x000fe40003f75000 */
[----:B------:R-:W-:Y:S02]  /*8190*/  LOP3.LUT R9, R9, 0x3ffffffc, RZ, 0xc0, !PT ;  /* 0x3ffffffc09097812 */ /* 0x000fe400078ec0ff */
[----:B------:R-:W-:Y:S01]  /*81a0*/  LOP3.LUT R3, R2, 0xfffffff8, RZ, 0xc0, !PT ;  /* 0xfffffff802037812 */ /* 0x000fe200078ec0ff */
[----:B------:R-:W3:Y:S01]  /*81b0*/  @P5 MUFU.RCP R13, R7 ;  /* 0x00000007000d5308 */ /* 0x000ee20000001000 */
[----:B------:R-:W-:Y:S01]  /*81c0*/  LOP3.LUT R10, R10, 0xfffffff8, RZ, 0xc0, !PT ;  /* 0xfffffff80a0a7812 */ /* 0x000fe200078ec0ff */
[----:B------:R-:W4:Y:S01]  /*81d0*/  @P5 LDC R18, c[0x0][0x2e8] ;  /* 0x0000ba00ff125b82 */ /* 0x000f220000000800 */
[----:B------:R-:W-:-:S02]  /*81e0*/  LEA.HI R4, R15, R0, RZ, 0x5 ;  /* 0x000000000f047211 */ /* 0x000fc400078f28ff */
[-C--:B------:R-:W-:Y:S02]  /*81f0*/  IADD3 R9, -R9, R0.reuse, RZ ;  /* 0x0000000009097210 */ /* 0x080fe40007ffe1ff */
[----:B------:R-:W-:Y:S01]  /*8200*/  IADD3 R3, -R3, R0, RZ ;  /* 0x0000000003037210 */ /* 0x000fe20007ffe1ff */
[----:B------:R-:W-:Y:S01]  /*8210*/  IMAD.MOV.U32 R0, RZ, RZ, 0x3f800000 ;  /* 0x3f800000ff007424 */ /* 0x000fe200078e00ff */
[----:B------:R-:W-:Y:S01]  /*8220*/  IADD3 R10, R11, -R10, RZ ;  /* 0x8000000a0b0a7210 */ /* 0x000fe20007ffe0ff */
[----:B-1----:R-:W-:Y:S01]  /*8230*/  FMUL.FTZ R12, R12, UR4 ;  /* 0x000000040c0c7c20 */ /* 0x002fe20008410000 */
[----:B------:R-:W-:Y:S01]  /*8240*/  MOV R11, 0x3f800000 ;  /* 0x3f800000000b7802 */ /* 0x000fe20000000f00 */
[----:B------:R-:W-:Y:S01]  /*8250*/  @P6 MUFU.LG2 R8, R8 ;  /* 0x0000000800086308 */ /* 0x000fe20000000c00 */
[----:B------:R-:W-:Y:S01]  /*8260*/  SHF.R.S32.HI R4, RZ, 0x5, R4 ;  /* 0x00000005ff047819 */ /* 0x000fe20000011404 */
[----:B------:R-:W-:Y:S01]  /*8270*/  FMUL.FTZ R128, R12, R128 ;  /* 0x000000800c807220 */ /* 0x000fe20000410000 */
[----:B------:R-:W-:Y:S01]  /*8280*/  R2P PR, R10, 0x6 ;  /* 0x000000060a007804 */ /* 0x000fe20000000000 */
[----:B------:R-:W-:Y:S01]  /*8290*/  FMUL.FTZ R129, R12, R129 ;  /* 0x000000810c817220 */ /* 0x000fe20000410000 */
[----:B---3--:R-:W-:Y:S01]  /*82a0*/  FMUL.FTZ R13, R13, UR4 ;  /* 0x000000040d0d7c20 */ /* 0x008fe20008410000 */
[----:B------:R-:W-:Y:S01]  /*82b0*/  LEA R9, R4, R9, 0x9 ;  /* 0x0000000904097211 */ /* 0x000fe200078e48ff */
[C---:B------:R-:W-:Y:S01]  /*82c0*/  FMUL.FTZ R116, R12.reuse, R116 ;  /* 0x000000740c747220 */ /* 0x040fe20000410000 */
[----:B------:R-:W1:Y:S01]  /*82d0*/  @P4 MUFU.RCP R0, R6 ;  /* 0x0000000600004308 */ /* 0x000e620000001000 */
[C---:B------:R-:W-:Y:S01]  /*82e0*/  FMUL.FTZ R130, R13.reuse, R130 ;  /* 0x000000820d827220 */ /* 0x040fe20000410000 */
[C---:B------:R-:W-:Y:S01]  /*82f0*/  FMUL.FTZ R131, R13.reuse, R131 ;  /* 0x000000830d837220 */ /* 0x040fe20000410000 */
[C---:B------:R-:W-:Y:S01]  /*8300*/  FMUL.FTZ R117, R12.reuse, R117 ;  /* 0x000000750c757220 */ /* 0x040fe20000410000 */
[C---:B------:R-:W-:Y:S01]  /*8310*/  FMUL.FTZ R118, R13.reuse, R118 ;  /* 0x000000760d767220 */ /* 0x040fe20000410000 */
[----:B------:R-:W-:Y:S01]  /*8320*/  FMUL.FTZ R119, R13, R119 ;  /* 0x000000770d777220 */ /* 0x000fe20000410000 */
[----:B------:R-:W-:Y:S01]  /*8330*/  F2FP.BF16.F32.PACK_AB R128, R129, R128 ;  /* 0x000000808180723e */ /* 0x000fe200000010ff */
[C---:B------:R-:W-:Y:S01]  /*8340*/  FMUL.FTZ R112, R12.reuse, R112 ;  /* 0x000000700c707220 */ /* 0x040fe20000410000 */
[----:B------:R-:W3:Y:S01]  /*8350*/  @P3 MUFU.RCP R11, R5 ;  /* 0x00000005000b3308 */ /* 0x000ee20000001000 */
[----:B------:R-:W-:Y:S01]  /*8360*/  F2FP.BF16.F32.PACK_AB R130, R131, R130 ;  /* 0x000000828382723e */ /* 0x000fe200000010ff */
[C---:B------:R-:W-:Y:S01]  /*8370*/  FMUL.FTZ R113, R12.reuse, R113 ;  /* 0x000000710c717220 */ /* 0x040fe20000410000 */
[----:B------:R-:W-:Y:S01]  /*8380*/  F2FP.BF16.F32.PACK_AB R116, R117, R116 ;  /* 0x000000747574723e */ /* 0x000fe200000010ff */
[----:B------:R-:W-:Y:S01]  /*8390*/  FMUL.FTZ R114, R13, R114 ;  /* 0x000000720d727220 */ /* 0x000fe20000410000 */
[----:B------:R-:W-:Y:S01]  /*83a0*/  F2FP.BF16.F32.PACK_AB R118, R119, R118 ;  /* 0x000000767776723e */ /* 0x000fe200000010ff */
[C---:B------:R-:W-:Y:S01]  /*83b0*/  FMUL.FTZ R115, R13.reuse, R115 ;  /* 0x000000730d737220 */ /* 0x040fe20000410000 */
[C---:B------:R-:W-:Y:S01]  /*83c0*/  FMUL.FTZ R68, R12.reuse, R68 ;  /* 0x000000440c447220 */ /* 0x040fe20000410000 */
[----:B------:R-:W-:Y:S01]  /*83d0*/  FMUL.FTZ R69, R12, R69 ;  /* 0x000000450c457220 */ /* 0x000fe20000410000 */
[----:B-1----:R-:W-:Y:S01]  /*83e0*/  FMUL.FTZ R0, R0, UR4 ;  /* 0x0000000400007c20 */ /* 0x002fe20008410000 */
[C---:B------:R-:W-:Y:S01]  /*83f0*/  FMUL.FTZ R70, R13.reuse, R70 ;  /* 0x000000460d467220 */ /* 0x040fe20000410000 */
[----:B------:R-:W-:Y:S01]  /*8400*/  FMUL.FTZ R71, R13, R71 ;  /* 0x000000470d477220 */ /* 0x000fe20000410000 */
[----:B------:R-:W-:Y:S01]  /*8410*/  FMUL.FTZ R72, R12, R72 ;  /* 0x000000480c487220 */ /* 0x000fe20000410000 */
[C---:B------:R-:W-:Y:S01]  /*8420*/  FMUL.FTZ R124, R0.reuse, R124 ;  /* 0x0000007c007c7220 */ /* 0x040fe20000410000 */
[C---:B------:R-:W-:Y:S01]  /*8430*/  FMUL.FTZ R125, R0.reuse, R125 ;  /* 0x0000007d007d7220 */ /* 0x040fe20000410000 */
[C---:B------:R-:W-:Y:S01]  /*8440*/  FMUL.FTZ R120, R0.reuse, R120 ;  /* 0x0000007800787220 */ /* 0x040fe20000410000 */
[C---:B------:R-:W-:Y:S01]  /*8450*/  FMUL.FTZ R121, R0.reuse, R121 ;  /* 0x0000007900797220 */ /* 0x040fe20000410000 */
        /* <DEDUP_REMOVED lines=14> */
[C---:B------:R-:W-:Y:S01]  /*8540*/  SHF.L.U32 R0, R10.reuse, 0x6, RZ ;  /* 0x000000060a007819 */ /* 0x040fe200000006ff */
[C---:B------:R-:W-:Y:S01]  /*8550*/  FMUL.FTZ R126, R11.reuse, R126 ;  /* 0x0000007e0b7e7220 */ /* 0x040fe20000410000 */
[----:B------:R-:W-:Y:S01]  /*8560*/  LOP3.LUT R10, R10, 0x1, RZ, 0xc0, !PT ;  /* 0x000000010a0a7812 */ /* 0x000fe200078ec0ff */
[C---:B------:R-:W-:Y:S01]  /*8570*/  FMUL.FTZ R127, R11.reuse, R127 ;  /* 0x0000007f0b7f7220 */ /* 0x040fe20000410000 */
[----:B------:R-:W-:Y:S01]  /*8580*/  LOP3.LUT R0, R0, 0x1c0, RZ, 0xc0, !PT ;  /* 0x000001c000007812 */ /* 0x000fe200078ec0ff */
[C---:B------:R-:W-:Y:S01]  /*8590*/  FMUL.FTZ R122, R11.reuse, R122 ;  /* 0x0000007a0b7a7220 */ /* 0x040fe20000410000 */
[----:B------:R-:W-:Y:S01]  /*85a0*/  ISETP.NE.U32.AND P0, PT, R10, 0x1, PT ;  /* 0x000000010a00780c */ /* 0x000fe20003f05070 */
[C---:B------:R-:W-:Y:S01]  /*85b0*/  FMUL.FTZ R123, R11.reuse, R123 ;  /* 0x0000007b0b7b7220 */ /* 0x040fe20000410000 */
[----:B------:R-:W-:Y:S01]  /*85c0*/  LEA.HI R0, R0, R0, RZ, 0x1d ;  /* 0x0000000000007211 */ /* 0x000fe200078fe8ff */
[C---:B------:R-:W-:Y:S01]  /*85d0*/  FMUL.FTZ R110, R11.reuse, R110 ;  /* 0x0000006e0b6e7220 */ /* 0x040fe20000410000 */
[----:B------:R-:W-:Y:S01]  /*85e0*/  MOV R10, 0xfffffff0 ;  /* 0xfffffff0000a7802 */ /* 0x000fe20000000f00 */
[----:B-1----:R-:W-:Y:S01]  /*85f0*/  ULEA UR4, UR4, UR5, 0x18 ;  /* 0x0000000504047291 */ /* 0x002fe2000f8ec03f */
[----:B------:R-:W-:Y:S01]  /*8600*/  FMUL.FTZ R111, R11, R111 ;  /* 0x0000006f0b6f7220 */ /* 0x000fe20000410000 */
[----:B------:R-:W-:Y:S01]  /*8610*/  IMAD.U32 R0, R9, 0x2, R0 ;  /* 0x0000000209007824 */ /* 0x000fe200078e0000 */
[----:B------:R-:W-:Y:S01]  /*8620*/  ULDC.U8 UR5, c[0x0][0x3d9] ;  /* 0x0000f64000057ab9 */ /* 0x000fe20000000000 */
[----:B------:R-:W-:Y:S01]  /*8630*/  SEL R9, R10, 0x10, !P0 ;  /* 0x000000100a097807 */ /* 0x000fe20004000000 */
[C---:B------:R-:W-:Y:S01]  /*8640*/  FMUL.FTZ R106, R11.reuse, R106 ;  /* 0x0000006a0b6a7220 */ /* 0x040fe20000410000 */
[----:B------:R-:W-:Y:S01]  /*8650*/  ISETP.NE.AND P0, PT, RZ, UR5, PT ;  /* 0x00000005ff007c0c */ /* 0x000fe2000bf05270 */
        /* <DEDUP_REMOVED lines=9> */
[----:B------:R-:W-:Y:S01]  /*86f0*/  LEA R15, R0, UR4, 0x1 ;  /* 0x00000004000f7c11 */ /* 0x000fe2000f8e08ff */
[----:B------:R-:W-:Y:S01]  /*8700*/  ULDC.U8 UR4, c[0x0][0x3d8] ;  /* 0x0000f60000047ab9 */ /* 0x000fe20000000000 */
[----:B------:R-:W-:Y:S01]  /*8710*/  MOV R0, 0x20 ;  /* 0x0000002000007802 */ /* 0x000fe20000000f00 */
[----:B------:R-:W-:Y:S01]  /*8720*/  FMUL.FTZ R73, R12, R73 ;  /* 0x000000490c497220 */ /* 0x000fe20000410000 */
[----:B------:R-:W-:Y:S01]  /*8730*/  F2FP.BF16.F32.PACK_AB R90, R11, R90 ;  /* 0x0000005a0b5a723e */ /* 0x000fe200000010ff */
[----:B------:R-:W-:Y:S01]  /*8740*/  STS [R15], R128 ;  /* 0x000000800f007388 */ /* 0x000fe20000000800 */
[----:B------:R-:W1:Y:S01]  /*8750*/  @P0 LDC.64 R10, c[0x0][0x2c0] ;  /* 0x0000b000ff0a0b82 */ /* 0x000e620000000a00 */
[----:B------:R-:W-:Y:S01]  /*8760*/  SEL R0, R0, 0xffffffe0, !P1 ;  /* 0xffffffe000007807 */ /* 0x000fe20004800000 */
[C---:B------:R-:W-:Y:S01]  /*8770*/  FMUL.FTZ R80, R12.reuse, R80 ;  /* 0x000000500c507220 */ /* 0x040fe20000410000 */
[----:B------:R-:W-:Y:S01]  /*8780*/  ISETP.NE.AND P1, PT, RZ, UR4, PT ;  /* 0x00000004ff007c0c */ /* 0x000fe2000bf25270 */
[----:B------:R-:W-:Y:S01]  /*8790*/  STS [R15+0x400], R130 ;  /* 0x000400820f007388 */ /* 0x000fe20000000800 */
[C---:B------:R-:W-:Y:S01]  /*87a0*/  IADD3 R17, R15.reuse, R9, RZ ;  /* 0x000000090f117210 */ /* 0x040fe20007ffe0ff */
[C---:B------:R-:W-:Y:S01]  /*87b0*/  FMUL.FTZ R81, R12.reuse, R81 ;  /* 0x000000510c517220 */ /* 0x040fe20000410000 */
[C---:B------:R-:W-:Y:S01]  /*87c0*/  IADD3 R19, R15.reuse, 0x40, RZ ;  /* 0x000000400f137810 */ /* 0x040fe20007ffe0ff */
[----:B------:R-:W-:Y:S01]  /*87d0*/  @P2 VIADD R19, R15, 0xffffffc0 ;  /* 0xffffffc00f132836 */ /* 0x000fe20000000000 */
[----:B------:R-:W-:Y:S01]  /*87e0*/  F2FP.BF16.F32.PACK_AB R124, R125, R124 ;  /* 0x0000007c7d7c723e */ /* 0x000fe200000010ff */
[C---:B------:R-:W-:Y:S01]  /*87f0*/  FMUL.FTZ R96, R12.reuse, R96 ;  /* 0x000000600c607220 */ /* 0x040fe20000410000 */
[----:B------:R-:W-:Y:S01]  /*8800*/  F2FP.BF16.F32.PACK_AB R126, R127, R126 ;  /* 0x0000007e7f7e723e */ /* 0x000fe200000010ff */
[C---:B------:R-:W-:Y:S01]  /*8810*/  FMUL.FTZ R97, R12.reuse, R97 ;  /* 0x000000610c617220 */ /* 0x040fe20000410000 */
[----:B------:R-:W-:Y:S01]  /*8820*/  ISETP.NE.OR P2, PT, RZ, UR5, !P1 ;  /* 0x00000005ff007c0c */ /* 0x000fe2000cf45670 */
[C---:B------:R-:W-:Y:S01]  /*8830*/  FMUL.FTZ R92, R12.reuse, R92 ;  /* 0x0000005c0c5c7220 */ /* 0x040fe20000410000 */
[----:B------:R-:W-:Y:S01]  /*8840*/  FMUL.FTZ R93, R12, R93 ;  /* 0x0000005d0c5d7220 */ /* 0x000fe20000410000 */
[----:B------:R-:W-:Y:S01]  /*8850*/  STS [R17], R116 ;  /* 0x0000007411007388 */ /* 0x000fe20000000800 */
[----:B------:R-:W-:Y:S01]  /*8860*/  F2FP.BF16.F32.PACK_AB R120, R121, R120 ;  /* 0x000000787978723e */ /* 0x000fe200000010ff */
[----:B------:R-:W-:Y:S01]  /*8870*/  FMUL.FTZ R74, R13, R74 ;  /* 0x0000004a0d4a7220 */ /* 0x000fe20000410000 */
[----:B------:R-:W-:Y:S01]  /*8880*/  F2FP.BF16.F32.PACK_AB R122, R123, R122 ;  /* 0x0000007a7b7a723e */ /* 0x000fe200000010ff */
[----:B------:R-:W-:Y:S01]  /*8890*/  STS [R17+0x400], R118 ;  /* 0x0004007611007388 */ /* 0x000fe20000000800 */
[----:B------:R-:W-:Y:S01]  /*88a0*/  IADD3 R21, R15, R0, RZ ;  /* 0x000000000f157210 */ /* 0x000fe20007ffe0ff */
[----:B------:R-:W-:Y:S01]  /*88b0*/  FMUL.FTZ R75, R13, R75 ;  /* 0x0000004b0d4b7220 */ /* 0x000fe20000410000 */
[----:B------:R-:W-:Y:S01]  /*88c0*/  IADD3 R12, R0, 0x400, R19 ;  /* 0x00000400000c7810 */ /* 0x000fe20007ffe013 */
[----:B------:R-:W-:Y:S01]  /*88d0*/  STS [R15+0x2000], R124 ;  /* 0x0020007c0f007388 */ /* 0x000fe20000000800 */
[----:B------:R-:W-:Y:S01]  /*88e0*/  F2FP.BF16.F32.PACK_AB R112, R113, R112 ;  /* 0x000000707170723e */ /* 0x000fe200000010ff */
[----:B-1----:R-:W-:Y:S01]  /*88f0*/  @P0 IMAD R10, R11, R10, RZ ;  /* 0x0000000a0b0a0224 */ /* 0x002fe200078e02ff */
[----:B------:R-:W-:Y:S01]  /*8900*/  F2FP.BF16.F32.PACK_AB R114, R115, R114 ;  /* 0x000000727372723e */ /* 0x000fe200000010ff */
[----:B------:R1:W-:Y:S01]  /*8910*/  STS [R15+0x2400], R126 ;  /* 0x0024007e0f007388 */ /* 0x0003e20000000800 */
[----:B------:R-:W-:Y:S01]  /*8920*/  F2FP.BF16.F32.PACK_AB R68, R69, R68 ;  /* 0x000000444544723e */ /* 0x000fe200000010ff */
[----:B------:R-:W-:Y:S01]  /*8930*/  FMUL.FTZ R82, R13, R82 ;  /* 0x000000520d527220 */ /* 0x000fe20000410000 */
[----:B------:R-:W-:Y:S01]  /*8940*/  F2FP.BF16.F32.PACK_AB R70, R71, R70 ;  /* 0x000000464746723e */ /* 0x000fe200000010ff */
[----:B------:R-:W-:Y:S01]  /*8950*/  FMUL.FTZ R83, R13, R83 ;  /* 0x000000530d537220 */ /* 0x000fe20000410000 */
[----:B------:R-:W-:Y:S01]  /*8960*/  IADD3 R23, R17, R0, RZ ;  /* 0x0000000011177210 */ /* 0x000fe20007ffe0ff */
[----:B------:R-:W3:Y:S01]  /*8970*/  @!P0 LDC R14, c[0x0][0x2e4] ;  /* 0x0000b900ff0e8b82 */ /* 0x000ee20000000800 */
[----:B------:R-:W-:Y:S01]  /*8980*/  F2FP.BF16.F32.PACK_AB R108, R109, R108 ;  /* 0x0000006c6d6c723e */ /* 0x000fe200000010ff */
[----:B------:R-:W-:Y:S01]  /*8990*/  STS [R17+0x2000], R120 ;  /* 0x0020007811007388 */ /* 0x000fe20000000800 */
[----:B------:R-:W-:Y:S01]  /*89a0*/  F2FP.BF16.F32.PACK_AB R110, R111, R110 ;  /* 0x0000006e6f6e723e */ /* 0x000fe200000010ff */
[----:B------:R-:W-:Y:S01]  /*89b0*/  FMUL.FTZ R98, R13, R98 ;  /* 0x000000620d627220 */ /* 0x000fe20000410000 */
[----:B------:R-:W-:Y:S01]  /*89c0*/  F2FP.BF16.F32.PACK_AB R104, R105, R104 ;  /* 0x000000686968723e */ /* 0x000fe200000010ff */
[----:B------:R5:W-:Y:S01]  /*89d0*/  STS [R17+0x2400], R122 ;  /* 0x0024007a11007388 */ /* 0x000be20000000800 */
[----:B------:R-:W-:Y:S01]  /*89e0*/  F2FP.BF16.F32.PACK_AB R106, R107, R106 ;  /* 0x0000006a6b6a723e */ /* 0x000fe200000010ff */
[----:B------:R-:W3:Y:S01]  /*89f0*/  @!P0 LDC R11, c[0x0][0x2c4] ;  /* 0x0000b100ff0b8b82 */ /* 0x000ee20000000800 */
[C---:B------:R-:W-:Y:S01]  /*8a00*/  IADD3 R12, R9.reuse, R12, RZ ;  /* 0x0000000c090c7210 */ /* 0x040fe20007ffe0ff */
[----:B------:R-:W-:Y:S01]  /*8a10*/  STS [R21], R112 ;  /* 0x0000007015007388 */ /* 0x000fe20000000800 */
[----:B------:R-:W-:Y:S01]  /*8a20*/  IADD3 R9, R9, R19, RZ ;  /* 0x0000001309097210 */ /* 0x000fe20007ffe0ff */
[----:B------:R-:W-:Y:S01]  /*8a30*/  FMUL.FTZ R99, R13, R99 ;  /* 0x000000630d637220 */ /* 0x000fe20000410000 */
[----:B------:R-:W-:Y:S01]  /*8a40*/  F2FP.BF16.F32.PACK_AB R72, R73, R72 ;  /* 0x000000484948723e */ /* 0x000fe200000010ff */
[----:B------:R-:W-:Y:S01]  /*8a50*/  STS [R21+0x400], R114 ;  /* 0x0004007215007388 */ /* 0x000fe20000000800 */
[----:B------:R-:W-:Y:S01]  /*8a60*/  F2FP.BF16.F32.PACK_AB R74, R75, R74 ;  /* 0x0000004a4b4a723e */ /* 0x000fe200000010ff */
[----:B------:R-:W2:Y:S01]  /*8a70*/  @!P2 LDC R16, c[0x0][0x2c4] ;  /* 0x0000b100ff10ab82 */ /* 0x000ea20000000800 */
[----:B------:R-:W-:Y:S01]  /*8a80*/  F2FP.BF16.F32.PACK_AB R80, R81, R80 ;  /* 0x000000505150723e */ /* 0x000fe200000010ff */
[----:B------:R-:W-:Y:S01]  /*8a90*/  STS [R23], R68 ;  /* 0x0000004417007388 */ /* 0x000fe20000000800 */
[----:B------:R-:W-:Y:S01]  /*8aa0*/  F2FP.BF16.F32.PACK_AB R82, R83, R82 ;  /* 0x000000525352723e */ /* 0x000fe200000010ff */
[----:B------:R-:W-:Y:S01]  /*8ab0*/  FMUL.FTZ R94, R13, R94 ;  /* 0x0000005e0d5e7220 */ /* 0x000fe20000410000 */
[----:B------:R-:W-:Y:S01]  /*8ac0*/  F2FP.BF16.F32.PACK_AB R76, R77, R76 ;  /* 0x0000004c4d4c723e */ /* 0x000fe200000010ff */
[----:B-1----:R-:W2:Y:S01]  /*8ad0*/  S2R R15, SR_CTAID.Y ;  /* 0x00000000000f7919 */ /* 0x002ea20000002600 */
[----:B------:R-:W-:Y:S01]  /*8ae0*/  F2FP.BF16.F32.PACK_AB R78, R79, R78 ;  /* 0x0000004e4f4e723e */ /* 0x000fe200000010ff */
[----:B------:R-:W1:Y:S01]  /*8af0*/  @P0 LDC R25, c[0x0][0x2c0] ;  /* 0x0000b000ff190b82 */ /* 0x000e620000000800 */
[----:B------:R-:W4:Y:S01]  /*8b00*/  @P5 MUFU.LG2 R7, R7 ;  /* 0x0000000700075308 */ /* 0x000f220000000c00 */
[----:B------:R-:W-:Y:S01]  /*8b10*/  STS [R23+0x400], R70 ;  /* 0x0004004617007388 */ /* 0x000fe20000000800 */
[----:B------:R-:W-:Y:S01]  /*8b20*/  FMUL.FTZ R13, R13, R95 ;  /* 0x0000005f0d0d7220 */ /* 0x000fe20000410000 */
[----:B------:R-:W-:-:S02]  /*8b30*/  F2FP.BF16.F32.PACK_AB R100, R101, R100 ;  /* 0x000000646564723e */ /* 0x000fc400000010ff */
[----:B------:R-:W-:Y:S01]  /*8b40*/  STS [R21+0x2000], R108 ;  /* 0x0020006c15007388 */ /* 0x000fe20000000800 */
[----:B------:R-:W-:Y:S01]  /*8b50*/  F2FP.BF16.F32.PACK_AB R102, R103, R102 ;  /* 0x000000666766723e */ /* 0x000fe200000010ff */
[----:B-----5:R-:W5:Y:S01]  /*8b60*/  @!P0 LDC R17, c[0x0][0x270] ;  /* 0x00009c00ff118b82 */ /* 0x020f620000000800 */
[----:B------:R-:W-:Y:S01]  /*8b70*/  F2FP.BF16.F32.PACK_AB R96, R97, R96 ;  /* 0x000000606160723e */ /* 0x000fe200000010ff */
[----:B------:R4:W-:Y:S01]  /*8b80*/  STS [R21+0x2400], R110 ;  /* 0x0024006e15007388 */ /* 0x0009e20000000800 */
[----:B------:R-:W-:Y:S01]  /*8b90*/  F2FP.BF16.F32.PACK_AB R98, R99, R98 ;  /* 0x000000626362723e */ /* 0x000fe200000010ff */
[----:B------:R-:W1:Y:S01]  /*8ba0*/  @P4 MUFU.LG2 R6, R6 ;  /* 0x0000000600064308 */ /* 0x000e620000000c00 */
[----:B------:R-:W-:Y:S01]  /*8bb0*/  F2FP.BF16.F32.PACK_AB R92, R93, R92 ;  /* 0x0000005c5d5c723e */ /* 0x000fe200000010ff */
[----:B------:R-:W-:Y:S01]  /*8bc0*/  STS [R23+0x2000], R104 ;  /* 0x0020006817007388 */ /* 0x000fe20000000800 */
[----:B------:R-:W-:Y:S02]  /*8bd0*/  F2FP.BF16.F32.PACK_AB R13, R13, R94 ;  /* 0x0000005e0d0d723e */ /* 0x000fe400000010ff */
[----:B---3--:R-:W-:Y:S01]  /*8be0*/  @!P0 SEL R10, R11, R14, !P1 ;  /* 0x0000000e0b0a8207 */ /* 0x008fe20004800000 */
[----:B------:R3:W-:Y:S01]  /*8bf0*/  STS [R23+0x2400], R106 ;  /* 0x0024006a17007388 */ /* 0x0007e20000000800 */
[----:B------:R-:W-:Y:S01]  /*8c00*/  F2FP.BF16.F32.PACK_AB R84, R85, R84 ;  /* 0x000000545554723e */ /* 0x000fe200000010ff */
[----:B------:R-:W1:Y:S01]  /*8c10*/  @P3 MUFU.LG2 R5, R5 ;  /* 0x0000000500053308 */ /* 0x000e620000000c00 */
[----:B------:R-:W-:Y:S01]  /*8c20*/  F2FP.BF16.F32.PACK_AB R86, R87, R86 ;  /* 0x000000565756723e */ /* 0x000fe200000010ff */
[----:B------:R-:W-:Y:S01]  /*8c30*/  STS [R19], R72 ;  /* 0x0000004813007388 */ /* 0x000fe20000000800 */
[----:B------:R-:W-:-:S02]  /*8c40*/  @P0 MOV R14, 0x1 ;  /* 0x00000001000e0802 */ /* 0x000fc40000000f00 */
[----:B------:R-:W-:Y:S01]  /*8c50*/  @!P0 MOV R25, 0x1 ;  /* 0x0000000100198802 */ /* 0x000fe20000000f00 */
[----:B------:R-:W-:Y:S01]  /*8c60*/  STS [R19+0x400], R74 ;  /* 0x0004004a13007388 */ /* 0x000fe20000000800 */
[----:B------:R-:W-:-:S03]  /*8c70*/  F2FP.BF16.F32.PACK_AB R88, R89, R88 ;  /* 0x000000585958723e */ /* 0x000fc600000010ff */
[----:B------:R-:W-:Y:S01]  /*8c80*/  STS [R9], R80 ;  /* 0x0000005009007388 */ /* 0x000fe20000000800 */
[C---:B--2---:R-:W-:Y:S02]  /*8c90*/  @!P2 IMAD R20, R15.reuse, R16, RZ ;  /* 0x000000100f14a224 */ /* 0x044fe400078e02ff */
[----:B-----5:R-:W-:Y:S01]  /*8ca0*/  @!P0 IMAD R14, R10, R17, RZ ;  /* 0x000000110a0e8224 */ /* 0x020fe200078e02ff */
[----:B------:R-:W-:Y:S01]  /*8cb0*/  STS [R9+0x400], R82 ;  /* 0x0004005209007388 */ /* 0x000fe20000000800 */
[C---:B----4-:R-:W-:Y:S01]  /*8cc0*/  IADD3 R21, R0.reuse, R19, RZ ;  /* 0x0000001300157210 */ /* 0x050fe20007ffe0ff */
[----:B------:R-:W2:Y:S01]  /*8cd0*/  @P3 LDC R16, c[0x0][0x2e8] ;  /* 0x0000ba00ff103b82 */ /* 0x000ea20000000800 */
[----:B------:R-:W-:Y:S01]  /*8ce0*/  IMAD R14, R15, R14, RZ ;  /* 0x0000000e0f0e7224 */ /* 0x000fe200078e02ff */
[----:B------:R-:W-:Y:S01]  /*8cf0*/  STS [R19+0x2000], R76 ;  /* 0x0020004c13007388 */ /* 0x000fe20000000800 */
[----:B------:R-:W-:Y:S01]  /*8d00*/  MOV R17, 0x7f800000 ;  /* 0x7f80000000117802 */ /* 0x000fe20000000f00 */
[--C-:B------:R-:W-:Y:S01]  /*8d10*/  @!P2 IMAD.MOV.U32 R28, RZ, RZ, R20.reuse ;  /* 0x000000ffff1ca224 */ /* 0x100fe200078e0014 */
[----:B------:R-:W-:Y:S01]  /*8d20*/  @!P2 SHF.R.S32.HI R29, RZ, 0x1f, R20 ;  /* 0x0000001fff1da819 */ /* 0x000fe20000011414 */
[----:B------:R4:W-:Y:S01]  /*8d30*/  STS [R19+0x2400], R78 ;  /* 0x0024004e13007388 */ /* 0x0009e20000000800 */
[----:B---3--:R-:W-:Y:S01]  /*8d40*/  IMAD.IADD R23, R0, 0x1, R9 ;  /* 0x0000000100177824 */ /* 0x008fe200078e0209 */
[----:B------:R-:W-:Y:S01]  /*8d50*/  SEL R14, R14, RZ, P2 ;  /* 0x000000ff0e0e7207 */ /* 0x000fe20001000000 */
[----:B------:R-:W1:Y:S01]  /*8d60*/  S2R R0, SR_CTAID.X ;  /* 0x0000000000007919 */ /* 0x000e620000002500 */
[----:B------:R-:W-:-:S02]  /*8d70*/  LOP3.LUT P2, RZ, R204, 0x3, RZ, 0xc0, !PT ;  /* 0x00000003ccff7812 */ /* 0x000fc4000784c0ff */
[----:B------:R-:W-:Y:S01]  /*8d80*/  SHF.L.U32 R20, R3, 0x3, RZ ;  /* 0x0000000303147819 */ /* 0x000fe200000006ff */
[----:B------:R-:W-:Y:S01]  /*8d90*/  STS [R9+0x2000], R100 ;  /* 0x0020006409007388 */ /* 0x000fe20000000800 */
[----:B------:R-:W-:-:S03]  /*8da0*/  SHF.R.S32.HI R3, RZ, 0x1f, R15 ;  /* 0x0000001fff037819 */ /* 0x000fc6000001140f */
[----:B------:R3:W-:Y:S04]  /*8db0*/  STS [R9+0x2400], R102 ;  /* 0x0024006609007388 */ /* 0x0007e80000000800 */
[----:B------:R-:W-:Y:S04]  /*8dc0*/  STS [R21], R96 ;  /* 0x0000006015007388 */ /* 0x000fe80000000800 */
[----:B------:R-:W-:Y:S04]  /*8dd0*/  STS [R21+0x400], R98 ;  /* 0x0004006215007388 */ /* 0x000fe80000000800 */
[----:B------:R-:W-:Y:S01]  /*8de0*/  STS [R23], R92 ;  /* 0x0000005c17007388 */ /* 0x000fe20000000800 */
[----:B----4-:R-:W4:Y:S03]  /*8df0*/  S2R R19, SR_CTAID.Z ;  /* 0x0000000000137919 */ /* 0x010f260000002700 */
[----:B------:R5:W-:Y:S04]  /*8e00*/  STS [R12], R13 ;  /* 0x0000000d0c007388 */ /* 0x000be80000000800 */
[----:B------:R-:W-:Y:S01]  /*8e10*/  STS [R21+0x2000], R84 ;  /* 0x0020005415007388 */ /* 0x000fe20000000800 */
[----:B---3--:R-:W-:-:S03]  /*8e20*/  MOV R9, 0x7f800000 ;  /* 0x7f80000000097802 */ /* 0x008fc60000000f00 */
[----:B------:R3:W-:Y:S04]  /*8e30*/  STS [R21+0x2400], R86 ;  /* 0x0024005615007388 */ /* 0x0007e80000000800 */
[----:B------:R1:W-:Y:S04]  /*8e40*/  STS [R23+0x2000], R88 ;  /* 0x0020005817007388 */ /* 0x0003e80000000800 */
[----:B------:R2:W-:Y:S01]  /*8e50*/  STS [R12+0x2000], R90 ;  /* 0x0020005a0c007388 */ /* 0x0005e20000000800 */
[----:B-----5:R-:W5:Y:S01]  /*8e60*/  @P4 LDC R13, c[0x0][0x2e8] ;  /* 0x0000ba00ff0d4b82 */ /* 0x020f620000000800 */
[----:B---3--:R-:W-:Y:S01]  /*8e70*/  @P6 FMUL.FTZ R21, R8, 0.69314718246459960938 ;  /* 0x3f31721808156820 */ /* 0x008fe20000410000 */
[----:B------:R-:W-:Y:S01]  /*8e80*/  @P5 FMUL.FTZ R8, R7, 0.69314718246459960938 ;  /* 0x3f31721807085820 */ /* 0x000fe20000410000 */
[----:B----4-:R-:W-:Y:S01]  /*8e90*/  IMAD R7, R19, R10, R14 ;  /* 0x0000000a13077224 */ /* 0x010fe200078e020e */
[----:B------:R-:W-:Y:S01]  /*8ea0*/  MOV R14, 0x7f800000 ;  /* 0x7f800000000e7802 */ /* 0x000fe20000000f00 */
[----:B------:R-:W-:Y:S01]  /*8eb0*/  @P6 FFMA.FTZ R9, R136, R27, R21 ;  /* 0x0000001b88096223 */ /* 0x000fe20000010015 */
[----:B------:R-:W-:Y:S01]  /*8ec0*/  @P5 FFMA.FTZ R17, R135, R18, R8 ;  /* 0x0000001287115223 */ /* 0x000fe20000010008 */
[----:B-1----:R-:W-:-:S02]  /*8ed0*/  IMAD R18, R0, R25, RZ ;  /* 0x0000001900127224 */ /* 0x002fc400078e02ff */
[----:B------:R-:W-:Y:S01]  /*8ee0*/  @P4 FMUL.FTZ R21, R6, 0.69314718246459960938 ;  /* 0x3f31721806154820 */ /* 0x000fe20000410000 */
[----:B------:R-:W-:Y:S01]  /*8ef0*/  @P3 FMUL.FTZ R6, R5, 0.69314718246459960938 ;  /* 0x3f31721805063820 */ /* 0x000fe20000410000 */
[----:B------:R-:W-:Y:S02]  /*8f00*/  MOV R8, 0x7f800000 ;  /* 0x7f80000000087802 */ /* 0x000fe40000000f00 */
[----:B------:R-:W-:Y:S01]  /*8f10*/  SHF.L.U32 R18, R18, 0x7, RZ ;  /* 0x0000000712127819 */ /* 0x000fe200000006ff */
[----:B--2---:R-:W-:-:S03]  /*8f20*/  @P3 FFMA.FTZ R14, R133, R16, R6 ;  /* 0x00000010850e3223 */ /* 0x004fc60000010006 */
[----:B------:R-:W-:Y:S01]  /*8f30*/  SHF.R.S32.HI R5, RZ, 0x1f, R18 ;  /* 0x0000001fff057819 */ /* 0x000fe20000011412 */
[----:B-----5:R-:W-:Y:S01]  /*8f40*/  @P4 FFMA.FTZ R8, R134, R13, R21 ;  /* 0x0000000d86084223 */ /* 0x020fe20000010015 */
[----:B------:R-:W-:Y:S01]  /*8f50*/  BAR.SYNC.DEFER_BLOCKING 0x0 ;  /* 0x0000000000007b1d */ /* 0x000fe20000010000 */
[--C-:B------:R-:W-:Y:S02]  /*8f60*/  IADD3 R18, P1, P0, R18, R28, R7.reuse ;  /* 0x0000001c12127210 */ /* 0x100fe4000783e007 */
[----:B------:R-:W-:Y:S02]  /*8f70*/  SHF.R.S32.HI R28, RZ, 0x1f, R7 ;  /* 0x0000001fff1c7819 */ /* 0x000fe40000011407 */
[----:B------:R-:W-:Y:S02]  /*8f80*/  SHF.R.S32.HI R21, RZ, 0x1f, R20 ;  /* 0x0000001fff157819 */ /* 0x000fe40000011414 */
[----:B------:R-:W-:Y:S01]  /*8f90*/  IADD3.X R28, R5, R29, R28, P1, P0 ;  /* 0x0000001d051c7210 */ /* 0x000fe20000fe041c */
[----:B------:R-:W-:Y:S06]  /*8fa0*/  @P2 BRA `(.L_x_1464) ;  /* 0x0000000000b02947 */ /* 0x000fec0003800000 */
[----:B------:R-:W-:Y:S01]  /*8fb0*/  SHF.R.S32.HI R7, RZ, 0x1f, R4 ;  /* 0x0000001fff077819 */ /* 0x000fe20000011404 */
[----:B------:R-:W-:Y:S01]  /*8fc0*/  IMAD R11, R0, -0x80, R11 ;  /* 0xffffff80000b7824 */ /* 0x000fe200078e020b */
        /* <DEDUP_REMOVED lines=17> */
[-C--:B------:R-:W-:Y:S01]  /*90e0*/  @!P4 IMAD R23, R16, R25.reuse, RZ ;  /* 0x000000191017c224 */ /* 0x080fe200078e02ff */
[-C--:B------:R-:W-:Y:S01]  /*90f0*/  @!P6 IADD3 R16, P0, R31, R18.reuse, RZ ;  /* 0x000000121f10e210 */ /* 0x080fe20007f1e0ff */
[----:B------:R-:W2:Y:S01]  /*9100*/  @!P5 LDC.64 R10, c[0x0][0x2b0] ;  /* 0x0000ac00ff0adb82 */ /* 0x000ea20000000a00 */
[-C--:B------:R-:W-:Y:S01]  /*9110*/  @!P5 IADD3 R24, P2, R27, R18.reuse, RZ ;  /* 0x000000121b18d210 */ /* 0x080fe20007f5e0ff */
[----:B------:R-:W-:Y:S01]  /*9120*/  @!P3 IMAD R29, R22, R25, RZ ;  /* 0x00000019161db224 */ /* 0x000fe200078e02ff */
[----:B------:R-:W-:Y:S02]  /*9130*/  @!P4 IADD3 R25, P1, R23, R18, RZ ;  /* 0x000000121719c210 */ /* 0x000fe40007f3e0ff */
[-C--:B------:R-:W-:Y:S02]  /*9140*/  @!P5 LEA.HI.X.SX32 R27, R27, R28.reuse, 0x1, P2 ;  /* 0x0000001c1b1bd211 */ /* 0x080fe400010f0eff */
[----:B------:R-:W-:Y:S01]  /*9150*/  @!P6 LEA.HI.X.SX32 R22, R31, R28, 0x1, P0 ;  /* 0x0000001c1f16e211 */ /* 0x000fe200000f0eff */
[----:B------:R-:W3:Y:S01]  /*9160*/  @!P4 LDC.64 R6, c[0x0][0x2b0] ;  /* 0x0000ac00ff06cb82 */ /* 0x000ee20000000a00 */
[----:B------:R-:W-:-:S07]  /*9170*/  @!P3 IADD3 R18, P0, R29, R18, RZ ;  /* 0x000000121d12b210 */ /* 0x000fce0007f1e0ff */
[----:B------:R-:W4:Y:S01]  /*9180*/  @!P3 LDC.64 R4, c[0x0][0x2b0] ;  /* 0x0000ac00ff04bb82 */ /* 0x000f220000000a00 */
[C---:B-1----:R-:W-:Y:S02]  /*9190*/  @!P6 LEA R30, P2, R16.reuse, R12, 0x2 ;  /* 0x0000000c101ee211 */ /* 0x042fe400078410ff */
        /* <DEDUP_REMOVED lines=13> */
.L_x_1464:
[----:B------:R-:W-:Y:S05]  /*9270*/  BSYNC B0 ;  /* 0x0000000000007941 */ /* 0x000fea0003800000 */
.L_x_1463:
[----:B------:R-:W-:Y:S01]  /*9280*/  ULDC.64 UR4, c[0x0][0x290] ;  /* 0x0000a40000047ab9 */ /* 0x000fe20000000a00 */
[----:B------:R-:W-:Y:S01]  /*9290*/  ULDC.64 UR6, c[0x0][0x298] ;  /* 0x0000a60000067ab9 */ /* 0x000fe20000000a00 */
[----:B-1----:R-:W-:Y:S01]  /*92a0*/  IMAD R4, R3, UR4, RZ ;  /* 0x0000000403047c24 */ /* 0x002fe2000f8e02ff */
[----:B------:R-:W-:Y:S01]  /*92b0*/  SHF.R.S32.HI R3, RZ, 0x1f, R19 ;  /* 0x0000001fff037819 */ /* 0x000fe20000011413 */
[C---:B------:R-:W-:Y:S01]  /*92c0*/  IMAD.WIDE.U32 R20, R15.reuse, UR4, R20 ;  /* 0x000000040f147c25 */ /* 0x040fe2000f8e0014 */
[----:B------:R-:W1:Y:S03]  /*92d0*/  LDS.128 R28, [R187] ;  /* 0x00000000bb1c7984 */ /* 0x000e660000000c00 */
[----:B------:R-:W-:Y:S01]  /*92e0*/  IMAD R15, R15, UR5, R4 ;  /* 0x000000050f0f7c24 */ /* 0x000fe2000f8e0204 */
[----:B------:R-:W-:Y:S01]  /*92f0*/  SHF.R.S32.HI R4, RZ, 0x3, R2 ;  /* 0x00000003ff047819 */ /* 0x000fe20000011402 */
[----:B------:R-:W-:Y:S01]  /*9300*/  ULDC.64 UR4, c[0x0][0x2a0] ;  /* 0x0000a80000047ab9 */ /* 0x000fe20000000a00 */
[----:B------:R-:W2:Y:S01]  /*9310*/  LDS.128 R24, [R187+0x800] ;  /* 0x00080000bb187984 */ /* 0x000ea20000000c00 */
[----:B------:R-:W-:Y:S01]  /*9320*/  IMAD R2, R3, UR4, RZ ;  /* 0x0000000403027c24 */ /* 0x000fe2000f8e02ff */
[----:B------:R-:W-:Y:S01]  /*9330*/  SHF.R.S32.HI R5, RZ, 0x1f, R4 ;  /* 0x0000001fff057819 */ /* 0x000fe20000011404 */
[----:B------:R-:W-:Y:S01]  /*9340*/  IMAD.IADD R21, R21, 0x1, R15 ;  /* 0x0000000115157824 */ /* 0x000fe200078e020f */
[----:B------:R-:W-:Y:S01]  /*9350*/  LDS.128 R8, [R187+0x2800] ;  /* 0x00280000bb087984 */ /* 0x000fe20000000c00 */
[----:B------:R-:W-:-:S02]  /*9360*/  IMAD R2, R19, UR5, R2 ;  /* 0x0000000513027c24 */ /* 0x000fc4000f8e0202 */
[----:B------:R-:W-:Y:S01]  /*9370*/  IMAD.WIDE.U32 R6, R19, UR4, R20 ;  /* 0x0000000413067c25 */ /* 0x000fe2000f8e0014 */
[----:B------:R-:W-:Y:S01]  /*9380*/  ULDC.64 UR4, c[0x0][0x280] ;  /* 0x0000a00000047ab9 */ /* 0x000fe20000000a00 */
[----:B------:R-:W3:Y:S02]  /*9390*/  LDS.128 R20, [R187+0x1000] ;  /* 0x00100000bb147984 */ /* 0x000ee40000000c00 */
[----:B------:R-:W-:Y:S02]  /*93a0*/  IMAD.WIDE R4, R0, 0x80, R4 ;  /* 0x0000008000047825 */ /* 0x000fe400078e0204 */
[----:B------:R-:W4:Y:S02]  /*93b0*/  LDS.128 R16, [R187+0x1800] ;  /* 0x00180000bb107984 */ /* 0x000f240000000c00 */
[----:B------:R-:W-:Y:S02]  /*93c0*/  IMAD.IADD R3, R7, 0x1, R2 ;  /* 0x0000000107037824 */ /* 0x000fe400078e0202 */
[----:B------:R-:W-:Y:S01]  /*93d0*/  IMAD R0, R5, UR6, RZ ;  /* 0x0000000605007c24 */ /* 0x000fe2000f8e02ff */
[----:B------:R-:W5:Y:S01]  /*93e0*/  LDS.128 R12, [R187+0x2000] ;  /* 0x00200000bb0c7984 */ /* 0x000f620000000c00 */
[----:B------:R-:W-:-:S02]  /*93f0*/  IMAD.MOV.U32 R2, RZ, RZ, R6 ;  /* 0x000000ffff027224 */ /* 0x000fc400078e0006 */
[C---:B------:R-:W-:Y:S01]  /*9400*/  IMAD R0, R4.reuse, UR7, R0 ;  /* 0x0000000704007c24 */ /* 0x040fe2000f8e0200 */
[----:B------:R-:W-:Y:S01]  /*9410*/  LDS.128 R32, [R187+0x3800] ;  /* 0x00380000bb207984 */ /* 0x000fe20000000c00 */
[----:B------:R-:W-:-:S04]  /*9420*/  IMAD.WIDE.U32 R4, R4, UR6, R2 ;  /* 0x0000000604047c25 */ /* 0x000fc8000f8e0002 */
[----:B------:R-:W-:Y:S01]  /*9430*/  IMAD.IADD R0, R5, 0x1, R0 ;  /* 0x0000000105007824 */ /* 0x000fe200078e0200 */
[C---:B------:R-:W-:Y:S01]  /*9440*/  LEA R2, P0, R4.reuse, UR4, 0x1 ;  /* 0x0000000404027c11 */ /* 0x040fe2000f8008ff */
[----:B------:R-:W-:Y:S02]  /*9450*/  USHF.L.U32 UR4, UR6, 0x5, URZ ;  /* 0x0000000506047899 */ /* 0x000fe4000800063f */
[----:B------:R-:W-:Y:S01]  /*9460*/  USHF.L.U64.HI UR6, UR6, 0x5, UR7 ;  /* 0x0000000506067899 */ /* 0x000fe20008010207 */
[----:B------:R-:W-:Y:S02]  /*9470*/  LEA.HI.X R3, R4, UR5, R0, 0x1, P0 ;  /* 0x0000000504037c11 */ /* 0x000fe400080f0c00 */
[----:B------:R-:W5:Y:S01]  /*9480*/  LDS.128 R4, [R187+0x3000] ;  /* 0x00300000bb047984 */ /* 0x000f620000000c00 */
[----:B------:R-:W-:-:S03]  /*9490*/  IADD3 R44, P0, R2, UR4, RZ ;  /* 0x00000004022c7c10 */ /* 0x000fc6000ff1e0ff */
[----:B-1----:R-:W-:Y:S01]  /*94a0*/  STG.E.128 desc[UR16][R2.64], R28 ;  /* 0x0000001c02007986 */ /* 0x002fe2000c101d10 */
[----:B------:R-:W-:Y:S02]  /*94b0*/  IADD3.X R45, R3, UR6, RZ, P0, !PT ;  /* 0x00000006032d7c10 */ /* 0x000fe400087fe4ff */
[----:B------:R-:W-:-:S03]  /*94c0*/  IADD3 R42, P0, R44, UR4, RZ ;  /* 0x000000042c2a7c10 */ /* 0x000fc6000ff1e0ff */
[----:B--2---:R-:W-:Y:S01]  /*94d0*/  STG.E.128 desc[UR16][R44.64], R24 ;  /* 0x000000182c007986 */ /* 0x004fe2000c101d10 */
[----:B------:R-:W-:Y:S02]  /*94e0*/  IADD3.X R43, R45, UR6, RZ, P0, !PT ;  /* 0x000000062d2b7c10 */ /* 0x000fe400087fe4ff */
[----:B------:R-:W-:-:S03]  /*94f0*/  IADD3 R40, P0, R42, UR4, RZ ;  /* 0x000000042a287c10 */ /* 0x000fc6000ff1e0ff */
[----:B---3--:R-:W-:Y:S01]  /*9500*/  STG.E.128 desc[UR16][R42.64], R20 ;  /* 0x000000142a007986 */ /* 0x008fe2000c101d10 */
[----:B------:R-:W-:Y:S02]  /*9510*/  IADD3.X R41, R43, UR6, RZ, P0, !PT ;  /* 0x000000062b297c10 */ /* 0x000fe400087fe4ff */
[----:B------:R-:W-:-:S03]  /*9520*/  IADD3 R38, P0, R40, UR4, RZ ;  /* 0x0000000428267c10 */ /* 0x000fc6000ff1e0ff */
[----:B----4-:R-:W-:Y:S01]  /*9530*/  STG.E.128 desc[UR16][R40.64], R16 ;  /* 0x0000001028007986 */ /* 0x010fe2000c101d10 */
[----:B------:R-:W-:Y:S02]  /*9540*/  IADD3.X R39, R41, UR6, RZ, P0, !PT ;  /* 0x0000000629277c10 */ /* 0x000fe400087fe4ff */
[----:B------:R-:W-:-:S03]  /*9550*/  IADD3 R36, P0, R38, UR4, RZ ;  /* 0x0000000426247c10 */ /* 0x000fc6000ff1e0ff */
[----:B-----5:R-:W-:Y:S01]  /*9560*/  STG.E.128 desc[UR16][R38.64], R12 ;  /* 0x0000000c26007986 */ /* 0x020fe2000c101d10 */
[----:B------:R-:W-:Y:S02]  /*9570*/  IADD3.X R37, R39, UR6, RZ, P0, !PT ;  /* 0x0000000627257c10 */ /* 0x000fe400087fe4ff */
[----:B------:R-:W-:-:S03]  /*9580*/  IADD3 R46, P0, R36, UR4, RZ ;  /* 0x00000004242e7c10 */ /* 0x000fc6000ff1e0ff */
[----:B------:R-:W-:Y:S01]  /*9590*/  STG.E.128 desc[UR16][R36.64], R8 ;  /* 0x0000000824007986 */ /* 0x000fe2000c101d10 */
[----:B------:R-:W-:Y:S02]  /*95a0*/  IADD3.X R47, R37, UR6, RZ, P0, !PT ;  /* 0x00000006252f7c10 */ /* 0x000fe400087fe4ff */
[----:B------:R-:W-:-:S03]  /*95b0*/  IADD3 R48, P0, R46, UR4, RZ ;  /* 0x000000042e307c10 */ /* 0x000fc6000ff1e0ff */
[----:B------:R-:W-:Y:S01]  /*95c0*/  STG.E.128 desc[UR16][R46.64], R4 ;  /* 0x000000042e007986 */ /* 0x000fe2000c101d10 */
[----:B------:R-:W-:-:S05]  /*95d0*/  IADD3.X R49, R47, UR6, RZ, P0, !PT ;  /* 0x000000062f317c10 */ /* 0x000fca00087fe4ff */
[----:B------:R-:W-:Y:S01]  /*95e0*/  STG.E.128 desc[UR16][R48.64], R32 ;  /* 0x0000002030007986 */ /* 0x000fe2000c101d10 */
[----:B------:R-:W-:Y:S05]  /*95f0*/  EXIT ;  /* 0x000000000000794d */ /* 0x000fea0003800000 */
.L_x_1465:
        /* <DEDUP_REMOVED lines=16> */
.L_x_2588:


//--------------------- .text._ZN5flash16flash_fwd_kernelI23Flash_fwd_kernel_traitsILi64ELi128ELi64ELi4ELb0ELb0EN7cutlass10bfloat16_tE19Flash_kernel_traitsILi64ELi128ELi64ELi4ES3_EELb0ELb0ELb0ELb0ELb1ELb1ELb1ELb0EEEvNS_16Flash_fwd_paramsE --------------------------
	.section	.text._ZN5flash16flash_fwd_kernelI23Flash_fwd_kernel_traitsILi64ELi128ELi64ELi4ELb0ELb0EN7cutlass10bfloat16_tE19Flash_kernel_traitsILi64ELi128ELi64ELi4ES3_EELb0ELb0ELb0ELb0ELb1ELb1ELb1ELb0EEEvNS_16Flash_fwd_paramsE,"ax",@progbits
	.align	128
        .global         _ZN5flash16flash_fwd_kernelI23Flash_fwd_kernel_traitsILi64ELi128ELi64ELi4ELb0ELb0EN7cutlass10bfloat16_tE19Flash_kernel_traitsILi64ELi128ELi64ELi4ES3_EELb0ELb0ELb0ELb0ELb1ELb1ELb1ELb0EEEvNS_16Flash_fwd_paramsE
        .type           _ZN5flash16flash_fwd_kernelI23Flash_fwd_kernel_traitsILi64ELi128ELi64ELi4ELb0ELb0EN7cutlass10bfloat16_tE19Flash_kernel_traitsILi64ELi128ELi64ELi4ES3_EELb0ELb0ELb0ELb0ELb1ELb1ELb1ELb0EEEvNS_16Flash_fwd_paramsE,@function
        .size           _ZN5flash16flash_fwd_kernelI23Flash_fwd_kernel_traitsILi64ELi128ELi64ELi4ELb0ELb0EN7cutlass10bfloat16_tE19Flash_kernel_traitsILi64ELi128ELi64ELi4ES3_EELb0ELb0ELb0ELb0ELb1ELb1ELb1ELb0EEEvNS_16Flash_fwd_paramsE,(.L_x_2589 - _ZN5flash16flash_fwd_kernelI23Flash_fwd_kernel_traitsILi64ELi128ELi64ELi4ELb0ELb0EN7cutlass10bfloat16_tE19Flash_kernel_traitsILi64ELi128ELi64ELi4ES3_EELb0ELb0ELb0ELb0ELb1ELb1ELb1ELb0EEEvNS_16Flash_fwd_paramsE)
        .other          _ZN5flash16flash_fwd_kernelI23Flash_fwd_kernel_traitsILi64ELi128ELi64ELi4ELb0ELb0EN7cutlass10bfloat16_tE19Flash_kernel_traitsILi64ELi128ELi64ELi4ES3_EELb0ELb0ELb0ELb0ELb1ELb1ELb1ELb0EEEvNS_16Flash_fwd_paramsE,@"STO_CUDA_ENTRY STV_DEFAULT"
_ZN5flash16flash_fwd_kernelI23Flash_fwd_kernel_traitsILi64ELi128ELi64ELi4ELb0ELb0EN7cutlass10bfloat16_tE19Flash_kernel_traitsILi64ELi128ELi64ELi4ES3_EELb0ELb0ELb0ELb0ELb1ELb1ELb1ELb0EEEvNS_16Flash_fwd_paramsE:
.text._ZN5flash16flash_fwd_kernelI23Flash_fwd_kernel_traitsILi64ELi128ELi64ELi4ELb0ELb0EN7cutlass10bfloat16_tE19Flash_kernel_traitsILi64ELi128ELi64ELi4ES3_EELb0ELb0ELb0ELb0ELb1ELb1ELb1ELb0EEEvNS_16Flash_fwd_paramsE:
[----:B------:R-:W-:Y:S08]  /*0000*/  LDC R1, c[0x0][0x28] ;  /* 0x00000a00ff017b82 */ /* 0x000ff00000000800 */
[----:B------:R-:W1:Y:S01]  /*0010*/  LDC.64 R2, c[0x0][0x308] ;  /* 0x0000c200ff027b82 */ /* 0x000e620000000a00 */
[----:B------:R-:W2:Y:S01]  /*0020*/  S2R R13, SR_CTAID.Y ;  /* 0x00000000000d7919 */ /* 0x000ea20000002600 */
[----:B------:R-:W-:Y:S01]  /*0030*/  ULDC.64 UR16, c[0x0][0x208] ;  /* 0x0000820000107ab9 */ /* 0x000fe20000000a00 */
[----:B------:R-:W-:Y:S01]  /*0040*/  IMAD.MOV.U32 R15, RZ, RZ, RZ ;  /* 0x000000ffff0f7224 */ /* 0x000fe200078e00ff */
[----:B------:R-:W-:-:S04]  /*0050*/  ULDC UR4, c[0x0][0x2c4] ;  /* 0x0000b10000047ab9 */ /* 0x000fc80000000800 */
[----:B------:R-:W3:Y:S01]  /*0060*/  LDC.64 R4, c[0x0][0x300] ;  /* 0x0000c000ff047b82 */ /* 0x000ee20000000a00 */
[----:B-1----:R-:W-:-:S04]  /*0070*/  ISETP.NE.U32.AND P3, PT, R2, RZ, PT ;  /* 0x000000ff0200720c */ /* 0x002fc80003f65070 */
[----:B------:R-:W-:Y:S02]  /*0080*/  ISETP.NE.AND.EX P3, PT, R3, RZ, PT, P3 ;  /* 0x000000ff0300720c */ /* 0x000fe40003f65330 */
[----:B---3--:R-:W-:-:S04]  /*0090*/  ISETP.NE.U32.AND P0, PT, R4, RZ, PT ;  /* 0x000000ff0400720c */ /* 0x008fc80003f05070 */
[----:B------:R-:W-:-:S07]  /*00a0*/  ISETP.NE.AND.EX P0, PT, R5, RZ, PT, P0 ;  /* 0x000000ff0500720c */ /* 0x000fce0003f05300 */
[----:B------:R-:W2:Y:S01]  /*00b0*/  @P3 LDC.64 R2, c[0x0][0x308] ;  /* 0x0000c200ff023b82 */ /* 0x000ea20000000a00 */
[----:B------:R-:W1:Y:S07]  /*00c0*/  S2R R29, SR_CTAID.X ;  /* 0x00000000001d7919 */ /* 0x000e6e0000002500 */
[----:B------:R-:W3:Y:S01]  /*00d0*/  @P0 LDC.64 R4, c[0x0][0x300] ;  /* 0x0000c000ff040b82 */ /* 0x000ee20000000a00 */
[----:B--2---:R-:W-:-:S05]  /*00e0*/  @P3 IMAD.WIDE R2, R13, 0x4, R2 ;  /* 0x000000040d023825 */ /* 0x004fca00078e0202 */
[----:B------:R2:W5:Y:S01]  /*00f0*/  @P3 LDG.E R18, desc[UR16][R2.64] ;  /* 0x0000001002123981 */ /* 0x000562000c1e1900 */
[----:B---3--:R-:W-:-:S04]  /*0100*/  @P0 IMAD.WIDE R4, R13, 0x4, R4 ;  /* 0x000000040d040825 */ /* 0x008fc800078e0204 */
[----:B-1----:R-:W-:Y:S01]  /*0110*/  IMAD.SHL.U32 R0, R29, 0x80, RZ ;  /* 0x000000801d007824 */ /* 0x002fe200078e00ff */
[----:B------:R2:W5:Y:S04]  /*0120*/  @P0 LDG.E R15, desc[UR16][R4.64] ;  /* 0x00000010040f0981 */ /* 0x000568000c1e1900 */
[----:B------:R-:W-:-:S13]  /*0130*/  ISETP.GE.AND P0, PT, R0, UR4, PT ;  /* 0x0000000400007c0c */ /* 0x000fda000bf06270 */
[----:B------:R-:W-:Y:S05]  /*0140*/  @P0 EXIT ;  /* 0x000000000000094d */ /* 0x000fea0003800000 */
[----:B------:R-:W1:Y:S01]  /*0150*/  S2R R8, SR_TID.X ;  /* 0x0000000000087919 */ /* 0x000e620000002100 */
[----:B------:R-:W3:Y:S01]  /*0160*/  LDC R11, c[0x0][0x278] ;  /* 0x00009e00ff0b7b82 */ /* 0x000ee20000000800 */
[----:B------:R-:W-:Y:S01]  /*0170*/  SHF.R.S32.HI R12, RZ, 0x1f, R13 ;  /* 0x0000001fff0c7819 */ /* 0x000fe2000001140d */
[----:B------:R-:W-:Y:S01]  /*0180*/  ULDC.64 UR4, c[0x0][0x228] ;  /* 0x00008a0000047ab9 */ /* 0x000fe20000000a00 */
[----:B------:R-:W2:Y:S01]  /*0190*/  S2R R16, SR_CTAID.Z ;  /* 0x0000000000107919 */ /* 0x000ea20000002700 */
[----:B------:R-:W-:Y:S01]  /*01a0*/  ULDC.64 UR8, c[0x0][0x240] ;  /* 0x0000900000087ab9 */ /* 0x000fe20000000a00 */
[----:B------:R-:W-:Y:S01]  /*01b0*/  ULDC.64 UR6, c[0x0][0x210] ;  /* 0x0000840000067ab9 */ /* 0x000fe20000000a00 */
[----:B------:R-:W-:Y:S01]  /*01c0*/  IMAD R26, R12, UR4, RZ ;  /* 0x000000040c1a7c24 */ /* 0x000fe2000f8e02ff */
[----:B------:R-:W-:Y:S01]  /*01d0*/  USHF.L.U32 UR13, UR8, 0x5, URZ ;  /* 0x00000005080d7899 */ /* 0x000fe2000800063f */
[----:B-----5:R-:W-:Y:S01]  /*01e0*/  @P3 IADD3 R83, R18, -R15, RZ ;  /* 0x8000000f12533210 */ /* 0x020fe20007ffe0ff */
[----:B------:R-:W-:Y:S01]  /*01f0*/  ULDC.64 UR10, c[0x0][0x250] ;  /* 0x00009400000a7ab9 */ /* 0x000fe20000000a00 */
[----:B------:R-:W-:Y:S01]  /*0200*/  IMAD R26, R13, UR5, R26 ;  /* 0x000000050d1a7c24 */ /* 0x000fe2000f8e021a */
[----:B------:R-:W-:-:S02]  /*0210*/  USHF.L.U32 UR20, UR10, 0x5, URZ ;  /* 0x000000050a147899 */ /* 0x000fc4000800063f */
[----:B------:R-:W-:Y:S01]  /*0220*/  USHF.L.U64.HI UR19, UR10, 0x5, UR11 ;  /* 0x000000050a137899 */ /* 0x000fe2000801020b */
[----:B---3--:R-:W-:-:S04]  /*0230*/  IABS R14, R11 ;  /* 0x0000000b000e7213 */ /* 0x008fc80000000000 */
[----:B------:R-:W3:Y:S01]  /*0240*/  I2F.RP R24, R14 ;  /* 0x0000000e00187306 */ /* 0x000ee20000209400 */
[----:B-1----:R-:W-:-:S04]  /*0250*/  SHF.R.S32.HI R9, RZ, 0x1f, R8 ;  /* 0x0000001fff097819 */ /* 0x002fc80000011408 */
[----:B------:R-:W-:Y:S02]  /*0260*/  LEA.HI R10, R9, R8, RZ, 0x3 ;  /* 0x00000008090a7211 */ /* 0x000fe400078f18ff */
[----:B--2---:R-:W-:Y:S02]  /*0270*/  SHF.R.S32.HI R5, RZ, 0x1f, R16 ;  /* 0x0000001fff057819 */ /* 0x004fe40000011410 */
[----:B------:R-:W-:Y:S02]  /*0280*/  LOP3.LUT R3, R10, 0xfffffff8, RZ, 0xc0, !PT ;  /* 0xfffffff80a037812 */ /* 0x000fe400078ec0ff */
[----:B------:R-:W-:Y:S01]  /*0290*/  SHF.R.S32.HI R22, RZ, 0x3, R10 ;  /* 0x00000003ff167819 */ /* 0x000fe2000001140a */
[----:B---3--:R-:W1:Y:S02]  /*02a0*/  MUFU.RCP R24, R24 ;  /* 0x0000001800187308 */ /* 0x008e640000001000 */
[----:B------:R-:W-:Y:S01]  /*02b0*/  IMAD.IADD R6, R8, 0x1, -R3 ;  /* 0x0000000108067824 */ /* 0x000fe200078e0a03 */
[----:B------:R-:W-:-:S02]  /*02c0*/  SHF.R.S32.HI R23, RZ, 0x1f, R22 ;  /* 0x0000001fff177819 */ /* 0x000fc40000011416 */
[----:B------:R-:W-:Y:S01]  /*02d0*/  LEA.HI R7, R9, R8, RZ, 0x4 ;  /* 0x0000000809077211 */ /* 0x000fe200078f20ff */
[----:B------:R-:W-:Y:S02]  /*02e0*/  IMAD.SHL.U32 R20, R6, 0x8, RZ ;  /* 0x0000000806147824 */ /* 0x000fe400078e00ff */
[----:B------:R-:W-:-:S03]  /*02f0*/  IMAD.WIDE R28, R29, 0x80, R22 ;  /* 0x000000801d1c7825 */ /* 0x000fc600078e0216 */
[----:B------:R-:W-:-:S03]  /*0300*/  SHF.R.S32.HI R21, RZ, 0x1f, R20 ;  /* 0x0000001fff157819 */ /* 0x000fc60000011414 */
[----:B------:R-:W-:Y:S01]  /*0310*/  IMAD.WIDE.U32 R2, R13, UR4, R20 ;  /* 0x000000040d027c25 */ /* 0x000fe2000f8e0014 */
[----:B------:R-:W-:-:S03]  /*0320*/  ULDC.64 UR4, c[0x0][0x258] ;  /* 0x0000960000047ab9 */ /* 0x000fc60000000a00 */
[----:B------:R-:W-:Y:S02]  /*0330*/  IMAD R5, R5, UR4, RZ ;  /* 0x0000000405057c24 */ /* 0x000fe4000f8e02ff */
[----:B------:R-:W-:Y:S01]  /*0340*/  IMAD.IADD R27, R3, 0x1, R26 ;  /* 0x00000001031b7824 */ /* 0x000fe200078e021a */
[----:B------:R-:W-:Y:S01]  /*0350*/  MOV R26, R2 ;  /* 0x00000002001a7202 */ /* 0x000fe20000000f00 */
[----:B------:R-:W-:Y:S01]  /*0360*/  IMAD R0, R16, UR5, R5 ;  /* 0x0000000510007c24 */ /* 0x000fe2000f8e0205 */
[----:B------:R-:W2:Y:S01]  /*0370*/  S2UR UR5, SR_CgaCtaId ;  /* 0x00000000000579c3 */ /* 0x000ea20000008800 */
[----:B------:R-:W-:Y:S01]  /*0380*/  IMAD.SHL.U32 R3, R22, 0x40, RZ ;  /* 0x0000004016037824 */ /* 0x000fe200078e00ff */
[----:B------:R-:W-:Y:S01]  /*0390*/  LOP3.LUT R5, R7, 0xfffffff0, RZ, 0xc0, !PT ;  /* 0xfffffff007057812 */ /* 0x000fe200078ec0ff */
[----:B-1----:R-:W-:Y:S02]  /*03a0*/  VIADD R24, R24, 0xffffffe ;  /* 0x0ffffffe18187836 */ /* 0x002fe40000000000 */
[----:B------:R-:W-:Y:S01]  /*03b0*/  IMAD.WIDE.U32 R26, R16, UR4, R26 ;  /* 0x00000004101a7c25 */ /* 0x000fe2000f8e001a */
[----:B------:R-:W-:Y:S01]  /*03c0*/  LOP3.LUT R3, R3, 0x1c0, RZ, 0xc0, !PT ;  /* 0x000001c003037812 */ /* 0x000fe200078ec0ff */
[----:B------:R-:W1:Y:S01]  /*03d0*/  F2I.FTZ.U32.TRUNC.NTZ R25, R24 ;  /* 0x0000001800197305 */ /* 0x000e62000021f000 */
[----:B------:R-:W-:Y:S01]  /*03e0*/  USHF.L.U64.HI UR4, UR8, 0x5, UR9 ;  /* 0x0000000508047899 */ /* 0x000fe20008010209 */
[----:B------:R-:W-:Y:S01]  /*03f0*/  IMAD.IADD R27, R27, 0x1, R0 ;  /* 0x000000011b1b7824 */ /* 0x000fe200078e0200 */
[----:B------:R-:W-:Y:S01]  /*0400*/  LOP3.LUT R17, R3, 0x38, R20, 0xf8, !PT ;  /* 0x0000003803117812 */ /* 0x000fe200078ef814 */
[----:B------:R-:W-:Y:S01]  /*0410*/  IMAD.IADD R5, R8, 0x1, -R5 ;  /* 0x0000000108057824 */ /* 0x000fe200078e0a05 */
[----:B------:R-:W-:Y:S01]  /*0420*/  SHF.R.U32.HI R2, RZ, 0x3, R3 ;  /* 0x00000003ff027819 */ /* 0x000fe20000011603 */
[----:B------:R-:W-:Y:S01]  /*0430*/  IMAD.WIDE.U32 R26, R28, UR8, R26 ;  /* 0x000000081c1a7c25 */ /* 0x000fe2000f8e001a */
[----:B------:R-:W-:-:S02]  /*0440*/  LEA.HI R3, R9, R8, RZ, 0x6 ;  /* 0x0000000809037211 */ /* 0x000fc400078f30ff */
[----:B------:R-:W-:Y:S01]  /*0450*/  LEA.HI R0, R9, R8, RZ, 0x5 ;  /* 0x0000000809007211 */ /* 0x000fe200078f28ff */
[----:B------:R-:W-:Y:S01]  /*0460*/  IMAD R9, R29, UR8, RZ ;  /* 0x000000081d097c24 */ /* 0x000fe2000f8e02ff */
[----:B------:R-:W-:Y:S02]  /*0470*/  LOP3.LUT R2, R17, R2, RZ, 0x3c, !PT ;  /* 0x0000000211027212 */ /* 0x000fe400078e3cff */
[----:B------:R-:W-:Y:S01]  /*0480*/  SHF.L.U32 R3, R3, 0x3, RZ ;  /* 0x0000000303037819 */ /* 0x000fe200000006ff */
[----:B------:R-:W-:Y:S01]  /*0490*/  IMAD R9, R28, UR9, R9 ;  /* 0x000000091c097c24 */ /* 0x000fe2000f8e0209 */
[----:B------:R-:W-:Y:S01]  /*04a0*/  LEA R28, P0, R26, UR6, 0x1 ;  /* 0x000000061a1c7c11 */ /* 0x000fe2000f8008ff */
[----:B------:R-:W-:Y:S01]  /*04b0*/  UMOV UR6, 0x400 ;  /* 0x0000040000067882 */ /* 0x000fe20000000000 */
[----:B------:R-:W-:Y:S01]  /*04c0*/  LOP3.LUT R2, R2, 0x7ffffe00, R3, 0xf8, !PT ;  /* 0x7ffffe0002027812 */ /* 0x000fe200078ef803 */
[----:B--2---:R-:W-:Y:S01]  /*04d0*/  ULEA UR5, UR5, UR6, 0x18 ;  /* 0x0000000605057291 */ /* 0x004fe2000f8ec03f */
[----:B-1----:R-:W-:Y:S01]  /*04e0*/  IADD3 R3, RZ, -R25, RZ ;  /* 0x80000019ff037210 */ /* 0x002fe20007ffe0ff */
[----:B------:R-:W-:Y:S01]  /*04f0*/  IMAD.MOV.U32 R24, RZ, RZ, RZ ;  /* 0x000000ffff187224 */ /* 0x000fe200078e00ff */
[----:B------:R-:W-:Y:S01]  /*0500*/  SHF.R.S32.HI R4, RZ, 0x1f, R5 ;  /* 0x0000001fff047819 */ /* 0x000fe20000011405 */
[----:B------:R-:W-:Y:S01]  /*0510*/  IMAD.IADD R9, R27, 0x1, R9 ;  /* 0x000000011b097824 */ /* 0x000fe200078e0209 */
[----:B------:R-:W-:Y:S01]  /*0520*/  ULDC.64 UR8, c[0x0][0x248] ;  /* 0x0000920000087ab9 */ /* 0x000fe20000000a00 */
[----:B------:R-:W-:Y:S01]  /*0530*/  IMAD R17, R3, R14, RZ ;  /* 0x0000000e03117224 */ /* 0x000fe200078e02ff */
[----:B------:R-:W-:Y:S01]  /*0540*/  IABS R3, R16 ;  /* 0x0000001000037213 */ /* 0x000fe20000000000 */
[----:B------:R-:W-:Y:S01]  /*0550*/  USHF.L.U64.HI UR12, UR8, 0x6, UR9 ;  /* 0x00000006080c7899 */ /* 0x000fe20008010209 */
[----:B------:R-:W-:Y:S01]  /*0560*/  LEA R204, R2, UR5, 0x1 ;  /* 0x0000000502cc7c11 */ /* 0x000fe2000f8e08ff */
[----:B------:R-:W-:Y:S01]  /*0570*/  IMAD.HI.U32 R17, R25, R17, R24 ;  /* 0x0000001119117227 */ /* 0x000fe200078e0018 */
[----:B------:R-:W-:Y:S01]  /*0580*/  MOV R2, R3 ;  /* 0x0000000300027202 */ /* 0x000fe20000000f00 */
[----:B------:R-:W-:Y:S01]  /*0590*/  USHF.L.U32 UR18, UR8, 0x6, URZ ;  /* 0x0000000608127899 */ /* 0x000fe2000800063f */
[----:B------:R-:W-:Y:S01]  /*05a0*/  LEA.HI.X R29, R26, UR7, R9, 0x1, P0 ;  /* 0x000000071a1d7c11 */ /* 0x000fe200080f0c09 */
[----:B------:R-:W-:Y:S01]  /*05b0*/  ULDC.64 UR6, c[0x0][0x230] ;  /* 0x00008c0000067ab9 */ /* 0x000fe20000000a00 */
[----:B------:R-:W-:Y:S01]  /*05c0*/  IADD3 R36, P0, R28, UR13, RZ ;  /* 0x0000000d1c247c10 */ /* 0x000fe2000ff1e0ff */
[----:B------:R-:W-:Y:S01]  /*05d0*/  IMAD.HI.U32 R17, R17, R2, RZ ;  /* 0x0000000211117227 */ /* 0x000fe200078e00ff */
[----:B------:R-:W-:Y:S01]  /*05e0*/  LEA.HI R4, R4, R5, RZ, 0x3 ;  /* 0x0000000504047211 */ /* 0x000fe200078f18ff */
[----:B------:R-:W-:Y:S01]  /*05f0*/  @!PT LDS RZ, [RZ] ;  /* 0x00000000fffff984 */ /* 0x000fe20000000800 */
[----:B------:R-:W-:Y:S01]  /*0600*/  @!PT LDS RZ, [RZ] ;  /* 0x00000000fffff984 */ /* 0x000fe20000000800 */
[----:B------:R-:W-:Y:S01]  /*0610*/  @!PT LDS RZ, [RZ] ;  /* 0x00000000fffff984 */ /* 0x000fe20000000800 */
[----:B------:R1:W-:Y:S01]  /*0620*/  LDGSTS.E.BYPASS.LTC128B.128 [R204], desc[UR16][R28.64] ;  /* 0x000000001ccc7fae */ /* 0x0003e2000b901d50 */
[----:B------:R-:W-:Y:S01]  /*0630*/  IADD3.X R37, R29, UR4, RZ, P0, !PT ;  /* 0x000000041d257c10 */ /* 0x000fe200087fe4ff */
[----:B------:R-:W-:Y:S01]  /*0640*/  IMAD.MOV R27, RZ, RZ, -R17 ;  /* 0x000000ffff1b7224 */ /* 0x000fe200078e0a11 */
[----:B------:R-:W-:Y:S01]  /*0650*/  IADD3 R34, P0, R36, UR13, RZ ;  /* 0x0000000d24227c10 */ /* 0x000fe2000ff1e0ff */
[----:B------:R-:W-:Y:S01]  /*0660*/  USHF.L.U32 UR15, UR8, 0x5, URZ ;  /* 0x00000005080f7899 */ /* 0x000fe2000800063f */
[----:B------:R-:W-:Y:S01]  /*0670*/  LOP3.LUT R8, R4, 0xfffffff8, RZ, 0xc0, !PT ;  /* 0xfffffff804087812 */ /* 0x000fe200078ec0ff */
[----:B------:R-:W-:Y:S01]  /*0680*/  IMAD R27, R14, R27, R2 ;  /* 0x0000001b0e1b7224 */ /* 0x000fe200078e0202 */
[----:B------:R-:W-:Y:S01]  /*0690*/  IADD3.X R35, R37, UR4, RZ, P0, !PT ;  /* 0x0000000425237c10 */ /* 0x000fe200087fe4ff */
[----:B------:R-:W2:Y:S01]  /*06a0*/  @!P3 LDC.64 R2, c[0x0][0x2c8] ;  /* 0x0000b200ff02bb82 */ /* 0x000ea20000000a00 */
[----:B------:R-:W-:Y:S01]  /*06b0*/  IADD3 R32, P0, R34, UR13, RZ ;  /* 0x0000000d22207c10 */ /* 0x000fe2000ff1e0ff */
[----:B------:R-:W-:Y:S01]  /*06c0*/  IMAD.IADD R5, R5, 0x1, -R8 ;  /* 0x0000000105057824 */ /* 0x000fe200078e0a08 */
[----:B------:R-:W-:Y:S01]  /*06d0*/  ISETP.GT.U32.AND P1, PT, R14, R27, PT ;  /* 0x0000001b0e00720c */ /* 0x000fe20003f24070 */
[----:B------:R-:W-:Y:S01]  /*06e0*/  USHF.L.U64.HI UR14, UR8, 0x5, UR9 ;  /* 0x00000005080e7899 */ /* 0x000fe20008010209 */
[----:B------:R-:W-:Y:S01]  /*06f0*/  IADD3.X R33, R35, UR4, RZ, P0, !PT ;  /* 0x0000000423217c10 */ /* 0x000fe200087fe4ff */
[----:B------:R-:W-:Y:S01]  /*0700*/  LDGSTS.E.BYPASS.LTC128B.128 [R204+0x800], desc[UR16][R36.64] ;  /* 0x0080000024cc7fae */ /* 0x000fe2000b901d50 */
[----:B------:R-:W-:Y:S01]  /*0710*/  IADD3 R30, P0, R32, UR13, RZ ;  /* 0x0000000d201e7c10 */ /* 0x000fe2000ff1e0ff */
[----:B------:R-:W3:Y:S01]  /*0720*/  @!P3 LDC.64 R8, c[0x0][0x318] ;  /* 0x0000c600ff08bb82 */ /* 0x000ee20000000a00 */
[----:B------:R-:W-:Y:S01]  /*0730*/  LOP3.LUT R16, R16, R11, RZ, 0x3c, !PT ;  /* 0x0000000b10107212 */ /* 0x000fe200078e3cff */
[----:B------:R-:W-:Y:S01]  /*0740*/  LDGSTS.E.BYPASS.LTC128B.128 [R204+0x1000], desc[UR16][R34.64] ;  /* 0x0100000022cc7fae */ /* 0x000fe2000b901d50 */
[----:B------:R-:W-:Y:S01]  /*0750*/  IADD3.X R31, R33, UR4, RZ, P0, !PT ;  /* 0x00000004211f7c10 */ /* 0x000fe200087fe4ff */
[----:B------:R-:W-:Y:S01]  /*0760*/  IMAD.SHL.U32 R80, R5, 0x40, RZ ;  /* 0x0000004005507824 */ /* 0x000fe200078e00ff */
[----:B------:R-:W-:Y:S01]  /*0770*/  SHF.R.S32.HI R0, RZ, 0x5, R0 ;  /* 0x00000005ff007819 */ /* 0x000fe20000011400 */
[----:B------:R-:W-:Y:S01]  /*0780*/  LDGSTS.E.BYPASS.LTC128B.128 [R204+0x1800], desc[UR16][R32.64] ;  /* 0x0180000020cc7fae */ /* 0x000fe2000b901d50 */
[----:B------:R-:W-:-:S02]  /*0790*/  IMAD.SHL.U32 R81, R4, 0x40, RZ ;  /* 0x0000004004517824 */ /* 0x000fc400078e00ff */
[----:B------:R-:W-:Y:S01]  /*07a0*/  @!P1 IMAD.IADD R27, R27, 0x1, -R14 ;  /* 0x000000011b1b9824 */ /* 0x000fe200078e0a0e */
[----:B------:R-:W-:Y:S01]  /*07b0*/  LDGSTS.E.BYPASS.LTC128B.128 [R204+0x2000], desc[UR16][R30.64] ;  /* 0x020000001ecc7fae */ /* 0x000fe2000b901d50 */
[----:B-1----:R-:W-:Y:S01]  /*07c0*/  IADD3 R28, P0, R30, UR13, RZ ;  /* 0x0000000d1e1c7c10 */ /* 0x002fe2000ff1e0ff */
[----:B------:R-:W-:Y:S01]  /*07d0*/  @!P1 VIADD R17, R17, 0x1 ;  /* 0x0000000111119836 */ /* 0x000fe20000000000 */
[----:B------:R-:W-:Y:S02]  /*07e0*/  ISETP.NE.AND P1, PT, R11, RZ, PT ;  /* 0x000000ff0b00720c */ /* 0x000fe40003f25270 */
[----:B------:R-:W-:Y:S02]  /*07f0*/  IADD3.X R29, R31, UR4, RZ, P0, !PT ;  /* 0x000000041f1d7c10 */ /* 0x000fe400087fe4ff */
[----:B------:R-:W-:Y:S02]  /*0800*/  IADD3 R24, P0, R28, UR13, RZ ;  /* 0x0000000d1c187c10 */ /* 0x000fe4000ff1e0ff */
[----:B------:R-:W-:Y:S01]  /*0810*/  ISETP.GE.U32.AND P4, PT, R27, R14, PT ;  /* 0x0000000e1b00720c */ /* 0x000fe20003f86070 */
[----:B------:R-:W-:Y:S01]  /*0820*/  LDGSTS.E.BYPASS.LTC128B.128 [R204+0x2800], desc[UR16][R28.64] ;  /* 0x028000001ccc7fae */ /* 0x000fe2000b901d50 */
[----:B------:R-:W-:-:S02]  /*0830*/  IADD3.X R25, R29, UR4, RZ, P0, !PT ;  /* 0x000000041d197c10 */ /* 0x000fc400087fe4ff */
[----:B------:R-:W-:Y:S02]  /*0840*/  IADD3 R19, P0, R22, R15, RZ ;  /* 0x0000000f16137210 */ /* 0x000fe40007f1e0ff */
[----:B---3--:R-:W-:Y:S01]  /*0850*/  @!P3 ISETP.NE.U32.AND P2, PT, R8, RZ, PT ;  /* 0x000000ff0800b20c */ /* 0x008fe20003f45070 */
[----:B------:R-:W-:Y:S01]  /*0860*/  LDGSTS.E.BYPASS.LTC128B.128 [R204+0x3000], desc[UR16][R24.64] ;  /* 0x0300000018cc7fae */ /* 0x000fe2000b901d50 */
[----:B------:R-:W-:Y:S01]  /*0870*/  LEA.HI.X.SX32 R22, R15, R23, 0x1, P0 ;  /* 0x000000170f167211 */ /* 0x000fe200000f0eff */
[----:B------:R-:W-:Y:S01]  /*0880*/  IMAD.WIDE.U32 R26, R19, UR8, R20 ;  /* 0x00000008131a7c25 */ /* 0x000fe2000f8e0014 */
[----:B------:R-:W-:Y:S02]  /*0890*/  ISETP.GE.AND P0, PT, R16, RZ, PT ;  /* 0x000000ff1000720c */ /* 0x000fe40003f06270 */
[----:B------:R-:W-:Y:S01]  /*08a0*/  @!P3 ISETP.NE.AND.EX P2, PT, R9, RZ, PT, P2 ;  /* 0x000000ff0900b20c */ /* 0x000fe20003f45320 */
[C---:B------:R-:W-:Y:S01]  /*08b0*/  IMAD R8, R22.reuse, UR8, RZ ;  /* 0x0000000816087c24 */ /* 0x040fe2000f8e02ff */
[----:B------:R-:W-:Y:S01]  /*08c0*/  @P4 IADD3 R17, R17, 0x1, RZ ;  /* 0x0000000111114810 */ /* 0x000fe20007ffe0ff */
[----:B------:R-:W-:Y:S01]  /*08d0*/  IMAD R22, R22, UR10, RZ ;  /* 0x0000000a16167c24 */ /* 0x000fe2000f8e02ff */
[----:B--2---:R-:W-:Y:S01]  /*08e0*/  @!P3 SEL R3, R3, RZ, P2 ;  /* 0x000000ff0303b207 */ /* 0x004fe20001000000 */
[C---:B------:R-:W-:Y:S01]  /*08f0*/  IMAD R8, R19.reuse, UR9, R8 ;  /* 0x0000000913087c24 */ /* 0x040fe2000f8e0208 */
[----:B------:R-:W-:Y:S01]  /*0900*/  ULDC.64 UR8, c[0x0][0x220] ;  /* 0x0000880000087ab9 */ /* 0x000fe20000000a00 */
[----:B------:R-:W-:Y:S01]  /*0910*/  IMAD R22, R19, UR11, R22 ;  /* 0x0000000b13167c24 */ /* 0x000fe2000f8e0216 */
[----:B------:R-:W-:Y:S01]  /*0920*/  @!P3 IADD3 R83, R3, R2, -R15 ;  /* 0x000000020353b210 */ /* 0x000fe20007ffe80f */
[----:B------:R-:W-:Y:S01]  /*0930*/  IMAD.IADD R27, R27, 0x1, R8 ;  /* 0x000000011b1b7824 */ /* 0x000fe200078e0208 */
[----:B------:R-:W-:Y:S01]  /*0940*/  LOP3.LUT R80, R80, 0x1c0, RZ, 0xc0, !PT ;  /* 0x000001c050507812 */ /* 0x000fe200078ec0ff */
[----:B------:R-:W-:Y:S01]  /*0950*/  IMAD R8, R12, UR6, RZ ;  /* 0x000000060c087c24 */ /* 0x000fe2000f8e02ff */
[----:B------:R-:W-:Y:S01]  /*0960*/  IADD3 R3, R83, 0x3f, RZ ;  /* 0x0000003f53037810 */ /* 0x000fe20007ffe0ff */
[----:B------:R-:W-:Y:S01]  /*0970*/  IMAD.WIDE.U32 R20, R19, UR10, R20 ;  /* 0x0000000a13147c25 */ /* 0x000fe2000f8e0014 */
[----:B------:R-:W-:-:S02]  /*0980*/  LOP3.LUT R81, R81, 0xfffffe00, RZ, 0xc0, !PT ;  /* 0xfffffe0051517812 */ /* 0x000fc400078ec0ff */
[----:B------:R-:W-:Y:S01]  /*0990*/  SHF.R.S32.HI R2, RZ, 0x1f, R3 ;  /* 0x0000001fff027819 */ /* 0x000fe20000011403 */
[C---:B------:R-:W-:Y:S02]  /*09a0*/  IMAD R8, R13.reuse, UR7, R8 ;  /* 0x000000070d087c24 */ /* 0x040fe4000f8e0208 */
[----:B------:R-:W-:Y:S01]  /*09b0*/  IMAD.WIDE.U32 R26, R13, UR6, R26 ;  /* 0x000000060d1a7c25 */ /* 0x000fe2000f8e001a */
[----:B------:R-:W-:Y:S01]  /*09c0*/  ULDC.64 UR6, c[0x0][0x238] ;  /* 0x00008e0000067ab9 */ /* 0x000fe20000000a00 */
[----:B------:R-:W-:Y:S02]  /*09d0*/  LEA.HI R3, R2, R3, RZ, 0x6 ;  /* 0x0000000302037211 */ /* 0x000fe400078f30ff */
[----:B------:R-:W-:Y:S01]  /*09e0*/  @!P0 IMAD.MOV R17, RZ, RZ, -R17 ;  /* 0x000000ffff118224 */ /* 0x000fe200078e0a11 */
[----:B------:R-:W-:Y:S01]  /*09f0*/  @!P1 LOP3.LUT R17, RZ, R11, RZ, 0x33, !PT ;  /* 0x0000000bff119212 */ /* 0x000fe200078e33ff */
[----:B------:R-:W-:Y:S01]  /*0a00*/  IMAD.IADD R21, R21, 0x1, R22 ;  /* 0x0000000115157824 */ /* 0x000fe200078e0216 */
[----:B------:R-:W-:Y:S01]  /*0a10*/  LEA.HI.SX32 R9, R3, 0xffffffff, 0x1a ;  /* 0xffffffff03097811 */ /* 0x000fe200078fd2ff */
[----:B------:R-:W-:Y:S01]  /*0a20*/  IMAD R206, R12, UR6, RZ ;  /* 0x000000060cce7c24 */ /* 0x000fe2000f8e02ff */
[----:B------:R-:W-:Y:S01]  /*0a30*/  SHF.R.S32.HI R12, RZ, 0x1f, R17 ;  /* 0x0000001fff0c7819 */ /* 0x000fe20000011411 */
[----:B------:R-:W-:Y:S01]  /*0a40*/  IMAD.WIDE.U32 R14, R13, UR6, R20 ;  /* 0x000000060d0e7c25 */ /* 0x000fe2000f8e0014 */
[----:B------:R-:W-:-:S03]  /*0a50*/  IADD3 R18, P1, R24, UR13, RZ ;  /* 0x0000000d18127c10 */ /* 0x000fc6000ff3e0ff */
[----:B------:R-:W-:Y:S01]  /*0a60*/  IMAD R206, R13, UR7, R206 ;  /* 0x000000070dce7c24 */ /* 0x000fe2000f8e02ce */
[----:B------:R-:W-:Y:S01]  /*0a70*/  ULDC.64 UR6, c[0x0][0x260] ;  /* 0x0000980000067ab9 */ /* 0x000fe20000000a00 */
[----:B------:R-:W-:Y:S01]  /*0a80*/  IMAD.IADD R27, R27, 0x1, R8 ;  /* 0x000000011b1b7824 */ /* 0x000fe200078e0208 */
[----:B------:R-:W-:Y:S01]  /*0a90*/  IADD3.X R19, R25, UR4, RZ, P1, !PT ;  /* 0x0000000419137c10 */ /* 0x000fe20008ffe4ff */
[----:B------:R-:W-:Y:S01]  /*0aa0*/  IMAD R2, R12, UR6, RZ ;  /* 0x000000060c027c24 */ /* 0x000fe2000f8e02ff */
[----:B------:R-:W-:Y:S01]  /*0ab0*/  UIADD3 UR4, UR5, 0x4000, URZ ;  /* 0x0000400005047890 */ /* 0x000fe2000fffe03f */
[C---:B------:R-:W-:Y:S02]  /*0ac0*/  IMAD.WIDE.U32 R208, R17.reuse, UR6, R26 ;  /* 0x0000000611d07c25 */ /* 0x040fe4000f8e001a */
[----:B------:R-:W-:Y:S02]  /*0ad0*/  LDGSTS.E.BYPASS.LTC128B.128 [R204+0x3800], desc[UR16][R18.64] ;  /* 0x0380000012cc7fae */ /* 0x000fe4000b901d50 */
[----:B------:R-:W-:Y:S01]  /*0ae0*/  IMAD R211, R17, UR7, R2 ;  /* 0x0000000711d37c24 */ /* 0x000fe2000f8e0202 */
[----:B------:R-:W-:Y:S01]  /*0af0*/  SHF.R.S32.HI R2, RZ, 0x1f, R9 ;  /* 0x0000001fff027819 */ /* 0x000fe20000011409 */
[----:B------:R-:W-:Y:S01]  /*0b00*/  IMAD.IADD R207, R15, 0x1, R206 ;  /* 0x000000010fcf7824 */ /* 0x000fe200078e02ce */
[----:B------:R-:W-:Y:S01]  /*0b10*/  ULDC.64 UR6, c[0x0][0x268] ;  /* 0x00009a0000067ab9 */ /* 0x000fe20000000a00 */
[----:B------:R-:W-:Y:S01]  /*0b20*/  IMAD R11, R9, UR12, RZ ;  /* 0x0000000c090b7c24 */ /* 0x000fe2000f8e02ff */
[----:B------:R-:W-:Y:S01]  /*0b30*/  MOV R206, R14 ;  /* 0x0000000e00ce7202 */ /* 0x000fe20000000f00 */
[----:B------:R-:W-:-:S02]  /*0b40*/  IMAD.IADD R211, R209, 0x1, R211 ;  /* 0x00000001d1d37824 */ /* 0x000fc400078e02d3 */
[----:B------:R-:W-:Y:S02]  /*0b50*/  IMAD.MOV.U32 R210, RZ, RZ, R208 ;  /* 0x000000ffffd27224 */ /* 0x000fe400078e00d0 */
[----:B------:R-:W-:Y:S02]  /*0b60*/  IMAD R12, R12, UR6, RZ ;  /* 0x000000060c0c7c24 */ /* 0x000fe4000f8e02ff */
[----:B------:R-:W-:Y:S02]  /*0b70*/  IMAD R8, R2, UR18, R11 ;  /* 0x0000001202087c24 */ /* 0x000fe4000f8e020b */
[----:B------:R-:W-:-:S04]  /*0b80*/  IMAD.WIDE.U32 R14, R9, UR18, R210 ;  /* 0x00000012090e7c25 */ /* 0x000fc8000f8e00d2 */
[----:B------:R-:W-:Y:S01]  /*0b90*/  IMAD R2, R2, UR10, RZ ;  /* 0x0000000a02027c24 */ /* 0x000fe2000f8e02ff */
[----:B------:R-:W-:Y:S01]  /*0ba0*/  IADD3 R8, R15, R8, RZ ;  /* 0x000000080f087210 */ /* 0x000fe20007ffe0ff */
[----:B------:R-:W-:-:S04]  /*0bb0*/  IMAD.WIDE.U32 R206, R17, UR6, R206 ;  /* 0x0000000611ce7c25 */ /* 0x000fc8000f8e00ce */
[----:B------:R-:W-:Y:S01]  /*0bc0*/  IMAD R203, R17, UR7, R12 ;  /* 0x0000000711cb7c24 */ /* 0x000fe2000f8e020c */
[----:B------:R-:W-:Y:S01]  /*0bd0*/  ULDC.64 UR6, c[0x0][0x218] ;  /* 0x0000860000067ab9 */ /* 0x000fe20000000a00 */
[C---:B------:R-:W-:Y:S01]  /*0be0*/  IMAD R2, R9.reuse, UR11, R2 ;  /* 0x0000000b09027c24 */ /* 0x040fe2000f8e0202 */
[----:B------:R-:W-:Y:S01]  /*0bf0*/  LEA R12, P0, R14, UR6, 0x1 ;  /* 0x000000060e0c7c11 */ /* 0x000fe2000f8008ff */
[----:B------:R-:W-:Y:S01]  /*0c00*/  IMAD.WIDE.U32 R16, R9, UR10, RZ ;  /* 0x0000000a09107c25 */ /* 0x000fe2000f8e00ff */
[----:B------:R-:W-:Y:S02]  /*0c10*/  SHF.L.U32 R9, R6, 0x6, RZ ;  /* 0x0000000606097819 */ /* 0x000fe400000006ff */
[----:B------:R-:W-:Y:S01]  /*0c20*/  LEA.HI.X R13, R14, UR7, R8, 0x1, P0 ;  /* 0x000000070e0d7c11 */ /* 0x000fe200080f0c08 */
[----:B------:R-:W-:Y:S01]  /*0c30*/  IMAD.IADD R2, R17, 0x1, R2 ;  /* 0x0000000111027824 */ /* 0x000fe200078e0202 */
[----:B------:R-:W-:Y:S01]  /*0c40*/  LEA R8, P0, R16, R206, 0x6 ;  /* 0x000000ce10087211 */ /* 0x000fe200078030ff */
[----:B------:R-:W-:Y:S01]  /*0c50*/  IMAD.IADD R203, R207, 0x1, R203 ;  /* 0x00000001cfcb7824 */ /* 0x000fe200078e02cb */
[----:B------:R-:W-:Y:S01]  /*0c60*/  IADD3 R14, P1, R12, UR15, RZ ;  /* 0x0000000f0c0e7c10 */ /* 0x000fe2000ff3e0ff */
[----:B------:R1:W-:Y:S01]  /*0c70*/  LDGSTS.E.BYPASS.LTC128B.128 [R204+0x4000], desc[UR16][R12.64] ;  /* 0x040000000ccc7fae */ /* 0x0003e2000b901d50 */
[----:B------:R-:W-:-:S02]  /*0c80*/  LOP3.LUT R9, R9, 0x1c0, RZ, 0xc0, !PT ;  /* 0x000001c009097812 */ /* 0x000fc400078ec0ff */
[----:B------:R-:W-:Y:S02]  /*0c90*/  LEA.HI.X R17, R16, R203, R2, 0x6, P0 ;  /* 0x000000cb10117211 */ /* 0x000fe400000f3402 */
[----:B------:R-:W-:Y:S02]  /*0ca0*/  IADD3.X R15, R13, UR14, RZ, P1, !PT ;  /* 0x0000000e0d0f7c10 */ /* 0x000fe40008ffe4ff */
[----:B------:R-:W-:Y:S02]  /*0cb0*/  IADD3 R22, P0, R14, UR15, RZ ;  /* 0x0000000f0e167c10 */ /* 0x000fe4000ff1e0ff */
[----:B------:R-:W-:Y:S01]  /*0cc0*/  SHF.R.S32.HI R2, RZ, 0x4, R7 ;  /* 0x00000004ff027819 */ /* 0x000fe20000011407 */
[----:B------:R2:W-:Y:S01]  /*0cd0*/  LDGSTS.E.BYPASS.LTC128B.128 [R204+0x4800], desc[UR16][R14.64] ;  /* 0x048000000ecc7fae */ /* 0x0005e2000b901d50 */
[----:B------:R-:W-:Y:S02]  /*0ce0*/  IADD3.X R23, R15, UR14, RZ, P0, !PT ;  /* 0x0000000e0f177c10 */ /* 0x000fe400087fe4ff */
[----:B------:R-:W-:-:S02]  /*0cf0*/  IADD3 R20, P0, R22, UR15, RZ ;  /* 0x0000000f16147c10 */ /* 0x000fc4000ff1e0ff */
[----:B------:R-:W-:Y:S01]  /*0d00*/  LEA.HI R7, R7, R2, RZ, 0x1 ;  /* 0x0000000207077211 */ /* 0x000fe200078f08ff */
[----:B------:R-:W-:Y:S01]  /*0d10*/  LDGSTS.E.BYPASS.LTC128B.128 [R204+0x5000], desc[UR16][R22.64] ;  /* 0x0500000016cc7fae */ /* 0x000fe2000b901d50 */
[----:B------:R-:W-:Y:S02]  /*0d20*/  IADD3.X R21, R23, UR14, RZ, P0, !PT ;  /* 0x0000000e17157c10 */ /* 0x000fe400087fe4ff */
[----:B------:R-:W-:Y:S02]  /*0d30*/  LOP3.LUT R7, R7, 0xfffffffe, RZ, 0xc0, !PT ;  /* 0xfffffffe07077812 */ /* 0x000fe400078ec0ff */
[----:B------:R-:W-:Y:S01]  /*0d40*/  LOP3.LUT R10, R9, 0x8, R10, 0xf8, !PT ;  /* 0x00000008090a7812 */ /* 0x000fe200078ef80a */
[----:B------:R3:W-:Y:S01]  /*0d50*/  LDGSTS.E.BYPASS.LTC128B.128 [R204+0x5800], desc[UR16][R20.64] ;  /* 0x0580000014cc7fae */ /* 0x0007e2000b901d50 */
[----:B------:R-:W-:Y:S01]  /*0d60*/  SHF.R.U32.HI R9, RZ, 0x3, R9 ;  /* 0x00000003ff097819 */ /* 0x000fe20000011609 */
[----:B------:R-:W-:Y:S02]  /*0d70*/  IMAD.IADD R2, R2, 0x1, -R7 ;  /* 0x0000000102027824 */ /* 0x000fe400078e0a07 */
[----:B------:R-:W0:Y:S01]  /*0d80*/  LDGDEPBAR ;  /* 0x00000000000079af */ /* 0x000e220000000000 */
[----:B-1----:R-:W-:-:S02]  /*0d90*/  LEA R12, P0, R8, UR8, 0x1 ;  /* 0x00000008080c7c11 */ /* 0x002fc4000f8008ff */
[----:B------:R-:W-:Y:S02]  /*0da0*/  SHF.L.U32 R7, R2, 0x3, RZ ;  /* 0x0000000302077819 */ /* 0x000fe400000006ff */
[----:B------:R-:W-:Y:S02]  /*0db0*/  LEA.HI.X R13, R8, UR9, R17, 0x1, P0 ;  /* 0x00000009080d7c11 */ /* 0x000fe400080f0c11 */
[----:B------:R-:W-:Y:S02]  /*0dc0*/  LOP3.LUT R7, R80, 0x8, R7, 0xf8, !PT ;  /* 0x0000000850077812 */ /* 0x000fe400078ef807 */
[----:B------:R-:W-:Y:S02]  /*0dd0*/  SHF.R.U32.HI R80, RZ, 0x3, R80 ;  /* 0x00000003ff507819 */ /* 0x000fe40000011650 */
[----:B--2---:R-:W-:Y:S02]  /*0de0*/  IADD3 R14, P0, R12, UR20, RZ ;  /* 0x000000140c0e7c10 */ /* 0x004fe4000ff1e0ff */
[----:B------:R-:W-:-:S02]  /*0df0*/  LOP3.LUT R80, R7, R80, RZ, 0x3c, !PT ;  /* 0x0000005007507212 */ /* 0x000fc400078e3cff */
[----:B------:R-:W-:Y:S02]  /*0e00*/  LOP3.LUT R9, R10, R9, RZ, 0x3c, !PT ;  /* 0x000000090a097212 */ /* 0x000fe400078e3cff */
[----:B------:R-:W-:Y:S01]  /*0e10*/  LEA R7, R0, R81, 0xa ;  /* 0x0000005100077211 */ /* 0x000fe200078e50ff */
[----:B------:R-:W-:Y:S01]  /*0e20*/  IMAD.MOV.U32 R0, RZ, RZ, 0x20 ;  /* 0x00000020ff007424 */ /* 0x000fe200078e00ff */
[----:B------:R-:W-:Y:S01]  /*0e30*/  IADD3 R16, P1, R14, UR20, RZ ;  /* 0x000000140e107c10 */ /* 0x000fe2000ff3e0ff */
[----:B------:R-:W-:Y:S01]  /*0e40*/  IMAD R2, R2, 0x200, R9 ;  /* 0x0000020002027824 */ /* 0x000fe200078e0209 */
[----:B------:R-:W-:Y:S01]  /*0e50*/  IADD3.X R15, R13, UR19, RZ, P0, !PT ;  /* 0x000000130d0f7c10 */ /* 0x000fe200087fe4ff */
[----:B------:R-:W-:Y:S01]  /*0e60*/  IMAD.IADD R202, R7, 0x1, R80 ;  /* 0x0000000107ca7824 */ /* 0x000fe200078e0250 */
[----:B------:R-:W-:Y:S01]  /*0e70*/  IADD3 R18, P0, R16, UR20, RZ ;  /* 0x0000001410127c10 */ /* 0x000fe2000ff1e0ff */
[----:B------:R-:W-:-:S04]  /*0e80*/  DEPBAR.LE SB0, 0x0 ;  /* 0x000080000000791a */ /* 0x000fc80000000000 */
[----:B------:R-:W-:Y:S01]  /*0e90*/  BAR.SYNC.DEFER_BLOCKING 0x0 ;  /* 0x0000000000007b1d */ /* 0x000fe20000010000 */
[----:B------:R-:W-:Y:S02]  /*0ea0*/  IADD3.X R17, R15, UR19, RZ, P1, !PT ;  /* 0x000000130f117c10 */ /* 0x000fe40008ffe4ff */
[----:B------:R-:W-:Y:S02]  /*0eb0*/  LEA R105, R2, UR5, 0x1 ;  /* 0x0000000502697c11 */ /* 0x000fe4000f8e08ff */
[----:B------:R-:W-:Y:S02]  /*0ec0*/  IADD3.X R19, R17, UR19, RZ, P0, !PT ;  /* 0x0000001311137c10 */ /* 0x000fe400087fe4ff */
[----:B------:R-:W-:Y:S02]  /*0ed0*/  LEA R202, R202, UR5, 0x1 ;  /* 0x00000005caca7c11 */ /* 0x000fe4000f8e08ff */
[----:B------:R-:W-:Y:S02]  /*0ee0*/  LOP3.LUT P0, RZ, R6, 0x2, RZ, 0xc0, !PT ;  /* 0x0000000206ff7812 */ /* 0x000fe4000780c0ff */
[----:B------:R-:W-:-:S02]  /*0ef0*/  LOP3.LUT P1, RZ, R5, 0x2, RZ, 0xc0, !PT ;  /* 0x0000000205ff7812 */ /* 0x000fc4000782c0ff */
[----:B------:R-:W-:Y:S02]  /*0f00*/  SEL R4, R0, 0xffffffe0, !P0 ;  /* 0xffffffe000047807 */ /* 0x000fe40004000000 */
[----:B------:R-:W-:Y:S01]  /*0f10*/  LEA R201, R2, UR4, 0x1 ;  /* 0x0000000402c97c11 */ /* 0x000fe2000f8e08ff */
[----:B------:R-:W-:Y:S01]  /*0f20*/  IMAD.MOV.U32 R2, RZ, RZ, 0x40 ;  /* 0x00000040ff027424 */ /* 0x000fe200078e00ff */
[----:B------:R-:W-:Y:S01]  /*0f30*/  SEL R0, R0, 0xffffffe0, !P1 ;  /* 0xffffffe000007807 */ /* 0x000fe20004800000 */
[----:B------:R-:W-:Y:S01]  /*0f40*/  ULDC UR4, c[0x0][0x39c] ;  /* 0x0000e70000047ab9 */ /* 0x000fe20000000800 */
[----:B------:R-:W-:Y:S01]  /*0f50*/  LOP3.LUT P0, RZ, R6, 0x4, RZ, 0xc0, !PT ;  /* 0x0000000406ff7812 */ /* 0x000fe2000780c0ff */
[----:B------:R-:W-:Y:S01]  /*0f60*/  IMAD.IADD R199, R201, 0x1, R4 ;  /* 0x00000001c9c77824 */ /* 0x000fe200078e0204 */
[----:B------:R-:W-:Y:S02]  /*0f70*/  IADD3 R200, R202, R0, RZ ;  /* 0x00000000cac87210 */ /* 0x000fe40007ffe0ff */
[----:B------:R-:W-:Y:S01]  /*0f80*/  LOP3.LUT P1, RZ, R5, 0x4, RZ, 0xc0, !PT ;  /* 0x0000000405ff7812 */ /* 0x000fe2000782c0ff */
[----:B------:R-:W-:Y:S01]  /*0f90*/  @!PT LDS RZ, [RZ] ;  /* 0x00000000fffff984 */ /* 0x000fe20000000800 */
[----:B------:R-:W-:Y:S01]  /*0fa0*/  @!PT LDS RZ, [RZ] ;  /* 0x00000000fffff984 */ /* 0x000fe20000000800 */
[----:B------:R-:W-:Y:S01]  /*0fb0*/  @!PT LDS RZ, [RZ] ;  /* 0x00000000fffff984 */ /* 0x000fe20000000800 */
[----:B------:R-:W-:Y:S01]  /*0fc0*/  LDGSTS.E.BYPASS.LTC128B.128 [R204+0x6000], desc[UR16][R12.64] ;  /* 0x060000000ccc7fae */ /* 0x000fe2000b901d50 */
[----:B------:R-:W-:-:S02]  /*0fd0*/  IADD3 R197, R201, 0x40, RZ ;  /* 0x00000040c9c57810 */ /* 0x000fc40007ffe0ff */
[----:B------:R-:W-:Y:S01]  /*0fe0*/  SEL R2, R2, 0xffffffc0, !P1 ;  /* 0xffffffc002027807 */ /* 0x000fe20004800000 */
[----:B------:R-:W-:Y:S04]  /*0ff0*/  LDGSTS.E.BYPASS.LTC128B.128 [R204+0x6800], desc[UR16][R14.64] ;  /* 0x068000000ecc7fae */ /* 0x000fe8000b901d50 */
[----:B------:R-:W-:Y:S01]  /*1000*/  LDGSTS.E.BYPASS.LTC128B.128 [R204+0x7000], desc[UR16][R16.64] ;  /* 0x0700000010cc7fae */ /* 0x000fe2000b901d50 */
[----:B------:R-:W-:Y:S01]  /*1010*/  @P0 VIADD R197, R201, 0xffffffc0 ;  /* 0xffffffc0c9c50836 */ /* 0x000fe20000000000 */
[----:B------:R-:W-:Y:S01]  /*1020*/  ISETP.GE.AND P0, PT, R83, 0x41, PT ;  /* 0x000000415300780c */ /* 0x000fe20003f06270 */
[----:B------:R-:W-:Y:S01]  /*1030*/  IMAD.IADD R198, R202, 0x1, R2 ;  /* 0x00000001cac67824 */ /* 0x000fe200078e0202 */
[----:B------:R1:W-:Y:S02]  /*1040*/  LDGSTS.E.BYPASS.LTC128B.128 [R204+0x7800], desc[UR16][R18.64] ;  /* 0x0780000012cc7fae */ /* 0x0003e4000b901d50 */
[----:B------:R-:W-:Y:S01]  /*1050*/  IADD3 R188, R4, R197, RZ ;  /* 0x000000c504bc7210 */ /* 0x000fe20007ffe0ff */
[----:B------:R-:W-:Y:S01]  /*1060*/  IMAD.IADD R196, R0, 0x1, R198 ;  /* 0x0000000100c47824 */ /* 0x000fe200078e02c6 */
[----:B------:R-:W-:Y:S04]  /*1070*/  LDSM.16.M88.4 R8, [R202] ;  /* 0x00000000ca08783b */ /* 0x000fe80000000200 */
[----:B------:R-:W2:Y:S04]  /*1080*/  LDSM.16.M88.4 R44, [R105+0x4000] ;  /* 0x00400000692c783b */ /* 0x000ea80000000200 */
[----:B------:R-:W4:Y:S04]  /*1090*/  LDSM.16.M88.4 R28, [R202+0x2000] ;  /* 0x00200000ca1c783b */ /* 0x000f280000000200 */
[----:B------:R-:W-:Y:S04]  /*10a0*/  LDSM.16.M88.4 R24, [R200] ;  /* 0x00000000c818783b */ /* 0x000fe80000000200 */
[----:B------:R-:W4:Y:S04]  /*10b0*/  LDSM.16.M88.4 R48, [R199] ;  /* 0x00000000c730783b */ /* 0x000f280000000200 */
[----:B---3--:R-:W3:Y:S04]  /*10c0*/  LDSM.16.M88.4 R20, [R200+0x2000] ;  /* 0x00200000c814783b */ /* 0x008ee80000000200 */
[----:B------:R-:W-:Y:S04]  /*10d0*/  LDSM.16.M88.4 R76, [R197] ;  /* 0x00000000c54c783b */ /* 0x000fe80000000200 */
[----:B-1----:R-:W1:Y:S04]  /*10e0*/  LDSM.16.M88.4 R16, [R198] ;  /* 0x00000000c610783b */ /* 0x002e680000000200 */
[----:B------:R-:W1:Y:S04]  /*10f0*/  LDSM.16.M88.4 R12, [R198+0x2000] ;  /* 0x00200000c60c783b */ /* 0x000e680000000200 */
[----:B------:R-:W1:Y:S04]  /*1100*/  LDSM.16.M88.4 R68, [R105+0x4800] ;  /* 0x004800006944783b */ /* 0x000e680000000200 */
[----:B------:R-:W-:Y:S01]  /*1110*/  LDSM.16.M88.4 R72, [R188] ;  /* 0x00000000bc48783b */ /* 0x000fe20000000200 */
[-C--:B--2---:R-:W-:Y:S03]  /*1120*/  HMMA.16816.F32.BF16 R64, R8, R44.reuse, RZ ;  /* 0x0000002c0840723c */ /* 0x084fe600000418ff */
[----:B------:R-:W2:Y:S04]  /*1130*/  LDSM.16.M88.4 R40, [R196] ;  /* 0x00000000c428783b */ /* 0x000ea80000000200 */
[----:B------:R-:W2:Y:S01]  /*1140*/  LDSM.16.M88.4 R36, [R196+0x2000] ;  /* 0x00200000c424783b */ /* 0x000ea20000000200 */
[----:B----4-:R-:W-:Y:S03]  /*1150*/  HMMA.16816.F32.BF16 R32, R28, R44, RZ ;  /* 0x0000002c1c20723c */ /* 0x010fe600000418ff */
[----:B------:R-:W4:Y:S04]  /*1160*/  LDSM.16.M88.4 R60, [R199+0x800] ;  /* 0x00080000c73c783b */ /* 0x000f280000000200 */
[----:B------:R-:W0:Y:S09]  /*1170*/  LDGDEPBAR ;  /* 0x00000000000079af */ /* 0x000e320000000000 */
[-C--:B------:R-:W-:Y:S08]  /*1180*/  HMMA.16816.F32.BF16 R64, R24, R48.reuse, R64 ;  /* 0x000000301840723c */ /* 0x080ff00000041840 */
[----:B---3--:R-:W-:Y:S06]  /*1190*/  HMMA.16816.F32.BF16 R4, R20, R48, R32 ;  /* 0x000000301404723c */ /* 0x008fec0000041820 */
[-C--:B------:R-:W-:Y:S06]  /*11a0*/  HMMA.16816.F32.BF16 R32, R8, R46.reuse, RZ ;  /* 0x0000002e0820723c */ /* 0x080fec00000418ff */
[----:B------:R-:W-:Y:S06]  /*11b0*/  HMMA.16816.F32.BF16 R44, R28, R46, RZ ;  /* 0x0000002e1c2c723c */ /* 0x000fec00000418ff */
[-C--:B-1----:R-:W-:Y:S06]  /*11c0*/  HMMA.16816.F32.BF16 R64, R16, R76.reuse, R64 ;  /* 0x0000004c1040723c */ /* 0x082fec0000041840 */
[----:B------:R-:W-:Y:S06]  /*11d0*/  HMMA.16816.F32.BF16 R4, R12, R76, R4 ;  /* 0x0000004c0c04723c */ /* 0x000fec0000041804 */
[-C--:B------:R-:W-:Y:S06]  /*11e0*/  HMMA.16816.F32.BF16 R32, R24, R50.reuse, R32 ;  /* 0x000000321820723c */ /* 0x080fec0000041820 */
[----:B------:R-:W-:Y:S01]  /*11f0*/  HMMA.16816.F32.BF16 R44, R20, R50, R44 ;  /* 0x00000032142c723c */ /* 0x000fe2000004182c */
[----:B------:R-:W1:Y:S05]  /*1200*/  LDSM.16.M88.4 R48, [R197+0x800] ;  /* 0x00080000c530783b */ /* 0x000e6a0000000200 */
[----:B------:R-:W-:Y:S06]  /*1210*/  HMMA.16816.F32.BF16 R52, R28, R68, RZ ;  /* 0x000000441c34723c */ /* 0x000fec00000418ff */
[-C--:B--2---:R-:W-:Y:S06]  /*1220*/  HMMA.16816.F32.BF16 R64, R40, R72.reuse, R64 ;  /* 0x000000482840723c */ /* 0x084fec0000041840 */
[----:B------:R-:W-:Y:S06]  /*1230*/  HMMA.16816.F32.BF16 R4, R36, R72, R4 ;  /* 0x000000482404723c */ /* 0x000fec0000041804 */
[----:B------:R-:W-:Y:S06]  /*1240*/  HMMA.16816.F32.BF16 R32, R16, R78, R32 ;  /* 0x0000004e1020723c */ /* 0x000fec0000041820 */
[----:B------:R-:W-:Y:S06]  /*1250*/  HMMA.16816.F32.BF16 R56, R8, R68, RZ ;  /* 0x000000440838723c */ /* 0x000fec00000418ff */
[----:B------:R-:W-:Y:S01]  /*1260*/  HMMA.16816.F32.BF16 R44, R12, R78, R44 ;  /* 0x0000004e0c2c723c */ /* 0x000fe2000004182c */
[----:B------:R-:W-:Y:S01]  /*1270*/  FMUL.FTZ R64, R64, UR4 ;  /* 0x0000000440407c20 */ /* 0x000fe20008410000 */
[----:B------:R-:W-:Y:S01]  /*1280*/  FMUL.FTZ R65, R65, UR4 ;  /* 0x0000000441417c20 */ /* 0x000fe20008410000 */
[----:B------:R-:W-:Y:S01]  /*1290*/  FMUL.FTZ R88, R66, UR4 ;  /* 0x0000000442587c20 */ /* 0x000fe20008410000 */
[----:B------:R-:W-:Y:S01]  /*12a0*/  FMUL.FTZ R82, R67, UR4 ;  /* 0x0000000443527c20 */ /* 0x000fe20008410000 */
[----:B------:R-:W-:Y:S01]  /*12b0*/  MUFU.TANH R84, R64 ;  /* 0x0000004000547308 */ /* 0x000fe20000002400 */
[----:B----4-:R-:W-:Y:S01]  /*12c0*/  HMMA.16816.F32.BF16 R52, R20, R60, R52 ;  /* 0x0000003c1434723c */ /* 0x010fe20000041834 */
[----:B------:R-:W-:Y:S01]  /*12d0*/  FMUL.FTZ R4, R4, UR4 ;  /* 0x0000000404047c20 */ /* 0x000fe20008410000 */
[----:B------:R-:W-:Y:S01]  /*12e0*/  FMUL.FTZ R89, R5, UR4 ;  /* 0x0000000405597c20 */ /* 0x000fe20008410000 */
[----:B------:R-:W-:Y:S01]  /*12f0*/  FMUL.FTZ R94, R6, UR4 ;  /* 0x00000004065e7c20 */ /* 0x000fe20008410000 */
[----:B------:R-:W-:Y:S01]  /*1300*/  FMUL.FTZ R86, R7, UR4 ;  /* 0x0000000407567c20 */ /* 0x000fe20008410000 */
[----:B------:R-:W-:Y:S01]  /*1310*/  LDSM.16.M88.4 R76, [R197+0x1000] ;  /* 0x00100000c54c783b */ /* 0x000fe20000000200 */
[----:B------:R-:W-:Y:S01]  /*1320*/  HMMA.16816.F32.BF16 R32, R40, R74, R32 ;  /* 0x0000004a2820723c */ /* 0x000fe20000041820 */
[----:B------:R2:W3:Y:S05]  /*1330*/  MUFU.TANH R85, R65 ;  /* 0x0000004100557308 */ /* 0x0004ea0000002400 */
[----:B------:R-:W-:Y:S03]  /*1340*/  HMMA.16816.F32.BF16 R56, R24, R60, R56 ;  /* 0x0000003c1838723c */ /* 0x000fe60000041838 */
[----:B------:R4:W-:Y:S03]  /*1350*/  MUFU.TANH R87, R4 ;  /* 0x0000000400577308 */ /* 0x0009e60000002400 */
[----:B------:R-:W-:Y:S05]  /*1360*/  HMMA.16816.F32.BF16 R44, R36, R74, R44 ;  /* 0x0000004a242c723c */ /* 0x000fea000004182c */
[----:B------:R-:W-:Y:S01]  /*1370*/  MUFU.TANH R88, R88 ;  /* 0x0000005800587308 */ /* 0x000fe20000002400 */
[----:B--2---:R-:W2:Y:S01]  /*1380*/  LDSM.16.M88.4 R64, [R188+0x800] ;  /* 0x00080000bc40783b */ /* 0x004ea20000000200 */
[-C--:B------:R-:W-:Y:S05]  /*1390*/  HMMA.16816.F32.BF16 R72, R8, R70.reuse, RZ ;  /* 0x000000460848723c */ /* 0x080fea00000418ff */
[----:B------:R-:W-:Y:S01]  /*13a0*/  FMUL.FTZ R32, R32, UR4 ;  /* 0x0000000420207c20 */ /* 0x000fe20008410000 */
[----:B------:R-:W-:Y:S01]  /*13b0*/  HMMA.16816.F32.BF16 R68, R28, R70, RZ ;  /* 0x000000461c44723c */ /* 0x000fe200000418ff */
[----:B----4-:R-:W4:Y:S01]  /*13c0*/  LDSM.16.M88.4 R4, [R105+0x5000] ;  /* 0x005000006904783b */ /* 0x010f220000000200 */
[----:B------:R-:W-:Y:S01]  /*13d0*/  FMUL.FTZ R95, R33, UR4 ;  /* 0x00000004215f7c20 */ /* 0x000fe20008410000 */
[----:B------:R3:W4:Y:S01]  /*13e0*/  MUFU.TANH R93, R32 ;  /* 0x00000020005d7308 */ /* 0x0007220000002400 */
[----:B------:R-:W-:Y:S01]  /*13f0*/  FMUL.FTZ R92, R34, UR4 ;  /* 0x00000004225c7c20 */ /* 0x000fe20008410000 */
[----:B------:R-:W-:Y:S01]  /*1400*/  FMUL.FTZ R90, R35, UR4 ;  /* 0x00000004235a7c20 */ /* 0x000fe20008410000 */
[-C--:B-1----:R-:W-:Y:S05]  /*1410*/  HMMA.16816.F32.BF16 R52, R12, R48.reuse, R52 ;  /* 0x000000300c34723c */ /* 0x082fea0000041834 */
[----:B------:R-:W-:Y:S01]  /*1420*/  FMUL.FTZ R44, R44, UR4 ;  /* 0x000000042c2c7c20 */ /* 0x000fe20008410000 */
[----:B------:R-:W-:Y:S01]  /*1430*/  HMMA.16816.F32.BF16 R56, R16, R48, R56 ;  /* 0x000000301038723c */ /* 0x000fe20000041838 */
[----:B------:R-:W-:Y:S01]  /*1440*/  FMUL.FTZ R101, R45, UR4 ;  /* 0x000000042d657c20 */ /* 0x000fe20008410000 */
[----:B------:R-:W-:Y:S01]  /*1450*/  FMUL.FTZ R100, R46, UR4 ;  /* 0x000000042e647c20 */ /* 0x000fe20008410000 */
[----:B------:R1:W-:Y:S01]  /*1460*/  MUFU.TANH R99, R44 ;  /* 0x0000002c00637308 */ /* 0x0003e20000002400 */
[----:B------:R-:W-:-:S02]  /*1470*/  FMUL.FTZ R104, R47, UR4 ;  /* 0x000000042f687c20 */ /* 0x000fc40008410000 */
[-C--:B------:R-:W-:Y:S01]  /*1480*/  HMMA.16816.F32.BF16 R72, R24, R62.reuse, R72 ;  /* 0x0000003e1848723c */ /* 0x080fe20000041848 */
[----:B---3--:R-:W3:Y:S04]  /*1490*/  LDSM.16.M88.4 R32, [R199+0x1000] ;  /* 0x00100000c720783b */ /* 0x008ee80000000200 */
[----:B------:R-:W3:Y:S01]  /*14a0*/  MUFU.TANH R95, R95 ;  /* 0x0000005f005f7308 */ /* 0x000ee20000002400 */
[----:B------:R-:W-:Y:S07]  /*14b0*/  HMMA.16816.F32.BF16 R68, R20, R62, R68 ;  /* 0x0000003e1444723c */ /* 0x000fee0000041844 */
[----:B------:R-:W-:Y:S01]  /*14c0*/  MUFU.TANH R82, R82 ;  /* 0x0000005200527308 */ /* 0x000fe20000002400 */
[-C--:B--2---:R-:W-:Y:S06]  /*14d0*/  HMMA.16816.F32.BF16 R52, R36, R64.reuse, R52 ;  /* 0x000000402434723c */ /* 0x084fec0000041834 */
[----:B------:R-:W-:Y:S01]  /*14e0*/  HMMA.16816.F32.BF16 R56, R40, R64, R56 ;  /* 0x000000402838723c */ /* 0x000fe20000041838 */
[----:B------:R-:W-:Y:S05]  /*14f0*/  MUFU.TANH R89, R89 ;  /* 0x0000005900597308 */ /* 0x000fea0000002400 */
[-C--:B----4-:R-:W-:Y:S03]  /*1500*/  HMMA.16816.F32.BF16 R60, R8, R4.reuse, RZ ;  /* 0x00000004083c723c */ /* 0x090fe600000418ff */
[----:B------:R-:W-:Y:S03]  /*1510*/  MUFU.TANH R94, R94 ;  /* 0x0000005e005e7308 */ /* 0x000fe60000002400 */
[----:B-1----:R-:W-:Y:S05]  /*1520*/  HMMA.16816.F32.BF16 R44, R28, R4, RZ ;  /* 0x000000041c2c723c */ /* 0x002fea00000418ff */
[----:B------:R-:W-:Y:S01]  /*1530*/  MUFU.TANH R86, R86 ;  /* 0x0000005600567308 */ /* 0x000fe20000002400 */
[----:B------:R-:W-:Y:S01]  /*1540*/  HMMA.16816.F32.BF16 R68, R12, R50, R68 ;  /* 0x000000320c44723c */ /* 0x000fe20000041844 */
[----:B------:R-:W-:Y:S01]  /*1550*/  FMUL.FTZ R52, R52, UR4 ;  /* 0x0000000434347c20 */ /* 0x000fe20008410000 */
[----:B------:R-:W-:Y:S01]  /*1560*/  FMUL.FTZ R97, R53, UR4 ;  /* 0x0000000435617c20 */ /* 0x000fe20008410000 */
[----:B------:R-:W-:Y:S01]  /*1570*/  FMUL.FTZ R98, R54, UR4 ;  /* 0x0000000436627c20 */ /* 0x000fe20008410000 */
[----:B------:R-:W-:-:S02]  /*1580*/  FMUL.FTZ R96, R55, UR4 ;  /* 0x0000000437607c20 */ /* 0x000fc40008410000 */
[----:B------:R-:W-:Y:S01]  /*1590*/  HMMA.16816.F32.BF16 R72, R16, R50, R72 ;  /* 0x000000321048723c */ /* 0x000fe20000041848 */
[----:B------:R1:W-:Y:S01]  /*15a0*/  MUFU.TANH R91, R52 ;  /* 0x00000034005b7308 */ /* 0x0003e20000002400 */
[----:B------:R-:W2:Y:S01]  /*15b0*/  LDSM.16.M88.4 R48, [R188+0x1000] ;  /* 0x00100000bc30783b */ /* 0x000ea20000000200 */
[----:B------:R-:W-:Y:S01]  /*15c0*/  FMUL.FTZ R56, R56, UR4 ;  /* 0x0000000438387c20 */ /* 0x000fe20008410000 */
[----:B------:R-:W-:Y:S01]  /*15d0*/  FMUL.FTZ R57, R57, UR4 ;  /* 0x0000000439397c20 */ /* 0x000fe20008410000 */
[----:B------:R-:W-:Y:S01]  /*15e0*/  FMUL.FTZ R58, R58, UR4 ;  /* 0x000000043a3a7c20 */ /* 0x000fe20008410000 */
[-C--:B---3--:R-:W-:Y:S01]  /*15f0*/  HMMA.16816.F32.BF16 R60, R24, R32.reuse, R60 ;  /* 0x00000020183c723c */ /* 0x088fe2000004183c */
[----:B------:R-:W-:Y:S02]  /*1600*/  FMUL.FTZ R59, R59, UR4 ;  /* 0x000000043b3b7c20 */ /* 0x000fe40008410000 */
[----:B------:R-:W3:Y:S03]  /*1610*/  MUFU.TANH R102, R56 ;  /* 0x0000003800667308 */ /* 0x000ee60000002400 */
[----:B------:R-:W-:Y:S05]  /*1620*/  HMMA.16816.F32.BF16 R44, R20, R32, R44 ;  /* 0x00000020142c723c */ /* 0x000fea000004182c */
[----:B------:R-:W4:Y:S01]  /*1630*/  MUFU.TANH R103, R57 ;  /* 0x0000003900677308 */ /* 0x000f220000002400 */
[----:B-1----:R1:W3:Y:S01]  /*1640*/  LDSM.16.M88.4 R52, [R105+0x5800] ;  /* 0x005800006934783b */ /* 0x0022e20000000200 */
[-C--:B------:R-:W-:Y:S06]  /*1650*/  HMMA.16816.F32.BF16 R68, R36, R66.reuse, R68 ;  /* 0x000000422444723c */ /* 0x080fec0000041844 */
[----:B------:R-:W-:Y:S01]  /*1660*/  MUFU.TANH R138, R58 ;  /* 0x0000003a008a7308 */ /* 0x000fe20000002400 */
[----:B------:R-:W-:Y:S01]  /*1670*/  HMMA.16816.F32.BF16 R72, R40, R66, R72 ;  /* 0x000000422848723c */ /* 0x000fe20000041848 */
[----:B------:R-:W4:Y:S05]  /*1680*/  LDSM.16.M88.4 R64, [R199+0x1800] ;  /* 0x00180000c740783b */ /* 0x000f2a0000000200 */
[-C--:B------:R-:W-:Y:S01]  /*1690*/  HMMA.16816.F32.BF16 R60, R16, R76.reuse, R60 ;  /* 0x0000004c103c723c */ /* 0x080fe2000004183c */
[----:B------:R2:W-:Y:S05]  /*16a0*/  MUFU.TANH R132, R59 ;  /* 0x0000003b00847308 */ /* 0x0005ea0000002400 */
[----:B------:R-:W-:Y:S03]  /*16b0*/  HMMA.16816.F32.BF16 R44, R12, R76, R44 ;  /* 0x0000004c0c2c723c */ /* 0x000fe6000004182c */
[----:B------:R-:W-:Y:S02]  /*16c0*/  MUFU.TANH R92, R92 ;  /* 0x0000005c005c7308 */ /* 0x000fe40000002400 */
[----:B------:R-:W-:Y:S01]  /*16d0*/  FMUL.FTZ R68, R68, UR4 ;  /* 0x0000000444447c20 */ /* 0x000fe20008410000 */
[----:B------:R-:W-:Y:S01]  /*16e0*/  FMUL.FTZ R69, R69, UR4 ;  /* 0x0000000445457c20 */ /* 0x000fe20008410000 */
[----:B------:R-:W-:-:S04]  /*16f0*/  FMUL.FTZ R176, R71, UR4 ;  /* 0x0000000447b07c20 */ /* 0x000fc80008410000 */
[----:B-1----:R-:W-:Y:S01]  /*1700*/  MUFU.TANH R105, R68 ;  /* 0x0000004400697308 */ /* 0x002fe20000002400 */
[-C--:B--2---:R-:W-:Y:S01]  /*1710*/  HMMA.16816.F32.BF16 R56, R8, R6.reuse, RZ ;  /* 0x000000060838723c */ /* 0x084fe200000418ff */
[----:B------:R-:W-:Y:S01]  /*1720*/  FMUL.FTZ R72, R72, UR4 ;  /* 0x0000000448487c20 */ /* 0x000fe20008410000 */
[----:B------:R-:W-:Y:S01]  /*1730*/  FMUL.FTZ R73, R73, UR4 ;  /* 0x0000000449497c20 */ /* 0x000fe20008410000 */
[----:B------:R-:W-:Y:S01]  /*1740*/  FMUL.FTZ R74, R74, UR4 ;  /* 0x000000044a4a7c20 */ /* 0x000fe20008410000 */
[----:B------:R-:W-:Y:S02]  /*1750*/  FMUL.FTZ R75, R75, UR4 ;  /* 0x000000044b4b7c20 */ /* 0x000fe40008410000 */
[----:B------:R-:W-:Y:S01]  /*1760*/  HMMA.16816.F32.BF16 R4, R28, R6, RZ ;  /* 0x000000061c04723c */ /* 0x000fe200000418ff */
[----:B------:R1:W-:Y:S05]  /*1770*/  MUFU.TANH R113, R69 ;  /* 0x0000004500717308 */ /* 0x0003ea0000002400 */
[-C--:B------:R-:W-:Y:S03]  /*1780*/  HMMA.16816.F32.BF16 R60, R40, R48.reuse, R60 ;  /* 0x00000030283c723c */ /* 0x080fe6000004183c */
[----:B------:R-:W2:Y:S03]  /*1790*/  MUFU.TANH R72, R72 ;  /* 0x0000004800487308 */ /* 0x000ea60000002400 */
[----:B------:R-:W-:Y:S05]  /*17a0*/  HMMA.16816.F32.BF16 R44, R36, R48, R44 ;  /* 0x00000030242c723c */ /* 0x000fea000004182c */
[----:B------:R-:W2:Y:S01]  /*17b0*/  MUFU.TANH R73, R73 ;  /* 0x0000004900497308 */ /* 0x000ea20000002400 */
[----:B------:R-:W-:Y:S01]  /*17c0*/  HMMA.16816.F32.BF16 R56, R24, R34, R56 ;  /* 0x000000221838723c */ /* 0x000fe20000041838 */
[----:B------:R-:W-:-:S02]  /*17d0*/  FMUL.FTZ R48, R70, UR4 ;  /* 0x0000000446307c20 */ /* 0x000fc40008410000 */
[----:B-1----:R-:W1:Y:S03]  /*17e0*/  LDSM.16.M88.4 R68, [R197+0x1800] ;  /* 0x00180000c544783b */ /* 0x002e660000000200 */
[----:B------:R-:W-:Y:S01]  /*17f0*/  HMMA.16816.F32.BF16 R4, R20, R34, R4 ;  /* 0x000000221404723c */ /* 0x000fe20000041804 */
[----:B------:R-:W-:Y:S05]  /*1800*/  MUFU.TANH R90, R90 ;  /* 0x0000005a005a7308 */ /* 0x000fea0000002400 */
[C---:B---3--:R-:W-:Y:S01]  /*1810*/  HMMA.16816.F32.BF16 R32, R8.reuse, R52, RZ ;  /* 0x000000340820723c */ /* 0x048fe200000418ff */
        /* <DEDUP_REMOVED lines=10> */
[-C--:B------:R-:W-:Y:S01]  /*18c0*/  HMMA.16816.F32.BF16 R56, R16, R78.reuse, R56 ;  /* 0x0000004e1038723c */ /* 0x080fe20000041838 */
[----:B------:R-:W-:Y:S05]  /*18d0*/  MUFU.TANH R145, R44 ;  /* 0x0000002c00917308 */ /* 0x000fea0000002400 */
[----:B------:R-:W-:Y:S03]  /*18e0*/  HMMA.16816.F32.BF16 R4, R12, R78, R4 ;  /* 0x0000004e0c04723c */ /* 0x000fe60000041804 */
[----:B------:R3:W-:Y:S03]  /*18f0*/  MUFU.TANH R143, R45 ;  /* 0x0000002d008f7308 */ /* 0x0007e60000002400 */
[C---:B----4-:R-:W-:Y:S05]  /*1900*/  HMMA.16816.F32.BF16 R32, R24.reuse, R64, R32 ;  /* 0x000000401820723c */ /* 0x050fea0000041820 */
[----:B------:R-:W4:Y:S01]  /*1910*/  MUFU.TANH R49, R49 ;  /* 0x0000003100317308 */ /* 0x000f220000002400 */
[----:B------:R-:W-:Y:S01]  /*1920*/  HMMA.16816.F32.BF16 R24, R24, R66, R8 ;  /* 0x000000421818723c */ /* 0x000fe20000041808 */
[----:B------:R-:W2:Y:S01]  /*1930*/  LDSM.16.M88.4 R8, [R188+0x1800] ;  /* 0x00180000bc08783b */ /* 0x000ea20000000200 */
[----:B------:R-:W-:-:S04]  /*1940*/  DEPBAR.LE SB0, 0x0 ;  /* 0x000080000000791a */ /* 0x000fc80000000000 */
[----:B------:R-:W-:Y:S01]  /*1950*/  HMMA.16816.F32.BF16 R56, R40, R50, R56 ;  /* 0x000000322838723c */ /* 0x000fe20000041838 */
[----:B------:R-:W4:Y:S05]  /*1960*/  MUFU.TANH R60, R60 ;  /* 0x0000003c003c7308 */ /* 0x000f2a0000002400 */
[----:B---3--:R-:W-:Y:S03]  /*1970*/  HMMA.16816.F32.BF16 R44, R28, R52, RZ ;  /* 0x000000341c2c723c */ /* 0x008fe600000418ff */
[----:B------:R-:W-:Y:S03]  /*1980*/  MUFU.TANH R100, R100 ;  /* 0x0000006400647308 */ /* 0x000fe60000002400 */
[----:B-1----:R-:W-:Y:S05]  /*1990*/  HMMA.16816.F32.BF16 R32, R16, R68, R32 ;  /* 0x000000441020723c */ /* 0x002fea0000041820 */
[----:B------:R-:W-:Y:S01]  /*19a0*/  MUFU.TANH R104, R104 ;  /* 0x0000006800687308 */ /* 0x000fe20000002400 */
[----:B------:R-:W-:Y:S06]  /*19b0*/  HMMA.16816.F32.BF16 R28, R28, R54, RZ ;  /* 0x000000361c1c723c */ /* 0x000fec00000418ff */
[----:B------:R-:W-:Y:S01]  /*19c0*/  HMMA.16816.F32.BF16 R24, R16, R70, R24 ;  /* 0x000000461018723c */ /* 0x000fe20000041818 */
[----:B------:R-:W-:Y:S01]  /*19d0*/  FMUL.FTZ R53, R57, UR4 ;  /* 0x0000000439357c20 */ /* 0x000fe20008410000 */
[----:B------:R-:W-:Y:S01]  /*19e0*/  FMUL.FTZ R58, R58, UR4 ;  /* 0x000000043a3a7c20 */ /* 0x000fe20008410000 */
[----:B------:R-:W-:Y:S01]  /*19f0*/  FMUL.FTZ R59, R59, UR4 ;  /* 0x000000043b3b7c20 */ /* 0x000fe20008410000 */
[----:B------:R-:W-:Y:S02]  /*1a00*/  MUFU.TANH R97, R97 ;  /* 0x0000006100617308 */ /* 0x000fe40000002400 */
[----:B------:R-:W-:Y:S01]  /*1a10*/  HMMA.16816.F32.BF16 R4, R36, R50, R4 ;  /* 0x000000322404723c */ /* 0x000fe20000041804 */
[----:B------:R-:W-:-:S04]  /*1a20*/  FMNMX.FTZ R16, R84, R85, !PT ;  /* 0x0000005554107209 */ /* 0x000fc80007810000 */
[----:B------:R-:W-:Y:S01]  /*1a30*/  FMNMX.FTZ R16, R93, R16, !PT ;  /* 0x000000105d107209 */ /* 0x000fe20007810000 */
[----:B--2---:R-:W-:Y:S01]  /*1a40*/  HMMA.16816.F32.BF16 R32, R40, R8, R32 ;  /* 0x000000082820723c */ /* 0x004fe20000041820 */
[----:B------:R-:W-:Y:S01]  /*1a50*/  FMUL.FTZ R51, R56, UR4 ;  /* 0x0000000438337c20 */ /* 0x000fe20008410000 */
[----:B------:R-:W-:Y:S04]  /*1a60*/  MUFU.TANH R53, R53 ;  /* 0x0000003500357308 */ /* 0x000fe80000002400 */
[C---:B------:R-:W-:Y:S04]  /*1a70*/  HMMA.16816.F32.BF16 R44, R20.reuse, R64, R44 ;  /* 0x00000040142c723c */ /* 0x040fe8000004182c */
[----:B------:R-:W1:Y:S02]  /*1a80*/  MUFU.TANH R51, R51 ;  /* 0x0000003300337308 */ /* 0x000e640000002400 */
[----:B------:R-:W-:Y:S06]  /*1a90*/  HMMA.16816.F32.BF16 R28, R20, R66, R28 ;  /* 0x00000042141c723c */ /* 0x000fec000004181c */
[----:B------:R-:W-:Y:S01]  /*1aa0*/  HMMA.16816.F32.BF16 R24, R40, R10, R24 ;  /* 0x0000000a2818723c */ /* 0x000fe20000041818 */
[----:B------:R-:W-:Y:S01]  /*1ab0*/  FMUL.FTZ R4, R4, UR4 ;  /* 0x0000000404047c20 */ /* 0x000fe20008410000 */
[----:B------:R-:W-:Y:S01]  /*1ac0*/  FMUL.FTZ R172, R7, UR4 ;  /* 0x0000000407ac7c20 */ /* 0x000fe20008410000 */
[----:B------:R-:W-:Y:S01]  /*1ad0*/  FMNMX.FTZ R7, R95, R16, !PT ;  /* 0x000000105f077209 */ /* 0x000fe20007810000 */
[----:B------:R-:W-:Y:S01]  /*1ae0*/  FMUL.FTZ R5, R5, UR4 ;  /* 0x0000000405057c20 */ /* 0x000fe20008410000 */
[----:B------:R2:W-:Y:S01]  /*1af0*/  MUFU.TANH R163, R4 ;  /* 0x0000000400a37308 */ /* 0x0005e20000002400 */
[----:B------:R-:W-:Y:S01]  /*1b00*/  FMUL.FTZ R17, R33, UR4 ;  /* 0x0000000421117c20 */ /* 0x000fe20008410000 */
[----:B------:R-:W-:Y:S01]  /*1b10*/  FMUL.FTZ R6, R6, UR4 ;  /* 0x0000000406067c20 */ /* 0x000fe20008410000 */
[----:B------:R-:W-:Y:S01]  /*1b20*/  FMUL.FTZ R34, R34, UR4 ;  /* 0x0000000422227c20 */ /* 0x000fe20008410000 */
[----:B------:R-:W-:-:S03]  /*1b30*/  FMUL.FTZ R35, R35, UR4 ;  /* 0x0000000423237c20 */ /* 0x000fc60008410000 */
[C---:B------:R-:W-:Y:S01]  /*1b40*/  HMMA.16816.F32.BF16 R44, R12.reuse, R68, R44 ;  /* 0x000000440c2c723c */ /* 0x040fe2000004182c */
[----:B------:R3:W-:Y:S05]  /*1b50*/  MUFU.TANH R149, R5 ;  /* 0x0000000500957308 */ /* 0x0007ea0000002400 */
[----:B------:R-:W-:Y:S03]  /*1b60*/  HMMA.16816.F32.BF16 R28, R12, R70, R28 ;  /* 0x000000460c1c723c */ /* 0x000fe6000004181c */
[----:B------:R-:W-:Y:S01]  /*1b70*/  MUFU.TANH R17, R17 ;  /* 0x0000001100117308 */ /* 0x000fe20000002400 */
[----:B--2---:R-:W-:-:S03]  /*1b80*/  FMNMX.FTZ R4, R102, R7, !PT ;  /* 0x0000000766047209 */ /* 0x004fc60007810000 */
[----:B------:R-:W-:Y:S01]  /*1b90*/  FMUL.FTZ R13, R24, UR4 ;  /* 0x00000004180d7c20 */ /* 0x000fe20008410000 */
[----:B------:R-:W-:Y:S01]  /*1ba0*/  FMNMX.FTZ R7, R103, R4, !PT ;  /* 0x0000000467077209 */ /* 0x000fe20007810000 */
[----:B------:R-:W-:Y:S02]  /*1bb0*/  FMUL.FTZ R12, R25, UR4 ;  /* 0x00000004190c7c20 */ /* 0x000fe40008410000 */
[----:B------:R-:W-:Y:S01]  /*1bc0*/  MUFU.TANH R98, R98 ;  /* 0x0000006200627308 */ /* 0x000fe20000002400 */
[----:B------:R-:W-:Y:S01]  /*1bd0*/  FMNMX.FTZ R4, R72, R7, !PT ;  /* 0x0000000748047209 */ /* 0x000fe20007810000 */
[----:B---3--:R-:W-:-:S03]  /*1be0*/  FMUL.FTZ R5, R32, UR4 ;  /* 0x0000000420057c20 */ /* 0x008fc60008410000 */
[----:B------:R-:W-:Y:S02]  /*1bf0*/  FMNMX.FTZ R4, R73, R4, !PT ;  /* 0x0000000449047209 */ /* 0x000fe40007810000 */
[----:B------:R-:W-:Y:S01]  /*1c00*/  HMMA.16816.F32.BF16 R44, R36, R8, R44 ;  /* 0x00000008242c723c */ /* 0x000fe2000004182c */
[----:B------:R-:W2:Y:S01]  /*1c10*/  MUFU.TANH R5, R5 ;  /* 0x0000000500057308 */ /* 0x000ea20000002400 */
[----:B----4-:R-:W-:-:S04]  /*1c20*/  FMNMX.FTZ R7, R49, R4, !PT ;  /* 0x0000000431077209 */ /* 0x010fc80007810000 */
[----:B------:R-:W-:Y:S01]  /*1c30*/  FMNMX.FTZ R4, R60, R7, !PT ;  /* 0x000000073c047209 */ /* 0x000fe20007810000 */
[----:B------:R-:W-:Y:S02]  /*1c40*/  HMMA.16816.F32.BF16 R28, R36, R10, R28 ;  /* 0x0000000a241c723c */ /* 0x000fe4000004181c */
[----:B------:R-:W3:Y:S01]  /*1c50*/  MUFU.TANH R13, R13 ;  /* 0x0000000d000d7308 */ /* 0x000ee20000002400 */
[----:B-1----:R-:W-:-:S04]  /*1c60*/  FMNMX.FTZ R4, R51, R4, !PT ;  /* 0x0000000433047209 */ /* 0x002fc80007810000 */
[----:B------:R-:W-:-:S03]  /*1c70*/  FMNMX.FTZ R4, R53, R4, !PT ;  /* 0x0000000435047209 */ /* 0x000fc60007810000 */
[----:B------:R-:W1:Y:S01]  /*1c80*/  MUFU.TANH R12, R12 ;  /* 0x0000000c000c7308 */ /* 0x000e620000002400 */
[----:B--2---:R-:W-:-:S04]  /*1c90*/  FMNMX.FTZ R4, R5, R4, !PT ;  /* 0x0000000405047209 */ /* 0x004fc80007810000 */
[----:B------:R-:W-:-:S03]  /*1ca0*/  FMNMX.FTZ R4, R17, R4, !PT ;  /* 0x0000000411047209 */ /* 0x000fc60007810000 */
[----:B------:R-:W2:Y:S01]  /*1cb0*/  MUFU.TANH R96, R96 ;  /* 0x0000006000607308 */ /* 0x000ea20000002400 */
[----:B---3--:R-:W-:-:S07]  /*1cc0*/  FMNMX.FTZ R7, R13, R4, !PT ;  /* 0x000000040d077209 */ /* 0x008fce0007810000 */
[----:B------:R3:W4:Y:S01]  /*1cd0*/  MUFU.TANH R142, R74 ;  /* 0x0000004a008e7308 */ /* 0x0007220000002400 */
[----:B-1----:R-:W-:-:S07]  /*1ce0*/  FMNMX.FTZ R7, R12, R7, !PT ;  /* 0x000000070c077209 */ /* 0x002fce0007810000 */
[----:B------:R3:W1:Y:S08]  /*1cf0*/  MUFU.TANH R140, R75 ;  /* 0x0000004b008c7308 */ /* 0x0006700000002400 */
[----:B------:R-:W1:Y:S08]  /*1d00*/  MUFU.TANH R48, R48 ;  /* 0x0000003000307308 */ /* 0x000e700000002400 */
        /* <DEDUP_REMOVED lines=8> */
[----:B------:R-:W1:Y:S08]  /*1d90*/  MUFU.TANH R172, R172 ;  /* 0x000000ac00ac7308 */ /* 0x000e700000002400 */
[----:B------:R3:W1:Y:S01]  /*1da0*/  MUFU.TANH R168, R34 ;  /* 0x0000002200a87308 */ /* 0x0006620000002400 */
[----:B------:R-:W-:Y:S06]  /*1db0*/  BAR.SYNC.DEFER_BLOCKING 0x0 ;  /* 0x0000000000007b1d */ /* 0x000fec0000010000 */
[----:B--2-4-:R-:W-:Y:S05]  /*1dc0*/  @!P0 BRA `(.L_x_1466) ;  /* 0x0000000000588947 */ /* 0x014fea0003800000 */
        /* <DEDUP_REMOVED lines=22> */
.L_x_1466:
[----:B------:R-:W4:Y:S01]  /*1f30*/  SHFL.BFLY PT, R4, R7, 0x2, 0x1f ;  /* 0x0c401f0007047f89 */ /* 0x000f2200000e0000 */
[----:B---3--:R-:W-:Y:S01]  /*1f40*/  FMNMX.FTZ R6, R87, R89, !PT ;  /* 0x0000005957067209 */ /* 0x008fe20007810000 */
[----:B------:R-:W-:Y:S01]  /*1f50*/  FMUL.FTZ R44, R44, UR4 ;  /* 0x000000042c2c7c20 */ /* 0x000fe20008410000 */
[----:B--2---:R-:W-:Y:S01]  /*1f60*/  FMNMX.FTZ R9, R94, R86, !PT ;  /* 0x000000565e097209 */ /* 0x004fe20007810000 */
[----:B------:R-:W-:Y:S01]  /*1f70*/  FMUL.FTZ R45, R45, UR4 ;  /* 0x000000042d2d7c20 */ /* 0x000fe20008410000 */
[----:B------:R-:W-:Y:S01]  /*1f80*/  FMNMX.FTZ R6, R99, R6, !PT ;  /* 0x0000000663067209 */ /* 0x000fe20007810000 */
[----:B------:R-:W-:Y:S01]  /*1f90*/  MUFU.TANH R161, R44 ;  /* 0x0000002c00a17308 */ /* 0x000fe20000002400 */
[----:B------:R-:W-:Y:S01]  /*1fa0*/  FMNMX.FTZ R9, R100, R9, !PT ;  /* 0x0000000964097209 */ /* 0x000fe20007810000 */
[----:B------:R-:W-:Y:S01]  /*1fb0*/  FMUL.FTZ R46, R46, UR4 ;  /* 0x000000042e2e7c20 */ /* 0x000fe20008410000 */
[----:B------:R-:W-:Y:S01]  /*1fc0*/  FMNMX.FTZ R6, R101, R6, !PT ;  /* 0x0000000665067209 */ /* 0x000fe20007810000 */
[----:B------:R-:W-:Y:S01]  /*1fd0*/  FMUL.FTZ R28, R28, UR4 ;  /* 0x000000041c1c7c20 */ /* 0x000fe20008410000 */
[----:B------:R-:W-:Y:S01]  /*1fe0*/  FMNMX.FTZ R11, R104, R9, !PT ;  /* 0x00000009680b7209 */ /* 0x000fe20007810000 */
        /* <DEDUP_REMOVED lines=10> */
[----:B------:R-:W2:Y:S01]  /*2090*/  MUFU.TANH R162, R46 ;  /* 0x0000002e00a27308 */ /* 0x000ea20000002400 */
[----:B-1----:R-:W-:Y:S01]  /*20a0*/  FMNMX.FTZ R11, R48, R11, !PT ;  /* 0x0000000b300b7209 */ /* 0x002fe20007810000 */
[----:B------:R-:W-:Y:S01]  /*20b0*/  FMUL.FTZ R26, R26, UR4 ;  /* 0x000000041a1a7c20 */ /* 0x000fe20008410000 */
[----:B----4-:R-:W-:Y:S01]  /*20c0*/  FMNMX.FTZ R4, R7, R4, !PT ;  /* 0x0000000407047209 */ /* 0x010fe20007810000 */
[----:B------:R-:W-:Y:S01]  /*20d0*/  FMUL.FTZ R27, R27, UR4 ;  /* 0x000000041b1b7c20 */ /* 0x000fe20008410000 */
[----:B------:R-:W-:Y:S01]  /*20e0*/  FMNMX.FTZ R11, R176, R11, !PT ;  /* 0x0000000bb00b7209 */ /* 0x000fe20007810000 */
[----:B------:R-:W-:Y:S01]  /*20f0*/  ULDC UR6, c[0x0][0x2ec] ;  /* 0x0000bb0000067ab9 */ /* 0x000fe20000000800 */
[----:B------:R-:W-:Y:S01]  /*2100*/  FMNMX.FTZ R9, R92, R9, !PT ;  /* 0x000000095c097209 */ /* 0x000fe20007810000 */
[----:B------:R-:W1:Y:S01]  /*2110*/  SHFL.BFLY PT, R7, R4, 0x1, 0x1f ;  /* 0x0c201f0004077f89 */ /* 0x000e6200000e0000 */
[----:B------:R-:W-:Y:S01]  /*2120*/  FMNMX.FTZ R11, R144, R11, !PT ;  /* 0x0000000b900b7209 */ /* 0x000fe20007810000 */
[----:B------:R-:W-:Y:S01]  /*2130*/  MUFU.TANH R157, R28 ;  /* 0x0000001c009d7308 */ /* 0x000fe20000002400 */
[----:B------:R-:W-:-:S02]  /*2140*/  FMNMX.FTZ R9, R90, R9, !PT ;  /* 0x000000095a097209 */ /* 0x000fc40007810000 */
[----:B------:R-:W-:Y:S02]  /*2150*/  FMNMX.FTZ R11, R166, R11, !PT ;  /* 0x0000000ba60b7209 */ /* 0x000fe40007810000 */
[----:B------:R-:W-:Y:S02]  /*2160*/  FMNMX.FTZ R9, R138, R9, !PT ;  /* 0x000000098a097209 */ /* 0x000fe40007810000 */
[----:B------:R-:W-:Y:S01]  /*2170*/  FMNMX.FTZ R11, R174, R11, !PT ;  /* 0x0000000bae0b7209 */ /* 0x000fe20007810000 */
[----:B------:R-:W3:Y:S01]  /*2180*/  MUFU.TANH R160, R47 ;  /* 0x0000002f00a07308 */ /* 0x000ee20000002400 */
[----:B------:R-:W-:Y:S02]  /*2190*/  FMNMX.FTZ R9, R132, R9, !PT ;  /* 0x0000000984097209 */ /* 0x000fe40007810000 */
[----:B------:R-:W-:Y:S02]  /*21a0*/  FMNMX.FTZ R11, R172, R11, !PT ;  /* 0x0000000bac0b7209 */ /* 0x000fe40007810000 */
[----:B------:R-:W-:-:S02]  /*21b0*/  FMNMX.FTZ R9, R142, R9, !PT ;  /* 0x000000098e097209 */ /* 0x000fc40007810000 */
[----:B--2---:R-:W-:Y:S01]  /*21c0*/  FMNMX.FTZ R11, R162, R11, !PT ;  /* 0x0000000ba20b7209 */ /* 0x004fe20007810000 */
[----:B------:R-:W-:Y:S01]  /*21d0*/  MUFU.TANH R155, R29 ;  /* 0x0000001d009b7308 */ /* 0x000fe20000002400 */
[----:B------:R-:W-:Y:S02]  /*21e0*/  FMNMX.FTZ R9, R140, R9, !PT ;  /* 0x000000098c097209 */ /* 0x000fe40007810000 */
[----:B------:R-:W-:Y:S02]  /*21f0*/  LOP3.LUT R195, R80, R81, RZ, 0xfc, !PT ;  /* 0x0000005150c37212 */ /* 0x000fe400078efcff */
[----:B------:R-:W-:Y:S02]  /*2200*/  FMNMX.FTZ R9, R150, R9, !PT ;  /* 0x0000000996097209 */ /* 0x000fe40007810000 */
[----:B-1----:R-:W-:Y:S01]  /*2210*/  FMNMX.FTZ R136, R4, R7, !PT ;  /* 0x0000000704887209 */ /* 0x002fe20007810000 */
[----:B------:R-:W-:Y:S01]  /*2220*/  MUFU.TANH R152, R30 ;  /* 0x0000001e00987308 */ /* 0x000fe20000002400 */
[----:B------:R-:W-:-:S02]  /*2230*/  FMNMX.FTZ R4, R105, R6, !PT ;  /* 0x0000000669047209 */ /* 0x000fc40007810000 */
[----:B---3--:R-:W-:Y:S01]  /*2240*/  FMNMX.FTZ R11, R160, R11, !PT ;  /* 0x0000000ba00b7209 */ /* 0x008fe20007810000 */
[----:B------:R-:W-:Y:S01]  /*2250*/  FMUL.FTZ R8, R136, UR6 ;  /* 0x0000000688087c20 */ /* 0x000fe20008410000 */
[----:B------:R-:W-:Y:S02]  /*2260*/  FMNMX.FTZ R4, R113, R4, !PT ;  /* 0x0000000471047209 */ /* 0x000fe40007810000 */
[----:B------:R-:W-:Y:S01]  /*2270*/  FMNMX.FTZ R9, R154, R9, !PT ;  /* 0x000000099a097209 */ /* 0x000fe20007810000 */
[----:B------:R-:W-:Y:S01]  /*2280*/  MUFU.TANH R151, R31 ;  /* 0x0000001f00977308 */ /* 0x000fe20000002400 */
[----:B------:R-:W-:Y:S02]  /*2290*/  FMNMX.FTZ R4, R145, R4, !PT ;  /* 0x0000000491047209 */ /* 0x000fe40007810000 */
[----:B------:R-:W-:Y:S02]  /*22a0*/  FMNMX.FTZ R9, R156, R9, !PT ;  /* 0x000000099c097209 */ /* 0x000fe40007810000 */
[----:B------:R-:W-:-:S02]  /*22b0*/  FMNMX.FTZ R4, R143, R4, !PT ;  /* 0x000000048f047209 */ /* 0x000fc40007810000 */
[----:B------:R-:W-:Y:S01]  /*22c0*/  FMNMX.FTZ R9, R158, R9, !PT ;  /* 0x000000099e097209 */ /* 0x000fe20007810000 */
[----:B------:R-:W1:Y:S01]  /*22d0*/  MUFU.TANH R170, R35 ;  /* 0x0000002300aa7308 */ /* 0x000e620000002400 */
[----:B------:R-:W-:Y:S02]  /*22e0*/  FMNMX.FTZ R4, R163, R4, !PT ;  /* 0x00000004a3047209 */ /* 0x000fe40007810000 */
[----:B------:R-:W-:Y:S02]  /*22f0*/  FMNMX.FTZ R9, R168, R9, !PT ;  /* 0x00000009a8097209 */ /* 0x000fe40007810000 */
[----:B------:R-:W-:Y:S02]  /*2300*/  FMNMX.FTZ R4, R149, R4, !PT ;  /* 0x0000000495047209 */ /* 0x000fe40007810000 */
[----:B------:R-:W-:Y:S01]  /*2310*/  FSETP.NEU.FTZ.AND P1, PT, R136, -INF , PT ;  /* 0xff8000008800780b */ /* 0x000fe20003f3d000 */
[----:B------:R-:W2:Y:S01]  /*2320*/  MUFU.TANH R148, R26 ;  /* 0x0000001a00947308 */ /* 0x000ea20000002400 */
[----:B------:R-:W-:-:S02]  /*2330*/  FMNMX.FTZ R4, R161, R4, !PT ;  /* 0x00000004a1047209 */ /* 0x000fc40007810000 */
[----:B------:R-:W-:Y:S02]  /*2340*/  FSEL R8, R8, RZ, P1 ;  /* 0x000000ff08087208 */ /* 0x000fe40000800000 */
[----:B------:R-:W-:Y:S02]  /*2350*/  FMNMX.FTZ R4, R159, R4, !PT ;  /* 0x000000049f047209 */ /* 0x000fe40007810000 */
[----:B------:R-:W-:Y:S01]  /*2360*/  LEA R195, R195, UR5, 0x1 ;  /* 0x00000005c3c37c11 */ /* 0x000fe2000f8e08ff */
[----:B------:R-:W3:Y:S01]  /*2370*/  MUFU.TANH R146, R27 ;  /* 0x0000001b00927308 */ /* 0x000ee20000002400 */
[----:B------:R-:W-:Y:S01]  /*2380*/  FMNMX.FTZ R4, R157, R4, !PT ;  /* 0x000000049d047209 */ /* 0x000fe20007810000 */
[--C-:B------:R-:W-:Y:S01]  /*2390*/  FFMA.FTZ R39, R60, UR6, -R8.reuse ;  /* 0x000000063c277c23 */ /* 0x100fe20008010808 */
[----:B-1----:R-:W-:Y:S01]  /*23a0*/  FMNMX.FTZ R9, R170, R9, !PT ;  /* 0x00000009aa097209 */ /* 0x002fe20007810000 */
[--C-:B------:R-:W-:Y:S01]  /*23b0*/  FFMA.FTZ R137, R84, UR6, -R8.reuse ;  /* 0x0000000654897c23 */ /* 0x100fe20008010808 */
[----:B------:R-:W-:Y:S01]  /*23c0*/  FMNMX.FTZ R7, R155, R4, !PT ;  /* 0x000000049b077209 */ /* 0x000fe20007810000 */
[--C-:B------:R-:W-:Y:S01]  /*23d0*/  FFMA.FTZ R64, R85, UR6, -R8.reuse ;  /* 0x0000000655407c23 */ /* 0x100fe20008010808 */
[----:B------:R-:W-:Y:S01]  /*23e0*/  FMNMX.FTZ R4, R152, R11, !PT ;  /* 0x0000000b98047209 */ /* 0x000fe20007810000 */
[--C-:B------:R-:W-:Y:S01]  /*23f0*/  FFMA.FTZ R44, R102, UR6, -R8.reuse ;  /* 0x00000006662c7c23 */ /* 0x100fe20008010808 */
[----:B--2---:R-:W-:Y:S01]  /*2400*/  FMNMX.FTZ R9, R148, R9, !PT ;  /* 0x0000000994097209 */ /* 0x004fe20007810000 */
[----:B------:R-:W1:Y:S01]  /*2410*/  SHFL.BFLY PT, R6, R7, 0x2, 0x1f ;  /* 0x0c401f0007067f89 */ /* 0x000e6200000e0000 */
[----:B------:R-:W-:Y:S01]  /*2420*/  FMNMX.FTZ R4, R151, R4, !PT ;  /* 0x0000000497047209 */ /* 0x000fe20007810000 */
[--C-:B------:R-:W-:Y:S01]  /*2430*/  FFMA.FTZ R43, R103, UR6, -R8.reuse ;  /* 0x00000006672b7c23 */ /* 0x100fe20008010808 */
[-C--:B------:R-:W-:Y:S01]  /*2440*/  IADD3 R193, R2, R195.reuse, RZ ;  /* 0x000000c302c17210 */ /* 0x080fe20007ffe0ff */
[--C-:B------:R-:W-:Y:S01]  /*2450*/  FFMA.FTZ R36, R5, UR6, -R8.reuse ;  /* 0x0000000605247c23 */ /* 0x100fe20008010808 */
[----:B------:R-:W-:Y:S01]  /*2460*/  IADD3 R194, R0, R195, RZ ;  /* 0x000000c300c27210 */ /* 0x000fe20007ffe0ff */
[----:B------:R-:W2:Y:S01]  /*2470*/  SHFL.BFLY PT, R133, R4, 0x2, 0x1f ;  /* 0x0c401f0004857f89 */ /* 0x000ea200000e0000 */
[----:B---3--:R-:W-:Y:S01]  /*2480*/  FMNMX.FTZ R135, R146, R9, !PT ;  /* 0x0000000992877209 */ /* 0x008fe20007810000 */
[--C-:B------:R-:W-:Y:S01]  /*2490*/  FFMA.FTZ R37, R53, UR6, -R8.reuse ;  /* 0x0000000635257c23 */ /* 0x100fe20008010808 */
[----:B------:R-:W-:Y:S01]  /*24a0*/  IADD3 R192, R0, R193, RZ ;  /* 0x000000c100c07210 */ /* 0x000fe20007ffe0ff */
[----:B------:R-:W-:Y:S01]  /*24b0*/  LDSM.16.MT88.4 R116, [R195+0x6000] ;  /* 0x00600000c374783b */ /* 0x000fe20000004200 */
[--C-:B------:R-:W-:Y:S01]  /*24c0*/  FFMA.FTZ R61, R93, UR6, -R8.reuse ;  /* 0x000000065d3d7c23 */ /* 0x100fe20008010808 */
[--C-:B------:R-:W-:Y:S01]  /*24d0*/  FFMA.FTZ R54, R95, UR6, -R8.reuse ;  /* 0x000000065f367c23 */ /* 0x100fe20008010808 */
[----:B------:R-:W-:Y:S01]  /*24e0*/  MUFU.EX2 R137, R137 ;  /* 0x0000008900897308 */ /* 0x000fe20000000800 */
[--C-:B------:R-:W-:Y:S01]  /*24f0*/  FFMA.FTZ R47, R17, UR6, -R8.reuse ;  /* 0x00000006112f7c23 */ /* 0x100fe20008010808 */
[----:B------:R-:W-:Y:S01]  /*2500*/  LDSM.16.MT88.4 R28, [R195+0x6800] ;  /* 0x00680000c31c783b */ /* 0x000fe20000004200 */
[--C-:B------:R-:W-:Y:S01]  /*2510*/  FFMA.FTZ R42, R72, UR6, -R8.reuse ;  /* 0x00000006482a7c23 */ /* 0x100fe20008010808 */
[--C-:B------:R-:W-:Y:S01]  /*2520*/  FFMA.FTZ R41, R73, UR6, -R8.reuse ;  /* 0x0000000649297c23 */ /* 0x100fe20008010808 */
[--C-:B------:R-:W-:Y:S01]  /*2530*/  FFMA.FTZ R40, R49, UR6, -R8.reuse ;  /* 0x0000000631287c23 */ /* 0x100fe20008010808 */
[----:B------:R-:W-:Y:S01]  /*2540*/  LDSM.16.MT88.4 R32, [R194+0x6800] ;  /* 0x00680000c220783b */ /* 0x000fe20000004200 */
[--C-:B------:R-:W-:Y:S01]  /*2550*/  FFMA.FTZ R38, R51, UR6, -R8.reuse ;  /* 0x0000000633267c23 */ /* 0x100fe20008010808 */
[----:B------:R-:W3:Y:S01]  /*2560*/  MUFU.EX2 R64, R64 ;  /* 0x0000004000407308 */ /* 0x000ee20000000800 */
[--C-:B------:R-:W-:Y:S01]  /*2570*/  FFMA.FTZ R66, R13, UR6, -R8.reuse ;  /* 0x000000060d427c23 */ /* 0x100fe20008010808 */
[----:B------:R-:W-:Y:S01]  /*2580*/  LDSM.16.MT88.4 R16, [R193+0x6800] ;  /* 0x00680000c110783b */ /* 0x000fe20000004200 */
[----:B-1----:R-:W-:Y:S01]  /*2590*/  FMNMX.FTZ R7, R7, R6, !PT ;  /* 0x0000000607077209 */ /* 0x002fe20007810000 */
[----:B------:R-:W-:Y:S01]  /*25a0*/  FFMA.FTZ R217, R12, UR6, -R8 ;  /* 0x000000060cd97c23 */ /* 0x000fe20008010808 */
[C---:B------:R-:W-:Y:S01]  /*25b0*/  IADD3 R191, R197.reuse, 0x800, RZ ;  /* 0x00000800c5bf7810 */ /* 0x040fe20007ffe0ff */
[----:B------:R-:W-:Y:S01]  /*25c0*/  LDSM.16.MT88.4 R20, [R192+0x6800] ;  /* 0x00680000c014783b */ /* 0x000fe20000004200 */
[C---:B------:R-:W-:Y:S01]  /*25d0*/  IADD3 R190, R197.reuse, 0x1000, RZ ;  /* 0x00001000c5be7810 */ /* 0x040fe20007ffe0ff */
[----:B------:R-:W-:Y:S01]  /*25e0*/  MUFU.EX2 R61, R61 ;  /* 0x0000003d003d7308 */ /* 0x000fe20000000800 */
[----:B--2---:R-:W-:Y:S01]  /*25f0*/  FMNMX.FTZ R133, R4, R133, !PT ;  /* 0x0000008504857209 */ /* 0x004fe20007810000 */
[----:B------:R-:W1:Y:S01]  /*2600*/  SHFL.BFLY PT, R134, R7, 0x1, 0x1f ;  /* 0x0c201f0007867f89 */ /* 0x000e6200000e0000 */
[----:B------:R-:W-:-:S03]  /*2610*/  IADD3 R189, R197, 0x1800, RZ ;  /* 0x00001800c5bd7810 */ /* 0x000fc60007ffe0ff */
[----:B------:R-:W2:Y:S02]  /*2620*/  SHFL.BFLY PT, R4, R135, 0x2, 0x1f ;  /* 0x0c401f0087047f89 */ /* 0x000ea400000e0000 */
[----:B------:R-:W4:Y:S01]  /*2630*/  MUFU.EX2 R54, R54 ;  /* 0x0000003600367308 */ /* 0x000f220000000800 */
[----:B---3--:R-:W-:Y:S01]  /*2640*/  F2FP.BF16.F32.PACK_AB R68, R64, R137 ;  /* 0x000000894044723e */ /* 0x008fe200000010ff */
[----:B------:R-:W3:Y:S01]  /*2650*/  SHFL.BFLY PT, R6, R133, 0x1, 0x1f ;  /* 0x0c201f0085067f89 */ /* 0x000ee200000e0000 */
[----:B------:R-:W-:-:S03]  /*2660*/  FADD.FTZ R64, R137, R64 ;  /* 0x0000004089407221 */ /* 0x000fc60000010000 */
[----:B------:R-:W-:Y:S02]  /*2670*/  LDSM.16.MT88.4 R12, [R195+0x7000] ;  /* 0x00700000c30c783b */ /* 0x000fe40000004200 */
[----:B------:R-:W-:Y:S02]  /*2680*/  MUFU.EX2 R44, R44 ;  /* 0x0000002c002c7308 */ /* 0x000fe40000000800 */
[----:B------:R-:W-:Y:S06]  /*2690*/  LDSM.16.MT88.4 R24, [R193+0x7000] ;  /* 0x00700000c118783b */ /* 0x000fec0000004200 */
[----:B------:R-:W-:Y:S01]  /*26a0*/  MUFU.EX2 R43, R43 ;  /* 0x0000002b002b7308 */ /* 0x000fe20000000800 */
[----:B----4-:R-:W-:Y:S01]  /*26b0*/  F2FP.BF16.F32.PACK_AB R70, R54, R61 ;  /* 0x0000003d3646723e */ /* 0x010fe200000010ff */
[----:B------:R-:W-:Y:S01]  /*26c0*/  FADD.FTZ R61, R61, R64 ;  /* 0x000000403d3d7221 */ /* 0x000fe20000010000 */
[----:B-1----:R-:W-:-:S02]  /*26d0*/  FMNMX.FTZ R134, R7, R134, !PT ;  /* 0x0000008607867209 */ /* 0x002fc40007810000 */
[----:B--2---:R-:W-:Y:S01]  /*26e0*/  FMNMX.FTZ R135, R135, R4, !PT ;  /* 0x0000000487877209 */ /* 0x004fe20007810000 */
[----:B------:R-:W-:Y:S02]  /*26f0*/  FADD.FTZ R61, R54, R61 ;  /* 0x0000003d363d7221 */ /* 0x000fe40000010000 */
[C---:B------:R-:W-:Y:S01]  /*2700*/  FMUL.FTZ R164, R134.reuse, UR6 ;  /* 0x0000000686a47c20 */ /* 0x040fe20008410000 */
[----:B------:R-:W-:Y:S01]  /*2710*/  FSETP.NEU.FTZ.AND P1, PT, R134, -INF , PT ;  /* 0xff8000008600780b */ /* 0x000fe20003f3d000 */
[----:B------:R-:W-:Y:S01]  /*2720*/  MUFU.EX2 R42, R42 ;  /* 0x0000002a002a7308 */ /* 0x000fe20000000800 */
[----:B------:R-:W1:Y:S01]  /*2730*/  SHFL.BFLY PT, R4, R135, 0x1, 0x1f ;  /* 0x0c201f0087047f89 */ /* 0x000e6200000e0000 */
[----:B---3--:R-:W-:Y:S02]  /*2740*/  FMNMX.FTZ R133, R133, R6, !PT ;  /* 0x0000000685857209 */ /* 0x008fe40007810000 */
[----:B------:R-:W-:Y:S02]  /*2750*/  FSEL R164, R164, RZ, P1 ;  /* 0x000000ffa4a47208 */ /* 0x000fe40000800000 */
[C---:B------:R-:W-:Y:S01]  /*2760*/  FSETP.NEU.FTZ.AND P1, PT, R133.reuse, -INF , PT ;  /* 0xff8000008500780b */ /* 0x040fe20003f3d000 */
[----:B------:R-:W-:Y:S01]  /*2770*/  FMUL.FTZ R153, R133, UR6 ;  /* 0x0000000685997c20 */ /* 0x000fe20008410000 */
[----:B------:R-:W-:Y:S01]  /*2780*/  MUFU.EX2 R41, R41 ;  /* 0x0000002900297308 */ /* 0x000fe20000000800 */
[--C-:B------:R-:W-:Y:S01]  /*2790*/  FFMA.FTZ R59, R87, UR6, -R164.reuse ;  /* 0x00000006573b7c23 */ /* 0x100fe200080108a4 */
[--C-:B------:R-:W-:Y:S01]  /*27a0*/  FFMA.FTZ R52, R101, UR6, -R164.reuse ;  /* 0x0000000665347c23 */ /* 0x100fe200080108a4 */
[--C-:B------:R-:W-:Y:S01]  /*27b0*/  FFMA.FTZ R58, R89, UR6, -R164.reuse ;  /* 0x00000006593a7c23 */ /* 0x100fe200080108a4 */
[----:B------:R-:W-:Y:S01]  /*27c0*/  FSEL R153, R153, RZ, P1 ;  /* 0x000000ff99997208 */ /* 0x000fe20000800000 */
[--C-:B------:R-:W-:Y:S01]  /*27d0*/  FFMA.FTZ R53, R99, UR6, -R164.reuse ;  /* 0x0000000663357c23 */ /* 0x100fe200080108a4 */
[--C-:B------:R-:W-:Y:S01]  /*27e0*/  FFMA.FTZ R51, R91, UR6, -R164.reuse ;  /* 0x000000065b337c23 */ /* 0x100fe200080108a4 */
[--C-:B------:R-:W-:Y:S01]  /*27f0*/  FFMA.FTZ R2, R97, UR6, -R164.reuse ;  /* 0x0000000661027c23 */ /* 0x100fe200080108a4 */
[----:B------:R-:W-:Y:S01]  /*2800*/  MUFU.EX2 R59, R59 ;  /* 0x0000003b003b7308 */ /* 0x000fe20000000800 */
[--C-:B------:R-:W-:Y:S01]  /*2810*/  FFMA.FTZ R60, R86, UR6, -R153.reuse ;  /* 0x00000006563c7c23 */ /* 0x100fe20008010899 */
[--C-:B------:R-:W-:Y:S01]  /*2820*/  FFMA.FTZ R55, R100, UR6, -R153.reuse ;  /* 0x0000000664377c23 */ /* 0x100fe20008010899 */
[----:B------:R-:W-:Y:S01]  /*2830*/  LDSM.16.MT88.4 R84, [R193+0x6000] ;  /* 0x00600000c154783b */ /* 0x000fe20000004200 */
[--C-:B------:R-:W-:Y:S01]  /*2840*/  FFMA.FTZ R57, R94, UR6, -R153.reuse ;  /* 0x000000065e397c23 */ /* 0x100fe20008010899 */
[--C-:B------:R-:W-:Y:S01]  /*2850*/  FFMA.FTZ R50, R104, UR6, -R153.reuse ;  /* 0x0000000668327c23 */ /* 0x100fe20008010899 */
[--C-:B------:R-:W-:Y:S01]  /*2860*/  FFMA.FTZ R45, R105, UR6, -R164.reuse ;  /* 0x00000006692d7c23 */ /* 0x100fe200080108a4 */
[----:B------:R-:W2:Y:S01]  /*2870*/  LDSM.16.MT88.4 R100, [R194+0x6000] ;  /* 0x00600000c264783b */ /* 0x000ea20000004200 */
[----:B------:R-:W3:Y:S01]  /*2880*/  MUFU.EX2 R58, R58 ;  /* 0x0000003a003a7308 */ /* 0x000ee20000000800 */
[----:B-1----:R-:W-:Y:S01]  /*2890*/  FMNMX.FTZ R135, R135, R4, !PT ;  /* 0x0000000487877209 */ /* 0x002fe20007810000 */
[--C-:B------:R-:W-:Y:S01]  /*28a0*/  FFMA.FTZ R0, R113, UR6, -R164.reuse ;  /* 0x0000000671007c23 */ /* 0x100fe200080108a4 */
[----:B------:R-:W1:Y:S01]  /*28b0*/  LDSM.16.MT88.4 R4, [R192+0x6000] ;  /* 0x00600000c004783b */ /* 0x000e620000004200 */
[--C-:B------:R-:W-:Y:S01]  /*28c0*/  FFMA.FTZ R49, R98, UR6, -R153.reuse ;  /* 0x0000000662317c23 */ /* 0x100fe20008010899 */
[C---:B------:R-:W-:Y:S01]  /*28d0*/  FSETP.NEU.FTZ.AND P1, PT, R135.reuse, -INF , PT ;  /* 0xff8000008700780b */ /* 0x040fe20003f3d000 */
[----:B------:R-:W-:Y:S01]  /*28e0*/  FMUL.FTZ R147, R135, UR6 ;  /* 0x0000000687937c20 */ /* 0x000fe20008410000 */
[--C-:B------:R-:W-:Y:S01]  /*28f0*/  FFMA.FTZ R46, R96, UR6, -R153.reuse ;  /* 0x00000006602e7c23 */ /* 0x100fe20008010899 */
[----:B------:R-:W-:Y:S01]  /*2900*/  MUFU.EX2 R53, R53 ;  /* 0x0000003500357308 */ /* 0x000fe20000000800 */
[--C-:B------:R-:W-:Y:S01]  /*2910*/  FFMA.FTZ R48, R48, UR6, -R153.reuse ;  /* 0x0000000630307c23 */ /* 0x100fe20008010899 */
[--C-:B------:R-:W-:Y:S01]  /*2920*/  FFMA.FTZ R63, R176, UR6, -R153.reuse ;  /* 0x00000006b03f7c23 */ /* 0x100fe20008010899 */
[----:B------:R-:W-:Y:S01]  /*2930*/  FSEL R147, R147, RZ, P1 ;  /* 0x000000ff93937208 */ /* 0x000fe20000800000 */
[--C-:B------:R-:W-:Y:S01]  /*2940*/  FFMA.FTZ R143, R143, UR6, -R164.reuse ;  /* 0x000000068f8f7c23 */ /* 0x100fe200080108a4 */
[--C-:B------:R-:W-:Y:S01]  /*2950*/  FFMA.FTZ R144, R144, UR6, -R153.reuse ;  /* 0x0000000690907c23 */ /* 0x100fe20008010899 */
[--C-:B------:R-:W-:Y:S01]  /*2960*/  FFMA.FTZ R159, R159, UR6, -R164.reuse ;  /* 0x000000069f9f7c23 */ /* 0x100fe200080108a4 */
[----:B------:R-:W-:Y:S01]  /*2970*/  FFMA.FTZ R160, R160, UR6, -R153 ;  /* 0x00000006a0a07c23 */ /* 0x000fe20008010899 */
[--C-:B------:R-:W-:Y:S01]  /*2980*/  FFMA.FTZ R67, R88, UR6, -R147.reuse ;  /* 0x0000000658437c23 */ /* 0x100fe20008010893 */
[--C-:B------:R-:W-:Y:S01]  /*2990*/  FFMA.FTZ R62, R82, UR6, -R147.reuse ;  /* 0x00000006523e7c23 */ /* 0x100fe20008010893 */
[--C-:B------:R-:W-:Y:S01]  /*29a0*/  FFMA.FTZ R65, R92, UR6, -R147.reuse ;  /* 0x000000065c417c23 */ /* 0x100fe20008010893 */
[--C-:B------:R-:W-:Y:S01]  /*29b0*/  FFMA.FTZ R56, R90, UR6, -R147.reuse ;  /* 0x000000065a387c23 */ /* 0x100fe20008010893 */
[----:B------:R-:W4:Y:S01]  /*29c0*/  MUFU.EX2 R52, R52 ;  /* 0x0000003400347308 */ /* 0x000f220000000800 */
[----:B---3--:R-:W-:Y:S01]  /*29d0*/  F2FP.BF16.F32.PACK_AB R72, R58, R59 ;  /* 0x0000003b3a48723e */ /* 0x008fe200000010ff */
[--C-:B------:R-:W-:Y:S01]  /*29e0*/  FFMA.FTZ R139, R138, UR6, -R147.reuse ;  /* 0x000000068a8b7c23 */ /* 0x100fe20008010893 */
[--C-:B------:R-:W-:Y:S01]  /*29f0*/  FFMA.FTZ R132, R132, UR6, -R147.reuse ;  /* 0x0000000684847c23 */ /* 0x100fe20008010893 */
[--C-:B------:R-:W-:Y:S01]  /*2a00*/  FFMA.FTZ R138, R142, UR6, -R147.reuse ;  /* 0x000000068e8a7c23 */ /* 0x100fe20008010893 */
[----:B------:R-:W-:Y:S01]  /*2a10*/  FFMA.FTZ R141, R140, UR6, -R147 ;  /* 0x000000068c8d7c23 */ /* 0x000fe20008010893 */
[--C-:B------:R-:W-:Y:S01]  /*2a20*/  FFMA.FTZ R140, R145, UR6, -R164.reuse ;  /* 0x00000006918c7c23 */ /* 0x100fe200080108a4 */
[--C-:B------:R-:W-:Y:S01]  /*2a30*/  FFMA.FTZ R142, R163, UR6, -R164.reuse ;  /* 0x00000006a38e7c23 */ /* 0x100fe200080108a4 */
[----:B------:R-:W-:Y:S01]  /*2a40*/  MUFU.EX2 R57, R57 ;  /* 0x0000003900397308 */ /* 0x000fe20000000800 */
[----:B------:R-:W-:Y:S01]  /*2a50*/  FFMA.FTZ R145, R149, UR6, -R164 ;  /* 0x0000000695917c23 */ /* 0x000fe200080108a4 */
[----:B------:R-:W-:Y:S01]  /*2a60*/  FFMA.FTZ R149, R172, UR6, -R153 ;  /* 0x00000006ac957c23 */ /* 0x000fe20008010899 */
[--C-:B------:R-:W-:Y:S01]  /*2a70*/  FFMA.FTZ R150, R150, UR6, -R147.reuse ;  /* 0x0000000696967c23 */ /* 0x100fe20008010893 */
[--C-:B------:R-:W-:Y:S01]  /*2a80*/  FFMA.FTZ R163, R158, UR6, -R147.reuse ;  /* 0x000000069ea37c23 */ /* 0x100fe20008010893 */
[----:B------:R-:W-:Y:S01]  /*2a90*/  FADD.FTZ R58, R59, R58 ;  /* 0x0000003a3b3a7221 */ /* 0x000fe20000010000 */
[----:B------:R-:W-:Y:S01]  /*2aa0*/  FFMA.FTZ R158, R155, UR6, -R164 ;  /* 0x000000069b9e7c23 */ /* 0x000fe200080108a4 */
[----:B------:R-:W-:Y:S01]  /*2ab0*/  FFMA.FTZ R165, R170, UR6, -R147 ;  /* 0x00000006aaa57c23 */ /* 0x000fe20008010893 */
[----:B------:R-:W3:Y:S01]  /*2ac0*/  MUFU.EX2 R60, R60 ;  /* 0x0000003c003c7308 */ /* 0x000ee20000000800 */
[----:B----4-:R-:W-:Y:S01]  /*2ad0*/  F2FP.BF16.F32.PACK_AB R74, R52, R53 ;  /* 0x00000035344a723e */ /* 0x010fe200000010ff */
[----:B------:R-:W-:Y:S01]  /*2ae0*/  FADD.FTZ R53, R53, R58 ;  /* 0x0000003a35357221 */ /* 0x000fe20000010000 */
[--C-:B------:R-:W-:Y:S01]  /*2af0*/  FFMA.FTZ R155, R162, UR6, -R153.reuse ;  /* 0x00000006a29b7c23 */ /* 0x100fe20008010899 */
[----:B------:R-:W-:Y:S01]  /*2b00*/  FFMA.FTZ R157, R157, UR6, -R164 ;  /* 0x000000069d9d7c23 */ /* 0x000fe200080108a4 */
[----:B------:R-:W-:Y:S01]  /*2b10*/  FFMA.FTZ R152, R152, UR6, -R153 ;  /* 0x0000000698987c23 */ /* 0x000fe20008010899 */
[----:B------:R-:W-:Y:S01]  /*2b20*/  FADD.FTZ R52, R52, R53 ;  /* 0x0000003534347221 */ /* 0x000fe20000010000 */
[----:B------:R-:W-:Y:S01]  /*2b30*/  FFMA.FTZ R213, R151, UR6, -R153 ;  /* 0x0000000697d57c23 */ /* 0x000fe20008010899 */
[----:B------:R-:W-:Y:S01]  /*2b40*/  MUFU.EX2 R55, R55 ;  /* 0x0000003700377308 */ /* 0x000fe20000000800 */
[--C-:B------:R-:W-:Y:S01]  /*2b50*/  FFMA.FTZ R148, R148, UR6, -R147.reuse ;  /* 0x0000000694947c23 */ /* 0x100fe20008010893 */
[----:B------:R-:W-:-:S06]  /*2b60*/  FFMA.FTZ R146, R146, UR6, -R147 ;  /* 0x0000000692927c23 */ /* 0x000fcc0008010893 */
[----:B------:R-:W4:Y:S01]  /*2b70*/  MUFU.EX2 R50, R50 ;  /* 0x0000003200327308 */ /* 0x000f220000000800 */
[----:B---3--:R-:W-:Y:S01]  /*2b80*/  F2FP.BF16.F32.PACK_AB R73, R60, R57 ;  /* 0x000000393c49723e */ /* 0x008fe200000010ff */
[----:B------:R-:W-:-:S06]  /*2b90*/  FADD.FTZ R60, R57, R60 ;  /* 0x0000003c393c7221 */ /* 0x000fcc0000010000 */
[----:B------:R-:W-:Y:S08]  /*2ba0*/  MUFU.EX2 R67, R67 ;  /* 0x0000004300437308 */ /* 0x000ff00000000800 */
[----:B------:R-:W3:Y:S01]  /*2bb0*/  MUFU.EX2 R62, R62 ;  /* 0x0000003e003e7308 */ /* 0x000ee20000000800 */
[----:B----4-:R-:W-:Y:S01]  /*2bc0*/  F2FP.BF16.F32.PACK_AB R75, R50, R55 ;  /* 0x00000037324b723e */ /* 0x010fe200000010ff */
[----:B------:R-:W-:-:S04]  /*2bd0*/  FADD.FTZ R55, R55, R60 ;  /* 0x0000003c37377221 */ /* 0x000fc80000010000 */
[----:B------:R-:W-:Y:S02]  /*2be0*/  FADD.FTZ R50, R50, R55 ;  /* 0x0000003732327221 */ /* 0x000fe40000010000 */
[----:B------:R-:W-:Y:S01]  /*2bf0*/  MUFU.EX2 R65, R65 ;  /* 0x0000004100417308 */ /* 0x000fe20000000800 */
[C---:B------:R-:W-:Y:S06]  /*2c00*/  HMMA.16816.F32.BF16 R124, R72.reuse, R116, RZ ;  /* 0x00000074487c723c */ /* 0x040fec00000418ff */
[----:B--2---:R-:W-:Y:S01]  /*2c10*/  HMMA.16816.F32.BF16 R108, R72, R100, RZ ;  /* 0x00000064486c723c */ /* 0x004fe200000418ff */
[----:B------:R-:W2:Y:S01]  /*2c20*/  MUFU.EX2 R56, R56 ;  /* 0x0000003800387308 */ /* 0x000ea20000000800 */
[----:B---3--:R-:W-:Y:S01]  /*2c30*/  F2FP.BF16.F32.PACK_AB R69, R62, R67 ;  /* 0x000000433e45723e */ /* 0x008fe200000010ff */
[----:B------:R-:W-:-:S03]  /*2c40*/  FADD.FTZ R62, R67, R62 ;  /* 0x0000003e433e7221 */ /* 0x000fc60000010000 */
[C---:B------:R-:W-:Y:S03]  /*2c50*/  HMMA.16816.F32.BF16 R92, R72.reuse, R84, RZ ;  /* 0x00000054485c723c */ /* 0x040fe600000418ff */
[----:B------:R-:W-:Y:S03]  /*2c60*/  MUFU.EX2 R51, R51 ;  /* 0x0000003300337308 */ /* 0x000fe60000000800 */
[C---:B-1----:R-:W-:Y:S05]  /*2c70*/  HMMA.16816.F32.BF16 R76, R72.reuse, R4, RZ ;  /* 0x00000004484c723c */ /* 0x042fea00000418ff */
[----:B------:R-:W1:Y:S01]  /*2c80*/  MUFU.EX2 R2, R2 ;  /* 0x0000000200027308 */ /* 0x000e620000000800 */
[----:B--2---:R-:W-:Y:S01]  /*2c90*/  F2FP.BF16.F32.PACK_AB R71, R56, R65 ;  /* 0x000000413847723e */ /* 0x004fe200000010ff */
[----:B------:R-:W-:Y:S01]  /*2ca0*/  HMMA.16816.F32.BF16 R120, R72, R118, RZ ;  /* 0x000000764878723c */ /* 0x000fe200000418ff */
[----:B------:R-:W-:-:S04]  /*2cb0*/  FADD.FTZ R65, R65, R62 ;  /* 0x0000003e41417221 */ /* 0x000fc80000010000 */
[----:B------:R-:W-:Y:S01]  /*2cc0*/  FADD.FTZ R56, R56, R65 ;  /* 0x0000004138387221 */ /* 0x000fe20000010000 */
[C---:B------:R-:W-:Y:S01]  /*2cd0*/  HMMA.16816.F32.BF16 R104, R72.reuse, R102, RZ ;  /* 0x000000664868723c */ /* 0x040fe200000418ff */
[----:B------:R-:W-:Y:S05]  /*2ce0*/  MUFU.EX2 R45, R45 ;  /* 0x0000002d002d7308 */ /* 0x000fea0000000800 */
[----:B------:R-:W-:Y:S03]  /*2cf0*/  HMMA.16816.F32.BF16 R88, R72, R86, RZ ;  /* 0x000000564858723c */ /* 0x000fe600000418ff */
[----:B------:R-:W2:Y:S01]  /*2d00*/  MUFU.EX2 R0, R0 ;  /* 0x0000000000007308 */ /* 0x000ea20000000800 */
[C---:B-1----:R-:W-:Y:S01]  /*2d10*/  F2FP.BF16.F32.PACK_AB R8, R2.reuse, R51 ;  /* 0x000000330208723e */ /* 0x042fe200000010ff */
[----:B------:R-:W-:Y:S01]  /*2d20*/  FADD.FTZ R51, R51, R52 ;  /* 0x0000003433337221 */ /* 0x000fe20000010000 */
[----:B------:R-:W-:Y:S03]  /*2d30*/  HMMA.16816.F32.BF16 R128, R68, R116, RZ ;  /* 0x000000744480723c */ /* 0x000fe600000418ff */
[----:B------:R-:W-:-:S02]  /*2d40*/  FADD.FTZ R2, R2, R51 ;  /* 0x0000003302027221 */ /* 0x000fc40000010000 */
[----:B------:R-:W-:Y:S01]  /*2d50*/  MUFU.EX2 R49, R49 ;  /* 0x0000003100317308 */ /* 0x000fe20000000800 */
[----:B------:R-:W-:Y:S06]  /*2d60*/  HMMA.16816.F32.BF16 R72, R72, R6, RZ ;  /* 0x000000064848723c */ /* 0x000fec00000418ff */
[----:B------:R-:W-:Y:S01]  /*2d70*/  HMMA.16816.F32.BF16 R116, R68, R118, RZ ;  /* 0x000000764474723c */ /* 0x000fe200000418ff */
[----:B------:R-:W1:Y:S01]  /*2d80*/  MUFU.EX2 R46, R46 ;  /* 0x0000002e002e7308 */ /* 0x000e620000000800 */
[----:B--2---:R-:W-:Y:S01]  /*2d90*/  F2FP.BF16.F32.PACK_AB R10, R0, R45 ;  /* 0x0000002d000a723e */ /* 0x004fe200000010ff */
[----:B------:R-:W-:-:S03]  /*2da0*/  FADD.FTZ R45, R45, R2 ;  /* 0x000000022d2d7221 */ /* 0x000fc60000010000 */
[C---:B------:R-:W-:Y:S01]  /*2db0*/  HMMA.16816.F32.BF16 R112, R68.reuse, R100, RZ ;  /* 0x000000644470723c */ /* 0x040fe200000418ff */
[----:B------:R-:W-:Y:S02]  /*2dc0*/  FADD.FTZ R45, R0, R45 ;  /* 0x0000002d002d7221 */ /* 0x000fe40000010000 */
[----:B------:R-:W-:Y:S03]  /*2dd0*/  MUFU.EX2 R48, R48 ;  /* 0x0000003000307308 */ /* 0x000fe60000000800 */
[C---:B------:R-:W-:Y:S05]  /*2de0*/  HMMA.16816.F32.BF16 R100, R68.reuse, R102, RZ ;  /* 0x000000664464723c */ /* 0x040fea00000418ff */
        /* <DEDUP_REMOVED lines=9> */
[----:B--2---:R-:W-:Y:S01]  /*2e80*/  F2FP.BF16.F32.PACK_AB R11, R63, R48 ;  /* 0x000000303f0b723e */ /* 0x004fe200000010ff */
[----:B------:R-:W-:Y:S01]  /*2e90*/  FADD.FTZ R48, R48, R49 ;  /* 0x0000003130307221 */ /* 0x000fe20000010000 */
[----:B------:R-:W-:Y:S01]  /*2ea0*/  HMMA.16816.F32.BF16 R68, R68, R6, RZ ;  /* 0x000000064444723c */ /* 0x000fe200000418ff */
[----:B------:R-:W-:Y:S01]  /*2eb0*/  F2FP.BF16.F32.PACK_AB R4, R43, R44 ;  /* 0x0000002c2b04723e */ /* 0x000fe200000010ff */
[----:B------:R-:W-:Y:S01]  /*2ec0*/  FADD.FTZ R44, R44, R61 ;  /* 0x0000003d2c2c7221 */ /* 0x000fe20000010000 */
[----:B------:R-:W-:Y:S02]  /*2ed0*/  FADD.FTZ R63, R63, R48 ;  /* 0x000000303f3f7221 */ /* 0x000fe40000010000 */
[----:B------:R-:W-:Y:S01]  /*2ee0*/  MUFU.EX2 R138, R138 ;  /* 0x0000008a008a7308 */ /* 0x000fe20000000800 */
[----:B------:R-:W-:Y:S01]  /*2ef0*/  HMMA.16816.F32.BF16 R124, R8, R28, R124 ;  /* 0x0000001c087c723c */ /* 0x000fe2000004187c */
[----:B------:R-:W-:Y:S01]  /*2f00*/  F2FP.BF16.F32.PACK_AB R6, R41, R42 ;  /* 0x0000002a2906723e */ /* 0x000fe200000010ff */
[----:B------:R-:W-:-:S04]  /*2f10*/  FADD.FTZ R43, R43, R44 ;  /* 0x0000002c2b2b7221 */ /* 0x000fc80000010000 */
[C---:B------:R-:W-:Y:S01]  /*2f20*/  HMMA.16816.F32.BF16 R108, R8.reuse, R32, R108 ;  /* 0x00000020086c723c */ /* 0x040fe2000004186c */
[----:B------:R-:W2:Y:S01]  /*2f30*/  MUFU.EX2 R141, R141 ;  /* 0x0000008d008d7308 */ /* 0x000ea20000000800 */
[----:B-1----:R-:W-:Y:S01]  /*2f40*/  F2FP.BF16.F32.PACK_AB R5, R132, R139 ;  /* 0x0000008b8405723e */ /* 0x002fe200000010ff */
[----:B------:R-:W-:Y:S01]  /*2f50*/  FADD.FTZ R139, R139, R56 ;  /* 0x000000388b8b7221 */ /* 0x000fe20000010000 */
[----:B------:R-:W-:Y:S02]  /*2f60*/  FADD.FTZ R42, R42, R43 ;  /* 0x0000002b2a2a7221 */ /* 0x000fe40000010000 */
[C---:B------:R-:W-:Y:S01]  /*2f70*/  HMMA.16816.F32.BF16 R92, R8.reuse, R16, R92 ;  /* 0x00000010085c723c */ /* 0x040fe2000004185c */
[----:B------:R-:W-:Y:S01]  /*2f80*/  FADD.FTZ R139, R132, R139 ;  /* 0x0000008b848b7221 */ /* 0x000fe20000010000 */
[----:B------:R-:W-:Y:S01]  /*2f90*/  FADD.FTZ R41, R41, R42 ;  /* 0x0000002a29297221 */ /* 0x000fe20000010000 */
[----:B------:R-:W-:Y:S03]  /*2fa0*/  MUFU.EX2 R40, R40 ;  /* 0x0000002800287308 */ /* 0x000fe60000000800 */
[C---:B------:R-:W-:Y:S05]  /*2fb0*/  HMMA.16816.F32.BF16 R76, R8.reuse, R20, R76 ;  /* 0x00000014084c723c */ /* 0x040fea000004184c */
[----:B------:R-:W-:Y:S01]  /*2fc0*/  MUFU.EX2 R39, R39 ;  /* 0x0000002700277308 */ /* 0x000fe20000000800 */
[----:B--2---:R-:W-:Y:S01]  /*2fd0*/  F2FP.BF16.F32.PACK_AB R7, R141, R138 ;  /* 0x0000008a8d07723e */ /* 0x004fe200000010ff */
        /* <DEDUP_REMOVED lines=16> */
[----:B------:R-:W-:Y:S01]  /*30e0*/  HMMA.16816.F32.BF16 R100, R4, R34, R100 ;  /* 0x000000220464723c */ /* 0x000fe20000041864 */
[--C-:B------:R-:W-:Y:S01]  /*30f0*/  FFMA.FTZ R33, R166, UR6, -R153.reuse ;  /* 0x00000006a6217c23 */ /* 0x100fe20008010899 */
[----:B------:R-:W-:-:S04]  /*3100*/  FFMA.FTZ R32, R174, UR6, -R153 ;  /* 0x00000006ae207c23 */ /* 0x000fc80008010899 */
[----:B------:R-:W4:Y:S01]  /*3110*/  MUFU.EX2 R145, R145 ;  /* 0x0000009100917308 */ /* 0x000f220000000800 */
[--C-:B------:R-:W-:Y:S01]  /*3120*/  FFMA.FTZ R35, R154, UR6, -R147.reuse ;  /* 0x000000069a237c23 */ /* 0x100fe20008010893 */
[--C-:B------:R-:W-:Y:S01]  /*3130*/  FFMA.FTZ R34, R156, UR6, -R147.reuse ;  /* 0x000000069c227c23 */ /* 0x100fe20008010893 */
[----:B------:R-:W-:Y:S01]  /*3140*/  HMMA.16816.F32.BF16 R96, R4, R16, R96 ;  /* 0x000000100460723c */ /* 0x000fe20000041860 */
[----:B------:R-:W-:Y:S01]  /*3150*/  FFMA.FTZ R154, R168, UR6, -R147 ;  /* 0x00000006a89a7c23 */ /* 0x000fe20008010893 */
[----:B------:R-:W-:-:S03]  /*3160*/  FFMA.FTZ R156, R161, UR6, -R164 ;  /* 0x00000006a19c7c23 */ /* 0x000fc600080108a4 */
[----:B------:R-:W-:Y:S01]  /*3170*/  MUFU.EX2 R144, R144 ;  /* 0x0000009000907308 */ /* 0x000fe20000000800 */
[----:B------:R-:W-:Y:S01]  /*3180*/  HMMA.16816.F32.BF16 R80, R4, R20, R80 ;  /* 0x000000140450723c */ /* 0x000fe20000041850 */
[----:B---3--:R-:W-:Y:S01]  /*3190*/  F2FP.BF16.F32.PACK_AB R16, R143, R140 ;  /* 0x0000008c8f10723e */ /* 0x008fe200000010ff */
[----:B------:R-:W-:-:S04]  /*31a0*/  FADD.FTZ R140, R140, R45 ;  /* 0x0000002d8c8c7221 */ /* 0x000fc80000010000 */
[----:B------:R-:W-:Y:S01]  /*31b0*/  HMMA.16816.F32.BF16 R84, R4, R18, R84 ;  /* 0x000000120454723c */ /* 0x000fe20000041854 */
[----:B------:R-:W3:Y:S01]  /*31c0*/  MUFU.EX2 R33, R33 ;  /* 0x0000002100217308 */ /* 0x000ee20000000800 */
[----:B------:R-:W-:-:S04]  /*31d0*/  FADD.FTZ R143, R143, R140 ;  /* 0x0000008c8f8f7221 */ /* 0x000fc80000010000 */
[----:B------:R-:W-:Y:S01]  /*31e0*/  HMMA.16816.F32.BF16 R68, R4, R22, R68 ;  /* 0x000000160444723c */ /* 0x000fe20000041844 */
[----:B----4-:R-:W-:Y:S01]  /*31f0*/  F2FP.BF16.F32.PACK_AB R18, R145, R142 ;  /* 0x0000008e9112723e */ /* 0x010fe200000010ff */
[----:B------:R-:W4:Y:S01]  /*3200*/  LDSM.16.MT88.4 R20, [R195+0x7800] ;  /* 0x00780000c314783b */ /* 0x000f220000004200 */
[----:B------:R-:W-:Y:S01]  /*3210*/  MUFU.EX2 R32, R32 ;  /* 0x0000002000207308 */ /* 0x000fe20000000800 */
[----:B------:R-:W-:-:S03]  /*3220*/  FADD.FTZ R142, R142, R143 ;  /* 0x0000008f8e8e7221 */ /* 0x000fc60000010000 */
[----:B------:R-:W-:Y:S01]  /*3230*/  F2FP.BF16.F32.PACK_AB R4, R39, R40 ;  /* 0x000000282704723e */ /* 0x000fe200000010ff */
[----:B------:R-:W-:Y:S01]  /*3240*/  FADD.FTZ R40, R40, R41 ;  /* 0x0000002928287221 */ /* 0x000fe20000010000 */
[----:B------:R-:W-:Y:S01]  /*3250*/  F2FP.BF16.F32.PACK_AB R6, R37, R38 ;  /* 0x000000262506723e */ /* 0x000fe200000010ff */
[----:B------:R-:W-:Y:S01]  /*3260*/  FADD.FTZ R145, R145, R142 ;  /* 0x0000008e91917221 */ /* 0x000fe20000010000 */
[----:B------:R-:W5:Y:S01]  /*3270*/  MUFU.EX2 R149, R149 ;  /* 0x0000009500957308 */ /* 0x000f620000000800 */
[----:B---3--:R-:W-:Y:S01]  /*3280*/  F2FP.BF16.F32.PACK_AB R17, R33, R144 ;  /* 0x000000902111723e */ /* 0x008fe200000010ff */
[----:B------:R-:W-:Y:S01]  /*3290*/  FADD.FTZ R144, R144, R63 ;  /* 0x0000003f90907221 */ /* 0x000fe20000010000 */
[----:B------:R-:W-:-:S03]  /*32a0*/  FADD.FTZ R39, R39, R40 ;  /* 0x0000002827277221 */ /* 0x000fc60000010000 */
[----:B------:R-:W-:Y:S01]  /*32b0*/  FADD.FTZ R33, R33, R144 ;  /* 0x0000009021217221 */ /* 0x000fe20000010000 */
[----:B------:R-:W-:Y:S01]  /*32c0*/  FADD.FTZ R38, R38, R39 ;  /* 0x0000002726267221 */ /* 0x000fe20000010000 */
[----:B------:R-:W-:Y:S03]  /*32d0*/  MUFU.EX2 R150, R150 ;  /* 0x0000009600967308 */ /* 0x000fe60000000800 */
[----:B------:R-:W-:-:S05]  /*32e0*/  FADD.FTZ R37, R37, R38 ;  /* 0x0000002625257221 */ /* 0x000fca0000010000 */
[----:B------:R-:W3:Y:S01]  /*32f0*/  MUFU.EX2 R35, R35 ;  /* 0x0000002300237308 */ /* 0x000ee20000000800 */
[----:B-----5:R-:W-:Y:S01]  /*3300*/  F2FP.BF16.F32.PACK_AB R19, R149, R32 ;  /* 0x000000209513723e */ /* 0x020fe200000010ff */
[----:B------:R-:W-:-:S04]  /*3310*/  FADD.FTZ R32, R32, R33 ;  /* 0x0000002120207221 */ /* 0x000fc80000010000 */
[----:B------:R-:W-:Y:S02]  /*3320*/  FADD.FTZ R32, R149, R32 ;  /* 0x0000002095207221 */ /* 0x000fe40000010000 */
[----:B------:R-:W-:Y:S01]  /*3330*/  MUFU.EX2 R34, R34 ;  /* 0x0000002200227308 */ /* 0x000fe20000000800 */
[C---:B------:R-:W-:Y:S06]  /*3340*/  HMMA.16816.F32.BF16 R124, R16.reuse, R12, R124 ;  /* 0x0000000c107c723c */ /* 0x040fec000004187c */
[----:B-1----:R-:W-:Y:S01]  /*3350*/  HMMA.16816.F32.BF16 R108, R16, R8, R108 ;  /* 0x00000008106c723c */ /* 0x002fe2000004186c */
[----:B------:R-:W1:Y:S01]  /*3360*/  MUFU.EX2 R163, R163 ;  /* 0x000000a300a37308 */ /* 0x000e620000000800 */
[----:B---3--:R-:W-:Y:S01]  /*3370*/  F2FP.BF16.F32.PACK_AB R5, R35, R150 ;  /* 0x000000962305723e */ /* 0x008fe200000010ff */
[----:B------:R-:W-:-:S03]  /*3380*/  FADD.FTZ R150, R150, R141 ;  /* 0x0000008d96967221 */ /* 0x000fc60000010000 */
[C---:B------:R-:W-:Y:S01]  /*3390*/  HMMA.16816.F32.BF16 R92, R16.reuse, R24, R92 ;  /* 0x00000018105c723c */ /* 0x040fe2000004185c */
[----:B------:R-:W-:Y:S02]  /*33a0*/  FADD.FTZ R35, R35, R150 ;  /* 0x0000009623237221 */ /* 0x000fe40000010000 */
[----:B------:R-:W-:Y:S03]  /*33b0*/  MUFU.EX2 R36, R36 ;  /* 0x0000002400247308 */ /* 0x000fe60000000800 */
[C---:B--2---:R-:W-:Y:S05]  /*33c0*/  HMMA.16816.F32.BF16 R76, R16.reuse, R28, R76 ;  /* 0x0000001c104c723c */ /* 0x044fea000004184c */
        /* <DEDUP_REMOVED lines=19> */
[----:B------:R-:W5:Y:S05]  /*3500*/  LDSM.16.MT88.4 R8, [R192+0x7800] ;  /* 0x00780000c008783b */ /* 0x000f6a0000004200 */
[----:B------:R-:W4:Y:S01]  /*3510*/  MUFU.EX2 R160, R160 ;  /* 0x000000a000a07308 */ /* 0x000f220000000800 */
[C---:B------:R-:W-:Y:S06]  /*3520*/  HMMA.16816.F32.BF16 R80, R4.reuse, R28, R80 ;  /* 0x0000001c0450723c */ /* 0x040fec0000041850 */
[C---:B------:R-:W-:Y:S01]  /*3530*/  HMMA.16816.F32.BF16 R96, R4.reuse, R24, R96 ;  /* 0x000000180460723c */ /* 0x040fe20000041860 */
[----:B------:R-:W-:Y:S05]  /*3540*/  MUFU.EX2 R66, R66 ;  /* 0x0000004200427308 */ /* 0x000fea0000000800 */
[C---:B------:R-:W-:Y:S01]  /*3550*/  HMMA.16816.F32.BF16 R84, R4.reuse, R26, R84 ;  /* 0x0000001a0454723c */ /* 0x040fe20000041854 */
[----:B---3--:R-:W-:Y:S01]  /*3560*/  F2FP.BF16.F32.PACK_AB R24, R159, R156 ;  /* 0x0000009c9f18723e */ /* 0x008fe200000010ff */
[----:B------:R-:W-:Y:S01]  /*3570*/  FADD.FTZ R156, R156, R145 ;  /* 0x000000919c9c7221 */ /* 0x000fe20000010000 */
[----:B------:R-:W3:Y:S01]  /*3580*/  MUFU.EX2 R217, R217 ;  /* 0x000000d900d97308 */ /* 0x000ee20000000800 */
[----:B----4-:R-:W-:Y:S01]  /*3590*/  F2FP.BF16.F32.PACK_AB R25, R160, R155 ;  /* 0x0000009ba019723e */ /* 0x010fe200000010ff */
[----:B------:R-:W-:Y:S01]  /*35a0*/  FADD.FTZ R155, R155, R32 ;  /* 0x000000209b9b7221 */ /* 0x000fe20000010000 */
[----:B------:R-:W-:Y:S01]  /*35b0*/  HMMA.16816.F32.BF16 R68, R4, R30, R68 ;  /* 0x0000001e0444723c */ /* 0x000fe20000041844 */
[----:B------:R-:W-:-:S02]  /*35c0*/  FADD.FTZ R156, R159, R156 ;  /* 0x0000009c9f9c7221 */ /* 0x000fc40000010000 */
[----:B------:R-:W-:Y:S02]  /*35d0*/  FADD.FTZ R155, R160, R155 ;  /* 0x0000009ba09b7221 */ /* 0x000fe40000010000 */
[----:B------:R-:W-:Y:S02]  /*35e0*/  MUFU.EX2 R157, R157 ;  /* 0x0000009d009d7308 */ /* 0x000fe40000000800 */
[----:B------:R-:W-:Y:S01]  /*35f0*/  F2FP.BF16.F32.PACK_AB R4, R47, R36 ;  /* 0x000000242f04723e */ /* 0x000fe200000010ff */
[----:B------:R-:W-:Y:S01]  /*3600*/  FADD.FTZ R36, R36, R37 ;  /* 0x0000002524247221 */ /* 0x000fe20000010000 */
[----:B------:R-:W-:Y:S01]  /*3610*/  F2FP.BF16.F32.PACK_AB R5, R165, R154 ;  /* 0x0000009aa505723e */ /* 0x000fe200000010ff */
[----:B------:R-:W-:Y:S02]  /*3620*/  FADD.FTZ R154, R154, R163 ;  /* 0x000000a39a9a7221 */ /* 0x000fe40000010000 */
[----:B------:R-:W-:Y:S01]  /*3630*/  FADD.FTZ R47, R47, R36 ;  /* 0x000000242f2f7221 */ /* 0x000fe20000010000 */
[----:B------:R-:W4:Y:S01]  /*3640*/  MUFU.EX2 R158, R158 ;  /* 0x0000009e009e7308 */ /* 0x000f220000000800 */
[----:B---3--:R-:W-:Y:S01]  /*3650*/  F2FP.BF16.F32.PACK_AB R6, R217, R66 ;  /* 0x00000042d906723e */ /* 0x008fe200000010ff */
[----:B------:R-:W-:Y:S01]  /*3660*/  FADD.FTZ R165, R165, R154 ;  /* 0x0000009aa5a57221 */ /* 0x000fe20000010000 */
[----:B------:R-:W-:-:S04]  /*3670*/  FADD.FTZ R66, R66, R47 ;  /* 0x0000002f42427221 */ /* 0x000fc80000010000 */
[----:B------:R-:W-:Y:S01]  /*3680*/  FADD.FTZ R217, R217, R66 ;  /* 0x00000042d9d97221 */ /* 0x000fe20000010000 */
[----:B------:R-:W-:Y:S08]  /*3690*/  MUFU.EX2 R152, R152 ;  /* 0x0000009800987308 */ /* 0x000ff00000000800 */
[----:B------:R-:W3:Y:S01]  /*36a0*/  MUFU.EX2 R213, R213 ;  /* 0x000000d500d57308 */ /* 0x000ee20000000800 */
[----:B----4-:R-:W-:Y:S01]  /*36b0*/  F2FP.BF16.F32.PACK_AB R26, R158, R157 ;  /* 0x0000009d9e1a723e */ /* 0x010fe200000010ff */
[----:B------:R-:W-:-:S04]  /*36c0*/  FADD.FTZ R157, R157, R156 ;  /* 0x0000009c9d9d7221 */ /* 0x000fc80000010000 */
[----:B------:R-:W-:Y:S02]  /*36d0*/  FADD.FTZ R215, R158, R157 ;  /* 0x0000009d9ed77221 */ /* 0x000fe40000010000 */
[----:B------:R-:W-:Y:S08]  /*36e0*/  MUFU.EX2 R148, R148 ;  /* 0x0000009400947308 */ /* 0x000ff00000000800 */
[----:B------:R-:W4:Y:S01]  /*36f0*/  MUFU.EX2 R29, R146 ;  /* 0x00000092001d7308 */ /* 0x000f220000000800 */
[----:B---3--:R-:W-:Y:S01]  /*3700*/  F2FP.BF16.F32.PACK_AB R27, R213, R152 ;  /* 0x00000098d51b723e */ /* 0x008fe200000010ff */
[----:B------:R-:W-:-:S04]  /*3710*/  FADD.FTZ R152, R152, R155 ;  /* 0x0000009b98987221 */ /* 0x000fc80000010000 */
[----:B------:R-:W-:Y:S02]  /*3720*/  FADD.FTZ R213, R213, R152 ;  /* 0x00000098d5d57221 */ /* 0x000fe40000010000 */
[C---:B------:R-:W-:Y:S06]  /*3730*/  HMMA.16816.F32.BF16 R124, R24.reuse, R20, R124 ;  /* 0x00000014187c723c */ /* 0x040fec000004187c */
[----:B------:R-:W-:Y:S01]  /*3740*/  HMMA.16816.F32.BF16 R120, R24, R22, R120 ;  /* 0x000000161878723c */ /* 0x000fe20000041878 */
[----:B----4-:R-:W-:Y:S01]  /*3750*/  F2FP.BF16.F32.PACK_AB R7, R29, R148 ;  /* 0x000000941d07723e */ /* 0x010fe200000010ff */
[----:B------:R-:W-:-:S04]  /*3760*/  FADD.FTZ R148, R148, R165 ;  /* 0x000000a594947221 */ /* 0x000fc80000010000 */
[----:B-1----:R-:W-:Y:S01]  /*3770*/  HMMA.16816.F32.BF16 R108, R24, R16, R108 ;  /* 0x00000010186c723c */ /* 0x002fe2000004186c */
[----:B------:R-:W-:-:S05]  /*3780*/  FADD.FTZ R212, R29, R148 ;  /* 0x000000941dd47221 */ /* 0x000fca0000010000 */
[C---:B------:R-:W-:Y:S06]  /*3790*/  HMMA.16816.F32.BF16 R104, R24.reuse, R18, R104 ;  /* 0x000000121868723c */ /* 0x040fec0000041868 */
[C---:B--2---:R-:W-:Y:S06]  /*37a0*/  HMMA.16816.F32.BF16 R92, R24.reuse, R12, R92 ;  /* 0x0000000c185c723c */ /* 0x044fec000004185c */
[C---:B------:R-:W-:Y:S06]  /*37b0*/  HMMA.16816.F32.BF16 R88, R24.reuse, R14, R88 ;  /* 0x0000000e1858723c */ /* 0x040fec0000041858 */
[C---:B-----5:R-:W-:Y:S06]  /*37c0*/  HMMA.16816.F32.BF16 R76, R24.reuse, R8, R76 ;  /* 0x00000008184c723c */ /* 0x060fec000004184c */
        /* <DEDUP_REMOVED lines=11> */
[----:B------:R-:W-:Y:S01]  /*3880*/  LEA.HI.SX32 R205, R3, 0xfffffffe, 0x1a ;  /* 0xfffffffe03cd7811 */ /* 0x000fe200078fd2ff */
[----:B------:R-:W-:Y:S01]  /*3890*/  IMAD.MOV.U32 R2, RZ, RZ, R135 ;  /* 0x000000ffff027224 */ /* 0x000fe200078e0087 */
[----:B------:R-:W-:Y:S01]  /*38a0*/  MOV R0, R133 ;  /* 0x0000008500007202 */ /* 0x000fe20000000f00 */
[----:B------:R-:W-:Y:S01]  /*38b0*/  IMAD.MOV.U32 R139, RZ, RZ, R136 ;  /* 0x000000ffff8b7224 */ /* 0x000fe200078e0088 */
[----:B------:R-:W-:Y:S01]  /*38c0*/  MOV R3, R134 ;  /* 0x0000008600037202 */ /* 0x000fe20000000f00 */
[----:B------:R-:W-:Y:S01]  /*38d0*/  ULDC UR5, c[0x0][0x39c] ;  /* 0x0000e70000057ab9 */ /* 0x000fe20000000800 */
[----:B------:R-:W-:Y:S01]  /*38e0*/  ULDC UR4, c[0x0][0x2ec] ;  /* 0x0000bb0000047ab9 */ /* 0x000fe20000000800 */
[----:B------:R-:W-:Y:S01]  /*38f0*/  ULDC.64 UR10, c[0x0][0x220] ;  /* 0x00008800000a7ab9 */ /* 0x000fe20000000a00 */
[----:B------:R-:W-:Y:S01]  /*3900*/  ULDC.64 UR12, c[0x0][0x250] ;  /* 0x00009400000c7ab9 */ /* 0x000fe20000000a00 */
[----:B------:R-:W-:Y:S01]  /*3910*/  ULDC.64 UR6, c[0x0][0x218] ;  /* 0x0000860000067ab9 */ /* 0x000fe20000000a00 */
[----:B------:R-:W-:Y:S01]  /*3920*/  ULDC.64 UR8, c[0x0][0x248] ;  /* 0x0000920000087ab9 */ /* 0x000fe20000000a00 */
[----:B------:R-:W-:Y:S05]  /*3930*/  BRA `(.L_x_1468) ;  /* 0x0000000000647947 */ /* 0x000fea0003800000 */
.L_x_1470:
        /* <DEDUP_REMOVED lines=25> */
.L_x_1468:
        /* <DEDUP_REMOVED lines=19> */
[----:B------:R-:W-:Y:S04]  /*3c00*/  IADD3.X R181, R177, UR19, RZ, P1, !PT ;  /* 0x00000013b1b57c10 */ /* 0x000fe80008ffe4ff */
[----:B------:R-:W-:Y:S01]  /*3c10*/  IADD3.X R137, R181, UR19, RZ, P0, !PT ;  /* 0x00000013b5897c10 */ /* 0x000fe200087fe4ff */
[----:B------:R1:W-:Y:S01]  /*3c20*/  LDGSTS.E.BYPASS.LTC128B.128 [R204+0x6800], desc[UR16][R176.64] ;  /* 0x06800000b0cc7fae */ /* 0x0003e2000b901d50 */
[----:B------:R-:W-:Y:S07]  /*3c30*/  ISETP.GT.AND P0, PT, R205, RZ, PT ;  /* 0x000000ffcd00720c */ /* 0x000fee0003f04270 */
[----:B------:R2:W-:Y:S08]  /*3c40*/  LDGSTS.E.BYPASS.LTC128B.128 [R204+0x7000], desc[UR16][R180.64] ;  /* 0x07000000b4cc7fae */ /* 0x0005f0000b901d50 */
[----:B------:R3:W-:Y:S08]  /*3c50*/  LDGSTS.E.BYPASS.LTC128B.128 [R204+0x7800], desc[UR16][R136.64] ;  /* 0x0780000088cc7fae */ /* 0x0007f0000b901d50 */
[----:B------:R-:W-:Y:S08]  /*3c60*/  LDSM.16.M88.4 R132, [R202] ;  /* 0x00000000ca84783b */ /* 0x000ff00000000200 */
[----:B------:R-:W4:Y:S08]  /*3c70*/  LDSM.16.M88.4 R140, [R201] ;  /* 0x00000000c98c783b */ /* 0x000f300000000200 */
[----:B------:R-:W5:Y:S08]  /*3c80*/  LDSM.16.M88.4 R144, [R202+0x2000] ;  /* 0x00200000ca90783b */ /* 0x000f700000000200 */
[----:B------:R-:W0:Y:S08]  /*3c90*/  LDGDEPBAR ;  /* 0x00000000000079af */ /* 0x000e300000000000 */
[----:B------:R-:W3:Y:S08]  /*3ca0*/  LDSM.16.M88.4 R148, [R201+0x800] ;  /* 0x00080000c994783b */ /* 0x000ef00000000200 */
[----:B------:R-:W3:Y:S08]  /*3cb0*/  LDSM.16.M88.4 R152, [R201+0x1000] ;  /* 0x00100000c998783b */ /* 0x000ef00000000200 */
[----:B------:R-:W3:Y:S08]  /*3cc0*/  LDSM.16.M88.4 R156, [R201+0x1800] ;  /* 0x00180000c99c783b */ /* 0x000ef00000000200 */
[----:B------:R-:W-:Y:S08]  /*3cd0*/  LDSM.16.M88.4 R160, [R200] ;  /* 0x00000000c8a0783b */ /* 0x000ff00000000200 */
[----:B------:R-:W3:Y:S08]  /*3ce0*/  LDSM.16.M88.4 R164, [R199] ;  /* 0x00000000c7a4783b */ /* 0x000ef00000000200 */
        /* <DEDUP_REMOVED lines=70> */
[----:B------:R1:W4:Y:S01]  /*4150*/  MUFU.TANH R170, R137 ;  /* 0x0000008900aa7308 */ /* 0x0003220000002400 */
[-C--:B--2---:R-:W-:Y:S03]  /*4160*/  HMMA.16816.F32.BF16 R20, R180, R132.reuse, R20 ;  /* 0x00000084b414723c */ /* 0x084fe60000041814 */
[----:B------:R-:W-:Y:S01]  /*4170*/  FMUL.FTZ R136, R8, UR5 ;  /* 0x0000000508887c20 */ /* 0x000fe20008410000 */
[----:B------:R-:W-:Y:S01]  /*4180*/  FMUL.FTZ R252, R9, UR5 ;  /* 0x0000000509fc7c20 */ /* 0x000fe20008410000 */
[----:B------:R-:W-:Y:S01]  /*4190*/  FMUL.FTZ R239, R10, UR5 ;  /* 0x000000050aef7c20 */ /* 0x000fe20008410000 */
[C---:B------:R-:W-:Y:S03]  /*41a0*/  HMMA.16816.F32.BF16 R24, R140.reuse, R132, R24 ;  /* 0x000000848c18723c */ /* 0x040fe60000041818 */
[----:B------:R2:W5:Y:S02]  /*41b0*/  MUFU.TANH R166, R136 ;  /* 0x0000008800a67308 */ /* 0x0005640000002400 */
        /* <DEDUP_REMOVED lines=9> */
[----:B------:R-:W-:Y:S01]  /*4250*/  FMUL.FTZ R245, R14, UR5 ;  /* 0x000000050ef57c20 */ /* 0x000fe20008410000 */
[----:B------:R-:W-:Y:S03]  /*4260*/  FMUL.FTZ R178, R16, UR5 ;  /* 0x0000000510b27c20 */ /* 0x000fe60008410000 */
[----:B------:R-:W-:Y:S01]  /*4270*/  MUFU.TANH R239, R239 ;  /* 0x000000ef00ef7308 */ /* 0x000fe20000002400 */
[----:B------:R-:W-:Y:S01]  /*4280*/  BAR.SYNC.DEFER_BLOCKING 0x0 ;  /* 0x0000000000007b1d */ /* 0x000fe20000010000 */
[C---:B------:R-:W-:Y:S04]  /*4290*/  HMMA.16816.F32.BF16 R40, R140.reuse, R144, R40 ;  /* 0x000000908c28723c */ /* 0x040fe80000041828 */
[----:B--2---:R-:W-:Y:S01]  /*42a0*/  FMUL.FTZ R136, R15, UR5 ;  /* 0x000000050f887c20 */ /* 0x004fe20008410000 */
[----:B----4-:R-:W-:Y:S03]  /*42b0*/  FMUL.FTZ R138, R22, UR5 ;  /* 0x00000005168a7c20 */ /* 0x010fe60008410000 */
[----:B------:R2:W-:Y:S01]  /*42c0*/  MUFU.TANH R15, R178 ;  /* 0x000000b2000f7308 */ /* 0x0005e20000002400 */
[-C--:B------:R-:W-:Y:S03]  /*42d0*/  HMMA.16816.F32.BF16 R44, R140, R146.reuse, R44 ;  /* 0x000000928c2c723c */ /* 0x080fe6000004182c */
[----:B-----5:R-:W-:Y:S01]  /*42e0*/  FMUL.FTZ R137, R34, UR5 ;  /* 0x0000000522897c20 */ /* 0x020fe20008410000 */
[----:B------:R-:W-:Y:S02]  /*42f0*/  FMUL.FTZ R231, R30, UR5 ;  /* 0x000000051ee77c20 */ /* 0x000fe40008410000 */
[C---:B------:R-:W-:Y:S03]  /*4300*/  HMMA.16816.F32.BF16 R48, R180.reuse, R146, R48 ;  /* 0x00000092b430723c */ /* 0x040fe60000041830 */
[----:B------:R3:W-:Y:S02]  /*4310*/  MUFU.TANH R9, R136 ;  /* 0x0000008800097308 */ /* 0x0007e40000002400 */
[----:B------:R-:W-:Y:S01]  /*4320*/  FMUL.FTZ R176, R18, UR5 ;  /* 0x0000000512b07c20 */ /* 0x000fe20008410000 */
[----:B------:R-:W-:Y:S01]  /*4330*/  FMUL.FTZ R249, R11, UR5 ;  /* 0x000000050bf97c20 */ /* 0x000fe20008410000 */
[----:B------:R-:W-:Y:S01]  /*4340*/  FMUL.FTZ R251, R7, UR5 ;  /* 0x0000000507fb7c20 */ /* 0x000fe20008410000 */
[----:B------:R-:W-:Y:S05]  /*4350*/  FMUL.FTZ R177, R17, UR5 ;  /* 0x0000000511b17c20 */ /* 0x000fea0008410000 */
[----:B------:R4:W-:Y:S01]  /*4360*/  MUFU.TANH R30, R137 ;  /* 0x00000089001e7308 */ /* 0x0009e20000002400 */
[----:B------:R-:W-:Y:S01]  /*4370*/  FMUL.FTZ R179, R20, UR5 ;  /* 0x0000000514b37c20 */ /* 0x000fe20008410000 */
[-C--:B-1----:R-:W-:Y:S03]  /*4380*/  HMMA.16816.F32.BF16 R52, R180, R132.reuse, R52 ;  /* 0x00000084b434723c */ /* 0x082fe60000041834 */
[----:B------:R-:W-:Y:S01]  /*4390*/  FMUL.FTZ R247, R12, UR5 ;  /* 0x000000050cf77c20 */ /* 0x000fe20008410000 */
[----:B--2---:R-:W-:Y:S04]  /*43a0*/  FMUL.FTZ R178, R21, UR5 ;  /* 0x0000000515b27c20 */ /* 0x004fe80008410000 */
[----:B------:R1:W-:Y:S03]  /*43b0*/  MUFU.TANH R13, R176 ;  /* 0x000000b0000d7308 */ /* 0x0003e60000002400 */
[----:B---3--:R-:W-:Y:S01]  /*43c0*/  FMUL.FTZ R136, R23, UR5 ;  /* 0x0000000517887c20 */ /* 0x008fe20008410000 */
[C---:B------:R-:W-:Y:S04]  /*43d0*/  HMMA.16816.F32.BF16 R56, R140.reuse, R132, R56 ;  /* 0x000000848c38723c */ /* 0x040fe80000041838 */
[----:B------:R-:W-:Y:S01]  /*43e0*/  FMUL.FTZ R250, R24, UR5 ;  /* 0x0000000518fa7c20 */ /* 0x000fe20008410000 */
[----:B------:R-:W-:Y:S01]  /*43f0*/  FMUL.FTZ R237, R26, UR5 ;  /* 0x000000051aed7c20 */ /* 0x000fe20008410000 */
[----:B------:R2:W-:Y:S01]  /*4400*/  MUFU.TANH R22, R136 ;  /* 0x0000008800167308 */ /* 0x0005e20000002400 */
[-C--:B------:R-:W-:Y:S04]  /*4410*/  HMMA.16816.F32.BF16 R60, R140, R134.reuse, R60 ;  /* 0x000000868c3c723c */ /* 0x080fe8000004183c */
[----:B----4-:R-:W-:Y:S01]  /*4420*/  FMNMX.FTZ R137, R170, R139, !PT ;  /* 0x0000008baa897209 */ /* 0x010fe20007810000 */
[----:B------:R-:W-:Y:S01]  /*4430*/  FMUL.FTZ R248, R25, UR5 ;  /* 0x0000000519f87c20 */ /* 0x000fe20008410000 */
[----:B------:R-:W-:Y:S03]  /*4440*/  HMMA.16816.F32.BF16 R64, R180, R134, R64 ;  /* 0x00000086b440723c */ /* 0x000fe60000041840 */
[----:B------:R-:W3:Y:S02]  /*4450*/  MUFU.TANH R241, R241 ;  /* 0x000000f100f17308 */ /* 0x000ee40000002400 */
[----:B-1----:R-:W-:Y:S01]  /*4460*/  FMUL.FTZ R176, R32, UR5 ;  /* 0x0000000520b07c20 */ /* 0x002fe20008410000 */
[----:B------:R-:W-:Y:S01]  /*4470*/  FMUL.FTZ R242, R36, UR5 ;  /* 0x0000000524f27c20 */ /* 0x000fe20008410000 */
[----:B------:R-:W-:Y:S01]  /*4480*/  FMNMX.FTZ R223, R166, R3, !PT ;  /* 0x00000003a6df7209 */ /* 0x000fe20007810000 */
[----:B------:R-:W-:Y:S05]  /*4490*/  FMUL.FTZ R235, R27, UR5 ;  /* 0x000000051beb7c20 */ /* 0x000fea0008410000 */
[----:B------:R-:W1:Y:S01]  /*44a0*/  MUFU.TANH R243, R243 ;  /* 0x000000f300f37308 */ /* 0x000e620000002400 */
[----:B--2---:R-:W-:Y:S01]  /*44b0*/  FMUL.FTZ R136, R35, UR5 ;  /* 0x0000000523887c20 */ /* 0x004fe20008410000 */
[----:B------:R-:W-:Y:S01]  /*44c0*/  FMUL.FTZ R246, R28, UR5 ;  /* 0x000000051cf67c20 */ /* 0x000fe20008410000 */
[----:B------:R-:W-:Y:S01]  /*44d0*/  FMUL.FTZ R238, R38, UR5 ;  /* 0x0000000526ee7c20 */ /* 0x000fe20008410000 */
[----:B------:R-:W-:Y:S01]  /*44e0*/  FMUL.FTZ R240, R37, UR5 ;  /* 0x0000000525f07c20 */ /* 0x000fe20008410000 */
[----:B------:R-:W-:Y:S01]  /*44f0*/  FMUL.FTZ R244, R29, UR5 ;  /* 0x000000051df47c20 */ /* 0x000fe20008410000 */
[----:B------:R-:W-:Y:S04]  /*4500*/  FMUL.FTZ R186, R39, UR5 ;  /* 0x0000000527ba7c20 */ /* 0x000fe80008410000 */
[----:B------:R2:W-:Y:S01]  /*4510*/  MUFU.TANH R14, R136 ;  /* 0x00000088000e7308 */ /* 0x0005e20000002400 */
[----:B---3--:R-:W-:Y:S01]  /*4520*/  FMNMX.FTZ R233, R241, R2, !PT ;  /* 0x00000002f1e97209 */ /* 0x008fe20007810000 */
[----:B------:R-:W-:Y:S01]  /*4530*/  FMUL.FTZ R236, R48, UR5 ;  /* 0x0000000530ec7c20 */ /* 0x000fe20008410000 */
[----:B------:R-:W-:Y:S01]  /*4540*/  FMUL.FTZ R221, R31, UR5 ;  /* 0x000000051fdd7c20 */ /* 0x000fe20008410000 */
[----:B------:R-:W-:Y:S01]  /*4550*/  FMUL.FTZ R228, R40, UR5 ;  /* 0x0000000528e47c20 */ /* 0x000fe20008410000 */
[----:B------:R-:W-:Y:S01]  /*4560*/  FMUL.FTZ R232, R50, UR5 ;  /* 0x0000000532e87c20 */ /* 0x000fe20008410000 */
[----:B------:R-:W-:Y:S01]  /*4570*/  FMUL.FTZ R234, R49, UR5 ;  /* 0x0000000531ea7c20 */ /* 0x000fe20008410000 */
[----:B------:R-:W-:Y:S03]  /*4580*/  FMUL.FTZ R225, R42, UR5 ;  /* 0x000000052ae17c20 */ /* 0x000fe60008410000 */
[----:B------:R-:W3:Y:S01]  /*4590*/  MUFU.TANH R249, R249 ;  /* 0x000000f900f97308 */ /* 0x000ee20000002400 */
[----:B-1----:R-:W-:Y:S01]  /*45a0*/  FMNMX.FTZ R137, R243, R137, !PT ;  /* 0x00000089f3897209 */ /* 0x002fe20007810000 */
[----:B------:R-:W-:Y:S01]  /*45b0*/  FMUL.FTZ R226, R41, UR5 ;  /* 0x0000000529e27c20 */ /* 0x000fe20008410000 */
[----:B------:R-:W-:Y:S01]  /*45c0*/  FMUL.FTZ R230, R51, UR5 ;  /* 0x0000000533e67c20 */ /* 0x000fe20008410000 */
        /* <DEDUP_REMOVED lines=17> */
[----:B------:R-:W-:Y:S05]  /*46e0*/  FMUL.FTZ R63, R63, UR5 ;  /* 0x000000053f3f7c20 */ /* 0x000fea0008410000 */
[----:B------:R-:W4:Y:S01]  /*46f0*/  MUFU.TANH R251, R251 ;  /* 0x000000fb00fb7308 */ /* 0x000f220000002400 */
[----:B-1----:R-:W-:Y:S09]  /*4700*/  FMUL.FTZ R138, R33, UR5 ;  /* 0x00000005218a7c20 */ /* 0x002ff20008410000 */
[----:B------:R-:W1:Y:S01]  /*4710*/  MUFU.TANH R17, R177 ;  /* 0x000000b100117308 */ /* 0x000e620000002400 */
[----:B--2---:R-:W-:Y:S04]  /*4720*/  FMNMX.FTZ R136, R239, R0, !PT ;  /* 0x00000000ef887209 */ /* 0x004fe80007810000 */
[----:B---3--:R-:W-:Y:S02]  /*4730*/  FMNMX.FTZ R183, R249, R136, !PT ;  /* 0x00000088f9b77209 */ /* 0x008fe40007810000 */
[----:B------:R-:W-:Y:S03]  /*4740*/  FMNMX.FTZ R136, R15, R137, !PT ;  /* 0x000000890f887209 */ /* 0x000fe60007810000 */
[----:B------:R-:W2:Y:S01]  /*4750*/  MUFU.TANH R252, R252 ;  /* 0x000000fc00fc7308 */ /* 0x000ea20000002400 */
[----:B----4-:R-:W-:Y:S04]  /*4760*/  FMNMX.FTZ R233, R251, R233, !PT ;  /* 0x000000e9fbe97209 */ /* 0x010fe80007810000 */
[----:B------:R-:W-:Y:S05]  /*4770*/  FMNMX.FTZ R233, R13, R233, !PT ;  /* 0x000000e90de97209 */ /* 0x000fea0007810000 */
[----:B------:R-:W3:Y:S01]  /*4780*/  MUFU.TANH R11, R179 ;  /* 0x000000b3000b7308 */ /* 0x000ee20000002400 */
[----:B-1----:R-:W-:Y:S01]  /*4790*/  FMNMX.FTZ R136, R17, R136, !PT ;  /* 0x0000008811887209 */ /* 0x002fe20007810000 */
[----:B------:R-:W-:Y:S01]  /*47a0*/  FMUL.FTZ R177, R59, UR5 ;  /* 0x000000053bb17c20 */ /* 0x000fe20008410000 */
[----:B------:R-:W-:Y:S04]  /*47b0*/  FMNMX.FTZ R233, R19, R233, !PT ;  /* 0x000000e913e97209 */ /* 0x000fe80007810000 */
[----:B------:R-:W-:Y:S03]  /*47c0*/  FMNMX.FTZ R233, R18, R233, !PT ;  /* 0x000000e912e97209 */ /* 0x000fe60007810000 */
[----:B------:R-:W1:Y:S01]  /*47d0*/  MUFU.TANH R247, R247 ;  /* 0x000000f700f77308 */ /* 0x000e620000002400 */
[----:B--2---:R-:W-:Y:S02]  /*47e0*/  FMNMX.FTZ R223, R252, R223, !PT ;  /* 0x000000dffcdf7209 */ /* 0x004fe40007810000 */
[----:B------:R-:W-:Y:S04]  /*47f0*/  FMNMX.FTZ R233, R22, R233, !PT ;  /* 0x000000e916e97209 */ /* 0x000fe80007810000 */
[----:B------:R-:W-:Y:S03]  /*4800*/  FMNMX.FTZ R233, R30, R233, !PT ;  /* 0x000000e91ee97209 */ /* 0x000fe60007810000 */
[----:B------:R-:W2:Y:S01]  /*4810*/  MUFU.TANH R174, R178 ;  /* 0x000000b200ae7308 */ /* 0x000ea20000002400 */
[----:B---3--:R-:W-:Y:S01]  /*4820*/  FMNMX.FTZ R136, R11, R136, !PT ;  /* 0x000000880b887209 */ /* 0x008fe20007810000 */
[----:B------:R-:W-:Y:S01]  /*4830*/  FMUL.FTZ R179, R58, UR5 ;  /* 0x000000053ab37c20 */ /* 0x000fe20008410000 */
[----:B------:R-:W-:Y:S07]  /*4840*/  FMNMX.FTZ R233, R14, R233, !PT ;  /* 0x000000e90ee97209 */ /* 0x000fee0007810000 */
[----:B------:R-:W3:Y:S01]  /*4850*/  MUFU.TANH R245, R245 ;  /* 0x000000f500f57308 */ /* 0x000ee20000002400 */
[----:B-1----:R-:W-:Y:S04]  /*4860*/  FMNMX.FTZ R223, R247, R223, !PT ;  /* 0x000000dff7df7209 */ /* 0x002fe80007810000 */
[----:B------:R-:W-:Y:S05]  /*4870*/  FMNMX.FTZ R223, R10, R223, !PT ;  /* 0x000000df0adf7209 */ /* 0x000fea0007810000 */
[----:B------:R-:W1:Y:S01]  /*4880*/  MUFU.TANH R21, R176 ;  /* 0x000000b000157308 */ /* 0x000e620000002400 */
[----:B--2---:R-:W-:Y:S01]  /*4890*/  FMNMX.FTZ R136, R174, R136, !PT ;  /* 0x00000088ae887209 */ /* 0x004fe20007810000 */
[----:B------:R-:W-:Y:S08]  /*48a0*/  FMUL.FTZ R178, R60, UR5 ;  /* 0x000000053cb27c20 */ /* 0x000ff00008410000 */
[----:B------:R-:W2:Y:S01]  /*48b0*/  MUFU.TANH R250, R250 ;  /* 0x000000fa00fa7308 */ /* 0x000ea20000002400 */
[----:B---3--:R-:W-:Y:S04]  /*48c0*/  FMNMX.FTZ R183, R245, R183, !PT ;  /* 0x000000b7f5b77209 */ /* 0x008fe80007810000 */
[----:B------:R-:W-:Y:S05]  /*48d0*/  FMNMX.FTZ R183, R9, R183, !PT ;  /* 0x000000b709b77209 */ /* 0x000fea0007810000 */
[----:B------:R-:W3:Y:S01]  /*48e0*/  MUFU.TANH R34, R138 ;  /* 0x0000008a00227308 */ /* 0x000ee20000002400 */
[----:B-1----:R-:W-:Y:S01]  /*48f0*/  FMNMX.FTZ R136, R21, R136, !PT ;  /* 0x0000008815887209 */ /* 0x002fe20007810000 */
[----:B------:R-:W-:Y:S08]  /*4900*/  FMUL.FTZ R176, R61, UR5 ;  /* 0x000000053db07c20 */ /* 0x000ff00008410000 */
[----:B------:R-:W1:Y:S01]  /*4910*/  MUFU.TANH R237, R237 ;  /* 0x000000ed00ed7308 */ /* 0x000e620000002400 */
[----:B--2---:R-:W-:Y:S09]  /*4920*/  FMNMX.FTZ R223, R250, R223, !PT ;  /* 0x000000dffadf7209 */ /* 0x004ff20007810000 */
[----:B------:R-:W2:Y:S01]  /*4930*/  MUFU.TANH R248, R248 ;  /* 0x000000f800f87308 */ /* 0x000ea20000002400 */
[----:B---3--:R-:W-:Y:S01]  /*4940*/  FMNMX.FTZ R136, R34, R136, !PT ;  /* 0x0000008822887209 */ /* 0x008fe20007810000 */
[----:B------:R-:W-:Y:S08]  /*4950*/  FMUL.FTZ R138, R62, UR5 ;  /* 0x000000053e8a7c20 */ /* 0x000ff00008410000 */
        /* <DEDUP_REMOVED lines=68> */
.L_x_1469:
[----:B------:R-:W-:Y:S01]  /*4da0*/  LDSM.16.MT88.4 R40, [R194+0x6000] ;  /* 0x00600000c228783b */ /* 0x000fe20000004200 */
[----:B---3--:R-:W-:Y:S02]  /*4db0*/  FMNMX.FTZ R16, R182, R233, !PT ;  /* 0x000000e9b6107209 */ /* 0x008fe40007810000 */
[----:B-1----:R-:W-:Y:S02]  /*4dc0*/  FMNMX.FTZ R25, R180, R223, !PT ;  /* 0x000000dfb4197209 */ /* 0x002fe40007810000 */
        /* <DEDUP_REMOVED lines=17> */
[----:B------:R-:W-:Y:S08]  /*4ee0*/  LDSM.16.MT88.4 R24, [R195+0x6000] ;  /* 0x00600000c318783b */ /* 0x000ff00000004200 */
[----:B------:R-:W2:Y:S08]  /*4ef0*/  SHFL.BFLY PT, R135, R12, 0x1, 0x1f ;  /* 0x0c201f000c877f89 */ /* 0x000eb000000e0000 */
[----:B------:R-:W3:Y:S08]  /*4f00*/  SHFL.BFLY PT, R134, R7, 0x1, 0x1f ;  /* 0x0c201f0007867f89 */ /* 0x000ef000000e0000 */
[----:B------:R-:W4:Y:S01]  /*4f10*/  SHFL.BFLY PT, R133, R4, 0x1, 0x1f ;  /* 0x0c201f0004857f89 */ /* 0x000f2200000e0000 */
[----:B-1----:R-:W-:Y:S04]  /*4f20*/  FMNMX.FTZ R136, R23, R136, !PT ;  /* 0x0000008817887209 */ /* 0x002fe80007810000 */
[C---:B------:R-:W-:Y:S01]  /*4f30*/  FSETP.NEU.FTZ.AND P1, PT, R136.reuse, -INF , PT ;  /* 0xff8000008800780b */ /* 0x040fe20003f3d000 */
[C---:B------:R-:W-:Y:S01]  /*4f40*/  FMUL.FTZ R233, R136.reuse, UR4 ;  /* 0x0000000488e97c20 */ /* 0x040fe20008410000 */
[----:B------:R-:W-:Y:S04]  /*4f50*/  FADD.FTZ R6, -R136, R139 ;  /* 0x0000008b88067221 */ /* 0x000fe80000010100 */
[----:B------:R-:W-:Y:S01]  /*4f60*/  FSEL R233, R233, RZ, P1 ;  /* 0x000000ffe9e97208 */ /* 0x000fe20000800000 */
[----:B------:R-:W-:Y:S01]  /*4f70*/  FMUL.FTZ R132, R6, UR4 ;  /* 0x0000000406847c20 */ /* 0x000fe20008410000 */
[----:B--2---:R-:W-:Y:S03]  /*4f80*/  FMNMX.FTZ R135, R12, R135, !PT ;  /* 0x000000870c877209 */ /* 0x004fe60007810000 */
[--C-:B------:R-:W-:Y:S01]  /*4f90*/  FFMA.FTZ R155, R17, UR4, -R233.reuse ;  /* 0x00000004119b7c23 */ /* 0x100fe200080108e9 */
[--C-:B------:R-:W-:Y:S01]  /*4fa0*/  FFMA.FTZ R151, R34, UR4, -R233.reuse ;  /* 0x0000000422977c23 */ /* 0x100fe200080108e9 */
[----:B------:R-:W1:Y:S01]  /*4fb0*/  MUFU.EX2 R132, R132 ;  /* 0x0000008400847308 */ /* 0x000e620000000800 */
[----:B---3--:R-:W-:Y:S01]  /*4fc0*/  FMNMX.FTZ R134, R7, R134, !PT ;  /* 0x0000008607867209 */ /* 0x008fe20007810000 */
[C---:B------:R-:W-:Y:S01]  /*4fd0*/  FMUL.FTZ R223, R135.reuse, UR4 ;  /* 0x0000000487df7c20 */ /* 0x040fe20008410000 */
[C---:B------:R-:W-:Y:S01]  /*4fe0*/  FSETP.NEU.FTZ.AND P1, PT, R135.reuse, -INF , PT ;  /* 0xff8000008700780b */ /* 0x040fe20003f3d000 */
[----:B------:R-:W-:Y:S01]  /*4ff0*/  FADD.FTZ R2, -R135, R2 ;  /* 0x0000000287027221 */ /* 0x000fe20000010100 */
[----:B----4-:R-:W-:Y:S01]  /*5000*/  FMNMX.FTZ R133, R4, R133, !PT ;  /* 0x0000008504857209 */ /* 0x010fe20007810000 */
[----:B------:R-:W-:Y:S01]  /*5010*/  FFMA.FTZ R163, R170, UR4, -R233 ;  /* 0x00000004aaa37c23 */ /* 0x000fe200080108e9 */
[----:B------:R-:W-:Y:S03]  /*5020*/  FSEL R223, R223, RZ, P1 ;  /* 0x000000ffdfdf7208 */ /* 0x000fe60000800000 */
[----:B------:R-:W-:Y:S01]  /*5030*/  MUFU.EX2 R155, R155 ;  /* 0x0000009b009b7308 */ /* 0x000fe20000000800 */
[----:B------:R-:W-:Y:S01]  /*5040*/  FMUL.FTZ R5, R2, UR4 ;  /* 0x0000000402057c20 */ /* 0x000fe20008410000 */
[----:B------:R-:W-:Y:S01]  /*5050*/  FADD.FTZ R2, -R134, R3 ;  /* 0x0000000386027221 */ /* 0x000fe20000010100 */
[----:B------:R-:W-:Y:S01]  /*5060*/  FADD.FTZ R0, -R133, R0 ;  /* 0x0000000085007221 */ /* 0x000fe20000010100 */
[--C-:B------:R-:W-:Y:S01]  /*5070*/  FFMA.FTZ R148, R19, UR4, -R223.reuse ;  /* 0x0000000413947c23 */ /* 0x100fe200080108df */
[----:B------:R-:W-:Y:S01]  /*5080*/  FFMA.FTZ R147, R18, UR4, -R223 ;  /* 0x0000000412937c23 */ /* 0x000fe200080108df */
[----:B------:R-:W-:Y:S01]  /*5090*/  FMUL.FTZ R4, R2, UR4 ;  /* 0x0000000402047c20 */ /* 0x000fe20008410000 */
[----:B------:R-:W-:Y:S03]  /*50a0*/  FMUL.FTZ R6, R0, UR4 ;  /* 0x0000000400067c20 */ /* 0x000fe60008410000 */
[----:B------:R-:W2:Y:S01]  /*50b0*/  MUFU.EX2 R3, R5 ;  /* 0x0000000500037308 */ /* 0x000ea20000000800 */
[C---:B-1----:R-:W-:Y:S01]  /*50c0*/  FMUL.FTZ R16, R132.reuse, R116 ;  /* 0x0000007484107220 */ /* 0x042fe20000410000 */
[C---:B------:R-:W-:Y:S01]  /*50d0*/  FMUL.FTZ R17, R132.reuse, R117 ;  /* 0x0000007584117220 */ /* 0x040fe20000410000 */
[C---:B------:R-:W-:Y:S01]  /*50e0*/  FMUL.FTZ R32, R132.reuse, R100 ;  /* 0x0000006484207220 */ /* 0x040fe20000410000 */
[C---:B------:R-:W-:Y:S01]  /*50f0*/  FMUL.FTZ R33, R132.reuse, R101 ;  /* 0x0000006584217220 */ /* 0x040fe20000410000 */
[C---:B------:R-:W-:Y:S01]  /*5100*/  FMUL.FTZ R48, R132.reuse, R84 ;  /* 0x0000005484307220 */ /* 0x040fe20000410000 */
[C---:B------:R-:W-:Y:S01]  /*5110*/  FMUL.FTZ R49, R132.reuse, R85 ;  /* 0x0000005584317220 */ /* 0x040fe20000410000 */
[C---:B------:R-:W-:Y:S03]  /*5120*/  FMUL.FTZ R52, R132.reuse, R80 ;  /* 0x0000005084347220 */ /* 0x040fe60000410000 */
[----:B------:R1:W3:Y:S01]  /*5130*/  MUFU.EX2 R2, R4 ;  /* 0x0000000400027308 */ /* 0x0002e20000000800 */
[C---:B------:R-:W-:Y:S01]  /*5140*/  FMUL.FTZ R53, R132.reuse, R81 ;  /* 0x0000005184357220 */ /* 0x040fe20000410000 */
[C---:B------:R-:W-:Y:S01]  /*5150*/  FMUL.FTZ R20, R132.reuse, R112 ;  /* 0x0000007084147220 */ /* 0x040fe20000410000 */
[C---:B------:R-:W-:Y:S01]  /*5160*/  FMUL.FTZ R36, R132.reuse, R96 ;  /* 0x0000006084247220 */ /* 0x040fe20000410000 */
[C---:B------:R-:W-:Y:S01]  /*5170*/  FMUL.FTZ R37, R132.reuse, R97 ;  /* 0x0000006184257220 */ /* 0x040fe20000410000 */
[C---:B------:R-:W-:Y:S01]  /*5180*/  FMUL.FTZ R64, R132.reuse, R68 ;  /* 0x0000004484407220 */ /* 0x040fe20000410000 */
[C---:B------:R-:W-:Y:S01]  /*5190*/  FMUL.FTZ R65, R132.reuse, R69 ;  /* 0x0000004584417220 */ /* 0x040fe20000410000 */
[----:B------:R-:W-:Y:S03]  /*51a0*/  FFMA.FTZ R161, R243, UR4, -R233 ;  /* 0x00000004f3a17c23 */ /* 0x000fe600080108e9 */
[----:B------:R4:W5:Y:S01]  /*51b0*/  MUFU.EX2 R0, R6 ;  /* 0x0000000600007308 */ /* 0x0009620000000800 */
[C---:B--2---:R-:W-:Y:S01]  /*51c0*/  FMUL.FTZ R18, R3.reuse, R118 ;  /* 0x0000007603127220 */ /* 0x044fe20000410000 */
[C---:B------:R-:W-:Y:S01]  /*51d0*/  FMUL.FTZ R19, R3.reuse, R119 ;  /* 0x0000007703137220 */ /* 0x040fe20000410000 */
[C---:B------:R-:W-:Y:S01]  /*51e0*/  FMUL.FTZ R34, R3.reuse, R102 ;  /* 0x0000006603227220 */ /* 0x040fe20000410000 */
[----:B------:R-:W-:Y:S01]  /*51f0*/  LDSM.16.MT88.4 R116, [R195+0x7800] ;  /* 0x00780000c374783b */ /* 0x000fe20000004200 */
[C---:B------:R-:W-:Y:S01]  /*5200*/  FMUL.FTZ R35, R3.reuse, R103 ;  /* 0x0000006703237220 */ /* 0x040fe20000410000 */
[C---:B------:R-:W-:Y:S01]  /*5210*/  FMUL.FTZ R50, R3.reuse, R86 ;  /* 0x0000005603327220 */ /* 0x040fe20000410000 */
[C---:B------:R-:W-:Y:S03]  /*5220*/  FMUL.FTZ R51, R3.reuse, R87 ;  /* 0x0000005703337220 */ /* 0x040fe60000410000 */
[----:B------:R-:W-:Y:S01]  /*5230*/  MUFU.EX2 R163, R163 ;  /* 0x000000a300a37308 */ /* 0x000fe20000000800 */
[C---:B------:R-:W-:Y:S01]  /*5240*/  FMUL.FTZ R54, R3.reuse, R82 ;  /* 0x0000005203367220 */ /* 0x040fe20000410000 */
[C---:B------:R-:W-:Y:S01]  /*5250*/  FMUL.FTZ R55, R3.reuse, R83 ;  /* 0x0000005303377220 */ /* 0x040fe20000410000 */
[C---:B-1----:R-:W-:Y:S01]  /*5260*/  FMUL.FTZ R4, R132.reuse, R128 ;  /* 0x0000008084047220 */ /* 0x042fe20000410000 */
[----:B------:R-:W-:Y:S01]  /*5270*/  LDSM.16.MT88.4 R80, [R193+0x6800] ;  /* 0x00680000c150783b */ /* 0x000fe20000004200 */
[----:B------:R-:W-:Y:S01]  /*5280*/  FMUL.FTZ R5, R132, R129 ;  /* 0x0000008184057220 */ /* 0x000fe20000410000 */
[C---:B------:R-:W-:Y:S01]  /*5290*/  FMUL.FTZ R7, R3.reuse, R131 ;  /* 0x0000008303077220 */ /* 0x040fe20000410000 */
[C---:B---3--:R-:W-:Y:S03]  /*52a0*/  FMUL.FTZ R8, R2.reuse, R124 ;  /* 0x0000007c02087220 */ /* 0x048fe60000410000 */
[----:B------:R-:W1:Y:S01]  /*52b0*/  MUFU.EX2 R161, R161 ;  /* 0x000000a100a17308 */ /* 0x000e620000000800 */
[C---:B----4-:R-:W-:Y:S01]  /*52c0*/  FMUL.FTZ R6, R3.reuse, R130 ;  /* 0x0000008203067220 */ /* 0x050fe20000410000 */
[C---:B------:R-:W-:Y:S01]  /*52d0*/  FMUL.FTZ R12, R2.reuse, R120 ;  /* 0x00000078020c7220 */ /* 0x040fe20000410000 */
[C---:B------:R-:W-:Y:S01]  /*52e0*/  FMUL.FTZ R23, R3.reuse, R115 ;  /* 0x0000007303177220 */ /* 0x040fe20000410000 */
[----:B------:R-:W-:Y:S01]  /*52f0*/  LDSM.16.MT88.4 R84, [R192+0x6800] ;  /* 0x00680000c054783b */ /* 0x000fe20000004200 */
[C---:B------:R-:W-:Y:S01]  /*5300*/  FMUL.FTZ R28, R2.reuse, R104 ;  /* 0x00000068021c7220 */ /* 0x040fe20000410000 */
[----:B------:R-:W-:Y:S01]  /*5310*/  FMUL.FTZ R29, R2, R105 ;  /* 0x00000069021d7220 */ /* 0x000fe20000410000 */
[----:B-----5:R-:W-:Y:S03]  /*5320*/  FMUL.FTZ R31, R0, R107 ;  /* 0x0000006b001f7220 */ /* 0x020fe60000410000 */
[----:B------:R-:W-:Y:S01]  /*5330*/  MUFU.EX2 R148, R148 ;  /* 0x0000009400947308 */ /* 0x000fe20000000800 */
[C---:B------:R-:W-:Y:S01]  /*5340*/  FMUL.FTZ R38, R3.reuse, R98 ;  /* 0x0000006203267220 */ /* 0x040fe20000410000 */
[----:B------:R-:W-:Y:S01]  /*5350*/  FMUL.FTZ R39, R3, R99 ;  /* 0x0000006303277220 */ /* 0x000fe20000410000 */
[C---:B------:R-:W-:Y:S01]  /*5360*/  FMUL.FTZ R44, R2.reuse, R88 ;  /* 0x00000058022c7220 */ /* 0x040fe20000410000 */
[----:B------:R-:W-:Y:S01]  /*5370*/  LDSM.16.MT88.4 R100, [R194+0x7800] ;  /* 0x00780000c264783b */ /* 0x000fe20000004200 */
[----:B------:R-:W-:Y:S01]  /*5380*/  FMUL.FTZ R45, R2, R89 ;  /* 0x00000059022d7220 */ /* 0x000fe20000410000 */
[C---:B------:R-:W-:Y:S01]  /*5390*/  FMUL.FTZ R46, R0.reuse, R90 ;  /* 0x0000005a002e7220 */ /* 0x040fe20000410000 */
[----:B------:R-:W-:Y:S03]  /*53a0*/  FMUL.FTZ R47, R0, R91 ;  /* 0x0000005b002f7220 */ /* 0x000fe60000410000 */
[----:B------:R-:W-:Y:S01]  /*53b0*/  MUFU.EX2 R147, R147 ;  /* 0x0000009300937308 */ /* 0x000fe20000000800 */
[----:B-1----:R-:W-:Y:S01]  /*53c0*/  F2FP.BF16.F32.PACK_AB R128, R161, R163 ;  /* 0x000000a3a180723e */ /* 0x002fe200000010ff */
[C---:B------:R-:W-:Y:S01]  /*53d0*/  FMUL.FTZ R60, R2.reuse, R72 ;  /* 0x00000048023c7220 */ /* 0x040fe20000410000 */
[----:B------:R-:W-:Y:S01]  /*53e0*/  FMUL.FTZ R61, R2, R73 ;  /* 0x00000049023d7220 */ /* 0x000fe20000410000 */
        /* <DEDUP_REMOVED lines=8> */
[----:B------:R-:W-:Y:S01]  /*5470*/  FMUL.FTZ R15, R0, R123 ;  /* 0x0000007b000f7220 */ /* 0x000fe20000410000 */
[----:B------:R-:W-:Y:S01]  /*5480*/  FFMA.FTZ R149, R13, UR4, -R223 ;  /* 0x000000040d957c23 */ /* 0x000fe200080108df */
[----:B------:R-:W-:Y:S01]  /*5490*/  FMUL.FTZ R13, R2, R121 ;  /* 0x00000079020d7220 */ /* 0x000fe20000410000 */
[----:B------:R-:W-:Y:S03]  /*54a0*/  FFMA.FTZ R154, R11, UR4, -R233 ;  /* 0x000000040b9a7c23 */ /* 0x000fe600080108e9 */
[----:B------:R-:W-:Y:S01]  /*54b0*/  MUFU.EX2 R160, R160 ;  /* 0x000000a000a07308 */ /* 0x000fe20000000800 */
[----:B------:R-:W-:Y:S01]  /*54c0*/  FMUL.FTZ R11, R0, R127 ;  /* 0x0000007f000b7220 */ /* 0x000fe20000410000 */
[--C-:B------:R-:W-:Y:S01]  /*54d0*/  FFMA.FTZ R158, R14, UR4, -R223.reuse ;  /* 0x000000040e9e7c23 */ /* 0x100fe200080108df */
[----:B------:R-:W-:Y:S01]  /*54e0*/  FMUL.FTZ R14, R0, R122 ;  /* 0x0000007a000e7220 */ /* 0x000fe20000410000 */
[----:B------:R-:W-:Y:S01]  /*54f0*/  FFMA.FTZ R146, R22, UR4, -R223 ;  /* 0x0000000416927c23 */ /* 0x000fe200080108df */
[----:B------:R-:W-:Y:S01]  /*5500*/  FMUL.FTZ R22, R3, R114 ;  /* 0x0000007203167220 */ /* 0x000fe20000410000 */
[----:B------:R-:W-:Y:S01]  /*5510*/  FFMA.FTZ R152, R21, UR4, -R233 ;  /* 0x0000000415987c23 */ /* 0x000fe200080108e9 */
[----:B------:R-:W-:Y:S03]  /*5520*/  FMUL.FTZ R21, R132, R113 ;  /* 0x0000007184157220 */ /* 0x000fe60000410000 */
[----:B------:R-:W1:Y:S01]  /*5530*/  MUFU.EX2 R150, R150 ;  /* 0x0000009600967308 */ /* 0x000e620000000800 */
[----:B------:R-:W-:Y:S01]  /*5540*/  FMUL.FTZ R175, R134, UR4 ;  /* 0x0000000486af7c20 */ /* 0x000fe20008410000 */
[----:B------:R-:W-:Y:S01]  /*5550*/  FFMA.FTZ R145, R30, UR4, -R223 ;  /* 0x000000041e917c23 */ /* 0x000fe200080108df */
[----:B------:R-:W-:Y:S01]  /*5560*/  FMUL.FTZ R30, R0, R106 ;  /* 0x0000006a001e7220 */ /* 0x000fe20000410000 */
[----:B------:R-:W-:Y:S01]  /*5570*/  FFMA.FTZ R153, R174, UR4, -R233 ;  /* 0x00000004ae997c23 */ /* 0x000fe200080108e9 */
[----:B------:R-:W-:Y:S01]  /*5580*/  FFMA.FTZ R183, R186, UR4, -R223 ;  /* 0x00000004bab77c23 */ /* 0x000fe200080108df */
[--C-:B------:R-:W-:Y:S01]  /*5590*/  FFMA.FTZ R172, R242, UR4, -R233.reuse ;  /* 0x00000004f2ac7c23 */ /* 0x100fe200080108e9 */
[----:B------:R-:W-:Y:S03]  /*55a0*/  FFMA.FTZ R173, R240, UR4, -R233 ;  /* 0x00000004f0ad7c23 */ /* 0x000fe600080108e9 */
[----:B------:R-:W2:Y:S01]  /*55b0*/  MUFU.EX2 R156, R156 ;  /* 0x0000009c009c7308 */ /* 0x000ea20000000800 */
[----:B------:R-:W-:Y:S01]  /*55c0*/  FSETP.NEU.FTZ.AND P1, PT, R134, -INF , PT ;  /* 0xff8000008600780b */ /* 0x000fe20003f3d000 */
[----:B------:R-:W-:Y:S01]  /*55d0*/  FMUL.FTZ R168, R133, UR4 ;  /* 0x0000000485a87c20 */ /* 0x000fe20008410000 */
[----:B------:R-:W-:Y:S01]  /*55e0*/  FFMA.FTZ R174, R238, UR4, -R223 ;  /* 0x00000004eeae7c23 */ /* 0x000fe200080108df */
[----:B------:R-:W-:Y:S01]  /*55f0*/  FFMA.FTZ R186, R236, UR4, -R233 ;  /* 0x00000004ecba7c23 */ /* 0x000fe200080108e9 */
[----:B------:R-:W-:Y:S01]  /*5600*/  FSEL R175, R175, RZ, P1 ;  /* 0x000000ffafaf7208 */ /* 0x000fe20000800000 */
[----:B------:R-:W-:Y:S01]  /*5610*/  FFMA.FTZ R230, R230, UR4, -R223 ;  /* 0x00000004e6e67c23 */ /* 0x000fe200080108df */
[----:B------:R-:W-:Y:S03]  /*5620*/  FSETP.NEU.FTZ.AND P1, PT, R133, -INF , PT ;  /* 0xff8000008500780b */ /* 0x000fe60003f3d000 */
[----:B------:R-:W3:Y:S01]  /*5630*/  MUFU.EX2 R149, R149 ;  /* 0x0000009500957308 */ /* 0x000ee20000000800 */
[----:B-1----:R-:W-:Y:S01]  /*5640*/  F2FP.BF16.F32.PACK_AB R129, R150, R160 ;  /* 0x000000a09681723e */ /* 0x002fe200000010ff */
[--C-:B------:R-:W-:Y:S01]  /*5650*/  FFMA.FTZ R142, R10, UR4, -R175.reuse ;  /* 0x000000040a8e7c23 */ /* 0x100fe200080108af */
[----:B------:R-:W-:Y:S01]  /*5660*/  FSEL R168, R168, RZ, P1 ;  /* 0x000000ffa8a87208 */ /* 0x000fe20000800000 */
[--C-:B------:R-:W-:Y:S01]  /*5670*/  FFMA.FTZ R159, R166, UR4, -R175.reuse ;  /* 0x00000004a69f7c23 */ /* 0x100fe200080108af */
[--C-:B------:R-:W-:Y:S01]  /*5680*/  FFMA.FTZ R144, R252, UR4, -R175.reuse ;  /* 0x00000004fc907c23 */ /* 0x100fe200080108af */
[--C-:B------:R-:W-:Y:S01]  /*5690*/  FFMA.FTZ R143, R247, UR4, -R175.reuse ;  /* 0x00000004f78f7c23 */ /* 0x100fe200080108af */
[----:B------:R-:W-:Y:S03]  /*56a0*/  FMUL.FTZ R10, R0, R126 ;  /* 0x0000007e000a7220 */ /* 0x000fe60000410000 */
[----:B------:R-:W-:Y:S01]  /*56b0*/  MUFU.EX2 R142, R142 ;  /* 0x0000008e008e7308 */ /* 0x000fe20000000800 */
[--C-:B------:R-:W-:Y:S01]  /*56c0*/  FFMA.FTZ R139, R9, UR4, -R168.reuse ;  /* 0x00000004098b7c23 */ /* 0x100fe200080108a8 */
[--C-:B------:R-:W-:Y:S01]  /*56d0*/  FFMA.FTZ R157, R239, UR4, -R168.reuse ;  /* 0x00000004ef9d7c23 */ /* 0x100fe200080108a8 */
[--C-:B------:R-:W-:Y:S01]  /*56e0*/  FFMA.FTZ R141, R249, UR4, -R168.reuse ;  /* 0x00000004f98d7c23 */ /* 0x100fe200080108a8 */
[--C-:B------:R-:W-:Y:S01]  /*56f0*/  FFMA.FTZ R140, R245, UR4, -R168.reuse ;  /* 0x00000004f58c7c23 */ /* 0x100fe200080108a8 */
[----:B--2---:R-:W-:Y:S01]  /*5700*/  F2FP.BF16.F32.PACK_AB R130, R155, R156 ;  /* 0x0000009c9b82723e */ /* 0x004fe200000010ff */
[----:B------:R-:W-:Y:S01]  /*5710*/  FMUL.FTZ R9, R2, R125 ;  /* 0x0000007d02097220 */ /* 0x000fe20000410000 */
[--C-:B------:R-:W-:Y:S03]  /*5720*/  FFMA.FTZ R162, R250, UR4, -R175.reuse ;  /* 0x00000004faa27c23 */ /* 0x100fe600080108af */
[----:B------:R-:W-:Y:S01]  /*5730*/  MUFU.EX2 R159, R159 ;  /* 0x0000009f009f7308 */ /* 0x000fe20000000800 */
[----:B---3--:R-:W-:Y:S01]  /*5740*/  F2FP.BF16.F32.PACK_AB R131, R148, R149 ;  /* 0x000000959483723e */ /* 0x008fe200000010ff */
[--C-:B------:R-:W-:Y:S01]  /*5750*/  FFMA.FTZ R165, R248, UR4, -R175.reuse ;  /* 0x00000004f8a57c23 */ /* 0x100fe200080108af */
[--C-:B------:R-:W-:Y:S01]  /*5760*/  FFMA.FTZ R164, R237, UR4, -R168.reuse ;  /* 0x00000004eda47c23 */ /* 0x100fe200080108a8 */
[--C-:B------:R-:W-:Y:S01]  /*5770*/  FFMA.FTZ R167, R235, UR4, -R168.reuse ;  /* 0x00000004eba77c23 */ /* 0x100fe200080108a8 */
[--C-:B------:R-:W-:Y:S01]  /*5780*/  FFMA.FTZ R166, R246, UR4, -R175.reuse ;  /* 0x00000004f6a67c23 */ /* 0x100fe200080108af */
[----:B------:R-:W-:Y:S01]  /*5790*/  FFMA.FTZ R169, R244, UR4, -R175 ;  /* 0x00000004f4a97c23 */ /* 0x000fe200080108af */
[--C-:B------:R-:W-:Y:S03]  /*57a0*/  FFMA.FTZ R170, R231, UR4, -R168.reuse ;  /* 0x00000004e7aa7c23 */ /* 0x100fe600080108a8 */
[----:B------:R-:W1:Y:S01]  /*57b0*/  MUFU.EX2 R144, R144 ;  /* 0x0000009000907308 */ /* 0x000e620000000800 */
[-C--:B------:R-:W-:Y:S05]  /*57c0*/  HMMA.16816.F32.BF16 R4, R128, R24.reuse, R4 ;  /* 0x000000188004723c */ /* 0x080fea0000041804 */
[--C-:B------:R-:W-:Y:S01]  /*57d0*/  FFMA.FTZ R171, R221, UR4, -R168.reuse ;  /* 0x00000004ddab7c23 */ /* 0x100fe200080108a8 */
[----:B------:R-:W-:Y:S03]  /*57e0*/  FFMA.FTZ R221, R234, UR4, -R233 ;  /* 0x00000004eadd7c23 */ /* 0x000fe600080108e9 */
[----:B------:R-:W-:Y:S02]  /*57f0*/  MUFU.EX2 R157, R157 ;  /* 0x0000009d009d7308 */ /* 0x000fe40000000800 */
[----:B------:R-:W-:Y:S01]  /*5800*/  FFMA.FTZ R231, R232, UR4, -R223 ;  /* 0x00000004e8e77c23 */ /* 0x000fe200080108df */
[--C-:B------:R-:W-:Y:S01]  /*5810*/  FFMA.FTZ R235, R226, UR4, -R175.reuse ;  /* 0x00000004e2eb7c23 */ /* 0x100fe200080108af */
[--C-:B------:R-:W-:Y:S01]  /*5820*/  FFMA.FTZ R226, R227, UR4, -R168.reuse ;  /* 0x00000004e3e27c23 */ /* 0x100fe200080108a8 */
[--C-:B------:R-:W-:Y:S01]  /*5830*/  FFMA.FTZ R227, R218, UR4, -R175.reuse ;  /* 0x00000004dae37c23 */ /* 0x100fe200080108af */
[--C-:B------:R-:W-:Y:S04]  /*5840*/  FFMA.FTZ R228, R228, UR4, -R175.reuse ;  /* 0x00000004e4e47c23 */ /* 0x100fe800080108af */
[----:B------:R-:W2:Y:S01]  /*5850*/  MUFU.EX2 R141, R141 ;  /* 0x0000008d008d7308 */ /* 0x000ea20000000800 */
[----:B-1----:R-:W-:Y:S01]  /*5860*/  F2FP.BF16.F32.PACK_AB R124, R144, R159 ;  /* 0x0000009f907c723e */ /* 0x002fe200000010ff */
[--C-:B------:R-:W-:Y:S01]  /*5870*/  FFMA.FTZ R225, R225, UR4, -R168.reuse ;  /* 0x00000004e1e17c23 */ /* 0x100fe200080108a8 */
[----:B------:R-:W-:Y:S01]  /*5880*/  FFMA.FTZ R222, R222, UR4, -R175 ;  /* 0x00000004dede7c23 */ /* 0x000fe200080108af */
[--C-:B------:R-:W-:Y:S01]  /*5890*/  FFMA.FTZ R187, R187, UR4, -R168.reuse ;  /* 0x00000004bbbb7c23 */ /* 0x100fe200080108a8 */
[--C-:B------:R-:W-:Y:S01]  /*58a0*/  FFMA.FTZ R218, R219, UR4, -R168.reuse ;  /* 0x00000004dbda7c23 */ /* 0x100fe200080108a8 */
[----:B------:R-:W-:Y:S01]  /*58b0*/  FFMA.FTZ R237, R216, UR4, -R223 ;  /* 0x00000004d8ed7c23 */ /* 0x000fe200080108df */
[--C-:B------:R-:W-:Y:S03]  /*58c0*/  FFMA.FTZ R219, R220, UR4, -R233.reuse ;  /* 0x00000004dcdb7c23 */ /* 0x100fe600080108e9 */
[----:B------:R-:W1:Y:S01]  /*58d0*/  MUFU.EX2 R143, R143 ;  /* 0x0000008f008f7308 */ /* 0x000e620000000800 */
[--C-:B------:R-:W-:Y:S01]  /*58e0*/  FFMA.FTZ R214, R214, UR4, -R233.reuse ;  /* 0x00000004d6d67c23 */ /* 0x100fe200080108e9 */
[----:B------:R-:W-:Y:S01]  /*58f0*/  FFMA.FTZ R216, R229, UR4, -R233 ;  /* 0x00000004e5d87c23 */ /* 0x000fe200080108e9 */
[----:B------:R-:W-:Y:S01]  /*5900*/  FFMA.FTZ R184, R184, UR4, -R223 ;  /* 0x00000004b8b87c23 */ /* 0x000fe200080108df */
[----:B------:R-:W-:Y:S01]  /*5910*/  FFMA.FTZ R233, R224, UR4, -R233 ;  /* 0x00000004e0e97c23 */ /* 0x000fe200080108e9 */
[--C-:B------:R-:W-:Y:S01]  /*5920*/  FFMA.FTZ R185, R185, UR4, -R223.reuse ;  /* 0x00000004b9b97c23 */ /* 0x100fe200080108df */
[----:B------:R-:W-:Y:S01]  /*5930*/  FFMA.FTZ R223, R182, UR4, -R223 ;  /* 0x00000004b6df7c23 */ /* 0x000fe200080108df */
[--C-:B------:R-:W-:Y:S03]  /*5940*/  FFMA.FTZ R220, R177, UR4, -R168.reuse ;  /* 0x00000004b1dc7c23 */ /* 0x100fe600080108a8 */
[----:B------:R-:W-:Y:S01]  /*5950*/  MUFU.EX2 R140, R140 ;  /* 0x0000008c008c7308 */ /* 0x000fe20000000800 */
[----:B--2---:R-:W-:Y:S01]  /*5960*/  F2FP.BF16.F32.PACK_AB R125, R141, R157 ;  /* 0x0000009d8d7d723e */ /* 0x004fe200000010ff */
[--C-:B------:R-:W-:Y:S01]  /*5970*/  FFMA.FTZ R181, R181, UR4, -R175.reuse ;  /* 0x00000004b5b57c23 */ /* 0x100fe200080108af */
[--C-:B------:R-:W-:Y:S01]  /*5980*/  FFMA.FTZ R180, R180, UR4, -R175.reuse ;  /* 0x00000004b4b47c23 */ /* 0x100fe200080108af */
[--C-:B------:R-:W-:Y:S01]  /*5990*/  FFMA.FTZ R179, R179, UR4, -R168.reuse ;  /* 0x00000004b3b37c23 */ /* 0x100fe200080108a8 */
[--C-:B------:R-:W-:Y:S01]  /*59a0*/  FFMA.FTZ R177, R178, UR4, -R175.reuse ;  /* 0x00000004b2b17c23 */ /* 0x100fe200080108af */
[--C-:B------:R-:W-:Y:S01]  /*59b0*/  FFMA.FTZ R138, R138, UR4, -R168.reuse ;  /* 0x000000048a8a7c23 */ /* 0x100fe200080108a8 */
[----:B------:R-:W-:Y:S03]  /*59c0*/  FFMA.FTZ R175, R176, UR4, -R175 ;  /* 0x00000004b0af7c23 */ /* 0x000fe600080108af */
[----:B------:R-:W2:Y:S01]  /*59d0*/  MUFU.EX2 R139, R139 ;  /* 0x0000008b008b7308 */ /* 0x000ea20000000800 */
[----:B-1----:R-:W-:Y:S01]  /*59e0*/  F2FP.BF16.F32.PACK_AB R126, R142, R143 ;  /* 0x0000008f8e7e723e */ /* 0x002fe200000010ff */
[----:B------:R-:W-:Y:S01]  /*59f0*/  FFMA.FTZ R168, R137, UR4, -R168 ;  /* 0x0000000489a87c23 */ /* 0x000fe200080108a8 */
[----:B------:R-:W-:Y:S01]  /*5a00*/  FFMA.FTZ R163, R132, R217, R163 ;  /* 0x000000d984a37223 */ /* 0x000fe200000100a3 */
[----:B------:R-:W-:Y:S01]  /*5a10*/  FFMA.FTZ R160, R3, R212, R160 ;  /* 0x000000d403a07223 */ /* 0x000fe200000100a0 */
[----:B------:R-:W-:Y:S01]  /*5a20*/  MOV R3, R134 ;  /* 0x0000008600037202 */ /* 0x000fe20000000f00 */
[----:B------:R-:W-:Y:S01]  /*5a30*/  FFMA.FTZ R159, R2, R215, R159 ;  /* 0x000000d7029f7223 */ /* 0x000fe2000001009f */
[----:B------:R-:W-:Y:S03]  /*5a40*/  FFMA.FTZ R157, R0, R213, R157 ;  /* 0x000000d5009d7223 */ /* 0x000fe6000001009d */
        /* <DEDUP_REMOVED lines=8> */
[----:B------:R-:W1:Y:S01]  /*5ad0*/  MUFU.EX2 R153, R153 ;  /* 0x0000009900997308 */ /* 0x000e620000000800 */
[----:B--2---:R-:W-:Y:S01]  /*5ae0*/  F2FP.BF16.F32.PACK_AB R127, R139, R140 ;  /* 0x0000008c8b7f723e */ /* 0x004fe200000010ff */
[----:B------:R-:W-:Y:S01]  /*5af0*/  FADD.FTZ R140, R140, R157 ;  /* 0x0000009d8c8c7221 */ /* 0x000fe20000010000 */
[----:B------:R-:W-:Y:S01]  /*5b00*/  FADD.FTZ R155, R155, R156 ;  /* 0x0000009c9b9b7221 */ /* 0x000fe20000010000 */
[----:B------:R-:W-:Y:S01]  /*5b10*/  FADD.FTZ R148, R148, R149 ;  /* 0x0000009594947221 */ /* 0x000fe20000010000 */
[----:B------:R-:W-:Y:S01]  /*5b20*/  FADD.FTZ R143, R142, R143 ;  /* 0x0000008f8e8f7221 */ /* 0x000fe20000010000 */
[----:B------:R-:W-:Y:S02]  /*5b30*/  FADD.FTZ R139, R139, R140 ;  /* 0x0000008c8b8b7221 */ /* 0x000fe40000010000 */
[C---:B------:R-:W-:Y:S02]  /*5b40*/  HMMA.16816.F32.BF16 R8, R124.reuse, R24, R8 ;  /* 0x000000187c08723c */ /* 0x040fe40000041808 */
[----:B------:R-:W2:Y:S04]  /*5b50*/  MUFU.EX2 R146, R146 ;  /* 0x0000009200927308 */ /* 0x000ea80000000800 */
[-C--:B------:R-:W-:Y:S06]  /*5b60*/  HMMA.16816.F32.BF16 R12, R124, R26.reuse, R12 ;  /* 0x0000001a7c0c723c */ /* 0x080fec000004180c */
[----:B------:R-:W3:Y:S01]  /*5b70*/  MUFU.EX2 R152, R152 ;  /* 0x0000009800987308 */ /* 0x000ee20000000800 */
[C---:B------:R-:W-:Y:S01]  /*5b80*/  FMUL.FTZ R24, R2.reuse, R108 ;  /* 0x0000006c02187220 */ /* 0x040fe20000410000 */
[C---:B------:R-:W-:Y:S04]  /*5b90*/  HMMA.16816.F32.BF16 R16, R128.reuse, R26, R16 ;  /* 0x0000001a8010723c */ /* 0x040fe80000041810 */
[----:B------:R-:W-:Y:S02]  /*5ba0*/  FMUL.FTZ R25, R2, R109 ;  /* 0x0000006d02197220 */ /* 0x000fe40000410000 */
[-C--:B------:R-:W-:Y:S02]  /*5bb0*/  HMMA.16816.F32.BF16 R20, R128, R40.reuse, R20 ;  /* 0x000000288014723c */ /* 0x080fe40000041814 */
[----:B------:R-:W-:Y:S03]  /*5bc0*/  MUFU.EX2 R145, R145 ;  /* 0x0000009100917308 */ /* 0x000fe60000000800 */
[C---:B------:R-:W-:Y:S01]  /*5bd0*/  FMUL.FTZ R26, R0.reuse, R110 ;  /* 0x0000006e001a7220 */ /* 0x040fe20000410000 */
[----:B------:R-:W-:Y:S01]  /*5be0*/  FMUL.FTZ R27, R0, R111 ;  /* 0x0000006f001b7220 */ /* 0x000fe20000410000 */
[----:B-1----:R-:W-:Y:S01]  /*5bf0*/  F2FP.BF16.F32.PACK_AB R68, R153, R154 ;  /* 0x0000009a9944723e */ /* 0x002fe200000010ff */
[----:B------:R-:W1:Y:S04]  /*5c00*/  LDSM.16.MT88.4 R108, [R192+0x6000] ;  /* 0x00600000c06c783b */ /* 0x000e680000004200 */
[----:B------:R-:W4:Y:S01]  /*5c10*/  MUFU.EX2 R158, R158 ;  /* 0x0000009e009e7308 */ /* 0x000f220000000800 */
[----:B--2---:R-:W-:Y:S01]  /*5c20*/  F2FP.BF16.F32.PACK_AB R69, R146, R147 ;  /* 0x000000939245723e */ /* 0x004fe200000010ff */
[----:B------:R-:W-:Y:S01]  /*5c30*/  FADD.FTZ R154, R154, R155 ;  /* 0x0000009b9a9a7221 */ /* 0x000fe20000010000 */
[C---:B------:R-:W-:Y:S04]  /*5c40*/  HMMA.16816.F32.BF16 R24, R124.reuse, R40, R24 ;  /* 0x000000287c18723c */ /* 0x040fe80000041818 */
[----:B---3--:R-:W-:Y:S03]  /*5c50*/  F2FP.BF16.F32.PACK_AB R70, R151, R152 ;  /* 0x000000989746723e */ /* 0x008fe600000010ff */
[----:B------:R-:W-:Y:S01]  /*5c60*/  MUFU.EX2 R162, R162 ;  /* 0x000000a200a27308 */ /* 0x000fe20000000800 */
[-C--:B------:R-:W-:Y:S03]  /*5c70*/  HMMA.16816.F32.BF16 R28, R124, R42.reuse, R28 ;  /* 0x0000002a7c1c723c */ /* 0x080fe6000004181c */
[C---:B------:R-:W-:Y:S03]  /*5c80*/  FMUL.FTZ R40, R2.reuse, R92 ;  /* 0x0000005c02287220 */ /* 0x040fe60000410000 */
[C---:B------:R-:W-:Y:S03]  /*5c90*/  HMMA.16816.F32.BF16 R32, R128.reuse, R42, R32 ;  /* 0x0000002a8020723c */ /* 0x040fe60000041820 */
[----:B------:R-:W2:Y:S02]  /*5ca0*/  MUFU.EX2 R165, R165 ;  /* 0x000000a500a57308 */ /* 0x000ea40000000800 */
[----:B------:R-:W-:Y:S01]  /*5cb0*/  FMUL.FTZ R41, R2, R93 ;  /* 0x0000005d02297220 */ /* 0x000fe20000410000 */
[-C--:B------:R-:W-:Y:S07]  /*5cc0*/  HMMA.16816.F32.BF16 R36, R128, R56.reuse, R36 ;  /* 0x000000388024723c */ /* 0x080fee0000041824 */
[----:B------:R-:W-:Y:S01]  /*5cd0*/  MUFU.EX2 R164, R164 ;  /* 0x000000a400a47308 */ /* 0x000fe20000000800 */
[C---:B------:R-:W-:Y:S03]  /*5ce0*/  FMUL.FTZ R42, R0.reuse, R94 ;  /* 0x0000005e002a7220 */ /* 0x040fe60000410000 */
[----:B------:R-:W-:Y:S01]  /*5cf0*/  FMUL.FTZ R43, R0, R95 ;  /* 0x0000005f002b7220 */ /* 0x000fe20000410000 */
[----:B----4-:R-:W-:Y:S01]  /*5d00*/  F2FP.BF16.F32.PACK_AB R71, R158, R145 ;  /* 0x000000919e47723e */ /* 0x010fe200000010ff */
[----:B------:R-:W3:Y:S04]  /*5d10*/  LDSM.16.MT88.4 R92, [R195+0x6800] ;  /* 0x00680000c35c783b */ /* 0x000ee80000004200 */
[----:B------:R-:W4:Y:S01]  /*5d20*/  MUFU.EX2 R167, R167 ;  /* 0x000000a700a77308 */ /* 0x000f220000000800 */
[----:B--2---:R-:W-:Y:S01]  /*5d30*/  F2FP.BF16.F32.PACK_AB R72, R165, R162 ;  /* 0x000000a2a548723e */ /* 0x004fe200000010ff */
[C---:B------:R-:W-:Y:S04]  /*5d40*/  HMMA.16816.F32.BF16 R40, R124.reuse, R56, R40 ;  /* 0x000000387c28723c */ /* 0x040fe80000041828 */
[----:B------:R-:W-:Y:S01]  /*5d50*/  FADD.FTZ R147, R147, R148 ;  /* 0x0000009493937221 */ /* 0x000fe20000010000 */
[----:B------:R-:W-:Y:S01]  /*5d60*/  FADD.FTZ R162, R162, R143 ;  /* 0x0000008fa2a27221 */ /* 0x000fe20000010000 */
[-C--:B------:R-:W-:Y:S02]  /*5d70*/  HMMA.16816.F32.BF16 R44, R124, R58.reuse, R44 ;  /* 0x0000003a7c2c723c */ /* 0x080fe4000004182c */
[----:B------:R-:W-:Y:S03]  /*5d80*/  MUFU.EX2 R166, R166 ;  /* 0x000000a600a67308 */ /* 0x000fe60000000800 */
[C---:B------:R-:W-:Y:S01]  /*5d90*/  FMUL.FTZ R56, R2.reuse, R76 ;  /* 0x0000004c02387220 */ /* 0x040fe20000410000 */
[C---:B------:R-:W-:Y:S06]  /*5da0*/  HMMA.16816.F32.BF16 R48, R128.reuse, R58, R48 ;  /* 0x0000003a8030723c */ /* 0x040fec0000041830 */
[----:B------:R-:W2:Y:S01]  /*5db0*/  MUFU.EX2 R169, R169 ;  /* 0x000000a900a97308 */ /* 0x000ea20000000800 */
[----:B------:R-:W-:Y:S01]  /*5dc0*/  FMUL.FTZ R57, R2, R77 ;  /* 0x0000004d02397220 */ /* 0x000fe20000410000 */
[-C--:B-1----:R-:W-:Y:S03]  /*5dd0*/  HMMA.16816.F32.BF16 R52, R128, R108.reuse, R52 ;  /* 0x0000006c8034723c */ /* 0x082fe60000041834 */
[C---:B------:R-:W-:Y:S01]  /*5de0*/  FMUL.FTZ R58, R0.reuse, R78 ;  /* 0x0000004e003a7220 */ /* 0x040fe20000410000 */
[----:B------:R-:W-:Y:S01]  /*5df0*/  FMUL.FTZ R59, R0, R79 ;  /* 0x0000004f003b7220 */ /* 0x000fe20000410000 */
[----:B----4-:R-:W-:Y:S01]  /*5e00*/  F2FP.BF16.F32.PACK_AB R73, R167, R164 ;  /* 0x000000a4a749723e */ /* 0x010fe200000010ff */
[----:B------:R-:W1:Y:S02]  /*5e10*/  LDSM.16.MT88.4 R76, [R194+0x6800] ;  /* 0x00680000c24c783b */ /* 0x000e640000004200 */
[----:B------:R-:W-:Y:S03]  /*5e20*/  MUFU.EX2 R170, R170 ;  /* 0x000000aa00aa7308 */ /* 0x000fe60000000800 */
[----:B------:R-:W-:Y:S01]  /*5e30*/  FADD.FTZ R164, R164, R139 ;  /* 0x0000008ba4a47221 */ /* 0x000fe20000010000 */
[----:B------:R-:W-:Y:S01]  /*5e40*/  MOV R0, R133 ;  /* 0x0000008500007202 */ /* 0x000fe20000000f00 */
[C---:B------:R-:W-:Y:S05]  /*5e50*/  HMMA.16816.F32.BF16 R56, R124.reuse, R108, R56 ;  /* 0x0000006c7c38723c */ /* 0x040fea0000041838 */
[----:B------:R-:W4:Y:S01]  /*5e60*/  MUFU.EX2 R171, R171 ;  /* 0x000000ab00ab7308 */ /* 0x000f220000000800 */
[----:B--2---:R-:W-:Y:S01]  /*5e70*/  F2FP.BF16.F32.PACK_AB R74, R169, R166 ;  /* 0x000000a6a94a723e */ /* 0x004fe200000010ff */
[-C--:B------:R-:W-:Y:S04]  /*5e80*/  HMMA.16816.F32.BF16 R60, R124, R110.reuse, R60 ;  /* 0x0000006e7c3c723c */ /* 0x080fe8000004183c */
[----:B------:R-:W-:Y:S02]  /*5e90*/  MOV R2, R135 ;  /* 0x0000008700027202 */ /* 0x000fe40000000f00 */
[----:B------:R-:W-:Y:S02]  /*5ea0*/  HMMA.16816.F32.BF16 R64, R128, R110, R64 ;  /* 0x0000006e8040723c */ /* 0x000fe40000041840 */
[----:B------:R-:W-:Y:S03]  /*5eb0*/  MUFU.EX2 R172, R172 ;  /* 0x000000ac00ac7308 */ /* 0x000fe60000000800 */
[----:B------:R-:W-:Y:S01]  /*5ec0*/  FADD.FTZ R153, R153, R154 ;  /* 0x0000009a99997221 */ /* 0x000fe20000010000 */
[-C--:B---3--:R-:W-:Y:S06]  /*5ed0*/  HMMA.16816.F32.BF16 R4, R68, R92.reuse, R4 ;  /* 0x0000005c4404723c */ /* 0x088fec0000041804 */
[----:B------:R-:W2:Y:S01]  /*5ee0*/  MUFU.EX2 R173, R173 ;  /* 0x000000ad00ad7308 */ /* 0x000ea20000000800 */
[----:B----4-:R-:W-:Y:S01]  /*5ef0*/  F2FP.BF16.F32.PACK_AB R75, R171, R170 ;  /* 0x000000aaab4b723e */ /* 0x010fe200000010ff */
[----:B------:R-:W-:Y:S03]  /*5f00*/  FADD.FTZ R146, R146, R147 ;  /* 0x0000009392927221 */ /* 0x000fe60000010000 */
[----:B------:R-:W-:Y:S01]  /*5f10*/  MOV R139, R136 ;  /* 0x00000088008b7202 */ /* 0x000fe20000000f00 */
[----:B------:R-:W-:Y:S04]  /*5f20*/  FADD.FTZ R165, R165, R162 ;  /* 0x000000a2a5a57221 */ /* 0x000fe80000010000 */
[----:B------:R-:W-:Y:S01]  /*5f30*/  MUFU.EX2 R174, R174 ;  /* 0x000000ae00ae7308 */ /* 0x000fe20000000800 */
[C---:B------:R-:W-:Y:S04]  /*5f40*/  HMMA.16816.F32.BF16 R8, R72.reuse, R92, R8 ;  /* 0x0000005c4808723c */ /* 0x040fe80000041808 */
[----:B------:R-:W-:Y:S01]  /*5f50*/  FADD.FTZ R167, R167, R164 ;  /* 0x000000a4a7a77221 */ /* 0x000fe20000010000 */
[----:B------:R-:W-:Y:S01]  /*5f60*/  FADD.FTZ R152, R152, R153 ;  /* 0x0000009998987221 */ /* 0x000fe20000010000 */
[-C--:B------:R-:W-:Y:S03]  /*5f70*/  HMMA.16816.F32.BF16 R12, R72, R94.reuse, R12 ;  /* 0x0000005e480c723c */ /* 0x080fe6000004180c */
[----:B------:R-:W3:Y:S02]  /*5f80*/  MUFU.EX2 R183, R183 ;  /* 0x000000b700b77308 */ /* 0x000ee40000000800 */
[----:B------:R-:W-:Y:S01]  /*5f90*/  FADD.FTZ R145, R145, R146 ;  /* 0x0000009291917221 */ /* 0x000fe20000010000 */
[C---:B------:R-:W-:Y:S07]  /*5fa0*/  HMMA.16816.F32.BF16 R16, R68.reuse, R94, R16 ;  /* 0x0000005e4410723c */ /* 0x040fee0000041810 */
[----:B------:R-:W-:Y:S01]  /*5fb0*/  MUFU.EX2 R186, R186 ;  /* 0x000000ba00ba7308 */ /* 0x000fe20000000800 */
[----:B------:R-:W-:Y:S01]  /*5fc0*/  FADD.FTZ R166, R166, R165 ;  /* 0x000000a5a6a67221 */ /* 0x000fe20000010000 */
[-C--:B-1----:R-:W-:Y:S08]  /*5fd0*/  HMMA.16816.F32.BF16 R20, R68, R76.reuse, R20 ;  /* 0x0000004c4414723c */ /* 0x082ff00000041814 */
[----:B------:R-:W1:Y:S01]  /*5fe0*/  MUFU.EX2 R221, R221 ;  /* 0x000000dd00dd7308 */ /* 0x000e620000000800 */
[C---:B------:R-:W-:Y:S04]  /*5ff0*/  HMMA.16816.F32.BF16 R24, R72.reuse, R76, R24 ;  /* 0x0000004c4818723c */ /* 0x040fe80000041818 */
[----:B------:R-:W-:Y:S02]  /*6000*/  FADD.FTZ R170, R170, R167 ;  /* 0x000000a7aaaa7221 */ /* 0x000fe40000010000 */
[-C--:B------:R-:W-:Y:S03]  /*6010*/  HMMA.16816.F32.BF16 R28, R72, R78.reuse, R28 ;  /* 0x0000004e481c723c */ /* 0x080fe6000004181c */
[----:B------:R-:W-:Y:S02]  /*6020*/  MUFU.EX2 R231, R231 ;  /* 0x000000e700e77308 */ /* 0x000fe40000000800 */
[----:B------:R-:W-:Y:S01]  /*6030*/  FADD.FTZ R151, R151, R152 ;  /* 0x0000009897977221 */ /* 0x000fe20000010000 */
[C---:B------:R-:W-:Y:S01]  /*6040*/  HMMA.16816.F32.BF16 R32, R68.reuse, R78, R32 ;  /* 0x0000004e4420723c */ /* 0x040fe20000041820 */
[----:B------:R-:W4:Y:S06]  /*6050*/  LDSM.16.MT88.4 R76, [R195+0x7000] ;  /* 0x00700000c34c783b */ /* 0x000f2c0000004200 */
[----:B------:R-:W5:Y:S01]  /*6060*/  MUFU.EX2 R230, R230 ;  /* 0x000000e600e67308 */ /* 0x000f620000000800 */
[----:B------:R-:W-:Y:S01]  /*6070*/  FADD.FTZ R145, R158, R145 ;  /* 0x000000919e917221 */ /* 0x000fe20000010000 */
[-C--:B------:R-:W-:Y:S08]  /*6080*/  HMMA.16816.F32.BF16 R36, R68, R80.reuse, R36 ;  /* 0x000000504424723c */ /* 0x080ff00000041824 */
[----:B------:R-:W-:Y:S01]  /*6090*/  MUFU.EX2 R228, R228 ;  /* 0x000000e400e47308 */ /* 0x000fe20000000800 */
[C---:B------:R-:W-:Y:S04]  /*60a0*/  HMMA.16816.F32.BF16 R40, R72.reuse, R80, R40 ;  /* 0x000000504828723c */ /* 0x040fe80000041828 */
[----:B------:R-:W-:Y:S02]  /*60b0*/  FADD.FTZ R169, R169, R166 ;  /* 0x000000a6a9a97221 */ /* 0x000fe40000010000 */
[-C--:B------:R-:W-:Y:S03]  /*60c0*/  HMMA.16816.F32.BF16 R44, R72, R82.reuse, R44 ;  /* 0x00000052482c723c */ /* 0x080fe6000004182c */
[----:B------:R-:W4:Y:S02]  /*60d0*/  MUFU.EX2 R235, R235 ;  /* 0x000000eb00eb7308 */ /* 0x000f240000000800 */
[----:B------:R-:W-:Y:S01]  /*60e0*/  FADD.FTZ R170, R171, R170 ;  /* 0x000000aaabaa7221 */ /* 0x000fe20000010000 */
[C---:B------:R-:W-:Y:S01]  /*60f0*/  HMMA.16816.F32.BF16 R48, R68.reuse, R82, R48 ;  /* 0x000000524430723c */ /* 0x040fe20000041830 */
[----:B------:R-:W4:Y:S06]  /*6100*/  LDSM.16.MT88.4 R80, [R194+0x7000] ;  /* 0x00700000c250783b */ /* 0x000f2c0000004200 */
[----:B------:R-:W-:Y:S01]  /*6110*/  MUFU.EX2 R225, R225 ;  /* 0x000000e100e17308 */ /* 0x000fe20000000800 */
[-C--:B------:R-:W-:Y:S09]  /*6120*/  HMMA.16816.F32.BF16 R52, R68, R84.reuse, R52 ;  /* 0x000000544434723c */ /* 0x080ff20000041834 */
[----:B------:R-:W4:Y:S01]  /*6130*/  MUFU.EX2 R226, R226 ;  /* 0x000000e200e27308 */ /* 0x000f220000000800 */
[C---:B------:R-:W-:Y:S06]  /*6140*/  HMMA.16816.F32.BF16 R56, R72.reuse, R84, R56 ;  /* 0x000000544838723c */ /* 0x040fec0000041838 */
[-C--:B------:R-:W-:Y:S03]  /*6150*/  HMMA.16816.F32.BF16 R60, R72, R86.reuse, R60 ;  /* 0x00000056483c723c */ /* 0x080fe6000004183c */
[----:B------:R-:W-:Y:S03]  /*6160*/  MUFU.EX2 R222, R222 ;  /* 0x000000de00de7308 */ /* 0x000fe60000000800 */
[----:B------:R-:W-:Y:S01]  /*6170*/  HMMA.16816.F32.BF16 R64, R68, R86, R64 ;  /* 0x000000564440723c */ /* 0x000fe20000041840 */
[----:B------:R-:W4:Y:S06]  /*6180*/  LDSM.16.MT88.4 R84, [R193+0x7000] ;  /* 0x00700000c154783b */ /* 0x000f2c0000004200 */
[----:B------:R-:W4:Y:S01]  /*6190*/  MUFU.EX2 R227, R227 ;  /* 0x000000e300e37308 */ /* 0x000f220000000800 */
[----:B--2---:R-:W-:Y:S03]  /*61a0*/  F2FP.BF16.F32.PACK_AB R72, R173, R172 ;  /* 0x000000acad48723e */ /* 0x004fe600000010ff */
[----:B------:R-:W-:Y:S01]  /*61b0*/  FADD.FTZ R172, R172, R151 ;  /* 0x00000097acac7221 */ /* 0x000fe20000010000 */
[----:B---3--:R-:W-:Y:S01]  /*61c0*/  F2FP.BF16.F32.PACK_AB R73, R183, R174 ;  /* 0x000000aeb749723e */ /* 0x008fe200000010ff */
[----:B------:R-:W-:Y:S04]  /*61d0*/  FADD.FTZ R174, R174, R145 ;  /* 0x00000091aeae7221 */ /* 0x000fe80000010000 */
[----:B------:R-:W-:Y:S01]  /*61e0*/  MUFU.EX2 R187, R187 ;  /* 0x000000bb00bb7308 */ /* 0x000fe20000000800 */
[----:B-1----:R-:W-:Y:S01]  /*61f0*/  F2FP.BF16.F32.PACK_AB R74, R221, R186 ;  /* 0x000000badd4a723e */ /* 0x002fe200000010ff */
[----:B------:R-:W-:Y:S01]  /*6200*/  FADD.FTZ R173, R173, R172 ;  /* 0x000000acadad7221 */ /* 0x000fe20000010000 */
[----:B-----5:R-:W-:Y:S01]  /*6210*/  F2FP.BF16.F32.PACK_AB R75, R230, R231 ;  /* 0x000000e7e64b723e */ /* 0x020fe200000010ff */
[----:B------:R-:W-:Y:S01]  /*6220*/  FADD.FTZ R174, R183, R174 ;  /* 0x000000aeb7ae7221 */ /* 0x000fe20000010000 */
[----:B----4-:R-:W-:Y:S01]  /*6230*/  F2FP.BF16.F32.PACK_AB R68, R235, R228 ;  /* 0x000000e4eb44723e */ /* 0x010fe200000010ff */
[----:B------:R-:W-:Y:S01]  /*6240*/  FADD.FTZ R228, R228, R169 ;  /* 0x000000a9e4e47221 */ /* 0x000fe20000010000 */
[----:B------:R-:W-:Y:S03]  /*6250*/  F2FP.BF16.F32.PACK_AB R69, R226, R225 ;  /* 0x000000e1e245723e */ /* 0x000fe600000010ff */
[----:B------:R-:W1:Y:S01]  /*6260*/  MUFU.EX2 R218, R218 ;  /* 0x000000da00da7308 */ /* 0x000e620000000800 */
[----:B------:R-:W-:Y:S01]  /*6270*/  F2FP.BF16.F32.PACK_AB R70, R227, R222 ;  /* 0x000000dee346723e */ /* 0x000fe200000010ff */
[-C--:B------:R-:W-:Y:S05]  /*6280*/  HMMA.16816.F32.BF16 R4, R72, R76.reuse, R4 ;  /* 0x0000004c4804723c */ /* 0x080fea0000041804 */
[----:B------:R-:W-:Y:S03]  /*6290*/  FADD.FTZ R225, R225, R170 ;  /* 0x000000aae1e17221 */ /* 0x000fe60000010000 */
[----:B------:R-:W-:Y:S03]  /*62a0*/  MUFU.EX2 R219, R219 ;  /* 0x000000db00db7308 */ /* 0x000fe60000000800 */
[----:B------:R-:W-:Y:S01]  /*62b0*/  FADD.FTZ R235, R235, R228 ;  /* 0x000000e4ebeb7221 */ /* 0x000fe20000010000 */
[----:B------:R-:W-:Y:S01]  /*62c0*/  FADD.FTZ R186, R186, R173 ;  /* 0x000000adbaba7221 */ /* 0x000fe20000010000 */
[----:B------:R-:W-:Y:S01]  /*62d0*/  FADD.FTZ R226, R226, R225 ;  /* 0x000000e1e2e27221 */ /* 0x000fe20000010000 */
[----:B------:R-:W-:Y:S01]  /*62e0*/  FADD.FTZ R231, R231, R174 ;  /* 0x000000aee7e77221 */ /* 0x000fe20000010000 */
[----:B------:R-:W-:Y:S03]  /*62f0*/  FADD.FTZ R222, R222, R235 ;  /* 0x000000ebdede7221 */ /* 0x000fe60000010000 */
[----:B------:R-:W2:Y:S01]  /*6300*/  MUFU.EX2 R214, R214 ;  /* 0x000000d600d67308 */ /* 0x000ea20000000800 */
[----:B-1----:R-:W-:Y:S01]  /*6310*/  F2FP.BF16.F32.PACK_AB R71, R218, R187 ;  /* 0x000000bbda47723e */ /* 0x002fe200000010ff */
[----:B------:R-:W-:Y:S01]  /*6320*/  FADD.FTZ R187, R187, R226 ;  /* 0x000000e2bbbb7221 */ /* 0x000fe20000010000 */
[----:B------:R-:W-:Y:S01]  /*6330*/  FADD.FTZ R186, R221, R186 ;  /* 0x000000baddba7221 */ /* 0x000fe20000010000 */
[----:B------:R-:W-:Y:S01]  /*6340*/  FADD.FTZ R231, R230, R231 ;  /* 0x000000e7e6e77221 */ /* 0x000fe20000010000 */
[----:B------:R-:W-:Y:S01]  /*6350*/  FADD.FTZ R222, R227, R222 ;  /* 0x000000dee3de7221 */ /* 0x000fe20000010000 */
[----:B------:R-:W-:Y:S02]  /*6360*/  FADD.FTZ R218, R218, R187 ;  /* 0x000000bbdada7221 */ /* 0x000fe40000010000 */
[C---:B------:R-:W-:Y:S02]  /*6370*/  HMMA.16816.F32.BF16 R8, R68.reuse, R76, R8 ;  /* 0x0000004c4408723c */ /* 0x040fe40000041808 */
[----:B------:R-:W-:Y:S04]  /*6380*/  MUFU.EX2 R184, R184 ;  /* 0x000000b800b87308 */ /* 0x000fe80000000800 */
[-C--:B------:R-:W-:Y:S06]  /*6390*/  HMMA.16816.F32.BF16 R12, R68, R78.reuse, R12 ;  /* 0x0000004e440c723c */ /* 0x080fec000004180c */
[----:B------:R-:W1:Y:S01]  /*63a0*/  MUFU.EX2 R237, R237 ;  /* 0x000000ed00ed7308 */ /* 0x000e620000000800 */
[C---:B------:R-:W-:Y:S01]  /*63b0*/  HMMA.16816.F32.BF16 R16, R72.reuse, R78, R16 ;  /* 0x0000004e4810723c */ /* 0x040fe20000041810 */
[----:B------:R-:W3:Y:S08]  /*63c0*/  LDSM.16.MT88.4 R76, [R192+0x7000] ;  /* 0x00700000c04c783b */ /* 0x000ef00000004200 */
[----:B------:R-:W-:Y:S01]  /*63d0*/  MUFU.EX2 R216, R216 ;  /* 0x000000d800d87308 */ /* 0x000fe20000000800 */
[-C--:B------:R-:W-:Y:S06]  /*63e0*/  HMMA.16816.F32.BF16 R20, R72, R80.reuse, R20 ;  /* 0x000000504814723c */ /* 0x080fec0000041814 */
[C---:B------:R-:W-:Y:S03]  /*63f0*/  HMMA.16816.F32.BF16 R24, R68.reuse, R80, R24 ;  /* 0x000000504418723c */ /* 0x040fe60000041818 */
[----:B------:R-:W4:Y:S03]  /*6400*/  MUFU.EX2 R233, R233 ;  /* 0x000000e900e97308 */ /* 0x000f260000000800 */
[-C--:B------:R-:W-:Y:S07]  /*6410*/  HMMA.16816.F32.BF16 R28, R68, R82.reuse, R28 ;  /* 0x00000052441c723c */ /* 0x080fee000004181c */
[----:B------:R-:W-:Y:S01]  /*6420*/  MUFU.EX2 R185, R185 ;  /* 0x000000b900b97308 */ /* 0x000fe20000000800 */
[C---:B------:R-:W-:Y:S09]  /*6430*/  HMMA.16816.F32.BF16 R32, R72.reuse, R82, R32 ;  /* 0x000000524820723c */ /* 0x040ff20000041820 */
[----:B------:R-:W5:Y:S01]  /*6440*/  MUFU.EX2 R182, R223 ;  /* 0x000000df00b67308 */ /* 0x000f620000000800 */
[-C--:B------:R-:W-:Y:S06]  /*6450*/  HMMA.16816.F32.BF16 R36, R72, R84.reuse, R36 ;  /* 0x000000544824723c */ /* 0x080fec0000041824 */
[C---:B------:R-:W-:Y:S03]  /*6460*/  HMMA.16816.F32.BF16 R40, R68.reuse, R84, R40 ;  /* 0x000000544428723c */ /* 0x040fe60000041828 */
[----:B------:R-:W-:Y:S03]  /*6470*/  MUFU.EX2 R181, R181 ;  /* 0x000000b500b57308 */ /* 0x000fe60000000800 */
[-C--:B------:R-:W-:Y:S07]  /*6480*/  HMMA.16816.F32.BF16 R44, R68, R86.reuse, R44 ;  /* 0x00000056442c723c */ /* 0x080fee000004182c */
[----:B------:R-:W5:Y:S01]  /*6490*/  MUFU.EX2 R180, R180 ;  /* 0x000000b400b47308 */ /* 0x000f620000000800 */
[C---:B------:R-:W-:Y:S01]  /*64a0*/  HMMA.16816.F32.BF16 R48, R72.reuse, R86, R48 ;  /* 0x000000564830723c */ /* 0x040fe20000041830 */
[----:B------:R-:W5:Y:S08]  /*64b0*/  LDSM.16.MT88.4 R84, [R193+0x7800] ;  /* 0x00780000c154783b */ /* 0x000f700000004200 */
[----:B------:R-:W-:Y:S01]  /*64c0*/  MUFU.EX2 R179, R179 ;  /* 0x000000b300b37308 */ /* 0x000fe20000000800 */
[-C--:B---3--:R-:W-:Y:S06]  /*64d0*/  HMMA.16816.F32.BF16 R52, R72, R76.reuse, R52 ;  /* 0x0000004c4834723c */ /* 0x088fec0000041834 */
[C---:B------:R-:W-:Y:S03]  /*64e0*/  HMMA.16816.F32.BF16 R56, R68.reuse, R76, R56 ;  /* 0x0000004c4438723c */ /* 0x040fe60000041838 */
[----:B------:R-:W3:Y:S03]  /*64f0*/  MUFU.EX2 R220, R220 ;  /* 0x000000dc00dc7308 */ /* 0x000ee60000000800 */
[-C--:B------:R-:W-:Y:S07]  /*6500*/  HMMA.16816.F32.BF16 R60, R68, R78.reuse, R60 ;  /* 0x0000004e443c723c */ /* 0x080fee000004183c */
[----:B------:R-:W-:Y:S01]  /*6510*/  MUFU.EX2 R177, R177 ;  /* 0x000000b100b17308 */ /* 0x000fe20000000800 */
[----:B------:R-:W-:Y:S09]  /*6520*/  HMMA.16816.F32.BF16 R64, R72, R78, R64 ;  /* 0x0000004e4840723c */ /* 0x000ff20000041840 */
[----:B------:R-:W3:Y:S02]  /*6530*/  MUFU.EX2 R176, R175 ;  /* 0x000000af00b07308 */ /* 0x000ee40000000800 */
[----:B--2---:R-:W-:Y:S01]  /*6540*/  F2FP.BF16.F32.PACK_AB R68, R214, R219 ;  /* 0x000000dbd644723e */ /* 0x004fe200000010ff */
[----:B------:R-:W-:Y:S01]  /*6550*/  FADD.FTZ R219, R219, R186 ;  /* 0x000000badbdb7221 */ /* 0x000fe20000010000 */
[----:B-1----:R-:W-:Y:S02]  /*6560*/  F2FP.BF16.F32.PACK_AB R69, R237, R184 ;  /* 0x000000b8ed45723e */ /* 0x002fe400000010ff */
[----:B----4-:R-:W-:Y:S01]  /*6570*/  F2FP.BF16.F32.PACK_AB R70, R233, R216 ;  /* 0x000000d8e946723e */ /* 0x010fe200000010ff */
[----:B------:R-:W-:Y:S03]  /*6580*/  FADD.FTZ R184, R184, R231 ;  /* 0x000000e7b8b87221 */ /* 0x000fe60000010000 */
[----:B------:R-:W-:Y:S01]  /*6590*/  MUFU.EX2 R138, R138 ;  /* 0x0000008a008a7308 */ /* 0x000fe20000000800 */
[----:B-----5:R-:W-:Y:S01]  /*65a0*/  F2FP.BF16.F32.PACK_AB R71, R182, R185 ;  /* 0x000000b9b647723e */ /* 0x020fe200000010ff */
[----:B------:R-:W-:Y:S01]  /*65b0*/  FADD.FTZ R219, R214, R219 ;  /* 0x000000dbd6db7221 */ /* 0x000fe20000010000 */
[----:B------:R-:W-:Y:S01]  /*65c0*/  F2FP.BF16.F32.PACK_AB R72, R180, R181 ;  /* 0x000000b5b448723e */ /* 0x000fe200000010ff */
[----:B------:R-:W-:Y:S01]  /*65d0*/  FADD.FTZ R181, R181, R222 ;  /* 0x000000deb5b57221 */ /* 0x000fe20000010000 */
[----:B---3--:R-:W-:Y:S01]  /*65e0*/  F2FP.BF16.F32.PACK_AB R73, R220, R179 ;  /* 0x000000b3dc49723e */ /* 0x008fe200000010ff */
        /* <DEDUP_REMOVED lines=35> */
.L_x_1467:
[----:B------:R-:W1:Y:S01]  /*6820*/  SHFL.BFLY PT, R0, R217, 0x2, 0x1f ;  /* 0x0c401f00d9007f89 */ /* 0x000e6200000e0000 */
[----:B------:R-:W-:Y:S01]  /*6830*/  MOV R10, 0x3f800000 ;  /* 0x3f800000000a7802 */ /* 0x000fe20000000f00 */
[----:B------:R-:W2:Y:S01]  /*6840*/  S2UR UR4, SR_CgaCtaId ;  /* 0x00000000000479c3 */ /* 0x000ea20000008800 */
[----:B------:R-:W-:Y:S01]  /*6850*/  UMOV UR5, 0x400 ;  /* 0x0000040000057882 */ /* 0x000fe20000000000 */
[----:B------:R-:W3:Y:S01]  /*6860*/  SHFL.BFLY PT, R6, R215, 0x2, 0x1f ;  /* 0x0c401f00d7067f89 */ /* 0x000ee200000e0000 */
[----:B------:R-:W-:Y:S01]  /*6870*/  CS2R R30, SRZ ;  /* 0x00000000001e7805 */ /* 0x000fe2000001ff00 */
[----:B------:R-:W-:Y:S02]  /*6880*/  BSSY B0, `(.L_x_1471) ;  /* 0x000012b000007945 */ /* 0x000fe40003800000 */
[----:B------:R-:W4:Y:S04]  /*6890*/  SHFL.BFLY PT, R9, R212, 0x2, 0x1f ;  /* 0x0c401f00d4097f89 */ /* 0x000f2800000e0000 */
[----:B------:R-:W5:Y:S01]  /*68a0*/  SHFL.BFLY PT, R4, R213, 0x2, 0x1f ;  /* 0x0c401f00d5047f89 */ /* 0x000f6200000e0000 */
[----:B------:R-:W5:Y:S01]  /*68b0*/  S2R R2, SR_TID.X ;  /* 0x0000000000027919 */ /* 0x000f620000002100 */
[----:B-1----:R-:W-:-:S02]  /*68c0*/  FADD.FTZ R5, R0, R217 ;  /* 0x000000d900057221 */ /* 0x002fc40000010000 */
[----:B------:R-:W1:Y:S01]  /*68d0*/  S2R R0, SR_TID.X ;  /* 0x0000000000007919 */ /* 0x000e620000002100 */
[----:B--2---:R-:W-:Y:S01]  /*68e0*/  ULEA UR4, UR4, UR5, 0x18 ;  /* 0x0000000504047291 */ /* 0x004fe2000f8ec03f */
[----:B---3--:R-:W-:Y:S01]  /*68f0*/  FADD.FTZ R3, R6, R215 ;  /* 0x000000d706037221 */ /* 0x008fe20000010000 */
[----:B------:R-:W2:Y:S01]  /*6900*/  SHFL.BFLY PT, R8, R5, 0x1, 0x1f ;  /* 0x0c201f0005087f89 */ /* 0x000ea200000e0000 */
[----:B------:R-:W-:Y:S01]  /*6910*/  ULDC.U8 UR5, c[0x0][0x3d9] ;  /* 0x0000f64000057ab9 */ /* 0x000fe20000000000 */
[----:B----4-:R-:W-:Y:S02]  /*6920*/  FADD.FTZ R9, R9, R212 ;  /* 0x000000d409097221 */ /* 0x010fe40000010000 */
[----:B------:R-:W3:Y:S01]  /*6930*/  SHFL.BFLY PT, R6, R3, 0x1, 0x1f ;  /* 0x0c201f0003067f89 */ /* 0x000ee200000e0000 */
[----:B-----5:R-:W-:-:S03]  /*6940*/  FADD.FTZ R13, R4, R213 ;  /* 0x000000d5040d7221 */ /* 0x020fc60000010000 */
[----:B------:R-:W4:Y:S04]  /*6950*/  SHFL.BFLY PT, R12, R9, 0x1, 0x1f ;  /* 0x0c201f00090c7f89 */ /* 0x000f2800000e0000 */
[----:B------:R-:W5:Y:S01]  /*6960*/  SHFL.BFLY PT, R4, R13, 0x1, 0x1f ;  /* 0x0c201f000d047f89 */ /* 0x000f6200000e0000 */
[----:B--2---:R-:W-:Y:S01]  /*6970*/  FADD.FTZ R8, R5, R8 ;  /* 0x0000000805087221 */ /* 0x004fe20000010000 */
[----:B------:R-:W-:Y:S02]  /*6980*/  SHF.R.S32.HI R5, RZ, 0x1f, R2 ;  /* 0x0000001fff057819 */ /* 0x000fe40000011402 */
[----:B-1----:R-:W-:Y:S01]  /*6990*/  SHF.R.S32.HI R11, RZ, 0x1f, R0 ;  /* 0x0000001fff0b7819 */ /* 0x002fe20000011400 */
[----:B---3--:R-:W-:Y:S01]  /*69a0*/  FADD.FTZ R6, R3, R6 ;  /* 0x0000000603067221 */ /* 0x008fe20000010000 */
[----:B------:R-:W-:-:S02]  /*69b0*/  LEA.HI R3, R5, R2, RZ, 0x3 ;  /* 0x0000000205037211 */ /* 0x000fc400078f18ff */
[----:B------:R-:W-:Y:S01]  /*69c0*/  LEA.HI R11, R11, R0, RZ, 0x5 ;  /* 0x000000000b0b7211 */ /* 0x000fe200078f28ff */
[----:B----4-:R-:W-:Y:S01]  /*69d0*/  FADD.FTZ R7, R9, R12 ;  /* 0x0000000c09077221 */ /* 0x010fe20000010000 */
[----:B------:R-:W-:Y:S01]  /*69e0*/  LEA.HI R9, R5, R2, RZ, 0x2 ;  /* 0x0000000205097211 */ /* 0x000fe200078f10ff */
[----:B------:R-:W-:Y:S01]  /*69f0*/  IMAD.MOV.U32 R12, RZ, RZ, 0x3f800000 ;  /* 0x3f800000ff0c7424 */ /* 0x000fe200078e00ff */
[----:B------:R-:W-:Y:S01]  /*6a00*/  LOP3.LUT R11, R11, 0xffffffe0, RZ, 0xc0, !PT ;  /* 0xffffffe00b0b7812 */ /* 0x000fe200078ec0ff */
[----:B-----5:R-:W-:Y:S01]  /*6a10*/  FADD.FTZ R4, R13, R4 ;  /* 0x000000040d047221 */ /* 0x020fe20000010000 */
[----:B------:R-:W-:Y:S02]  /*6a20*/  FSETP.NE.FTZ.AND P4, PT, R6, RZ, PT ;  /* 0x000000ff0600720b */ /* 0x000fe40003f95000 */
[----:B------:R-:W-:Y:S02]  /*6a30*/  IADD3 R0, -R11, R0, RZ ;  /* 0x000000000b007210 */ /* 0x000fe40007ffe1ff */
[----:B------:R-:W-:-:S02]  /*6a40*/  LOP3.LUT R13, R9, 0x3ffffffc, RZ, 0xc0, !PT ;  /* 0x3ffffffc090d7812 */ /* 0x000fc400078ec0ff */
[----:B------:R-:W-:Y:S02]  /*6a50*/  LOP3.LUT R11, R3, 0xfffffff8, RZ, 0xc0, !PT ;  /* 0xfffffff8030b7812 */ /* 0x000fe400078ec0ff */
[-C--:B------:R-:W-:Y:S02]  /*6a60*/  LEA.HI R5, R5, R2.reuse, RZ, 0x5 ;  /* 0x0000000205057211 */ /* 0x080fe400078f28ff */
[-C--:B------:R-:W-:Y:S02]  /*6a70*/  IADD3 R13, -R13, R2.reuse, RZ ;  /* 0x000000020d0d7210 */ /* 0x080fe40007ffe1ff */
[----:B------:R-:W-:Y:S01]  /*6a80*/  IADD3 R11, -R11, R2, RZ ;  /* 0x000000020b0b7210 */ /* 0x000fe20007ffe1ff */
[----:B------:R-:W-:Y:S01]  /*6a90*/  IMAD.MOV.U32 R2, RZ, RZ, 0x3f800000 ;  /* 0x3f800000ff027424 */ /* 0x000fe200078e00ff */
[----:B------:R-:W-:Y:S01]  /*6aa0*/  FSETP.NE.FTZ.AND P6, PT, R8, RZ, PT ;  /* 0x000000ff0800720b */ /* 0x000fe20003fd5000 */
[----:B------:R-:W1:Y:S01]  /*6ab0*/  @P4 LDC R29, c[0x0][0x2e8] ;  /* 0x0000ba00ff1d4b82 */ /* 0x000e620000000800 */
[----:B------:R-:W-:-:S02]  /*6ac0*/  FSETP.NE.FTZ.AND P5, PT, R7, RZ, PT ;  /* 0x000000ff0700720b */ /* 0x000fc40003fb5000 */
[----:B------:R-:W-:Y:S01]  /*6ad0*/  SHF.R.S32.HI R14, RZ, 0x5, R5 ;  /* 0x00000005ff0e7819 */ /* 0x000fe20000011405 */
[----:B------:R-:W2:Y:S01]  /*6ae0*/  @P4 MUFU.RCP R2, R6 ;  /* 0x0000000600024308 */ /* 0x000ea20000001000 */
[----:B------:R-:W-:Y:S02]  /*6af0*/  FSETP.NE.FTZ.AND P3, PT, R4, RZ, PT ;  /* 0x000000ff0400720b */ /* 0x000fe40003f75000 */
[----:B------:R-:W-:-:S05]  /*6b00*/  LEA R13, R14, R13, 0x9 ;  /* 0x0000000d0e0d7211 */ /* 0x000fca00078e48ff */
[----:B------:R-:W3:Y:S01]  /*6b10*/  @P6 MUFU.RCP R10, R8 ;  /* 0x00000008000a6308 */ /* 0x000ee20000001000 */
[----:B------:R-:W4:Y:S07]  /*6b20*/  @P6 LDC R27, c[0x0][0x2e8] ;  /* 0x0000ba00ff1b6b82 */ /* 0x000f2e0000000800 */
[----:B------:R-:W5:Y:S01]  /*6b30*/  @P5 MUFU.RCP R12, R7 ;  /* 0x00000007000c5308 */ /* 0x000f620000001000 */
        /* <DEDUP_REMOVED lines=17> */
[C---:B---3--:R-:W-:Y:S01]  /*6c50*/  FMUL.FTZ R128, R10.reuse, R128 ;  /* 0x000000800a807220 */ /* 0x048fe20000410000 */
[----:B------:R-:W-:Y:S01]  /*6c60*/  SHF.R.S32.HI R9, RZ, 0x1f, R9 ;  /* 0x0000001fff097819 */ /* 0x000fe20000011409 */
[C---:B------:R-:W-:Y:S01]  /*6c70*/  FMUL.FTZ R129, R10.reuse, R129 ;  /* 0x000000810a817220 */ /* 0x040fe20000410000 */
[C---:B------:R-:W-:Y:S01]  /*6c80*/  FMUL.FTZ R116, R10.reuse, R116 ;  /* 0x000000740a747220 */ /* 0x040fe20000410000 */
[C---:B------:R-:W-:Y:S01]  /*6c90*/  FMUL.FTZ R117, R10.reuse, R117 ;  /* 0x000000750a757220 */ /* 0x040fe20000410000 */
[----:B------:R-:W-:Y:S01]  /*6ca0*/  LEA.HI R9, R9, R2, RZ, 0x3 ;  /* 0x0000000209097211 */ /* 0x000fe200078f18ff */
[C---:B------:R-:W-:Y:S01]  /*6cb0*/  FMUL.FTZ R112, R10.reuse, R112 ;  /* 0x000000700a707220 */ /* 0x040fe20000410000 */
[C---:B------:R-:W-:Y:S01]  /*6cc0*/  FMUL.FTZ R113, R10.reuse, R113 ;  /* 0x000000710a717220 */ /* 0x040fe20000410000 */
[C---:B------:R-:W-:Y:S01]  /*6cd0*/  FMUL.FTZ R100, R10.reuse, R100 ;  /* 0x000000640a647220 */ /* 0x040fe20000410000 */
[----:B------:R-:W-:Y:S01]  /*6ce0*/  LOP3.LUT R9, R9, 0xfffffff8, RZ, 0xc0, !PT ;  /* 0xfffffff809097812 */ /* 0x000fe200078ec0ff */
[C---:B------:R-:W-:Y:S01]  /*6cf0*/  FMUL.FTZ R101, R10.reuse, R101 ;  /* 0x000000650a657220 */ /* 0x040fe20000410000 */
[C---:B------:R-:W-:Y:S01]  /*6d00*/  FMUL.FTZ R96, R10.reuse, R96 ;  /* 0x000000600a607220 */ /* 0x040fe20000410000 */
[----:B------:R-:W-:Y:S01]  /*6d10*/  FMUL.FTZ R97, R10, R97 ;  /* 0x000000610a617220 */ /* 0x000fe20000410000 */
[----:B------:R-:W-:Y:S01]  /*6d20*/  IADD3 R9, R2, -R9, RZ ;  /* 0x8000000902097210 */ /* 0x000fe20007ffe0ff */
[C---:B------:R-:W-:Y:S01]  /*6d30*/  FMUL.FTZ R84, R10.reuse, R84 ;  /* 0x000000540a547220 */ /* 0x040fe20000410000 */
[C---:B------:R-:W-:Y:S01]  /*6d40*/  FMUL.FTZ R85, R10.reuse, R85 ;  /* 0x000000550a557220 */ /* 0x040fe20000410000 */
[C---:B------:R-:W-:Y:S01]  /*6d50*/  FMUL.FTZ R80, R10.reuse, R80 ;  /* 0x000000500a507220 */ /* 0x040fe20000410000 */
[----:B------:R-:W-:Y:S01]  /*6d60*/  FMUL.FTZ R81, R10, R81 ;  /* 0x000000510a517220 */ /* 0x000fe20000410000 */
[----:B------:R-:W-:-:S02]  /*6d70*/  IMAD.SHL.U32 R2, R9, 0x40, RZ ;  /* 0x0000004009027824 */ /* 0x000fc400078e00ff */
[C---:B------:R-:W-:Y:S01]  /*6d80*/  FMUL.FTZ R68, R10.reuse, R68 ;  /* 0x000000440a447220 */ /* 0x040fe20000410000 */
[----:B------:R-:W-:Y:S01]  /*6d90*/  FMUL.FTZ R69, R10, R69 ;  /* 0x000000450a457220 */ /* 0x000fe20000410000 */
[C---:B-----5:R-:W-:Y:S01]  /*6da0*/  FMUL.FTZ R130, R12.reuse, R130 ;  /* 0x000000820c827220 */ /* 0x060fe20000410000 */
[----:B------:R-:W-:Y:S01]  /*6db0*/  FMUL.FTZ R131, R12, R131 ;  /* 0x000000830c837220 */ /* 0x000fe20000410000 */
[----:B------:R-:W-:Y:S01]  /*6dc0*/  LOP3.LUT R5, R2, 0x1c0, RZ, 0xc0, !PT ;  /* 0x000001c002057812 */ /* 0x000fe200078ec0ff */
[C---:B------:R-:W-:Y:S01]  /*6dd0*/  FMUL.FTZ R118, R12.reuse, R118 ;  /* 0x000000760c767220 */ /* 0x040fe20000410000 */
[----:B------:R-:W-:Y:S01]  /*6de0*/  LOP3.LUT R2, R9, 0x1, RZ, 0xc0, !PT ;  /* 0x0000000109027812 */ /* 0x000fe200078ec0ff */
[C---:B------:R-:W-:Y:S01]  /*6df0*/  FMUL.FTZ R119, R12.reuse, R119 ;  /* 0x000000770c777220 */ /* 0x040fe20000410000 */
[C---:B------:R-:W-:Y:S01]  /*6e00*/  FMUL.FTZ R114, R12.reuse, R114 ;  /* 0x000000720c727220 */ /* 0x040fe20000410000 */
[----:B------:R-:W-:Y:S01]  /*6e10*/  FMUL.FTZ R115, R12, R115 ;  /* 0x000000730c737220 */ /* 0x000fe20000410000 */
[----:B------:R-:W-:Y:S01]  /*6e20*/  ISETP.NE.U32.AND P0, PT, R2, 0x1, PT ;  /* 0x000000010200780c */ /* 0x000fe20003f05070 */
        /* <DEDUP_REMOVED lines=11> */
[----:B------:R-:W2:Y:S01]  /*6ee0*/  @P5 LDC R20, c[0x0][0x2e8] ;  /* 0x0000ba00ff145b82 */ /* 0x000ea20000000800 */
[----:B------:R-:W-:Y:S01]  /*6ef0*/  MOV R10, 0x3f800000 ;  /* 0x3f800000000a7802 */ /* 0x000fe20000000f00 */
[----:B------:R-:W-:Y:S01]  /*6f00*/  @P6 MUFU.LG2 R8, R8 ;  /* 0x0000000800086308 */ /* 0x000fe20000000c00 */
[----:B------:R-:W-:-:S02]  /*6f10*/  LEA.HI R12, R5, R5, RZ, 0x1d ;  /* 0x00000005050c7211 */ /* 0x000fc400078fe8ff */
[----:B------:R-:W-:Y:S02]  /*6f20*/  SEL R2, R2, 0x10, !P0 ;  /* 0x0000001002027807 */ /* 0x000fe40004000000 */
[----:B------:R-:W-:Y:S01]  /*6f30*/  ISETP.NE.AND P0, PT, RZ, UR5, PT ;  /* 0x00000005ff007c0c */ /* 0x000fe2000bf05270 */
[----:B------:R-:W-:Y:S01]  /*6f40*/  IMAD.U32 R12, R13, 0x2, R12 ;  /* 0x000000020d0c7824 */ /* 0x000fe200078e000c */
[----:B------:R-:W-:Y:S01]  /*6f50*/  F2FP.BF16.F32.PACK_AB R128, R129, R128 ;  /* 0x000000808180723e */ /* 0x000fe200000010ff */
[----:B------:R-:W3:Y:S01]  /*6f60*/  @P3 MUFU.RCP R10, R4 ;  /* 0x00000004000a3308 */ /* 0x000ee20000001000 */
[----:B------:R-:W-:Y:S02]  /*6f70*/  R2P PR, R9, 0x6 ;  /* 0x0000000609007804 */ /* 0x000fe40000000000 */
[----:B------:R-:W-:Y:S01]  /*6f80*/  LEA R5, R12, UR4, 0x1 ;  /* 0x000000040c057c11 */ /* 0x000fe2000f8e08ff */
[----:B------:R-:W-:Y:S01]  /*6f90*/  ULDC.U8 UR4, c[0x0][0x3d8] ;  /* 0x0000f60000047ab9 */ /* 0x000fe20000000000 */
[----:B------:R-:W-:-:S02]  /*6fa0*/  MOV R12, 0x20 ;  /* 0x00000020000c7802 */ /* 0x000fc40000000f00 */
[----:B------:R-:W-:Y:S01]  /*6fb0*/  F2FP.BF16.F32.PACK_AB R130, R131, R130 ;  /* 0x000000828382723e */ /* 0x000fe200000010ff */
[----:B------:R-:W-:Y:S01]  /*6fc0*/  STS [R5], R128 ;  /* 0x0000008005007388 */ /* 0x000fe20000000800 */
[----:B------:R-:W-:Y:S01]  /*6fd0*/  SEL R16, R12, 0xffffffe0, !P1 ;  /* 0xffffffe00c107807 */ /* 0x000fe20004800000 */
[C---:B------:R-:W-:Y:S01]  /*6fe0*/  VIADD R15, R5.reuse, 0x40 ;  /* 0x00000040050f7836 */ /* 0x040fe20000000000 */
[----:B------:R-:W5:Y:S01]  /*6ff0*/  @P0 LDC.64 R12, c[0x0][0x2c0] ;  /* 0x0000b000ff0c0b82 */ /* 0x000f620000000a00 */
[----:B------:R-:W-:Y:S01]  /*7000*/  IADD3 R9, R5, R2, RZ ;  /* 0x0000000205097210 */ /* 0x000fe20007ffe0ff */
[----:B------:R-:W-:Y:S01]  /*7010*/  STS [R5+0x400], R130 ;  /* 0x0004008205007388 */ /* 0x000fe20000000800 */
[----:B------:R-:W-:Y:S01]  /*7020*/  F2FP.BF16.F32.PACK_AB R116, R117, R116 ;  /* 0x000000747574723e */ /* 0x000fe200000010ff */
[----:B------:R-:W-:Y:S01]  /*7030*/  @P5 MUFU.LG2 R7, R7 ;  /* 0x0000000700075308 */ /* 0x000fe20000000c00 */
[----:B------:R-:W-:Y:S01]  /*7040*/  F2FP.BF16.F32.PACK_AB R118, R119, R118 ;  /* 0x000000767776723e */ /* 0x000fe200000010ff */
[C---:B---3--:R-:W-:Y:S01]  /*7050*/  FMUL.FTZ R127, R10.reuse, R127 ;  /* 0x0000007f0a7f7220 */ /* 0x048fe20000410000 */
[C---:B------:R-:W-:Y:S01]  /*7060*/  FMUL.FTZ R126, R10.reuse, R126 ;  /* 0x0000007e0a7e7220 */ /* 0x040fe20000410000 */
[C---:B------:R-:W-:Y:S01]  /*7070*/  FMUL.FTZ R123, R10.reuse, R123 ;  /* 0x0000007b0a7b7220 */ /* 0x040fe20000410000 */
[C---:B------:R-:W-:Y:S01]  /*7080*/  FMUL.FTZ R122, R10.reuse, R122 ;  /* 0x0000007a0a7a7220 */ /* 0x040fe20000410000 */
[C---:B------:R-:W-:Y:S01]  /*7090*/  FMUL.FTZ R111, R10.reuse, R111 ;  /* 0x0000006f0a6f7220 */ /* 0x040fe20000410000 */
[C---:B------:R-:W-:Y:S01]  /*70a0*/  FMUL.FTZ R110, R10.reuse, R110 ;  /* 0x0000006e0a6e7220 */ /* 0x040fe20000410000 */
[----:B------:R-:W-:Y:S01]  /*70b0*/  F2FP.BF16.F32.PACK_AB R124, R125, R124 ;  /* 0x0000007c7d7c723e */ /* 0x000fe200000010ff */
[----:B------:R-:W-:Y:S01]  /*70c0*/  IMAD.IADD R19, R9, 0x1, R16 ;  /* 0x0000000109137824 */ /* 0x000fe200078e0210 */
[----:B------:R-:W-:Y:S01]  /*70d0*/  F2FP.BF16.F32.PACK_AB R126, R127, R126 ;  /* 0x0000007e7f7e723e */ /* 0x000fe200000010ff */
[----:B------:R-:W-:Y:S01]  /*70e0*/  STS [R9], R116 ;  /* 0x0000007409007388 */ /* 0x000fe20000000800 */
[----:B------:R-:W-:Y:S01]  /*70f0*/  F2FP.BF16.F32.PACK_AB R120, R121, R120 ;  /* 0x000000787978723e */ /* 0x000fe200000010ff */
[C---:B------:R-:W-:Y:S01]  /*7100*/  FMUL.FTZ R107, R10.reuse, R107 ;  /* 0x0000006b0a6b7220 */ /* 0x040fe20000410000 */
[----:B------:R-:W-:Y:S01]  /*7110*/  F2FP.BF16.F32.PACK_AB R122, R123, R122 ;  /* 0x0000007a7b7a723e */ /* 0x000fe200000010ff */
[----:B------:R-:W-:Y:S01]  /*7120*/  STS [R9+0x400], R118 ;  /* 0x0004007609007388 */ /* 0x000fe20000000800 */
[----:B------:R-:W-:Y:S01]  /*7130*/  ISETP.NE.AND P1, PT, RZ, UR4, PT ;  /* 0x00000004ff007c0c */ /* 0x000fe2000bf25270 */
[C---:B------:R-:W-:Y:S01]  /*7140*/  FMUL.FTZ R106, R10.reuse, R106 ;  /* 0x0000006a0a6a7220 */ /* 0x040fe20000410000 */
[----:B------:R-:W-:Y:S01]  /*7150*/  F2FP.BF16.F32.PACK_AB R112, R113, R112 ;  /* 0x000000707170723e */ /* 0x000fe200000010ff */
[----:B------:R-:W-:Y:S01]  /*7160*/  STS [R5+0x2000], R124 ;  /* 0x0020007c05007388 */ /* 0x000fe20000000800 */
[----:B------:R-:W-:Y:S01]  /*7170*/  F2FP.BF16.F32.PACK_AB R114, R115, R114 ;  /* 0x000000727372723e */ /* 0x000fe200000010ff */
[----:B-----5:R-:W-:Y:S01]  /*7180*/  @P0 IMAD R12, R13, R12, RZ ;  /* 0x0000000c0d0c0224 */ /* 0x020fe200078e02ff */
[----:B------:R-:W-:Y:S01]  /*7190*/  IADD3 R17, R5, R16, RZ ;  /* 0x0000001005117210 */ /* 0x000fe20007ffe0ff */
[----:B------:R3:W-:Y:S01]  /*71a0*/  STS [R5+0x2400], R126 ;  /* 0x0024007e05007388 */ /* 0x0007e20000000800 */
[----:B------:R-:W-:Y:S01]  /*71b0*/  F2FP.BF16.F32.PACK_AB R100, R101, R100 ;  /* 0x000000646564723e */ /* 0x000fe200000010ff */
[----:B------:R-:W5:Y:S01]  /*71c0*/  @!P0 LDC R13, c[0x0][0x2c4] ;  /* 0x0000b100ff0d8b82 */ /* 0x000f620000000800 */
[----:B------:R-:W-:Y:S01]  /*71d0*/  F2FP.BF16.F32.PACK_AB R102, R103, R102 ;  /* 0x000000666766723e */ /* 0x000fe200000010ff */
[----:B------:R-:W-:Y:S01]  /*71e0*/  STS [R9+0x2000], R120 ;  /* 0x0020007809007388 */ /* 0x000fe20000000800 */
[----:B------:R-:W-:Y:S01]  /*71f0*/  F2FP.BF16.F32.PACK_AB R108, R109, R108 ;  /* 0x0000006c6d6c723e */ /* 0x000fe200000010ff */
[C---:B------:R-:W-:Y:S01]  /*7200*/  FMUL.FTZ R95, R10.reuse, R95 ;  /* 0x0000005f0a5f7220 */ /* 0x040fe20000410000 */
[----:B------:R-:W-:Y:S01]  /*7210*/  F2FP.BF16.F32.PACK_AB R110, R111, R110 ;  /* 0x0000006e6f6e723e */ /* 0x000fe200000010ff */
[----:B------:R1:W-:Y:S01]  /*7220*/  STS [R9+0x2400], R122 ;  /* 0x0024007a09007388 */ /* 0x0003e20000000800 */
[----:B------:R-:W-:Y:S01]  /*7230*/  @P2 IADD3 R15, R5, -0x40, RZ ;  /* 0xffffffc0050f2810 */ /* 0x000fe20007ffe0ff */
[----:B------:R-:W-:Y:S01]  /*7240*/  FMUL.FTZ R94, R10, R94 ;  /* 0x0000005e0a5e7220 */ /* 0x000fe20000410000 */
[----:B------:R-:W-:Y:S01]  /*7250*/  ISETP.NE.OR P2, PT, RZ, UR5, !P1 ;  /* 0x00000005ff007c0c */ /* 0x000fe2000cf45670 */
[----:B------:R-:W-:Y:S01]  /*7260*/  STS [R17], R112 ;  /* 0x0000007011007388 */ /* 0x000fe20000000800 */
[----:B------:R-:W-:Y:S01]  /*7270*/  F2FP.BF16.F32.PACK_AB R104, R105, R104 ;  /* 0x000000686968723e */ /* 0x000fe200000010ff */
[--C-:B------:R-:W-:Y:S01]  /*7280*/  IMAD.IADD R21, R16, 0x1, R15.reuse ;  /* 0x0000000110157824 */ /* 0x100fe200078e020f */
[----:B------:R-:W-:Y:S01]  /*7290*/  F2FP.BF16.F32.PACK_AB R106, R107, R106 ;  /* 0x0000006a6b6a723e */ /* 0x000fe200000010ff */
[----:B------:R-:W-:Y:S01]  /*72a0*/  STS [R17+0x400], R114 ;  /* 0x0004007211007388 */ /* 0x000fe20000000800 */
[----:B------:R-:W-:Y:S01]  /*72b0*/  F2FP.BF16.F32.PACK_AB R96, R97, R96 ;  /* 0x000000606160723e */ /* 0x000fe200000010ff */
[----:B------:R-:W2:Y:S01]  /*72c0*/  @P0 LDC R25, c[0x0][0x2c0] ;  /* 0x0000b000ff190b82 */ /* 0x000ea20000000800 */
[----:B------:R-:W-:Y:S01]  /*72d0*/  F2FP.BF16.F32.PACK_AB R98, R99, R98 ;  /* 0x000000626362723e */ /* 0x000fe200000010ff */
[----:B------:R-:W-:Y:S01]  /*72e0*/  STS [R19], R100 ;  /* 0x0000006413007388 */ /* 0x000fe20000000800 */
[----:B------:R-:W-:Y:S01]  /*72f0*/  F2FP.BF16.F32.PACK_AB R84, R85, R84 ;  /* 0x000000545554723e */ /* 0x000fe200000010ff */
[----:B------:R-:W-:Y:S01]  /*7300*/  FMUL.FTZ R91, R10, R91 ;  /* 0x0000005b0a5b7220 */ /* 0x000fe20000410000 */
[----:B------:R-:W-:Y:S01]  /*7310*/  F2FP.BF16.F32.PACK_AB R86, R87, R86 ;  /* 0x000000565756723e */ /* 0x000fe200000010ff */
[----:B------:R-:W-:Y:S01]  /*7320*/  STS [R19+0x400], R102 ;  /* 0x0004006613007388 */ /* 0x000fe20000000800 */
[----:B---3--:R-:W-:Y:S01]  /*7330*/  IADD3 R5, R16, 0x400, R15 ;  /* 0x0000040010057810 */ /* 0x008fe20007ffe00f */
[----:B------:R-:W3:Y:S01]  /*7340*/  @!P2 LDC R18, c[0x0][0x2c4] ;  /* 0x0000b100ff12ab82 */ /* 0x000ee20000000800 */
[----:B------:R-:W-:Y:S01]  /*7350*/  F2FP.BF16.F32.PACK_AB R92, R93, R92 ;  /* 0x0000005c5d5c723e */ /* 0x000fe200000010ff */
[----:B------:R-:W-:Y:S01]  /*7360*/  STS [R17+0x2000], R108 ;  /* 0x0020006c11007388 */ /* 0x000fe20000000800 */
[----:B------:R-:W-:Y:S01]  /*7370*/  IADD3 R5, R2, R5, RZ ;  /* 0x0000000502057210 */ /* 0x000fe20007ffe0ff */
[----:B------:R-:W-:Y:S01]  /*7380*/  FMUL.FTZ R90, R10, R90 ;  /* 0x0000005a0a5a7220 */ /* 0x000fe20000410000 */
[----:B------:R-:W-:Y:S01]  /*7390*/  F2FP.BF16.F32.PACK_AB R94, R95, R94 ;  /* 0x0000005e5f5e723e */ /* 0x000fe200000010ff */
[----:B------:R4:W-:Y:S01]  /*73a0*/  STS [R17+0x2400], R110 ;  /* 0x0024006e11007388 */ /* 0x0009e20000000800 */
[----:B-1----:R-:W-:Y:S01]  /*73b0*/  IADD3 R9, R2, R15, RZ ;  /* 0x0000000f02097210 */ /* 0x002fe20007ffe0ff */
[----:B------:R-:W-:Y:S01]  /*73c0*/  FMUL.FTZ R79, R10, R79 ;  /* 0x0000004f0a4f7220 */ /* 0x000fe20000410000 */
[----:B------:R-:W5:Y:S01]  /*73d0*/  @!P0 LDC R2, c[0x0][0x2e4] ;  /* 0x0000b900ff028b82 */ /* 0x000f620000000800 */
[----:B------:R-:W-:Y:S01]  /*73e0*/  STS [R19+0x2000], R104 ;  /* 0x0020006813007388 */ /* 0x000fe20000000800 */
[----:B------:R-:W-:Y:S01]  /*73f0*/  IADD3 R23, R16, R9, RZ ;  /* 0x0000000910177210 */ /* 0x000fe20007ffe0ff */
[C---:B------:R-:W-:Y:S01]  /*7400*/  FMUL.FTZ R78, R10.reuse, R78 ;  /* 0x0000004e0a4e7220 */ /* 0x040fe20000410000 */
[C---:B------:R-:W-:Y:S01]  /*7410*/  FMUL.FTZ R75, R10.reuse, R75 ;  /* 0x0000004b0a4b7220 */ /* 0x040fe20000410000 */
[----:B------:R1:W-:Y:S01]  /*7420*/  STS [R19+0x2400], R106 ;  /* 0x0024006a13007388 */ /* 0x0003e20000000800 */
[----:B------:R-:W-:Y:S01]  /*7430*/  F2FP.BF16.F32.PACK_AB R88, R89, R88 ;  /* 0x000000585958723e */ /* 0x000fe200000010ff */
[----:B------:R-:W-:Y:S01]  /*7440*/  FMUL.FTZ R10, R10, R74 ;  /* 0x0000004a0a0a7220 */ /* 0x000fe20000410000 */
[----:B------:R-:W-:Y:S01]  /*7450*/  F2FP.BF16.F32.PACK_AB R90, R91, R90 ;  /* 0x0000005a5b5a723e */ /* 0x000fe200000010ff */
[----:B------:R-:W2:Y:S01]  /*7460*/  S2R R16, SR_CTAID.X ;  /* 0x0000000000107919 */ /* 0x000ea20000002500 */
[----:B------:R-:W-:Y:S01]  /*7470*/  F2FP.BF16.F32.PACK_AB R80, R81, R80 ;  /* 0x000000505150723e */ /* 0x000fe200000010ff */
[----:B------:R-:W1:Y:S01]  /*7480*/  @P3 MUFU.LG2 R4, R4 ;  /* 0x0000000400043308 */ /* 0x000e620000000c00 */
[----:B------:R-:W-:Y:S01]  /*7490*/  F2FP.BF16.F32.PACK_AB R82, R83, R82 ;  /* 0x000000525352723e */ /* 0x000fe200000010ff */
[----:B------:R-:W-:Y:S01]  /*74a0*/  STS [R15], R96 ;  /* 0x000000600f007388 */ /* 0x000fe20000000800 */
[----:B------:R-:W-:-:S02]  /*74b0*/  F2FP.BF16.F32.PACK_AB R68, R69, R68 ;  /* 0x000000444544723e */ /* 0x000fc400000010ff */
[----:B------:R-:W-:Y:S01]  /*74c0*/  F2FP.BF16.F32.PACK_AB R70, R71, R70 ;  /* 0x000000464746723e */ /* 0x000fe200000010ff */
[----:B------:R-:W-:Y:S01]  /*74d0*/  STS [R15+0x400], R98 ;  /* 0x000400620f007388 */ /* 0x000fe20000000800 */
[----:B------:R-:W-:Y:S01]  /*74e0*/  F2FP.BF16.F32.PACK_AB R76, R77, R76 ;  /* 0x0000004c4d4c723e */ /* 0x000fe200000010ff */
[----:B------:R-:W2:Y:S01]  /*74f0*/  @P4 MUFU.LG2 R6, R6 ;  /* 0x0000000600064308 */ /* 0x000ea20000000c00 */
[----:B------:R-:W-:Y:S01]  /*7500*/  F2FP.BF16.F32.PACK_AB R78, R79, R78 ;  /* 0x0000004e4f4e723e */ /* 0x000fe200000010ff */
[----:B------:R-:W-:Y:S01]  /*7510*/  STS [R9], R84 ;  /* 0x0000005409007388 */ /* 0x000fe20000000800 */
[----:B------:R-:W-:Y:S02]  /*7520*/  F2FP.BF16.F32.PACK_AB R72, R73, R72 ;  /* 0x000000484948723e */ /* 0x000fe400000010ff */
[----:B-----5:R-:W-:Y:S01]  /*7530*/  @!P0 SEL R12, R13, R2, !P1 ;  /* 0x000000020d0c8207 */ /* 0x020fe20004800000 */
[----:B----4-:R-:W3:Y:S01]  /*7540*/  S2R R17, SR_CTAID.Y ;  /* 0x0000000000117919 */ /* 0x010ee20000002600 */
[----:B------:R-:W-:-:S02]  /*7550*/  F2FP.BF16.F32.PACK_AB R10, R75, R10 ;  /* 0x0000000a4b0a723e */ /* 0x000fc400000010ff */
[----:B------:R-:W-:Y:S01]  /*7560*/  @P0 MOV R2, 0x1 ;  /* 0x0000000100020802 */ /* 0x000fe20000000f00 */
[----:B------:R-:W-:Y:S01]  /*7570*/  STS [R9+0x400], R86 ;  /* 0x0004005609007388 */ /* 0x000fe20000000800 */
[----:B-1----:R-:W1:Y:S01]  /*7580*/  @!P0 LDC R19, c[0x0][0x270] ;  /* 0x00009c00ff138b82 */ /* 0x002e620000000800 */
[----:B------:R-:W-:Y:S01]  /*7590*/  @!P0 MOV R25, 0x1 ;  /* 0x0000000100198802 */ /* 0x000fe20000000f00 */
[----:B------:R-:W-:Y:S01]  /*75a0*/  @P3 FMUL.FTZ R4, R4, 0.69314718246459960938 ;  /* 0x3f31721804043820 */ /* 0x000fe20000410000 */
[----:B------:R-:W-:Y:S04]  /*75b0*/  STS [R15+0x2000], R92 ;  /* 0x0020005c0f007388 */ /* 0x000fe80000000800 */
[----:B------:R4:W-:Y:S04]  /*75c0*/  STS [R15+0x2400], R94 ;  /* 0x0024005e0f007388 */ /* 0x0009e80000000800 */
[----:B------:R-:W-:Y:S04]  /*75d0*/  STS [R9+0x2000], R88 ;  /* 0x0020005809007388 */ /* 0x000fe80000000800 */
[----:B------:R5:W-:Y:S04]  /*75e0*/  STS [R9+0x2400], R90 ;  /* 0x0024005a09007388 */ /* 0x000be80000000800 */
[----:B------:R-:W-:Y:S04]  /*75f0*/  STS [R21], R80 ;  /* 0x0000005015007388 */ /* 0x000fe80000000800 */
[----:B------:R-:W-:Y:S01]  /*7600*/  STS [R21+0x400], R82 ;  /* 0x0004005215007388 */ /* 0x000fe20000000800 */
[----:B-1----:R-:W-:Y:S01]  /*7610*/  @!P0 IMAD R2, R12, R19, RZ ;  /* 0x000000130c028224 */ /* 0x002fe200078e02ff */
[----:B------:R-:W-:-:S02]  /*7620*/  MOV R19, 0x7f800000 ;  /* 0x7f80000000137802 */ /* 0x000fc40000000f00 */
[----:B------:R-:W-:Y:S01]  /*7630*/  STS [R23], R68 ;  /* 0x0000004417007388 */ /* 0x000fe20000000800 */
[C---:B---3--:R-:W-:Y:S02]  /*7640*/  @!P2 IMAD R22, R17.reuse, R18, RZ ;  /* 0x000000121116a224 */ /* 0x048fe400078e02ff */
[----:B------:R-:W1:Y:S01]  /*7650*/  @P3 LDC R18, c[0x0][0x2e8] ;  /* 0x0000ba00ff123b82 */ /* 0x000e620000000800 */
[----:B------:R-:W-:Y:S01]  /*7660*/  STS [R5], R70 ;  /* 0x0000004605007388 */ /* 0x000fe20000000800 */
[----:B------:R-:W-:Y:S01]  /*7670*/  IMAD R2, R17, R2, RZ ;  /* 0x0000000211027224 */ /* 0x000fe200078e02ff */
[----:B------:R-:W-:Y:S01]  /*7680*/  @!P2 SHF.R.S32.HI R31, RZ, 0x1f, R22 ;  /* 0x0000001fff1fa819 */ /* 0x000fe20000011416 */
[----:B----4-:R-:W3:Y:S01]  /*7690*/  S2R R15, SR_CTAID.Z ;  /* 0x00000000000f7919 */ /* 0x010ee20000002700 */
[----:B------:R-:W-:Y:S02]  /*76a0*/  @!P2 MOV R30, R22 ;  /* 0x00000016001ea202 */ /* 0x000fe40000000f00 */
[----:B------:R-:W-:Y:S01]  /*76b0*/  SEL R2, R2, RZ, P2 ;  /* 0x000000ff02027207 */ /* 0x000fe20001000000 */
[----:B------:R-:W-:Y:S01]  /*76c0*/  STS [R21+0x2000], R76 ;  /* 0x0020004c15007388 */ /* 0x000fe20000000800 */
[----:B------:R-:W-:Y:S01]  /*76d0*/  LOP3.LUT P2, RZ, R0, 0x3, RZ, 0xc0, !PT ;  /* 0x0000000300ff7812 */ /* 0x000fe2000784c0ff */
[----:B-----5:R-:W-:Y:S01]  /*76e0*/  IMAD.MOV.U32 R9, RZ, RZ, 0x7f800000 ;  /* 0x7f800000ff097424 */ /* 0x020fe200078e00ff */
[----:B------:R-:W-:Y:S01]  /*76f0*/  SHF.L.U32 R22, R11, 0x3, RZ ;  /* 0x000000030b167819 */ /* 0x000fe200000006ff */
[----:B------:R2:W-:Y:S04]  /*7700*/  STS [R21+0x2400], R78 ;  /* 0x0024004e15007388 */ /* 0x0005e80000000800 */
[----:B------:R4:W-:Y:S04]  /*7710*/  STS [R23+0x2000], R72 ;  /* 0x0020004817007388 */ /* 0x0009e80000000800 */
[----:B------:R5:W-:Y:S01]  /*7720*/  STS [R5+0x2000], R10 ;  /* 0x0020000a05007388 */ /* 0x000be20000000800 */
[----:B--2---:R-:W-:Y:S01]  /*7730*/  @P4 FMUL.FTZ R21, R6, 0.69314718246459960938 ;  /* 0x3f31721806154820 */ /* 0x004fe20000410000 */
[----:B----4-:R-:W-:Y:S01]  /*7740*/  SHF.R.S32.HI R23, RZ, 0x1f, R22 ;  /* 0x0000001fff177819 */ /* 0x010fe20000011416 */
[----:B-----5:R-:W-:Y:S01]  /*7750*/  @P6 FMUL.FTZ R5, R8, 0.69314718246459960938 ;  /* 0x3f31721808056820 */ /* 0x020fe20000410000 */
[----:B------:R-:W-:Y:S01]  /*7760*/  @P5 FMUL.FTZ R8, R7, 0.69314718246459960938 ;  /* 0x3f31721807085820 */ /* 0x000fe20000410000 */
[----:B---3--:R-:W-:-:S02]  /*7770*/  IMAD R7, R15, R12, R2 ;  /* 0x0000000c0f077224 */ /* 0x008fc400078e0202 */
[----:B------:R-:W-:Y:S01]  /*7780*/  @P6 FFMA.FTZ R9, R136, R27, R5 ;  /* 0x0000001b88096223 */ /* 0x000fe20000010005 */
[----:B------:R-:W-:Y:S01]  /*7790*/  @P5 FFMA.FTZ R19, R135, R20, R8 ;  /* 0x0000001487135223 */ /* 0x000fe20000010008 */
[----:B------:R-:W-:Y:S01]  /*77a0*/  IMAD R20, R16, R25, RZ ;  /* 0x0000001910147224 */ /* 0x000fe200078e02ff */
[----:B------:R-:W-:Y:S01]  /*77b0*/  MOV R8, 0x7f800000 ;  /* 0x7f80000000087802 */ /* 0x000fe20000000f00 */
[----:B------:R-:W-:Y:S02]  /*77c0*/  IMAD.MOV.U32 R2, RZ, RZ, 0x7f800000 ;  /* 0x7f800000ff027424 */ /* 0x000fe400078e00ff */
[----:B-1----:R-:W-:Y:S01]  /*77d0*/  @P3 FFMA.FTZ R8, R133, R18, R4 ;  /* 0x0000001285083223 */ /* 0x002fe20000010004 */
[----:B------:R-:W-:Y:S01]  /*77e0*/  @P4 FFMA.FTZ R2, R134, R29, R21 ;  /* 0x0000001d86024223 */ /* 0x000fe20000010015 */
[----:B------:R-:W-:Y:S02]  /*77f0*/  SHF.L.U32 R20, R20, 0x7, RZ ;  /* 0x0000000714147819 */ /* 0x000fe400000006ff */
[----:B------:R-:W-:-:S02]  /*7800*/  SHF.R.S32.HI R18, RZ, 0x1f, R17 ;  /* 0x0000001fff127819 */ /* 0x000fc40000011411 */
[----:B------:R-:W-:Y:S01]  /*7810*/  SHF.R.S32.HI R5, RZ, 0x1f, R20 ;  /* 0x0000001fff057819 */ /* 0x000fe20000011414 */
[----:B------:R-:W-:Y:S01]  /*7820*/  BAR.SYNC.DEFER_BLOCKING 0x0 ;  /* 0x0000000000007b1d */ /* 0x000fe20000010000 */
[--C-:B------:R-:W-:Y:S02]  /*7830*/  IADD3 R20, P1, P0, R20, R30, R7.reuse ;  /* 0x0000001e14147210 */ /* 0x100fe4000783e007 */
[----:B------:R-:W-:-:S04]  /*7840*/  SHF.R.S32.HI R30, RZ, 0x1f, R7 ;  /* 0x0000001fff1e7819 */ /* 0x000fc80000011407 */
        /* <DEDUP_REMOVED lines=46> */
.L_x_1472:
[----:B------:R-:W-:Y:S05]  /*7b30*/  BSYNC B0 ;  /* 0x0000000000007941 */ /* 0x000fea0003800000 */
.L_x_1471:
[----:B------:R-:W-:Y:S01]  /*7b40*/  ULDC.64 UR4, c[0x0][0x290] ;  /* 0x0000a40000047ab9 */ /* 0x000fe20000000a00 */
[----:B------:R-:W-:Y:S01]  /*7b50*/  SHF.R.S32.HI R0, RZ, 0x1f, R15 ;  /* 0x0000001fff007819 */ /* 0x000fe2000001140f */
[----:B------:R-:W-:Y:S01]  /*7b60*/  IMAD R18, R18, UR4, RZ ;  /* 0x0000000412127c24 */ /* 0x000fe2000f8e02ff */
[----:B-1----:R-:W-:Y:S01]  /*7b70*/  SHF.R.S32.HI R4, RZ, 0x3, R3 ;  /* 0x00000003ff047819 */ /* 0x002fe20000011403 */
[C---:B------:R-:W-:Y:S01]  /*7b80*/  IMAD.WIDE.U32 R22, R17.reuse, UR4, R22 ;  /* 0x0000000411167c25 */ /* 0x040fe2000f8e0016 */
[----:B------:R-:W-:Y:S01]  /*7b90*/  ULDC.64 UR6, c[0x0][0x298] ;  /* 0x0000a60000067ab9 */ /* 0x000fe20000000a00 */
[----:B------:R-:W1:Y:S01]  /*7ba0*/  LDS.128 R28, [R204] ;  /* 0x00000000cc1c7984 */ /* 0x000e620000000c00 */
        /* <DEDUP_REMOVED lines=10> */
[----:B------:R-:W3:Y:S02]  /*7c50*/  LDS.128 R20, [R204+0x1000] ;  /* 0x00100000cc147984 */ /* 0x000ee40000000c00 */
[----:B------:R-:W-:Y:S02]  /*7c60*/  IMAD.WIDE R4, R16, 0x80, R4 ;  /* 0x0000008010047825 */ /* 0x000fe400078e0204 */
[----:B------:R-:W4:Y:S02]  /*7c70*/  LDS.128 R16, [R204+0x1800] ;  /* 0x00180000cc107984 */ /* 0x000f240000000c00 */
[----:B------:R-:W-:-:S02]  /*7c80*/  IMAD.IADD R3, R7, 0x1, R2 ;  /* 0x0000000107037824 */ /* 0x000fc400078e0202 */
[----:B------:R-:W-:Y:S01]  /*7c90*/  IMAD R0, R5, UR6, RZ ;  /* 0x0000000605007c24 */ /* 0x000fe2000f8e02ff */
[----:B------:R-:W5:Y:S01]  /*7ca0*/  LDS.128 R12, [R204+0x2000] ;  /* 0x00200000cc0c7984 */ /* 0x000f620000000c00 */
[----:B------:R-:W-:Y:S02]  /*7cb0*/  IMAD.MOV.U32 R2, RZ, RZ, R6 ;  /* 0x000000ffff027224 */ /* 0x000fe400078e0006 */
        /* <DEDUP_REMOVED lines=32> */
.L_x_1473:
        /* <DEDUP_REMOVED lines=12> */
.L_x_2589:


//--------------------- .text._ZN5flash16flash_fwd_kernelI23Flash_fwd_kernel_traitsILi64ELi128ELi64ELi4ELb0ELb0EN7cutlass10bfloat16_tE19Flash_kernel_traitsILi64ELi128ELi64ELi4ES3_EELb1ELb0ELb0ELb1ELb0ELb0ELb0ELb0EEEvNS_16Flash_fwd_paramsE --------------------------
	.section	.text._ZN5flash16flash_fwd_kernelI23Flash_fwd_kernel_traitsILi64ELi128ELi64ELi4ELb0ELb0EN7cutlass10bfloat16_tE19Flash_kernel_traitsILi64ELi128ELi64ELi4ES3_EELb1ELb0ELb0ELb1ELb0ELb0ELb0ELb0EEEvNS_16Flash_fwd_paramsE,"ax",@progbits
	.align	128
        .global         _ZN5flash16flash_fwd_kernelI23Flash_fwd_kernel_traitsILi64ELi128ELi64ELi4ELb0ELb0EN7cutlass10bfloat16_tE19Flash_kernel_traitsILi64ELi128ELi64ELi4ES3_EELb1ELb0ELb0ELb1ELb0ELb0ELb0ELb0EEEvNS_16Flash_fwd_paramsE
        .type           _ZN5flash16flash_fwd_kernelI23Flash_fwd_kernel_traitsILi64ELi128ELi64ELi4ELb0ELb0EN7cutlass10bfloat16_tE19Flash_kernel_traitsILi64ELi128ELi64ELi4ES3_EELb1ELb0ELb0ELb1ELb0ELb0ELb0ELb0EEEvNS_16Flash_fwd_paramsE,@function
        .size           _ZN5flash16flash_fwd_kernelI23Flash_fwd_kernel_traitsILi64ELi128ELi64ELi4ELb0ELb0EN7cutlass10bfloat16_tE19Flash_kernel_traitsILi64ELi128ELi64ELi4ES3_EELb1ELb0ELb0ELb1ELb0ELb0ELb0ELb0EEEvNS_16Flash_fwd_paramsE,(.L_x_2590 - _ZN5flash16flash_fwd_kernelI23Flash_fwd_kernel_traitsILi64ELi128ELi64ELi4ELb0ELb0EN7cutlass10bfloat16_tE19Flash_kernel_traitsILi64ELi128ELi64ELi4ES3_EELb1ELb0ELb0ELb1ELb0ELb0ELb0ELb0EEEvNS_16Flash_fwd_paramsE)
        .other          _ZN5flash16flash_fwd_kernelI23Flash_fwd_kernel_traitsILi64ELi128ELi64ELi4ELb0ELb0EN7cutlass10bfloat16_tE19Flash_kernel_traitsILi64ELi128ELi64ELi4ES3_EELb1ELb0ELb0ELb1ELb0ELb0ELb0ELb0EEEvNS_16Flash_fwd_paramsE,@"STO_CUDA_ENTRY STV_DEFAULT"
_ZN5flash16flash_fwd_kernelI23Flash_fwd_kernel_traitsILi64ELi128ELi64ELi4ELb0ELb0EN7cutlass10bfloat16_tE19Flash_kernel_traitsILi64ELi128ELi64ELi4ES3_EELb1ELb0ELb0ELb1ELb0ELb0ELb0ELb0EEEvNS_16Flash_fwd_paramsE:
.text._ZN5flash16flash_fwd_kernelI23Flash_fwd_kernel_traitsILi64ELi128ELi64ELi4ELb0ELb0EN7cutlass10bfloat16_tE19Flash_kernel_traitsILi64ELi128ELi64ELi4ES3_EELb1ELb0ELb0ELb1ELb0ELb0ELb0ELb0EEEvNS_16Flash_fwd_paramsE:
        /* <DEDUP_REMOVED lines=19> */
[----:B------:R-:W4:Y:S01]  /*0130*/  LDC.64 R12, c[0x0][0x2f8] ;  /* 0x0000be00ff0c7b82 */ /* 0x000f220000000a00 */
[----:B--2---:R-:W-:-:S07]  /*0140*/  @P3 IMAD.MOV.U32 R2, RZ, RZ, R10 ;  /* 0x000000ffff023224 */ /* 0x004fce00078e000a */
[----:B------:R-:W2:Y:S01]  /*0150*/  LDC R19, c[0x0][0x270] ;  /* 0x00009c00ff137b82 */ /* 0x000ea20000000800 */
[----:B---3--:R-:W-:-:S06]  /*0160*/  @P3 IMAD.MOV.U32 R3, RZ, RZ, R11 ;  /* 0x000000ffff033224 */ /* 0x008fcc00078e000b */
[----:B------:R-:W3:Y:S01]  /*0170*/  @P3 LDG.E.64 R2, desc[UR20][R2.64] ;  /* 0x0000001402023981 */ /* 0x000ee2000c1e1b00 */
[----:B-1----:R-:W-:Y:S02]  /*0180*/  ISETP.NE.U32.AND P0, PT, R8, RZ, PT ;  /* 0x000000ff0800720c */ /* 0x002fe40003f05070 */
[----:B------:R-:W-:Y:S01]  /*0190*/  ISETP.NE.U32.AND P4, PT, RZ, UR4, PT ;  /* 0x00000004ff007c0c */ /* 0x000fe2000bf85070 */
[----:B------:R-:W1:Y:S01]  /*01a0*/  LDC.U8 R8, c[0x0][0x3c2] ;  /* 0x0000f080ff087b82 */ /* 0x000e620000000000 */
[----:B------:R-:W-:Y:S02]  /*01b0*/  ISETP.NE.AND.EX P1, PT, R9, RZ, PT, P0 ;  /* 0x000000ff0900720c */ /* 0x000fe40003f25300 */
[----:B----4-:R-:W-:Y:S02]  /*01c0*/  LOP3.LUT R0, R16, R238, R28, 0xfe, !PT ;  /* 0x000000ee10007212 */ /* 0x010fe400078efe1c */
[----:B------:R-:W-:Y:S02]  /*01d0*/  ISETP.NE.AND.EX P0, PT, RZ, UR5, PT, P4 ;  /* 0x00000005ff007c0c */ /* 0x000fe4000bf05340 */
[----:B------:R-:W-:-:S02]  /*01e0*/  LOP3.LUT P2, RZ, R0, R156, RZ, 0xfc, !PT ;  /* 0x0000009c00ff7212 */ /* 0x000fc4000784fcff */
[----:B------:R-:W3:Y:S11]  /*01f0*/  @P3 LDC R0, c[0x0][0x3b0] ;  /* 0x0000ec00ff003b82 */ /* 0x000ef60000000800 */
[----:B------:R-:W4:Y:S01]  /*0200*/  @!P2 LDC.64 R4, c[0x0][0x3b8] ;  /* 0x0000ee00ff04ab82 */ /* 0x000f220000000a00 */
[----:B------:R-:W-:-:S02]  /*0210*/  @P3 R2UR UR22, R6 ;  /* 0x00000000061632ca */ /* 0x000fc400000e0000 */
        /* <DEDUP_REMOVED lines=12> */
[----:B------:R4:W2:Y:S01]  /*02e0*/  @P0 LDG.E R0, desc[UR20][R6.64+0x4] ;  /* 0x0000041406000981 */ /* 0x0008a2000c1e1900 */
[----:B-1----:R-:W-:-:S02]  /*02f0*/  ISETP.NE.AND P3, PT, R8, RZ, PT ;  /* 0x000000ff0800720c */ /* 0x002fc40003f65270 */
[----:B------:R-:W-:Y:S01]  /*0300*/  ISETP.EQ.U32.AND P2, PT, R12, RZ, PT ;  /* 0x000000ff0c00720c */ /* 0x000fe20003f42070 */
[----:B---3--:R-:W1:Y:S03]  /*0310*/  @P1 LDC.64 R2, c[0x0][0x300] ;  /* 0x0000c000ff021b82 */ /* 0x008e660000000a00 */
[----:B------:R-:W-:Y:S01]  /*0320*/  ISETP.EQ.OR.EX P2, PT, R13, RZ, !P3, P2 ;  /* 0x000000ff0d00720c */ /* 0x000fe20005f42720 */
[----:B------:R-:W-:Y:S01]  /*0330*/  IMAD.MOV.U32 R8, RZ, RZ, RZ ;  /* 0x000000ffff087224 */ /* 0x000fe200078e00ff */
[----:B------:R-:W-:Y:S01]  /*0340*/  SHF.R.S32.HI R29, RZ, 0x1f, R156 ;  /* 0x0000001fff1d7819 */ /* 0x000fe2000001149c */
[----:B----4-:R-:W-:-:S04]  /*0350*/  IMAD.WIDE R14, R28, 0x4, R14 ;  /* 0x000000041c0e7825 */ /* 0x010fc800078e020e */
[----:B------:R-:W-:Y:S01]  /*0360*/  IMAD.MOV.U32 R7, RZ, RZ, -0x1 ;  /* 0xffffffffff077424 */ /* 0x000fe200078e00ff */
[----:B------:R-:W-:-:S05]  /*0370*/  LEA.HI R30, R29, R156, RZ, 0x5 ;  /* 0x0000009c1d1e7211 */ /* 0x000fca00078f28ff */
[----:B------:R-:W5:Y:S01]  /*0380*/  @!P2 LDG.E R7, desc[UR20][R14.64] ;  /* 0x000000140e07a981 */ /* 0x000f62000c1e1900 */
[----:B-1----:R-:W-:-:S05]  /*0390*/  @P1 IMAD.WIDE R2, R28, 0x4, R2 ;  /* 0x000000041c021825 */ /* 0x002fca00078e0202 */
[----:B------:R1:W5:Y:S02]  /*03a0*/  @P1 LDG.E R8, desc[UR20][R2.64] ;  /* 0x0000001402081981 */ /* 0x000364000c1e1900 */
[----:B-1----:R-:W-:-:S05]  /*03b0*/  LOP3.LUT R2, R30, 0xffffffe0, RZ, 0xc0, !PT ;  /* 0xffffffe01e027812 */ /* 0x002fca00078ec0ff */
[----:B------:R-:W-:-:S05]  /*03c0*/  IMAD.IADD R91, R156, 0x1, -R2 ;  /* 0x000000019c5b7824 */ /* 0x000fca00078e0a02 */
[----:B------:R-:W-:Y:S01]  /*03d0*/  SHF.R.S32.HI R2, RZ, 0x1f, R91 ;  /* 0x0000001fff027819 */ /* 0x000fe2000001145b */
[----:B--2---:R-:W-:Y:S01]  /*03e0*/  @P0 IMAD.IADD R165, R0, 0x1, -R18 ;  /* 0x0000000100a50824 */ /* 0x004fe200078e0a12 */
[----:B------:R1:W-:Y:S05]  /*03f0*/  STL [R1+0x28], R18 ;  /* 0x0000281201007387 */ /* 0x0003ea0000100800 */
[----:B------:R-:W2:Y:S01]  /*0400*/  @!P0 LDC R165, c[0x0][0x2c4] ;  /* 0x0000b100ffa58b82 */ /* 0x000ea20000000800 */
        /* <DEDUP_REMOVED lines=8> */
[----:B------:R-:W3:Y:S02]  /*0490*/  @P3 LDG.E R0, desc[UR20][R14.64+0x4] ;  /* 0x000004140e003981 */ /* 0x000ee4000c1e1900 */
[----:B---3-5:R-:W-:-:S06]  /*04a0*/  @P3 IADD3 R4, R0, -R7, RZ ;  /* 0x8000000700043210 */ /* 0x028fcc0007ffe0ff */
[----:B------:R4:W5:Y:S01]  /*04b0*/  @!P3 LDG.E R4, desc[UR20][R14.64] ;  /* 0x000000140e04b981 */ /* 0x000962000c1e1900 */
[----:B------:R-:W-:Y:S05]  /*04c0*/  BRA `(.L_x_1475) ;  /* 0x0000000000047947 */ /* 0x000fea0003800000 */
.L_x_1474:
[----:B------:R-:W3:Y:S02]  /*04d0*/  LDC R4, c[0x0][0x2c8] ;  /* 0x0000b200ff047b82 */ /* 0x000ee40000000800 */
.L_x_1475:
[----:B------:R-:W1:Y:S02]  /*04e0*/  LDC.64 R2, c[0x0][0x308] ;  /* 0x0000c200ff027b82 */ /* 0x000e640000000a00 */
[----:B-1----:R-:W-:-:S04]  /*04f0*/  ISETP.NE.U32.AND P0, PT, R2, RZ, PT ;  /* 0x000000ff0200720c */ /* 0x002fc80003f05070 */
[----:B------:R-:W-:-:S13]  /*0500*/  ISETP.NE.AND.EX P0, PT, R3, RZ, PT, P0 ;  /* 0x000000ff0300720c */ /* 0x000fda0003f05300 */
[----:B------:R-:W1:Y:S08]  /*0510*/  @P0 LDC.64 R2, c[0x0][0x308] ;  /* 0x0000c200ff020b82 */ /* 0x000e700000000a00 */
[----:B------:R-:W4:Y:S01]  /*0520*/  @!P0 LDC R5, c[0x0][0x2cc] ;  /* 0x0000b300ff058b82 */ /* 0x000f220000000800 */
[----:B-1----:R-:W-:-:S05]  /*0530*/  @P0 IMAD.WIDE R2, R28, 0x4, R2 ;  /* 0x000000041c020825 */ /* 0x002fca00078e0202 */
[----:B------:R-:W3:Y:S01]  /*0540*/  @P0 LDG.E R0, desc[UR20][R2.64] ;  /* 0x0000001402000981 */ /* 0x000ee2000c1e1900 */
[----:B------:R-:W-:Y:S01]  /*0550*/  IMAD.SHL.U32 R210, R238, 0x80, RZ ;  /* 0x00000080eed27824 */ /* 0x000fe200078e00ff */
[----:B------:R-:W1:Y:S02]  /*0560*/  @!P0 LDC.64 R2, c[0x0][0x318] ;  /* 0x0000c600ff028b82 */ /* 0x000e640000000a00 */
[----:B-1----:R-:W-:-:S04]  /*0570*/  @!P0 ISETP.NE.U32.AND P1, PT, R2, RZ, PT ;  /* 0x000000ff0200820c */ /* 0x002fc80003f25070 */
[----:B------:R-:W-:Y:S02]  /*0580*/  @!P0 ISETP.NE.AND.EX P2, PT, R3, RZ, PT, P1 ;  /* 0x000000ff0300820c */ /* 0x000fe40003f45310 */
[----:B--2---:R-:W-:Y:S01]  /*0590*/  ISETP.GT.AND P1, PT, R165, R210, PT ;  /* 0x000000d2a500720c */ /* 0x004fe20003f24270 */
[----:B---3-5:R-:W-:Y:S01]  /*05a0*/  @P0 IMAD.IADD R96, R0, 0x1, -R8 ;  /* 0x0000000100600824 */ /* 0x028fe200078e0a08 */
[----:B----4-:R-:W-:-:S04]  /*05b0*/  @!P0 SEL R0, R5, RZ, P2 ;  /* 0x000000ff05008207 */ /* 0x010fc80001000000 */
[----:B------:R-:W-:-:S07]  /*05c0*/  @!P0 IADD3 R96, R0, R4, -R8 ;  /* 0x0000000400608210 */ /* 0x000fce0007ffe808 */
[----:B------:R-:W-:Y:S05]  /*05d0*/  @!P1 EXIT ;  /* 0x000000000000994d */ /* 0x000fea0003800000 */
[----:B------:R-:W-:-:S13]  /*05e0*/  ISETP.GE.AND P0, PT, R96, 0x1, PT ;  /* 0x000000016000780c */ /* 0x000fda0003f06270 */
[----:B------:R-:W-:Y:S05]  /*05f0*/  @!P0 BRA `(.L_x_1476) ;  /* 0x000000dc00708947 */ /* 0x000fea0003800000 */
[----:B------:R-:W1:Y:S01]  /*0600*/  LDC R19, c[0x0][0x278] ;  /* 0x00009e00ff137b82 */ /* 0x000e620000000800 */
[----:B------:R-:W-:Y:S01]  /*0610*/  IABS R4, R16 ;  /* 0x0000001000047213 */ /* 0x000fe20000000000 */
[----:B------:R-:W-:Y:S01]  /*0620*/  IMAD.MOV.U32 R177, RZ, RZ, R23 ;  /* 0x000000ffffb17224 */ /* 0x000fe200078e0017 */
[----:B------:R-:W-:Y:S02]  /*0630*/  ISETP.NE.AND P1, PT, R18, -0x1, PT ;  /* 0xffffffff1200780c */ /* 0x000fe40003f25270 */
[----:B------:R-:W-:Y:S02]  /*0640*/  ISETP.NE.AND P0, PT, R7, -0x1, PT ;  /* 0xffffffff0700780c */ /* 0x000fe40003f05270 */
[----:B------:R-:W-:Y:S01]  /*0650*/  MOV R35, R21 ;  /* 0x0000001500237202 */ /* 0x000fe20000000f00 */
[----:B------:R-:W2:Y:S08]  /*0660*/  LDC.64 R26, c[0x0][0x3c8] ;  /* 0x0000f200ff1a7b82 */ /* 0x000eb00000000a00 */
[----:B------:R-:W3:Y:S01]  /*0670*/  @P1 LDC.64 R12, c[0x0][0x240] ;  /* 0x00009000ff0c1b82 */ /* 0x000ee20000000a00 */
[----:B-1----:R-:W-:-:S07]  /*0680*/  IABS R15, R19 ;  /* 0x00000013000f7213 */ /* 0x002fce0000000000 */
[----:B------:R-:W1:Y:S01]  /*0690*/  @!P1 LDC.64 R10, c[0x0][0x228] ;  /* 0x00008a00ff0a9b82 */ /* 0x000e620000000a00 */
[----:B------:R-:W-:Y:S01]  /*06a0*/  ISETP.NE.AND P6, PT, R19, RZ, PT ;  /* 0x000000ff1300720c */ /* 0x000fe20003fc5270 */
[----:B------:R-:W4:Y:S01]  /*06b0*/  I2F.RP R2, R15 ;  /* 0x0000000f00027306 */ /* 0x000f220000209400 */
[----:B--2---:R-:W-:-:S05]  /*06c0*/  ISETP.NE.U32.AND P5, PT, R26, RZ, PT ;  /* 0x000000ff1a00720c */ /* 0x004fca0003fa5070 */
[----:B------:R-:W2:Y:S02]  /*06d0*/  @P0 LDC.64 R88, c[0x0][0x248] ;  /* 0x00009200ff580b82 */ /* 0x000ea40000000a00 */
[----:B----4-:R-:W4:Y:S02]  /*06e0*/  MUFU.RCP R2, R2 ;  /* 0x0000000200027308 */ /* 0x010f240000001000 */
[----:B----4-:R-:W-:-:S06]  /*06f0*/  VIADD R2, R2, 0xffffffe ;  /* 0x0ffffffe02027836 */ /* 0x010fcc0000000000 */
[----:B------:R-:W4:Y:S02]  /*0700*/  F2I.FTZ.U32.TRUNC.NTZ R3, R2 ;  /* 0x0000000200037305 */ /* 0x000f24000021f000 */
[----:B----4-:R-:W-:Y:S01]  /*0710*/  IMAD.MOV R0, RZ, RZ, -R3 ;  /* 0x000000ffff007224 */ /* 0x010fe200078e0a03 */
[----:B------:R-:W-:-:S03]  /*0720*/  MOV R2, RZ ;  /* 0x000000ff00027202 */ /* 0x000fc60000000f00 */
[----:B------:R-:W-:-:S04]  /*0730*/  IMAD R0, R0, R15, RZ ;  /* 0x0000000f00007224 */ /* 0x000fc800078e02ff */
[----:B------:R-:W-:-:S04]  /*0740*/  IMAD.HI.U32 R2, R3, R0, R2 ;  /* 0x0000000003027227 */ /* 0x000fc800078e0002 */
[----:B------:R-:W-:Y:S01]  /*0750*/  IMAD.MOV.U32 R0, RZ, RZ, R4 ;  /* 0x000000ffff007224 */ /* 0x000fe200078e0004 */
[----:B------:R-:W-:-:S03]  /*0760*/  LEA.HI R4, R29, R156, RZ, 0x3 ;  /* 0x0000009c1d047211 */ /* 0x000fc600078f18ff */
[----:B------:R-:W-:Y:S01]  /*0770*/  IMAD.HI.U32 R6, R2, R0, RZ ;  /* 0x0000000002067227 */ /* 0x000fe200078e00ff */
[----:B------:R-:W-:Y:S02]  /*0780*/  LOP3.LUT R3, R4, 0xfffffff8, RZ, 0xc0, !PT ;  /* 0xfffffff804037812 */ /* 0x000fe400078ec0ff */
[----:B------:R-:W-:Y:S01]  /*0790*/  SHF.R.S32.HI R20, RZ, 0x3, R4 ;  /* 0x00000003ff147819 */ /* 0x000fe20000011404 */
[----:B------:R-:W-:Y:S02]  /*07a0*/  IMAD.MOV R2, RZ, RZ, -R6 ;  /* 0x000000ffff027224 */ /* 0x000fe400078e0a06 */
[----:B------:R-:W-:Y:S01]  /*07b0*/  IMAD.IADD R40, R156, 0x1, -R3 ;  /* 0x000000019c287824 */ /* 0x000fe200078e0a03 */
[----:B------:R-:W-:Y:S01]  /*07c0*/  LEA.HI R3, R29, R156, RZ, 0x6 ;  /* 0x0000009c1d037211 */ /* 0x000fe200078f30ff */
[--C-:B------:R-:W-:Y:S01]  /*07d0*/  IMAD.MOV.U32 R34, RZ, RZ, R20.reuse ;  /* 0x000000ffff227224 */ /* 0x100fe200078e0014 */
[----:B------:R4:W-:Y:S01]  /*07e0*/  STL [R1+0x10], R20 ;  /* 0x0000101401007387 */ /* 0x0009e20000100800 */
[----:B------:R-:W-:-:S02]  /*07f0*/  IMAD.MOV.U32 R34, RZ, RZ, R20 ;  /* 0x000000ffff227224 */ /* 0x000fc400078e0014 */
[C---:B------:R-:W-:Y:S02]  /*0800*/  IMAD R4, R15.reuse, R2, R0 ;  /* 0x000000020f047224 */ /* 0x040fe400078e0200 */
[----:B------:R-:W-:Y:S01]  /*0810*/  IMAD.SHL.U32 R22, R40, 0x8, RZ ;  /* 0x0000000828167824 */ /* 0x000fe200078e00ff */
[----:B------:R-:W-:Y:S02]  /*0820*/  SHF.L.U32 R5, R34, 0x6, RZ ;  /* 0x0000000622057819 */ /* 0x000fe400000006ff */
[----:B------:R-:W-:Y:S02]  /*0830*/  ISETP.GT.U32.AND P2, PT, R15, R4, PT ;  /* 0x000000040f00720c */ /* 0x000fe40003f44070 */
[----:B------:R-:W-:Y:S01]  /*0840*/  MOV R176, R22 ;  /* 0x0000001600b07202 */ /* 0x000fe20000000f00 */
[----:B------:R-:W-:Y:S01]  /*0850*/  IMAD.MOV.U32 R176, RZ, RZ, R22 ;  /* 0x000000ffffb07224 */ /* 0x000fe200078e0016 */
[----:B------:R-:W-:Y:S01]  /*0860*/  LOP3.LUT R0, R5, 0x1c0, RZ, 0xc0, !PT ;  /* 0x000001c005007812 */ /* 0x000fe200078ec0ff */
[----:B------:R5:W-:Y:S01]  /*0870*/  STL [R1+0x8], R22 ;  /* 0x0000081601007387 */ /* 0x000be20000100800 */
[----:B------:R-:W-:-:S02]  /*0880*/  @!P1 SHF.R.S32.HI R5, RZ, 0x1f, R28 ;  /* 0x0000001fff059819 */ /* 0x000fc4000001141c */
[----:B------:R-:W-:Y:S02]  /*0890*/  LOP3.LUT R2, R0, 0x38, R176, 0xf8, !PT ;  /* 0x0000003800027812 */ /* 0x000fe400078ef8b0 */
[----:B------:R-:W-:Y:S01]  /*08a0*/  SHF.R.U32.HI R0, RZ, 0x3, R0 ;  /* 0x00000003ff007819 */ /* 0x000fe20000011600 */
[----:B-1----:R-:W-:Y:S02]  /*08b0*/  @!P1 IMAD R5, R5, R10, RZ ;  /* 0x0000000a05059224 */ /* 0x002fe400078e02ff */
[----:B------:R-:W-:Y:S01]  /*08c0*/  @!P2 IMAD.IADD R4, R4, 0x1, -R15 ;  /* 0x000000010404a824 */ /* 0x000fe200078e0a0f */
[----:B------:R-:W-:Y:S01]  /*08d0*/  LOP3.LUT R0, R2, R0, RZ, 0x3c, !PT ;  /* 0x0000000002007212 */ /* 0x000fe200078e3cff */
[----:B------:R-:W-:Y:S01]  /*08e0*/  @!P2 VIADD R6, R6, 0x1 ;  /* 0x000000010606a836 */ /* 0x000fe20000000000 */
[----:B------:R-:W-:Y:S01]  /*08f0*/  SHF.L.U32 R2, R3, 0x3, RZ ;  /* 0x0000000303027819 */ /* 0x000fe200000006ff */
[----:B----4-:R-:W1:Y:S01]  /*0900*/  @P0 LDC.64 R20, c[0x0][0x250] ;  /* 0x00009400ff140b82 */ /* 0x010e620000000a00 */
[----:B------:R-:W-:Y:S01]  /*0910*/  ISETP.GE.U32.AND P4, PT, R4, R15, PT ;  /* 0x0000000f0400720c */ /* 0x000fe20003f86070 */
[----:B------:R-:W-:Y:S01]  /*0920*/  @!P1 IMAD R9, R28, R11, R5 ;  /* 0x0000000b1c099224 */ /* 0x000fe200078e0205 */
[----:B------:R-:W-:Y:S01]  /*0930*/  LOP3.LUT R204, R0, 0xfffffe00, R2, 0xf8, !PT ;  /* 0xfffffe0000cc7812 */ /* 0x000fe200078ef802 */
[----:B---3--:R-:W-:Y:S01]  /*0940*/  @P1 IMAD.WIDE.U32 R2, R18, R12, RZ ;  /* 0x0000000c12021225 */ /* 0x008fe200078e00ff */
[----:B------:R-:W-:-:S02]  /*0950*/  LOP3.LUT R0, R16, R19, RZ, 0x3c, !PT ;  /* 0x0000001310007212 */ /* 0x000fc400078e3cff */
[----:B------:R-:W-:Y:S01]  /*0960*/  @P0 IADD3 R4, R8, R7, RZ ;  /* 0x0000000708040210 */ /* 0x000fe20007ffe0ff */
[----:B------:R-:W-:Y:S01]  /*0970*/  @P1 IMAD R18, R18, R13, R3 ;  /* 0x0000000d12121224 */ /* 0x000fe200078e0203 */
[----:B------:R-:W-:Y:S01]  /*0980*/  ISETP.GE.AND P3, PT, R0, RZ, PT ;  /* 0x000000ff0000720c */ /* 0x000fe20003f66270 */
[----:B------:R-:W-:Y:S01]  /*0990*/  @P0 IMAD.IADD R0, R8, 0x1, R7 ;  /* 0x0000000108000824 */ /* 0x000fe200078e0207 */
[----:B------:R-:W-:Y:S01]  /*09a0*/  @P1 MOV R14, R2 ;  /* 0x00000002000e1202 */ /* 0x000fe20000000f00 */
[----:B------:R-:W-:-:S04]  /*09b0*/  @!P1 IMAD.WIDE.U32 R10, R28, R10, RZ ;  /* 0x0000000a1c0a9225 */ /* 0x000fc800078e00ff */
[----:B------:R-:W-:Y:S01]  /*09c0*/  @P4 VIADD R6, R6, 0x1 ;  /* 0x0000000106064836 */ /* 0x000fe20000000000 */
[----:B------:R-:W-:-:S03]  /*09d0*/  @!P1 IADD3 R18, R11, R9, RZ ;  /* 0x000000090b129210 */ /* 0x000fc60007ffe0ff */
[----:B------:R-:W-:Y:S02]  /*09e0*/  IMAD.MOV.U32 R15, RZ, RZ, R6 ;  /* 0x000000ffff0f7224 */ /* 0x000fe400078e0006 */
[C---:B-1----:R-:W-:Y:S02]  /*09f0*/  @P0 IMAD R7, R0.reuse, R21, RZ ;  /* 0x0000001500070224 */ /* 0x042fe400078e02ff */
[----:B------:R-:W-:-:S04]  /*0a00*/  @P0 IMAD.WIDE.U32 R2, R0, R20, RZ ;  /* 0x0000001400020225 */ /* 0x000fc800078e00ff */
[C---:B--2---:R-:W-:Y:S01]  /*0a10*/  @P0 IMAD R0, R4.reuse, R89, RZ ;  /* 0x0000005904000224 */ /* 0x044fe200078e02ff */
[----:B------:R-:W-:Y:S01]  /*0a20*/  @P0 IADD3 R25, R3, R7, RZ ;  /* 0x0000000703190210 */ /* 0x000fe20007ffe0ff */
[----:B------:R-:W-:-:S04]  /*0a30*/  @P0 IMAD.WIDE.U32 R4, R4, R88, RZ ;  /* 0x0000005804040225 */ /* 0x000fc800078e00ff */
[----:B------:R-:W-:Y:S01]  /*0a40*/  @P0 IMAD.MOV.U32 R23, RZ, RZ, R2 ;  /* 0x000000ffff170224 */ /* 0x000fe200078e0002 */
[----:B------:R-:W-:Y:S02]  /*0a50*/  @P0 IADD3 R24, R5, R0, RZ ;  /* 0x0000000005180210 */ /* 0x000fe40007ffe0ff */
[----:B-----5:R-:W-:Y:S01]  /*0a60*/  @P0 MOV R22, R4 ;  /* 0x0000000400160202 */ /* 0x020fe20000000f00 */
        /* <DEDUP_REMOVED lines=14> */
.L_x_1477:
        /* <DEDUP_REMOVED lines=14> */
.L_x_1478:
[----:B------:R-:W-:Y:S01]  /*0c30*/  IMAD.IADD R37, R165, 0x1, -R210 ;  /* 0x00000001a5257824 */ /* 0x000fe200078e0ad2 */
[----:B------:R-:W-:Y:S01]  /*0c40*/  ISETP.NE.AND.EX P5, PT, R27, RZ, PT, P5 ;  /* 0x000000ff1b00720c */ /* 0x000fe20003fa5350 */
[C---:B------:R-:W-:Y:S01]  /*0c50*/  VIADD R33, R34.reuse, 0x10 ;  /* 0x0000001022217836 */ /* 0x040fe20000000000 */
[----:B------:R-:W-:Y:S01]  /*0c60*/  SHF.R.S32.HI R35, RZ, 0x1f, R34 ;  /* 0x0000001fff237819 */ /* 0x000fe20000011422 */
[----:B------:R-:W1:Y:S01]  /*0c70*/  S2UR UR4, SR_CgaCtaId ;  /* 0x00000000000479c3 */ /* 0x000e620000008800 */
[C---:B------:R-:W-:Y:S01]  /*0c80*/  VIADD R32, R34.reuse, 0x20 ;  /* 0x0000002022207836 */ /* 0x040fe20000000000 */
[C---:B------:R-:W-:Y:S01]  /*0c90*/  IADD3 R4, R34.reuse, 0x40, RZ ;  /* 0x0000004022047810 */ /* 0x040fe20007ffe0ff */
[----:B------:R-:W-:Y:S01]  /*0ca0*/  STL [R1+0x20], R37 ;  /* 0x0000202501007387 */ /* 0x000fe20000100800 */
[C---:B------:R-:W-:Y:S01]  /*0cb0*/  VIADD R31, R34.reuse, 0x30 ;  /* 0x00000030221f7836 */ /* 0x040fe20000000000 */
[----:B------:R-:W-:Y:S01]  /*0cc0*/  SHF.R.S32.HI R177, RZ, 0x1f, R176 ;  /* 0x0000001fffb17819 */ /* 0x000fe200000114b0 */
[C---:B------:R-:W-:Y:S01]  /*0cd0*/  VIADD R0, R34.reuse, 0x50 ;  /* 0x0000005022007836 */ /* 0x040fe20000000000 */
[----:B------:R-:W-:Y:S01]  /*0ce0*/  STL [R1+0x14], R35 ;  /* 0x0000142301007387 */ /* 0x000fe20000100800 */
[C---:B------:R-:W-:Y:S01]  /*0cf0*/  IADD3 R11, R34.reuse, 0x60, RZ ;  /* 0x00000060220b7810 */ /* 0x040fe20007ffe0ff */
[----:B------:R-:W-:Y:S01]  /*0d00*/  @!P1 IMAD.MOV.U32 R14, RZ, RZ, R10 ;  /* 0x000000ffff0e9224 */ /* 0x000fe200078e000a */
[----:B------:R-:W2:Y:S01]  /*0d10*/  @P5 LDC.64 R12, c[0x0][0x3d0] ;  /* 0x0000f400ff0c5b82 */ /* 0x000ea20000000a00 */
[----:B------:R-:W-:Y:S01]  /*0d20*/  STL [R1+0x34], R33 ;  /* 0x0000342101007387 */ /* 0x000fe20000100800 */
[-C--:B------:R-:W-:Y:S01]  /*0d30*/  ISETP.GE.AND P1, PT, R34, R37.reuse, PT ;  /* 0x000000252200720c */ /* 0x080fe20003f26270 */
[----:B------:R-:W-:Y:S01]  /*0d40*/  ULDC.64 UR6, c[0x0][0x258] ;  /* 0x0000960000067ab9 */ /* 0x000fe20000000a00 */
[----:B------:R-:W-:Y:S01]  /*0d50*/  IADD3 R2, P0, R176, R14, RZ ;  /* 0x0000000eb0027210 */ /* 0x000fe20007f1e0ff */
[----:B------:R-:W-:Y:S01]  /*0d60*/  STL [R1+0x30], R32 ;  /* 0x0000302001007387 */ /* 0x000fe20000100800 */
[----:B------:R-:W-:Y:S01]  /*0d70*/  SHF.R.S32.HI R17, RZ, 0x1f, R16 ;  /* 0x0000001fff117819 */ /* 0x000fe20000011410 */
[----:B------:R-:W-:Y:S01]  /*0d80*/  UMOV UR5, 0x400 ;  /* 0x0000040000057882 */ /* 0x000fe20000000000 */
[----:B------:R-:W-:Y:S01]  /*0d90*/  BSSY B0, `(.L_x_1479) ;  /* 0x0000029000007945 */ /* 0x000fe20003800000 */
[----:B------:R-:W-:Y:S01]  /*0da0*/  STL [R1+0x40], R4 ;  /* 0x0000400401007387 */ /* 0x000fe20000100800 */
[----:B------:R-:W-:Y:S01]  /*0db0*/  IMAD.X R3, R177, 0x1, R18, P0 ;  /* 0x00000001b1037824 */ /* 0x000fe200000e0612 */
[----:B------:R-:W-:Y:S01]  /*0dc0*/  ISETP.GE.AND P0, PT, R0, R37, PT ;  /* 0x000000250000720c */ /* 0x000fe20003f06270 */
[----:B------:R-:W-:Y:S01]  /*0dd0*/  @!P3 IMAD.MOV R15, RZ, RZ, -R15 ;  /* 0x000000ffff0fb224 */ /* 0x000fe200078e0a0f */
[----:B------:R-:W-:Y:S01]  /*0de0*/  STL [R1+0x2c], R31 ;  /* 0x00002c1f01007387 */ /* 0x000fe20000100800 */
[----:B-1----:R-:W-:Y:S01]  /*0df0*/  ULEA UR4, UR4, UR5, 0x18 ;  /* 0x0000000504047291 */ /* 0x002fe2000f8ec03f */
[----:B------:R-:W-:Y:S01]  /*0e00*/  IMAD.WIDE.U32 R8, R16, UR6, R2 ;  /* 0x0000000610087c25 */ /* 0x000fe2000f8e0002 */
[----:B------:R-:W-:Y:S01]  /*0e10*/  @!P6 LOP3.LUT R15, RZ, R19, RZ, 0x33, !PT ;  /* 0x00000013ff0fe212 */ /* 0x000fe200078e33ff */
[----:B------:R1:W-:Y:S01]  /*0e20*/  STL [R1+0x3c], R0 ;  /* 0x00003c0001007387 */ /* 0x0003e20000100800 */
[-C--:B------:R-:W-:Y:S01]  /*0e30*/  ISETP.GE.AND P2, PT, R33, R37.reuse, PT ;  /* 0x000000252100720c */ /* 0x080fe20003f46270 */
[----:B------:R-:W-:Y:S01]  /*0e40*/  VIADD R10, R96, 0x3f ;  /* 0x0000003f600a7836 */ /* 0x000fe20000000000 */
[-C--:B------:R-:W-:Y:S01]  /*0e50*/  ISETP.GE.AND P3, PT, R32, R37.reuse, PT ;  /* 0x000000252000720c */ /* 0x080fe20003f66270 */
[----:B------:R3:W-:Y:S01]  /*0e60*/  STL [R1+0xc], R177 ;  /* 0x00000cb101007387 */ /* 0x0007e20000100800 */
[-C--:B------:R-:W-:Y:S01]  /*0e70*/  ISETP.GE.AND P4, PT, R31, R37.reuse, PT ;  /* 0x000000251f00720c */ /* 0x080fe20003f86270 */
[----:B------:R-:W-:Y:S01]  /*0e80*/  IMAD.WIDE R242, R238, 0x80, R34 ;  /* 0x00000080eef27825 */ /* 0x000fe200078e0222 */
[----:B------:R-:W-:Y:S01]  /*0e90*/  ISETP.GE.AND P6, PT, R4, R37, PT ;  /* 0x000000250400720c */ /* 0x000fe20003fc6270 */
[----:B------:R3:W-:Y:S01]  /*0ea0*/  STL [R1+0x48], R11 ;  /* 0x0000480b01007387 */ /* 0x0007e20000100800 */
[----:B------:R-:W-:-:S02]  /*0eb0*/  P2R R19, PR, RZ, 0x1 ;  /* 0x00000001ff137803 */ /* 0x000fc40000000000 */
[----:B------:R-:W-:Y:S01]  /*0ec0*/  LEA R204, R204, UR4, 0x1 ;  /* 0x00000004cccc7c11 */ /* 0x000fe2000f8e08ff */
[----:B-1----:R-:W-:-:S04]  /*0ed0*/  IMAD R0, R17, UR6, RZ ;  /* 0x0000000611007c24 */ /* 0x002fc8000f8e02ff */
[----:B------:R-:W-:-:S04]  /*0ee0*/  IMAD R0, R16, UR7, R0 ;  /* 0x0000000710007c24 */ /* 0x000fc8000f8e0200 */
[----:B------:R-:W-:Y:S01]  /*0ef0*/  IMAD.IADD R7, R9, 0x1, R0 ;  /* 0x0000000109077824 */ /* 0x000fe200078e0200 */
[----:B--23--:R-:W-:Y:S06]  /*0f00*/  @P1 BRA `(.L_x_1480) ;  /* 0x0000000000441947 */ /* 0x00cfec0003800000 */
        /* <DEDUP_REMOVED lines=17> */
.L_x_1480:
[----:B------:R-:W-:Y:S05]  /*1020*/  BSYNC B0 ;  /* 0x0000000000007941 */ /* 0x000fea0003800000 */
.L_x_1479:
[----:B------:R-:W-:Y:S01]  /*1030*/  VIADD R36, R34, 0x70 ;  /* 0x0000007022247836 */ /* 0x000fe20000000000 */
[----:B------:R-:W-:Y:S01]  /*1040*/  ISETP.GE.AND P0, PT, R11, R37, PT ;  /* 0x000000250b00720c */ /* 0x000fe20003f06270 */
[----:B------:R-:W-:Y:S01]  /*1050*/  BSSY B0, `(.L_x_1481) ;  /* 0x000001a000007945 */ /* 0x000fe20003800000 */
[----:B------:R-:W-:Y:S02]  /*1060*/  SHF.R.S32.HI R11, RZ, 0x1f, R10 ;  /* 0x0000001fff0b7819 */ /* 0x000fe4000001140a */
[----:B------:R3:W-:Y:S01]  /*1070*/  STL [R1+0x44], R36 ;  /* 0x0000442401007387 */ /* 0x0007e20000100800 */
[----:B------:R-:W-:Y:S02]  /*1080*/  P2R R18, PR, RZ, 0x1 ;  /* 0x00000001ff127803 */ /* 0x000fe40000000000 */
[----:B------:R-:W-:Y:S01]  /*1090*/  @P5 SHF.R.S32.HI R14, RZ, 0x1f, R28 ;  /* 0x0000001fff0e5819 */ /* 0x000fe2000001141c */
[----:B------:R-:W-:Y:S06]  /*10a0*/  @P2 BRA `(.L_x_1482) ;  /* 0x0000000000502947 */ /* 0x000fec0003800000 */
[----:B------:R-:W-:Y:S02]  /*10b0*/  ULDC UR5, c[0x0][0x2d0] ;  /* 0x0000b40000057ab9 */ /* 0x000fe40000000800 */
[----:B------:R-:W-:-:S13]  /*10c0*/  ISETP.GE.AND P0, PT, R176, UR5, PT ;  /* 0x00000005b0007c0c */ /* 0x000fda000bf06270 */
[----:B------:R4:W-:Y:S01]  /*10d0*/  @P0 STS.128 [R204+0x800], RZ ;  /* 0x000800ffcc000388 */ /* 0x0009e20000000c00 */
[----:B------:R-:W-:Y:S05]  /*10e0*/  @P0 BRA `(.L_x_1482) ;  /* 0x0000000000400947 */ /* 0x000fea0003800000 */
[----:B--2---:R-:W-:Y:S01]  /*10f0*/  IADD3 R4, P0, R242, 0x10, RZ ;  /* 0x00000010f2047810 */ /* 0x004fe20007f1e0ff */
        /* <DEDUP_REMOVED lines=15> */
.L_x_1482:
[----:B------:R-:W-:Y:S05]  /*11f0*/  BSYNC B0 ;  /* 0x0000000000007941 */ /* 0x000fea0003800000 */
.L_x_1481:
[----:B------:R-:W-:Y:S01]  /*1200*/  @P5 IMAD R0, R14, R12, RZ ;  /* 0x0000000c0e005224 */ /* 0x000fe200078e02ff */
[----:B------:R-:W-:Y:S01]  /*1210*/  BSSY B0, `(.L_x_1483) ;  /* 0x000001a000007945 */ /* 0x000fe20003800000 */
[----:B------:R-:W-:Y:S01]  /*1220*/  LEA.HI R203, R11, R10, RZ, 0x6 ;  /* 0x0000000a0bcb7211 */ /* 0x000fe200078f30ff */
[----:B------:R-:W-:Y:S01]  /*1230*/  @P5 IMAD.WIDE.U32 R16, R28, R12, R16 ;  /* 0x0000000c1c105225 */ /* 0x000fe200078e0010 */
[----:B------:R-:W-:-:S03]  /*1240*/  ISETP.GE.AND P1, PT, R36, R37, PT ;  /* 0x000000252400720c */ /* 0x000fc60003f26270 */
[----:B------:R-:W-:Y:S01]  /*1250*/  @P5 IMAD R10, R28, R13, R0 ;  /* 0x0000000d1c0a5224 */ /* 0x000fe200078e0200 */
[----:B------:R-:W-:Y:S05]  /*1260*/  @P3 BRA `(.L_x_1484) ;  /* 0x0000000000503947 */ /* 0x000fea0003800000 */
        /* <DEDUP_REMOVED lines=20> */
.L_x_1484:
[----:B------:R-:W-:Y:S05]  /*13b0*/  BSYNC B0 ;  /* 0x0000000000007941 */ /* 0x000fea0003800000 */
.L_x_1483:
[----:B------:R-:W-:Y:S04]  /*13c0*/  BSSY B0, `(.L_x_1485) ;  /* 0x0000016000007945 */ /* 0x000fe80003800000 */
        /* <DEDUP_REMOVED lines=21> */
.L_x_1486:
[----:B------:R-:W-:Y:S05]  /*1520*/  BSYNC B0 ;  /* 0x0000000000007941 */ /* 0x000fea0003800000 */
.L_x_1485:
        /* <DEDUP_REMOVED lines=22> */
.L_x_1488:
[----:B------:R-:W-:Y:S05]  /*1690*/  BSYNC B0 ;  /* 0x0000000000007941 */ /* 0x000fea0003800000 */
.L_x_1487:
[----:B------:R-:W-:Y:S01]  /*16a0*/  ISETP.NE.AND P0, PT, R19, RZ, PT ;  /* 0x000000ff1300720c */ /* 0x000fe20003f05270 */
[----:B------:R-:W-:-:S12]  /*16b0*/  BSSY B0, `(.L_x_1489) ;  /* 0x0000016000007945 */ /* 0x000fd80003800000 */
        /* <DEDUP_REMOVED lines=21> */
.L_x_1490:
[----:B------:R-:W-:Y:S05]  /*1810*/  BSYNC B0 ;  /* 0x0000000000007941 */ /* 0x000fea0003800000 */
.L_x_1489:
        /* <DEDUP_REMOVED lines=23> */
.L_x_1492:
[----:B------:R-:W-:Y:S05]  /*1990*/  BSYNC B0 ;  /* 0x0000000000007941 */ /* 0x000fea0003800000 */
.L_x_1491:
        /* <DEDUP_REMOVED lines=22> */
.L_x_1494:
[----:B------:R-:W-:Y:S05]  /*1b00*/  BSYNC B0 ;  /* 0x0000000000007941 */ /* 0x000fea0003800000 */
.L_x_1493:
[-C--:B------:R-:W-:Y:S01]  /*1b10*/  IMAD R0, R35, R88.reuse, RZ ;  /* 0x0000005823007224 */ /* 0x080fe200078e02ff */
[----:B------:R-:W-:Y:S01]  /*1b20*/  SHF.R.S32.HI R9, RZ, 0x1f, R15 ;  /* 0x0000001fff097819 */ /* 0x000fe2000001140f */
[--C-:B--2---:R-:W-:Y:S01]  /*1b30*/  IMAD.WIDE.U32 R4, R34, R88, R176.reuse ;  /* 0x0000005822047225 */ /* 0x104fe200078e00b0 */
[----:B------:R-:W-:Y:S01]  /*1b40*/  ULDC.64 UR6, c[0x0][0x260] ;  /* 0x0000980000067ab9 */ /* 0x000fe20000000a00 */
[----:B------:R-:W-:Y:S01]  /*1b50*/  LEA.HI.SX32 R90, R203, 0xffffffff, 0x1a ;  /* 0xffffffffcb5a7811 */ /* 0x000fe200078fd2ff */
[----:B------:R-:W-:Y:S01]  /*1b60*/  BSSY B0, `(.L_x_1495) ;  /* 0x000002e000007945 */ /* 0x000fe20003800000 */
[----:B------:R-:W-:Y:S01]  /*1b70*/  IMAD R7, R35, R20, RZ ;  /* 0x0000001423077224 */ /* 0x000fe200078e02ff */
[----:B------:R-:W-:Y:S01]  /*1b80*/  IADD3 R6, P2, R22, R4, RZ ;  /* 0x0000000416067210 */ /* 0x000fe20007f5e0ff */
[----:B------:R-:W-:Y:S01]  /*1b90*/  IMAD.WIDE.U32 R2, R34, R20, R176 ;  /* 0x0000001422027225 */ /* 0x000fe200078e00b0 */
[----:B------:R-:W-:Y:S02]  /*1ba0*/  @P5 LEA R12, P0, R16, R26, 0x2 ;  /* 0x0000001a100c5211 */ /* 0x000fe400078010ff */
[----:B------:R-:W-:Y:S01]  /*1bb0*/  @P5 IADD3 R10, R17, R10, RZ ;  /* 0x0000000a110a5210 */ /* 0x000fe20007ffe0ff */
[C---:B------:R-:W-:Y:S01]  /*1bc0*/  IMAD R8, R34.reuse, R89, R0 ;  /* 0x0000005922087224 */ /* 0x040fe200078e0200 */
[----:B------:R-:W-:Y:S01]  /*1bd0*/  IADD3 R4, P1, R23, R2, RZ ;  /* 0x0000000217047210 */ /* 0x000fe20007f3e0ff */
[----:B------:R-:W-:Y:S01]  /*1be0*/  IMAD R0, R34, R21, R7 ;  /* 0x0000001522007224 */ /* 0x000fe200078e0207 */
[----:B------:R-:W-:Y:S01]  /*1bf0*/  @P5 LEA.HI.X R13, R16, R27, R10, 0x2, P0 ;  /* 0x0000001b100d5211 */ /* 0x000fe200000f140a */
[----:B------:R-:W-:Y:S01]  /*1c00*/  IMAD R2, R9, UR6, RZ ;  /* 0x0000000609027c24 */ /* 0x000fe2000f8e02ff */
[----:B------:R-:W-:Y:S01]  /*1c10*/  IADD3.X R7, R24, R5, R8, P2, !PT ;  /* 0x0000000518077210 */ /* 0x000fe200017fe408 */
[----:B------:R-:W-:Y:S01]  /*1c20*/  IMAD R8, R90, -0x40, R96 ;  /* 0xffffffc05a087824 */ /* 0x000fe200078e0260 */
[----:B------:R-:W-:Y:S01]  /*1c30*/  IADD3.X R5, R25, R3, R0, P1, !PT ;  /* 0x0000000319057210 */ /* 0x000fe20000ffe400 */
[C---:B------:R-:W-:Y:S01]  /*1c40*/  IMAD R2, R15.reuse, UR7, R2 ;  /* 0x000000070f027c24 */ /* 0x040fe2000f8e0202 */
[----:B------:R-:W-:Y:S01]  /*1c50*/  SHF.L.U64.HI R154, R88, 0x6, R89 ;  /* 0x00000006589a7819 */ /* 0x000fe20000010259 */
[----:B------:R-:W-:Y:S01]  /*1c60*/  IMAD.WIDE.U32 R218, R15, UR6, R6 ;  /* 0x000000060fda7c25 */ /* 0x000fe2000f8e0006 */
[----:B------:R-:W-:Y:S01]  /*1c70*/  ULDC.64 UR6, c[0x0][0x268] ;  /* 0x00009a0000067ab9 */ /* 0x000fe20000000a00 */
[----:B------:R-:W-:-:S02]  /*1c80*/  ISETP.GE.AND P0, PT, R34, R8, PT ;  /* 0x000000082200720c */ /* 0x000fc40003f06270 */
[----:B------:R-:W-:Y:S01]  /*1c90*/  IMAD.WIDE.U32 R18, R15, UR6, R4 ;  /* 0x000000060f127c25 */ /* 0x000fe2000f8e0004 */
[----:B------:R-:W-:Y:S02]  /*1ca0*/  SHF.R.S32.HI R14, RZ, 0x1f, R90 ;  /* 0x0000001fff0e7819 */ /* 0x000fe4000001145a */
[----:B------:R-:W-:Y:S01]  /*1cb0*/  SHF.L.U32 R98, R88, 0x6, RZ ;  /* 0x0000000658627819 */ /* 0x000fe200000006ff */
[----:B------:R-:W-:Y:S01]  /*1cc0*/  IMAD R0, R154, R90, RZ ;  /* 0x0000005a9a007224 */ /* 0x000fe200078e02ff */
[----:B------:R2:W-:Y:S01]  /*1cd0*/  STL.64 [R1+0x18], R18 ;  /* 0x0000181201007387 */ /* 0x0005e20000100a00 */
[----:B------:R-:W-:Y:S01]  /*1ce0*/  IADD3 R217, R219, R2, RZ ;  /* 0x00000002dbd97210 */ /* 0x000fe20007ffe0ff */
[----:B------:R-:W-:Y:S01]  /*1cf0*/  IMAD R6, R9, UR6, RZ ;  /* 0x0000000609067c24 */ /* 0x000fe2000f8e02ff */
[----:B------:R-:W-:Y:S01]  /*1d00*/  MOV R216, R218 ;  /* 0x000000da00d87202 */ /* 0x000fe20000000f00 */
[----:B------:R-:W-:Y:S01]  /*1d10*/  IMAD R0, R14, R98, R0 ;  /* 0x000000620e007224 */ /* 0x000fe200078e0200 */
[-C--:B------:R-:W-:Y:S01]  /*1d20*/  ISETP.GE.AND P1, PT, R33, R8.reuse, PT ;  /* 0x000000082100720c */ /* 0x080fe20003f26270 */
[----:B------:R-:W-:Y:S01]  /*1d30*/  IMAD R16, R15, UR7, R6 ;  /* 0x000000070f107c24 */ /* 0x000fe2000f8e0206 */
[----:B------:R-:W-:Y:S01]  /*1d40*/  ISETP.GE.AND P2, PT, R32, R8, PT ;  /* 0x000000082000720c */ /* 0x000fe20003f46270 */
[----:B------:R-:W-:Y:S01]  /*1d50*/  IMAD.WIDE.U32 R2, R90, R98, R216 ;  /* 0x000000625a027225 */ /* 0x000fe200078e00d8 */
[----:B------:R-:W-:-:S04]  /*1d60*/  ISETP.GE.AND P3, PT, R31, R8, PT ;  /* 0x000000081f00720c */ /* 0x000fc80003f66270 */
[----:B------:R-:W-:Y:S01]  /*1d70*/  IADD3 R5, R3, R0, RZ ;  /* 0x0000000003057210 */ /* 0x000fe20007ffe0ff */
[----:B------:R-:W-:Y:S08]  /*1d80*/  @P0 BRA `(.L_x_1496) ;  /* 0x00000000002c0947 */ /* 0x000ff00003800000 */
        /* <DEDUP_REMOVED lines=11> */
.L_x_1496:
[----:B------:R-:W-:Y:S05]  /*1e40*/  BSYNC B0 ;  /* 0x0000000000007941 */ /* 0x000fea0003800000 */
.L_x_1495:
[----:B------:R-:W-:Y:S01]  /*1e50*/  BSSY B0, `(.L_x_1497) ;  /* 0x0000011000007945 */ /* 0x000fe20003800000 */
[C---:B------:R-:W-:Y:S02]  /*1e60*/  SHF.L.U64.HI R245, R88.reuse, 0x4, R89 ;  /* 0x0000000458f57819 */ /* 0x040fe40000010259 */
[----:B------:R-:W-:Y:S01]  /*1e70*/  SHF.L.U32 R252, R88, 0x4, RZ ;  /* 0x0000000458fc7819 */ /* 0x000fe200000006ff */
[----:B------:R-:W-:Y:S05]  /*1e80*/  @P1 BRA `(.L_x_1498) ;  /* 0x0000000000341947 */ /* 0x000fea0003800000 */
[----:B------:R-:W-:Y:S02]  /*1e90*/  ULDC UR5, c[0x0][0x2d0] ;  /* 0x0000b40000057ab9 */ /* 0x000fe40000000800 */
[----:B------:R-:W-:-:S13]  /*1ea0*/  ISETP.GE.AND P0, PT, R176, UR5, PT ;  /* 0x00000005b0007c0c */ /* 0x000fda000bf06270 */
[----:B------:R1:W-:Y:S01]  /*1eb0*/  @P0 STS.128 [R204+0x4800], RZ ;  /* 0x004800ffcc000388 */ /* 0x0003e20000000c00 */
[----:B------:R-:W-:Y:S05]  /*1ec0*/  @P0 BRA `(.L_x_1498) ;  /* 0x0000000000240947 */ /* 0x000fea0003800000 */
[----:B------:R-:W-:Y:S01]  /*1ed0*/  IADD3 R0, P0, R252, R2, RZ ;  /* 0x00000002fc007210 */ /* 0x000fe20007f1e0ff */
[----:B------:R-:W-:-:S04]  /*1ee0*/  ULDC.64 UR6, c[0x0][0x218] ;  /* 0x0000860000067ab9 */ /* 0x000fc80000000a00 */
[----:B-1----:R-:W-:Y:S01]  /*1ef0*/  IMAD.X R7, R245, 0x1, R5, P0 ;  /* 0x00000001f5077824 */ /* 0x002fe200000e0605 */
[----:B------:R-:W-:-:S04]  /*1f00*/  LEA R6, P0, R0, UR6, 0x1 ;  /* 0x0000000600067c11 */ /* 0x000fc8000f8008ff */
[----:B------:R-:W-:-:S05]  /*1f10*/  LEA.HI.X R7, R0, UR7, R7, 0x1, P0 ;  /* 0x0000000700077c11 */ /* 0x000fca00080f0c07 */
[----:B------:R-:W-:Y:S01]  /*1f20*/  @!PT LDS RZ, [RZ] ;  /* 0x00000000fffff984 */ /* 0x000fe20000000800 */
[----:B------:R-:W-:Y:S01]  /*1f30*/  @!PT LDS RZ, [RZ] ;  /* 0x00000000fffff984 */ /* 0x000fe20000000800 */
[----:B------:R-:W-:Y:S01]  /*1f40*/  @!PT LDS RZ, [RZ] ;  /* 0x00000000fffff984 */ /* 0x000fe20000000800 */
[----:B------:R1:W-:Y:S04]  /*1f50*/  LDGSTS.E.BYPASS.LTC128B.128 [R204+0x4800], desc[UR20][R6.64] ;  /* 0x0480000006cc7fae */ /* 0x0003e8000b901d54 */
.L_x_1498:
[----:B------:R-:W-:Y:S05]  /*1f60*/  BSYNC B0 ;  /* 0x0000000000007941 */ /* 0x000fea0003800000 */
.L_x_1497:
        /* <DEDUP_REMOVED lines=8> */
[----:B-1----:R-:W-:Y:S02]  /*1ff0*/  LEA.HI.X R7, R88, R5, R89, 0x5, P0 ;  /* 0x0000000558077211 */ /* 0x002fe400000f2c59 */
[----:B------:R-:W-:-:S04]  /*2000*/  LEA R6, P0, R0, UR6, 0x1 ;  /* 0x0000000600067c11 */ /* 0x000fc8000f8008ff */
[----:B------:R-:W-:-:S05]  /*2010*/  LEA.HI.X R7, R0, UR7, R7, 0x1, P0 ;  /* 0x0000000700077c11 */ /* 0x000fca00080f0c07 */
[----:B------:R-:W-:Y:S01]  /*2020*/  @!PT LDS RZ, [RZ] ;  /* 0x00000000fffff984 */ /* 0x000fe20000000800 */
[----:B------:R-:W-:Y:S01]  /*2030*/  @!PT LDS RZ, [RZ] ;  /* 0x00000000fffff984 */ /* 0x000fe20000000800 */
[----:B------:R-:W-:Y:S01]  /*2040*/  @!PT LDS RZ, [RZ] ;  /* 0x00000000fffff984 */ /* 0x000fe20000000800 */
[----:B------:R1:W-:Y:S04]  /*2050*/  LDGSTS.E.BYPASS.LTC128B.128 [R204+0x5000], desc[UR20][R6.64] ;  /* 0x0500000006cc7fae */ /* 0x0003e8000b901d54 */
.L_x_1500:
[----:B------:R-:W-:Y:S05]  /*2060*/  BSYNC B0 ;  /* 0x0000000000007941 */ /* 0x000fea0003800000 */
.L_x_1499:
        /* <DEDUP_REMOVED lines=17> */
.L_x_1502:
[----:B------:R-:W-:Y:S05]  /*2180*/  BSYNC B0 ;  /* 0x0000000000007941 */ /* 0x000fea0003800000 */
.L_x_1501:
[----:B------:R-:W-:Y:S01]  /*2190*/  LEA.HI R2, R29, R156, RZ, 0x4 ;  /* 0x0000009c1d027211 */ /* 0x000fe200078f20ff */
[----:B------:R-:W0:Y:S03]  /*21a0*/  LDGDEPBAR ;  /* 0x00000000000079af */ /* 0x000e260000000000 */
[----:B------:R-:W-:Y:S01]  /*21b0*/  LOP3.LUT R0, R2, 0xfffffff0, RZ, 0xc0, !PT ;  /* 0xfffffff002007812 */ /* 0x000fe200078ec0ff */
[----:B------:R2:W5:Y:S01]  /*21c0*/  @P5 LDG.E R97, desc[UR20][R12.64] ;  /* 0x000000140c615981 */ /* 0x000562000c1e1900 */
[----:B------:R-:W-:Y:S01]  /*21d0*/  SHF.R.S32.HI R3, RZ, 0x4, R2 ;  /* 0x00000004ff037819 */ /* 0x000fe20000011402 */
[----:B------:R-:W-:Y:S01]  /*21e0*/  IMAD.SHL.U32 R9, R40, 0x40, RZ ;  /* 0x0000004028097824 */ /* 0x000fe200078e00ff */
[-C--:B------:R-:W-:Y:S01]  /*21f0*/  ISETP.GE.AND P0, PT, R34, R8.reuse, PT ;  /* 0x000000082200720c */ /* 0x080fe20003f06270 */
[----:B------:R-:W-:Y:S01]  /*2200*/  IMAD.IADD R0, R156, 0x1, -R0 ;  /* 0x000000019c007824 */ /* 0x000fe200078e0a00 */
[----:B------:R-:W-:Y:S01]  /*2210*/  LEA.HI R2, R2, R3, RZ, 0x1 ;  /* 0x0000000302027211 */ /* 0x000fe200078f08ff */
[----:B-1----:R-:W-:Y:S01]  /*2220*/  IMAD.SHL.U32 R4, R34, 0x8, RZ ;  /* 0x0000000822047824 */ /* 0x002fe200078e00ff */
[----:B------:R-:W-:Y:S01]  /*2230*/  ISETP.GE.AND P2, PT, R33, R8, PT ;  /* 0x000000082100720c */ /* 0x000fe20003f46270 */
[----:B------:R-:W-:Y:S01]  /*2240*/  BSSY B0, `(.L_x_1503) ;  /* 0x000002f000007945 */ /* 0x000fe20003800000 */
[----:B------:R-:W-:-:S02]  /*2250*/  SHF.R.S32.HI R7, RZ, 0x1f, R0 ;  /* 0x0000001fff077819 */ /* 0x000fc40000011400 */
[----:B------:R-:W-:Y:S02]  /*2260*/  LOP3.LUT R5, R2, 0xfffffffe, RZ, 0xc0, !PT ;  /* 0xfffffffe02057812 */ /* 0x000fe400078ec0ff */
[----:B------:R-:W-:Y:S02]  /*2270*/  LEA.HI R7, R7, R0, RZ, 0x3 ;  /* 0x0000000007077211 */ /* 0x000fe400078f18ff */
[----:B------:R-:W-:Y:S01]  /*2280*/  LOP3.LUT R2, R9, 0x1c0, RZ, 0xc0, !PT ;  /* 0x000001c009027812 */ /* 0x000fe200078ec0ff */
[----:B------:R-:W-:Y:S01]  /*2290*/  IMAD.IADD R9, R3, 0x1, -R5 ;  /* 0x0000000103097824 */ /* 0x000fe200078e0a05 */
[----:B------:R-:W-:Y:S02]  /*22a0*/  LOP3.LUT R6, R7, 0xfffffff8, RZ, 0xc0, !PT ;  /* 0xfffffff807067812 */ /* 0x000fe400078ec0ff */
[----:B------:R-:W-:Y:S01]  /*22b0*/  LOP3.LUT R3, R2, 0x8, R4, 0xf8, !PT ;  /* 0x0000000802037812 */ /* 0x000fe200078ef804 */
[----:B------:R-:W-:-:S04]  /*22c0*/  DEPBAR.LE SB0, 0x0 ;  /* 0x000080000000791a */ /* 0x000fc80000000000 */
[----:B------:R-:W-:Y:S01]  /*22d0*/  BAR.SYNC.DEFER_BLOCKING 0x0 ;  /* 0x0000000000007b1d */ /* 0x000fe20000010000 */
[----:B--2---:R-:W-:Y:S01]  /*22e0*/  IMAD.IADD R12, R19, 0x1, R16 ;  /* 0x00000001130c7824 */ /* 0x004fe200078e0210 */
[----:B------:R-:W-:Y:S01]  /*22f0*/  ISETP.GE.AND P3, PT, R32, R8, PT ;  /* 0x000000082000720c */ /* 0x000fe20003f66270 */
[----:B------:R-:W-:Y:S01]  /*2300*/  IMAD.IADD R11, R0, 0x1, -R6 ;  /* 0x00000001000b7824 */ /* 0x000fe200078e0a06 */
[----:B------:R-:W-:Y:S01]  /*2310*/  SHF.R.U32.HI R0, RZ, 0x3, R2 ;  /* 0x00000003ff007819 */ /* 0x000fe20000011602 */
[----:B------:R-:W-:Y:S01]  /*2320*/  IMAD R4, R14, R20, RZ ;  /* 0x000000140e047224 */ /* 0x000fe200078e02ff */
[----:B------:R-:W-:Y:S01]  /*2330*/  ISETP.GE.AND P4, PT, R31, R8, PT ;  /* 0x000000081f00720c */ /* 0x000fe20003f86270 */
[----:B------:R-:W-:Y:S01]  /*2340*/  IMAD.SHL.U32 R5, R9, 0x8, RZ ;  /* 0x0000000809057824 */ /* 0x000fe200078e00ff */
[----:B------:R1:W-:Y:S01]  /*2350*/  STL [R1+0x24], R12 ;  /* 0x0000240c01007387 */ /* 0x0003e20000100800 */
[----:B------:R-:W-:Y:S01]  /*2360*/  LOP3.LUT R10, R3, R0, RZ, 0x3c, !PT ;  /* 0x00000000030a7212 */ /* 0x000fe200078e3cff */
[----:B------:R-:W-:Y:S01]  /*2370*/  IMAD.SHL.U32 R0, R11, 0x40, RZ ;  /* 0x000000400b007824 */ /* 0x000fe200078e00ff */
[----:B------:R-:W-:Y:S01]  /*2380*/  SHF.R.S32.HI R99, RZ, 0x5, R30 ;  /* 0x00000005ff637819 */ /* 0x000fe2000001141e */
[----:B------:R-:W-:-:S02]  /*2390*/  IMAD.SHL.U32 R8, R7, 0x40, RZ ;  /* 0x0000004007087824 */ /* 0x000fc400078e00ff */
[----:B------:R-:W-:Y:S01]  /*23a0*/  IMAD.WIDE.U32 R2, R90, R20, RZ ;  /* 0x000000145a027225 */ /* 0x000fe200078e00ff */
[----:B------:R-:W-:Y:S02]  /*23b0*/  LOP3.LUT R0, R0, 0x1c0, RZ, 0xc0, !PT ;  /* 0x000001c000007812 */ /* 0x000fe400078ec0ff */
[----:B------:R-:W-:Y:S01]  /*23c0*/  LOP3.LUT R155, R8, 0xfffffe00, RZ, 0xc0, !PT ;  /* 0xfffffe00089b7812 */ /* 0x000fe200078ec0ff */
[----:B------:R-:W-:Y:S01]  /*23d0*/  IMAD R4, R90, R21, R4 ;  /* 0x000000155a047224 */ /* 0x000fe200078e0204 */
[----:B------:R-:W-:Y:S02]  /*23e0*/  LOP3.LUT R7, R0, 0x8, R5, 0xf8, !PT ;  /* 0x0000000800077812 */ /* 0x000fe400078ef805 */
[----:B------:R-:W-:Y:S01]  /*23f0*/  SHF.R.U32.HI R5, RZ, 0x3, R0 ;  /* 0x00000003ff057819 */ /* 0x000fe20000011600 */
[----:B------:R-:W-:Y:S01]  /*2400*/  IMAD.IADD R4, R3, 0x1, R4 ;  /* 0x0000000103047824 */ /* 0x000fe200078e0204 */
[C---:B------:R-:W-:Y:S01]  /*2410*/  LEA R6, P1, R2.reuse, R18, 0x6 ;  /* 0x0000001202067211 */ /* 0x040fe200078230ff */
[----:B------:R1:W-:Y:S01]  /*2420*/  @P0 STS.128 [R204+0x6000], RZ ;  /* 0x006000ffcc000388 */ /* 0x0003e20000000c00 */
[----:B------:R-:W-:Y:S01]  /*2430*/  LOP3.LUT R153, R7, R5, RZ, 0x3c, !PT ;  /* 0x0000000507997212 */ /* 0x000fe200078e3cff */
[----:B------:R-:W-:Y:S01]  /*2440*/  IMAD R0, R9, 0x200, R10 ;  /* 0x0000020009007824 */ /* 0x000fe200078e020a */
[----:B------:R-:W-:Y:S01]  /*2450*/  LEA.HI.X R7, R2, R12, R4, 0x6, P1 ;  /* 0x0000000c02077211 */ /* 0x000fe200008f3404 */
[----:B------:R-:W-:Y:S01]  /*2460*/  IMAD R5, R99, 0x400, R155 ;  /* 0x0000040063057824 */ /* 0x000fe200078e029b */
        /* <DEDUP_REMOVED lines=12> */
.L_x_1504:
[----:B------:R-:W-:Y:S05]  /*2530*/  BSYNC B0 ;  /* 0x0000000000007941 */ /* 0x000fea0003800000 */
.L_x_1503:
[----:B------:R1:W-:Y:S01]  /*2540*/  @P2 STS.128 [R204+0x6800], RZ ;  /* 0x006800ffcc002388 */ /* 0x0003e20000000c00 */
[----:B------:R-:W-:Y:S04]  /*2550*/  BSSY B0, `(.L_x_1505) ;  /* 0x000000f000007945 */ /* 0x000fe80003800000 */
[----:B------:R-:W-:Y:S05]  /*2560*/  @P2 BRA `(.L_x_1506) ;  /* 0x0000000000342947 */ /* 0x000fea0003800000 */
[----:B------:R-:W-:Y:S02]  /*2570*/  ULDC UR5, c[0x0][0x2d0] ;  /* 0x0000b40000057ab9 */ /* 0x000fe40000000800 */
[----:B------:R-:W-:-:S13]  /*2580*/  ISETP.GE.AND P0, PT, R176, UR5, PT ;  /* 0x00000005b0007c0c */ /* 0x000fda000bf06270 */
[----:B------:R1:W-:Y:S01]  /*2590*/  @P0 STS.128 [R204+0x6800], RZ ;  /* 0x006800ffcc000388 */ /* 0x0003e20000000c00 */
[----:B------:R-:W-:Y:S05]  /*25a0*/  @P0 BRA `(.L_x_1506) ;  /* 0x0000000000240947 */ /* 0x000fea0003800000 */
[----:B-1----:R-:W-:Y:S01]  /*25b0*/  LEA R3, P0, R20, R6, 0x4 ;  /* 0x0000000614037211 */ /* 0x002fe200078020ff */
[----:B------:R-:W-:-:S03]  /*25c0*/  ULDC.64 UR6, c[0x0][0x220] ;  /* 0x0000880000067ab9 */ /* 0x000fc60000000a00 */
[----:B------:R-:W-:Y:S02]  /*25d0*/  LEA.HI.X R4, R20, R7, R21, 0x4, P0 ;  /* 0x0000000714047211 */ /* 0x000fe400000f2415 */
[----:B------:R-:W-:-:S04]  /*25e0*/  LEA R2, P0, R3, UR6, 0x1 ;  /* 0x0000000603027c11 */ /* 0x000fc8000f8008ff */
[----:B------:R-:W-:-:S05]  /*25f0*/  LEA.HI.X R3, R3, UR7, R4, 0x1, P0 ;  /* 0x0000000703037c11 */ /* 0x000fca00080f0c04 */
[----:B------:R-:W-:Y:S01]  /*2600*/  @!PT LDS RZ, [RZ] ;  /* 0x00000000fffff984 */ /* 0x000fe20000000800 */
[----:B------:R-:W-:Y:S01]  /*2610*/  @!PT LDS RZ, [RZ] ;  /* 0x00000000fffff984 */ /* 0x000fe20000000800 */
[----:B------:R-:W-:Y:S01]  /*2620*/  @!PT LDS RZ, [RZ] ;  /* 0x00000000fffff984 */ /* 0x000fe20000000800 */
[----:B------:R1:W-:Y:S04]  /*2630*/  LDGSTS.E.BYPASS.LTC128B.128 [R204+0x6800], desc[UR20][R2.64] ;  /* 0x0680000002cc7fae */ /* 0x0003e8000b901d54 */
.L_x_1506:
[----:B------:R-:W-:Y:S05]  /*2640*/  BSYNC B0 ;  /* 0x0000000000007941 */ /* 0x000fea0003800000 */
.L_x_1505:
        /* <DEDUP_REMOVED lines=16> */
.L_x_1508:
[----:B------:R-:W-:Y:S05]  /*2750*/  BSYNC B0 ;  /* 0x0000000000007941 */ /* 0x000fea0003800000 */
.L_x_1507:
[----:B------:R2:W-:Y:S01]  /*2760*/  @P4 STS.128 [R204+0x7800], RZ ;  /* 0x007800ffcc004388 */ /* 0x0005e20000000c00 */
[----:B------:R-:W-:Y:S01]  /*2770*/  R2P PR, R11, 0x6 ;  /* 0x000000060b007804 */ /* 0x000fe20000000000 */
[----:B-1----:R-:W-:Y:S01]  /*2780*/  IMAD.IADD R2, R153, 0x1, R5 ;  /* 0x0000000199027824 */ /* 0x002fe200078e0205 */
[----:B------:R-:W-:Y:S01]  /*2790*/  BSSY B0, `(.L_x_1509) ;  /* 0x0000016000007945 */ /* 0x000fe20003800000 */
[----:B------:R-:W-:Y:S01]  /*27a0*/  IMAD.MOV.U32 R4, RZ, RZ, 0x10 ;  /* 0x00000010ff047424 */ /* 0x000fe200078e00ff */
[----:B------:R-:W-:Y:S01]  /*27b0*/  LEA R188, R0, UR4, 0x1 ;  /* 0x0000000400bc7c11 */ /* 0x000fe2000f8e08ff */
[----:B------:R-:W-:Y:S01]  /*27c0*/  IMAD.MOV.U32 R16, RZ, RZ, 0x20 ;  /* 0x00000020ff107424 */ /* 0x000fe200078e00ff */
[----:B------:R-:W-:Y:S02]  /*27d0*/  LEA R195, R2, UR4, 0x1 ;  /* 0x0000000402c37c11 */ /* 0x000fe4000f8e08ff */
[----:B------:R-:W-:Y:S02]  /*27e0*/  SEL R4, R4, 0xfffffff0, !P1 ;  /* 0xfffffff004047807 */ /* 0x000fe40004800000 */
[----:B------:R-:W-:Y:S01]  /*27f0*/  SEL R5, R16, 0xffffffe0, !P2 ;  /* 0xffffffe010057807 */ /* 0x000fe20005000000 */
[----:B------:R-:W-:Y:S06]  /*2800*/  @P4 BRA `(.L_x_1510) ;  /* 0x0000000000384947 */ /* 0x000fec0003800000 */
        /* <DEDUP_REMOVED lines=14> */
.L_x_1510:
[----:B------:R-:W-:Y:S05]  /*28f0*/  BSYNC B0 ;  /* 0x0000000000007941 */ /* 0x000fea0003800000 */
.L_x_1509:
[----:B------:R-:W-:Y:S01]  /*2900*/  LDSM.16.M88.4 R12, [R195] ;  /* 0x00000000c30c783b */ /* 0x000fe20000000200 */
[----:B------:R-:W-:Y:S01]  /*2910*/  R2P PR, R40, 0x6 ;  /* 0x0000000628007804 */ /* 0x000fe20000000000 */
[--C-:B------:R-:W-:Y:S01]  /*2920*/  IMAD R198, R4, 0x2, R195.reuse ;  /* 0x0000000204c67824 */ /* 0x100fe200078e02c3 */
[----:B------:R-:W-:Y:S01]  /*2930*/  LOP3.LUT R251, R156, 0x3, RZ, 0xc0, !PT ;  /* 0x000000039cfb7812 */ /* 0x000fe200078ec0ff */
[----:B------:R-:W2:Y:S01]  /*2940*/  LDSM.16.M88.4 R20, [R188+0x4000] ;  /* 0x00400000bc14783b */ /* 0x000ea20000000200 */
[----:B-1----:R-:W-:Y:S01]  /*2950*/  VIADD R2, R188, 0x4000 ;  /* 0x00004000bc027836 */ /* 0x002fe20000000000 */
[----:B------:R-:W-:Y:S01]  /*2960*/  SEL R0, R16, 0xffffffe0, !P1 ;  /* 0xffffffe010007807 */ /* 0x000fe20004800000 */
[C---:B------:R-:W-:Y:S01]  /*2970*/  VIADD R199, R188.reuse, 0x4040 ;  /* 0x00004040bcc77836 */ /* 0x040fe20000000000 */
[----:B------:R-:W1:Y:S01]  /*2980*/  LDSM.16.M88.4 R8, [R195+0x2000] ;  /* 0x00200000c308783b */ /* 0x000e620000000200 */
[----:B------:R-:W-:Y:S01]  /*2990*/  IMAD R196, R5, 0x2, R195 ;  /* 0x0000000205c47824 */ /* 0x000fe200078e02c3 */
[----:B------:R-:W-:Y:S01]  /*29a0*/  ULDC.U8 UR17, c[0x0][0x388] ;  /* 0x0000e20000117ab9 */ /* 0x000fe20000000000 */
[----:B------:R-:W-:Y:S01]  /*29b0*/  IMAD.IADD R194, R188, 0x1, R0 ;  /* 0x00000001bcc27824 */ /* 0x000fe200078e0200 */
[----:B------:R-:W4:Y:S01]  /*29c0*/  LDSM.16.M88.4 R32, [R188+0x5000] ;  /* 0x00500000bc20783b */ /* 0x000f220000000200 */
[----:B------:R-:W-:-:S02]  /*29d0*/  IMAD R197, R4, 0x2, R196 ;  /* 0x0000000204c57824 */ /* 0x000fc400078e02c4 */
[----:B------:R-:W-:Y:S01]  /*29e0*/  @P2 VIADD R199, R2, 0xffffffc0 ;  /* 0xffffffc002c72836 */ /* 0x000fe20000000000 */
[----:B------:R-:W4:Y:S01]  /*29f0*/  LDSM.16.M88.4 R28, [R188+0x5800] ;  /* 0x00580000bc1c783b */ /* 0x000f220000000200 */
[----:B------:R-:W2:Y:S02]  /*2a00*/  @P5 LDC R2, c[0x0][0x2e8] ;  /* 0x0000ba00ff025b82 */ /* 0x000ea40000000800 */
[----:B------:R-:W-:Y:S01]  /*2a10*/  IMAD.IADD R193, R0, 0x1, R199 ;  /* 0x0000000100c17824 */ /* 0x000fe200078e02c7 */
[----:B---3--:R-:W3:Y:S01]  /*2a20*/  LDSM.16.M88.4 R36, [R188+0x4800] ;  /* 0x00480000bc24783b */ /* 0x008ee20000000200 */
[----:B------:R-:W-:Y:S01]  /*2a30*/  SHF.R.S32.HI R0, RZ, 0x1f, R91 ;  /* 0x0000001fff007819 */ /* 0x000fe2000001145b */
[C---:B------:R-:W-:Y:S02]  /*2a40*/  VIADD R202, R199.reuse, 0x800 ;  /* 0x00000800c7ca7836 */ /* 0x040fe40000000000 */
[----:B------:R-:W-:Y:S01]  /*2a50*/  LDSM.16.M88.4 R16, [R198+0x2000] ;  /* 0x00200000c610783b */ /* 0x000fe20000000200 */
[----:B------:R-:W-:Y:S01]  /*2a60*/  LEA.HI R0, R0, R91, RZ, 0x2 ;  /* 0x0000005b00007211 */ /* 0x000fe200078f10ff */
[----:B------:R-:W-:-:S02]  /*2a70*/  VIADD R201, R199, 0x1000 ;  /* 0x00001000c7c97836 */ /* 0x000fc40000000000 */
[----:B------:R-:W3:Y:S01]  /*2a80*/  LDSM.16.M88.4 R52, [R194+0x5000] ;  /* 0x00500000c234783b */ /* 0x000ee20000000200 */
[----:B------:R-:W-:Y:S01]  /*2a90*/  SHF.R.S32.HI R3, RZ, 0x2, R0 ;  /* 0x00000002ff037819 */ /* 0x000fe20000011400 */
[----:B------:R-:W-:Y:S02]  /*2aa0*/  VIADD R200, R199, 0x1800 ;  /* 0x00001800c7c87836 */ /* 0x000fe40000000000 */
[----:B------:R-:W3:Y:S02]  /*2ab0*/  LDSM.16.M88.4 R56, [R194+0x5800] ;  /* 0x00580000c238783b */ /* 0x000ee40000000200 */
[----:B------:R-:W-:Y:S02]  /*2ac0*/  IMAD R0, R99, 0x10, R3 ;  /* 0x0000001063007824 */ /* 0x000fe400078e0203 */
[----:B------:R-:W3:Y:S02]  /*2ad0*/  LDSM.16.M88.4 R40, [R194+0x4000] ;  /* 0x00400000c228783b */ /* 0x000ee40000000200 */
[----:B------:R-:W-:-:S02]  /*2ae0*/  IMAD.IADD R210, R210, 0x1, R0 ;  /* 0x00000001d2d27824 */ /* 0x000fc400078e0200 */
[----:B------:R-:W3:Y:S01]  /*2af0*/  LDSM.16.M88.4 R24, [R198] ;  /* 0x00000000c618783b */ /* 0x000ee20000000200 */
[----:B--2---:R-:W2:Y:S02]  /*2b00*/  @P5 MUFU.RCP R6, R2 ;  /* 0x0000000200065308 */ /* 0x004ea40000001000 */
[----:B------:R-:W-:Y:S01]  /*2b10*/  IADD3 R0, R96, R210, -R165 ;  /* 0x000000d260007210 */ /* 0x000fe20007ffe8a5 */
[-C--:B------:R-:W-:Y:S01]  /*2b20*/  HMMA.16816.F32.BF16 R100, R12, R20.reuse, RZ ;  /* 0x000000140c64723c */ /* 0x080fe200000418ff */
[----:B------:R-:W3:Y:S04]  /*2b30*/  LDSM.16.M88.4 R44, [R194+0x4800] ;  /* 0x00480000c22c783b */ /* 0x000ee80000000200 */
[----:B------:R2:W-:Y:S01]  /*2b40*/  STL [R1+0x38], R3 ;  /* 0x0000380301007387 */ /* 0x0005e20000100800 */
[C---:B-1----:R-:W-:Y:S03]  /*2b50*/  HMMA.16816.F32.BF16 R68, R8.reuse, R20, RZ ;  /* 0x000000140844723c */ /* 0x042fe600000418ff */
[----:B------:R-:W0:Y:S03]  /*2b60*/  LDGDEPBAR ;  /* 0x00000000000079af */ /* 0x000e260000000000 */
[-C--:B------:R-:W-:Y:S06]  /*2b70*/  HMMA.16816.F32.BF16 R64, R8, R22.reuse, RZ ;  /* 0x000000160840723c */ /* 0x080fec00000418ff */
[----:B------:R-:W-:Y:S06]  /*2b80*/  HMMA.16816.F32.BF16 R112, R12, R22, RZ ;  /* 0x000000160c70723c */ /* 0x000fec00000418ff */
[C---:B----4-:R-:W-:Y:S06]  /*2b90*/  HMMA.16816.F32.BF16 R48, R8.reuse, R32, RZ ;  /* 0x000000200830723c */ /* 0x050fec00000418ff */
[----:B------:R-:W-:Y:S01]  /*2ba0*/  HMMA.16816.F32.BF16 R20, R8, R28, RZ ;  /* 0x0000001c0814723c */ /* 0x000fe200000418ff */
[----:B--2---:R-:W-:-:S02]  /*2bb0*/  IMAD.MOV.U32 R3, RZ, RZ, RZ ;  /* 0x000000ffff037224 */ /* 0x004fc400078e00ff */
[----:B-----5:R-:W-:-:S03]  /*2bc0*/  @P5 FMUL.FTZ R3, R97, R6 ;  /* 0x0000000661035220 */ /* 0x020fc60000410000 */
[C---:B---3--:R-:W-:Y:S06]  /*2bd0*/  HMMA.16816.F32.BF16 R72, R8.reuse, R38, RZ ;  /* 0x000000260848723c */ /* 0x048fec00000418ff */
[-C--:B------:R-:W-:Y:S06]  /*2be0*/  HMMA.16816.F32.BF16 R60, R8, R36.reuse, RZ ;  /* 0x00000024083c723c */ /* 0x080fec00000418ff */
[C---:B------:R-:W-:Y:S06]  /*2bf0*/  HMMA.16816.F32.BF16 R92, R12.reuse, R36, RZ ;  /* 0x000000240c5c723c */ /* 0x040fec00000418ff */
[----:B------:R-:W-:Y:S01]  /*2c00*/  HMMA.16816.F32.BF16 R104, R12, R38, RZ ;  /* 0x000000260c68723c */ /* 0x000fe200000418ff */
[----:B------:R-:W-:Y:S05]  /*2c10*/  LDSM.16.M88.4 R36, [R199+0x800] ;  /* 0x00080000c724783b */ /* 0x000fea0000000200 */
[C---:B------:R-:W-:Y:S06]  /*2c20*/  HMMA.16816.F32.BF16 R76, R8.reuse, R34, RZ ;  /* 0x00000022084c723c */ /* 0x040fec00000418ff */
[----:B------:R-:W-:Y:S06]  /*2c30*/  HMMA.16816.F32.BF16 R8, R8, R30, RZ ;  /* 0x0000001e0808723c */ /* 0x000fec00000418ff */
[C---:B------:R-:W-:Y:S01]  /*2c40*/  HMMA.16816.F32.BF16 R144, R16.reuse, R52, R48 ;  /* 0x000000341090723c */ /* 0x040fe20000041830 */
[----:B------:R-:W-:Y:S05]  /*2c50*/  LDSM.16.M88.4 R48, [R199] ;  /* 0x00000000c730783b */ /* 0x000fea0000000200 */
[----:B------:R-:W-:Y:S01]  /*2c60*/  HMMA.16816.F32.BF16 R148, R16, R56, R20 ;  /* 0x000000381094723c */ /* 0x000fe20000041814 */
[----:B------:R-:W1:Y:S05]  /*2c70*/  LDSM.16.M88.4 R20, [R196] ;  /* 0x00000000c414783b */ /* 0x000e6a0000000200 */
[C---:B------:R-:W-:Y:S06]  /*2c80*/  HMMA.16816.F32.BF16 R84, R12.reuse, R32, RZ ;  /* 0x000000200c54723c */ /* 0x040fec00000418ff */
[C---:B------:R-:W-:Y:S06]  /*2c90*/  HMMA.16816.F32.BF16 R80, R12.reuse, R28, RZ ;  /* 0x0000001c0c50723c */ /* 0x040fec00000418ff */
[C---:B------:R-:W-:Y:S01]  /*2ca0*/  HMMA.16816.F32.BF16 R116, R12.reuse, R30, RZ ;  /* 0x0000001e0c74723c */ /* 0x040fe200000418ff */
[----:B------:R-:W-:Y:S05]  /*2cb0*/  LDSM.16.M88.4 R28, [R199+0x1800] ;  /* 0x00180000c71c783b */ /* 0x000fea0000000200 */
[----:B------:R-:W-:Y:S01]  /*2cc0*/  HMMA.16816.F32.BF16 R108, R12, R34, RZ ;  /* 0x000000220c6c723c */ /* 0x000fe200000418ff */
[----:B------:R-:W2:Y:S04]  /*2cd0*/  LDSM.16.M88.4 R32, [R199+0x1000] ;  /* 0x00100000c720783b */ /* 0x000ea80000000200 */
[----:B------:R-:W3:Y:S01]  /*2ce0*/  LDSM.16.M88.4 R12, [R196+0x2000] ;  /* 0x00200000c40c783b */ /* 0x000ee20000000200 */
[-C--:B------:R-:W-:Y:S06]  /*2cf0*/  HMMA.16816.F32.BF16 R136, R16, R40.reuse, R68 ;  /* 0x000000281088723c */ /* 0x080fec0000041844 */
[----:B------:R-:W-:Y:S06]  /*2d00*/  HMMA.16816.F32.BF16 R68, R24, R40, R100 ;  /* 0x000000281844723c */ /* 0x000fec0000041864 */
[C---:B------:R-:W-:Y:S06]  /*2d10*/  HMMA.16816.F32.BF16 R124, R16.reuse, R46, R72 ;  /* 0x0000002e107c723c */ /* 0x040fec0000041848 */
[-C--:B------:R-:W-:Y:S06]  /*2d20*/  HMMA.16816.F32.BF16 R140, R16, R44.reuse, R60 ;  /* 0x0000002c108c723c */ /* 0x080fec000004183c */
[C---:B------:R-:W-:Y:S06]  /*2d30*/  HMMA.16816.F32.BF16 R72, R24.reuse, R44, R92 ;  /* 0x0000002c1848723c */ /* 0x040fec000004185c */
[----:B------:R-:W-:Y:S06]  /*2d40*/  HMMA.16816.F32.BF16 R44, R24, R46, R104 ;  /* 0x0000002e182c723c */ /* 0x000fec0000041868 */
[C---:B------:R-:W-:Y:S06]  /*2d50*/  HMMA.16816.F32.BF16 R120, R16.reuse, R42, R64 ;  /* 0x0000002a1078723c */ /* 0x040fec0000041840 */
[C---:B------:R-:W-:Y:S06]  /*2d60*/  HMMA.16816.F32.BF16 R132, R16.reuse, R54, R76 ;  /* 0x000000361084723c */ /* 0x040fec000004184c */
[----:B------:R-:W-:Y:S01]  /*2d70*/  HMMA.16816.F32.BF16 R128, R16, R58, R8 ;  /* 0x0000003a1080723c */ /* 0x000fe20000041808 */
[----:B------:R-:W-:Y:S04]  /*2d80*/  LDSM.16.M88.4 R8, [R197] ;  /* 0x00000000c508783b */ /* 0x000fe80000000200 */
[----:B------:R-:W4:Y:S01]  /*2d90*/  LDSM.16.M88.4 R16, [R193] ;  /* 0x00000000c110783b */ /* 0x000f220000000200 */
[C---:B------:R-:W-:Y:S06]  /*2da0*/  HMMA.16816.F32.BF16 R64, R24.reuse, R52, R84 ;  /* 0x000000341840723c */ /* 0x040fec0000041854 */
[C---:B------:R-:W-:Y:S06]  /*2db0*/  HMMA.16816.F32.BF16 R76, R24.reuse, R56, R80 ;  /* 0x00000038184c723c */ /* 0x040fec0000041850 */
[C---:B------:R-:W-:Y:S01]  /*2dc0*/  HMMA.16816.F32.BF16 R60, R24.reuse, R42, R112 ;  /* 0x0000002a183c723c */ /* 0x040fe20000041870 */
[----:B------:R-:W-:Y:S05]  /*2dd0*/  LDSM.16.M88.4 R40, [R193+0x1000] ;  /* 0x00100000c128783b */ /* 0x000fea0000000200 */
[C---:B------:R-:W-:Y:S06]  /*2de0*/  HMMA.16816.F32.BF16 R56, R24.reuse, R58, R116 ;  /* 0x0000003a1838723c */ /* 0x040fec0000041874 */
[----:B------:R-:W-:Y:S01]  /*2df0*/  HMMA.16816.F32.BF16 R52, R24, R54, R108 ;  /* 0x000000361834723c */ /* 0x000fe2000004186c */
[----:B------:R-:W-:Y:S04]  /*2e00*/  LDSM.16.M88.4 R24, [R193+0x800] ;  /* 0x00080000c118783b */ /* 0x000fe80000000200 */
[----:B------:R-:W-:Y:S01]  /*2e10*/  LDSM.16.M88.4 R108, [R193+0x1800] ;  /* 0x00180000c16c783b */ /* 0x000fe20000000200 */
[C---:B-1----:R-:W-:Y:S06]  /*2e20*/  HMMA.16816.F32.BF16 R104, R20.reuse, R48, R68 ;  /* 0x000000301468723c */ /* 0x042fec0000041844 */
[----:B------:R-:W-:Y:S01]  /*2e30*/  HMMA.16816.F32.BF16 R80, R20, R38, R44 ;  /* 0x000000261450723c */ /* 0x000fe2000004182c */
[----:B------:R-:W1:Y:S01]  /*2e40*/  LDSM.16.M88.4 R44, [R197+0x2000] ;  /* 0x00200000c52c783b */ /* 0x000e620000000200 */
[----:B------:R-:W-:-:S04]  /*2e50*/  DEPBAR.LE SB0, 0x0 ;  /* 0x000080000000791a */ /* 0x000fc80000000000 */
[C---:B--2---:R-:W-:Y:S06]  /*2e60*/  HMMA.16816.F32.BF16 R92, R20.reuse, R32, R64 ;  /* 0x00000020145c723c */ /* 0x044fec0000041840 */
[C---:B------:R-:W-:Y:S06]  /*2e70*/  HMMA.16816.F32.BF16 R100, R20.reuse, R36, R72 ;  /* 0x000000241464723c */ /* 0x040fec0000041848 */
[C---:B------:R-:W-:Y:S06]  /*2e80*/  HMMA.16816.F32.BF16 R84, R20.reuse, R50, R60 ;  /* 0x000000321454723c */ /* 0x040fec000004183c */
[C---:B------:R-:W-:Y:S06]  /*2e90*/  HMMA.16816.F32.BF16 R64, R20.reuse, R30, R56 ;  /* 0x0000001e1440723c */ /* 0x040fec0000041838 */
[----:B------:R-:W-:Y:S06]  /*2ea0*/  HMMA.16816.F32.BF16 R72, R20, R34, R52 ;  /* 0x000000221448723c */ /* 0x000fec0000041834 */
[C---:B---3--:R-:W-:Y:S06]  /*2eb0*/  HMMA.16816.F32.BF16 R60, R12.reuse, R48, R136 ;  /* 0x000000300c3c723c */ /* 0x048fec0000041888 */
        /* <DEDUP_REMOVED lines=8> */
[----:B----4-:R-:W-:Y:S01]  /*2f40*/  HMMA.16816.F32.BF16 R104, R8, R16, R104 ;  /* 0x000000100868723c */ /* 0x010fe20000041868 */
[----:B------:R-:W-:-:S05]  /*2f50*/  IMAD.SHL.U32 R15, R156, 0x2, RZ ;  /* 0x000000029c0f7824 */ /* 0x000fca00078e00ff */
[----:B------:R-:W-:Y:S01]  /*2f60*/  LOP3.LUT R15, R15, 0x6, RZ, 0xc0, !PT ;  /* 0x000000060f0f7812 */ /* 0x000fe200078ec0ff */
[----:B-1----:R-:W-:Y:S04]  /*2f70*/  HMMA.16816.F32.BF16 R60, R44, R16, R60 ;  /* 0x000000102c3c723c */ /* 0x002fe8000004183c */
[----:B------:R-:W-:Y:S02]  /*2f80*/  IMAD R15, R90, 0x40, R15 ;  /* 0x000000405a0f7824 */ /* 0x000fe400078e020f */
[----:B------:R-:W-:Y:S02]  /*2f90*/  HMMA.16816.F32.BF16 R84, R8, R18, R84 ;  /* 0x000000120854723c */ /* 0x000fe40000041854 */
[----:B------:R-:W-:Y:S01]  /*2fa0*/  IMAD.IADD R2, R0, 0x1, -R15 ;  /* 0x0000000100027824 */ /* 0x000fe200078e0a0f */
[C---:B------:R-:W-:Y:S01]  /*2fb0*/  ISETP.GE.AND P4, PT, R15.reuse, R96, PT ;  /* 0x000000600f00720c */ /* 0x040fe20003f86270 */
[----:B------:R-:W-:-:S02]  /*2fc0*/  VIADD R14, R15, 0x1 ;  /* 0x000000010f0e7836 */ /* 0x000fc40000000000 */
[C---:B------:R-:W-:Y:S01]  /*2fd0*/  VIADD R16, R15.reuse, 0x8 ;  /* 0x000000080f107836 */ /* 0x040fe20000000000 */
[----:B------:R-:W-:Y:S01]  /*2fe0*/  IABS R2, R2 ;  /* 0x0000000200027213 */ /* 0x000fe20000000000 */
[----:B------:R-:W-:Y:S01]  /*2ff0*/  HMMA.16816.F32.BF16 R132, R8, R42, R72 ;  /* 0x0000002a0884723c */ /* 0x000fe20000041848 */
[----:B------:R-:W-:Y:S01]  /*3000*/  VIADD R17, R15, 0x9 ;  /* 0x000000090f117836 */ /* 0x000fe20000000000 */
[----:B------:R-:W-:Y:S01]  /*3010*/  ISETP.GE.AND P3, PT, R14, R96, PT ;  /* 0x000000600e00720c */ /* 0x000fe20003f66270 */
[C---:B------:R-:W-:Y:S01]  /*3020*/  IMAD.IADD R6, R0.reuse, 0x1, -R14 ;  /* 0x0000000100067824 */ /* 0x040fe200078e0a0e */
[----:B------:R-:W-:Y:S01]  /*3030*/  I2FP.F32.S32 R2, R2 ;  /* 0x0000000200027245 */ /* 0x000fe20000201400 */
[----:B------:R-:W-:Y:S01]  /*3040*/  IMAD.IADD R7, R0, 0x1, -R17 ;  /* 0x0000000100077824 */ /* 0x000fe200078e0a11 */
[----:B------:R-:W-:Y:S01]  /*3050*/  HMMA.16816.F32.BF16 R56, R44, R18, R56 ;  /* 0x000000122c38723c */ /* 0x000fe20000041838 */
[-C--:B------:R-:W-:Y:S02]  /*3060*/  ISETP.GE.AND P2, PT, R16, R96.reuse, PT ;  /* 0x000000601000720c */ /* 0x080fe40003f46270 */
[----:B------:R-:W-:-:S03]  /*3070*/  ISETP.GE.AND P1, PT, R17, R96, PT ;  /* 0x000000601100720c */ /* 0x000fc60003f26270 */
[----:B------:R-:W-:Y:S01]  /*3080*/  HMMA.16816.F32.BF16 R72, R44, R26, R52 ;  /* 0x0000001a2c48723c */ /* 0x000fe20000041834 */
[C---:B------:R-:W-:Y:S02]  /*3090*/  VIADD R18, R15.reuse, 0x10 ;  /* 0x000000100f127836 */ /* 0x040fe40000000000 */
[----:B------:R-:W-:-:S03]  /*30a0*/  VIADD R19, R15, 0x11 ;  /* 0x000000110f137836 */ /* 0x000fc60000000000 */
[C---:B------:R-:W-:Y:S01]  /*30b0*/  HMMA.16816.F32.BF16 R100, R8.reuse, R24, R100 ;  /* 0x000000180864723c */ /* 0x040fe20000041864 */
[----:B------:R-:W-:Y:S01]  /*30c0*/  FFMA.FTZ R53, R2, -R3, R104 ;  /* 0x8000000302357223 */ /* 0x000fe20000010068 */
[----:B------:R-:W-:Y:S01]  /*30d0*/  IMAD.IADD R2, R0, 0x1, -R16 ;  /* 0x0000000100027824 */ /* 0x000fe200078e0a10 */
[-C--:B------:R-:W-:Y:S02]  /*30e0*/  ISETP.GE.AND P0, PT, R18, R96.reuse, PT ;  /* 0x000000601200720c */ /* 0x080fe40003f06270 */
[----:B------:R-:W-:Y:S01]  /*30f0*/  ISETP.GE.AND P6, PT, R19, R96, PT ;  /* 0x000000601300720c */ /* 0x000fe20003fc6270 */
[C---:B------:R-:W-:Y:S06]  /*3100*/  HMMA.16816.F32.BF16 R80, R8.reuse, R26, R80 ;  /* 0x0000001a0850723c */ /* 0x040fec0000041850 */
[C---:B------:R-:W-:Y:S06]  /*3110*/  HMMA.16816.F32.BF16 R92, R8.reuse, R40, R92 ;  /* 0x00000028085c723c */ /* 0x040fec000004185c */
[C---:B------:R-:W-:Y:S06]  /*3120*/  HMMA.16816.F32.BF16 R136, R8.reuse, R108, R68 ;  /* 0x0000006c0888723c */ /* 0x040fec0000041844 */
[----:B------:R-:W-:Y:S06]  /*3130*/  HMMA.16816.F32.BF16 R140, R8, R110, R64 ;  /* 0x0000006e088c723c */ /* 0x000fec0000041840 */
[----:B------:R-:W-:Y:S01]  /*3140*/  HMMA.16816.F32.BF16 R76, R44, R40, R36 ;  /* 0x000000282c4c723c */ /* 0x000fe20000041824 */
[C---:B------:R-:W-:Y:S01]  /*3150*/  IMAD.IADD R9, R0.reuse, 0x1, -R18 ;  /* 0x0000000100097824 */ /* 0x040fe200078e0a12 */
[----:B------:R-:W-:Y:S01]  /*3160*/  IABS R8, R6 ;  /* 0x0000000600087213 */ /* 0x000fe20000000000 */
[----:B------:R-:W-:Y:S01]  /*3170*/  IMAD.IADD R10, R0, 0x1, -R19 ;  /* 0x00000001000a7824 */ /* 0x000fe200078e0a13 */
[----:B------:R-:W-:-:S02]  /*3180*/  IABS R6, R2 ;  /* 0x0000000200067213 */ /* 0x000fc40000000000 */
[----:B------:R-:W-:Y:S01]  /*3190*/  IABS R2, R7 ;  /* 0x0000000700027213 */ /* 0x000fe20000000000 */
[C---:B------:R-:W-:Y:S01]  /*31a0*/  VIADD R40, R15.reuse, 0x18 ;  /* 0x000000180f287836 */ /* 0x040fe20000000000 */
        /* <DEDUP_REMOVED lines=8> */
[----:B------:R-:W-:Y:S01]  /*3230*/  I2FP.F32.S32 R8, R8 ;  /* 0x0000000800087245 */ /* 0x000fe20000201400 */
[C---:B------:R-:W-:Y:S01]  /*3240*/  VIADD R39, R15.reuse, 0x19 ;  /* 0x000000190f277836 */ /* 0x040fe20000000000 */
[----:B------:R-:W-:Y:S01]  /*3250*/  I2FP.F32.S32 R9, R9 ;  /* 0x0000000900097245 */ /* 0x000fe20000201400 */
[----:B------:R-:W-:Y:S01]  /*3260*/  VIADD R38, R15, 0x20 ;  /* 0x000000200f267836 */ /* 0x000fe20000000000 */
[----:B------:R-:W-:Y:S01]  /*3270*/  I2FP.F32.S32 R2, R2 ;  /* 0x0000000200027245 */ /* 0x000fe20000201400 */
[----:B------:R-:W-:Y:S01]  /*3280*/  FFMA.FTZ R69, R8, -R3, R84 ;  /* 0x8000000308457223 */ /* 0x000fe20000010054 */
[----:B------:R-:W-:Y:S01]  /*3290*/  I2FP.F32.S32 R6, R6 ;  /* 0x0000000600067245 */ /* 0x000fe20000201400 */
[----:B------:R-:W-:-:S02]  /*32a0*/  IMAD.IADD R8, R0, 0x1, -R40 ;  /* 0x0000000100087824 */ /* 0x000fc400078e0a28 */
[-C--:B------:R-:W-:Y:S01]  /*32b0*/  FFMA.FTZ R36, R9, -R3.reuse, R105 ;  /* 0x8000000309247223 */ /* 0x080fe20000010069 */
[-C--:B------:R-:W-:Y:S01]  /*32c0*/  FFMA.FTZ R54, R2, -R3.reuse, R101 ;  /* 0x8000000302367223 */ /* 0x080fe20000010065 */
[C---:B------:R-:W-:Y:S02]  /*32d0*/  IMAD.IADD R2, R0.reuse, 0x1, -R39 ;  /* 0x0000000100027824 */ /* 0x040fe400078e0a27 */
[-C--:B------:R-:W-:Y:S01]  /*32e0*/  FFMA.FTZ R68, R7, -R3.reuse, R85 ;  /* 0x8000000307447223 */ /* 0x080fe20000010055 */
[----:B------:R-:W-:Y:S02]  /*32f0*/  IMAD.IADD R9, R0, 0x1, -R38 ;  /* 0x0000000100097824 */ /* 0x000fe400078e0a26 */
[----:B------:R-:W-:Y:S01]  /*3300*/  FFMA.FTZ R55, R6, -R3, R100 ;  /* 0x8000000306377223 */ /* 0x000fe20000010064 */
[C---:B------:R-:W-:Y:S01]  /*3310*/  VIADD R7, R0.reuse, 0x8 ;  /* 0x0000000800077836 */ /* 0x040fe20000000000 */
[----:B------:R-:W-:Y:S01]  /*3320*/  IABS R10, R8 ;  /* 0x00000008000a7213 */ /* 0x000fe20000000000 */
[----:B------:R-:W-:Y:S01]  /*3330*/  VIADD R6, R0, 0x40 ;  /* 0x0000004000067836 */ /* 0x000fe20000000000 */
[----:B------:R-:W-:Y:S01]  /*3340*/  IABS R8, R2 ;  /* 0x0000000200087213 */ /* 0x000fe20000000000 */
[C---:B------:R-:W-:Y:S01]  /*3350*/  HMMA.16816.F32.BF16 R124, R44.reuse, R108, R20 ;  /* 0x0000006c2c7c723c */ /* 0x040fe20000041814 */
[----:B------:R-:W-:Y:S01]  /*3360*/  IABS R2, R9 ;  /* 0x0000000900027213 */ /* 0x000fe20000000000 */
[--C-:B------:R-:W-:Y:S01]  /*3370*/  IMAD.IADD R9, R7, 0x1, -R15.reuse ;  /* 0x0000000107097824 */ /* 0x100fe200078e0a0f */
[----:B------:R-:W-:Y:S01]  /*3380*/  FSEL R55, R55, -INF , !P0 ;  /* 0xff80000037377808 */ /* 0x000fe20004000000 */
[----:B------:R-:W-:Y:S01]  /*3390*/  IMAD.IADD R12, R6, 0x1, -R15 ;  /* 0x00000001060c7824 */ /* 0x000fe200078e0a0f */
[----:B------:R-:W-:Y:S01]  /*33a0*/  FSEL R54, R54, -INF , !P6 ;  /* 0xff80000036367808 */ /* 0x000fe20007000000 */
[----:B------:R-:W-:Y:S01]  /*33b0*/  IMAD.MOV.U32 R11, RZ, RZ, R10 ;  /* 0x000000ffff0b7224 */ /* 0x000fe200078e000a */
[----:B------:R-:W-:Y:S01]  /*33c0*/  HMMA.16816.F32.BF16 R116, R44, R42, R32 ;  /* 0x0000002a2c74723c */ /* 0x000fe20000041820 */
[----:B------:R-:W-:Y:S01]  /*33d0*/  IMAD.MOV.U32 R10, RZ, RZ, R8 ;  /* 0x000000ffff0a7224 */ /* 0x000fe200078e0008 */
[----:B------:R-:W-:Y:S01]  /*33e0*/  IABS R8, R9 ;  /* 0x0000000900087213 */ /* 0x000fe20000000000 */
[----:B------:R-:W-:Y:S01]  /*33f0*/  IMAD.MOV.U32 R13, RZ, RZ, R2 ;  /* 0x000000ffff0d7224 */ /* 0x000fe200078e0002 */
[----:B------:R-:W-:-:S02]  /*3400*/  IABS R2, R12 ;  /* 0x0000000c00027213 */ /* 0x000fc40000000000 */
[----:B------:R-:W-:Y:S01]  /*3410*/  I2FP.F32.S32 R9, R8 ;  /* 0x0000000800097245 */ /* 0x000fe20000201400 */
[----:B------:R-:W-:Y:S01]  /*3420*/  HMMA.16816.F32.BF16 R44, R44, R110, R128 ;  /* 0x0000006e2c2c723c */ /* 0x000fe20000041880 */
[----:B------:R-:W-:Y:S01]  /*3430*/  I2FP.F32.S32 R8, R2 ;  /* 0x0000000200087245 */ /* 0x000fe20000201400 */
[----:B------:R-:W-:Y:S01]  /*3440*/  VIADD R2, R0, 0x48 ;  /* 0x0000004800027836 */ /* 0x000fe20000000000 */
[----:B------:R-:W-:Y:S01]  /*3450*/  I2FP.F32.S32 R12, R10 ;  /* 0x0000000a000c7245 */ /* 0x000fe20000201400 */
[----:B------:R-:W-:Y:S01]  /*3460*/  FFMA.FTZ R25, R9, -R3, R106 ;  /* 0x8000000309197223 */ /* 0x000fe2000001006a */
[----:B------:R-:W-:Y:S01]  /*3470*/  I2FP.F32.S32 R10, R13 ;  /* 0x0000000d000a7245 */ /* 0x000fe20000201400 */
[----:B------:R-:W-:Y:S01]  /*3480*/  FFMA.FTZ R24, R8, -R3, R60 ;  /* 0x8000000308187223 */ /* 0x000fe2000001003c */
[----:B------:R-:W-:Y:S01]  /*3490*/  I2FP.F32.S32 R11, R11 ;  /* 0x0000000b000b7245 */ /* 0x000fe20000201400 */
[----:B------:R-:W-:Y:S02]  /*34a0*/  IMAD.IADD R8, R2, 0x1, -R15 ;  /* 0x0000000102087824 */ /* 0x000fe400078e0a0f */
[-C--:B------:R-:W-:Y:S01]  /*34b0*/  FFMA.FTZ R51, R12, -R3.reuse, R81 ;  /* 0x800000030c337223 */ /* 0x080fe20000010051 */
[----:B------:R-:W-:Y:S01]  /*34c0*/  FFMA.FTZ R50, R10, -R3, R92 ;  /* 0x800000030a327223 */ /* 0x000fe2000001005c */
[----:B------:R-:W-:-:S02]  /*34d0*/  IMAD.IADD R9, R7, 0x1, -R14 ;  /* 0x0000000107097824 */ /* 0x000fc400078e0a0e */
[----:B------:R-:W-:Y:S01]  /*34e0*/  FFMA.FTZ R52, R11, -R3, R80 ;  /* 0x800000030b347223 */ /* 0x000fe20000010050 */
[--C-:B------:R-:W-:Y:S01]  /*34f0*/  IMAD.IADD R10, R6, 0x1, -R14.reuse ;  /* 0x00000001060a7824 */ /* 0x100fe200078e0a0e */
[----:B------:R-:W-:Y:S01]  /*3500*/  IABS R11, R8 ;  /* 0x00000008000b7213 */ /* 0x000fe20000000000 */
[----:B------:R-:W-:Y:S01]  /*3510*/  IMAD.IADD R12, R2, 0x1, -R14 ;  /* 0x00000001020c7824 */ /* 0x000fe200078e0a0e */
[----:B------:R-:W-:Y:S01]  /*3520*/  IABS R9, R9 ;  /* 0x0000000900097213 */ /* 0x000fe20000000000 */
[----:B------:R-:W-:Y:S01]  /*3530*/  IMAD.IADD R13, R7, 0x1, -R16 ;  /* 0x00000001070d7824 */ /* 0x000fe200078e0a10 */
[----:B------:R-:W-:Y:S02]  /*3540*/  IABS R8, R10 ;  /* 0x0000000a00087213 */ /* 0x000fe40000000000 */
[----:B------:R-:W-:Y:S02]  /*3550*/  IABS R10, R12 ;  /* 0x0000000c000a7213 */ /* 0x000fe40000000000 */
[----:B------:R-:W-:Y:S01]  /*3560*/  IABS R12, R13 ;  /* 0x0000000d000c7213 */ /* 0x000fe20000000000 */
[----:B------:R-:W-:-:S02]  /*3570*/  IMAD.MOV.U32 R13, RZ, RZ, R11 ;  /* 0x000000ffff0d7224 */ /* 0x000fc400078e000b */
[----:B------:R-:W-:Y:S02]  /*3580*/  IMAD.MOV.U32 R11, RZ, RZ, R9 ;  /* 0x000000ffff0b7224 */ /* 0x000fe400078e0009 */
[----:B------:R-:W-:Y:S01]  /*3590*/  IMAD.MOV.U32 R9, RZ, RZ, R8 ;  /* 0x000000ffff097224 */ /* 0x000fe200078e0008 */
[----:B------:R-:W-:Y:S01]  /*35a0*/  I2FP.F32.S32 R13, R13 ;  /* 0x0000000d000d7245 */ /* 0x000fe20000201400 */
[----:B------:R-:W-:Y:S02]  /*35b0*/  IMAD.MOV.U32 R8, RZ, RZ, R10 ;  /* 0x000000ffff087224 */ /* 0x000fe400078e000a */
[----:B------:R-:W-:Y:S01]  /*35c0*/  IMAD.MOV.U32 R10, RZ, RZ, R12 ;  /* 0x000000ffff0a7224 */ /* 0x000fe200078e000c */
[----:B------:R-:W-:Y:S01]  /*35d0*/  I2FP.F32.S32 R12, R11 ;  /* 0x0000000b000c7245 */ /* 0x000fe20000201400 */
[----:B------:R-:W-:Y:S01]  /*35e0*/  FFMA.FTZ R23, R13, -R3, R62 ;  /* 0x800000030d177223 */ /* 0x000fe2000001003e */
[----:B------:R-:W-:Y:S01]  /*35f0*/  I2FP.F32.S32 R11, R9 ;  /* 0x00000009000b7245 */ /* 0x000fe20000201400 */
[----:B------:R-:W-:Y:S01]  /*3600*/  IMAD.IADD R13, R2, 0x1, -R17 ;  /* 0x00000001020d7824 */ /* 0x000fe200078e0a11 */
[----:B------:R-:W-:Y:S01]  /*3610*/  I2FP.F32.S32 R9, R10 ;  /* 0x0000000a00097245 */ /* 0x000fe20000201400 */
[-C--:B------:R-:W-:Y:S01]  /*3620*/  FFMA.FTZ R22, R12, -R3.reuse, R107 ;  /* 0x800000030c167223 */ /* 0x080fe2000001006b */
[----:B------:R-:W-:Y:S01]  /*3630*/  I2FP.F32.S32 R8, R8 ;  /* 0x0000000800087245 */ /* 0x000fe20000201400 */
[----:B------:R-:W-:Y:S01]  /*3640*/  FFMA.FTZ R21, R11, -R3, R61 ;  /* 0x800000030b157223 */ /* 0x000fe2000001003d */
[----:B------:R-:W-:-:S02]  /*3650*/  IMAD.IADD R11, R6, 0x1, -R17 ;  /* 0x00000001060b7824 */ /* 0x000fc400078e0a11 */
[-C--:B------:R-:W-:Y:S01]  /*3660*/  FFMA.FTZ R49, R9, -R3.reuse, R86 ;  /* 0x8000000309317223 */ /* 0x080fe20000010056 */
[--C-:B------:R-:W-:Y:S02]  /*3670*/  IMAD.IADD R9, R6, 0x1, -R16.reuse ;  /* 0x0000000106097824 */ /* 0x100fe400078e0a10 */
[----:B------:R-:W-:Y:S01]  /*3680*/  FFMA.FTZ R20, R8, -R3, R63 ;  /* 0x8000000308147223 */ /* 0x000fe2000001003f */
        /* <DEDUP_REMOVED lines=14> */
[----:B------:R-:W-:Y:S01]  /*3770*/  FFMA.FTZ R41, R9, -R3, R57 ;  /* 0x8000000309297223 */ /* 0x000fe20000010039 */
[----:B------:R-:W-:Y:S01]  /*3780*/  I2FP.F32.S32 R8, R8 ;  /* 0x0000000800087245 */ /* 0x000fe20000201400 */
[----:B------:R-:W-:Y:S01]  /*3790*/  IMAD.IADD R9, R7, 0x1, -R18 ;  /* 0x0000000107097824 */ /* 0x000fe200078e0a12 */
[----:B------:R-:W-:Y:S01]  /*37a0*/  I2FP.F32.S32 R13, R13 ;  /* 0x0000000d000d7245 */ /* 0x000fe20000201400 */
[-C--:B------:R-:W-:Y:S01]  /*37b0*/  FFMA.FTZ R42, R10, -R3.reuse, R87 ;  /* 0x800000030a2a7223 */ /* 0x080fe20000010057 */
[-C--:B------:R-:W-:Y:S01]  /*37c0*/  FFMA.FTZ R43, R11, -R3.reuse, R58 ;  /* 0x800000030b2b7223 */ /* 0x080fe2000001003a */
[----:B------:R-:W-:Y:S01]  /*37d0*/  FFMA.FTZ R37, R8, -R3, R59 ;  /* 0x8000000308257223 */ /* 0x000fe2000001003b */
[----:B------:R-:W-:-:S02]  /*37e0*/  IMAD.IADD R8, R6, 0x1, -R18 ;  /* 0x0000000106087824 */ /* 0x000fc400078e0a12 */
[----:B------:R-:W-:Y:S01]  /*37f0*/  FFMA.FTZ R48, R13, -R3, R56 ;  /* 0x800000030d307223 */ /* 0x000fe20000010038 */
[----:B------:R-:W-:Y:S01]  /*3800*/  IMAD.IADD R10, R2, 0x1, -R18 ;  /* 0x00000001020a7824 */ /* 0x000fe200078e0a12 */
[----:B------:R-:W-:Y:S01]  /*3810*/  IABS R12, R9 ;  /* 0x00000009000c7213 */ /* 0x000fe20000000000 */
[--C-:B------:R-:W-:Y:S01]  /*3820*/  IMAD.IADD R11, R7, 0x1, -R19.reuse ;  /* 0x00000001070b7824 */ /* 0x100fe200078e0a13 */
[----:B------:R-:W-:Y:S01]  /*3830*/  IABS R9, R8 ;  /* 0x0000000800097213 */ /* 0x000fe20000000000 */
[----:B------:R-:W-:Y:S01]  /*3840*/  IMAD.IADD R13, R6, 0x1, -R19 ;  /* 0x00000001060d7824 */ /* 0x000fe200078e0a13 */
        /* <DEDUP_REMOVED lines=10> */
[----:B------:R-:W-:Y:S01]  /*38f0*/  I2FP.F32.S32 R11, R8 ;  /* 0x00000008000b7245 */ /* 0x000fe20000201400 */
[----:B------:R-:W-:Y:S01]  /*3900*/  VIADD R36, R15, 0x21 ;  /* 0x000000210f247836 */ /* 0x000fe20000000000 */
[----:B------:R-:W-:Y:S01]  /*3910*/  I2FP.F32.S32 R9, R9 ;  /* 0x0000000900097245 */ /* 0x000fe20000201400 */
[-C--:B------:R-:W-:Y:S01]  /*3920*/  FFMA.FTZ R35, R13, -R3.reuse, R102 ;  /* 0x800000030d237223 */ /* 0x080fe20000010066 */
[----:B------:R-:W-:Y:S01]  /*3930*/  I2FP.F32.S32 R8, R10 ;  /* 0x0000000a00087245 */ /* 0x000fe20000201400 */
[-C--:B------:R-:W-:Y:S01]  /*3940*/  FFMA.FTZ R33, R11, -R3.reuse, R66 ;  /* 0x800000030b217223 */ /* 0x080fe20000010042 */
[----:B------:R-:W-:Y:S01]  /*3950*/  I2FP.F32.S32 R12, R12 ;  /* 0x0000000c000c7245 */ /* 0x000fe20000201400 */
[----:B------:R-:W-:Y:S01]  /*3960*/  FFMA.FTZ R32, R9, -R3, R103 ;  /* 0x8000000309207223 */ /* 0x000fe20000010067 */
[----:B------:R-:W-:-:S02]  /*3970*/  IMAD.IADD R9, R7, 0x1, -R40 ;  /* 0x0000000107097824 */ /* 0x000fc400078e0a28 */
[-C--:B------:R-:W-:Y:S01]  /*3980*/  FFMA.FTZ R31, R8, -R3.reuse, R65 ;  /* 0x80000003081f7223 */ /* 0x080fe20000010041 */
[----:B------:R-:W-:Y:S02]  /*3990*/  IMAD.IADD R8, R2, 0x1, -R19 ;  /* 0x0000000102087824 */ /* 0x000fe400078e0a13 */
[----:B------:R-:W-:Y:S01]  /*39a0*/  FFMA.FTZ R34, R12, -R3, R64 ;  /* 0x800000030c227223 */ /* 0x000fe20000010040 */
[--C-:B------:R-:W-:Y:S01]  /*39b0*/  IMAD.IADD R10, R6, 0x1, -R40.reuse ;  /* 0x00000001060a7824 */ /* 0x100fe200078e0a28 */
[----:B------:R-:W-:Y:S01]  /*39c0*/  IABS R9, R9 ;  /* 0x0000000900097213 */ /* 0x000fe20000000000 */
[----:B------:R-:W-:Y:S01]  /*39d0*/  IMAD.IADD R11, R2, 0x1, -R40 ;  /* 0x00000001020b7824 */ /* 0x000fe200078e0a28 */
[----:B------:R-:W-:Y:S01]  /*39e0*/  IABS R8, R8 ;  /* 0x0000000800087213 */ /* 0x000fe20000000000 */
[----:B------:R-:W-:Y:S01]  /*39f0*/  IMAD.IADD R12, R7, 0x1, -R39 ;  /* 0x00000001070c7824 */ /* 0x000fe200078e0a27 */
[----:B------:R-:W-:Y:S01]  /*3a00*/  IABS R14, R10 ;  /* 0x0000000a000e7213 */ /* 0x000fe20000000000 */
[----:B------:R-:W-:Y:S01]  /*3a10*/  IMAD.MOV.U32 R13, RZ, RZ, R9 ;  /* 0x000000ffff0d7224 */ /* 0x000fe200078e0009 */
[----:B------:R-:W-:-:S02]  /*3a20*/  IABS R11, R11 ;  /* 0x0000000b000b7213 */ /* 0x000fc40000000000 */
[----:B------:R-:W-:Y:S01]  /*3a30*/  IABS R12, R12 ;  /* 0x0000000c000c7213 */ /* 0x000fe20000000000 */
[----:B------:R-:W-:Y:S01]  /*3a40*/  IMAD.MOV.U32 R9, RZ, RZ, R14 ;  /* 0x000000ffff097224 */ /* 0x000fe200078e000e */
[----:B------:R-:W-:Y:S01]  /*3a50*/  I2FP.F32.S32 R10, R8 ;  /* 0x00000008000a7245 */ /* 0x000fe20000201400 */
[----:B------:R-:W-:Y:S01]  /*3a60*/  IMAD.MOV.U32 R8, RZ, RZ, R11 ;  /* 0x000000ffff087224 */ /* 0x000fe200078e000b */
[----:B------:R-:W-:Y:S01]  /*3a70*/  I2FP.F32.S32 R13, R13 ;  /* 0x0000000d000d7245 */ /* 0x000fe20000201400 */
[----:B------:R-:W-:Y:S01]  /*3a80*/  IMAD.MOV.U32 R11, RZ, RZ, R12 ;  /* 0x000000ffff0b7224 */ /* 0x000fe200078e000c */
[----:B------:R-:W-:Y:S01]  /*3a90*/  FSEL R122, R35, -INF , !P0 ;  /* 0xff800000237a7808 */ /* 0x000fe20004000000 */
[----:B------:R-:W-:Y:S01]  /*3aa0*/  FFMA.FTZ R30, R10, -R3, R67 ;  /* 0x800000030a1e7223 */ /* 0x000fe20000010043 */
[----:B------:R-:W-:Y:S01]  /*3ab0*/  I2FP.F32.S32 R10, R9 ;  /* 0x00000009000a7245 */ /* 0x000fe20000201400 */
[----:B------:R-:W-:Y:S01]  /*3ac0*/  FFMA.FTZ R29, R13, -R3, R82 ;  /* 0x800000030d1d7223 */ /* 0x000fe20000010052 */
[----:B------:R-:W-:Y:S01]  /*3ad0*/  I2FP.F32.S32 R9, R11 ;  /* 0x0000000b00097245 */ /* 0x000fe20000201400 */
[--C-:B------:R-:W-:Y:S01]  /*3ae0*/  IMAD.IADD R11, R6, 0x1, -R38.reuse ;  /* 0x00000001060b7824 */ /* 0x100fe200078e0a26 */
[----:B------:R-:W-:Y:S01]  /*3af0*/  I2FP.F32.S32 R8, R8 ;  /* 0x0000000800087245 */ /* 0x000fe20000201400 */
[----:B------:R-:W-:-:S02]  /*3b00*/  IMAD.IADD R13, R2, 0x1, -R38 ;  /* 0x00000001020d7824 */ /* 0x000fc400078e0a26 */
[-C--:B------:R-:W-:Y:S01]  /*3b10*/  FFMA.FTZ R28, R10, -R3.reuse, R72 ;  /* 0x800000030a1c7223 */ /* 0x080fe20000010048 */
[-C--:B------:R-:W-:Y:S01]  /*3b20*/  FFMA.FTZ R26, R9, -R3.reuse, R83 ;  /* 0x80000003091a7223 */ /* 0x080fe20000010053 */
[--C-:B------:R-:W-:Y:S02]  /*3b30*/  IMAD.IADD R9, R6, 0x1, -R39.reuse ;  /* 0x0000000106097824 */ /* 0x100fe400078e0a27 */
[----:B------:R-:W-:Y:S01]  /*3b40*/  FFMA.FTZ R27, R8, -R3, R74 ;  /* 0x80000003081b7223 */ /* 0x000fe2000001004a */
[----:B------:R-:W-:Y:S01]  /*3b50*/  IMAD.IADD R8, R2, 0x1, -R39 ;  /* 0x0000000102087824 */ /* 0x000fe200078e0a27 */
[----:B------:R-:W-:Y:S01]  /*3b60*/  FSEL R72, R20, -INF , !P3 ;  /* 0xff80000014487808 */ /* 0x000fe20005800000 */
[----:B------:R-:W-:Y:S01]  /*3b70*/  IMAD.IADD R10, R7, 0x1, -R38 ;  /* 0x00000001070a7824 */ /* 0x000fe200078e0a26 */
        /* <DEDUP_REMOVED lines=11> */
[----:B------:R-:W-:Y:S01]  /*3c30*/  VIADD R12, R15, 0x28 ;  /* 0x000000280f0c7836 */ /* 0x000fe20000000000 */
[----:B------:R-:W-:Y:S01]  /*3c40*/  I2FP.F32.S32 R10, R10 ;  /* 0x0000000a000a7245 */ /* 0x000fe20000201400 */
[-C--:B------:R-:W-:Y:S01]  /*3c50*/  FFMA.FTZ R21, R13, -R3.reuse, R73 ;  /* 0x800000030d157223 */ /* 0x080fe20000010049 */
[----:B------:R-:W-:Y:S01]  /*3c60*/  I2FP.F32.S32 R8, R8 ;  /* 0x0000000800087245 */ /* 0x000fe20000201400 */
[-C--:B------:R-:W-:Y:S01]  /*3c70*/  FFMA.FTZ R20, R11, -R3.reuse, R75 ;  /* 0x800000030b147223 */ /* 0x080fe2000001004b */
[-C--:B------:R-:W-:Y:S01]  /*3c80*/  FFMA.FTZ R16, R9, -R3.reuse, R76 ;  /* 0x8000000309107223 */ /* 0x080fe2000001004c */
[----:B------:R-:W-:Y:S01]  /*3c90*/  FFMA.FTZ R18, R10, -R3, R94 ;  /* 0x800000030a127223 */ /* 0x000fe2000001005e */
[----:B------:R-:W-:-:S02]  /*3ca0*/  VIADD R11, R15, 0x29 ;  /* 0x000000290f0b7836 */ /* 0x000fc40000000000 */
[----:B------:R-:W-:Y:S01]  /*3cb0*/  FFMA.FTZ R14, R8, -R3, R78 ;  /* 0x80000003080e7223 */ /* 0x000fe2000001004e */
[C---:B------:R-:W-:Y:S01]  /*3cc0*/  VIADD R10, R15.reuse, 0x30 ;  /* 0x000000300f0a7836 */ /* 0x040fe20000000000 */
[----:B------:R-:W-:Y:S01]  /*3cd0*/  FSEL R76, R34, -INF , !P0 ;  /* 0xff800000224c7808 */ /* 0x000fe20004000000 */
[----:B------:R-:W-:Y:S01]  /*3ce0*/  VIADD R9, R15, 0x31 ;  /* 0x000000310f097836 */ /* 0x000fe20000000000 */
[----:B------:R-:W-:Y:S01]  /*3cf0*/  FSEL R85, R33, -INF , !P0 ;  /* 0xff80000021557808 */ /* 0x000fe20004000000 */
[C---:B------:R-:W-:Y:S01]  /*3d00*/  VIADD R8, R15.reuse, 0x38 ;  /* 0x000000380f087836 */ /* 0x040fe20000000000 */
[-C--:B------:R-:W-:Y:S01]  /*3d10*/  ISETP.GE.AND P0, PT, R38, R96.reuse, PT ;  /* 0x000000602600720c */ /* 0x080fe20003f06270 */
[----:B------:R-:W-:Y:S01]  /*3d20*/  VIADD R13, R15, 0x39 ;  /* 0x000000390f0d7836 */ /* 0x000fe20000000000 */
[----:B------:R-:W-:Y:S01]  /*3d30*/  FSEL R53, R69, -INF , !P2 ;  /* 0xff80000045357808 */ /* 0x000fe20005000000 */
[----:B------:R-:W-:Y:S01]  /*3d40*/  IMAD.IADD R15, R0, 0x1, -R36 ;  /* 0x00000001000f7824 */ /* 0x000fe200078e0a24 */
[----:B------:R-:W-:Y:S01]  /*3d50*/  FSEL R56, R68, -INF , !P1 ;  /* 0xff80000044387808 */ /* 0x000fe20004800000 */
[C---:B------:R-:W-:Y:S01]  /*3d60*/  IMAD.IADD R17, R0.reuse, 0x1, -R12 ;  /* 0x0000000100117824 */ /* 0x040fe200078e0a0c */
        /* <DEDUP_REMOVED lines=13> */
[--C-:B------:R-:W-:Y:S01]  /*3e40*/  IMAD.IADD R49, R6, 0x1, -R8.reuse ;  /* 0x0000000106317824 */ /* 0x100fe200078e0a08 */
[----:B------:R-:W-:Y:S01]  /*3e50*/  FSEL R75, R42, -INF , !P1 ;  /* 0xff8000002a4b7808 */ /* 0x000fe20004800000 */
[----:B------:R-:W-:Y:S01]  /*3e60*/  IMAD.IADD R48, R6, 0x1, -R13 ;  /* 0x0000000106307824 */ /* 0x000fe200078e0a0d */
[----:B------:R-:W-:Y:S01]  /*3e70*/  FSEL R66, R41, -INF , !P1 ;  /* 0xff80000029427808 */ /* 0x000fe20004800000 */
[----:B------:R-:W-:Y:S01]  /*3e80*/  IMAD.IADD R33, R2, 0x1, -R9 ;  /* 0x0000000102217824 */ /* 0x000fe200078e0a09 */
[----:B------:R-:W-:Y:S01]  /*3e90*/  FSEL R68, R37, -INF , !P1 ;  /* 0xff80000025447808 */ /* 0x000fe20004800000 */
[C-C-:B------:R-:W-:Y:S01]  /*3ea0*/  IMAD.IADD R35, R7.reuse, 0x1, -R8.reuse ;  /* 0x0000000107237824 */ /* 0x140fe200078e0a08 */
[-C--:B------:R-:W-:Y:S01]  /*3eb0*/  ISETP.GE.AND P2, PT, R40, R96.reuse, PT ;  /* 0x000000602800720c */ /* 0x080fe20003f46270 */
[--C-:B------:R-:W-:Y:S01]  /*3ec0*/  IMAD.IADD R43, R7, 0x1, -R13.reuse ;  /* 0x00000001072b7824 */ /* 0x100fe200078e0a0d */
[----:B------:R-:W-:Y:S01]  /*3ed0*/  ISETP.GE.AND P1, PT, R39, R96, PT ;  /* 0x000000602700720c */ /* 0x000fe20003f26270 */
[----:B------:R-:W-:Y:S01]  /*3ee0*/  IMAD.IADD R42, R2, 0x1, -R8 ;  /* 0x00000001022a7824 */ /* 0x000fe200078e0a08 */
[----:B------:R-:W-:Y:S01]  /*3ef0*/  FSEL R152, R14, -INF , !P0 ;  /* 0xff8000000e987808 */ /* 0x000fe20004000000 */
[----:B------:R-:W-:Y:S01]  /*3f00*/  IMAD.IADD R41, R2, 0x1, -R13 ;  /* 0x0000000102297824 */ /* 0x000fe200078e0a0d */
[----:B------:R-:W-:-:S02]  /*3f10*/  IABS R0, R15 ;  /* 0x0000000f00007213 */ /* 0x000fc40000000000 */
[----:B------:R-:W-:Y:S01]  /*3f20*/  IABS R14, R17 ;  /* 0x00000011000e7213 */ /* 0x000fe20000000000 */
[----:B------:R-:W-:Y:S01]  /*3f30*/  IMAD.IADD R17, R6, 0x1, -R36 ;  /* 0x0000000106117824 */ /* 0x000fe200078e0a24 */
[----:B------:R-:W-:Y:S01]  /*3f40*/  IABS R15, R19 ;  /* 0x00000013000f7213 */ /* 0x000fe20000000000 */
[----:B------:R-:W-:Y:S01]  /*3f50*/  IMAD.IADD R19, R7, 0x1, -R12 ;  /* 0x0000000107137824 */ /* 0x000fe200078e0a0c */
[----:B------:R-:W-:Y:S01]  /*3f60*/  FSEL R81, R28, -INF , !P2 ;  /* 0xff8000001c517808 */ /* 0x000fe20005000000 */
[----:B------:R-:W-:Y:S01]  /*3f70*/  IMAD.IADD R28, R6, 0x1, -R10 ;  /* 0x00000001061c7824 */ /* 0x000fe200078e0a0a */
[----:B------:R-:W-:Y:S01]  /*3f80*/  FSEL R149, R26, -INF , !P1 ;  /* 0xff8000001a957808 */ /* 0x000fe20004800000 */
[----:B------:R-:W-:Y:S01]  /*3f90*/  IMAD.IADD R26, R6, 0x1, -R11 ;  /* 0x00000001061a7824 */ /* 0x000fe200078e0a0b */
[----:B------:R-:W-:Y:S01]  /*3fa0*/  FSEL R120, R20, -INF , !P1 ;  /* 0xff80000014787808 */ /* 0x000fe20004800000 */
[----:B------:R-:W-:Y:S01]  /*3fb0*/  IMAD.IADD R20, R6, 0x1, -R12 ;  /* 0x0000000106147824 */ /* 0x000fe200078e0a0c */
[----:B------:R-:W-:Y:S01]  /*3fc0*/  FSEL R78, R31, -INF , !P6 ;  /* 0xff8000001f4e7808 */ /* 0x000fe20007000000 */
[----:B------:R-:W-:Y:S01]  /*3fd0*/  IMAD.MOV.U32 R6, RZ, RZ, R0 ;  /* 0x000000ffff067224 */ /* 0x000fe200078e0000 */
[----:B------:R-:W-:Y:S01]  /*3fe0*/  FSEL R59, R52, -INF , !P2 ;  /* 0xff800000343b7808 */ /* 0x000fe20005000000 */
[----:B------:R-:W-:Y:S01]  /*3ff0*/  IMAD.IADD R31, R7, 0x1, -R9 ;  /* 0x00000001071f7824 */ /* 0x000fe200078e0a09 */
[----:B------:R-:W-:Y:S01]  /*4000*/  FSEL R148, R29, -INF , !P2 ;  /* 0xff8000001d947808 */ /* 0x000fe20005000000 */
[----:B------:R-:W-:Y:S01]  /*4010*/  IMAD.MOV.U32 R0, RZ, RZ, R14 ;  /* 0x000000ffff007224 */ /* 0x000fe200078e000e */
[----:B------:R-:W-:Y:S01]  /*4020*/  FSEL R113, R27, -INF , !P2 ;  /* 0xff8000001b717808 */ /* 0x000fe20005000000 */
[----:B------:R-:W-:Y:S01]  /*4030*/  IMAD.IADD R27, R7, 0x1, -R10 ;  /* 0x00000001071b7824 */ /* 0x000fe200078e0a0a */
[----:B------:R-:W-:Y:S01]  /*4040*/  ISETP.GE.AND P2, PT, R9, R96, PT ;  /* 0x000000600900720c */ /* 0x000fe20003f46270 */
[----:B------:R-:W-:Y:S01]  /*4050*/  IMAD.MOV.U32 R9, RZ, RZ, R15 ;  /* 0x000000ffff097224 */ /* 0x000fe200078e000f */
[----:B------:R-:W-:Y:S01]  /*4060*/  FSEL R84, R21, -INF , !P1 ;  /* 0xff80000015547808 */ /* 0x000fe20004800000 */
[C---:B------:R-:W-:Y:S01]  /*4070*/  IMAD.IADD R21, R7.reuse, 0x1, -R11 ;  /* 0x0000000107157824 */ /* 0x040fe200078e0a0b */
[----:B------:R-:W-:Y:S01]  /*4080*/  FSEL R151, R16, -INF , !P0 ;  /* 0xff80000010977808 */ /* 0x000fe20004000000 */
[----:B------:R-:W-:Y:S01]  /*4090*/  IMAD.IADD R16, R7, 0x1, -R36 ;  /* 0x0000000107107824 */ /* 0x000fe200078e0a24 */
[----:B------:R-:W-:-:S02]  /*40a0*/  I2FP.F32.S32 R7, R6 ;  /* 0x0000000600077245 */ /* 0x000fc40000201400 */
[----:B------:R-:W-:Y:S02]  /*40b0*/  I2FP.F32.S32 R6, R0 ;  /* 0x0000000000067245 */ /* 0x000fe40000201400 */
[----:B------:R-:W-:Y:S02]  /*40c0*/  I2FP.F32.S32 R0, R9 ;  /* 0x0000000900007245 */ /* 0x000fe40000201400 */
[-C--:B------:R-:W-:Y:S01]  /*40d0*/  ISETP.GE.AND P5, PT, R12, R96.reuse, PT ;  /* 0x000000600c00720c */ /* 0x080fe20003fa6270 */
[C---:B------:R-:W-:Y:S01]  /*40e0*/  IMAD.IADD R12, R2.reuse, 0x1, -R12 ;  /* 0x00000001020c7824 */ /* 0x040fe200078e0a0c */
[----:B------:R-:W-:Y:S01]  /*40f0*/  ISETP.GE.AND P4, PT, R11, R96, PT ;  /* 0x000000600b00720c */ /* 0x000fe20003f86270 */
[----:B------:R-:W-:Y:S01]  /*4100*/  IMAD.IADD R11, R2, 0x1, -R11 ;  /* 0x00000001020b7824 */ /* 0x000fe200078e0a0b */
[----:B------:R-:W-:Y:S01]  /*4110*/  FSEL R112, R30, -INF , !P6 ;  /* 0xff8000001e707808 */ /* 0x000fe20007000000 */
[----:B------:R-:W-:Y:S01]  /*4120*/  IMAD.IADD R30, R2, 0x1, -R10 ;  /* 0x00000001021e7824 */ /* 0x000fe200078e0a0a */
[----:B------:R-:W-:Y:S01]  /*4130*/  FSEL R173, R18, -INF , !P0 ;  /* 0xff80000012ad7808 */ /* 0x000fe20004000000 */
[----:B------:R-:W-:Y:S01]  /*4140*/  IMAD.IADD R18, R2, 0x1, -R36 ;  /* 0x0000000102127824 */ /* 0x000fe200078e0a24 */
[----:B------:R-:W-:Y:S01]  /*4150*/  FSEL R121, R50, -INF , !P0 ;  /* 0xff80000032797808 */ /* 0x000fe20004000000 */
[-C--:B------:R-:W-:Y:S01]  /*4160*/  FFMA.FTZ R50, R7, -R3.reuse, R93 ;  /* 0x8000000307327223 */ /* 0x080fe2000001005d */
[----:B------:R-:W-:Y:S01]  /*4170*/  FSEL R64, R51, -INF , !P1 ;  /* 0xff80000033407808 */ /* 0x000fe20004800000 */
[-C--:B------:R-:W-:Y:S01]  /*4180*/  FFMA.FTZ R51, R0, -R3.reuse, R133 ;  /* 0x8000000300337223 */ /* 0x080fe20000010085 */
[----:B------:R-:W-:Y:S01]  /*4190*/  IABS R2, R22 ;  /* 0x0000001600027213 */ /* 0x000fe20000000000 */
[----:B------:R-:W-:Y:S01]  /*41a0*/  FFMA.FTZ R52, R6, -R3, R132 ;  /* 0x8000000306347223 */ /* 0x000fe20000010084 */
[----:B------:R-:W-:-:S02]  /*41b0*/  IABS R7, R24 ;  /* 0x0000001800077213 */ /* 0x000fc40000000000 */
[----:B------:R-:W-:Y:S01]  /*41c0*/  IABS R0, R23 ;  /* 0x0000001700007213 */ /* 0x000fe20000000000 */
[----:B------:R-:W-:Y:S01]  /*41d0*/  IMAD.MOV.U32 R9, RZ, RZ, R2 ;  /* 0x000000ffff097224 */ /* 0x000fe200078e0002 */
[----:B------:R-:W-:Y:S01]  /*41e0*/  BAR.SYNC.DEFER_BLOCKING 0x0 ;  /* 0x0000000000007b1d */ /* 0x000fe20000010000 */
[----:B------:R-:W-:Y:S01]  /*41f0*/  ISETP.GE.AND P1, PT, R8, R96, PT ;  /* 0x000000600800720c */ /* 0x000fe20003f26270 */
[----:B------:R-:W-:Y:S01]  /*4200*/  IMAD.MOV.U32 R2, RZ, RZ, R7 ;  /* 0x000000ffff027224 */ /* 0x000fe200078e0007 */
[----:B------:R-:W-:Y:S01]  /*4210*/  IABS R6, R25 ;  /* 0x0000001900067213 */ /* 0x000fe20000000000 */
[----:B------:R-:W-:Y:S01]  /*4220*/  IMAD.MOV.U32 R8, RZ, RZ, R0 ;  /* 0x000000ffff087224 */ /* 0x000fe200078e0000 */
[----:B------:R-:W-:Y:S02]  /*4230*/  IABS R0, R16 ;  /* 0x0000001000007213 */ /* 0x000fe40000000000 */
[----:B------:R-:W-:Y:S02]  /*4240*/  I2FP.F32.S32 R2, R2 ;  /* 0x0000000200027245 */ /* 0x000fe40000201400 */
[----:B------:R-:W-:-:S02]  /*4250*/  I2FP.F32.S32 R6, R6 ;  /* 0x0000000600067245 */ /* 0x000fc40000201400 */
[----:B------:R-:W-:Y:S01]  /*4260*/  I2FP.F32.S32 R0, R0 ;  /* 0x0000000000007245 */ /* 0x000fe20000201400 */
[-C--:B------:R-:W-:Y:S01]  /*4270*/  FFMA.FTZ R37, R2, -R3.reuse, R141 ;  /* 0x8000000302257223 */ /* 0x080fe2000001008d */
[----:B------:R-:W-:Y:S01]  /*4280*/  I2FP.F32.S32 R7, R8 ;  /* 0x0000000800077245 */ /* 0x000fe20000201400 */
[----:B------:R-:W-:Y:S01]  /*4290*/  FFMA.FTZ R38, R6, -R3, R140 ;  /* 0x8000000306267223 */ /* 0x000fe2000001008c */
[----:B------:R-:W-:Y:S02]  /*42a0*/  I2FP.F32.S32 R9, R9 ;  /* 0x0000000900097245 */ /* 0x000fe40000201400 */
[----:B------:R-:W-:Y:S01]  /*42b0*/  FSEL R123, R32, -INF , !P6 ;  /* 0xff800000207b7808 */ /* 0x000fe20007000000 */
[----:B------:R-:W-:Y:S01]  /*42c0*/  FFMA.FTZ R32, R0, -R3, R95 ;  /* 0x8000000300207223 */ /* 0x000fe2000001005f */
[----:B------:R-:W-:Y:S01]  /*42d0*/  IABS R2, R17 ;  /* 0x0000001100027213 */ /* 0x000fe20000000000 */
[-C--:B------:R-:W-:Y:S01]  /*42e0*/  FFMA.FTZ R39, R7, -R3.reuse, R137 ;  /* 0x8000000307277223 */ /* 0x080fe20000010089 */
[----:B------:R-:W-:Y:S01]  /*42f0*/  IABS R0, R18 ;  /* 0x0000001200007213 */ /* 0x000fe20000000000 */
[----:B------:R-:W-:Y:S01]  /*4300*/  FFMA.FTZ R40, R9, -R3, R136 ;  /* 0x8000000309287223 */ /* 0x000fe20000010088 */
[----:B------:R-:W-:-:S02]  /*4310*/  IABS R6, R19 ;  /* 0x0000001300067213 */ /* 0x000fc40000000000 */
[----:B------:R-:W-:Y:S01]  /*4320*/  IABS R7, R20 ;  /* 0x0000001400077213 */ /* 0x000fe20000000000 */
[----:B------:R-:W-:Y:S01]  /*4330*/  IMAD.MOV.U32 R8, RZ, RZ, R0 ;  /* 0x000000ffff087224 */ /* 0x000fe200078e0000 */
[----:B------:R-:W-:Y:S01]  /*4340*/  ISETP.GE.AND P3, PT, R10, R96, PT ;  /* 0x000000600a00720c */ /* 0x000fe20003f66270 */
[----:B------:R-:W-:Y:S01]  /*4350*/  IMAD.MOV.U32 R10, RZ, RZ, R2 ;  /* 0x000000ffff0a7224 */ /* 0x000fe200078e0002 */
[----:B------:R-:W-:Y:S01]  /*4360*/  IABS R9, R12 ;  /* 0x0000000c00097213 */ /* 0x000fe20000000000 */
[----:B------:R-:W-:Y:S01]  /*4370*/  IMAD.MOV.U32 R2, RZ, RZ, R6 ;  /* 0x000000ffff027224 */ /* 0x000fe200078e0006 */
[----:B------:R-:W-:Y:S01]  /*4380*/  I2FP.F32.S32 R8, R8 ;  /* 0x0000000800087245 */ /* 0x000fe20000201400 */
[----:B------:R-:W-:Y:S01]  /*4390*/  IMAD.MOV.U32 R0, RZ, RZ, R7 ;  /* 0x000000ffff007224 */ /* 0x000fe200078e0007 */
[----:B------:R-:W-:Y:S01]  /*43a0*/  I2FP.F32.S32 R10, R10 ;  /* 0x0000000a000a7245 */ /* 0x000fe20000201400 */
[----:B------:R-:W-:Y:S01]  /*43b0*/  IMAD.MOV.U32 R6, RZ, RZ, R9 ;  /* 0x000000ffff067224 */ /* 0x000fe200078e0009 */
[----:B------:R-:W-:Y:S01]  /*43c0*/  I2FP.F32.S32 R7, R2 ;  /* 0x0000000200077245 */ /* 0x000fe20000201400 */
[-C--:B------:R-:W-:Y:S01]  /*43d0*/  FFMA.FTZ R23, R8, -R3.reuse, R79 ;  /* 0x8000000308177223 */ /* 0x080fe2000001004f */
[----:B------:R-:W-:Y:S01]  /*43e0*/  I2FP.F32.S32 R2, R0 ;  /* 0x0000000000027245 */ /* 0x000fe20000201400 */
[-C--:B------:R-:W-:Y:S01]  /*43f0*/  FFMA.FTZ R25, R10, -R3.reuse, R77 ;  /* 0x800000030a197223 */ /* 0x080fe2000001004d */
[----:B------:R-:W-:Y:S01]  /*4400*/  I2FP.F32.S32 R0, R6 ;  /* 0x0000000600007245 */ /* 0x000fe20000201400 */
[----:B------:R-:W-:Y:S01]  /*4410*/  FFMA.FTZ R29, R7, -R3, R134 ;  /* 0x80000003071d7223 */ /* 0x000fe20000010086 */
[----:B------:R-:W-:Y:S01]  /*4420*/  IABS R6, R21 ;  /* 0x0000001500067213 */ /* 0x000fe20000000000 */
[-C--:B------:R-:W-:Y:S01]  /*4430*/  FFMA.FTZ R24, R2, -R3.reuse, R116 ;  /* 0x8000000302187223 */ /* 0x080fe20000010074 */
[----:B------:R-:W-:Y:S01]  /*4440*/  IABS R9, R28 ;  /* 0x0000001c00097213 */ /* 0x000fe20000000000 */
[----:B------:R-:W-:Y:S01]  /*4450*/  FFMA.FTZ R22, R0, -R3, R118 ;  /* 0x8000000300167223 */ /* 0x000fe20000010076 */
        /* <DEDUP_REMOVED lines=8> */
[----:B------:R-:W-:-:S02]  /*44e0*/  I2FP.F32.S32 R7, R0 ;  /* 0x0000000000077245 */ /* 0x000fc40000201400 */
        /* <DEDUP_REMOVED lines=21> */
[----:B------:R-:W-:Y:S02]  /*4640*/  I2FP.F32.S32 R0, R0 ;  /* 0x0000000000007245 */ /* 0x000fe40000201400 */
[----:B------:R-:W-:Y:S01]  /*4650*/  I2FP.F32.S32 R10, R10 ;  /* 0x0000000a000a7245 */ /* 0x000fe20000201400 */
[----:B------:R-:W-:Y:S01]  /*4660*/  FFMA.FTZ R11, R2, -R3, R142 ;  /* 0x80000003020b7223 */ /* 0x000fe2000001008e */
[----:B------:R-:W-:Y:S01]  /*4670*/  IABS R6, R43 ;  /* 0x0000002b00067213 */ /* 0x000fe20000000000 */
[-C--:B------:R-:W-:Y:S01]  /*4680*/  FFMA.FTZ R12, R0, -R3.reuse, R127 ;  /* 0x80000003000c7223 */ /* 0x080fe2000001007f */
[----:B------:R-:W-:Y:S01]  /*4690*/  ISETP.GE.AND P0, PT, R13, R96, PT ;  /* 0x000000600d00720c */ /* 0x000fe20003f06270 */
[----:B------:R-:W-:Y:S01]  /*46a0*/  FFMA.FTZ R13, R7, -R3, R125 ;  /* 0x80000003070d7223 */ /* 0x000fe2000001007d */
        /* <DEDUP_REMOVED lines=10> */
[----:B------:R-:W-:Y:S01]  /*4750*/  ISETP.GE.AND P6, PT, R36, R96, PT ;  /* 0x000000602400720c */ /* 0x000fe20003fc6270 */
[----:B------:R-:W-:Y:S01]  /*4760*/  IMAD.MOV.U32 R6, RZ, RZ, R9 ;  /* 0x000000ffff067224 */ /* 0x000fe200078e0009 */
[----:B------:R-:W-:-:S02]  /*4770*/  I2FP.F32.S32 R7, R2 ;  /* 0x0000000200077245 */ /* 0x000fc40000201400 */
[----:B------:R-:W-:Y:S02]  /*4780*/  I2FP.F32.S32 R2, R0 ;  /* 0x0000000000027245 */ /* 0x000fe40000201400 */
[----:B------:R-:W-:Y:S01]  /*4790*/  I2FP.F32.S32 R0, R6 ;  /* 0x0000000600007245 */ /* 0x000fe20000201400 */
[-C--:B------:R-:W-:Y:S01]  /*47a0*/  FFMA.FTZ R6, R10, -R3.reuse, R143 ;  /* 0x800000030a067223 */ /* 0x080fe2000001008f */
[----:B------:R-:W-:Y:S01]  /*47b0*/  FSEL R97, R50, -INF , !P6 ;  /* 0xff80000032617808 */ /* 0x000fe20007000000 */
[-C--:B------:R-:W-:Y:S01]  /*47c0*/  FFMA.FTZ R7, R7, -R3.reuse, R45 ;  /* 0x8000000307077223 */ /* 0x080fe2000001002d */
[----:B------:R-:W-:Y:S01]  /*47d0*/  FSEL R156, R32, -INF , !P6 ;  /* 0xff800000209c7808 */ /* 0x000fe20007000000 */
[-C--:B------:R-:W-:Y:S01]  /*47e0*/  FFMA.FTZ R2, R2, -R3.reuse, R46 ;  /* 0x8000000302027223 */ /* 0x080fe2000001002e */
[----:B------:R-:W-:Y:S01]  /*47f0*/  FSEL R140, R25, -INF , !P6 ;  /* 0xff800000198c7808 */ /* 0x000fe20007000000 */
[----:B------:R-:W-:Y:S01]  /*4800*/  FFMA.FTZ R0, R0, -R3, R47 ;  /* 0x8000000300007223 */ /* 0x000fe2000001002f */
[----:B------:R-:W-:-:S02]  /*4810*/  FSEL R143, R23, -INF , !P6 ;  /* 0xff800000178f7808 */ /* 0x000fc40007000000 */
[----:B------:R-:W-:Y:S02]  /*4820*/  ISETP.GE.AND P6, PT, R96, 0x41, PT ;  /* 0x000000416000780c */ /* 0x000fe40003fc6270 */
[----:B------:R-:W-:Y:S02]  /*4830*/  I2FP.F32.S32 R8, R8 ;  /* 0x0000000800087245 */ /* 0x000fe40000201400 */
[----:B------:R-:W-:Y:S02]  /*4840*/  FSEL R118, R52, -INF , !P5 ;  /* 0xff80000034767808 */ /* 0x000fe40006800000 */
[----:B------:R-:W-:Y:S01]  /*4850*/  FSEL R157, R29, -INF , !P5 ;  /* 0xff8000001d9d7808 */ /* 0x000fe20006800000 */
[----:B------:R-:W-:Y:S01]  /*4860*/  FFMA.FTZ R8, R8, -R3, R44 ;  /* 0x8000000308087223 */ /* 0x000fe2000001002c */
        /* <DEDUP_REMOVED lines=24> */
[----:B------:R-:W-:Y:S01]  /*49f0*/  LEA.HI.SX32 R6, R203, 0xfffffffe, 0x1a ;  /* 0xfffffffecb067811 */ /* 0x000fe200078fd2ff */
[----:B------:R-:W-:Y:S01]  /*4a00*/  BSSY B0, `(.L_x_1512) ;  /* 0x0000030000007945 */ /* 0x000fe20003800000 */
[----:B------:R-:W-:Y:S02]  /*4a10*/  ISETP.GE.AND P0, PT, R176, UR5, PT ;  /* 0x00000005b0007c0c */ /* 0x000fe4000bf06270 */
[----:B------:R-:W-:Y:S01]  /*4a20*/  SHF.R.S32.HI R8, RZ, 0x1f, R6 ;  /* 0x0000001fff087819 */ /* 0x000fe20000011406 */
[----:B------:R-:W-:Y:S02]  /*4a30*/  IMAD R0, R154, R6, RZ ;  /* 0x000000069a007224 */ /* 0x000fe400078e02ff */
[----:B------:R-:W-:-:S04]  /*4a40*/  IMAD.WIDE.U32 R6, R6, R98, R216 ;  /* 0x0000006206067225 */ /* 0x000fc800078e00d8 */
[----:B------:R-:W-:-:S04]  /*4a50*/  IMAD R8, R8, R98, R0 ;  /* 0x0000006208087224 */ /* 0x000fc800078e0200 */
        /* <DEDUP_REMOVED lines=42> */
.L_x_1513:
[----:B------:R-:W-:Y:S05]  /*4d00*/  BSYNC B0 ;  /* 0x0000000000007941 */ /* 0x000fea0003800000 */
.L_x_1512:
[----:B------:R-:W0:Y:S02]  /*4d10*/  LDGDEPBAR ;  /* 0x00000000000079af */ /* 0x000e240000000000 */
.L_x_1511:
[----:B------:R-:W-:Y:S01]  /*4d20*/  FMNMX.FTZ R0, R57, R58, !PT ;  /* 0x0000003a39007209 */ /* 0x000fe20007810000 */
[----:B------:R-:W-:Y:S01]  /*4d30*/  IMAD.SHL.U32 R2, R90, 0x2, RZ ;  /* 0x000000025a027824 */ /* 0x000fe200078e00ff */
[----:B-1----:R-:W-:Y:S01]  /*4d40*/  FMNMX.FTZ R6, R67, R70, !PT ;  /* 0x0000004643067209 */ /* 0x002fe20007810000 */
[----:B--2---:R-:W-:Y:S01]  /*4d50*/  IMAD.WIDE.U32 R14, R240, -0x2daee0ad, RZ ;  /* 0xd2511f53f00e7825 */ /* 0x004fe200078e00ff */
[----:B------:R-:W-:Y:S01]  /*4d60*/  FMNMX.FTZ R0, R53, R0, !PT ;  /* 0x0000000035007209 */ /* 0x000fe20007810000 */
[----:B------:R-:W-:Y:S01]  /*4d70*/  UIADD3 UR14, UR22, -0x61c88647, URZ ;  /* 0x9e3779b9160e7890 */ /* 0x000fe2000fffe03f */
[----:B------:R-:W-:Y:S01]  /*4d80*/  FMNMX.FTZ R6, R65, R6, !PT ;  /* 0x0000000641067209 */ /* 0x000fe20007810000 */
[----:B------:R-:W-:Y:S01]  /*4d90*/  VIADD R7, R2, 0x1 ;  /* 0x0000000102077836 */ /* 0x000fe20000000000 */
[----:B------:R-:W-:Y:S01]  /*4da0*/  FMNMX.FTZ R0, R56, R0, !PT ;  /* 0x0000000038007209 */ /* 0x000fe20007810000 */
[----:B------:R-:W-:Y:S01]  /*4db0*/  IMAD R238, R238, 0x8, R99 ;  /* 0x00000008eeee7824 */ /* 0x000fe200078e0263 */
[----:B------:R-:W-:Y:S01]  /*4dc0*/  FMNMX.FTZ R6, R66, R6, !PT ;  /* 0x0000000642067209 */ /* 0x000fe20007810000 */
[----:B------:R-:W-:Y:S01]  /*4dd0*/  UIADD3 UR13, UR23, -0x4498517b, URZ ;  /* 0xbb67ae85170d7890 */ /* 0x000fe2000fffe03f */
[----:B------:R-:W-:Y:S01]  /*4de0*/  FMNMX.FTZ R0, R55, R0, !PT ;  /* 0x0000000037007209 */ /* 0x000fe20007810000 */
[----:B------:R-:W-:Y:S01]  /*4df0*/  VIADD R236, R238, 0x4 ;  /* 0x00000004eeec7836 */ /* 0x000fe20000000000 */
[----:B------:R-:W-:Y:S01]  /*4e00*/  FMNMX.FTZ R6, R76, R6, !PT ;  /* 0x000000064c067209 */ /* 0x000fe20007810000 */
[----:B------:R-:W-:Y:S01]  /*4e10*/  IMAD.WIDE.U32 R8, R238, -0x326172a9, RZ ;  /* 0xcd9e8d57ee087825 */ /* 0x000fe200078e00ff */
[----:B------:R-:W-:Y:S01]  /*4e20*/  FMNMX.FTZ R0, R54, R0, !PT ;  /* 0x0000000036007209 */ /* 0x000fe20007810000 */
[----:B------:R-:W-:Y:S01]  /*4e30*/  UIADD3 UR11, UR23, 0x76cf5d0a, URZ ;  /* 0x76cf5d0a170b7890 */ /* 0x000fe2000fffe03f */
[----:B------:R-:W-:Y:S01]  /*4e40*/  LOP3.LUT R12, R15, UR23, R2, 0x96, !PT ;  /* 0x000000170f0c7c12 */ /* 0x000fe2000f8e9602 */
[----:B------:R-:W-:Y:S01]  /*4e50*/  ULDC UR18, c[0x0][0x2ec] ;  /* 0x0000bb0000127ab9 */ /* 0x000fe20000000800 */
        /* <DEDUP_REMOVED lines=9> */
[----:B------:R-:W-:Y:S01]  /*4ef0*/  UIADD3 UR7, UR23, -0x126145ec, URZ ;  /* 0xed9eba1417077890 */ /* 0x000fe2000fffe03f */
[----:B------:R-:W-:Y:S01]  /*4f00*/  LOP3.LUT R7, R15, UR23, R7, 0x96, !PT ;  /* 0x000000170f077c12 */ /* 0x000fe2000f8e9607 */
[----:B------:R-:W-:Y:S01]  /*4f10*/  UIADD3 UR8, UR22, 0x78dde6e4, URZ ;  /* 0x78dde6e416087890 */ /* 0x000fe2000fffe03f */
[----:B------:R-:W-:Y:S01]  /*4f20*/  FMNMX.FTZ R0, R97, R0, !PT ;  /* 0x0000000061007209 */ /* 0x000fe20007810000 */
[----:B------:R-:W-:Y:S01]  /*4f30*/  UIADD3 UR6, UR22, 0x1715609d, URZ ;  /* 0x1715609d16067890 */ /* 0x000fe2000fffe03f */
[----:B------:R-:W-:Y:S01]  /*4f40*/  FMNMX.FTZ R2, R84, R2, !PT ;  /* 0x0000000254027209 */ /* 0x000fe20007810000 */
[----:B------:R-:W-:Y:S01]  /*4f50*/  IMAD.WIDE.U32 R10, R7, -0x326172a9, RZ ;  /* 0xcd9e8d57070a7825 */ /* 0x000fe200078e00ff */
[----:B------:R-:W-:Y:S01]  /*4f60*/  FMNMX.FTZ R0, R118, R0, !PT ;  /* 0x0000000076007209 */ /* 0x000fe20007810000 */
[----:B------:R-:W-:Y:S01]  /*4f70*/  UIADD3 UR5, UR23, -0x56f99767, URZ ;  /* 0xa906689917057890 */ /* 0x000fe2000fffe03f */
[----:B------:R-:W-:Y:S01]  /*4f80*/  LOP3.LUT R212, R212, UR22, RZ, 0x3c, !PT ;  /* 0x00000016d4d47c12 */ /* 0x000fe2000f8e3cff */
[----:B------:R-:W-:Y:S01]  /*4f90*/  IMAD.WIDE.U32 R6, R236, -0x326172a9, RZ ;  /* 0xcd9e8d57ec067825 */ /* 0x000fe200078e00ff */
[----:B------:R-:W-:Y:S01]  /*4fa0*/  FMNMX.FTZ R0, R119, R0, !PT ;  /* 0x0000000077007209 */ /* 0x000fe20007810000 */
[----:B------:R-:W-:Y:S01]  /*4fb0*/  UIADD3 UR16, UR22, -0x4ab325aa, URZ ;  /* 0xb54cda5616107890 */ /* 0x000fe2000fffe03f */
[----:B------:R-:W-:Y:S01]  /*4fc0*/  FMNMX.FTZ R2, R151, R2, !PT ;  /* 0x0000000297027209 */ /* 0x000fe20007810000 */
[----:B------:R-:W-:Y:S01]  /*4fd0*/  UIADD3 UR15, UR23, 0x646e171e, URZ ;  /* 0x646e171e170f7890 */ /* 0x000fe2000fffe03f */
[----:B------:R-:W-:-:S02]  /*4fe0*/  FMNMX.FTZ R0, R146, R0, !PT ;  /* 0x0000000092007209 */ /* 0x000fc40007810000 */
[----:B------:R-:W-:Y:S02]  /*4ff0*/  LOP3.LUT R9, R9, R212, RZ, 0x3c, !PT ;  /* 0x000000d409097212 */ /* 0x000fe400078e3cff */
[----:B------:R-:W-:Y:S02]  /*5000*/  FMNMX.FTZ R0, R147, R0, !PT ;  /* 0x0000000093007209 */ /* 0x000fe40007810000 */
[----:B------:R-:W-:Y:S02]  /*5010*/  FMNMX.FTZ R2, R140, R2, !PT ;  /* 0x000000028c027209 */ /* 0x000fe40007810000 */
[----:B------:R-:W-:Y:S02]  /*5020*/  FMNMX.FTZ R0, R168, R0, !PT ;  /* 0x00000000a8007209 */ /* 0x000fe40007810000 */
[----:B------:R-:W-:Y:S02]  /*5030*/  LOP3.LUT R7, R7, R212, RZ, 0x3c, !PT ;  /* 0x000000d407077212 */ /* 0x000fe400078e3cff */
[----:B------:R-:W-:Y:S01]  /*5040*/  FMNMX.FTZ R101, R169, R0, !PT ;  /* 0x00000000a9657209 */ /* 0x000fe20007810000 */
[----:B------:R-:W-:Y:S01]  /*5050*/  IMAD.IADD R0, R155, 0x1, R153 ;  /* 0x000000019b007824 */ /* 0x000fe200078e0299 */
[----:B------:R-:W-:-:S02]  /*5060*/  LOP3.LUT R16, R13, UR14, R8, 0x96, !PT ;  /* 0x0000000e0d107c12 */ /* 0x000fc4000f8e9608 */
[----:B------:R-:W-:Y:S01]  /*5070*/  LOP3.LUT R15, R11, UR14, R8, 0x96, !PT ;  /* 0x0000000e0b0f7c12 */ /* 0x000fe2000f8e9608 */
[----:B------:R-:W1:Y:S01]  /*5080*/  SHFL.BFLY PT, R17, R101, 0x2, 0x1f ;  /* 0x0c401f0065117f89 */ /* 0x000e6200000e0000 */
[----:B------:R-:W-:Y:S01]  /*5090*/  FMNMX.FTZ R2, R141, R2, !PT ;  /* 0x000000028d027209 */ /* 0x000fe20007810000 */
[----:B------:R-:W-:Y:S01]  /*50a0*/  IMAD.WIDE.U32 R8, R9, -0x2daee0ad, RZ ;  /* 0xd2511f5309087825 */ /* 0x000fe200078e00ff */
[--C-:B------:R-:W-:Y:S02]  /*50b0*/  LOP3.LUT R21, R13, UR14, R6.reuse, 0x96, !PT ;  /* 0x0000000e0d157c12 */ /* 0x100fe4000f8e9606 */
[----:B------:R-:W-:Y:S01]  /*50c0*/  LOP3.LUT R20, R11, UR14, R6, 0x96, !PT ;  /* 0x0000000e0b147c12 */ /* 0x000fe2000f8e9606 */
[----:B------:R-:W-:Y:S01]  /*50d0*/  IMAD.WIDE.U32 R6, R7, -0x2daee0ad, RZ ;  /* 0xd2511f5307067825 */ /* 0x000fe200078e00ff */
[----:B------:R-:W-:Y:S02]  /*50e0*/  FMNMX.FTZ R2, R142, R2, !PT ;  /* 0x000000028e027209 */ /* 0x000fe40007810000 */
[--C-:B------:R-:W-:Y:S01]  /*50f0*/  LOP3.LUT R11, R9, UR13, R14.reuse, 0x96, !PT ;  /* 0x0000000d090b7c12 */ /* 0x100fe2000f8e960e */
[----:B------:R-:W-:Y:S01]  /*5100*/  IMAD.WIDE.U32 R18, R16, -0x2daee0ad, RZ ;  /* 0xd2511f5310127825 */ /* 0x000fe200078e00ff */
[----:B------:R-:W-:-:S02]  /*5110*/  LOP3.LUT R14, R7, UR13, R14, 0x96, !PT ;  /* 0x0000000d070e7c12 */ /* 0x000fc4000f8e960e */
[----:B------:R-:W-:Y:S01]  /*5120*/  FMNMX.FTZ R7, R159, R2, !PT ;  /* 0x000000029f077209 */ /* 0x000fe20007810000 */
[----:B------:R-:W-:Y:S01]  /*5130*/  IMAD.WIDE.U32 R24, R21, -0x2daee0ad, RZ ;  /* 0xd2511f5315187825 */ /* 0x000fe200078e00ff */
[----:B------:R-:W-:Y:S02]  /*5140*/  FMNMX.FTZ R2, R71, R72, !PT ;  /* 0x0000004847027209 */ /* 0x000fe40007810000 */
[----:B------:R-:W-:Y:S01]  /*5150*/  FMNMX.FTZ R7, R160, R7, !PT ;  /* 0x00000007a0077209 */ /* 0x000fe20007810000 */
[----:B------:R-:W-:Y:S01]  /*5160*/  IMAD.WIDE.U32 R26, R20, -0x2daee0ad, RZ ;  /* 0xd2511f53141a7825 */ /* 0x000fe200078e00ff */
[----:B------:R-:W-:Y:S02]  /*5170*/  FMNMX.FTZ R9, R69, R2, !PT ;  /* 0x0000000245097209 */ /* 0x000fe40007810000 */
[----:B------:R-:W-:Y:S01]  /*5180*/  FMNMX.FTZ R2, R161, R7, !PT ;  /* 0x00000007a1027209 */ /* 0x000fe20007810000 */
[----:B------:R-:W-:Y:S01]  /*5190*/  IMAD.WIDE.U32 R62, R11, -0x326172a9, RZ ;  /* 0xcd9e8d570b3e7825 */ /* 0x000fe200078e00ff */
[----:B------:R-:W-:-:S02]  /*51a0*/  LOP3.LUT R22, R19, UR11, R8, 0x96, !PT ;  /* 0x0000000b13167c12 */ /* 0x000fc4000f8e9608 */
[----:B-1----:R-:W-:Y:S01]  /*51b0*/  FMNMX.FTZ R101, R101, R17, !PT ;  /* 0x0000001165657209 */ /* 0x002fe20007810000 */
[----:B------:R-:W-:Y:S01]  /*51c0*/  IMAD.WIDE.U32 R16, R15, -0x2daee0ad, RZ ;  /* 0xd2511f530f107825 */ /* 0x000fe200078e00ff */
[--C-:B------:R-:W-:Y:S02]  /*51d0*/  LOP3.LUT R19, R25, UR11, R6.reuse, 0x96, !PT ;  /* 0x0000000b19137c12 */ /* 0x100fe4000f8e9606 */
[----:B------:R-:W-:Y:S01]  /*51e0*/  LOP3.LUT R98, R27, UR11, R6, 0x96, !PT ;  /* 0x0000000b1b627c12 */ /* 0x000fe2000f8e9606 */
[----:B------:R-:W1:Y:S01]  /*51f0*/  SHFL.BFLY PT, R13, R101, 0x1, 0x1f ;  /* 0x0c201f00650d7f89 */ /* 0x000e6200000e0000 */
[----:B------:R-:W-:Y:S01]  /*5200*/  LOP3.LUT R150, R17, UR11, R8, 0x96, !PT ;  /* 0x0000000b11967c12 */ /* 0x000fe2000f8e9608 */
[----:B------:R-:W-:Y:S01]  /*5210*/  IMAD.WIDE.U32 R60, R14, -0x326172a9, RZ ;  /* 0xcd9e8d570e3c7825 */ /* 0x000fe200078e00ff */
        /* <DEDUP_REMOVED lines=8> */
[----:B------:R-:W-:-:S02]  /*52a0*/  FMNMX.FTZ R2, R113, R2, !PT ;  /* 0x0000000271027209 */ /* 0x000fc40007810000 */
[----:B------:R-:W-:Y:S02]  /*52b0*/  FMNMX.FTZ R7, R122, R7, !PT ;  /* 0x000000077a077209 */ /* 0x000fe40007810000 */
[----:B------:R-:W-:Y:S02]  /*52c0*/  FMNMX.FTZ R2, R120, R2, !PT ;  /* 0x0000000278027209 */ /* 0x000fe40007810000 */
[----:B------:R-:W-:Y:S02]  /*52d0*/  LOP3.LUT R11, R63, UR12, R12, 0x96, !PT ;  /* 0x0000000c3f0b7c12 */ /* 0x000fe4000f8e960c */
[----:B-1----:R-:W-:Y:S02]  /*52e0*/  FMNMX.FTZ R101, R101, R13, !PT ;  /* 0x0000000d65657209 */ /* 0x002fe40007810000 */
[----:B------:R-:W-:Y:S02]  /*52f0*/  FMNMX.FTZ R2, R152, R2, !PT ;  /* 0x0000000298027209 */ /* 0x000fe40007810000 */
[C---:B------:R-:W-:Y:S01]  /*5300*/  FSETP.NEU.FTZ.AND P0, PT, R101.reuse, -INF , PT ;  /* 0xff8000006500780b */ /* 0x040fe20003f1d000 */
[----:B------:R-:W-:Y:S01]  /*5310*/  FMUL.FTZ R6, R101, UR18 ;  /* 0x0000001265067c20 */ /* 0x000fe20008410000 */
[----:B------:R-:W-:-:S02]  /*5320*/  FMNMX.FTZ R2, R143, R2, !PT ;  /* 0x000000028f027209 */ /* 0x000fc40007810000 */
[----:B------:R-:W-:Y:S02]  /*5330*/  LOP3.LUT R9, R63, UR12, R10, 0x96, !PT ;  /* 0x0000000c3f097c12 */ /* 0x000fe4000f8e960a */
[----:B------:R-:W-:Y:S02]  /*5340*/  FMNMX.FTZ R2, R144, R2, !PT ;  /* 0x0000000290027209 */ /* 0x000fe40007810000 */
[----:B------:R-:W-:Y:S01]  /*5350*/  FSEL R20, R6, RZ, P0 ;  /* 0x000000ff06147208 */ /* 0x000fe20000000000 */
[----:B------:R-:W-:Y:S01]  /*5360*/  IMAD.WIDE.U32 R116, R9, -0x2daee0ad, RZ ;  /* 0xd2511f5309747825 */ /* 0x000fe200078e00ff */
[----:B------:R-:W-:Y:S02]  /*5370*/  FMNMX.FTZ R6, R123, R7, !PT ;  /* 0x000000077b067209 */ /* 0x000fe40007810000 */
[----:B------:R-:W-:Y:S01]  /*5380*/  FMNMX.FTZ R2, R145, R2, !PT ;  /* 0x0000000291027209 */ /* 0x000fe20007810000 */
[----:B------:R-:W-:Y:S01]  /*5390*/  FFMA.FTZ R7, R57, UR18, -R20 ;  /* 0x0000001239077c23 */ /* 0x000fe20008010814 */
[----:B------:R-:W-:-:S02]  /*53a0*/  FMNMX.FTZ R6, R148, R6, !PT ;  /* 0x0000000694067209 */ /* 0x000fc40007810000 */
[----:B------:R-:W-:Y:S01]  /*53b0*/  FMNMX.FTZ R2, R163, R2, !PT ;  /* 0x00000002a3027209 */ /* 0x000fe20007810000 */
[----:B------:R1:W-:Y:S01]  /*53c0*/  MUFU.EX2 R249, R7 ;  /* 0x0000000700f97308 */ /* 0x0003e20000000800 */
[----:B------:R-:W-:Y:S01]  /*53d0*/  LOP3.LUT R23, R61, UR12, R10, 0x96, !PT ;  /* 0x0000000c3d177c12 */ /* 0x000fe2000f8e960a */
[----:B------:R-:W-:Y:S01]  /*53e0*/  IMAD.WIDE.U32 R10, R11, -0x2daee0ad, RZ ;  /* 0xd2511f530b0a7825 */ /* 0x000fe200078e00ff */
[----:B------:R-:W-:Y:S02]  /*53f0*/  FMNMX.FTZ R2, R164, R2, !PT ;  /* 0x00000002a4027209 */ /* 0x000fe40007810000 */
[----:B------:R-:W-:Y:S01]  /*5400*/  LOP3.LUT R15, R61, UR12, R12, 0x96, !PT ;  /* 0x0000000c3d0f7c12 */ /* 0x000fe2000f8e960c */
[----:B------:R-:W-:Y:S01]  /*5410*/  IMAD.WIDE.U32 R12, R22, -0x326172a9, RZ ;  /* 0xcd9e8d57160c7825 */ /* 0x000fe200078e00ff */
[----:B------:R-:W-:Y:S02]  /*5420*/  FMNMX.FTZ R2, R166, R2, !PT ;  /* 0x00000002a6027209 */ /* 0x000fe40007810000 */
[----:B------:R-:W-:Y:S01]  /*5430*/  LOP3.LUT R14, R11, UR9, R18, 0x96, !PT ;  /* 0x000000090b0e7c12 */ /* 0x000fe2000f8e9612 */
[----:B------:R-:W-:Y:S01]  /*5440*/  IMAD.WIDE.U32 R18, R19, -0x326172a9, RZ ;  /* 0xcd9e8d5713127825 */ /* 0x000fe200078e00ff */
[----:B------:R-:W-:-:S02]  /*5450*/  FMNMX.FTZ R2, R167, R2, !PT ;  /* 0x00000002a7027209 */ /* 0x000fc40007810000 */
[----:B--2---:R-:W-:Y:S01]  /*5460*/  FMNMX.FTZ R99, R8, R99, !PT ;  /* 0x0000006308637209 */ /* 0x004fe20007810000 */
[----:B------:R-:W-:Y:S01]  /*5470*/  FFMA.FTZ R8, R56, UR18, -R20 ;  /* 0x0000001238087c23 */ /* 0x000fe20008010814 */
[----:B------:R-:W-:Y:S01]  /*5480*/  LOP3.LUT R61, R117, UR9, R16, 0x96, !PT ;  /* 0x00000009753d7c12 */ /* 0x000fe2000f8e9610 */
[----:B------:R-:W2:Y:S01]  /*5490*/  SHFL.BFLY PT, R22, R2, 0x2, 0x1f ;  /* 0x0c401f0002167f89 */ /* 0x000ea200000e0000 */
[----:B-1----:R-:W-:Y:S01]  /*54a0*/  FMNMX.FTZ R7, R149, R6, !PT ;  /* 0x0000000695077209 */ /* 0x002fe20007810000 */
[----:B------:R-:W-:Y:S01]  /*54b0*/  FFMA.FTZ R6, R58, UR18, -R20 ;  /* 0x000000123a067c23 */ /* 0x000fe20008010814 */
[----:B------:R1:W-:Y:S01]  /*54c0*/  MUFU.EX2 R246, R8 ;  /* 0x0000000800f67308 */ /* 0x0003e20000000800 */
[----:B------:R-:W3:Y:S01]  /*54d0*/  SHFL.BFLY PT, R21, R99, 0x1, 0x1f ;  /* 0x0c201f0063157f89 */ /* 0x000ee200000e0000 */
[----:B------:R-:W-:Y:S01]  /*54e0*/  FMNMX.FTZ R7, R173, R7, !PT ;  /* 0x00000007ad077209 */ /* 0x000fe20007810000 */
[----:B------:R-:W-:Y:S01]  /*54f0*/  IMAD.WIDE.U32 R102, R23, -0x2daee0ad, RZ ;  /* 0xd2511f5317667825 */ /* 0x000fe200078e00ff */
[----:B------:R-:W-:-:S02]  /*5500*/  LOP3.LUT R16, R13, UR10, R62, 0x96, !PT ;  /* 0x0000000a0d107c12 */ /* 0x000fc4000f8e963e */
[----:B------:R-:W-:Y:S02]  /*5510*/  FMNMX.FTZ R9, R156, R7, !PT ;  /* 0x000000079c097209 */ /* 0x000fe40007810000 */
[----:B------:R4:W-:Y:S01]  /*5520*/  MUFU.EX2 R248, R6 ;  /* 0x0000000600f87308 */ /* 0x0009e20000000800 */
[----:B------:R-:W-:Y:S01]  /*5530*/  IMAD.WIDE.U32 R16, R16, -0x2daee0ad, RZ ;  /* 0xd2511f5310107825 */ /* 0x000fe200078e00ff */
[----:B------:R-:W-:Y:S02]  /*5540*/  FMNMX.FTZ R9, R157, R9, !PT ;  /* 0x000000099d097209 */ /* 0x000fe40007810000 */
[----:B------:R-:W-:Y:S02]  /*5550*/  LOP3.LUT R27, R103, UR9, R26, 0x96, !PT ;  /* 0x00000009671b7c12 */ /* 0x000fe4000f8e961a */
[----:B------:R-:W-:Y:S02]  /*5560*/  FMNMX.FTZ R9, R158, R9, !PT ;  /* 0x000000099e097209 */ /* 0x000fe40007810000 */
[----:B------:R-:W-:Y:S01]  /*5570*/  LOP3.LUT R17, R17, UR7, R10, 0x96, !PT ;  /* 0x0000000711117c12 */ /* 0x000fe2000f8e960a */
[----:B------:R-:W-:Y:S01]  /*5580*/  FFMA.FTZ R10, R55, UR18, -R20 ;  /* 0x00000012370a7c23 */ /* 0x000fe20008010814 */
[----:B-1----:R-:W-:-:S02]  /*5590*/  LOP3.LUT R8, R19, UR10, R60, 0x96, !PT ;  /* 0x0000000a13087c12 */ /* 0x002fc4000f8e963c */
[----:B------:R-:W-:Y:S01]  /*55a0*/  LEA R189, R0, UR4, 0x1 ;  /* 0x0000000400bd7c11 */ /* 0x000fe2000f8e08ff */
[----:B------:R1:W-:Y:S01]  /*55b0*/  MUFU.EX2 R247, R10 ;  /* 0x0000000a00f77308 */ /* 0x0003e20000000800 */
[----:B--2---:R-:W-:Y:S01]  /*55c0*/  FMNMX.FTZ R2, R2, R22, !PT ;  /* 0x0000001602027209 */ /* 0x004fe20007810000 */
[----:B------:R-:W-:-:S04]  /*55d0*/  IMAD.WIDE.U32 R22, R17, -0x326172a9, RZ ;  /* 0xcd9e8d5711167825 */ /* 0x000fc800078e00ff */
[----:B----4-:R-:W-:Y:S01]  /*55e0*/  FFMA.FTZ R6, R53, UR18, -R20 ;  /* 0x0000001235067c23 */ /* 0x010fe20008010814 */
[----:B---3--:R-:W-:Y:S01]  /*55f0*/  FMNMX.FTZ R99, R99, R21, !PT ;  /* 0x0000001563637209 */ /* 0x008fe20007810000 */
[--C-:B------:R-:W-:Y:S01]  /*5600*/  IMAD R190, R5, 0x2, R189.reuse ;  /* 0x0000000205be7824 */ /* 0x100fe200078e02bd */
[----:B------:R-:W2:Y:S01]  /*5610*/  SHFL.BFLY PT, R21, R2, 0x1, 0x1f ;  /* 0x0c201f0002157f89 */ /* 0x000ea200000e0000 */
[----:B------:R3:W-:Y:S01]  /*5620*/  MUFU.EX2 R244, R6 ;  /* 0x0000000600f47308 */ /* 0x0007e20000000800 */
[----:B------:R-:W-:Y:S01]  /*5630*/  FSETP.NEU.FTZ.AND P0, PT, R99, -INF , PT ;  /* 0xff8000006300780b */ /* 0x000fe20003f1d000 */
[C---:B------:R-:W-:Y:S01]  /*5640*/  IMAD R192, R4.reuse, 0x2, R189 ;  /* 0x0000000204c07824 */ /* 0x040fe200078e02bd */
[----:B------:R-:W-:Y:S01]  /*5650*/  LDSM.16.MT88.4 R28, [R189+0x6000] ;  /* 0x00600000bd1c783b */ /* 0x000fe20000004200 */
[----:B------:R-:W-:-:S03]  /*5660*/  IMAD R191, R4, 0x2, R190 ;  /* 0x0000000204bf7824 */ /* 0x000fc600078e02be */
[----:B------:R-:W-:Y:S01]  /*5670*/  LDSM.16.MT88.4 R32, [R192+0x6000] ;  /* 0x00600000c020783b */ /* 0x000fe20000004200 */
[----:B-1----:R-:W-:-:S03]  /*5680*/  FFMA.FTZ R10, R54, UR18, -R20 ;  /* 0x00000012360a7c23 */ /* 0x002fc60008010814 */
[----:B------:R-:W-:Y:S01]  /*5690*/  LDSM.16.MT88.4 R40, [R190+0x6000] ;  /* 0x00600000be28783b */ /* 0x000fe20000004200 */
[----:B------:R1:W-:Y:S03]  /*56a0*/  MUFU.EX2 R241, R10 ;  /* 0x0000000a00f17308 */ /* 0x0003e60000000800 */
[----:B------:R-:W-:Y:S01]  /*56b0*/  LDSM.16.MT88.4 R44, [R191+0x6000] ;  /* 0x00600000bf2c783b */ /* 0x000fe20000004200 */
[----:B---3--:R-:W-:-:S03]  /*56c0*/  IMAD.WIDE.U32 R6, R15, -0x2daee0ad, RZ ;  /* 0xd2511f530f067825 */ /* 0x008fc600078e00ff */
[----:B------:R-:W-:Y:S01]  /*56d0*/  LDSM.16.MT88.4 R48, [R189+0x6800] ;  /* 0x00680000bd30783b */ /* 0x000fe20000004200 */
[----:B------:R-:W-:Y:S01]  /*56e0*/  IMAD.WIDE.U32 R14, R14, -0x326172a9, RZ ;  /* 0xcd9e8d570e0e7825 */ /* 0x000fe200078e00ff */
[----:B------:R-:W-:Y:S02]  /*56f0*/  LOP3.LUT R11, R7, UR9, R24, 0x96, !PT ;  /* 0x00000009070b7c12 */ /* 0x000fe4000f8e9618 */
[----:B------:R-:W-:Y:S01]  /*5700*/  LDSM.16.MT88.4 R36, [R192+0x6800] ;  /* 0x00680000c024783b */ /* 0x000fe20000004200 */
[----:B------:R-:W-:Y:S01]  /*5710*/  FMNMX.FTZ R7, R171, R9, !PT ;  /* 0x00000009ab077209 */ /* 0x000fe20007810000 */
[----:B------:R-:W-:Y:S01]  /*5720*/  IMAD.WIDE.U32 R8, R8, -0x2daee0ad, RZ ;  /* 0xd2511f5308087825 */ /* 0x000fe200078e00ff */
[----:B------:R-:W-:Y:S01]  /*5730*/  LOP3.LUT R12, R15, UR8, R12, 0x96, !PT ;  /* 0x000000080f0c7c12 */ /* 0x000fe2000f8e960c */
[----:B------:R-:W-:Y:S01]  /*5740*/  LDSM.16.MT88.4 R52, [R190+0x6800] ;  /* 0x00680000be34783b */ /* 0x000fe20000004200 */
[----:B------:R-:W-:Y:S02]  /*5750*/  FMNMX.FTZ R7, R174, R7, !PT ;  /* 0x00000007ae077209 */ /* 0x000fe40007810000 */
[----:B------:R-:W-:Y:S01]  /*5760*/  LOP3.LUT R13, R9, UR7, R6, 0x96, !PT ;  /* 0x00000007090d7c12 */ /* 0x000fe2000f8e9606 */
[----:B-1----:R-:W-:Y:S01]  /*5770*/  FFMA.FTZ R10, R59, UR18, -R20 ;  /* 0x000000123b0a7c23 */ /* 0x002fe20008010814 */
[----:B------:R-:W-:Y:S01]  /*5780*/  FMNMX.FTZ R9, R170, R7, !PT ;  /* 0x00000007aa097209 */ /* 0x000fe20007810000 */
[----:B------:R-:W-:Y:S01]  /*5790*/  IMAD.WIDE.U32 R6, R11, -0x326172a9, RZ ;  /* 0xcd9e8d570b067825 */ /* 0x000fe200078e00ff */
[----:B------:R-:W-:Y:S01]  /*57a0*/  LOP3.LUT R14, R23, UR6, R14, 0x96, !PT ;  /* 0x00000006170e7c12 */ /* 0x000fe2000f8e960e */
[----:B------:R1:W-:Y:S01]  /*57b0*/  MUFU.EX2 R239, R10 ;  /* 0x0000000a00ef7308 */ /* 0x0003e20000000800 */
[----:B------:R-:W-:Y:S01]  /*57c0*/  FMNMX.FTZ R9, R172, R9, !PT ;  /* 0x00000009ac097209 */ /* 0x000fe20007810000 */
[----:B------:R-:W-:Y:S01]  /*57d0*/  LDSM.16.MT88.4 R56, [R191+0x6800] ;  /* 0x00680000bf38783b */ /* 0x000fe20000004200 */
[----:B------:R-:W-:Y:S01]  /*57e0*/  LOP3.LUT R18, R7, UR8, R18, 0x96, !PT ;  /* 0x0000000807127c12 */ /* 0x000fe2000f8e9612 */
[----:B------:R-:W-:Y:S01]  /*57f0*/  FMUL.FTZ R7, R99, UR18 ;  /* 0x0000001263077c20 */ /* 0x000fe20008410000 */
[----:B--2---:R-:W-:Y:S01]  /*5800*/  FMNMX.FTZ R2, R2, R21, !PT ;  /* 0x0000001502027209 */ /* 0x004fe20007810000 */
[----:B------:R-:W2:Y:S01]  /*5810*/  SHFL.BFLY PT, R100, R9, 0x2, 0x1f ;  /* 0x0c401f0009647f89 */ /* 0x000ea200000e0000 */
[----:B------:R-:W-:-:S02]  /*5820*/  IMAD.WIDE.U32 R24, R14, -0x2daee0ad, RZ ;  /* 0xd2511f530e187825 */ /* 0x000fc400078e00ff */
[----:B------:R-:W-:Y:S02]  /*5830*/  FSEL R7, R7, RZ, P0 ;  /* 0x000000ff07077208 */ /* 0x000fe40000000000 */
[----:B------:R-:W-:Y:S01]  /*5840*/  IMAD.WIDE.U32 R18, R18, -0x2daee0ad, RZ ;  /* 0xd2511f5312127825 */ /* 0x000fe200078e00ff */
[----:B------:R-:W-:-:S03]  /*5850*/  FSETP.NEU.FTZ.AND P0, PT, R2, -INF , PT ;  /* 0xff8000000200780b */ /* 0x000fc60003f1d000 */
[----:B------:R-:W-:Y:S01]  /*5860*/  FFMA.FTZ R15, R67, UR18, -R7 ;  /* 0x00000012430f7c23 */ /* 0x000fe20008010807 */
[----:B------:R-:W-:Y:S01]  /*5870*/  LOP3.LUT R8, R19, UR5, R8, 0x96, !PT ;  /* 0x0000000513087c12 */ /* 0x000fe2000f8e9608 */
[----:B-1----:R-:W-:Y:S02]  /*5880*/  FFMA.FTZ R10, R64, UR18, -R20 ;  /* 0x00000012400a7c23 */ /* 0x002fe40008010814 */
[----:B------:R1:W-:Y:S08]  /*5890*/  MUFU.EX2 R235, R15 ;  /* 0x0000000f00eb7308 */ /* 0x0003f00000000800 */
[----:B------:R3:W-:Y:S01]  /*58a0*/  MUFU.EX2 R237, R10 ;  /* 0x0000000a00ed7308 */ /* 0x0007e20000000800 */
[----:B--2---:R-:W-:Y:S01]  /*58b0*/  FMNMX.FTZ R100, R9, R100, !PT ;  /* 0x0000006409647209 */ /* 0x004fe20007810000 */
[----:B------:R-:W-:-:S04]  /*58c0*/  IMAD.WIDE.U32 R8, R8, -0x326172a9, RZ ;  /* 0xcd9e8d5708087825 */ /* 0x000fc800078e00ff */
[----:B-1----:R-:W1:Y:S01]  /*58d0*/  SHFL.BFLY PT, R15, R100, 0x1, 0x1f ;  /* 0x0c201f00640f7f89 */ /* 0x002e6200000e0000 */
[----:B------:R-:W-:Y:S01]  /*58e0*/  LOP3.LUT R14, R8, 0xff, RZ, 0xc0, !PT ;  /* 0x000000ff080e7812 */ /* 0x000fe200078ec0ff */
[----:B---3--:R-:W-:-:S04]  /*58f0*/  IMAD.WIDE.U32 R10, R13, -0x326172a9, RZ ;  /* 0xcd9e8d570d0a7825 */ /* 0x008fc800078e00ff */
[----:B------:R-:W-:Y:S01]  /*5900*/  IMAD.WIDE.U32 R12, R12, -0x2daee0ad, RZ ;  /* 0xd2511f530c0c7825 */ /* 0x000fe200078e00ff */
[----:B------:R-:W-:-:S03]  /*5910*/  LOP3.LUT R17, R11, UR6, R6, 0x96, !PT ;  /* 0x000000060b117c12 */ /* 0x000fc6000f8e9606 */
[--C-:B------:R-:W-:Y:S01]  /*5920*/  FFMA.FTZ R6, R70, UR18, -R7.reuse ;  /* 0x0000001246067c23 */ /* 0x100fe20008010807 */
[----:B------:R-:W-:Y:S01]  /*5930*/  LOP3.LUT R10, R9, UR16, R10, 0x96, !PT ;  /* 0x00000010090a7c12 */ /* 0x000fe2000f8e960a */
[----:B------:R-:W-:Y:S01]  /*5940*/  FFMA.FTZ R11, R66, UR18, -R7 ;  /* 0x00000012420b7c23 */ /* 0x000fe20008010807 */
[----:B------:R-:W-:Y:S01]  /*5950*/  LOP3.LUT R26, R25, UR15, R12, 0x96, !PT ;  /* 0x0000000f191a7c12 */ /* 0x000fe2000f8e960c */
[----:B------:R2:W-:Y:S01]  /*5960*/  MUFU.EX2 R233, R6 ;  /* 0x0000000600e97308 */ /* 0x0005e20000000800 */
[----:B------:R-:W-:Y:S02]  /*5970*/  LOP3.LUT R9, R8, 0xffff, RZ, 0xc0, !PT ;  /* 0x0000ffff08097812 */ /* 0x000fe400078ec0ff */
[----:B------:R-:W-:Y:S02]  /*5980*/  SHF.R.U32.HI R12, RZ, 0x10, R8 ;  /* 0x00000010ff0c7819 */ /* 0x000fe40000011608 */
[----:B------:R-:W-:Y:S01]  /*5990*/  LOP3.LUT R23, R13, UR5, R16, 0x96, !PT ;  /* 0x000000050d177c12 */ /* 0x000fe2000f8e9610 */
[----:B------:R-:W-:Y:S01]  /*59a0*/  IMAD.WIDE.U32 R16, R17, -0x2daee0ad, RZ ;  /* 0xd2511f5311107825 */ /* 0x000fe200078e00ff */
[----:B------:R-:W-:Y:S01]  /*59b0*/  SHF.R.U32.HI R13, RZ, 0x8, R9 ;  /* 0x00000008ff0d7819 */ /* 0x000fe20000011609 */
[----:B------:R3:W-:Y:S01]  /*59c0*/  MUFU.EX2 R234, R11 ;  /* 0x0000000b00ea7308 */ /* 0x0007e20000000800 */
[----:B------:R-:W-:-:S02]  /*59d0*/  LOP3.LUT R9, R12, 0xff, RZ, 0xc0, !PT ;  /* 0x000000ff0c097812 */ /* 0x000fc400078ec0ff */
[----:B-1----:R-:W-:Y:S01]  /*59e0*/  FMNMX.FTZ R100, R100, R15, !PT ;  /* 0x0000000f64647209 */ /* 0x002fe20007810000 */
[----:B------:R-:W-:Y:S01]  /*59f0*/  IMAD.U32 R15, RZ, RZ, UR17 ;  /* 0x00000011ff0f7e24 */ /* 0x000fe2000f8e00ff */
[----:B------:R-:W-:Y:S02]  /*5a00*/  PRMT R13, R14, 0x5410, R13 ;  /* 0x000054100e0d7816 */ /* 0x000fe4000000000d */
[----:B------:R-:W-:Y:S01]  /*5a10*/  LOP3.LUT R21, R17, UR15, R18, 0x96, !PT ;  /* 0x0000000f11157c12 */ /* 0x000fe2000f8e9612 */
[----:B--2---:R-:W-:Y:S01]  /*5a20*/  FFMA.FTZ R6, R65, UR18, -R7 ;  /* 0x0000001241067c23 */ /* 0x004fe20008010807 */
[----:B------:R-:W-:Y:S02]  /*5a30*/  LEA R0, R15, UR17, 0x10 ;  /* 0x000000110f007c11 */ /* 0x000fe4000f8e80ff */
[----:B------:R-:W-:Y:S01]  /*5a40*/  LOP3.LUT R17, R16, 0xffff, RZ, 0xc0, !PT ;  /* 0x0000ffff10117812 */ /* 0x000fe200078ec0ff */
[----:B------:R1:W2:Y:S02]  /*5a50*/  MUFU.EX2 R232, R6 ;  /* 0x0000000600e87308 */ /* 0x0002a40000000800 */
[----:B------:R-:W-:-:S02]  /*5a60*/  HSET2.LE.AND R4, R13, R0, PT ;  /* 0x000000000d047233 */ /* 0x000fc40003803000 */
[----:B---3--:R-:W-:-:S04]  /*5a70*/  SHF.R.U32.HI R11, RZ, 0x18, R8 ;  /* 0x00000018ff0b7819 */ /* 0x008fc80000011608 */
[----:B------:R-:W-:Y:S02]  /*5a80*/  PRMT R12, R9, 0x5410, R11 ;  /* 0x00005410090c7816 */ /* 0x000fe4000000000b */
[----:B------:R-:W-:Y:S01]  /*5a90*/  LOP3.LUT R11, R10, 0xff, RZ, 0xc0, !PT ;  /* 0x000000ff0a0b7812 */ /* 0x000fe200078ec0ff */
[----:B-1----:R-:W-:-:S05]  /*5aa0*/  FMUL.FTZ R6, R2, UR18 ;  /* 0x0000001202067c20 */ /* 0x002fca0008410000 */
[----:B------:R-:W-:Y:S02]  /*5ab0*/  FSEL R6, R6, RZ, P0 ;  /* 0x000000ff06067208 */ /* 0x000fe40000000000 */
[----:B------:R-:W-:-:S03]  /*5ac0*/  FSETP.NEU.FTZ.AND P0, PT, R100, -INF , PT ;  /* 0xff8000006400780b */ /* 0x000fc60003f1d000 */
[--C-:B------:R-:W-:Y:S01]  /*5ad0*/  FFMA.FTZ R8, R71, UR18, -R6.reuse ;  /* 0x0000001247087c23 */ /* 0x100fe20008010806 */
[----:B------:R-:W-:-:S03]  /*5ae0*/  FFMA.FTZ R9, R69, UR18, -R6 ;  /* 0x0000001245097c23 */ /* 0x000fc60008010806 */
[----:B------:R1:W-:Y:S08]  /*5af0*/  MUFU.EX2 R227, R8 ;  /* 0x0000000800e37308 */ /* 0x0003f00000000800 */
[----:B------:R3:W-:Y:S01]  /*5b00*/  MUFU.EX2 R230, R9 ;  /* 0x0000000900e67308 */ /* 0x0007e20000000800 */
[----:B-1----:R-:W-:-:S04]  /*5b10*/  LOP3.LUT R8, R10, 0xffff, RZ, 0xc0, !PT ;  /* 0x0000ffff0a087812 */ /* 0x002fc800078ec0ff */
[----:B------:R-:W-:Y:S01]  /*5b20*/  SHF.R.U32.HI R8, RZ, 0x8, R8 ;  /* 0x00000008ff087819 */ /* 0x000fe20000011608 */
[----:B---3--:R-:W-:-:S03]  /*5b30*/  FFMA.FTZ R9, R68, UR18, -R6 ;  /* 0x0000001244097c23 */ /* 0x008fc60008010806 */
[----:B------:R-:W-:Y:S01]  /*5b40*/  PRMT R14, R11, 0x5410, R8 ;  /* 0x000054100b0e7816 */ /* 0x000fe20000000008 */
[----:B------:R-:W-:Y:S01]  /*5b50*/  FFMA.FTZ R11, R72, UR18, -R6 ;  /* 0x00000012480b7c23 */ /* 0x000fe20008010806 */
[--C-:B------:R-:W-:Y:S01]  /*5b60*/  SHF.R.U32.HI R8, RZ, 0x10, R10.reuse ;  /* 0x00000010ff087819 */ /* 0x100fe2000001160a */
[----:B------:R1:W3:Y:S01]  /*5b70*/  MUFU.EX2 R231, R9 ;  /* 0x0000000900e77308 */ /* 0x0002e20000000800 */
[----:B------:R-:W-:Y:S02]  /*5b80*/  SHF.R.U32.HI R10, RZ, 0x18, R10 ;  /* 0x00000018ff0a7819 */ /* 0x000fe4000001160a */
[----:B------:R-:W-:-:S05]  /*5b90*/  LOP3.LUT R8, R8, 0xff, RZ, 0xc0, !PT ;  /* 0x000000ff08087812 */ /* 0x000fca00078ec0ff */
[----:B------:R4:W5:Y:S01]  /*5ba0*/  MUFU.EX2 R225, R11 ;  /* 0x0000000b00e17308 */ /* 0x0009620000000800 */
[----:B-1----:R-:W-:-:S05]  /*5bb0*/  FMUL.FTZ R9, R100, UR18 ;  /* 0x0000001264097c20 */ /* 0x002fca0008410000 */
[----:B------:R-:W-:Y:S02]  /*5bc0*/  FSEL R5, R9, RZ, P0 ;  /* 0x000000ff09057208 */ /* 0x000fe40000000000 */
[----:B------:R-:W-:Y:S02]  /*5bd0*/  PRMT R9, R8, 0x5410, R10 ;  /* 0x0000541008097816 */ /* 0x000fe4000000000a */
[----:B--2---:R-:W-:Y:S01]  /*5be0*/  F2FP.BF16.F32.PACK_AB R10, R234, R232 ;  /* 0x000000e8ea0a723e */ /* 0x004fe200000010ff */
[--C-:B------:R-:W-:Y:S01]  /*5bf0*/  FFMA.FTZ R8, R74, UR18, -R5.reuse ;  /* 0x000000124a087c23 */ /* 0x100fe20008010805 */
[--C-:B----4-:R-:W-:Y:S01]  /*5c00*/  HSET2.LE.AND R11, R12, R0.reuse, PT ;  /* 0x000000000c0b7233 */ /* 0x110fe20003803000 */
[----:B------:R-:W-:Y:S01]  /*5c10*/  IMAD.WIDE.U32 R12, R23, -0x326172a9, RZ ;  /* 0xcd9e8d57170c7825 */ /* 0x000fe200078e00ff */
[----:B------:R-:W-:Y:S01]  /*5c20*/  LOP3.LUT R10, R4, R10, RZ, 0xc0, !PT ;  /* 0x0000000a040a7212 */ /* 0x000fe200078ec0ff */
[----:B------:R3:W-:Y:S02]  /*5c30*/  MUFU.EX2 R224, R8 ;  /* 0x0000000800e07308 */ /* 0x0007e40000000800 */
[--C-:B------:R-:W-:Y:S01]  /*5c40*/  FFMA.FTZ R4, R80, UR18, -R5.reuse ;  /* 0x0000001250047c23 */ /* 0x100fe20008010805 */
[----:B------:R-:W-:Y:S01]  /*5c50*/  HSET2.LE.AND R9, R9, R0, PT ;  /* 0x0000000009097233 */ /* 0x000fe20003803000 */
[----:B------:R-:W-:Y:S01]  /*5c60*/  FFMA.FTZ R15, R73, UR18, -R5 ;  /* 0x00000012490f7c23 */ /* 0x000fe20008010805 */
[----:B------:R-:W-:-:S02]  /*5c70*/  LOP3.LUT R18, R12, 0xff, RZ, 0xc0, !PT ;  /* 0x000000ff0c127812 */ /* 0x000fc400078ec0ff */
[----:B------:R-:W-:Y:S01]  /*5c80*/  SHF.R.U32.HI R23, RZ, 0x18, R12 ;  /* 0x00000018ff177819 */ /* 0x000fe2000001160c */
[----:B------:R1:W-:Y:S08]  /*5c90*/  MUFU.EX2 R215, R4 ;  /* 0x0000000400d77308 */ /* 0x0003f00000000800 */
[----:B------:R2:W-:Y:S01]  /*5ca0*/  MUFU.EX2 R223, R15 ;  /* 0x0000000f00df7308 */ /* 0x0005e20000000800 */
[----:B---3--:R-:W-:-:S04]  /*5cb0*/  F2FP.BF16.F32.PACK_AB R8, R231, R230 ;  /* 0x000000e6e708723e */ /* 0x008fc800000010ff */
[----:B------:R-:W-:Y:S02]  /*5cc0*/  LOP3.LUT R11, R11, R8, RZ, 0xc0, !PT ;  /* 0x000000080b0b7212 */ /* 0x000fe400078ec0ff */
[----:B------:R-:W-:Y:S02]  /*5cd0*/  F2FP.BF16.F32.PACK_AB R8, R233, R235 ;  /* 0x000000ebe908723e */ /* 0x000fe400000010ff */
[----:B-1----:R-:W-:Y:S02]  /*5ce0*/  HSET2.LE.AND R4, R14, R0, PT ;  /* 0x000000000e047233 */ /* 0x002fe40003803000 */
[----:B-----5:R-:W-:-:S03]  /*5cf0*/  F2FP.BF16.F32.PACK_AB R14, R225, R227 ;  /* 0x000000e3e10e723e */ /* 0x020fc600000010ff */
[----:B------:R-:W-:Y:S02]  /*5d00*/  LOP3.LUT R8, R4, R8, RZ, 0xc0, !PT ;  /* 0x0000000804087212 */ /* 0x000fe400078ec0ff */
[----:B------:R-:W-:Y:S01]  /*5d10*/  LOP3.LUT R4, R12, 0xffff, RZ, 0xc0, !PT ;  /* 0x0000ffff0c047812 */ /* 0x000fe200078ec0ff */
[----:B--2---:R-:W-:Y:S01]  /*5d20*/  FFMA.FTZ R15, R75, UR18, -R5 ;  /* 0x000000124b0f7c23 */ /* 0x004fe20008010805 */
[----:B------:R-:W-:Y:S02]  /*5d30*/  LOP3.LUT R9, R9, R14, RZ, 0xc0, !PT ;  /* 0x0000000e09097212 */ /* 0x000fe400078ec0ff */
[----:B------:R-:W-:Y:S01]  /*5d40*/  SHF.R.U32.HI R14, RZ, 0x8, R4 ;  /* 0x00000008ff0e7819 */ /* 0x000fe20000011604 */
[----:B------:R1:W2:Y:S01]  /*5d50*/  MUFU.EX2 R214, R15 ;  /* 0x0000000f00d67308 */ /* 0x0002a20000000800 */
[----:B------:R-:W-:Y:S02]  /*5d60*/  LOP3.LUT R4, R13, UR16, R22, 0x96, !PT ;  /* 0x000000100d047c12 */ /* 0x000fe4000f8e9616 */
[----:B------:R-:W-:Y:S01]  /*5d70*/  SHF.R.U32.HI R13, RZ, 0x10, R12 ;  /* 0x00000010ff0d7819 */ /* 0x000fe2000001160c */
[----:B------:R-:W-:Y:S01]  /*5d80*/  HMMA.16816.F32.BF16 R72, R8, R28, RZ ;  /* 0x0000001c0848723c */ /* 0x000fe200000418ff */
[----:B------:R-:W-:-:S02]  /*5d90*/  PRMT R22, R18, 0x5410, R14 ;  /* 0x0000541012167816 */ /* 0x000fc4000000000e */
[C---:B------:R-:W-:Y:S02]  /*5da0*/  LOP3.LUT R12, R4.reuse, 0xffff, RZ, 0xc0, !PT ;  /* 0x0000ffff040c7812 */ /* 0x040fe400078ec0ff */
[--C-:B------:R-:W-:Y:S01]  /*5db0*/  SHF.R.U32.HI R14, RZ, 0x10, R4.reuse ;  /* 0x00000010ff0e7819 */ /* 0x100fe20000011604 */
[C---:B------:R-:W-:Y:S01]  /*5dc0*/  HMMA.16816.F32.BF16 R108, R8.reuse, R32, RZ ;  /* 0x00000020086c723c */ /* 0x040fe200000418ff */
[----:B------:R-:W-:Y:S02]  /*5dd0*/  LOP3.LUT R19, R4, 0xff, RZ, 0xc0, !PT ;  /* 0x000000ff04137812 */ /* 0x000fe400078ec0ff */
[----:B------:R-:W-:Y:S02]  /*5de0*/  SHF.R.U32.HI R18, RZ, 0x18, R4 ;  /* 0x00000018ff127819 */ /* 0x000fe40000011604 */
[----:B------:R-:W-:Y:S01]  /*5df0*/  SHF.R.U32.HI R4, RZ, 0x8, R12 ;  /* 0x00000008ff047819 */ /* 0x000fe2000001160c */
[--C-:B------:R-:W-:Y:S01]  /*5e00*/  FFMA.FTZ R12, R78, UR18, -R7.reuse ;  /* 0x000000124e0c7c23 */ /* 0x100fe20008010807 */
[----:B-1----:R-:W-:Y:S01]  /*5e10*/  LOP3.LUT R15, R13, 0xff, RZ, 0xc0, !PT ;  /* 0x000000ff0d0f7812 */ /* 0x002fe200078ec0ff */
[----:B------:R-:W-:Y:S01]  /*5e20*/  FFMA.FTZ R13, R76, UR18, -R7 ;  /* 0x000000124c0d7c23 */ /* 0x000fe20008010807 */
[----:B------:R-:W-:Y:S01]  /*5e30*/  LOP3.LUT R14, R14, 0xff, RZ, 0xc0, !PT ;  /* 0x000000ff0e0e7812 */ /* 0x000fe200078ec0ff */
[----:B------:R1:W-:Y:S01]  /*5e40*/  MUFU.EX2 R222, R12 ;  /* 0x0000000c00de7308 */ /* 0x0003e20000000800 */
[----:B------:R-:W-:Y:S01]  /*5e50*/  PRMT R15, R15, 0x5410, R23 ;  /* 0x000054100f0f7816 */ /* 0x000fe20000000017 */
[----:B------:R-:W-:Y:S04]  /*5e60*/  HMMA.16816.F32.BF16 R88, R8, R40, RZ ;  /* 0x000000280858723c */ /* 0x000fe800000418ff */
[----:B------:R-:W-:-:S02]  /*5e70*/  HSET2.LE.AND R15, R15, R0, PT ;  /* 0x000000000f0f7233 */ /* 0x000fc40003803000 */
[----:B------:R3:W-:Y:S01]  /*5e80*/  MUFU.EX2 R221, R13 ;  /* 0x0000000d00dd7308 */ /* 0x0007e20000000800 */
[C---:B------:R-:W-:Y:S06]  /*5e90*/  HMMA.16816.F32.BF16 R92, R8.reuse, R30, RZ ;  /* 0x0000001e085c723c */ /* 0x040fec00000418ff */
[----:B------:R-:W-:Y:S01]  /*5ea0*/  HMMA.16816.F32.BF16 R68, R8, R34, RZ ;  /* 0x000000220844723c */ /* 0x000fe200000418ff */
[----:B-1----:R-:W-:-:S04]  /*5eb0*/  FFMA.FTZ R12, R81, UR18, -R7 ;  /* 0x00000012510c7c23 */ /* 0x002fc80008010807 */
[----:B------:R2:W-:Y:S01]  /*5ec0*/  MUFU.EX2 R220, R12 ;  /* 0x0000000c00dc7308 */ /* 0x0005e20000000800 */
[----:B------:R-:W-:Y:S01]  /*5ed0*/  HMMA.16816.F32.BF16 R80, R8, R44, RZ ;  /* 0x0000002c0850723c */ /* 0x000fe200000418ff */
[----:B---3--:R-:W-:Y:S02]  /*5ee0*/  PRMT R13, R19, 0x5410, R4 ;  /* 0x00005410130d7816 */ /* 0x008fe40000000004 */
[----:B------:R-:W-:-:S03]  /*5ef0*/  PRMT R19, R14, 0x5410, R18 ;  /* 0x000054100e137816 */ /* 0x000fc60000000012 */
[----:B------:R-:W-:Y:S01]  /*5f00*/  HMMA.16816.F32.BF16 R104, R8, R42, RZ ;  /* 0x0000002a0868723c */ /* 0x000fe200000418ff */
[--C-:B------:R-:W-:Y:S02]  /*5f10*/  HSET2.LE.AND R4, R22, R0.reuse, PT ;  /* 0x0000000016047233 */ /* 0x100fe40003803000 */
[----:B------:R-:W-:Y:S02]  /*5f20*/  F2FP.BF16.F32.PACK_AB R14, R246, R244 ;  /* 0x000000f4f60e723e */ /* 0x000fe400000010ff */
[----:B------:R-:W-:Y:S02]  /*5f30*/  HSET2.LE.AND R13, R13, R0, PT ;  /* 0x000000000d0d7233 */ /* 0x000fe40003803000 */
[----:B------:R-:W-:Y:S01]  /*5f40*/  LOP3.LUT R14, R4, R14, RZ, 0xc0, !PT ;  /* 0x0000000e040e7212 */ /* 0x000fe200078ec0ff */
[----:B------:R-:W-:Y:S01]  /*5f50*/  FFMA.FTZ R4, R84, UR18, -R7 ;  /* 0x0000001254047c23 */ /* 0x000fe20008010807 */
[----:B------:R-:W-:Y:S02]  /*5f60*/  F2FP.BF16.F32.PACK_AB R18, R248, R249 ;  /* 0x000000f9f812723e */ /* 0x000fe400000010ff */
[----:B--2---:R-:W-:Y:S01]  /*5f70*/  F2FP.BF16.F32.PACK_AB R12, R214, R223 ;  /* 0x000000dfd60c723e */ /* 0x004fe200000010ff */
[----:B------:R1:W2:Y:S01]  /*5f80*/  MUFU.EX2 R213, R4 ;  /* 0x0000000400d57308 */ /* 0x0002a20000000800 */
[----:B------:R-:W-:-:S02]  /*5f90*/  SHF.R.U32.HI R22, RZ, 0x18, R16 ;  /* 0x00000018ff167819 */ /* 0x000fc40000011610 */
[----:B------:R-:W-:Y:S02]  /*5fa0*/  LOP3.LUT R15, R15, R12, RZ, 0xc0, !PT ;  /* 0x0000000c0f0f7212 */ /* 0x000fe400078ec0ff */
[----:B------:R-:W-:Y:S01]  /*5fb0*/  LOP3.LUT R12, R13, R18, RZ, 0xc0, !PT ;  /* 0x000000120d0c7212 */ /* 0x000fe200078ec0ff */
[--C-:B------:R-:W-:Y:S01]  /*5fc0*/  FFMA.FTZ R18, R85, UR18, -R6.reuse ;  /* 0x0000001255127c23 */ /* 0x100fe20008010806 */
[----:B------:R-:W-:Y:S01]  /*5fd0*/  F2FP.BF16.F32.PACK_AB R13, R215, R224 ;  /* 0x000000e0d70d723e */ /* 0x000fe200000010ff */
[----:B------:R-:W-:Y:S02]  /*5fe0*/  HMMA.16816.F32.BF16 R84, R8, R46, RZ ;  /* 0x0000002e0854723c */ /* 0x000fe400000418ff */
[----:B------:R3:W-:Y:S05]  /*5ff0*/  MUFU.EX2 R211, R18 ;  /* 0x0000001200d37308 */ /* 0x0007ea0000000800 */
[----:B------:R-:W-:Y:S01]  /*6000*/  FFMA.FTZ R9, R113, UR18, -R6 ;  /* 0x0000001271097c23 */ /* 0x000fe20008010806 */
[----:B------:R-:W-:-:S02]  /*6010*/  SHF.R.U32.HI R8, RZ, 0x10, R21 ;  /* 0x00000010ff087819 */ /* 0x000fc40000011615 */
[----:B-1----:R-:W-:Y:S01]  /*6020*/  HSET2.LE.AND R4, R19, R0, PT ;  /* 0x0000000013047233 */ /* 0x002fe20003803000 */
[----:B------:R-:W-:Y:S01]  /*6030*/  MUFU.EX2 R209, R9 ;  /* 0x0000000900d17308 */ /* 0x000fe20000000800 */
[----:B------:R-:W-:Y:S02]  /*6040*/  LOP3.LUT R19, R16, 0xff, RZ, 0xc0, !PT ;  /* 0x000000ff10137812 */ /* 0x000fe400078ec0ff */
[----:B------:R-:W-:Y:S02]  /*6050*/  SHF.R.U32.HI R10, RZ, 0x18, R21 ;  /* 0x00000018ff0a7819 */ /* 0x000fe40000011615 */
[----:B------:R-:W-:Y:S01]  /*6060*/  LOP3.LUT R13, R4, R13, RZ, 0xc0, !PT ;  /* 0x0000000d040d7212 */ /* 0x000fe200078ec0ff */
[----:B------:R-:W-:Y:S01]  /*6070*/  FFMA.FTZ R4, R112, UR18, -R6 ;  /* 0x0000001270047c23 */ /* 0x000fe20008010806 */
[----:B---3--:R-:W-:-:S03]  /*6080*/  SHF.R.U32.HI R18, RZ, 0x8, R17 ;  /* 0x00000008ff127819 */ /* 0x008fc60000011611 */
[----:B------:R1:W3:Y:S01]  /*6090*/  MUFU.EX2 R208, R4 ;  /* 0x0000000400d07308 */ /* 0x0002e20000000800 */
[----:B------:R-:W-:Y:S01]  /*60a0*/  SHF.R.U32.HI R17, RZ, 0x10, R16 ;  /* 0x00000010ff117819 */ /* 0x000fe20000011610 */
[C---:B------:R-:W-:Y:S01]  /*60b0*/  HMMA.16816.F32.BF16 R76, R12.reuse, R28, RZ ;  /* 0x0000001c0c4c723c */ /* 0x040fe200000418ff */
[----:B------:R-:W-:Y:S02]  /*60c0*/  PRMT R18, R19, 0x5410, R18 ;  /* 0x0000541013127816 */ /* 0x000fe40000000012 */
[----:B------:R-:W-:Y:S02]  /*60d0*/  LOP3.LUT R11, R17, 0xff, RZ, 0xc0, !PT ;  /* 0x000000ff110b7812 */ /* 0x000fe400078ec0ff */
[----:B------:R-:W-:Y:S01]  /*60e0*/  LOP3.LUT R16, R21, 0xff, RZ, 0xc0, !PT ;  /* 0x000000ff15107812 */ /* 0x000fe200078ec0ff */
[----:B------:R-:W-:Y:S01]  /*60f0*/  HMMA.16816.F32.BF16 R112, R12, R30, RZ ;  /* 0x0000001e0c70723c */ /* 0x000fe200000418ff */
[----:B------:R-:W-:-:S05]  /*6100*/  PRMT R17, R11, 0x5410, R22 ;  /* 0x000054100b117816 */ /* 0x000fca0000000016 */
[----:B------:R-:W-:Y:S01]  /*6110*/  HMMA.16816.F32.BF16 R64, R12, R32, RZ ;  /* 0x000000200c40723c */ /* 0x000fe200000418ff */
[----:B-1----:R-:W-:-:S05]  /*6120*/  LOP3.LUT R4, R21, 0xffff, RZ, 0xc0, !PT ;  /* 0x0000ffff15047812 */ /* 0x002fca00078ec0ff */
[C---:B------:R-:W-:Y:S01]  /*6130*/  HMMA.16816.F32.BF16 R124, R12.reuse, R34, RZ ;  /* 0x000000220c7c723c */ /* 0x040fe200000418ff */
[----:B------:R-:W-:Y:S02]  /*6140*/  SHF.R.U32.HI R9, RZ, 0x8, R4 ;  /* 0x00000008ff097819 */ /* 0x000fe40000011604 */
[----:B------:R-:W-:Y:S01]  /*6150*/  LOP3.LUT R4, R8, 0xff, RZ, 0xc0, !PT ;  /* 0x000000ff08047812 */ /* 0x000fe200078ec0ff */
[----:B------:R-:W-:Y:S01]  /*6160*/  FFMA.FTZ R8, R120, UR18, -R6 ;  /* 0x0000001278087c23 */ /* 0x000fe20008010806 */
[----:B------:R-:W-:Y:S01]  /*6170*/  PRMT R16, R16, 0x5410, R9 ;  /* 0x0000541010107816 */ /* 0x000fe20000000009 */
[C---:B------:R-:W-:Y:S01]  /*6180*/  HMMA.16816.F32.BF16 R32, R12.reuse, R40, RZ ;  /* 0x000000280c20723c */ /* 0x040fe200000418ff */
[----:B------:R-:W-:Y:S01]  /*6190*/  PRMT R11, R4, 0x5410, R10 ;  /* 0x00005410040b7816 */ /* 0x000fe2000000000a */
[----:B------:R1:W4:Y:S01]  /*61a0*/  MUFU.EX2 R207, R8 ;  /* 0x0000000800cf7308 */ /* 0x0003220000000800 */
[--C-:B------:R-:W-:Y:S01]  /*61b0*/  HSET2.LE.AND R4, R18, R0.reuse, PT ;  /* 0x0000000012047233 */ /* 0x100fe20003803000 */
[----:B------:R-:W-:Y:S01]  /*61c0*/  FFMA.FTZ R9, R97, UR18, -R20 ;  /* 0x0000001261097c23 */ /* 0x000fe20008010814 */
[----:B--2---:R-:W-:Y:S01]  /*61d0*/  F2FP.BF16.F32.PACK_AB R10, R213, R220 ;  /* 0x000000dcd50a723e */ /* 0x004fe200000010ff */
[C---:B------:R-:W-:Y:S01]  /*61e0*/  HMMA.16816.F32.BF16 R136, R12.reuse, R42, RZ ;  /* 0x0000002a0c88723c */ /* 0x040fe200000418ff */
[----:B------:R-:W-:Y:S01]  /*61f0*/  FFMA.FTZ R18, R122, UR18, -R5 ;  /* 0x000000127a127c23 */ /* 0x000fe20008010805 */
[----:B------:R-:W-:Y:S01]  /*6200*/  IMAD.WIDE.U32 R40, R61, -0x326172a9, RZ ;  /* 0xcd9e8d573d287825 */ /* 0x000fe200078e00ff */
[----:B------:R-:W-:Y:S01]  /*6210*/  LOP3.LUT R10, R4, R10, RZ, 0xc0, !PT ;  /* 0x0000000a040a7212 */ /* 0x000fe200078ec0ff */
[----:B------:R2:W-:Y:S01]  /*6220*/  MUFU.EX2 R205, R9 ;  /* 0x0000000900cd7308 */ /* 0x0005e20000000800 */
[----:B------:R-:W-:Y:S01]  /*6230*/  HSET2.LE.AND R4, R17, R0, PT ;  /* 0x0000000011047233 */ /* 0x000fe20003803000 */
[----:B------:R-:W-:Y:S01]  /*6240*/  HMMA.16816.F32.BF16 R28, R12, R44, RZ ;  /* 0x0000002c0c1c723c */ /* 0x000fe200000418ff */
[----:B---3--:R-:W-:Y:S01]  /*6250*/  F2FP.BF16.F32.PACK_AB R17, R208, R211 ;  /* 0x000000d3d011723e */ /* 0x008fe200000010ff */
[----:B------:R-:W-:-:S04]  /*6260*/  IMAD.WIDE.U32 R42, R27, -0x326172a9, RZ ;  /* 0xcd9e8d571b2a7825 */ /* 0x000fc800078e00ff */
[----:B------:R-:W-:Y:S01]  /*6270*/  HMMA.16816.F32.BF16 R128, R12, R46, RZ ;  /* 0x0000002e0c80723c */ /* 0x000fe200000418ff */
[----:B-1----:R-:W-:Y:S01]  /*6280*/  FFMA.FTZ R8, R121, UR18, -R20 ;  /* 0x0000001279087c23 */ /* 0x002fe20008010814 */
[----:B------:R1:W-:Y:S05]  /*6290*/  MUFU.EX2 R187, R18 ;  /* 0x0000001200bb7308 */ /* 0x0003ea0000000800 */
[----:B------:R-:W-:Y:S01]  /*62a0*/  FFMA.FTZ R12, R123, UR18, -R5 ;  /* 0x000000127b0c7c23 */ /* 0x000fe20008010805 */
[----:B------:R-:W-:Y:S02]  /*62b0*/  LOP3.LUT R15, R26, 0xff, RZ, 0xc0, !PT ;  /* 0x000000ff1a0f7812 */ /* 0x000fe400078ec0ff */
[----:B------:R3:W-:Y:S01]  /*62c0*/  MUFU.EX2 R206, R8 ;  /* 0x0000000800ce7308 */ /* 0x0007e20000000800 */
[----:B--2---:R-:W-:-:S02]  /*62d0*/  F2FP.BF16.F32.PACK_AB R9, R222, R221 ;  /* 0x000000ddde09723e */ /* 0x004fc400000010ff */
[----:B------:R-:W-:-:S04]  /*62e0*/  SHF.R.U32.HI R13, RZ, 0x10, R24 ;  /* 0x00000010ff0d7819 */ /* 0x000fc80000011618 */
[----:B------:R-:W-:Y:S01]  /*62f0*/  LOP3.LUT R13, R13, 0xff, RZ, 0xc0, !PT ;  /* 0x000000ff0d0d7812 */ /* 0x000fe200078ec0ff */
[----:B------:R2:W-:Y:S01]  /*6300*/  MUFU.EX2 R186, R12 ;  /* 0x0000000c00ba7308 */ /* 0x0005e20000000800 */
[----:B-1----:R-:W-:-:S03]  /*6310*/  IMAD.WIDE.U32 R18, R150, -0x326172a9, RZ ;  /* 0xcd9e8d5796127825 */ /* 0x002fc600078e00ff */
[----:B------:R-:W-:Y:S02]  /*6320*/  LOP3.LUT R18, R41, UR8, R18, 0x96, !PT ;  /* 0x0000000829127c12 */ /* 0x000fe4000f8e9612 */
[--C-:B---3--:R-:W-:Y:S02]  /*6330*/  HSET2.LE.AND R8, R16, R0.reuse, PT ;  /* 0x0000000010087233 */ /* 0x108fe40003803000 */
[----:B------:R-:W-:Y:S02]  /*6340*/  HSET2.LE.AND R16, R11, R0, PT ;  /* 0x000000000b107233 */ /* 0x000fe40003803000 */
[----:B----4-:R-:W-:Y:S02]  /*6350*/  F2FP.BF16.F32.PACK_AB R11, R207, R209 ;  /* 0x000000d1cf0b723e */ /* 0x010fe400000010ff */
[----:B------:R-:W-:Y:S02]  /*6360*/  LOP3.LUT R8, R8, R9, RZ, 0xc0, !PT ;  /* 0x0000000908087212 */ /* 0x000fe400078ec0ff */
[----:B------:R-:W-:Y:S01]  /*6370*/  LOP3.LUT R11, R4, R11, RZ, 0xc0, !PT ;  /* 0x0000000b040b7212 */ /* 0x000fe200078ec0ff */
[----:B--2---:R-:W-:Y:S01]  /*6380*/  FFMA.FTZ R12, R148, UR18, -R5 ;  /* 0x00000012940c7c23 */ /* 0x004fe20008010805 */
[----:B------:R-:W-:-:S02]  /*6390*/  LOP3.LUT R4, R24, 0xffff, RZ, 0xc0, !PT ;  /* 0x0000ffff18047812 */ /* 0x000fc400078ec0ff */
[----:B------:R-:W-:Y:S01]  /*63a0*/  LOP3.LUT R9, R16, R17, RZ, 0xc0, !PT ;  /* 0x0000001110097212 */ /* 0x000fe200078ec0ff */
[----:B------:R1:W-:Y:S01]  /*63b0*/  MUFU.EX2 R185, R12 ;  /* 0x0000000c00b97308 */ /* 0x0003e20000000800 */
[----:B------:R-:W-:Y:S02]  /*63c0*/  SHF.R.U32.HI R14, RZ, 0x8, R4 ;  /* 0x00000008ff0e7819 */ /* 0x000fe40000011604 */
[----:B------:R-:W-:Y:S02]  /*63d0*/  LOP3.LUT R4, R26, 0xffff, RZ, 0xc0, !PT ;  /* 0x0000ffff1a047812 */ /* 0x000fe400078ec0ff */
[----:B------:R-:W-:Y:S01]  /*63e0*/  LOP3.LUT R16, R24, 0xff, RZ, 0xc0, !PT ;  /* 0x000000ff18107812 */ /* 0x000fe200078ec0ff */
[----:B------:R-:W-:Y:S01]  /*63f0*/  HMMA.16816.F32.BF16 R132, R8, R48, R72 ;  /* 0x000000300884723c */ /* 0x000fe20000041848 */
[----:B------:R-:W-:Y:S02]  /*6400*/  SHF.R.U32.HI R4, RZ, 0x8, R4 ;  /* 0x00000008ff047819 */ /* 0x000fe40000011604 */
[----:B------:R-:W-:-:S02]  /*6410*/  PRMT R14, R16, 0x5410, R14 ;  /* 0x00005410100e7816 */ /* 0x000fc4000000000e */
[----:B------:R-:W-:Y:S01]  /*6420*/  PRMT R16, R15, 0x5410, R4 ;  /* 0x000054100f107816 */ /* 0x000fe20000000004 */
[C---:B------:R-:W-:Y:S01]  /*6430*/  HMMA.16816.F32.BF16 R108, R8.reuse, R36, R108 ;  /* 0x00000024086c723c */ /* 0x040fe2000004186c */
[----:B------:R-:W-:Y:S02]  /*6440*/  SHF.R.U32.HI R4, RZ, 0x10, R26 ;  /* 0x00000010ff047819 */ /* 0x000fe4000001161a */
[----:B------:R-:W-:Y:S01]  /*6450*/  SHF.R.U32.HI R17, RZ, 0x18, R24 ;  /* 0x00000018ff117819 */ /* 0x000fe20000011618 */
[----:B-1----:R-:W-:Y:S01]  /*6460*/  FFMA.FTZ R12, R149, UR18, -R5 ;  /* 0x00000012950c7c23 */ /* 0x002fe20008010805 */
[----:B------:R-:W-:Y:S01]  /*6470*/  SHF.R.U32.HI R15, RZ, 0x18, R26 ;  /* 0x00000018ff0f7819 */ /* 0x000fe2000001161a */
[----:B------:R-:W-:Y:S01]  /*6480*/  HMMA.16816.F32.BF16 R88, R8, R52, R88 ;  /* 0x000000340858723c */ /* 0x000fe20000041858 */
[----:B------:R-:W-:Y:S01]  /*6490*/  PRMT R17, R13, 0x5410, R17 ;  /* 0x000054100d117816 */ /* 0x000fe20000000011 */
[----:B------:R1:W2:Y:S01]  /*64a0*/  MUFU.EX2 R184, R12 ;  /* 0x0000000c00b87308 */ /* 0x0002a20000000800 */
[----:B------:R-:W-:Y:S01]  /*64b0*/  FFMA.FTZ R13, R118, UR18, -R20 ;  /* 0x00000012760d7c23 */ /* 0x000fe20008010814 */
[----:B------:R-:W-:-:S02]  /*64c0*/  IMAD.WIDE.U32 R26, R18, -0x2daee0ad, RZ ;  /* 0xd2511f53121a7825 */ /* 0x000fc400078e00ff */
[C---:B------:R-:W-:Y:S04]  /*64d0*/  HMMA.16816.F32.BF16 R80, R8.reuse, R56, R80 ;  /* 0x000000380850723c */ /* 0x040fe80000041850 */
[----:B------:R3:W-:Y:S02]  /*64e0*/  MUFU.EX2 R183, R13 ;  /* 0x0000000d00b77308 */ /* 0x0007e40000000800 */
[C---:B------:R-:W-:Y:S06]  /*64f0*/  HMMA.16816.F32.BF16 R92, R8.reuse, R50, R92 ;  /* 0x00000032085c723c */ /* 0x040fec000004185c */
[----:B------:R-:W-:Y:S01]  /*6500*/  HMMA.16816.F32.BF16 R120, R8, R38, R68 ;  /* 0x000000260878723c */ /* 0x000fe20000041844 */
[----:B-1----:R-:W-:-:S02]  /*6510*/  LOP3.LUT R12, R4, 0xff, RZ, 0xc0, !PT ;  /* 0x000000ff040c7812 */ /* 0x002fc400078ec0ff */
[--C-:B------:R-:W-:Y:S02]  /*6520*/  HSET2.LE.AND R4, R14, R0.reuse, PT ;  /* 0x000000000e047233 */ /* 0x100fe40003803000 */
[----:B------:R-:W-:Y:S01]  /*6530*/  F2FP.BF16.F32.PACK_AB R14, R237, R239 ;  /* 0x000000efed0e723e */ /* 0x000fe200000010ff */
[C---:B------:R-:W-:Y:S01]  /*6540*/  HMMA.16816.F32.BF16 R72, R8.reuse, R54, R104 ;  /* 0x000000360848723c */ /* 0x040fe20000041868 */
[----:B------:R-:W-:Y:S02]  /*6550*/  PRMT R15, R12, 0x5410, R15 ;  /* 0x000054100c0f7816 */ /* 0x000fe4000000000f */
[----:B------:R-:W-:Y:S01]  /*6560*/  LOP3.LUT R14, R4, R14, RZ, 0xc0, !PT ;  /* 0x0000000e040e7212 */ /* 0x000fe200078ec0ff */
[----:B---3--:R-:W-:Y:S01]  /*6570*/  FFMA.FTZ R13, R119, UR18, -R20 ;  /* 0x00000012770d7c23 */ /* 0x008fe20008010814 */
[--C-:B------:R-:W-:Y:S01]  /*6580*/  HSET2.LE.AND R12, R16, R0.reuse, PT ;  /* 0x00000000100c7233 */ /* 0x100fe20003803000 */
[----:B------:R-:W-:Y:S01]  /*6590*/  HMMA.16816.F32.BF16 R84, R8, R58, R84 ;  /* 0x0000003a0854723c */ /* 0x000fe20000041854 */
[--C-:B------:R-:W-:Y:S01]  /*65a0*/  HSET2.LE.AND R4, R17, R0.reuse, PT ;  /* 0x0000000011047233 */ /* 0x100fe20003803000 */
[----:B------:R1:W-:Y:S01]  /*65b0*/  MUFU.EX2 R182, R13 ;  /* 0x0000000d00b67308 */ /* 0x0003e20000000800 */
[----:B------:R-:W-:-:S02]  /*65c0*/  HSET2.LE.AND R16, R15, R0, PT ;  /* 0x000000000f107233 */ /* 0x000fc40003803000 */
[----:B--2---:R-:W-:Y:S02]  /*65d0*/  F2FP.BF16.F32.PACK_AB R15, R184, R185 ;  /* 0x000000b9b80f723e */ /* 0x004fe400000010ff */
[----:B------:R-:W-:Y:S01]  /*65e0*/  F2FP.BF16.F32.PACK_AB R17, R186, R187 ;  /* 0x000000bbba11723e */ /* 0x000fe200000010ff */
[--C-:B------:R-:W-:Y:S01]  /*65f0*/  FFMA.FTZ R10, R141, UR18, -R7.reuse ;  /* 0x000000128d0a7c23 */ /* 0x100fe20008010807 */
[----:B------:R-:W-:Y:S01]  /*6600*/  LOP3.LUT R15, R4, R15, RZ, 0xc0, !PT ;  /* 0x0000000f040f7212 */ /* 0x000fe200078ec0ff */
[----:B------:R-:W-:Y:S01]  /*6610*/  FFMA.FTZ R4, R151, UR18, -R7 ;  /* 0x0000001297047c23 */ /* 0x000fe20008010807 */
[----:B------:R-:W-:Y:S01]  /*6620*/  LOP3.LUT R11, R19, UR10, R62, 0x96, !PT ;  /* 0x0000000a130b7c12 */ /* 0x000fe2000f8e963e */
[----:B------:R2:W-:Y:S01]  /*6630*/  MUFU.EX2 R179, R10 ;  /* 0x0000000a00b37308 */ /* 0x0005e20000000800 */
[----:B-1----:R-:W-:-:S07]  /*6640*/  F2FP.BF16.F32.PACK_AB R13, R241, R247 ;  /* 0x000000f7f10d723e */ /* 0x002fce00000010ff */
[----:B------:R1:W-:Y:S01]  /*6650*/  MUFU.EX2 R181, R4 ;  /* 0x0000000400b57308 */ /* 0x0003e20000000800 */
[----:B------:R-:W-:Y:S02]  /*6660*/  LOP3.LUT R12, R12, R13, RZ, 0xc0, !PT ;  /* 0x0000000d0c0c7212 */ /* 0x000fe400078ec0ff */
[----:B------:R-:W-:Y:S01]  /*6670*/  LOP3.LUT R13, R16, R17, RZ, 0xc0, !PT ;  /* 0x00000011100d7212 */ /* 0x000fe200078ec0ff */
[----:B------:R-:W-:-:S04]  /*6680*/  IMAD.WIDE.U32 R16, R98, -0x326172a9, RZ ;  /* 0xcd9e8d5762107825 */ /* 0x000fc800078e00ff */
[----:B--2---:R-:W-:Y:S01]  /*6690*/  IMAD.WIDE.U32 R10, R11, -0x2daee0ad, RZ ;  /* 0xd2511f530b0a7825 */ /* 0x004fe200078e00ff */
[----:B------:R-:W-:Y:S01]  /*66a0*/  LOP3.LUT R8, R17, UR10, R60, 0x96, !PT ;  /* 0x0000000a11087c12 */ /* 0x000fe2000f8e963c */
[----:B------:R-:W-:Y:S01]  /*66b0*/  HMMA.16816.F32.BF16 R68, R12, R36, R64 ;  /* 0x000000240c44723c */ /* 0x000fe20000041840 */
[----:B------:R-:W-:-:S03]  /*66c0*/  LOP3.LUT R21, R27, UR5, R10, 0x96, !PT ;  /* 0x000000051b157c12 */ /* 0x000fc6000f8e960a */
[----:B------:R-:W-:-:S04]  /*66d0*/  IMAD.WIDE.U32 R8, R8, -0x2daee0ad, RZ ;  /* 0xd2511f5308087825 */ /* 0x000fc800078e00ff */
[----:B-1----:R-:W-:Y:S01]  /*66e0*/  FFMA.FTZ R4, R140, UR18, -R7 ;  /* 0x000000128c047c23 */ /* 0x002fe20008010807 */
[----:B------:R-:W-:Y:S01]  /*66f0*/  FFMA.FTZ R10, R152, UR18, -R6 ;  /* 0x00000012980a7c23 */ /* 0x000fe20008010806 */
[----:B------:R-:W-:Y:S01]  /*6700*/  LOP3.LUT R22, R11, UR7, R116, 0x96, !PT ;  /* 0x000000070b167c12 */ /* 0x000fe2000f8e9674 */
[----:B------:R-:W-:Y:S01]  /*6710*/  FFMA.FTZ R11, R143, UR18, -R6 ;  /* 0x000000128f0b7c23 */ /* 0x000fe20008010806 */
[----:B------:R1:W2:Y:S01]  /*6720*/  MUFU.EX2 R180, R4 ;  /* 0x0000000400b47308 */ /* 0x0002a20000000800 */
[----:B------:R-:W-:Y:S01]  /*6730*/  HMMA.16816.F32.BF16 R148, R12, R52, R32 ;  /* 0x000000340c94723c */ /* 0x000fe20000041820 */
[----:B------:R-:W3:Y:S01]  /*6740*/  LDSM.16.MT88.4 R32, [R189+0x7000] ;  /* 0x00700000bd20783b */ /* 0x000ee20000004200 */
[----:B------:R-:W-:-:S04]  /*6750*/  IMAD.WIDE.U32 R22, R22, -0x326172a9, RZ ;  /* 0xcd9e8d5716167825 */ /* 0x000fc800078e00ff */
[C---:B------:R-:W-:Y:S01]  /*6760*/  HMMA.16816.F32.BF16 R76, R12.reuse, R48, R76 ;  /* 0x000000300c4c723c */ /* 0x040fe2000004184c */
[----:B------:R-:W-:Y:S05]  /*6770*/  MUFU.EX2 R177, R10 ;  /* 0x0000000a00b17308 */ /* 0x000fea0000000800 */
[----:B------:R-:W-:Y:S01]  /*6780*/  HMMA.16816.F32.BF16 R152, R12, R56, R28 ;  /* 0x000000380c98723c */ /* 0x000fe2000004181c */
[----:B------:R-:W4:Y:S02]  /*6790*/  LDSM.16.MT88.4 R28, [R192+0x7000] ;  /* 0x00700000c01c783b */ /* 0x000f240000004200 */
[----:B------:R-:W5:Y:S01]  /*67a0*/  MUFU.EX2 R176, R11 ;  /* 0x0000000b00b07308 */ /* 0x000f620000000800 */
[----:B-1----:R-:W-:-:S02]  /*67b0*/  LOP3.LUT R4, R43, UR8, R16, 0x96, !PT ;  /* 0x000000082b047c12 */ /* 0x002fc4000f8e9610 */
[----:B------:R-:W-:Y:S01]  /*67c0*/  LOP3.LUT R16, R9, UR7, R102, 0x96, !PT ;  /* 0x0000000709107c12 */ /* 0x000fe2000f8e9666 */
[----:B------:R-:W-:Y:S01]  /*67d0*/  HMMA.16816.F32.BF16 R64, R12, R50, R112 ;  /* 0x000000320c40723c */ /* 0x000fe20000041870 */
[----:B------:R-:W-:Y:S01]  /*67e0*/  LDSM.16.MT88.4 R48, [R191+0x7000] ;  /* 0x00700000bf30783b */ /* 0x000fe20000004200 */
[----:B------:R-:W-:-:S03]  /*67f0*/  IMAD.WIDE.U32 R44, R4, -0x2daee0ad, RZ ;  /* 0xd2511f53042c7825 */ /* 0x000fc600078e00ff */
[----:B------:R-:W-:Y:S01]  /*6800*/  LDSM.16.MT88.4 R112, [R189+0x7800] ;  /* 0x00780000bd70783b */ /* 0x000fe20000004200 */
[----:B------:R-:W-:Y:S01]  /*6810*/  IMAD.WIDE.U32 R24, R16, -0x326172a9, RZ ;  /* 0xcd9e8d5710187825 */ /* 0x000fe200078e00ff */
[----:B------:R-:W-:-:S03]  /*6820*/  LOP3.LUT R4, R45, UR5, R8, 0x96, !PT ;  /* 0x000000052d047c12 */ /* 0x000fc6000f8e9608 */
[----:B------:R-:W-:Y:S01]  /*6830*/  FFMA.FTZ R8, R142, UR18, -R7 ;  /* 0x000000128e087c23 */ /* 0x000fe20008010807 */
[C---:B------:R-:W-:Y:S01]  /*6840*/  HMMA.16816.F32.BF16 R60, R12.reuse, R38, R124 ;  /* 0x000000260c3c723c */ /* 0x040fe2000004187c */
[----:B------:R-:W1:Y:S02]  /*6850*/  LDSM.16.MT88.4 R36, [R190+0x7000] ;  /* 0x00700000be24783b */ /* 0x000e640000004200 */
[----:B------:R2:W-:Y:S03]  /*6860*/  MUFU.EX2 R178, R8 ;  /* 0x0000000800b27308 */ /* 0x0005e60000000800 */
[C---:B------:R-:W-:Y:S06]  /*6870*/  HMMA.16816.F32.BF16 R52, R12.reuse, R54, R136 ;  /* 0x000000360c34723c */ /* 0x040fec0000041888 */
[----:B------:R-:W-:Y:S07]  /*6880*/  HMMA.16816.F32.BF16 R56, R12, R58, R128 ;  /* 0x0000003a0c38723c */ /* 0x000fee0000041880 */
[----:B------:R-:W-:Y:S01]  /*6890*/  FFMA.FTZ R13, R156, UR18, -R5 ;  /* 0x000000129c0d7c23 */ /* 0x000fe20008010805 */
[----:B--2---:R-:W-:-:S03]  /*68a0*/  IMAD.WIDE.U32 R8, R4, -0x326172a9, RZ ;  /* 0xcd9e8d5704087825 */ /* 0x004fc600078e00ff */
[----:B------:R2:W-:Y:S01]  /*68b0*/  MUFU.EX2 R47, R13 ;  /* 0x0000000d002f7308 */ /* 0x0005e20000000800 */
[C---:B------:R-:W-:Y:S02]  /*68c0*/  LOP3.LUT R4, R8.reuse, 0xffff, RZ, 0xc0, !PT ;  /* 0x0000ffff08047812 */ /* 0x040fe400078ec0ff */
[----:B------:R-:W-:Y:S02]  /*68d0*/  LOP3.LUT R16, R8, 0xff, RZ, 0xc0, !PT ;  /* 0x000000ff08107812 */ /* 0x000fe400078ec0ff */
[----:B------:R-:W-:Y:S02]  /*68e0*/  SHF.R.U32.HI R10, RZ, 0x8, R4 ;  /* 0x00000008ff0a7819 */ /* 0x000fe40000011604 */
[----:B------:R-:W-:Y:S02]  /*68f0*/  LOP3.LUT R4, R9, UR16, R24, 0x96, !PT ;  /* 0x0000001009047c12 */ /* 0x000fe4000f8e9618 */
[--C-:B------:R-:W-:Y:S02]  /*6900*/  SHF.R.U32.HI R9, RZ, 0x10, R8.reuse ;  /* 0x00000010ff097819 */ /* 0x100fe40000011608 */
[----:B------:R-:W-:-:S02]  /*6910*/  SHF.R.U32.HI R18, RZ, 0x18, R8 ;  /* 0x00000018ff127819 */ /* 0x000fc40000011608 */
[----:B------:R-:W-:Y:S02]  /*6920*/  PRMT R19, R16, 0x5410, R10 ;  /* 0x0000541010137816 */ /* 0x000fe4000000000a */
[----:B------:R-:W-:Y:S01]  /*6930*/  LOP3.LUT R16, R9, 0xff, RZ, 0xc0, !PT ;  /* 0x000000ff09107812 */ /* 0x000fe200078ec0ff */
[----:B------:R-:W-:Y:S01]  /*6940*/  FFMA.FTZ R9, R144, UR18, -R6 ;  /* 0x0000001290097c23 */ /* 0x000fe20008010806 */
[C---:B------:R-:W-:Y:S01]  /*6950*/  LOP3.LUT R8, R4.reuse, 0xffff, RZ, 0xc0, !PT ;  /* 0x0000ffff04087812 */ /* 0x040fe200078ec0ff */
[----:B--2---:R-:W-:Y:S01]  /*6960*/  FFMA.FTZ R13, R157, UR18, -R5 ;  /* 0x000000129d0d7c23 */ /* 0x004fe20008010805 */
[----:B------:R-:W-:Y:S01]  /*6970*/  SHF.R.U32.HI R10, RZ, 0x10, R4 ;  /* 0x00000010ff0a7819 */ /* 0x000fe20000011604 */
[----:B------:R2:W-:Y:S01]  /*6980*/  MUFU.EX2 R175, R9 ;  /* 0x0000000900af7308 */ /* 0x0005e20000000800 */
[----:B------:R-:W-:Y:S02]  /*6990*/  LOP3.LUT R17, R4, 0xff, RZ, 0xc0, !PT ;  /* 0x000000ff04117812 */ /* 0x000fe400078ec0ff */
[----:B------:R-:W-:-:S02]  /*69a0*/  SHF.R.U32.HI R11, RZ, 0x8, R8 ;  /* 0x00000008ff0b7819 */ /* 0x000fc40000011608 */
[----:B------:R-:W-:Y:S02]  /*69b0*/  SHF.R.U32.HI R8, RZ, 0x18, R4 ;  /* 0x00000018ff087819 */ /* 0x000fe40000011604 */
[----:B------:R-:W-:Y:S01]  /*69c0*/  LOP3.LUT R4, R10, 0xff, RZ, 0xc0, !PT ;  /* 0x000000ff0a047812 */ /* 0x000fe200078ec0ff */
[----:B------:R5:W-:Y:S01]  /*69d0*/  MUFU.EX2 R46, R13 ;  /* 0x0000000d002e7308 */ /* 0x000be20000000800 */
[----:B------:R-:W-:Y:S01]  /*69e0*/  PRMT R10, R17, 0x5410, R11 ;  /* 0x00005410110a7816 */ /* 0x000fe2000000000b */
[----:B------:R-:W-:Y:S01]  /*69f0*/  FFMA.FTZ R11, R146, UR18, -R20 ;  /* 0x00000012920b7c23 */ /* 0x000fe20008010814 */
[----:B------:R-:W-:-:S05]  /*6a00*/  PRMT R16, R16, 0x5410, R18 ;  /* 0x0000541010107816 */ /* 0x000fca0000000012 */
[----:B------:R3:W-:Y:S01]  /*6a10*/  MUFU.EX2 R102, R11 ;  /* 0x0000000b00667308 */ /* 0x0007e20000000800 */
[----:B--2---:R-:W-:-:S07]  /*6a20*/  FFMA.FTZ R9, R145, UR18, -R6 ;  /* 0x0000001291097c23 */ /* 0x004fce0008010806 */
[----:B------:R2:W4:Y:S01]  /*6a30*/  MUFU.EX2 R103, R9 ;  /* 0x0000000900677308 */ /* 0x0005220000000800 */
[----:B-----5:R-:W-:-:S07]  /*6a40*/  FFMA.FTZ R13, R158, UR18, -R5 ;  /* 0x000000129e0d7c23 */ /* 0x020fce0008010805 */
        /* <DEDUP_REMOVED lines=10> */
[----:B------:R-:W-:-:S02]  /*6af0*/  F2FP.BF16.F32.PACK_AB R10, R176, R177 ;  /* 0x000000b1b00a723e */ /* 0x000fc400000010ff */
[----:B----4-:R-:W-:Y:S01]  /*6b00*/  F2FP.BF16.F32.PACK_AB R18, R103, R175 ;  /* 0x000000af6712723e */ /* 0x010fe200000010ff */
[----:B------:R2:W-:Y:S01]  /*6b10*/  MUFU.EX2 R98, R4 ;  /* 0x0000000400627308 */ /* 0x0005e20000000800 */
[----:B------:R-:W-:Y:S02]  /*6b20*/  LOP3.LUT R9, R9, R10, RZ, 0xc0, !PT ;  /* 0x0000000a09097212 */ /* 0x000fe400078ec0ff */
[----:B------:R-:W-:Y:S02]  /*6b30*/  F2FP.BF16.F32.PACK_AB R10, R178, R179 ;  /* 0x000000b3b20a723e */ /* 0x000fe400000010ff */
[----:B------:R-:W-:Y:S02]  /*6b40*/  LOP3.LUT R11, R11, R18, RZ, 0xc0, !PT ;  /* 0x000000120b0b7212 */ /* 0x000fe400078ec0ff */
[----:B------:R-:W-:Y:S02]  /*6b50*/  LOP3.LUT R18, R16, 0xff, RZ, 0xc0, !PT ;  /* 0x000000ff10127812 */ /* 0x000fe400078ec0ff */
[----:B------:R-:W-:-:S04]  /*6b60*/  SHF.R.U32.HI R15, RZ, 0x10, R16 ;  /* 0x00000010ff0f7819 */ /* 0x000fc80000011610 */
[----:B------:R-:W-:Y:S02]  /*6b70*/  LOP3.LUT R15, R15, 0xff, RZ, 0xc0, !PT ;  /* 0x000000ff0f0f7812 */ /* 0x000fe400078ec0ff */
[----:B--2---:R-:W-:Y:S01]  /*6b80*/  HSET2.LE.AND R4, R19, R0, PT ;  /* 0x0000000013047233 */ /* 0x004fe20003803000 */
[----:B------:R-:W-:-:S04]  /*6b90*/  FFMA.FTZ R19, R173, UR18, -R5 ;  /* 0x00000012ad137c23 */ /* 0x000fc80008010805 */
[----:B------:R-:W-:Y:S01]  /*6ba0*/  LOP3.LUT R10, R4, R10, RZ, 0xc0, !PT ;  /* 0x0000000a040a7212 */ /* 0x000fe200078ec0ff */
[----:B------:R-:W2:Y:S01]  /*6bb0*/  MUFU.EX2 R97, R19 ;  /* 0x0000001300617308 */ /* 0x000ea20000000800 */
        /* <DEDUP_REMOVED lines=17> */
[----:B-1----:R-:W-:Y:S01]  /*6cd0*/  HMMA.16816.F32.BF16 R136, R8, R36, R88 ;  /* 0x000000240888723c */ /* 0x002fe20000041858 */
[----:B------:R-:W-:Y:S01]  /*6ce0*/  HSET2.LE.AND R4, R16, R0, PT ;  /* 0x0000000010047233 */ /* 0x000fe20003803000 */
[----:B------:R-:W-:Y:S01]  /*6cf0*/  LDSM.16.MT88.4 R88, [R190+0x7800] ;  /* 0x00780000be58783b */ /* 0x000fe20000004200 */
[----:B------:R-:W-:-:S03]  /*6d00*/  F2FP.BF16.F32.PACK_AB R14, R182, R183 ;  /* 0x000000b7b60e723e */ /* 0x000fc600000010ff */
[C---:B------:R-:W-:Y:S01]  /*6d10*/  HMMA.16816.F32.BF16 R144, R8.reuse, R48, R80 ;  /* 0x000000300890723c */ /* 0x040fe20000041850 */
[----:B------:R-:W-:Y:S02]  /*6d20*/  LOP3.LUT R14, R4, R14, RZ, 0xc0, !PT ;  /* 0x0000000e040e7212 */ /* 0x000fe400078ec0ff */
[--C-:B------:R-:W-:Y:S01]  /*6d30*/  HSET2.LE.AND R4, R18, R0.reuse, PT ;  /* 0x0000000012047233 */ /* 0x100fe20003803000 */
[----:B------:R-:W-:Y:S02]  /*6d40*/  FFMA.FTZ R18, R161, UR18, -R7 ;  /* 0x00000012a1127c23 */ /* 0x000fe40008010807 */
[C---:B------:R-:W-:Y:S01]  /*6d50*/  HMMA.16816.F32.BF16 R120, R8.reuse, R30, R120 ;  /* 0x0000001e0878723c */ /* 0x040fe20000041878 */
[----:B---3--:R-:W-:Y:S01]  /*6d60*/  PRMT R15, R12, 0x5410, R13 ;  /* 0x000054100c0f7816 */ /* 0x008fe2000000000d */
[--C-:B------:R-:W-:Y:S01]  /*6d70*/  FFMA.FTZ R13, R160, UR18, -R7.reuse ;  /* 0x00000012a00d7c23 */ /* 0x100fe20008010807 */
[--C-:B------:R-:W-:Y:S01]  /*6d80*/  HSET2.LE.AND R12, R17, R0.reuse, PT ;  /* 0x00000000110c7233 */ /* 0x100fe20003803000 */
[----:B------:R-:W-:Y:S01]  /*6d90*/  MUFU.EX2 R27, R18 ;  /* 0x00000012001b7308 */ /* 0x000fe20000000800 */
[----:B--2---:R-:W-:Y:S01]  /*6da0*/  F2FP.BF16.F32.PACK_AB R17, R47, R97 ;  /* 0x000000612f11723e */ /* 0x004fe200000010ff */
[----:B------:R-:W-:Y:S01]  /*6db0*/  HMMA.16816.F32.BF16 R92, R8, R38, R72 ;  /* 0x00000026085c723c */ /* 0x000fe20000041848 */
[----:B------:R-:W-:Y:S01]  /*6dc0*/  HSET2.LE.AND R16, R15, R0, PT ;  /* 0x000000000f107233 */ /* 0x000fe20003803000 */
[----:B------:R-:W-:Y:S01]  /*6dd0*/  FFMA.FTZ R7, R162, UR18, -R7 ;  /* 0x00000012a2077c23 */ /* 0x000fe20008010807 */
[----:B------:R-:W-:-:S03]  /*6de0*/  F2FP.BF16.F32.PACK_AB R15, R45, R46 ;  /* 0x0000002e2d0f723e */ /* 0x000fc600000010ff */
[----:B------:R-:W-:Y:S01]  /*6df0*/  HMMA.16816.F32.BF16 R140, R8, R50, R84 ;  /* 0x00000032088c723c */ /* 0x000fe20000041854 */
[----:B------:R-:W-:Y:S01]  /*6e00*/  LOP3.LUT R15, R4, R15, RZ, 0xc0, !PT ;  /* 0x0000000f040f7212 */ /* 0x000fe200078ec0ff */
[----:B------:R1:W2:Y:S01]  /*6e10*/  MUFU.EX2 R41, R13 ;  /* 0x0000000d00297308 */ /* 0x0002a20000000800 */
[----:B------:R-:W-:-:S04]  /*6e20*/  LOP3.LUT R4, R23, UR6, R40, 0x96, !PT ;  /* 0x0000000617047c12 */ /* 0x000fc8000f8e9628 */
[----:B------:R-:W-:Y:S01]  /*6e30*/  LOP3.LUT R8, R25, UR6, R42, 0x96, !PT ;  /* 0x0000000619087c12 */ /* 0x000fe2000f8e962a */
[----:B------:R-:W-:-:S04]  /*6e40*/  IMAD.WIDE.U32 R10, R4, -0x2daee0ad, RZ ;  /* 0xd2511f53040a7825 */ /* 0x000fc800078e00ff */
[----:B------:R-:W-:Y:S01]  /*6e50*/  FFMA.FTZ R4, R163, UR18, -R6 ;  /* 0x00000012a3047c23 */ /* 0x000fe20008010806 */
[----:B------:R3:W-:Y:S01]  /*6e60*/  MUFU.EX2 R228, R7 ;  /* 0x0000000700e47308 */ /* 0x0007e20000000800 */
[----:B------:R-:W-:-:S03]  /*6e70*/  IMAD.WIDE.U32 R8, R8, -0x2daee0ad, RZ ;  /* 0xd2511f5308087825 */ /* 0x000fc600078e00ff */
[----:B------:R-:W-:-:S04]  /*6e80*/  LOP3.LUT R19, R8, 0xff, RZ, 0xc0, !PT ;  /* 0x000000ff08137812 */ /* 0x000fc800078ec0ff */
[----:B------:R4:W-:Y:S01]  /*6e90*/  MUFU.EX2 R25, R4 ;  /* 0x0000000400197308 */ /* 0x0009e20000000800 */
[----:B-1----:R-:W-:Y:S02]  /*6ea0*/  F2FP.BF16.F32.PACK_AB R13, R205, R206 ;  /* 0x000000cecd0d723e */ /* 0x002fe400000010ff */
[----:B------:R-:W-:Y:S02]  /*6eb0*/  SHF.R.U32.HI R18, RZ, 0x10, R8 ;  /* 0x00000010ff127819 */ /* 0x000fe40000011608 */
[----:B------:R-:W-:Y:S02]  /*6ec0*/  LOP3.LUT R12, R12, R13, RZ, 0xc0, !PT ;  /* 0x0000000d0c0c7212 */ /* 0x000fe400078ec0ff */
[----:B------:R-:W-:Y:S01]  /*6ed0*/  LOP3.LUT R13, R16, R17, RZ, 0xc0, !PT ;  /* 0x00000011100d7212 */ /* 0x000fe200078ec0ff */
[----:B------:R-:W-:Y:S01]  /*6ee0*/  FFMA.FTZ R16, R164, UR18, -R6 ;  /* 0x00000012a4107c23 */ /* 0x000fe20008010806 */
[----:B------:R-:W-:Y:S02]  /*6ef0*/  SHF.R.U32.HI R21, RZ, 0x18, R8 ;  /* 0x00000018ff157819 */ /* 0x000fe40000011608 */
[----:B---3--:R-:W-:Y:S01]  /*6f00*/  LOP3.LUT R7, R11, UR15, R26, 0x96, !PT ;  /* 0x0000000f0b077c12 */ /* 0x008fe2000f8e961a */
[----:B------:R1:W3:Y:S02]  /*6f10*/  MUFU.EX2 R24, R16 ;  /* 0x0000001000187308 */ /* 0x0002e40000000800 */
[----:B------:R-:W-:Y:S01]  /*6f20*/  HMMA.16816.F32.BF16 R108, R12, R32, R76 ;  /* 0x000000200c6c723c */ /* 0x000fe2000004184c */
[----:B------:R-:W5:Y:S01]  /*6f30*/  LDSM.16.MT88.4 R76, [R192+0x7800] ;  /* 0x00780000c04c783b */ /* 0x000f620000004200 */
[----:B----4-:R-:W-:Y:S01]  /*6f40*/  LOP3.LUT R4, R8, 0xffff, RZ, 0xc0, !PT ;  /* 0x0000ffff08047812 */ /* 0x010fe200078ec0ff */
[----:B------:R-:W-:-:S03]  /*6f50*/  FFMA.FTZ R8, R166, UR18, -R6 ;  /* 0x00000012a6087c23 */ /* 0x000fc60008010806 */
[C---:B------:R-:W-:Y:S01]  /*6f60*/  HMMA.16816.F32.BF16 R128, R12.reuse, R48, R152 ;  /* 0x000000300c80723c */ /* 0x040fe20000041898 */
[----:B------:R-:W-:Y:S01]  /*6f70*/  SHF.R.U32.HI R17, RZ, 0x8, R4 ;  /* 0x00000008ff117819 */ /* 0x000fe20000011604 */
[----:B------:R4:W-:Y:S01]  /*6f80*/  MUFU.EX2 R23, R8 ;  /* 0x0000000800177308 */ /* 0x0009e20000000800 */
[----:B------:R-:W-:Y:S02]  /*6f90*/  LOP3.LUT R4, R9, UR15, R44, 0x96, !PT ;  /* 0x0000000f09047c12 */ /* 0x000fe4000f8e962c */
[----:B------:R-:W-:Y:S01]  /*6fa0*/  PRMT R19, R19, 0x5410, R17 ;  /* 0x0000541013137816 */ /* 0x000fe20000000011 */
[C---:B------:R-:W-:Y:S01]  /*6fb0*/  HMMA.16816.F32.BF16 R64, R12.reuse, R34, R64 ;  /* 0x000000220c40723c */ /* 0x040fe20000041840 */
[----:B------:R-:W-:Y:S01]  /*6fc0*/  LOP3.LUT R9, R4, 0xffff, RZ, 0xc0, !PT ;  /* 0x0000ffff04097812 */ /* 0x000fe200078ec0ff */
[----:B-1----:R-:W-:Y:S01]  /*6fd0*/  FFMA.FTZ R16, R167, UR18, -R6 ;  /* 0x00000012a7107c23 */ /* 0x002fe20008010806 */
[----:B------:R-:W-:Y:S01]  /*6fe0*/  LOP3.LUT R6, R18, 0xff, RZ, 0xc0, !PT ;  /* 0x000000ff12067812 */ /* 0x000fe200078ec0ff */
[----:B------:R-:W-:Y:S01]  /*6ff0*/  FFMA.FTZ R18, R171, UR18, -R5 ;  /* 0x00000012ab127c23 */ /* 0x000fe20008010805 */
[----:B------:R-:W-:Y:S01]  /*7000*/  SHF.R.U32.HI R9, RZ, 0x8, R9 ;  /* 0x00000008ff097819 */ /* 0x000fe20000011609 */
[----:B------:R1:W5:Y:S01]  /*7010*/  MUFU.EX2 R229, R16 ;  /* 0x0000001000e57308 */ /* 0x0003620000000800 */
[----:B------:R-:W-:Y:S01]  /*7020*/  PRMT R17, R6, 0x5410, R21 ;  /* 0x0000541006117816 */ /* 0x000fe20000000015 */
[----:B------:R-:W-:Y:S01]  /*7030*/  HMMA.16816.F32.BF16 R68, R12, R28, R68 ;  /* 0x0000001c0c44723c */ /* 0x000fe20000041844 */
[----:B----4-:R-:W-:-:S05]  /*7040*/  LOP3.LUT R8, R4, 0xff, RZ, 0xc0, !PT ;  /* 0x000000ff04087812 */ /* 0x010fca00078ec0ff */
[C---:B------:R-:W-:Y:S01]  /*7050*/  HMMA.16816.F32.BF16 R60, R12.reuse, R30, R60 ;  /* 0x0000001e0c3c723c */ /* 0x040fe2000004183c */
[----:B------:R-:W-:Y:S02]  /*7060*/  PRMT R6, R8, 0x5410, R9 ;  /* 0x0000541008067816 */ /* 0x000fe40000000009 */
[--C-:B------:R-:W-:Y:S02]  /*7070*/  SHF.R.U32.HI R8, RZ, 0x10, R4.reuse ;  /* 0x00000010ff087819 */ /* 0x100fe40000011604 */
[----:B------:R-:W-:Y:S01]  /*7080*/  SHF.R.U32.HI R9, RZ, 0x18, R4 ;  /* 0x00000018ff097819 */ /* 0x000fe20000011604 */
[C---:B------:R-:W-:Y:S01]  /*7090*/  HMMA.16816.F32.BF16 R80, R12.reuse, R36, R148 ;  /* 0x000000240c50723c */ /* 0x040fe20000041894 */
[----:B------:R-:W-:Y:S01]  /*70a0*/  LOP3.LUT R8, R8, 0xff, RZ, 0xc0, !PT ;  /* 0x000000ff08087812 */ /* 0x000fe200078ec0ff */
[--C-:B-1----:R-:W-:Y:S01]  /*70b0*/  FFMA.FTZ R16, R168, UR18, -R20.reuse ;  /* 0x00000012a8107c23 */ /* 0x102fe20008010814 */
[--C-:B------:R-:W-:Y:S02]  /*70c0*/  HSET2.LE.AND R4, R6, R0.reuse, PT ;  /* 0x0000000006047233 */ /* 0x100fe40003803000 */
[----:B--2---:R-:W-:Y:S01]  /*70d0*/  F2FP.BF16.F32.PACK_AB R6, R41, R43 ;  /* 0x0000002b2906723e */ /* 0x004fe200000010ff */
[C---:B------:R-:W-:Y:S01]  /*70e0*/  HMMA.16816.F32.BF16 R52, R12.reuse, R38, R52 ;  /* 0x000000260c34723c */ /* 0x040fe20000041834 */
[----:B------:R-:W-:Y:S01]  /*70f0*/  PRMT R9, R8, 0x5410, R9 ;  /* 0x0000541008097816 */ /* 0x000fe20000000009 */
[----:B------:R-:W-:Y:S01]  /*7100*/  FFMA.FTZ R8, R169, UR18, -R20 ;  /* 0x00000012a9087c23 */ /* 0x000fe20008010814 */
[----:B------:R-:W-:Y:S01]  /*7110*/  LOP3.LUT R132, R4, R6, RZ, 0xc0, !PT ;  /* 0x0000000604847212 */ /* 0x000fe200078ec0ff */
[----:B------:R1:W-:Y:S01]  /*7120*/  MUFU.EX2 R22, R16 ;  /* 0x0000001000167308 */ /* 0x0003e20000000800 */
[----:B---3--:R-:W-:Y:S01]  /*7130*/  F2FP.BF16.F32.PACK_AB R6, R24, R25 ;  /* 0x000000191806723e */ /* 0x008fe200000010ff */
[----:B------:R-:W-:Y:S01]  /*7140*/  HMMA.16816.F32.BF16 R48, R12, R50, R56 ;  /* 0x000000320c30723c */ /* 0x000fe20000041838 */
[----:B------:R-:W-:-:S02]  /*7150*/  HSET2.LE.AND R4, R9, R0, PT ;  /* 0x0000000009047233 */ /* 0x000fc40003803000 */
[----:B------:R-:W-:-:S03]  /*7160*/  F2FP.BF16.F32.PACK_AB R9, R228, R27 ;  /* 0x0000001be409723e */ /* 0x000fc600000010ff */
[----:B------:R-:W-:Y:S01]  /*7170*/  LOP3.LUT R133, R4, R6, RZ, 0xc0, !PT ;  /* 0x0000000604857212 */ /* 0x000fe200078ec0ff */
[----:B------:R-:W-:Y:S01]  /*7180*/  FFMA.FTZ R4, R170, UR18, -R5 ;  /* 0x00000012aa047c23 */ /* 0x000fe20008010805 */
[----:B------:R2:W3:Y:S01]  /*7190*/  MUFU.EX2 R21, R8 ;  /* 0x0000000800157308 */ /* 0x0004e20000000800 */
[--C-:B------:R-:W-:Y:S02]  /*71a0*/  SHF.R.U32.HI R6, RZ, 0x10, R10.reuse ;  /* 0x00000010ff067819 */ /* 0x100fe4000001160a */
[----:B------:R-:W-:Y:S02]  /*71b0*/  LOP3.LUT R13, R10, 0xff, RZ, 0xc0, !PT ;  /* 0x000000ff0a0d7812 */ /* 0x000fe400078ec0ff */
[----:B------:R-:W-:Y:S02]  /*71c0*/  SHF.R.U32.HI R12, RZ, 0x18, R10 ;  /* 0x00000018ff0c7819 */ /* 0x000fe4000001160a */
[----:B-1----:R-:W-:Y:S01]  /*71d0*/  HSET2.LE.AND R16, R17, R0, PT ;  /* 0x0000000011107233 */ /* 0x002fe20003803000 */
[----:B------:R1:W-:Y:S01]  /*71e0*/  MUFU.EX2 R15, R4 ;  /* 0x00000004000f7308 */ /* 0x0003e20000000800 */
[----:B-----5:R-:W-:-:S04]  /*71f0*/  F2FP.BF16.F32.PACK_AB R17, R229, R23 ;  /* 0x00000017e511723e */ /* 0x020fc800000010ff */
[----:B------:R-:W-:-:S03]  /*7200*/  LOP3.LUT R135, R16, R17, RZ, 0xc0, !PT ;  /* 0x0000001110877212 */ /* 0x000fc600078ec0ff */
[----:B------:R4:W-:Y:S01]  /*7210*/  MUFU.EX2 R20, R18 ;  /* 0x0000001200147308 */ /* 0x0009e20000000800 */
[----:B--2---:R-:W-:-:S05]  /*7220*/  HSET2.LE.AND R8, R19, R0, PT ;  /* 0x0000000013087233 */ /* 0x004fca0003803000 */
[----:B------:R-:W-:Y:S01]  /*7230*/  LOP3.LUT R134, R8, R9, RZ, 0xc0, !PT ;  /* 0x0000000908867212 */ /* 0x000fe200078ec0ff */
[--C-:B------:R-:W-:Y:S01]  /*7240*/  FFMA.FTZ R9, R174, UR18, -R5.reuse ;  /* 0x00000012ae097c23 */ /* 0x100fe20008010805 */
[----:B------:R-:W-:Y:S01]  /*7250*/  LOP3.LUT R8, R10, 0xffff, RZ, 0xc0, !PT ;  /* 0x0000ffff0a087812 */ /* 0x000fe200078ec0ff */
[----:B-1----:R-:W-:Y:S01]  /*7260*/  FFMA.FTZ R4, R172, UR18, -R5 ;  /* 0x00000012ac047c23 */ /* 0x002fe20008010805 */
[----:B------:R-:W-:Y:S01]  /*7270*/  SHF.R.U32.HI R5, RZ, 0x10, R7 ;  /* 0x00000010ff057819 */ /* 0x000fe20000011607 */
[----:B------:R1:W-:Y:S01]  /*7280*/  MUFU.EX2 R14, R9 ;  /* 0x00000009000e7308 */ /* 0x0003e20000000800 */
[----:B------:R-:W-:Y:S01]  /*7290*/  SHF.R.U32.HI R11, RZ, 0x8, R8 ;  /* 0x00000008ff0b7819 */ /* 0x000fe20000011608 */
[C---:B------:R-:W-:Y:S01]  /*72a0*/  HMMA.16816.F32.BF16 R72, R132.reuse, R76, R124 ;  /* 0x0000004c8448723c */ /* 0x040fe2000004187c */
[----:B------:R-:W-:Y:S02]  /*72b0*/  LOP3.LUT R8, R6, 0xff, RZ, 0xc0, !PT ;  /* 0x000000ff06087812 */ /* 0x000fe400078ec0ff */
[----:B------:R-:W-:Y:S01]  /*72c0*/  LOP3.LUT R10, R7, 0xff, RZ, 0xc0, !PT ;  /* 0x000000ff070a7812 */ /* 0x000fe200078ec0ff */
[----:B----4-:R-:W2:Y:S01]  /*72d0*/  LDSM.16.MT88.4 R16, [R191+0x7800] ;  /* 0x00780000bf10783b */ /* 0x010ea20000004200 */
[----:B------:R-:W-:Y:S01]  /*72e0*/  LOP3.LUT R5, R5, 0xff, RZ, 0xc0, !PT ;  /* 0x000000ff05057812 */ /* 0x000fe200078ec0ff */
[----:B------:R4:W5:Y:S01]  /*72f0*/  MUFU.EX2 R226, R4 ;  /* 0x0000000400e27308 */ /* 0x0009620000000800 */
[C---:B------:R-:W-:Y:S06]  /*7300*/  HMMA.16816.F32.BF16 R124, R132.reuse, R88, R136 ;  /* 0x00000058847c723c */ /* 0x040fec0000041888 */
[----:B------:R-:W-:Y:S01]  /*7310*/  HMMA.16816.F32.BF16 R104, R132, R112, R104 ;  /* 0x000000708468723c */ /* 0x000fe20000041868 */
[----:B-1----:R-:W-:-:S05]  /*7320*/  PRMT R9, R8, 0x5410, R12 ;  /* 0x0000541008097816 */ /* 0x002fca000000000c */
[----:B------:R-:W-:Y:S01]  /*7330*/  HMMA.16816.F32.BF16 R116, R132, R114, R116 ;  /* 0x000000728474723c */ /* 0x000fe20000041874 */
[----:B----4-:R-:W-:Y:S02]  /*7340*/  LOP3.LUT R4, R7, 0xffff, RZ, 0xc0, !PT ;  /* 0x0000ffff07047812 */ /* 0x010fe400078ec0ff */
[----:B------:R-:W-:-:S03]  /*7350*/  SHF.R.U32.HI R7, RZ, 0x18, R7 ;  /* 0x00000018ff077819 */ /* 0x000fc60000011607 */
[C---:B------:R-:W-:Y:S01]  /*7360*/  HMMA.16816.F32.BF16 R120, R132.reuse, R78, R120 ;  /* 0x0000004e8478723c */ /* 0x040fe20000041878 */
[----:B------:R-:W-:Y:S02]  /*7370*/  SHF.R.U32.HI R6, RZ, 0x8, R4 ;  /* 0x00000008ff067819 */ /* 0x000fe40000011604 */
[----:B------:R-:W-:Y:S02]  /*7380*/  PRMT R4, R13, 0x5410, R11 ;  /* 0x000054100d047816 */ /* 0x000fe4000000000b */
[----:B------:R-:W-:Y:S01]  /*7390*/  PRMT R8, R10, 0x5410, R6 ;  /* 0x000054100a087816 */ /* 0x000fe20000000006 */
[----:B------:R-:W-:Y:S01]  /*73a0*/  HMMA.16816.F32.BF16 R84, R132, R90, R92 ;  /* 0x0000005a8454723c */ /* 0x000fe2000004185c */
[----:B------:R-:W-:Y:S02]  /*73b0*/  PRMT R5, R5, 0x5410, R7 ;  /* 0x0000541005057816 */ /* 0x000fe40000000007 */
[--C-:B------:R-:W-:Y:S02]  /*73c0*/  HSET2.LE.AND R6, R9, R0.reuse, PT ;  /* 0x0000000009067233 */ /* 0x100fe40003803000 */
[----:B------:R-:W-:-:S02]  /*73d0*/  HSET2.LE.AND R4, R4, R0, PT ;  /* 0x0000000004047233 */ /* 0x000fc40003803000 */
[--C-:B------:R-:W-:Y:S02]  /*73e0*/  HSET2.LE.AND R8, R8, R0.reuse, PT ;  /* 0x0000000008087233 */ /* 0x100fe40003803000 */
[----:B------:R-:W-:Y:S02]  /*73f0*/  HSET2.LE.AND R9, R5, R0, PT ;  /* 0x0000000005097233 */ /* 0x000fe40003803000 */
[----:B---3--:R-:W-:Y:S01]  /*7400*/  F2FP.BF16.F32.PACK_AB R0, R21, R22 ;  /* 0x000000161500723e */ /* 0x008fe200000010ff */
[C---:B--2---:R-:W-:Y:S01]  /*7410*/  HMMA.16816.F32.BF16 R92, R132.reuse, R16, R144 ;  /* 0x00000010845c723c */ /* 0x044fe20000041890 */
[----:B-----5:R-:W-:Y:S02]  /*7420*/  F2FP.BF16.F32.PACK_AB R5, R226, R15 ;  /* 0x0000000fe205723e */ /* 0x020fe400000010ff */
[----:B------:R-:W-:Y:S01]  /*7430*/  LOP3.LUT R138, R4, R0, RZ, 0xc0, !PT ;  /* 0x00000000048a7212 */ /* 0x000fe200078ec0ff */
[----:B------:R-:W-:Y:S01]  /*7440*/  FADD.FTZ R4, R224, R215 ;  /* 0x000000d7e0047221 */ /* 0x000fe20000010000 */
[----:B------:R-:W-:Y:S01]  /*7450*/  F2FP.BF16.F32.PACK_AB R0, R14, R20 ;  /* 0x000000140e00723e */ /* 0x000fe200000010ff */
[----:B------:R-:W-:Y:S01]  /*7460*/  HMMA.16816.F32.BF16 R132, R132, R18, R140 ;  /* 0x000000128484723c */ /* 0x000fe2000004188c */
[----:B------:R-:W-:-:S02]  /*7470*/  F2FP.BF16.F32.PACK_AB R7, R98, R102 ;  /* 0x000000666207723e */ /* 0x000fc400000010ff */
        /* <DEDUP_REMOVED lines=72> */
[----:B------:R-:W2:Y:S01]  /*7900*/  LDL.64 R156, [R1+0x8] ;  /* 0x00000800019c7983 */ /* 0x000ea20000100a00 */
[----:B------:R-:W-:Y:S01]  /*7910*/  ULDC UR4, c[0x0][0x2d0] ;  /* 0x0000b40000047ab9 */ /* 0x000fe20000000800 */
[----:B------:R-:W1:Y:S01]  /*7920*/  LDC.64 R206, c[0x0][0x250] ;  /* 0x00009400ffce7b82 */ /* 0x000e620000000a00 */
[----:B------:R-:W-:Y:S01]  /*7930*/  IMAD R210, R251, -0x2, R210 ;  /* 0xfffffffefbd27824 */ /* 0x000fe200078e02d2 */
[----:B------:R-:W-:Y:S01]  /*7940*/  LEA.HI.SX32 R203, R203, 0xfffffffe, 0x1a ;  /* 0xfffffffecbcb7811 */ /* 0x000fe200078fd2ff */
[----:B------:R-:W-:Y:S01]  /*7950*/  IMAD.WIDE.U32 R238, R238, -0x326172a9, RZ ;  /* 0xcd9e8d57eeee7825 */ /* 0x000fe200078e00ff */
[----:B------:R-:W-:Y:S02]  /*7960*/  MOV R97, R100 ;  /* 0x0000006400617202 */ /* 0x000fe40000000f00 */
[----:B------:R-:W-:Y:S01]  /*7970*/  IADD3 R210, R96, R210, -R165 ;  /* 0x000000d260d27210 */ /* 0x000fe20007ffe8a5 */
[----:B------:R-:W-:Y:S01]  /*7980*/  IMAD.WIDE.U32 R236, R236, -0x326172a9, RZ ;  /* 0xcd9e8d57ecec7825 */ /* 0x000fe200078e00ff */
[----:B------:R-:W-:-:S02]  /*7990*/  LOP3.LUT R214, R239, R212, RZ, 0x3c, !PT ;  /* 0x000000d4efd67212 */ /* 0x000fc400078e3cff */
[----:B------:R-:W-:Y:S01]  /*79a0*/  MOV R96, R101 ;  /* 0x0000006500607202 */ /* 0x000fe20000000f00 */
[----:B------:R-:W-:Y:S01]  /*79b0*/  IMAD.WIDE.U32 R208, R240, -0x2daee0ad, RZ ;  /* 0xd2511f53f0d07825 */ /* 0x000fe200078e00ff */
[----:B------:R-:W-:Y:S02]  /*79c0*/  LOP3.LUT R212, R237, R212, RZ, 0x3c, !PT ;  /* 0x000000d4edd47212 */ /* 0x000fe400078e3cff */
[----:B------:R-:W-:Y:S01]  /*79d0*/  MOV R102, R2 ;  /* 0x0000000200667202 */ /* 0x000fe20000000f00 */
[----:B------:R-:W-:Y:S01]  /*79e0*/  IMAD.WIDE.U32 R214, R214, -0x2daee0ad, RZ ;  /* 0xd2511f53d6d67825 */ /* 0x000fe200078e00ff */
[----:B------:R-:W-:-:S03]  /*79f0*/  MOV R98, R99 ;  /* 0x0000006300627202 */ /* 0x000fc60000000f00 */
[----:B------:R-:W-:Y:S01]  /*7a00*/  IMAD.WIDE.U32 R212, R212, -0x2daee0ad, RZ ;  /* 0xd2511f53d4d47825 */ /* 0x000fe200078e00ff */
[----:B--2---:R-:W-:Y:S01]  /*7a10*/  ISETP.GE.AND P0, PT, R156, UR4, PT ;  /* 0x000000049c007c0c */ /* 0x004fe2000bf06270 */
[----:B------:R-:W-:-:S12]  /*7a20*/  ULDC UR4, c[0x0][0x2ec] ;  /* 0x0000bb0000047ab9 */ /* 0x000fd80000000800 */
[----:B------:R-:W2:Y:S01]  /*7a30*/  @!P0 LDC.64 R4, c[0x0][0x220] ;  /* 0x00008800ff048b82 */ /* 0x000ea20000000a00 */
[----:B-1----:R-:W-:-:S07]  /*7a40*/  @!P0 IMAD R244, R207, 0x30, RZ ;  /* 0x00000030cff48824 */ /* 0x002fce00078e02ff */
[----:B------:R-:W1:Y:S08]  /*7a50*/  @!P0 LDC.64 R250, c[0x0][0x220] ;  /* 0x00008800fffa8b82 */ /* 0x000e700000000a00 */
[----:B------:R-:W3:Y:S01]  /*7a60*/  @!P0 LDC.64 R248, c[0x0][0x220] ;  /* 0x00008800fff88b82 */ /* 0x000ee20000000a00 */
[----:B--2---:R2:W-:Y:S07]  /*7a70*/  @!P0 STL.64 [R1], R4 ;  /* 0x0000000401008387 */ /* 0x0045ee0000100a00 */
[----:B------:R-:W4:Y:S01]  /*7a80*/  @!P0 LDC.64 R246, c[0x0][0x220] ;  /* 0x00008800fff68b82 */ /* 0x000f220000000a00 */
[----:B-1----:R-:W-:Y:S05]  /*7a90*/  BRA `(.L_x_1515) ;  /* 0x0000000400307947 */ /* 0x002fea0003800000 */
.L_x_1517:
[----:B------:R-:W1:Y:S01]  /*7aa0*/  @!P0 LDC.64 R140, c[0x0][0x248] ;  /* 0x00009200ff8c8b82 */ /* 0x000e620000000a00 */
[----:B------:R-:W-:Y:S01]  /*7ab0*/  @!P0 VIADD R99, R203, 0xffffffff ;  /* 0xffffffffcb638836 */ /* 0x000fe20000000000 */
[----:B------:R2:W-:Y:S04]  /*7ac0*/  @P0 STS.128 [R204+0x4000], RZ ;  /* 0x004000ffcc000388 */ /* 0x0005e80000000c00 */
[----:B------:R-:W-:Y:S02]  /*7ad0*/  @!P0 SHF.R.S32.HI R100, RZ, 0x1f, R99 ;  /* 0x0000001fff648819 */ /* 0x000fe40000011463 */
[----:B------:R-:W3:Y:S08]  /*7ae0*/  @!P0 LDC.64 R146, c[0x0][0x248] ;  /* 0x00009200ff928b82 */ /* 0x000ef00000000a00 */
[----:B------:R-:W4:Y:S01]  /*7af0*/  @!P0 LDC.64 R152, c[0x0][0x248] ;  /* 0x00009200ff988b82 */ /* 0x000f220000000a00 */
[-C--:B-1----:R-:W-:Y:S07]  /*7b00*/  @!P0 IMAD R103, R100, R140.reuse, RZ ;  /* 0x0000008c64678224 */ /* 0x082fee00078e02ff */
[----:B------:R-:W1:Y:S01]  /*7b10*/  @!P0 LDC.64 R154, c[0x0][0x248] ;  /* 0x00009200ff9a8b82 */ /* 0x000e620000000a00 */
[C---:B------:R-:W-:Y:S04]  /*7b20*/  @!P0 IMAD.WIDE.U32 R100, R99.reuse, R140, RZ ;  /* 0x0000008c63648225 */ /* 0x040fe800078e00ff */
[----:B------:R-:W-:Y:S01]  /*7b30*/  @!P0 IMAD R103, R99, R141, R103 ;  /* 0x0000008d63678224 */ /* 0x000fe200078e0267 */
[C---:B------:R-:W-:Y:S01]  /*7b40*/  @!P0 LEA R144, P1, R100.reuse, R218, 0x6 ;  /* 0x000000da64908211 */ /* 0x040fe200078230ff */
[----:B------:R-:W-:Y:S01]  /*7b50*/  @!P0 IMAD R166, R141, 0x30, RZ ;  /* 0x000000308da68824 */ /* 0x000fe200078e02ff */
[----:B------:R-:W5:Y:S01]  /*7b60*/  @!P0 LDC.64 R158, c[0x0][0x218] ;  /* 0x00008600ff9e8b82 */ /* 0x000f620000000a00 */
[----:B------:R-:W-:Y:S05]  /*7b70*/  @!P0 IMAD.IADD R103, R101, 0x1, R103 ;  /* 0x0000000165678824 */ /* 0x000fea00078e0267 */
[----:B------:R-:W-:Y:S01]  /*7b80*/  @!P0 LEA.HI.X R145, R100, R217, R103, 0x6, P1 ;  /* 0x000000d964918211 */ /* 0x000fe200008f3467 */
[----:B------:R-:W-:Y:S01]  /*7b90*/  @!P0 VIADD R100, R203, 0xffffffff ;  /* 0xffffffffcb648836 */ /* 0x000fe20000000000 */
[----:B------:R-:W2:Y:S01]  /*7ba0*/  @!P0 LDC.64 R164, c[0x0][0x218] ;  /* 0x00008600ffa48b82 */ /* 0x000ea20000000a00 */
[----:B----4-:R-:W-:Y:S03]  /*7bb0*/  @!P0 IMAD.WIDE.U32 R142, R99, R152, RZ ;  /* 0x00000098638e8225 */ /* 0x010fe600078e00ff */
[----:B------:R-:W-:Y:S01]  /*7bc0*/  @!P0 SHF.R.S32.HI R101, RZ, 0x1f, R100 ;  /* 0x0000001fff658819 */ /* 0x000fe20000011464 */
[----:B------:R-:W-:Y:S02]  /*7bd0*/  @!P0 VIADD R103, R203, 0xffffffff ;  /* 0xffffffffcb678836 */ /* 0x000fe40000000000 */
[----:B------:R-:W-:Y:S01]  /*7be0*/  @!P0 IMAD.WIDE.U32 R144, R140, 0x30, R144 ;  /* 0x000000308c908825 */ /* 0x000fe200078e0090 */
[----:B------:R-:W-:Y:S01]  /*7bf0*/  @!P0 SHF.R.S32.HI R140, RZ, 0x1f, R99 ;  /* 0x0000001fff8c8819 */ /* 0x000fe20000011463 */
[----:B------:R-:W4:Y:S01]  /*7c00*/  @!P0 LDC.64 R162, c[0x0][0x218] ;  /* 0x00008600ffa28b82 */ /* 0x000f220000000a00 */
[----:B------:R-:W-:Y:S01]  /*7c10*/  @!P0 SHF.R.S32.HI R156, RZ, 0x1f, R103 ;  /* 0x0000001fff9c8819 */ /* 0x000fe20000011467 */
[----:B---3--:R-:W-:Y:S02]  /*7c20*/  @!P0 IMAD R101, R101, R146, RZ ;  /* 0x0000009265658224 */ /* 0x008fe400078e02ff */
[----:B------:R-:W-:Y:S02]  /*7c30*/  @!P0 IMAD R140, R140, R152, RZ ;  /* 0x000000988c8c8224 */ /* 0x000fe400078e02ff */
[C---:B------:R-:W-:Y:S02]  /*7c40*/  @!P0 IMAD R141, R100.reuse, R147, R101 ;  /* 0x00000093648d8224 */ /* 0x040fe400078e0265 */
[----:B------:R-:W-:Y:S01]  /*7c50*/  @!P0 IMAD.WIDE.U32 R100, R100, R146, RZ ;  /* 0x0000009264648225 */ /* 0x000fe200078e00ff */
[----:B------:R-:W3:Y:S03]  /*7c60*/  @!P0 LDC.64 R160, c[0x0][0x218] ;  /* 0x00008600ffa08b82 */ /* 0x000ee60000000a00 */
[----:B-1----:R-:W-:Y:S01]  /*7c70*/  @!P0 IMAD R156, R156, R154, RZ ;  /* 0x0000009a9c9c8224 */ /* 0x002fe200078e02ff */
[-C--:B------:R-:W-:Y:S01]  /*7c80*/  @!P0 LEA R157, P1, R100, R218.reuse, 0x6 ;  /* 0x000000da649d8211 */ /* 0x080fe200078230ff */
[----:B------:R-:W-:Y:S01]  /*7c90*/  @!P0 IMAD.IADD R152, R101, 0x1, R141 ;  /* 0x0000000165988824 */ /* 0x000fe200078e028d */
[----:B------:R-:W-:Y:S01]  /*7ca0*/  @!P0 LEA R101, P3, R142, R218, 0x6 ;  /* 0x000000da8e658211 */ /* 0x000fe200078630ff */
[----:B------:R-:W-:Y:S02]  /*7cb0*/  @!P0 IMAD R153, R99, R153, R140 ;  /* 0x0000009963998224 */ /* 0x000fe400078e028c */
[C---:B------:R-:W-:Y:S01]  /*7cc0*/  @!P0 IMAD.WIDE.U32 R140, R103.reuse, R154, RZ ;  /* 0x0000009a678c8225 */ /* 0x040fe200078e00ff */
[----:B------:R-:W-:Y:S03]  /*7cd0*/  @!P0 LEA.HI.X R152, R100, R217, R152, 0x6, P1 ;  /* 0x000000d964988211 */ /* 0x000fe600008f3498 */
[----:B------:R-:W-:Y:S01]  /*7ce0*/  @!P0 IMAD R155, R103, R155, R156 ;  /* 0x0000009b679b8224 */ /* 0x000fe200078e029c */
[----:B------:R-:W-:Y:S01]  /*7cf0*/  @!P0 LEA R103, P2, R146, R157, 0x5 ;  /* 0x0000009d92678211 */ /* 0x000fe200078428ff */
[----:B------:R-:W-:Y:S01]  /*7d00*/  @!P0 IMAD.IADD R143, R143, 0x1, R153 ;  /* 0x000000018f8f8824 */ /* 0x000fe200078e0299 */
[----:B------:R-:W-:Y:S01]  /*7d10*/  @!P0 LEA R99, P1, R140, R218, 0x6 ;  /* 0x000000da8c638211 */ /* 0x000fe200078230ff */
[----:B------:R-:W-:Y:S01]  /*7d20*/  @!P0 IMAD.IADD R100, R141, 0x1, R155 ;  /* 0x000000018d648824 */ /* 0x000fe200078e029b */
[----:B------:R-:W-:Y:S02]  /*7d30*/  @!P0 LEA.HI.X R152, R146, R152, R147, 0x5, P2 ;  /* 0x0000009892988211 */ /* 0x000fe400010f2c93 */
[C---:B-----5:R-:W-:Y:S02]  /*7d40*/  @!P0 LEA R146, P4, R101.reuse, R158, 0x1 ;  /* 0x0000009e65928211 */ /* 0x060fe400078808ff */
[----:B------:R-:W-:Y:S01]  /*7d50*/  @!P0 LEA.HI.X R153, R142, R217, R143, 0x6, P3 ;  /* 0x000000d98e998211 */ /* 0x000fe200018f348f */
[----:B------:R-:W-:Y:S01]  /*7d60*/  @!P0 IMAD.IADD R143, R166, 0x1, R145 ;  /* 0x00000001a68f8824 */ /* 0x000fe200078e0291 */
[----:B------:R-:W-:Y:S02]  /*7d70*/  @!P0 IADD3 R99, P5, R252, R99, RZ ;  /* 0x00000063fc638210 */ /* 0x000fe40007fbe0ff */
[----:B------:R-:W-:Y:S02]  /*7d80*/  @!P0 LEA.HI.X R140, R140, R217, R100, 0x6, P1 ;  /* 0x000000d98c8c8211 */ /* 0x000fe400008f3464 */
[----:B------:R-:W-:Y:S02]  /*7d90*/  @!P0 LEA.HI.X R147, R101, R159, R153, 0x1, P4 ;  /* 0x0000009f65938211 */ /* 0x000fe400020f0c99 */
[C---:B--2---:R-:W-:Y:S01]  /*7da0*/  @!P0 LEA R100, P1, R144.reuse, R164, 0x1 ;  /* 0x000000a490648211 */ /* 0x044fe200078208ff */
[----:B------:R-:W-:Y:S01]  /*7db0*/  @!P0 IMAD.X R141, R245, 0x1, R140, P5 ;  /* 0x00000001f58d8824 */ /* 0x000fe200028e068c */
[C---:B----4-:R-:W-:Y:S01]  /*7dc0*/  @!P0 LEA R142, P3, R99.reuse, R162, 0x1 ;  /* 0x000000a2638e8211 */ /* 0x050fe200078608ff */
[----:B------:R-:W-:Y:S01]  /*7dd0*/  @!PT LDS RZ, [RZ] ;  /* 0x00000000fffff984 */ /* 0x000fe20000000800 */
[----:B------:R-:W-:Y:S01]  /*7de0*/  @!PT LDS RZ, [RZ] ;  /* 0x00000000fffff984 */ /* 0x000fe20000000800 */
[----:B------:R-:W-:Y:S01]  /*7df0*/  @!PT LDS RZ, [RZ] ;  /* 0x00000000fffff984 */ /* 0x000fe20000000800 */
[----:B------:R1:W-:Y:S01]  /*7e00*/  @!P0 LDGSTS.E.BYPASS.LTC128B.128 [R204+0x4000], desc[UR20][R146.64] ;  /* 0x0400000092cc8fae */ /* 0x0003e2000b901d54 */
[----:B------:R-:W-:Y:S02]  /*7e10*/  @!P0 LEA.HI.X R101, R144, R165, R143, 0x1, P1 ;  /* 0x000000a590658211 */ /* 0x000fe400008f0c8f */
[----:B------:R-:W-:Y:S03]  /*7e20*/  @!P0 LEA.HI.X R143, R99, R163, R141, 0x1, P3 ;  /* 0x000000a3638f8211 */ /* 0x000fe600018f0c8d */
[----:B------:R1:W-:Y:S01]  /*7e30*/  @P0 STS.128 [R204+0x4800], RZ ;  /* 0x004800ffcc000388 */ /* 0x0003e20000000c00 */
[C---:B---3--:R-:W-:Y:S05]  /*7e40*/  @!P0 LEA R140, P2, R103.reuse, R160, 0x1 ;  /* 0x000000a0678c8211 */ /* 0x048fea00078408ff */
[----:B------:R-:W-:Y:S01]  /*7e50*/  @!PT LDS RZ, [RZ] ;  /* 0x00000000fffff984 */ /* 0x000fe20000000800 */
[----:B------:R-:W-:Y:S01]  /*7e60*/  @!PT LDS RZ, [RZ] ;  /* 0x00000000fffff984 */ /* 0x000fe20000000800 */
[----:B------:R-:W-:Y:S01]  /*7e70*/  @!PT LDS RZ, [RZ] ;  /* 0x00000000fffff984 */ /* 0x000fe20000000800 */
[----:B------:R1:W-:Y:S01]  /*7e80*/  @!P0 LDGSTS.E.BYPASS.LTC128B.128 [R204+0x4800], desc[UR20][R142.64] ;  /* 0x048000008ecc8fae */ /* 0x0003e2000b901d54 */
[----:B------:R-:W-:Y:S05]  /*7e90*/  @!P0 LEA.HI.X R141, R103, R161, R152, 0x1, P2 ;  /* 0x000000a1678d8211 */ /* 0x000fea00010f0c98 */
        /* <DEDUP_REMOVED lines=12> */
.L_x_1515:
[----:B------:R-:W2:Y:S01]  /*7f60*/  LDL.64 R10, [R1+0x18] ;  /* 0x00001800010a7983 */ /* 0x000ea20000100a00 */
[----:B------:R-:W-:Y:S04]  /*7f70*/  DEPBAR.LE SB0, 0x0 ;  /* 0x000080000000791a */ /* 0x000fe80000000000 */
[----:B------:R-:W-:Y:S01]  /*7f80*/  SHF.R.S32.HI R0, RZ, 0x1f, R203 ;  /* 0x0000001fff007819 */ /* 0x000fe200000114cb */
[----:B------:R-:W5:Y:S01]  /*7f90*/  LDL R9, [R1+0x24] ;  /* 0x0000240001097983 */ /* 0x000f620000100800 */
[-C--:B------:R-:W-:Y:S01]  /*7fa0*/  IMAD.WIDE.U32 R6, R203, R206.reuse, RZ ;  /* 0x000000cecb067225 */ /* 0x080fe200078e00ff */
[----:B------:R-:W-:Y:S02]  /*7fb0*/  LOP3.LUT R205, R205, 0xffffffef, RZ, 0xc0, !PT ;  /* 0xffffffefcdcd7812 */ /* 0x000fe400078ec0ff */
[----:B------:R-:W3:Y:S01]  /*7fc0*/  LDL R8, [R1] ;  /* 0x0000000001087983 */ /* 0x000ee20000100800 */
[----:B------:R-:W-:Y:S01]  /*7fd0*/  IMAD R0, R0, R206, RZ ;  /* 0x000000ce00007224 */ /* 0x000fe200078e02ff */
[----:B------:R-:W-:Y:S01]  /*7fe0*/  @P0 LOP3.LUT R205, R205, 0x10, RZ, 0xfc, !PT ;  /* 0x00000010cdcd0812 */ /* 0x000fe200078efcff */
[----:B------:R-:W-:Y:S01]  /*7ff0*/  IMAD.MOV.U32 R211, RZ, RZ, -0x40 ;  /* 0xffffffc0ffd37424 */ /* 0x000fe200078e00ff */
[----:B------:R-:W4:Y:S01]  /*8000*/  LDL R14, [R1+0x4] ;  /* 0x00000400010e7983 */ /* 0x000f220000100800 */
[----:B------:R-:W-:Y:S01]  /*8010*/  IMAD R0, R203, R207, R0 ;  /* 0x000000cfcb007224 */ /* 0x000fe200078e0200 */
[----:B------:R-:W-:Y:S03]  /*8020*/  BAR.SYNC.DEFER_BLOCKING 0x0 ;  /* 0x0000000000007b1d */ /* 0x000fe60000010000 */
[----:B------:R-:W-:Y:S03]  /*8030*/  IMAD.IADD R0, R7, 0x1, R0 ;  /* 0x0000000107007824 */ /* 0x000fe600078e0200 */
[----:B------:R-:W-:Y:S01]  /*8040*/  @P0 STS.128 [R204+0x6000], RZ ;  /* 0x006000ffcc000388 */ /* 0x000fe20000000c00 */
[----:B--2---:R-:W-:Y:S04]  /*8050*/  LEA R4, P1, R6, R10, 0x6 ;  /* 0x0000000a06047211 */ /* 0x004fe800078230ff */
[----:B------:R-:W-:Y:S02]  /*8060*/  @!P0 LEA R2, P4, R206, R4, 0x4 ;  /* 0x00000004ce028211 */ /* 0x000fe400078820ff */
[----:B-----5:R-:W-:Y:S02]  /*8070*/  LEA.HI.X R5, R6, R9, R0, 0x6, P1 ;  /* 0x0000000906057211 */ /* 0x020fe400008f3400 */
[----:B------:R-:W-:Y:S02]  /*8080*/  @!P0 LEA R10, P3, R2, R250, 0x1 ;  /* 0x000000fa020a8211 */ /* 0x000fe400078608ff */
[----:B---3--:R-:W-:Y:S02]  /*8090*/  @!P0 LEA R12, P5, R4, R8, 0x1 ;  /* 0x00000008040c8211 */ /* 0x008fe400078a08ff */
[----:B------:R-:W-:Y:S02]  /*80a0*/  @!P0 LEA.HI.X R6, R206, R5, R207, 0x4, P4 ;  /* 0x00000005ce068211 */ /* 0x000fe400020f24cf */
[----:B----4-:R-:W-:Y:S02]  /*80b0*/  @!P0 LEA.HI.X R13, R4, R14, R5, 0x1, P5 ;  /* 0x0000000e040d8211 */ /* 0x010fe400028f0c05 */
[----:B------:R-:W-:Y:S02]  /*80c0*/  @!P0 LEA.HI.X R11, R2, R251, R6, 0x1, P3 ;  /* 0x000000fb020b8211 */ /* 0x000fe400018f0c06 */
[----:B------:R-:W-:Y:S01]  /*80d0*/  @!P0 LEA R0, P2, R206, R4, 0x5 ;  /* 0x00000004ce008211 */ /* 0x000fe200078428ff */
[----:B------:R-:W-:Y:S01]  /*80e0*/  @!PT LDS RZ, [RZ] ;  /* 0x00000000fffff984 */ /* 0x000fe20000000800 */
[----:B------:R-:W-:Y:S01]  /*80f0*/  @!PT LDS RZ, [RZ] ;  /* 0x00000000fffff984 */ /* 0x000fe20000000800 */
[----:B------:R-:W-:Y:S01]  /*8100*/  @!PT LDS RZ, [RZ] ;  /* 0x00000000fffff984 */ /* 0x000fe20000000800 */
[----:B------:R-:W-:Y:S03]  /*8110*/  @!P0 LDGSTS.E.BYPASS.LTC128B.128 [R204+0x6000], desc[UR20][R12.64] ;  /* 0x060000000ccc8fae */ /* 0x000fe6000b901d54 */
[----:B------:R-:W-:Y:S02]  /*8120*/  @!P0 LEA R8, P1, R0, R248, 0x1 ;  /* 0x000000f800088211 */ /* 0x000fe400078208ff */
[C---:B------:R-:W-:Y:S01]  /*8130*/  @!P0 LEA.HI.X R7, R206.reuse, R5, R207, 0x5, P2 ;  /* 0x00000005ce078211 */ /* 0x040fe200010f2ccf */
[----:B------:R-:W-:Y:S02]  /*8140*/  @!P0 IMAD.WIDE.U32 R4, R206, 0x30, R4 ;  /* 0x00000030ce048825 */ /* 0x000fe400078e0004 */
[----:B------:R-:W-:Y:S01]  /*8150*/  @P0 STS.128 [R204+0x6800], RZ ;  /* 0x006800ffcc000388 */ /* 0x000fe20000000c00 */
[----:B------:R-:W-:Y:S01]  /*8160*/  @!P0 LEA.HI.X R9, R0, R249, R7, 0x1, P1 ;  /* 0x000000f900098211 */ /* 0x000fe200008f0c07 */
[----:B------:R-:W-:Y:S01]  /*8170*/  @!P0 IMAD.IADD R0, R244, 0x1, R5 ;  /* 0x00000001f4008824 */ /* 0x000fe200078e0205 */
[C---:B------:R-:W-:Y:S04]  /*8180*/  @!P0 LEA R6, P1, R4.reuse, R246, 0x1 ;  /* 0x000000f604068211 */ /* 0x040fe800078208ff */
[----:B------:R-:W-:Y:S01]  /*8190*/  @!P0 LEA.HI.X R7, R4, R247, R0, 0x1, P1 ;  /* 0x000000f704078211 */ /* 0x000fe200008f0c00 */
[----:B------:R-:W-:Y:S01]  /*81a0*/  @!PT LDS RZ, [RZ] ;  /* 0x00000000fffff984 */ /* 0x000fe20000000800 */
[----:B------:R-:W-:Y:S01]  /*81b0*/  @!PT LDS RZ, [RZ] ;  /* 0x00000000fffff984 */ /* 0x000fe20000000800 */
[----:B------:R-:W-:Y:S01]  /*81c0*/  @!PT LDS RZ, [RZ] ;  /* 0x00000000fffff984 */ /* 0x000fe20000000800 */
[----:B------:R-:W-:Y:S01]  /*81d0*/  @!P0 LDGSTS.E.BYPASS.LTC128B.128 [R204+0x6800], desc[UR20][R10.64] ;  /* 0x068000000acc8fae */ /* 0x000fe2000b901d54 */
[----:B------:R-:W-:Y:S04]  /*81e0*/  IMAD R0, R203, -0x40, R210 ;  /* 0xffffffc0cb007824 */ /* 0x000fe800078e02d2 */
[C---:B------:R-:W-:Y:S01]  /*81f0*/  VIADD R2, R0.reuse, 0xffffffff ;  /* 0xffffffff00027836 */ /* 0x040fe20000000000 */
[C---:B------:R-:W-:Y:S01]  /*8200*/  IADD3 R99, -R0.reuse, -0x8, RZ ;  /* 0xfffffff800637810 */ /* 0x040fe20007ffe1ff */
[C---:B------:R-:W-:Y:S01]  /*8210*/  VIADD R103, R0.reuse, 0xfffffff0 ;  /* 0xfffffff000677836 */ /* 0x040fe20000000000 */
[----:B------:R-:W-:Y:S01]  /*8220*/  @P0 STS.128 [R204+0x7000], RZ ;  /* 0x007000ffcc000388 */ /* 0x000fe20000000c00 */
[----:B------:R-:W-:Y:S02]  /*8230*/  IADD3 R100, -R0, -0x7, RZ ;  /* 0xfffffff900647810 */ /* 0x000fe40007ffe1ff */
[----:B------:R-:W-:Y:S02]  /*8240*/  ISETP.GE.AND P1, PT, R2, RZ, PT ;  /* 0x000000ff0200720c */ /* 0x000fe40003f26270 */
[----:B------:R-:W-:Y:S03]  /*8250*/  IABS R101, R0 ;  /* 0x0000000000657213 */ /* 0x000fe60000000000 */
[----:B------:R-:W-:Y:S01]  /*8260*/  @!PT LDS RZ, [RZ] ;  /* 0x00000000fffff984 */ /* 0x000fe20000000800 */
[----:B------:R-:W-:Y:S01]  /*8270*/  @!PT LDS RZ, [RZ] ;  /* 0x00000000fffff984 */ /* 0x000fe20000000800 */
[----:B------:R-:W-:Y:S01]  /*8280*/  @!PT LDS RZ, [RZ] ;  /* 0x00000000fffff984 */ /* 0x000fe20000000800 */
[----:B------:R-:W-:Y:S01]  /*8290*/  @!P0 LDGSTS.E.BYPASS.LTC128B.128 [R204+0x7000], desc[UR20][R8.64] ;  /* 0x0700000008cc8fae */ /* 0x000fe2000b901d54 */
[----:B------:R-:W-:Y:S07]  /*82a0*/  I2FP.F32.S32 R101, R101 ;  /* 0x0000006500657245 */ /* 0x000fee0000201400 */
[----:B------:R-:W-:Y:S01]  /*82b0*/  @P0 STS.128 [R204+0x7800], RZ ;  /* 0x007800ffcc000388 */ /* 0x000fe20000000c00 */
[C---:B------:R-:W-:Y:S04]  /*82c0*/  @!P1 IADD3 R2, -R0.reuse, 0x1, RZ ;  /* 0x0000000100029810 */ /* 0x040fe80007ffe1ff */
[----:B------:R-:W-:Y:S03]  /*82d0*/  I2FP.F32.S32 R2, R2 ;  /* 0x0000000200027245 */ /* 0x000fe60000201400 */
        /* <DEDUP_REMOVED lines=12> */
[----:B------:R-:W-:Y:S01]  /*83a0*/  LDSM.16.M88.4 R144, [R198] ;  /* 0x00000000c690783b */ /* 0x000fe20000000200 */
[C---:B--2---:R-:W-:Y:S07]  /*83b0*/  HMMA.16816.F32.BF16 R8, R60.reuse, R16, RZ ;  /* 0x000000103c08723c */ /* 0x044fee00000418ff */
[----:B------:R-:W1:Y:S01]  /*83c0*/  LDSM.16.M88.4 R148, [R194+0x4000] ;  /* 0x00400000c294783b */ /* 0x000e620000000200 */
[-C--:B------:R-:W-:Y:S06]  /*83d0*/  HMMA.16816.F32.BF16 R12, R60, R18.reuse, RZ ;  /* 0x000000123c0c723c */ /* 0x080fec00000418ff */
[C---:B------:R-:W-:Y:S01]  /*83e0*/  HMMA.16816.F32.BF16 R16, R64.reuse, R18, RZ ;  /* 0x000000124010723c */ /* 0x040fe200000418ff */
[----:B------:R-:W2:Y:S05]  /*83f0*/  LDSM.16.M88.4 R152, [R198+0x2000] ;  /* 0x00200000c698783b */ /* 0x000eaa0000000200 */
[-C--:B---3--:R-:W-:Y:S03]  /*8400*/  HMMA.16816.F32.BF16 R20, R64, R32.reuse, RZ ;  /* 0x000000204014723c */ /* 0x088fe600000418ff */
[----:B------:R-:W3:Y:S03]  /*8410*/  LDSM.16.M88.4 R156, [R194+0x4800] ;  /* 0x00480000c29c783b */ /* 0x000ee60000000200 */
[C---:B------:R-:W-:Y:S05]  /*8420*/  HMMA.16816.F32.BF16 R24, R60.reuse, R32, RZ ;  /* 0x000000203c18723c */ /* 0x040fea00000418ff */
[----:B------:R-:W3:Y:S01]  /*8430*/  LDSM.16.M88.4 R160, [R194+0x5000] ;  /* 0x00500000c2a0783b */ /* 0x000ee20000000200 */
[-C--:B------:R-:W-:Y:S06]  /*8440*/  HMMA.16816.F32.BF16 R28, R60, R34.reuse, RZ ;  /* 0x000000223c1c723c */ /* 0x080fec00000418ff */
[C---:B------:R-:W-:Y:S01]  /*8450*/  HMMA.16816.F32.BF16 R32, R64.reuse, R34, RZ ;  /* 0x000000224020723c */ /* 0x040fe200000418ff */
[----:B------:R-:W-:Y:S05]  /*8460*/  LDSM.16.M88.4 R164, [R199] ;  /* 0x00000000c7a4783b */ /* 0x000fea0000000200 */
[-C--:B----4-:R-:W-:Y:S03]  /*8470*/  HMMA.16816.F32.BF16 R36, R64, R48.reuse, RZ ;  /* 0x000000304024723c */ /* 0x090fe600000418ff */
[----:B------:R-:W-:Y:S03]  /*8480*/  LDSM.16.M88.4 R168, [R196+0x2000] ;  /* 0x00200000c4a8783b */ /* 0x000fe60000000200 */
[C---:B------:R-:W-:Y:S05]  /*8490*/  HMMA.16816.F32.BF16 R40, R60.reuse, R48, RZ ;  /* 0x000000303c28723c */ /* 0x040fea00000418ff */
[----:B------:R-:W-:Y:S01]  /*84a0*/  LDSM.16.M88.4 R172, [R201] ;  /* 0x00000000c9ac783b */ /* 0x000fe20000000200 */
[-C--:B------:R-:W-:Y:S06]  /*84b0*/  HMMA.16816.F32.BF16 R44, R60, R50.reuse, RZ ;  /* 0x000000323c2c723c */ /* 0x080fec00000418ff */
[C---:B------:R-:W-:Y:S01]  /*84c0*/  HMMA.16816.F32.BF16 R48, R64.reuse, R50, RZ ;  /* 0x000000324030723c */ /* 0x040fe200000418ff */
[----:B------:R-:W-:Y:S05]  /*84d0*/  LDSM.16.M88.4 R176, [R200] ;  /* 0x00000000c8b0783b */ /* 0x000fea0000000200 */
[-C--:B-----5:R-:W-:Y:S03]  /*84e0*/  HMMA.16816.F32.BF16 R52, R64, R140.reuse, RZ ;  /* 0x0000008c4034723c */ /* 0x0a0fe600000418ff */
[----:B------:R-:W-:Y:S03]  /*84f0*/  LDSM.16.M88.4 R180, [R193] ;  /* 0x00000000c1b4783b */ /* 0x000fe60000000200 */
[C---:B------:R-:W-:Y:S05]  /*8500*/  HMMA.16816.F32.BF16 R56, R60.reuse, R140, RZ ;  /* 0x0000008c3c38723c */ /* 0x040fea00000418ff */
[----:B------:R-:W-:Y:S01]  /*8510*/  LDSM.16.M88.4 R184, [R197+0x2000] ;  /* 0x00200000c5b8783b */ /* 0x000fe20000000200 */
[-C--:B------:R-:W-:Y:S06]  /*8520*/  HMMA.16816.F32.BF16 R60, R60, R142.reuse, RZ ;  /* 0x0000008e3c3c723c */ /* 0x080fec00000418ff */
[----:B------:R-:W-:Y:S01]  /*8530*/  HMMA.16816.F32.BF16 R64, R64, R142, RZ ;  /* 0x0000008e4040723c */ /* 0x000fe200000418ff */
[----:B------:R-:W4:Y:S05]  /*8540*/  LDSM.16.M88.4 R140, [R194+0x5800] ;  /* 0x00580000c28c783b */ /* 0x000f2a0000000200 */
        /* <DEDUP_REMOVED lines=14> */
[----:B------:R-:W3:Y:S05]  /*8630*/  LDSM.16.M88.4 R160, [R197] ;  /* 0x00000000c5a0783b */ /* 0x000eea0000000200 */
[-C--:B----4-:R-:W-:Y:S06]  /*8640*/  HMMA.16816.F32.BF16 R52, R144, R140.reuse, R52 ;  /* 0x0000008c9034723c */ /* 0x090fec0000041834 */
[C---:B------:R-:W-:Y:S06]  /*8650*/  HMMA.16816.F32.BF16 R56, R152.reuse, R140, R56 ;  /* 0x0000008c9838723c */ /* 0x040fec0000041838 */
[-C--:B------:R-:W-:Y:S06]  /*8660*/  HMMA.16816.F32.BF16 R60, R152, R142.reuse, R60 ;  /* 0x0000008e983c723c */ /* 0x080fec000004183c */
[----:B------:R-:W-:Y:S01]  /*8670*/  HMMA.16816.F32.BF16 R64, R144, R142, R64 ;  /* 0x0000008e9040723c */ /* 0x000fe20000041840 */
[----:B------:R-:W4:Y:S05]  /*8680*/  LDSM.16.M88.4 R140, [R193+0x800] ;  /* 0x00080000c18c783b */ /* 0x000f2a0000000200 */
[-C--:B-1----:R-:W-:Y:S03]  /*8690*/  HMMA.16816.F32.BF16 R4, R148, R164.reuse, R4 ;  /* 0x000000a49404723c */ /* 0x082fe60000041804 */
[----:B------:R-:W1:Y:S03]  /*86a0*/  LDSM.16.M88.4 R144, [R193+0x1000] ;  /* 0x00100000c190783b */ /* 0x000e660000000200 */
        /* <DEDUP_REMOVED lines=14> */
[----:B------:R-:W-:Y:S06]  /*8790*/  HMMA.16816.F32.BF16 R64, R148, R178, R64 ;  /* 0x000000b29440723c */ /* 0x000fec0000041840 */
[-C--:B---3--:R-:W-:Y:S05]  /*87a0*/  HMMA.16816.F32.BF16 R4, R160, R180.reuse, R4 ;  /* 0x000000b4a004723c */ /* 0x088fea0000041804 */
[----:B------:R-:W-:Y:S01]  /*87b0*/  VIADD R150, R0, 0x8 ;  /* 0x0000000800967836 */ /* 0x000fe20000000000 */
[C---:B------:R-:W-:Y:S04]  /*87c0*/  HMMA.16816.F32.BF16 R8, R184.reuse, R180, R8 ;  /* 0x000000b4b808723c */ /* 0x040fe80000041808 */
[----:B------:R-:W-:Y:S01]  /*87d0*/  ISETP.GE.AND P0, PT, R150, RZ, PT ;  /* 0x000000ff9600720c */ /* 0x000fe20003f06270 */
[----:B------:R-:W-:Y:S01]  /*87e0*/  VIADD R148, R0, 0x7 ;  /* 0x0000000700947836 */ /* 0x000fe20000000000 */
[-C--:B------:R-:W-:Y:S04]  /*87f0*/  HMMA.16816.F32.BF16 R12, R184, R182.reuse, R12 ;  /* 0x000000b6b80c723c */ /* 0x080fe8000004180c */
[----:B------:R-:W-:Y:S01]  /*8800*/  ISETP.GE.AND P6, PT, R148, RZ, PT ;  /* 0x000000ff9400720c */ /* 0x000fe20003fc6270 */
[----:B------:R-:W-:Y:S01]  /*8810*/  VIADD R149, R0, 0xfffffff8 ;  /* 0xfffffff800957836 */ /* 0x000fe20000000000 */
[----:B------:R-:W-:Y:S01]  /*8820*/  SEL R99, R99, R150, !P0 ;  /* 0x0000009663637207 */ /* 0x000fe20004000000 */
[C---:B------:R-:W-:Y:S04]  /*8830*/  HMMA.16816.F32.BF16 R16, R160.reuse, R182, R16 ;  /* 0x000000b6a010723c */ /* 0x040fe80000041810 */
[----:B------:R-:W-:Y:S01]  /*8840*/  I2FP.F32.S32 R99, R99 ;  /* 0x0000006300637245 */ /* 0x000fe20000201400 */
[-C--:B------:R-:W-:Y:S01]  /*8850*/  FFMA.FTZ R5, R2, -R3.reuse, R5 ;  /* 0x8000000302057223 */ /* 0x080fe20000010005 */
[----:B------:R-:W-:Y:S01]  /*8860*/  SEL R100, R100, R148, !P6 ;  /* 0x0000009464647207 */ /* 0x000fe20007000000 */
[-C--:B----4-:R-:W-:Y:S03]  /*8870*/  HMMA.16816.F32.BF16 R20, R160, R140.reuse, R20 ;  /* 0x0000008ca014723c */ /* 0x090fe60000041814 */
[----:B------:R-:W-:Y:S01]  /*8880*/  ISETP.GE.AND P2, PT, R149, RZ, PT ;  /* 0x000000ff9500720c */ /* 0x000fe20003f46270 */
[-C--:B------:R-:W-:Y:S01]  /*8890*/  FFMA.FTZ R6, R99, -R3.reuse, R6 ;  /* 0x8000000363067223 */ /* 0x080fe20000010006 */
[----:B------:R-:W-:Y:S01]  /*88a0*/  I2FP.F32.S32 R100, R100 ;  /* 0x0000006400647245 */ /* 0x000fe20000201400 */
[C---:B------:R-:W-:Y:S05]  /*88b0*/  HMMA.16816.F32.BF16 R24, R184.reuse, R140, R24 ;  /* 0x0000008cb818723c */ /* 0x040fea0000041818 */
[----:B------:R-:W-:Y:S01]  /*88c0*/  VIADD R99, R0, 0xfffffff7 ;  /* 0xfffffff700637836 */ /* 0x000fe20000000000 */
[-C--:B------:R-:W-:Y:S04]  /*88d0*/  HMMA.16816.F32.BF16 R28, R184, R142.reuse, R28 ;  /* 0x0000008eb81c723c */ /* 0x080fe8000004181c */
[----:B------:R-:W-:Y:S01]  /*88e0*/  ISETP.GE.AND P1, PT, R99, RZ, PT ;  /* 0x000000ff6300720c */ /* 0x000fe20003f26270 */
[----:B------:R-:W-:Y:S01]  /*88f0*/  FFMA.FTZ R7, R100, -R3, R7 ;  /* 0x8000000364077223 */ /* 0x000fe20000010007 */
[C---:B------:R-:W-:Y:S01]  /*8900*/  @!P2 IADD3 R149, -R0.reuse, 0x8, RZ ;  /* 0x000000080095a810 */ /* 0x040fe20007ffe1ff */
[C---:B------:R-:W-:Y:S01]  /*8910*/  HMMA.16816.F32.BF16 R32, R160.reuse, R142, R32 ;  /* 0x0000008ea020723c */ /* 0x040fe20000041820 */
[----:B------:R-:W2:Y:S01]  /*8920*/  LDSM.16.M88.4 R140, [R193+0x1800] ;  /* 0x00180000c18c783b */ /* 0x000ea20000000200 */
[----:B------:R-:W-:Y:S04]  /*8930*/  DEPBAR.LE SB0, 0x0 ;  /* 0x000080000000791a */ /* 0x000fe80000000000 */
[----:B------:R-:W-:Y:S01]  /*8940*/  I2FP.F32.S32 R149, R149 ;  /* 0x0000009500957245 */ /* 0x000fe20000201400 */
[-C--:B-1----:R-:W-:Y:S01]  /*8950*/  HMMA.16816.F32.BF16 R36, R160, R144.reuse, R36 ;  /* 0x00000090a024723c */ /* 0x082fe20000041824 */
[----:B------:R-:W-:Y:S04]  /*8960*/  BAR.SYNC.DEFER_BLOCKING 0x0 ;  /* 0x0000000000007b1d */ /* 0x000fe80000010000 */
[----:B------:R-:W-:Y:S01]  /*8970*/  @!P1 IADD3 R99, -R0, 0x9, RZ ;  /* 0x0000000900639810 */ /* 0x000fe20007ffe1ff */
[----:B------:R-:W-:Y:S01]  /*8980*/  FFMA.FTZ R19, R2, -R3, R19 ;  /* 0x8000000302137223 */ /* 0x000fe20000010013 */
[----:B------:R-:W-:Y:S01]  /*8990*/  ISETP.GE.AND P1, PT, R103, RZ, PT ;  /* 0x000000ff6700720c */ /* 0x000fe20003f26270 */
[C---:B------:R-:W-:Y:S01]  /*89a0*/  VIADD R100, R0.reuse, 0xffffffe8 ;  /* 0xffffffe800647836 */ /* 0x040fe20000000000 */
[C---:B------:R-:W-:Y:S04]  /*89b0*/  HMMA.16816.F32.BF16 R40, R184.reuse, R144, R40 ;  /* 0x00000090b828723c */ /* 0x040fe80000041828 */
[----:B------:R-:W-:Y:S01]  /*89c0*/  I2FP.F32.S32 R99, R99 ;  /* 0x0000006300637245 */ /* 0x000fe20000201400 */
[----:B------:R-:W-:Y:S01]  /*89d0*/  VIADD R2, R0, 0xffffffe7 ;  /* 0xffffffe700027836 */ /* 0x000fe20000000000 */
[----:B------:R-:W-:Y:S01]  /*89e0*/  ISETP.GE.AND P4, PT, R100, RZ, PT ;  /* 0x000000ff6400720c */ /* 0x000fe20003f86270 */
[-C--:B------:R-:W-:Y:S03]  /*89f0*/  HMMA.16816.F32.BF16 R44, R184, R146.reuse, R44 ;  /* 0x00000092b82c723c */ /* 0x080fe6000004182c */
[----:B------:R-:W-:Y:S01]  /*8a00*/  ISETP.GE.AND P3, PT, R2, RZ, PT ;  /* 0x000000ff0200720c */ /* 0x000fe20003f66270 */
[CC--:B------:R-:W-:Y:S01]  /*8a10*/  FFMA.FTZ R17, R99.reuse, -R3.reuse, R17 ;  /* 0x8000000363117223 */ /* 0x0c0fe20000010011 */
[C---:B------:R-:W-:Y:S01]  /*8a20*/  @!P1 IADD3 R103, -R0.reuse, 0x10, RZ ;  /* 0x0000001000679810 */ /* 0x040fe20007ffe1ff */
[-C--:B------:R-:W-:Y:S01]  /*8a30*/  FFMA.FTZ R23, R99, -R3.reuse, R23 ;  /* 0x8000000363177223 */ /* 0x080fe20000010017 */
[C---:B------:R-:W-:Y:S01]  /*8a40*/  VIADD R99, R0.reuse, 0xffffffdf ;  /* 0xffffffdf00637836 */ /* 0x040fe20000000000 */
[C---:B------:R-:W-:Y:S04]  /*8a50*/  HMMA.16816.F32.BF16 R48, R160.reuse, R146, R48 ;  /* 0x00000092a030723c */ /* 0x040fe80000041830 */
[----:B------:R-:W-:Y:S01]  /*8a60*/  ISETP.GE.AND P1, PT, R99, RZ, PT ;  /* 0x000000ff6300720c */ /* 0x000fe20003f26270 */
[C---:B------:R-:W-:Y:S01]  /*8a70*/  VIADD R144, R0.reuse, 0xffffffe0 ;  /* 0xffffffe000907836 */ /* 0x040fe20000000000 */
[C---:B------:R-:W-:Y:S01]  /*8a80*/  @!P4 IADD3 R100, -R0.reuse, 0x18, RZ ;  /* 0x000000180064c810 */ /* 0x040fe20007ffe1ff */
[CC--:B------:R-:W-:Y:S01]  /*8a90*/  FFMA.FTZ R4, R101.reuse, -R3.reuse, R4 ;  /* 0x8000000365047223 */ /* 0x0c0fe20000010004 */
[----:B------:R-:W-:Y:S02]  /*8aa0*/  @!P3 IADD3 R2, -R0, 0x19, RZ ;  /* 0x000000190002b810 */ /* 0x000fe40007ffe1ff */
[----:B------:R-:W-:Y:S01]  /*8ab0*/  ISETP.GE.AND P2, PT, R144, RZ, PT ;  /* 0x000000ff9000720c */ /* 0x000fe20003f46270 */
[-C--:B--2---:R-:W-:Y:S03]  /*8ac0*/  HMMA.16816.F32.BF16 R52, R160, R140.reuse, R52 ;  /* 0x0000008ca034723c */ /* 0x084fe60000041834 */
[----:B------:R-:W-:Y:S01]  /*8ad0*/  I2FP.F32.S32 R145, R100 ;  /* 0x0000006400917245 */ /* 0x000fe20000201400 */
[----:B------:R-:W-:Y:S01]  /*8ae0*/  FFMA.FTZ R18, R101, -R3, R18 ;  /* 0x8000000365127223 */ /* 0x000fe20000010012 */
[----:B------:R-:W-:Y:S01]  /*8af0*/  I2FP.F32.S32 R103, R103 ;  /* 0x0000006700677245 */ /* 0x000fe20000201400 */
[C---:B------:R-:W-:Y:S01]  /*8b00*/  VIADD R101, R0.reuse, 0xffffffef ;  /* 0xffffffef00657836 */ /* 0x040fe20000000000 */
[----:B------:R-:W-:Y:S01]  /*8b10*/  I2FP.F32.S32 R100, R2 ;  /* 0x0000000200647245 */ /* 0x000fe20000201400 */
[C---:B------:R-:W-:Y:S01]  /*8b20*/  VIADD R2, R0.reuse, 0xffffffd7 ;  /* 0xffffffd700027836 */ /* 0x040fe20000000000 */
[C---:B------:R-:W-:Y:S04]  /*8b30*/  HMMA.16816.F32.BF16 R56, R184.reuse, R140, R56 ;  /* 0x0000008cb838723c */ /* 0x040fe80000041838 */
[----:B------:R-:W-:Y:S01]  /*8b40*/  @!P1 IADD3 R99, -R0, 0x21, RZ ;  /* 0x0000002100639810 */ /* 0x000fe20007ffe1ff */
[CC--:B------:R-:W-:Y:S01]  /*8b50*/  FFMA.FTZ R20, R103.reuse, -R3.reuse, R20 ;  /* 0x8000000367147223 */ /* 0x0c0fe20000010014 */
[----:B------:R-:W-:Y:S01]  /*8b60*/  ISETP.GE.AND P1, PT, R2, RZ, PT ;  /* 0x000000ff0200720c */ /* 0x000fe20003f26270 */
[----:B------:R-:W-:Y:S01]  /*8b70*/  FFMA.FTZ R34, R103, -R3, R34 ;  /* 0x8000000367227223 */ /* 0x000fe20000010022 */
[----:B------:R-:W-:Y:S01]  /*8b80*/  ISETP.GE.AND P5, PT, R101, RZ, PT ;  /* 0x000000ff6500720c */ /* 0x000fe20003fa6270 */
[-C--:B------:R-:W-:Y:S03]  /*8b90*/  HMMA.16816.F32.BF16 R60, R184, R142.reuse, R60 ;  /* 0x0000008eb83c723c */ /* 0x080fe6000004183c */
[C---:B------:R-:W-:Y:S01]  /*8ba0*/  @!P2 IADD3 R144, -R0.reuse, 0x20, RZ ;  /* 0x000000200090a810 */ /* 0x040fe20007ffe1ff */
[C---:B------:R-:W-:Y:S01]  /*8bb0*/  VIADD R103, R0.reuse, 0xffffffd8 ;  /* 0xffffffd800677836 */ /* 0x040fe20000000000 */
[----:B------:R-:W-:Y:S01]  /*8bc0*/  I2FP.F32.S32 R140, R99 ;  /* 0x00000063008c7245 */ /* 0x000fe20000201400 */
[----:B------:R-:W-:Y:S01]  /*8bd0*/  VIADD R99, R0, 0xffffffc8 ;  /* 0xffffffc800637836 */ /* 0x000fe20000000000 */
[----:B------:R-:W-:Y:S01]  /*8be0*/  I2FP.F32.S32 R144, R144 ;  /* 0x0000009000907245 */ /* 0x000fe20000201400 */
[----:B------:R-:W-:Y:S04]  /*8bf0*/  HMMA.16816.F32.BF16 R64, R160, R142, R64 ;  /* 0x0000008ea040723c */ /* 0x000fe80000041840 */
[----:B------:R-:W-:Y:S01]  /*8c00*/  ISETP.GE.AND P2, PT, R103, RZ, PT ;  /* 0x000000ff6700720c */ /* 0x000fe20003f46270 */
[-C--:B------:R-:W-:Y:S01]  /*8c10*/  FFMA.FTZ R33, R100, -R3.reuse, R33 ;  /* 0x8000000364217223 */ /* 0x080fe20000010021 */
[----:B------:R-:W-:Y:S01]  /*8c20*/  @!P1 IADD3 R2, -R0, 0x29, RZ ;  /* 0x0000002900029810 */ /* 0x000fe20007ffe1ff */
[-C--:B------:R-:W-:Y:S01]  /*8c30*/  FFMA.FTZ R39, R100, -R3.reuse, R39 ;  /* 0x8000000364277223 */ /* 0x080fe20000010027 */
[----:B------:R-:W-:Y:S03]  /*8c40*/  ISETP.GE.AND P1, PT, R99, RZ, PT ;  /* 0x000000ff6300720c */ /* 0x000fe60003f26270 */
[C---:B------:R-:W-:Y:S01]  /*8c50*/  @!P5 IADD3 R101, -R0.reuse, 0x11, RZ ;  /* 0x000000110065d810 */ /* 0x040fe20007ffe1ff */
[----:B------:R-:W-:Y:S01]  /*8c60*/  VIADD R100, R0, 0xffffffcf ;  /* 0xffffffcf00647836 */ /* 0x000fe20000000000 */
[----:B------:R-:W-:Y:S01]  /*8c70*/  I2FP.F32.S32 R2, R2 ;  /* 0x0000000200027245 */ /* 0x000fe20000201400 */
[C---:B------:R-:W-:Y:S01]  /*8c80*/  FFMA.FTZ R37, R140.reuse, -R3, R37 ;  /* 0x800000038c257223 */ /* 0x040fe20000010025 */
[----:B------:R-:W-:Y:S01]  /*8c90*/  I2FP.F32.S32 R101, R101 ;  /* 0x0000006500657245 */ /* 0x000fe20000201400 */
[----:B------:R-:W-:Y:S01]  /*8ca0*/  FFMA.FTZ R51, R140, -R3, R51 ;  /* 0x800000038c337223 */ /* 0x000fe20000010033 */
[----:B------:R-:W-:Y:S01]  /*8cb0*/  @!P2 IADD3 R103, -R0, 0x28, RZ ;  /* 0x000000280067a810 */ /* 0x000fe20007ffe1ff */
[----:B------:R-:W-:Y:S01]  /*8cc0*/  IMAD R140, R203, R211, 0x40 ;  /* 0x00000040cb8c7424 */ /* 0x000fe200078e02d3 */
[----:B------:R-:W-:Y:S01]  /*8cd0*/  ISETP.GE.AND P2, PT, R100, RZ, PT ;  /* 0x000000ff6400720c */ /* 0x000fe20003f46270 */
[-C--:B------:R-:W-:Y:S01]  /*8ce0*/  FFMA.FTZ R49, R2, -R3.reuse, R49 ;  /* 0x8000000302317223 */ /* 0x080fe20000010031 */
[----:B------:R-:W-:Y:S01]  /*8cf0*/  @!P1 IADD3 R99, -R0, 0x38, RZ ;  /* 0x0000003800639810 */ /* 0x000fe20007ffe1ff */
[----:B------:R-:W-:Y:S01]  /*8d00*/  FFMA.FTZ R55, R2, -R3, R55 ;  /* 0x8000000302377223 */ /* 0x000fe20000010037 */
[----:B------:R-:W-:Y:S01]  /*8d10*/  I2FP.F32.S32 R103, R103 ;  /* 0x0000006700677245 */ /* 0x000fe20000201400 */
[C---:B------:R-:W-:Y:S01]  /*8d20*/  FFMA.FTZ R21, R101.reuse, -R3, R21 ;  /* 0x8000000365157223 */ /* 0x040fe20000010015 */
[----:B------:R-:W-:Y:S01]  /*8d30*/  I2FP.F32.S32 R99, R99 ;  /* 0x0000006300637245 */ /* 0x000fe20000201400 */
[-C--:B------:R-:W-:Y:S01]  /*8d40*/  FFMA.FTZ R35, R101, -R3.reuse, R35 ;  /* 0x8000000365237223 */ /* 0x080fe20000010023 */
[----:B------:R-:W-:Y:S02]  /*8d50*/  IMAD.IADD R2, R210, 0x1, R140 ;  /* 0x00000001d2027824 */ /* 0x000fe400078e028c */
[-C--:B------:R-:W-:Y:S01]  /*8d60*/  FFMA.FTZ R36, R144, -R3.reuse, R36 ;  /* 0x8000000390247223 */ /* 0x080fe20000010024 */
[----:B------:R-:W-:Y:S02]  /*8d70*/  VIADD R101, R0, 0xffffffd0 ;  /* 0xffffffd000657836 */ /* 0x000fe40000000000 */
[-C--:B------:R-:W-:Y:S01]  /*8d80*/  FFMA.FTZ R50, R144, -R3.reuse, R50 ;  /* 0x8000000390327223 */ /* 0x080fe20000010032 */
[----:B------:R-:W-:Y:S01]  /*8d90*/  VIADD R147, R0, 0x38 ;  /* 0x0000003800937836 */ /* 0x000fe20000000000 */
[----:B------:R-:W-:Y:S01]  /*8da0*/  @!P6 IADD3 R148, -R2, 0x39, RZ ;  /* 0x000000390294e810 */ /* 0x000fe20007ffe1ff */
[C---:B------:R-:W-:Y:S01]  /*8db0*/  VIADD R144, R0.reuse, 0x2f ;  /* 0x0000002f00907836 */ /* 0x040fe20000000000 */
[----:B------:R-:W-:Y:S01]  /*8dc0*/  ISETP.GE.AND P3, PT, R101, RZ, PT ;  /* 0x000000ff6500720c */ /* 0x000fe20003f66270 */
[C---:B------:R-:W-:Y:S01]  /*8dd0*/  VIADD R146, R0.reuse, 0x37 ;  /* 0x0000003700927836 */ /* 0x040fe20000000000 */
[C---:B------:R-:W-:Y:S01]  /*8de0*/  @!P2 IADD3 R100, -R0.reuse, 0x31, RZ ;  /* 0x000000310064a810 */ /* 0x040fe20007ffe1ff */
[----:B------:R-:W-:Y:S01]  /*8df0*/  VIADD R143, R0, 0x28 ;  /* 0x00000028008f7836 */ /* 0x000fe20000000000 */
[----:B------:R-:W-:Y:S01]  /*8e00*/  @!P0 IADD3 R150, -R2, 0x38, RZ ;  /* 0x0000003802968810 */ /* 0x000fe20007ffe1ff */
[-C--:B------:R-:W-:Y:S01]  /*8e10*/  FFMA.FTZ R64, R99, -R3.reuse, R64 ;  /* 0x8000000363407223 */ /* 0x080fe20000010040 */
[----:B------:R-:W-:Y:S01]  /*8e20*/  ISETP.GE.AND P2, PT, R147, RZ, PT ;  /* 0x000000ff9300720c */ /* 0x000fe20003f46270 */
[CC--:B------:R-:W-:Y:S01]  /*8e30*/  FFMA.FTZ R16, R149.reuse, -R3.reuse, R16 ;  /* 0x8000000395107223 */ /* 0x0c0fe20000010010 */
[----:B------:R-:W-:Y:S01]  /*8e40*/  ISETP.GE.AND P0, PT, R144, RZ, PT ;  /* 0x000000ff9000720c */ /* 0x000fe20003f06270 */
[-C--:B------:R-:W-:Y:S01]  /*8e50*/  FFMA.FTZ R22, R149, -R3.reuse, R22 ;  /* 0x8000000395167223 */ /* 0x080fe20000010016 */
[----:B------:R-:W-:Y:S01]  /*8e60*/  I2FP.F32.S32 R148, R148 ;  /* 0x0000009400947245 */ /* 0x000fe20000201400 */
[----:B------:R-:W-:Y:S01]  /*8e70*/  VIADD R142, R0, 0x27 ;  /* 0x00000027008e7836 */ /* 0x000fe20000000000 */
[----:B------:R-:W-:Y:S01]  /*8e80*/  ISETP.GE.AND P1, PT, R146, RZ, PT ;  /* 0x000000ff9200720c */ /* 0x000fe20003f26270 */
[----:B------:R-:W-:Y:S01]  /*8e90*/  VIADD R149, R0, 0xffffffc7 ;  /* 0xffffffc700957836 */ /* 0x000fe20000000000 */
[----:B------:R-:W-:Y:S01]  /*8ea0*/  P2R R99, PR, RZ, 0x1 ;  /* 0x00000001ff637803 */ /* 0x000fe20000000000 */
[-C--:B------:R-:W-:Y:S01]  /*8eb0*/  FFMA.FTZ R61, R148, -R3.reuse, R61 ;  /* 0x80000003943d7223 */ /* 0x080fe2000001003d */
[----:B------:R-:W-:Y:S01]  /*8ec0*/  ISETP.GE.AND P0, PT, R143, RZ, PT ;  /* 0x000000ff8f00720c */ /* 0x000fe20003f06270 */
[----:B------:R-:W-:Y:S01]  /*8ed0*/  VIADD R148, R0, 0x3f ;  /* 0x0000003f00947836 */ /* 0x000fe20000000000 */
[----:B------:R-:W-:Y:S01]  /*8ee0*/  I2FP.F32.S32 R150, R150 ;  /* 0x0000009600967245 */ /* 0x000fe20000201400 */
[CC--:B------:R-:W-:Y:S01]  /*8ef0*/  FFMA.FTZ R32, R145.reuse, -R3.reuse, R32 ;  /* 0x8000000391207223 */ /* 0x0c0fe20000010020 */
[----:B------:R-:W-:Y:S01]  /*8f00*/  P2R R152, PR, RZ, 0x1 ;  /* 0x00000001ff987803 */ /* 0x000fe20000000000 */
[-C--:B------:R-:W-:Y:S01]  /*8f10*/  FFMA.FTZ R38, R145, -R3.reuse, R38 ;  /* 0x8000000391267223 */ /* 0x080fe20000010026 */
[----:B------:R-:W-:Y:S01]  /*8f20*/  ISETP.GE.AND P0, PT, R142, RZ, PT ;  /* 0x000000ff8e00720c */ /* 0x000fe20003f06270 */
[-C--:B------:R-:W-:Y:S01]  /*8f30*/  FFMA.FTZ R60, R150, -R3.reuse, R60 ;  /* 0x80000003963c7223 */ /* 0x080fe2000001003c */
[----:B------:R-:W-:Y:S01]  /*8f40*/  @!P3 IADD3 R101, -R0, 0x30, RZ ;  /* 0x000000300065b810 */ /* 0x000fe20007ffe1ff */
[-C--:B------:R-:W-:Y:S01]  /*8f50*/  FFMA.FTZ R48, R103, -R3.reuse, R48 ;  /* 0x8000000367307223 */ /* 0x080fe20000010030 */
[----:B------:R-:W-:Y:S01]  /*8f60*/  ISETP.GE.AND P4, PT, R149, RZ, PT ;  /* 0x000000ff9500720c */ /* 0x000fe20003f86270 */
[-C--:B------:R-:W-:Y:S01]  /*8f70*/  FFMA.FTZ R54, R103, -R3.reuse, R54 ;  /* 0x8000000367367223 */ /* 0x080fe20000010036 */
[----:B------:R-:W-:Y:S01]  /*8f80*/  ISETP.GE.AND P3, PT, R148, RZ, PT ;  /* 0x000000ff9400720c */ /* 0x000fe20003f66270 */
[----:B------:R-:W-:Y:S01]  /*8f90*/  VIADD R145, R0, 0x30 ;  /* 0x0000003000917836 */ /* 0x000fe20000000000 */
[----:B------:R-:W-:Y:S01]  /*8fa0*/  @!P2 IADD3 R147, -R2, 0x8, RZ ;  /* 0x000000080293a810 */ /* 0x000fe20007ffe1ff */
[C---:B------:R-:W-:Y:S01]  /*8fb0*/  VIADD R141, R0.reuse, 0x20 ;  /* 0x00000020008d7836 */ /* 0x040fe20000000000 */
[----:B------:R-:W-:Y:S01]  /*8fc0*/  P2R R150, PR, RZ, 0x1 ;  /* 0x00000001ff967803 */ /* 0x000fe20000000000 */
[----:B------:R-:W-:Y:S01]  /*8fd0*/  VIADD R140, R0, 0x1f ;  /* 0x0000001f008c7836 */ /* 0x000fe20000000000 */
[----:B------:R-:W-:Y:S01]  /*8fe0*/  ISETP.NE.AND P2, PT, R152, RZ, PT ;  /* 0x000000ff9800720c */ /* 0x000fe20003f45270 */
[----:B------:R-:W-:Y:S01]  /*8ff0*/  VIADD R103, R0, 0x18 ;  /* 0x0000001800677836 */ /* 0x000fe20000000000 */
[----:B------:R-:W-:Y:S02]  /*9000*/  @!P1 IADD3 R146, -R2, 0x9, RZ ;  /* 0x0000000902929810 */ /* 0x000fe40007ffe1ff */
[----:B------:R-:W-:Y:S01]  /*9010*/  ISETP.NE.AND P1, PT, R150, RZ, PT ;  /* 0x000000ff9600720c */ /* 0x000fe20003f25270 */
[C---:B------:R-:W-:Y:S01]  /*9020*/  VIADD R150, R0.reuse, 0x48 ;  /* 0x0000004800967836 */ /* 0x040fe20000000000 */
[----:B------:R-:W-:Y:S01]  /*9030*/  I2FP.F32.S32 R151, R100 ;  /* 0x0000006400977245 */ /* 0x000fe20000201400 */
[C---:B------:R-:W-:Y:S01]  /*9040*/  VIADD R100, R0.reuse, 0x10 ;  /* 0x0000001000647836 */ /* 0x040fe20000000000 */
[----:B------:R-:W-:Y:S02]  /*9050*/  @!P4 IADD3 R149, -R0, 0x39, RZ ;  /* 0x000000390095c810 */ /* 0x000fe40007ffe1ff */
[----:B------:R-:W-:Y:S01]  /*9060*/  @!P3 IADD3 R148, -R2, 0x1, RZ ;  /* 0x000000010294b810 */ /* 0x000fe20007ffe1ff */
[-C--:B------:R-:W-:Y:S01]  /*9070*/  FFMA.FTZ R53, R151, -R3.reuse, R53 ;  /* 0x8000000397357223 */ /* 0x080fe20000010035 */
[----:B------:R-:W-:Y:S01]  /*9080*/  ISETP.NE.AND P3, PT, R99, RZ, PT ;  /* 0x000000ff6300720c */ /* 0x000fe20003f65270 */
[----:B------:R-:W-:Y:S01]  /*9090*/  VIADD R99, R0, 0xf ;  /* 0x0000000f00637836 */ /* 0x000fe20000000000 */
[----:B------:R-:W-:Y:S01]  /*90a0*/  @!P2 IADD3 R143, -R2, 0x18, RZ ;  /* 0x00000018028fa810 */ /* 0x000fe20007ffe1ff */
[----:B------:R-:W-:Y:S01]  /*90b0*/  FFMA.FTZ R67, R151, -R3, R67 ;  /* 0x8000000397437223 */ /* 0x000fe20000010043 */
[----:B------:R-:W-:Y:S02]  /*90c0*/  I2FP.F32.S32 R101, R101 ;  /* 0x0000006500657245 */ /* 0x000fe40000201400 */
[----:B------:R-:W-:Y:S02]  /*90d0*/  I2FP.F32.S32 R149, R149 ;  /* 0x0000009500957245 */ /* 0x000fe40000201400 */
[----:B------:R-:W-:Y:S01]  /*90e0*/  ISETP.GE.AND P2, PT, R100, RZ, PT ;  /* 0x000000ff6400720c */ /* 0x000fe20003f46270 */
[CC--:B------:R-:W-:Y:S01]  /*90f0*/  FFMA.FTZ R52, R101.reuse, -R3.reuse, R52 ;  /* 0x8000000365347223 */ /* 0x0c0fe20000010034 */
[----:B------:R-:W-:Y:S01]  /*9100*/  IABS R151, R2 ;  /* 0x0000000200977213 */ /* 0x000fe20000000000 */
[-C--:B------:R-:W-:Y:S01]  /*9110*/  FFMA.FTZ R66, R101, -R3.reuse, R66 ;  /* 0x8000000365427223 */ /* 0x080fe20000010042 */
[----:B------:R-:W-:Y:S01]  /*9120*/  @!P1 IADD3 R142, -R2, 0x19, RZ ;  /* 0x00000019028e9810 */ /* 0x000fe20007ffe1ff */
[----:B------:R-:W-:Y:S01]  /*9130*/  FFMA.FTZ R65, R149, -R3, R65 ;  /* 0x8000000395417223 */ /* 0x000fe20000010041 */
[----:B------:R-:W-:Y:S01]  /*9140*/  ISETP.GE.AND P1, PT, R99, RZ, PT ;  /* 0x000000ff6300720c */ /* 0x000fe20003f26270 */
[C---:B------:R-:W-:Y:S01]  /*9150*/  VIADD R101, R0.reuse, 0x17 ;  /* 0x0000001700657836 */ /* 0x040fe20000000000 */
[----:B------:R-:W-:Y:S01]  /*9160*/  ISETP.GE.AND P6, PT, R145, RZ, PT ;  /* 0x000000ff9100720c */ /* 0x000fe20003fc6270 */
[----:B------:R-:W-:Y:S01]  /*9170*/  VIADD R149, R0, 0x47 ;  /* 0x0000004700957836 */ /* 0x000fe20000000000 */
[----:B------:R-:W-:Y:S01]  /*9180*/  I2FP.F32.S32 R176, R148 ;  /* 0x0000009400b07245 */ /* 0x000fe20000201400 */
[----:B------:R-:W-:Y:S01]  /*9190*/  IMAD.MOV.U32 R0, RZ, RZ, R151 ;  /* 0x000000ffff007224 */ /* 0x000fe200078e0097 */
[----:B------:R-:W-:Y:S02]  /*91a0*/  FMNMX.FTZ R151, R6, R97, !PT ;  /* 0x0000006106977209 */ /* 0x000fe40007810000 */
[----:B------:R-:W-:Y:S01]  /*91b0*/  @!P2 IADD3 R100, -R2, 0x30, RZ ;  /* 0x000000300264a810 */ /* 0x000fe20007ffe1ff */
[-C--:B------:R-:W-:Y:S01]  /*91c0*/  FFMA.FTZ R9, R176, -R3.reuse, R9 ;  /* 0x80000003b0097223 */ /* 0x080fe20000010009 */
[----:B------:R-:W-:Y:S02]  /*91d0*/  I2FP.F32.S32 R168, R0 ;  /* 0x0000000000a87245 */ /* 0x000fe40000201400 */
[----:B------:R-:W-:Y:S02]  /*91e0*/  I2FP.F32.S32 R169, R100 ;  /* 0x0000006400a97245 */ /* 0x000fe40000201400 */
[----:B------:R-:W-:Y:S01]  /*91f0*/  @!P1 IADD3 R99, -R2, 0x31, RZ ;  /* 0x0000003102639810 */ /* 0x000fe20007ffe1ff */
[-C--:B------:R-:W-:Y:S01]  /*9200*/  FFMA.FTZ R8, R168, -R3.reuse, R8 ;  /* 0x80000003a8087223 */ /* 0x080fe20000010008 */
[----:B------:R-:W-:Y:S01]  /*9210*/  FMNMX.FTZ R100, R4, R96, !PT ;  /* 0x0000006004647209 */ /* 0x000fe20007810000 */
[----:B------:R-:W-:Y:S01]  /*9220*/  FFMA.FTZ R56, R169, -R3, R56 ;  /* 0x80000003a9387223 */ /* 0x000fe20000010038 */
[----:B------:R-:W-:Y:S02]  /*9230*/  I2FP.F32.S32 R180, R147 ;  /* 0x0000009300b47245 */ /* 0x000fe40000201400 */
[----:B------:R-:W-:Y:S02]  /*9240*/  I2FP.F32.S32 R0, R99 ;  /* 0x0000006300007245 */ /* 0x000fe40000201400 */
[----:B------:R-:W-:Y:S01]  /*9250*/  FMNMX.FTZ R99, R8, R98, !PT ;  /* 0x0000006208637209 */ /* 0x000fe20007810000 */
[-C--:B------:R-:W-:Y:S01]  /*9260*/  FFMA.FTZ R12, R180, -R3.reuse, R12 ;  /* 0x80000003b40c7223 */ /* 0x080fe2000001000c */
[----:B------:R-:W-:Y:S01]  /*9270*/  FMNMX.FTZ R100, R5, R100, !PT ;  /* 0x0000006405647209 */ /* 0x000fe20007810000 */
[----:B------:R-:W-:Y:S01]  /*9280*/  FFMA.FTZ R57, R0, -R3, R57 ;  /* 0x8000000300397223 */ /* 0x000fe20000010039 */
[----:B------:R-:W-:Y:S02]  /*9290*/  FMNMX.FTZ R151, R7, R151, !PT ;  /* 0x0000009707977209 */ /* 0x000fe40007810000 */
[----:B------:R-:W-:Y:S02]  /*92a0*/  @!P6 IADD3 R145, -R2, 0x10, RZ ;  /* 0x000000100291e810 */ /* 0x000fe40007ffe1ff */
[----:B------:R-:W-:Y:S02]  /*92b0*/  I2FP.F32.S32 R179, R146 ;  /* 0x0000009200b37245 */ /* 0x000fe40000201400 */
[----:B------:R-:W-:Y:S02]  /*92c0*/  FMNMX.FTZ R99, R9, R99, !PT ;  /* 0x0000006309637209 */ /* 0x000fe40007810000 */
[----:B------:R-:W-:Y:S01]  /*92d0*/  FMNMX.FTZ R148, R16, R100, !PT ;  /* 0x0000006410947209 */ /* 0x000fe20007810000 */
[----:B------:R-:W-:Y:S01]  /*92e0*/  FFMA.FTZ R13, R179, -R3, R13 ;  /* 0x80000003b30d7223 */ /* 0x000fe2000001000d */
[----:B------:R-:W-:Y:S02]  /*92f0*/  FMNMX.FTZ R151, R18, R151, !PT ;  /* 0x0000009712977209 */ /* 0x000fe40007810000 */
[----:B------:R-:W-:Y:S02]  /*9300*/  ISETP.GE.AND P0, PT, R141, RZ, PT ;  /* 0x000000ff8d00720c */ /* 0x000fe40003f06270 */
[----:B------:R-:W-:Y:S02]  /*9310*/  @!P3 IADD3 R144, -R2, 0x11, RZ ;  /* 0x000000110290b810 */ /* 0x000fe40007ffe1ff */
[----:B------:R-:W-:Y:S02]  /*9320*/  I2FP.F32.S32 R178, R145 ;  /* 0x0000009100b27245 */ /* 0x000fe40000201400 */
[----:B------:R-:W-:Y:S02]  /*9330*/  FMNMX.FTZ R99, R12, R99, !PT ;  /* 0x000000630c637209 */ /* 0x000fe40007810000 */
[----:B------:R-:W-:Y:S01]  /*9340*/  FMNMX.FTZ R148, R17, R148, !PT ;  /* 0x0000009411947209 */ /* 0x000fe20007810000 */
[----:B------:R-:W-:Y:S01]  /*9350*/  FFMA.FTZ R24, R178, -R3, R24 ;  /* 0x80000003b2187223 */ /* 0x000fe20000010018 */
[----:B------:R-:W-:Y:S02]  /*9360*/  FMNMX.FTZ R151, R19, R151, !PT ;  /* 0x0000009713977209 */ /* 0x000fe40007810000 */
[----:B------:R-:W-:Y:S02]  /*9370*/  ISETP.GE.AND P5, PT, R140, RZ, PT ;  /* 0x000000ff8c00720c */ /* 0x000fe40003fa6270 */
        /* <DEDUP_REMOVED lines=36> */
[----:B------:R-:W-:Y:S02]  /*95c0*/  ISETP.GT.AND P6, PT, R203, RZ, PT ;  /* 0x000000ffcb00720c */ /* 0x000fe40003fc4270 */
[----:B------:R-:W-:Y:S02]  /*95d0*/  I2FP.F32.S32 R170, R101 ;  /* 0x0000006500aa7245 */ /* 0x000fe40000201400 */
[----:B------:R-:W-:Y:S02]  /*95e0*/  FMNMX.FTZ R99, R41, R99, !PT ;  /* 0x0000006329637209 */ /* 0x000fe40007810000 */
[----:B------:R-:W-:Y:S01]  /*95f0*/  FMNMX.FTZ R148, R48, R148, !PT ;  /* 0x0000009430947209 */ /* 0x000fe20007810000 */
[----:B------:R-:W-:Y:S01]  /*9600*/  FFMA.FTZ R45, R170, -R3, R45 ;  /* 0x80000003aa2d7223 */ /* 0x000fe2000001002d */
[----:B------:R-:W-:Y:S02]  /*9610*/  FMNMX.FTZ R151, R50, R151, !PT ;  /* 0x0000009732977209 */ /* 0x000fe40007810000 */
[----:B------:R-:W-:Y:S02]  /*9620*/  P2R R167, PR, RZ, 0x40 ;  /* 0x00000040ffa77803 */ /* 0x000fe40000000000 */
[----:B------:R-:W-:Y:S02]  /*9630*/  FMNMX.FTZ R99, R44, R99, !PT ;  /* 0x000000632c637209 */ /* 0x000fe40007810000 */
[----:B------:R-:W-:Y:S02]  /*9640*/  FMNMX.FTZ R148, R49, R148, !PT ;  /* 0x0000009431947209 */ /* 0x000fe40007810000 */
[----:B------:R-:W-:Y:S02]  /*9650*/  FMNMX.FTZ R151, R51, R151, !PT ;  /* 0x0000009733977209 */ /* 0x000fe40007810000 */
[----:B------:R-:W-:Y:S02]  /*9660*/  ISETP.NE.AND P5, PT, R167, RZ, PT ;  /* 0x000000ffa700720c */ /* 0x000fe40003fa5270 */
        /* <DEDUP_REMOVED lines=9> */
[----:B------:R-:W-:Y:S02]  /*9700*/  LOP3.LUT P0, RZ, R205, 0x10, RZ, 0xc0, !PT ;  /* 0x00000010cdff7812 */ /* 0x000fe4000780c0ff */
[----:B------:R-:W-:Y:S02]  /*9710*/  ISETP.GE.AND P6, PT, R150, RZ, PT ;  /* 0x000000ff9600720c */ /* 0x000fe40003fc6270 */
[----:B------:R-:W-:Y:S02]  /*9720*/  FMNMX.FTZ R181, R60, R99, !PT ;  /* 0x000000633cb57209 */ /* 0x000fe40007810000 */
[----:B------:R-:W-:Y:S02]  /*9730*/  FMNMX.FTZ R148, R65, R148, !PT ;  /* 0x0000009441947209 */ /* 0x000fe40007810000 */
[----:B------:R-:W-:Y:S01]  /*9740*/  FMNMX.FTZ R151, R67, R151, !PT ;  /* 0x0000009743977209 */ /* 0x000fe20007810000 */
[----:B------:R-:W-:Y:S06]  /*9750*/  @P5 BRA `(.L_x_1517) ;  /* 0xffffffe000d05947 */ /* 0x000fec000383ffff */
.L_x_1516:
[----:B------:R-:W-:Y:S01]  /*9760*/  ISETP.GE.AND P1, PT, R149, RZ, PT ;  /* 0x000000ff9500720c */ /* 0x000fe20003f26270 */
[----:B-1----:R-:W1:Y:S01]  /*9770*/  SHFL.BFLY PT, R101, R148, 0x2, 0x1f ;  /* 0x0c401f0094657f89 */ /* 0x002e6200000e0000 */
[----:B------:R-:W-:Y:S01]  /*9780*/  FMNMX.FTZ R99, R61, R181, !PT ;  /* 0x000000b53d637209 */ /* 0x000fe20007810000 */
[----:B------:R-:W-:Y:S01]  /*9790*/  IMAD.MOV.U32 R146, RZ, RZ, 0x7054 ;  /* 0x00007054ff927424 */ /* 0x000fe200078e00ff */
[----:B------:R-:W-:Y:S05]  /*97a0*/  @!P6 IADD3 R150, -R2, -0x8, RZ ;  /* 0xfffffff80296e810 */ /* 0x000fea0007ffe1ff */
[----:B------:R-:W2:Y:S01]  /*97b0*/  SHFL.BFLY PT, R100, R151, 0x2, 0x1f ;  /* 0x0c401f0097647f89 */ /* 0x000ea200000e0000 */
[----:B------:R-:W-:Y:S01]  /*97c0*/  ISETP.NE.AND P2, PT, R167, RZ, PT ;  /* 0x000000ffa700720c */ /* 0x000fe20003f45270 */
[-C--:B------:R-:W-:Y:S01]  /*97d0*/  FFMA.FTZ R15, R176, -R3.reuse, R15 ;  /* 0x80000003b00f7223 */ /* 0x080fe2000001000f */
[----:B------:R-:W-:Y:S01]  /*97e0*/  I2FP.F32.S32 R150, R150 ;  /* 0x0000009600967245 */ /* 0x000fe20000201400 */
[-C--:B------:R-:W-:Y:S01]  /*97f0*/  FFMA.FTZ R46, R173, -R3.reuse, R46 ;  /* 0x80000003ad2e7223 */ /* 0x080fe2000001002e */
[-C--:B------:R-:W-:Y:S01]  /*9800*/  FFMA.FTZ R47, R172, -R3.reuse, R47 ;  /* 0x80000003ac2f7223 */ /* 0x080fe2000001002f */
[----:B------:R-:W-:Y:S02]  /*9810*/  IMAD.U32 R152, RZ, RZ, UR17 ;  /* 0x00000011ff987e24 */ /* 0x000fe4000f8e00ff */
[-C--:B------:R-:W-:Y:S01]  /*9820*/  FFMA.FTZ R58, R171, -R3.reuse, R58 ;  /* 0x80000003ab3a7223 */ /* 0x080fe2000001003a */
[----:B------:R-:W-:Y:S01]  /*9830*/  @!P1 IADD3 R149, -R2, -0x7, RZ ;  /* 0xfffffff902959810 */ /* 0x000fe20007ffe1ff */
[-C--:B------:R-:W-:Y:S01]  /*9840*/  FFMA.FTZ R10, R150, -R3.reuse, R10 ;  /* 0x80000003960a7223 */ /* 0x080fe2000001000a */
[-C--:B------:R-:W-:Y:S01]  /*9850*/  FFMA.FTZ R59, R170, -R3.reuse, R59 ;  /* 0x80000003aa3b7223 */ /* 0x080fe2000001003b */
[----:B------:R-:W-:Y:S01]  /*9860*/  PRMT R152, R152, R146, UR17 ;  /* 0x0000001198987e16 */ /* 0x000fe20008000092 */
[----:B------:R-:W-:Y:S01]  /*9870*/  FFMA.FTZ R14, R168, -R3, R14 ;  /* 0x80000003a80e7223 */ /* 0x000fe2000001000e */
[----:B------:R-:W-:Y:S01]  /*9880*/  I2FP.F32.S32 R149, R149 ;  /* 0x0000009500957245 */ /* 0x000fe20000201400 */
[-C--:B------:R-:W-:Y:S01]  /*9890*/  FFMA.FTZ R26, R180, -R3.reuse, R26 ;  /* 0x80000003b41a7223 */ /* 0x080fe2000001001a */
[----:B------:R-:W-:Y:S01]  /*98a0*/  FMNMX.FTZ R103, R10, R102, !PT ;  /* 0x000000660a677209 */ /* 0x000fe20007810000 */
[-C--:B------:R-:W-:Y:S01]  /*98b0*/  FFMA.FTZ R27, R179, -R3.reuse, R27 ;  /* 0x80000003b31b7223 */ /* 0x080fe2000001001b */
[-C--:B------:R-:W-:Y:S01]  /*98c0*/  FFMA.FTZ R30, R178, -R3.reuse, R30 ;  /* 0x80000003b21e7223 */ /* 0x080fe2000001001e */
[-C--:B------:R-:W-:Y:S01]  /*98d0*/  FFMA.FTZ R11, R149, -R3.reuse, R11 ;  /* 0x80000003950b7223 */ /* 0x080fe2000001000b */
[----:B------:R-:W-:Y:S01]  /*98e0*/  FFMA.FTZ R31, R177, -R3, R31 ;  /* 0x80000003b11f7223 */ /* 0x000fe2000001001f */
[----:B-1----:R-:W-:Y:S01]  /*98f0*/  FMNMX.FTZ R101, R148, R101, !PT ;  /* 0x0000006594657209 */ /* 0x002fe20007810000 */
[----:B------:R-:W1:Y:S01]  /*9900*/  SHFL.BFLY PT, R140, R99, 0x2, 0x1f ;  /* 0x0c401f00638c7f89 */ /* 0x000e6200000e0000 */
[----:B------:R-:W-:Y:S01]  /*9910*/  FFMA.FTZ R42, R175, -R3, R42 ;  /* 0x80000003af2a7223 */ /* 0x000fe2000001002a */
[----:B------:R-:W-:Y:S01]  /*9920*/  FMNMX.FTZ R103, R11, R103, !PT ;  /* 0x000000670b677209 */ /* 0x000fe20007810000 */
[----:B------:R-:W-:Y:S01]  /*9930*/  FFMA.FTZ R43, R174, -R3, R43 ;  /* 0x80000003ae2b7223 */ /* 0x000fe2000001002b */
[----:B--2---:R-:W-:Y:S04]  /*9940*/  FMNMX.FTZ R100, R151, R100, !PT ;  /* 0x0000006497647209 */ /* 0x004fe80007810000 */
[----:B------:R-:W2:Y:S01]  /*9950*/  SHFL.BFLY PT, R2, R101, 0x1, 0x1f ;  /* 0x0c201f0065027f89 */ /* 0x000ea200000e0000 */
[----:B------:R-:W-:Y:S01]  /*9960*/  FMNMX.FTZ R103, R14, R103, !PT ;  /* 0x000000670e677209 */ /* 0x000fe20007810000 */
[-C--:B------:R-:W-:Y:S01]  /*9970*/  FFMA.FTZ R62, R169, -R3.reuse, R62 ;  /* 0x80000003a93e7223 */ /* 0x080fe2000001003e */
[----:B------:R-:W-:Y:S02]  /*9980*/  IMAD.SHL.U32 R149, R203, 0x2, RZ ;  /* 0x00000002cb957824 */ /* 0x000fe400078e00ff */
[----:B------:R-:W-:Y:S01]  /*9990*/  FFMA.FTZ R63, R0, -R3, R63 ;  /* 0x80000003003f7223 */ /* 0x000fe2000001003f */
[----:B------:R-:W-:Y:S04]  /*99a0*/  FMNMX.FTZ R103, R15, R103, !PT ;  /* 0x000000670f677209 */ /* 0x000fe80007810000 */
[----:B------:R-:W-:Y:S04]  /*99b0*/  FMNMX.FTZ R103, R26, R103, !PT ;  /* 0x000000671a677209 */ /* 0x000fe80007810000 */
[----:B------:R-:W-:Y:S04]  /*99c0*/  FMNMX.FTZ R103, R27, R103, !PT ;  /* 0x000000671b677209 */ /* 0x000fe80007810000 */
[----:B------:R-:W-:Y:S02]  /*99d0*/  FMNMX.FTZ R103, R30, R103, !PT ;  /* 0x000000671e677209 */ /* 0x000fe40007810000 */
[----:B-1----:R-:W-:Y:S02]  /*99e0*/  FMNMX.FTZ R99, R99, R140, !PT ;  /* 0x0000008c63637209 */ /* 0x002fe40007810000 */
[----:B------:R-:W-:Y:S01]  /*99f0*/  FMNMX.FTZ R103, R31, R103, !PT ;  /* 0x000000671f677209 */ /* 0x000fe20007810000 */
[----:B------:R-:W1:Y:S01]  /*9a00*/  SHFL.BFLY PT, R140, R100, 0x1, 0x1f ;  /* 0x0c201f00648c7f89 */ /* 0x000e6200000e0000 */
[----:B--2---:R-:W-:Y:S02]  /*9a10*/  FMNMX.FTZ R101, R101, R2, !PT ;  /* 0x0000000265657209 */ /* 0x004fe40007810000 */
[----:B------:R-:W-:Y:S05]  /*9a20*/  FMNMX.FTZ R103, R42, R103, !PT ;  /* 0x000000672a677209 */ /* 0x000fea0007810000 */
[----:B------:R-:W2:Y:S01]  /*9a30*/  SHFL.BFLY PT, R141, R99, 0x1, 0x1f ;  /* 0x0c201f00638d7f89 */ /* 0x000ea200000e0000 */
[C---:B------:R-:W-:Y:S01]  /*9a40*/  FSETP.NEU.FTZ.AND P1, PT, R101.reuse, -INF , PT ;  /* 0xff8000006500780b */ /* 0x040fe20003f3d000 */
[----:B------:R-:W-:Y:S01]  /*9a50*/  FADD.FTZ R0, -R101, R96 ;  /* 0x0000006065007221 */ /* 0x000fe20000010100 */
[----:B------:R-:W-:Y:S01]  /*9a60*/  FMNMX.FTZ R103, R43, R103, !PT ;  /* 0x000000672b677209 */ /* 0x000fe20007810000 */
[----:B------:R-:W-:Y:S02]  /*9a70*/  FMUL.FTZ R153, R101, UR4 ;  /* 0x0000000465997c20 */ /* 0x000fe40008410000 */
[----:B------:R-:W-:Y:S03]  /*9a80*/  FMUL.FTZ R2, R0, UR4 ;  /* 0x0000000400027c20 */ /* 0x000fe60008410000 */
[----:B------:R-:W-:Y:S01]  /*9a90*/  FSEL R153, R153, RZ, P1 ;  /* 0x000000ff99997208 */ /* 0x000fe20000800000 */
[----:B------:R3:W-:Y:S04]  /*9aa0*/  MUFU.EX2 R96, R2 ;  /* 0x0000000200607308 */ /* 0x0007e80000000800 */
[--C-:B------:R-:W-:Y:S01]  /*9ab0*/  FFMA.FTZ R33, R33, UR4, -R153.reuse ;  /* 0x0000000421217c23 */ /* 0x100fe20008010899 */
[--C-:B------:R-:W-:Y:S01]  /*9ac0*/  FFMA.FTZ R16, R16, UR4, -R153.reuse ;  /* 0x0000000410107c23 */ /* 0x100fe20008010899 */
[--C-:B------:R-:W-:Y:S01]  /*9ad0*/  FFMA.FTZ R17, R17, UR4, -R153.reuse ;  /* 0x0000000411117c23 */ /* 0x100fe20008010899 */
[--C-:B------:R-:W-:Y:S03]  /*9ae0*/  FFMA.FTZ R32, R32, UR4, -R153.reuse ;  /* 0x0000000420207c23 */ /* 0x100fe60008010899 */
[----:B------:R-:W-:Y:S01]  /*9af0*/  MUFU.EX2 R221, R33 ;  /* 0x0000002100dd7308 */ /* 0x000fe20000000800 */
[----:B-1----:R-:W-:Y:S01]  /*9b00*/  FMNMX.FTZ R100, R100, R140, !PT ;  /* 0x0000008c64647209 */ /* 0x002fe20007810000 */
[--C-:B------:R-:W-:Y:S01]  /*9b10*/  FFMA.FTZ R20, R20, UR4, -R153.reuse ;  /* 0x0000000414147c23 */ /* 0x100fe20008010899 */
[----:B------:R-:W-:Y:S01]  /*9b20*/  LOP3.LUT R140, R215, UR13, R208, 0x96, !PT ;  /* 0x0000000dd78c7c12 */ /* 0x000fe2000f8e96d0 */
[----:B------:R-:W-:Y:S01]  /*9b30*/  FFMA.FTZ R48, R48, UR4, -R153 ;  /* 0x0000000430307c23 */ /* 0x000fe20008010899 */
[C---:B------:R-:W-:Y:S01]  /*9b40*/  FSETP.NEU.FTZ.AND P1, PT, R100.reuse, -INF , PT ;  /* 0xff8000006400780b */ /* 0x040fe20003f3d000 */
[----:B------:R-:W-:Y:S01]  /*9b50*/  FADD.FTZ R0, -R100, R97 ;  /* 0x0000006164007221 */ /* 0x000fe20000010100 */
[----:B--2---:R-:W-:Y:S01]  /*9b60*/  FMNMX.FTZ R99, R99, R141, !PT ;  /* 0x0000008d63637209 */ /* 0x004fe20007810000 */
[----:B------:R-:W-:Y:S01]  /*9b70*/  IMAD.WIDE.U32 R170, R140, -0x326172a9, RZ ;  /* 0xcd9e8d578caa7825 */ /* 0x000fe200078e00ff */
[----:B------:R-:W-:Y:S01]  /*9b80*/  FMNMX.FTZ R97, R46, R103, !PT ;  /* 0x000000672e617209 */ /* 0x000fe20007810000 */
[----:B------:R-:W-:Y:S01]  /*9b90*/  MUFU.EX2 R241, R16 ;  /* 0x0000001000f17308 */ /* 0x000fe20000000800 */
[----:B------:R-:W-:Y:S01]  /*9ba0*/  LOP3.LUT R141, R209, UR23, R149, 0x96, !PT ;  /* 0x00000017d18d7c12 */ /* 0x000fe2000f8e9695 */
[----:B---3--:R-:W-:Y:S01]  /*9bb0*/  FMUL.FTZ R2, R0, UR4 ;  /* 0x0000000400027c20 */ /* 0x008fe20008410000 */
[----:B------:R-:W-:Y:S01]  /*9bc0*/  FMNMX.FTZ R97, R47, R97, !PT ;  /* 0x000000612f617209 */ /* 0x000fe20007810000 */
[----:B------:R-:W-:Y:S01]  /*9bd0*/  FADD.FTZ R0, -R99, R98 ;  /* 0x0000006263007221 */ /* 0x000fe20000010100 */
[----:B------:R-:W-:Y:S01]  /*9be0*/  LOP3.LUT R103, R213, UR13, R208, 0x96, !PT ;  /* 0x0000000dd5677c12 */ /* 0x000fe2000f8e96d0 */
[----:B------:R-:W-:Y:S01]  /*9bf0*/  FMUL.FTZ R154, R100, UR4 ;  /* 0x00000004649a7c20 */ /* 0x000fe20008410000 */
[----:B------:R-:W-:Y:S03]  /*9c00*/  FMNMX.FTZ R97, R58, R97, !PT ;  /* 0x000000613a617209 */ /* 0x000fe60007810000 */
[----:B------:R1:W-:Y:S01]  /*9c10*/  MUFU.EX2 R98, R2 ;  /* 0x0000000200627308 */ /* 0x0003e20000000800 */
[----:B------:R-:W-:Y:S04]  /*9c20*/  IMAD.WIDE.U32 R140, R141, -0x326172a9, RZ ;  /* 0xcd9e8d578d8c7825 */ /* 0x000fe800078e00ff */
[----:B------:R-:W-:Y:S01]  /*9c30*/  FMUL.FTZ R156, R99, UR4 ;  /* 0x00000004639c7c20 */ /* 0x000fe20008410000 */
[----:B------:R-:W-:Y:S01]  /*9c40*/  FSEL R154, R154, RZ, P1 ;  /* 0x000000ff9a9a7208 */ /* 0x000fe20000800000 */
[----:B------:R-:W-:Y:S01]  /*9c50*/  IMAD.WIDE.U32 R172, R103, -0x326172a9, RZ ;  /* 0xcd9e8d5767ac7825 */ /* 0x000fe200078e00ff */
[----:B------:R-:W-:Y:S02]  /*9c60*/  LOP3.LUT R103, R141, UR14, R238, 0x96, !PT ;  /* 0x0000000e8d677c12 */ /* 0x000fe4000f8e96ee */
[----:B------:R-:W-:Y:S01]  /*9c70*/  LOP3.LUT R142, R171, UR12, R140, 0x96, !PT ;  /* 0x0000000cab8e7c12 */ /* 0x000fe2000f8e968c */
[----:B------:R2:W-:Y:S01]  /*9c80*/  MUFU.EX2 R240, R17 ;  /* 0x0000001100f07308 */ /* 0x0005e20000000800 */
[----:B------:R-:W-:Y:S01]  /*9c90*/  LOP3.LUT R145, R141, UR14, R236, 0x96, !PT ;  /* 0x0000000e8d917c12 */ /* 0x000fe2000f8e96ec */
[----:B------:R-:W-:Y:S01]  /*9ca0*/  FFMA.FTZ R18, R18, UR4, -R154 ;  /* 0x0000000412127c23 */ /* 0x000fe2000801089a */
[----:B------:R-:W-:Y:S01]  /*9cb0*/  LOP3.LUT R144, R173, UR12, R140, 0x96, !PT ;  /* 0x0000000cad907c12 */ /* 0x000fe2000f8e968c */
[----:B------:R-:W-:Y:S01]  /*9cc0*/  IMAD.WIDE.U32 R140, R103, -0x2daee0ad, RZ ;  /* 0xd2511f53678c7825 */ /* 0x000fe200078e00ff */
[----:B------:R-:W-:Y:S03]  /*9cd0*/  FSETP.NEU.FTZ.AND P1, PT, R99, -INF , PT ;  /* 0xff8000006300780b */ /* 0x000fe60003f3d000 */
[--C-:B------:R-:W-:Y:S01]  /*9ce0*/  FFMA.FTZ R19, R19, UR4, -R154.reuse ;  /* 0x0000000413137c23 */ /* 0x100fe2000801089a */
[----:B-1----:R-:W-:Y:S01]  /*9cf0*/  FMUL.FTZ R2, R0, UR4 ;  /* 0x0000000400027c20 */ /* 0x002fe20008410000 */
[----:B------:R-:W-:Y:S01]  /*9d00*/  FMNMX.FTZ R0, R59, R97, !PT ;  /* 0x000000613b007209 */ /* 0x000fe20007810000 */
[----:B------:R-:W-:Y:S01]  /*9d10*/  FFMA.FTZ R39, R39, UR4, -R154 ;  /* 0x0000000427277c23 */ /* 0x000fe2000801089a */
[----:B------:R-:W-:Y:S01]  /*9d20*/  LOP3.LUT R141, R141, UR11, R214, 0x96, !PT ;  /* 0x0000000b8d8d7c12 */ /* 0x000fe2000f8e96d6 */
[----:B------:R1:W3:Y:S01]  /*9d30*/  MUFU.EX2 R97, R2 ;  /* 0x0000000200617308 */ /* 0x0002e20000000800 */
[----:B------:R-:W-:Y:S01]  /*9d40*/  FMNMX.FTZ R0, R62, R0, !PT ;  /* 0x000000003e007209 */ /* 0x000fe20007810000 */
[--C-:B------:R-:W-:Y:S01]  /*9d50*/  FFMA.FTZ R34, R34, UR4, -R154.reuse ;  /* 0x0000000422227c23 */ /* 0x100fe2000801089a */
[----:B------:R-:W-:Y:S01]  /*9d60*/  FSEL R156, R156, RZ, P1 ;  /* 0x000000ff9c9c7208 */ /* 0x000fe20000800000 */
[----:B------:R-:W-:Y:S01]  /*9d70*/  FFMA.FTZ R38, R38, UR4, -R154 ;  /* 0x0000000426267c23 */ /* 0x000fe2000801089a */
[----:B------:R-:W-:Y:S01]  /*9d80*/  FMNMX.FTZ R0, R63, R0, !PT ;  /* 0x000000003f007209 */ /* 0x000fe20007810000 */
[----:B------:R-:W-:Y:S04]  /*9d90*/  IMAD.WIDE.U32 R142, R142, -0x2daee0ad, RZ ;  /* 0xd2511f538e8e7825 */ /* 0x000fe800078e00ff */
[--C-:B------:R-:W-:Y:S01]  /*9da0*/  FFMA.FTZ R4, R4, UR4, -R153.reuse ;  /* 0x0000000404047c23 */ /* 0x100fe20008010899 */
[----:B------:R4:W-:Y:S01]  /*9db0*/  MUFU.EX2 R235, R18 ;  /* 0x0000001200eb7308 */ /* 0x0009e20000000800 */
[----:B------:R-:W-:Y:S01]  /*9dc0*/  FFMA.FTZ R45, R45, UR4, -R156 ;  /* 0x000000042d2d7c23 */ /* 0x000fe2000801089c */
[----:B--2---:R-:W-:Y:S01]  /*9dd0*/  IMAD.WIDE.U32 R16, R145, -0x2daee0ad, RZ ;  /* 0xd2511f5391107825 */ /* 0x004fe200078e00ff */
[----:B------:R-:W-:Y:S03]  /*9de0*/  LOP3.LUT R103, R143, UR9, R140, 0x96, !PT ;  /* 0x000000098f677c12 */ /* 0x000fe6000f8e968c */
[----:B------:R-:W-:Y:S01]  /*9df0*/  FFMA.FTZ R44, R44, UR4, -R156 ;  /* 0x000000042c2c7c23 */ /* 0x000fe2000801089c */
[----:B------:R-:W-:Y:S01]  /*9e00*/  IMAD.WIDE.U32 R144, R144, -0x2daee0ad, RZ ;  /* 0xd2511f5390907825 */ /* 0x000fe200078e00ff */
[----:B------:R-:W-:Y:S02]  /*9e10*/  LOP3.LUT R17, R17, UR11, R212, 0x96, !PT ;  /* 0x0000000b11117c12 */ /* 0x000fe4000f8e96d4 */
[----:B------:R-:W2:Y:S01]  /*9e20*/  MUFU.EX2 R234, R19 ;  /* 0x0000001300ea7308 */ /* 0x000ea20000000800 */
[----:B-1----:R-:W1:Y:S01]  /*9e30*/  SHFL.BFLY PT, R2, R0, 0x2, 0x1f ;  /* 0x0c401f0000027f89 */ /* 0x002e6200000e0000 */
[----:B---3--:R-:W-:Y:S01]  /*9e40*/  FMUL.FTZ R33, R97, R121 ;  /* 0x0000007961217220 */ /* 0x008fe20000410000 */
[----:B------:R-:W-:Y:S04]  /*9e50*/  IMAD.WIDE.U32 R140, R141, -0x326172a9, RZ ;  /* 0xcd9e8d578d8c7825 */ /* 0x000fe800078e00ff */
[----:B------:R-:W-:Y:S01]  /*9e60*/  FFMA.FTZ R9, R9, UR4, -R156 ;  /* 0x0000000409097c23 */ /* 0x000fe2000801089c */
[C---:B------:R-:W-:Y:S01]  /*9e70*/  FMUL.FTZ R68, R96.reuse, R68 ;  /* 0x0000004460447220 */ /* 0x040fe20000410000 */
[----:B------:R-:W-:Y:S01]  /*9e80*/  IMAD.WIDE.U32 R162, R103, -0x326172a9, RZ ;  /* 0xcd9e8d5767a27825 */ /* 0x000fe200078e00ff */
[----:B------:R-:W-:Y:S01]  /*9e90*/  LOP3.LUT R141, R141, UR10, R170, 0x96, !PT ;  /* 0x0000000a8d8d7c12 */ /* 0x000fe2000f8e96aa */
[----:B------:R3:W-:Y:S01]  /*9ea0*/  MUFU.EX2 R225, R4 ;  /* 0x0000000400e17308 */ /* 0x0007e20000000800 */
[----:B----4-:R-:W-:Y:S01]  /*9eb0*/  LOP3.LUT R18, R145, UR9, R16, 0x96, !PT ;  /* 0x0000000991127c12 */ /* 0x010fe2000f8e9610 */
[----:B------:R-:W-:Y:S01]  /*9ec0*/  FMUL.FTZ R69, R96, R69 ;  /* 0x0000004560457220 */ /* 0x000fe20000410000 */
[----:B------:R-:W-:Y:S01]  /*9ed0*/  LOP3.LUT R140, R163, UR8, R140, 0x96, !PT ;  /* 0x00000008a38c7c12 */ /* 0x000fe2000f8e968c */
[C---:B------:R-:W-:Y:S01]  /*9ee0*/  FMUL.FTZ R70, R98.reuse, R70 ;  /* 0x0000004662467220 */ /* 0x040fe20000410000 */
[----:B------:R-:W-:Y:S01]  /*9ef0*/  FMUL.FTZ R71, R98, R71 ;  /* 0x0000004762477220 */ /* 0x000fe20000410000 */
[----:B------:R-:W-:Y:S04]  /*9f00*/  IMAD.WIDE.U32 R166, R18, -0x326172a9, RZ ;  /* 0xcd9e8d5712a67825 */ /* 0x000fe800078e00ff */
[----:B------:R-:W-:Y:S01]  /*9f10*/  FMUL.FTZ R76, R96, R76 ;  /* 0x0000004c604c7220 */ /* 0x000fe20000410000 */
[----:B------:R-:W-:Y:S01]  /*9f20*/  MUFU.EX2 R187, R34 ;  /* 0x0000002200bb7308 */ /* 0x000fe20000000800 */
[----:B--2---:R-:W-:Y:S01]  /*9f30*/  F2FP.BF16.F32.PACK_AB R143, R234, R235 ;  /* 0x000000ebea8f723e */ /* 0x004fe200000010ff */
[----:B------:R-:W-:Y:S04]  /*9f40*/  IMAD.WIDE.U32 R164, R140, -0x2daee0ad, RZ ;  /* 0xd2511f538ca47825 */ /* 0x000fe800078e00ff */
[----:B------:R-:W-:Y:S01]  /*9f50*/  FMUL.FTZ R77, R96, R77 ;  /* 0x0000004d604d7220 */ /* 0x000fe20000410000 */
[C---:B------:R-:W-:Y:S01]  /*9f60*/  FMUL.FTZ R78, R98.reuse, R78 ;  /* 0x0000004e624e7220 */ /* 0x040fe20000410000 */
[----:B------:R-:W-:Y:S01]  /*9f70*/  FMUL.FTZ R79, R98, R79 ;  /* 0x0000004f624f7220 */ /* 0x000fe20000410000 */
[----:B------:R-:W-:Y:S01]  /*9f80*/  FMUL.FTZ R80, R96, R80 ;  /* 0x0000005060507220 */ /* 0x000fe20000410000 */
[----:B-1----:R-:W-:Y:S01]  /*9f90*/  FMNMX.FTZ R0, R0, R2, !PT ;  /* 0x0000000200007209 */ /* 0x002fe20007810000 */
[----:B------:R-:W-:Y:S01]  /*9fa0*/  FFMA.FTZ R5, R5, UR4, -R153 ;  /* 0x0000000405057c23 */ /* 0x000fe20008010899 */
[----:B------:R-:W-:Y:S01]  /*9fb0*/  IMAD.WIDE.U32 R16, R17, -0x326172a9, RZ ;  /* 0xcd9e8d5711107825 */ /* 0x000fe200078e00ff */
[----:B------:R-:W-:Y:S02]  /*9fc0*/  MUFU.EX2 R222, R9 ;  /* 0x0000000900de7308 */ /* 0x000fe40000000800 */
[----:B------:R-:W1:Y:S01]  /*9fd0*/  SHFL.BFLY PT, R2, R0, 0x1, 0x1f ;  /* 0x0c201f0000027f89 */ /* 0x000e6200000e0000 */
[----:B------:R-:W-:Y:S01]  /*9fe0*/  FMUL.FTZ R81, R96, R81 ;  /* 0x0000005160517220 */ /* 0x000fe20000410000 */
[----:B------:R-:W-:Y:S01]  /*9ff0*/  LOP3.LUT R18, R17, UR10, R172, 0x96, !PT ;  /* 0x0000000a11127c12 */ /* 0x000fe2000f8e96ac */
[----:B------:R-:W-:Y:S01]  /*a000*/  FMUL.FTZ R82, R98, R82 ;  /* 0x0000005262527220 */ /* 0x000fe20000410000 */
[----:B------:R-:W-:Y:S01]  /*a010*/  LOP3.LUT R103, R167, UR8, R16, 0x96, !PT ;  /* 0x00000008a7677c12 */ /* 0x000fe2000f8e9610 */
[--C-:B------:R-:W-:Y:S03]  /*a020*/  FFMA.FTZ R6, R6, UR4, -R154.reuse ;  /* 0x0000000406067c23 */ /* 0x100fe6000801089a */
[----:B------:R2:W-:Y:S01]  /*a030*/  MUFU.EX2 R233, R5 ;  /* 0x0000000500e97308 */ /* 0x0005e20000000800 */
[----:B------:R-:W-:Y:S04]  /*a040*/  IMAD.WIDE.U32 R16, R141, -0x2daee0ad, RZ ;  /* 0xd2511f538d107825 */ /* 0x000fe800078e00ff */
[----:B------:R-:W-:Y:S01]  /*a050*/  FFMA.FTZ R7, R7, UR4, -R154 ;  /* 0x0000000407077c23 */ /* 0x000fe2000801089a */
[----:B------:R-:W-:Y:S01]  /*a060*/  FFMA.FTZ R13, R13, UR4, -R156 ;  /* 0x000000040d0d7c23 */ /* 0x000fe2000801089c */
[----:B------:R-:W-:Y:S01]  /*a070*/  IMAD.WIDE.U32 R18, R18, -0x2daee0ad, RZ ;  /* 0xd2511f5312127825 */ /* 0x000fe200078e00ff */
[----:B---3--:R-:W-:Y:S02]  /*a080*/  LOP3.LUT R4, R165, UR5, R16, 0x96, !PT ;  /* 0x00000005a5047c12 */ /* 0x008fe4000f8e9610 */
[----:B------:R-:W-:Y:S01]  /*a090*/  LOP3.LUT R17, R17, UR7, R142, 0x96, !PT ;  /* 0x0000000711117c12 */ /* 0x000fe2000f8e968e */
[----:B------:R3:W-:Y:S01]  /*a0a0*/  MUFU.EX2 R227, R6 ;  /* 0x0000000600e37308 */ /* 0x0007e20000000800 */
[----:B------:R-:W-:Y:S04]  /*a0b0*/  IMAD.WIDE.U32 R168, R103, -0x2daee0ad, RZ ;  /* 0xd2511f5367a87825 */ /* 0x000fe800078e00ff */
[----:B------:R-:W-:Y:S01]  /*a0c0*/  FFMA.FTZ R12, R12, UR4, -R156 ;  /* 0x000000040c0c7c23 */ /* 0x000fe2000801089c */
[----:B------:R-:W-:Y:S01]  /*a0d0*/  FMUL.FTZ R83, R98, R83 ;  /* 0x0000005362537220 */ /* 0x000fe20000410000 */
[----:B------:R-:W-:Y:S01]  /*a0e0*/  IMAD.WIDE.U32 R158, R17, -0x326172a9, RZ ;  /* 0xcd9e8d57119e7825 */ /* 0x000fe200078e00ff */
[----:B------:R-:W-:Y:S02]  /*a0f0*/  LOP3.LUT R16, R169, UR5, R18, 0x96, !PT ;  /* 0x00000005a9107c12 */ /* 0x000fe4000f8e9612 */
[----:B------:R-:W-:Y:S01]  /*a100*/  LOP3.LUT R18, R19, UR7, R144, 0x96, !PT ;  /* 0x0000000713127c12 */ /* 0x000fe2000f8e9690 */
[----:B------:R4:W5:Y:S01]  /*a110*/  MUFU.EX2 R230, R7 ;  /* 0x0000000700e67308 */ /* 0x0009620000000800 */
[----:B-1----:R-:W-:Y:S01]  /*a120*/  FMNMX.FTZ R2, R0, R2, !PT ;  /* 0x0000000200027209 */ /* 0x002fe20007810000 */
[----:B--2---:R-:W-:Y:S01]  /*a130*/  IMAD.WIDE.U32 R4, R4, -0x326172a9, RZ ;  /* 0xcd9e8d5704047825 */ /* 0x004fe200078e00ff */
[----:B------:R-:W1:Y:S02]  /*a140*/  LDSM.16.MT88.4 R144, [R189+0x6000] ;  /* 0x00600000bd90783b */ /* 0x000e640000004200 */
[C---:B------:R-:W-:Y:S01]  /*a150*/  FSETP.NEU.FTZ.AND P1, PT, R2.reuse, -INF , PT ;  /* 0xff8000000200780b */ /* 0x040fe20003f3d000 */
[----:B------:R-:W-:Y:S01]  /*a160*/  FMUL.FTZ R155, R2, UR4 ;  /* 0x00000004029b7c20 */ /* 0x000fe20008410000 */
[--C-:B------:R-:W-:Y:S03]  /*a170*/  SHF.R.U32.HI R103, RZ, 0x10, R4.reuse ;  /* 0x00000010ff677819 */ /* 0x100fe60000011604 */
[----:B------:R2:W-:Y:S01]  /*a180*/  MUFU.EX2 R231, R13 ;  /* 0x0000000d00e77308 */ /* 0x0005e20000000800 */
[----:B------:R-:W-:Y:S01]  /*a190*/  LOP3.LUT R19, R4, 0xffff, RZ, 0xc0, !PT ;  /* 0x0000ffff04137812 */ /* 0x000fe200078ec0ff */
[----:B------:R-:W-:Y:S01]  /*a1a0*/  IMAD.WIDE.U32 R16, R16, -0x326172a9, RZ ;  /* 0xcd9e8d5710107825 */ /* 0x000fe200078e00ff */
[----:B------:R-:W-:Y:S02]  /*a1b0*/  LOP3.LUT R141, R4, 0xff, RZ, 0xc0, !PT ;  /* 0x000000ff048d7812 */ /* 0x000fe400078ec0ff */
[----:B------:R-:W-:Y:S01]  /*a1c0*/  SHF.R.U32.HI R140, RZ, 0x18, R4 ;  /* 0x00000018ff8c7819 */ /* 0x000fe20000011604 */
[----:B------:R-:W-:Y:S01]  /*a1d0*/  FMUL.FTZ R84, R97, R84 ;  /* 0x0000005461547220 */ /* 0x000fe20000410000 */
[----:B------:R-:W-:Y:S03]  /*a1e0*/  LOP3.LUT R0, R103, 0xff, RZ, 0xc0, !PT ;  /* 0x000000ff67007812 */ /* 0x000fe600078ec0ff */
[----:B------:R5:W-:Y:S01]  /*a1f0*/  MUFU.EX2 R232, R12 ;  /* 0x0000000c00e87308 */ /* 0x000be20000000800 */
[----:B------:R-:W-:Y:S01]  /*a200*/  LOP3.LUT R4, R5, UR16, R158, 0x96, !PT ;  /* 0x0000001005047c12 */ /* 0x000fe2000f8e969e */
[----:B------:R-:W-:Y:S01]  /*a210*/  FMUL.FTZ R85, R97, R85 ;  /* 0x0000005561557220 */ /* 0x000fe20000410000 */
[----:B---3--:R-:W-:Y:S01]  /*a220*/  LOP3.LUT R6, R16, 0xffff, RZ, 0xc0, !PT ;  /* 0x0000ffff10067812 */ /* 0x008fe200078ec0ff */
[----:B------:R-:W-:Y:S01]  /*a230*/  FFMA.FTZ R8, R8, UR4, -R156 ;  /* 0x0000000408087c23 */ /* 0x000fe2000801089c */
[----:B----4-:R-:W-:Y:S01]  /*a240*/  SHF.R.U32.HI R7, RZ, 0x10, R16 ;  /* 0x00000010ff077819 */ /* 0x010fe20000011610 */
[----:B------:R-:W-:Y:S01]  /*a250*/  FFMA.FTZ R25, R25, UR4, -R156 ;  /* 0x0000000419197c23 */ /* 0x000fe2000801089c */
[----:B------:R-:W-:Y:S01]  /*a260*/  SHF.R.U32.HI R5, RZ, 0x8, R19 ;  /* 0x00000008ff057819 */ /* 0x000fe20000011613 */
[----:B------:R-:W-:Y:S01]  /*a270*/  FMUL.FTZ R19, R98, R115 ;  /* 0x0000007362137220 */ /* 0x000fe20000410000 */
[----:B------:R-:W-:Y:S01]  /*a280*/  PRMT R140, R0, 0x5410, R140 ;  /* 0x00005410008c7816 */ /* 0x000fe2000000008c */
[----:B------:R3:W-:Y:S01]  /*a290*/  MUFU.EX2 R220, R32 ;  /* 0x0000002000dc7308 */ /* 0x0007e20000000800 */
[----:B--2---:R-:W-:Y:S01]  /*a2a0*/  SHF.R.U32.HI R13, RZ, 0x8, R6 ;  /* 0x00000008ff0d7819 */ /* 0x004fe20000011606 */
[----:B------:R-:W-:Y:S01]  /*a2b0*/  FMUL.FTZ R88, R96, R88 ;  /* 0x0000005860587220 */ /* 0x000fe20000410000 */
[----:B------:R-:W-:Y:S01]  /*a2c0*/  LOP3.LUT R0, R4, 0xffff, RZ, 0xc0, !PT ;  /* 0x0000ffff04007812 */ /* 0x000fe200078ec0ff */
[----:B------:R-:W-:Y:S01]  /*a2d0*/  FMUL.FTZ R89, R96, R89 ;  /* 0x0000005960597220 */ /* 0x000fe20000410000 */
[--C-:B------:R-:W-:Y:S01]  /*a2e0*/  SHF.R.U32.HI R6, RZ, 0x10, R4.reuse ;  /* 0x00000010ff067819 */ /* 0x100fe20000011604 */
[----:B------:R-:W-:Y:S01]  /*a2f0*/  IMAD.WIDE.U32 R160, R18, -0x326172a9, RZ ;  /* 0xcd9e8d5712a07825 */ /* 0x000fe200078e00ff */
[----:B------:R-:W-:Y:S03]  /*a300*/  PRMT R141, R141, 0x5410, R5 ;  /* 0x000054108d8d7816 */ /* 0x000fe60000000005 */
[----:B------:R2:W4:Y:S01]  /*a310*/  MUFU.EX2 R223, R8 ;  /* 0x0000000800df7308 */ /* 0x0005220000000800 */
[----:B-----5:R-:W-:Y:S01]  /*a320*/  LOP3.LUT R12, R7, 0xff, RZ, 0xc0, !PT ;  /* 0x000000ff070c7812 */ /* 0x020fe200078ec0ff */
[----:B------:R-:W-:Y:S01]  /*a330*/  FMUL.FTZ R90, R98, R90 ;  /* 0x0000005a625a7220 */ /* 0x000fe20000410000 */
[----:B------:R-:W-:Y:S01]  /*a340*/  LOP3.LUT R7, R4, 0xff, RZ, 0xc0, !PT ;  /* 0x000000ff04077812 */ /* 0x000fe200078ec0ff */
[----:B------:R-:W-:Y:S01]  /*a350*/  FMUL.FTZ R91, R98, R91 ;  /* 0x0000005b625b7220 */ /* 0x000fe20000410000 */
[----:B------:R-:W-:Y:S01]  /*a360*/  SHF.R.U32.HI R5, RZ, 0x18, R4 ;  /* 0x00000018ff057819 */ /* 0x000fe20000011604 */
[----:B------:R-:W-:Y:S01]  /*a370*/  FFMA.FTZ R29, R29, UR4, -R156 ;  /* 0x000000041d1d7c23 */ /* 0x000fe2000801089c */
[----:B------:R-:W-:Y:S03]  /*a380*/  SHF.R.U32.HI R4, RZ, 0x8, R0 ;  /* 0x00000008ff047819 */ /* 0x000fe60000011600 */
[----:B------:R-:W-:Y:S01]  /*a390*/  MUFU.EX2 R186, R20 ;  /* 0x0000001400ba7308 */ /* 0x000fe20000000800 */
[----:B------:R-:W-:Y:S01]  /*a3a0*/  LOP3.LUT R142, R16, 0xff, RZ, 0xc0, !PT ;  /* 0x000000ff108e7812 */ /* 0x000fe200078ec0ff */
[C---:B---3--:R-:W-:Y:S01]  /*a3b0*/  FMUL.FTZ R32, R97.reuse, R120 ;  /* 0x0000007861207220 */ /* 0x048fe20000410000 */
[----:B------:R-:W-:Y:S01]  /*a3c0*/  SHF.R.U32.HI R18, RZ, 0x18, R16 ;  /* 0x00000018ff127819 */ /* 0x000fe20000011610 */
[C---:B------:R-:W-:Y:S01]  /*a3d0*/  FMUL.FTZ R92, R97.reuse, R92 ;  /* 0x0000005c615c7220 */ /* 0x040fe20000410000 */
[----:B------:R-:W-:Y:S01]  /*a3e0*/  LOP3.LUT R0, R6, 0xff, RZ, 0xc0, !PT ;  /* 0x000000ff06007812 */ /* 0x000fe200078ec0ff */
[----:B------:R-:W-:Y:S01]  /*a3f0*/  FMUL.FTZ R93, R97, R93 ;  /* 0x0000005d615d7220 */ /* 0x000fe20000410000 */
[----:B------:R-:W-:Y:S01]  /*a400*/  LOP3.LUT R16, R17, UR16, R160, 0x96, !PT ;  /* 0x0000001011107c12 */ /* 0x000fe2000f8e96a0 */
[----:B------:R-:W-:Y:S01]  /*a410*/  FMUL.FTZ R17, R96, R113 ;  /* 0x0000007160117220 */ /* 0x000fe20000410000 */
[----:B------:R-:W-:Y:S01]  /*a420*/  PRMT R6, R0, 0x5410, R5 ;  /* 0x0000541000067816 */ /* 0x000fe20000000005 */
[----:B------:R3:W-:Y:S01]  /*a430*/  MUFU.EX2 R182, R25 ;  /* 0x0000001900b67308 */ /* 0x0007e20000000800 */
[C---:B------:R-:W-:Y:S01]  /*a440*/  LOP3.LUT R0, R16.reuse, 0xffff, RZ, 0xc0, !PT ;  /* 0x0000ffff10007812 */ /* 0x040fe200078ec0ff */
[--C-:B------:R-:W-:Y:S01]  /*a450*/  FFMA.FTZ R49, R49, UR4, -R153.reuse ;  /* 0x0000000431317c23 */ /* 0x100fe20008010899 */
[----:B------:R-:W-:Y:S01]  /*a460*/  LOP3.LUT R5, R16, 0xff, RZ, 0xc0, !PT ;  /* 0x000000ff10057812 */ /* 0x000fe200078ec0ff */
[----:B------:R-:W-:Y:S01]  /*a470*/  FFMA.FTZ R50, R50, UR4, -R154 ;  /* 0x0000000432327c23 */ /* 0x000fe2000801089a */
[----:B------:R-:W-:Y:S01]  /*a480*/  SHF.R.U32.HI R0, RZ, 0x8, R0 ;  /* 0x00000008ff007819 */ /* 0x000fe20000011600 */
[----:B------:R-:W-:Y:S01]  /*a490*/  FFMA.FTZ R37, R37, UR4, -R153 ;  /* 0x0000000425257c23 */ /* 0x000fe20008010899 */
[----:B------:R-:W-:Y:S03]  /*a4a0*/  PRMT R13, R142, 0x5410, R13 ;  /* 0x000054108e0d7816 */ /* 0x000fe6000000000d */
[----:B------:R5:W-:Y:S01]  /*a4b0*/  MUFU.EX2 R179, R29 ;  /* 0x0000001d00b37308 */ /* 0x000be20000000800 */
[----:B--2---:R-:W-:Y:S01]  /*a4c0*/  PRMT R8, R5, 0x5410, R0 ;  /* 0x0000541005087816 */ /* 0x004fe20000000000 */
[----:B------:R-:W-:Y:S01]  /*a4d0*/  FFMA.FTZ R40, R40, UR4, -R156 ;  /* 0x0000000428287c23 */ /* 0x000fe2000801089c */
[--C-:B------:R-:W-:Y:S01]  /*a4e0*/  HSET2.LE.AND R142, R141, R152.reuse, PT ;  /* 0x000000988d8e7233 */ /* 0x100fe20003803000 */
[----:B------:R-:W-:Y:S01]  /*a4f0*/  FFMA.FTZ R64, R64, UR4, -R153 ;  /* 0x0000000440407c23 */ /* 0x000fe20008010899 */
[----:B------:R-:W-:Y:S01]  /*a500*/  F2FP.BF16.F32.PACK_AB R0, R240, R241 ;  /* 0x000000f1f000723e */ /* 0x000fe200000010ff */
[----:B------:R-:W-:Y:S01]  /*a510*/  FFMA.FTZ R67, R67, UR4, -R154 ;  /* 0x0000000443437c23 */ /* 0x000fe2000801089a */
[----:B------:R-:W-:Y:S03]  /*a520*/  FSEL R155, R155, RZ, P1 ;  /* 0x000000ff9b9b7208 */ /* 0x000fe60000800000 */
[----:B------:R2:W-:Y:S01]  /*a530*/  MUFU.EX2 R178, R48 ;  /* 0x0000003000b27308 */ /* 0x0005e20000000800 */
[----:B------:R-:W-:Y:S01]  /*a540*/  LOP3.LUT R142, R142, R0, RZ, 0xc0, !PT ;  /* 0x000000008e8e7212 */ /* 0x000fe200078ec0ff */
[----:B------:R-:W-:Y:S01]  /*a550*/  FADD.FTZ R0, -R2, R102 ;  /* 0x0000006602007221 */ /* 0x000fe20000010100 */
[----:B------:R-:W-:Y:S01]  /*a560*/  PRMT R7, R7, 0x5410, R4 ;  /* 0x0000541007077816 */ /* 0x000fe20000000004 */
[--C-:B------:R-:W-:Y:S01]  /*a570*/  FFMA.FTZ R10, R10, UR4, -R155.reuse ;  /* 0x000000040a0a7c23 */ /* 0x100fe2000801089b */
[--C-:B------:R-:W-:Y:S01]  /*a580*/  SHF.R.U32.HI R4, RZ, 0x10, R16.reuse ;  /* 0x00000010ff047819 */ /* 0x100fe20000011610 */
[--C-:B------:R-:W-:Y:S01]  /*a590*/  FFMA.FTZ R11, R11, UR4, -R155.reuse ;  /* 0x000000040b0b7c23 */ /* 0x100fe2000801089b */
[----:B------:R-:W-:Y:S01]  /*a5a0*/  SHF.R.U32.HI R16, RZ, 0x18, R16 ;  /* 0x00000018ff107819 */ /* 0x000fe20000011610 */
[----:B------:R-:W-:Y:S01]  /*a5b0*/  FMUL.FTZ R0, R0, UR4 ;  /* 0x0000000400007c20 */ /* 0x000fe20008410000 */
[----:B------:R-:W-:Y:S01]  /*a5c0*/  LOP3.LUT R4, R4, 0xff, RZ, 0xc0, !PT ;  /* 0x000000ff04047812 */ /* 0x000fe200078ec0ff */
[----:B------:R-:W-:Y:S01]  /*a5d0*/  MUFU.EX2 R163, R10 ;  /* 0x0000000a00a37308 */ /* 0x000fe20000000800 */
[--C-:B------:R-:W-:Y:S01]  /*a5e0*/  HSET2.LE.AND R6, R6, R152.reuse, PT ;  /* 0x0000009806067233 */ /* 0x100fe20003803000 */
[--C-:B------:R-:W-:Y:S01]  /*a5f0*/  FFMA.FTZ R14, R14, UR4, -R155.reuse ;  /* 0x000000040e0e7c23 */ /* 0x100fe2000801089b */
[----:B------:R-:W-:Y:S01]  /*a600*/  F2FP.BF16.F32.PACK_AB R141, R230, R227 ;  /* 0x000000e3e68d723e */ /* 0x000fe200000010ff */
[--C-:B------:R-:W-:Y:S01]  /*a610*/  FFMA.FTZ R15, R15, UR4, -R155.reuse ;  /* 0x000000040f0f7c23 */ /* 0x100fe2000801089b */
[--C-:B------:R-:W-:Y:S01]  /*a620*/  HSET2.LE.AND R5, R7, R152.reuse, PT ;  /* 0x0000009807057233 */ /* 0x100fe20003803000 */
[--C-:B------:R-:W-:Y:S01]  /*a630*/  FFMA.FTZ R46, R46, UR4, -R155.reuse ;  /* 0x000000042e2e7c23 */ /* 0x100fe2000801089b */
[----:B------:R-:W-:Y:S03]  /*a640*/  PRMT R16, R4, 0x5410, R16 ;  /* 0x0000541004107816 */ /* 0x000fe60000000010 */
[----:B------:R-:W1:Y:S01]  /*a650*/  MUFU.EX2 R165, R11 ;  /* 0x0000000b00a57308 */ /* 0x000e620000000800 */
[----:B------:R-:W-:Y:S01]  /*a660*/  LOP3.LUT R141, R6, R141, RZ, 0xc0, !PT ;  /* 0x0000008d068d7212 */ /* 0x000fe200078ec0ff */
[----:B------:R-:W-:Y:S01]  /*a670*/  VIADD R7, R149, 0x1 ;  /* 0x0000000195077836 */ /* 0x000fe20000000000 */
[--C-:B------:R-:W-:Y:S01]  /*a680*/  HSET2.LE.AND R4, R140, R152.reuse, PT ;  /* 0x000000988c047233 */ /* 0x100fe20003803000 */
[----:B------:R-:W-:Y:S01]  /*a690*/  FFMA.FTZ R47, R47, UR4, -R155 ;  /* 0x000000042f2f7c23 */ /* 0x000fe2000801089b */
[--C-:B------:R-:W-:Y:S01]  /*a6a0*/  HSET2.LE.AND R6, R8, R152.reuse, PT ;  /* 0x0000009808067233 */ /* 0x100fe20003803000 */
[----:B---3--:R-:W-:Y:S01]  /*a6b0*/  FMUL.FTZ R25, R96, R129 ;  /* 0x0000008160197220 */ /* 0x008fe20000410000 */
[----:B------:R-:W-:Y:S03]  /*a6c0*/  PRMT R12, R12, 0x5410, R18 ;  /* 0x000054100c0c7816 */ /* 0x000fe60000000012 */
[----:B------:R-:W-:Y:S01]  /*a6d0*/  MUFU.EX2 R169, R14 ;  /* 0x0000000e00a97308 */ /* 0x000fe20000000800 */
[----:B------:R-:W-:Y:S01]  /*a6e0*/  F2FP.BF16.F32.PACK_AB R140, R233, R225 ;  /* 0x000000e1e98c723e */ /* 0x000fe200000010ff */
[----:B-----5:R-:W-:Y:S01]  /*a6f0*/  FMUL.FTZ R29, R97, R133 ;  /* 0x00000085611d7220 */ /* 0x020fe20000410000 */
[----:B----4-:R-:W-:Y:S01]  /*a700*/  F2FP.BF16.F32.PACK_AB R148, R222, R223 ;  /* 0x000000dfde94723e */ /* 0x010fe200000010ff */
[----:B--2---:R-:W-:Y:S01]  /*a710*/  FMUL.FTZ R48, R96, R136 ;  /* 0x0000008860307220 */ /* 0x004fe20000410000 */
[----:B------:R-:W-:Y:S01]  /*a720*/  LOP3.LUT R9, R209, UR23, R7, 0x96, !PT ;  /* 0x00000017d1097c12 */ /* 0x000fe2000f8e9607 */
[----:B------:R-:W-:Y:S01]  /*a730*/  FMUL.FTZ R7, R98, R111 ;  /* 0x0000006f62077220 */ /* 0x000fe20000410000 */
[--C-:B------:R-:W-:Y:S03]  /*a740*/  HSET2.LE.AND R8, R16, R152.reuse, PT ;  /* 0x0000009810087233 */ /* 0x100fe60003803000 */
[----:B------:R-:W2:Y:S01]  /*a750*/  MUFU.EX2 R167, R15 ;  /* 0x0000000f00a77308 */ /* 0x000ea20000000800 */
[----:B-1----:R-:W-:Y:S01]  /*a760*/  F2FP.BF16.F32.PACK_AB R149, R165, R163 ;  /* 0x000000a3a595723e */ /* 0x002fe200000010ff */
[--C-:B------:R-:W-:Y:S01]  /*a770*/  FFMA.FTZ R59, R59, UR4, -R155.reuse ;  /* 0x000000043b3b7c23 */ /* 0x100fe2000801089b */
[----:B------:R-:W-:Y:S01]  /*a780*/  LOP3.LUT R143, R4, R143, RZ, 0xc0, !PT ;  /* 0x0000008f048f7212 */ /* 0x000fe200078ec0ff */
[----:B------:R-:W-:Y:S01]  /*a790*/  FMUL.FTZ R18, R98, R114 ;  /* 0x0000007262127220 */ /* 0x000fe20000410000 */
[----:B------:R-:W-:Y:S01]  /*a7a0*/  LOP3.LUT R140, R5, R140, RZ, 0xc0, !PT ;  /* 0x0000008c058c7212 */ /* 0x000fe200078ec0ff */
[----:B------:R-:W-:Y:S01]  /*a7b0*/  FFMA.FTZ R30, R30, UR4, -R155 ;  /* 0x000000041e1e7c23 */ /* 0x000fe2000801089b */
[----:B------:R-:W-:Y:S03]  /*a7c0*/  LOP3.LUT R148, R6, R148, RZ, 0xc0, !PT ;  /* 0x0000009406947212 */ /* 0x000fe600078ec0ff */
[----:B------:R-:W1:Y:S01]  /*a7d0*/  MUFU.EX2 R0, R0 ;  /* 0x0000000000007308 */ /* 0x000e620000000800 */
[--C-:B------:R-:W-:Y:S01]  /*a7e0*/  HSET2.LE.AND R4, R13, R152.reuse, PT ;  /* 0x000000980d047233 */ /* 0x100fe20003803000 */
[----:B------:R-:W-:Y:S01]  /*a7f0*/  FMUL.FTZ R6, R98, R110 ;  /* 0x0000006e62067220 */ /* 0x000fe20000410000 */
[--C-:B------:R-:W-:Y:S01]  /*a800*/  HSET2.LE.AND R5, R12, R152.reuse, PT ;  /* 0x000000980c057233 */ /* 0x100fe20003803000 */
[----:B------:R-:W-:Y:S01]  /*a810*/  IMAD.WIDE.U32 R110, R9, -0x326172a9, RZ ;  /* 0xcd9e8d57096e7825 */ /* 0x000fe200078e00ff */
[----:B------:R-:W-:Y:S02]  /*a820*/  F2FP.BF16.F32.PACK_AB R150, R231, R232 ;  /* 0x000000e8e796723e */ /* 0x000fe400000010ff */
[----:B------:R-:W-:Y:S01]  /*a830*/  LOP3.LUT R149, R8, R149, RZ, 0xc0, !PT ;  /* 0x0000009508957212 */ /* 0x000fe200078ec0ff */
[----:B------:R-:W-:Y:S01]  /*a840*/  FMUL.FTZ R8, R97, R104 ;  /* 0x0000006861087220 */ /* 0x000fe20000410000 */
[----:B--2---:R-:W-:Y:S01]  /*a850*/  F2FP.BF16.F32.PACK_AB R151, R167, R169 ;  /* 0x000000a9a797723e */ /* 0x004fe200000010ff */
[----:B------:R-:W-:Y:S01]  /*a860*/  FMUL.FTZ R9, R97, R105 ;  /* 0x0000006961097220 */ /* 0x000fe20000410000 */
[----:B------:R-:W-:Y:S01]  /*a870*/  LOP3.LUT R102, R159, UR6, R162, 0x96, !PT ;  /* 0x000000069f667c12 */ /* 0x000fe2000f8e96a2 */
[----:B------:R-:W-:Y:S01]  /*a880*/  FMUL.FTZ R13, R97, R117 ;  /* 0x00000075610d7220 */ /* 0x000fe20000410000 */
[----:B------:R-:W-:Y:S01]  /*a890*/  LOP3.LUT R150, R4, R150, RZ, 0xc0, !PT ;  /* 0x0000009604967212 */ /* 0x000fe200078ec0ff */
[C---:B------:R-:W-:Y:S01]  /*a8a0*/  FMUL.FTZ R4, R96.reuse, R108 ;  /* 0x0000006c60047220 */ /* 0x040fe20000410000 */
[----:B------:R-:W-:Y:S01]  /*a8b0*/  LOP3.LUT R151, R5, R151, RZ, 0xc0, !PT ;  /* 0x0000009705977212 */ /* 0x000fe200078ec0ff */
[----:B------:R-:W-:Y:S01]  /*a8c0*/  FMUL.FTZ R5, R96, R109 ;  /* 0x0000006d60057220 */ /* 0x000fe20000410000 */
[----:B------:R-:W-:Y:S01]  /*a8d0*/  LOP3.LUT R108, R111, UR14, R238, 0x96, !PT ;  /* 0x0000000e6f6c7c12 */ /* 0x000fe2000f8e96ee */
[C---:B-1----:R-:W-:Y:S01]  /*a8e0*/  FMUL.FTZ R10, R0.reuse, R106 ;  /* 0x0000006a000a7220 */ /* 0x042fe20000410000 */
[----:B------:R-:W-:Y:S01]  /*a8f0*/  FMUL.FTZ R11, R0, R107 ;  /* 0x0000006b000b7220 */ /* 0x000fe20000410000 */
[----:B------:R-:W-:Y:S01]  /*a900*/  IMAD.WIDE.U32 R102, R102, -0x2daee0ad, RZ ;  /* 0xd2511f5366667825 */ /* 0x000fe200078e00ff */
[----:B------:R-:W1:Y:S01]  /*a910*/  LDSM.16.MT88.4 R104, [R192+0x6000] ;  /* 0x00600000c068783b */ /* 0x000e620000004200 */
[----:B------:R-:W-:Y:S01]  /*a920*/  MUFU.EX2 R177, R49 ;  /* 0x0000003100b17308 */ /* 0x000fe20000000800 */
[-C--:B------:R-:W-:Y:S05]  /*a930*/  HMMA.16816.F32.BF16 R4, R140, R144.reuse, R4 ;  /* 0x000000908c04723c */ /* 0x080fea0000041804 */
[----:B------:R-:W-:Y:S01]  /*a940*/  LOP3.LUT R114, R103, UR15, R164, 0x96, !PT ;  /* 0x0000000f67727c12 */ /* 0x000fe2000f8e96a4 */
[----:B------:R-:W-:Y:S01]  /*a950*/  FMUL.FTZ R12, R97, R116 ;  /* 0x00000074610c7220 */ /* 0x000fe20000410000 */
[----:B------:R-:W-:Y:S01]  /*a960*/  LOP3.LUT R116, R102, 0xffff, RZ, 0xc0, !PT ;  /* 0x0000ffff66747812 */ /* 0x000fe200078ec0ff */
[----:B------:R-:W-:Y:S01]  /*a970*/  FFMA.FTZ R103, R35, UR4, -R154 ;  /* 0x0000000423677c23 */ /* 0x000fe2000801089a */
[C---:B------:R-:W-:Y:S01]  /*a980*/  HMMA.16816.F32.BF16 R8, R148.reuse, R144, R8 ;  /* 0x000000909408723c */ /* 0x040fe20000041808 */
[----:B------:R-:W-:Y:S03]  /*a990*/  MUFU.EX2 R164, R45 ;  /* 0x0000002d00a47308 */ /* 0x000fe60000000800 */
[----:B------:R-:W-:Y:S01]  /*a9a0*/  LOP3.LUT R16, R171, UR12, R110, 0x96, !PT ;  /* 0x0000000cab107c12 */ /* 0x000fe2000f8e966e */
[C---:B------:R-:W-:Y:S01]  /*a9b0*/  FMUL.FTZ R14, R0.reuse, R118 ;  /* 0x00000076000e7220 */ /* 0x040fe20000410000 */
[----:B------:R-:W-:Y:S01]  /*a9c0*/  LOP3.LUT R159, R111, UR14, R236, 0x96, !PT ;  /* 0x0000000e6f9f7c12 */ /* 0x000fe2000f8e96ec */
[----:B------:R-:W-:Y:S01]  /*a9d0*/  FMUL.FTZ R15, R0, R119 ;  /* 0x00000077000f7220 */ /* 0x000fe20000410000 */
[----:B------:R-:W-:Y:S03]  /*a9e0*/  LOP3.LUT R158, R173, UR12, R110, 0x96, !PT ;  /* 0x0000000cad9e7c12 */ /* 0x000fe6000f8e966e */
[----:B------:R2:W3:Y:S01]  /*a9f0*/  MUFU.EX2 R211, R103 ;  /* 0x0000006700d37308 */ /* 0x0004e20000000800 */
[----:B------:R-:W-:Y:S01]  /*aa00*/  LOP3.LUT R115, R102, 0xff, RZ, 0xc0, !PT ;  /* 0x000000ff66737812 */ /* 0x000fe200078ec0ff */
[----:B------:R-:W-:Y:S04]  /*aa10*/  IMAD.WIDE.U32 R108, R108, -0x2daee0ad, RZ ;  /* 0xd2511f536c6c7825 */ /* 0x000fe800078e00ff */
[----:B------:R-:W-:Y:S01]  /*aa20*/  FMUL.FTZ R34, R0, R122 ;  /* 0x0000007a00227220 */ /* 0x000fe20000410000 */
[-C--:B------:R-:W-:Y:S03]  /*aa30*/  HMMA.16816.F32.BF16 R12, R148, R146.reuse, R12 ;  /* 0x00000092940c723c */ /* 0x080fe6000004180c */
[----:B------:R-:W-:Y:S01]  /*aa40*/  LOP3.LUT R157, R109, UR11, R214, 0x96, !PT ;  /* 0x0000000b6d9d7c12 */ /* 0x000fe2000f8e96d6 */
[----:B------:R-:W-:Y:S01]  /*aa50*/  IMAD.WIDE.U32 R144, R16, -0x2daee0ad, RZ ;  /* 0xd2511f5310907825 */ /* 0x000fe200078e00ff */
[----:B------:R-:W-:Y:S01]  /*aa60*/  LOP3.LUT R20, R114, 0xffff, RZ, 0xc0, !PT ;  /* 0x0000ffff72147812 */ /* 0x000fe200078ec0ff */
[----:B------:R4:W-:Y:S01]  /*aa70*/  MUFU.EX2 R171, R38 ;  /* 0x0000002600ab7308 */ /* 0x0009e20000000800 */
[----:B------:R-:W-:Y:S01]  /*aa80*/  SHF.R.U32.HI R117, RZ, 0x10, R102 ;  /* 0x00000010ff757819 */ /* 0x000fe20000011666 */
[----:B------:R-:W-:Y:S03]  /*aa90*/  FMUL.FTZ R16, R96, R112 ;  /* 0x0000007060107220 */ /* 0x000fe60000410000 */
[----:B------:R-:W-:Y:S01]  /*aaa0*/  LOP3.LUT R145, R145, UR9, R108, 0x96, !PT ;  /* 0x0000000991917c12 */ /* 0x000fe2000f8e966c */
[C---:B------:R-:W-:Y:S01]  /*aab0*/  FMUL.FTZ R35, R0.reuse, R123 ;  /* 0x0000007b00237220 */ /* 0x040fe20000410000 */
[----:B------:R-:W5:Y:S01]  /*aac0*/  LDSM.16.MT88.4 R108, [R190+0x6000] ;  /* 0x00600000be6c783b */ /* 0x000f620000004200 */
[----:B--2---:R-:W-:Y:S01]  /*aad0*/  SHF.R.U32.HI R103, RZ, 0x8, R116 ;  /* 0x00000008ff677819 */ /* 0x004fe20000011674 */
[C---:B------:R-:W-:Y:S01]  /*aae0*/  HMMA.16816.F32.BF16 R16, R140.reuse, R146, R16 ;  /* 0x000000928c10723c */ /* 0x040fe20000041810 */
[----:B------:R2:W-:Y:S03]  /*aaf0*/  MUFU.EX2 R147, R30 ;  /* 0x0000001e00937308 */ /* 0x0005e60000000800 */
[----:B------:R-:W-:Y:S01]  /*ab00*/  PRMT R119, R115, 0x5410, R103 ;  /* 0x0000541073777816 */ /* 0x000fe20000000067 */
[----:B------:R-:W-:Y:S01]  /*ab10*/  FFMA.FTZ R103, R23, UR4, -R154 ;  /* 0x0000000417677c23 */ /* 0x000fe2000801089a */
[-C--:B-1----:R-:W-:Y:S05]  /*ab20*/  HMMA.16816.F32.BF16 R68, R140, R104.reuse, R68 ;  /* 0x000000688c44723c */ /* 0x082fea0000041844 */
[----:B------:R1:W-:Y:S01]  /*ab30*/  MUFU.EX2 R183, R103 ;  /* 0x0000006700b77308 */ /* 0x0003e20000000800 */
[----:B------:R-:W-:Y:S01]  /*ab40*/  LOP3.LUT R112, R161, UR6, R166, 0x96, !PT ;  /* 0x00000006a1707c12 */ /* 0x000fe2000f8e96a6 */
[C---:B------:R-:W-:Y:S01]  /*ab50*/  FMUL.FTZ R72, R97.reuse, R72 ;  /* 0x0000004861487220 */ /* 0x040fe20000410000 */
[----:B------:R-:W-:Y:S03]  /*ab60*/  SHF.R.U32.HI R118, RZ, 0x18, R102 ;  /* 0x00000018ff767819 */ /* 0x000fe60000011666 */
[----:B------:R-:W-:Y:S01]  /*ab70*/  FMUL.FTZ R73, R97, R73 ;  /* 0x0000004961497220 */ /* 0x000fe20000410000 */
[C---:B------:R-:W-:Y:S01]  /*ab80*/  FMUL.FTZ R74, R0.reuse, R74 ;  /* 0x0000004a004a7220 */ /* 0x040fe20000410000 */
[----:B------:R-:W-:Y:S01]  /*ab90*/  FMUL.FTZ R75, R0, R75 ;  /* 0x0000004b004b7220 */ /* 0x000fe20000410000 */
[----:B------:R-:W-:Y:S01]  /*aba0*/  FFMA.FTZ R21, R21, UR4, -R153 ;  /* 0x0000000415157c23 */ /* 0x000fe20008010899 */
[----:B------:R-:W-:Y:S01]  /*abb0*/  FFMA.FTZ R22, R22, UR4, -R154 ;  /* 0x0000000416167c23 */ /* 0x000fe2000801089a */
[----:B------:R-:W-:Y:S04]  /*abc0*/  IMAD.WIDE.U32 R112, R112, -0x2daee0ad, RZ ;  /* 0xd2511f5370707825 */ /* 0x000fe800078e00ff */
[----:B----4-:R-:W-:Y:S01]  /*abd0*/  FFMA.FTZ R38, R41, UR4, -R156 ;  /* 0x0000000429267c23 */ /* 0x010fe2000801089c */
[----:B------:R-:W4:Y:S01]  /*abe0*/  MUFU.EX2 R185, R21 ;  /* 0x0000001500b97308 */ /* 0x000f220000000800 */
[----:B--2---:R-:W-:Y:S01]  /*abf0*/  FMUL.FTZ R30, R0, R134 ;  /* 0x00000086001e7220 */ /* 0x004fe20000410000 */
[C---:B------:R-:W-:Y:S04]  /*ac00*/  HMMA.16816.F32.BF16 R72, R148.reuse, R104, R72 ;  /* 0x000000689448723c */ /* 0x040fe80000041848 */
[----:B------:R-:W-:Y:S01]  /*ac10*/  LOP3.LUT R102, R113, UR15, R168, 0x96, !PT ;  /* 0x0000000f71667c12 */ /* 0x000fe2000f8e96a8 */
[----:B-1----:R-:W-:Y:S01]  /*ac20*/  FFMA.FTZ R103, R24, UR4, -R156 ;  /* 0x0000000418677c23 */ /* 0x002fe2000801089c */
[C---:B------:R-:W-:Y:S02]  /*ac30*/  LOP3.LUT R116, R112.reuse, 0xff, RZ, 0xc0, !PT ;  /* 0x000000ff70747812 */ /* 0x040fe400078ec0ff */
[----:B------:R1:W-:Y:S03]  /*ac40*/  MUFU.EX2 R184, R22 ;  /* 0x0000001600b87308 */ /* 0x0003e60000000800 */
[----:B------:R-:W-:Y:S01]  /*ac50*/  LOP3.LUT R104, R112, 0xffff, RZ, 0xc0, !PT ;  /* 0x0000ffff70687812 */ /* 0x000fe200078ec0ff */
[-C--:B------:R-:W-:Y:S03]  /*ac60*/  HMMA.16816.F32.BF16 R32, R148, R106.reuse, R32 ;  /* 0x0000006a9420723c */ /* 0x080fe60000041820 */
[--C-:B------:R-:W-:Y:S01]  /*ac70*/  SHF.R.U32.HI R105, RZ, 0x10, R112.reuse ;  /* 0x00000010ff697819 */ /* 0x100fe20000011670 */
[----:B------:R-:W-:Y:S01]  /*ac80*/  FMUL.FTZ R23, R0, R127 ;  /* 0x0000007f00177220 */ /* 0x000fe20000410000 */
[----:B------:R-:W-:Y:S01]  /*ac90*/  SHF.R.U32.HI R113, RZ, 0x18, R112 ;  /* 0x00000018ff717819 */ /* 0x000fe20000011670 */
[C---:B------:R-:W-:Y:S01]  /*aca0*/  HMMA.16816.F32.BF16 R76, R140.reuse, R106, R76 ;  /* 0x0000006a8c4c723c */ /* 0x040fe2000004184c */
[----:B------:R2:W4:Y:S04]  /*acb0*/  MUFU.EX2 R181, R103 ;  /* 0x0000006700b57308 */ /* 0x0005280000000800 */
[----:B------:R-:W-:Y:S01]  /*acc0*/  LOP3.LUT R112, R114, 0xff, RZ, 0xc0, !PT ;  /* 0x000000ff72707812 */ /* 0x000fe200078ec0ff */
[-C--:B-----5:R-:W-:Y:S05]  /*acd0*/  HMMA.16816.F32.BF16 R80, R140, R108.reuse, R80 ;  /* 0x0000006c8c50723c */ /* 0x0a0fea0000041850 */
[----:B------:R-:W-:Y:S01]  /*ace0*/  MUFU.EX2 R166, R44 ;  /* 0x0000002c00a67308 */ /* 0x000fe20000000800 */
[----:B------:R-:W-:Y:S01]  /*acf0*/  SHF.R.U32.HI R106, RZ, 0x8, R104 ;  /* 0x00000008ff6a7819 */ /* 0x000fe20000011668 */
[----:B------:R-:W-:Y:S01]  /*ad00*/  FMUL.FTZ R49, R96, R137 ;  /* 0x0000008960317220 */ /* 0x000fe20000410000 */
[----:B------:R-:W-:Y:S03]  /*ad10*/  LOP3.LUT R104, R105, 0xff, RZ, 0xc0, !PT ;  /* 0x000000ff69687812 */ /* 0x000fe600078ec0ff */
[----:B-1----:R-:W-:Y:S01]  /*ad20*/  FMUL.FTZ R22, R0, R126 ;  /* 0x0000007e00167220 */ /* 0x002fe20000410000 */
[----:B------:R-:W-:Y:S01]  /*ad30*/  SHF.R.U32.HI R105, RZ, 0x8, R20 ;  /* 0x00000008ff697819 */ /* 0x000fe20000011614 */
[----:B------:R-:W-:Y:S01]  /*ad40*/  FMUL.FTZ R20, R97, R124 ;  /* 0x0000007c61147220 */ /* 0x000fe20000410000 */
[----:B------:R-:W-:Y:S01]  /*ad50*/  LOP3.LUT R107, R117, 0xff, RZ, 0xc0, !PT ;  /* 0x000000ff756b7812 */ /* 0x000fe200078ec0ff */
[----:B------:R-:W-:Y:S01]  /*ad60*/  FMUL.FTZ R21, R97, R125 ;  /* 0x0000007d61157220 */ /* 0x000fe20000410000 */
[----:B------:R-:W-:Y:S01]  /*ad70*/  PRMT R120, R116, 0x5410, R106 ;  /* 0x0000541074787816 */ /* 0x000fe2000000006a */
[----:B------:R-:W-:Y:S01]  /*ad80*/  IMAD.WIDE.U32 R126, R159, -0x2daee0ad, RZ ;  /* 0xd2511f539f7e7825 */ /* 0x000fe200078e00ff */
[----:B------:R-:W-:Y:S01]  /*ad90*/  PRMT R115, R107, 0x5410, R118 ;  /* 0x000054106b737816 */ /* 0x000fe20000000076 */
[----:B------:R1:W-:Y:S01]  /*ada0*/  MUFU.EX2 R175, R50 ;  /* 0x0000003200af7308 */ /* 0x0003e20000000800 */
[----:B------:R-:W-:Y:S01]  /*adb0*/  PRMT R118, R104, 0x5410, R113 ;  /* 0x0000541068767816 */ /* 0x000fe20000000071 */
[----:B------:R-:W-:Y:S01]  /*adc0*/  FMUL.FTZ R86, R0, R86 ;  /* 0x0000005600567220 */ /* 0x000fe20000410000 */
[C---:B------:R-:W-:Y:S04]  /*add0*/  HMMA.16816.F32.BF16 R20, R148.reuse, R108, R20 ;  /* 0x0000006c9414723c */ /* 0x040fe80000041814 */
[----:B------:R-:W-:Y:S01]  /*ade0*/  PRMT R112, R112, 0x5410, R105 ;  /* 0x0000541070707816 */ /* 0x000fe20000000069 */
[----:B------:R-:W-:Y:S01]  /*adf0*/  FMUL.FTZ R87, R0, R87 ;  /* 0x0000005700577220 */ /* 0x000fe20000410000 */
[--C-:B------:R-:W-:Y:S01]  /*ae00*/  SHF.R.U32.HI R24, RZ, 0x10, R114.reuse ;  /* 0x00000010ff187819 */ /* 0x100fe20000011672 */
[----:B------:R-:W5:Y:S01]  /*ae10*/  LDSM.16.MT88.4 R104, [R191+0x6000] ;  /* 0x00600000bf68783b */ /* 0x000f620000004200 */
[----:B------:R-:W-:Y:S01]  /*ae20*/  SHF.R.U32.HI R114, RZ, 0x18, R114 ;  /* 0x00000018ff727819 */ /* 0x000fe20000011672 */
[----:B------:R-:W-:Y:S02]  /*ae30*/  MUFU.EX2 R173, R37 ;  /* 0x0000002500ad7308 */ /* 0x000fe40000000800 */
[----:B--2---:R-:W-:Y:S01]  /*ae40*/  LOP3.LUT R103, R102, 0xffff, RZ, 0xc0, !PT ;  /* 0x0000ffff66677812 */ /* 0x004fe200078ec0ff */
[-C--:B------:R-:W-:Y:S03]  /*ae50*/  HMMA.16816.F32.BF16 R84, R148, R110.reuse, R84 ;  /* 0x0000006e9454723c */ /* 0x080fe60000041854 */
[----:B------:R-:W-:Y:S01]  /*ae60*/  LOP3.LUT R24, R24, 0xff, RZ, 0xc0, !PT ;  /* 0x000000ff18187812 */ /* 0x000fe200078ec0ff */
[----:B-1----:R-:W-:Y:S01]  /*ae70*/  FMUL.FTZ R50, R98, R138 ;  /* 0x0000008a62327220 */ /* 0x002fe20000410000 */
[----:B------:R-:W-:Y:S01]  /*ae80*/  LOP3.LUT R108, R102, 0xff, RZ, 0xc0, !PT ;  /* 0x000000ff666c7812 */ /* 0x000fe200078ec0ff */
[C---:B------:R-:W-:Y:S01]  /*ae90*/  HMMA.16816.F32.BF16 R88, R140.reuse, R110, R88 ;  /* 0x0000006e8c58723c */ /* 0x040fe20000041858 */
[----:B------:R-:W-:Y:S04]  /*aea0*/  MUFU.EX2 R168, R40 ;  /* 0x0000002800a87308 */ /* 0x000fe80000000800 */
[----:B------:R-:W-:Y:S01]  /*aeb0*/  SHF.R.U32.HI R103, RZ, 0x8, R103 ;  /* 0x00000008ff677819 */ /* 0x000fe20000011667 */
[--C-:B------:R-:W-:Y:S01]  /*aec0*/  FFMA.FTZ R31, R31, UR4, -R155.reuse ;  /* 0x000000041f1f7c23 */ /* 0x100fe2000801089b */
[----:B------:R-:W-:Y:S01]  /*aed0*/  PRMT R114, R24, 0x5410, R114 ;  /* 0x0000541018727816 */ /* 0x000fe20000000072 */
[----:B------:R-:W-:Y:S03]  /*aee0*/  FMUL.FTZ R94, R0, R94 ;  /* 0x0000005e005e7220 */ /* 0x000fe60000410000 */
[----:B------:R-:W-:Y:S01]  /*aef0*/  MUFU.EX2 R162, R64 ;  /* 0x0000004000a27308 */ /* 0x000fe20000000800 */
[----:B------:R-:W-:Y:S01]  /*af00*/  SHF.R.U32.HI R24, RZ, 0x10, R102 ;  /* 0x00000010ff187819 */ /* 0x000fe20000011666 */
[----:B------:R-:W-:Y:S01]  /*af10*/  FFMA.FTZ R26, R26, UR4, -R155 ;  /* 0x000000041a1a7c23 */ /* 0x000fe2000801089b */
[----:B------:R-:W-:Y:S01]  /*af20*/  PRMT R109, R108, 0x5410, R103 ;  /* 0x000054106c6d7816 */ /* 0x000fe20000000067 */
[----:B------:R-:W-:Y:S01]  /*af30*/  FFMA.FTZ R27, R27, UR4, -R155 ;  /* 0x000000041b1b7c23 */ /* 0x000fe2000801089b */
[----:B------:R-:W-:Y:S01]  /*af40*/  LOP3.LUT R103, R24, 0xff, RZ, 0xc0, !PT ;  /* 0x000000ff18677812 */ /* 0x000fe200078ec0ff */
[----:B------:R-:W-:Y:S04]  /*af50*/  FFMA.FTZ R24, R28, UR4, -R156 ;  /* 0x000000041c187c23 */ /* 0x000fe8000801089c */
[----:B------:R1:W-:Y:S01]  /*af60*/  MUFU.EX2 R161, R26 ;  /* 0x0000001a00a17308 */ /* 0x0003e20000000800 */
[----:B------:R-:W-:Y:S01]  /*af70*/  SHF.R.U32.HI R108, RZ, 0x18, R102 ;  /* 0x00000018ff6c7819 */ /* 0x000fe20000011666 */
[----:B------:R-:W-:Y:S01]  /*af80*/  FMUL.FTZ R95, R0, R95 ;  /* 0x0000005f005f7220 */ /* 0x000fe20000410000 */
[--C-:B------:R-:W-:Y:S01]  /*af90*/  HSET2.LE.AND R102, R115, R152.reuse, PT ;  /* 0x0000009873667233 */ /* 0x100fe20003803000 */
[----:B------:R-:W-:Y:S01]  /*afa0*/  FFMA.FTZ R36, R36, UR4, -R153 ;  /* 0x0000000424247c23 */ /* 0x000fe20008010899 */
[----:B---3--:R-:W-:Y:S01]  /*afb0*/  F2FP.BF16.F32.PACK_AB R111, R211, R187 ;  /* 0x000000bbd36f723e */ /* 0x008fe200000010ff */
[----:B------:R-:W-:Y:S01]  /*afc0*/  IMAD.WIDE.U32 R124, R158, -0x2daee0ad, RZ ;  /* 0xd2511f539e7c7825 */ /* 0x000fe200078e00ff */
[----:B------:R-:W-:Y:S03]  /*afd0*/  PRMT R117, R103, 0x5410, R108 ;  /* 0x0000541067757816 */ /* 0x000fe6000000006c */
[----:B------:R2:W-:Y:S01]  /*afe0*/  MUFU.EX2 R180, R24 ;  /* 0x0000001800b47308 */ /* 0x0005e20000000800 */
[----:B------:R-:W-:Y:S01]  /*aff0*/  LOP3.LUT R111, R102, R111, RZ, 0xc0, !PT ;  /* 0x0000006f666f7212 */ /* 0x000fe200078ec0ff */
[--C-:B------:R-:W-:Y:S01]  /*b000*/  FFMA.FTZ R42, R42, UR4, -R155.reuse ;  /* 0x000000042a2a7c23 */ /* 0x100fe2000801089b */
[--C-:B------:R-:W-:Y:S01]  /*b010*/  HSET2.LE.AND R102, R112, R152.reuse, PT ;  /* 0x0000009870667233 */ /* 0x100fe20003803000 */
[--C-:B------:R-:W-:Y:S01]  /*b020*/  FFMA.FTZ R43, R43, UR4, -R155.reuse ;  /* 0x000000042b2b7c23 */ /* 0x100fe2000801089b */
[--C-:B------:R-:W-:Y:S01]  /*b030*/  HSET2.LE.AND R103, R114, R152.reuse, PT ;  /* 0x0000009872677233 */ /* 0x100fe20003803000 */
[--C-:B------:R-:W-:Y:S01]  /*b040*/  FFMA.FTZ R56, R56, UR4, -R156.reuse ;  /* 0x0000000438387c23 */ /* 0x100fe2000801089c */
[----:B------:R-:W3:Y:S03]  /*b050*/  LDSM.16.MT88.4 R112, [R189+0x6800] ;  /* 0x00680000bd70783b */ /* 0x000ee60000004200 */
[----:B------:R5:W5:Y:S01]  /*b060*/  MUFU.EX2 R160, R27 ;  /* 0x0000001b00a07308 */ /* 0x000b620000000800 */
[----:B-1----:R-:W-:Y:S01]  /*b070*/  FMUL.FTZ R26, R98, R130 ;  /* 0x00000082621a7220 */ /* 0x002fe20000410000 */
[--C-:B------:R-:W-:Y:S01]  /*b080*/  HSET2.LE.AND R28, R119, R152.reuse, PT ;  /* 0x00000098771c7233 */ /* 0x100fe20003803000 */
[--C-:B------:R-:W-:Y:S01]  /*b090*/  FFMA.FTZ R57, R57, UR4, -R156.reuse ;  /* 0x0000000439397c23 */ /* 0x100fe2000801089c */
[----:B------:R-:W-:Y:S01]  /*b0a0*/  F2FP.BF16.F32.PACK_AB R110, R221, R220 ;  /* 0x000000dcdd6e723e */ /* 0x000fe200000010ff */
[----:B------:R-:W-:Y:S01]  /*b0b0*/  FFMA.FTZ R58, R58, UR4, -R155 ;  /* 0x000000043a3a7c23 */ /* 0x000fe2000801089b */
[----:B----4-:R-:W-:Y:S01]  /*b0c0*/  F2FP.BF16.F32.PACK_AB R108, R185, R186 ;  /* 0x000000bab96c723e */ /* 0x010fe200000010ff */
[--C-:B------:R-:W-:Y:S03]  /*b0d0*/  FFMA.FTZ R60, R60, UR4, -R156.reuse ;  /* 0x000000043c3c7c23 */ /* 0x100fe6000801089c */
[----:B------:R1:W4:Y:S01]  /*b0e0*/  MUFU.EX2 R146, R31 ;  /* 0x0000001f00927308 */ /* 0x0003220000000800 */
[----:B--2---:R-:W-:Y:S01]  /*b0f0*/  FMUL.FTZ R24, R96, R128 ;  /* 0x0000008060187220 */ /* 0x004fe20000410000 */
[----:B------:R-:W-:Y:S01]  /*b100*/  LOP3.LUT R110, R28, R110, RZ, 0xc0, !PT ;  /* 0x0000006e1c6e7212 */ /* 0x000fe200078ec0ff */
[----:B------:R-:W-:Y:S01]  /*b110*/  FMUL.FTZ R28, R97, R132 ;  /* 0x00000084611c7220 */ /* 0x000fe20000410000 */
[----:B------:R-:W-:Y:S01]  /*b120*/  F2FP.BF16.F32.PACK_AB R116, R182, R181 ;  /* 0x000000b5b674723e */ /* 0x000fe200000010ff */
[----:B------:R-:W-:Y:S01]  /*b130*/  FFMA.FTZ R156, R61, UR4, -R156 ;  /* 0x000000043d9c7c23 */ /* 0x000fe2000801089c */
[----:B------:R-:W-:Y:S01]  /*b140*/  LOP3.LUT R108, R102, R108, RZ, 0xc0, !PT ;  /* 0x0000006c666c7212 */ /* 0x000fe200078ec0ff */
[--C-:B------:R-:W-:Y:S01]  /*b150*/  FFMA.FTZ R66, R66, UR4, -R154.reuse ;  /* 0x0000000442427c23 */ /* 0x100fe2000801089a */
[--C-:B------:R-:W-:Y:S01]  /*b160*/  HSET2.LE.AND R102, R117, R152.reuse, PT ;  /* 0x0000009875667233 */ /* 0x100fe20003803000 */
[----:B-----5:R-:W-:Y:S01]  /*b170*/  FMUL.FTZ R27, R98, R131 ;  /* 0x00000083621b7220 */ /* 0x020fe20000410000 */
[----:B------:R-:W-:Y:S01]  /*b180*/  F2FP.BF16.F32.PACK_AB R117, R160, R161 ;  /* 0x000000a1a075723e */ /* 0x000fe200000010ff */
[----:B------:R-:W-:Y:S01]  /*b190*/  MUFU.EX2 R174, R36 ;  /* 0x0000002400ae7308 */ /* 0x000fe20000000800 */
[----:B------:R-:W-:Y:S01]  /*b1a0*/  FFMA.FTZ R65, R65, UR4, -R153 ;  /* 0x0000000441417c23 */ /* 0x000fe20008010899 */
[--C-:B------:R-:W-:Y:S01]  /*b1b0*/  FFMA.FTZ R62, R62, UR4, -R155.reuse ;  /* 0x000000043e3e7c23 */ /* 0x100fe2000801089b */
[----:B------:R-:W-:Y:S01]  /*b1c0*/  LOP3.LUT R117, R102, R117, RZ, 0xc0, !PT ;  /* 0x0000007566757212 */ /* 0x000fe200078ec0ff */
[----:B------:R-:W-:Y:S01]  /*b1d0*/  FFMA.FTZ R155, R63, UR4, -R155 ;  /* 0x000000043f9b7c23 */ /* 0x000fe2000801089b */
[-C--:B------:R-:W-:Y:S03]  /*b1e0*/  HMMA.16816.F32.BF16 R24, R140, R104.reuse, R24 ;  /* 0x000000688c18723c */ /* 0x080fe60000041818 */
[----:B-1----:R-:W-:Y:S01]  /*b1f0*/  FMUL.FTZ R31, R0, R135 ;  /* 0x00000087001f7220 */ /* 0x002fe20000410000 */
[----:B----4-:R-:W-:Y:S01]  /*b200*/  F2FP.BF16.F32.PACK_AB R119, R146, R147 ;  /* 0x000000939277723e */ /* 0x010fe200000010ff */
[----:B------:R1:W-:Y:S01]  /*b210*/  MUFU.EX2 R158, R66 ;  /* 0x00000042009e7308 */ /* 0x0003e20000000800 */
[C---:B------:R-:W-:Y:S05]  /*b220*/  HMMA.16816.F32.BF16 R92, R148.reuse, R104, R92 ;  /* 0x00000068945c723c */ /* 0x040fea000004185c */
[----:B------:R-:W-:Y:S01]  /*b230*/  FFMA.FTZ R96, R96, R224, R225 ;  /* 0x000000e060607223 */ /* 0x000fe200000100e1 */
[-C--:B------:R-:W-:Y:S03]  /*b240*/  HMMA.16816.F32.BF16 R28, R148, R106.reuse, R28 ;  /* 0x0000006a941c723c */ /* 0x080fe6000004181c */
[----:B------:R-:W-:Y:S02]  /*b250*/  MUFU.EX2 R149, R56 ;  /* 0x0000003800957308 */ /* 0x000fe40000000800 */
[--C-:B------:R-:W-:Y:S01]  /*b260*/  HSET2.LE.AND R104, R109, R152.reuse, PT ;  /* 0x000000986d687233 */ /* 0x100fe20003803000 */
[----:B------:R-:W-:Y:S01]  /*b270*/  FFMA.FTZ R105, R51, UR4, -R154 ;  /* 0x0000000433697c23 */ /* 0x000fe2000801089a */
[----:B------:R-:W-:Y:S01]  /*b280*/  F2FP.BF16.F32.PACK_AB R109, R183, R184 ;  /* 0x000000b8b76d723e */ /* 0x000fe200000010ff */
[----:B------:R-:W-:Y:S05]  /*b290*/  FMUL.FTZ R51, R98, R139 ;  /* 0x0000008b62337220 */ /* 0x000fea0000410000 */
[----:B------:R-:W-:Y:S01]  /*b2a0*/  MUFU.EX2 R148, R57 ;  /* 0x0000003900947308 */ /* 0x000fe20000000800 */
[----:B------:R-:W-:Y:S01]  /*b2b0*/  LOP3.LUT R109, R103, R109, RZ, 0xc0, !PT ;  /* 0x0000006d676d7212 */ /* 0x000fe200078ec0ff */
[--C-:B-1----:R-:W-:Y:S01]  /*b2c0*/  FFMA.FTZ R66, R52, UR4, -R153.reuse ;  /* 0x0000000434427c23 */ /* 0x102fe20008010899 */
[--C-:B------:R-:W-:Y:S01]  /*b2d0*/  HSET2.LE.AND R103, R120, R152.reuse, PT ;  /* 0x0000009878677233 */ /* 0x100fe20003803000 */
[----:B------:R-:W-:Y:S01]  /*b2e0*/  FFMA.FTZ R153, R53, UR4, -R153 ;  /* 0x0000000435997c23 */ /* 0x000fe20008010899 */
[----:B------:R-:W-:Y:S01]  /*b2f0*/  HMMA.16816.F32.BF16 R48, R140, R106, R48 ;  /* 0x0000006a8c30723c */ /* 0x000fe20000041830 */
[----:B------:R-:W1:Y:S04]  /*b300*/  LDSM.16.MT88.4 R120, [R192+0x6800] ;  /* 0x00680000c078783b */ /* 0x000e680000004200 */
[----:B------:R2:W-:Y:S01]  /*b310*/  MUFU.EX2 R176, R105 ;  /* 0x0000006900b07308 */ /* 0x0005e20000000800 */
[----:B------:R-:W-:Y:S01]  /*b320*/  LOP3.LUT R116, R104, R116, RZ, 0xc0, !PT ;  /* 0x0000007468747212 */ /* 0x000fe200078ec0ff */
[----:B------:R-:W-:Y:S01]  /*b330*/  FFMA.FTZ R98, R98, R226, R227 ;  /* 0x000000e262627223 */ /* 0x000fe200000100e3 */
[-C--:B---3--:R-:W-:Y:S07]  /*b340*/  HMMA.16816.F32.BF16 R4, R108, R112.reuse, R4 ;  /* 0x000000706c04723c */ /* 0x088fee0000041804 */
[----:B------:R-:W-:Y:S01]  /*b350*/  MUFU.EX2 R142, R46 ;  /* 0x0000002e008e7308 */ /* 0x000fe20000000800 */
[--C-:B------:R-:W-:Y:S03]  /*b360*/  HSET2.LE.AND R104, R118, R152.reuse, PT ;  /* 0x0000009876687233 */ /* 0x100fe60003803000 */
[----:B------:R-:W-:Y:S01]  /*b370*/  FFMA.FTZ R97, R97, R228, R223 ;  /* 0x000000e461617223 */ /* 0x000fe200000100df */
[----:B------:R-:W-:Y:S01]  /*b380*/  F2FP.BF16.F32.PACK_AB R118, R179, R180 ;  /* 0x000000b4b376723e */ /* 0x000fe200000010ff */
[----:B------:R-:W-:Y:S03]  /*b390*/  FFMA.FTZ R0, R0, R229, R163 ;  /* 0x000000e500007223 */ /* 0x000fe600000100a3 */
[----:B------:R-:W-:Y:S01]  /*b3a0*/  LOP3.LUT R118, R103, R118, RZ, 0xc0, !PT ;  /* 0x0000007667767212 */ /* 0x000fe200078ec0ff */
[----:B------:R-:W-:Y:S01]  /*b3b0*/  IMAD.WIDE.U32 R102, R157, -0x326172a9, RZ ;  /* 0xcd9e8d579d667825 */ /* 0x000fe200078e00ff */
[----:B------:R-:W-:Y:S01]  /*b3c0*/  LOP3.LUT R119, R104, R119, RZ, 0xc0, !PT ;  /* 0x0000007768777212 */ /* 0x000fe200078ec0ff */
[----:B------:R-:W-:Y:S01]  /*b3d0*/  MUFU.EX2 R143, R47 ;  /* 0x0000002f008f7308 */ /* 0x000fe20000000800 */
[----:B------:R-:W-:Y:S01]  /*b3e0*/  LOP3.LUT R104, R127, UR11, R212, 0x96, !PT ;  /* 0x0000000b7f687c12 */ /* 0x000fe2000f8e96d4 */
[----:B------:R-:W-:Y:S01]  /*b3f0*/  FADD.FTZ R0, R165, R0 ;  /* 0x00000000a5007221 */ /* 0x000fe20000010000 */
[----:B------:R-:W-:Y:S01]  /*b400*/  LOP3.LUT R36, R125, UR9, R126, 0x96, !PT ;  /* 0x000000097d247c12 */ /* 0x000fe2000f8e967e */
[----:B------:R-:W-:Y:S01]  /*b410*/  IMAD.WIDE.U32 R126, R145, -0x326172a9, RZ ;  /* 0xcd9e8d57917e7825 */ /* 0x000fe200078e00ff */
[----:B------:R-:W-:Y:S01]  /*b420*/  LOP3.LUT R125, R103, UR10, R170, 0x96, !PT ;  /* 0x0000000a677d7c12 */ /* 0x000fe2000f8e96aa */
[C---:B------:R-:W-:Y:S04]  /*b430*/  HMMA.16816.F32.BF16 R8, R116.reuse, R112, R8 ;  /* 0x000000707408723c */ /* 0x040fe80000041808 */
[----:B------:R-:W-:Y:S01]  /*b440*/  MUFU.EX2 R170, R39 ;  /* 0x0000002700aa7308 */ /* 0x000fe20000000800 */
[----:B------:R-:W-:Y:S01]  /*b450*/  IMAD.WIDE.U32 R128, R104, -0x326172a9, RZ ;  /* 0xcd9e8d5768807825 */ /* 0x000fe200078e00ff */
[----:B------:R-:W-:Y:S01]  /*b460*/  LOP3.LUT R102, R127, UR8, R102, 0x96, !PT ;  /* 0x000000087f667c12 */ /* 0x000fe2000f8e9666 */
[-C--:B------:R-:W-:Y:S01]  /*b470*/  HMMA.16816.F32.BF16 R12, R116, R114.reuse, R12 ;  /* 0x00000072740c723c */ /* 0x080fe2000004180c */
[----:B--2---:R-:W2:Y:S06]  /*b480*/  LDSM.16.MT88.4 R104, [R190+0x6800] ;  /* 0x00680000be68783b */ /* 0x004eac0000004200 */
[----:B------:R-:W-:Y:S04]  /*b490*/  MUFU.EX2 R140, R59 ;  /* 0x0000003b008c7308 */ /* 0x000fe80000000800 */
[----:B------:R-:W-:Y:S01]  /*b4a0*/  IMAD.WIDE.U32 R130, R102, -0x2daee0ad, RZ ;  /* 0xd2511f5366827825 */ /* 0x000fe200078e00ff */
[C---:B------:R-:W-:Y:S04]  /*b4b0*/  HMMA.16816.F32.BF16 R16, R108.reuse, R114, R16 ;  /* 0x000000726c10723c */ /* 0x040fe80000041810 */
[----:B------:R-:W-:Y:S02]  /*b4c0*/  IMAD.WIDE.U32 R132, R36, -0x326172a9, RZ ;  /* 0xcd9e8d5724847825 */ /* 0x000fe400078e00ff */
[-C--:B-1----:R-:W-:Y:S01]  /*b4d0*/  HMMA.16816.F32.BF16 R68, R108, R120.reuse, R68 ;  /* 0x000000786c44723c */ /* 0x082fe20000041844 */
[----:B------:R-:W-:Y:S04]  /*b4e0*/  MUFU.EX2 R151, R66 ;  /* 0x0000004200977308 */ /* 0x000fe80000000800 */
[----:B------:R-:W-:Y:S01]  /*b4f0*/  IMAD.WIDE.U32 R36, R125, -0x2daee0ad, RZ ;  /* 0xd2511f537d247825 */ /* 0x000fe200078e00ff */
[C---:B------:R-:W-:Y:S05]  /*b500*/  HMMA.16816.F32.BF16 R72, R116.reuse, R120, R72 ;  /* 0x000000787448723c */ /* 0x040fea0000041848 */
[----:B------:R-:W1:Y:S01]  /*b510*/  MUFU.EX2 R157, R67 ;  /* 0x00000043009d7308 */ /* 0x000e620000000800 */
[----:B------:R-:W-:Y:S01]  /*b520*/  LOP3.LUT R103, R133, UR8, R128, 0x96, !PT ;  /* 0x0000000885677c12 */ /* 0x000fe2000f8e9680 */
[-C--:B------:R-:W-:Y:S04]  /*b530*/  HMMA.16816.F32.BF16 R32, R116, R122.reuse, R32 ;  /* 0x0000007a7420723c */ /* 0x080fe80000041820 */
[----:B------:R-:W-:Y:S02]  /*b540*/  LOP3.LUT R112, R129, UR10, R172, 0x96, !PT ;  /* 0x0000000a81707c12 */ /* 0x000fe4000f8e96ac */
[C---:B------:R-:W-:Y:S02]  /*b550*/  HMMA.16816.F32.BF16 R76, R108.reuse, R122, R76 ;  /* 0x0000007a6c4c723c */ /* 0x040fe4000004184c */
[----:B------:R-:W-:Y:S03]  /*b560*/  MUFU.EX2 R141, R58 ;  /* 0x0000003a008d7308 */ /* 0x000fe60000000800 */
[----:B------:R-:W-:Y:S01]  /*b570*/  LOP3.LUT R36, R131, UR5, R36, 0x96, !PT ;  /* 0x0000000583247c12 */ /* 0x000fe2000f8e9624 */
[----:B------:R-:W-:Y:S01]  /*b580*/  IMAD.WIDE.U32 R112, R112, -0x2daee0ad, RZ ;  /* 0xd2511f5370707825 */ /* 0x000fe200078e00ff */
[----:B------:R-:W-:Y:S05]  /*b590*/  LOP3.LUT R102, R37, UR7, R144, 0x96, !PT ;  /* 0x0000000725667c12 */ /* 0x000fea000f8e9690 */
[----:B------:R3:W4:Y:S01]  /*b5a0*/  MUFU.EX2 R131, R38 ;  /* 0x0000002600837308 */ /* 0x0007220000000800 */
[-C--:B--2---:R-:W-:Y:S03]  /*b5b0*/  HMMA.16816.F32.BF16 R80, R108, R104.reuse, R80 ;  /* 0x000000686c50723c */ /* 0x084fe60000041850 */
[----:B------:R-:W-:Y:S01]  /*b5c0*/  LOP3.LUT R124, R113, UR7, R124, 0x96, !PT ;  /* 0x00000007717c7c12 */ /* 0x000fe2000f8e967c */
[----:B------:R-:W-:Y:S01]  /*b5d0*/  IMAD.WIDE.U32 R128, R103, -0x2daee0ad, RZ ;  /* 0xd2511f5367807825 */ /* 0x000fe200078e00ff */
[----:B------:R-:W-:Y:S01]  /*b5e0*/  F2FP.BF16.F32.PACK_AB R52, R164, R166 ;  /* 0x000000a6a434723e */ /* 0x000fe200000010ff */
[C---:B------:R-:W-:Y:S03]  /*b5f0*/  HMMA.16816.F32.BF16 R20, R116.reuse, R104, R20 ;  /* 0x000000687414723c */ /* 0x040fe60000041814 */
[----:B------:R-:W-:Y:S02]  /*b600*/  MUFU.EX2 R144, R43 ;  /* 0x0000002b00907308 */ /* 0x000fe40000000800 */
[----:B------:R-:W-:Y:S01]  /*b610*/  LOP3.LUT R112, R129, UR5, R112, 0x96, !PT ;  /* 0x0000000581707c12 */ /* 0x000fe2000f8e9670 */
[----:B------:R-:W-:Y:S01]  /*b620*/  IMAD.WIDE.U32 R36, R36, -0x326172a9, RZ ;  /* 0xcd9e8d5724247825 */ /* 0x000fe200078e00ff */
[----:B-1----:R-:W-:Y:S01]  /*b630*/  F2FP.BF16.F32.PACK_AB R139, R157, R158 ;  /* 0x0000009e9d8b723e */ /* 0x002fe200000010ff */
[-C--:B------:R-:W-:Y:S05]  /*b640*/  HMMA.16816.F32.BF16 R84, R116, R106.reuse, R84 ;  /* 0x0000006a7454723c */ /* 0x080fea0000041854 */
[----:B------:R1:W2:Y:S01]  /*b650*/  MUFU.EX2 R129, R42 ;  /* 0x0000002a00817308 */ /* 0x0002a20000000800 */
[----:B------:R-:W-:Y:S05]  /*b660*/  LOP3.LUT R114, R36, 0xff, RZ, 0xc0, !PT ;  /* 0x000000ff24727812 */ /* 0x000fea00078ec0ff */
[----:B------:R-:W-:Y:S01]  /*b670*/  IMAD.WIDE.U32 R102, R102, -0x326172a9, RZ ;  /* 0xcd9e8d5766667825 */ /* 0x000fe200078e00ff */
[----:B------:R-:W-:Y:S01]  /*b680*/  SHF.R.U32.HI R120, RZ, 0x10, R36 ;  /* 0x00000010ff787819 */ /* 0x000fe20000011624 */
[C---:B------:R-:W-:Y:S02]  /*b690*/  HMMA.16816.F32.BF16 R88, R108.reuse, R106, R88 ;  /* 0x0000006a6c58723c */ /* 0x040fe40000041858 */
[----:B------:R-:W-:Y:S02]  /*b6a0*/  MUFU.EX2 R145, R60 ;  /* 0x0000003c00917308 */ /* 0x000fe40000000800 */
[----:B------:R-:W-:Y:S01]  /*b6b0*/  LOP3.LUT R102, R37, UR16, R102, 0x96, !PT ;  /* 0x0000001025667c12 */ /* 0x000fe2000f8e9666 */
[----:B------:R-:W-:Y:S01]  /*b6c0*/  IMAD.WIDE.U32 R40, R112, -0x326172a9, RZ ;  /* 0xcd9e8d5770287825 */ /* 0x000fe200078e00ff */
[----:B------:R-:W-:Y:S02]  /*b6d0*/  LOP3.LUT R112, R36, 0xffff, RZ, 0xc0, !PT ;  /* 0x0000ffff24707812 */ /* 0x000fe400078ec0ff */
[----:B------:R-:W-:Y:S03]  /*b6e0*/  SHF.R.U32.HI R121, RZ, 0x18, R36 ;  /* 0x00000018ff797819 */ /* 0x000fe60000011624 */
[----:B------:R-:W-:Y:S01]  /*b6f0*/  IMAD.WIDE.U32 R124, R124, -0x326172a9, RZ ;  /* 0xcd9e8d577c7c7825 */ /* 0x000fe200078e00ff */
[----:B------:R-:W-:Y:S01]  /*b700*/  LOP3.LUT R126, R103, UR6, R126, 0x96, !PT ;  /* 0x00000006677e7c12 */ /* 0x000fe2000f8e967e */
[----:B---3--:R-:W3:Y:S01]  /*b710*/  LDSM.16.MT88.4 R36, [R191+0x6800] ;  /* 0x00680000bf24783b */ /* 0x008ee20000004200 */
[----:B-1----:R-:W-:Y:S01]  /*b720*/  SHF.R.U32.HI R42, RZ, 0x8, R112 ;  /* 0x00000008ff2a7819 */ /* 0x002fe20000011670 */
[----:B------:R-:W1:Y:S01]  /*b730*/  MUFU.EX2 R153, R153 ;  /* 0x0000009900997308 */ /* 0x000e620000000800 */
[C---:B------:R-:W-:Y:S02]  /*b740*/  LOP3.LUT R103, R40.reuse, 0xffff, RZ, 0xc0, !PT ;  /* 0x0000ffff28677812 */ /* 0x040fe400078ec0ff */
[--C-:B------:R-:W-:Y:S02]  /*b750*/  SHF.R.U32.HI R113, RZ, 0x10, R40.reuse ;  /* 0x00000010ff717819 */ /* 0x100fe40000011628 */
[----:B------:R-:W-:Y:S02]  /*b760*/  LOP3.LUT R115, R40, 0xff, RZ, 0xc0, !PT ;  /* 0x000000ff28737812 */ /* 0x000fe400078ec0ff */
[----:B------:R-:W-:Y:S03]  /*b770*/  SHF.R.U32.HI R112, RZ, 0x18, R40 ;  /* 0x00000018ff707819 */ /* 0x000fe60000011628 */
[----:B------:R5:W-:Y:S01]  /*b780*/  MUFU.EX2 R159, R65 ;  /* 0x00000041009f7308 */ /* 0x000be20000000800 */
[----:B------:R-:W-:Y:S02]  /*b790*/  LOP3.LUT R40, R41, UR16, R124, 0x96, !PT ;  /* 0x0000001029287c12 */ /* 0x000fe4000f8e967c */
[----:B------:R-:W-:Y:S02]  /*b7a0*/  LOP3.LUT R41, R102, 0xffff, RZ, 0xc0, !PT ;  /* 0x0000ffff66297812 */ /* 0x000fe400078ec0ff */
[----:B------:R-:W-:Y:S02]  /*b7b0*/  LOP3.LUT R104, R120, 0xff, RZ, 0xc0, !PT ;  /* 0x000000ff78687812 */ /* 0x000fe400078ec0ff */
[----:B------:R-:W-:Y:S03]  /*b7c0*/  PRMT R114, R114, 0x5410, R42 ;  /* 0x0000541072727816 */ /* 0x000fe6000000002a */
[----:B------:R-:W-:Y:S01]  /*b7d0*/  MUFU.EX2 R156, R156 ;  /* 0x0000009c009c7308 */ /* 0x000fe20000000800 */
[----:B------:R-:W-:Y:S02]  /*b7e0*/  LOP3.LUT R43, R102, 0xff, RZ, 0xc0, !PT ;  /* 0x000000ff662b7812 */ /* 0x000fe400078ec0ff */
[----:B------:R-:W-:Y:S02]  /*b7f0*/  SHF.R.U32.HI R41, RZ, 0x8, R41 ;  /* 0x00000008ff297819 */ /* 0x000fe40000011629 */
[----:B------:R-:W-:Y:S02]  /*b800*/  LOP3.LUT R42, R113, 0xff, RZ, 0xc0, !PT ;  /* 0x000000ff712a7812 */ /* 0x000fe400078ec0ff */
[----:B------:R-:W-:Y:S03]  /*b810*/  PRMT R105, R104, 0x5410, R121 ;  /* 0x0000541068697816 */ /* 0x000fe60000000079 */
[----:B------:R-:W-:Y:S01]  /*b820*/  MUFU.EX2 R155, R155 ;  /* 0x0000009b009b7308 */ /* 0x000fe20000000800 */
[----:B------:R-:W-:Y:S02]  /*b830*/  PRMT R104, R43, 0x5410, R41 ;  /* 0x000054102b687816 */ /* 0x000fe40000000029 */
[----:B------:R-:W-:Y:S02]  /*b840*/  PRMT R113, R42, 0x5410, R112 ;  /* 0x000054102a717816 */ /* 0x000fe40000000070 */
[--C-:B------:R-:W-:Y:S02]  /*b850*/  SHF.R.U32.HI R43, RZ, 0x10, R102.reuse ;  /* 0x00000010ff2b7819 */ /* 0x100fe40000011666 */
[C---:B------:R-:W-:Y:S02]  /*b860*/  LOP3.LUT R42, R40.reuse, 0xffff, RZ, 0xc0, !PT ;  /* 0x0000ffff282a7812 */ /* 0x040fe400078ec0ff */
[----:B------:R-:W-:Y:S02]  /*b870*/  SHF.R.U32.HI R103, RZ, 0x8, R103 ;  /* 0x00000008ff677819 */ /* 0x000fe40000011667 */
[----:B------:R-:W-:Y:S02]  /*b880*/  SHF.R.U32.HI R102, RZ, 0x18, R102 ;  /* 0x00000018ff667819 */ /* 0x000fe40000011666 */
[----:B------:R-:W-:Y:S01]  /*b890*/  LOP3.LUT R43, R43, 0xff, RZ, 0xc0, !PT ;  /* 0x000000ff2b2b7812 */ /* 0x000fe200078ec0ff */
[-C--:B---3--:R-:W-:Y:S03]  /*b8a0*/  HMMA.16816.F32.BF16 R24, R108, R36.reuse, R24 ;  /* 0x000000246c18723c */ /* 0x088fe60000041818 */
[----:B------:R-:W-:Y:S02]  /*b8b0*/  LOP3.LUT R44, R40, 0xff, RZ, 0xc0, !PT ;  /* 0x000000ff282c7812 */ /* 0x000fe400078ec0ff */
[----:B------:R-:W-:Y:S01]  /*b8c0*/  SHF.R.U32.HI R42, RZ, 0x8, R42 ;  /* 0x00000008ff2a7819 */ /* 0x000fe2000001162a */
[C---:B------:R-:W-:Y:S05]  /*b8d0*/  HMMA.16816.F32.BF16 R92, R116.reuse, R36, R92 ;  /* 0x00000024745c723c */ /* 0x040fea000004185c */
[----:B------:R-:W-:Y:S01]  /*b8e0*/  PRMT R115, R115, 0x5410, R103 ;  /* 0x0000541073737816 */ /* 0x000fe20000000067 */
[-C--:B------:R-:W-:Y:S05]  /*b8f0*/  HMMA.16816.F32.BF16 R28, R116, R38.reuse, R28 ;  /* 0x00000026741c723c */ /* 0x080fea000004181c */
[----:B------:R-:W-:Y:S01]  /*b900*/  PRMT R103, R43, 0x5410, R102 ;  /* 0x000054102b677816 */ /* 0x000fe20000000066 */
[----:B------:R-:W-:Y:S05]  /*b910*/  HMMA.16816.F32.BF16 R48, R108, R38, R48 ;  /* 0x000000266c30723c */ /* 0x000fea0000041830 */
[----:B------:R-:W-:Y:S02]  /*b920*/  PRMT R102, R44, 0x5410, R42 ;  /* 0x000054102c667816 */ /* 0x000fe4000000002a */
[----:B------:R-:W3:Y:S01]  /*b930*/  LDSM.16.MT88.4 R44, [R189+0x7000] ;  /* 0x00700000bd2c783b */ /* 0x000ee20000004200 */
[--C-:B------:R-:W-:Y:S03]  /*b940*/  SHF.R.U32.HI R41, RZ, 0x10, R40.reuse ;  /* 0x00000010ff297819 */ /* 0x100fe60000011628 */
[----:B------:R-:W-:Y:S02]  /*b950*/  SHF.R.U32.HI R40, RZ, 0x18, R40 ;  /* 0x00000018ff287819 */ /* 0x000fe40000011628 */
[----:B------:R-:W-:Y:S02]  /*b960*/  LOP3.LUT R41, R41, 0xff, RZ, 0xc0, !PT ;  /* 0x000000ff29297812 */ /* 0x000fe400078ec0ff */
[--C-:B------:R-:W-:Y:S02]  /*b970*/  HSET2.LE.AND R42, R114, R152.reuse, PT ;  /* 0x00000098722a7233 */ /* 0x100fe40003803000 */
[----:B------:R-:W-:Y:S02]  /*b980*/  PRMT R112, R41, 0x5410, R40 ;  /* 0x0000541029707816 */ /* 0x000fe40000000028 */
[--C-:B------:R-:W-:Y:S02]  /*b990*/  HSET2.LE.AND R40, R104, R152.reuse, PT ;  /* 0x0000009868287233 */ /* 0x100fe40003803000 */
[--C-:B------:R-:W-:Y:S02]  /*b9a0*/  HSET2.LE.AND R43, R105, R152.reuse, PT ;  /* 0x00000098692b7233 */ /* 0x100fe40003803000 */
[----:B------:R-:W-:Y:S01]  /*b9b0*/  F2FP.BF16.F32.PACK_AB R41, R173, R174 ;  /* 0x000000aead29723e */ /* 0x000fe200000010ff */
[----:B------:R-:W1:Y:S01]  /*b9c0*/  LDSM.16.MT88.4 R104, [R192+0x7000] ;  /* 0x00700000c068783b */ /* 0x000e620000004200 */
[----:B------:R-:W-:Y:S02]  /*b9d0*/  F2FP.BF16.F32.PACK_AB R36, R177, R178 ;  /* 0x000000b2b124723e */ /* 0x000fe400000010ff */
[----:B------:R-:W-:Y:S02]  /*b9e0*/  F2FP.BF16.F32.PACK_AB R37, R176, R175 ;  /* 0x000000afb025723e */ /* 0x000fe400000010ff */
[----:B------:R-:W-:Y:S02]  /*b9f0*/  LOP3.LUT R40, R40, R41, RZ, 0xc0, !PT ;  /* 0x0000002928287212 */ /* 0x000fe400078ec0ff */
[----:B------:R-:W-:Y:S02]  /*ba00*/  LOP3.LUT R42, R42, R36, RZ, 0xc0, !PT ;  /* 0x000000242a2a7212 */ /* 0x000fe400078ec0ff */
[----:B------:R-:W-:Y:S02]  /*ba10*/  LOP3.LUT R43, R43, R37, RZ, 0xc0, !PT ;  /* 0x000000252b2b7212 */ /* 0x000fe400078ec0ff */
[--C-:B------:R-:W-:Y:S02]  /*ba20*/  HSET2.LE.AND R41, R103, R152.reuse, PT ;  /* 0x0000009867297233 */ /* 0x100fe40003803000 */
[--C-:B------:R-:W-:Y:S02]  /*ba30*/  HSET2.LE.AND R37, R102, R152.reuse, PT ;  /* 0x0000009866257233 */ /* 0x100fe40003803000 */
[----:B------:R-:W-:Y:S02]  /*ba40*/  F2FP.BF16.F32.PACK_AB R36, R170, R171 ;  /* 0x000000abaa24723e */ /* 0x000fe400000010ff */
[----:B----4-:R-:W-:Y:S02]  /*ba50*/  F2FP.BF16.F32.PACK_AB R64, R131, R168 ;  /* 0x000000a88340723e */ /* 0x010fe400000010ff */
[----:B------:R-:W-:Y:S02]  /*ba60*/  LOP3.LUT R41, R41, R36, RZ, 0xc0, !PT ;  /* 0x0000002429297212 */ /* 0x000fe400078ec0ff */
[----:B------:R-:W-:Y:S02]  /*ba70*/  LOP3.LUT R36, R37, R64, RZ, 0xc0, !PT ;  /* 0x0000004025247212 */ /* 0x000fe400078ec0ff */
[--C-:B------:R-:W-:Y:S02]  /*ba80*/  HSET2.LE.AND R37, R112, R152.reuse, PT ;  /* 0x0000009870257233 */ /* 0x100fe40003803000 */
[--C-:B------:R-:W-:Y:S01]  /*ba90*/  HSET2.LE.AND R39, R115, R152.reuse, PT ;  /* 0x0000009873277233 */ /* 0x100fe20003803000 */
[-C--:B---3--:R-:W-:Y:S05]  /*baa0*/  HMMA.16816.F32.BF16 R4, R40, R44.reuse, R4 ;  /* 0x0000002c2804723c */ /* 0x088fea0000041804 */
[----:B--2---:R-:W-:Y:S02]  /*bab0*/  F2FP.BF16.F32.PACK_AB R38, R144, R129 ;  /* 0x000000819026723e */ /* 0x004fe400000010ff */
[--C-:B------:R-:W-:Y:S02]  /*bac0*/  HSET2.LE.AND R64, R113, R152.reuse, PT ;  /* 0x0000009871407233 */ /* 0x100fe40003803000 */
[----:B------:R-:W-:Y:S02]  /*bad0*/  LDSM.16.MT88.4 R112, [R189+0x7800] ;  /* 0x00780000bd70783b */ /* 0x000fe40000004200 */
[----:B-----5:R-:W-:Y:S02]  /*bae0*/  F2FP.BF16.F32.PACK_AB R65, R143, R142 ;  /* 0x0000008e8f41723e */ /* 0x020fe400000010ff */
[----:B------:R-:W-:Y:S02]  /*baf0*/  LOP3.LUT R37, R37, R38, RZ, 0xc0, !PT ;  /* 0x0000002625257212 */ /* 0x000fe400078ec0ff */
[----:B------:R-:W-:Y:S01]  /*bb00*/  LOP3.LUT R38, R39, R52, RZ, 0xc0, !PT ;  /* 0x0000003427267212 */ /* 0x000fe200078ec0ff */
[----:B------:R-:W-:Y:S01]  /*bb10*/  IMAD.WIDE.U32 R52, R126, -0x2daee0ad, RZ ;  /* 0xd2511f537e347825 */ /* 0x000fe200078e00ff */
[----:B------:R-:W-:Y:S02]  /*bb20*/  LOP3.LUT R39, R64, R65, RZ, 0xc0, !PT ;  /* 0x0000004140277212 */ /* 0x000fe400078ec0ff */
[----:B-1----:R-:W-:Y:S02]  /*bb30*/  F2FP.BF16.F32.PACK_AB R136, R153, R151 ;  /* 0x000000979988723e */ /* 0x002fe400000010ff */
[----:B------:R-:W-:Y:S02]  /*bb40*/  LOP3.LUT R65, R53, UR15, R130, 0x96, !PT ;  /* 0x0000000f35417c12 */ /* 0x000fe4000f8e9682 */
[--C-:B------:R-:W-:Y:S01]  /*bb50*/  SHF.R.U32.HI R66, RZ, 0x10, R52.reuse ;  /* 0x00000010ff427819 */ /* 0x100fe20000011634 */
[C---:B------:R-:W-:Y:S04]  /*bb60*/  HMMA.16816.F32.BF16 R8, R36.reuse, R44, R8 ;  /* 0x0000002c2408723c */ /* 0x040fe80000041808 */
[----:B------:R-:W-:Y:S02]  /*bb70*/  SHF.R.U32.HI R108, RZ, 0x18, R52 ;  /* 0x00000018ff6c7819 */ /* 0x000fe40000011634 */
[-C--:B------:R-:W-:Y:S05]  /*bb80*/  HMMA.16816.F32.BF16 R12, R36, R46.reuse, R12 ;  /* 0x0000002e240c723c */ /* 0x080fea000004180c */
[----:B------:R-:W-:Y:S01]  /*bb90*/  FFMA.FTZ R44, R54, UR4, -R154 ;  /* 0x00000004362c7c23 */ /* 0x000fe2000801089a */
[C---:B------:R-:W-:Y:S03]  /*bba0*/  HMMA.16816.F32.BF16 R16, R40.reuse, R46, R16 ;  /* 0x0000002e2810723c */ /* 0x040fe60000041810 */
[----:B------:R1:W-:Y:S02]  /*bbb0*/  MUFU.EX2 R150, R44 ;  /* 0x0000002c00967308 */ /* 0x0003e40000000800 */
[----:B------:R-:W-:Y:S01]  /*bbc0*/  LOP3.LUT R64, R125, UR6, R132, 0x96, !PT ;  /* 0x000000067d407c12 */ /* 0x000fe2000f8e9684 */
[-C--:B------:R-:W-:Y:S05]  /*bbd0*/  HMMA.16816.F32.BF16 R68, R40, R104.reuse, R68 ;  /* 0x000000682844723c */ /* 0x080fea0000041844 */
[----:B------:R-:W-:Y:S01]  /*bbe0*/  FFMA.FTZ R154, R55, UR4, -R154 ;  /* 0x00000004379a7c23 */ /* 0x000fe2000801089a */
[C---:B------:R-:W-:Y:S05]  /*bbf0*/  HMMA.16816.F32.BF16 R72, R36.reuse, R104, R72 ;  /* 0x000000682448723c */ /* 0x040fea0000041848 */
[----:B------:R-:W-:Y:S01]  /*bc00*/  IMAD.WIDE.U32 R54, R64, -0x2daee0ad, RZ ;  /* 0xd2511f5340367825 */ /* 0x000fe200078e00ff */
[-C--:B------:R-:W-:Y:S01]  /*bc10*/  HMMA.16816.F32.BF16 R32, R36, R106.reuse, R32 ;  /* 0x0000006a2420723c */ /* 0x080fe20000041820 */
[----:B------:R-:W2:Y:S04]  /*bc20*/  MUFU.EX2 R154, R154 ;  /* 0x0000009a009a7308 */ /* 0x000ea80000000800 */
[C---:B-1----:R-:W-:Y:S01]  /*bc30*/  LOP3.LUT R44, R52.reuse, 0xffff, RZ, 0xc0, !PT ;  /* 0x0000ffff342c7812 */ /* 0x042fe200078ec0ff */
[C---:B------:R-:W-:Y:S05]  /*bc40*/  HMMA.16816.F32.BF16 R76, R40.reuse, R106, R76 ;  /* 0x0000006a284c723c */ /* 0x040fea000004184c */
[----:B------:R-:W-:Y:S02]  /*bc50*/  LOP3.LUT R53, R52, 0xff, RZ, 0xc0, !PT ;  /* 0x000000ff34357812 */ /* 0x000fe400078ec0ff */
[----:B------:R-:W-:Y:S02]  /*bc60*/  SHF.R.U32.HI R52, RZ, 0x8, R44 ;  /* 0x00000008ff347819 */ /* 0x000fe4000001162c */
[----:B------:R-:W1:Y:S02]  /*bc70*/  LDSM.16.MT88.4 R44, [R190+0x7000] ;  /* 0x00700000be2c783b */ /* 0x000e640000004200 */
[----:B------:R-:W-:Y:S02]  /*bc80*/  LOP3.LUT R64, R55, UR15, R128, 0x96, !PT ;  /* 0x0000000f37407c12 */ /* 0x000fe4000f8e9680 */
[C---:B------:R-:W-:Y:S02]  /*bc90*/  LOP3.LUT R67, R54.reuse, 0xffff, RZ, 0xc0, !PT ;  /* 0x0000ffff36437812 */ /* 0x040fe400078ec0ff */
[----:B------:R-:W-:Y:S02]  /*bca0*/  PRMT R109, R53, 0x5410, R52 ;  /* 0x00005410356d7816 */ /* 0x000fe40000000034 */
[--C-:B------:R-:W-:Y:S02]  /*bcb0*/  SHF.R.U32.HI R55, RZ, 0x10, R54.reuse ;  /* 0x00000010ff377819 */ /* 0x100fe40000011636 */
[----:B------:R-:W-:Y:S02]  /*bcc0*/  LOP3.LUT R52, R65, 0xffff, RZ, 0xc0, !PT ;  /* 0x0000ffff41347812 */ /* 0x000fe400078ec0ff */
[----:B------:R-:W-:Y:S02]  /*bcd0*/  LOP3.LUT R103, R54, 0xff, RZ, 0xc0, !PT ;  /* 0x000000ff36677812 */ /* 0x000fe400078ec0ff */
[----:B------:R-:W-:Y:S02]  /*bce0*/  SHF.R.U32.HI R102, RZ, 0x18, R54 ;  /* 0x00000018ff667819 */ /* 0x000fe40000011636 */
[----:B------:R-:W-:Y:S02]  /*bcf0*/  LOP3.LUT R54, R66, 0xff, RZ, 0xc0, !PT ;  /* 0x000000ff42367812 */ /* 0x000fe400078ec0ff */
[----:B------:R-:W-:Y:S02]  /*bd00*/  LOP3.LUT R55, R55, 0xff, RZ, 0xc0, !PT ;  /* 0x000000ff37377812 */ /* 0x000fe400078ec0ff */
[----:B------:R-:W-:Y:S02]  /*bd10*/  LOP3.LUT R53, R65, 0xff, RZ, 0xc0, !PT ;  /* 0x000000ff41357812 */ /* 0x000fe400078ec0ff */
[----:B------:R-:W-:Y:S02]  /*bd20*/  SHF.R.U32.HI R52, RZ, 0x8, R52 ;  /* 0x00000008ff347819 */ /* 0x000fe40000011634 */
[----:B------:R-:W-:Y:S02]  /*bd30*/  PRMT R108, R54, 0x5410, R108 ;  /* 0x00005410366c7816 */ /* 0x000fe4000000006c */
[----:B------:R-:W-:Y:S02]  /*bd40*/  PRMT R105, R55, 0x5410, R102 ;  /* 0x0000541037697816 */ /* 0x000fe40000000066 */
[----:B------:R-:W-:Y:S02]  /*bd50*/  PRMT R104, R53, 0x5410, R52 ;  /* 0x0000541035687816 */ /* 0x000fe40000000034 */
[----:B------:R-:W3:Y:S01]  /*bd60*/  LDSM.16.MT88.4 R52, [R191+0x7000] ;  /* 0x00700000bf34783b */ /* 0x000ee20000004200 */
[----:B------:R-:W-:Y:S02]  /*bd70*/  LOP3.LUT R59, R64, 0xff, RZ, 0xc0, !PT ;  /* 0x000000ff403b7812 */ /* 0x000fe400078ec0ff */
[----:B------:R-:W-:Y:S02]  /*bd80*/  SHF.R.U32.HI R56, RZ, 0x8, R67 ;  /* 0x00000008ff387819 */ /* 0x000fe40000011643 */
[----:B------:R-:W-:Y:S02]  /*bd90*/  SHF.R.U32.HI R57, RZ, 0x10, R64 ;  /* 0x00000010ff397819 */ /* 0x000fe40000011640 */
[--C-:B------:R-:W-:Y:S02]  /*bda0*/  SHF.R.U32.HI R58, RZ, 0x10, R65.reuse ;  /* 0x00000010ff3a7819 */ /* 0x100fe40000011641 */
[----:B------:R-:W-:Y:S01]  /*bdb0*/  LOP3.LUT R57, R57, 0xff, RZ, 0xc0, !PT ;  /* 0x000000ff39397812 */ /* 0x000fe200078ec0ff */
[-C--:B-1----:R-:W-:Y:S03]  /*bdc0*/  HMMA.16816.F32.BF16 R80, R40, R44.reuse, R80 ;  /* 0x0000002c2850723c */ /* 0x082fe60000041850 */
[----:B------:R-:W-:Y:S02]  /*bdd0*/  LOP3.LUT R58, R58, 0xff, RZ, 0xc0, !PT ;  /* 0x000000ff3a3a7812 */ /* 0x000fe400078ec0ff */
[----:B------:R-:W-:Y:S01]  /*bde0*/  SHF.R.U32.HI R65, RZ, 0x18, R65 ;  /* 0x00000018ff417819 */ /* 0x000fe20000011641 */
[C---:B------:R-:W-:Y:S05]  /*bdf0*/  HMMA.16816.F32.BF16 R20, R36.reuse, R44, R20 ;  /* 0x0000002c2414723c */ /* 0x040fea0000041814 */
[----:B------:R-:W-:Y:S01]  /*be00*/  PRMT R102, R58, 0x5410, R65 ;  /* 0x000054103a667816 */ /* 0x000fe20000000041 */
[-C--:B------:R-:W-:Y:S05]  /*be10*/  HMMA.16816.F32.BF16 R84, R36, R46.reuse, R84 ;  /* 0x0000002e2454723c */ /* 0x080fea0000041854 */
[----:B------:R-:W-:Y:S01]  /*be20*/  PRMT R103, R103, 0x5410, R56 ;  /* 0x0000541067677816 */ /* 0x000fe20000000038 */
[C---:B------:R-:W-:Y:S05]  /*be30*/  HMMA.16816.F32.BF16 R88, R40.reuse, R46, R88 ;  /* 0x0000002e2858723c */ /* 0x040fea0000041858 */
[----:B------:R-:W-:Y:S02]  /*be40*/  LOP3.LUT R56, R64, 0xffff, RZ, 0xc0, !PT ;  /* 0x0000ffff40387812 */ /* 0x000fe400078ec0ff */
[----:B------:R-:W-:Y:S04]  /*be50*/  SHF.R.U32.HI R64, RZ, 0x18, R64 ;  /* 0x00000018ff407819 */ /* 0x000fe80000011640 */
[----:B------:R-:W-:Y:S01]  /*be60*/  PRMT R66, R57, 0x5410, R64 ;  /* 0x0000541039427816 */ /* 0x000fe20000000040 */
[-C--:B---3--:R-:W-:Y:S03]  /*be70*/  HMMA.16816.F32.BF16 R24, R40, R52.reuse, R24 ;  /* 0x000000342818723c */ /* 0x088fe60000041818 */
[--C-:B------:R-:W-:Y:S02]  /*be80*/  HSET2.LE.AND R64, R103, R152.reuse, PT ;  /* 0x0000009867407233 */ /* 0x100fe40003803000 */
[----:B------:R1:W3:Y:S01]  /*be90*/  MUFU.EX2 R103, R62 ;  /* 0x0000003e00677308 */ /* 0x0002e20000000800 */
[C---:B------:R-:W-:Y:S05]  /*bea0*/  HMMA.16816.F32.BF16 R92, R36.reuse, R52, R92 ;  /* 0x00000034245c723c */ /* 0x040fea000004185c */
[----:B------:R-:W-:Y:S01]  /*beb0*/  SHF.R.U32.HI R56, RZ, 0x8, R56 ;  /* 0x00000008ff387819 */ /* 0x000fe20000011638 */
[-C--:B------:R-:W-:Y:S05]  /*bec0*/  HMMA.16816.F32.BF16 R28, R36, R54.reuse, R28 ;  /* 0x00000036241c723c */ /* 0x080fea000004181c */
[----:B------:R-:W-:Y:S01]  /*bed0*/  PRMT R67, R59, 0x5410, R56 ;  /* 0x000054103b437816 */ /* 0x000fe20000000038 */
[----:B------:R-:W-:Y:S01]  /*bee0*/  HMMA.16816.F32.BF16 R48, R40, R54, R48 ;  /* 0x000000362830723c */ /* 0x000fe20000041830 */
[----:B------:R-:W4:Y:S04]  /*bef0*/  LDSM.16.MT88.4 R56, [R192+0x7800] ;  /* 0x00780000c038783b */ /* 0x000f280000004200 */
[--C-:B------:R-:W-:Y:S02]  /*bf00*/  HSET2.LE.AND R44, R104, R152.reuse, PT ;  /* 0x00000098682c7233 */ /* 0x100fe40003803000 */
[--C-:B------:R-:W-:Y:S01]  /*bf10*/  HSET2.LE.AND R45, R102, R152.reuse, PT ;  /* 0x00000098662d7233 */ /* 0x100fe20003803000 */
[----:B------:R-:W-:Y:S03]  /*bf20*/  IMAD.MOV.U32 R102, RZ, RZ, R2 ;  /* 0x000000ffff667224 */ /* 0x000fe600078e0002 */
[--C-:B------:R-:W-:Y:S02]  /*bf30*/  HSET2.LE.AND R60, R109, R152.reuse, PT ;  /* 0x000000986d3c7233 */ /* 0x100fe40003803000 */
[--C-:B------:R-:W-:Y:S02]  /*bf40*/  HSET2.LE.AND R61, R108, R152.reuse, PT ;  /* 0x000000986c3d7233 */ /* 0x100fe40003803000 */
[----:B--2---:R-:W-:Y:S02]  /*bf50*/  F2FP.BF16.F32.PACK_AB R137, R154, R150 ;  /* 0x000000969a89723e */ /* 0x004fe400000010ff */
[----:B------:R-:W-:Y:S02]  /*bf60*/  F2FP.BF16.F32.PACK_AB R138, R159, R162 ;  /* 0x000000a29f8a723e */ /* 0x000fe400000010ff */
[----:B------:R-:W-:Y:S02]  /*bf70*/  LOP3.LUT R136, R44, R136, RZ, 0xc0, !PT ;  /* 0x000000882c887212 */ /* 0x000fe400078ec0ff */
[----:B------:R-:W-:Y:S02]  /*bf80*/  LOP3.LUT R137, R45, R137, RZ, 0xc0, !PT ;  /* 0x000000892d897212 */ /* 0x000fe400078ec0ff */
[----:B------:R-:W-:Y:S01]  /*bf90*/  LOP3.LUT R138, R60, R138, RZ, 0xc0, !PT ;  /* 0x0000008a3c8a7212 */ /* 0x000fe200078ec0ff */
[----:B------:R-:W2:Y:S01]  /*bfa0*/  LDSM.16.MT88.4 R44, [R190+0x7800] ;  /* 0x00780000be2c783b */ /* 0x000ea20000004200 */
[----:B------:R-:W-:Y:S02]  /*bfb0*/  LOP3.LUT R139, R61, R139, RZ, 0xc0, !PT ;  /* 0x0000008b3d8b7212 */ /* 0x000fe400078ec0ff */
[--C-:B------:R-:W-:Y:S02]  /*bfc0*/  HSET2.LE.AND R65, R105, R152.reuse, PT ;  /* 0x0000009869417233 */ /* 0x100fe40003803000 */
[--C-:B-1----:R-:W-:Y:S02]  /*bfd0*/  HSET2.LE.AND R62, R67, R152.reuse, PT ;  /* 0x00000098433e7233 */ /* 0x102fe40003803000 */
[----:B------:R-:W-:Y:S01]  /*bfe0*/  HSET2.LE.AND R63, R66, R152, PT ;  /* 0x00000098423f7233 */ /* 0x000fe20003803000 */
[-C--:B------:R-:W-:Y:S01]  /*bff0*/  HMMA.16816.F32.BF16 R108, R136, R112.reuse, R4 ;  /* 0x00000070886c723c */ /* 0x080fe20000041804 */
[----:B------:R-:W1:Y:S04]  /*c000*/  LDSM.16.MT88.4 R4, [R191+0x7800] ;  /* 0x00780000bf04783b */ /* 0x000e680000004200 */
[----:B------:R-:W-:Y:S02]  /*c010*/  F2FP.BF16.F32.PACK_AB R132, R148, R149 ;  /* 0x000000959484723e */ /* 0x000fe400000010ff */
[----:B------:R-:W-:Y:S04]  /*c020*/  F2FP.BF16.F32.PACK_AB R133, R140, R141 ;  /* 0x0000008d8c85723e */ /* 0x000fe800000010ff */
[----:B------:R-:W-:Y:S02]  /*c030*/  F2FP.BF16.F32.PACK_AB R134, R156, R145 ;  /* 0x000000919c86723e */ /* 0x000fe400000010ff */
[----:B---3--:R-:W-:Y:S02]  /*c040*/  F2FP.BF16.F32.PACK_AB R135, R155, R103 ;  /* 0x000000679b87723e */ /* 0x008fe400000010ff */
[----:B------:R-:W-:Y:S02]  /*c050*/  LOP3.LUT R132, R62, R132, RZ, 0xc0, !PT ;  /* 0x000000843e847212 */ /* 0x000fe400078ec0ff */
[----:B------:R-:W-:Y:S02]  /*c060*/  LOP3.LUT R133, R63, R133, RZ, 0xc0, !PT ;  /* 0x000000853f857212 */ /* 0x000fe400078ec0ff */
[----:B------:R-:W-:Y:S02]  /*c070*/  LOP3.LUT R134, R64, R134, RZ, 0xc0, !PT ;  /* 0x0000008640867212 */ /* 0x000fe400078ec0ff */
[----:B------:R-:W-:Y:S07]  /*c080*/  LOP3.LUT R135, R65, R135, RZ, 0xc0, !PT ;  /* 0x0000008741877212 */ /* 0x000fee00078ec0ff */
[C---:B------:R-:W-:Y:S06]  /*c090*/  HMMA.16816.F32.BF16 R104, R132.reuse, R112, R8 ;  /* 0x000000708468723c */ /* 0x040fec0000041808 */
[-C--:B------:R-:W-:Y:S05]  /*c0a0*/  HMMA.16816.F32.BF16 R116, R132, R114.reuse, R12 ;  /* 0x000000728474723c */ /* 0x080fea000004180c */
[----:B------:R-:W-:Y:S01]  /*c0b0*/  FADD.FTZ R11, R233, R96 ;  /* 0x00000060e90b7221 */ /* 0x000fe20000010000 */
[C---:B------:R-:W-:Y:S05]  /*c0c0*/  HMMA.16816.F32.BF16 R112, R136.reuse, R114, R16 ;  /* 0x000000728870723c */ /* 0x040fea0000041810 */
[----:B------:R-:W-:Y:S01]  /*c0d0*/  FADD.FTZ R10, R230, R98 ;  /* 0x00000062e60a7221 */ /* 0x000fe20000010000 */
[-C--:B----4-:R-:W-:Y:S05]  /*c0e0*/  HMMA.16816.F32.BF16 R68, R136, R56.reuse, R68 ;  /* 0x000000388844723c */ /* 0x090fea0000041844 */
[----:B------:R-:W-:Y:S01]  /*c0f0*/  FADD.FTZ R9, R222, R97 ;  /* 0x00000061de097221 */ /* 0x000fe20000010000 */
[C---:B------:R-:W-:Y:S05]  /*c100*/  HMMA.16816.F32.BF16 R72, R132.reuse, R56, R72 ;  /* 0x000000388448723c */ /* 0x040fea0000041848 */
[----:B------:R-:W-:Y:S01]  /*c110*/  FADD.FTZ R11, R241, R11 ;  /* 0x0000000bf10b7221 */ /* 0x000fe20000010000 */
[-C--:B------:R-:W-:Y:S05]  /*c120*/  HMMA.16816.F32.BF16 R120, R132, R58.reuse, R32 ;  /* 0x0000003a8478723c */ /* 0x080fea0000041820 */
        /* <DEDUP_REMOVED lines=70> */
.L_x_1514:
[----:B------:R-:W2:Y:S01]  /*c590*/  LDL R41, [R1+0x28] ;  /* 0x0000280001297983 */ /* 0x000ea20000100800 */
[----:B------:R-:W-:Y:S01]  /*c5a0*/  ULDC UR4, c[0x0][0x38c] ;  /* 0x0000e30000047ab9 */ /* 0x000fe20000000800 */
[----:B------:R-:W-:Y:S01]  /*c5b0*/  UMOV UR5, 0x400 ;  /* 0x0000040000057882 */ /* 0x000fe20000000000 */
[----:B------:R-:W-:Y:S01]  /*c5c0*/  MOV R34, 0x20 ;  /* 0x0000002000227802 */ /* 0x000fe20000000f00 */
[----:B------:R-:W1:Y:S04]  /*c5d0*/  SHFL.BFLY PT, R3, R224, 0x2, 0x1f ;  /* 0x0c401f00e0037f89 */ /* 0x000e6800000e0000 */
        /* <DEDUP_REMOVED lines=11> */
[----:B------:R-:W-:-:S04]  /*c690*/  SHF.R.S32.HI R39, RZ, 0x1f, R40 ;  /* 0x0000001fff277819 */ /* 0x000fc80000011428 */
[-C--:B------:R-:W-:Y:S01]  /*c6a0*/  LEA.HI R32, R39, R40.reuse, RZ, 0x2 ;  /* 0x0000002827207211 */ /* 0x080fe200078f10ff */
[----:B-1----:R-:W-:Y:S01]  /*c6b0*/  FADD.FTZ R35, R3, R6 ;  /* 0x0000000603237221 */ /* 0x002fe20000010000 */
[----:B------:R-:W-:Y:S01]  /*c6c0*/  MOV R3, 0x3f800000 ;  /* 0x3f80000000037802 */ /* 0x000fe20000000f00 */
[----:B------:R-:W1:Y:S01]  /*c6d0*/  SHFL.BFLY PT, R6, R5, 0x1, 0x1f ;  /* 0x0c201f0005067f89 */ /* 0x000e6200000e0000 */
[----:B------:R-:W-:Y:S01]  /*c6e0*/  LEA.HI R39, R39, R40, RZ, 0x5 ;  /* 0x0000002827277211 */ /* 0x000fe200078f28ff */
[----:B---3--:R-:W-:Y:S01]  /*c6f0*/  FADD.FTZ R36, R0, R8 ;  /* 0x0000000800247221 */ /* 0x008fe20000010000 */
[----:B------:R-:W-:Y:S02]  /*c700*/  FSETP.NE.FTZ.AND P6, PT, R35, RZ, PT ;  /* 0x000000ff2300720b */ /* 0x000fe40003fd5000 */
[----:B------:R-:W-:Y:S01]  /*c710*/  MOV R0, 0x3f800000 ;  /* 0x3f80000000007802 */ /* 0x000fe20000000f00 */
[----:B----4-:R-:W-:Y:S01]  /*c720*/  FADD.FTZ R37, R4, R7 ;  /* 0x0000000704257221 */ /* 0x010fe20000010000 */
[----:B------:R-:W-:-:S02]  /*c730*/  SHF.R.S32.HI R4, RZ, 0x1f, R32 ;  /* 0x0000001fff047819 */ /* 0x000fc40000011420 */
[----:B------:R-:W-:Y:S02]  /*c740*/  FSETP.NE.FTZ.AND P5, PT, R36, RZ, PT ;  /* 0x000000ff2400720b */ /* 0x000fe40003fb5000 */
[----:B------:R-:W-:Y:S02]  /*c750*/  FSETP.NE.FTZ.AND P4, PT, R37, RZ, PT ;  /* 0x000000ff2500720b */ /* 0x000fe40003f95000 */
[----:B------:R-:W-:-:S03]  /*c760*/  SHF.R.S32.HI R33, RZ, 0x5, R39 ;  /* 0x00000005ff217819 */ /* 0x000fc60000011427 */
[----:B------:R-:W3:Y:S01]  /*c770*/  @P6 MUFU.RCP R0, R35 ;  /* 0x0000002300006308 */ /* 0x000ee20000001000 */
[----:B-1----:R-:W-:Y:S01]  /*c780*/  FADD.FTZ R38, R5, R6 ;  /* 0x0000000605267221 */ /* 0x002fe20000010000 */
[----:B------:R-:W-:-:S06]  /*c790*/  SHF.R.S32.HI R6, RZ, 0x2, R32 ;  /* 0x00000002ff067819 */ /* 0x000fcc0000011420 */
[----:B------:R-:W1:Y:S01]  /*c7a0*/  @P5 MUFU.RCP R3, R36 ;  /* 0x0000002400035308 */ /* 0x000e620000001000 */
[----:B------:R-:W-:Y:S02]  /*c7b0*/  MOV R5, 0x3f800000 ;  /* 0x3f80000000057802 */ /* 0x000fe40000000f00 */
[----:B------:R-:W-:Y:S02]  /*c7c0*/  FSETP.NE.FTZ.AND P3, PT, R38, RZ, PT ;  /* 0x000000ff2600720b */ /* 0x000fe40003f75000 */
[----:B------:R-:W-:Y:S01]  /*c7d0*/  LEA.HI R4, R4, R6, RZ, 0x3 ;  /* 0x0000000604047211 */ /* 0x000fe200078f18ff */
[----:B---3--:R-:W-:Y:S02]  /*c7e0*/  FMUL.FTZ R0, R0, UR4 ;  /* 0x0000000400007c20 */ /* 0x008fe40008410000 */
[----:B------:R-:W3:Y:S01]  /*c7f0*/  @P4 MUFU.RCP R5, R37 ;  /* 0x0000002500054308 */ /* 0x000ee20000001000 */
[----:B------:R-:W-:Y:S02]  /*c800*/  LOP3.LUT R21, R4, 0xfffffff8, RZ, 0xc0, !PT ;  /* 0xfffffff804157812 */ /* 0x000fe400078ec0ff */
[----:B------:R-:W-:Y:S01]  /*c810*/  MOV R4, 0x3f800000 ;  /* 0x3f80000000047802 */ /* 0x000fe20000000f00 */
[----:B------:R-:W-:Y:S01]  /*c820*/  FMUL.FTZ R108, R0, R108 ;  /* 0x0000006c006c7220 */ /* 0x000fe20000410000 */
[----:B------:R-:W-:Y:S01]  /*c830*/  IADD3 R21, R6, -R21, RZ ;  /* 0x8000001506157210 */ /* 0x000fe20007ffe0ff */
[C---:B------:R-:W-:Y:S01]  /*c840*/  FMUL.FTZ R9, R0.reuse, R109 ;  /* 0x0000006d00097220 */ /* 0x040fe20000410000 */
[C---:B------:R-:W-:Y:S01]  /*c850*/  FMUL.FTZ R112, R0.reuse, R112 ;  /* 0x0000007000707220 */ /* 0x040fe20000410000 */
[C---:B------:R-:W-:Y:S01]  /*c860*/  FMUL.FTZ R7, R0.reuse, R113 ;  /* 0x0000007100077220 */ /* 0x040fe20000410000 */
        /* <DEDUP_REMOVED lines=34> */
[----:B------:R-:W-:Y:S01]  /*ca90*/  FMUL.FTZ R104, R5, R104 ;  /* 0x0000006805687220 */ /* 0x000fe20000410000 */
[----:B------:R-:W-:Y:S01]  /*caa0*/  SHF.L.U32 R6, R21, 0x6, RZ ;  /* 0x0000000615067819 */ /* 0x000fe200000006ff */
[----:B------:R-:W-:Y:S01]  /*cab0*/  FMUL.FTZ R11, R5, R105 ;  /* 0x00000069050b7220 */ /* 0x000fe20000410000 */
[----:B------:R-:W-:Y:S01]  /*cac0*/  IADD3 R3, -R3, R40, RZ ;  /* 0x0000002803037210 */ /* 0x000fe20007ffe1ff */
[----:B------:R-:W-:Y:S01]  /*cad0*/  FMUL.FTZ R106, R4, R106 ;  /* 0x0000006a046a7220 */ /* 0x000fe20000410000 */
[----:B------:R-:W-:Y:S01]  /*cae0*/  LOP3.LUT R6, R6, 0x1c0, RZ, 0xc0, !PT ;  /* 0x000001c006067812 */ /* 0x000fe200078ec0ff */
[----:B------:R-:W-:Y:S01]  /*caf0*/  FMUL.FTZ R10, R4, R107 ;  /* 0x0000006b040a7220 */ /* 0x000fe20000410000 */
[C---:B------:R-:W-:Y:S01]  /*cb00*/  R2P PR, R21.reuse, 0x6 ;  /* 0x0000000615007804 */ /* 0x040fe20000000000 */
[----:B-1----:R-:W-:Y:S01]  /*cb10*/  ULEA UR4, UR4, UR5, 0x18 ;  /* 0x0000000504047291 */ /* 0x002fe2000f8ec03f */
[----:B------:R-:W-:Y:S01]  /*cb20*/  LOP3.LUT R21, R21, 0x1, RZ, 0xc0, !PT ;  /* 0x0000000115157812 */ /* 0x000fe200078ec0ff */
[----:B------:R-:W-:Y:S01]  /*cb30*/  FMUL.FTZ R116, R5, R116 ;  /* 0x0000007405747220 */ /* 0x000fe20000410000 */
[----:B------:R-:W-:Y:S01]  /*cb40*/  LEA R3, R33, R3, 0x9 ;  /* 0x0000000321037211 */ /* 0x000fe200078e48ff */
[----:B------:R-:W-:Y:S01]  /*cb50*/  FMUL.FTZ R12, R5, R117 ;  /* 0x00000075050c7220 */ /* 0x000fe20000410000 */
[----:B------:R-:W-:Y:S01]  /*cb60*/  LEA.HI R6, R6, R6, RZ, 0x1d ;  /* 0x0000000606067211 */ /* 0x000fe200078fe8ff */
[C---:B------:R-:W-:Y:S01]  /*cb70*/  FMUL.FTZ R118, R4.reuse, R118 ;  /* 0x0000007604767220 */ /* 0x040fe20000410000 */
[----:B------:R-:W-:Y:S01]  /*cb80*/  ISETP.NE.U32.AND P0, PT, R21, 0x1, PT ;  /* 0x000000011500780c */ /* 0x000fe20003f05070 */
[----:B------:R-:W-:Y:S01]  /*cb90*/  FMUL.FTZ R20, R4, R119 ;  /* 0x0000007704147220 */ /* 0x000fe20000410000 */
[----:B------:R-:W-:Y:S01]  /*cba0*/  MOV R32, 0xfffffff0 ;  /* 0xfffffff000207802 */ /* 0x000fe20000000f00 */
[----:B------:R-:W-:Y:S01]  /*cbb0*/  FMUL.FTZ R72, R5, R72 ;  /* 0x0000004805487220 */ /* 0x000fe20000410000 */
[----:B------:R-:W-:Y:S01]  /*cbc0*/  LEA R3, R3, R6, 0x1 ;  /* 0x0000000603037211 */ /* 0x000fe200078e08ff */
[----:B------:R-:W-:Y:S01]  /*cbd0*/  FMUL.FTZ R17, R5, R73 ;  /* 0x0000004905117220 */ /* 0x000fe20000410000 */
[----:B------:R-:W-:Y:S01]  /*cbe0*/  SEL R32, R32, 0x10, !P0 ;  /* 0x0000001020207807 */ /* 0x000fe20004000000 */
[C---:B------:R-:W-:Y:S01]  /*cbf0*/  FMUL.FTZ R74, R4.reuse, R74 ;  /* 0x0000004a044a7220 */ /* 0x040fe20000410000 */
[----:B------:R-:W-:Y:S01]  /*cc00*/  LEA R3, R3, UR4, 0x1 ;  /* 0x0000000403037c11 */ /* 0x000fe2000f8e08ff */
[----:B------:R-:W-:Y:S01]  /*cc10*/  FMUL.FTZ R16, R4, R75 ;  /* 0x0000004b04107220 */ /* 0x000fe20000410000 */
[----:B------:R-:W-:Y:S01]  /*cc20*/  F2FP.BF16.F32.PACK_AB R9, R9, R108 ;  /* 0x0000006c0909723e */ /* 0x000fe200000010ff */
[C---:B------:R-:W-:Y:S01]  /*cc30*/  FMUL.FTZ R120, R5.reuse, R120 ;  /* 0x0000007805787220 */ /* 0x040fe20000410000 */
[----:B------:R-:W-:Y:S01]  /*cc40*/  F2FP.BF16.F32.PACK_AB R8, R8, R110 ;  /* 0x0000006e0808723e */ /* 0x000fe200000010ff */
[----:B------:R-:W-:Y:S01]  /*cc50*/  FMUL.FTZ R13, R5, R121 ;  /* 0x00000079050d7220 */ /* 0x000fe20000410000 */
[----:B------:R-:W-:Y:S01]  /*cc60*/  F2FP.BF16.F32.PACK_AB R0, R0, R114 ;  /* 0x000000720000723e */ /* 0x000fe200000010ff */
[----:B------:R-:W-:Y:S01]  /*cc70*/  STS [R3], R9 ;  /* 0x0000000903007388 */ /* 0x000fe20000000800 */
[----:B------:R-:W-:Y:S01]  /*cc80*/  IADD3 R6, R3, R32, RZ ;  /* 0x0000002003067210 */ /* 0x000fe20007ffe0ff */
[C---:B------:R-:W-:Y:S01]  /*cc90*/  FMUL.FTZ R122, R4.reuse, R122 ;  /* 0x0000007a047a7220 */ /* 0x040fe20000410000 */
[----:B------:R-:W-:Y:S01]  /*cca0*/  F2FP.BF16.F32.PACK_AB R7, R7, R112 ;  /* 0x000000700707723e */ /* 0x000fe200000010ff */
[----:B------:R-:W-:Y:S01]  /*ccb0*/  STS [R3+0x400], R8 ;  /* 0x0004000803007388 */ /* 0x000fe20000000800 */
[----:B------:R-:W-:Y:S01]  /*ccc0*/  F2FP.BF16.F32.PACK_AB R11, R11, R104 ;  /* 0x000000680b0b723e */ /* 0x000fe200000010ff */
[----:B------:R-:W-:Y:S01]  /*ccd0*/  FMUL.FTZ R25, R4, R123 ;  /* 0x0000007b04197220 */ /* 0x000fe20000410000 */
[----:B------:R-:W-:Y:S01]  /*cce0*/  F2FP.BF16.F32.PACK_AB R10, R10, R106 ;  /* 0x0000006a0a0a723e */ /* 0x000fe200000010ff */
[----:B------:R1:W-:Y:S01]  /*ccf0*/  STS [R6+0x400], R0 ;  /* 0x0004000006007388 */ /* 0x0003e20000000800 */
[----:B------:R-:W-:Y:S01]  /*cd00*/  SEL R34, R34, 0xffffffe0, !P1 ;  /* 0xffffffe022227807 */ /* 0x000fe20004800000 */
[C---:B------:R-:W-:Y:S01]  /*cd10*/  FMUL.FTZ R124, R5.reuse, R124 ;  /* 0x0000007c057c7220 */ /* 0x040fe20000410000 */
[----:B------:R-:W-:Y:S01]  /*cd20*/  F2FP.BF16.F32.PACK_AB R12, R12, R116 ;  /* 0x000000740c0c723e */ /* 0x000fe200000010ff */
        /* <DEDUP_REMOVED lines=19> */
[C---:B------:R-:W-:Y:S01]  /*ce60*/  FMUL.FTZ R86, R4.reuse, R86 ;  /* 0x0000005604567220 */ /* 0x040fe20000410000 */
        /* <DEDUP_REMOVED lines=11> */
[----:B------:R-:W-:-:S02]  /*cf20*/  F2FP.BF16.F32.PACK_AB R22, R22, R88 ;  /* 0x000000581616723e */ /* 0x000fc400000010ff */
[----:B----4-:R-:W-:Y:S01]  /*cf30*/  IADD3 R3, R3, R34, RZ ;  /* 0x0000002203037210 */ /* 0x010fe20007ffe0ff */
[----:B------:R-:W-:Y:S01]  /*cf40*/  FMUL.FTZ R10, R5, R132 ;  /* 0x00000084050a7220 */ /* 0x000fe20000410000 */
[----:B------:R-:W-:Y:S02]  /*cf50*/  F2FP.BF16.F32.PACK_AB R21, R91, R90 ;  /* 0x0000005a5b15723e */ /* 0x000fe400000010ff */
[----:B------:R-:W-:Y:S01]  /*cf60*/  F2FP.BF16.F32.PACK_AB R31, R31, R124 ;  /* 0x0000007c1f1f723e */ /* 0x000fe200000010ff */
[----:B------:R-:W-:Y:S01]  /*cf70*/  STS [R3], R19 ;  /* 0x0000001303007388 */ /* 0x000fe20000000800 */
[----:B------:R-:W-:Y:S02]  /*cf80*/  F2FP.BF16.F32.PACK_AB R30, R30, R126 ;  /* 0x0000007e1e1e723e */ /* 0x000fe400000010ff */
        /* <DEDUP_REMOVED lines=9> */
[----:B-----5:R-:W-:Y:S01]  /*d020*/  F2FP.BF16.F32.PACK_AB R12, R137, R136 ;  /* 0x00000088890c723e */ /* 0x020fe200000010ff */
[----:B------:R-:W-:Y:S01]  /*d030*/  STS [R3+0x2000], R17 ;  /* 0x0020001103007388 */ /* 0x000fe20000000800 */
[----:B------:R-:W-:-:S02]  /*d040*/  F2FP.BF16.F32.PACK_AB R11, R139, R138 ;  /* 0x0000008a8b0b723e */ /* 0x000fc400000010ff */
        /* <DEDUP_REMOVED lines=19> */
[----:B--2---:R-:W-:-:S02]  /*d180*/  ISETP.NE.AND P1, PT, R41, -0x1, PT ;  /* 0xffffffff2900780c */ /* 0x004fc40003f25270 */
[----:B-1----:R-:W-:-:S04]  /*d190*/  IADD3 R0, R34, 0x400, R0 ;  /* 0x0000040022007810 */ /* 0x002fc80007ffe000 */
[----:B------:R-:W-:Y:S02]  /*d1a0*/  IADD3 R0, R32, R0, RZ ;  /* 0x0000000020007210 */ /* 0x000fe40007ffe0ff */
[----:B---3--:R-:W-:-:S05]  /*d1b0*/  IADD3 R3, R34, R3, RZ ;  /* 0x0000000322037210 */ /* 0x008fca0007ffe0ff */
        /* <DEDUP_REMOVED lines=13> */
.L_x_1518:
        /* <DEDUP_REMOVED lines=9> */
[----:B------:R5:W-:Y:S01]  /*d320*/  STS [R9+0x2400], R95 ;  /* 0x0024005f09007388 */ /* 0x000be20000000800 */
[----:B------:R-:W3:Y:S05]  /*d330*/  S2R R26, SR_CTAID.Z ;  /* 0x00000000001a7919 */ /* 0x000eea0000002700 */
[----:B------:R-:W3:Y:S01]  /*d340*/  @P2 LDC.64 R6, c[0x0][0x2c0] ;  /* 0x0000b000ff062b82 */ /* 0x000ee20000000a00 */
[----:B------:R-:W3:Y:S01]  /*d350*/  S2R R16, SR_CTAID.X ;  /* 0x0000000000107919 */ /* 0x000ee20000002500 */
[----:B------:R-:W-:Y:S01]  /*d360*/  @!P0 CS2R R4, SRZ ;  /* 0x0000000000048805 */ /* 0x000fe2000001ff00 */
[----:B------:R-:W-:Y:S01]  /*d370*/  STS [R3+0x2000], R10 ;  /* 0x0020000a03007388 */ /* 0x000fe20000000800 */
        /* <DEDUP_REMOVED lines=13> */
.L_x_1519:
        /* <DEDUP_REMOVED lines=11> */
.L_x_1520:
[----:B------:R4:W5:Y:S01]  /*d500*/  LDL R27, [R1+0x20] ;  /* 0x00002000011b7983 */ /* 0x0009620000100800 */
[----:B-1----:R-:W-:Y:S01]  /*d510*/  IMAD R7, R12, R3, RZ ;  /* 0x000000030c077224 */ /* 0x002fe200078e02ff */
[----:B------:R-:W1:Y:S01]  /*d520*/  @P4 LDC R13, c[0x0][0x2e8] ;  /* 0x0000ba00ff0d4b82 */ /* 0x000e620000000800 */
[----:B------:R-:W-:-:S07]  /*d530*/  LOP3.LUT R3, R39, 0xffffffe0, RZ, 0xc0, !PT ;  /* 0xffffffe027037812 */ /* 0x000fce00078ec0ff */
[----:B------:R-:W-:Y:S01]  /*d540*/  BAR.SYNC.DEFER_BLOCKING 0x0 ;  /* 0x0000000000007b1d */ /* 0x000fe20000010000 */
[----:B------:R-:W-:Y:S01]  /*d550*/  @P6 FMUL.FTZ R8, R8, 0.69314718246459960938 ;  /* 0x3f31721808086820 */ /* 0x000fe20000410000 */
[----:B------:R-:W-:Y:S02]  /*d560*/  SEL R7, R7, RZ, !P2 ;  /* 0x000000ff07077207 */ /* 0x000fe40005000000 */
[----:B------:R-:W-:-:S04]  /*d570*/  IADD3 R3, -R3, R40, RZ ;  /* 0x0000002803037210 */ /* 0x000fc80007ffe1ff */
[----:B------:R-:W2:Y:S01]  /*d580*/  @P5 LDC R14, c[0x0][0x2e8] ;  /* 0x0000ba00ff0e5b82 */ /* 0x000ea20000000800 */
[----:B------:R-:W4:Y:S01]  /*d590*/  @P3 MUFU.LG2 R10, R38 ;  /* 0x00000026000a3308 */ /* 0x000f220000000c00 */
[----:B------:R-:W-:Y:S01]  /*d5a0*/  LOP3.LUT P2, RZ, R3, 0x3, RZ, 0xc0, !PT ;  /* 0x0000000303ff7812 */ /* 0x000fe2000784c0ff */
[----:B---3--:R-:W-:Y:S01]  /*d5b0*/  IMAD R3, R16, R6, RZ ;  /* 0x0000000610037224 */ /* 0x008fe200078e02ff */
[----:B------:R-:W-:Y:S01]  /*d5c0*/  MOV R23, 0x7f800000 ;  /* 0x7f80000000177802 */ /* 0x000fe20000000f00 */
[----:B------:R-:W-:Y:S01]  /*d5d0*/  @P6 FFMA.FTZ R23, R101, R9, R8 ;  /* 0x0000000965176223 */ /* 0x000fe20000010008 */
[----:B------:R-:W-:Y:S02]  /*d5e0*/  IMAD R0, R26, R0, R7 ;  /* 0x000000001a007224 */ /* 0x000fe400078e0207 */
[----:B------:R-:W-:Y:S01]  /*d5f0*/  @P5 FMUL.FTZ R9, R15, 0.69314718246459960938 ;  /* 0x3f3172180f095820 */ /* 0x000fe20000410000 */
[----:B------:R-:W3:Y:S01]  /*d600*/  @P3 LDC R12, c[0x0][0x2e8] ;  /* 0x0000ba00ff0c3b82 */ /* 0x000ee20000000800 */
[----:B------:R-:W2:Y:S01]  /*d610*/  @P4 MUFU.LG2 R11, R37 ;  /* 0x00000025000b4308 */ /* 0x000ea20000000c00 */
[----:B------:R-:W-:Y:S01]  /*d620*/  SHF.L.U32 R8, R3, 0x7, RZ ;  /* 0x0000000703087819 */ /* 0x000fe200000006ff */
[----:B------:R-:W-:Y:S01]  /*d630*/  BSSY B0, `(.L_x_1521) ;  /* 0x0000038000007945 */ /* 0x000fe20003800000 */
[----:B------:R-:W-:-:S02]  /*d640*/  MOV R20, 0x7f800000 ;  /* 0x7f80000000147802 */ /* 0x000fc40000000f00 */
[----:B------:R-:W-:Y:S02]  /*d650*/  MOV R22, 0x7f800000 ;  /* 0x7f80000000167802 */ /* 0x000fe40000000f00 */
[----:B------:R-:W-:Y:S01]  /*d660*/  MOV R21, 0x7f800000 ;  /* 0x7f80000000157802 */ /* 0x000fe20000000f00 */
[----:B------:R1:W3:Y:S01]  /*d670*/  LDS.128 R28, [R204+0x3800] ;  /* 0x00380000cc1c7984 */ /* 0x0002e20000000c00 */
[----:B----4-:R-:W-:Y:S01]  /*d680*/  @P3 FMUL.FTZ R3, R10, 0.69314718246459960938 ;  /* 0x3f3172180a033820 */ /* 0x010fe20000410000 */
[----:B------:R-:W-:Y:S02]  /*d690*/  SHF.R.S32.HI R10, RZ, 0x1f, R8 ;  /* 0x0000001fff0a7819 */ /* 0x000fe40000011408 */
[--C-:B------:R-:W-:Y:S02]  /*d6a0*/  IADD3 R8, P1, P0, R8, R4, R0.reuse ;  /* 0x0000000408087210 */ /* 0x100fe4000783e000 */
[----:B------:R-:W-:Y:S01]  /*d6b0*/  SHF.R.S32.HI R0, RZ, 0x1f, R0 ;  /* 0x0000001fff007819 */ /* 0x000fe20000011400 */
[----:B--2---:R-:W-:Y:S01]  /*d6c0*/  @P5 FFMA.FTZ R22, R100, R14, R9 ;  /* 0x0000000e64165223 */ /* 0x004fe20000010009 */
[----:B------:R-:W-:-:S04]  /*d6d0*/  @P4 FMUL.FTZ R7, R11, 0.69314718246459960938 ;  /* 0x3f3172180b074820 */ /* 0x000fc80000410000 */
[----:B-1----:R-:W-:Y:S01]  /*d6e0*/  @P4 FFMA.FTZ R20, R99, R13, R7 ;  /* 0x0000000d63144223 */ /* 0x002fe20000010007 */
[----:B------:R-:W-:Y:S01]  /*d6f0*/  IADD3.X R7, R10, R5, R0, P1, P0 ;  /* 0x000000050a077210 */ /* 0x000fe20000fe0400 */
[----:B---3--:R-:W-:Y:S01]  /*d700*/  @P3 FFMA.FTZ R21, R2, R12, R3 ;  /* 0x0000000c02153223 */ /* 0x008fe20000010003 */
[----:B------:R-:W-:Y:S06]  /*d710*/  @P2 BRA `(.L_x_1522) ;  /* 0x0000000000a42947 */ /* 0x000fec0003800000 */
[----:B------:R-:W2:Y:S01]  /*d720*/  LDL.LU R17, [R1+0x38] ;  /* 0x0000380001117983 */ /* 0x000ea20000300800 */
[----:B------:R-:W-:-:S04]  /*d730*/  SHF.R.S32.HI R0, RZ, 0x1f, R33 ;  /* 0x0000001fff007819 */ /* 0x000fc80000011421 */
[----:B------:R-:W-:-:S04]  /*d740*/  LEA.HI R0, R0, R33, RZ, 0x2 ;  /* 0x0000002100007211 */ /* 0x000fc800078f10ff */
[----:B------:R-:W-:-:S05]  /*d750*/  LOP3.LUT R0, R0, 0xffffffc, RZ, 0xc0, !PT ;  /* 0x0ffffffc00007812 */ /* 0x000fca00078ec0ff */
[----:B------:R-:W-:-:S04]  /*d760*/  IMAD.IADD R0, R33, 0x1, -R0 ;  /* 0x0000000121007824 */ /* 0x000fc800078e0a00 */
[----:B--2---:R-:W-:-:S04]  /*d770*/  IMAD R0, R0, 0x10, R17 ;  /* 0x0000001000007824 */ /* 0x004fc800078e0211 */
        /* <DEDUP_REMOVED lines=35> */
.L_x_1522:
[----:B------:R-:W-:Y:S05]  /*d9b0*/  BSYNC B0 ;  /* 0x0000000000007941 */ /* 0x000fea0003800000 */
.L_x_1521:
[----:B------:R-:W2:Y:S01]  /*d9c0*/  LDL.LU.64 R12, [R1+0x8] ;  /* 0x00000800010c7983 */ /* 0x000ea20000300a00 */
        /* <DEDUP_REMOVED lines=35> */
.L_x_1524:
[----:B------:R-:W-:Y:S05]  /*dc00*/  BSYNC B0 ;  /* 0x0000000000007941 */ /* 0x000fea0003800000 */
.L_x_1523:
        /* <DEDUP_REMOVED lines=21> */
.L_x_1526:
[----:B------:R-:W-:Y:S05]  /*dd60*/  BSYNC B0 ;  /* 0x0000000000007941 */ /* 0x000fea0003800000 */
.L_x_1525:
        /* <DEDUP_REMOVED lines=16> */
.L_x_1528:
[----:B------:R-:W-:Y:S05]  /*de70*/  BSYNC B0 ;  /* 0x0000000000007941 */ /* 0x000fea0003800000 */
.L_x_1527:
        /* <DEDUP_REMOVED lines=16> */
.L_x_1530:
[----:B------:R-:W-:Y:S05]  /*df80*/  BSYNC B0 ;  /* 0x0000000000007941 */ /* 0x000fea0003800000 */
.L_x_1529:
        /* <DEDUP_REMOVED lines=16> */
.L_x_1532:
[----:B------:R-:W-:Y:S05]  /*e090*/  BSYNC B0 ;  /* 0x0000000000007941 */ /* 0x000fea0003800000 */
.L_x_1531:
        /* <DEDUP_REMOVED lines=16> */
.L_x_1534:
[----:B------:R-:W-:Y:S05]  /*e1a0*/  BSYNC B0 ;  /* 0x0000000000007941 */ /* 0x000fea0003800000 */
.L_x_1533:
        /* <DEDUP_REMOVED lines=16> */
.L_x_1536:
[----:B------:R-:W-:Y:S05]  /*e2b0*/  BSYNC B0 ;  /* 0x0000000000007941 */ /* 0x000fea0003800000 */
.L_x_1535:
        /* <DEDUP_REMOVED lines=16> */
.L_x_1476:
[----:B------:R-:W2:Y:S01]  /*e3c0*/  LDL.LU R14, [R1+0x28] ;  /* 0x00002800010e7983 */ /* 0x000ea20000300800 */
[----:B------:R-:W1:Y:S01]  /*e3d0*/  LDC.U8 R0, c[0x0][0x3d9] ;  /* 0x0000f640ff007b82 */ /* 0x000e620000000000 */
[----:B------:R-:W-:Y:S01]  /*e3e0*/  LEA.HI R18, R29, R156, RZ, 0x3 ;  /* 0x0000009c1d127211 */ /* 0x000fe200078f18ff */
[----:B------:R-:W-:Y:S01]  /*e3f0*/  ULDC UR6, c[0x0][0x2d0] ;  /* 0x0000b40000067ab9 */ /* 0x000fe20000000800 */
[----:B------:R-:W-:Y:S01]  /*e400*/  ULDC.64 UR4, c[0x0][0x2a0] ;  /* 0x0000a80000047ab9 */ /* 0x000fe20000000a00 */
[----:B------:R-:W-:Y:S01]  /*e410*/  BSSY B0, `(.L_x_1537) ;  /* 0x000004e000007945 */ /* 0x000fe20003800000 */
[----:B------:R-:W-:-:S03]  /*e420*/  LOP3.LUT R15, R18, 0xfffffff8, RZ, 0xc0, !PT ;  /* 0xfffffff8120f7812 */ /* 0x000fc600078ec0ff */
        /* <DEDUP_REMOVED lines=16> */
[----:B------:R-:W3:Y:S01]  /*e530*/  @P0 LDC.64 R8, c[0x0][0x298] ;  /* 0x0000a600ff080b82 */ /* 0x000ee20000000a00 */
[----:B--2---:R-:W-:Y:S02]  /*e540*/  @!P0 IMAD R6, R0, R4, RZ ;  /* 0x0000000400068224 */ /* 0x004fe400078e02ff */
[----:B------:R-:W-:Y:S02]  /*e550*/  @P2 IMAD.MOV.U32 R0, RZ, RZ, 0x1 ;  /* 0x00000001ff002424 */ /* 0x000fe400078e00ff */
[----:B-1----:R-:W-:Y:S02]  /*e560*/  @!P2 IMAD R0, R7, R19, RZ ;  /* 0x000000130700a224 */ /* 0x002fe400078e02ff */
[C---:B------:R-:W-:Y:S02]  /*e570*/  @!P0 IMAD R12, R28.reuse, R5, R6 ;  /* 0x000000051c0c8224 */ /* 0x040fe400078e0206 */
[----:B------:R-:W-:Y:S02]  /*e580*/  IMAD R0, R28, R0, RZ ;  /* 0x000000001c007224 */ /* 0x000fe400078e02ff */
[----:B---3--:R-:W-:-:S03]  /*e590*/  @P0 IMAD.WIDE.U32 R2, R14, R8, RZ ;  /* 0x000000080e020225 */ /* 0x008fc600078e00ff */
[----:B------:R-:W-:Y:S01]  /*e5a0*/  SEL R0, R0, RZ, !P1 ;  /* 0x000000ff00007207 */ /* 0x000fe20004800000 */
[----:B------:R-:W-:Y:S02]  /*e5b0*/  @P2 IMAD R6, R11, R10, RZ ;  /* 0x0000000a0b062224 */ /* 0x000fe400078e02ff */
[----:B------:R-:W-:Y:S01]  /*e5c0*/  @!P2 IMAD.MOV.U32 R6, RZ, RZ, R7 ;  /* 0x000000ffff06a224 */ /* 0x000fe200078e0007 */
[----:B------:R-:W-:Y:S01]  /*e5d0*/  SHF.R.S32.HI R7, RZ, 0x1f, R16 ;  /* 0x0000001fff077819 */ /* 0x000fe20000011410 */
[----:B------:R-:W-:-:S04]  /*e5e0*/  @!P0 IMAD.WIDE.U32 R4, R28, R4, RZ ;  /* 0x000000041c048225 */ /* 0x000fc800078e00ff */
[----:B------:R-:W-:Y:S02]  /*e5f0*/  @P0 IMAD R9, R14, R9, R3 ;  /* 0x000000090e090224 */ /* 0x000fe400078e0203 */
[----:B------:R-:W-:Y:S01]  /*e600*/  @P0 IMAD.MOV.U32 R8, RZ, RZ, R2 ;  /* 0x000000ffff080224 */ /* 0x000fe200078e0002 */
[----:B------:R-:W-:Y:S01]  /*e610*/  @!P1 CS2R R2, SRZ ;  /* 0x0000000000029805 */ /* 0x000fe2000001ff00 */
[----:B----4-:R-:W-:Y:S02]  /*e620*/  @!P3 IMAD R14, R28, R13, RZ ;  /* 0x0000000d1c0eb224 */ /* 0x010fe400078e02ff */
[----:B------:R-:W-:Y:S02]  /*e630*/  IMAD R6, R16, R6, R0 ;  /* 0x0000000610067224 */ /* 0x000fe400078e0200 */
[----:B------:R-:W-:Y:S01]  /*e640*/  @!P0 IMAD.MOV.U32 R8, RZ, RZ, R4 ;  /* 0x000000ffff088224 */ /* 0x000fe200078e0004 */
[----:B------:R1:W-:Y:S01]  /*e650*/  @!P3 STL [R1+0x28], R14 ;  /* 0x0000280e0100b387 */ /* 0x0003e20000100800 */
[----:B------:R-:W-:Y:S01]  /*e660*/  IMAD.SHL.U32 R0, R15, 0x8, RZ ;  /* 0x000000080f007824 */ /* 0x000fe200078e00ff */
[----:B------:R-:W-:Y:S01]  /*e670*/  @P1 SHF.R.S32.HI R3, RZ, 0x1f, R14 ;  /* 0x0000001fff031819 */ /* 0x000fe2000001140e */
[----:B------:R-:W-:Y:S01]  /*e680*/  @!P0 IMAD.IADD R9, R5, 0x1, R12 ;  /* 0x0000000105098824 */ /* 0x000fe200078e020c */
[----:B------:R-:W-:Y:S01]  /*e690*/  SHF.R.S32.HI R4, RZ, 0x3, R18 ;  /* 0x00000003ff047819 */ /* 0x000fe20000011412 */
[----:B------:R-:W-:Y:S01]  /*e6a0*/  @P1 IMAD.MOV.U32 R2, RZ, RZ, R14 ;  /* 0x000000ffff021224 */ /* 0x000fe200078e000e */
[----:B------:R-:W-:Y:S01]  /*e6b0*/  IADD3 R8, P0, R0, R8, RZ ;  /* 0x0000000800087210 */ /* 0x000fe20007f1e0ff */
[----:B-----5:R-:W-:Y:S01]  /*e6c0*/  IMAD R5, R210, R17, RZ ;  /* 0x00000011d2057224 */ /* 0x020fe200078e02ff */
[----:B------:R-:W-:Y:S01]  /*e6d0*/  ISETP.GE.AND P3, PT, R0, UR6, PT ;  /* 0x0000000600007c0c */ /* 0x000fe2000bf66270 */
[----:B------:R-:W-:Y:S01]  /*e6e0*/  VIADD R24, R4, 0x10 ;  /* 0x0000001004187836 */ /* 0x000fe20000000000 */
[----:B------:R-:W-:Y:S01]  /*e6f0*/  LEA.HI.X.SX32 R9, R0, R9, 0x1, P0 ;  /* 0x0000000900097211 */ /* 0x000fe200000f0eff */
[C---:B------:R-:W-:Y:S01]  /*e700*/  VIADD R25, R4.reuse, 0x20 ;  /* 0x0000002004197836 */ /* 0x040fe20000000000 */
[--C-:B------:R-:W-:Y:S01]  /*e710*/  IADD3 R19, P2, P1, R5, R2, R6.reuse ;  /* 0x0000000205137210 */ /* 0x100fe2000795e006 */
[----:B------:R-:W-:Y:S01]  /*e720*/  IMAD R2, R7, UR4, RZ ;  /* 0x0000000407027c24 */ /* 0x000fe2000f8e02ff */
[----:B------:R-:W-:Y:S01]  /*e730*/  SHF.R.S32.HI R10, RZ, 0x1f, R5 ;  /* 0x0000001fff0a7819 */ /* 0x000fe20000011405 */
[----:B------:R-:W-:Y:S01]  /*e740*/  VIADD R26, R4, 0x30 ;  /* 0x00000030041a7836 */ /* 0x000fe20000000000 */
[----:B------:R-:W-:Y:S01]  /*e750*/  SHF.R.S32.HI R6, RZ, 0x1f, R6 ;  /* 0x0000001fff067819 */ /* 0x000fe20000011406 */
[----:B------:R-:W-:Y:S01]  /*e760*/  IMAD.WIDE.U32 R8, R16, UR4, R8 ;  /* 0x0000000410087c25 */ /* 0x000fe2000f8e0008 */
[----:B------:R-:W-:-:S02]  /*e770*/  SHF.R.S32.HI R5, RZ, 0x1f, R4 ;  /* 0x0000001fff057819 */ /* 0x000fc40000011404 */
[----:B------:R-:W-:Y:S01]  /*e780*/  IADD3.X R18, R10, R3, R6, P2, P1 ;  /* 0x000000030a127210 */ /* 0x000fe200017e2406 */
[----:B------:R-:W-:Y:S02]  /*e790*/  IMAD R6, R16, UR5, R2 ;  /* 0x0000000510067c24 */ /* 0x000fe4000f8e0202 */
[----:B------:R-:W-:-:S04]  /*e7a0*/  IMAD.WIDE R2, R238, 0x80, R4 ;  /* 0x00000080ee027825 */ /* 0x000fc800078e0204 */
[----:B-1----:R-:W-:Y:S02]  /*e7b0*/  IMAD.IADD R14, R165, 0x1, -R210 ;  /* 0x00000001a50e7824 */ /* 0x002fe400078e0ad2 */
[----:B------:R-:W-:-:S03]  /*e7c0*/  IMAD.IADD R7, R6, 0x1, R9 ;  /* 0x0000000106077824 */ /* 0x000fc600078e0209 */
[-C--:B------:R-:W-:Y:S02]  /*e7d0*/  ISETP.GE.AND P0, PT, R4, R14.reuse, PT ;  /* 0x0000000e0400720c */ /* 0x080fe40003f06270 */
[-C--:B------:R-:W-:Y:S02]  /*e7e0*/  ISETP.GE.AND P6, PT, R24, R14.reuse, PT ;  /* 0x0000000e1800720c */ /* 0x080fe40003fc6270 */
[----:B------:R-:W-:Y:S02]  /*e7f0*/  P2R R22, PR, RZ, 0x1 ;  /* 0x00000001ff167803 */ /* 0x000fe40000000000 */
[-C--:B------:R-:W-:Y:S02]  /*e800*/  ISETP.GE.OR P0, PT, R4, R14.reuse, P3 ;  /* 0x0000000e0400720c */ /* 0x080fe40001f06670 */
[-C--:B------:R-:W-:Y:S02]  /*e810*/  ISETP.GE.AND P5, PT, R25, R14.reuse, PT ;  /* 0x0000000e1900720c */ /* 0x080fe40003fa6270 */
[----:B------:R-:W-:-:S02]  /*e820*/  ISETP.GE.AND P4, PT, R26, R14, PT ;  /* 0x0000000e1a00720c */ /* 0x000fc40003f86270 */
[----:B------:R-:W-:-:S07]  /*e830*/  ISETP.GE.OR P1, PT, R24, R14, P3 ;  /* 0x0000000e1800720c */ /* 0x000fce0001f26670 */
        /* <DEDUP_REMOVED lines=11> */
.L_x_1538:
[----:B------:R-:W-:Y:S05]  /*e8f0*/  BSYNC B0 ;  /* 0x0000000000007941 */ /* 0x000fea0003800000 */
.L_x_1537:
        /* <DEDUP_REMOVED lines=16> */
.L_x_1540:
[----:B------:R-:W-:Y:S05]  /*ea00*/  BSYNC B0 ;  /* 0x0000000000007941 */ /* 0x000fea0003800000 */
.L_x_1539:
        /* <DEDUP_REMOVED lines=17> */
.L_x_1542:
[----:B------:R-:W-:Y:S05]  /*eb20*/  BSYNC B0 ;  /* 0x0000000000007941 */ /* 0x000fea0003800000 */
.L_x_1541:
        /* <DEDUP_REMOVED lines=16> */
.L_x_1544:
[----:B------:R-:W-:Y:S05]  /*ec30*/  BSYNC B0 ;  /* 0x0000000000007941 */ /* 0x000fea0003800000 */
.L_x_1543:
        /* <DEDUP_REMOVED lines=19> */
.L_x_1546:
[----:B------:R-:W-:Y:S05]  /*ed70*/  BSYNC B0 ;  /* 0x0000000000007941 */ /* 0x000fea0003800000 */
.L_x_1545:
[----:B------:R-:W-:Y:S01]  /*ed80*/  ISETP.NE.AND P2, PT, R22, RZ, PT ;  /* 0x000000ff1600720c */ /* 0x000fe20003f45270 */
[----:B------:R-:W-:Y:S01]  /*ed90*/  BSSY B0, `(.L_x_1547) ;  /* 0x000001b000007945 */ /* 0x000fe20003800000 */
[----:B------:R-:W-:Y:S02]  /*eda0*/  ISETP.GE.AND P0, PT, R16, R14, PT ;  /* 0x0000000e1000720c */ /* 0x000fe40003f06270 */
[C---:B------:R-:W-:Y:S02]  /*edb0*/  ISETP.NE.OR P2, PT, R15.reuse, RZ, P2 ;  /* 0x000000ff0f00720c */ /* 0x040fe40001745670 */
[C---:B------:R-:W-:Y:S02]  /*edc0*/  ISETP.NE.OR P4, PT, R15.reuse, RZ, P4 ;  /* 0x000000ff0f00720c */ /* 0x040fe40002785670 */
[----:B------:R-:W-:Y:S02]  /*edd0*/  P2R R22, PR, RZ, 0x4 ;  /* 0x00000004ff167803 */ /* 0x000fe40000000000 */
[----:B------:R-:W-:-:S02]  /*ede0*/  ISETP.NE.OR P2, PT, R15, RZ, P1 ;  /* 0x000000ff0f00720c */ /* 0x000fc40000f45670 */
[C---:B------:R-:W-:Y:S02]  /*edf0*/  ISETP.NE.OR P1, PT, R15.reuse, RZ, P0 ;  /* 0x000000ff0f00720c */ /* 0x040fe40000725670 */
        /* <DEDUP_REMOVED lines=20> */
.L_x_1548:
[----:B------:R-:W-:Y:S05]  /*ef40*/  BSYNC B0 ;  /* 0x0000000000007941 */ /* 0x000fea0003800000 */
.L_x_1547:
        /* <DEDUP_REMOVED lines=19> */
.L_x_1550:
[----:B------:R-:W-:Y:S05]  /*f080*/  BSYNC B0 ;  /* 0x0000000000007941 */ /* 0x000fea0003800000 */
.L_x_1549:
        /* <DEDUP_REMOVED lines=16> */
.L_x_1552:
[----:B------:R-:W-:Y:S05]  /*f190*/  BSYNC B0 ;  /* 0x0000000000007941 */ /* 0x000fea0003800000 */
.L_x_1551:
        /* <DEDUP_REMOVED lines=11> */
.L_x_1554:
[----:B------:R-:W-:Y:S05]  /*f250*/  BSYNC B0 ;  /* 0x0000000000007941 */ /* 0x000fea0003800000 */
.L_x_1553:
        /* <DEDUP_REMOVED lines=10> */
.L_x_1556:
[----:B------:R-:W-:Y:S05]  /*f300*/  BSYNC B0 ;  /* 0x0000000000007941 */ /* 0x000fea0003800000 */
.L_x_1555:
        /* <DEDUP_REMOVED lines=10> */
.L_x_1558:
[----:B------:R-:W-:Y:S05]  /*f3b0*/  BSYNC B0 ;  /* 0x0000000000007941 */ /* 0x000fea0003800000 */
.L_x_1557:
        /* <DEDUP_REMOVED lines=11> */
.L_x_1560:
[----:B------:R-:W-:Y:S05]  /*f470*/  BSYNC B0 ;  /* 0x0000000000007941 */ /* 0x000fea0003800000 */
.L_x_1559:
        /* <DEDUP_REMOVED lines=11> */
.L_x_1562:
[----:B------:R-:W-:Y:S05]  /*f530*/  BSYNC B0 ;  /* 0x0000000000007941 */ /* 0x000fea0003800000 */
.L_x_1561:
        /* <DEDUP_REMOVED lines=11> */
.L_x_1564:
[----:B------:R-:W-:Y:S05]  /*f5f0*/  BSYNC B0 ;  /* 0x0000000000007941 */ /* 0x000fea0003800000 */
.L_x_1563:
        /* <DEDUP_REMOVED lines=10> */
.L_x_1566:
[----:B------:R-:W-:Y:S05]  /*f6a0*/  BSYNC B0 ;  /* 0x0000000000007941 */ /* 0x000fea0003800000 */
.L_x_1565:
        /* <DEDUP_REMOVED lines=10> */
.L_x_1567:
        /* <DEDUP_REMOVED lines=11> */
.L_x_2590:


//--------------------- .text._ZN5flash16flash_fwd_kernelI23Flash_fwd_kernel_traitsILi64ELi128ELi64ELi4ELb0ELb0EN7cutlass10bfloat16_tE19Flash_kernel_traitsILi64ELi128ELi64ELi4ES3_EELb1ELb0ELb0ELb0ELb0ELb0ELb0ELb1EEEvNS_16Flash_fwd_paramsE --------------------------
	.section	.text._ZN5flash16flash_fwd_kernelI23Flash_fwd_kernel_traitsILi64ELi128ELi64ELi4ELb0ELb0EN7cutlass10bfloat16_tE19Flash_kernel_traitsILi64ELi128ELi64ELi4ES3_EELb1ELb0ELb0ELb0ELb0ELb0ELb0ELb1EEEvNS_16Flash_fwd_paramsE,"ax",@progbits
	.align	128
        .global         _ZN5flash16flash_fwd_kernelI23Flash_fwd_kernel_traitsILi64ELi128ELi64ELi4ELb0ELb0EN7cutlass10bfloat16_tE19Flash_kernel_traitsILi64ELi128ELi64ELi4ES3_EELb1ELb0ELb0ELb0ELb0ELb0ELb0ELb1EEEvNS_16Flash_fwd_paramsE
        .type           _ZN5flash16flash_fwd_kernelI23Flash_fwd_kernel_traitsILi64ELi128ELi64ELi4ELb0ELb0EN7cutlass10bfloat16_tE19Flash_kernel_traitsILi64ELi128ELi64ELi4ES3_EELb1ELb0ELb0ELb0ELb0ELb0ELb0ELb1EEEvNS_16Flash_fwd_paramsE,@function
        .size           _ZN5flash16flash_fwd_kernelI23Flash_fwd_kernel_traitsILi64ELi128ELi64ELi4ELb0ELb0EN7cutlass10bfloat16_tE19Flash_kernel_traitsILi64ELi128ELi64ELi4ES3_EELb1ELb0ELb0ELb0ELb0ELb0ELb0ELb1EEEvNS_16Flash_fwd_paramsE,(.L_x_2591 - _ZN5flash16flash_fwd_kernelI23Flash_fwd_kernel_traitsILi64ELi128ELi64ELi4ELb0ELb0EN7cutlass10bfloat16_tE19Flash_kernel_traitsILi64ELi128ELi64ELi4ES3_EELb1ELb0ELb0ELb0ELb0ELb0ELb0ELb1EEEvNS_16Flash_fwd_paramsE)
        .other          _ZN5flash16flash_fwd_kernelI23Flash_fwd_kernel_traitsILi64ELi128ELi64ELi4ELb0ELb0EN7cutlass10bfloat16_tE19Flash_kernel_traitsILi64ELi128ELi64ELi4ES3_EELb1ELb0ELb0ELb0ELb0ELb0ELb0ELb1EEEvNS_16Flash_fwd_paramsE,@"STO_CUDA_ENTRY STV_DEFAULT"
_ZN5flash16flash_fwd_kernelI23Flash_fwd_kernel_traitsILi64ELi128ELi64ELi4ELb0ELb0EN7cutlass10bfloat16_tE19Flash_kernel_traitsILi64ELi128ELi64ELi4ES3_EELb1ELb0ELb0ELb0ELb0ELb0ELb0ELb1EEEvNS_16Flash_fwd_paramsE:
.text._ZN5flash16flash_fwd_kernelI23Flash_fwd_kernel_traitsILi64ELi128ELi64ELi4ELb0ELb0EN7cutlass10bfloat16_tE19Flash_kernel_traitsILi64ELi128ELi64ELi4ES3_EELb1ELb0ELb0ELb0ELb0ELb0ELb0ELb1EEEvNS_16Flash_fwd_paramsE:
        /* <DEDUP_REMOVED lines=11> */
[----:B-1----:R-:W-:Y:S01]  /*00b0*/  VIADD R1, R1, 0xfffffed8 ;  /* 0xfffffed801017836 */ /* 0x002fe20000000000 */
[----:B------:R-:W-:-:S04]  /*00c0*/  ULDC.U8 UR19, c[0x0][0x388] ;  /* 0x0000e20000137ab9 */ /* 0x000fc80000000000 */
[----:B------:R-:W4:Y:S01]  /*00d0*/  @P3 LDG.E.64 R8, desc[UR20][R8.64] ;  /* 0x0000001408083981 */ /* 0x000f22000c1e1b00 */
[----:B------:R-:W1:Y:S01]  /*00e0*/  LDC.64 R2, c[0x0][0x300] ;  /* 0x0000c000ff027b82 */ /* 0x000e620000000a00 */
[----:B--2---:R-:W-:Y:S01]  /*00f0*/  @P3 IMAD.MOV.U32 R126, RZ, RZ, R130 ;  /* 0x000000ffff7e3224 */ /* 0x004fe200078e0082 */
[----:B------:R-:W2:Y:S06]  /*0100*/  S2R R132, SR_CTAID.Y ;  /* 0x0000000000847919 */ /* 0x000eac0000002600 */
[----:B------:R-:W2:Y:S01]  /*0110*/  LDC.64 R4, c[0x0][0x2f0] ;  /* 0x0000bc00ff047b82 */ /* 0x000ea20000000a00 */
[----:B---3--:R-:W3:Y:S01]  /*0120*/  @P3 LDG.E.64 R6, desc[UR20][R126.64] ;  /* 0x000000147e063981 */ /* 0x008ee2000c1e1b00 */
[----:B------:R-:W-:Y:S01]  /*0130*/  ISETP.NE.U32.AND P4, PT, RZ, UR4, PT ;  /* 0x00000004ff007c0c */ /* 0x000fe2000bf85070 */
[----:B------:R-:W-:Y:S01]  /*0140*/  IMAD.MOV.U32 R22, RZ, RZ, -0x1 ;  /* 0xffffffffff167424 */ /* 0x000fe200078e00ff */
[----:B------:R-:W4:Y:S01]  /*0150*/  S2R R129, SR_CTAID.Z ;  /* 0x0000000000817919 */ /* 0x000f220000002700 */
[----:B------:R-:W4:Y:S01]  /*0160*/  S2R R123, SR_TID.X ;  /* 0x00000000007b7919 */ /* 0x000f220000002100 */
[----:B-1----:R-:W-:-:S04]  /*0170*/  ISETP.NE.U32.AND P0, PT, R2, RZ, PT ;  /* 0x000000ff0200720c */ /* 0x002fc80003f05070 */
[----:B------:R-:W-:Y:S02]  /*0180*/  ISETP.NE.AND.EX P1, PT, R3, RZ, PT, P0 ;  /* 0x000000ff0300720c */ /* 0x000fe40003f25300 */
[----:B------:R-:W-:Y:S01]  /*0190*/  ISETP.NE.AND.EX P0, PT, RZ, UR5, PT, P4 ;  /* 0x00000005ff007c0c */ /* 0x000fe2000bf05340 */
[----:B------:R-:W1:Y:S01]  /*01a0*/  LDC.64 R2, c[0x0][0x2f8] ;  /* 0x0000be00ff027b82 */ /* 0x000e620000000a00 */
[----:B--2---:R-:W-:-:S09]  /*01b0*/  IMAD.WIDE R14, R132, 0x4, R4 ;  /* 0x00000004840e7825 */ /* 0x004fd200078e0204 */
[----:B------:R-:W2:Y:S01]  /*01c0*/  @P1 LDC.64 R4, c[0x0][0x300] ;  /* 0x0000c000ff041b82 */ /* 0x000ea20000000a00 */
[----:B----4-:R-:W-:-:S04]  /*01d0*/  LOP3.LUT R0, R129, R138, R132, 0xfe, !PT ;  /* 0x0000008a81007212 */ /* 0x010fc800078efe84 */
[----:B------:R-:W-:-:S03]  /*01e0*/  LOP3.LUT P2, RZ, R0, R123, RZ, 0xfc, !PT ;  /* 0x0000007b00ff7212 */ /* 0x000fc6000784fcff */
[----:B------:R-:W3:Y:S10]  /*01f0*/  @P3 LDC R0, c[0x0][0x3b0] ;  /* 0x0000ec00ff003b82 */ /* 0x000ef40000000800 */
[----:B------:R-:W4:Y:S01]  /*0200*/  @!P2 LDC.64 R12, c[0x0][0x3b8] ;  /* 0x0000ee00ff0cab82 */ /* 0x000f220000000a00 */
[----:B------:R-:W-:-:S02]  /*0210*/  IMAD.MOV.U32 R19, RZ, RZ, -0x1 ;  /* 0xffffffffff137424 */ /* 0x000fc400078e00ff */
[----:B--2---:R-:W-:Y:S01]  /*0220*/  @P1 IMAD.WIDE R4, R132, 0x4, R4 ;  /* 0x0000000484041825 */ /* 0x004fe200078e0204 */
[----:B------:R-:W-:Y:S02]  /*0230*/  @P3 R2UR UR22, R8 ;  /* 0x00000000081632ca */ /* 0x000fe400000e0000 */
[----:B------:R-:W-:Y:S02]  /*0240*/  @P3 R2UR UR23, R9 ;  /* 0x00000000091732ca */ /* 0x000fe400000e0000 */
[----:B------:R-:W2:Y:S09]  /*0250*/  LDC.U8 R8, c[0x0][0x3c2] ;  /* 0x0000f080ff087b82 */ /* 0x000eb20000000000 */
[----:B------:R-:W-:-:S02]  /*0260*/  IMAD.U32 R10, RZ, RZ, UR22 ;  /* 0x00000016ff0a7e24 */ /* 0x000fc4000f8e00ff */
[----:B------:R-:W-:Y:S01]  /*0270*/  IMAD.U32 R11, RZ, RZ, UR23 ;  /* 0x00000017ff0b7e24 */ /* 0x000fe2000f8e00ff */
[----:B---3--:R-:W-:-:S04]  /*0280*/  @P3 IADD3 R130, P5, R6, R0, RZ ;  /* 0x0000000006823210 */ /* 0x008fc80007fbe0ff */
[----:B----4-:R3:W-:Y:S01]  /*0290*/  @!P2 STG.E.64 desc[UR20][R12.64], R10 ;  /* 0x0000000a0c00a986 */ /* 0x0107e2000c101b14 */
[----:B------:R-:W-:Y:S02]  /*02a0*/  @P3 IMAD.X R127, RZ, RZ, R7, P5 ;  /* 0x000000ffff7f3224 */ /* 0x000fe400028e0607 */
[----:B------:R-:W-:Y:S01]  /*02b0*/  @!P2 IMAD.MOV.U32 R126, RZ, RZ, R130 ;  /* 0x000000ffff7ea224 */ /* 0x000fe200078e0082 */
[----:B------:R-:W4:Y:S04]  /*02c0*/  LDC.64 R6, c[0x0][0x2f8] ;  /* 0x0000be00ff067b82 */ /* 0x000f280000000a00 */
[----:B------:R3:W-:Y:S04]  /*02d0*/  @!P2 STG.E.64 desc[UR20][R12.64+0x8], R126 ;  /* 0x0000087e0c00a986 */ /* 0x0007e8000c101b14 */
[----:B------:R-:W3:Y:S04]  /*02e0*/  @P0 LDG.E R22, desc[UR20][R14.64] ;  /* 0x000000140e160981 */ /* 0x000ee8000c1e1900 */
[----:B------:R3:W3:Y:S01]  /*02f0*/  @P0 LDG.E R0, desc[UR20][R14.64+0x4] ;  /* 0x000004140e000981 */ /* 0x0006e2000c1e1900 */
[----:B--2---:R-:W-:-:S02]  /*0300*/  ISETP.NE.AND P3, PT, R8, RZ, PT ;  /* 0x000000ff0800720c */ /* 0x004fc40003f65270 */
[----:B-1----:R-:W-:-:S04]  /*0310*/  ISETP.EQ.U32.AND P2, PT, R2, RZ, PT ;  /* 0x000000ff0200720c */ /* 0x002fc80003f42070 */
[----:B------:R-:W-:Y:S01]  /*0320*/  ISETP.EQ.OR.EX P2, PT, R3, RZ, !P3, P2 ;  /* 0x000000ff0300720c */ /* 0x000fe20005f42720 */
[----:B----4-:R-:W-:-:S04]  /*0330*/  IMAD.WIDE R6, R132, 0x4, R6 ;  /* 0x0000000484067825 */ /* 0x010fc800078e0206 */
[----:B---3--:R-:W-:-:S08]  /*0340*/  IMAD.MOV.U32 R10, RZ, RZ, RZ ;  /* 0x000000ffff0a7224 */ /* 0x008fd000078e00ff */
[----:B------:R1:W5:Y:S04]  /*0350*/  @!P2 LDG.E R19, desc[UR20][R6.64] ;  /* 0x000000140613a981 */ /* 0x000368000c1e1900 */
[----:B------:R1:W5:Y:S01]  /*0360*/  @P1 LDG.E R10, desc[UR20][R4.64] ;  /* 0x00000014040a1981 */ /* 0x000362000c1e1900 */
[----:B------:R-:W-:-:S04]  /*0370*/  SHF.R.S32.HI R14, RZ, 0x1f, R123 ;  /* 0x0000001fff0e7819 */ /* 0x000fc8000001147b */
[----:B------:R-:W-:Y:S01]  /*0380*/  LEA.HI R131, R14, R123, RZ, 0x5 ;  /* 0x0000007b0e837211 */ /* 0x000fe200078f28ff */
[----:B------:R-:W-:-:S06]  /*0390*/  @P0 IMAD.IADD R17, R0, 0x1, -R22 ;  /* 0x0000000100110824 */ /* 0x000fcc00078e0a16 */
[----:B------:R-:W2:Y:S01]  /*03a0*/  @!P0 LDC R17, c[0x0][0x2c4] ;  /* 0x0000b100ff118b82 */ /* 0x000ea20000000800 */
[----:B------:R1:W-:Y:S01]  /*03b0*/  STL [R1+0x70], R22 ;  /* 0x0000701601007387 */ /* 0x0003e20000100800 */
[----:B------:R-:W-:-:S04]  /*03c0*/  ISETP.NE.U32.AND P0, PT, R2, RZ, PT ;  /* 0x000000ff0200720c */ /* 0x000fc80003f05070 */
[----:B------:R-:W-:Y:S02]  /*03d0*/  ISETP.NE.AND.EX P0, PT, R3, RZ, PT, P0 ;  /* 0x000000ff0300720c */ /* 0x000fe40003f05300 */
[----:B------:R-:W-:Y:S01]  /*03e0*/  LOP3.LUT R0, R131, 0xffffffe0, RZ, 0xc0, !PT ;  /* 0xffffffe083007812 */ /* 0x000fe200078ec0ff */
[----:B--2---:R1:W-:Y:S04]  /*03f0*/  STL [R1+0x78], R17 ;  /* 0x0000781101007387 */ /* 0x0043e80000100800 */
[----:B------:R-:W-:-:S06]  /*0400*/  IMAD.IADD R121, R123, 0x1, -R0 ;  /* 0x000000017b797824 */ /* 0x000fcc00078e0a00 */
[----:B------:R-:W-:Y:S05]  /*0410*/  @!P0 BRA `(.L_x_1568) ;  /* 0x0000000000108947 */ /* 0x000fea0003800000 */
[----:B------:R-:W1:Y:S02]  /*0420*/  @P3 LDG.E R0, desc[UR20][R6.64+0x4] ;  /* 0x0000041406003981 */ /* 0x000e64000c1e1900 */
[----:B-1---5:R-:W-:-:S06]  /*0430*/  @P3 IADD3 R5, R0, -R19, RZ ;  /* 0x8000001300053210 */ /* 0x022fcc0007ffe0ff */
[----:B------:R2:W5:Y:S01]  /*0440*/  @!P3 LDG.E R5, desc[UR20][R6.64] ;  /* 0x000000140605b981 */ /* 0x000562000c1e1900 */
[----:B------:R-:W-:Y:S05]  /*0450*/  BRA `(.L_x_1569) ;  /* 0x0000000000047947 */ /* 0x000fea0003800000 */
.L_x_1568:
[----:B-1----:R-:W1:Y:S02]  /*0460*/  LDC R5, c[0x0][0x2c8] ;  /* 0x0000b200ff057b82 */ /* 0x002e640000000800 */
.L_x_1569:
[----:B------:R-:W3:Y:S02]  /*0470*/  LDC.64 R2, c[0x0][0x308] ;  /* 0x0000c200ff027b82 */ /* 0x000ee40000000a00 */
[----:B---3--:R-:W-:-:S04]  /*0480*/  ISETP.NE.U32.AND P0, PT, R2, RZ, PT ;  /* 0x000000ff0200720c */ /* 0x008fc80003f05070 */
[----:B------:R-:W-:-:S13]  /*0490*/  ISETP.NE.AND.EX P0, PT, R3, RZ, PT, P0 ;  /* 0x000000ff0300720c */ /* 0x000fda0003f05300 */
[----:B------:R-:W2:Y:S08]  /*04a0*/  @P0 LDC.64 R2, c[0x0][0x308] ;  /* 0x0000c200ff020b82 */ /* 0x000eb00000000a00 */
[----:B------:R-:W3:Y:S01]  /*04b0*/  @!P0 LDC R0, c[0x0][0x2cc] ;  /* 0x0000b300ff008b82 */ /* 0x000ee20000000800 */
[----:B--2---:R-:W-:-:S07]  /*04c0*/  @P0 IMAD.WIDE R6, R132, 0x4, R2 ;  /* 0x0000000484060825 */ /* 0x004fce00078e0202 */
[----:B------:R-:W2:Y:S01]  /*04d0*/  @!P0 LDC.64 R2, c[0x0][0x318] ;  /* 0x0000c600ff028b82 */ /* 0x000ea20000000a00 */
[----:B------:R-:W4:Y:S01]  /*04e0*/  @P0 LDG.E R7, desc[UR20][R6.64] ;  /* 0x0000001406070981 */ /* 0x000f22000c1e1900 */
[----:B------:R-:W-:Y:S01]  /*04f0*/  IMAD.SHL.U32 R128, R138, 0x80, RZ ;  /* 0x000000808a807824 */ /* 0x000fe200078e00ff */
[----:B--2---:R-:W-:-:S04]  /*0500*/  @!P0 ISETP.NE.U32.AND P1, PT, R2, RZ, PT ;  /* 0x000000ff0200820c */ /* 0x004fc80003f25070 */
[----:B------:R-:W-:Y:S02]  /*0510*/  @!P0 ISETP.NE.AND.EX P2, PT, R3, RZ, PT, P1 ;  /* 0x000000ff0300820c */ /* 0x000fe40003f45310 */
[----:B------:R-:W-:Y:S02]  /*0520*/  ISETP.GT.AND P1, PT, R17, R128, PT ;  /* 0x000000801100720c */ /* 0x000fe40003f24270 */
[----:B---3--:R-:W-:Y:S01]  /*0530*/  @!P0 SEL R0, R0, RZ, P2 ;  /* 0x000000ff00008207 */ /* 0x008fe20001000000 */
[----:B----45:R-:W-:-:S03]  /*0540*/  @P0 IMAD.IADD R122, R7, 0x1, -R10 ;  /* 0x00000001077a0824 */ /* 0x030fc600078e0a0a */
[----:B-1----:R-:W-:-:S07]  /*0550*/  @!P0 IADD3 R122, R0, R5, -R10 ;  /* 0x00000005007a8210 */ /* 0x002fce0007ffe80a */
        /* <DEDUP_REMOVED lines=9> */
[----:B------:R-:W-:Y:S02]  /*05f0*/  ISETP.NE.AND P0, PT, R19, -0x1, PT ;  /* 0xffffffff1300780c */ /* 0x000fe40003f05270 */
[----:B------:R-:W-:Y:S02]  /*0600*/  LEA.HI R16, R14, R123, RZ, 0x3 ;  /* 0x0000007b0e107211 */ /* 0x000fe400078f18ff */
[----:B------:R2:W-:Y:S02]  /*0610*/  STL [R1+0x64], R36 ;  /* 0x0000642401007387 */ /* 0x0005e40000100800 */
[----:B------:R-:W-:Y:S02]  /*0620*/  SHF.R.S32.HI R18, RZ, 0x3, R16 ;  /* 0x00000003ff127819 */ /* 0x000fe40000011410 */
[----:B------:R-:W-:-:S02]  /*0630*/  LOP3.LUT R16, R16, 0xfffffff8, RZ, 0xc0, !PT ;  /* 0xfffffff810107812 */ /* 0x000fc400078ec0ff */
[C---:B------:R-:W-:Y:S01]  /*0640*/  IADD3 R13, R18.reuse, 0x70, RZ ;  /* 0x00000070120d7810 */ /* 0x040fe20007ffe0ff */
[----:B------:R-:W3:Y:S01]  /*0650*/  @P1 LDC.64 R6, c[0x0][0x240] ;  /* 0x00009000ff061b82 */ /* 0x000ee20000000a00 */
[----:B------:R-:W-:Y:S01]  /*0660*/  @!P1 SHF.R.S32.HI R11, RZ, 0x1f, R132 ;  /* 0x0000001fff0b9819 */ /* 0x000fe20000011484 */
[----:B------:R-:W-:Y:S01]  /*0670*/  VIADD R15, R18, 0x60 ;  /* 0x00000060120f7836 */ /* 0x000fe20000000000 */
[-C--:B------:R-:W-:Y:S01]  /*0680*/  ISETP.GE.AND P2, PT, R13, R36.reuse, PT ;  /* 0x000000240d00720c */ /* 0x080fe20003f46270 */
[----:B------:R-:W-:Y:S02]  /*0690*/  @P0 IMAD.IADD R30, R10, 0x1, R19 ;  /* 0x000000010a1e0824 */ /* 0x000fe400078e0213 */
[----:B------:R-:W-:Y:S01]  /*06a0*/  IMAD.IADD R16, R123, 0x1, -R16 ;  /* 0x000000017b107824 */ /* 0x000fe200078e0a10 */
[----:B------:R-:W-:Y:S01]  /*06b0*/  ISETP.GE.AND P3, PT, R15, R36, PT ;  /* 0x000000240f00720c */ /* 0x000fe20003f66270 */
[----:B------:R-:W4:Y:S01]  /*06c0*/  @!P1 LDC.64 R4, c[0x0][0x228] ;  /* 0x00008a00ff049b82 */ /* 0x000f220000000a00 */
[----:B------:R-:W-:Y:S01]  /*06d0*/  VIADD R17, R18, 0x50 ;  /* 0x0000005012117836 */ /* 0x000fe20000000000 */
[----:B-1----:R-:W-:-:S02]  /*06e0*/  IABS R12, R0 ;  /* 0x00000000000c7213 */ /* 0x002fc40000000000 */
[----:B------:R-:W-:Y:S02]  /*06f0*/  SHF.L.U32 R134, R16, 0x3, RZ ;  /* 0x0000000310867819 */ /* 0x000fe400000006ff */
[----:B------:R-:W1:Y:S01]  /*0700*/  I2F.RP R2, R12 ;  /* 0x0000000c00027306 */ /* 0x000e620000209400 */
[----:B------:R-:W-:Y:S01]  /*0710*/  ISETP.GE.AND P5, PT, R17, R36, PT ;  /* 0x000000241100720c */ /* 0x000fe20003fa6270 */
[----:B------:R-:W5:Y:S01]  /*0720*/  @P0 LDC.64 R8, c[0x0][0x250] ;  /* 0x00009400ff080b82 */ /* 0x000f620000000a00 */
[----:B------:R-:W-:Y:S02]  /*0730*/  P2R R13, PR, RZ, 0x8 ;  /* 0x00000008ff0d7803 */ /* 0x000fe40000000000 */
[----:B------:R-:W-:Y:S01]  /*0740*/  P2R R17, PR, RZ, 0x4 ;  /* 0x00000004ff117803 */ /* 0x000fe20000000000 */
[----:B---3--:R-:W-:-:S04]  /*0750*/  @P1 IMAD.WIDE.U32 R24, R22, R6, RZ ;  /* 0x0000000616181225 */ /* 0x008fc800078e00ff */
[----:B------:R-:W-:Y:S01]  /*0760*/  @P0 IMAD.IADD R6, R10, 0x1, R19 ;  /* 0x000000010a060824 */ /* 0x000fe200078e0213 */
[----:B-1----:R1:W3:Y:S01]  /*0770*/  MUFU.RCP R20, R2 ;  /* 0x0000000200147308 */ /* 0x0022e20000001000 */
[----:B------:R-:W-:Y:S01]  /*0780*/  @P1 IMAD R7, R22, R7, R25 ;  /* 0x0000000716071224 */ /* 0x000fe200078e0219 */
[----:B------:R-:W-:Y:S01]  /*0790*/  @P1 MOV R15, R24 ;  /* 0x00000018000f1202 */ /* 0x000fe20000000f00 */
[-C--:B----4-:R-:W-:Y:S02]  /*07a0*/  @!P1 IMAD R11, R11, R4.reuse, RZ ;  /* 0x000000040b0b9224 */ /* 0x090fe400078e02ff */
[----:B------:R-:W-:-:S04]  /*07b0*/  @!P1 IMAD.WIDE.U32 R28, R132, R4, RZ ;  /* 0x00000004841c9225 */ /* 0x000fc800078e00ff */
[----:B------:R-:W-:Y:S02]  /*07c0*/  @!P1 IMAD R11, R132, R5, R11 ;  /* 0x00000005840b9224 */ /* 0x000fe400078e020b */
[C---:B-----5:R-:W-:Y:S02]  /*07d0*/  @P0 IMAD R5, R6.reuse, R9, RZ ;  /* 0x0000000906050224 */ /* 0x060fe400078e02ff */
[----:B------:R-:W-:Y:S01]  /*07e0*/  @P0 IMAD.WIDE.U32 R24, R6, R8, RZ ;  /* 0x0000000806180225 */ /* 0x000fe200078e00ff */
[----:B-1----:R-:W-:-:S03]  /*07f0*/  IADD3 R2, R18, 0x40, RZ ;  /* 0x0000004012027810 */ /* 0x002fc60007ffe0ff */
[----:B---3--:R-:W-:Y:S01]  /*0800*/  VIADD R20, R20, 0xffffffe ;  /* 0x0ffffffe14147836 */ /* 0x008fe20000000000 */
[----:B------:R-:W-:Y:S02]  /*0810*/  @P0 IADD3 R6, R25, R5, RZ ;  /* 0x0000000519060210 */ /* 0x000fe40007ffe0ff */
[----:B------:R-:W-:Y:S01]  /*0820*/  ISETP.GE.AND P4, PT, R2, R36, PT ;  /* 0x000000240200720c */ /* 0x000fe20003f86270 */
[----:B------:R-:W1:Y:S01]  /*0830*/  F2I.FTZ.U32.TRUNC.NTZ R21, R20 ;  /* 0x0000001400157305 */ /* 0x000e62000021f000 */
[----:B------:R-:W3:Y:S01]  /*0840*/  @P0 LDC.64 R2, c[0x0][0x248] ;  /* 0x00009200ff020b82 */ /* 0x000ee20000000a00 */
[----:B------:R-:W-:-:S04]  /*0850*/  SHF.L.U32 R25, R18, 0x6, RZ ;  /* 0x0000000612197819 */ /* 0x000fc800000006ff */
[----:B------:R-:W-:-:S04]  /*0860*/  LOP3.LUT R25, R25, 0x1c0, RZ, 0xc0, !PT ;  /* 0x000001c019197812 */ /* 0x000fc800078ec0ff */
[----:B------:R-:W-:Y:S02]  /*0870*/  LOP3.LUT R26, R25, 0x38, R134, 0xf8, !PT ;  /* 0x00000038191a7812 */ /* 0x000fe400078ef886 */
[----:B------:R-:W-:Y:S01]  /*0880*/  SHF.R.U32.HI R25, RZ, 0x3, R25 ;  /* 0x00000003ff197819 */ /* 0x000fe20000011619 */
[----:B-1----:R-:W-:Y:S02]  /*0890*/  IMAD.MOV R23, RZ, RZ, -R21 ;  /* 0x000000ffff177224 */ /* 0x002fe400078e0a15 */
[----:B------:R-:W-:Y:S02]  /*08a0*/  IMAD.MOV.U32 R20, RZ, RZ, RZ ;  /* 0x000000ffff147224 */ /* 0x000fe400078e00ff */
[----:B------:R-:W-:-:S04]  /*08b0*/  IMAD R23, R23, R12, RZ ;  /* 0x0000000c17177224 */ /* 0x000fc800078e02ff */
[----:B------:R-:W-:Y:S01]  /*08c0*/  IMAD.HI.U32 R21, R21, R23, R20 ;  /* 0x0000001715157227 */ /* 0x000fe200078e0014 */
[----:B------:R-:W-:-:S03]  /*08d0*/  IABS R23, R129 ;  /* 0x0000008100177213 */ /* 0x000fc60000000000 */
[C---:B---3--:R-:W-:Y:S02]  /*08e0*/  @P0 IMAD R22, R30.reuse, R3, RZ ;  /* 0x000000031e160224 */ /* 0x048fe400078e02ff */
[----:B------:R-:W-:-:S04]  /*08f0*/  @P0 IMAD.WIDE.U32 R30, R30, R2, RZ ;  /* 0x000000021e1e0225 */ /* 0x000fc800078e00ff */
[----:B------:R-:W-:Y:S01]  /*0900*/  @P0 IMAD.MOV.U32 R20, RZ, RZ, R24 ;  /* 0x000000ffff140224 */ /* 0x000fe200078e0018 */
[----:B------:R-:W-:Y:S01]  /*0910*/  @P0 MOV R24, R30 ;  /* 0x0000001e00180202 */ /* 0x000fe20000000f00 */
        /* <DEDUP_REMOVED lines=15> */
.L_x_1571:
[----:B------:R-:W-:Y:S05]  /*0a10*/  @P0 BRA `(.L_x_1572) ;  /* 0x0000000000340947 */ /* 0x000fea0003800000 */
        /* <DEDUP_REMOVED lines=13> */
.L_x_1572:
[----:B------:R-:W1:Y:S01]  /*0af0*/  S2UR UR6, SR_CgaCtaId ;  /* 0x00000000000679c3 */ /* 0x000e620000008800 */
[----:B------:R-:W-:Y:S01]  /*0b00*/  @!P1 IMAD.MOV.U32 R15, RZ, RZ, R28 ;  /* 0x000000ffff0f9224 */ /* 0x000fe200078e001c */
[----:B------:R-:W-:Y:S01]  /*0b10*/  SHF.R.S32.HI R135, RZ, 0x1f, R134 ;  /* 0x0000001fff877819 */ /* 0x000fe20000011486 */
[----:B------:R-:W-:Y:S01]  /*0b20*/  @!P1 IMAD.IADD R7, R29, 0x1, R11 ;  /* 0x000000011d079824 */ /* 0x000fe200078e020b */
[----:B------:R-:W-:Y:S01]  /*0b30*/  LEA.HI R5, R14, R123, RZ, 0x6 ;  /* 0x0000007b0e057211 */ /* 0x000fe200078f30ff */
[----:B------:R-:W-:Y:S01]  /*0b40*/  ULDC.64 UR4, c[0x0][0x258] ;  /* 0x0000960000047ab9 */ /* 0x000fe20000000a00 */
[----:B------:R-:W-:Y:S01]  /*0b50*/  IADD3 R28, P0, R134, R15, RZ ;  /* 0x0000000f861c7210 */ /* 0x000fe20007f1e0ff */
[----:B------:R-:W-:Y:S01]  /*0b60*/  IMAD.HI.U32 R4, R21, R23, RZ ;  /* 0x0000001715047227 */ /* 0x000fe200078e00ff */
[----:B------:R-:W-:Y:S01]  /*0b70*/  SHF.R.S32.HI R10, RZ, 0x1f, R129 ;  /* 0x0000001fff0a7819 */ /* 0x000fe20000011481 */
[----:B------:R-:W-:Y:S01]  /*0b80*/  BSSY B0, `(.L_x_1573) ;  /* 0x000002a000007945 */ /* 0x000fe20003800000 */
[----:B------:R-:W-:Y:S01]  /*0b90*/  LOP3.LUT R25, R26, R25, RZ, 0x3c, !PT ;  /* 0x000000191a197212 */ /* 0x000fe200078e3cff */
[----:B------:R-:W-:Y:S01]  /*0ba0*/  IMAD.X R29, R135, 0x1, R7, P0 ;  /* 0x00000001871d7824 */ /* 0x000fe200000e0607 */
[----:B------:R-:W-:Y:S01]  /*0bb0*/  ISETP.GE.AND P0, PT, R18, R36, PT ;  /* 0x000000241200720c */ /* 0x000fe20003f06270 */
[----:B------:R-:W-:Y:S01]  /*0bc0*/  IMAD.SHL.U32 R26, R5, 0x8, RZ ;  /* 0x00000008051a7824 */ /* 0x000fe200078e00ff */
[----:B------:R-:W-:Y:S01]  /*0bd0*/  IADD3 R5, -R4, RZ, RZ ;  /* 0x000000ff04057210 */ /* 0x000fe20007ffe1ff */
[----:B------:R-:W-:Y:S01]  /*0be0*/  IMAD R10, R10, UR4, RZ ;  /* 0x000000040a0a7c24 */ /* 0x000fe2000f8e02ff */
[----:B------:R-:W-:Y:S01]  /*0bf0*/  SHF.R.S32.HI R19, RZ, 0x1f, R18 ;  /* 0x0000001fff137819 */ /* 0x000fe20000011412 */
[----:B------:R-:W-:Y:S01]  /*0c00*/  IMAD.WIDE.U32 R28, R129, UR4, R28 ;  /* 0x00000004811c7c25 */ /* 0x000fe2000f8e001c */
[----:B------:R-:W-:Y:S01]  /*0c10*/  UMOV UR4, 0x400 ;  /* 0x0000040000047882 */ /* 0x000fe20000000000 */
[----:B------:R-:W-:-:S02]  /*0c20*/  LOP3.LUT R7, R25, 0xfffffe00, R26, 0xf8, !PT ;  /* 0xfffffe0019077812 */ /* 0x000fc400078ef81a */
[----:B------:R-:W-:Y:S01]  /*0c30*/  IMAD R23, R12, R5, R23 ;  /* 0x000000050c177224 */ /* 0x000fe200078e0217 */
[----:B------:R-:W-:Y:S01]  /*0c40*/  SHF.R.S32.HI R133, RZ, 0x6, R133 ;  /* 0x00000006ff857819 */ /* 0x000fe20000011485 */
[----:B------:R-:W-:Y:S01]  /*0c50*/  IMAD R31, R129, UR5, R10 ;  /* 0x00000005811f7c24 */ /* 0x000fe2000f8e020a */
[----:B-1----:R-:W-:Y:S01]  /*0c60*/  ULEA UR4, UR6, UR4, 0x18 ;  /* 0x0000000406047291 */ /* 0x002fe2000f8ec03f */
[----:B------:R-:W-:Y:S01]  /*0c70*/  VIADD R25, R18, 0x10 ;  /* 0x0000001012197836 */ /* 0x000fe20000000000 */
[----:B------:R-:W-:Y:S01]  /*0c80*/  ISETP.GT.U32.AND P1, PT, R12, R23, PT ;  /* 0x000000170c00720c */ /* 0x000fe20003f24070 */
[C---:B------:R-:W-:Y:S01]  /*0c90*/  VIADD R11, R18.reuse, 0x30 ;  /* 0x00000030120b7836 */ /* 0x040fe20000000000 */
[----:B------:R-:W-:Y:S01]  /*0ca0*/  IADD3 R5, R18, 0x20, RZ ;  /* 0x0000002012057810 */ /* 0x000fe20007ffe0ff */
[----:B------:R-:W-:Y:S01]  /*0cb0*/  IMAD.WIDE R32, R138, 0x80, R18 ;  /* 0x000000808a207825 */ /* 0x000fe200078e0212 */
[----:B------:R-:W-:Y:S02]  /*0cc0*/  LEA R139, R7, UR4, 0x1 ;  /* 0x00000004078b7c11 */ /* 0x000fe4000f8e08ff */
[----:B------:R-:W-:-:S02]  /*0cd0*/  ISETP.GE.AND P3, PT, R25, R36, PT ;  /* 0x000000241900720c */ /* 0x000fc40003f66270 */
[----:B------:R-:W-:Y:S01]  /*0ce0*/  IADD3 R31, R29, R31, RZ ;  /* 0x0000001f1d1f7210 */ /* 0x000fe20007ffe0ff */
[----:B------:R1:W-:Y:S01]  /*0cf0*/  STL [R1+0x74], R139 ;  /* 0x0000748b01007387 */ /* 0x0003e20000100800 */
[----:B------:R-:W-:Y:S09]  /*0d00*/  @P0 BRA `(.L_x_1574) ;  /* 0x0000000000440947 */ /* 0x000ff20003800000 */
        /* <DEDUP_REMOVED lines=17> */
.L_x_1574:
[----:B------:R-:W-:Y:S05]  /*0e20*/  BSYNC B0 ;  /* 0x0000000000007941 */ /* 0x000fea0003800000 */
.L_x_1573:
[----:B------:R-:W-:Y:S01]  /*0e30*/  VIADD R7, R133, 0xffffffff ;  /* 0xffffffff85077836 */ /* 0x000fe20000000000 */
[----:B------:R-:W-:Y:S01]  /*0e40*/  BSSY B0, `(.L_x_1575) ;  /* 0x000001b000007945 */ /* 0x000fe20003800000 */
[----:B------:R-:W-:Y:S01]  /*0e50*/  @!P1 IMAD.IADD R23, R23, 0x1, -R12 ;  /* 0x0000000117179824 */ /* 0x000fe200078e0a0c */
[----:B------:R-:W-:Y:S01]  /*0e60*/  @!P1 IADD3 R4, R4, 0x1, RZ ;  /* 0x0000000104049810 */ /* 0x000fe20007ffe0ff */
[----:B------:R-:W-:Y:S01]  /*0e70*/  IMAD R10, R7, -0x40, R122 ;  /* 0xffffffc0070a7824 */ /* 0x000fe200078e027a */
[-C--:B------:R-:W-:Y:S02]  /*0e80*/  ISETP.GE.AND P2, PT, R5, R36.reuse, PT ;  /* 0x000000240500720c */ /* 0x080fe40003f46270 */
[----:B------:R-:W-:Y:S01]  /*0e90*/  ISETP.GE.AND P1, PT, R11, R36, PT ;  /* 0x000000240b00720c */ /* 0x000fe20003f26270 */
[----:B------:R-:W-:-:S12]  /*0ea0*/  @P3 BRA `(.L_x_1576) ;  /* 0x0000000000503947 */ /* 0x000fd80003800000 */
[----:B------:R-:W-:Y:S02]  /*0eb0*/  ULDC UR5, c[0x0][0x2d0] ;  /* 0x0000b40000057ab9 */ /* 0x000fe40000000800 */
[----:B------:R-:W-:-:S13]  /*0ec0*/  ISETP.GE.AND P0, PT, R134, UR5, PT ;  /* 0x0000000586007c0c */ /* 0x000fda000bf06270 */
[----:B------:R4:W-:Y:S01]  /*0ed0*/  @P0 STS.128 [R139+0x800], RZ ;  /* 0x000800ff8b000388 */ /* 0x0009e20000000c00 */
[----:B------:R-:W-:Y:S05]  /*0ee0*/  @P0 BRA `(.L_x_1576) ;  /* 0x0000000000400947 */ /* 0x000fea0003800000 */
[----:B------:R-:W-:Y:S01]  /*0ef0*/  IADD3 R26, P0, R32, 0x10, RZ ;  /* 0x00000010201a7810 */ /* 0x000fe20007f1e0ff */
[----:B------:R-:W-:Y:S01]  /*0f00*/  ULDC.64 UR6, c[0x0][0x240] ;  /* 0x0000900000067ab9 */ /* 0x000fe20000000a00 */
[----:B---3--:R-:W-:Y:S01]  /*0f10*/  MOV R35, R31 ;  /* 0x0000001f00237202 */ /* 0x008fe20000000f00 */
        /* <DEDUP_REMOVED lines=13> */
.L_x_1576:
[----:B------:R-:W-:Y:S05]  /*0ff0*/  BSYNC B0 ;  /* 0x0000000000007941 */ /* 0x000fea0003800000 */
.L_x_1575:
[----:B------:R-:W-:Y:S01]  /*1000*/  ISETP.GE.AND P0, PT, R25, R10, PT ;  /* 0x0000000a1900720c */ /* 0x000fe20003f06270 */
[----:B------:R-:W-:Y:S03]  /*1010*/  BSSY B0, `(.L_x_1577) ;  /* 0x0000017000007945 */ /* 0x000fe60003800000 */
[----:B------:R-:W-:Y:S01]  /*1020*/  P2R R15, PR, RZ, 0x1 ;  /* 0x00000001ff0f7803 */ /* 0x000fe20000000000 */
[----:B------:R-:W-:Y:S08]  /*1030*/  @P2 BRA `(.L_x_1578) ;  /* 0x0000000000502947 */ /* 0x000ff00003800000 */
        /* <DEDUP_REMOVED lines=20> */
.L_x_1578:
[----:B------:R-:W-:Y:S05]  /*1180*/  BSYNC B0 ;  /* 0x0000000000007941 */ /* 0x000fea0003800000 */
.L_x_1577:
[----:B------:R-:W-:Y:S01]  /*1190*/  BSSY B0, `(.L_x_1579) ;  /* 0x0000017000007945 */ /* 0x000fe20003800000 */
[----:B------:R-:W-:-:S03]  /*11a0*/  ISETP.GE.AND P6, PT, R25, R10, PT ;  /* 0x0000000a1900720c */ /* 0x000fc60003fc6270 */
[----:B------:R-:W-:Y:S10]  /*11b0*/  @P1 BRA `(.L_x_1580) ;  /* 0x0000000000501947 */ /* 0x000ff40003800000 */
        /* <DEDUP_REMOVED lines=20> */
.L_x_1580:
[----:B------:R-:W-:Y:S05]  /*1300*/  BSYNC B0 ;  /* 0x0000000000007941 */ /* 0x000fea0003800000 */
.L_x_1579:
        /* <DEDUP_REMOVED lines=24> */
.L_x_1582:
[----:B------:R-:W-:Y:S05]  /*1490*/  BSYNC B0 ;  /* 0x0000000000007941 */ /* 0x000fea0003800000 */
.L_x_1581:
[----:B------:R-:W-:Y:S01]  /*14a0*/  BSSY B0, `(.L_x_1583) ;  /* 0x0000018000007945 */ /* 0x000fe20003800000 */
[----:B------:R-:W-:Y:S02]  /*14b0*/  ISETP.GE.AND P3, PT, R5, R10, PT ;  /* 0x0000000a0500720c */ /* 0x000fe40003f66270 */
[----:B------:R-:W-:Y:S01]  /*14c0*/  LOP3.LUT R25, R129, R0, RZ, 0x3c, !PT ;  /* 0x0000000081197212 */ /* 0x000fe200078e3cff */
        /* <DEDUP_REMOVED lines=21> */
.L_x_1584:
[----:B------:R-:W-:Y:S05]  /*1620*/  BSYNC B0 ;  /* 0x0000000000007941 */ /* 0x000fea0003800000 */
.L_x_1583:
[----:B------:R-:W-:Y:S01]  /*1630*/  ISETP.NE.AND P0, PT, R13, RZ, PT ;  /* 0x000000ff0d00720c */ /* 0x000fe20003f05270 */
[----:B------:R-:W-:Y:S01]  /*1640*/  BSSY B0, `(.L_x_1585) ;  /* 0x0000017000007945 */ /* 0x000fe20003800000 */
[----:B------:R-:W-:-:S11]  /*1650*/  ISETP.GE.AND P2, PT, R25, RZ, PT ;  /* 0x000000ff1900720c */ /* 0x000fd60003f46270 */
        /* <DEDUP_REMOVED lines=21> */
.L_x_1586:
[----:B------:R-:W-:Y:S05]  /*17b0*/  BSYNC B0 ;  /* 0x0000000000007941 */ /* 0x000fea0003800000 */
.L_x_1585:
[----:B------:R-:W-:Y:S01]  /*17c0*/  ISETP.NE.AND P0, PT, R17, RZ, PT ;  /* 0x000000ff1100720c */ /* 0x000fe20003f05270 */
[----:B------:R-:W-:Y:S01]  /*17d0*/  BSSY B0, `(.L_x_1587) ;  /* 0x0000018000007945 */ /* 0x000fe20003800000 */
[----:B------:R-:W-:Y:S02]  /*17e0*/  ISETP.GE.U32.AND P1, PT, R23, R12, PT ;  /* 0x0000000c1700720c */ /* 0x000fe40003f26070 */
[----:B------:R-:W-:-:S09]  /*17f0*/  LEA.HI R14, R14, R123, RZ, 0x4 ;  /* 0x0000007b0e0e7211 */ /* 0x000fd200078f20ff */
[----:B------:R-:W-:Y:S05]  /*1800*/  @P0 BRA `(.L_x_1588) ;  /* 0x0000000000500947 */ /* 0x000fea0003800000 */
        /* <DEDUP_REMOVED lines=20> */
.L_x_1588:
[----:B------:R-:W-:Y:S05]  /*1950*/  BSYNC B0 ;  /* 0x0000000000007941 */ /* 0x000fea0003800000 */
.L_x_1587:
[----:B------:R-:W-:Y:S01]  /*1960*/  @P1 VIADD R4, R4, 0x1 ;  /* 0x0000000104041836 */ /* 0x000fe20000000000 */
[----:B------:R-:W-:Y:S01]  /*1970*/  ISETP.NE.AND P1, PT, R0, RZ, PT ;  /* 0x000000ff0000720c */ /* 0x000fe20003f25270 */
[-C--:B------:R-:W-:Y:S01]  /*1980*/  IMAD R5, R19, R2.reuse, RZ ;  /* 0x0000000213057224 */ /* 0x080fe200078e02ff */
[----:B------:R-:W-:Y:S01]  /*1990*/  LOP3.LUT R12, R14, 0xfffffff0, RZ, 0xc0, !PT ;  /* 0xfffffff00e0c7812 */ /* 0x000fe200078ec0ff */
[----:B---3--:R-:W-:Y:S01]  /*19a0*/  IMAD.WIDE.U32 R26, R18, R2, R134 ;  /* 0x00000002121a7225 */ /* 0x008fe200078e0086 */
[----:B------:R-:W-:Y:S01]  /*19b0*/  SHF.R.S32.HI R201, RZ, 0x4, R14 ;  /* 0x00000004ffc97819 */ /* 0x000fe2000001140e */
[----:B------:R-:W-:Y:S01]  /*19c0*/  ULDC.64 UR6, c[0x0][0x260] ;  /* 0x0000980000067ab9 */ /* 0x000fe20000000a00 */
[----:B------:R-:W-:Y:S01]  /*19d0*/  BSSY B0, `(.L_x_1589) ;  /* 0x000003f000007945 */ /* 0x000fe20003800000 */
[----:B------:R-:W-:Y:S01]  /*19e0*/  IMAD.MOV.U32 R17, RZ, RZ, R4 ;  /* 0x000000ffff117224 */ /* 0x000fe200078e0004 */
[----:B------:R-:W-:Y:S01]  /*19f0*/  IADD3 R24, P0, R24, R26, RZ ;  /* 0x0000001a18187210 */ /* 0x000fe20007f1e0ff */
[----:B------:R-:W-:Y:S01]  /*1a00*/  IMAD R5, R18, R3, R5 ;  /* 0x0000000312057224 */ /* 0x000fe200078e0205 */
[----:B------:R-:W-:Y:S01]  /*1a10*/  LEA.HI R14, R14, R201, RZ, 0x1 ;  /* 0x000000c90e0e7211 */ /* 0x000fe200078f08ff */
[----:B------:R-:W-:Y:S01]  /*1a20*/  IMAD.IADD R4, R123, 0x1, -R12 ;  /* 0x000000017b047824 */ /* 0x000fe200078e0a0c */
[----:B------:R-:W-:Y:S01]  /*1a30*/  @!P2 IADD3 R17, -R17, RZ, RZ ;  /* 0x000000ff1111a210 */ /* 0x000fe20007ffe1ff */
[----:B------:R-:W-:Y:S01]  /*1a40*/  IMAD.SHL.U32 R124, R2, 0x40, RZ ;  /* 0x00000040027c7824 */ /* 0x000fe200078e00ff */
[----:B------:R-:W-:-:S02]  /*1a50*/  @!P1 LOP3.LUT R17, RZ, R0, RZ, 0x33, !PT ;  /* 0x00000000ff119212 */ /* 0x000fc400078e33ff */
[----:B------:R-:W-:Y:S01]  /*1a60*/  IADD3.X R25, R22, R27, R5, P0, !PT ;  /* 0x0000001b16197210 */ /* 0x000fe200007fe405 */
[-C--:B------:R-:W-:Y:S01]  /*1a70*/  IMAD.WIDE.U32 R22, R18, R8.reuse, R134 ;  /* 0x0000000812167225 */ /* 0x080fe200078e0086 */
[----:B------:R-:W-:Y:S02]  /*1a80*/  SHF.R.S32.HI R12, RZ, 0x1f, R17 ;  /* 0x0000001fff0c7819 */ /* 0x000fe40000011411 */
[----:B------:R-:W-:Y:S01]  /*1a90*/  SHF.R.S32.HI R13, RZ, 0x1f, R4 ;  /* 0x0000001fff0d7819 */ /* 0x000fe20000011404 */
[----:B------:R-:W-:Y:S01]  /*1aa0*/  IMAD R5, R19, R8, RZ ;  /* 0x0000000813057224 */ /* 0x000fe200078e02ff */
[----:B------:R-:W-:Y:S01]  /*1ab0*/  IADD3 R26, P0, R20, R22, RZ ;  /* 0x00000016141a7210 */ /* 0x000fe20007f1e0ff */
[----:B------:R-:W-:Y:S01]  /*1ac0*/  IMAD R20, R12, UR6, RZ ;  /* 0x000000060c147c24 */ /* 0x000fe2000f8e02ff */
[----:B------:R-:W-:Y:S01]  /*1ad0*/  LOP3.LUT R0, R14, 0xfffffffe, RZ, 0xc0, !PT ;  /* 0xfffffffe0e007812 */ /* 0x000fe200078ec0ff */
[----:B------:R-:W-:Y:S01]  /*1ae0*/  IMAD R5, R18, R9, R5 ;  /* 0x0000000912057224 */ /* 0x000fe200078e0205 */
[----:B------:R-:W-:Y:S01]  /*1af0*/  LEA.HI R14, R13, R4, RZ, 0x3 ;  /* 0x000000040d0e7211 */ /* 0x000fe200078f18ff */
[C---:B------:R-:W-:Y:S01]  /*1b00*/  IMAD R20, R17.reuse, UR7, R20 ;  /* 0x0000000711147c24 */ /* 0x040fe2000f8e0214 */
[----:B------:R-:W-:Y:S01]  /*1b10*/  SHF.R.S32.HI R13, RZ, 0x1f, R7 ;  /* 0x0000001fff0d7819 */ /* 0x000fe20000011407 */
[----:B------:R-:W-:Y:S01]  /*1b20*/  IMAD.WIDE.U32 R28, R17, UR6, R24 ;  /* 0x00000006111c7c25 */ /* 0x000fe2000f8e0018 */
[----:B------:R-:W-:Y:S01]  /*1b30*/  IADD3.X R27, R6, R23, R5, P0, !PT ;  /* 0x00000017061b7210 */ /* 0x000fe200007fe405 */
[----:B------:R-:W-:Y:S01]  /*1b40*/  ULDC.64 UR6, c[0x0][0x268] ;  /* 0x00009a0000067ab9 */ /* 0x000fe20000000a00 */
[----:B------:R-:W-:Y:S01]  /*1b50*/  LOP3.LUT R19, R14, 0xfffffff8, RZ, 0xc0, !PT ;  /* 0xfffffff80e137812 */ /* 0x000fe200078ec0ff */
[----:B------:R-:W-:Y:S01]  /*1b60*/  IMAD.MOV.U32 R142, RZ, RZ, R28 ;  /* 0x000000ffff8e7224 */ /* 0x000fe200078e001c */
[----:B------:R3:W-:Y:S01]  /*1b70*/  STL.64 [R1+0x88], R28 ;  /* 0x0000881c01007387 */ /* 0x0007e20000100a00 */
[----:B------:R-:W-:Y:S01]  /*1b80*/  IADD3 R143, R29, R20, RZ ;  /* 0x000000141d8f7210 */ /* 0x000fe20007ffe0ff */
[----:B------:R-:W-:Y:S01]  /*1b90*/  IMAD.IADD R201, R201, 0x1, -R0 ;  /* 0x00000001c9c97824 */ /* 0x000fe200078e0a00 */
[----:B------:R-:W-:Y:S01]  /*1ba0*/  SHF.L.U64.HI R6, R2, 0x6, R3 ;  /* 0x0000000602067819 */ /* 0x000fe20000010203 */
[----:B------:R-:W-:Y:S01]  /*1bb0*/  IMAD.IADD R19, R4, 0x1, -R19 ;  /* 0x0000000104137824 */ /* 0x000fe200078e0a13 */
[----:B------:R-:W-:Y:S01]  /*1bc0*/  MOV R4, 0x10 ;  /* 0x0000001000047802 */ /* 0x000fe20000000f00 */
[----:B------:R1:W-:Y:S01]  /*1bd0*/  STL.64 [R1+0x90], R142 ;  /* 0x0000908e01007387 */ /* 0x0003e20000100a00 */
[----:B------:R-:W-:-:S02]  /*1be0*/  IMAD R12, R12, UR6, RZ ;  /* 0x000000060c0c7c24 */ /* 0x000fc4000f8e02ff */
[----:B------:R-:W-:Y:S01]  /*1bf0*/  R2P PR, R19, 0x6 ;  /* 0x0000000613007804 */ /* 0x000fe20000000000 */
[----:B------:R-:W-:Y:S01]  /*1c00*/  IMAD R25, R6, R7, RZ ;  /* 0x0000000706197224 */ /* 0x000fe200078e02ff */
[----:B------:R-:W-:Y:S01]  /*1c10*/  ISETP.GE.AND P0, PT, R18, R10, PT ;  /* 0x0000000a1200720c */ /* 0x000fe20003f06270 */
[----:B------:R-:W-:Y:S02]  /*1c20*/  IMAD.MOV.U32 R0, RZ, RZ, 0x20 ;  /* 0x00000020ff007424 */ /* 0x000fe400078e00ff */
[----:B------:R-:W-:Y:S01]  /*1c30*/  IMAD.SHL.U32 R20, R16, 0x40, RZ ;  /* 0x0000004010147824 */ /* 0x000fe200078e00ff */
[----:B------:R-:W-:Y:S01]  /*1c40*/  SEL R4, R4, 0xfffffff0, !P1 ;  /* 0xfffffff004047807 */ /* 0x000fe20004800000 */
[-C--:B------:R-:W-:Y:S01]  /*1c50*/  IMAD R25, R13, R124.reuse, R25 ;  /* 0x0000007c0d197224 */ /* 0x080fe200078e0219 */
[----:B------:R-:W-:Y:S01]  /*1c60*/  SEL R5, R0, 0xffffffe0, !P2 ;  /* 0xffffffe000057807 */ /* 0x000fe20005000000 */
[----:B------:R-:W-:Y:S01]  /*1c70*/  IMAD.WIDE.U32 R22, R7, R124, R142 ;  /* 0x0000007c07167225 */ /* 0x000fe200078e008e */
[----:B------:R-:W-:-:S02]  /*1c80*/  ISETP.GE.AND P1, PT, R11, R10, PT ;  /* 0x0000000a0b00720c */ /* 0x000fc40003f26270 */
[----:B------:R-:W-:Y:S01]  /*1c90*/  ISETP.GE.AND P2, PT, R18, R10, PT ;  /* 0x0000000a1200720c */ /* 0x000fe20003f46270 */
[----:B------:R-:W-:Y:S01]  /*1ca0*/  IMAD R12, R17, UR7, R12 ;  /* 0x00000007110c7c24 */ /* 0x000fe2000f8e020c */
[----:B------:R-:W-:Y:S01]  /*1cb0*/  LOP3.LUT R20, R20, 0x1c0, RZ, 0xc0, !PT ;  /* 0x000001c014147812 */ /* 0x000fe200078ec0ff */
[----:B------:R-:W-:Y:S02]  /*1cc0*/  IMAD.IADD R25, R23, 0x1, R25 ;  /* 0x0000000117197824 */ /* 0x000fe400078e0219 */
[----:B---3--:R-:W-:Y:S01]  /*1cd0*/  IMAD.WIDE.U32 R28, R17, UR6, R26 ;  /* 0x00000006111c7c25 */ /* 0x008fe2000f8e001a */
[----:B------:R-:W-:-:S04]  /*1ce0*/  SHF.L.U32 R17, R18, 0x3, RZ ;  /* 0x0000000312117819 */ /* 0x000fc800000006ff */
        /* <DEDUP_REMOVED lines=13> */
.L_x_1590:
[----:B------:R-:W-:Y:S05]  /*1dc0*/  BSYNC B0 ;  /* 0x0000000000007941 */ /* 0x000fea0003800000 */
.L_x_1589:
[C---:B------:R-:W-:Y:S01]  /*1dd0*/  SHF.L.U64.HI R140, R2.reuse, 0x4, R3 ;  /* 0x00000004028c7819 */ /* 0x040fe20000010203 */
[----:B------:R-:W-:Y:S01]  /*1de0*/  IMAD.SHL.U32 R141, R2, 0x10, RZ ;  /* 0x00000010028d7824 */ /* 0x000fe200078e00ff */
[----:B------:R-:W-:Y:S01]  /*1df0*/  ISETP.NE.AND P0, PT, R15, RZ, PT ;  /* 0x000000ff0f00720c */ /* 0x000fe20003f05270 */
[----:B------:R-:W-:Y:S02]  /*1e00*/  BSSY B0, `(.L_x_1591) ;  /* 0x0000011000007945 */ /* 0x000fe40003800000 */
[----:B------:R1:W-:Y:S04]  /*1e10*/  STL [R1+0x68], R140 ;  /* 0x0000688c01007387 */ /* 0x0003e80000100800 */
[----:B------:R1:W-:Y:S06]  /*1e20*/  STL [R1+0x6c], R141 ;  /* 0x00006c8d01007387 */ /* 0x0003ec0000100800 */
        /* <DEDUP_REMOVED lines=14> */
.L_x_1592:
[----:B------:R-:W-:Y:S05]  /*1f10*/  BSYNC B0 ;  /* 0x0000000000007941 */ /* 0x000fea0003800000 */
.L_x_1591:
[----:B------:R-:W-:Y:S01]  /*1f20*/  ISETP.NE.AND P0, PT, R21, RZ, PT ;  /* 0x000000ff1500720c */ /* 0x000fe20003f05270 */
[----:B------:R-:W-:-:S12]  /*1f30*/  BSSY B0, `(.L_x_1593) ;  /* 0x000000f000007945 */ /* 0x000fd80003800000 */
        /* <DEDUP_REMOVED lines=14> */
.L_x_1594:
[----:B------:R-:W-:Y:S05]  /*2020*/  BSYNC B0 ;  /* 0x0000000000007941 */ /* 0x000fea0003800000 */
.L_x_1593:
        /* <DEDUP_REMOVED lines=17> */
.L_x_1596:
[----:B------:R-:W-:Y:S05]  /*2140*/  BSYNC B0 ;  /* 0x0000000000007941 */ /* 0x000fea0003800000 */
.L_x_1595:
[----:B------:R-:W0:Y:S01]  /*2150*/  LDGDEPBAR ;  /* 0x00000000000079af */ /* 0x000e220000000000 */
[----:B-1----:R-:W-:Y:S01]  /*2160*/  IMAD.IADD R23, R29, 0x1, R12 ;  /* 0x000000011d177824 */ /* 0x002fe200078e020c */
[----:B------:R-:W-:Y:S01]  /*2170*/  LOP3.LUT R17, R20, 0x8, R17, 0xf8, !PT ;  /* 0x0000000814117812 */ /* 0x000fe200078ef811 */
[----:B------:R-:W-:Y:S01]  /*2180*/  IMAD.SHL.U32 R15, R19, 0x40, RZ ;  /* 0x00000040130f7824 */ /* 0x000fe200078e00ff */
[----:B------:R-:W-:Y:S01]  /*2190*/  SHF.R.U32.HI R18, RZ, 0x3, R20 ;  /* 0x00000003ff127819 */ /* 0x000fe20000011614 */
[----:B------:R-:W-:Y:S01]  /*21a0*/  IMAD.SHL.U32 R20, R201, 0x8, RZ ;  /* 0x00000008c9147824 */ /* 0x000fe200078e00ff */
[----:B------:R1:W-:Y:S01]  /*21b0*/  STL [R1+0x60], R23 ;  /* 0x0000601701007387 */ /* 0x0003e20000100800 */
[----:B------:R-:W-:Y:S01]  /*21c0*/  IMAD.SHL.U32 R126, R14, 0x40, RZ ;  /* 0x000000400e7e7824 */ /* 0x000fe200078e00ff */
[----:B------:R-:W-:Y:S01]  /*21d0*/  LOP3.LUT R15, R15, 0x1c0, RZ, 0xc0, !PT ;  /* 0x000001c00f0f7812 */ /* 0x000fe200078ec0ff */
[-C--:B------:R-:W-:Y:S01]  /*21e0*/  IMAD R22, R13, R8.reuse, RZ ;  /* 0x000000080d167224 */ /* 0x080fe200078e02ff */
[----:B------:R-:W-:Y:S01]  /*21f0*/  SHF.R.S32.HI R120, RZ, 0x5, R131 ;  /* 0x00000005ff787819 */ /* 0x000fe20000011483 */
[----:B------:R-:W-:Y:S01]  /*2200*/  BSSY B0, `(.L_x_1597) ;  /* 0x0000020000007945 */ /* 0x000fe20003800000 */
[----:B------:R-:W-:Y:S01]  /*2210*/  LOP3.LUT R125, R15, 0x8, R20, 0xf8, !PT ;  /* 0x000000080f7d7812 */ /* 0x000fe200078ef814 */
[----:B------:R-:W-:Y:S01]  /*2220*/  IMAD.WIDE.U32 R20, R7, R8, RZ ;  /* 0x0000000807147225 */ /* 0x000fe200078e00ff */
[----:B------:R-:W-:-:S02]  /*2230*/  SHF.R.U32.HI R14, RZ, 0x3, R15 ;  /* 0x00000003ff0e7819 */ /* 0x000fc4000001160f */
[----:B------:R-:W-:Y:S01]  /*2240*/  LOP3.LUT R126, R126, 0xfffffe00, RZ, 0xc0, !PT ;  /* 0xfffffe007e7e7812 */ /* 0x000fe200078ec0ff */
[----:B------:R-:W-:Y:S01]  /*2250*/  IMAD R13, R7, R9, R22 ;  /* 0x00000009070d7224 */ /* 0x000fe200078e0216 */
[----:B------:R-:W-:Y:S02]  /*2260*/  LOP3.LUT R18, R17, R18, RZ, 0x3c, !PT ;  /* 0x0000001211127212 */ /* 0x000fe400078e3cff */
[----:B------:R-:W-:Y:S01]  /*2270*/  LOP3.LUT R125, R125, R14, RZ, 0x3c, !PT ;  /* 0x0000000e7d7d7212 */ /* 0x000fe200078e3cff */
[----:B------:R-:W-:Y:S01]  /*2280*/  IMAD R202, R120, 0x400, R126 ;  /* 0x0000040078ca7824 */ /* 0x000fe200078e027e */
[----:B------:R-:W-:Y:S01]  /*2290*/  LEA R14, P0, R20, R28, 0x6 ;  /* 0x0000001c140e7211 */ /* 0x000fe200078030ff */
[----:B------:R-:W-:Y:S01]  /*22a0*/  IMAD.IADD R12, R21, 0x1, R13 ;  /* 0x00000001150c7824 */ /* 0x000fe200078e020d */
[----:B------:R-:W-:-:S04]  /*22b0*/  DEPBAR.LE SB0, 0x0 ;  /* 0x000080000000791a */ /* 0x000fc80000000000 */
[----:B------:R-:W-:Y:S01]  /*22c0*/  BAR.SYNC.DEFER_BLOCKING 0x0 ;  /* 0x0000000000007b1d */ /* 0x000fe20000010000 */
[----:B------:R-:W-:Y:S01]  /*22d0*/  IMAD R201, R201, 0x200, R18 ;  /* 0x00000200c9c97824 */ /* 0x000fe200078e0212 */
[----:B------:R-:W-:Y:S01]  /*22e0*/  ISETP.GE.AND P1, PT, R11, R10, PT ;  /* 0x0000000a0b00720c */ /* 0x000fe20003f26270 */
[----:B------:R-:W-:Y:S01]  /*22f0*/  IMAD.IADD R202, R125, 0x1, R202 ;  /* 0x000000017dca7824 */ /* 0x000fe200078e02ca */
[----:B------:R-:W-:Y:S02]  /*2300*/  LEA.HI.X R15, R20, R23, R12, 0x6, P0 ;  /* 0x00000017140f7211 */ /* 0x000fe400000f340c */
[----:B------:R-:W-:Y:S02]  /*2310*/  LEA R201, R201, UR4, 0x1 ;  /* 0x00000004c9c97c11 */ /* 0x000fe4000f8e08ff */
[----:B------:R-:W-:Y:S01]  /*2320*/  LEA R202, R202, UR4, 0x1 ;  /* 0x00000004caca7c11 */ /* 0x000fe2000f8e08ff */
        /* <DEDUP_REMOVED lines=13> */
.L_x_1598:
[----:B------:R-:W-:Y:S05]  /*2400*/  BSYNC B0 ;  /* 0x0000000000007941 */ /* 0x000fea0003800000 */
.L_x_1597:
        /* <DEDUP_REMOVED lines=16> */
.L_x_1600:
[----:B------:R-:W-:Y:S05]  /*2510*/  BSYNC B0 ;  /* 0x0000000000007941 */ /* 0x000fea0003800000 */
.L_x_1599:
        /* <DEDUP_REMOVED lines=16> */
.L_x_1602:
[----:B------:R-:W-:Y:S05]  /*2620*/  BSYNC B0 ;  /* 0x0000000000007941 */ /* 0x000fea0003800000 */
.L_x_1601:
        /* <DEDUP_REMOVED lines=17> */
.L_x_1604:
[----:B------:R-:W-:Y:S05]  /*2740*/  BSYNC B0 ;  /* 0x0000000000007941 */ /* 0x000fea0003800000 */
.L_x_1603:
[----:B-1----:R-:W-:Y:S01]  /*2750*/  LDSM.16.M88.4 R8, [R202] ;  /* 0x00000000ca08783b */ /* 0x002fe20000000200 */
[----:B------:R-:W-:Y:S01]  /*2760*/  R2P PR, R16, 0x6 ;  /* 0x0000000610007804 */ /* 0x000fe20000000000 */
[--C-:B------:R-:W-:Y:S01]  /*2770*/  IMAD R200, R4, 0x2, R202.reuse ;  /* 0x0000000204c87824 */ /* 0x100fe200078e02ca */
[----:B------:R-:W-:Y:S01]  /*2780*/  SHF.R.S32.HI R131, RZ, 0x1f, R131 ;  /* 0x0000001fff837819 */ /* 0x000fe20000011483 */
[----:B------:R-:W-:Y:S01]  /*2790*/  LDSM.16.M88.4 R12, [R202+0x2000] ;  /* 0x00200000ca0c783b */ /* 0x000fe20000000200 */
[C---:B------:R-:W-:Y:S01]  /*27a0*/  VIADD R16, R201.reuse, 0x4000 ;  /* 0x00004000c9107836 */ /* 0x040fe20000000000 */
[----:B------:R-:W-:Y:S01]  /*27b0*/  SEL R0, R0, 0xffffffe0, !P1 ;  /* 0xffffffe000007807 */ /* 0x000fe20004800000 */
[----:B------:R-:W-:Y:S01]  /*27c0*/  VIADD R198, R201, 0x4040 ;  /* 0x00004040c9c67836 */ /* 0x000fe20000000000 */
[----:B------:R-:W1:Y:S01]  /*27d0*/  LDSM.16.M88.4 R20, [R201+0x5000] ;  /* 0x00500000c914783b */ /* 0x000e620000000200 */
[----:B------:R-:W-:Y:S01]  /*27e0*/  IMAD R199, R5, 0x2, R202 ;  /* 0x0000000205c77824 */ /* 0x000fe200078e02ca */
[----:B------:R-:W-:Y:S01]  /*27f0*/  ISETP.GE.AND P3, PT, R122, 0x41, PT ;  /* 0x000000417a00780c */ /* 0x000fe20003f66270 */
[----:B------:R-:W-:Y:S01]  /*2800*/  IMAD.IADD R195, R201, 0x1, R0 ;  /* 0x00000001c9c37824 */ /* 0x000fe200078e0200 */
[----:B------:R-:W5:Y:S01]  /*2810*/  LDSM.16.M88.4 R32, [R201+0x4800] ;  /* 0x00480000c920783b */ /* 0x000f620000000200 */
[----:B------:R-:W-:Y:S01]  /*2820*/  IMAD R197, R4, 0x2, R199 ;  /* 0x0000000204c57824 */ /* 0x000fe200078e02c7 */
[----:B------:R-:W-:Y:S01]  /*2830*/  LOP3.LUT R136, R136, 0xffffffef, RZ, 0xc0, !PT ;  /* 0xffffffef88887812 */ /* 0x000fe200078ec0ff */
[----:B------:R-:W-:Y:S01]  /*2840*/  @P2 VIADD R198, R16, 0xffffffc0 ;  /* 0xffffffc010c62836 */ /* 0x000fe20000000000 */
[----:B------:R-:W-:Y:S03]  /*2850*/  LDSM.16.M88.4 R112, [R200+0x2000] ;  /* 0x00200000c870783b */ /* 0x000fe60000000200 */
[----:B------:R-:W-:Y:S01]  /*2860*/  VIADD R190, R198, 0x1000 ;  /* 0x00001000c6be7836 */ /* 0x000fe20000000000 */
[----:B------:R-:W2:Y:S01]  /*2870*/  LDSM.16.M88.4 R72, [R195+0x5000] ;  /* 0x00500000c348783b */ /* 0x000ea20000000200 */
[----:B------:R-:W-:Y:S01]  /*2880*/  IADD3 R188, R0, R198, RZ ;  /* 0x000000c600bc7210 */ /* 0x000fe20007ffe0ff */
[----:B------:R-:W-:Y:S01]  /*2890*/  VIADD R189, R198, 0x1800 ;  /* 0x00001800c6bd7836 */ /* 0x000fe20000000000 */
[----:B------:R-:W3:Y:S01]  /*28a0*/  LDC R0, c[0x0][0x270] ;  /* 0x00009c00ff007b82 */ /* 0x000ee20000000800 */
[----:B------:R-:W4:Y:S01]  /*28b0*/  LDSM.16.M88.4 R96, [R200] ;  /* 0x00000000c860783b */ /* 0x000f220000000200 */
[----:B------:R-:W-:-:S02]  /*28c0*/  @P3 LOP3.LUT R136, R136, 0x10, RZ, 0xfc, !PT ;  /* 0x0000001088883812 */ /* 0x000fc400078efcff */
[----:B------:R-:W-:Y:S01]  /*28d0*/  IADD3 R191, R198, 0x800, RZ ;  /* 0x00000800c6bf7810 */ /* 0x000fe20007ffe0ff */
[----:B------:R-:W4:Y:S04]  /*28e0*/  LDSM.16.M88.4 R44, [R201+0x4000] ;  /* 0x00400000c92c783b */ /* 0x000f280000000200 */
[----:B------:R-:W4:Y:S04]  /*28f0*/  LDSM.16.M88.4 R52, [R201+0x5800] ;  /* 0x00580000c934783b */ /* 0x000f280000000200 */
[----:B------:R-:W4:Y:S04]  /*2900*/  LDSM.16.M88.4 R104, [R195+0x4800] ;  /* 0x00480000c368783b */ /* 0x000f280000000200 */
[----:B------:R-:W4:Y:S04]  /*2910*/  LDSM.16.M88.4 R100, [R195+0x5800] ;  /* 0x00580000c364783b */ /* 0x000f280000000200 */
[----:B------:R-:W4:Y:S01]  /*2920*/  LDSM.16.M88.4 R108, [R195+0x4000] ;  /* 0x00400000c36c783b */ /* 0x000f220000000200 */
[----:B---3--:R-:W-:Y:S01]  /*2930*/  IMAD R0, R132, R0, R129 ;  /* 0x0000000084007224 */ /* 0x008fe200078e0281 */
[C---:B-1----:R-:W-:Y:S02]  /*2940*/  HMMA.16816.F32.BF16 R80, R12.reuse, R20, RZ ;  /* 0x000000140c50723c */ /* 0x042fe400000418ff */
[----:B------:R-:W-:Y:S04]  /*2950*/  LDSM.16.M88.4 R68, [R199+0x2000] ;  /* 0x00200000c744783b */ /* 0x000fe80000000200 */
[----:B------:R-:W1:Y:S01]  /*2960*/  LDSM.16.M88.4 R60, [R198+0x800] ;  /* 0x00080000c63c783b */ /* 0x000e620000000200 */
[----:B------:R-:W-:Y:S03]  /*2970*/  HMMA.16816.F32.BF16 R24, R12, R22, RZ ;  /* 0x000000160c18723c */ /* 0x000fe600000418ff */
[----:B------:R-:W3:Y:S03]  /*2980*/  LDSM.16.M88.4 R56, [R198+0x1000] ;  /* 0x00100000c638783b */ /* 0x000ee60000000200 */
[C---:B------:R-:W-:Y:S01]  /*2990*/  HMMA.16816.F32.BF16 R28, R8.reuse, R20, RZ ;  /* 0x00000014081c723c */ /* 0x040fe200000418ff */
[----:B------:R-:W-:Y:S04]  /*29a0*/  LDSM.16.M88.4 R64, [R198] ;  /* 0x00000000c640783b */ /* 0x000fe80000000200 */
[----:B------:R-:W-:Y:S01]  /*29b0*/  LDSM.16.M88.4 R116, [R197] ;  /* 0x00000000c574783b */ /* 0x000fe20000000200 */
[----:B------:R-:W-:Y:S03]  /*29c0*/  HMMA.16816.F32.BF16 R20, R8, R22, RZ ;  /* 0x000000160814723c */ /* 0x000fe600000418ff */
[----:B------:R-:W0:Y:S03]  /*29d0*/  LDGDEPBAR ;  /* 0x00000000000079af */ /* 0x000e260000000000 */
[-C--:B-----5:R-:W-:Y:S06]  /*29e0*/  HMMA.16816.F32.BF16 R84, R12, R32.reuse, RZ ;  /* 0x000000200c54723c */ /* 0x0a0fec00000418ff */
[----:B------:R-:W-:Y:S06]  /*29f0*/  HMMA.16816.F32.BF16 R40, R8, R32, RZ ;  /* 0x000000200828723c */ /* 0x000fec00000418ff */
[C---:B--2---:R-:W-:Y:S06]  /*2a00*/  HMMA.16816.F32.BF16 R80, R112.reuse, R72, R80 ;  /* 0x000000487050723c */ /* 0x044fec0000041850 */
[----:B------:R-:W-:Y:S06]  /*2a10*/  HMMA.16816.F32.BF16 R24, R112, R74, R24 ;  /* 0x0000004a7018723c */ /* 0x000fec0000041818 */
[C---:B----4-:R-:W-:Y:S06]  /*2a20*/  HMMA.16816.F32.BF16 R28, R96.reuse, R72, R28 ;  /* 0x00000048601c723c */ /* 0x050fec000004181c */
[----:B------:R-:W-:Y:S01]  /*2a30*/  HMMA.16816.F32.BF16 R20, R96, R74, R20 ;  /* 0x0000004a6014723c */ /* 0x000fe20000041814 */
[----:B------:R-:W2:Y:S05]  /*2a40*/  LDSM.16.M88.4 R72, [R199] ;  /* 0x00000000c748783b */ /* 0x000eaa0000000200 */
[-C--:B------:R-:W-:Y:S06]  /*2a50*/  HMMA.16816.F32.BF16 R48, R8, R44.reuse, RZ ;  /* 0x0000002c0830723c */ /* 0x080fec00000418ff */
[C---:B------:R-:W-:Y:S06]  /*2a60*/  HMMA.16816.F32.BF16 R92, R12.reuse, R44, RZ ;  /* 0x0000002c0c5c723c */ /* 0x040fec00000418ff */
[C---:B------:R-:W-:Y:S06]  /*2a70*/  HMMA.16816.F32.BF16 R88, R12.reuse, R46, RZ ;  /* 0x0000002e0c58723c */ /* 0x040fec00000418ff */
[C---:B------:R-:W-:Y:S06]  /*2a80*/  HMMA.16816.F32.BF16 R76, R12.reuse, R52, RZ ;  /* 0x000000340c4c723c */ /* 0x040fec00000418ff */
[----:B------:R-:W-:Y:S06]  /*2a90*/  HMMA.16816.F32.BF16 R36, R12, R34, RZ ;  /* 0x000000220c24723c */ /* 0x000fec00000418ff */
[C---:B------:R-:W-:Y:S06]  /*2aa0*/  HMMA.16816.F32.BF16 R16, R8.reuse, R52, RZ ;  /* 0x000000340810723c */ /* 0x040fec00000418ff */
[C---:B------:R-:W-:Y:S06]  /*2ab0*/  HMMA.16816.F32.BF16 R44, R8.reuse, R46, RZ ;  /* 0x0000002e082c723c */ /* 0x040fec00000418ff */
[----:B------:R-:W-:Y:S06]  /*2ac0*/  HMMA.16816.F32.BF16 R32, R8, R34, RZ ;  /* 0x000000220820723c */ /* 0x000fec00000418ff */
[-C--:B------:R-:W-:Y:S06]  /*2ad0*/  HMMA.16816.F32.BF16 R12, R12, R54.reuse, RZ ;  /* 0x000000360c0c723c */ /* 0x080fec00000418ff */
[----:B------:R-:W-:Y:S01]  /*2ae0*/  HMMA.16816.F32.BF16 R8, R8, R54, RZ ;  /* 0x000000360808723c */ /* 0x000fe200000418ff */
[----:B------:R-:W4:Y:S05]  /*2af0*/  LDSM.16.M88.4 R52, [R198+0x1800] ;  /* 0x00180000c634783b */ /* 0x000f2a0000000200 */
[-C--:B------:R-:W-:Y:S06]  /*2b00*/  HMMA.16816.F32.BF16 R84, R112, R104.reuse, R84 ;  /* 0x000000687054723c */ /* 0x080fec0000041854 */
[----:B------:R-:W-:Y:S06]  /*2b10*/  HMMA.16816.F32.BF16 R40, R96, R104, R40 ;  /* 0x000000686028723c */ /* 0x000fec0000041828 */
[-C--:B------:R-:W-:Y:S06]  /*2b20*/  HMMA.16816.F32.BF16 R76, R112, R100.reuse, R76 ;  /* 0x00000064704c723c */ /* 0x080fec000004184c */
        /* <DEDUP_REMOVED lines=8> */
[----:B------:R-:W5:Y:S05]  /*2bb0*/  LDSM.16.M88.4 R108, [R188] ;  /* 0x00000000bc6c783b */ /* 0x000f6a0000000200 */
[C---:B------:R-:W-:Y:S01]  /*2bc0*/  HMMA.16816.F32.BF16 R32, R96.reuse, R106, R32 ;  /* 0x0000006a6020723c */ /* 0x040fe20000041820 */
[----:B------:R-:W5:Y:S05]  /*2bd0*/  LDSM.16.M88.4 R104, [R188+0x800] ;  /* 0x00080000bc68783b */ /* 0x000f6a0000000200 */
[----:B------:R-:W-:Y:S01]  /*2be0*/  HMMA.16816.F32.BF16 R8, R96, R102, R8 ;  /* 0x000000666008723c */ /* 0x000fe20000041808 */
[----:B------:R-:W5:Y:S04]  /*2bf0*/  LDSM.16.M88.4 R100, [R188+0x1000] ;  /* 0x00100000bc64783b */ /* 0x000f680000000200 */
[----:B------:R-:W5:Y:S01]  /*2c00*/  LDSM.16.M88.4 R96, [R188+0x1800] ;  /* 0x00180000bc60783b */ /* 0x000f620000000200 */
[----:B-1----:R-:W-:Y:S01]  /*2c10*/  HMMA.16816.F32.BF16 R84, R68, R60, R84 ;  /* 0x0000003c4454723c */ /* 0x002fe20000041854 */
[----:B------:R-:W-:-:S05]  /*2c20*/  DEPBAR.LE SB0, 0x0 ;  /* 0x000080000000791a */ /* 0x000fca0000000000 */
[----:B---3--:R-:W-:Y:S06]  /*2c30*/  HMMA.16816.F32.BF16 R80, R68, R56, R80 ;  /* 0x000000384450723c */ /* 0x008fec0000041850 */
[C---:B--2---:R-:W-:Y:S06]  /*2c40*/  HMMA.16816.F32.BF16 R40, R72.reuse, R60, R40 ;  /* 0x0000003c4828723c */ /* 0x044fec0000041828 */
[----:B------:R-:W-:Y:S01]  /*2c50*/  HMMA.16816.F32.BF16 R28, R72, R56, R28 ;  /* 0x00000038481c723c */ /* 0x000fe2000004181c */
[----:B------:R-:W-:-:S04]  /*2c60*/  SHF.R.S32.HI R60, RZ, 0x1f, R121 ;  /* 0x0000001fff3c7819 */ /* 0x000fc80000011479 */
[----:B------:R-:W-:Y:S01]  /*2c70*/  LEA.HI R60, R60, R121, RZ, 0x2 ;  /* 0x000000793c3c7211 */ /* 0x000fe200078f10ff */
[-C--:B----4-:R-:W-:Y:S01]  /*2c80*/  HMMA.16816.F32.BF16 R76, R68, R52.reuse, R76 ;  /* 0x00000034444c723c */ /* 0x090fe2000004184c */
[----:B------:R-:W-:Y:S02]  /*2c90*/  LEA.HI R57, R131, R120, RZ, 0x2 ;  /* 0x0000007883397211 */ /* 0x000fe400078f10ff */
[----:B------:R-:W-:Y:S02]  /*2ca0*/  SHF.R.S32.HI R56, RZ, 0x2, R60 ;  /* 0x00000002ff387819 */ /* 0x000fe4000001143c */
[----:B------:R-:W-:Y:S01]  /*2cb0*/  LOP3.LUT R57, R57, 0xffffffc, RZ, 0xc0, !PT ;  /* 0x0ffffffc39397812 */ /* 0x000fe200078ec0ff */
[----:B------:R-:W-:Y:S01]  /*2cc0*/  HMMA.16816.F32.BF16 R16, R72, R52, R16 ;  /* 0x000000344810723c */ /* 0x000fe20000041810 */
[----:B------:R-:W1:Y:S03]  /*2cd0*/  LDC R53, c[0x0][0x2d4] ;  /* 0x0000b500ff357b82 */ /* 0x000e660000000800 */
[----:B------:R-:W-:-:S02]  /*2ce0*/  IMAD.IADD R57, R120, 0x1, -R57 ;  /* 0x0000000178397824 */ /* 0x000fc400078e0a39 */
[----:B------:R-:W-:Y:S01]  /*2cf0*/  HMMA.16816.F32.BF16 R92, R68, R64, R92 ;  /* 0x00000040445c723c */ /* 0x000fe2000004185c */
[----:B------:R-:W-:Y:S02]  /*2d00*/  IMAD.SHL.U32 R52, R0, 0x20, RZ ;  /* 0x0000002000347824 */ /* 0x000fe400078e00ff */
[----:B------:R-:W-:-:S03]  /*2d10*/  IMAD R137, R57, 0x10, R56 ;  /* 0x0000001039897824 */ /* 0x000fc600078e0238 */
[C---:B------:R-:W-:Y:S02]  /*2d20*/  HMMA.16816.F32.BF16 R88, R68.reuse, R66, R88 ;  /* 0x000000424458723c */ /* 0x040fe40000041858 */
[----:B------:R2:W-:Y:S04]  /*2d30*/  STL [R1+0x98], R137 ;  /* 0x0000988901007387 */ /* 0x0005e80000100800 */
[C---:B------:R-:W-:Y:S06]  /*2d40*/  HMMA.16816.F32.BF16 R36, R68.reuse, R62, R36 ;  /* 0x0000003e4424723c */ /* 0x040fec0000041824 */
[----:B------:R-:W-:Y:S01]  /*2d50*/  HMMA.16816.F32.BF16 R24, R68, R58, R24 ;  /* 0x0000003a4418723c */ /* 0x000fe20000041818 */
[----:B-1----:R-:W-:-:S05]  /*2d60*/  IMAD R0, R0, R53, R128 ;  /* 0x0000003500007224 */ /* 0x002fca00078e0280 */
[----:B------:R-:W-:Y:S06]  /*2d70*/  HMMA.16816.F32.BF16 R12, R68, R54, R12 ;  /* 0x00000036440c723c */ /* 0x000fec000004180c */
[C---:B------:R-:W-:Y:S06]  /*2d80*/  HMMA.16816.F32.BF16 R48, R72.reuse, R64, R48 ;  /* 0x000000404830723c */ /* 0x040fec0000041830 */
[C---:B------:R-:W-:Y:S06]  /*2d90*/  HMMA.16816.F32.BF16 R44, R72.reuse, R66, R44 ;  /* 0x00000042482c723c */ /* 0x040fec000004182c */
[C---:B------:R-:W-:Y:S06]  /*2da0*/  HMMA.16816.F32.BF16 R32, R72.reuse, R62, R32 ;  /* 0x0000003e4820723c */ /* 0x040fec0000041820 */
[C---:B------:R-:W-:Y:S06]  /*2db0*/  HMMA.16816.F32.BF16 R20, R72.reuse, R58, R20 ;  /* 0x0000003a4814723c */ /* 0x040fec0000041814 */
[----:B------:R-:W-:Y:S01]  /*2dc0*/  HMMA.16816.F32.BF16 R8, R72, R54, R8 ;  /* 0x000000364808723c */ /* 0x000fe20000041808 */
[----:B------:R-:W1:Y:S05]  /*2dd0*/  LDC R55, c[0x0][0x2d8] ;  /* 0x0000b600ff377b82 */ /* 0x000e6a0000000800 */
[----:B-----5:R-:W-:Y:S01]  /*2de0*/  HMMA.16816.F32.BF16 R92, R112, R108, R92 ;  /* 0x0000006c705c723c */ /* 0x020fe2000004185c */
[----:B------:R-:W-:-:S02]  /*2df0*/  IADD3 R54, P1, P0, R52, R130, R121 ;  /* 0x0000008234367210 */ /* 0x000fc4000783e079 */
[----:B------:R-:W-:Y:S02]  /*2e00*/  SHF.R.S32.HI R72, RZ, 0x1f, R121 ;  /* 0x0000001fff487819 */ /* 0x000fe40000011479 */
[----:B------:R-:W-:Y:S01]  /*2e10*/  SHF.R.S32.HI R52, RZ, 0x1f, R52 ;  /* 0x0000001fff347819 */ /* 0x000fe20000011434 */
[----:B------:R-:W-:Y:S03]  /*2e20*/  HMMA.16816.F32.BF16 R88, R112, R110, R88 ;  /* 0x0000006e7058723c */ /* 0x000fe60000041858 */
[----:B------:R-:W-:-:S03]  /*2e30*/  IADD3.X R72, R52, R127, R72, P1, P0 ;  /* 0x0000007f34487210 */ /* 0x000fc60000fe0448 */
[C---:B------:R-:W-:Y:S06]  /*2e40*/  HMMA.16816.F32.BF16 R84, R112.reuse, R104, R84 ;  /* 0x000000687054723c */ /* 0x040fec0000041854 */
[----:B------:R-:W-:Y:S01]  /*2e50*/  HMMA.16816.F32.BF16 R36, R112, R106, R36 ;  /* 0x0000006a7024723c */ /* 0x000fe20000041824 */
[----:B-1----:R-:W-:-:S05]  /*2e60*/  IMAD R0, R0, R55, RZ ;  /* 0x0000003700007224 */ /* 0x002fca00078e02ff */
        /* <DEDUP_REMOVED lines=14> */
[----:B--2---:R-:W-:-:S15]  /*2f50*/  @!P3 BRA `(.L_x_1605) ;  /* 0x0000000000d0b947 */ /* 0x004fde0003800000 */
[----:B------:R-:W-:Y:S01]  /*2f60*/  ULDC UR5, c[0x0][0x2d0] ;  /* 0x0000b40000057ab9 */ /* 0x000fe20000000800 */
[----:B------:R-:W-:Y:S01]  /*2f70*/  VIADD R63, R133, 0xfffffffe ;  /* 0xfffffffe853f7836 */ /* 0x000fe20000000000 */
[----:B------:R-:W-:Y:S01]  /*2f80*/  ISETP.GE.AND P0, PT, R134, UR5, PT ;  /* 0x0000000586007c0c */ /* 0x000fe2000bf06270 */
[----:B------:R-:W-:Y:S02]  /*2f90*/  BSSY B0, `(.L_x_1606) ;  /* 0x000002f000007945 */ /* 0x000fe40003800000 */
[----:B------:R-:W-:Y:S01]  /*2fa0*/  IMAD R6, R6, R63, RZ ;  /* 0x0000003f06067224 */ /* 0x000fe200078e02ff */
[----:B------:R-:W-:Y:S01]  /*2fb0*/  SHF.R.S32.HI R61, RZ, 0x1f, R63 ;  /* 0x0000001fff3d7819 */ /* 0x000fe2000001143f */
        /* <DEDUP_REMOVED lines=44> */
.L_x_1607:
[----:B------:R-:W-:Y:S05]  /*3280*/  BSYNC B0 ;  /* 0x0000000000007941 */ /* 0x000fea0003800000 */
.L_x_1606:
[----:B------:R-:W0:Y:S02]  /*3290*/  LDGDEPBAR ;  /* 0x00000000000079af */ /* 0x000e240000000000 */
.L_x_1605:
[----:B------:R-:W-:Y:S01]  /*32a0*/  IMAD.SHL.U32 R6, R123, 0x2, RZ ;  /* 0x000000027b067824 */ /* 0x000fe200078e00ff */
[----:B--2---:R-:W-:Y:S01]  /*32b0*/  LOP3.LUT R56, R60, 0x7ffffffc, RZ, 0xc0, !PT ;  /* 0x7ffffffc3c387812 */ /* 0x004fe200078ec0ff */
[----:B------:R-:W-:Y:S01]  /*32c0*/  IMAD.WIDE.U32 R112, R54, -0x2daee0ad, RZ ;  /* 0xd2511f5336707825 */ /* 0x000fe200078e00ff */
[----:B------:R-:W-:Y:S01]  /*32d0*/  UIADD3 UR16, UR22, -0x61c88647, URZ ;  /* 0x9e3779b916107890 */ /* 0x000fe2000fffe03f */
[----:B------:R-:W-:Y:S01]  /*32e0*/  STL [R1+0xf4], R189 ;  /* 0x0000f4bd01007387 */ /* 0x000fe20000100800 */
[----:B------:R-:W-:Y:S01]  /*32f0*/  LOP3.LUT R6, R6, 0x6, RZ, 0xc0, !PT ;  /* 0x0000000606067812 */ /* 0x000fe200078ec0ff */
[----:B------:R-:W-:Y:S01]  /*3300*/  IMAD.IADD R121, R121, 0x1, -R56 ;  /* 0x0000000179797824 */ /* 0x000fe200078e0a38 */
[----:B------:R-:W-:Y:S01]  /*3310*/  LOP3.LUT R56, R72, UR22, RZ, 0x3c, !PT ;  /* 0x0000001648387c12 */ /* 0x000fe2000f8e3cff */
[----:B------:R-:W-:Y:S01]  /*3320*/  IMAD R58, R138, 0x8, R120 ;  /* 0x000000088a3a7824 */ /* 0x000fe200078e0278 */
[----:B------:R-:W-:Y:S01]  /*3330*/  UIADD3 UR15, UR23, -0x4498517b, URZ ;  /* 0xbb67ae85170f7890 */ /* 0x000fe2000fffe03f */
[----:B-1----:R-:W-:Y:S01]  /*3340*/  IMAD R3, R7, 0x40, R6 ;  /* 0x0000004007037824 */ /* 0x002fe200078e0206 */
[----:B------:R-:W-:Y:S01]  /*3350*/  UIADD3 UR13, UR23, 0x76cf5d0a, URZ ;  /* 0x76cf5d0a170d7890 */ /* 0x000fe2000fffe03f */
[----:B------:R-:W-:Y:S01]  /*3360*/  IMAD.SHL.U32 R108, R121, 0x2, RZ ;  /* 0x00000002796c7824 */ /* 0x000fe200078e00ff */
[----:B------:R-:W-:Y:S01]  /*3370*/  UIADD3 UR14, UR22, 0x3c6ef372, URZ ;  /* 0x3c6ef372160e7890 */ /* 0x000fe2000fffe03f */
[C---:B------:R-:W-:Y:S01]  /*3380*/  VIADD R59, R3.reuse, 0x8 ;  /* 0x00000008033b7836 */ /* 0x040fe20000000000 */
[CC--:B------:R-:W-:Y:S01]  /*3390*/  ISETP.GE.AND P4, PT, R3.reuse, R122.reuse, PT ;  /* 0x0000007a0300720c */ /* 0x0c0fe20003f86270 */
[C---:B------:R-:W-:Y:S01]  /*33a0*/  VIADD R57, R3.reuse, 0x1 ;  /* 0x0000000103397836 */ /* 0x040fe20000000000 */
[----:B------:R-:W-:Y:S01]  /*33b0*/  UIADD3 UR11, UR23, 0x32370b8f, URZ ;  /* 0x32370b8f170b7890 */ /* 0x000fe2000fffe03f */
[----:B------:R-:W-:Y:S01]  /*33c0*/  VIADD R67, R3, 0x11 ;  /* 0x0000001103437836 */ /* 0x000fe20000000000 */
[-C--:B------:R-:W-:Y:S01]  /*33d0*/  ISETP.GE.AND P2, PT, R59, R122.reuse, PT ;  /* 0x0000007a3b00720c */ /* 0x080fe20003f46270 */
[----:B------:R-:W-:Y:S01]  /*33e0*/  VIADD R59, R3, 0x10 ;  /* 0x00000010033b7836 */ /* 0x000fe20000000000 */
[-C--:B------:R-:W-:Y:S01]  /*33f0*/  ISETP.GE.AND P3, PT, R57, R122.reuse, PT ;  /* 0x0000007a3900720c */ /* 0x080fe20003f66270 */
[C---:B------:R-:W-:Y:S01]  /*3400*/  VIADD R57, R3.reuse, 0x9 ;  /* 0x0000000903397836 */ /* 0x040fe20000000000 */
[----:B------:R-:W-:Y:S01]  /*3410*/  FSEL R94, R94, -INF , !P4 ;  /* 0xff8000005e5e7808 */ /* 0x000fe20006000000 */
[----:B------:R-:W-:Y:S01]  /*3420*/  VIADD R71, R3, 0x18 ;  /* 0x0000001803477836 */ /* 0x000fe20000000000 */
[-C--:B------:R-:W-:Y:S01]  /*3430*/  ISETP.GE.AND P0, PT, R59, R122.reuse, PT ;  /* 0x0000007a3b00720c */ /* 0x080fe20003f06270 */
[----:B------:R-:W-:Y:S01]  /*3440*/  VIADD R65, R3, 0x19 ;  /* 0x0000001903417836 */ /* 0x000fe20000000000 */
[-C--:B------:R-:W-:Y:S01]  /*3450*/  ISETP.GE.AND P1, PT, R57, R122.reuse, PT ;  /* 0x0000007a3900720c */ /* 0x080fe20003f26270 */
[C---:B------:R-:W-:Y:S01]  /*3460*/  VIADD R57, R3.reuse, 0x20 ;  /* 0x0000002003397836 */ /* 0x040fe20000000000 */
[----:B------:R-:W-:Y:S01]  /*3470*/  FSEL R59, R92, -INF , !P4 ;  /* 0xff8000005c3b7808 */ /* 0x000fe20006000000 */
[----:B------:R-:W-:Y:S01]  /*3480*/  VIADD R61, R3, 0x21 ;  /* 0x00000021033d7836 */ /* 0x000fe20000000000 */
[----:B------:R-:W-:Y:S01]  /*3490*/  FSEL R69, R50, -INF , !P4 ;  /* 0xff80000032457808 */ /* 0x000fe20006000000 */
[----:B------:R-:W-:Y:S01]  /*34a0*/  IMAD R101, R137, R55, R108 ;  /* 0x0000003789657224 */ /* 0x000fe200078e026c */
[----:B------:R-:W-:Y:S01]  /*34b0*/  FSEL R98, R48, -INF , !P4 ;  /* 0xff80000030627808 */ /* 0x000fe20006000000 */
[----:B------:R-:W-:Y:S01]  /*34c0*/  IMAD.WIDE.U32 R116, R58, -0x326172a9, RZ ;  /* 0xcd9e8d573a747825 */ /* 0x000fe200078e00ff */
[-C--:B------:R-:W-:Y:S01]  /*34d0*/  ISETP.GE.AND P4, PT, R67, R122.reuse, PT ;  /* 0x0000007a4300720c */ /* 0x080fe20003f86270 */
[----:B------:R-:W-:Y:S01]  /*34e0*/  UIADD3 UR12, UR22, -0x255992d5, URZ ;  /* 0xdaa66d2b160c7890 */ /* 0x000fe2000fffe03f */
[----:B------:R-:W-:Y:S01]  /*34f0*/  FSEL R60, R95, -INF , !P3 ;  /* 0xff8000005f3c7808 */ /* 0x000fe20005800000 */
[----:B------:R-:W-:Y:S01]  /*3500*/  VIADD R95, R3, 0x28 ;  /* 0x00000028035f7836 */ /* 0x000fe20000000000 */
[----:B------:R-:W-:Y:S01]  /*3510*/  FSEL R64, R91, -INF , !P1 ;  /* 0xff8000005b407808 */ /* 0x000fe20004800000 */
[----:B------:R-:W-:Y:S01]  /*3520*/  UIADD3 UR10, UR22, 0x78dde6e4, URZ ;  /* 0x78dde6e4160a7890 */ /* 0x000fe2000fffe03f */
[----:B------:R-:W-:Y:S01]  /*3530*/  FSEL R93, R93, -INF , !P3 ;  /* 0xff8000005d5d7808 */ /* 0x000fe20005800000 */
[----:B------:R-:W-:Y:S01]  /*3540*/  UIADD3 UR9, UR23, -0x126145ec, URZ ;  /* 0xed9eba1417097890 */ /* 0x000fe2000fffe03f */
[----:B------:R-:W-:Y:S01]  /*3550*/  FSEL R99, R51, -INF , !P3 ;  /* 0xff80000033637808 */ /* 0x000fe20005800000 */
[----:B------:R-:W-:Y:S01]  /*3560*/  UIADD3 UR5, UR23, -0x56f99767, URZ ;  /* 0xa906689917057890 */ /* 0x000fe2000fffe03f */
[----:B------:R-:W-:Y:S01]  /*3570*/  FSEL R106, R49, -INF , !P3 ;  /* 0xff800000316a7808 */ /* 0x000fe20005800000 */
[----:B------:R-:W-:Y:S01]  /*3580*/  IMAD.IADD R6, R126, 0x1, R125 ;  /* 0x000000017e067824 */ /* 0x000fe200078e027d */
[----:B------:R-:W-:Y:S01]  /*3590*/  FSEL R89, R89, -INF , !P1 ;  /* 0xff80000059597808 */ /* 0x000fe20004800000 */
[----:B------:R-:W-:Y:S01]  /*35a0*/  UIADD3 UR8, UR22, 0x1715609d, URZ ;  /* 0x1715609d16087890 */ /* 0x000fe2000fffe03f */
[----:B------:R-:W-:Y:S01]  /*35b0*/  FSEL R91, R47, -INF , !P1 ;  /* 0xff8000002f5b7808 */ /* 0x000fe20004800000 */
[----:B------:R-:W-:Y:S01]  /*35c0*/  UIADD3 UR18, UR22, -0x4ab325aa, URZ ;  /* 0xb54cda5616127890 */ /* 0x000fe2000fffe03f */
[----:B------:R-:W-:Y:S01]  /*35d0*/  FSEL R124, R45, -INF , !P1 ;  /* 0xff8000002d7c7808 */ /* 0x000fe20004800000 */
[----:B------:R-:W-:Y:S01]  /*35e0*/  ULDC UR6, c[0x0][0x2ec] ;  /* 0x0000bb0000067ab9 */ /* 0x000fe20000000800 */
[----:B------:R-:W-:Y:S01]  /*35f0*/  FSEL R68, R87, -INF , !P4 ;  /* 0xff80000057447808 */ /* 0x000fe20006000000 */
[----:B------:R-:W-:Y:S01]  /*3600*/  VIADD R87, R3, 0x30 ;  /* 0x0000003003577836 */ /* 0x000fe20000000000 */
[-C--:B------:R-:W-:Y:S01]  /*3610*/  ISETP.GE.AND P3, PT, R71, R122.reuse, PT ;  /* 0x0000007a4700720c */ /* 0x080fe20003f66270 */
[----:B------:R-:W-:Y:S01]  /*3620*/  UIADD3 UR17, UR23, 0x646e171e, URZ ;  /* 0x646e171e17117890 */ /* 0x000fe2000fffe03f */
[-C--:B------:R-:W-:Y:S01]  /*3630*/  ISETP.GE.AND P1, PT, R57, R122.reuse, PT ;  /* 0x0000007a3900720c */ /* 0x080fe20003f26270 */
[----:B------:R-:W-:Y:S01]  /*3640*/  VIADD R57, R3, 0x38 ;  /* 0x0000003803397836 */ /* 0x000fe20000000000 */
[----:B------:R-:W-:Y:S01]  /*3650*/  ISETP.GE.AND P5, PT, R95, R122, PT ;  /* 0x0000007a5f00720c */ /* 0x000fe20003fa6270 */
[----:B------:R-:W-:Y:S01]  /*3660*/  VIADD R95, R3, 0x29 ;  /* 0x00000029035f7836 */ /* 0x000fe20000000000 */
        /* <DEDUP_REMOVED lines=9> */
[----:B------:R-:W-:Y:S02]  /*3700*/  FSEL R129, R46, -INF , !P2 ;  /* 0xff8000002e817808 */ /* 0x000fe40005000000 */
[----:B------:R-:W-:-:S02]  /*3710*/  FSEL R96, R44, -INF , !P2 ;  /* 0xff8000002c607808 */ /* 0x000fc40005000000 */
[-C--:B------:R-:W-:Y:S01]  /*3720*/  ISETP.GE.AND P3, PT, R87, R122.reuse, PT ;  /* 0x0000007a5700720c */ /* 0x080fe20003f66270 */
[----:B------:R-:W-:Y:S01]  /*3730*/  VIADD R87, R3, 0x31 ;  /* 0x0000003103577836 */ /* 0x000fe20000000000 */
[----:B------:R-:W-:Y:S02]  /*3740*/  FSEL R222, R82, -INF , !P1 ;  /* 0xff80000052de7808 */ /* 0x000fe40004800000 */
[----:B------:R-:W-:Y:S02]  /*3750*/  FSEL R221, R80, -INF , !P1 ;  /* 0xff80000050dd7808 */ /* 0x000fe40004800000 */
[----:B------:R-:W-:Y:S02]  /*3760*/  FSEL R181, R30, -INF , !P1 ;  /* 0xff8000001eb57808 */ /* 0x000fe40004800000 */
[----:B------:R-:W-:Y:S02]  /*3770*/  FSEL R102, R28, -INF , !P1 ;  /* 0xff8000001c667808 */ /* 0x000fe40004800000 */
[----:B------:R-:W-:-:S02]  /*3780*/  ISETP.GE.AND P2, PT, R65, R122, PT ;  /* 0x0000007a4100720c */ /* 0x000fc40003f46270 */
[-C--:B------:R-:W-:Y:S01]  /*3790*/  ISETP.GE.AND P1, PT, R57, R122.reuse, PT ;  /* 0x0000007a3900720c */ /* 0x080fe20003f26270 */
[----:B------:R-:W-:Y:S01]  /*37a0*/  VIADD R57, R3, 0x39 ;  /* 0x0000003903397836 */ /* 0x000fe20000000000 */
[----:B------:R-:W-:Y:S01]  /*37b0*/  FSEL R67, R85, -INF , !P4 ;  /* 0xff80000055437808 */ /* 0x000fe20006000000 */
[----:B------:R-:W-:Y:S01]  /*37c0*/  IMAD.SHL.U32 R3, R7, 0x2, RZ ;  /* 0x0000000207037824 */ /* 0x000fe200078e00ff */
[----:B------:R-:W-:Y:S02]  /*37d0*/  FSEL R127, R43, -INF , !P4 ;  /* 0xff8000002b7f7808 */ /* 0x000fe40006000000 */
[----:B------:R-:W-:Y:S02]  /*37e0*/  FSEL R140, R41, -INF , !P4 ;  /* 0xff800000298c7808 */ /* 0x000fe40006000000 */
[----:B------:R-:W-:Y:S02]  /*37f0*/  ISETP.GE.AND P4, PT, R95, R122, PT ;  /* 0x0000007a5f00720c */ /* 0x000fe40003f86270 */
[----:B------:R-:W-:-:S02]  /*3800*/  FSEL R92, R39, -INF , !P2 ;  /* 0xff800000275c7808 */ /* 0x000fc40005000000 */
[----:B------:R-:W-:Y:S02]  /*3810*/  FSEL R95, R37, -INF , !P2 ;  /* 0xff800000255f7808 */ /* 0x000fe40005000000 */
[----:B------:R-:W-:Y:S02]  /*3820*/  FSEL R65, R35, -INF , !P2 ;  /* 0xff80000023417808 */ /* 0x000fe40005000000 */
[----:B------:R-:W-:Y:S02]  /*3830*/  FSEL R90, R33, -INF , !P2 ;  /* 0xff800000215a7808 */ /* 0x000fe40005000000 */
[-C--:B------:R-:W-:Y:S01]  /*3840*/  ISETP.GE.AND P2, PT, R87, R122.reuse, PT ;  /* 0x0000007a5700720c */ /* 0x080fe20003f46270 */
[C---:B------:R-:W-:Y:S01]  /*3850*/  VIADD R87, R3.reuse, 0x1 ;  /* 0x0000000103577836 */ /* 0x040fe20000000000 */
[----:B------:R-:W-:Y:S02]  /*3860*/  LOP3.LUT R3, R3, UR23, RZ, 0x3c, !PT ;  /* 0x0000001703037c12 */ /* 0x000fe4000f8e3cff */
[----:B------:R-:W-:-:S02]  /*3870*/  ISETP.GE.AND P6, PT, R61, R122, PT ;  /* 0x0000007a3d00720c */ /* 0x000fc40003fc6270 */
[----:B------:R-:W-:Y:S02]  /*3880*/  LOP3.LUT R87, R87, UR23, RZ, 0x3c, !PT ;  /* 0x0000001757577c12 */ /* 0x000fe4000f8e3cff */
[----:B------:R-:W-:Y:S01]  /*3890*/  FSEL R70, R86, -INF , !P0 ;  /* 0xff80000056467808 */ /* 0x000fe20004000000 */
[----:B------:R-:W-:Y:S01]  /*38a0*/  IMAD R86, R133, 0x40, R0 ;  /* 0x0000004085567824 */ /* 0x000fe200078e0200 */
[----:B------:R-:W-:Y:S02]  /*38b0*/  FSEL R61, R84, -INF , !P0 ;  /* 0xff800000543d7808 */ /* 0x000fe40004000000 */
[----:B------:R-:W-:Y:S01]  /*38c0*/  FSEL R103, R42, -INF , !P0 ;  /* 0xff8000002a677808 */ /* 0x000fe20004000000 */
[----:B------:R-:W-:Y:S01]  /*38d0*/  VIADD R86, R86, 0xffffffc0 ;  /* 0xffffffc056567836 */ /* 0x000fe20000000000 */
[----:B------:R-:W-:Y:S02]  /*38e0*/  FSEL R128, R40, -INF , !P0 ;  /* 0xff80000028807808 */ /* 0x000fe40004000000 */
[----:B------:R-:W-:Y:S01]  /*38f0*/  ISETP.GE.AND P0, PT, R57, R122, PT ;  /* 0x0000007a3900720c */ /* 0x000fe20003f06270 */
[----:B------:R-:W-:Y:S01]  /*3900*/  VIADD R57, R58, 0x4 ;  /* 0x000000043a397836 */ /* 0x000fe20000000000 */
[----:B------:R-:W-:-:S02]  /*3910*/  LOP3.LUT R114, R113, R3, RZ, 0x3c, !PT ;  /* 0x0000000371727212 */ /* 0x000fc400078e3cff */
[-C--:B------:R-:W-:Y:S01]  /*3920*/  LOP3.LUT R130, R113, R87.reuse, RZ, 0x3c, !PT ;  /* 0x0000005771827212 */ /* 0x080fe200078e3cff */
[----:B------:R-:W-:Y:S01]  /*3930*/  IMAD.WIDE.U32 R110, R57, -0x326172a9, RZ ;  /* 0xcd9e8d57396e7825 */ /* 0x000fe200078e00ff */
[-C--:B------:R-:W-:Y:S02]  /*3940*/  LOP3.LUT R142, R117, R56.reuse, RZ, 0x3c, !PT ;  /* 0x00000038758e7212 */ /* 0x080fe400078e3cff */
[----:B------:R-:W-:Y:S01]  /*3950*/  LOP3.LUT R138, R113, R87, RZ, 0x3c, !PT ;  /* 0x00000057718a7212 */ /* 0x000fe200078e3cff */
[----:B------:R-:W-:Y:S01]  /*3960*/  IMAD.WIDE.U32 R114, R114, -0x326172a9, RZ ;  /* 0xcd9e8d5772727825 */ /* 0x000fe200078e00ff */
[----:B------:R-:W-:Y:S02]  /*3970*/  LOP3.LUT R208, R111, R56, RZ, 0x3c, !PT ;  /* 0x000000386fd07212 */ /* 0x000fe400078e3cff */
[----:B------:R-:W-:Y:S01]  /*3980*/  FSEL R120, R26, -INF , !P5 ;  /* 0xff8000001a787808 */ /* 0x000fe20006800000 */
[----:B------:R-:W-:Y:S01]  /*3990*/  IMAD.WIDE.U32 R130, R130, -0x326172a9, RZ ;  /* 0xcd9e8d5782827825 */ /* 0x000fe200078e00ff */
[----:B------:R-:W-:-:S02]  /*39a0*/  LOP3.LUT R3, R115, UR16, R110, 0x96, !PT ;  /* 0x0000001073037c12 */ /* 0x000fc4000f8e966e */
[----:B------:R-:W-:Y:S01]  /*39b0*/  FSEL R193, R24, -INF , !P5 ;  /* 0xff80000018c17808 */ /* 0x000fe20006800000 */
[----:B------:R-:W-:Y:S01]  /*39c0*/  IMAD.WIDE.U32 R108, R57, -0x326172a9, RZ ;  /* 0xcd9e8d57396c7825 */ /* 0x000fe200078e00ff */
[C---:B------:R-:W-:Y:S02]  /*39d0*/  LOP3.LUT R175, R131.reuse, UR16, R110, 0x96, !PT ;  /* 0x0000001083af7c12 */ /* 0x040fe4000f8e966e */
[--C-:B------:R-:W-:Y:S01]  /*39e0*/  LOP3.LUT R107, R131, UR16, R116.reuse, 0x96, !PT ;  /* 0x00000010836b7c12 */ /* 0x100fe2000f8e9674 */
[----:B------:R-:W-:Y:S01]  /*39f0*/  IMAD.WIDE.U32 R142, R142, -0x2daee0ad, RZ ;  /* 0xd2511f538e8e7825 */ /* 0x000fe200078e00ff */
[----:B------:R-:W-:Y:S02]  /*3a00*/  LOP3.LUT R110, R109, R56, RZ, 0x3c, !PT ;  /* 0x000000386d6e7212 */ /* 0x000fe400078e3cff */
[----:B------:R-:W-:Y:S01]  /*3a10*/  LOP3.LUT R109, R115, UR16, R116, 0x96, !PT ;  /* 0x00000010736d7c12 */ /* 0x000fe2000f8e9674 */
[----:B------:R-:W-:Y:S01]  /*3a20*/  IMAD.WIDE.U32 R208, R208, -0x2daee0ad, RZ ;  /* 0xd2511f53d0d07825 */ /* 0x000fe200078e00ff */
[----:B------:R-:W-:-:S02]  /*3a30*/  LOP3.LUT R113, R143, UR15, R112, 0x96, !PT ;  /* 0x0000000f8f717c12 */ /* 0x000fc4000f8e9670 */
[----:B------:R-:W-:Y:S01]  /*3a40*/  FSEL R185, R22, -INF , !P5 ;  /* 0xff80000016b97808 */ /* 0x000fe20006800000 */
[----:B------:R-:W-:Y:S01]  /*3a50*/  IMAD.WIDE.U32 R110, R110, -0x2daee0ad, RZ ;  /* 0xd2511f536e6e7825 */ /* 0x000fe200078e00ff */
[--C-:B------:R-:W-:Y:S02]  /*3a60*/  LOP3.LUT R214, R209, UR15, R112.reuse, 0x96, !PT ;  /* 0x0000000fd1d67c12 */ /* 0x100fe4000f8e9670 */
[----:B------:R-:W-:Y:S01]  /*3a70*/  FSEL R182, R20, -INF , !P5 ;  /* 0xff80000014b67808 */ /* 0x000fe20006800000 */
[----:B------:R-:W-:Y:S01]  /*3a80*/  IMAD.WIDE.U32 R158, R109, -0x2daee0ad, RZ ;  /* 0xd2511f536d9e7825 */ /* 0x000fe200078e00ff */
[----:B------:R-:W-:Y:S02]  /*3a90*/  LOP3.LUT R112, R111, UR15, R112, 0x96, !PT ;  /* 0x0000000f6f707c12 */ /* 0x000fe4000f8e9670 */
[----:B------:R-:W-:Y:S01]  /*3aa0*/  SHF.R.S32.HI R165, RZ, 0x1f, R101 ;  /* 0x0000001fffa57819 */ /* 0x000fe20000011465 */
[----:B------:R-:W-:Y:S01]  /*3ab0*/  IMAD.WIDE.U32 R138, R138, -0x326172a9, RZ ;  /* 0xcd9e8d578a8a7825 */ /* 0x000fe200078e00ff */
[----:B------:R-:W-:-:S02]  /*3ac0*/  LOP3.LUT R111, R159, UR13, R142, 0x96, !PT ;  /* 0x0000000d9f6f7c12 */ /* 0x000fc4000f8e968e */
[----:B------:R-:W-:Y:S01]  /*3ad0*/  IADD3 R166, P5, R86, R101, RZ ;  /* 0x0000006556a67210 */ /* 0x000fe20007fbe0ff */
[----:B------:R-:W-:Y:S01]  /*3ae0*/  IMAD.WIDE.U32 R216, R113, -0x326172a9, RZ ;  /* 0xcd9e8d5771d87825 */ /* 0x000fe200078e00ff */
[----:B------:R-:W-:Y:S02]  /*3af0*/  LOP3.LUT R105, R139, UR16, R116, 0x96, !PT ;  /* 0x000000108b697c12 */ /* 0x000fe4000f8e9674 */
[--C-:B------:R-:W-:Y:S01]  /*3b00*/  LOP3.LUT R101, R115, UR16, R108.reuse, 0x96, !PT ;  /* 0x0000001073657c12 */ /* 0x100fe2000f8e966c */
[----:B------:R-:W-:Y:S01]  /*3b10*/  IMAD.WIDE.U32 R148, R111, -0x326172a9, RZ ;  /* 0xcd9e8d576f947825 */ /* 0x000fe200078e00ff */
[----:B------:R-:W-:Y:S02]  /*3b20*/  FMNMX.FTZ R111, R98, R106, !PT ;  /* 0x0000006a626f7209 */ /* 0x000fe40007810000 */
[----:B------:R-:W-:Y:S01]  /*3b30*/  LOP3.LUT R108, R139, UR16, R108, 0x96, !PT ;  /* 0x000000108b6c7c12 */ /* 0x000fe2000f8e966c */
[----:B------:R-:W-:Y:S01]  /*3b40*/  IMAD.WIDE.U32 R214, R214, -0x326172a9, RZ ;  /* 0xcd9e8d57d6d67825 */ /* 0x000fe200078e00ff */
[----:B------:R-:W-:-:S02]  /*3b50*/  FMNMX.FTZ R111, R96, R111, !PT ;  /* 0x0000006f606f7209 */ /* 0x000fc40007810000 */
[--C-:B------:R-:W-:Y:S01]  /*3b60*/  LOP3.LUT R150, R217, UR14, R114.reuse, 0x96, !PT ;  /* 0x0000000ed9967c12 */ /* 0x100fe2000f8e9672 */
[----:B------:R-:W-:Y:S01]  /*3b70*/  IMAD.WIDE.U32 R154, R107, -0x2daee0ad, RZ ;  /* 0xd2511f536b9a7825 */ /* 0x000fe200078e00ff */
[----:B------:R-:W-:Y:S02]  /*3b80*/  FMNMX.FTZ R111, R124, R111, !PT ;  /* 0x0000006f7c6f7209 */ /* 0x000fe40007810000 */
[----:B------:R-:W-:Y:S01]  /*3b90*/  LOP3.LUT R156, R215, UR14, R114, 0x96, !PT ;  /* 0x0000000ed79c7c12 */ /* 0x000fe2000f8e9672 */
[----:B------:R-:W-:Y:S01]  /*3ba0*/  IMAD.WIDE.U32 R152, R105, -0x2daee0ad, RZ ;  /* 0xd2511f5369987825 */ /* 0x000fe200078e00ff */
[----:B------:R-:W-:Y:S02]  /*3bb0*/  FMNMX.FTZ R111, R128, R111, !PT ;  /* 0x0000006f806f7209 */ /* 0x000fe40007810000 */
[--C-:B------:R-:W-:Y:S01]  /*3bc0*/  LOP3.LUT R139, R159, UR13, R142.reuse, 0x96, !PT ;  /* 0x0000000d9f8b7c12 */ /* 0x100fe2000f8e968e */
[----:B------:R-:W-:Y:S01]  /*3bd0*/  IMAD.WIDE.U32 R112, R112, -0x326172a9, RZ ;  /* 0xcd9e8d5770707825 */ /* 0x000fe200078e00ff */
[----:B------:R-:W-:-:S02]  /*3be0*/  LOP3.LUT R105, R155, UR13, R142, 0x96, !PT ;  /* 0x0000000d9b697c12 */ /* 0x000fc4000f8e968e */
[----:B------:R-:W-:Y:S01]  /*3bf0*/  LOP3.LUT R114, R153, UR13, R142, 0x96, !PT ;  /* 0x0000000d99727c12 */ /* 0x000fe2000f8e968e */
[----:B------:R-:W-:Y:S01]  /*3c00*/  IMAD.WIDE.U32 R150, R150, -0x2daee0ad, RZ ;  /* 0xd2511f5396967825 */ /* 0x000fe200078e00ff */
[----:B------:R-:W-:Y:S02]  /*3c10*/  FMNMX.FTZ R111, R140, R111, !PT ;  /* 0x0000006f8c6f7209 */ /* 0x000fe40007810000 */
[----:B------:R-:W-:Y:S01]  /*3c20*/  FMNMX.FTZ R142, R69, R99, !PT ;  /* 0x00000063458e7209 */ /* 0x000fe20007810000 */
[----:B------:R-:W-:Y:S01]  /*3c30*/  IMAD.WIDE.U32 R210, R105, -0x326172a9, RZ ;  /* 0xcd9e8d5769d27825 */ /* 0x000fe200078e00ff */
[----:B------:R-:W-:Y:S02]  /*3c40*/  FMNMX.FTZ R111, R66, R111, !PT ;  /* 0x0000006f426f7209 */ /* 0x000fe40007810000 */
[----:B------:R-:W-:Y:S01]  /*3c50*/  FMNMX.FTZ R142, R129, R142, !PT ;  /* 0x0000008e818e7209 */ /* 0x000fe20007810000 */
[----:B------:R-:W-:Y:S01]  /*3c60*/  IMAD.WIDE.U32 R114, R114, -0x326172a9, RZ ;  /* 0xcd9e8d5772727825 */ /* 0x000fe200078e00ff */
[----:B------:R-:W-:-:S02]  /*3c70*/  FMNMX.FTZ R111, R90, R111, !PT ;  /* 0x0000006f5a6f7209 */ /* 0x000fc40007810000 */
[----:B------:R-:W-:Y:S01]  /*3c80*/  FMNMX.FTZ R142, R91, R142, !PT ;  /* 0x0000008e5b8e7209 */ /* 0x000fe20007810000 */
[----:B------:R-:W-:Y:S01]  /*3c90*/  IMAD.WIDE.U32 R162, R101, -0x2daee0ad, RZ ;  /* 0xd2511f5365a27825 */ /* 0x000fe200078e00ff */
[----:B------:R-:W-:Y:S02]  /*3ca0*/  FSEL R100, R29, -INF , !P6 ;  /* 0xff8000001d647808 */ /* 0x000fe40007000000 */
[----:B------:R-:W-:Y:S01]  /*3cb0*/  FMNMX.FTZ R111, R102, R111, !PT ;  /* 0x0000006f666f7209 */ /* 0x000fe20007810000 */
[----:B------:R-:W-:Y:S01]  /*3cc0*/  IMAD.WIDE.U32 R224, R3, -0x2daee0ad, RZ ;  /* 0xd2511f5303e07825 */ /* 0x000fe200078e00ff */
[----:B------:R-:W-:Y:S02]  /*3cd0*/  FMNMX.FTZ R142, R103, R142, !PT ;  /* 0x0000008e678e7209 */ /* 0x000fe40007810000 */
[----:B------:R-:W-:Y:S01]  /*3ce0*/  FMNMX.FTZ R111, R100, R111, !PT ;  /* 0x0000006f646f7209 */ /* 0x000fe20007810000 */
[----:B------:R-:W-:Y:S01]  /*3cf0*/  IMAD.WIDE.U32 R156, R156, -0x2daee0ad, RZ ;  /* 0xd2511f539c9c7825 */ /* 0x000fe200078e00ff */
[----:B------:R-:W-:-:S02]  /*3d00*/  FMNMX.FTZ R142, R127, R142, !PT ;  /* 0x0000008e7f8e7209 */ /* 0x000fc40007810000 */
[----:B------:R-:W-:Y:S02]  /*3d10*/  FSEL R206, R21, -INF , !P4 ;  /* 0xff80000015ce7808 */ /* 0x000fe40006000000 */
[----:B------:R-:W-:Y:S02]  /*3d20*/  FMNMX.FTZ R111, R182, R111, !PT ;  /* 0x0000006fb66f7209 */ /* 0x000fe40007810000 */
[----:B------:R-:W-:Y:S02]  /*3d30*/  FMNMX.FTZ R142, R97, R142, !PT ;  /* 0x0000008e618e7209 */ /* 0x000fe40007810000 */
[----:B------:R-:W-:Y:S02]  /*3d40*/  FSEL R184, R16, -INF , !P3 ;  /* 0xff80000010b87808 */ /* 0x000fe40005800000 */
[--C-:B------:R-:W-:Y:S02]  /*3d50*/  LOP3.LUT R186, R217, UR14, R138.reuse, 0x96, !PT ;  /* 0x0000000ed9ba7c12 */ /* 0x100fe4000f8e968a */
[----:B------:R-:W-:Y:S01]  /*3d60*/  LOP3.LUT R109, R113, UR14, R138, 0x96, !PT ;  /* 0x0000000e716d7c12 */ /* 0x000fe2000f8e968a */
[----:B------:R-:W-:Y:S01]  /*3d70*/  IMAD.WIDE.U32 R138, R139, -0x326172a9, RZ ;  /* 0xcd9e8d578b8a7825 */ /* 0x000fe200078e00ff */
[----:B------:R-:W-:-:S02]  /*3d80*/  FMNMX.FTZ R111, R206, R111, !PT ;  /* 0x0000006fce6f7209 */ /* 0x000fc40007810000 */
[----:B------:R-:W-:Y:S01]  /*3d90*/  FMNMX.FTZ R142, R65, R142, !PT ;  /* 0x0000008e418e7209 */ /* 0x000fe20007810000 */
[----:B------:R-:W-:Y:S01]  /*3da0*/  IMAD.WIDE.U32 R186, R186, -0x2daee0ad, RZ ;  /* 0xd2511f53baba7825 */ /* 0x000fe200078e00ff */
[----:B------:R-:W-:Y:S02]  /*3db0*/  LOP3.LUT R232, R151, UR11, R158, 0x96, !PT ;  /* 0x0000000b97e87c12 */ /* 0x000fe4000f8e969e */
[----:B------:R-:W-:Y:S02]  /*3dc0*/  FSEL R179, R31, -INF , !P6 ;  /* 0xff8000001fb37808 */ /* 0x000fe40007000000 */
[----:B------:R-:W-:Y:S01]  /*3dd0*/  FSEL R178, R17, -INF , !P2 ;  /* 0xff80000011b27808 */ /* 0x000fe20005000000 */
[----:B------:R-:W-:Y:S01]  /*3de0*/  IMAD.WIDE.U32 R232, R232, -0x326172a9, RZ ;  /* 0xcd9e8d57e8e87825 */ /* 0x000fe200078e00ff */
[----:B------:R-:W-:Y:S02]  /*3df0*/  FMNMX.FTZ R111, R184, R111, !PT ;  /* 0x0000006fb86f7209 */ /* 0x000fe40007810000 */
[----:B------:R-:W-:-:S02]  /*3e00*/  FMNMX.FTZ R142, R181, R142, !PT ;  /* 0x0000008eb58e7209 */ /* 0x000fc40007810000 */
[--C-:B------:R-:W-:Y:S02]  /*3e10*/  LOP3.LUT R228, R149, UR12, R216.reuse, 0x96, !PT ;  /* 0x0000000c95e47c12 */ /* 0x100fe4000f8e96d8 */
[----:B------:R-:W-:Y:S02]  /*3e20*/  LOP3.LUT R204, R139, UR12, R216, 0x96, !PT ;  /* 0x0000000c8bcc7c12 */ /* 0x000fe4000f8e96d8 */
[----:B------:R-:W-:Y:S01]  /*3e30*/  FSEL R180, R8, -INF , !P1 ;  /* 0xff80000008b47808 */ /* 0x000fe20004800000 */
[----:B------:R-:W-:Y:S01]  /*3e40*/  IMAD.WIDE.U32 R228, R228, -0x2daee0ad, RZ ;  /* 0xd2511f53e4e47825 */ /* 0x000fe200078e00ff */
[----:B------:R-:W-:Y:S02]  /*3e50*/  FMNMX.FTZ R111, R178, R111, !PT ;  /* 0x0000006fb26f7209 */ /* 0x000fe40007810000 */
[----:B------:R-:W-:Y:S01]  /*3e60*/  FMNMX.FTZ R142, R179, R142, !PT ;  /* 0x0000008eb38e7209 */ /* 0x000fe20007810000 */
[----:B------:R-:W-:Y:S01]  /*3e70*/  IMAD.WIDE.U32 R204, R204, -0x2daee0ad, RZ ;  /* 0xd2511f53cccc7825 */ /* 0x000fe200078e00ff */
[----:B------:R-:W-:-:S02]  /*3e80*/  FSEL R177, R23, -INF , !P4 ;  /* 0xff80000017b17808 */ /* 0x000fc40006000000 */
[----:B------:R-:W-:Y:S02]  /*3e90*/  FSEL R194, R9, -INF , !P0 ;  /* 0xff80000009c27808 */ /* 0x000fe40004000000 */
[----:B------:R-:W-:Y:S02]  /*3ea0*/  LOP3.LUT R148, R233, UR10, R148, 0x96, !PT ;  /* 0x0000000ae9947c12 */ /* 0x000fe4000f8e9694 */
[----:B------:R-:W-:Y:S02]  /*3eb0*/  FMNMX.FTZ R111, R180, R111, !PT ;  /* 0x0000006fb46f7209 */ /* 0x000fe40007810000 */
[----:B------:R-:W-:Y:S01]  /*3ec0*/  FMNMX.FTZ R142, R185, R142, !PT ;  /* 0x0000008eb98e7209 */ /* 0x000fe20007810000 */
[----:B------:R-:W-:Y:S01]  /*3ed0*/  IMAD.WIDE.U32 R148, R148, -0x2daee0ad, RZ ;  /* 0xd2511f5394947825 */ /* 0x000fe200078e00ff */
[--C-:B------:R-:W-:Y:S02]  /*3ee0*/  LOP3.LUT R226, R211, UR12, R216.reuse, 0x96, !PT ;  /* 0x0000000cd3e27c12 */ /* 0x100fe4000f8e96d8 */
[----:B------:R-:W-:-:S02]  /*3ef0*/  LOP3.LUT R216, R115, UR12, R216, 0x96, !PT ;  /* 0x0000000c73d87c12 */ /* 0x000fc4000f8e96d8 */
[----:B------:R-:W-:Y:S01]  /*3f00*/  LOP3.LUT R144, R229, UR9, R150, 0x96, !PT ;  /* 0x00000009e5907c12 */ /* 0x000fe2000f8e9696 */
[----:B------:R-:W-:Y:S01]  /*3f10*/  IMAD.WIDE.U32 R226, R226, -0x2daee0ad, RZ ;  /* 0xd2511f53e2e27825 */ /* 0x000fe200078e00ff */
[----:B------:R-:W-:Y:S02]  /*3f20*/  FSEL R173, R18, -INF , !P3 ;  /* 0xff80000012ad7808 */ /* 0x000fe40005800000 */
[----:B------:R-:W-:Y:S01]  /*3f30*/  LOP3.LUT R158, R151, UR11, R158, 0x96, !PT ;  /* 0x0000000b979e7c12 */ /* 0x000fe2000f8e969e */
[----:B------:R-:W-:Y:S01]  /*3f40*/  IMAD.WIDE.U32 R144, R144, -0x326172a9, RZ ;  /* 0xcd9e8d5790907825 */ /* 0x000fe200078e00ff */
[----:B------:R-:W-:Y:S02]  /*3f50*/  LOP3.LUT R150, R205, UR9, R150, 0x96, !PT ;  /* 0x00000009cd967c12 */ /* 0x000fe4000f8e9696 */
[----:B------:R-:W-:Y:S01]  /*3f60*/  FMNMX.FTZ R132, R194, R111, !PT ;  /* 0x0000006fc2847209 */ /* 0x000fe20007810000 */
[----:B------:R-:W-:Y:S01]  /*3f70*/  IMAD.WIDE.U32 R158, R158, -0x326172a9, RZ ;  /* 0xcd9e8d579e9e7825 */ /* 0x000fe200078e00ff */
[----:B------:R-:W-:-:S02]  /*3f80*/  FMNMX.FTZ R142, R177, R142, !PT ;  /* 0x0000008eb18e7209 */ /* 0x000fc40007810000 */
[----:B------:R-:W-:Y:S01]  /*3f90*/  LOP3.LUT R212, R217, UR14, R130, 0x96, !PT ;  /* 0x0000000ed9d47c12 */ /* 0x000fe2000f8e9682 */
[----:B------:R-:W-:Y:S01]  /*3fa0*/  IMAD.WIDE.U32 R216, R216, -0x2daee0ad, RZ ;  /* 0xd2511f53d8d87825 */ /* 0x000fe200078e00ff */
[----:B------:R-:W-:Y:S01]  /*3fb0*/  FSEL R171, R19, -INF , !P2 ;  /* 0xff80000013ab7808 */ /* 0x000fe20005000000 */
[----:B------:R-:W1:Y:S01]  /*3fc0*/  SHFL.BFLY PT, R125, R132, 0x2, 0x1f ;  /* 0x0c401f00847d7f89 */ /* 0x000e6200000e0000 */
[----:B------:R-:W-:Y:S01]  /*3fd0*/  FMNMX.FTZ R142, R173, R142, !PT ;  /* 0x0000008ead8e7209 */ /* 0x000fe20007810000 */
[----:B------:R-:W-:Y:S01]  /*3fe0*/  IMAD.WIDE.U32 R150, R150, -0x326172a9, RZ ;  /* 0xcd9e8d5796967825 */ /* 0x000fe200078e00ff */
[----:B------:R-:W-:Y:S02]  /*3ff0*/  LOP3.LUT R101, R149, UR5, R228, 0x96, !PT ;  /* 0x0000000595657c12 */ /* 0x000fe4000f8e96e4 */
[----:B------:R-:W-:Y:S01]  /*4000*/  FSEL R169, R10, -INF , !P1 ;  /* 0xff8000000aa97808 */ /* 0x000fe20004800000 */
[----:B------:R-:W-:Y:S01]  /*4010*/  IMAD.WIDE.U32 R212, R212, -0x2daee0ad, RZ ;  /* 0xd2511f53d4d47825 */ /* 0x000fe200078e00ff */
[----:B------:R-:W-:-:S02]  /*4020*/  FMNMX.FTZ R142, R171, R142, !PT ;  /* 0x0000008eab8e7209 */ /* 0x000fc40007810000 */
[----:B------:R-:W-:Y:S02]  /*4030*/  LOP3.LUT R152, R187, UR11, R152, 0x96, !PT ;  /* 0x0000000bbb987c12 */ /* 0x000fe4000f8e9698 */
[----:B------:R-:W-:Y:S02]  /*4040*/  LOP3.LUT R186, R217, UR9, R186, 0x96, !PT ;  /* 0x00000009d9ba7c12 */ /* 0x000fe4000f8e96ba */
[----:B------:R-:W-:Y:S01]  /*4050*/  LOP3.LUT R138, R159, UR10, R138, 0x96, !PT ;  /* 0x0000000a9f8a7c12 */ /* 0x000fe2000f8e968a */
[----:B------:R-:W-:Y:S01]  /*4060*/  IMAD.WIDE.U32 R152, R152, -0x326172a9, RZ ;  /* 0xcd9e8d5798987825 */ /* 0x000fe200078e00ff */
[----:B------:R-:W-:Y:S02]  /*4070*/  LOP3.LUT R3, R151, UR8, R158, 0x96, !PT ;  /* 0x0000000897037c12 */ /* 0x000fe4000f8e969e */
[----:B------:R-:W-:Y:S01]  /*4080*/  FSEL R174, R11, -INF , !P0 ;  /* 0xff8000000bae7808 */ /* 0x000fe20004000000 */
[----:B------:R-:W-:Y:S01]  /*4090*/  IMAD.WIDE.U32 R158, R101, -0x326172a9, RZ ;  /* 0xcd9e8d57659e7825 */ /* 0x000fe200078e00ff */
[----:B------:R-:W-:-:S02]  /*40a0*/  FMNMX.FTZ R101, R169, R142, !PT ;  /* 0x0000008ea9657209 */ /* 0x000fc40007810000 */
[----:B------:R-:W-:Y:S01]  /*40b0*/  LOP3.LUT R126, R145, UR8, R232, 0x96, !PT ;  /* 0x00000008917e7c12 */ /* 0x000fe2000f8e96e8 */
[----:B------:R-:W-:Y:S01]  /*40c0*/  IMAD.WIDE.U32 R186, R186, -0x326172a9, RZ ;  /* 0xcd9e8d57baba7825 */ /* 0x000fe200078e00ff */
[----:B------:R-:W-:Y:S02]  /*40d0*/  FMNMX.FTZ R101, R174, R101, !PT ;  /* 0x00000065ae657209 */ /* 0x000fe40007810000 */
[----:B------:R-:W-:Y:S01]  /*40e0*/  LOP3.LUT R114, R153, UR10, R114, 0x96, !PT ;  /* 0x0000000a99727c12 */ /* 0x000fe2000f8e9672 */
[----:B------:R-:W-:Y:S01]  /*40f0*/  IMAD.WIDE.U32 R138, R138, -0x2daee0ad, RZ ;  /* 0xd2511f538a8a7825 */ /* 0x000fe200078e00ff */
[----:B------:R-:W-:Y:S02]  /*4100*/  LOP3.LUT R111, R187, UR8, R152, 0x96, !PT ;  /* 0x00000008bb6f7c12 */ /* 0x000fe4000f8e9698 */
[----:B------:R-:W-:Y:S01]  /*4110*/  LOP3.LUT R154, R213, UR11, R154, 0x96, !PT ;  /* 0x0000000bd59a7c12 */ /* 0x000fe2000f8e969a */
[----:B------:R-:W-:Y:S01]  /*4120*/  IMAD.WIDE.U32 R152, R126, -0x2daee0ad, RZ ;  /* 0xd2511f537e987825 */ /* 0x000fe200078e00ff */
[----:B-1----:R-:W-:Y:S01]  /*4130*/  FMNMX.FTZ R125, R132, R125, !PT ;  /* 0x0000007d847d7209 */ /* 0x002fe20007810000 */
[----:B------:R-:W1:Y:S01]  /*4140*/  SHFL.BFLY PT, R126, R101, 0x2, 0x1f ;  /* 0x0c401f00657e7f89 */ /* 0x000e6200000e0000 */
[----:B------:R-:W-:Y:S01]  /*4150*/  LOP3.LUT R209, R215, UR14, R130, 0x96, !PT ;  /* 0x0000000ed7d17c12 */ /* 0x000fe2000f8e9682 */
[----:B------:R-:W-:Y:S01]  /*4160*/  IMAD.WIDE.U32 R154, R154, -0x326172a9, RZ ;  /* 0xcd9e8d579a9a7825 */ /* 0x000fe200078e00ff */
[----:B------:R-:W-:Y:S01]  /*4170*/  LOP3.LUT R130, R163, UR13, R110, 0x96, !PT ;  /* 0x0000000da3827c12 */ /* 0x000fe2000f8e966e */
[----:B------:R-:W2:Y:S01]  /*4180*/  SHFL.BFLY PT, R132, R125, 0x1, 0x1f ;  /* 0x0c201f007d847f89 */ /* 0x000ea200000e0000 */
[----:B------:R-:W-:Y:S01]  /*4190*/  LOP3.LUT R162, R157, UR11, R162, 0x96, !PT ;  /* 0x0000000b9da27c12 */ /* 0x000fe2000f8e96a2 */
[----:B------:R-:W-:Y:S01]  /*41a0*/  IMAD.WIDE.U32 R114, R114, -0x2daee0ad, RZ ;  /* 0xd2511f5372727825 */ /* 0x000fe200078e00ff */
[----:B------:R-:W-:-:S02]  /*41b0*/  LOP3.LUT R210, R155, UR10, R210, 0x96, !PT ;  /* 0x0000000a9bd27c12 */ /* 0x000fc4000f8e96d2 */
[----:B------:R-:W-:Y:S01]  /*41c0*/  LOP3.LUT R212, R227, UR9, R212, 0x96, !PT ;  /* 0x00000009e3d47c12 */ /* 0x000fe2000f8e96d4 */
[----:B------:R-:W-:Y:S01]  /*41d0*/  IMAD.WIDE.U32 R130, R130, -0x326172a9, RZ ;  /* 0xcd9e8d5782827825 */ /* 0x000fe200078e00ff */
[----:B------:R-:W-:Y:S02]  /*41e0*/  LOP3.LUT R230, R225, UR13, R208, 0x96, !PT ;  /* 0x0000000de1e67c12 */ /* 0x000fe4000f8e96d0 */
[----:B------:R-:W-:Y:S01]  /*41f0*/  FSEL R118, R15, -INF , !P0 ;  /* 0xff8000000f767808 */ /* 0x000fe20004000000 */
[----:B------:R-:W-:Y:S01]  /*4200*/  IMAD.WIDE.U32 R210, R210, -0x2daee0ad, RZ ;  /* 0xd2511f53d2d27825 */ /* 0x000fe200078e00ff */
[----:B------:R-:W-:Y:S02]  /*4210*/  LOP3.LUT R146, R131, UR12, R112, 0x96, !PT ;  /* 0x0000000c83927c12 */ /* 0x000fe4000f8e9670 */
[----:B------:R-:W-:Y:S01]  /*4220*/  FSEL R119, R13, -INF , !P0 ;  /* 0xff8000000d777808 */ /* 0x000fe20004000000 */
[----:B------:R-:W-:Y:S01]  /*4230*/  IMAD.WIDE.U32 R162, R162, -0x326172a9, RZ ;  /* 0xcd9e8d57a2a27825 */ /* 0x000fe200078e00ff */
[----:B------:R-:W-:-:S02]  /*4240*/  LOP3.LUT R107, R211, UR5, R226, 0x96, !PT ;  /* 0x00000005d36b7c12 */ /* 0x000fc4000f8e96e2 */
[----:B------:R-:W-:Y:S01]  /*4250*/  LOP3.LUT R143, R159, UR18, R144, 0x96, !PT ;  /* 0x000000129f8f7c12 */ /* 0x000fe2000f8e9690 */
[----:B------:R-:W-:Y:S01]  /*4260*/  IMAD.WIDE.U32 R226, R3, -0x2daee0ad, RZ ;  /* 0xd2511f5303e27825 */ /* 0x000fe200078e00ff */
[----:B------:R-:W-:Y:S02]  /*4270*/  LOP3.LUT R130, R163, UR10, R130, 0x96, !PT ;  /* 0x0000000aa3827c12 */ /* 0x000fe4000f8e9682 */
[----:B-1----:R-:W-:Y:S01]  /*4280*/  FMNMX.FTZ R126, R101, R126, !PT ;  /* 0x0000007e657e7209 */ /* 0x002fe20007810000 */
[----:B------:R-:W-:Y:S01]  /*4290*/  IMAD.WIDE.U32 R230, R230, -0x326172a9, RZ ;  /* 0xcd9e8d57e6e67825 */ /* 0x000fe200078e00ff */
[----:B------:R-:W-:Y:S02]  /*42a0*/  LOP3.LUT R141, R158, 0xffff, RZ, 0xc0, !PT ;  /* 0x0000ffff9e8d7812 */ /* 0x000fe400078ec0ff */
[----:B--2---:R-:W-:Y:S01]  /*42b0*/  FMNMX.FTZ R132, R125, R132, !PT ;  /* 0x000000847d847209 */ /* 0x004fe20007810000 */
[----:B------:R-:W1:Y:S01]  /*42c0*/  SHFL.BFLY PT, R3, R126, 0x1, 0x1f ;  /* 0x0c201f007e037f89 */ /* 0x000e6200000e0000 */
[----:B------:R-:W-:Y:S01]  /*42d0*/  LOP3.LUT R160, R231, UR12, R214, 0x96, !PT ;  /* 0x0000000ce7a07c12 */ /* 0x000fe2000f8e96d6 */
[----:B------:R-:W-:Y:S01]  /*42e0*/  IMAD.WIDE.U32 R146, R146, -0x2daee0ad, RZ ;  /* 0xd2511f5392927825 */ /* 0x000fe200078e00ff */
[----:B------:R-:W-:-:S03]  /*42f0*/  FSETP.NEU.FTZ.AND P0, PT, R132, -INF , PT ;  /* 0xff8000008400780b */ /* 0x000fc60003f1d000 */
[----:B------:R-:W-:Y:S01]  /*4300*/  FMUL.FTZ R183, R132, UR6 ;  /* 0x0000000684b77c20 */ /* 0x000fe20008410000 */
[--C-:B------:R-:W-:Y:S01]  /*4310*/  SHF.R.U32.HI R137, RZ, 0x10, R158.reuse ;  /* 0x00000010ff897819 */ /* 0x100fe2000001169e */
[----:B------:R-:W-:Y:S01]  /*4320*/  IMAD.WIDE.U32 R130, R130, -0x2daee0ad, RZ ;  /* 0xd2511f5382827825 */ /* 0x000fe200078e00ff */
[----:B------:R-:W-:Y:S02]  /*4330*/  SHF.R.U32.HI R144, RZ, 0x18, R158 ;  /* 0x00000018ff907819 */ /* 0x000fe4000001169e */
[----:B------:R-:W-:Y:S01]  /*4340*/  FSEL R183, R183, RZ, P0 ;  /* 0x000000ffb7b77208 */ /* 0x000fe20000000000 */
[----:B------:R-:W-:Y:S01]  /*4350*/  IMAD.WIDE.U32 R160, R160, -0x2daee0ad, RZ ;  /* 0xd2511f53a0a07825 */ /* 0x000fe200078e00ff */
[----:B------:R-:W-:Y:S02]  /*4360*/  LOP3.LUT R113, R131, UR5, R146, 0x96, !PT ;  /* 0x0000000583717c12 */ /* 0x000fe4000f8e9692 */
[----:B------:R-:W-:Y:S01]  /*4370*/  LOP3.LUT R146, R158, 0xff, RZ, 0xc0, !PT ;  /* 0x000000ff9e927812 */ /* 0x000fe200078ec0ff */
[--C-:B------:R-:W-:Y:S01]  /*4380*/  FFMA.FTZ R241, R98, UR6, -R183.reuse ;  /* 0x0000000662f17c23 */ /* 0x100fe200080108b7 */
[----:B------:R-:W-:Y:S01]  /*4390*/  FMNMX.FTZ R158, R59, R93, !PT ;  /* 0x0000005d3b9e7209 */ /* 0x000fe20007810000 */
[----:B------:R-:W-:Y:S01]  /*43a0*/  FFMA.FTZ R240, R106, UR6, -R183 ;  /* 0x000000066af07c23 */ /* 0x000fe200080108b7 */
[--C-:B------:R-:W-:Y:S01]  /*43b0*/  LOP3.LUT R234, R161, UR9, R156.reuse, 0x96, !PT ;  /* 0x00000009a1ea7c12 */ /* 0x100fe2000f8e969c */
[----:B------:R-:W-:Y:S01]  /*43c0*/  IMAD.WIDE.U32 R212, R212, -0x326172a9, RZ ;  /* 0xcd9e8d57d4d47825 */ /* 0x000fe200078e00ff */
[----:B------:R-:W-:Y:S01]  /*43d0*/  LOP3.LUT R156, R147, UR9, R156, 0x96, !PT ;  /* 0x00000009939c7c12 */ /* 0x000fe2000f8e969c */
[----:B------:R-:W-:Y:S01]  /*43e0*/  MUFU.EX2 R241, R241 ;  /* 0x000000f100f17308 */ /* 0x000fe20000000800 */
[----:B------:R-:W-:Y:S01]  /*43f0*/  FMNMX.FTZ R158, R63, R158, !PT ;  /* 0x0000009e3f9e7209 */ /* 0x000fe20007810000 */
[----:B------:R-:W-:Y:S01]  /*4400*/  IMAD.WIDE.U32 R234, R234, -0x326172a9, RZ ;  /* 0xcd9e8d57eaea7825 */ /* 0x000fe200078e00ff */
[----:B------:R-:W-:-:S03]  /*4410*/  LOP3.LUT R224, R157, UR11, R224, 0x96, !PT ;  /* 0x0000000b9de07c12 */ /* 0x000fc6000f8e96e0 */
[----:B------:R-:W-:Y:S01]  /*4420*/  FFMA.FTZ R247, R128, UR6, -R183 ;  /* 0x0000000680f77c23 */ /* 0x000fe200080108b7 */
[----:B-1----:R-:W-:Y:S01]  /*4430*/  FMNMX.FTZ R3, R126, R3, !PT ;  /* 0x000000037e037209 */ /* 0x002fe20007810000 */
[----:B------:R-:W-:Y:S01]  /*4440*/  IMAD.WIDE.U32 R156, R156, -0x326172a9, RZ ;  /* 0xcd9e8d579c9c7825 */ /* 0x000fe200078e00ff */
[----:B------:R-:W-:Y:S01]  /*4450*/  FMNMX.FTZ R158, R89, R158, !PT ;  /* 0x0000009e599e7209 */ /* 0x000fe20007810000 */
[----:B------:R-:W1:Y:S01]  /*4460*/  MUFU.EX2 R240, R240 ;  /* 0x000000f000f07308 */ /* 0x000e620000000800 */
[----:B------:R-:W-:Y:S01]  /*4470*/  FSETP.NEU.FTZ.AND P0, PT, R3, -INF , PT ;  /* 0xff8000000300780b */ /* 0x000fe20003f1d000 */
[----:B------:R-:W-:-:S04]  /*4480*/  IMAD.WIDE.U32 R224, R224, -0x326172a9, RZ ;  /* 0xcd9e8d57e0e07825 */ /* 0x000fc800078e00ff */
[----:B------:R-:W-:Y:S01]  /*4490*/  FMUL.FTZ R176, R3, UR6 ;  /* 0x0000000603b07c20 */ /* 0x000fe20008410000 */
[----:B------:R-:W-:Y:S01]  /*44a0*/  LOP3.LUT R155, R153, UR17, R148, 0x96, !PT ;  /* 0x00000011999b7c12 */ /* 0x000fe2000f8e9694 */
[--C-:B------:R-:W-:Y:S01]  /*44b0*/  FFMA.FTZ R218, R140, UR6, -R183.reuse ;  /* 0x000000068cda7c23 */ /* 0x100fe200080108b7 */
[----:B------:R-:W-:Y:S01]  /*44c0*/  FMNMX.FTZ R158, R61, R158, !PT ;  /* 0x0000009e3d9e7209 */ /* 0x000fe20007810000 */
[----:B------:R-:W-:Y:S01]  /*44d0*/  IMAD.WIDE.U32 R148, R107, -0x326172a9, RZ ;  /* 0xcd9e8d576b947825 */ /* 0x000fe200078e00ff */
[----:B------:R-:W-:Y:S01]  /*44e0*/  LOP3.LUT R159, R143, 0xffff, RZ, 0xc0, !PT ;  /* 0x0000ffff8f9f7812 */ /* 0x000fe200078ec0ff */
[----:B------:R-:W-:Y:S01]  /*44f0*/  MUFU.EX2 R247, R247 ;  /* 0x000000f700f77308 */ /* 0x000fe20000000800 */
[----:B------:R-:W-:Y:S01]  /*4500*/  LOP3.LUT R105, R139, UR5, R204, 0x96, !PT ;  /* 0x000000058b697c12 */ /* 0x000fe2000f8e96cc */
[--C-:B------:R-:W-:Y:S01]  /*4510*/  FFMA.FTZ R167, R66, UR6, -R183.reuse ;  /* 0x0000000642a77c23 */ /* 0x100fe200080108b7 */
[----:B------:R-:W-:Y:S01]  /*4520*/  LOP3.LUT R162, R157, UR8, R162, 0x96, !PT ;  /* 0x000000089da27c12 */ /* 0x000fe2000f8e96a2 */
[--C-:B------:R-:W-:Y:S01]  /*4530*/  FFMA.FTZ R164, R90, UR6, -R183.reuse ;  /* 0x000000065aa47c23 */ /* 0x100fe200080108b7 */
[----:B------:R-:W-:Y:S01]  /*4540*/  LOP3.LUT R230, R225, UR10, R230, 0x96, !PT ;  /* 0x0000000ae1e67c12 */ /* 0x000fe2000f8e96e6 */
[----:B------:R-:W-:Y:S01]  /*4550*/  FFMA.FTZ R194, R194, UR6, -R183 ;  /* 0x00000006c2c27c23 */ /* 0x000fe200080108b7 */
[----:B------:R-:W-:Y:S01]  /*4560*/  LOP3.LUT R147, R235, UR8, R224, 0x96, !PT ;  /* 0x00000008eb937c12 */ /* 0x000fe2000f8e96e0 */
[----:B------:R-:W-:Y:S01]  /*4570*/  IMAD.WIDE.U32 R162, R162, -0x2daee0ad, RZ ;  /* 0xd2511f53a2a27825 */ /* 0x000fe200078e00ff */
[----:B------:R-:W-:Y:S01]  /*4580*/  FSEL R176, R176, RZ, P0 ;  /* 0x000000ffb0b07208 */ /* 0x000fe20000000000 */
[----:B------:R-:W-:Y:S01]  /*4590*/  MUFU.EX2 R218, R218 ;  /* 0x000000da00da7308 */ /* 0x000fe20000000800 */
[----:B------:R-:W-:Y:S01]  /*45a0*/  LOP3.LUT R157, R143, 0xff, RZ, 0xc0, !PT ;  /* 0x000000ff8f9d7812 */ /* 0x000fe200078ec0ff */
[----:B------:R-:W-:Y:S01]  /*45b0*/  IMAD.WIDE.U32 R230, R230, -0x2daee0ad, RZ ;  /* 0xd2511f53e6e67825 */ /* 0x000fe200078e00ff */
[----:B------:R-:W-:-:S03]  /*45c0*/  LOP3.LUT R216, R115, UR5, R216, 0x96, !PT ;  /* 0x0000000573d87c12 */ /* 0x000fc6000f8e96d8 */
[----:B------:R-:W-:Y:S01]  /*45d0*/  FFMA.FTZ R239, R69, UR6, -R176 ;  /* 0x0000000645ef7c23 */ /* 0x000fe200080108b0 */
[----:B------:R-:W-:Y:S01]  /*45e0*/  FMNMX.FTZ R158, R67, R158, !PT ;  /* 0x0000009e439e7209 */ /* 0x000fe20007810000 */
[----:B------:R-:W-:Y:S01]  /*45f0*/  IMAD.WIDE.U32 R224, R147, -0x2daee0ad, RZ ;  /* 0xd2511f5393e07825 */ /* 0x000fe200078e00ff */
[----:B------:R-:W-:-:S03]  /*4600*/  SHF.R.U32.HI R159, RZ, 0x8, R159 ;  /* 0x00000008ff9f7819 */ /* 0x000fc6000001169f */
[----:B------:R-:W-:Y:S01]  /*4610*/  FFMA.FTZ R192, R99, UR6, -R176 ;  /* 0x0000000663c07c23 */ /* 0x000fe200080108b0 */
[----:B------:R-:W-:Y:S01]  /*4620*/  LOP3.LUT R212, R149, UR18, R212, 0x96, !PT ;  /* 0x0000001295d47c12 */ /* 0x000fe2000f8e96d4 */
[----:B------:R-:W-:Y:S01]  /*4630*/  IMAD.WIDE.U32 R216, R216, -0x326172a9, RZ ;  /* 0xcd9e8d57d8d87825 */ /* 0x000fe200078e00ff */
[----:B------:R-:W-:-:S03]  /*4640*/  LOP3.LUT R139, R148, 0xff, RZ, 0xc0, !PT ;  /* 0x000000ff948b7812 */ /* 0x000fc600078ec0ff */
[----:B------:R-:W-:Y:S01]  /*4650*/  FFMA.FTZ R99, R96, UR6, -R183 ;  /* 0x0000000660637c23 */ /* 0x000fe200080108b7 */
[----:B------:R-:W-:Y:S01]  /*4660*/  LOP3.LUT R187, R148, 0xffff, RZ, 0xc0, !PT ;  /* 0x0000ffff94bb7812 */ /* 0x000fe200078ec0ff */
[----:B------:R-:W-:Y:S01]  /*4670*/  MUFU.EX2 R239, R239 ;  /* 0x000000ef00ef7308 */ /* 0x000fe20000000800 */
[----:B------:R-:W-:Y:S01]  /*4680*/  SHF.R.U32.HI R207, RZ, 0x10, R148 ;  /* 0x00000010ffcf7819 */ /* 0x000fe20000011694 */
[----:B------:R-:W-:Y:S01]  /*4690*/  FFMA.FTZ R91, R91, UR6, -R176 ;  /* 0x000000065b5b7c23 */ /* 0x000fe200080108b0 */
[----:B------:R-:W-:Y:S01]  /*46a0*/  SHF.R.U32.HI R115, RZ, 0x18, R148 ;  /* 0x00000018ff737819 */ /* 0x000fe20000011694 */
[----:B------:R-:W-:Y:S01]  /*46b0*/  IMAD.WIDE.U32 R148, R105, -0x326172a9, RZ ;  /* 0xcd9e8d5769947825 */ /* 0x000fe200078e00ff */
[----:B------:R-:W-:-:S03]  /*46c0*/  ISETP.LE.U32.AND P0, PT, R157, UR19, PT ;  /* 0x000000139d007c0c */ /* 0x000fc6000bf03070 */
[--C-:B------:R-:W-:Y:S01]  /*46d0*/  FFMA.FTZ R250, R103, UR6, -R176.reuse ;  /* 0x0000000667fa7c23 */ /* 0x100fe200080108b0 */
[----:B------:R-:W-:Y:S01]  /*46e0*/  FMNMX.FTZ R158, R71, R158, !PT ;  /* 0x0000009e479e7209 */ /* 0x000fe20007810000 */
[----:B------:R-:W2:Y:S01]  /*46f0*/  MUFU.EX2 R192, R192 ;  /* 0x000000c000c07308 */ /* 0x000ea20000000800 */
[----:B------:R-:W-:Y:S01]  /*4700*/  LOP3.LUT R69, R159, 0xffff, RZ, 0xc0, !PT ;  /* 0x0000ffff9f457812 */ /* 0x000fe200078ec0ff */
[--C-:B------:R-:W-:Y:S01]  /*4710*/  FFMA.FTZ R172, R97, UR6, -R176.reuse ;  /* 0x0000000661ac7c23 */ /* 0x100fe200080108b0 */
[C---:B------:R-:W-:Y:S01]  /*4720*/  LOP3.LUT R107, R152.reuse, 0xffff, RZ, 0xc0, !PT ;  /* 0x0000ffff986b7812 */ /* 0x040fe200078ec0ff */
[----:B------:R-:W-:Y:S01]  /*4730*/  FFMA.FTZ R181, R181, UR6, -R176 ;  /* 0x00000006b5b57c23 */ /* 0x000fe200080108b0 */
[----:B------:R-:W-:Y:S02]  /*4740*/  LOP3.LUT R145, R152, 0xff, RZ, 0xc0, !PT ;  /* 0x000000ff98917812 */ /* 0x000fe400078ec0ff */
[--C-:B------:R-:W-:Y:S01]  /*4750*/  SHF.R.U32.HI R153, RZ, 0x10, R152.reuse ;  /* 0x00000010ff997819 */ /* 0x100fe20000011698 */
[----:B------:R-:W-:Y:S01]  /*4760*/  MUFU.EX2 R99, R99 ;  /* 0x0000006300637308 */ /* 0x000fe20000000800 */
[----:B------:R-:W-:-:S02]  /*4770*/  SHF.R.U32.HI R142, RZ, 0x18, R152 ;  /* 0x00000018ff8e7819 */ /* 0x000fc40000011698 */
[----:B------:R-:W-:Y:S02]  /*4780*/  FSEL R116, R14, -INF , !P1 ;  /* 0xff8000000e747808 */ /* 0x000fe40004800000 */
[----:B------:R-:W-:Y:S02]  /*4790*/  FSEL R117, R12, -INF , !P1 ;  /* 0xff8000000c757808 */ /* 0x000fe40004800000 */
[----:B------:R-:W-:Y:S01]  /*47a0*/  LOP3.LUT R105, R149, UR18, R150, 0x96, !PT ;  /* 0x0000001295697c12 */ /* 0x000fe2000f8e9696 */
[----:B------:R-:W-:Y:S01]  /*47b0*/  MUFU.EX2 R91, R91 ;  /* 0x0000005b005b7308 */ /* 0x000fe20000000800 */
[----:B------:R-:W-:Y:S02]  /*47c0*/  LOP3.LUT R152, R148, 0xffff, RZ, 0xc0, !PT ;  /* 0x0000ffff94987812 */ /* 0x000fe400078ec0ff */
[----:B------:R-:W-:Y:S02]  /*47d0*/  LOP3.LUT R101, R227, UR17, R138, 0x96, !PT ;  /* 0x00000011e3657c12 */ /* 0x000fe4000f8e968a */
[----:B------:R-:W-:-:S02]  /*47e0*/  FMNMX.FTZ R158, R95, R158, !PT ;  /* 0x0000009e5f9e7209 */ /* 0x000fc40007810000 */
[----:B------:R-:W-:Y:S01]  /*47f0*/  LEA.HI.X.SX32 R165, R86, R165, 0x1, P5 ;  /* 0x000000a556a57211 */ /* 0x000fe200028f0eff */
[----:B------:R-:W-:Y:S01]  /*4800*/  MUFU.EX2 R250, R250 ;  /* 0x000000fa00fa7308 */ /* 0x000fe20000000800 */
[----:B------:R-:W-:Y:S02]  /*4810*/  LOP3.LUT R160, R231, UR5, R160, 0x96, !PT ;  /* 0x00000005e7a07c12 */ /* 0x000fe4000f8e96a0 */
[----:B------:R-:W-:Y:S02]  /*4820*/  LOP3.LUT R230, R225, UR17, R230, 0x96, !PT ;  /* 0x00000011e1e67c12 */ /* 0x000fe4000f8e96e6 */
[----:B------:R-:W-:Y:S02]  /*4830*/  LOP3.LUT R232, R224, 0xffff, RZ, 0xc0, !PT ;  /* 0x0000ffffe0e87812 */ /* 0x000fe400078ec0ff */
[C---:B------:R-:W-:Y:S01]  /*4840*/  LOP3.LUT R149, R226.reuse, 0xffff, RZ, 0xc0, !PT ;  /* 0x0000ffffe2957812 */ /* 0x040fe200078ec0ff */
[----:B------:R-:W-:Y:S01]  /*4850*/  MUFU.EX2 R167, R167 ;  /* 0x000000a700a77308 */ /* 0x000fe20000000800 */
[----:B------:R-:W-:-:S02]  /*4860*/  LOP3.LUT R147, R226, 0xff, RZ, 0xc0, !PT ;  /* 0x000000ffe2937812 */ /* 0x000fc400078ec0ff */
[--C-:B------:R-:W-:Y:S02]  /*4870*/  SHF.R.U32.HI R138, RZ, 0x10, R226.reuse ;  /* 0x00000010ff8a7819 */ /* 0x100fe400000116e2 */
[----:B------:R-:W-:Y:S02]  /*4880*/  SHF.R.U32.HI R131, RZ, 0x18, R226 ;  /* 0x00000018ff837819 */ /* 0x000fe400000116e2 */
[----:B------:R-:W-:Y:S01]  /*4890*/  ISETP.LE.U32.AND P1, PT, R69, UR19, PT ;  /* 0x0000001345007c0c */ /* 0x000fe2000bf23070 */
[----:B------:R-:W-:Y:S01]  /*48a0*/  MUFU.EX2 R164, R164 ;  /* 0x000000a400a47308 */ /* 0x000fe20000000800 */
[----:B------:R-:W-:Y:S02]  /*48b0*/  FSEL R86, R78, -INF , !P3 ;  /* 0xff8000004e567808 */ /* 0x000fe40005800000 */
[----:B------:R-:W-:Y:S02]  /*48c0*/  FSEL R121, R76, -INF , !P3 ;  /* 0xff8000004c797808 */ /* 0x000fe40005800000 */
[----:B------:R-:W-:-:S02]  /*48d0*/  LOP3.LUT R226, R216, 0xffff, RZ, 0xc0, !PT ;  /* 0x0000ffffd8e27812 */ /* 0x000fc400078ec0ff */
[----:B------:R-:W-:Y:S01]  /*48e0*/  LOP3.LUT R231, R216, 0xff, RZ, 0xc0, !PT ;  /* 0x000000ffd8e77812 */ /* 0x000fe200078ec0ff */
[----:B------:R-:W-:Y:S01]  /*48f0*/  MUFU.EX2 R172, R172 ;  /* 0x000000ac00ac7308 */ /* 0x000fe20000000800 */
[--C-:B------:R-:W-:Y:S02]  /*4900*/  SHF.R.U32.HI R225, RZ, 0x10, R216.reuse ;  /* 0x00000010ffe17819 */ /* 0x100fe400000116d8 */
[----:B------:R-:W-:Y:S02]  /*4910*/  SHF.R.U32.HI R228, RZ, 0x18, R216 ;  /* 0x00000018ffe47819 */ /* 0x000fe400000116d8 */
[----:B-1----:R-:W-:Y:S02]  /*4920*/  F2FP.BF16.F32.PACK_AB R216, R240, R241 ;  /* 0x000000f1f0d8723e */ /* 0x002fe400000010ff */
[----:B------:R-:W-:Y:S02]  /*4930*/  ISETP.LE.U32.AND P3, PT, R146, UR19, PT ;  /* 0x0000001392007c0c */ /* 0x000fe4000bf63070 */
[----:B------:R-:W-:Y:S01]  /*4940*/  FSEL R223, R81, -INF , !P6 ;  /* 0xff80000051df7808 */ /* 0x000fe20007000000 */
[----:B------:R-:W-:Y:S01]  /*4950*/  @!P0 HFMA2.BF16_V2 R47, -RZ.H0_H0, RZ.H0_H0, -R216.H0_H0 ;  /* 0x200000ffff2f8231 */ /* 0x000fe200003409d8 */
[----:B------:R-:W-:-:S02]  /*4960*/  FMNMX.FTZ R146, R221, R158, !PT ;  /* 0x0000009edd927209 */ /* 0x000fc40007810000 */
[----:B------:R-:W-:Y:S02]  /*4970*/  FSEL R122, R27, -INF , !P4 ;  /* 0xff8000001b7a7808 */ /* 0x000fe40006000000 */
[----:B------:R-:W-:Y:S02]  /*4980*/  FSEL R219, R25, -INF , !P4 ;  /* 0xff80000019db7808 */ /* 0x000fe40006000000 */
[----:B------:R-:W-:Y:S02]  /*4990*/  ISETP.LE.U32.AND P4, PT, R144, UR19, PT ;  /* 0x0000001390007c0c */ /* 0x000fe4000bf83070 */
[----:B------:R-:W-:Y:S02]  /*49a0*/  PRMT R211, R216, 0x7632, R211 ;  /* 0x00007632d8d37816 */ /* 0x000fe400000000d3 */
[----:B------:R-:W-:Y:S02]  /*49b0*/  FMNMX.FTZ R144, R223, R146, !PT ;  /* 0x00000092df907209 */ /* 0x000fe40007810000 */
[----:B------:R-:W-:Y:S01]  /*49c0*/  SHF.R.U32.HI R96, RZ, 0x18, R143 ;  /* 0x00000018ff607819 */ /* 0x000fe2000001168f */
[----:B------:R-:W-:Y:S01]  /*49d0*/  @!P1 HFMA2.BF16_V2 R46, -RZ.H0_H0, RZ.H0_H0, -R211.H0_H0 ;  /* 0x200000ffff2e9231 */ /* 0x000fe200003409d3 */
[----:B------:R-:W-:-:S02]  /*49e0*/  FMNMX.FTZ R144, R193, R144, !PT ;  /* 0x00000090c1907209 */ /* 0x000fc40007810000 */
[----:B------:R-:W-:Y:S02]  /*49f0*/  PRMT R69, R216, 0x5410, R211 ;  /* 0x00005410d8457816 */ /* 0x000fe400000000d3 */
[----:B------:R-:W-:Y:S02]  /*4a00*/  @!P0 PRMT R216, R47, 0x5410, RZ ;  /* 0x000054102fd88816 */ /* 0x000fe400000000ff */
[----:B------:R-:W-:Y:S01]  /*4a10*/  ISETP.LE.U32.AND P0, PT, R96, UR19, PT ;  /* 0x0000001360007c0c */ /* 0x000fe2000bf03070 */
[----:B------:R-:W-:Y:S01]  /*4a20*/  FFMA.FTZ R96, R124, UR6, -R183 ;  /* 0x000000067c607c23 */ /* 0x000fe200080108b7 */
[----:B------:R-:W-:Y:S02]  /*4a30*/  FMNMX.FTZ R124, R219, R144, !PT ;  /* 0x00000090db7c7209 */ /* 0x000fe40007810000 */
[----:B------:R-:W-:Y:S02]  /*4a40*/  @!P1 PRMT R211, R46, 0x5410, RZ ;  /* 0x000054102ed39816 */ /* 0x000fe400000000ff */
[----:B------:R-:W-:Y:S01]  /*4a50*/  FSEL R123, R77, -INF , !P2 ;  /* 0xff8000004d7b7808 */ /* 0x000fe20005000000 */
[----:B------:R-:W1:Y:S01]  /*4a60*/  MUFU.EX2 R96, R96 ;  /* 0x0000006000607308 */ /* 0x000e620000000800 */
[----:B------:R-:W-:Y:S01]  /*4a70*/  FMNMX.FTZ R46, R121, R124, !PT ;  /* 0x0000007c792e7209 */ /* 0x000fe20007810000 */
[----:B------:R-:W-:Y:S01]  /*4a80*/  FFMA.FTZ R124, R129, UR6, -R176 ;  /* 0x00000006817c7c23 */ /* 0x000fe200080108b0 */
[----:B------:R-:W-:-:S02]  /*4a90*/  SHF.R.U32.HI R143, RZ, 0x10, R143 ;  /* 0x00000010ff8f7819 */ /* 0x000fc4000001168f */
[----:B------:R-:W-:Y:S02]  /*4aa0*/  FMNMX.FTZ R46, R123, R46, !PT ;  /* 0x0000002e7b2e7209 */ /* 0x000fe40007810000 */
[----:B------:R-:W-:Y:S01]  /*4ab0*/  LOP3.LUT R98, R163, UR17, R130, 0x96, !PT ;  /* 0x00000011a3627c12 */ /* 0x000fe2000f8e9682 */
[----:B------:R-:W3:Y:S01]  /*4ac0*/  MUFU.EX2 R124, R124 ;  /* 0x0000007c007c7308 */ /* 0x000ee20000000800 */
[C---:B------:R-:W-:Y:S01]  /*4ad0*/  LOP3.LUT R130, R162.reuse, 0xffff, RZ, 0xc0, !PT ;  /* 0x0000ffffa2827812 */ /* 0x040fe200078ec0ff */
[----:B------:R-:W-:Y:S01]  /*4ae0*/  FFMA.FTZ R163, R65, UR6, -R176 ;  /* 0x0000000641a37c23 */ /* 0x000fe200080108b0 */
[----:B------:R-:W-:Y:S02]  /*4af0*/  LOP3.LUT R126, R162, 0xff, RZ, 0xc0, !PT ;  /* 0x000000ffa27e7812 */ /* 0x000fe400078ec0ff */
[--C-:B------:R-:W-:Y:S02]  /*4b00*/  SHF.R.U32.HI R125, RZ, 0x10, R162.reuse ;  /* 0x00000010ff7d7819 */ /* 0x100fe400000116a2 */
[----:B------:R-:W-:Y:S01]  /*4b10*/  SHF.R.U32.HI R106, RZ, 0x18, R162 ;  /* 0x00000018ff6a7819 */ /* 0x000fe200000116a2 */
[----:B------:R-:W-:Y:S01]  /*4b20*/  MUFU.EX2 R163, R163 ;  /* 0x000000a300a37308 */ /* 0x000fe20000000800 */
[----:B--2---:R-:W-:-:S02]  /*4b30*/  F2FP.BF16.F32.PACK_AB R162, R192, R239 ;  /* 0x000000efc0a2723e */ /* 0x004fc400000010ff */
[----:B------:R-:W-:Y:S02]  /*4b40*/  LOP3.LUT R143, R143, 0xff, RZ, 0xc0, !PT ;  /* 0x000000ff8f8f7812 */ /* 0x000fe400078ec0ff */
[----:B------:R-:W-:Y:S02]  /*4b50*/  FMNMX.FTZ R46, R117, R46, !PT ;  /* 0x0000002e752e7209 */ /* 0x000fe40007810000 */
[----:B------:R-:W-:Y:S02]  /*4b60*/  PRMT R161, R162, 0x7632, R161 ;  /* 0x00007632a2a17816 */ /* 0x000fe400000000a1 */
[----:B------:R-:W-:Y:S02]  /*4b70*/  ISETP.LE.U32.AND P1, PT, R143, UR19, PT ;  /* 0x000000138f007c0c */ /* 0x000fe4000bf23070 */
[----:B------:R-:W-:Y:S01]  /*4b80*/  FMNMX.FTZ R47, R119, R46, !PT ;  /* 0x0000002e772f7209 */ /* 0x000fe20007810000 */
[----:B------:R-:W-:Y:S01]  /*4b90*/  @!P0 HFMA2.BF16_V2 R45, -RZ.H0_H0, RZ.H0_H0, -R161.H0_H0 ;  /* 0x200000ffff2d8231 */ /* 0x000fe200003409a1 */
[----:B------:R-:W-:-:S02]  /*4ba0*/  SHF.R.U32.HI R141, RZ, 0x8, R141 ;  /* 0x00000008ff8d7819 */ /* 0x000fc4000001168d */
[----:B------:R-:W-:Y:S01]  /*4bb0*/  PRMT R46, R162, 0x5410, R161 ;  /* 0x00005410a22e7816 */ /* 0x000fe200000000a1 */
[----:B------:R-:W2:Y:S01]  /*4bc0*/  SHFL.BFLY PT, R146, R47, 0x2, 0x1f ;  /* 0x0c401f002f927f89 */ /* 0x000ea200000e0000 */
[----:B------:R-:W-:Y:S02]  /*4bd0*/  LOP3.LUT R141, R141, 0xffff, RZ, 0xc0, !PT ;  /* 0x0000ffff8d8d7812 */ /* 0x000fe400078ec0ff */
[----:B------:R-:W-:Y:S02]  /*4be0*/  @!P0 PRMT R161, R45, 0x5410, RZ ;  /* 0x000054102da18816 */ /* 0x000fe400000000ff */
[----:B-1----:R-:W-:Y:S01]  /*4bf0*/  F2FP.BF16.F32.PACK_AB R144, R96, R99 ;  /* 0x000000636090723e */ /* 0x002fe200000010ff */
[----:B------:R-:W-:Y:S01]  /*4c00*/  @!P1 HFMA2.BF16_V2 R44, -RZ.H0_H0, RZ.H0_H0, -R162.H0_H0 ;  /* 0x200000ffff2c9231 */ /* 0x000fe200003409a2 */
[----:B------:R-:W-:Y:S02]  /*4c10*/  FMNMX.FTZ R45, R94, R60, !PT ;  /* 0x0000003c5e2d7209 */ /* 0x000fe40007810000 */
[----:B------:R-:W-:Y:S01]  /*4c20*/  ISETP.LE.U32.AND P0, PT, R141, UR19, PT ;  /* 0x000000138d007c0c */ /* 0x000fe2000bf03070 */
[----:B------:R-:W-:Y:S01]  /*4c30*/  @!P3 HFMA2.BF16_V2 R19, -RZ.H0_H0, RZ.H0_H0, -R144.H0_H0 ;  /* 0x200000ffff13b231 */ /* 0x000fe20000340990 */
[----:B------:R-:W-:-:S02]  /*4c40*/  FMNMX.FTZ R45, R62, R45, !PT ;  /* 0x0000002d3e2d7209 */ /* 0x000fc40007810000 */
[----:B------:R-:W-:Y:S02]  /*4c50*/  PRMT R141, R144, 0x7632, R141 ;  /* 0x00007632908d7816 */ /* 0x000fe4000000008d */
[----:B------:R-:W-:Y:S02]  /*4c60*/  @!P1 PRMT R162, R44, 0x5410, RZ ;  /* 0x000054102ca29816 */ /* 0x000fe400000000ff */
[----:B------:R-:W-:Y:S02]  /*4c70*/  FMNMX.FTZ R45, R64, R45, !PT ;  /* 0x0000002d402d7209 */ /* 0x000fe40007810000 */
[----:B------:R-:W-:Y:S02]  /*4c80*/  PRMT R44, R144, 0x5410, R141 ;  /* 0x00005410902c7816 */ /* 0x000fe4000000008d */
[----:B------:R-:W-:Y:S01]  /*4c90*/  @!P3 PRMT R144, R19, 0x5410, RZ ;  /* 0x000054101390b816 */ /* 0x000fe200000000ff */
[----:B------:R-:W-:Y:S01]  /*4ca0*/  @!P0 HFMA2.BF16_V2 R18, -RZ.H0_H0, RZ.H0_H0, -R141.H0_H0 ;  /* 0x200000ffff128231 */ /* 0x000fe2000034098d */
[----:B------:R-:W-:-:S02]  /*4cb0*/  LOP3.LUT R19, R155, 0xff, RZ, 0xc0, !PT ;  /* 0x000000ff9b137812 */ /* 0x000fc400078ec0ff */
[----:B------:R-:W-:Y:S02]  /*4cc0*/  FMNMX.FTZ R45, R70, R45, !PT ;  /* 0x0000002d462d7209 */ /* 0x000fe40007810000 */
[----:B------:R-:W-:Y:S02]  /*4cd0*/  ISETP.LE.U32.AND P3, PT, R19, UR19, PT ;  /* 0x0000001313007c0c */ /* 0x000fe4000bf63070 */
[----:B------:R-:W-:Y:S02]  /*4ce0*/  FMNMX.FTZ R19, R68, R45, !PT ;  /* 0x0000002d44137209 */ /* 0x000fe40007810000 */
[----:B--2---:R-:W-:Y:S02]  /*4cf0*/  FMNMX.FTZ R45, R47, R146, !PT ;  /* 0x000000922f2d7209 */ /* 0x004fe40007810000 */
[----:B------:R-:W-:Y:S02]  /*4d00*/  @!P0 PRMT R141, R18, 0x5410, RZ ;  /* 0x00005410128d8816 */ /* 0x000fe400000000ff */
[----:B------:R-:W-:-:S02]  /*4d10*/  FMNMX.FTZ R47, R104, R19, !PT ;  /* 0x00000013682f7209 */ /* 0x000fc40007810000 */
[----:B------:R-:W-:Y:S02]  /*4d20*/  LOP3.LUT R137, R137, 0xff, RZ, 0xc0, !PT ;  /* 0x000000ff89897812 */ /* 0x000fe400078ec0ff */
[----:B---3--:R-:W-:Y:S02]  /*4d30*/  F2FP.BF16.F32.PACK_AB R146, R91, R124 ;  /* 0x0000007c5b92723e */ /* 0x008fe400000010ff */
[----:B------:R-:W-:Y:S02]  /*4d40*/  LOP3.LUT R18, R155, 0xffff, RZ, 0xc0, !PT ;  /* 0x0000ffff9b127812 */ /* 0x000fe400078ec0ff */
[----:B------:R-:W-:Y:S02]  /*4d50*/  FSEL R87, R79, -INF , !P2 ;  /* 0xff8000004f577808 */ /* 0x000fe40005000000 */
[----:B------:R-:W-:Y:S02]  /*4d60*/  FMNMX.FTZ R47, R92, R47, !PT ;  /* 0x0000002f5c2f7209 */ /* 0x000fe40007810000 */
[----:B------:R-:W-:-:S02]  /*4d70*/  ISETP.LE.U32.AND P2, PT, R137, UR19, PT ;  /* 0x0000001389007c0c */ /* 0x000fc4000bf43070 */
[----:B------:R-:W-:Y:S02]  /*4d80*/  PRMT R143, R146, 0x7632, R143 ;  /* 0x00007632928f7816 */ /* 0x000fe4000000008f */
[----:B------:R-:W-:Y:S02]  /*4d90*/  SHF.R.U32.HI R18, RZ, 0x8, R18 ;  /* 0x00000008ff127819 */ /* 0x000fe40000011612 */
[----:B------:R-:W-:Y:S01]  /*4da0*/  FSEL R220, R83, -INF , !P6 ;  /* 0xff80000053dc7808 */ /* 0x000fe20007000000 */
[----:B------:R-:W-:Y:S01]  /*4db0*/  @!P4 HFMA2.BF16_V2 R17, -RZ.H0_H0, RZ.H0_H0, -R143.H0_H0 ;  /* 0x200000ffff11c231 */ /* 0x000fe2000034098f */
[----:B------:R-:W-:Y:S02]  /*4dc0*/  FMNMX.FTZ R47, R222, R47, !PT ;  /* 0x0000002fde2f7209 */ /* 0x000fe40007810000 */
[----:B------:R-:W-:Y:S02]  /*4dd0*/  LOP3.LUT R19, R18, 0xffff, RZ, 0xc0, !PT ;  /* 0x0000ffff12137812 */ /* 0x000fe400078ec0ff */
[----:B------:R-:W-:Y:S01]  /*4de0*/  FMNMX.FTZ R47, R220, R47, !PT ;  /* 0x0000002fdc2f7209 */ /* 0x000fe20007810000 */
[----:B------:R-:W-:Y:S01]  /*4df0*/  @!P2 HFMA2.BF16_V2 R16, -RZ.H0_H0, RZ.H0_H0, -R146.H0_H0 ;  /* 0x200000ffff10a231 */ /* 0x000fe20000340992 */
[----:B------:R-:W-:Y:S01]  /*4e00*/  ISETP.LE.U32.AND P1, PT, R19, UR19, PT ;  /* 0x0000001313007c0c */ /* 0x000fe2000bf23070 */
[----:B------:R-:W1:Y:S01]  /*4e10*/  SHFL.BFLY PT, R18, R45, 0x1, 0x1f ;  /* 0x0c201f002d127f89 */ /* 0x000e6200000e0000 */
[----:B------:R-:W-:-:S02]  /*4e20*/  PRMT R19, R146, 0x5410, R143 ;  /* 0x0000541092137816 */ /* 0x000fc4000000008f */
[----:B------:R-:W-:Y:S02]  /*4e30*/  @!P4 PRMT R143, R17, 0x5410, RZ ;  /* 0x00005410118fc816 */ /* 0x000fe400000000ff */
[----:B------:R-:W-:Y:S02]  /*4e40*/  FMNMX.FTZ R17, R120, R47, !PT ;  /* 0x0000002f78117209 */ /* 0x000fe40007810000 */
[----:B------:R-:W-:Y:S02]  /*4e50*/  @!P2 PRMT R146, R16, 0x5410, RZ ;  /* 0x000054101092a816 */ /* 0x000fe400000000ff */
[----:B------:R-:W-:Y:S02]  /*4e60*/  FMNMX.FTZ R47, R122, R17, !PT ;  /* 0x000000117a2f7209 */ /* 0x000fe40007810000 */
[----:B------:R-:W-:Y:S01]  /*4e70*/  LOP3.LUT R227, R217, UR18, R186, 0x96, !PT ;  /* 0x00000012d9e37c12 */ /* 0x000fe2000f8e96ba */
[----:B------:R-:W-:Y:S01]  /*4e80*/  FFMA.FTZ R217, R127, UR6, -R176 ;  /* 0x000000067fd97c23 */ /* 0x000fe200080108b0 */
[----:B------:R-:W-:-:S02]  /*4e90*/  FMNMX.FTZ R16, R86, R47, !PT ;  /* 0x0000002f56107209 */ /* 0x000fc40007810000 */
[----:B------:R-:W-:Y:S02]  /*4ea0*/  SHF.R.U32.HI R17, RZ, 0x18, R155 ;  /* 0x00000018ff117819 */ /* 0x000fe4000001169b */
[----:B------:R-:W-:Y:S01]  /*4eb0*/  FMNMX.FTZ R103, R87, R16, !PT ;  /* 0x0000001057677209 */ /* 0x000fe20007810000 */
[----:B------:R-:W2:Y:S01]  /*4ec0*/  MUFU.EX2 R217, R217 ;  /* 0x000000d900d97308 */ /* 0x000ea20000000800 */
[----:B------:R-:W-:Y:S02]  /*4ed0*/  ISETP.LE.U32.AND P0, PT, R17, UR19, PT ;  /* 0x0000001311007c0c */ /* 0x000fe4000bf03070 */
[----:B------:R-:W-:Y:S02]  /*4ee0*/  FMNMX.FTZ R103, R116, R103, !PT ;  /* 0x0000006774677209 */ /* 0x000fe40007810000 */
[----:B------:R-:W-:Y:S02]  /*4ef0*/  ISETP.LE.U32.AND P4, PT, R142, UR19, PT ;  /* 0x000000138e007c0c */ /* 0x000fe4000bf83070 */
[----:B------:R-:W-:-:S02]  /*4f00*/  FMNMX.FTZ R103, R118, R103, !PT ;  /* 0x0000006776677209 */ /* 0x000fc40007810000 */
[----:B------:R-:W-:Y:S02]  /*4f10*/  ISETP.LE.U32.AND P6, PT, R139, UR19, PT ;  /* 0x000000138b007c0c */ /* 0x000fe4000bfc3070 */
[----:B------:R-:W-:Y:S01]  /*4f20*/  SHF.R.U32.HI R155, RZ, 0x10, R155 ;  /* 0x00000010ff9b7819 */ /* 0x000fe2000001169b */
[----:B------:R-:W3:Y:S01]  /*4f30*/  SHFL.BFLY PT, R16, R103, 0x2, 0x1f ;  /* 0x0c401f0067107f89 */ /* 0x000ee200000e0000 */
[----:B------:R-:W-:Y:S02]  /*4f40*/  LOP3.LUT R154, R213, UR8, R154, 0x96, !PT ;  /* 0x00000008d59a7c12 */ /* 0x000fe4000f8e969a */
[----:B------:R-:W-:Y:S02]  /*4f50*/  LOP3.LUT R155, R155, 0xff, RZ, 0xc0, !PT ;  /* 0x000000ff9b9b7812 */ /* 0x000fe400078ec0ff */
[----:B--2---:R-:W-:Y:S01]  /*4f60*/  F2FP.BF16.F32.PACK_AB R142, R217, R250 ;  /* 0x000000fad98e723e */ /* 0x004fe200000010ff */
[----:B------:R-:W-:Y:S01]  /*4f70*/  IMAD.WIDE.U32 R158, R154, -0x2daee0ad, RZ ;  /* 0xd2511f539a9e7825 */ /* 0x000fe200078e00ff */
[----:B------:R-:W-:-:S02]  /*4f80*/  F2FP.BF16.F32.PACK_AB R140, R218, R247 ;  /* 0x000000f7da8c723e */ /* 0x000fc400000010ff */
[----:B------:R-:W-:Y:S02]  /*4f90*/  PRMT R139, R142, 0x7632, R139 ;  /* 0x000076328e8b7816 */ /* 0x000fe4000000008b */
[----:B------:R-:W-:Y:S01]  /*4fa0*/  PRMT R137, R140, 0x7632, R137 ;  /* 0x000076328c897816 */ /* 0x000fe20000000089 */
[----:B------:R-:W-:Y:S01]  /*4fb0*/  @!P3 HFMA2.BF16_V2 R2, -RZ.H0_H0, RZ.H0_H0, -R140.H0_H0 ;  /* 0x200000ffff02b231 */ /* 0x000fe2000034098c */
[----:B------:R-:W-:Y:S01]  /*4fc0*/  PRMT R129, R142, 0x5410, R139 ;  /* 0x000054108e817816 */ /* 0x000fe2000000008b */
[----:B------:R-:W-:Y:S01]  /*4fd0*/  @!P0 HFMA2.BF16_V2 R14, -RZ.H0_H0, RZ.H0_H0, -R139.H0_H0 ;  /* 0x200000ffff0e8231 */ /* 0x000fe2000034098b */
[----:B------:R-:W-:Y:S01]  /*4fe0*/  PRMT R128, R140, 0x5410, R137 ;  /* 0x000054108c807816 */ /* 0x000fe20000000089 */
[----:B------:R-:W-:Y:S01]  /*4ff0*/  @!P1 HFMA2.BF16_V2 R15, -RZ.H0_H0, RZ.H0_H0, -R137.H0_H0 ;  /* 0x200000ffff0f9231 */ /* 0x000fe20000340989 */
[----:B------:R-:W-:Y:S02]  /*5000*/  @!P3 PRMT R140, R2, 0x5410, RZ ;  /* 0x00005410028cb816 */ /* 0x000fe400000000ff */
[----:B------:R-:W-:-:S02]  /*5010*/  @!P0 PRMT R139, R14, 0x5410, RZ ;  /* 0x000054100e8b8816 */ /* 0x000fc400000000ff */
[----:B------:R-:W-:Y:S02]  /*5020*/  ISETP.LE.U32.AND P0, PT, R155, UR19, PT ;  /* 0x000000139b007c0c */ /* 0x000fe4000bf03070 */
[----:B-1----:R-:W-:Y:S02]  /*5030*/  FMNMX.FTZ R2, R45, R18, !PT ;  /* 0x000000122d027209 */ /* 0x002fe40007810000 */
[----:B---3--:R-:W-:Y:S02]  /*5040*/  FMNMX.FTZ R103, R103, R16, !PT ;  /* 0x0000001067677209 */ /* 0x008fe40007810000 */
[----:B------:R-:W-:Y:S01]  /*5050*/  ISETP.LE.U32.AND P2, PT, R145, UR19, PT ;  /* 0x0000001391007c0c */ /* 0x000fe2000bf43070 */
[C---:B------:R-:W-:Y:S01]  /*5060*/  FMUL.FTZ R242, R2.reuse, UR6 ;  /* 0x0000000602f27c20 */ /* 0x040fe20008410000 */
[----:B------:R-:W-:Y:S01]  /*5070*/  @!P1 PRMT R137, R15, 0x5410, RZ ;  /* 0x000054100f899816 */ /* 0x000fe200000000ff */
[----:B------:R-:W1:Y:S01]  /*5080*/  SHFL.BFLY PT, R154, R103, 0x1, 0x1f ;  /* 0x0c201f00679a7f89 */ /* 0x000e6200000e0000 */
[----:B------:R-:W-:Y:S01]  /*5090*/  FSETP.NEU.FTZ.AND P1, PT, R2, -INF , PT ;  /* 0xff8000000200780b */ /* 0x000fe20003f3d000 */
[----:B------:R-:W-:Y:S01]  /*50a0*/  IMAD.WIDE.U32 R14, R113, -0x326172a9, RZ ;  /* 0xcd9e8d57710e7825 */ /* 0x000fe200078e00ff */
[----:B------:R-:W-:-:S03]  /*50b0*/  F2FP.BF16.F32.PACK_AB R66, R164, R167 ;  /* 0x000000a7a442723e */ /* 0x000fc600000010ff */
[----:B------:R-:W-:Y:S01]  /*50c0*/  @!P0 HFMA2.BF16_V2 R0, -RZ.H0_H0, RZ.H0_H0, -R142.H0_H0 ;  /* 0x200000ffff008231 */ /* 0x000fe2000034098e */
[----:B------:R-:W-:Y:S02]  /*50d0*/  FSEL R242, R242, RZ, P1 ;  /* 0x000000fff2f27208 */ /* 0x000fe40000800000 */
[----:B------:R-:W-:Y:S02]  /*50e0*/  PRMT R65, R66, 0x7632, R65 ;  /* 0x0000763242417816 */ /* 0x000fe40000000041 */
[----:B------:R-:W-:Y:S01]  /*50f0*/  @!P0 PRMT R142, R0, 0x5410, RZ ;  /* 0x00005410008e8816 */ /* 0x000fe200000000ff */
[----:B------:R-:W-:Y:S01]  /*5100*/  @!P2 HFMA2.BF16_V2 R13, -RZ.H0_H0, RZ.H0_H0, -R66.H0_H0 ;  /* 0x200000ffff0da231 */ /* 0x000fe20000340942 */
[----:B------:R-:W-:Y:S01]  /*5110*/  SHF.R.U32.HI R0, RZ, 0x8, R149 ;  /* 0x00000008ff007819 */ /* 0x000fe20000011695 */
[----:B------:R-:W-:Y:S01]  /*5120*/  FFMA.FTZ R127, R93, UR6, -R242 ;  /* 0x000000065d7f7c23 */ /* 0x000fe200080108f2 */
[----:B------:R-:W-:Y:S01]  /*5130*/  LOP3.LUT R156, R15, UR18, R156, 0x96, !PT ;  /* 0x000000120f9c7c12 */ /* 0x000fe2000f8e969c */
[--C-:B------:R-:W-:Y:S01]  /*5140*/  FFMA.FTZ R97, R63, UR6, -R242.reuse ;  /* 0x000000063f617c23 */ /* 0x100fe200080108f2 */
[----:B------:R-:W-:Y:S01]  /*5150*/  LOP3.LUT R18, R14, 0xffff, RZ, 0xc0, !PT ;  /* 0x0000ffff0e127812 */ /* 0x000fe200078ec0ff */
[----:B------:R-:W-:Y:S01]  /*5160*/  FFMA.FTZ R90, R89, UR6, -R242 ;  /* 0x00000006595a7c23 */ /* 0x000fe200080108f2 */
[----:B------:R-:W-:Y:S01]  /*5170*/  PRMT R15, R147, 0x5410, R0 ;  /* 0x00005410930f7816 */ /* 0x000fe20000000000 */
[----:B------:R-:W-:Y:S01]  /*5180*/  FFMA.FTZ R238, R59, UR6, -R242 ;  /* 0x000000063bee7c23 */ /* 0x000fe200080108f2 */
[----:B------:R-:W-:Y:S01]  /*5190*/  SHF.R.U32.HI R93, RZ, 0x8, R130 ;  /* 0x00000008ff5d7819 */ /* 0x000fe20000011682 */
[----:B------:R-:W-:Y:S01]  /*51a0*/  MUFU.EX2 R97, R97 ;  /* 0x0000006100617308 */ /* 0x000fe20000000800 */
[----:B------:R-:W-:Y:S01]  /*51b0*/  PRMT R130, R66, 0x5410, R65 ;  /* 0x0000541042827816 */ /* 0x000fe20000000041 */
[--C-:B------:R-:W-:Y:S01]  /*51c0*/  FFMA.FTZ R170, R71, UR6, -R242.reuse ;  /* 0x0000000647aa7c23 */ /* 0x100fe200080108f2 */
[----:B------:R-:W-:Y:S01]  /*51d0*/  @!P2 PRMT R66, R13, 0x5410, RZ ;  /* 0x000054100d42a816 */ /* 0x000fe200000000ff */
[--C-:B------:R-:W-:Y:S01]  /*51e0*/  FFMA.FTZ R248, R61, UR6, -R242.reuse ;  /* 0x000000063df87c23 */ /* 0x100fe200080108f2 */
[----:B-1----:R-:W-:Y:S01]  /*51f0*/  FMNMX.FTZ R0, R103, R154, !PT ;  /* 0x0000009a67007209 */ /* 0x002fe20007810000 */
[----:B------:R-:W-:Y:S01]  /*5200*/  FFMA.FTZ R215, R67, UR6, -R242 ;  /* 0x0000000643d77c23 */ /* 0x000fe200080108f2 */
[----:B------:R-:W-:Y:S01]  /*5210*/  SHF.R.U32.HI R13, RZ, 0x8, R107 ;  /* 0x00000008ff0d7819 */ /* 0x000fe2000001166b */
[----:B------:R-:W1:Y:S01]  /*5220*/  MUFU.EX2 R90, R90 ;  /* 0x0000005a005a7308 */ /* 0x000e620000000800 */
[C---:B------:R-:W-:Y:S01]  /*5230*/  FSETP.NEU.FTZ.AND P0, PT, R0.reuse, -INF , PT ;  /* 0xff8000000000780b */ /* 0x040fe20003f1d000 */
[----:B------:R-:W-:Y:S01]  /*5240*/  FMUL.FTZ R243, R0, UR6 ;  /* 0x0000000600f37c20 */ /* 0x000fe20008410000 */
[----:B------:R-:W-:-:S02]  /*5250*/  LOP3.LUT R13, R13, 0xffff, RZ, 0xc0, !PT ;  /* 0x0000ffff0d0d7812 */ /* 0x000fc400078ec0ff */
[----:B------:R-:W-:Y:S02]  /*5260*/  PRMT R93, R126, 0x5410, R93 ;  /* 0x000054107e5d7816 */ /* 0x000fe4000000005d */
[----:B------:R-:W-:Y:S01]  /*5270*/  FSEL R243, R243, RZ, P0 ;  /* 0x000000fff3f37208 */ /* 0x000fe20000000000 */
[----:B------:R-:W-:Y:S01]  /*5280*/  MUFU.EX2 R238, R238 ;  /* 0x000000ee00ee7308 */ /* 0x000fe20000000800 */
[----:B------:R-:W-:Y:S02]  /*5290*/  ISETP.LE.U32.AND P0, PT, R13, UR19, PT ;  /* 0x000000130d007c0c */ /* 0x000fe4000bf03070 */
[C---:B------:R-:W-:Y:S01]  /*52a0*/  LOP3.LUT R126, R105.reuse, 0xffff, RZ, 0xc0, !PT ;  /* 0x0000ffff697e7812 */ /* 0x040fe200078ec0ff */
[--C-:B------:R-:W-:Y:S01]  /*52b0*/  FFMA.FTZ R89, R64, UR6, -R243.reuse ;  /* 0x0000000640597c23 */ /* 0x100fe200080108f3 */
[----:B------:R-:W-:Y:S01]  /*52c0*/  LOP3.LUT R147, R105, 0xff, RZ, 0xc0, !PT ;  /* 0x000000ff69937812 */ /* 0x000fe200078ec0ff */
[--C-:B------:R-:W-:Y:S01]  /*52d0*/  FFMA.FTZ R168, R104, UR6, -R243.reuse ;  /* 0x0000000668a87c23 */ /* 0x100fe200080108f3 */
[----:B------:R-:W-:Y:S01]  /*52e0*/  SHF.R.U32.HI R126, RZ, 0x8, R126 ;  /* 0x00000008ff7e7819 */ /* 0x000fe2000001167e */
[----:B------:R-:W-:Y:S01]  /*52f0*/  MUFU.EX2 R127, R127 ;  /* 0x0000007f007f7308 */ /* 0x000fe20000000800 */
[----:B------:R-:W-:Y:S01]  /*5300*/  LOP3.LUT R151, R148, 0xff, RZ, 0xc0, !PT ;  /* 0x000000ff94977812 */ /* 0x000fe200078ec0ff */
[--C-:B------:R-:W-:Y:S01]  /*5310*/  FFMA.FTZ R157, R92, UR6, -R243.reuse ;  /* 0x000000065c9d7c23 */ /* 0x100fe200080108f3 */
[----:B------:R-:W-:Y:S01]  /*5320*/  SHF.R.U32.HI R152, RZ, 0x8, R152 ;  /* 0x00000008ff987819 */ /* 0x000fe20000011698 */
[--C-:B------:R-:W-:Y:S01]  /*5330*/  FFMA.FTZ R246, R70, UR6, -R243.reuse ;  /* 0x0000000646f67c23 */ /* 0x100fe200080108f3 */
[----:B------:R-:W-:Y:S01]  /*5340*/  LOP3.LUT R103, R125, 0xff, RZ, 0xc0, !PT ;  /* 0x000000ff7d677812 */ /* 0x000fe200078ec0ff */
[----:B------:R-:W-:Y:S01]  /*5350*/  @!P0 HFMA2.BF16_V2 R12, -RZ.H0_H0, RZ.H0_H0, -R65.H0_H0 ;  /* 0x200000ffff0c8231 */ /* 0x000fe20000340941 */
[----:B------:R-:W-:Y:S01]  /*5360*/  LOP3.LUT R47, R14, 0xff, RZ, 0xc0, !PT ;  /* 0x000000ff0e2f7812 */ /* 0x000fe200078ec0ff */
[----:B------:R-:W-:Y:S01]  /*5370*/  FFMA.FTZ R125, R60, UR6, -R243 ;  /* 0x000000063c7d7c23 */ /* 0x000fe200080108f3 */
[----:B------:R-:W-:Y:S01]  /*5380*/  LOP3.LUT R153, R153, 0xff, RZ, 0xc0, !PT ;  /* 0x000000ff99997812 */ /* 0x000fe200078ec0ff */
[----:B------:R-:W-:Y:S01]  /*5390*/  MUFU.EX2 R89, R89 ;  /* 0x0000005900597308 */ /* 0x000fe20000000800 */
[----:B------:R-:W-:-:S02]  /*53a0*/  SHF.R.U32.HI R18, RZ, 0x8, R18 ;  /* 0x00000008ff127819 */ /* 0x000fc40000011612 */
[----:B------:R-:W-:Y:S02]  /*53b0*/  PRMT R147, R147, 0x5410, R126 ;  /* 0x0000541093937816 */ /* 0x000fe4000000007e */
[----:B------:R-:W-:Y:S02]  /*53c0*/  PRMT R17, R151, 0x5410, R152 ;  /* 0x0000541097117816 */ /* 0x000fe40000000098 */
[----:B------:R-:W-:Y:S01]  /*53d0*/  PRMT R103, R103, 0x5410, R106 ;  /* 0x0000541067677816 */ /* 0x000fe2000000006a */
[----:B------:R-:W-:Y:S01]  /*53e0*/  MUFU.EX2 R125, R125 ;  /* 0x0000007d007d7308 */ /* 0x000fe20000000800 */
[----:B------:R-:W-:Y:S02]  /*53f0*/  LOP3.LUT R126, R101, 0xffff, RZ, 0xc0, !PT ;  /* 0x0000ffff657e7812 */ /* 0x000fe400078ec0ff */
[----:B------:R-:W-:Y:S02]  /*5400*/  ISETP.LE.U32.AND P3, PT, R153, UR19, PT ;  /* 0x0000001399007c0c */ /* 0x000fe4000bf63070 */
[----:B------:R-:W-:-:S02]  /*5410*/  LOP3.LUT R151, R101, 0xff, RZ, 0xc0, !PT ;  /* 0x000000ff65977812 */ /* 0x000fc400078ec0ff */
[--C-:B------:R-:W-:Y:S01]  /*5420*/  SHF.R.U32.HI R106, RZ, 0x10, R101.reuse ;  /* 0x00000010ff6a7819 */ /* 0x100fe20000011665 */
[----:B------:R-:W-:Y:S01]  /*5430*/  MUFU.EX2 R170, R170 ;  /* 0x000000aa00aa7308 */ /* 0x000fe20000000800 */
[----:B------:R-:W-:Y:S02]  /*5440*/  SHF.R.U32.HI R203, RZ, 0x18, R101 ;  /* 0x00000018ffcb7819 */ /* 0x000fe40000011665 */
[----:B------:R-:W-:Y:S02]  /*5450*/  PRMT R47, R47, 0x5410, R18 ;  /* 0x000054102f2f7816 */ /* 0x000fe40000000012 */
[C---:B------:R-:W-:Y:S02]  /*5460*/  LOP3.LUT R18, R98.reuse, 0xffff, RZ, 0xc0, !PT ;  /* 0x0000ffff62127812 */ /* 0x040fe400078ec0ff */
[----:B------:R-:W-:Y:S01]  /*5470*/  LOP3.LUT R153, R98, 0xff, RZ, 0xc0, !PT ;  /* 0x000000ff62997812 */ /* 0x000fe200078ec0ff */
[----:B------:R-:W-:Y:S01]  /*5480*/  MUFU.EX2 R168, R168 ;  /* 0x000000a800a87308 */ /* 0x000fe20000000800 */
[----:B------:R-:W-:-:S02]  /*5490*/  SHF.R.U32.HI R13, RZ, 0x10, R98 ;  /* 0x00000010ff0d7819 */ /* 0x000fc40000011662 */
[----:B------:R-:W-:Y:S01]  /*54a0*/  SHF.R.U32.HI R101, RZ, 0x18, R98 ;  /* 0x00000018ff657819 */ /* 0x000fe20000011662 */
[----:B------:R-:W-:Y:S01]  /*54b0*/  FFMA.FTZ R98, R62, UR6, -R243 ;  /* 0x000000063e627c23 */ /* 0x000fe200080108f3 */
[----:B------:R-:W-:Y:S02]  /*54c0*/  SHF.R.U32.HI R16, RZ, 0x10, R14 ;  /* 0x00000010ff107819 */ /* 0x000fe4000001160e */
[----:B------:R-:W-:Y:S01]  /*54d0*/  SHF.R.U32.HI R126, RZ, 0x8, R126 ;  /* 0x00000008ff7e7819 */ /* 0x000fe2000001167e */
[----:B------:R-:W-:Y:S01]  /*54e0*/  MUFU.EX2 R157, R157 ;  /* 0x0000009d009d7308 */ /* 0x000fe20000000800 */
[----:B------:R-:W-:Y:S02]  /*54f0*/  @!P0 PRMT R65, R12, 0x5410, RZ ;  /* 0x000054100c418816 */ /* 0x000fe400000000ff */
[----:B------:R-:W-:Y:S02]  /*5500*/  LOP3.LUT R138, R138, 0xff, RZ, 0xc0, !PT ;  /* 0x000000ff8a8a7812 */ /* 0x000fe400078ec0ff */
[----:B------:R-:W-:-:S02]  /*5510*/  LOP3.LUT R106, R106, 0xff, RZ, 0xc0, !PT ;  /* 0x000000ff6a6a7812 */ /* 0x000fc400078ec0ff */
[----:B------:R-:W-:Y:S01]  /*5520*/  LOP3.LUT R12, R156, 0xffff, RZ, 0xc0, !PT ;  /* 0x0000ffff9c0c7812 */ /* 0x000fe200078ec0ff */
[----:B------:R-:W2:Y:S01]  /*5530*/  MUFU.EX2 R98, R98 ;  /* 0x0000006200627308 */ /* 0x000ea20000000800 */
[----:B------:R-:W-:Y:S02]  /*5540*/  LEA R196, R6, UR4, 0x1 ;  /* 0x0000000406c47c11 */ /* 0x000fe4000f8e08ff */
[----:B------:R-:W-:Y:S02]  /*5550*/  LOP3.LUT R210, R159, UR17, R210, 0x96, !PT ;  /* 0x000000119fd27c12 */ /* 0x000fe4000f8e96d2 */
[----:B------:R-:W-:Y:S01]  /*5560*/  LOP3.LUT R205, R158, 0xffff, RZ, 0xc0, !PT ;  /* 0x0000ffff9ecd7812 */ /* 0x000fe200078ec0ff */
[----:B------:R-:W-:Y:S01]  /*5570*/  FFMA.FTZ R159, R95, UR6, -R242 ;  /* 0x000000065f9f7c23 */ /* 0x000fe200080108f2 */
[----:B------:R-:W-:Y:S01]  /*5580*/  SHF.R.U32.HI R14, RZ, 0x18, R14 ;  /* 0x00000018ff0e7819 */ /* 0x000fe2000001160e */
[----:B------:R-:W-:Y:S01]  /*5590*/  MUFU.EX2 R248, R248 ;  /* 0x000000f800f87308 */ /* 0x000fe20000000800 */
[----:B------:R-:W-:Y:S01]  /*55a0*/  PRMT R151, R151, 0x5410, R126 ;  /* 0x0000541097977816 */ /* 0x000fe2000000007e */
[----:B------:R-:W-:Y:S01]  /*55b0*/  FFMA.FTZ R126, R94, UR6, -R243 ;  /* 0x000000065e7e7c23 */ /* 0x000fe200080108f3 */
[----:B------:R-:W-:-:S02]  /*55c0*/  LOP3.LUT R59, R16, 0xff, RZ, 0xc0, !PT ;  /* 0x000000ff103b7812 */ /* 0x000fc400078ec0ff */
[----:B------:R-:W-:Y:S02]  /*55d0*/  PRMT R131, R138, 0x5410, R131 ;  /* 0x000054108a837816 */ /* 0x000fe40000000083 */
[----:B------:R-:W-:Y:S01]  /*55e0*/  LOP3.LUT R95, R156, 0xff, RZ, 0xc0, !PT ;  /* 0x000000ff9c5f7812 */ /* 0x000fe200078ec0ff */
[----:B------:R-:W3:Y:S01]  /*55f0*/  MUFU.EX2 R126, R126 ;  /* 0x0000007e007e7308 */ /* 0x000ee20000000800 */
[----:B------:R-:W-:Y:S02]  /*5600*/  SHF.R.U32.HI R12, RZ, 0x8, R12 ;  /* 0x00000008ff0c7819 */ /* 0x000fe4000001160c */
[--C-:B------:R-:W-:Y:S02]  /*5610*/  SHF.R.U32.HI R138, RZ, 0x10, R105.reuse ;  /* 0x00000010ff8a7819 */ /* 0x100fe40000011669 */
[----:B------:R-:W-:Y:S02]  /*5620*/  SHF.R.U32.HI R213, RZ, 0x18, R105 ;  /* 0x00000018ffd57819 */ /* 0x000fe40000011669 */
[----:B------:R-:W-:Y:S01]  /*5630*/  PRMT R203, R106, 0x5410, R203 ;  /* 0x000054106acb7816 */ /* 0x000fe200000000cb */
[----:B------:R-:W4:Y:S01]  /*5640*/  MUFU.EX2 R159, R159 ;  /* 0x0000009f009f7308 */ /* 0x000f220000000800 */
[----:B------:R-:W-:Y:S01]  /*5650*/  SHF.R.U32.HI R16, RZ, 0x8, R18 ;  /* 0x00000008ff107819 */ /* 0x000fe20000011612 */
[----:B------:R-:W4:Y:S01]  /*5660*/  LDSM.16.MT88.4 R104, [R196+0x6000] ;  /* 0x00600000c468783b */ /* 0x000f220000004200 */
[----:B------:R-:W-:-:S02]  /*5670*/  LOP3.LUT R18, R13, 0xff, RZ, 0xc0, !PT ;  /* 0x000000ff0d127812 */ /* 0x000fc400078ec0ff */
[----:B------:R-:W-:Y:S02]  /*5680*/  PRMT R13, R59, 0x5410, R14 ;  /* 0x000054103b0d7816 */ /* 0x000fe4000000000e */
[----:B------:R-:W-:Y:S01]  /*5690*/  SHF.R.U32.HI R150, RZ, 0x10, R148 ;  /* 0x00000010ff967819 */ /* 0x000fe20000011694 */
[----:B------:R-:W4:Y:S01]  /*56a0*/  MUFU.EX2 R215, R215 ;  /* 0x000000d700d77308 */ /* 0x000f220000000800 */
[----:B------:R-:W-:Y:S02]  /*56b0*/  LOP3.LUT R14, R212, 0xffff, RZ, 0xc0, !PT ;  /* 0x0000ffffd40e7812 */ /* 0x000fe400078ec0ff */
[----:B------:R-:W-:Y:S01]  /*56c0*/  PRMT R95, R95, 0x5410, R12 ;  /* 0x000054105f5f7816 */ /* 0x000fe2000000000c */
[----:B------:R-:W-:Y:S01]  /*56d0*/  IMAD.U32 R12, RZ, RZ, UR19 ;  /* 0x00000013ff0c7e24 */ /* 0x000fe2000f8e00ff */
[----:B------:R-:W-:Y:S02]  /*56e0*/  SHF.R.U32.HI R148, RZ, 0x18, R148 ;  /* 0x00000018ff947819 */ /* 0x000fe40000011694 */
[----:B------:R-:W-:Y:S01]  /*56f0*/  LOP3.LUT R45, R150, 0xff, RZ, 0xc0, !PT ;  /* 0x000000ff962d7812 */ /* 0x000fe200078ec0ff */
[----:B------:R-:W-:Y:S01]  /*5700*/  MUFU.EX2 R246, R246 ;  /* 0x000000f600f67308 */ /* 0x000fe20000000800 */
[----:B------:R-:W-:-:S02]  /*5710*/  LOP3.LUT R138, R138, 0xff, RZ, 0xc0, !PT ;  /* 0x000000ff8a8a7812 */ /* 0x000fc400078ec0ff */
[----:B------:R-:W-:Y:S02]  /*5720*/  SHF.R.U32.HI R14, RZ, 0x8, R14 ;  /* 0x00000008ff0e7819 */ /* 0x000fe4000001160e */
[----:B------:R-:W-:Y:S02]  /*5730*/  LEA R6, R12, UR19, 0x10 ;  /* 0x000000130c067c11 */ /* 0x000fe4000f8e80ff */
[----:B------:R-:W-:Y:S02]  /*5740*/  PRMT R45, R45, 0x5410, R148 ;  /* 0x000054102d2d7816 */ /* 0x000fe40000000094 */
[----:B------:R-:W-:Y:S02]  /*5750*/  PRMT R213, R138, 0x5410, R213 ;  /* 0x000054108ad57816 */ /* 0x000fe400000000d5 */
[----:B------:R-:W-:Y:S02]  /*5760*/  LOP3.LUT R14, R14, 0xffff, RZ, 0xc0, !PT ;  /* 0x0000ffff0e0e7812 */ /* 0x000fe400078ec0ff */
[----:B------:R-:W-:-:S02]  /*5770*/  PRMT R153, R153, 0x5410, R16 ;  /* 0x0000541099997816 */ /* 0x000fc40000000010 */
[--C-:B------:R-:W-:Y:S02]  /*5780*/  HSET2.LE.AND R16, R147, R6.reuse, PT ;  /* 0x0000000693107233 */ /* 0x100fe40003803000 */
[----:B------:R-:W-:Y:S02]  /*5790*/  ISETP.LE.U32.AND P1, PT, R14, UR19, PT ;  /* 0x000000130e007c0c */ /* 0x000fe4000bf23070 */
[----:B-1----:R-:W-:Y:S02]  /*57a0*/  F2FP.BF16.F32.PACK_AB R60, R90, R97 ;  /* 0x000000615a3c723e */ /* 0x002fe400000010ff */
[----:B------:R-:W-:Y:S02]  /*57b0*/  SHF.R.U32.HI R71, RZ, 0x10, R156 ;  /* 0x00000010ff477819 */ /* 0x000fe4000001169c */
[----:B--2---:R-:W-:Y:S02]  /*57c0*/  F2FP.BF16.F32.PACK_AB R62, R89, R98 ;  /* 0x00000062593e723e */ /* 0x004fe400000010ff */
[----:B------:R-:W-:-:S02]  /*57d0*/  HSET2.LE.AND R213, R213, R6, PT ;  /* 0x00000006d5d57233 */ /* 0x000fc40003803000 */
[--C-:B------:R-:W-:Y:S02]  /*57e0*/  HSET2.LE.AND R14, R45, R6.reuse, PT ;  /* 0x000000062d0e7233 */ /* 0x100fe40003803000 */
[----:B------:R-:W-:Y:S02]  /*57f0*/  HSET2.LE.AND R15, R15, R6, PT ;  /* 0x000000060f0f7233 */ /* 0x000fe40003803000 */
[----:B------:R-:W-:Y:S02]  /*5800*/  PRMT R59, R60, 0x7632, R59 ;  /* 0x000076323c3b7816 */ /* 0x000fe4000000003b */
[----:B------:R-:W-:Y:S02]  /*5810*/  LOP3.LUT R16, R16, R69, RZ, 0xc0, !PT ;  /* 0x0000004510107212 */ /* 0x000fe400078ec0ff */
[----:B------:R-:W-:Y:S02]  /*5820*/  ISETP.LE.U32.AND P5, PT, R115, UR19, PT ;  /* 0x0000001373007c0c */ /* 0x000fe4000bfa3070 */
[----:B------:R-:W-:-:S02]  /*5830*/  SHF.R.U32.HI R156, RZ, 0x18, R156 ;  /* 0x00000018ff9c7819 */ /* 0x000fc4000001169c */
[----:B------:R-:W-:Y:S02]  /*5840*/  LOP3.LUT R71, R71, 0xff, RZ, 0xc0, !PT ;  /* 0x000000ff47477812 */ /* 0x000fe400078ec0ff */
[----:B------:R-:W-:Y:S02]  /*5850*/  PRMT R61, R62, 0x7632, R61 ;  /* 0x000076323e3d7816 */ /* 0x000fe4000000003d */
[----:B------:R-:W-:Y:S02]  /*5860*/  HSET2.LE.AND R69, R17, R6, PT ;  /* 0x0000000611457233 */ /* 0x000fe40003803000 */
[----:B------:R-:W-:Y:S02]  /*5870*/  LOP3.LUT R237, R158, 0xff, RZ, 0xc0, !PT ;  /* 0x000000ff9eed7812 */ /* 0x000fe400078ec0ff */
[--C-:B------:R-:W-:Y:S02]  /*5880*/  SHF.R.U32.HI R113, RZ, 0x10, R158.reuse ;  /* 0x00000010ff717819 */ /* 0x100fe4000001169e */
[----:B------:R-:W-:-:S02]  /*5890*/  SHF.R.U32.HI R115, RZ, 0x18, R158 ;  /* 0x00000018ff737819 */ /* 0x000fc4000001169e */
[----:B------:R-:W-:Y:S01]  /*58a0*/  LOP3.LUT R17, R213, R46, RZ, 0xc0, !PT ;  /* 0x0000002ed5117212 */ /* 0x000fe200078ec0ff */
[----:B------:R-:W-:Y:S01]  /*58b0*/  FFMA.FTZ R213, R68, UR6, -R243 ;  /* 0x0000000644d57c23 */ /* 0x000fe200080108f3 */
[----:B------:R-:W-:Y:S02]  /*58c0*/  LOP3.LUT R19, R14, R19, RZ, 0xc0, !PT ;  /* 0x000000130e137212 */ /* 0x000fe400078ec0ff */
[----:B------:R-:W-:Y:S02]  /*58d0*/  F2FP.BF16.F32.PACK_AB R158, R127, R238 ;  /* 0x000000ee7f9e723e */ /* 0x000fe400000010ff */
[----:B---3--:R-:W-:Y:S01]  /*58e0*/  F2FP.BF16.F32.PACK_AB R64, R125, R126 ;  /* 0x0000007e7d40723e */ /* 0x008fe200000010ff */
[----:B------:R-:W1:Y:S01]  /*58f0*/  MUFU.EX2 R213, R213 ;  /* 0x000000d500d57308 */ /* 0x000e620000000800 */
[----:B------:R-:W-:Y:S02]  /*5900*/  LOP3.LUT R130, R15, R130, RZ, 0xc0, !PT ;  /* 0x000000820f827212 */ /* 0x000fe400078ec0ff */
[----:B------:R-:W-:-:S02]  /*5910*/  HSET2.LE.AND R14, R47, R6, PT ;  /* 0x000000062f0e7233 */ /* 0x000fc40003803000 */
[--C-:B------:R-:W-:Y:S01]  /*5920*/  HSET2.LE.AND R12, R203, R6.reuse, PT ;  /* 0x00000006cb0c7233 */ /* 0x100fe20003803000 */
[----:B------:R-:W-:Y:S01]  /*5930*/  FFMA.FTZ R203, R179, UR6, -R176 ;  /* 0x00000006b3cb7c23 */ /* 0x000fe200080108b0 */
[----:B------:R-:W-:Y:S02]  /*5940*/  HSET2.LE.AND R13, R13, R6, PT ;  /* 0x000000060d0d7233 */ /* 0x000fe40003803000 */
[----:B------:R-:W-:Y:S02]  /*5950*/  PRMT R15, R60, 0x5410, R59 ;  /* 0x000054103c0f7816 */ /* 0x000fe4000000003b */
[----:B------:R-:W-:Y:S01]  /*5960*/  PRMT R71, R71, 0x5410, R156 ;  /* 0x0000541047477816 */ /* 0x000fe2000000009c */
[----:B------:R-:W-:Y:S01]  /*5970*/  FFMA.FTZ R156, R100, UR6, -R183 ;  /* 0x00000006649c7c23 */ /* 0x000fe200080108b7 */
[----:B------:R-:W-:Y:S01]  /*5980*/  PRMT R68, R62, 0x5410, R61 ;  /* 0x000054103e447816 */ /* 0x000fe2000000003d */
[----:B------:R-:W-:Y:S01]  /*5990*/  MUFU.EX2 R203, R203 ;  /* 0x000000cb00cb7308 */ /* 0x000fe20000000800 */
[----:B------:R-:W-:-:S02]  /*59a0*/  PRMT R101, R18, 0x5410, R101 ;  /* 0x0000541012657816 */ /* 0x000fc40000000065 */
[----:B------:R-:W-:Y:S02]  /*59b0*/  PRMT R155, R158, 0x7632, R155 ;  /* 0x000076329e9b7816 */ /* 0x000fe4000000009b */
[----:B------:R-:W-:Y:S02]  /*59c0*/  PRMT R63, R64, 0x7632, R63 ;  /* 0x00007632403f7816 */ /* 0x000fe4000000003f */
[----:B------:R-:W-:Y:S01]  /*59d0*/  LOP3.LUT R18, R69, R44, RZ, 0xc0, !PT ;  /* 0x0000002c45127212 */ /* 0x000fe200078ec0ff */
[----:B------:R-:W-:Y:S01]  /*59e0*/  MUFU.EX2 R156, R156 ;  /* 0x0000009c009c7308 */ /* 0x000fe20000000800 */
[----:B------:R-:W2:Y:S01]  /*59f0*/  LDSM.16.MT88.4 R44, [R196+0x6800] ;  /* 0x00680000c42c783b */ /* 0x000ea20000004200 */
[----:B------:R-:W-:Y:S02]  /*5a00*/  LOP3.LUT R14, R14, R15, RZ, 0xc0, !PT ;  /* 0x0000000f0e0e7212 */ /* 0x000fe400078ec0ff */
[----:B------:R-:W-:Y:S02]  /*5a10*/  F2FP.BF16.F32.PACK_AB R138, R163, R172 ;  /* 0x000000aca38a723e */ /* 0x000fe400000010ff */
[----:B----4-:R-:W-:-:S02]  /*5a20*/  F2FP.BF16.F32.PACK_AB R148, R159, R170 ;  /* 0x000000aa9f94723e */ /* 0x010fc400000010ff */
[----:B------:R-:W-:Y:S01]  /*5a30*/  LOP3.LUT R129, R12, R129, RZ, 0xc0, !PT ;  /* 0x000000810c817212 */ /* 0x000fe200078ec0ff */
[----:B------:R-:W-:Y:S01]  /*5a40*/  @!P3 HFMA2.BF16_V2 R85, -RZ.H0_H0, RZ.H0_H0, -R138.H0_H0 ;  /* 0x200000ffff55b231 */ /* 0x000fe2000034098a */
[----:B------:R-:W-:Y:S02]  /*5a50*/  LOP3.LUT R15, R13, R68, RZ, 0xc0, !PT ;  /* 0x000000440d0f7212 */ /* 0x000fe400078ec0ff */
[--C-:B------:R-:W-:Y:S02]  /*5a60*/  HSET2.LE.AND R12, R95, R6.reuse, PT ;  /* 0x000000065f0c7233 */ /* 0x100fe40003803000 */
[----:B------:R-:W-:Y:S02]  /*5a70*/  HSET2.LE.AND R13, R71, R6, PT ;  /* 0x00000006470d7233 */ /* 0x000fe40003803000 */
[----:B------:R-:W-:Y:S02]  /*5a80*/  PRMT R69, R158, 0x5410, R155 ;  /* 0x000054109e457816 */ /* 0x000fe4000000009b */
[----:B------:R-:W-:-:S02]  /*5a90*/  PRMT R68, R64, 0x5410, R63 ;  /* 0x0000541040447816 */ /* 0x000fc4000000003f */
[----:B------:R-:W-:Y:S02]  /*5aa0*/  PRMT R67, R138, 0x7632, R67 ;  /* 0x000076328a437816 */ /* 0x000fe40000000043 */
[----:B------:R-:W-:Y:S02]  /*5ab0*/  PRMT R145, R148, 0x7632, R145 ;  /* 0x0000763294917816 */ /* 0x000fe40000000091 */
[----:B------:R-:W-:Y:S01]  /*5ac0*/  HSET2.LE.AND R151, R151, R6, PT ;  /* 0x0000000697977233 */ /* 0x000fe20003803000 */
[----:B------:R-:W-:Y:S01]  /*5ad0*/  @!P4 HFMA2.BF16_V2 R88, -RZ.H0_H0, RZ.H0_H0, -R67.H0_H0 ;  /* 0x200000ffff58c231 */ /* 0x000fe20000340943 */
[----:B------:R-:W-:Y:S02]  /*5ae0*/  F2FP.BF16.F32.PACK_AB R150, R157, R168 ;  /* 0x000000a89d96723e */ /* 0x000fe400000010ff */
[----:B------:R-:W-:Y:S02]  /*5af0*/  LOP3.LUT R12, R12, R69, RZ, 0xc0, !PT ;  /* 0x000000450c0c7212 */ /* 0x000fe400078ec0ff */
[----:B------:R-:W-:-:S02]  /*5b00*/  LOP3.LUT R13, R13, R68, RZ, 0xc0, !PT ;  /* 0x000000440d0d7212 */ /* 0x000fc400078ec0ff */
[--C-:B------:R-:W-:Y:S02]  /*5b10*/  HSET2.LE.AND R131, R131, R6.reuse, PT ;  /* 0x0000000683837233 */ /* 0x100fe40003803000 */
[----:B------:R-:W-:Y:S02]  /*5b20*/  HSET2.LE.AND R68, R93, R6, PT ;  /* 0x000000065d447233 */ /* 0x000fe40003803000 */
[----:B------:R-:W-:Y:S01]  /*5b30*/  PRMT R70, R138, 0x5410, R67 ;  /* 0x000054108a467816 */ /* 0x000fe20000000043 */
[----:B------:R-:W-:Y:S01]  /*5b40*/  HMMA.16816.F32.BF16 R92, R16, R104, RZ ;  /* 0x00000068105c723c */ /* 0x000fe200000418ff */
[----:B------:R-:W-:Y:S02]  /*5b50*/  PRMT R69, R148, 0x5410, R145 ;  /* 0x0000541094457816 */ /* 0x000fe40000000091 */
[----:B------:R-:W-:Y:S02]  /*5b60*/  PRMT R147, R150, 0x7632, R147 ;  /* 0x0000763296937816 */ /* 0x000fe40000000093 */
[----:B------:R-:W-:Y:S01]  /*5b70*/  LOP3.LUT R128, R151, R128, RZ, 0xc0, !PT ;  /* 0x0000008097807212 */ /* 0x000fe200078ec0ff */
[----:B------:R-:W-:Y:S01]  /*5b80*/  FFMA.FTZ R151, R102, UR6, -R183 ;  /* 0x0000000666977c23 */ /* 0x000fe200080108b7 */
[----:B------:R-:W-:-:S02]  /*5b90*/  F2FP.BF16.F32.PACK_AB R152, R215, R248 ;  /* 0x000000f8d798723e */ /* 0x000fc400000010ff */
[----:B------:R-:W-:Y:S02]  /*5ba0*/  LOP3.LUT R131, R131, R70, RZ, 0xc0, !PT ;  /* 0x0000004683837212 */ /* 0x000fe400078ec0ff */
[----:B------:R-:W-:Y:S01]  /*5bb0*/  LOP3.LUT R102, R68, R69, RZ, 0xc0, !PT ;  /* 0x0000004544667212 */ /* 0x000fe200078ec0ff */
[----:B------:R-:W3:Y:S01]  /*5bc0*/  MUFU.EX2 R151, R151 ;  /* 0x0000009700977308 */ /* 0x000ee20000000800 */
[--C-:B------:R-:W-:Y:S01]  /*5bd0*/  HSET2.LE.AND R103, R103, R6.reuse, PT ;  /* 0x0000000667677233 */ /* 0x100fe20003803000 */
[----:B------:R-:W-:Y:S01]  /*5be0*/  HMMA.16816.F32.BF16 R68, R12, R104, RZ ;  /* 0x000000680c44723c */ /* 0x000fe200000418ff */
[----:B------:R-:W-:Y:S02]  /*5bf0*/  PRMT R149, R152, 0x7632, R149 ;  /* 0x0000763298957816 */ /* 0x000fe40000000095 */
[----:B-1----:R-:W-:Y:S02]  /*5c00*/  F2FP.BF16.F32.PACK_AB R154, R213, R246 ;  /* 0x000000f6d59a723e */ /* 0x002fe400000010ff */
[----:B------:R-:W-:-:S02]  /*5c10*/  HSET2.LE.AND R101, R101, R6, PT ;  /* 0x0000000665657233 */ /* 0x000fc40003803000 */
[----:B------:R-:W-:Y:S02]  /*5c20*/  PRMT R104, R150, 0x5410, R147 ;  /* 0x0000541096687816 */ /* 0x000fe40000000093 */
[----:B------:R-:W-:Y:S01]  /*5c30*/  PRMT R105, R152, 0x5410, R149 ;  /* 0x0000541098697816 */ /* 0x000fe20000000095 */
[----:B--2---:R-:W-:Y:S01]  /*5c40*/  HMMA.16816.F32.BF16 R92, R128, R44, R92 ;  /* 0x0000002c805c723c */ /* 0x004fe2000004185c */
[----:B------:R-:W-:Y:S02]  /*5c50*/  LOP3.LUT R103, R103, R104, RZ, 0xc0, !PT ;  /* 0x0000006867677212 */ /* 0x000fe400078ec0ff */
[----:B------:R-:W-:Y:S02]  /*5c60*/  HSET2.LE.AND R104, R153, R6, PT ;  /* 0x0000000699687233 */ /* 0x000fe40003803000 */
[----:B------:R-:W-:Y:S02]  /*5c70*/  PRMT R153, R154, 0x7632, R153 ;  /* 0x000076329a997816 */ /* 0x000fe40000000099 */
[----:B------:R-:W-:-:S02]  /*5c80*/  LOP3.LUT R204, R224, 0xff, RZ, 0xc0, !PT ;  /* 0x000000ffe0cc7812 */ /* 0x000fc400078ec0ff */
[----:B------:R-:W-:Y:S02]  /*5c90*/  LOP3.LUT R100, R104, R105, RZ, 0xc0, !PT ;  /* 0x0000006968647212 */ /* 0x000fe400078ec0ff */
[----:B------:R-:W-:Y:S02]  /*5ca0*/  PRMT R104, R154, 0x5410, R153 ;  /* 0x000054109a687816 */ /* 0x000fe40000000099 */
[----:B------:R-:W-:Y:S02]  /*5cb0*/  @!P4 PRMT R67, R88, 0x5410, RZ ;  /* 0x000054105843c816 */ /* 0x000fe400000000ff */
[----:B------:R-:W-:Y:S01]  /*5cc0*/  LOP3.LUT R101, R101, R104, RZ, 0xc0, !PT ;  /* 0x0000006865657212 */ /* 0x000fe200078ec0ff */
[----:B------:R-:W-:Y:S01]  /*5cd0*/  IMAD.WIDE.U32 R104, R160, -0x326172a9, RZ ;  /* 0xcd9e8d57a0687825 */ /* 0x000fe200078e00ff */
[----:B---3--:R-:W-:Y:S01]  /*5ce0*/  F2FP.BF16.F32.PACK_AB R186, R156, R151 ;  /* 0x000000979cba723e */ /* 0x008fe200000010ff */
[----:B------:R-:W1:Y:S01]  /*5cf0*/  MUFU.EX2 R160, R181 ;  /* 0x000000b500a07308 */ /* 0x000e620000000800 */
[----:B------:R-:W-:-:S02]  /*5d00*/  ISETP.LE.U32.AND P4, PT, R204, UR19, PT ;  /* 0x00000013cc007c0c */ /* 0x000fc4000bf83070 */
[----:B------:R-:W-:Y:S01]  /*5d10*/  PRMT R179, R186, 0x7632, R179 ;  /* 0x00007632bab37816 */ /* 0x000fe200000000b3 */
[----:B------:R-:W-:Y:S01]  /*5d20*/  HMMA.16816.F32.BF16 R68, R100, R44, R68 ;  /* 0x0000002c6444723c */ /* 0x000fe20000041844 */
[----:B------:R-:W-:Y:S02]  /*5d30*/  LOP3.LUT R88, R212, 0xff, RZ, 0xc0, !PT ;  /* 0x000000ffd4587812 */ /* 0x000fe400078ec0ff */
[----:B------:R-:W-:Y:S01]  /*5d40*/  LOP3.LUT R234, R105, UR18, R234, 0x96, !PT ;  /* 0x0000001269ea7c12 */ /* 0x000fe2000f8e96ea */
[----:B------:R-:W-:Y:S01]  /*5d50*/  @!P1 HFMA2.BF16_V2 R83, -RZ.H0_H0, RZ.H0_H0, -R179.H0_H0 ;  /* 0x200000ffff539231 */ /* 0x000fe200003409b3 */
[----:B------:R-:W-:Y:S02]  /*5d60*/  ISETP.LE.U32.AND P2, PT, R88, UR19, PT ;  /* 0x0000001358007c0c */ /* 0x000fe4000bf43070 */
[----:B------:R-:W-:Y:S02]  /*5d70*/  SHF.R.U32.HI R44, RZ, 0x18, R212 ;  /* 0x00000018ff2c7819 */ /* 0x000fe400000116d4 */
[----:B------:R-:W-:Y:S01]  /*5d80*/  PRMT R88, R186, 0x5410, R179 ;  /* 0x00005410ba587816 */ /* 0x000fe200000000b3 */
[----:B------:R-:W-:Y:S01]  /*5d90*/  @!P4 HFMA2.BF16_V2 R28, -RZ.H0_H0, RZ.H0_H0, -R148.H0_H0 ;  /* 0x200000ffff1cc231 */ /* 0x000fe20000340994 */
[----:B------:R-:W-:-:S02]  /*5da0*/  ISETP.LE.U32.AND P0, PT, R44, UR19, PT ;  /* 0x000000132c007c0c */ /* 0x000fc4000bf03070 */
[----:B-1----:R-:W-:Y:S02]  /*5db0*/  F2FP.BF16.F32.PACK_AB R204, R203, R160 ;  /* 0x000000a0cbcc723e */ /* 0x002fe400000010ff */
[----:B------:R-:W-:Y:S01]  /*5dc0*/  SHF.R.U32.HI R44, RZ, 0x10, R212 ;  /* 0x00000010ff2c7819 */ /* 0x000fe200000116d4 */
[----:B------:R-:W-:Y:S01]  /*5dd0*/  FFMA.FTZ R212, R184, UR6, -R183 ;  /* 0x00000006b8d47c23 */ /* 0x000fe200080108b7 */
[----:B------:R-:W-:Y:S01]  /*5de0*/  PRMT R181, R204, 0x7632, R181 ;  /* 0x00007632ccb57816 */ /* 0x000fe200000000b5 */
[----:B------:R-:W-:Y:S01]  /*5df0*/  @!P2 HFMA2.BF16_V2 R84, -RZ.H0_H0, RZ.H0_H0, -R186.H0_H0 ;  /* 0x200000ffff54a231 */ /* 0x000fe200003409ba */
[----:B------:R-:W-:Y:S02]  /*5e00*/  LOP3.LUT R44, R44, 0xff, RZ, 0xc0, !PT ;  /* 0x000000ff2c2c7812 */ /* 0x000fe400078ec0ff */
[----:B------:R-:W-:Y:S01]  /*5e10*/  @!P1 PRMT R179, R83, 0x5410, RZ ;  /* 0x0000541053b39816 */ /* 0x000fe200000000ff */
[----:B------:R-:W-:Y:S01]  /*5e20*/  MUFU.EX2 R212, R212 ;  /* 0x000000d400d47308 */ /* 0x000fe20000000800 */
[----:B------:R-:W-:Y:S01]  /*5e30*/  PRMT R83, R204, 0x5410, R181 ;  /* 0x00005410cc537816 */ /* 0x000fe200000000b5 */
[----:B------:R-:W-:Y:S01]  /*5e40*/  @!P0 HFMA2.BF16_V2 R82, -RZ.H0_H0, RZ.H0_H0, -R181.H0_H0 ;  /* 0x200000ffff528231 */ /* 0x000fe200003409b5 */
[----:B------:R-:W-:-:S02]  /*5e50*/  LOP3.LUT R249, R104, 0xff, RZ, 0xc0, !PT ;  /* 0x000000ff68f97812 */ /* 0x000fc400078ec0ff */
[----:B------:R-:W-:Y:S02]  /*5e60*/  LOP3.LUT R235, R104, 0xffff, RZ, 0xc0, !PT ;  /* 0x0000ffff68eb7812 */ /* 0x000fe400078ec0ff */
[----:B------:R-:W-:Y:S02]  /*5e70*/  @!P0 PRMT R181, R82, 0x5410, RZ ;  /* 0x0000541052b58816 */ /* 0x000fe400000000ff */
[----:B------:R-:W-:Y:S01]  /*5e80*/  ISETP.LE.U32.AND P0, PT, R44, UR19, PT ;  /* 0x000000132c007c0c */ /* 0x000fe2000bf03070 */
[----:B------:R-:W-:Y:S01]  /*5e90*/  IMAD.WIDE.U32 R44, R175, -0x2daee0ad, RZ ;  /* 0xd2511f53af2c7825 */ /* 0x000fe200078e00ff */
[--C-:B------:R-:W-:Y:S02]  /*5ea0*/  SHF.R.U32.HI R236, RZ, 0x10, R104.reuse ;  /* 0x00000010ffec7819 */ /* 0x100fe40000011668 */
[----:B------:R-:W-:Y:S01]  /*5eb0*/  SHF.R.U32.HI R245, RZ, 0x18, R104 ;  /* 0x00000018fff57819 */ /* 0x000fe20000011668 */
[----:B------:R-:W-:Y:S01]  /*5ec0*/  IMAD.WIDE.U32 R104, R209, -0x2daee0ad, RZ ;  /* 0xd2511f53d1687825 */ /* 0x000fe200078e00ff */
[----:B------:R-:W-:-:S02]  /*5ed0*/  LOP3.LUT R208, R45, UR13, R208, 0x96, !PT ;  /* 0x0000000d2dd07c12 */ /* 0x000fc4000f8e96d0 */
[----:B------:R-:W-:Y:S02]  /*5ee0*/  @!P3 PRMT R138, R85, 0x5410, RZ ;  /* 0x00005410558ab816 */ /* 0x000fe400000000ff */
[----:B------:R-:W-:Y:S01]  /*5ef0*/  LOP3.LUT R44, R105, UR11, R44, 0x96, !PT ;  /* 0x0000000b692c7c12 */ /* 0x000fe2000f8e962c */
[----:B------:R-:W-:Y:S01]  /*5f00*/  IMAD.WIDE.U32 R208, R208, -0x326172a9, RZ ;  /* 0xcd9e8d57d0d07825 */ /* 0x000fe200078e00ff */
[----:B------:R-:W-:-:S03]  /*5f10*/  @!P2 PRMT R186, R84, 0x5410, RZ ;  /* 0x0000541054baa816 */ /* 0x000fc600000000ff */
[----:B------:R-:W-:Y:S01]  /*5f20*/  @!P0 HFMA2.BF16_V2 R81, -RZ.H0_H0, RZ.H0_H0, -R204.H0_H0 ;  /* 0x200000ffff518231 */ /* 0x000fe200003409cc */
[----:B------:R-:W-:Y:S01]  /*5f30*/  LOP3.LUT R207, R207, 0xff, RZ, 0xc0, !PT ;  /* 0x000000ffcfcf7812 */ /* 0x000fe200078ec0ff */
[----:B------:R-:W-:Y:S01]  /*5f40*/  IMAD.WIDE.U32 R84, R44, -0x326172a9, RZ ;  /* 0xcd9e8d572c547825 */ /* 0x000fe200078e00ff */
[----:B------:R-:W-:-:S03]  /*5f50*/  LOP3.LUT R45, R209, UR12, R214, 0x96, !PT ;  /* 0x0000000cd12d7c12 */ /* 0x000fc6000f8e96d6 */
[--C-:B------:R-:W-:Y:S01]  /*5f60*/  FFMA.FTZ R214, R182, UR6, -R183.reuse ;  /* 0x00000006b6d67c23 */ /* 0x100fe200080108b7 */
[----:B------:R-:W-:Y:S01]  /*5f70*/  FFMA.FTZ R209, R206, UR6, -R183 ;  /* 0x00000006ced17c23 */ /* 0x000fe200080108b7 */
[----:B------:R-:W-:Y:S01]  /*5f80*/  @!P0 PRMT R204, R81, 0x5410, RZ ;  /* 0x0000541051cc8816 */ /* 0x000fe200000000ff */
[----:B------:R-:W-:Y:S01]  /*5f90*/  FFMA.FTZ R206, R173, UR6, -R176 ;  /* 0x00000006adce7c23 */ /* 0x000fe200080108b0 */
[----:B------:R-:W-:Y:S01]  /*5fa0*/  LOP3.LUT R44, R85, UR10, R208, 0x96, !PT ;  /* 0x0000000a552c7c12 */ /* 0x000fe2000f8e96d0 */
[----:B------:R-:W-:Y:S01]  /*5fb0*/  IMAD.WIDE.U32 R188, R45, -0x2daee0ad, RZ ;  /* 0xd2511f532dbc7825 */ /* 0x000fe200078e00ff */
[----:B------:R-:W-:Y:S01]  /*5fc0*/  MUFU.EX2 R214, R214 ;  /* 0x000000d600d67308 */ /* 0x000fe20000000800 */
[----:B------:R-:W-:Y:S02]  /*5fd0*/  SHF.R.U32.HI R45, RZ, 0x8, R187 ;  /* 0x00000008ff2d7819 */ /* 0x000fe400000116bb */
[----:B------:R-:W-:Y:S01]  /*5fe0*/  FFMA.FTZ R208, R185, UR6, -R176 ;  /* 0x00000006b9d07c23 */ /* 0x000fe200080108b0 */
[----:B------:R-:W-:Y:S01]  /*5ff0*/  IMAD.WIDE.U32 R134, R44, -0x2daee0ad, RZ ;  /* 0xd2511f532c867825 */ /* 0x000fe200078e00ff */
[----:B------:R-:W-:-:S03]  /*6000*/  LOP3.LUT R81, R189, UR9, R104, 0x96, !PT ;  /* 0x00000009bd517c12 */ /* 0x000fc6000f8e9668 */
[--C-:B------:R-:W-:Y:S01]  /*6010*/  FFMA.FTZ R187, R177, UR6, -R176.reuse ;  /* 0x00000006b1bb7c23 */ /* 0x100fe200080108b0 */
[----:B------:R-:W-:Y:S01]  /*6020*/  LOP3.LUT R45, R45, 0xffff, RZ, 0xc0, !PT ;  /* 0x0000ffff2d2d7812 */ /* 0x000fe200078ec0ff */
[----:B------:R-:W-:Y:S01]  /*6030*/  FFMA.FTZ R185, R171, UR6, -R176 ;  /* 0x00000006abb97c23 */ /* 0x000fe200080108b0 */
[----:B------:R-:W1:Y:S01]  /*6040*/  MUFU.EX2 R209, R209 ;  /* 0x000000d100d17308 */ /* 0x000e620000000800 */
[----:B------:R-:W-:Y:S01]  /*6050*/  LOP3.LUT R44, R135, UR5, R188, 0x96, !PT ;  /* 0x00000005872c7c12 */ /* 0x000fe2000f8e96bc */
[----:B------:R-:W-:Y:S01]  /*6060*/  IMAD.WIDE.U32 R104, R81, -0x326172a9, RZ ;  /* 0xcd9e8d5751687825 */ /* 0x000fe200078e00ff */
[----:B------:R-:W-:Y:S02]  /*6070*/  ISETP.LE.U32.AND P0, PT, R45, UR19, PT ;  /* 0x000000132d007c0c */ /* 0x000fe4000bf03070 */
[----:B------:R-:W-:Y:S01]  /*6080*/  ISETP.LE.U32.AND P1, PT, R207, UR19, PT ;  /* 0x00000013cf007c0c */ /* 0x000fe2000bf23070 */
[----:B------:R-:W-:Y:S01]  /*6090*/  FFMA.FTZ R207, R178, UR6, -R183 ;  /* 0x00000006b2cf7c23 */ /* 0x000fe200080108b7 */
[----:B------:R-:W-:Y:S01]  /*60a0*/  IMAD.WIDE.U32 R44, R44, -0x326172a9, RZ ;  /* 0xcd9e8d572c2c7825 */ /* 0x000fe200078e00ff */
[----:B------:R-:W-:Y:S01]  /*60b0*/  MUFU.EX2 R208, R208 ;  /* 0x000000d000d07308 */ /* 0x000fe20000000800 */
[----:B------:R-:W-:-:S02]  /*60c0*/  LOP3.LUT R244, R105, UR8, R84, 0x96, !PT ;  /* 0x0000000869f47c12 */ /* 0x000fc4000f8e9654 */
[----:B------:R-:W-:Y:S02]  /*60d0*/  ISETP.LE.U32.AND P3, PT, R237, UR19, PT ;  /* 0x00000013ed007c0c */ /* 0x000fe4000bf63070 */
[C---:B------:R-:W-:Y:S02]  /*60e0*/  LOP3.LUT R233, R44.reuse, 0xff, RZ, 0xc0, !PT ;  /* 0x000000ff2ce97812 */ /* 0x040fe400078ec0ff */
[----:B------:R-:W-:Y:S01]  /*60f0*/  LOP3.LUT R84, R44, 0xffff, RZ, 0xc0, !PT ;  /* 0x0000ffff2c547812 */ /* 0x000fe200078ec0ff */
[----:B------:R-:W2:Y:S01]  /*6100*/  MUFU.EX2 R187, R187 ;  /* 0x000000bb00bb7308 */ /* 0x000ea20000000800 */
[----:B-1----:R-:W-:Y:S02]  /*6110*/  F2FP.BF16.F32.PACK_AB R182, R209, R214 ;  /* 0x000000d6d1b6723e */ /* 0x002fe400000010ff */
[--C-:B------:R-:W-:Y:S02]  /*6120*/  SHF.R.U32.HI R85, RZ, 0x10, R44.reuse ;  /* 0x00000010ff557819 */ /* 0x100fe4000001162c */
[----:B------:R-:W-:Y:S01]  /*6130*/  SHF.R.U32.HI R105, RZ, 0x18, R44 ;  /* 0x00000018ff697819 */ /* 0x000fe2000001162c */
[----:B------:R-:W-:Y:S01]  /*6140*/  @!P6 HFMA2.BF16_V2 R80, -RZ.H0_H0, RZ.H0_H0, -R182.H0_H0 ;  /* 0x200000ffff50e231 */ /* 0x000fe200003409b6 */
[----:B------:R-:W-:Y:S01]  /*6150*/  PRMT R175, R182, 0x7632, R175 ;  /* 0x00007632b6af7816 */ /* 0x000fe200000000af */
[----:B------:R-:W1:Y:S01]  /*6160*/  MUFU.EX2 R207, R207 ;  /* 0x000000cf00cf7308 */ /* 0x000e620000000800 */
[----:B------:R-:W-:-:S02]  /*6170*/  LOP3.LUT R44, R210, 0xffff, RZ, 0xc0, !PT ;  /* 0x0000ffffd22c7812 */ /* 0x000fc400078ec0ff */
[----:B------:R-:W-:Y:S01]  /*6180*/  LOP3.LUT R104, R45, UR18, R104, 0x96, !PT ;  /* 0x000000122d687c12 */ /* 0x000fe2000f8e9668 */
[----:B------:R-:W-:Y:S01]  /*6190*/  @!P0 HFMA2.BF16_V2 R79, -RZ.H0_H0, RZ.H0_H0, -R175.H0_H0 ;  /* 0x200000ffff4f8231 */ /* 0x000fe200003409af */
[----:B------:R-:W-:Y:S02]  /*61a0*/  SHF.R.U32.HI R44, RZ, 0x8, R44 ;  /* 0x00000008ff2c7819 */ /* 0x000fe4000001162c */
[----:B------:R-:W-:Y:S01]  /*61b0*/  LOP3.LUT R45, R210, 0xff, RZ, 0xc0, !PT ;  /* 0x000000ffd22d7812 */ /* 0x000fe200078ec0ff */
[----:B------:R-:W-:Y:S01]  /*61c0*/  MUFU.EX2 R206, R206 ;  /* 0x000000ce00ce7308 */ /* 0x000fe20000000800 */
[----:B------:R-:W-:Y:S02]  /*61d0*/  LOP3.LUT R44, R44, 0xffff, RZ, 0xc0, !PT ;  /* 0x0000ffff2c2c7812 */ /* 0x000fe400078ec0ff */
[----:B------:R-:W-:Y:S02]  /*61e0*/  PRMT R81, R182, 0x5410, R175 ;  /* 0x00005410b6517816 */ /* 0x000fe400000000af */
[----:B------:R-:W-:-:S02]  /*61f0*/  @!P0 PRMT R175, R79, 0x5410, RZ ;  /* 0x000054104faf8816 */ /* 0x000fc400000000ff */
[----:B--2---:R-:W-:Y:S01]  /*6200*/  F2FP.BF16.F32.PACK_AB R184, R187, R208 ;  /* 0x000000d0bbb8723e */ /* 0x004fe200000010ff */
[----:B------:R-:W2:Y:S01]  /*6210*/  MUFU.EX2 R185, R185 ;  /* 0x000000b900b97308 */ /* 0x000ea20000000800 */
[----:B------:R-:W-:Y:S02]  /*6220*/  ISETP.LE.U32.AND P0, PT, R45, UR19, PT ;  /* 0x000000132d007c0c */ /* 0x000fe4000bf03070 */
[----:B------:R-:W-:Y:S01]  /*6230*/  ISETP.LE.U32.AND P2, PT, R44, UR19, PT ;  /* 0x000000132c007c0c */ /* 0x000fe2000bf43070 */
[----:B------:R-:W-:Y:S01]  /*6240*/  @!P1 HFMA2.BF16_V2 R78, -RZ.H0_H0, RZ.H0_H0, -R184.H0_H0 ;  /* 0x200000ffff4e9231 */ /* 0x000fe200003409b8 */
[----:B------:R-:W-:Y:S02]  /*6250*/  SHF.R.U32.HI R44, RZ, 0x10, R210 ;  /* 0x00000010ff2c7819 */ /* 0x000fe400000116d2 */
[----:B------:R-:W-:Y:S02]  /*6260*/  PRMT R177, R184, 0x7632, R177 ;  /* 0x00007632b8b17816 */ /* 0x000fe400000000b1 */
[----:B-1----:R-:W-:-:S02]  /*6270*/  F2FP.BF16.F32.PACK_AB R178, R207, R212 ;  /* 0x000000d4cfb2723e */ /* 0x002fc400000010ff */
[----:B------:R-:W-:Y:S01]  /*6280*/  LOP3.LUT R44, R44, 0xff, RZ, 0xc0, !PT ;  /* 0x000000ff2c2c7812 */ /* 0x000fe200078ec0ff */
[----:B------:R-:W-:Y:S01]  /*6290*/  @!P5 HFMA2.BF16_V2 R77, -RZ.H0_H0, RZ.H0_H0, -R177.H0_H0 ;  /* 0x200000ffff4dd231 */ /* 0x000fe200003409b1 */
[----:B------:R-:W-:Y:S01]  /*62a0*/  @!P6 PRMT R182, R80, 0x5410, RZ ;  /* 0x0000541050b6e816 */ /* 0x000fe200000000ff */
[----:B------:R-:W-:Y:S01]  /*62b0*/  @!P0 HFMA2.BF16_V2 R76, -RZ.H0_H0, RZ.H0_H0, -R178.H0_H0 ;  /* 0x200000ffff4c8231 */ /* 0x000fe200003409b2 */
[----:B------:R-:W-:Y:S02]  /*62c0*/  PRMT R80, R184, 0x5410, R177 ;  /* 0x00005410b8507816 */ /* 0x000fe400000000b1 */
[----:B------:R-:W-:Y:S02]  /*62d0*/  PRMT R171, R178, 0x7632, R171 ;  /* 0x00007632b2ab7816 */ /* 0x000fe400000000ab */
[----:B------:R-:W-:Y:S02]  /*62e0*/  @!P1 PRMT R184, R78, 0x5410, RZ ;  /* 0x000054104eb89816 */ /* 0x000fe400000000ff */
[----:B------:R-:W-:Y:S01]  /*62f0*/  ISETP.LE.U32.AND P1, PT, R44, UR19, PT ;  /* 0x000000132c007c0c */ /* 0x000fe2000bf23070 */
[----:B------:R-:W-:Y:S01]  /*6300*/  @!P2 HFMA2.BF16_V2 R75, -RZ.H0_H0, RZ.H0_H0, -R171.H0_H0 ;  /* 0x200000ffff4ba231 */ /* 0x000fe200003409ab */
[----:B------:R-:W-:-:S02]  /*6310*/  SHF.R.U32.HI R44, RZ, 0x8, R205 ;  /* 0x00000008ff2c7819 */ /* 0x000fc400000116cd */
[----:B------:R-:W-:Y:S01]  /*6320*/  SHF.R.U32.HI R210, RZ, 0x18, R210 ;  /* 0x00000018ffd27819 */ /* 0x000fe200000116d2 */
[----:B------:R-:W-:Y:S01]  /*6330*/  MUFU.EX2 R205, R194 ;  /* 0x000000c200cd7308 */ /* 0x000fe20000000800 */
[----:B------:R-:W-:Y:S02]  /*6340*/  LOP3.LUT R44, R44, 0xffff, RZ, 0xc0, !PT ;  /* 0x0000ffff2c2c7812 */ /* 0x000fe400078ec0ff */
[----:B------:R-:W-:Y:S02]  /*6350*/  PRMT R82, R178, 0x5410, R171 ;  /* 0x00005410b2527816 */ /* 0x000fe400000000ab */
[----:B------:R-:W-:Y:S02]  /*6360*/  @!P0 PRMT R178, R76, 0x5410, RZ ;  /* 0x000054104cb28816 */ /* 0x000fe400000000ff */
[----:B------:R-:W-:Y:S02]  /*6370*/  @!P2 PRMT R171, R75, 0x5410, RZ ;  /* 0x000054104baba816 */ /* 0x000fe400000000ff */
[----:B------:R-:W-:Y:S01]  /*6380*/  ISETP.LE.U32.AND P0, PT, R210, UR19, PT ;  /* 0x00000013d2007c0c */ /* 0x000fe2000bf03070 */
[----:B------:R-:W-:Y:S01]  /*6390*/  FFMA.FTZ R210, R180, UR6, -R183 ;  /* 0x00000006b4d27c23 */ /* 0x000fe200080108b7 */
[----:B------:R-:W-:Y:S01]  /*63a0*/  ISETP.LE.U32.AND P2, PT, R44, UR19, PT ;  /* 0x000000132c007c0c */ /* 0x000fe2000bf43070 */
[--C-:B------:R-:W-:Y:S01]  /*63b0*/  FFMA.FTZ R183, R169, UR6, -R176.reuse ;  /* 0x00000006a9b77c23 */ /* 0x100fe200080108b0 */
[----:B------:R-:W-:Y:S01]  /*63c0*/  FFMA.FTZ R44, R174, UR6, -R176 ;  /* 0x00000006ae2c7c23 */ /* 0x000fe200080108b0 */
[----:B--2---:R-:W-:-:S02]  /*63d0*/  F2FP.BF16.F32.PACK_AB R180, R185, R206 ;  /* 0x000000ceb9b4723e */ /* 0x004fc400000010ff */
[----:B------:R-:W1:Y:S01]  /*63e0*/  MUFU.EX2 R210, R210 ;  /* 0x000000d200d27308 */ /* 0x000e620000000800 */
[----:B------:R-:W-:Y:S02]  /*63f0*/  LOP3.LUT R113, R113, 0xff, RZ, 0xc0, !PT ;  /* 0x000000ff71717812 */ /* 0x000fe400078ec0ff */
[C---:B------:R-:W-:Y:S01]  /*6400*/  PRMT R173, R180.reuse, 0x7632, R173 ;  /* 0x00007632b4ad7816 */ /* 0x040fe200000000ad */
[----:B------:R-:W-:Y:S01]  /*6410*/  @!P1 HFMA2.BF16_V2 R74, -RZ.H0_H0, RZ.H0_H0, -R180.H0_H0 ;  /* 0x200000ffff4a9231 */ /* 0x000fe200003409b4 */
[----:B------:R-:W-:Y:S02]  /*6420*/  SHF.R.U32.HI R235, RZ, 0x8, R235 ;  /* 0x00000008ffeb7819 */ /* 0x000fe400000116eb */
[----:B------:R-:W-:Y:S01]  /*6430*/  PRMT R75, R180, 0x5410, R173 ;  /* 0x00005410b44b7816 */ /* 0x000fe200000000ad */
[----:B------:R-:W-:Y:S01]  /*6440*/  MUFU.EX2 R183, R183 ;  /* 0x000000b700b77308 */ /* 0x000fe20000000800 */
[----:B------:R-:W-:Y:S01]  /*6450*/  @!P0 HFMA2.BF16_V2 R73, -RZ.H0_H0, RZ.H0_H0, -R173.H0_H0 ;  /* 0x200000ffff498231 */ /* 0x000fe200003409ad */
[----:B------:R-:W-:-:S02]  /*6460*/  @!P1 PRMT R180, R74, 0x5410, RZ ;  /* 0x000054104ab49816 */ /* 0x000fc400000000ff */
[----:B------:R-:W-:Y:S02]  /*6470*/  ISETP.LE.U32.AND P1, PT, R113, UR19, PT ;  /* 0x0000001371007c0c */ /* 0x000fe4000bf23070 */
[----:B------:R-:W-:Y:S02]  /*6480*/  @!P0 PRMT R173, R73, 0x5410, RZ ;  /* 0x0000541049ad8816 */ /* 0x000fe400000000ff */
[----:B------:R-:W2:Y:S01]  /*6490*/  MUFU.EX2 R44, R44 ;  /* 0x0000002c002c7308 */ /* 0x000ea20000000800 */
[----:B------:R-:W-:Y:S02]  /*64a0*/  ISETP.LE.U32.AND P0, PT, R115, UR19, PT ;  /* 0x0000001373007c0c */ /* 0x000fe4000bf03070 */
[----:B-1----:R-:W-:Y:S02]  /*64b0*/  F2FP.BF16.F32.PACK_AB R174, R205, R210 ;  /* 0x000000d2cdae723e */ /* 0x002fe400000010ff */
[----:B------:R-:W-:Y:S02]  /*64c0*/  LOP3.LUT R235, R235, 0xffff, RZ, 0xc0, !PT ;  /* 0x0000ffffebeb7812 */ /* 0x000fe400078ec0ff */
[----:B------:R-:W-:Y:S01]  /*64d0*/  PRMT R45, R174, 0x7632, R45 ;  /* 0x00007632ae2d7816 */ /* 0x000fe2000000002d */
[----:B------:R-:W-:Y:S01]  /*64e0*/  @!P3 HFMA2.BF16_V2 R72, -RZ.H0_H0, RZ.H0_H0, -R174.H0_H0 ;  /* 0x200000ffff48b231 */ /* 0x000fe200003409ae */
[----:B------:R-:W-:Y:S01]  /*64f0*/  @!P5 PRMT R177, R77, 0x5410, RZ ;  /* 0x000054104db1d816 */ /* 0x000fe200000000ff */
[----:B------:R-:W-:Y:S01]  /*6500*/  IMAD.WIDE.U32 R76, R244, -0x2daee0ad, RZ ;  /* 0xd2511f53f44c7825 */ /* 0x000fe200078e00ff */
[----:B------:R-:W-:-:S03]  /*6510*/  PRMT R73, R174, 0x5410, R45 ;  /* 0x00005410ae497816 */ /* 0x000fc6000000002d */
[----:B------:R-:W-:Y:S01]  /*6520*/  @!P2 HFMA2.BF16_V2 R43, -RZ.H0_H0, RZ.H0_H0, -R45.H0_H0 ;  /* 0x200000ffff2ba231 */ /* 0x000fe2000034092d */
[----:B------:R-:W-:Y:S02]  /*6530*/  @!P3 PRMT R174, R72, 0x5410, RZ ;  /* 0x0000541048aeb816 */ /* 0x000fe400000000ff */
[----:B------:R-:W-:Y:S02]  /*6540*/  LOP3.LUT R74, R77, UR17, R134, 0x96, !PT ;  /* 0x000000114d4a7c12 */ /* 0x000fe4000f8e9686 */
[----:B--2---:R-:W-:Y:S02]  /*6550*/  F2FP.BF16.F32.PACK_AB R176, R44, R183 ;  /* 0x000000b72cb0723e */ /* 0x004fe400000010ff */
[----:B------:R-:W-:Y:S02]  /*6560*/  @!P2 PRMT R45, R43, 0x5410, RZ ;  /* 0x000054102b2da816 */ /* 0x000fe400000000ff */
[----:B------:R-:W-:Y:S01]  /*6570*/  PRMT R169, R176, 0x7632, R169 ;  /* 0x00007632b0a97816 */ /* 0x000fe200000000a9 */
[----:B------:R-:W-:Y:S01]  /*6580*/  @!P1 HFMA2.BF16_V2 R42, -RZ.H0_H0, RZ.H0_H0, -R176.H0_H0 ;  /* 0x200000ffff2a9231 */ /* 0x000fe200003409b0 */
[----:B------:R-:W-:-:S02]  /*6590*/  LOP3.LUT R43, R234, 0xff, RZ, 0xc0, !PT ;  /* 0x000000ffea2b7812 */ /* 0x000fc400078ec0ff */
[----:B------:R-:W-:Y:S01]  /*65a0*/  PRMT R72, R176, 0x5410, R169 ;  /* 0x00005410b0487816 */ /* 0x000fe200000000a9 */
[----:B------:R-:W-:Y:S01]  /*65b0*/  @!P0 HFMA2.BF16_V2 R41, -RZ.H0_H0, RZ.H0_H0, -R169.H0_H0 ;  /* 0x200000ffff298231 */ /* 0x000fe200003409a9 */
[----:B------:R-:W-:Y:S02]  /*65c0*/  @!P1 PRMT R176, R42, 0x5410, RZ ;  /* 0x000054102ab09816 */ /* 0x000fe400000000ff */
[----:B------:R-:W-:Y:S01]  /*65d0*/  ISETP.LE.U32.AND P3, PT, R43, UR19, PT ;  /* 0x000000132b007c0c */ /* 0x000fe2000bf63070 */
[----:B------:R-:W-:Y:S01]  /*65e0*/  IMAD.WIDE.U32 R42, R108, -0x2daee0ad, RZ ;  /* 0xd2511f536c2a7825 */ /* 0x000fe200078e00ff */
[----:B------:R-:W-:Y:S02]  /*65f0*/  @!P0 PRMT R169, R41, 0x5410, RZ ;  /* 0x0000541029a98816 */ /* 0x000fe400000000ff */
[----:B------:R-:W-:Y:S02]  /*6600*/  SHF.R.U32.HI R41, RZ, 0x18, R234 ;  /* 0x00000018ff297819 */ /* 0x000fe400000116ea */
[----:B------:R-:W-:-:S02]  /*6610*/  LOP3.LUT R110, R43, UR13, R110, 0x96, !PT ;  /* 0x0000000d2b6e7c12 */ /* 0x000fc4000f8e966e */
[----:B------:R-:W-:Y:S02]  /*6620*/  ISETP.LE.U32.AND P1, PT, R41, UR19, PT ;  /* 0x0000001329007c0c */ /* 0x000fe4000bf23070 */
[----:B------:R-:W-:Y:S02]  /*6630*/  SHF.R.U32.HI R41, RZ, 0x10, R234 ;  /* 0x00000010ff297819 */ /* 0x000fe400000116ea */
[----:B------:R-:W-:Y:S01]  /*6640*/  LOP3.LUT R234, R234, 0xffff, RZ, 0xc0, !PT ;  /* 0x0000ffffeaea7812 */ /* 0x000fe200078ec0ff */
[----:B------:R-:W-:Y:S01]  /*6650*/  @!P3 HFMA2.BF16_V2 R40, -RZ.H0_H0, RZ.H0_H0, -R158.H0_H0 ;  /* 0x200000ffff28b231 */ /* 0x000fe2000034099e */
[----:B------:R-:W-:Y:S02]  /*6660*/  LOP3.LUT R41, R41, 0xff, RZ, 0xc0, !PT ;  /* 0x000000ff29297812 */ /* 0x000fe400078ec0ff */
[----:B------:R-:W-:Y:S02]  /*6670*/  SHF.R.U32.HI R234, RZ, 0x8, R234 ;  /* 0x00000008ffea7819 */ /* 0x000fe400000116ea */
[----:B------:R-:W-:-:S02]  /*6680*/  @!P3 PRMT R158, R40, 0x5410, RZ ;  /* 0x00005410289eb816 */ /* 0x000fc400000000ff */
[----:B------:R-:W-:Y:S01]  /*6690*/  LOP3.LUT R234, R234, 0xffff, RZ, 0xc0, !PT ;  /* 0x0000ffffeaea7812 */ /* 0x000fe200078ec0ff */
[----:B------:R-:W-:Y:S01]  /*66a0*/  @!P1 HFMA2.BF16_V2 R36, -RZ.H0_H0, RZ.H0_H0, -R63.H0_H0 ;  /* 0x200000ffff249231 */ /* 0x000fe2000034093f */
[----:B------:R-:W-:Y:S02]  /*66b0*/  ISETP.LE.U32.AND P3, PT, R245, UR19, PT ;  /* 0x00000013f5007c0c */ /* 0x000fe4000bf63070 */
[----:B------:R-:W-:Y:S02]  /*66c0*/  ISETP.LE.U32.AND P0, PT, R234, UR19, PT ;  /* 0x00000013ea007c0c */ /* 0x000fe4000bf03070 */
[----:B------:R-:W-:Y:S01]  /*66d0*/  ISETP.LE.U32.AND P2, PT, R41, UR19, PT ;  /* 0x0000001329007c0c */ /* 0x000fe2000bf43070 */
[----:B------:R-:W-:Y:S01]  /*66e0*/  IMAD.WIDE.U32 R40, R109, -0x2daee0ad, RZ ;  /* 0xd2511f536d287825 */ /* 0x000fe200078e00ff */
[C---:B------:R-:W-:Y:S02]  /*66f0*/  LOP3.LUT R237, R76.reuse, 0xff, RZ, 0xc0, !PT ;  /* 0x000000ff4ced7812 */ /* 0x040fe400078ec0ff */
[----:B------:R-:W-:-:S02]  /*6700*/  LOP3.LUT R244, R76, 0xffff, RZ, 0xc0, !PT ;  /* 0x0000ffff4cf47812 */ /* 0x000fc400078ec0ff */
[--C-:B------:R-:W-:Y:S02]  /*6710*/  SHF.R.U32.HI R252, RZ, 0x10, R76.reuse ;  /* 0x00000010fffc7819 */ /* 0x100fe4000001164c */
[----:B------:R-:W-:Y:S01]  /*6720*/  SHF.R.U32.HI R55, RZ, 0x18, R76 ;  /* 0x00000018ff377819 */ /* 0x000fe2000001164c */
[----:B------:R-:W-:Y:S01]  /*6730*/  @!P3 HFMA2.BF16_V2 R33, -RZ.H0_H0, RZ.H0_H0, -R61.H0_H0 ;  /* 0x200000ffff21b231 */ /* 0x000fe2000034093d */
[----:B------:R-:W-:Y:S01]  /*6740*/  @!P1 PRMT R63, R36, 0x5410, RZ ;  /* 0x00005410243f9816 */ /* 0x000fe200000000ff */
[----:B------:R-:W-:Y:S02]  /*6750*/  @!P0 HFMA2.BF16_V2 R39, -RZ.H0_H0, RZ.H0_H0, -R155.H0_H0 ;  /* 0x200000ffff278231 */ /* 0x000fe4000034099b */
[----:B------:R-:W-:Y:S01]  /*6760*/  IMAD.WIDE.U32 R76, R110, -0x326172a9, RZ ;  /* 0xcd9e8d576e4c7825 */ /* 0x000fe200078e00ff */
[----:B------:R-:W-:-:S03]  /*6770*/  LOP3.LUT R36, R230, 0xffff, RZ, 0xc0, !PT ;  /* 0x0000ffffe6247812 */ /* 0x000fc600078ec0ff */
[----:B------:R-:W-:Y:S01]  /*6780*/  @!P2 HFMA2.BF16_V2 R37, -RZ.H0_H0, RZ.H0_H0, -R64.H0_H0 ;  /* 0x200000ffff25a231 */ /* 0x000fe20000340940 */
[----:B------:R-:W-:Y:S01]  /*6790*/  @!P3 PRMT R61, R33, 0x5410, RZ ;  /* 0x00005410213db816 */ /* 0x000fe200000000ff */
[----:B------:R-:W-:Y:S01]  /*67a0*/  IMAD.MOV.U32 R109, RZ, RZ, R55 ;  /* 0x000000ffff6d7224 */ /* 0x000fe200078e0037 */
[----:B------:R-:W-:Y:S02]  /*67b0*/  @!P0 PRMT R155, R39, 0x5410, RZ ;  /* 0x00005410279b8816 */ /* 0x000fe400000000ff */
[----:B------:R-:W-:Y:S02]  /*67c0*/  ISETP.LE.U32.AND P0, PT, R249, UR19, PT ;  /* 0x00000013f9007c0c */ /* 0x000fe4000bf03070 */
[----:B------:R-:W-:Y:S02]  /*67d0*/  SHF.R.U32.HI R33, RZ, 0x18, R230 ;  /* 0x00000018ff217819 */ /* 0x000fe400000116e6 */
[----:B------:R-:W-:Y:S02]  /*67e0*/  LOP3.LUT R42, R41, UR11, R42, 0x96, !PT ;  /* 0x0000000b292a7c12 */ /* 0x000fe4000f8e962a */
[----:B------:R-:W-:-:S02]  /*67f0*/  LOP3.LUT R112, R77, UR12, R112, 0x96, !PT ;  /* 0x0000000c4d707c12 */ /* 0x000fc4000f8e9670 */
[----:B------:R-:W-:Y:S01]  /*6800*/  LOP3.LUT R236, R236, 0xff, RZ, 0xc0, !PT ;  /* 0x000000ffecec7812 */ /* 0x000fe200078ec0ff */
[----:B------:R-:W-:Y:S01]  /*6810*/  IMAD.WIDE.U32 R42, R42, -0x326172a9, RZ ;  /* 0xcd9e8d572a2a7825 */ /* 0x000fe200078e00ff */
[----:B------:R-:W-:Y:S02]  /*6820*/  @!P2 PRMT R64, R37, 0x5410, RZ ;  /* 0x000054102540a816 */ /* 0x000fe400000000ff */
[----:B------:R-:W-:Y:S01]  /*6830*/  ISETP.LE.U32.AND P2, PT, R236, UR19, PT ;  /* 0x00000013ec007c0c */ /* 0x000fe2000bf43070 */
[----:B------:R-:W-:Y:S02]  /*6840*/  @!P0 HFMA2.BF16_V2 R38, -RZ.H0_H0, RZ.H0_H0, -R60.H0_H0 ;  /* 0x200000ffff268231 */ /* 0x000fe4000034093c */
[----:B------:R-:W-:Y:S01]  /*6850*/  IMAD.WIDE.U32 R112, R112, -0x2daee0ad, RZ ;  /* 0xd2511f5370707825 */ /* 0x000fe200078e00ff */
[----:B------:R-:W-:Y:S02]  /*6860*/  LOP3.LUT R41, R43, UR10, R76, 0x96, !PT ;  /* 0x0000000a2b297c12 */ /* 0x000fe4000f8e964c */
[----:B------:R-:W-:Y:S01]  /*6870*/  SHF.R.U32.HI R229, RZ, 0x10, R224 ;  /* 0x00000010ffe57819 */ /* 0x000fe200000116e0 */
[----:B------:R-:W-:Y:S01]  /*6880*/  IMAD.WIDE.U32 R76, R111, -0x2daee0ad, RZ ;  /* 0xd2511f536f4c7825 */ /* 0x000fe200078e00ff */
[----:B------:R-:W-:-:S02]  /*6890*/  @!P0 PRMT R60, R38, 0x5410, RZ ;  /* 0x00005410263c8816 */ /* 0x000fc400000000ff */
[----:B------:R-:W-:Y:S01]  /*68a0*/  ISETP.LE.U32.AND P0, PT, R235, UR19, PT ;  /* 0x00000013eb007c0c */ /* 0x000fe2000bf03070 */
[----:B------:R-:W-:Y:S01]  /*68b0*/  IMAD.WIDE.U32 R78, R41, -0x2daee0ad, RZ ;  /* 0xd2511f53294e7825 */ /* 0x000fe200078e00ff */
[----:B------:R-:W-:Y:S02]  /*68c0*/  LOP3.LUT R40, R113, UR9, R40, 0x96, !PT ;  /* 0x0000000971287c12 */ /* 0x000fe4000f8e9628 */
[----:B------:R-:W-:Y:S01]  /*68d0*/  LOP3.LUT R251, R77, UR17, R114, 0x96, !PT ;  /* 0x000000114dfb7c12 */ /* 0x000fe2000f8e9672 */
[----:B------:R-:W-:Y:S01]  /*68e0*/  @!P2 HFMA2.BF16_V2 R34, -RZ.H0_H0, RZ.H0_H0, -R62.H0_H0 ;  /* 0x200000ffff22a231 */ /* 0x000fe2000034093e */
[C---:B------:R-:W-:Y:S01]  /*68f0*/  LOP3.LUT R194, R76.reuse, 0xffff, RZ, 0xc0, !PT ;  /* 0x0000ffff4cc27812 */ /* 0x040fe200078ec0ff */
[----:B------:R-:W-:Y:S01]  /*6900*/  IMAD.MOV.U32 R236, RZ, RZ, R109 ;  /* 0x000000ffffec7224 */ /* 0x000fe200078e006d */
[----:B------:R-:W-:Y:S02]  /*6910*/  LOP3.LUT R189, R76, 0xff, RZ, 0xc0, !PT ;  /* 0x000000ff4cbd7812 */ /* 0x000fe400078ec0ff */
[----:B------:R-:W-:Y:S01]  /*6920*/  SHF.R.U32.HI R108, RZ, 0x10, R76 ;  /* 0x00000010ff6c7819 */ /* 0x000fe2000001164c */
[----:B------:R-:W-:Y:S01]  /*6930*/  IMAD.MOV.U32 R38, RZ, RZ, R236 ;  /* 0x000000ffff267224 */ /* 0x000fe200078e00ec */
[----:B------:R-:W-:Y:S01]  /*6940*/  SHF.R.U32.HI R188, RZ, 0x18, R76 ;  /* 0x00000018ffbc7819 */ /* 0x000fe2000001164c */
[----:B------:R-:W-:-:S02]  /*6950*/  @!P0 HFMA2.BF16_V2 R35, -RZ.H0_H0, RZ.H0_H0, -R59.H0_H0 ;  /* 0x200000ffff238231 */ /* 0x000fc4000034093b */
[----:B------:R-:W-:Y:S01]  /*6960*/  IMAD.WIDE.U32 R76, R40, -0x326172a9, RZ ;  /* 0xcd9e8d57284c7825 */ /* 0x000fe200078e00ff */
[----:B------:R-:W-:-:S03]  /*6970*/  LOP3.LUT R229, R229, 0xff, RZ, 0xc0, !PT ;  /* 0x000000ffe5e57812 */ /* 0x000fc600078ec0ff */
[----:B------:R-:W-:Y:S01]  /*6980*/  FFMA.FTZ R236, R221, UR6, -R242 ;  /* 0x00000006ddec7c23 */ /* 0x000fe200080108f2 */
[----:B------:R-:W-:Y:S01]  /*6990*/  SHF.R.U32.HI R36, RZ, 0x8, R36 ;  /* 0x00000008ff247819 */ /* 0x000fe20000011624 */
[----:B------:R-:W-:Y:S01]  /*69a0*/  IMAD.MOV.U32 R245, RZ, RZ, R194 ;  /* 0x000000fffff57224 */ /* 0x000fe200078e00c2 */
[----:B------:R-:W-:Y:S01]  /*69b0*/  @!P0 PRMT R59, R35, 0x5410, RZ ;  /* 0x00005410233b8816 */ /* 0x000fe200000000ff */
[----:B------:R-:W-:Y:S01]  /*69c0*/  IMAD R194, R4, 0x2, R196 ;  /* 0x0000000204c27824 */ /* 0x000fe200078e02c4 */
[----:B------:R-:W-:Y:S01]  /*69d0*/  LOP3.LUT R35, R230, 0xff, RZ, 0xc0, !PT ;  /* 0x000000ffe6237812 */ /* 0x000fe200078ec0ff */
[----:B------:R-:W-:Y:S01]  /*69e0*/  MUFU.EX2 R236, R236 ;  /* 0x000000ec00ec7308 */ /* 0x000fe20000000800 */
[----:B------:R-:W-:Y:S01]  /*69f0*/  SHF.R.U32.HI R230, RZ, 0x10, R230 ;  /* 0x00000010ffe67819 */ /* 0x000fe200000116e6 */
[----:B------:R-:W-:Y:S01]  /*6a00*/  IMAD.MOV.U32 R37, RZ, RZ, R108 ;  /* 0x000000ffff257224 */ /* 0x000fe200078e006c */
[----:B------:R-:W-:Y:S01]  /*6a10*/  ISETP.LE.U32.AND P0, PT, R35, UR19, PT ;  /* 0x0000001323007c0c */ /* 0x000fe2000bf03070 */
[----:B------:R-:W-:Y:S01]  /*6a20*/  IMAD.MOV.U32 R35, RZ, RZ, R79 ;  /* 0x000000ffff237224 */ /* 0x000fe200078e004f */
[----:B------:R-:W-:-:S02]  /*6a30*/  LOP3.LUT R230, R230, 0xff, RZ, 0xc0, !PT ;  /* 0x000000ffe6e67812 */ /* 0x000fc400078ec0ff */
[----:B------:R-:W-:Y:S02]  /*6a40*/  LOP3.LUT R234, R77, UR8, R42, 0x96, !PT ;  /* 0x000000084dea7c12 */ /* 0x000fe4000f8e962a */
[----:B------:R-:W-:Y:S02]  /*6a50*/  SHF.R.U32.HI R224, RZ, 0x18, R224 ;  /* 0x00000018ffe07819 */ /* 0x000fe400000116e0 */
[----:B------:R-:W-:Y:S01]  /*6a60*/  LOP3.LUT R36, R36, 0xffff, RZ, 0xc0, !PT ;  /* 0x0000ffff24247812 */ /* 0x000fe200078ec0ff */
[----:B------:R-:W-:Y:S01]  /*6a70*/  IMAD.WIDE.U32 R234, R234, -0x2daee0ad, RZ ;  /* 0xd2511f53eaea7825 */ /* 0x000fe200078e00ff */
[----:B------:R-:W-:Y:S02]  /*6a80*/  @!P2 PRMT R62, R34, 0x5410, RZ ;  /* 0x00005410223ea816 */ /* 0x000fe400000000ff */
[----:B------:R-:W-:Y:S01]  /*6a90*/  ISETP.LE.U32.AND P6, PT, R224, UR19, PT ;  /* 0x00000013e0007c0c */ /* 0x000fe2000bfc3070 */
[----:B------:R-:W-:Y:S02]  /*6aa0*/  @!P0 HFMA2.BF16_V2 R32, -RZ.H0_H0, RZ.H0_H0, -R152.H0_H0 ;  /* 0x200000ffff208231 */ /* 0x000fe40000340998 */
[----:B------:R-:W-:Y:S01]  /*6ab0*/  IMAD.MOV.U32 R34, RZ, RZ, R78 ;  /* 0x000000ffff227224 */ /* 0x000fe200078e004e */
[----:B------:R-:W-:-:S02]  /*6ac0*/  ISETP.LE.U32.AND P1, PT, R36, UR19, PT ;  /* 0x0000001324007c0c */ /* 0x000fc4000bf23070 */
[----:B------:R-:W-:Y:S02]  /*6ad0*/  LOP3.LUT R36, R234, 0xffff, RZ, 0xc0, !PT ;  /* 0x0000ffffea247812 */ /* 0x000fe400078ec0ff */
[----:B------:R-:W-:Y:S02]  /*6ae0*/  @!P0 PRMT R152, R32, 0x5410, RZ ;  /* 0x0000541020988816 */ /* 0x000fe400000000ff */
[----:B------:R-:W-:Y:S01]  /*6af0*/  ISETP.LE.U32.AND P0, PT, R230, UR19, PT ;  /* 0x00000013e6007c0c */ /* 0x000fe2000bf03070 */
[----:B------:R-:W-:Y:S01]  /*6b00*/  FFMA.FTZ R230, R222, UR6, -R243 ;  /* 0x00000006dee67c23 */ /* 0x000fe200080108f3 */
[----:B------:R-:W-:Y:S01]  /*6b10*/  LOP3.LUT R32, R235, UR17, R34, 0x96, !PT ;  /* 0x00000011eb207c12 */ /* 0x000fe2000f8e9622 */
[----:B------:R-:W-:Y:S01]  /*6b20*/  FFMA.FTZ R235, R223, UR6, -R242 ;  /* 0x00000006dfeb7c23 */ /* 0x000fe200080108f2 */
[----:B------:R-:W-:Y:S01]  /*6b30*/  ISETP.LE.U32.AND P2, PT, R33, UR19, PT ;  /* 0x0000001321007c0c */ /* 0x000fe2000bf43070 */
[----:B------:R-:W-:Y:S01]  /*6b40*/  @!P6 HFMA2.BF16_V2 R25, -RZ.H0_H0, RZ.H0_H0, -R147.H0_H0 ;  /* 0x200000ffff19e231 */ /* 0x000fe20000340993 */
[----:B------:R-:W-:Y:S01]  /*6b50*/  SHF.R.U32.HI R232, RZ, 0x8, R232 ;  /* 0x00000008ffe87819 */ /* 0x000fe200000116e8 */
[----:B------:R-:W-:Y:S01]  /*6b60*/  @!P1 HFMA2.BF16_V2 R31, -RZ.H0_H0, RZ.H0_H0, -R149.H0_H0 ;  /* 0x200000ffff1f9231 */ /* 0x000fe20000340995 */
[----:B------:R-:W-:Y:S01]  /*6b70*/  LOP3.LUT R41, R79, UR5, R112, 0x96, !PT ;  /* 0x000000054f297c12 */ /* 0x000fe2000f8e9670 */
[----:B------:R-:W1:Y:S01]  /*6b80*/  MUFU.EX2 R235, R235 ;  /* 0x000000eb00eb7308 */ /* 0x000e620000000800 */
[----:B------:R-:W-:Y:S01]  /*6b90*/  LOP3.LUT R232, R232, 0xffff, RZ, 0xc0, !PT ;  /* 0x0000ffffe8e87812 */ /* 0x000fe200078ec0ff */
[----:B------:R-:W2:Y:S01]  /*6ba0*/  LDSM.16.MT88.4 R112, [R194+0x6000] ;  /* 0x00600000c270783b */ /* 0x000ea20000004200 */
[----:B------:R-:W-:Y:S01]  /*6bb0*/  @!P6 PRMT R147, R25, 0x5410, RZ ;  /* 0x000054101993e816 */ /* 0x000fe200000000ff */
[----:B------:R-:W-:Y:S01]  /*6bc0*/  @!P0 HFMA2.BF16_V2 R30, -RZ.H0_H0, RZ.H0_H0, -R154.H0_H0 ;  /* 0x200000ffff1e8231 */ /* 0x000fe2000034099a */
[----:B------:R-:W-:Y:S01]  /*6bd0*/  LOP3.LUT R25, R104, 0xffff, RZ, 0xc0, !PT ;  /* 0x0000ffff68197812 */ /* 0x000fe200078ec0ff */
[----:B------:R-:W-:Y:S01]  /*6be0*/  IMAD.WIDE.U32 R40, R41, -0x326172a9, RZ ;  /* 0xcd9e8d5729287825 */ /* 0x000fe200078e00ff */
[----:B------:R-:W-:-:S03]  /*6bf0*/  @!P1 PRMT R149, R31, 0x5410, RZ ;  /* 0x000054101f959816 */ /* 0x000fc600000000ff */
[----:B------:R-:W-:Y:S01]  /*6c00*/  @!P2 HFMA2.BF16_V2 R29, -RZ.H0_H0, RZ.H0_H0, -R153.H0_H0 ;  /* 0x200000ffff1da231 */ /* 0x000fe20000340999 */
[----:B------:R-:W-:Y:S01]  /*6c10*/  @!P0 PRMT R154, R30, 0x5410, RZ ;  /* 0x000054101e9a8816 */ /* 0x000fe200000000ff */
[----:B------:R-:W-:Y:S01]  /*6c20*/  MUFU.EX2 R230, R230 ;  /* 0x000000e600e67308 */ /* 0x000fe20000000800 */
[----:B------:R-:W-:Y:S01]  /*6c30*/  ISETP.LE.U32.AND P0, PT, R229, UR19, PT ;  /* 0x00000013e5007c0c */ /* 0x000fe2000bf03070 */
[----:B------:R-:W-:Y:S01]  /*6c40*/  FFMA.FTZ R229, R220, UR6, -R243 ;  /* 0x00000006dce57c23 */ /* 0x000fe200080108f3 */
[----:B------:R-:W-:Y:S02]  /*6c50*/  ISETP.LE.U32.AND P1, PT, R232, UR19, PT ;  /* 0x00000013e8007c0c */ /* 0x000fe4000bf23070 */
[----:B------:R-:W-:Y:S02]  /*6c60*/  SHF.R.U32.HI R25, RZ, 0x8, R25 ;  /* 0x00000008ff197819 */ /* 0x000fe40000011619 */
[----:B-1----:R-:W-:Y:S01]  /*6c70*/  F2FP.BF16.F32.PACK_AB R224, R235, R236 ;  /* 0x000000ecebe0723e */ /* 0x002fe200000010ff */
[----:B------:R-:W1:Y:S01]  /*6c80*/  MUFU.EX2 R229, R229 ;  /* 0x000000e500e57308 */ /* 0x000e620000000800 */
[----:B------:R-:W-:-:S02]  /*6c90*/  LOP3.LUT R25, R25, 0xffff, RZ, 0xc0, !PT ;  /* 0x0000ffff19197812 */ /* 0x000fc400078ec0ff */
[----:B------:R-:W-:Y:S02]  /*6ca0*/  @!P2 PRMT R153, R29, 0x5410, RZ ;  /* 0x000054101d99a816 */ /* 0x000fe400000000ff */
[----:B------:R-:W-:Y:S01]  /*6cb0*/  ISETP.LE.U32.AND P2, PT, R25, UR19, PT ;  /* 0x0000001319007c0c */ /* 0x000fe2000bf43070 */
[----:B------:R-:W-:Y:S01]  /*6cc0*/  @!P0 HFMA2.BF16_V2 R26, -RZ.H0_H0, RZ.H0_H0, -R150.H0_H0 ;  /* 0x200000ffff1a8231 */ /* 0x000fe20000340996 */
[----:B------:R-:W-:Y:S01]  /*6cd0*/  SHF.R.U32.HI R25, RZ, 0x10, R104 ;  /* 0x00000010ff197819 */ /* 0x000fe20000011668 */
[----:B------:R-:W-:Y:S01]  /*6ce0*/  @!P1 HFMA2.BF16_V2 R27, -RZ.H0_H0, RZ.H0_H0, -R145.H0_H0 ;  /* 0x200000ffff1b9231 */ /* 0x000fe20000340991 */
[----:B------:R-:W-:Y:S02]  /*6cf0*/  PRMT R223, R224, 0x7632, R223 ;  /* 0x00007632e0df7816 */ /* 0x000fe400000000df */
[----:B------:R-:W-:Y:S02]  /*6d00*/  @!P0 PRMT R150, R26, 0x5410, RZ ;  /* 0x000054101a968816 */ /* 0x000fe400000000ff */
[----:B------:R-:W-:-:S02]  /*6d10*/  LOP3.LUT R26, R104, 0xff, RZ, 0xc0, !PT ;  /* 0x000000ff681a7812 */ /* 0x000fc400078ec0ff */
[----:B------:R-:W-:Y:S02]  /*6d20*/  SHF.R.U32.HI R104, RZ, 0x18, R104 ;  /* 0x00000018ff687819 */ /* 0x000fe40000011668 */
[----:B------:R-:W-:Y:S02]  /*6d30*/  ISETP.LE.U32.AND P0, PT, R26, UR19, PT ;  /* 0x000000131a007c0c */ /* 0x000fe4000bf03070 */
[----:B------:R-:W-:Y:S02]  /*6d40*/  @!P4 PRMT R148, R28, 0x5410, RZ ;  /* 0x000054101c94c816 */ /* 0x000fe400000000ff */
[----:B------:R-:W-:Y:S02]  /*6d50*/  SHF.R.U32.HI R226, RZ, 0x8, R226 ;  /* 0x00000008ffe27819 */ /* 0x000fe400000116e2 */
[----:B------:R-:W-:Y:S01]  /*6d60*/  LOP3.LUT R35, R234, 0xff, RZ, 0xc0, !PT ;  /* 0x000000ffea237812 */ /* 0x000fe200078ec0ff */
[----:B--2---:R-:W-:Y:S01]  /*6d70*/  HMMA.16816.F32.BF16 R108, R16, R112, RZ ;  /* 0x00000070106c723c */ /* 0x004fe200000418ff */
[----:B------:R-:W-:-:S02]  /*6d80*/  LOP3.LUT R25, R25, 0xff, RZ, 0xc0, !PT ;  /* 0x000000ff19197812 */ /* 0x000fc400078ec0ff */
[--C-:B------:R-:W-:Y:S02]  /*6d90*/  SHF.R.U32.HI R34, RZ, 0x10, R234.reuse ;  /* 0x00000010ff227819 */ /* 0x100fe400000116ea */
[----:B------:R-:W-:Y:S01]  /*6da0*/  SHF.R.U32.HI R33, RZ, 0x18, R234 ;  /* 0x00000018ff217819 */ /* 0x000fe200000116ea */
[----:B------:R-:W-:Y:S01]  /*6db0*/  @!P0 HFMA2.BF16_V2 R24, -RZ.H0_H0, RZ.H0_H0, -R224.H0_H0 ;  /* 0x200000ffff188231 */ /* 0x000fe200003409e0 */
[----:B------:R-:W-:Y:S01]  /*6dc0*/  PRMT R28, R224, 0x5410, R223 ;  /* 0x00005410e01c7816 */ /* 0x000fe200000000df */
[--C-:B------:R-:W-:Y:S01]  /*6dd0*/  FFMA.FTZ R234, R193, UR6, -R242.reuse ;  /* 0x00000006c1ea7c23 */ /* 0x100fe200080108f2 */
[----:B------:R-:W-:Y:S02]  /*6de0*/  @!P1 PRMT R145, R27, 0x5410, RZ ;  /* 0x000054101b919816 */ /* 0x000fe400000000ff */
[----:B------:R-:W-:Y:S01]  /*6df0*/  ISETP.LE.U32.AND P3, PT, R233, UR19, PT ;  /* 0x00000013e9007c0c */ /* 0x000fe2000bf63070 */
[----:B------:R-:W-:Y:S01]  /*6e00*/  FFMA.FTZ R233, R219, UR6, -R242 ;  /* 0x00000006dbe97c23 */ /* 0x000fe200080108f2 */
[----:B------:R-:W-:Y:S01]  /*6e10*/  @!P0 PRMT R224, R24, 0x5410, RZ ;  /* 0x0000541018e08816 */ /* 0x000fe200000000ff */
[----:B------:R-:W-:Y:S01]  /*6e20*/  MUFU.EX2 R234, R234 ;  /* 0x000000ea00ea7308 */ /* 0x000fe20000000800 */
[----:B------:R-:W-:-:S02]  /*6e30*/  ISETP.LE.U32.AND P0, PT, R104, UR19, PT ;  /* 0x0000001368007c0c */ /* 0x000fc4000bf03070 */
[----:B------:R-:W-:Y:S02]  /*6e40*/  LOP3.LUT R39, R41, UR18, R76, 0x96, !PT ;  /* 0x0000001229277c12 */ /* 0x000fe4000f8e964c */
[C---:B------:R-:W-:Y:S01]  /*6e50*/  LOP3.LUT R135, R40.reuse, 0xffff, RZ, 0xc0, !PT ;  /* 0x0000ffff28877812 */ /* 0x040fe200078ec0ff */
[----:B------:R-:W-:Y:S01]  /*6e60*/  HMMA.16816.F32.BF16 R76, R12, R112, RZ ;  /* 0x000000700c4c723c */ /* 0x000fe200000418ff */
[----:B------:R-:W-:Y:S01]  /*6e70*/  ISETP.LE.U32.AND P1, PT, R25, UR19, PT ;  /* 0x0000001319007c0c */ /* 0x000fe2000bf23070 */
[----:B------:R-:W2:Y:S01]  /*6e80*/  MUFU.EX2 R233, R233 ;  /* 0x000000e900e97308 */ /* 0x000ea20000000800 */
[----:B------:R-:W-:Y:S02]  /*6e90*/  PRMT R25, R231, 0x5410, R226 ;  /* 0x00005410e7197816 */ /* 0x000fe400000000e2 */
[----:B------:R-:W-:Y:S02]  /*6ea0*/  LOP3.LUT R55, R40, 0xff, RZ, 0xc0, !PT ;  /* 0x000000ff28377812 */ /* 0x000fe400078ec0ff */
[----:B------:R-:W-:-:S02]  /*6eb0*/  SHF.R.U32.HI R134, RZ, 0x10, R40 ;  /* 0x00000010ff867819 */ /* 0x000fc40000011628 */
[----:B------:R-:W-:Y:S02]  /*6ec0*/  SHF.R.U32.HI R249, RZ, 0x18, R40 ;  /* 0x00000018fff97819 */ /* 0x000fe40000011628 */
[----:B------:R-:W-:Y:S01]  /*6ed0*/  LOP3.LUT R31, R227, 0xff, RZ, 0xc0, !PT ;  /* 0x000000ffe31f7812 */ /* 0x000fe200078ec0ff */
[----:B------:R-:W3:Y:S01]  /*6ee0*/  LDSM.16.MT88.4 R40, [R194+0x6800] ;  /* 0x00680000c228783b */ /* 0x000ee20000004200 */
[----:B-1----:R-:W-:Y:S01]  /*6ef0*/  F2FP.BF16.F32.PACK_AB R226, R229, R230 ;  /* 0x000000e6e5e2723e */ /* 0x002fe200000010ff */
[----:B------:R-:W-:Y:S01]  /*6f00*/  FFMA.FTZ R232, R121, UR6, -R242 ;  /* 0x0000000679e87c23 */ /* 0x000fe200080108f2 */
[----:B------:R-:W-:Y:S01]  /*6f10*/  LOP3.LUT R27, R225, 0xff, RZ, 0xc0, !PT ;  /* 0x000000ffe11b7812 */ /* 0x000fe200078ec0ff */
[----:B------:R-:W-:Y:S01]  /*6f20*/  @!P2 HFMA2.BF16_V2 R23, -RZ.H0_H0, RZ.H0_H0, -R223.H0_H0 ;  /* 0x200000ffff17a231 */ /* 0x000fe200003409df */
[----:B------:R-:W-:Y:S01]  /*6f30*/  PRMT R225, R226, 0x7632, R225 ;  /* 0x00007632e2e17816 */ /* 0x000fe200000000e1 */
[----:B------:R-:W-:Y:S01]  /*6f40*/  @!P1 HFMA2.BF16_V2 R22, -RZ.H0_H0, RZ.H0_H0, -R226.H0_H0 ;  /* 0x200000ffff169231 */ /* 0x000fe200003409e2 */
[----:B------:R-:W-:-:S02]  /*6f50*/  PRMT R27, R27, 0x5410, R228 ;  /* 0x000054101b1b7816 */ /* 0x000fc400000000e4 */
[----:B------:R-:W-:Y:S01]  /*6f60*/  PRMT R29, R226, 0x5410, R225 ;  /* 0x00005410e21d7816 */ /* 0x000fe200000000e1 */
[----:B------:R-:W-:Y:S01]  /*6f70*/  @!P0 HFMA2.BF16_V2 R21, -RZ.H0_H0, RZ.H0_H0, -R225.H0_H0 ;  /* 0x200000ffff158231 */ /* 0x000fe200003409e1 */
[----:B------:R-:W-:Y:S02]  /*6f80*/  @!P1 PRMT R226, R22, 0x5410, RZ ;  /* 0x0000541016e29816 */ /* 0x000fe400000000ff */
[----:B------:R-:W-:Y:S02]  /*6f90*/  LOP3.LUT R22, R227, 0xffff, RZ, 0xc0, !PT ;  /* 0x0000ffffe3167812 */ /* 0x000fe400078ec0ff */
[----:B------:R-:W-:Y:S02]  /*6fa0*/  @!P0 PRMT R225, R21, 0x5410, RZ ;  /* 0x0000541015e18816 */ /* 0x000fe400000000ff */
[----:B------:R-:W-:Y:S02]  /*6fb0*/  SHF.R.U32.HI R21, RZ, 0x8, R84 ;  /* 0x00000008ff157819 */ /* 0x000fe40000011654 */
[----:B------:R-:W-:-:S02]  /*6fc0*/  SHF.R.U32.HI R22, RZ, 0x8, R22 ;  /* 0x00000008ff167819 */ /* 0x000fc40000011616 */
[----:B------:R-:W-:Y:S02]  /*6fd0*/  LOP3.LUT R21, R21, 0xffff, RZ, 0xc0, !PT ;  /* 0x0000ffff15157812 */ /* 0x000fe400078ec0ff */
[----:B------:R-:W-:Y:S02]  /*6fe0*/  PRMT R31, R31, 0x5410, R22 ;  /* 0x000054101f1f7816 */ /* 0x000fe40000000016 */
[----:B------:R-:W-:Y:S01]  /*6ff0*/  ISETP.LE.U32.AND P0, PT, R21, UR19, PT ;  /* 0x0000001315007c0c */ /* 0x000fe2000bf03070 */
[----:B------:R-:W-:Y:S01]  /*7000*/  FFMA.FTZ R228, R120, UR6, -R243 ;  /* 0x0000000678e47c23 */ /* 0x000fe200080108f3 */
[--C-:B------:R-:W-:Y:S02]  /*7010*/  SHF.R.U32.HI R113, RZ, 0x10, R227.reuse ;  /* 0x00000010ff717819 */ /* 0x100fe400000116e3 */
[----:B------:R-:W-:Y:S01]  /*7020*/  SHF.R.U32.HI R22, RZ, 0x18, R227 ;  /* 0x00000018ff167819 */ /* 0x000fe200000116e3 */
[----:B------:R-:W-:Y:S01]  /*7030*/  FFMA.FTZ R227, R122, UR6, -R243 ;  /* 0x000000067ae37c23 */ /* 0x000fe200080108f3 */
[----:B--2---:R-:W-:Y:S01]  /*7040*/  F2FP.BF16.F32.PACK_AB R220, R233, R234 ;  /* 0x000000eae9dc723e */ /* 0x004fe200000010ff */
[----:B------:R-:W-:Y:S01]  /*7050*/  MUFU.EX2 R228, R228 ;  /* 0x000000e400e47308 */ /* 0x000fe20000000800 */
[----:B------:R-:W-:Y:S01]  /*7060*/  FFMA.FTZ R231, R123, UR6, -R242 ;  /* 0x000000067be77c23 */ /* 0x000fe200080108f2 */
[----:B------:R-:W-:-:S02]  /*7070*/  LOP3.LUT R85, R85, 0xff, RZ, 0xc0, !PT ;  /* 0x000000ff55557812 */ /* 0x000fc400078ec0ff */
[C---:B------:R-:W-:Y:S02]  /*7080*/  PRMT R219, R220.reuse, 0x7632, R219 ;  /* 0x00007632dcdb7816 */ /* 0x040fe400000000db */
[----:B------:R-:W-:Y:S02]  /*7090*/  ISETP.LE.U32.AND P5, PT, R105, UR19, PT ;  /* 0x0000001369007c0c */ /* 0x000fe4000bfa3070 */
[----:B------:R-:W1:Y:S01]  /*70a0*/  MUFU.EX2 R227, R227 ;  /* 0x000000e300e37308 */ /* 0x000e620000000800 */
[----:B------:R-:W-:Y:S01]  /*70b0*/  @!P0 HFMA2.BF16_V2 R11, -RZ.H0_H0, RZ.H0_H0, -R219.H0_H0 ;  /* 0x200000ffff0b8231 */ /* 0x000fe200003409db */
[----:B------:R-:W-:Y:S01]  /*70c0*/  PRMT R30, R220, 0x5410, R219 ;  /* 0x00005410dc1e7816 */ /* 0x000fe200000000db */
[----:B------:R-:W-:Y:S01]  /*70d0*/  @!P3 HFMA2.BF16_V2 R20, -RZ.H0_H0, RZ.H0_H0, -R220.H0_H0 ;  /* 0x200000ffff14b231 */ /* 0x000fe200003409dc */
[----:B------:R-:W-:Y:S01]  /*70e0*/  ISETP.LE.U32.AND P1, PT, R85, UR19, PT ;  /* 0x0000001355007c0c */ /* 0x000fe2000bf23070 */
[----:B---3--:R-:W-:Y:S01]  /*70f0*/  HMMA.16816.F32.BF16 R108, R128, R40, R108 ;  /* 0x00000028806c723c */ /* 0x008fe2000004186c */
[----:B------:R-:W-:-:S02]  /*7100*/  @!P0 PRMT R219, R11, 0x5410, RZ ;  /* 0x000054100bdb8816 */ /* 0x000fc400000000ff */
[----:B------:R-:W-:Y:S01]  /*7110*/  MUFU.EX2 R232, R232 ;  /* 0x000000e800e87308 */ /* 0x000fe20000000800 */
[----:B------:R-:W-:Y:S02]  /*7120*/  LOP3.LUT R11, R74, 0xffff, RZ, 0xc0, !PT ;  /* 0x0000ffff4a0b7812 */ /* 0x000fe400078ec0ff */
[----:B------:R-:W-:Y:S01]  /*7130*/  @!P3 PRMT R220, R20, 0x5410, RZ ;  /* 0x0000541014dcb816 */ /* 0x000fe200000000ff */
[----:B------:R-:W-:Y:S01]  /*7140*/  HMMA.16816.F32.BF16 R76, R100, R40, R76 ;  /* 0x00000028644c723c */ /* 0x000fe2000004184c */
[----:B------:R-:W-:Y:S01]  /*7150*/  @!P2 PRMT R223, R23, 0x5410, RZ ;  /* 0x0000541017dfa816 */ /* 0x000fe200000000ff */
[----:B------:R-:W-:Y:S01]  /*7160*/  IMAD R193, R5, 0x2, R196 ;  /* 0x0000000205c17824 */ /* 0x000fe200078e02c4 */
[----:B------:R-:W-:Y:S01]  /*7170*/  LOP3.LUT R252, R252, 0xff, RZ, 0xc0, !PT ;  /* 0x000000fffcfc7812 */ /* 0x000fe200078ec0ff */
[----:B------:R-:W2:Y:S01]  /*7180*/  MUFU.EX2 R231, R231 ;  /* 0x000000e700e77308 */ /* 0x000ea20000000800 */
[----:B------:R-:W-:Y:S02]  /*7190*/  SHF.R.U32.HI R11, RZ, 0x8, R11 ;  /* 0x00000008ff0b7819 */ /* 0x000fe4000001160b */
[----:B------:R-:W-:Y:S01]  /*71a0*/  LOP3.LUT R20, R74, 0xff, RZ, 0xc0, !PT ;  /* 0x000000ff4a147812 */ /* 0x000fe200078ec0ff */
[----:B------:R-:W3:Y:S01]  /*71b0*/  LDSM.16.MT88.4 R120, [R193+0x6000] ;  /* 0x00600000c178783b */ /* 0x000ee20000004200 */
[----:B-1----:R-:W-:-:S02]  /*71c0*/  F2FP.BF16.F32.PACK_AB R222, R227, R228 ;  /* 0x000000e4e3de723e */ /* 0x002fc400000010ff */
[----:B------:R-:W-:Y:S02]  /*71d0*/  LOP3.LUT R11, R11, 0xffff, RZ, 0xc0, !PT ;  /* 0x0000ffff0b0b7812 */ /* 0x000fe400078ec0ff */
[----:B------:R-:W-:Y:S02]  /*71e0*/  ISETP.LE.U32.AND P0, PT, R20, UR19, PT ;  /* 0x0000001314007c0c */ /* 0x000fe4000bf03070 */
[----:B------:R-:W-:Y:S02]  /*71f0*/  PRMT R221, R222, 0x7632, R221 ;  /* 0x00007632dedd7816 */ /* 0x000fe400000000dd */
[----:B------:R-:W-:Y:S01]  /*7200*/  ISETP.LE.U32.AND P2, PT, R11, UR19, PT ;  /* 0x000000130b007c0c */ /* 0x000fe2000bf43070 */
[----:B------:R-:W-:Y:S01]  /*7210*/  @!P1 HFMA2.BF16_V2 R10, -RZ.H0_H0, RZ.H0_H0, -R222.H0_H0 ;  /* 0x200000ffff0a9231 */ /* 0x000fe200003409de */
[----:B------:R-:W-:Y:S01]  /*7220*/  LOP3.LUT R112, R134, 0xff, RZ, 0xc0, !PT ;  /* 0x000000ff86707812 */ /* 0x000fe200078ec0ff */
[----:B------:R-:W-:Y:S01]  /*7230*/  @!P5 HFMA2.BF16_V2 R9, -RZ.H0_H0, RZ.H0_H0, -R221.H0_H0 ;  /* 0x200000ffff09d231 */ /* 0x000fe200003409dd */
[----:B--2---:R-:W-:-:S02]  /*7240*/  F2FP.BF16.F32.PACK_AB R41, R231, R232 ;  /* 0x000000e8e729723e */ /* 0x004fc400000010ff */
[----:B------:R-:W-:Y:S02]  /*7250*/  PRMT R24, R222, 0x5410, R221 ;  /* 0x00005410de187816 */ /* 0x000fe400000000dd */
[----:B------:R-:W-:Y:S01]  /*7260*/  PRMT R40, R41, 0x7632, R40 ;  /* 0x0000763229287816 */ /* 0x000fe20000000028 */
[----:B------:R-:W-:Y:S01]  /*7270*/  @!P0 HFMA2.BF16_V2 R8, -RZ.H0_H0, RZ.H0_H0, -R41.H0_H0 ;  /* 0x200000ffff088231 */ /* 0x000fe20000340929 */
[----:B------:R-:W-:Y:S02]  /*7280*/  @!P5 PRMT R221, R9, 0x5410, RZ ;  /* 0x0000541009ddd816 */ /* 0x000fe400000000ff */
[--C-:B------:R-:W-:Y:S02]  /*7290*/  SHF.R.U32.HI R9, RZ, 0x10, R74.reuse ;  /* 0x00000010ff097819 */ /* 0x100fe4000001164a */
[----:B------:R-:W-:Y:S01]  /*72a0*/  @!P1 PRMT R222, R10, 0x5410, RZ ;  /* 0x000054100ade9816 */ /* 0x000fe200000000ff */
[----:B------:R-:W-:Y:S01]  /*72b0*/  @!P2 HFMA2.BF16_V2 R7, -RZ.H0_H0, RZ.H0_H0, -R40.H0_H0 ;  /* 0x200000ffff07a231 */ /* 0x000fe20000340928 */
[----:B------:R-:W-:-:S02]  /*72c0*/  SHF.R.U32.HI R10, RZ, 0x18, R74 ;  /* 0x00000018ff0a7819 */ /* 0x000fc4000001164a */
[----:B------:R-:W-:Y:S02]  /*72d0*/  LOP3.LUT R9, R9, 0xff, RZ, 0xc0, !PT ;  /* 0x000000ff09097812 */ /* 0x000fe400078ec0ff */
[----:B------:R-:W-:Y:S02]  /*72e0*/  PRMT R26, R41, 0x5410, R40 ;  /* 0x00005410291a7816 */ /* 0x000fe40000000028 */
[----:B------:R-:W-:Y:S02]  /*72f0*/  @!P0 PRMT R41, R8, 0x5410, RZ ;  /* 0x0000541008298816 */ /* 0x000fe400000000ff */
[----:B------:R-:W-:Y:S02]  /*7300*/  ISETP.LE.U32.AND P3, PT, R10, UR19, PT ;  /* 0x000000130a007c0c */ /* 0x000fe4000bf63070 */
[----:B------:R-:W-:Y:S02]  /*7310*/  SHF.R.U32.HI R8, RZ, 0x10, R251 ;  /* 0x00000010ff087819 */ /* 0x000fe400000116fb */
[----:B------:R-:W-:-:S02]  /*7320*/  SHF.R.U32.HI R10, RZ, 0x8, R244 ;  /* 0x00000008ff0a7819 */ /* 0x000fc400000116f4 */
[----:B------:R-:W-:Y:S02]  /*7330*/  ISETP.LE.U32.AND P1, PT, R9, UR19, PT ;  /* 0x0000001309007c0c */ /* 0x000fe4000bf23070 */
[----:B------:R-:W-:Y:S02]  /*7340*/  @!P2 PRMT R40, R7, 0x5410, RZ ;  /* 0x000054100728a816 */ /* 0x000fe400000000ff */
[C---:B------:R-:W-:Y:S02]  /*7350*/  LOP3.LUT R7, R251.reuse, 0xffff, RZ, 0xc0, !PT ;  /* 0x0000fffffb077812 */ /* 0x040fe400078ec0ff */
[----:B------:R-:W-:Y:S02]  /*7360*/  LOP3.LUT R9, R251, 0xff, RZ, 0xc0, !PT ;  /* 0x000000fffb097812 */ /* 0x000fe400078ec0ff */
[----:B------:R-:W-:Y:S02]  /*7370*/  SHF.R.U32.HI R251, RZ, 0x18, R251 ;  /* 0x00000018fffb7819 */ /* 0x000fe400000116fb */
[----:B------:R-:W-:-:S02]  /*7380*/  LOP3.LUT R8, R8, 0xff, RZ, 0xc0, !PT ;  /* 0x000000ff08087812 */ /* 0x000fc400078ec0ff */
[----:B------:R-:W-:Y:S02]  /*7390*/  LOP3.LUT R10, R10, 0xffff, RZ, 0xc0, !PT ;  /* 0x0000ffff0a0a7812 */ /* 0x000fe400078ec0ff */
[----:B------:R-:W-:Y:S02]  /*73a0*/  SHF.R.U32.HI R20, RZ, 0x8, R7 ;  /* 0x00000008ff147819 */ /* 0x000fe40000011607 */
[----:B------:R-:W-:Y:S02]  /*73b0*/  PRMT R7, R8, 0x5410, R251 ;  /* 0x0000541008077816 */ /* 0x000fe400000000fb */
[----:B------:R-:W-:Y:S02]  /*73c0*/  SHF.R.U32.HI R11, RZ, 0x10, R32 ;  /* 0x00000010ff0b7819 */ /* 0x000fe40000011620 */
[----:B------:R-:W-:Y:S02]  /*73d0*/  ISETP.LE.U32.AND P0, PT, R10, UR19, PT ;  /* 0x000000130a007c0c */ /* 0x000fe4000bf03070 */
[----:B------:R-:W-:-:S02]  /*73e0*/  LOP3.LUT R8, R39, 0xffff, RZ, 0xc0, !PT ;  /* 0x0000ffff27087812 */ /* 0x000fc400078ec0ff */
[C---:B------:R-:W-:Y:S02]  /*73f0*/  LOP3.LUT R10, R32.reuse, 0xffff, RZ, 0xc0, !PT ;  /* 0x0000ffff200a7812 */ /* 0x040fe400078ec0ff */
[----:B------:R-:W-:Y:S02]  /*7400*/  LOP3.LUT R251, R32, 0xff, RZ, 0xc0, !PT ;  /* 0x000000ff20fb7812 */ /* 0x000fe400078ec0ff */
[----:B------:R-:W-:Y:S02]  /*7410*/  LOP3.LUT R34, R34, 0xff, RZ, 0xc0, !PT ;  /* 0x000000ff22227812 */ /* 0x000fe400078ec0ff */
[----:B------:R-:W-:Y:S01]  /*7420*/  SHF.R.U32.HI R32, RZ, 0x18, R32 ;  /* 0x00000018ff207819 */ /* 0x000fe20000011620 */
[----:B------:R-:W-:Y:S01]  /*7430*/  FADD.FTZ R239, R239, R192 ;  /* 0x000000c0efef7221 */ /* 0x000fe20000010000 */
[----:B------:R-:W-:Y:S02]  /*7440*/  SHF.R.U32.HI R36, RZ, 0x8, R36 ;  /* 0x00000008ff247819 */ /* 0x000fe40000011624 */
[----:B------:R-:W-:Y:S01]  /*7450*/  LOP3.LUT R11, R11, 0xff, RZ, 0xc0, !PT ;  /* 0x000000ff0b0b7812 */ /* 0x000fe200078ec0ff */
[----:B------:R-:W-:Y:S01]  /*7460*/  IMAD R192, R4, 0x2, R193 ;  /* 0x0000000204c07824 */ /* 0x000fe200078e02c1 */
[----:B------:R-:W-:-:S02]  /*7470*/  SHF.R.U32.HI R8, RZ, 0x8, R8 ;  /* 0x00000008ff087819 */ /* 0x000fc40000011608 */
[----:B------:R-:W-:Y:S02]  /*7480*/  LOP3.LUT R5, R39, 0xff, RZ, 0xc0, !PT ;  /* 0x000000ff27057812 */ /* 0x000fe400078ec0ff */
[----:B------:R-:W-:Y:S02]  /*7490*/  ISETP.LE.U32.AND P4, PT, R252, UR19, PT ;  /* 0x00000013fc007c0c */ /* 0x000fe4000bf83070 */
[----:B------:R-:W-:Y:S02]  /*74a0*/  PRMT R112, R112, 0x5410, R249 ;  /* 0x0000541070707816 */ /* 0x000fe400000000f9 */
[----:B------:R-:W-:Y:S02]  /*74b0*/  PRMT R249, R35, 0x5410, R36 ;  /* 0x0000541023f97816 */ /* 0x000fe40000000024 */
[----:B------:R-:W-:Y:S02]  /*74c0*/  PRMT R252, R34, 0x5410, R33 ;  /* 0x0000541022fc7816 */ /* 0x000fe40000000021 */
[----:B------:R-:W-:-:S02]  /*74d0*/  PRMT R11, R11, 0x5410, R32 ;  /* 0x000054100b0b7816 */ /* 0x000fc40000000020 */
[----:B------:R-:W-:Y:S01]  /*74e0*/  SHF.R.U32.HI R105, RZ, 0x8, R245 ;  /* 0x00000008ff697819 */ /* 0x000fe200000116f5 */
[----:B------:R-:W1:Y:S01]  /*74f0*/  LDSM.16.MT88.4 R32, [R193+0x6800] ;  /* 0x00680000c120783b */ /* 0x000e620000004200 */
[----:B------:R-:W-:Y:S02]  /*7500*/  PRMT R5, R5, 0x5410, R8 ;  /* 0x0000541005057816 */ /* 0x000fe40000000008 */
[----:B------:R-:W-:Y:S02]  /*7510*/  ISETP.LE.U32.AND P6, PT, R38, UR19, PT ;  /* 0x0000001326007c0c */ /* 0x000fe4000bfc3070 */
[----:B------:R-:W-:Y:S02]  /*7520*/  LOP3.LUT R245, R37, 0xff, RZ, 0xc0, !PT ;  /* 0x000000ff25f57812 */ /* 0x000fe400078ec0ff */
[--C-:B------:R-:W-:Y:S02]  /*7530*/  SHF.R.U32.HI R21, RZ, 0x10, R39.reuse ;  /* 0x00000010ff157819 */ /* 0x100fe40000011627 */
[----:B------:R-:W-:-:S02]  /*7540*/  SHF.R.U32.HI R8, RZ, 0x18, R39 ;  /* 0x00000018ff087819 */ /* 0x000fc40000011627 */
[----:B------:R-:W2:Y:S01]  /*7550*/  LDSM.16.MT88.4 R36, [R192+0x6000] ;  /* 0x00600000c024783b */ /* 0x000ea20000004200 */
[----:B------:R-:W-:Y:S02]  /*7560*/  LOP3.LUT R113, R113, 0xff, RZ, 0xc0, !PT ;  /* 0x000000ff71717812 */ /* 0x000fe400078ec0ff */
[----:B------:R-:W-:Y:S01]  /*7570*/  SHF.R.U32.HI R10, RZ, 0x8, R10 ;  /* 0x00000008ff0a7819 */ /* 0x000fe2000001160a */
[----:B------:R-:W-:Y:S01]  /*7580*/  FFMA.FTZ R244, R119, UR6, -R242 ;  /* 0x0000000677f47c23 */ /* 0x000fe200080108f2 */
[----:B------:R-:W-:Y:S01]  /*7590*/  PRMT R113, R113, 0x5410, R22 ;  /* 0x0000541071717816 */ /* 0x000fe20000000016 */
[----:B------:R-:W-:Y:S01]  /*75a0*/  FFMA.FTZ R22, R117, UR6, -R242 ;  /* 0x0000000675167c23 */ /* 0x000fe200080108f2 */
[----:B------:R-:W-:Y:S01]  /*75b0*/  PRMT R251, R251, 0x5410, R10 ;  /* 0x00005410fbfb7816 */ /* 0x000fe2000000000a */
[--C-:B------:R-:W-:Y:S01]  /*75c0*/  FFMA.FTZ R242, R86, UR6, -R243.reuse ;  /* 0x0000000656f27c23 */ /* 0x100fe200080108f3 */
[--C-:B------:R-:W-:Y:S01]  /*75d0*/  FFMA.FTZ R10, R87, UR6, -R243.reuse ;  /* 0x00000006570a7c23 */ /* 0x100fe200080108f3 */
[--C-:B------:R-:W-:Y:S01]  /*75e0*/  FFMA.FTZ R74, R116, UR6, -R243.reuse ;  /* 0x00000006744a7c23 */ /* 0x100fe200080108f3 */
[----:B------:R-:W-:Y:S01]  /*75f0*/  FFMA.FTZ R243, R118, UR6, -R243 ;  /* 0x0000000676f37c23 */ /* 0x000fe200080108f3 */
[----:B---3--:R-:W-:Y:S01]  /*7600*/  HMMA.16816.F32.BF16 R84, R12, R120, RZ ;  /* 0x000000780c54723c */ /* 0x008fe200000418ff */
[----:B------:R-:W-:-:S02]  /*7610*/  LOP3.LUT R21, R21, 0xff, RZ, 0xc0, !PT ;  /* 0x000000ff15157812 */ /* 0x000fc400078ec0ff */
[----:B------:R-:W-:Y:S01]  /*7620*/  PRMT R9, R9, 0x5410, R20 ;  /* 0x0000541009097816 */ /* 0x000fe20000000014 */
[----:B------:R-:W-:Y:S01]  /*7630*/  FADD.FTZ R240, R241, R240 ;  /* 0x000000f0f1f07221 */ /* 0x000fe20000010000 */
[----:B------:R-:W-:Y:S01]  /*7640*/  FADD.FTZ R125, R126, R125 ;  /* 0x0000007d7e7d7221 */ /* 0x000fe20000010000 */
[----:B------:R-:W-:Y:S01]  /*7650*/  HMMA.16816.F32.BF16 R116, R16, R120, RZ ;  /* 0x000000781074723c */ /* 0x000fe200000418ff */
[----:B------:R-:W-:Y:S01]  /*7660*/  PRMT R8, R21, 0x5410, R8 ;  /* 0x0000541015087816 */ /* 0x000fe20000000008 */
[----:B------:R-:W-:Y:S01]  /*7670*/  FADD.FTZ R238, R238, R127 ;  /* 0x0000007feeee7221 */ /* 0x000fe20000010000 */
[----:B------:R-:W-:Y:S01]  /*7680*/  FADD.FTZ R124, R124, R239 ;  /* 0x000000ef7c7c7221 */ /* 0x000fe20000010000 */
[----:B------:R-:W-:Y:S01]  /*7690*/  SHF.R.U32.HI R104, RZ, 0x8, R135 ;  /* 0x00000008ff687819 */ /* 0x000fe20000011687 */
[----:B------:R-:W-:Y:S01]  /*76a0*/  ULDC.64 UR6, c[0x0][0x2a8] ;  /* 0x0000aa0000067ab9 */ /* 0x000fe20000000a00 */
[----:B------:R-:W-:Y:S01]  /*76b0*/  PRMT R105, R189, 0x5410, R105 ;  /* 0x00005410bd697816 */ /* 0x000fe20000000069 */
[----:B------:R-:W-:-:S02]  /*76c0*/  IMAD.MOV.U32 R121, RZ, RZ, R22 ;  /* 0x000000ffff797224 */ /* 0x000fc400078e0016 */
[----:B------:R-:W-:Y:S01]  /*76d0*/  FADD.FTZ R99, R99, R240 ;  /* 0x000000f063637221 */ /* 0x000fe20000010000 */
[----:B------:R-:W3:Y:S01]  /*76e0*/  LDSM.16.MT88.4 R20, [R192+0x6800] ;  /* 0x00680000c014783b */ /* 0x000ee20000004200 */
[----:B------:R-:W-:Y:S01]  /*76f0*/  FADD.FTZ R98, R98, R125 ;  /* 0x0000007d62627221 */ /* 0x000fe20000010000 */
[----:B------:R-:W-:Y:S01]  /*7700*/  FADD.FTZ R91, R91, R124 ;  /* 0x0000007c5b5b7221 */ /* 0x000fe20000010000 */
[----:B------:R-:W-:-:S05]  /*7710*/  FADD.FTZ R4, R96, R99 ;  /* 0x0000006360047221 */ /* 0x000fca0000010000 */
[----:B-1----:R-:W-:Y:S01]  /*7720*/  HMMA.16816.F32.BF16 R84, R100, R32, R84 ;  /* 0x000000206454723c */ /* 0x002fe20000041854 */
[----:B------:R-:W-:-:S05]  /*7730*/  FADD.FTZ R89, R89, R98 ;  /* 0x0000006259597221 */ /* 0x000fca0000010000 */
[----:B------:R-:W-:Y:S01]  /*7740*/  HMMA.16816.F32.BF16 R116, R128, R32, R116 ;  /* 0x000000208074723c */ /* 0x000fe20000041874 */
[----:B------:R-:W-:Y:S02]  /*7750*/  PRMT R245, R245, 0x5410, R188 ;  /* 0x00005410f5f57816 */ /* 0x000fe400000000bc */
[--C-:B------:R-:W-:Y:S02]  /*7760*/  HSET2.LE.AND R241, R31, R6.reuse, PT ;  /* 0x000000061ff17233 */ /* 0x100fe40003803000 */
[--C-:B------:R-:W-:Y:S01]  /*7770*/  HSET2.LE.AND R249, R249, R6.reuse, PT ;  /* 0x00000006f9f97233 */ /* 0x100fe20003803000 */
[-C--:B--2---:R-:W-:Y:S01]  /*7780*/  HMMA.16816.F32.BF16 R124, R16, R36.reuse, RZ ;  /* 0x00000024107c723c */ /* 0x084fe200000418ff */
[----:B------:R-:W-:Y:S01]  /*7790*/  FADD.FTZ R33, R97, R238 ;  /* 0x000000ee61217221 */ /* 0x000fe20000010000 */
[----:B------:R-:W-:Y:S02]  /*77a0*/  PRMT R104, R55, 0x5410, R104 ;  /* 0x0000541037687816 */ /* 0x000fe40000000068 */
[--C-:B------:R-:W-:Y:S01]  /*77b0*/  HSET2.LE.AND R251, R251, R6.reuse, PT ;  /* 0x00000006fbfb7233 */ /* 0x100fe20003803000 */
[----:B------:R-:W-:Y:S01]  /*77c0*/  MUFU.EX2 R239, R242 ;  /* 0x000000f200ef7308 */ /* 0x000fe20000000800 */
[----:B------:R-:W-:Y:S01]  /*77d0*/  HMMA.16816.F32.BF16 R96, R12, R36, RZ ;  /* 0x000000240c60723c */ /* 0x000fe200000418ff */
[----:B------:R-:W-:Y:S01]  /*77e0*/  FADD.FTZ R33, R90, R33 ;  /* 0x000000215a217221 */ /* 0x000fe20000010000 */
[----:B------:R-:W-:Y:S01]  /*77f0*/  FADD.FTZ R247, R247, R4 ;  /* 0x00000004f7f77221 */ /* 0x000fe20000010000 */
[--C-:B------:R-:W-:Y:S01]  /*7800*/  HSET2.LE.AND R4, R25, R6.reuse, PT ;  /* 0x0000000619047233 */ /* 0x100fe20003803000 */
[----:B------:R-:W-:Y:S01]  /*7810*/  FADD.FTZ R250, R250, R91 ;  /* 0x0000005bfafa7221 */ /* 0x000fe20000010000 */
[--C-:B------:R-:W-:Y:S01]  /*7820*/  HSET2.LE.AND R90, R113, R6.reuse, PT ;  /* 0x00000006715a7233 */ /* 0x100fe20003803000 */
[----:B------:R-:W-:Y:S01]  /*7830*/  FADD.FTZ R246, R246, R89 ;  /* 0x00000059f6f67221 */ /* 0x000fe20000010000 */
[----:B------:R1:W-:Y:S01]  /*7840*/  MUFU.EX2 R32, R121 ;  /* 0x0000007900207308 */ /* 0x0003e20000000800 */
[--C-:B------:R-:W-:Y:S01]  /*7850*/  HSET2.LE.AND R31, R112, R6.reuse, PT ;  /* 0x00000006701f7233 */ /* 0x100fe20003803000 */
[----:B------:R-:W2:Y:S01]  /*7860*/  LDC R55, c[0x0][0x2d8] ;  /* 0x0000b600ff377b82 */ /* 0x000ea20000000800 */
[--C-:B------:R-:W-:Y:S01]  /*7870*/  HSET2.LE.AND R245, R245, R6.reuse, PT ;  /* 0x00000006f5f57233 */ /* 0x100fe20003803000 */
[----:B------:R4:W5:Y:S01]  /*7880*/  LDL.LU R189, [R1+0xf4] ;  /* 0x0000f40001bd7983 */ /* 0x0009620000300800 */
[----:B------:R-:W-:-:S02]  /*7890*/  HSET2.LE.AND R113, R9, R6, PT ;  /* 0x0000000609717233 */ /* 0x000fc40003803000 */
[----:B------:R-:W-:-:S04]  /*78a0*/  HSET2.LE.AND R112, R7, R6, PT ;  /* 0x0000000607707233 */ /* 0x000fc80003803000 */
[-C--:B---3--:R-:W-:Y:S01]  /*78b0*/  HMMA.16816.F32.BF16 R124, R128, R20.reuse, R124 ;  /* 0x00000014807c723c */ /* 0x088fe2000004187c */
[----:B------:R3:W4:Y:S05]  /*78c0*/  MUFU.EX2 R238, R10 ;  /* 0x0000000a00ee7308 */ /* 0x00072a0000000800 */
[----:B------:R-:W-:Y:S01]  /*78d0*/  HMMA.16816.F32.BF16 R96, R100, R20, R96 ;  /* 0x000000146460723c */ /* 0x000fe20000041860 */
[--C-:B-1----:R-:W-:Y:S02]  /*78e0*/  HSET2.LE.AND R121, R27, R6.reuse, PT ;  /* 0x000000061b797233 */ /* 0x102fe40003803000 */
[----:B------:R-:W-:Y:S01]  /*78f0*/  HSET2.LE.AND R25, R11, R6, PT ;  /* 0x000000060b197233 */ /* 0x000fe20003803000 */
[----:B------:R1:W-:Y:S01]  /*7900*/  MUFU.EX2 R36, R74 ;  /* 0x0000004a00247308 */ /* 0x0003e20000000800 */
[----:B------:R-:W-:-:S07]  /*7910*/  FADD.FTZ R248, R248, R33 ;  /* 0x00000021f8f87221 */ /* 0x000fce0000010000 */
[----:B------:R-:W4:Y:S01]  /*7920*/  MUFU.EX2 R37, R244 ;  /* 0x000000f400257308 */ /* 0x000f220000000800 */
[--C-:B------:R-:W-:Y:S01]  /*7930*/  HSET2.LE.AND R20, R105, R6.reuse, PT ;  /* 0x0000000669147233 */ /* 0x100fe20003803000 */
[----:B------:R-:W-:Y:S01]  /*7940*/  FADD.FTZ R218, R218, R247 ;  /* 0x000000f7dada7221 */ /* 0x000fe20000010000 */
[--C-:B------:R-:W-:Y:S01]  /*7950*/  HSET2.LE.AND R21, R104, R6.reuse, PT ;  /* 0x0000000668157233 */ /* 0x100fe20003803000 */
[----:B------:R-:W-:Y:S01]  /*7960*/  FADD.FTZ R217, R217, R250 ;  /* 0x000000fad9d97221 */ /* 0x000fe20000010000 */
[--C-:B------:R-:W-:Y:S01]  /*7970*/  HSET2.LE.AND R27, R252, R6.reuse, PT ;  /* 0x00000006fc1b7233 */ /* 0x100fe20003803000 */
[----:B------:R-:W-:Y:S01]  /*7980*/  FADD.FTZ R213, R213, R246 ;  /* 0x000000f6d5d57221 */ /* 0x000fe20000010000 */
[--C-:B------:R-:W-:Y:S01]  /*7990*/  HSET2.LE.AND R105, R5, R6.reuse, PT ;  /* 0x0000000605697233 */ /* 0x100fe20003803000 */
[----:B------:R1:W5:Y:S01]  /*79a0*/  LDL.LU R188, [R1+0xf0] ;  /* 0x0000f00001bc7983 */ /* 0x0003620000300800 */
[----:B------:R-:W-:Y:S02]  /*79b0*/  HSET2.LE.AND R104, R8, R6, PT ;  /* 0x0000000608687233 */ /* 0x000fe40003803000 */
[----:B---3--:R-:W-:-:S02]  /*79c0*/  LOP3.LUT R10, R4, R81, RZ, 0xc0, !PT ;  /* 0x00000051040a7212 */ /* 0x008fc400078ec0ff */
[----:B------:R-:W-:Y:S02]  /*79d0*/  LOP3.LUT R9, R90, R83, RZ, 0xc0, !PT ;  /* 0x000000535a097212 */ /* 0x000fe400078ec0ff */
[----:B------:R-:W-:Y:S02]  /*79e0*/  LOP3.LUT R11, R121, R80, RZ, 0xc0, !PT ;  /* 0x00000050790b7212 */ /* 0x000fe400078ec0ff */
[----:B------:R-:W-:Y:S01]  /*79f0*/  LOP3.LUT R7, R245, R72, RZ, 0xc0, !PT ;  /* 0x00000048f5077212 */ /* 0x000fe200078ec0ff */
[----:B------:R-:W3:Y:S01]  /*7a00*/  MUFU.EX2 R33, R243 ;  /* 0x000000f300217308 */ /* 0x000ee20000000800 */
[----:B------:R-:W-:Y:S02]  /*7a10*/  LOP3.LUT R8, R241, R88, RZ, 0xc0, !PT ;  /* 0x00000058f1087212 */ /* 0x000fe400078ec0ff */
[----:B------:R-:W-:Y:S01]  /*7a20*/  LOP3.LUT R30, R21, R30, RZ, 0xc0, !PT ;  /* 0x0000001e151e7212 */ /* 0x000fe200078ec0ff */
[----:B------:R-:W-:Y:S01]  /*7a30*/  HMMA.16816.F32.BF16 R88, R12, R122, RZ ;  /* 0x0000007a0c58723c */ /* 0x000fe200000418ff */
[----:B------:R-:W-:-:S02]  /*7a40*/  LOP3.LUT R4, R113, R82, RZ, 0xc0, !PT ;  /* 0x0000005271047212 */ /* 0x000fc400078ec0ff */
[----:B------:R-:W-:Y:S01]  /*7a50*/  LOP3.LUT R31, R31, R24, RZ, 0xc0, !PT ;  /* 0x000000181f1f7212 */ /* 0x000fe200078ec0ff */
[----:B------:R-:W-:Y:S01]  /*7a60*/  FADD.FTZ R167, R167, R218 ;  /* 0x000000daa7a77221 */ /* 0x000fe20000010000 */
[----:B------:R-:W-:Y:S01]  /*7a70*/  LOP3.LUT R5, R112, R75, RZ, 0xc0, !PT ;  /* 0x0000004b70057212 */ /* 0x000fe200078ec0ff */
[C---:B------:R-:W-:Y:S01]  /*7a80*/  HMMA.16816.F32.BF16 R80, R12.reuse, R114, RZ ;  /* 0x000000720c50723c */ /* 0x040fe200000418ff */
[----:B------:R-:W-:Y:S01]  /*7a90*/  LOP3.LUT R6, R20, R73, RZ, 0xc0, !PT ;  /* 0x0000004914067212 */ /* 0x000fe200078ec0ff */
[----:B------:R-:W-:Y:S01]  /*7aa0*/  FADD.FTZ R215, R215, R248 ;  /* 0x000000f8d7d77221 */ /* 0x000fe20000010000 */
[----:B------:R-:W-:Y:S01]  /*7ab0*/  LOP3.LUT R28, R105, R28, RZ, 0xc0, !PT ;  /* 0x0000001c691c7212 */ /* 0x000fe200078ec0ff */
[----:B------:R-:W-:Y:S01]  /*7ac0*/  FADD.FTZ R172, R172, R217 ;  /* 0x000000d9acac7221 */ /* 0x000fe20000010000 */
[----:B------:R-:W-:Y:S01]  /*7ad0*/  FADD.FTZ R168, R168, R213 ;  /* 0x000000d5a8a87221 */ /* 0x000fe20000010000 */
[C---:B-1----:R-:W-:Y:S01]  /*7ae0*/  HMMA.16816.F32.BF16 R72, R12.reuse, R106, RZ ;  /* 0x0000006a0c48723c */ /* 0x042fe200000418ff */
[----:B------:R-:W-:Y:S01]  /*7af0*/  ISETP.LE.U32.AND P5, PT, R237, UR19, PT ;  /* 0x00000013ed007c0c */ /* 0x000fe2000bfa3070 */
[----:B------:R1:W5:Y:S04]  /*7b00*/  LDL.LU R135, [R1+0xec] ;  /* 0x0000ec0001877983 */ /* 0x0003680000300800 */
[----:B------:R-:W-:Y:S01]  /*7b10*/  HMMA.16816.F32.BF16 R12, R12, R38, RZ ;  /* 0x000000260c0c723c */ /* 0x000fe200000418ff */
[----:B------:R-:W-:-:S05]  /*7b20*/  LOP3.LUT R29, R104, R29, RZ, 0xc0, !PT ;  /* 0x0000001d681d7212 */ /* 0x000fca00078ec0ff */
[C---:B------:R-:W-:Y:S06]  /*7b30*/  HMMA.16816.F32.BF16 R88, R100.reuse, R34, R88 ;  /* 0x000000226458723c */ /* 0x040fec0000041858 */
[----:B------:R-:W-:Y:S06]  /*7b40*/  HMMA.16816.F32.BF16 R80, R100, R42, R80 ;  /* 0x0000002a6450723c */ /* 0x000fec0000041850 */
[C---:B------:R-:W-:Y:S06]  /*7b50*/  HMMA.16816.F32.BF16 R112, R16.reuse, R114, RZ ;  /* 0x000000721070723c */ /* 0x040fec00000418ff */
[----:B------:R-:W-:Y:S01]  /*7b60*/  HMMA.16816.F32.BF16 R120, R16, R122, RZ ;  /* 0x0000007a1078723c */ /* 0x000fe200000418ff */
[----:B----4-:R-:W-:-:S02]  /*7b70*/  F2FP.BF16.F32.PACK_AB R20, R238, R239 ;  /* 0x000000efee14723e */ /* 0x010fc400000010ff */
[----:B------:R-:W-:Y:S02]  /*7b80*/  F2FP.BF16.F32.PACK_AB R21, R37, R32 ;  /* 0x000000202515723e */ /* 0x000fe400000010ff */
[----:B------:R-:W-:Y:S01]  /*7b90*/  LOP3.LUT R24, R251, R26, RZ, 0xc0, !PT ;  /* 0x0000001afb187212 */ /* 0x000fe200078ec0ff */
[----:B------:R-:W-:Y:S01]  /*7ba0*/  HMMA.16816.F32.BF16 R104, R16, R106, RZ ;  /* 0x0000006a1068723c */ /* 0x000fe200000418ff */
[----:B------:R-:W-:Y:S01]  /*7bb0*/  FADD.FTZ R164, R164, R167 ;  /* 0x000000a7a4a47221 */ /* 0x000fe20000010000 */
[----:B------:R-:W-:Y:S01]  /*7bc0*/  FADD.FTZ R170, R170, R215 ;  /* 0x000000d7aaaa7221 */ /* 0x000fe20000010000 */
[----:B------:R-:W-:Y:S01]  /*7bd0*/  FADD.FTZ R163, R163, R172 ;  /* 0x000000aca3a37221 */ /* 0x000fe20000010000 */
[----:B------:R-:W-:Y:S01]  /*7be0*/  FADD.FTZ R157, R157, R168 ;  /* 0x000000a89d9d7221 */ /* 0x000fe20000010000 */
[----:B------:R1:W5:Y:S01]  /*7bf0*/  LDL.LU R134, [R1+0xe8] ;  /* 0x0000e80001867983 */ /* 0x0003620000300800 */
[C---:B------:R-:W-:Y:S01]  /*7c00*/  HMMA.16816.F32.BF16 R72, R100.reuse, R46, R72 ;  /* 0x0000002e6448723c */ /* 0x040fe20000041848 */
[C---:B------:R-:W-:Y:S01]  /*7c10*/  PRMT R240, R20.reuse, 0x7610, R240 ;  /* 0x0000761014f07816 */ /* 0x040fe200000000f0 */
[----:B------:R-:W-:Y:S01]  /*7c20*/  FADD.FTZ R151, R151, R164 ;  /* 0x000000a497977221 */ /* 0x000fe20000010000 */
[----:B------:R-:W-:Y:S01]  /*7c30*/  PRMT R241, R20, 0x7632, R241 ;  /* 0x0000763214f17816 */ /* 0x000fe200000000f1 */
[----:B------:R-:W-:Y:S01]  /*7c40*/  FADD.FTZ R159, R159, R170 ;  /* 0x000000aa9f9f7221 */ /* 0x000fe20000010000 */
[----:B---3--:R-:W-:Y:S01]  /*7c50*/  F2FP.BF16.F32.PACK_AB R20, R33, R36 ;  /* 0x000000242114723e */ /* 0x008fe200000010ff */
[----:B------:R-:W-:Y:S01]  /*7c60*/  HMMA.16816.F32.BF16 R100, R100, R22, R12 ;  /* 0x000000166464723c */ /* 0x000fe2000004180c */
[----:B------:R-:W3:Y:S01]  /*7c70*/  LDSM.16.MT88.4 R12, [R196+0x7000] ;  /* 0x00700000c40c783b */ /* 0x000ee20000004200 */
[C---:B------:R-:W-:Y:S01]  /*7c80*/  PRMT R242, R21.reuse, 0x7610, R242 ;  /* 0x0000761015f27816 */ /* 0x040fe200000000f2 */
[----:B------:R-:W-:Y:S01]  /*7c90*/  FADD.FTZ R151, R156, R151 ;  /* 0x000000979c977221 */ /* 0x000fe20000010000 */
[----:B------:R-:W-:Y:S01]  /*7ca0*/  PRMT R244, R20, 0x7610, R244 ;  /* 0x0000761014f47816 */ /* 0x000fe200000000f4 */
[----:B------:R-:W-:Y:S01]  /*7cb0*/  FADD.FTZ R160, R160, R163 ;  /* 0x000000a3a0a07221 */ /* 0x000fe20000010000 */
[----:B------:R-:W-:Y:S01]  /*7cc0*/  HMMA.16816.F32.BF16 R16, R16, R38, RZ ;  /* 0x000000261010723c */ /* 0x000fe200000418ff */
[----:B------:R-:W-:Y:S01]  /*7cd0*/  PRMT R245, R20, 0x7632, R245 ;  /* 0x0000763214f57816 */ /* 0x000fe200000000f5 */
[----:B------:R-:W-:Y:S01]  /*7ce0*/  FADD.FTZ R230, R230, R157 ;  /* 0x0000009de6e67221 */ /* 0x000fe20000010000 */
[----:B------:R-:W-:Y:S01]  /*7cf0*/  PRMT R20, R240, 0x5410, R241 ;  /* 0x00005410f0147816 */ /* 0x000fe200000000f1 */
[----:B------:R-:W-:Y:S01]  /*7d00*/  FADD.FTZ R236, R236, R159 ;  /* 0x0000009fecec7221 */ /* 0x000fe20000010000 */
[----:B------:R-:W-:Y:S01]  /*7d10*/  PRMT R243, R21, 0x7632, R243 ;  /* 0x0000763215f37816 */ /* 0x000fe200000000f3 */
[C---:B------:R-:W-:Y:S01]  /*7d20*/  HMMA.16816.F32.BF16 R104, R128.reuse, R46, R104 ;  /* 0x0000002e8068723c */ /* 0x040fe20000041868 */
[----:B------:R-:W-:Y:S01]  /*7d30*/  LOP3.LUT R25, R25, R20, RZ, 0xc0, !PT ;  /* 0x0000001419197212 */ /* 0x000fe200078ec0ff */
[----:B------:R-:W-:Y:S01]  /*7d40*/  FADD.FTZ R214, R214, R151 ;  /* 0x00000097d6d67221 */ /* 0x000fe20000010000 */
[----:B------:R-:W-:Y:S01]  /*7d50*/  PRMT R20, R244, 0x5410, R245 ;  /* 0x00005410f4147816 */ /* 0x000fe200000000f5 */
[----:B------:R-:W-:Y:S01]  /*7d60*/  @!P0 HFMA2.BF16_V2 R48, -RZ.H0_H0, RZ.H0_H0, -R243.H0_H0 ;  /* 0x200000ffff308231 */ /* 0x000fe200003409f3 */
[----:B------:R-:W-:Y:S01]  /*7d70*/  PRMT R26, R242, 0x5410, R243 ;  /* 0x00005410f21a7816 */ /* 0x000fe200000000f3 */
[C---:B------:R-:W-:Y:S01]  /*7d80*/  HMMA.16816.F32.BF16 R112, R128.reuse, R42, R112 ;  /* 0x0000002a8070723c */ /* 0x040fe20000041870 */
[----:B------:R-:W-:Y:S01]  /*7d90*/  LOP3.LUT R27, R27, R20, RZ, 0xc0, !PT ;  /* 0x000000141b1b7212 */ /* 0x000fe200078ec0ff */
[----:B------:R-:W-:Y:S01]  /*7da0*/  FADD.FTZ R203, R203, R160 ;  /* 0x000000a0cbcb7221 */ /* 0x000fe20000010000 */
[----:B------:R-:W-:Y:S01]  /*7db0*/  LOP3.LUT R26, R249, R26, RZ, 0xc0, !PT ;  /* 0x0000001af91a7212 */ /* 0x000fe200078ec0ff */
[----:B------:R-:W-:Y:S01]  /*7dc0*/  FADD.FTZ R229, R229, R230 ;  /* 0x000000e6e5e57221 */ /* 0x000fe20000010000 */
[----:B------:R-:W-:Y:S01]  /*7dd0*/  @!P0 PRMT R243, R48, 0x5410, RZ ;  /* 0x0000541030f38816 */ /* 0x000fe200000000ff */
[----:B------:R-:W-:Y:S01]  /*7de0*/  HMMA.16816.F32.BF16 R120, R128, R34, R120 ;  /* 0x000000228078723c */ /* 0x000fe20000041878 */
[----:B------:R-:W-:Y:S01]  /*7df0*/  FADD.FTZ R235, R235, R236 ;  /* 0x000000ecebeb7221 */ /* 0x000fe20000010000 */
[----:B------:R-:W-:Y:S01]  /*7e00*/  FADD.FTZ R209, R209, R214 ;  /* 0x000000d6d1d17221 */ /* 0x000fe20000010000 */
[----:B------:R-:W-:-:S02]  /*7e10*/  @!P1 HFMA2.BF16_V2 R51, -RZ.H0_H0, RZ.H0_H0, -R240.H0_H0 ;  /* 0x200000ffff339231 */ /* 0x000fc400003409f0 */
[----:B------:R-:W-:Y:S01]  /*7e20*/  FADD.FTZ R208, R208, R203 ;  /* 0x000000cbd0d07221 */ /* 0x000fe20000010000 */
[----:B------:R-:W-:Y:S01]  /*7e30*/  @!P3 HFMA2.BF16_V2 R50, -RZ.H0_H0, RZ.H0_H0, -R241.H0_H0 ;  /* 0x200000ffff32b231 */ /* 0x000fe200003409f1 */
[----:B------:R-:W-:Y:S01]  /*7e40*/  HMMA.16816.F32.BF16 R128, R128, R22, R16 ;  /* 0x000000168080723c */ /* 0x000fe20000041810 */
[----:B------:R-:W4:Y:S01]  /*7e50*/  LDSM.16.MT88.4 R16, [R193+0x7000] ;  /* 0x00700000c110783b */ /* 0x000f220000004200 */
[----:B------:R-:W-:Y:S01]  /*7e60*/  FADD.FTZ R228, R228, R229 ;  /* 0x000000e5e4e47221 */ /* 0x000fe20000010000 */
[----:B------:R-:W-:Y:S01]  /*7e70*/  FADD.FTZ R234, R234, R235 ;  /* 0x000000ebeaea7221 */ /* 0x000fe20000010000 */
[----:B------:R-:W-:Y:S01]  /*7e80*/  @!P5 HFMA2.BF16_V2 R49, -RZ.H0_H0, RZ.H0_H0, -R242.H0_H0 ;  /* 0x200000ffff31d231 */ /* 0x000fe200003409f2 */
[----:B------:R-:W2:Y:S01]  /*7e90*/  LDSM.16.MT88.4 R20, [R194+0x7000] ;  /* 0x00700000c214783b */ /* 0x000ea20000004200 */
[----:B------:R-:W-:Y:S01]  /*7ea0*/  FADD.FTZ R212, R212, R209 ;  /* 0x000000d1d4d47221 */ /* 0x000fe20000010000 */
[----:B------:R-:W-:Y:S02]  /*7eb0*/  @!P4 HFMA2.BF16_V2 R53, -RZ.H0_H0, RZ.H0_H0, -R244.H0_H0 ;  /* 0x200000ffff35c231 */ /* 0x000fe400003409f4 */
[----:B------:R-:W-:Y:S01]  /*7ec0*/  FADD.FTZ R187, R187, R208 ;  /* 0x000000d0bbbb7221 */ /* 0x000fe20000010000 */
[----:B------:R-:W-:Y:S01]  /*7ed0*/  @!P6 HFMA2.BF16_V2 R52, -RZ.H0_H0, RZ.H0_H0, -R245.H0_H0 ;  /* 0x200000ffff34e231 */ /* 0x000fe200003409f5 */
[----:B------:R-:W-:Y:S01]  /*7ee0*/  @!P1 PRMT R240, R51, 0x5410, RZ ;  /* 0x0000541033f09816 */ /* 0x000fe200000000ff */
[-C--:B---3--:R-:W-:Y:S01]  /*7ef0*/  HMMA.16816.F32.BF16 R92, R8, R12.reuse, R92 ;  /* 0x0000000c085c723c */ /* 0x088fe2000004185c */
[----:B------:R-:W-:Y:S01]  /*7f00*/  @!P3 PRMT R241, R50, 0x5410, RZ ;  /* 0x0000541032f1b816 */ /* 0x000fe200000000ff */
[----:B------:R-:W-:Y:S01]  /*7f10*/  FADD.FTZ R228, R227, R228 ;  /* 0x000000e4e3e47221 */ /* 0x000fe20000010000 */
[----:B------:R-:W-:Y:S01]  /*7f20*/  FADD.FTZ R233, R233, R234 ;  /* 0x000000eae9e97221 */ /* 0x000fe20000010000 */
[----:B------:R-:W-:Y:S01]  /*7f30*/  FADD.FTZ R207, R207, R212 ;  /* 0x000000d4cfcf7221 */ /* 0x000fe20000010000 */
[----:B------:R-:W-:Y:S01]  /*7f40*/  @!P5 PRMT R242, R49, 0x5410, RZ ;  /* 0x0000541031f2d816 */ /* 0x000fe200000000ff */
[C---:B------:R-:W-:Y:S01]  /*7f50*/  HMMA.16816.F32.BF16 R68, R28.reuse, R12, R68 ;  /* 0x0000000c1c44723c */ /* 0x040fe20000041844 */
[----:B------:R-:W-:Y:S01]  /*7f60*/  FADD.FTZ R206, R206, R187 ;  /* 0x000000bbcece7221 */ /* 0x000fe20000010000 */
[----:B------:R-:W-:Y:S01]  /*7f70*/  @!P4 PRMT R244, R53, 0x5410, RZ ;  /* 0x0000541035f4c816 */ /* 0x000fe200000000ff */
[----:B------:R-:W-:Y:S01]  /*7f80*/  FADD.FTZ R239, R239, R228 ;  /* 0x000000e4efef7221 */ /* 0x000fe20000010000 */
[----:B------:R-:W-:Y:S01]  /*7f90*/  @!P6 PRMT R245, R52, 0x5410, RZ ;  /* 0x0000541034f5e816 */ /* 0x000fe200000000ff */
[----:B------:R-:W-:Y:S01]  /*7fa0*/  FADD.FTZ R232, R232, R233 ;  /* 0x000000e9e8e87221 */ /* 0x000fe20000010000 */
[-C--:B------:R-:W-:Y:S01]  /*7fb0*/  HMMA.16816.F32.BF16 R72, R28, R14.reuse, R72 ;  /* 0x0000000e1c48723c */ /* 0x080fe20000041848 */
[----:B------:R-:W-:Y:S01]  /*7fc0*/  FADD.FTZ R210, R210, R207 ;  /* 0x000000cfd2d27221 */ /* 0x000fe20000010000 */
[----:B------:R-:W-:Y:S01]  /*7fd0*/  FADD.FTZ R206, R185, R206 ;  /* 0x000000ceb9ce7221 */ /* 0x000fe20000010000 */
[----:B------:R-:W-:Y:S01]  /*7fe0*/  FADD.FTZ R239, R238, R239 ;  /* 0x000000efeeef7221 */ /* 0x000fe20000010000 */
[----:B------:R-:W-:Y:S01]  /*7ff0*/  FADD.FTZ R231, R231, R232 ;  /* 0x000000e8e7e77221 */ /* 0x000fe20000010000 */
[----:B------:R-:W-:Y:S01]  /*8000*/  LOP3.LUT P5, RZ, R136, 0x10, RZ, 0xc0, !PT ;  /* 0x0000001088ff7812 */ /* 0x000fe200078ac0ff */
[----:B------:R-:W-:Y:S01]  /*8010*/  HMMA.16816.F32.BF16 R104, R8, R14, R104 ;  /* 0x0000000e0868723c */ /* 0x000fe20000041868 */
[----:B------:R-:W3:Y:S01]  /*8020*/  LDSM.16.MT88.4 R12, [R192+0x7000] ;  /* 0x00700000c00c783b */ /* 0x000ee20000004200 */
[----:B------:R-:W-:Y:S01]  /*8030*/  FADD.FTZ R183, R183, R206 ;  /* 0x000000ceb7b77221 */ /* 0x000fe20000010000 */
[----:B------:R-:W-:Y:S01]  /*8040*/  FADD.FTZ R36, R36, R239 ;  /* 0x000000ef24247221 */ /* 0x000fe20000010000 */
[----:B------:R-:W-:-:S02]  /*8050*/  FADD.FTZ R32, R32, R231 ;  /* 0x000000e720207221 */ /* 0x000fc40000010000 */
[C---:B----4-:R-:W-:Y:S06]  /*8060*/  HMMA.16816.F32.BF16 R84, R28.reuse, R16, R84 ;  /* 0x000000101c54723c */ /* 0x050fec0000041854 */
[----:B------:R-:W-:Y:S06]  /*8070*/  HMMA.16816.F32.BF16 R88, R28, R18, R88 ;  /* 0x000000121c58723c */ /* 0x000fec0000041858 */
[C---:B------:R-:W-:Y:S06]  /*8080*/  HMMA.16816.F32.BF16 R116, R8.reuse, R16, R116 ;  /* 0x000000100874723c */ /* 0x040fec0000041874 */
[----:B------:R-:W-:Y:S01]  /*8090*/  HMMA.16816.F32.BF16 R120, R8, R18, R120 ;  /* 0x000000120878723c */ /* 0x000fe20000041878 */
[----:B------:R-:W4:Y:S05]  /*80a0*/  LDSM.16.MT88.4 R16, [R194+0x7800] ;  /* 0x00780000c210783b */ /* 0x000f2a0000004200 */
[C---:B--2---:R-:W-:Y:S06]  /*80b0*/  HMMA.16816.F32.BF16 R76, R28.reuse, R20, R76 ;  /* 0x000000141c4c723c */ /* 0x044fec000004184c */
[C---:B---3--:R-:W-:Y:S06]  /*80c0*/  HMMA.16816.F32.BF16 R96, R28.reuse, R12, R96 ;  /* 0x0000000c1c60723c */ /* 0x048fec0000041860 */
[----:B------:R-:W-:Y:S06]  /*80d0*/  HMMA.16816.F32.BF16 R100, R28, R14, R100 ;  /* 0x0000000e1c64723c */ /* 0x000fec0000041864 */
[C---:B------:R-:W-:Y:S06]  /*80e0*/  HMMA.16816.F32.BF16 R124, R8.reuse, R12, R124 ;  /* 0x0000000c087c723c */ /* 0x040fec000004187c */
[----:B------:R-:W-:Y:S01]  /*80f0*/  HMMA.16816.F32.BF16 R128, R8, R14, R128 ;  /* 0x0000000e0880723c */ /* 0x000fe20000041880 */
[----:B------:R-:W2:Y:S05]  /*8100*/  LDSM.16.MT88.4 R12, [R193+0x7800] ;  /* 0x00780000c10c783b */ /* 0x000eaa0000004200 */
[----:B------:R-:W-:Y:S06]  /*8110*/  HMMA.16816.F32.BF16 R80, R28, R22, R80 ;  /* 0x000000161c50723c */ /* 0x000fec0000041850 */
[C---:B------:R-:W-:Y:S06]  /*8120*/  HMMA.16816.F32.BF16 R108, R8.reuse, R20, R108 ;  /* 0x00000014086c723c */ /* 0x040fec000004186c */
[----:B------:R-:W-:Y:S01]  /*8130*/  HMMA.16816.F32.BF16 R112, R8, R22, R112 ;  /* 0x000000160870723c */ /* 0x000fe20000041870 */
[----:B------:R-:W3:Y:S04]  /*8140*/  LDSM.16.MT88.4 R20, [R196+0x7800] ;  /* 0x00780000c414783b */ /* 0x000ee80000004200 */
[----:B------:R-:W1:Y:S01]  /*8150*/  LDSM.16.MT88.4 R8, [R192+0x7800] ;  /* 0x00780000c008783b */ /* 0x000e620000004200 */
[C---:B----4-:R-:W-:Y:S06]  /*8160*/  HMMA.16816.F32.BF16 R76, R24.reuse, R16, R76 ;  /* 0x00000010184c723c */ /* 0x050fec000004184c */
[----:B------:R-:W-:Y:S06]  /*8170*/  HMMA.16816.F32.BF16 R80, R24, R18, R80 ;  /* 0x000000121850723c */ /* 0x000fec0000041850 */
[C---:B------:R-:W-:Y:S06]  /*8180*/  HMMA.16816.F32.BF16 R108, R4.reuse, R16, R108 ;  /* 0x00000010046c723c */ /* 0x040fec000004186c */
[----:B------:R-:W-:Y:S01]  /*8190*/  HMMA.16816.F32.BF16 R112, R4, R18, R112 ;  /* 0x000000120470723c */ /* 0x000fe20000041870 */
[----:B------:R-:W-:-:S04]  /*81a0*/  LEA R16, P0, R166, UR6, 0x1 ;  /* 0x00000006a6107c11 */ /* 0x000fc8000f8008ff */
[----:B------:R-:W-:Y:S01]  /*81b0*/  LEA.HI.X R17, R166, UR7, R165, 0x1, P0 ;  /* 0x00000007a6117c11 */ /* 0x000fe200080f0ca5 */
[----:B--2---:R-:W-:Y:S01]  /*81c0*/  HMMA.16816.F32.BF16 R88, R24, R14, R88 ;  /* 0x0000000e1858723c */ /* 0x004fe20000041858 */
[----:B------:R-:W-:-:S03]  /*81d0*/  IMAD.SHL.U32 R19, R55, 0x8, RZ ;  /* 0x0000000837137824 */ /* 0x000fc600078e00ff */
[----:B------:R-:W-:Y:S02]  /*81e0*/  STG.E.U16 desc[UR20][R16.64], R216 ;  /* 0x000000d810007986 */ /* 0x000fe4000c101514 */
[----:B------:R-:W-:Y:S02]  /*81f0*/  HMMA.16816.F32.BF16 R120, R4, R14, R120 ;  /* 0x0000000e0478723c */ /* 0x000fe40000041878 */
[----:B------:R-:W-:Y:S04]  /*8200*/  STG.E.U16 desc[UR20][R16.64+0x2], R211 ;  /* 0x000002d310007986 */ /* 0x000fe8000c101514 */
[----:B------:R-:W-:Y:S01]  /*8210*/  HMMA.16816.F32.BF16 R84, R24, R12, R84 ;  /* 0x0000000c1854723c */ /* 0x000fe20000041854 */
[C---:B------:R-:W-:Y:S02]  /*8220*/  IMAD.SHL.U32 R15, R55.reuse, 0x40, RZ ;  /* 0x00000040370f7824 */ /* 0x040fe400078e00ff */
[----:B------:R-:W-:-:S02]  /*8230*/  IMAD R55, R55, 0x48, RZ ;  /* 0x0000004837377824 */ /* 0x000fc400078e02ff */
[--C-:B------:R-:W-:Y:S01]  /*8240*/  IMAD.WIDE R14, R15, 0x2, R16.reuse ;  /* 0x000000020f0e7825 */ /* 0x100fe200078e0210 */
[C---:B------:R-:W-:Y:S06]  /*8250*/  HMMA.16816.F32.BF16 R116, R4.reuse, R12, R116 ;  /* 0x0000000c0474723c */ /* 0x040fec0000041874 */
[----:B---3--:R-:W-:Y:S01]  /*8260*/  HMMA.16816.F32.BF16 R92, R4, R20, R92 ;  /* 0x00000014045c723c */ /* 0x008fe2000004185c */
[----:B------:R-:W-:-:S05]  /*8270*/  IMAD.WIDE R12, R19, 0x2, R16 ;  /* 0x00000002130c7825 */ /* 0x000fca00078e0210 */
[C---:B------:R-:W-:Y:S01]  /*8280*/  HMMA.16816.F32.BF16 R104, R4.reuse, R22, R104 ;  /* 0x000000160468723c */ /* 0x040fe20000041868 */
[----:B------:R-:W-:Y:S04]  /*8290*/  STG.E.U16 desc[UR20][R12.64], R162 ;  /* 0x000000a20c007986 */ /* 0x000fe8000c101514 */
[----:B------:R-:W-:Y:S01]  /*82a0*/  STG.E.U16 desc[UR20][R12.64+0x2], R161 ;  /* 0x000002a10c007986 */ /* 0x000fe2000c101514 */
[C---:B-1----:R-:W-:Y:S03]  /*82b0*/  HMMA.16816.F32.BF16 R124, R4.reuse, R8, R124 ;  /* 0x00000008047c723c */ /* 0x042fe6000004187c */
[----:B------:R-:W-:Y:S03]  /*82c0*/  STG.E.U16 desc[UR20][R14.64], R158 ;  /* 0x0000009e0e007986 */ /* 0x000fe6000c101514 */
[----:B------:R-:W-:Y:S01]  /*82d0*/  HMMA.16816.F32.BF16 R128, R4, R10, R128 ;  /* 0x0000000a0480723c */ /* 0x000fe20000041880 */
[----:B------:R-:W-:Y:S05]  /*82e0*/  STG.E.U16 desc[UR20][R14.64+0x2], R155 ;  /* 0x0000029b0e007986 */ /* 0x000fea000c101514 */
[----:B------:R-:W-:Y:S01]  /*82f0*/  HMMA.16816.F32.BF16 R68, R24, R20, R68 ;  /* 0x000000141844723c */ /* 0x000fe20000041844 */
[----:B------:R-:W-:-:S04]  /*8300*/  IMAD.WIDE R4, R55, 0x2, R16 ;  /* 0x0000000237047825 */ /* 0x000fc800078e0210 */
[----:B------:R-:W-:Y:S01]  /*8310*/  FADD.FTZ R6, R44, R183 ;  /* 0x000000b72c067221 */ /* 0x000fe20000010000 */
[----:B------:R-:W-:Y:S01]  /*8320*/  STG.E.U16 desc[UR20][R4.64], R64 ;  /* 0x0000004004007986 */ /* 0x000fe2000c101514 */
[C---:B------:R-:W-:Y:S03]  /*8330*/  HMMA.16816.F32.BF16 R72, R24.reuse, R22, R72 ;  /* 0x000000161848723c */ /* 0x040fe60000041848 */
[----:B------:R-:W-:Y:S03]  /*8340*/  STG.E.U16 desc[UR20][R4.64+0x2], R63 ;  /* 0x0000023f04007986 */ /* 0x000fe6000c101514 */
[C---:B------:R-:W-:Y:S01]  /*8350*/  HMMA.16816.F32.BF16 R96, R24.reuse, R8, R96 ;  /* 0x000000081860723c */ /* 0x040fe20000041860 */
[----:B------:R-:W-:Y:S04]  /*8360*/  STG.E.U16 desc[UR20][R16.64+0x10], R144 ;  /* 0x0000109010007986 */ /* 0x000fe8000c101514 */
[----:B------:R-:W-:Y:S01]  /*8370*/  STG.E.U16 desc[UR20][R16.64+0x12], R141 ;  /* 0x0000128d10007986 */ /* 0x000fe2000c101514 */
[----:B------:R-:W-:Y:S03]  /*8380*/  HMMA.16816.F32.BF16 R100, R24, R10, R100 ;  /* 0x0000000a1864723c */ /* 0x000fe60000041864 */
[----:B------:R-:W-:Y:S04]  /*8390*/  STG.E.U16 desc[UR20][R12.64+0x10], R146 ;  /* 0x000010920c007986 */ /* 0x000fe8000c101514 */
        /* <DEDUP_REMOVED lines=52> */
[----:B------:R1:W-:Y:S02]  /*86e0*/  STG.E.U16 desc[UR20][R4.64+0x72], R245 ;  /* 0x000072f504007986 */ /* 0x0003e4000c101514 */
[----:B-1----:R-:W-:Y:S01]  /*86f0*/  FADD.FTZ R4, R205, R210 ;  /* 0x000000d2cd047221 */ /* 0x002fe20000010000 */
[----:B------:R-:W-:-:S04]  /*8700*/  FADD.FTZ R5, R37, R32 ;  /* 0x0000002025057221 */ /* 0x000fc80000010000 */
[----:B------:R1:W-:Y:S04]  /*8710*/  STL [R1+0xe4], R4 ;  /* 0x0000e40401007387 */ /* 0x0003e80000100800 */
[----:B------:R2:W-:Y:S01]  /*8720*/  STL [R1+0xe0], R6 ;  /* 0x0000e00601007387 */ /* 0x0005e20000100800 */
[----:B-1----:R-:W-:-:S05]  /*8730*/  FADD.FTZ R4, R33, R36 ;  /* 0x0000002421047221 */ /* 0x002fca0000010000 */
[----:B------:R2:W-:Y:S04]  /*8740*/  STL [R1+0xd8], R4 ;  /* 0x0000d80401007387 */ /* 0x0005e80000100800 */
[----:B------:R2:W-:Y:S01]  /*8750*/  STL [R1+0xdc], R5 ;  /* 0x0000dc0501007387 */ /* 0x0005e20000100800 */
[----:B------:R-:W-:Y:S05]  /*8760*/  @!P5 BRA `(.L_x_1608) ;  /* 0x000000680074d947 */ /* 0x000fea0003800000 */
[----:B------:R-:W1:Y:S01]  /*8770*/  LDC.64 R212, c[0x0][0x250] ;  /* 0x00009400ffd47b82 */ /* 0x000e620000000a00 */
[----:B--2---:R-:W-:Y:S01]  /*8780*/  IADD3 R5, R133, -0x2, RZ ;  /* 0xfffffffe85057810 */ /* 0x004fe20007ffe0ff */
[----:B------:R-:W-:Y:S01]  /*8790*/  ULDC UR4, c[0x0][0x2d0] ;  /* 0x0000b40000047ab9 */ /* 0x000fe20000000800 */
[----:B------:R-:W-:Y:S01]  /*87a0*/  IADD3 R4, P0, R16, -0x80, RZ ;  /* 0xffffff8010047810 */ /* 0x000fe20007f1e0ff */
[----:B------:R-:W-:Y:S01]  /*87b0*/  IMAD.WIDE.U32 R6, R58, -0x326172a9, RZ ;  /* 0xcd9e8d573a067825 */ /* 0x000fe200078e00ff */
[----:B-----5:R-:W-:Y:S01]  /*87c0*/  ISETP.GE.AND P2, PT, R134, UR4, PT ;  /* 0x0000000486007c0c */ /* 0x020fe2000bf46270 */
[----:B------:R-:W-:Y:S01]  /*87d0*/  STL [R1+0xa0], R5 ;  /* 0x0000a00501007387 */ /* 0x000fe20000100800 */
[----:B------:R-:W-:Y:S01]  /*87e0*/  MOV R134, R3 ;  /* 0x0000000300867202 */ /* 0x000fe20000000f00 */
[----:B------:R-:W-:Y:S01]  /*87f0*/  IMAD.MOV.U32 R133, RZ, RZ, R2 ;  /* 0x000000ffff857224 */ /* 0x000fe200078e0002 */
[----:B------:R-:W-:Y:S01]  /*8800*/  MOV R135, R0 ;  /* 0x0000000000877202 */ /* 0x000fe20000000f00 */
[----:B------:R2:W-:Y:S01]  /*8810*/  STL [R1+0xd0], R4 ;  /* 0x0000d00401007387 */ /* 0x0005e20000100800 */
[----:B------:R-:W-:Y:S01]  /*8820*/  IMAD.WIDE.U32 R2, R54, -0x2daee0ad, RZ ;  /* 0xd2511f5336027825 */ /* 0x000fe200078e00ff */
[----:B------:R-:W-:Y:S01]  /*8830*/  LOP3.LUT R0, R7, R56, RZ, 0x3c, !PT ;  /* 0x0000003807007212 */ /* 0x000fe200078e3cff */
[----:B------:R-:W-:Y:S01]  /*8840*/  ULDC UR4, c[0x0][0x2ec] ;  /* 0x0000bb0000047ab9 */ /* 0x000fe20000000800 */
[----:B------:R-:W-:Y:S01]  /*8850*/  STL.64 [R1+0xc0], R6 ;  /* 0x0000c00601007387 */ /* 0x000fe20000100a00 */
[----:B------:R-:W-:-:S03]  /*8860*/  IMAD.MOV.U32 R137, RZ, RZ, R132 ;  /* 0x000000ffff897224 */ /* 0x000fc600078e0084 */
[----:B------:R-:W3:Y:S08]  /*8870*/  @!P2 LDC.64 R210, c[0x0][0x220] ;  /* 0x00008800ffd2ab82 */ /* 0x000ef00000000a00 */
[----:B------:R-:W4:Y:S08]  /*8880*/  @!P2 LDC.64 R208, c[0x0][0x220] ;  /* 0x00008800ffd0ab82 */ /* 0x000f300000000a00 */
[----:B------:R-:W3:Y:S01]  /*8890*/  @!P2 LDC.64 R206, c[0x0][0x220] ;  /* 0x00008800ffceab82 */ /* 0x000ee20000000a00 */
[----:B--2---:R-:W-:-:S05]  /*88a0*/  IMAD.WIDE.U32 R4, R57, -0x326172a9, RZ ;  /* 0xcd9e8d5739047825 */ /* 0x004fca00078e00ff */
[----:B------:R2:W-:Y:S01]  /*88b0*/  STL.64 [R1+0xb0], R4 ;  /* 0x0000b00401007387 */ /* 0x0005e20000100a00 */
[----:B------:R-:W-:Y:S01]  /*88c0*/  LOP3.LUT R56, R5, R56, RZ, 0x3c, !PT ;  /* 0x0000003805387212 */ /* 0x000fe200078e3cff */
[----:B------:R-:W3:Y:S02]  /*88d0*/  @!P2 LDC.64 R204, c[0x0][0x220] ;  /* 0x00008800ffccab82 */ /* 0x000ee40000000a00 */
[----:B------:R1:W-:Y:S01]  /*88e0*/  STL.64 [R1+0xc8], R2 ;  /* 0x0000c80201007387 */ /* 0x0003e20000100a00 */
[----:B--2---:R-:W-:Y:S01]  /*88f0*/  IMAD.WIDE.U32 R4, R0, -0x2daee0ad, RZ ;  /* 0xd2511f5300047825 */ /* 0x004fe200078e00ff */
[----:B-1----:R-:W-:-:S03]  /*8900*/  IADD3.X R2, R17, -0x1, RZ, P0, !PT ;  /* 0xffffffff11027810 */ /* 0x002fc600007fe4ff */
[----:B------:R-:W-:Y:S02]  /*8910*/  @!P2 IMAD R0, R213, 0x30, RZ ;  /* 0x00000030d500a824 */ /* 0x000fe400078e02ff */
[----:B------:R1:W-:Y:S04]  /*8920*/  STL [R1+0xd4], R2 ;  /* 0x0000d40201007387 */ /* 0x0003e80000100800 */
[----:B------:R2:W-:Y:S01]  /*8930*/  STL.64 [R1+0xb8], R4 ;  /* 0x0000b80401007387 */ /* 0x0005e20000100a00 */
[----:B-1----:R-:W-:-:S05]  /*8940*/  IMAD.WIDE.U32 R2, R56, -0x2daee0ad, RZ ;  /* 0xd2511f5338027825 */ /* 0x002fca00078e00ff */
[----:B------:R2:W-:Y:S04]  /*8950*/  STL.64 [R1+0xa8], R2 ;  /* 0x0000a80201007387 */ /* 0x0005e80000100a00 */
[----:B------:R2:W-:Y:S01]  /*8960*/  @!P2 STL [R1+0x9c], R0 ;  /* 0x00009c000100a387 */ /* 0x0005e20000100800 */
[----:B---34-:R-:W-:Y:S05]  /*8970*/  BRA `(.L_x_1609) ;  /* 0x0000000000dc7947 */ /* 0x018fea0003800000 */
.L_x_1611:
[----:B------:R-:W2:Y:S01]  /*8980*/  LDL.64 R178, [R1+0x88] ;  /* 0x0000880001b27983 */ /* 0x000ea20000100a00 */
[----:B------:R-:W1:Y:S01]  /*8990*/  LDC.64 R144, c[0x0][0x248] ;  /* 0x00009200ff907b82 */ /* 0x000e620000000a00 */
[----:B------:R-:W-:Y:S02]  /*89a0*/  VIADD R3, R169, 0xffffffff ;  /* 0xffffffffa9037836 */ /* 0x000fe40000000000 */
[----:B------:R-:W3:Y:S01]  /*89b0*/  LDL.64 R176, [R1+0x90] ;  /* 0x0000900001b07983 */ /* 0x000ee20000100a00 */
[----:B------:R-:W-:Y:S02]  /*89c0*/  IMAD.MOV.U32 R168, RZ, RZ, R138 ;  /* 0x000000ffffa87224 */ /* 0x000fe400078e008a */
[----:B------:R-:W-:Y:S01]  /*89d0*/  SHF.R.S32.HI R147, RZ, 0x1f, R3 ;  /* 0x0000001fff937819 */ /* 0x000fe20000011403 */
[----:B------:R-:W4:Y:S01]  /*89e0*/  LDL R170, [R1+0x6c] ;  /* 0x00006c0001aa7983 */ /* 0x000f220000100800 */
[----:B------:R-:W5:Y:S03]  /*89f0*/  @!P2 LDC.64 R142, c[0x0][0x218] ;  /* 0x00008600ff8eab82 */ /* 0x000f660000000a00 */
[----:B------:R-:W4:Y:S04]  /*8a00*/  LDL R171, [R1+0x68] ;  /* 0x0000680001ab7983 */ /* 0x000f280000100800 */
[----:B------:R1:W-:Y:S01]  /*8a10*/  @P2 STS.128 [R168+0x4000], RZ ;  /* 0x004000ffa8002388 */ /* 0x0003e20000000c00 */
[----:B------:R-:W4:Y:S08]  /*8a20*/  @!P2 LDC.64 R140, c[0x0][0x218] ;  /* 0x00008600ff8cab82 */ /* 0x000f300000000a00 */
[----:B------:R-:W4:Y:S01]  /*8a30*/  @!P2 LDC.64 R138, c[0x0][0x218] ;  /* 0x00008600ff8aab82 */ /* 0x000f220000000a00 */
[-C--:B-1----:R-:W-:Y:S02]  /*8a40*/  IMAD R146, R147, R144.reuse, RZ ;  /* 0x0000009093927224 */ /* 0x082fe400078e02ff */
[C---:B------:R-:W-:Y:S04]  /*8a50*/  IMAD.WIDE.U32 R148, R3.reuse, R144, RZ ;  /* 0x0000009003947225 */ /* 0x040fe800078e00ff */
[----:B------:R-:W-:Y:S02]  /*8a60*/  IMAD R146, R3, R145, R146 ;  /* 0x0000009103927224 */ /* 0x000fe400078e0292 */
[----:B------:R-:W1:Y:S02]  /*8a70*/  @!P2 LDC.64 R2, c[0x0][0x218] ;  /* 0x00008600ff02ab82 */ /* 0x000e640000000a00 */
[----:B------:R-:W-:Y:S01]  /*8a80*/  IMAD.IADD R146, R149, 0x1, R146 ;  /* 0x0000000195927824 */ /* 0x000fe200078e0292 */
[----:B--2---:R-:W-:Y:S04]  /*8a90*/  LEA R150, P0, R148, R178, 0x6 ;  /* 0x000000b294967211 */ /* 0x004fe800078030ff */
[----:B-----5:R-:W-:Y:S02]  /*8aa0*/  @!P2 LEA R142, P4, R150, R142, 0x1 ;  /* 0x0000008e968ea211 */ /* 0x020fe400078808ff */
[----:B---3--:R-:W-:Y:S01]  /*8ab0*/  LEA.HI.X R151, R148, R177, R146, 0x6, P0 ;  /* 0x000000b194977211 */ /* 0x008fe200000f3492 */
[----:B------:R-:W-:Y:S01]  /*8ac0*/  @!P2 IMAD R146, R145, 0x30, RZ ;  /* 0x000000309192a824 */ /* 0x000fe200078e02ff */
[----:B----4-:R-:W-:Y:S02]  /*8ad0*/  @!P2 IADD3 R147, P3, R170, R150, RZ ;  /* 0x00000096aa93a210 */ /* 0x010fe40007f7e0ff */
[--C-:B------:R-:W-:Y:S01]  /*8ae0*/  @!P2 LEA.HI.X R143, R150, R143, R151.reuse, 0x1, P4 ;  /* 0x0000008f968fa211 */ /* 0x100fe200020f0c97 */
[C---:B------:R-:W-:Y:S01]  /*8af0*/  @!P2 IMAD.WIDE.U32 R152, R144.reuse, 0x30, R150 ;  /* 0x000000309098a825 */ /* 0x040fe200078e0096 */
[----:B------:R-:W-:Y:S02]  /*8b00*/  @!P2 LEA R154, P1, R147, R140, 0x1 ;  /* 0x0000008c939aa211 */ /* 0x000fe400078208ff */
[C---:B------:R-:W-:Y:S01]  /*8b10*/  @!P2 LEA R148, P0, R144.reuse, R150, 0x5 ;  /* 0x000000969094a211 */ /* 0x040fe200078028ff */
[----:B------:R-:W-:Y:S01]  /*8b20*/  @!PT LDS RZ, [RZ] ;  /* 0x00000000fffff984 */ /* 0x000fe20000000800 */
[----:B------:R-:W-:Y:S01]  /*8b30*/  @!PT LDS RZ, [RZ] ;  /* 0x00000000fffff984 */ /* 0x000fe20000000800 */
[----:B------:R-:W-:Y:S01]  /*8b40*/  @!PT LDS RZ, [RZ] ;  /* 0x00000000fffff984 */ /* 0x000fe20000000800 */
[----:B------:R2:W-:Y:S01]  /*8b50*/  @!P2 LDGSTS.E.BYPASS.LTC128B.128 [R168+0x4000], desc[UR20][R142.64] ;  /* 0x040000008ea8afae */ /* 0x0005e2000b901d54 */
[----:B------:R-:W-:Y:S02]  /*8b60*/  @!P2 IMAD.X R140, R171, 0x1, R151, P3 ;  /* 0x00000001ab8ca824 */ /* 0x000fe400018e0697 */
[----:B------:R-:W-:Y:S01]  /*8b70*/  @!P2 LEA.HI.X R145, R144, R151, R145, 0x5, P0 ;  /* 0x000000979091a211 */ /* 0x000fe200000f2c91 */
[----:B------:R2:W-:Y:S01]  /*8b80*/  @P2 STS.128 [R168+0x4800], RZ ;  /* 0x004800ffa8002388 */ /* 0x0005e20000000c00 */
[----:B------:R-:W-:Y:S01]  /*8b90*/  @!P2 LEA R138, P0, R148, R138, 0x1 ;  /* 0x0000008a948aa211 */ /* 0x000fe200078008ff */
[----:B------:R-:W-:Y:S01]  /*8ba0*/  @!P2 IMAD.IADD R146, R146, 0x1, R153 ;  /* 0x000000019292a824 */ /* 0x000fe200078e0299 */
[----:B------:R-:W-:Y:S02]  /*8bb0*/  @!P2 LEA.HI.X R155, R147, R141, R140, 0x1, P1 ;  /* 0x0000008d939ba211 */ /* 0x000fe400008f0c8c */
        /* <DEDUP_REMOVED lines=17> */
[----:B------:R-:W0:Y:S01]  /*8cd0*/  LDGDEPBAR ;  /* 0x00000000000079af */ /* 0x000e220000000000 */
[----:B------:R-:W-:Y:S05]  /*8ce0*/  BRA `(.L_x_1610) ;  /* 0x0000000c00247947 */ /* 0x000fea0003800000 */
.L_x_1609:
[----:B------:R-:W3:Y:S01]  /*8cf0*/  LDL R132, [R1+0xa0] ;  /* 0x0000a00001847983 */ /* 0x000ee20000100800 */
[----:B------:R-:W-:Y:S05]  /*8d00*/  DEPBAR.LE SB0, 0x0 ;  /* 0x000080000000791a */ /* 0x000fea0000000000 */
[----:B----4-:R-:W4:Y:S06]  /*8d10*/  LDL.64 R10, [R1+0x80] ;  /* 0x00008000010a7983 */ /* 0x010f2c0000100a00 */
[----:B-----5:R-:W5:Y:S06]  /*8d20*/  LDL R8, [R1+0x60] ;  /* 0x0000600001087983 */ /* 0x020f6c0000100800 */
[----:B--2---:R-:W2:Y:S06]  /*8d30*/  LDL R4, [R1+0x74] ;  /* 0x0000740001047983 */ /* 0x004eac0000100800 */
[----:B------:R-:W5:Y:S01]  /*8d40*/  LDL R5, [R1+0x9c] ;  /* 0x00009c0001057983 */ /* 0x000f620000100800 */
[----:B------:R-:W-:Y:S01]  /*8d50*/  BAR.SYNC.DEFER_BLOCKING 0x0 ;  /* 0x0000000000007b1d */ /* 0x000fe20000010000 */
[----:B---3--:R-:W-:Y:S05]  /*8d60*/  SHF.R.S32.HI R3, RZ, 0x1f, R132 ;  /* 0x0000001fff037819 */ /* 0x008fea0000011484 */
[-C--:B------:R-:W-:Y:S02]  /*8d70*/  IMAD R0, R3, R212.reuse, RZ ;  /* 0x000000d403007224 */ /* 0x080fe400078e02ff */
[C---:B------:R-:W-:Y:S04]  /*8d80*/  IMAD.WIDE.U32 R2, R132.reuse, R212, RZ ;  /* 0x000000d484027225 */ /* 0x040fe800078e00ff */
[----:B------:R-:W-:Y:S01]  /*8d90*/  IMAD R0, R132, R213, R0 ;  /* 0x000000d584007224 */ /* 0x000fe200078e0200 */
[----:B----4-:R-:W-:Y:S01]  /*8da0*/  LEA R6, P0, R2, R10, 0x6 ;  /* 0x0000000a02067211 */ /* 0x010fe200078030ff */
[----:B--2---:R-:W-:Y:S02]  /*8db0*/  @P2 STS.128 [R4+0x6000], RZ ;  /* 0x006000ff04002388 */ /* 0x004fe40000000c00 */
[----:B------:R-:W-:Y:S01]  /*8dc0*/  IMAD.IADD R0, R3, 0x1, R0 ;  /* 0x0000000103007824 */ /* 0x000fe200078e0200 */
[----:B------:R-:W-:Y:S02]  /*8dd0*/  @!P2 LEA R14, P5, R6, R210, 0x1 ;  /* 0x000000d2060ea211 */ /* 0x000fe400078a08ff */
[----:B------:R-:W-:Y:S02]  /*8de0*/  @!P2 LEA R3, P4, R212, R6, 0x4 ;  /* 0x00000006d403a211 */ /* 0x000fe400078820ff */
[----:B-----5:R-:W-:Y:S02]  /*8df0*/  LEA.HI.X R7, R2, R8, R0, 0x6, P0 ;  /* 0x0000000802077211 */ /* 0x020fe400000f3400 */
[C---:B------:R-:W-:Y:S02]  /*8e00*/  @!P2 LEA R10, P3, R3.reuse, R208, 0x1 ;  /* 0x000000d0030aa211 */ /* 0x040fe400078608ff */
[----:B------:R-:W-:Y:S02]  /*8e10*/  @!P2 LEA.HI.X R15, R6, R211, R7, 0x1, P5 ;  /* 0x000000d3060fa211 */ /* 0x000fe400028f0c07 */
[C-C-:B------:R-:W-:Y:S02]  /*8e20*/  @!P2 LEA.HI.X R0, R212.reuse, R7, R213.reuse, 0x4, P4 ;  /* 0x00000007d400a211 */ /* 0x140fe400020f24d5 */
[C---:B------:R-:W-:Y:S01]  /*8e30*/  @!P2 LEA R139, P1, R212.reuse, R6, 0x5 ;  /* 0x00000006d48ba211 */ /* 0x040fe200078228ff */
[----:B------:R-:W-:Y:S01]  /*8e40*/  @!PT LDS RZ, [RZ] ;  /* 0x00000000fffff984 */ /* 0x000fe20000000800 */
[----:B------:R-:W-:Y:S01]  /*8e50*/  @!PT LDS RZ, [RZ] ;  /* 0x00000000fffff984 */ /* 0x000fe20000000800 */
[----:B------:R-:W-:Y:S01]  /*8e60*/  @!PT LDS RZ, [RZ] ;  /* 0x00000000fffff984 */ /* 0x000fe20000000800 */
[----:B------:R-:W-:Y:S01]  /*8e70*/  @!P2 LDGSTS.E.BYPASS.LTC128B.128 [R4+0x6000], desc[UR20][R14.64] ;  /* 0x060000000e04afae */ /* 0x000fe2000b901d54 */
[----:B------:R-:W-:Y:S02]  /*8e80*/  @!P2 LEA.HI.X R11, R3, R209, R0, 0x1, P3 ;  /* 0x000000d1030ba211 */ /* 0x000fe400018f0c00 */
[C---:B------:R-:W-:Y:S03]  /*8e90*/  @!P2 LEA R138, P0, R139.reuse, R206, 0x1 ;  /* 0x000000ce8b8aa211 */ /* 0x040fe600078008ff */
[----:B------:R-:W-:Y:S01]  /*8ea0*/  @P2 STS.128 [R4+0x6800], RZ ;  /* 0x006800ff04002388 */ /* 0x000fe20000000c00 */
[C---:B------:R-:W-:Y:S01]  /*8eb0*/  @!P2 LEA.HI.X R2, R212.reuse, R7, R213, 0x5, P1 ;  /* 0x00000007d402a211 */ /* 0x040fe200008f2cd5 */
[----:B------:R-:W-:Y:S04]  /*8ec0*/  @!P2 IMAD.WIDE.U32 R6, R212, 0x30, R6 ;  /* 0x00000030d406a825 */ /* 0x000fe800078e0006 */
[----:B------:R-:W-:Y:S01]  /*8ed0*/  @!PT LDS RZ, [RZ] ;  /* 0x00000000fffff984 */ /* 0x000fe20000000800 */
[----:B------:R-:W-:Y:S01]  /*8ee0*/  @!PT LDS RZ, [RZ] ;  /* 0x00000000fffff984 */ /* 0x000fe20000000800 */
[----:B------:R-:W-:Y:S01]  /*8ef0*/  @!PT LDS RZ, [RZ] ;  /* 0x00000000fffff984 */ /* 0x000fe20000000800 */
[----:B------:R-:W-:Y:S01]  /*8f00*/  @!P2 LDGSTS.E.BYPASS.LTC128B.128 [R4+0x6800], desc[UR20][R10.64] ;  /* 0x068000000a04afae */ /* 0x000fe2000b901d54 */
[----:B------:R-:W-:Y:S01]  /*8f10*/  @!P2 LEA.HI.X R139, R139, R207, R2, 0x1, P0 ;  /* 0x000000cf8b8ba211 */ /* 0x000fe200000f0c02 */
[----:B------:R-:W-:Y:S01]  /*8f20*/  @!P2 IMAD.IADD R0, R5, 0x1, R7 ;  /* 0x000000010500a824 */ /* 0x000fe200078e0207 */
[C---:B------:R-:W-:Y:S03]  /*8f30*/  @!P2 LEA R2, P0, R6.reuse, R204, 0x1 ;  /* 0x000000cc0602a211 */ /* 0x040fe600078008ff */
[----:B------:R-:W-:Y:S01]  /*8f40*/  @P2 STS.128 [R4+0x7000], RZ ;  /* 0x007000ff04002388 */ /* 0x000fe20000000c00 */
[----:B------:R-:W-:Y:S05]  /*8f50*/  @!P2 LEA.HI.X R3, R6, R205, R0, 0x1, P0 ;  /* 0x000000cd0603a211 */ /* 0x000fea00000f0c00 */
[----:B------:R-:W-:Y:S01]  /*8f60*/  @!PT LDS RZ, [RZ] ;  /* 0x00000000fffff984 */ /* 0x000fe20000000800 */
[----:B------:R-:W-:Y:S01]  /*8f70*/  @!PT LDS RZ, [RZ] ;  /* 0x00000000fffff984 */ /* 0x000fe20000000800 */
[----:B------:R-:W-:Y:S01]  /*8f80*/  @!PT LDS RZ, [RZ] ;  /* 0x00000000fffff984 */ /* 0x000fe20000000800 */
[----:B------:R1:W-:Y:S02]  /*8f90*/  @!P2 LDGSTS.E.BYPASS.LTC128B.128 [R4+0x7000], desc[UR20][R138.64] ;  /* 0x070000008a04afae */ /* 0x0003e4000b901d54 */
[----:B-1----:R-:W-:Y:S05]  /*8fa0*/  IMAD.MOV.U32 R138, RZ, RZ, R4 ;  /* 0x000000ffff8a7224 */ /* 0x002fea00078e0004 */
[----:B------:R-:W-:Y:S06]  /*8fb0*/  @P2 STS.128 [R138+0x7800], RZ ;  /* 0x007800ff8a002388 */ /* 0x000fec0000000c00 */
[----:B------:R-:W-:Y:S01]  /*8fc0*/  @!PT LDS RZ, [RZ] ;  /* 0x00000000fffff984 */ /* 0x000fe20000000800 */
[----:B------:R-:W-:Y:S01]  /*8fd0*/  @!PT LDS RZ, [RZ] ;  /* 0x00000000fffff984 */ /* 0x000fe20000000800 */
[----:B------:R-:W-:Y:S01]  /*8fe0*/  @!PT LDS RZ, [RZ] ;  /* 0x00000000fffff984 */ /* 0x000fe20000000800 */
[----:B------:R1:W-:Y:S06]  /*8ff0*/  @!P2 LDGSTS.E.BYPASS.LTC128B.128 [R138+0x7800], desc[UR20][R2.64] ;  /* 0x07800000028aafae */ /* 0x0003ec000b901d54 */
[----:B------:R-:W-:Y:S06]  /*9000*/  LDSM.16.M88.4 R140, [R202] ;  /* 0x00000000ca8c783b */ /* 0x000fec0000000200 */
[----:B------:R-:W2:Y:S06]  /*9010*/  LDSM.16.M88.4 R144, [R201+0x4000] ;  /* 0x00400000c990783b */ /* 0x000eac0000000200 */
[----:B------:R-:W3:Y:S06]  /*9020*/  LDSM.16.M88.4 R148, [R202+0x2000] ;  /* 0x00200000ca94783b */ /* 0x000eec0000000200 */
[----:B------:R-:W4:Y:S06]  /*9030*/  LDSM.16.M88.4 R152, [R201+0x4800] ;  /* 0x00480000c998783b */ /* 0x000f2c0000000200 */
[----:B------:R-:W0:Y:S06]  /*9040*/  LDGDEPBAR ;  /* 0x00000000000079af */ /* 0x000e2c0000000000 */
[----:B------:R-:W5:Y:S06]  /*9050*/  LDSM.16.M88.4 R156, [R201+0x5000] ;  /* 0x00500000c99c783b */ /* 0x000f6c0000000200 */
[----:B------:R-:W1:Y:S06]  /*9060*/  LDSM.16.M88.4 R160, [R201+0x5800] ;  /* 0x00580000c9a0783b */ /* 0x000e6c0000000200 */
[----:B------:R-:W-:Y:S01]  /*9070*/  LDSM.16.M88.4 R164, [R200] ;  /* 0x00000000c8a4783b */ /* 0x000fe20000000200 */
[-C--:B--2---:R-:W-:Y:S05]  /*9080*/  HMMA.16816.F32.BF16 R4, R140, R144.reuse, RZ ;  /* 0x000000908c04723c */ /* 0x084fea00000418ff */
[----:B------:R-:W2:Y:S01]  /*9090*/  LDSM.16.M88.4 R168, [R195+0x4000] ;  /* 0x00400000c3a8783b */ /* 0x000ea20000000200 */
[C---:B---3--:R-:W-:Y:S05]  /*90a0*/  HMMA.16816.F32.BF16 R8, R148.reuse, R144, RZ ;  /* 0x000000909408723c */ /* 0x048fea00000418ff */
[----:B------:R-:W3:Y:S01]  /*90b0*/  LDSM.16.M88.4 R172, [R200+0x2000] ;  /* 0x00200000c8ac783b */ /* 0x000ee20000000200 */
[-C--:B------:R-:W-:Y:S05]  /*90c0*/  HMMA.16816.F32.BF16 R12, R148, R146.reuse, RZ ;  /* 0x00000092940c723c */ /* 0x080fea00000418ff */
[----:B------:R-:W3:Y:S01]  /*90d0*/  LDSM.16.M88.4 R176, [R195+0x4800] ;  /* 0x00480000c3b0783b */ /* 0x000ee20000000200 */
[C---:B------:R-:W-:Y:S05]  /*90e0*/  HMMA.16816.F32.BF16 R16, R140.reuse, R146, RZ ;  /* 0x000000928c10723c */ /* 0x040fea00000418ff */
[----:B------:R-:W3:Y:S01]  /*90f0*/  LDSM.16.M88.4 R180, [R195+0x5000] ;  /* 0x00500000c3b4783b */ /* 0x000ee20000000200 */
[-C--:B----4-:R-:W-:Y:S05]  /*9100*/  HMMA.16816.F32.BF16 R20, R140, R152.reuse, RZ ;  /* 0x000000988c14723c */ /* 0x090fea00000418ff */
[----:B------:R-:W4:Y:S01]  /*9110*/  LDSM.16.M88.4 R184, [R195+0x5800] ;  /* 0x00580000c3b8783b */ /* 0x000f220000000200 */
[C---:B------:R-:W-:Y:S05]  /*9120*/  HMMA.16816.F32.BF16 R24, R148.reuse, R152, RZ ;  /* 0x000000989418723c */ /* 0x040fea00000418ff */
[----:B------:R-:W-:Y:S01]  /*9130*/  LDSM.16.M88.4 R144, [R198] ;  /* 0x00000000c690783b */ /* 0x000fe20000000200 */
[-C--:B------:R-:W-:Y:S06]  /*9140*/  HMMA.16816.F32.BF16 R28, R148, R154.reuse, RZ ;  /* 0x0000009a941c723c */ /* 0x080fec00000418ff */
[C---:B------:R-:W-:Y:S01]  /*9150*/  HMMA.16816.F32.BF16 R32, R140.reuse, R154, RZ ;  /* 0x0000009a8c20723c */ /* 0x040fe200000418ff */
[----:B------:R-:W-:Y:S05]  /*9160*/  LDSM.16.M88.4 R152, [R191] ;  /* 0x00000000bf98783b */ /* 0x000fea0000000200 */
[-C--:B-----5:R-:W-:Y:S06]  /*9170*/  HMMA.16816.F32.BF16 R36, R140, R156.reuse, RZ ;  /* 0x0000009c8c24723c */ /* 0x0a0fec00000418ff */
[C---:B------:R-:W-:Y:S06]  /*9180*/  HMMA.16816.F32.BF16 R40, R148.reuse, R156, RZ ;  /* 0x0000009c9428723c */ /* 0x040fec00000418ff */
[-C--:B------:R-:W-:Y:S06]  /*9190*/  HMMA.16816.F32.BF16 R44, R148, R158.reuse, RZ ;  /* 0x0000009e942c723c */ /* 0x080fec00000418ff */
[C---:B------:R-:W-:Y:S01]  /*91a0*/  HMMA.16816.F32.BF16 R48, R140.reuse, R158, RZ ;  /* 0x0000009e8c30723c */ /* 0x040fe200000418ff */
[----:B------:R-:W-:Y:S05]  /*91b0*/  LDSM.16.M88.4 R156, [R190] ;  /* 0x00000000be9c783b */ /* 0x000fea0000000200 */
[-C--:B-1----:R-:W-:Y:S06]  /*91c0*/  HMMA.16816.F32.BF16 R52, R140, R160.reuse, RZ ;  /* 0x000000a08c34723c */ /* 0x082fec00000418ff */
[C---:B------:R-:W-:Y:S06]  /*91d0*/  HMMA.16816.F32.BF16 R56, R148.reuse, R160, RZ ;  /* 0x000000a09438723c */ /* 0x040fec00000418ff */
[-C--:B------:R-:W-:Y:S01]  /*91e0*/  HMMA.16816.F32.BF16 R60, R148, R162.reuse, RZ ;  /* 0x000000a2943c723c */ /* 0x080fe200000418ff */
[----:B------:R-:W-:Y:S05]  /*91f0*/  LDSM.16.M88.4 R148, [R199+0x2000] ;  /* 0x00200000c794783b */ /* 0x000fea0000000200 */
[----:B------:R-:W-:Y:S01]  /*9200*/  HMMA.16816.F32.BF16 R64, R140, R162, RZ ;  /* 0x000000a28c40723c */ /* 0x000fe200000418ff */
[----:B------:R-:W1:Y:S05]  /*9210*/  LDSM.16.M88.4 R140, [R199] ;  /* 0x00000000c78c783b */ /* 0x000e6a0000000200 */
[-C--:B--2---:R-:W-:Y:S01]  /*9220*/  HMMA.16816.F32.BF16 R4, R164, R168.reuse, R4 ;  /* 0x000000a8a404723c */ /* 0x084fe20000041804 */
[----:B------:R-:W2:Y:S05]  /*9230*/  LDSM.16.M88.4 R160, [R189] ;  /* 0x00000000bda0783b */ /* 0x000eaa0000000200 */
[C---:B---3--:R-:W-:Y:S06]  /*9240*/  HMMA.16816.F32.BF16 R8, R172.reuse, R168, R8 ;  /* 0x000000a8ac08723c */ /* 0x048fec0000041808 */
[-C--:B------:R-:W-:Y:S05]  /*9250*/  HMMA.16816.F32.BF16 R12, R172, R170.reuse, R12 ;  /* 0x000000aaac0c723c */ /* 0x080fea000004180c */
[----:B------:R-:W-:Y:S01]  /*9260*/  IMAD.MOV.U32 R169, RZ, RZ, R132 ;  /* 0x000000ffffa97224 */ /* 0x000fe200078e0084 */
[C---:B------:R-:W-:Y:S04]  /*9270*/  HMMA.16816.F32.BF16 R16, R164.reuse, R170, R16 ;  /* 0x000000aaa410723c */ /* 0x040fe80000041810 */
[----:B------:R-:W-:Y:S02]  /*9280*/  ISETP.GE.AND P0, PT, R169, 0x1, PT ;  /* 0x00000001a900780c */ /* 0x000fe40003f06270 */
        /* <DEDUP_REMOVED lines=8> */
[-C--:B----4-:R-:W-:Y:S06]  /*9310*/  HMMA.16816.F32.BF16 R52, R164, R184.reuse, R52 ;  /* 0x000000b8a434723c */ /* 0x090fec0000041834 */
[C---:B------:R-:W-:Y:S06]  /*9320*/  HMMA.16816.F32.BF16 R56, R172.reuse, R184, R56 ;  /* 0x000000b8ac38723c */ /* 0x040fec0000041838 */
[-C--:B------:R-:W-:Y:S06]  /*9330*/  HMMA.16816.F32.BF16 R60, R172, R186.reuse, R60 ;  /* 0x000000baac3c723c */ /* 0x080fec000004183c */
[----:B------:R-:W-:Y:S01]  /*9340*/  HMMA.16816.F32.BF16 R64, R164, R186, R64 ;  /* 0x000000baa440723c */ /* 0x000fe20000041840 */
[----:B------:R-:W-:Y:S05]  /*9350*/  LDSM.16.M88.4 R164, [R188+0x800] ;  /* 0x00080000bca4783b */ /* 0x000fea0000000200 */
[-C--:B-1----:R-:W-:Y:S06]  /*9360*/  HMMA.16816.F32.BF16 R4, R140, R144.reuse, R4 ;  /* 0x000000908c04723c */ /* 0x082fec0000041804 */
[C---:B------:R-:W-:Y:S06]  /*9370*/  HMMA.16816.F32.BF16 R8, R148.reuse, R144, R8 ;  /* 0x000000909408723c */ /* 0x040fec0000041808 */
[-C--:B------:R-:W-:Y:S06]  /*9380*/  HMMA.16816.F32.BF16 R12, R148, R146.reuse, R12 ;  /* 0x00000092940c723c */ /* 0x080fec000004180c */
[C---:B------:R-:W-:Y:S01]  /*9390*/  HMMA.16816.F32.BF16 R16, R140.reuse, R146, R16 ;  /* 0x000000928c10723c */ /* 0x040fe20000041810 */
[----:B------:R-:W-:Y:S05]  /*93a0*/  LDSM.16.M88.4 R144, [R197] ;  /* 0x00000000c590783b */ /* 0x000fea0000000200 */
[-C--:B------:R-:W-:Y:S06]  /*93b0*/  HMMA.16816.F32.BF16 R20, R140, R152.reuse, R20 ;  /* 0x000000988c14723c */ /* 0x080fec0000041814 */
        /* <DEDUP_REMOVED lines=8> */
[----:B------:R-:W3:Y:S05]  /*9440*/  LDSM.16.M88.4 R156, [R197+0x2000] ;  /* 0x00200000c59c783b */ /* 0x000eea0000000200 */
[-C--:B--2---:R-:W-:Y:S06]  /*9450*/  HMMA.16816.F32.BF16 R52, R140, R160.reuse, R52 ;  /* 0x000000a08c34723c */ /* 0x084fec0000041834 */
[C---:B------:R-:W-:Y:S06]  /*9460*/  HMMA.16816.F32.BF16 R56, R148.reuse, R160, R56 ;  /* 0x000000a09438723c */ /* 0x040fec0000041838 */
[-C--:B------:R-:W-:Y:S01]  /*9470*/  HMMA.16816.F32.BF16 R60, R148, R162.reuse, R60 ;  /* 0x000000a2943c723c */ /* 0x080fe2000004183c */
[----:B------:R-:W2:Y:S05]  /*9480*/  LDSM.16.M88.4 R148, [R188+0x1000] ;  /* 0x00100000bc94783b */ /* 0x000eaa0000000200 */
[----:B------:R-:W-:Y:S01]  /*9490*/  HMMA.16816.F32.BF16 R64, R140, R162, R64 ;  /* 0x000000a28c40723c */ /* 0x000fe20000041840 */
[----:B------:R-:W4:Y:S01]  /*94a0*/  LDSM.16.M88.4 R140, [R188+0x1800] ;  /* 0x00180000bc8c783b */ /* 0x000f220000000200 */
[----:B------:R-:W-:Y:S04]  /*94b0*/  DEPBAR.LE SB0, 0x0 ;  /* 0x000080000000791a */ /* 0x000fe80000000000 */
[-C--:B-1----:R-:W-:Y:S01]  /*94c0*/  HMMA.16816.F32.BF16 R4, R144, R152.reuse, R4 ;  /* 0x000000989004723c */ /* 0x082fe20000041804 */
[----:B------:R-:W-:Y:S05]  /*94d0*/  BAR.SYNC.DEFER_BLOCKING 0x0 ;  /* 0x0000000000007b1d */ /* 0x000fea0000010000 */
[C---:B---3--:R-:W-:Y:S06]  /*94e0*/  HMMA.16816.F32.BF16 R8, R156.reuse, R152, R8 ;  /* 0x000000989c08723c */ /* 0x048fec0000041808 */
[-C--:B------:R-:W-:Y:S06]  /*94f0*/  HMMA.16816.F32.BF16 R12, R156, R154.reuse, R12 ;  /* 0x0000009a9c0c723c */ /* 0x080fec000004180c */
[C---:B------:R-:W-:Y:S06]  /*9500*/  HMMA.16816.F32.BF16 R16, R144.reuse, R154, R16 ;  /* 0x0000009a9010723c */ /* 0x040fec0000041810 */
[----:B------:R-:W-:Y:S01]  /*9510*/  FMNMX.FTZ R0, R4, R137, !PT ;  /* 0x0000008904007209 */ /* 0x000fe20007810000 */
[-C--:B------:R-:W-:Y:S04]  /*9520*/  HMMA.16816.F32.BF16 R20, R144, R164.reuse, R20 ;  /* 0x000000a49014723c */ /* 0x080fe80000041814 */
[----:B------:R-:W-:Y:S02]  /*9530*/  FMNMX.FTZ R132, R6, R134, !PT ;  /* 0x0000008606847209 */ /* 0x000fe40007810000 */
        /* <DEDUP_REMOVED lines=68> */
.L_x_1610:
[----:B------:R-:W-:Y:S01]  /*9980*/  FMNMX.FTZ R132, R58, R132, !PT ;  /* 0x000000843a847209 */ /* 0x000fe20007810000 */
[----:B------:R-:W3:Y:S01]  /*9990*/  LDL.64 R172, [R1+0xc8] ;  /* 0x0000c80001ac7983 */ /* 0x000ee20000100a00 */
[----:B--2---:R-:W-:Y:S01]  /*99a0*/  FMNMX.FTZ R3, R67, R162, !PT ;  /* 0x000000a243037209 */ /* 0x004fe20007810000 */
[----:B------:R-:W-:Y:S01]  /*99b0*/  IMAD.MOV.U32 R153, RZ, RZ, R169 ;  /* 0x000000ffff997224 */ /* 0x000fe200078e00a9 */
[----:B------:R-:W-:Y:S02]  /*99c0*/  FMNMX.FTZ R139, R59, R132, !PT ;  /* 0x000000843b8b7209 */ /* 0x000fe40007810000 */
[----:B------:R-:W-:Y:S01]  /*99d0*/  FMNMX.FTZ R2, R61, R136, !PT ;  /* 0x000000883d027209 */ /* 0x000fe20007810000 */
[----:B------:R-:W2:Y:S01]  /*99e0*/  LDL.64 R160, [R1+0xc0] ;  /* 0x0000c00001a07983 */ /* 0x000ea20000100a00 */
[----:B------:R-:W-:Y:S01]  /*99f0*/  FMNMX.FTZ R138, R62, R139, !PT ;  /* 0x0000008b3e8a7209 */ /* 0x000fe20007810000 */
[----:B------:R-:W-:Y:S03]  /*9a00*/  IMAD.SHL.U32 R151, R153, 0x2, RZ ;  /* 0x0000000299977824 */ /* 0x000fe600078e00ff */
[----:B------:R-:W-:Y:S01]  /*9a10*/  FMNMX.FTZ R139, R63, R138, !PT ;  /* 0x0000008a3f8b7209 */ /* 0x000fe20007810000 */
        /* <DEDUP_REMOVED lines=10> */
[----:B------:R1:W-:Y:S06]  /*9ac0*/  STL.64 [R1+0xf8], R198 ;  /* 0x0000f8c601007387 */ /* 0x0003ec0000100a00 */
[----:B------:R-:W4:Y:S08]  /*9ad0*/  SHFL.BFLY PT, R145, R0, 0x2, 0x1f ;  /* 0x0c401f0000917f89 */ /* 0x000f3000000e0000 */
[----:B------:R-:W4:Y:S08]  /*9ae0*/  SHFL.BFLY PT, R136, R3, 0x2, 0x1f ;  /* 0x0c401f0003887f89 */ /* 0x000f3000000e0000 */
[----:B------:R-:W4:Y:S08]  /*9af0*/  SHFL.BFLY PT, R141, R2, 0x2, 0x1f ;  /* 0x0c401f00028d7f89 */ /* 0x000f3000000e0000 */
[----:B------:R-:W4:Y:S08]  /*9b00*/  SHFL.BFLY PT, R140, R139, 0x2, 0x1f ;  /* 0x0c401f008b8c7f89 */ /* 0x000f3000000e0000 */
[----:B-1----:R-:W2:Y:S01]  /*9b10*/  LDL.64 R198, [R1+0xa8] ;  /* 0x0000a80001c67983 */ /* 0x002ea20000100a00 */
[----:B----4-:R-:W-:Y:S05]  /*9b20*/  FMNMX.FTZ R145, R0, R145, !PT ;  /* 0x0000009100917209 */ /* 0x010fea0007810000 */
[----:B------:R1:W-:Y:S01]  /*9b30*/  STL.64 [R1+0xf0], R190 ;  /* 0x0000f0be01007387 */ /* 0x0003e20000100a00 */
[----:B------:R-:W-:Y:S02]  /*9b40*/  FMNMX.FTZ R136, R3, R136, !PT ;  /* 0x0000008803887209 */ /* 0x000fe40007810000 */
[----:B------:R-:W-:Y:S03]  /*9b50*/  FMNMX.FTZ R141, R2, R141, !PT ;  /* 0x0000008d028d7209 */ /* 0x000fe60007810000 */
[----:B------:R-:W4:Y:S01]  /*9b60*/  SHFL.BFLY PT, R3, R136, 0x1, 0x1f ;  /* 0x0c201f0088037f89 */ /* 0x000f2200000e0000 */
[----:B------:R-:W-:Y:S07]  /*9b70*/  FMNMX.FTZ R140, R139, R140, !PT ;  /* 0x0000008c8b8c7209 */ /* 0x000fee0007810000 */
[----:B------:R-:W-:Y:S08]  /*9b80*/  SHFL.BFLY PT, R139, R140, 0x1, 0x1f ;  /* 0x0c201f008c8b7f89 */ /* 0x000ff000000e0000 */
[----:B-1----:R-:W2:Y:S01]  /*9b90*/  LDL.64 R190, [R1+0xb0] ;  /* 0x0000b00001be7983 */ /* 0x002ea20000100a00 */
[----:B----4-:R-:W-:Y:S05]  /*9ba0*/  FMNMX.FTZ R3, R136, R3, !PT ;  /* 0x0000000388037209 */ /* 0x010fea0007810000 */
[----:B------:R1:W-:Y:S01]  /*9bb0*/  STL.64 [R1+0xe8], R188 ;  /* 0x0000e8bc01007387 */ /* 0x0003e20000100a00 */
[----:B------:R-:W-:Y:S05]  /*9bc0*/  FMUL.FTZ R158, R3, UR4 ;  /* 0x00000004039e7c20 */ /* 0x000fea0008410000 */
[----:B-1----:R-:W4:Y:S01]  /*9bd0*/  LDL.64 R188, [R1+0xb8] ;  /* 0x0000b80001bc7983 */ /* 0x002f220000100a00 */
[----:B---3--:R-:W-:Y:S01]  /*9be0*/  LOP3.LUT R182, R173, UR23, R151, 0x96, !PT ;  /* 0x00000017adb67c12 */ /* 0x008fe2000f8e9697 */
[----:B------:R-:W-:Y:S04]  /*9bf0*/  VIADD R151, R151, 0x1 ;  /* 0x0000000197977836 */ /* 0x000fe80000000000 */
[----:B------:R-:W-:Y:S05]  /*9c00*/  IMAD.WIDE.U32 R182, R182, -0x326172a9, RZ ;  /* 0xcd9e8d57b6b67825 */ /* 0x000fea00078e00ff */
[----:B--2---:R-:W-:Y:S05]  /*9c10*/  LOP3.LUT R132, R183, UR16, R160, 0x96, !PT ;  /* 0x00000010b7847c12 */ /* 0x004fea000f8e96a0 */
[----:B------:R-:W-:Y:S02]  /*9c20*/  IMAD.WIDE.U32 R156, R132, -0x2daee0ad, RZ ;  /* 0xd2511f53849c7825 */ /* 0x000fe400078e00ff */
[----:B------:R-:W1:Y:S02]  /*9c30*/  SHFL.BFLY PT, R132, R145, 0x1, 0x1f ;  /* 0x0c201f0091847f89 */ /* 0x000e6400000e0000 */
[----:B-1----:R-:W-:Y:S04]  /*9c40*/  FMNMX.FTZ R132, R145, R132, !PT ;  /* 0x0000008491847209 */ /* 0x002fe80007810000 */
[C---:B------:R-:W-:Y:S01]  /*9c50*/  FSETP.NEU.FTZ.AND P0, PT, R132.reuse, -INF , PT ;  /* 0xff8000008400780b */ /* 0x040fe20003f1d000 */
[----:B------:R-:W-:Y:S05]  /*9c60*/  FMUL.FTZ R150, R132, UR4 ;  /* 0x0000000484967c20 */ /* 0x000fea0008410000 */
[----:B------:R-:W-:Y:S02]  /*9c70*/  FSEL R150, R150, RZ, P0 ;  /* 0x000000ff96967208 */ /* 0x000fe40000000000 */
[----:B------:R-:W-:Y:S03]  /*9c80*/  FSETP.NEU.FTZ.AND P0, PT, R3, -INF , PT ;  /* 0xff8000000300780b */ /* 0x000fe60003f1d000 */
[--C-:B------:R-:W-:Y:S01]  /*9c90*/  FFMA.FTZ R208, R32, UR4, -R150.reuse ;  /* 0x0000000420d07c23 */ /* 0x100fe20008010896 */
[----:B------:R-:W-:Y:S01]  /*9ca0*/  FSEL R158, R158, RZ, P0 ;  /* 0x000000ff9e9e7208 */ /* 0x000fe20000000000 */
[--C-:B------:R-:W-:Y:S01]  /*9cb0*/  FFMA.FTZ R17, R17, UR4, -R150.reuse ;  /* 0x0000000411117c23 */ /* 0x100fe20008010896 */
[--C-:B------:R-:W-:Y:S01]  /*9cc0*/  FFMA.FTZ R16, R16, UR4, -R150.reuse ;  /* 0x0000000410107c23 */ /* 0x100fe20008010896 */
[--C-:B------:R-:W-:Y:S01]  /*9cd0*/  FFMA.FTZ R164, R20, UR4, -R150.reuse ;  /* 0x0000000414a47c23 */ /* 0x100fe20008010896 */
[----:B------:R-:W-:Y:S01]  /*9ce0*/  FFMA.FTZ R168, R21, UR4, -R150 ;  /* 0x0000000415a87c23 */ /* 0x000fe20008010896 */
        /* <DEDUP_REMOVED lines=9> */
[--C-:B------:R-:W-:Y:S01]  /*9d80*/  FFMA.FTZ R5, R5, UR4, -R150.reuse ;  /* 0x0000000405057c23 */ /* 0x100fe20008010896 */
[----:B------:R-:W-:Y:S01]  /*9d90*/  FFMA.FTZ R166, R4, UR4, -R150 ;  /* 0x0000000404a67c23 */ /* 0x000fe20008010896 */
[----:B------:R-:W-:Y:S02]  /*9da0*/  IMAD.MOV.U32 R20, RZ, RZ, R172 ;  /* 0x000000ffff147224 */ /* 0x000fe400078e00ac */
[--C-:B------:R-:W-:Y:S01]  /*9db0*/  FFMA.FTZ R33, R33, UR4, -R150.reuse ;  /* 0x0000000421217c23 */ /* 0x100fe20008010896 */
[----:B------:R-:W-:Y:S02]  /*9dc0*/  IMAD.MOV.U32 R21, RZ, RZ, R173 ;  /* 0x000000ffff157224 */ /* 0x000fe400078e00ad */
[----:B------:R-:W-:Y:S01]  /*9dd0*/  FFMA.FTZ R148, R48, UR4, -R150 ;  /* 0x0000000430947c23 */ /* 0x000fe20008010896 */
[----:B------:R-:W-:Y:S01]  /*9de0*/  FFMA.FTZ R187, R38, UR4, -R158 ;  /* 0x0000000426bb7c23 */ /* 0x000fe2000801089e */
[----:B------:R-:W-:Y:S01]  /*9df0*/  MUFU.EX2 R205, R16 ;  /* 0x0000001000cd7308 */ /* 0x000fe20000000800 */
[----:B------:R-:W-:Y:S01]  /*9e00*/  LOP3.LUT R154, R199, UR15, R172, 0x96, !PT ;  /* 0x0000000fc79a7c12 */ /* 0x000fe2000f8e96ac */
[--C-:B------:R-:W-:Y:S01]  /*9e10*/  FFMA.FTZ R186, R39, UR4, -R158.reuse ;  /* 0x0000000427ba7c23 */ /* 0x100fe2000801089e */
[--C-:B------:R-:W-:Y:S01]  /*9e20*/  FFMA.FTZ R152, R50, UR4, -R158.reuse ;  /* 0x0000000432987c23 */ /* 0x100fe2000801089e */
[----:B------:R-:W-:Y:S02]  /*9e30*/  FFMA.FTZ R149, R51, UR4, -R158 ;  /* 0x0000000433957c23 */ /* 0x000fe4000801089e */
[----:B------:R-:W-:Y:S04]  /*9e40*/  IMAD.WIDE.U32 R154, R154, -0x326172a9, RZ ;  /* 0xcd9e8d579a9a7825 */ /* 0x000fe800078e00ff */
[----:B------:R-:W-:Y:S10]  /*9e50*/  MUFU.EX2 R204, R18 ;  /* 0x0000001200cc7308 */ /* 0x000ff40000000800 */
[----:B------:R-:W-:Y:S10]  /*9e60*/  MUFU.EX2 R197, R19 ;  /* 0x0000001300c57308 */ /* 0x000ff40000000800 */
[----:B------:R-:W-:Y:S10]  /*9e70*/  MUFU.EX2 R166, R166 ;  /* 0x000000a600a67308 */ /* 0x000ff40000000800 */
[----:B------:R-:W-:Y:S01]  /*9e80*/  MUFU.EX2 R165, R165 ;  /* 0x000000a500a57308 */ /* 0x000fe20000000800 */
[----:B------:R-:W-:Y:S05]  /*9e90*/  LOP3.LUT R142, R183, UR16, R190, 0x96, !PT ;  /* 0x00000010b78e7c12 */ /* 0x000fea000f8e96be */
[----:B------:R-:W-:Y:S04]  /*9ea0*/  IMAD.WIDE.U32 R142, R142, -0x2daee0ad, RZ ;  /* 0xd2511f538e8e7825 */ /* 0x000fe800078e00ff */
[----:B------:R-:W-:Y:S01]  /*9eb0*/  MUFU.EX2 R146, R5 ;  /* 0x0000000500927308 */ /* 0x000fe20000000800 */
[----:B------:R-:W-:Y:S09]  /*9ec0*/  LOP3.LUT R2, R143, UR13, R198, 0x96, !PT ;  /* 0x0000000d8f027c12 */ /* 0x000ff2000f8e96c6 */
[----:B------:R-:W-:Y:S01]  /*9ed0*/  MUFU.EX2 R152, R152 ;  /* 0x0000009800987308 */ /* 0x000fe20000000800 */
[----:B------:R-:W-:Y:S02]  /*9ee0*/  IMAD.WIDE.U32 R174, R2, -0x326172a9, RZ ;  /* 0xcd9e8d5702ae7825 */ /* 0x000fe400078e00ff */
[----:B------:R-:W1:Y:S03]  /*9ef0*/  SHFL.BFLY PT, R2, R141, 0x1, 0x1f ;  /* 0x0c201f008d027f89 */ /* 0x000e6600000e0000 */
[----:B------:R-:W-:Y:S05]  /*9f00*/  LOP3.LUT R184, R175, UR12, R154, 0x96, !PT ;  /* 0x0000000cafb87c12 */ /* 0x000fea000f8e969a */
[----:B------:R-:W-:Y:S01]  /*9f10*/  IMAD.WIDE.U32 R184, R184, -0x2daee0ad, RZ ;  /* 0xd2511f53b8b87825 */ /* 0x000fe200078e00ff */
[----:B----4-:R-:W-:Y:S02]  /*9f20*/  LOP3.LUT R162, R189, UR15, R172, 0x96, !PT ;  /* 0x0000000fbda27c12 */ /* 0x010fe4000f8e96ac */
[----:B------:R-:W-:Y:S03]  /*9f30*/  LOP3.LUT R0, R157, UR13, R188, 0x96, !PT ;  /* 0x0000000d9d007c12 */ /* 0x000fe6000f8e96bc */
[----:B------:R-:W-:Y:S01]  /*9f40*/  IMAD.WIDE.U32 R162, R162, -0x326172a9, RZ ;  /* 0xcd9e8d57a2a27825 */ /* 0x000fe200078e00ff */
[----:B-1----:R-:W-:Y:S03]  /*9f50*/  FMNMX.FTZ R2, R141, R2, !PT ;  /* 0x000000028d027209 */ /* 0x002fe60007810000 */
[----:B------:R-:W-:Y:S01]  /*9f60*/  IMAD.WIDE.U32 R180, R0, -0x326172a9, RZ ;  /* 0xcd9e8d5700b47825 */ /* 0x000fe200078e00ff */
[----:B------:R-:W-:Y:S02]  /*9f70*/  LOP3.LUT R178, R163, UR14, R182, 0x96, !PT ;  /* 0x0000000ea3b27c12 */ /* 0x000fe4000f8e96b6 */
[C---:B------:R-:W-:Y:S01]  /*9f80*/  FSETP.NEU.FTZ.AND P1, PT, R2.reuse, -INF , PT ;  /* 0xff8000000200780b */ /* 0x040fe20003f3d000 */
[----:B------:R-:W-:Y:S01]  /*9f90*/  FMUL.FTZ R159, R2, UR4 ;  /* 0x00000004029f7c20 */ /* 0x000fe20008410000 */
[----:B------:R-:W-:Y:S01]  /*9fa0*/  LOP3.LUT R0, R181, UR12, R162, 0x96, !PT ;  /* 0x0000000cb5007c12 */ /* 0x000fe2000f8e96a2 */
[----:B------:R-:W-:Y:S01]  /*9fb0*/  IMAD.WIDE.U32 R178, R178, -0x2daee0ad, RZ ;  /* 0xd2511f53b2b27825 */ /* 0x000fe200078e00ff */
[----:B------:R-:W-:Y:S02]  /*9fc0*/  LOP3.LUT R182, R155, UR14, R182, 0x96, !PT ;  /* 0x0000000e9bb67c12 */ /* 0x000fe4000f8e96b6 */
[----:B------:R-:W-:Y:S01]  /*9fd0*/  FSEL R159, R159, RZ, P1 ;  /* 0x000000ff9f9f7208 */ /* 0x000fe20000800000 */
[----:B------:R-:W-:Y:S01]  /*9fe0*/  IMAD.WIDE.U32 R176, R0, -0x2daee0ad, RZ ;  /* 0xd2511f5300b07825 */ /* 0x000fe200078e00ff */
[----:B------:R-:W-:Y:S03]  /*9ff0*/  LOP3.LUT R156, R179, UR11, R156, 0x96, !PT ;  /* 0x0000000bb39c7c12 */ /* 0x000fe6000f8e969c */
[----:B------:R-:W-:Y:S01]  /*a000*/  FADD.FTZ R0, -R132, R137 ;  /* 0x0000008984007221 */ /* 0x000fe20000010100 */
[--C-:B------:R-:W-:Y:S01]  /*a010*/  FFMA.FTZ R200, R29, UR4, -R159.reuse ;  /* 0x000000041dc87c23 */ /* 0x100fe2000801089f */
[----:B------:R-:W-:Y:S01]  /*a020*/  LOP3.LUT R178, R177, UR9, R178, 0x96, !PT ;  /* 0x00000009b1b27c12 */ /* 0x000fe2000f8e96b2 */
[----:B------:R-:W-:Y:S04]  /*a030*/  IMAD.WIDE.U32 R156, R156, -0x326172a9, RZ ;  /* 0xcd9e8d579c9c7825 */ /* 0x000fe800078e00ff */
[--C-:B------:R-:W-:Y:S01]  /*a040*/  FFMA.FTZ R6, R40, UR4, -R159.reuse ;  /* 0x0000000428067c23 */ /* 0x100fe2000801089f */
[--C-:B------:R-:W-:Y:S01]  /*a050*/  FFMA.FTZ R9, R9, UR4, -R159.reuse ;  /* 0x0000000409097c23 */ /* 0x100fe2000801089f */
[----:B------:R-:W-:Y:S01]  /*a060*/  IMAD.MOV.U32 R40, RZ, RZ, R34 ;  /* 0x000000ffff287224 */ /* 0x000fe200078e0022 */
[----:B------:R-:W-:Y:S01]  /*a070*/  LOP3.LUT R180, R157, UR10, R180, 0x96, !PT ;  /* 0x0000000a9db47c12 */ /* 0x000fe2000f8e96b4 */
[----:B------:R-:W-:Y:S04]  /*a080*/  IMAD.WIDE.U32 R178, R178, -0x326172a9, RZ ;  /* 0xcd9e8d57b2b27825 */ /* 0x000fe800078e00ff */
[----:B------:R-:W-:Y:S01]  /*a090*/  FMUL.FTZ R137, R0, UR4 ;  /* 0x0000000400897c20 */ /* 0x000fe20008410000 */
[----:B------:R-:W-:Y:S01]  /*a0a0*/  MUFU.EX2 R206, R9 ;  /* 0x0000000900ce7308 */ /* 0x000fe20000000800 */
[----:B------:R-:W-:Y:S01]  /*a0b0*/  FADD.FTZ R0, -R3, R134 ;  /* 0x0000008603007221 */ /* 0x000fe20000010100 */
[----:B------:R-:W-:Y:S01]  /*a0c0*/  IMAD.WIDE.U32 R180, R180, -0x2daee0ad, RZ ;  /* 0xd2511f53b4b47825 */ /* 0x000fe200078e00ff */
[----:B------:R-:W-:Y:S03]  /*a0d0*/  LOP3.LUT R156, R179, UR8, R156, 0x96, !PT ;  /* 0x00000008b39c7c12 */ /* 0x000fe6000f8e969c */
[--C-:B------:R-:W-:Y:S01]  /*a0e0*/  FFMA.FTZ R12, R12, UR4, -R159.reuse ;  /* 0x000000040c0c7c23 */ /* 0x100fe2000801089f */
[----:B------:R-:W-:Y:S01]  /*a0f0*/  FFMA.FTZ R157, R64, UR4, -R150 ;  /* 0x00000004409d7c23 */ /* 0x000fe20008010896 */
[----:B------:R-:W-:Y:S01]  /*a100*/  LOP3.LUT R176, R181, UR5, R176, 0x96, !PT ;  /* 0x00000005b5b07c12 */ /* 0x000fe2000f8e96b0 */
[----:B------:R-:W-:Y:S01]  /*a110*/  FMUL.FTZ R136, R0, UR4 ;  /* 0x0000000400887c20 */ /* 0x000fe20008410000 */
[----:B------:R-:W-:Y:S01]  /*a120*/  FMNMX.FTZ R0, R140, R139, !PT ;  /* 0x0000008b8c007209 */ /* 0x000fe20007810000 */
[----:B------:R-:W-:Y:S01]  /*a130*/  FFMA.FTZ R140, R52, UR4, -R150 ;  /* 0x00000004348c7c23 */ /* 0x000fe20008010896 */
[--C-:B------:R-:W-:Y:S01]  /*a140*/  FFMA.FTZ R22, R41, UR4, -R159.reuse ;  /* 0x0000000429167c23 */ /* 0x100fe2000801089f */
[----:B------:R-:W-:Y:S01]  /*a150*/  IMAD.WIDE.U32 R176, R176, -0x326172a9, RZ ;  /* 0xcd9e8d57b0b07825 */ /* 0x000fe200078e00ff */
[----:B------:R-:W-:Y:S01]  /*a160*/  FSETP.NEU.FTZ.AND P0, PT, R0, -INF , PT ;  /* 0xff8000000000780b */ /* 0x000fe20003f1d000 */
[----:B------:R-:W1:Y:S02]  /*a170*/  MUFU.EX2 R136, R136 ;  /* 0x0000008800887308 */ /* 0x000e640000000800 */
[--C-:B------:R-:W-:Y:S01]  /*a180*/  FFMA.FTZ R167, R8, UR4, -R159.reuse ;  /* 0x0000000408a77c23 */ /* 0x100fe2000801089f */
[----:B------:R-:W-:Y:S01]  /*a190*/  IMAD.MOV.U32 R41, RZ, RZ, R6 ;  /* 0x000000ffff297224 */ /* 0x000fe200078e0006 */
[C-C-:B------:R-:W-:Y:S01]  /*a1a0*/  LOP3.LUT R138, R177.reuse, UR18, R178.reuse, 0x96, !PT ;  /* 0x00000012b18a7c12 */ /* 0x140fe2000f8e96b2 */
[----:B------:R-:W-:Y:S01]  /*a1b0*/  FFMA.FTZ R23, R24, UR4, -R159 ;  /* 0x0000000418177c23 */ /* 0x000fe2000801089f */
[----:B------:R-:W-:Y:S01]  /*a1c0*/  LOP3.LUT R178, R177, UR18, R178, 0x96, !PT ;  /* 0x00000012b1b27c12 */ /* 0x000fe2000f8e96b2 */
[----:B------:R-:W-:Y:S01]  /*a1d0*/  FFMA.FTZ R179, R37, UR4, -R150 ;  /* 0x0000000425b37c23 */ /* 0x000fe20008010896 */
[C---:B------:R-:W-:Y:S02]  /*a1e0*/  LOP3.LUT R134, R138.reuse, 0xff, RZ, 0xc0, !PT ;  /* 0x000000ff8a867812 */ /* 0x040fe400078ec0ff */
[----:B------:R-:W-:Y:S01]  /*a1f0*/  MUFU.EX2 R167, R167 ;  /* 0x000000a700a77308 */ /* 0x000fe20000000800 */
[--C-:B------:R-:W-:Y:S01]  /*a200*/  SHF.R.U32.HI R141, RZ, 0x18, R138.reuse ;  /* 0x00000018ff8d7819 */ /* 0x100fe2000001168a */
[----:B------:R-:W-:Y:S01]  /*a210*/  IMAD.MOV.U32 R37, RZ, RZ, R161 ;  /* 0x000000ffff257224 */ /* 0x000fe200078e00a1 */
[----:B------:R-:W-:Y:S01]  /*a220*/  LOP3.LUT R139, R138, 0xffff, RZ, 0xc0, !PT ;  /* 0x0000ffff8a8b7812 */ /* 0x000fe200078ec0ff */
[----:B------:R-:W-:Y:S01]  /*a230*/  FFMA.FTZ R161, R60, UR4, -R159 ;  /* 0x000000043ca17c23 */ /* 0x000fe2000801089f */
[----:B------:R-:W-:Y:S01]  /*a240*/  SHF.R.U32.HI R138, RZ, 0x10, R138 ;  /* 0x00000010ff8a7819 */ /* 0x000fe2000001168a */
[----:B------:R-:W-:Y:S01]  /*a250*/  FFMA.FTZ R8, R35, UR4, -R158 ;  /* 0x0000000423087c23 */ /* 0x000fe2000801089e */
[----:B------:R-:W-:Y:S03]  /*a260*/  ISETP.LE.U32.AND P6, PT, R134, UR19, PT ;  /* 0x0000001386007c0c */ /* 0x000fe6000bfc3070 */
[----:B------:R-:W-:Y:S01]  /*a270*/  MUFU.EX2 R179, R179 ;  /* 0x000000b300b37308 */ /* 0x000fe20000000800 */
[----:B------:R-:W-:Y:S01]  /*a280*/  LOP3.LUT R138, R138, 0xff, RZ, 0xc0, !PT ;  /* 0x000000ff8a8a7812 */ /* 0x000fe200078ec0ff */
[C---:B-1----:R-:W-:Y:S01]  /*a290*/  FMUL.FTZ R6, R136.reuse, R94 ;  /* 0x0000005e88067220 */ /* 0x042fe20000410000 */
[----:B------:R-:W-:Y:S01]  /*a2a0*/  SHF.R.U32.HI R139, RZ, 0x8, R139 ;  /* 0x00000008ff8b7819 */ /* 0x000fe2000001168b */
[----:B------:R-:W-:Y:S01]  /*a2b0*/  FMUL.FTZ R18, R136, R106 ;  /* 0x0000006a88127220 */ /* 0x000fe20000410000 */
[----:B------:R-:W-:Y:S01]  /*a2c0*/  ISETP.LE.U32.AND P5, PT, R138, UR19, PT ;  /* 0x000000138a007c0c */ /* 0x000fe2000bfa3070 */
[----:B------:R-:W-:Y:S01]  /*a2d0*/  FMUL.FTZ R138, R0, UR4 ;  /* 0x00000004008a7c20 */ /* 0x000fe20008410000 */
[----:B------:R-:W-:Y:S01]  /*a2e0*/  LOP3.LUT R139, R139, 0xffff, RZ, 0xc0, !PT ;  /* 0x0000ffff8b8b7812 */ /* 0x000fe200078ec0ff */
[C---:B------:R-:W-:Y:S01]  /*a2f0*/  FMUL.FTZ R19, R136.reuse, R107 ;  /* 0x0000006b88137220 */ /* 0x040fe20000410000 */
[----:B------:R-:W-:Y:S01]  /*a300*/  ISETP.LE.U32.AND P4, PT, R141, UR19, PT ;  /* 0x000000138d007c0c */ /* 0x000fe2000bf83070 */
[----:B------:R-:W-:Y:S01]  /*a310*/  FMUL.FTZ R34, R136, R114 ;  /* 0x0000007288227220 */ /* 0x000fe20000410000 */
[----:B------:R-:W-:Y:S01]  /*a320*/  FSEL R138, R138, RZ, P0 ;  /* 0x000000ff8a8a7208 */ /* 0x000fe20000000000 */
[----:B------:R-:W-:Y:S01]  /*a330*/  FADD.FTZ R133, -R2, R133 ;  /* 0x0000008502857221 */ /* 0x000fe20000010100 */
[----:B------:R-:W-:Y:S01]  /*a340*/  ISETP.LE.U32.AND P3, PT, R139, UR19, PT ;  /* 0x000000138b007c0c */ /* 0x000fe2000bf63070 */
[----:B------:R-:W1:Y:S01]  /*a350*/  MUFU.EX2 R137, R137 ;  /* 0x0000008900897308 */ /* 0x000e620000000800 */
[----:B------:R-:W-:Y:S04]  /*a360*/  IMAD.WIDE.U32 R182, R182, -0x2daee0ad, RZ ;  /* 0xd2511f53b6b67825 */ /* 0x000fe800078e00ff */
[--C-:B------:R-:W-:Y:S01]  /*a370*/  FFMA.FTZ R11, R11, UR4, -R138.reuse ;  /* 0x000000040b0b7c23 */ /* 0x100fe2000801088a */
[--C-:B------:R-:W-:Y:S01]  /*a380*/  FFMA.FTZ R201, R30, UR4, -R138.reuse ;  /* 0x000000041ec97c23 */ /* 0x100fe2000801088a */
[----:B------:R-:W-:Y:S01]  /*a390*/  FFMA.FTZ R195, R31, UR4, -R138 ;  /* 0x000000041fc37c23 */ /* 0x000fe2000801088a */
[----:B------:R-:W-:Y:S01]  /*a3a0*/  LOP3.LUT R142, R183, UR11, R142, 0x96, !PT ;  /* 0x0000000bb78e7c12 */ /* 0x000fe2000f8e968e */
[----:B------:R-:W-:Y:S01]  /*a3b0*/  FMUL.FTZ R134, R133, UR4 ;  /* 0x0000000485867c20 */ /* 0x000fe20008410000 */
[----:B------:R-:W-:Y:S01]  /*a3c0*/  LOP3.LUT R182, R185, UR9, R182, 0x96, !PT ;  /* 0x00000009b9b67c12 */ /* 0x000fe2000f8e96b6 */
[----:B------:R-:W2:Y:S01]  /*a3d0*/  MUFU.EX2 R7, R11 ;  /* 0x0000000b00077308 */ /* 0x000ea20000000800 */
[----:B------:R-:W-:Y:S01]  /*a3e0*/  FADD.FTZ R133, -R0, R135 ;  /* 0x0000008700857221 */ /* 0x000fe20000010100 */
[----:B------:R-:W-:Y:S04]  /*a3f0*/  IMAD.WIDE.U32 R142, R142, -0x326172a9, RZ ;  /* 0xcd9e8d578e8e7825 */ /* 0x000fe800078e00ff */
[--C-:B------:R-:W-:Y:S01]  /*a400*/  FFMA.FTZ R139, R62, UR4, -R138.reuse ;  /* 0x000000043e8b7c23 */ /* 0x100fe2000801088a */
[----:B------:R-:W-:Y:S01]  /*a410*/  FFMA.FTZ R170, R10, UR4, -R138 ;  /* 0x000000040aaa7c23 */ /* 0x000fe2000801088a */
[----:B------:R-:W-:Y:S01]  /*a420*/  FFMA.FTZ R10, R13, UR4, -R159 ;  /* 0x000000040d0a7c23 */ /* 0x000fe2000801089f */
[----:B------:R-:W-:Y:S01]  /*a430*/  LOP3.LUT R174, R143, UR10, R174, 0x96, !PT ;  /* 0x0000000a8fae7c12 */ /* 0x000fe2000f8e96ae */
[----:B------:R-:W3:Y:S01]  /*a440*/  MUFU.EX2 R134, R134 ;  /* 0x0000008600867308 */ /* 0x000ee20000000800 */
[----:B-1----:R-:W-:Y:S01]  /*a450*/  FMUL.FTZ R17, R137, R105 ;  /* 0x0000006989117220 */ /* 0x002fe20000410000 */
[----:B------:R-:W-:Y:S02]  /*a460*/  IMAD.MOV.U32 R105, RZ, RZ, R40 ;  /* 0x000000ffff697224 */ /* 0x000fe400078e0028 */
[----:B------:R-:W-:Y:S01]  /*a470*/  FMUL.FTZ R135, R133, UR4 ;  /* 0x0000000485877c20 */ /* 0x000fe20008410000 */
[----:B------:R-:W-:Y:S04]  /*a480*/  IMAD.WIDE.U32 R174, R174, -0x2daee0ad, RZ ;  /* 0xd2511f53aeae7825 */ /* 0x000fe800078e00ff */
[--C-:B------:R-:W-:Y:S01]  /*a490*/  FFMA.FTZ R13, R15, UR4, -R138.reuse ;  /* 0x000000040f0d7c23 */ /* 0x100fe2000801088a */
[----:B------:R-:W-:Y:S01]  /*a4a0*/  FFMA.FTZ R24, R26, UR4, -R138 ;  /* 0x000000041a187c23 */ /* 0x000fe2000801088a */
[----:B------:R1:W4:Y:S01]  /*a4b0*/  MUFU.EX2 R133, R135 ;  /* 0x0000008700857308 */ /* 0x0003220000000800 */
[----:B------:R-:W-:Y:S01]  /*a4c0*/  LOP3.LUT R184, R175, UR5, R184, 0x96, !PT ;  /* 0x00000005afb87c12 */ /* 0x000fe2000f8e96b8 */
[----:B--2---:R-:W-:Y:S02]  /*a4d0*/  IMAD.MOV.U32 R30, RZ, RZ, R7 ;  /* 0x000000ffff1e7224 */ /* 0x004fe400078e0007 */
[----:B------:R-:W-:Y:S01]  /*a4e0*/  FFMA.FTZ R5, R28, UR4, -R159 ;  /* 0x000000041c057c23 */ /* 0x000fe2000801089f */
[----:B------:R-:W2:Y:S01]  /*a4f0*/  LDL.LU R7, [R1+0xe4] ;  /* 0x0000e40001077983 */ /* 0x000ea20000300800 */
[----:B------:R-:W-:Y:S04]  /*a500*/  IMAD.WIDE.U32 R182, R182, -0x326172a9, RZ ;  /* 0xcd9e8d57b6b67825 */ /* 0x000fe800078e00ff */
[----:B------:R-:W-:Y:S01]  /*a510*/  FFMA.FTZ R43, R43, UR4, -R138 ;  /* 0x000000042b2b7c23 */ /* 0x000fe2000801088a */
[----:B------:R-:W2:Y:S01]  /*a520*/  LDL.LU R31, [R1+0xe0] ;  /* 0x0000e000011f7983 */ /* 0x000ea20000300800 */
[----:B---3--:R-:W-:Y:S01]  /*a530*/  FMUL.FTZ R40, R134, R84 ;  /* 0x0000005486287220 */ /* 0x008fe20000410000 */
[----:B------:R-:W-:Y:S01]  /*a540*/  LOP3.LUT R147, R183, UR8, R142, 0x96, !PT ;  /* 0x00000008b7937c12 */ /* 0x000fe2000f8e968e */
[----:B------:R-:W-:Y:S01]  /*a550*/  IMAD.WIDE.U32 R184, R184, -0x326172a9, RZ ;  /* 0xcd9e8d57b8b87825 */ /* 0x000fe200078e00ff */
[----:B------:R-:W3:Y:S01]  /*a560*/  LDL.LU R94, [R1+0xdc] ;  /* 0x0000dc00015e7983 */ /* 0x000ee20000300800 */
[----:B------:R-:W4:Y:S02]  /*a570*/  MUFU.EX2 R170, R170 ;  /* 0x000000aa00aa7308 */ /* 0x000f240000000800 */
[----:B------:R-:W-:Y:S01]  /*a580*/  FFMA.FTZ R29, R42, UR4, -R138 ;  /* 0x000000042a1d7c23 */ /* 0x000fe2000801088a */
[----:B------:R-:W-:Y:S01]  /*a590*/  IMAD.MOV.U32 R15, RZ, RZ, R5 ;  /* 0x000000ffff0f7224 */ /* 0x000fe200078e0005 */
[C-C-:B------:R-:W-:Y:S01]  /*a5a0*/  LOP3.LUT R144, R185.reuse, UR18, R182.reuse, 0x96, !PT ;  /* 0x00000012b9907c12 */ /* 0x140fe2000f8e96b6 */
[----:B------:R-:W3:Y:S01]  /*a5b0*/  LDL.LU R84, [R1+0xd8] ;  /* 0x0000d80001547983 */ /* 0x000ee20000300800 */
[----:B------:R-:W-:Y:S01]  /*a5c0*/  LOP3.LUT R182, R185, UR18, R182, 0x96, !PT ;  /* 0x00000012b9b67c12 */ /* 0x000fe2000f8e96b6 */
[----:B------:R-:W-:Y:S01]  /*a5d0*/  FFMA.FTZ R183, R36, UR4, -R150 ;  /* 0x0000000424b77c23 */ /* 0x000fe20008010896 */
[----:B------:R-:W-:Y:S02]  /*a5e0*/  IMAD.MOV.U32 R36, RZ, RZ, R160 ;  /* 0x000000ffff247224 */ /* 0x000fe400078e00a0 */
[--C-:B------:R-:W-:Y:S01]  /*a5f0*/  FFMA.FTZ R145, R56, UR4, -R159.reuse ;  /* 0x0000000438917c23 */ /* 0x100fe2000801089f */
[----:B------:R-:W-:Y:S02]  /*a600*/  IMAD.MOV.U32 R9, RZ, RZ, R144 ;  /* 0x000000ffff097224 */ /* 0x000fe400078e0090 */
[----:B------:R-:W-:Y:S01]  /*a610*/  FFMA.FTZ R56, R27, UR4, -R138 ;  /* 0x000000041b387c23 */ /* 0x000fe2000801088a */
[C---:B------:R-:W-:Y:S01]  /*a620*/  FMUL.FTZ R5, R137.reuse, R93 ;  /* 0x0000005d89057220 */ /* 0x040fe20000410000 */
[C---:B------:R-:W-:Y:S01]  /*a630*/  FMUL.FTZ R16, R137.reuse, R104 ;  /* 0x0000006889107220 */ /* 0x040fe20000410000 */
[----:B------:R-:W-:Y:S01]  /*a640*/  FMUL.FTZ R32, R137, R112 ;  /* 0x0000007089207220 */ /* 0x000fe20000410000 */
[----:B------:R-:W-:Y:S01]  /*a650*/  LOP3.LUT R4, R9, 0xff, RZ, 0xc0, !PT ;  /* 0x000000ff09047812 */ /* 0x000fe200078ec0ff */
[C---:B------:R-:W-:Y:S01]  /*a660*/  FMUL.FTZ R48, R137.reuse, R120 ;  /* 0x0000007889307220 */ /* 0x040fe20000410000 */
[C---:B------:R-:W-:Y:S01]  /*a670*/  FMUL.FTZ R52, R137.reuse, R124 ;  /* 0x0000007c89347220 */ /* 0x040fe20000410000 */
[C---:B------:R-:W-:Y:S01]  /*a680*/  FMUL.FTZ R64, R137.reuse, R128 ;  /* 0x0000008089407220 */ /* 0x040fe20000410000 */
[----:B------:R-:W-:Y:S01]  /*a690*/  ISETP.LE.U32.AND P0, PT, R4, UR19, PT ;  /* 0x0000001304007c0c */ /* 0x000fe2000bf03070 */
[----:B------:R-:W-:Y:S01]  /*a6a0*/  FMUL.FTZ R4, R137, R92 ;  /* 0x0000005c89047220 */ /* 0x000fe20000410000 */
[----:B------:R-:W-:Y:S01]  /*a6b0*/  FFMA.FTZ R144, R57, UR4, -R159 ;  /* 0x0000000439907c23 */ /* 0x000fe2000801089f */
[----:B------:R4:W-:Y:S01]  /*a6c0*/  MUFU.EX2 R92, R12 ;  /* 0x0000000c005c7308 */ /* 0x0009e20000000800 */
[----:B------:R-:W-:Y:S02]  /*a6d0*/  IMAD.MOV.U32 R57, RZ, RZ, R23 ;  /* 0x000000ffff397224 */ /* 0x000fe400078e0017 */
[----:B------:R-:W-:Y:S01]  /*a6e0*/  FFMA.FTZ R143, R49, UR4, -R150 ;  /* 0x00000004318f7c23 */ /* 0x000fe20008010896 */
[----:B------:R-:W-:Y:S02]  /*a6f0*/  IMAD.MOV.U32 R60, RZ, RZ, R22 ;  /* 0x000000ffff3c7224 */ /* 0x000fe400078e0016 */
[----:B-1----:R-:W-:Y:S01]  /*a700*/  FFMA.FTZ R135, R53, UR4, -R150 ;  /* 0x0000000435877c23 */ /* 0x002fe20008010896 */
[----:B------:R-:W-:Y:S02]  /*a710*/  IMAD.MOV.U32 R35, RZ, RZ, R146 ;  /* 0x000000ffff237224 */ /* 0x000fe400078e0092 */
[--C-:B------:R-:W-:Y:S01]  /*a720*/  FFMA.FTZ R25, R25, UR4, -R159.reuse ;  /* 0x0000000419197c23 */ /* 0x100fe2000801089f */
[----:B------:R-:W-:Y:S02]  /*a730*/  IMAD.MOV.U32 R22, RZ, RZ, R20 ;  /* 0x000000ffff167224 */ /* 0x000fe400078e0014 */
[----:B------:R-:W-:Y:S01]  /*a740*/  FFMA.FTZ R173, R44, UR4, -R159 ;  /* 0x000000042cad7c23 */ /* 0x000fe2000801089f */
[----:B------:R-:W-:Y:S02]  /*a750*/  IMAD.MOV.U32 R23, RZ, RZ, R21 ;  /* 0x000000ffff177224 */ /* 0x000fe400078e0015 */
[--C-:B------:R-:W-:Y:S01]  /*a760*/  FFMA.FTZ R172, R45, UR4, -R159.reuse ;  /* 0x000000042dac7c23 */ /* 0x100fe2000801089f */
[----:B------:R-:W-:Y:S01]  /*a770*/  FFMA.FTZ R150, R65, UR4, -R150 ;  /* 0x0000000441967c23 */ /* 0x000fe20008010896 */
[----:B------:R-:W-:Y:S01]  /*a780*/  FFMA.FTZ R159, R61, UR4, -R159 ;  /* 0x000000043d9f7c23 */ /* 0x000fe2000801089f */
[----:B------:R-:W-:Y:S02]  /*a790*/  IMAD.MOV.U32 R26, RZ, RZ, R36 ;  /* 0x000000ffff1a7224 */ /* 0x000fe400078e0024 */
[C---:B------:R-:W-:Y:S01]  /*a7a0*/  FMUL.FTZ R20, R137.reuse, R108 ;  /* 0x0000006c89147220 */ /* 0x040fe20000410000 */
[----:B------:R-:W-:Y:S02]  /*a7b0*/  IMAD.MOV.U32 R27, RZ, RZ, R37 ;  /* 0x000000ffff1b7224 */ /* 0x000fe400078e0025 */
[C---:B------:R-:W-:Y:S01]  /*a7c0*/  FMUL.FTZ R21, R137.reuse, R109 ;  /* 0x0000006d89157220 */ /* 0x040fe20000410000 */
[----:B------:R-:W-:Y:S02]  /*a7d0*/  IMAD.MOV.U32 R11, RZ, RZ, R33 ;  /* 0x000000ffff0b7224 */ /* 0x000fe400078e0021 */
[C---:B------:R-:W-:Y:S01]  /*a7e0*/  FMUL.FTZ R33, R137.reuse, R113 ;  /* 0x0000007189217220 */ /* 0x040fe20000410000 */
[C---:B------:R-:W-:Y:S01]  /*a7f0*/  FMUL.FTZ R36, R137.reuse, R116 ;  /* 0x0000007489247220 */ /* 0x040fe20000410000 */
[C---:B------:R-:W-:Y:S01]  /*a800*/  FMUL.FTZ R37, R137.reuse, R117 ;  /* 0x0000007589257220 */ /* 0x040fe20000410000 */
[C---:B------:R-:W-:Y:S01]  /*a810*/  FMUL.FTZ R49, R137.reuse, R121 ;  /* 0x0000007989317220 */ /* 0x040fe20000410000 */
[C---:B------:R-:W-:Y:S01]  /*a820*/  FMUL.FTZ R53, R137.reuse, R125 ;  /* 0x0000007d89357220 */ /* 0x040fe20000410000 */
[----:B------:R-:W-:Y:S01]  /*a830*/  FMUL.FTZ R65, R137, R129 ;  /* 0x0000008189417220 */ /* 0x000fe20000410000 */
[----:B------:R-:W-:Y:S02]  /*a840*/  IMAD.MOV.U32 R44, RZ, RZ, R22 ;  /* 0x000000ffff2c7224 */ /* 0x000fe400078e0016 */
[--C-:B------:R-:W-:Y:S01]  /*a850*/  FFMA.FTZ R142, R54, UR4, -R158.reuse ;  /* 0x00000004368e7c23 */ /* 0x100fe2000801089e */
[--C-:B------:R-:W-:Y:S01]  /*a860*/  FFMA.FTZ R141, R55, UR4, -R158.reuse ;  /* 0x00000004378d7c23 */ /* 0x100fe2000801089e */
[--C-:B------:R-:W-:Y:S01]  /*a870*/  FFMA.FTZ R160, R66, UR4, -R158.reuse ;  /* 0x0000000442a07c23 */ /* 0x100fe2000801089e */
[----:B------:R-:W-:Y:S02]  /*a880*/  IMAD.MOV.U32 R61, RZ, RZ, R153 ;  /* 0x000000ffff3d7224 */ /* 0x000fe400078e0099 */
[----:B------:R-:W-:Y:S01]  /*a890*/  FFMA.FTZ R158, R67, UR4, -R158 ;  /* 0x00000004439e7c23 */ /* 0x000fe2000801089e */
[----:B------:R-:W-:Y:S02]  /*a8a0*/  IMAD.MOV.U32 R28, RZ, RZ, R35 ;  /* 0x000000ffff1c7224 */ /* 0x000fe400078e0023 */
[--C-:B------:R-:W-:Y:S01]  /*a8b0*/  FFMA.FTZ R14, R14, UR4, -R138.reuse ;  /* 0x000000040e0e7c23 */ /* 0x100fe2000801088a */
[----:B------:R-:W-:Y:S02]  /*a8c0*/  IMAD.MOV.U32 R45, RZ, RZ, R23 ;  /* 0x000000ffff2d7224 */ /* 0x000fe400078e0017 */
[--C-:B------:R-:W-:Y:S01]  /*a8d0*/  FFMA.FTZ R181, R46, UR4, -R138.reuse ;  /* 0x000000042eb57c23 */ /* 0x100fe2000801088a */
[--C-:B------:R-:W-:Y:S01]  /*a8e0*/  FFMA.FTZ R175, R47, UR4, -R138.reuse ;  /* 0x000000042faf7c23 */ /* 0x100fe2000801088a */
[--C-:B------:R-:W-:Y:S01]  /*a8f0*/  FFMA.FTZ R153, R58, UR4, -R138.reuse ;  /* 0x000000043a997c23 */ /* 0x100fe2000801088a */
[--C-:B------:R-:W-:Y:S01]  /*a900*/  FFMA.FTZ R146, R59, UR4, -R138.reuse ;  /* 0x000000043b927c23 */ /* 0x100fe2000801088a */
        /* <DEDUP_REMOVED lines=12> */
[----:B------:R-:W-:Y:S01]  /*a9d0*/  FFMA.FTZ R138, R63, UR4, -R138 ;  /* 0x000000043f8a7c23 */ /* 0x000fe2000801088a */
[----:B------:R-:W-:Y:S02]  /*a9e0*/  IMAD.MOV.U32 R104, RZ, RZ, R43 ;  /* 0x000000ffff687224 */ /* 0x000fe400078e002b */
[C---:B----4-:R-:W-:Y:S01]  /*a9f0*/  FMUL.FTZ R12, R134.reuse, R72 ;  /* 0x00000048860c7220 */ /* 0x050fe20000410000 */
[----:B------:R-:W-:Y:S01]  /*aa00*/  F2FP.BF16.F32.PACK_AB R72, R207, R165 ;  /* 0x000000a5cf48723e */ /* 0x000fe200000010ff */
[----:B------:R-:W-:Y:S02]  /*aa10*/  IMAD.MOV.U32 R116, RZ, RZ, R57 ;  /* 0x000000ffff747224 */ /* 0x000fe400078e0039 */
[----:B------:R-:W-:Y:S01]  /*aa20*/  FMUL.FTZ R57, R134, R97 ;  /* 0x0000006186397220 */ /* 0x000fe20000410000 */
[----:B------:R-:W-:Y:S01]  /*aa30*/  PRMT R97, R110, 0x7632, R97 ;  /* 0x000076326e617816 */ /* 0x000fe20000000061 */
        /* <DEDUP_REMOVED lines=23> */
[----:B------:R-:W-:Y:S01]  /*abb0*/  FMUL.FTZ R9, R134, R69 ;  /* 0x0000004586097220 */ /* 0x000fe20000410000 */
[----:B------:R-:W-:Y:S02]  /*abc0*/  IMAD.MOV.U32 R68, RZ, RZ, R46 ;  /* 0x000000ffff447224 */ /* 0x000fe400078e002e */
[C---:B------:R-:W-:Y:S01]  /*abd0*/  FMUL.FTZ R46, R133.reuse, R90 ;  /* 0x0000005a852e7220 */ /* 0x040fe20000410000 */
[----:B------:R-:W-:Y:S01]  /*abe0*/  IMAD.MOV.U32 R126, RZ, RZ, R117 ;  /* 0x000000ffff7e7224 */ /* 0x000fe200078e0075 */
[----:B------:R-:W1:Y:S01]  /*abf0*/  LDC R73, c[0x0][0x2d8] ;  /* 0x0000b600ff497b82 */ /* 0x000e620000000800 */
[----:B------:R-:W-:Y:S01]  /*ac00*/  IMAD.MOV.U32 R124, RZ, RZ, R108 ;  /* 0x000000ffff7c7224 */ /* 0x000fe200078e006c */
[----:B------:R-:W-:Y:S01]  /*ac10*/  MUFU.EX2 R181, R181 ;  /* 0x000000b500b57308 */ /* 0x000fe20000000800 */
[----:B------:R-:W-:Y:S02]  /*ac20*/  IMAD.MOV.U32 R128, RZ, RZ, R113 ;  /* 0x000000ffff807224 */ /* 0x000fe400078e0071 */
[----:B------:R-:W-:Y:S02]  /*ac30*/  IMAD.MOV.U32 R125, RZ, RZ, R109 ;  /* 0x000000ffff7d7224 */ /* 0x000fe400078e006d */
        /* <DEDUP_REMOVED lines=14> */
[----:B------:R-:W-:Y:S01]  /*ad20*/  F2FP.BF16.F32.PACK_AB R91, R202, R205 ;  /* 0x000000cdca5b723e */ /* 0x000fe200000010ff */
[----:B------:R-:W-:Y:S02]  /*ad30*/  IMAD.MOV.U32 R109, RZ, RZ, R42 ;  /* 0x000000ffff6d7224 */ /* 0x000fe400078e002a */
[----:B------:R-:W-:Y:S01]  /*ad40*/  FMUL.FTZ R42, R133, R86 ;  /* 0x00000056852a7220 */ /* 0x000fe20000410000 */
[----:B------:R-:W-:Y:S01]  /*ad50*/  IMAD.MOV.U32 R122, RZ, RZ, R30 ;  /* 0x000000ffff7a7224 */ /* 0x000fe200078e001e */
[----:B------:R-:W-:Y:S01]  /*ad60*/  PRMT R90, R91, 0x7632, R90 ;  /* 0x000076325b5a7816 */ /* 0x000fe2000000005a */
[----:B------:R-:W-:Y:S02]  /*ad70*/  IMAD.MOV.U32 R120, RZ, RZ, R26 ;  /* 0x000000ffff787224 */ /* 0x000fe400078e001a */
[C---:B------:R-:W-:Y:S01]  /*ad80*/  FMUL.FTZ R26, R133.reuse, R78 ;  /* 0x0000004e851a7220 */ /* 0x040fe20000410000 */
[----:B------:R-:W-:Y:S01]  /*ad90*/  IMAD.MOV.U32 R121, RZ, RZ, R27 ;  /* 0x000000ffff797224 */ /* 0x000fe200078e001b */
[----:B------:R-:W-:Y:S01]  /*ada0*/  F2FP.BF16.F32.PACK_AB R112, R122, R170 ;  /* 0x000000aa7a70723e */ /* 0x000fe200000010ff */
[----:B------:R-:W-:Y:S02]  /*adb0*/  IMAD.MOV.U32 R123, RZ, RZ, R11 ;  /* 0x000000ffff7b7224 */ /* 0x000fe400078e000b */
[C---:B------:R-:W-:Y:S01]  /*adc0*/  FMUL.FTZ R11, R133.reuse, R71 ;  /* 0x00000047850b7220 */ /* 0x040fe20000410000 */
[----:B------:R-:W-:Y:S01]  /*add0*/  PRMT R71, R72, 0x7632, R71 ;  /* 0x0000763248477816 */ /* 0x000fe20000000047 */
[C---:B------:R-:W-:Y:S01]  /*ade0*/  FMUL.FTZ R27, R133.reuse, R79 ;  /* 0x0000004f851b7220 */ /* 0x040fe20000410000 */
[----:B------:R-:W-:Y:S01]  /*adf0*/  PRMT R93, R112, 0x7632, R93 ;  /* 0x00007632705d7816 */ /* 0x000fe2000000005d */
[----:B------:R-:W-:Y:S01]  /*ae00*/  FMUL.FTZ R30, R133, R82 ;  /* 0x00000052851e7220 */ /* 0x000fe20000410000 */
[----:B------:R1:W-:Y:S10]  /*ae10*/  MUFU.EX2 R78, R77 ;  /* 0x0000004d004e7308 */ /* 0x0003f40000000800 */
[----:B------:R-:W-:Y:S10]  /*ae20*/  MUFU.EX2 R108, R108 ;  /* 0x0000006c006c7308 */ /* 0x000ff40000000800 */
[----:B------:R-:W-:Y:S01]  /*ae30*/  MUFU.EX2 R141, R141 ;  /* 0x0000008d008d7308 */ /* 0x000fe20000000800 */
[----:B-1----:R-:W-:Y:S09]  /*ae40*/  IMAD.SHL.U32 R77, R73, 0x8, RZ ;  /* 0x00000008494d7824 */ /* 0x002ff200078e00ff */
[----:B------:R-:W-:Y:S10]  /*ae50*/  MUFU.EX2 R160, R160 ;  /* 0x000000a000a07308 */ /* 0x000ff40000000800 */
[----:B------:R-:W-:Y:S10]  /*ae60*/  MUFU.EX2 R109, R109 ;  /* 0x0000006d006d7308 */ /* 0x000ff40000000800 */
[----:B------:R-:W-:Y:S10]  /*ae70*/  MUFU.EX2 R142, R142 ;  /* 0x0000008e008e7308 */ /* 0x000ff40000000800 */
[----:B------:R-:W-:Y:S01]  /*ae80*/  MUFU.EX2 R144, R144 ;  /* 0x0000009000907308 */ /* 0x000fe20000000800 */
[----:B--2---:R-:W-:Y:S01]  /*ae90*/  FFMA.FTZ R137, R137, R7, R166 ;  /* 0x0000000789897223 */ /* 0x004fe200000100a6 */
[C---:B------:R-:W-:Y:S08]  /*aea0*/  FMUL.FTZ R7, R136.reuse, R95 ;  /* 0x0000005f88077220 */ /* 0x040ff00000410000 */
[----:B------:R-:W1:Y:S01]  /*aeb0*/  MUFU.EX2 R95, R10 ;  /* 0x0000000a005f7308 */ /* 0x000e620000000800 */
[----:B------:R-:W-:Y:S01]  /*aec0*/  FFMA.FTZ R136, R136, R31, R165 ;  /* 0x0000001f88887223 */ /* 0x000fe200000100a5 */
[----:B------:R-:W-:Y:S02]  /*aed0*/  IMAD.MOV.U32 R31, RZ, RZ, R61 ;  /* 0x000000ffff1f7224 */ /* 0x000fe400078e003d */
[C---:B------:R-:W-:Y:S01]  /*aee0*/  FMUL.FTZ R61, R134.reuse, R101 ;  /* 0x00000065863d7220 */ /* 0x040fe20000410000 */
[----:B------:R-:W-:Y:S01]  /*aef0*/  FADD.FTZ R137, R81, R137 ;  /* 0x0000008951897221 */ /* 0x000fe20000010000 */
[----:B---3--:R-:W-:Y:S01]  /*af00*/  FFMA.FTZ R134, R134, R94, R167 ;  /* 0x0000005e86867223 */ /* 0x008fe200000100a7 */
[----:B------:R-:W-:Y:S02]  /*af10*/  IMAD.MOV.U32 R94, RZ, RZ, R105 ;  /* 0x000000ffff5e7224 */ /* 0x000fe400078e0069 */
[----:B------:R-:W-:Y:S01]  /*af20*/  FADD.FTZ R136, R207, R136 ;  /* 0x00000088cf887221 */ /* 0x000fe20000010000 */
[----:B------:R2:W3:Y:S01]  /*af30*/  MUFU.EX2 R105, R14 ;  /* 0x0000000e00697308 */ /* 0x0004e20000000800 */
[----:B------:R-:W-:Y:S02]  /*af40*/  IMAD.MOV.U32 R113, RZ, RZ, R31 ;  /* 0x000000ffff717224 */ /* 0x000fe400078e001f */
[----:B------:R-:W-:Y:S01]  /*af50*/  FMUL.FTZ R31, R133, R83 ;  /* 0x00000053851f7220 */ /* 0x000fe20000410000 */
[----:B------:R-:W-:Y:S01]  /*af60*/  FADD.FTZ R101, R205, R137 ;  /* 0x00000089cd657221 */ /* 0x000fe20000010000 */
[----:B------:R-:W-:Y:S01]  /*af70*/  FADD.FTZ R100, R204, R136 ;  /* 0x00000088cc647221 */ /* 0x000fe20000010000 */
[----:B------:R-:W-:Y:S02]  /*af80*/  IMAD.MOV.U32 R137, RZ, RZ, R125 ;  /* 0x000000ffff897224 */ /* 0x000fe400078e007d */
[----:B------:R-:W-:Y:S01]  /*af90*/  FADD.FTZ R101, R202, R101 ;  /* 0x00000065ca657221 */ /* 0x000fe20000010000 */
[----:B------:R-:W-:Y:S01]  /*afa0*/  FADD.FTZ R100, R197, R100 ;  /* 0x00000064c5647221 */ /* 0x000fe20000010000 */
[----:B-1----:R-:W-:Y:S01]  /*afb0*/  F2FP.BF16.F32.PACK_AB R103, R95, R92 ;  /* 0x0000005c5f67723e */ /* 0x002fe200000010ff */
[----:B------:R-:W-:Y:S01]  /*afc0*/  FMUL.FTZ R10, R133, R70 ;  /* 0x00000046850a7220 */ /* 0x000fe20000410000 */
[----:B------:R-:W-:Y:S01]  /*afd0*/  F2FP.BF16.F32.PACK_AB R70, R206, R167 ;  /* 0x000000a7ce46723e */ /* 0x000fe200000010ff */
[----:B------:R-:W-:Y:S01]  /*afe0*/  IMAD.MOV.U32 R136, RZ, RZ, R124 ;  /* 0x000000ffff887224 */ /* 0x000fe200078e007c */
[----:B------:R-:W-:Y:S02]  /*aff0*/  PRMT R102, R103, 0x7632, R102 ;  /* 0x0000763267667816 */ /* 0x000fe40000000066 */
[----:B------:R-:W-:Y:S02]  /*b000*/  PRMT R83, R70, 0x7632, R83 ;  /* 0x0000763246537816 */ /* 0x000fe40000000053 */
[----:B------:R-:W-:Y:S01]  /*b010*/  LOP3.LUT R136, R137, UR23, R151, 0x96, !PT ;  /* 0x0000001789887c12 */ /* 0x000fe2000f8e9697 */
[----:B--2---:R-:W-:Y:S01]  /*b020*/  FMUL.FTZ R14, R133, R74 ;  /* 0x0000004a850e7220 */ /* 0x004fe20000410000 */
[----:B------:R-:W-:Y:S01]  /*b030*/  F2FP.BF16.F32.PACK_AB R74, R81, R166 ;  /* 0x000000a6514a723e */ /* 0x000fe200000010ff */
[----:B------:R-:W-:Y:S01]  /*b040*/  FFMA.FTZ R133, R133, R84, R170 ;  /* 0x0000005485857223 */ /* 0x000fe200000100aa */
[----:B------:R-:W-:Y:S02]  /*b050*/  IMAD.MOV.U32 R84, RZ, RZ, R68 ;  /* 0x000000ffff547224 */ /* 0x000fe400078e0044 */
[----:B------:R-:W-:Y:S01]  /*b060*/  PRMT R69, R74, 0x7632, R69 ;  /* 0x000076324a457816 */ /* 0x000fe20000000045 */
[----:B------:R1:W2:Y:S01]  /*b070*/  LDL.S16 R68, [R1+0x54] ;  /* 0x0000540001447983 */ /* 0x0002a20000100600 */
[----:B------:R-:W-:Y:S02]  /*b080*/  IMAD.MOV.U32 R81, RZ, RZ, R116 ;  /* 0x000000ffff517224 */ /* 0x000fe400078e0074 */
[----:B------:R-:W-:Y:S01]  /*b090*/  IMAD.MOV.U32 R116, RZ, RZ, R104 ;  /* 0x000000ffff747224 */ /* 0x000fe200078e0068 */
[----:B------:R-:W4:Y:S01]  /*b0a0*/  LDL.LU R87, [R1+0xd0] ;  /* 0x0000d00001577983 */ /* 0x000f220000300800 */
[----:B------:R4:W1:Y:S03]  /*b0b0*/  MUFU.EX2 R104, R164 ;  /* 0x000000a400687308 */ /* 0x0008660000000800 */
[----:B------:R1:W3:Y:S04]  /*b0c0*/  LDL.S16 R99, [R1+0x50] ;  /* 0x0000500001637983 */ /* 0x0002e80000100600 */
[----:B------:R1:W3:Y:S04]  /*b0d0*/  LDL.S16 R96, [R1+0x4c] ;  /* 0x00004c0001607983 */ /* 0x0002e80000100600 */
[----:B------:R-:W3:Y:S04]  /*b0e0*/  LDL.LU R88, [R1+0xd4] ;  /* 0x0000d40001587983 */ /* 0x000ee80000300800 */
[----:B------:R1:W3:Y:S01]  /*b0f0*/  LDL.S16 R75, [R1+0x48] ;  /* 0x00004800014b7983 */ /* 0x0002e20000100600 */
[----:B--2---:R-:W-:Y:S02]  /*b100*/  @!P6 HFMA2.BF16_V2 R68, -RZ.H0_H0, RZ.H0_H0, -R74.H0_H0 ;  /* 0x200000ffff44e231 */ /* 0x004fe4000034094a */
[----:B----4-:R-:W-:Y:S03]  /*b110*/  IMAD.MOV.U32 R164, RZ, RZ, R87 ;  /* 0x000000ffffa47224 */ /* 0x010fe600078e0057 */
[----:B------:R-:W-:Y:S01]  /*b120*/  PRMT R86, R68, 0x7610, R86 ;  /* 0x0000761044567816 */ /* 0x000fe20000000056 */
[----:B------:R2:W-:Y:S01]  /*b130*/  @!P6 STL.S16 [R1+0x54], R68 ;  /* 0x000054440100e387 */ /* 0x0005e20000100600 */
[----:B------:R-:W-:Y:S01]  /*b140*/  MUFU.EX2 R87, R127 ;  /* 0x0000007f00577308 */ /* 0x000fe20000000800 */
[----:B---3--:R-:W-:Y:S01]  /*b150*/  @!P3 HFMA2.BF16_V2 R99, -RZ.H0_H0, RZ.H0_H0, -R69.H0_H0 ;  /* 0x200000ffff63b231 */ /* 0x008fe20000340945 */
[-C--:B------:R-:W-:Y:S01]  /*b160*/  LEA R166, P1, R77, R164.reuse, 0x1 ;  /* 0x000000a44da67211 */ /* 0x080fe200078208ff */
[----:B------:R-:W-:Y:S03]  /*b170*/  @!P5 HFMA2.BF16_V2 R96, -RZ.H0_H0, RZ.H0_H0, -R72.H0_H0 ;  /* 0x200000ffff60d231 */ /* 0x000fe60000340948 */
[----:B------:R-:W-:Y:S01]  /*b180*/  PRMT R85, R99, 0x7610, R85 ;  /* 0x0000761063557816 */ /* 0x000fe20000000055 */
[----:B------:R-:W-:Y:S01]  /*b190*/  IMAD.MOV.U32 R165, RZ, RZ, R88 ;  /* 0x000000ffffa57224 */ /* 0x000fe200078e0058 */
[----:B------:R-:W-:Y:S01]  /*b1a0*/  PRMT R80, R96, 0x7610, R80 ;  /* 0x0000761060507816 */ /* 0x000fe20000000050 */
[----:B------:R-:W-:Y:S02]  /*b1b0*/  IMAD.MOV.U32 R88, RZ, RZ, R84 ;  /* 0x000000ffff587224 */ /* 0x000fe400078e0054 */
[----:B------:R-:W-:Y:S01]  /*b1c0*/  @!P4 HFMA2.BF16_V2 R75, -RZ.H0_H0, RZ.H0_H0, -R71.H0_H0 ;  /* 0x200000ffff4bc231 */ /* 0x000fe20000340947 */
[-C--:B------:R-:W-:Y:S01]  /*b1d0*/  LEA.HI.X.SX32 R167, R77, R165.reuse, 0x1, P1 ;  /* 0x000000a54da77211 */ /* 0x080fe200008f0eff */
[----:B------:R-:W-:Y:S03]  /*b1e0*/  IMAD R77, R73, 0x38, R77 ;  /* 0x00000038494d7824 */ /* 0x000fe600078e024d */
[----:B------:R-:W-:Y:S01]  /*b1f0*/  PRMT R76, R75, 0x7610, R76 ;  /* 0x000076104b4c7816 */ /* 0x000fe2000000004c */
[----:B------:R-:W-:Y:S01]  /*b200*/  VIADD R77, R77, 0x1 ;  /* 0x000000014d4d7836 */ /* 0x000fe20000000000 */
[----:B--2---:R3:W2:Y:S04]  /*b210*/  LDL.S16 R68, [R1+0x44] ;  /* 0x0000440001447983 */ /* 0x0046a80000100600 */
[----:B------:R4:W-:Y:S04]  /*b220*/  @!P3 STL.S16 [R1+0x50], R99 ;  /* 0x000050630100b387 */ /* 0x0009e80000100600 */
[----:B------:R-:W-:Y:S04]  /*b230*/  @!P5 STL.S16 [R1+0x4c], R96 ;  /* 0x00004c600100d387 */ /* 0x000fe80000100600 */
[----:B------:R1:W-:Y:S01]  /*b240*/  @!P4 STL.S16 [R1+0x48], R75 ;  /* 0x0000484b0100c387 */ /* 0x0003e20000100600 */
[----:B----4-:R-:W-:Y:S10]  /*b250*/  MUFU.EX2 R99, R171 ;  /* 0x000000ab00637308 */ /* 0x010ff40000000800 */
[----:B-1----:R1:W4:Y:S01]  /*b260*/  MUFU.EX2 R75, R168 ;  /* 0x000000a8004b7308 */ /* 0x0023220000000800 */
[----:B--2---:R-:W-:Y:S05]  /*b270*/  @!P0 HFMA2.BF16_V2 R68, -RZ.H0_H0, RZ.H0_H0, -R70.H0_H0 ;  /* 0x200000ffff448231 */ /* 0x004fea0000340946 */
[----:B------:R-:W-:Y:S01]  /*b280*/  PRMT R79, R68, 0x7610, R79 ;  /* 0x00007610444f7816 */ /* 0x000fe2000000004f */
[----:B------:R2:W-:Y:S02]  /*b290*/  @!P0 STL.S16 [R1+0x44], R68 ;  /* 0x0000444401008387 */ /* 0x0005e40000100600 */
[----:B--2---:R-:W-:Y:S02]  /*b2a0*/  PRMT R68, R74, 0x5410, R69 ;  /* 0x000054104a447816 */ /* 0x004fe40000000045 */
[----:B------:R-:W-:Y:S01]  /*b2b0*/  @!P3 PRMT R69, R85, 0x5410, RZ ;  /* 0x000054105545b816 */ /* 0x000fe200000000ff */
[C---:B------:R-:W-:Y:S01]  /*b2c0*/  IMAD.WIDE R84, R73.reuse, 0x70, R166 ;  /* 0x0000007049547825 */ /* 0x040fe200078e02a6 */
[----:B------:R-:W-:Y:S02]  /*b2d0*/  @!P6 PRMT R74, R86, 0x5410, RZ ;  /* 0x00005410564ae816 */ /* 0x000fe400000000ff */
[----:B------:R3:W2:Y:S01]  /*b2e0*/  LDL.S16 R86, [R1+0x58] ;  /* 0x0000580001567983 */ /* 0x0006a20000100600 */
[----:B------:R-:W-:Y:S03]  /*b2f0*/  IMAD R73, R73, 0x48, RZ ;  /* 0x0000004849497824 */ /* 0x000fe600078e02ff */
[----:B------:R4:W-:Y:S02]  /*b300*/  STG.E.U16 desc[UR20][R164.64+0x2], R69 ;  /* 0x00000245a4007986 */ /* 0x0009e4000c101514 */
[-C--:B-1----:R-:W-:Y:S02]  /*b310*/  LEA R168, P3, R73, R164.reuse, 0x1 ;  /* 0x000000a449a87211 */ /* 0x082fe400078608ff */
[----:B------:R1:W-:Y:S01]  /*b320*/  STG.E.U16 desc[UR20][R164.64], R74 ;  /* 0x0000004aa4007986 */ /* 0x0003e2000c101514 */
[----:B----4-:R-:W-:Y:S02]  /*b330*/  PRMT R69, R72, 0x5410, R71 ;  /* 0x0000541048457816 */ /* 0x010fe40000000047 */
[----:B------:R-:W-:Y:S02]  /*b340*/  @!P5 PRMT R72, R80, 0x5410, RZ ;  /* 0x000054105048d816 */ /* 0x000fe400000000ff */
[----:B------:R-:W-:Y:S01]  /*b350*/  @!P4 PRMT R71, R76, 0x5410, RZ ;  /* 0x000054104c47c816 */ /* 0x000fe200000000ff */
[----:B------:R4:W3:Y:S01]  /*b360*/  MUFU.EX2 R80, R169 ;  /* 0x000000a900507308 */ /* 0x0008e20000000800 */
[----:B------:R-:W-:Y:S01]  /*b370*/  PRMT R76, R70, 0x5410, R83 ;  /* 0x00005410464c7816 */ /* 0x000fe20000000053 */
[----:B------:R3:W-:Y:S01]  /*b380*/  STG.E.U16 desc[UR20][R166.64], R72 ;  /* 0x00000048a6007986 */ /* 0x0007e2000c101514 */
[----:B------:R-:W-:Y:S02]  /*b390*/  @!P0 PRMT R70, R79, 0x5410, RZ ;  /* 0x000054104f468816 */ /* 0x000fe400000000ff */
[----:B-1----:R-:W-:Y:S01]  /*b3a0*/  LOP3.LUT R74, R131, 0xffff, RZ, 0xc0, !PT ;  /* 0x0000ffff834a7812 */ /* 0x002fe200078ec0ff */
[----:B------:R1:W-:Y:S04]  /*b3b0*/  STG.E.U16 desc[UR20][R166.64+0x2], R71 ;  /* 0x00000247a6007986 */ /* 0x0003e8000c101514 */
[----:B------:R3:W2:Y:S01]  /*b3c0*/  MUFU.EX2 R79, R81 ;  /* 0x00000051004f7308 */ /* 0x0006a20000000800 */
[----:B------:R-:W-:Y:S01]  /*b3d0*/  SHF.R.U32.HI R74, RZ, 0x8, R74 ;  /* 0x00000008ff4a7819 */ /* 0x000fe2000001164a */
[----:B------:R1:W-:Y:S03]  /*b3e0*/  STG.E.U16 desc[UR20][R84.64], R70 ;  /* 0x0000004654007986 */ /* 0x0003e6000c101514 */
[----:B------:R-:W-:Y:S04]  /*b3f0*/  LOP3.LUT R74, R74, 0xffff, RZ, 0xc0, !PT ;  /* 0x0000ffff4a4a7812 */ /* 0x000fe800078ec0ff */
[----:B------:R-:W-:Y:S02]  /*b400*/  ISETP.LE.U32.AND P1, PT, R74, UR19, PT ;  /* 0x000000134a007c0c */ /* 0x000fe4000bf23070 */
[-C--:B----4-:R-:W-:Y:S01]  /*b410*/  LEA.HI.X.SX32 R169, R73, R165.reuse, 0x1, P3 ;  /* 0x000000a549a97211 */ /* 0x090fe200018f0eff */
[----:B------:R4:W2:Y:S01]  /*b420*/  MUFU.EX2 R74, R88 ;  /* 0x00000058004a7308 */ /* 0x0008a20000000800 */
[C---:B------:R-:W-:Y:S04]  /*b430*/  LEA R170, P3, R77.reuse, R164, 0x1 ;  /* 0x000000a44daa7211 */ /* 0x040fe800078608ff */
[----:B------:R-:W-:Y:S02]  /*b440*/  LEA.HI.X.SX32 R171, R77, R165, 0x1, P3 ;  /* 0x000000a54dab7211 */ /* 0x000fe400018f0eff */
[C---:B---3--:R-:W-:Y:S03]  /*b450*/  LOP3.LUT R81, R176.reuse, 0xff, RZ, 0xc0, !PT ;  /* 0x000000ffb0517812 */ /* 0x048fe600078ec0ff */
[----:B------:R-:W-:Y:S01]  /*b460*/  MUFU.EX2 R73, R208 ;  /* 0x000000d000497308 */ /* 0x000fe20000000800 */
[----:B------:R-:W-:Y:S02]  /*b470*/  LOP3.LUT R72, R176, 0xffff, RZ, 0xc0, !PT ;  /* 0x0000ffffb0487812 */ /* 0x000fe400078ec0ff */
[----:B------:R-:W-:Y:S02]  /*b480*/  PRMT R77, R112, 0x5410, R93 ;  /* 0x00005410704d7816 */ /* 0x000fe4000000005d */
[----:B-1----:R-:W-:Y:S04]  /*b490*/  SHF.R.U32.HI R71, RZ, 0x10, R131 ;  /* 0x00000010ff477819 */ /* 0x002fe80000011683 */
[----:B------:R-:W-:Y:S01]  /*b4a0*/  LOP3.LUT R71, R71, 0xff, RZ, 0xc0, !PT ;  /* 0x000000ff47477812 */ /* 0x000fe200078ec0ff */
[----:B------:R1:W3:Y:S01]  /*b4b0*/  LDL.S16 R85, [R1+0x5c] ;  /* 0x00005c0001557983 */ /* 0x0002e20000100600 */
[----:B------:R-:W-:Y:S01]  /*b4c0*/  SHF.R.U32.HI R70, RZ, 0x8, R72 ;  /* 0x00000008ff467819 */ /* 0x000fe20000011648 */
[----:B----4-:R-:W-:Y:S01]  /*b4d0*/  FADD.FTZ R88, R122, R133 ;  /* 0x000000857a587221 */ /* 0x010fe20000010000 */
[----:B------:R-:W-:Y:S02]  /*b4e0*/  ISETP.LE.U32.AND P0, PT, R71, UR19, PT ;  /* 0x0000001347007c0c */ /* 0x000fe4000bf03070 */
[--C-:B------:R-:W-:Y:S02]  /*b4f0*/  SHF.R.U32.HI R71, RZ, 0x10, R176.reuse ;  /* 0x00000010ff477819 */ /* 0x100fe400000116b0 */
[----:B------:R-:W-:Y:S02]  /*b500*/  SHF.R.U32.HI R72, RZ, 0x18, R131 ;  /* 0x00000018ff487819 */ /* 0x000fe40000011683 */
[----:B------:R-:W-:Y:S02]  /*b510*/  LOP3.LUT R71, R71, 0xff, RZ, 0xc0, !PT ;  /* 0x000000ff47477812 */ /* 0x000fe400078ec0ff */
[----:B------:R-:W-:Y:S02]  /*b520*/  ISETP.LE.U32.AND P4, PT, R72, UR19, PT ;  /* 0x0000001348007c0c */ /* 0x000fe4000bf83070 */
[----:B------:R-:W-:Y:S01]  /*b530*/  ISETP.LE.U32.AND P6, PT, R71, UR19, PT ;  /* 0x0000001347007c0c */ /* 0x000fe2000bfc3070 */
[----:B------:R4:W1:Y:S01]  /*b540*/  MUFU.EX2 R72, R126 ;  /* 0x0000007e00487308 */ /* 0x0008620000000800 */
[----:B------:R-:W-:Y:S02]  /*b550*/  SHF.R.U32.HI R71, RZ, 0x18, R176 ;  /* 0x00000018ff477819 */ /* 0x000fe400000116b0 */
[----:B------:R-:W-:Y:S02]  /*b560*/  LOP3.LUT R70, R70, 0xffff, RZ, 0xc0, !PT ;  /* 0x0000ffff46467812 */ /* 0x000fe400078ec0ff */
[----:B------:R-:W-:Y:S02]  /*b570*/  ISETP.LE.U32.AND P5, PT, R71, UR19, PT ;  /* 0x0000001347007c0c */ /* 0x000fe4000bfa3070 */
[----:B------:R-:W-:Y:S04]  /*b580*/  LOP3.LUT R71, R184, 0xff, RZ, 0xc0, !PT ;  /* 0x000000ffb8477812 */ /* 0x000fe800078ec0ff */
[----:B------:R-:W-:Y:S01]  /*b590*/  ISETP.LE.U32.AND P3, PT, R71, UR19, PT ;  /* 0x0000001347007c0c */ /* 0x000fe2000bf63070 */
[----:B------:R-:W-:Y:S02]  /*b5a0*/  FADD.FTZ R71, R206, R134 ;  /* 0x00000086ce477221 */ /* 0x000fe40000010000 */
[----:B------:R1:W-:Y:S01]  /*b5b0*/  MUFU.EX2 R134, R173 ;  /* 0x000000ad00867308 */ /* 0x0003e20000000800 */
[----:B----4-:R-:W-:Y:S09]  /*b5c0*/  IMAD.WIDE.U32 R126, R147, -0x2daee0ad, RZ ;  /* 0xd2511f53937e7825 */ /* 0x010ff200078e00ff */
[----:B------:R-:W-:Y:S01]  /*b5d0*/  MUFU.EX2 R147, R148 ;  /* 0x0000009400937308 */ /* 0x000fe20000000800 */
[----:B-1----:R-:W-:Y:S02]  /*b5e0*/  IMAD.MOV.U32 R173, RZ, RZ, R121 ;  /* 0x000000ffffad7224 */ /* 0x002fe400078e0079 */
[----:B--2---:R-:W-:Y:S05]  /*b5f0*/  @!P0 HFMA2.BF16_V2 R86, -RZ.H0_H0, RZ.H0_H0, -R112.H0_H0 ;  /* 0x200000ffff568231 */ /* 0x004fea0000340970 */
[----:B------:R-:W-:Y:S04]  /*b600*/  PRMT R84, R86, 0x7610, R84 ;  /* 0x0000761056547816 */ /* 0x000fe80000000054 */
[----:B------:R-:W-:Y:S02]  /*b610*/  @!P0 PRMT R112, R84, 0x5410, RZ ;  /* 0x0000541054708816 */ /* 0x000fe400000000ff */
[----:B------:R-:W-:Y:S04]  /*b620*/  LOP3.LUT R84, R184, 0xffff, RZ, 0xc0, !PT ;  /* 0x0000ffffb8547812 */ /* 0x000fe800078ec0ff */
[----:B------:R-:W-:Y:S01]  /*b630*/  SHF.R.U32.HI R84, RZ, 0x8, R84 ;  /* 0x00000008ff547819 */ /* 0x000fe20000011654 */
[----:B---3--:R-:W-:Y:S05]  /*b640*/  @!P1 HFMA2.BF16_V2 R85, -RZ.H0_H0, RZ.H0_H0, -R83.H0_H0 ;  /* 0x200000ffff559231 */ /* 0x008fea0000340953 */
[----:B------:R-:W-:Y:S01]  /*b650*/  PRMT R82, R85, 0x7610, R82 ;  /* 0x0000761055527816 */ /* 0x000fe20000000052 */
[----:B------:R1:W-:Y:S03]  /*b660*/  @!P1 STL.S16 [R1+0x5c], R85 ;  /* 0x00005c5501009387 */ /* 0x0003e60000100600 */
[----:B------:R-:W-:Y:S01]  /*b670*/  @!P1 PRMT R83, R82, 0x5410, RZ ;  /* 0x0000541052539816 */ /* 0x000fe200000000ff */
[----:B------:R3:W5:Y:S01]  /*b680*/  LDL.LU R208, [R1+0x124] ;  /* 0x0001240001d07983 */ /* 0x0007620000300800 */
[----:B------:R2:W4:Y:S03]  /*b690*/  MUFU.EX2 R82, R123 ;  /* 0x0000007b00527308 */ /* 0x0005260000000800 */
[----:B------:R-:W-:Y:S04]  /*b6a0*/  STG.E.U16 desc[UR20][R170.64], R83 ;  /* 0x00000053aa007986 */ /* 0x000fe8000c101514 */
[----:B------:R-:W-:Y:S01]  /*b6b0*/  STG.E.U16 desc[UR20][R168.64], R112 ;  /* 0x00000070a8007986 */ /* 0x000fe2000c101514 */
[----:B--2---:R-:W-:Y:S02]  /*b6c0*/  IMAD.WIDE.U32 R122, R156, -0x2daee0ad, RZ ;  /* 0xd2511f539c7a7825 */ /* 0x004fe400078e00ff */
[----:B------:R-:W-:Y:S01]  /*b6d0*/  MUFU.EX2 R156, R153 ;  /* 0x00000099009c7308 */ /* 0x000fe20000000800 */
[----:B-1----:R3:W2:Y:S04]  /*b6e0*/  LDL.S16 R85, [R1+0x40] ;  /* 0x0000400001557983 */ /* 0x0026a80000100600 */
[----:B------:R1:W-:Y:S01]  /*b6f0*/  @!P0 STL.S16 [R1+0x58], R86 ;  /* 0x0000585601008387 */ /* 0x0003e20000100600 */
[----:B------:R-:W-:Y:S02]  /*b700*/  ISETP.LE.U32.AND P0, PT, R81, UR19, PT ;  /* 0x0000001351007c0c */ /* 0x000fe4000bf03070 */
[----:B------:R-:W-:Y:S01]  /*b710*/  SHF.R.U32.HI R81, RZ, 0x10, R184 ;  /* 0x00000010ff517819 */ /* 0x000fe200000116b8 */
[----:B------:R3:W5:Y:S03]  /*b720*/  LDL.LU R207, [R1+0x120] ;  /* 0x0001200001cf7983 */ /* 0x0007660000300800 */
[----:B------:R-:W-:Y:S01]  /*b730*/  LOP3.LUT R81, R81, 0xff, RZ, 0xc0, !PT ;  /* 0x000000ff51517812 */ /* 0x000fe200078ec0ff */
[----:B------:R3:W5:Y:S04]  /*b740*/  LDL.LU R206, [R1+0x11c] ;  /* 0x00011c0001ce7983 */ /* 0x0007680000300800 */
[----:B------:R3:W4:Y:S01]  /*b750*/  LDL.S16 R96, [R1+0x3c] ;  /* 0x00003c0001607983 */ /* 0x0007220000100600 */
[----:B-1----:R-:W-:Y:S02]  /*b760*/  LOP3.LUT R86, R84, 0xffff, RZ, 0xc0, !PT ;  /* 0x0000ffff54567812 */ /* 0x002fe400078ec0ff */
[----:B------:R-:W-:Y:S02]  /*b770*/  MUFU.EX2 R84, R106 ;  /* 0x0000006a00547308 */ /* 0x000fe40000000800 */
[----:B------:R-:W-:Y:S08]  /*b780*/  ISETP.LE.U32.AND P1, PT, R86, UR19, PT ;  /* 0x0000001356007c0c */ /* 0x000ff0000bf23070 */
[----:B------:R-:W-:Y:S01]  /*b790*/  MUFU.EX2 R106, R201 ;  /* 0x000000c9006a7308 */ /* 0x000fe20000000800 */
[----:B--2---:R-:W-:Y:S05]  /*b7a0*/  @!P4 HFMA2.BF16_V2 R85, -RZ.H0_H0, RZ.H0_H0, -R93.H0_H0 ;  /* 0x200000ffff55c231 */ /* 0x004fea000034095d */
[----:B------:R-:W-:Y:S01]  /*b7b0*/  PRMT R98, R85, 0x7610, R98 ;  /* 0x0000761055627816 */ /* 0x000fe20000000062 */
[----:B------:R1:W-:Y:S03]  /*b7c0*/  @!P4 STL.S16 [R1+0x40], R85 ;  /* 0x000040550100c387 */ /* 0x0003e60000100600 */
[----:B------:R-:W-:Y:S02]  /*b7d0*/  @!P4 PRMT R93, R98, 0x5410, RZ ;  /* 0x00005410625dc816 */ /* 0x000fe400000000ff */
[----:B------:R-:W-:Y:S02]  /*b7e0*/  ISETP.LE.U32.AND P4, PT, R70, UR19, PT ;  /* 0x0000001346007c0c */ /* 0x000fe4000bf83070 */
[----:B------:R-:W-:Y:S01]  /*b7f0*/  PRMT R70, R91, 0x5410, R90 ;  /* 0x000054105b467816 */ /* 0x000fe2000000005a */
[----:B------:R-:W-:Y:S01]  /*b800*/  STG.E.U16 desc[UR20][R168.64+0x2], R93 ;  /* 0x0000025da8007986 */ /* 0x000fe2000c101514 */
[----:B----4-:R-:W-:Y:S05]  /*b810*/  @!P0 HFMA2.BF16_V2 R96, -RZ.H0_H0, RZ.H0_H0, -R91.H0_H0 ;  /* 0x200000ffff608231 */ /* 0x010fea000034095b */
[----:B------:R-:W-:Y:S04]  /*b820*/  PRMT R86, R96, 0x7610, R86 ;  /* 0x0000761060567816 */ /* 0x000fe80000000056 */
[----:B------:R-:W-:Y:S05]  /*b830*/  @!P0 PRMT R91, R86, 0x5410, RZ ;  /* 0x00005410565b8816 */ /* 0x000fea00000000ff */
[----:B------:R-:W-:Y:S01]  /*b840*/  STG.E.U16 desc[UR20][R164.64+0x10], R91 ;  /* 0x0000105ba4007986 */ /* 0x000fe2000c101514 */
[----:B-1----:R1:W2:Y:S03]  /*b850*/  MUFU.EX2 R85, R94 ;  /* 0x0000005e00557308 */ /* 0x0022a60000000800 */
[----:B-1----:R3:W4:Y:S04]  /*b860*/  LDL.S16 R94, [R1+0x38] ;  /* 0x00003800015e7983 */ /* 0x0027280000100600 */
[----:B------:R1:W-:Y:S01]  /*b870*/  @!P0 STL.S16 [R1+0x3c], R96 ;  /* 0x00003c6001008387 */ /* 0x0003e20000100600 */
[----:B------:R-:W-:Y:S02]  /*b880*/  ISETP.LE.U32.AND P0, PT, R81, UR19, PT ;  /* 0x0000001351007c0c */ /* 0x000fe4000bf03070 */
[----:B------:R-:W-:Y:S01]  /*b890*/  SHF.R.U32.HI R81, RZ, 0x18, R184 ;  /* 0x00000018ff517819 */ /* 0x000fe200000116b8 */
[----:B------:R3:W5:Y:S04]  /*b8a0*/  LDL.LU R205, [R1+0x118] ;  /* 0x0001180001cd7983 */ /* 0x0007680000300800 */
[----:B------:R3:W2:Y:S01]  /*b8b0*/  LDL.S16 R86, [R1+0x34] ;  /* 0x0000340001567983 */ /* 0x0006a20000100600 */
[----:B-1----:R-:W-:Y:S01]  /*b8c0*/  FADD.FTZ R96, R92, R71 ;  /* 0x000000475c607221 */ /* 0x002fe20000010000 */
[----:B------:R-:W-:Y:S01]  /*b8d0*/  FADD.FTZ R71, R105, R88 ;  /* 0x0000005869477221 */ /* 0x000fe20000010000 */
[C---:B------:R-:W-:Y:S02]  /*b8e0*/  F2FP.BF16.F32.PACK_AB R105, R78.reuse, R105 ;  /* 0x000000694e69723e */ /* 0x040fe400000010ff */
[----:B------:R-:W-:Y:S01]  /*b8f0*/  FADD.FTZ R96, R95, R96 ;  /* 0x000000605f607221 */ /* 0x000fe20000010000 */
[----:B------:R-:W-:Y:S01]  /*b900*/  FADD.FTZ R98, R78, R71 ;  /* 0x000000474e627221 */ /* 0x000fe20000010000 */
[----:B------:R-:W-:Y:S01]  /*b910*/  PRMT R71, R110, 0x5410, R97 ;  /* 0x000054106e477816 */ /* 0x000fe20000000061 */
[----:B----4-:R-:W-:Y:S05]  /*b920*/  @!P4 HFMA2.BF16_V2 R94, -RZ.H0_H0, RZ.H0_H0, -R90.H0_H0 ;  /* 0x200000ffff5ec231 */ /* 0x010fea000034095a */
[----:B------:R-:W-:Y:S01]  /*b930*/  PRMT R89, R94, 0x7610, R89 ;  /* 0x000076105e597816 */ /* 0x000fe20000000059 */
[----:B------:R1:W-:Y:S03]  /*b940*/  @!P4 STL.S16 [R1+0x38], R94 ;  /* 0x0000385e0100c387 */ /* 0x0003e60000100600 */
[----:B------:R-:W-:Y:S01]  /*b950*/  @!P4 PRMT R90, R89, 0x5410, RZ ;  /* 0x00005410595ac816 */ /* 0x000fe200000000ff */
[----:B------:R3:W5:Y:S01]  /*b960*/  LDL.LU R204, [R1+0x114] ;  /* 0x0001140001cc7983 */ /* 0x0007620000300800 */
[----:B------:R-:W-:Y:S01]  /*b970*/  ISETP.LE.U32.AND P4, PT, R81, UR19, PT ;  /* 0x0000001351007c0c */ /* 0x000fe2000bf83070 */
[----:B--2---:R-:W-:Y:S01]  /*b980*/  @!P6 HFMA2.BF16_V2 R86, -RZ.H0_H0, RZ.H0_H0, -R110.H0_H0 ;  /* 0x200000ffff56e231 */ /* 0x004fe2000034096e */
[----:B------:R2:W4:Y:S01]  /*b990*/  MUFU.EX2 R81, R200 ;  /* 0x000000c800517308 */ /* 0x0005220000000800 */
[----:B------:R3:W5:Y:S03]  /*b9a0*/  LDL.LU R202, [R1+0x110] ;  /* 0x0001100001ca7983 */ /* 0x0007660000300800 */
[----:B------:R-:W-:Y:S01]  /*b9b0*/  PRMT R114, R86, 0x7610, R114 ;  /* 0x0000761056727816 */ /* 0x000fe20000000072 */
[----:B------:R3:W5:Y:S03]  /*b9c0*/  LDL.LU R201, [R1+0x10c] ;  /* 0x00010c0001c97983 */ /* 0x0007660000300800 */
[----:B------:R-:W-:Y:S02]  /*b9d0*/  @!P6 PRMT R110, R114, 0x5410, RZ ;  /* 0x00005410726ee816 */ /* 0x000fe400000000ff */
[----:B------:R4:W-:Y:S01]  /*b9e0*/  MUFU.EX2 R89, R195 ;  /* 0x000000c300597308 */ /* 0x0009e20000000800 */
[----:B------:R3:W-:Y:S01]  /*b9f0*/  @!P6 STL.S16 [R1+0x34], R86 ;  /* 0x000034560100e387 */ /* 0x0007e20000100600 */
[--C-:B------:R-:W-:Y:S01]  /*ba00*/  FADD.FTZ R114, R104, R101.reuse ;  /* 0x0000006568727221 */ /* 0x100fe20000010000 */
[C---:B------:R-:W-:Y:S02]  /*ba10*/  F2FP.BF16.F32.PACK_AB R104, R75.reuse, R104 ;  /* 0x000000684b68723e */ /* 0x040fe400000010ff */
[----:B------:R-:W-:Y:S01]  /*ba20*/  STG.E.U16 desc[UR20][R164.64+0x12], R90 ;  /* 0x0000125aa4007986 */ /* 0x000fe2000c101514 */
[----:B------:R-:W-:Y:S01]  /*ba30*/  FADD.FTZ R114, R75, R114 ;  /* 0x000000724b727221 */ /* 0x000fe20000010000 */
[----:B------:R-:W-:Y:S02]  /*ba40*/  PRMT R101, R104, 0x7632, R101 ;  /* 0x0000763268657816 */ /* 0x000fe40000000065 */
[----:B--2---:R2:W5:Y:S04]  /*ba50*/  LDL.LU R200, [R1+0x108] ;  /* 0x0001080001c87983 */ /* 0x0045680000300800 */
[----:B------:R2:W5:Y:S04]  /*ba60*/  LDL.LU R197, [R1+0x104] ;  /* 0x0001040001c57983 */ /* 0x0005680000300800 */
[----:B-1----:R2:W2:Y:S04]  /*ba70*/  LDL.S16 R94, [R1+0x30] ;  /* 0x00003000015e7983 */ /* 0x0024a80000100600 */
[----:B----4-:R1:W5:Y:S04]  /*ba80*/  LDL.LU R195, [R1+0x100] ;  /* 0x0001000001c37983 */ /* 0x0103680000300800 */
[----:B------:R1:W4:Y:S01]  /*ba90*/  LDL.S16 R95, [R1+0x2c] ;  /* 0x00002c00015f7983 */ /* 0x0003220000100600 */
[C-C-:B---3--:R-:W-:Y:S02]  /*baa0*/  LOP3.LUT R86, R123.reuse, UR17, R180.reuse, 0x96, !PT ;  /* 0x000000117b567c12 */ /* 0x148fe4000f8e96b4 */
[----:B------:R-:W-:Y:S01]  /*bab0*/  LOP3.LUT R180, R123, UR17, R180, 0x96, !PT ;  /* 0x000000117bb47c12 */ /* 0x000fe2000f8e96b4 */
[----:B------:R1:W3:Y:S01]  /*bac0*/  LDL.S16 R92, [R1+0x28] ;  /* 0x00002800015c7983 */ /* 0x0002e20000100600 */
[C---:B------:R-:W-:Y:S02]  /*bad0*/  LOP3.LUT R78, R86.reuse, 0xffff, RZ, 0xc0, !PT ;  /* 0x0000ffff564e7812 */ /* 0x040fe400078ec0ff */
[----:B------:R-:W-:Y:S01]  /*bae0*/  LOP3.LUT R88, R86, 0xff, RZ, 0xc0, !PT ;  /* 0x000000ff56587812 */ /* 0x000fe200078ec0ff */
[----:B------:R-:W-:Y:S01]  /*baf0*/  STG.E.U16 desc[UR20][R166.64+0x10], R110 ;  /* 0x0000106ea6007986 */ /* 0x000fe2000c101514 */
[----:B------:R-:W-:Y:S04]  /*bb00*/  SHF.R.U32.HI R78, RZ, 0x8, R78 ;  /* 0x00000008ff4e7819 */ /* 0x000fe8000001164e */
[----:B------:R-:W-:Y:S02]  /*bb10*/  LOP3.LUT R75, R78, 0xffff, RZ, 0xc0, !PT ;  /* 0x0000ffff4e4b7812 */ /* 0x000fe400078ec0ff */
[----:B------:R-:W-:Y:S02]  /*bb20*/  PRMT R78, R103, 0x5410, R102 ;  /* 0x00005410674e7816 */ /* 0x000fe40000000066 */
[----:B------:R-:W-:Y:S01]  /*bb30*/  ISETP.LE.U32.AND P6, PT, R75, UR19, PT ;  /* 0x000000134b007c0c */ /* 0x000fe2000bfc3070 */
[--C-:B------:R-:W-:Y:S01]  /*bb40*/  FADD.FTZ R75, R99, R100.reuse ;  /* 0x00000064634b7221 */ /* 0x100fe20000010000 */
[----:B------:R-:W-:Y:S02]  /*bb50*/  PRMT R100, R105, 0x7632, R100 ;  /* 0x0000763269647816 */ /* 0x000fe40000000064 */
[C---:B------:R-:W-:Y:S01]  /*bb60*/  F2FP.BF16.F32.PACK_AB R99, R80.reuse, R99 ;  /* 0x000000635063723e */ /* 0x040fe200000010ff */
[----:B------:R-:W-:Y:S02]  /*bb70*/  FADD.FTZ R80, R80, R75 ;  /* 0x0000004b50507221 */ /* 0x000fe40000010000 */
[----:B------:R-:W-:Y:S01]  /*bb80*/  MUFU.EX2 R75, R186 ;  /* 0x000000ba004b7308 */ /* 0x000fe20000000800 */
[----:B--2---:R-:W-:Y:S05]  /*bb90*/  @!P5 HFMA2.BF16_V2 R94, -RZ.H0_H0, RZ.H0_H0, -R97.H0_H0 ;  /* 0x200000ffff5ed231 */ /* 0x004fea0000340961 */
[----:B------:R-:W-:Y:S01]  /*bba0*/  PRMT R111, R94, 0x7610, R111 ;  /* 0x000076105e6f7816 */ /* 0x000fe2000000006f */
[----:B------:R2:W-:Y:S01]  /*bbb0*/  @!P5 STL.S16 [R1+0x30], R94 ;  /* 0x0000305e0100d387 */ /* 0x0005e20000100600 */
[----:B----4-:R-:W-:Y:S02]  /*bbc0*/  @!P3 HFMA2.BF16_V2 R95, -RZ.H0_H0, RZ.H0_H0, -R103.H0_H0 ;  /* 0x200000ffff5fb231 */ /* 0x010fe40000340967 */
[----:B------:R-:W-:Y:S01]  /*bbd0*/  @!P5 PRMT R97, R111, 0x5410, RZ ;  /* 0x000054106f61d816 */ /* 0x000fe200000000ff */
[----:B------:R-:W-:Y:S01]  /*bbe0*/  FADD.FTZ R111, R79, R96 ;  /* 0x000000604f6f7221 */ /* 0x000fe20000010000 */
[----:B---3--:R-:W-:Y:S01]  /*bbf0*/  @!P1 HFMA2.BF16_V2 R92, -RZ.H0_H0, RZ.H0_H0, -R102.H0_H0 ;  /* 0x200000ffff5c9231 */ /* 0x008fe20000340966 */
[----:B------:R-:W-:Y:S01]  /*bc00*/  PRMT R107, R95, 0x7610, R107 ;  /* 0x000076105f6b7816 */ /* 0x000fe2000000006b */
[----:B------:R3:W-:Y:S01]  /*bc10*/  @!P3 STL.S16 [R1+0x2c], R95 ;  /* 0x00002c5f0100b387 */ /* 0x0007e20000100600 */
[----:B------:R4:W-:Y:S01]  /*bc20*/  MUFU.EX2 R96, R128 ;  /* 0x0000008000607308 */ /* 0x0009e20000000800 */
[----:B------:R-:W-:Y:S01]  /*bc30*/  FADD.FTZ R111, R74, R111 ;  /* 0x0000006f4a6f7221 */ /* 0x000fe20000010000 */
[----:B------:R-:W-:Y:S01]  /*bc40*/  @!P3 PRMT R103, R107, 0x5410, RZ ;  /* 0x000054106b67b816 */ /* 0x000fe200000000ff */
[----:B------:R1:W-:Y:S01]  /*bc50*/  @!P1 STL.S16 [R1+0x28], R92 ;  /* 0x0000285c01009387 */ /* 0x0003e20000100600 */
[----:B------:R-:W-:Y:S01]  /*bc60*/  PRMT R115, R92, 0x7610, R115 ;  /* 0x000076105c737816 */ /* 0x000fe20000000073 */
[----:B------:R-:W-:Y:S02]  /*bc70*/  IMAD.MOV.U32 R107, RZ, RZ, R117 ;  /* 0x000000ffff6b7224 */ /* 0x000fe400078e0075 */
[----:B------:R1:W3:Y:S01]  /*bc80*/  LDL.S16 R117, [R1+0x24] ;  /* 0x0000240001757983 */ /* 0x0002e20000100600 */
[----:B------:R-:W-:Y:S03]  /*bc90*/  @!P1 PRMT R102, R115, 0x5410, RZ ;  /* 0x0000541073669816 */ /* 0x000fe600000000ff */
[----:B------:R1:W3:Y:S01]  /*bca0*/  LDL.S16 R115, [R1+0x20] ;  /* 0x0000200001737983 */ /* 0x0002e20000100600 */
[----:B------:R-:W-:Y:S03]  /*bcb0*/  MUFU.EX2 R107, R107 ;  /* 0x0000006b006b7308 */ /* 0x000fe60000000800 */
[----:B------:R-:W-:Y:S01]  /*bcc0*/  STG.E.U16 desc[UR20][R166.64+0x12], R97 ;  /* 0x00001261a6007986 */ /* 0x000fe2000c101514 */
[----:B----4-:R-:W-:Y:S02]  /*bcd0*/  IMAD.MOV.U32 R128, RZ, RZ, R113 ;  /* 0x000000ffff807224 */ /* 0x010fe400078e0071 */
[--C-:B------:R-:W-:Y:S01]  /*bce0*/  FADD.FTZ R113, R87, R98.reuse ;  /* 0x0000006257717221 */ /* 0x100fe20000010000 */
[C---:B------:R-:W-:Y:S01]  /*bcf0*/  F2FP.BF16.F32.PACK_AB R87, R72.reuse, R87 ;  /* 0x000000574857723e */ /* 0x040fe200000010ff */
[----:B------:R-:W-:Y:S01]  /*bd00*/  STG.E.U16 desc[UR20][R170.64+0xe], R103 ;  /* 0x00000e67aa007986 */ /* 0x000fe2000c101514 */
[----:B------:R-:W-:Y:S01]  /*bd10*/  PRMT R98, R99, 0x7632, R98 ;  /* 0x0000763263627816 */ /* 0x000fe20000000062 */
[----:B------:R-:W-:Y:S01]  /*bd20*/  FADD.FTZ R113, R72, R113 ;  /* 0x0000007148717221 */ /* 0x000fe20000010000 */
[----:B--2---:R-:W-:Y:S01]  /*bd30*/  MUFU.EX2 R94, R183 ;  /* 0x000000b7005e7308 */ /* 0x004fe20000000800 */
[--C-:B---3--:R-:W-:Y:S01]  /*bd40*/  SHF.R.U32.HI R95, RZ, 0x18, R86.reuse ;  /* 0x00000018ff5f7819 */ /* 0x108fe20000011656 */
[----:B------:R-:W-:Y:S01]  /*bd50*/  STG.E.U16 desc[UR20][R170.64+0x10], R102 ;  /* 0x00001066aa007986 */ /* 0x000fe2000c101514 */
[----:B------:R-:W-:Y:S04]  /*bd60*/  SHF.R.U32.HI R86, RZ, 0x10, R86 ;  /* 0x00000010ff567819 */ /* 0x000fe80000011656 */
[----:B------:R-:W-:Y:S03]  /*bd70*/  LOP3.LUT R86, R86, 0xff, RZ, 0xc0, !PT ;  /* 0x000000ff56567812 */ /* 0x000fe600078ec0ff */
[----:B-1----:R1:W-:Y:S01]  /*bd80*/  MUFU.EX2 R92, R187 ;  /* 0x000000bb005c7308 */ /* 0x0023e20000000800 */
[----:B------:R-:W-:Y:S02]  /*bd90*/  ISETP.LE.U32.AND P5, PT, R86, UR19, PT ;  /* 0x0000001356007c0c */ /* 0x000fe4000bfa3070 */
[----:B------:R-:W-:Y:S02]  /*bda0*/  F2FP.BF16.F32.PACK_AB R86, R74, R79 ;  /* 0x0000004f4a56723e */ /* 0x000fe400000010ff */
[----:B------:R-:W-:Y:S02]  /*bdb0*/  LOP3.LUT R74, R127, UR17, R174, 0x96, !PT ;  /* 0x000000117f4a7c12 */ /* 0x000fe4000f8e96ae */
[----:B------:R-:W-:Y:S02]  /*bdc0*/  PRMT R79, R105, 0x5410, R100 ;  /* 0x00005410694f7816 */ /* 0x000fe40000000064 */
[----:B------:R-:W-:Y:S02]  /*bdd0*/  LOP3.LUT R72, R74, 0xff, RZ, 0xc0, !PT ;  /* 0x000000ff4a487812 */ /* 0x000fe400078ec0ff */
[----:B------:R-:W-:Y:S02]  /*bde0*/  LOP3.LUT R174, R127, UR17, R174, 0x96, !PT ;  /* 0x000000117fae7c12 */ /* 0x000fe4000f8e96ae */
[----:B------:R-:W-:Y:S02]  /*bdf0*/  ISETP.LE.U32.AND P3, PT, R72, UR19, PT ;  /* 0x0000001348007c0c */ /* 0x000fe4000bf63070 */
[----:B------:R2:W3:Y:S01]  /*be00*/  MUFU.EX2 R72, R116 ;  /* 0x0000007400487308 */ /* 0x0004e20000000800 */
[----:B-1----:R-:W-:Y:S02]  /*be10*/  IMAD.MOV.U32 R187, RZ, RZ, R128 ;  /* 0x000000ffffbb7224 */ /* 0x002fe400078e0080 */
[----:B------:R-:W-:Y:S02]  /*be20*/  @!P0 HFMA2.BF16_V2 R117, -RZ.H0_H0, RZ.H0_H0, -R105.H0_H0 ;  /* 0x200000ffff758231 */ /* 0x000fe40000340969 */
[----:B------:R-:W-:Y:S03]  /*be30*/  @!P4 HFMA2.BF16_V2 R115, -RZ.H0_H0, RZ.H0_H0, -R100.H0_H0 ;  /* 0x200000ffff73c231 */ /* 0x000fe60000340964 */
[----:B------:R-:W-:Y:S01]  /*be40*/  PRMT R130, R117, 0x7610, R130 ;  /* 0x0000761075827816 */ /* 0x000fe20000000082 */
[----:B------:R1:W-:Y:S03]  /*be50*/  @!P0 STL.S16 [R1+0x24], R117 ;  /* 0x0000247501008387 */ /* 0x0003e60000100600 */
[----:B------:R-:W-:Y:S02]  /*be60*/  @!P0 PRMT R105, R130, 0x5410, RZ ;  /* 0x0000541082698816 */ /* 0x000fe400000000ff */
[----:B------:R-:W-:Y:S02]  /*be70*/  ISETP.LE.U32.AND P0, PT, R88, UR19, PT ;  /* 0x0000001358007c0c */ /* 0x000fe4000bf03070 */
[----:B------:R-:W-:Y:S01]  /*be80*/  PRMT R118, R115, 0x7610, R118 ;  /* 0x0000761073767816 */ /* 0x000fe20000000076 */
[----:B------:R4:W-:Y:S03]  /*be90*/  STG.E.U16 desc[UR20][R168.64+0x10], R105 ;  /* 0x00001069a8007986 */ /* 0x0009e6000c101514 */
[----:B------:R-:W-:Y:S05]  /*bea0*/  @!P4 PRMT R100, R118, 0x5410, RZ ;  /* 0x000054107664c816 */ /* 0x000fea00000000ff */
[----:B------:R-:W-:Y:S01]  /*beb0*/  STG.E.U16 desc[UR20][R168.64+0x12], R100 ;  /* 0x00001264a8007986 */ /* 0x000fe2000c101514 */
[----:B-1----:R-:W-:Y:S01]  /*bec0*/  FADD.FTZ R117, R73, R114 ;  /* 0x0000007249757221 */ /* 0x002fe20000010000 */
[C---:B------:R-:W-:Y:S02]  /*bed0*/  F2FP.BF16.F32.PACK_AB R73, R82.reuse, R73 ;  /* 0x000000495249723e */ /* 0x040fe400000010ff */
[----:B------:R1:W3:Y:S01]  /*bee0*/  LDL.S16 R114, [R1+0x1c] ;  /* 0x00001c0001727983 */ /* 0x0002e20000100600 */
[----:B------:R-:W-:Y:S01]  /*bef0*/  FADD.FTZ R117, R82, R117 ;  /* 0x0000007552757221 */ /* 0x000fe20000010000 */
[----:B------:R-:W-:Y:S02]  /*bf00*/  LOP3.LUT R82, R74, 0xffff, RZ, 0xc0, !PT ;  /* 0x0000ffff4a527812 */ /* 0x000fe400078ec0ff */
[----:B------:R1:W-:Y:S02]  /*bf10*/  @!P4 STL.S16 [R1+0x20], R115 ;  /* 0x000020730100c387 */ /* 0x0003e40000100600 */
[----:B------:R-:W-:Y:S02]  /*bf20*/  SHF.R.U32.HI R82, RZ, 0x8, R82 ;  /* 0x00000008ff527819 */ /* 0x000fe40000011652 */
[----:B------:R3:W3:Y:S01]  /*bf30*/  LDL.S16 R130, [R1+0x18] ;  /* 0x0000180001827983 */ /* 0x0006e20000100600 */
[----:B----4-:R-:W-:Y:S03]  /*bf40*/  LEA R105, R187, 0x1, 0x1 ;  /* 0x00000001bb697811 */ /* 0x010fe600078e08ff */
[----:B--2---:R4:W2:Y:S01]  /*bf50*/  LDL.S16 R116, [R1+0x14] ;  /* 0x0000140001747983 */ /* 0x0048a20000100600 */
[----:B------:R-:W-:Y:S01]  /*bf60*/  LOP3.LUT R105, R137, UR23, R105, 0x96, !PT ;  /* 0x0000001789697c12 */ /* 0x000fe2000f8e9669 */
[----:B-1----:R-:W-:Y:S01]  /*bf70*/  FADD.FTZ R115, R85, R80 ;  /* 0x0000005055737221 */ /* 0x002fe20000010000 */
[----:B------:R-:W-:Y:S02]  /*bf80*/  F2FP.BF16.F32.PACK_AB R85, R84, R85 ;  /* 0x000000555455723e */ /* 0x000fe400000010ff */
[----:B------:R-:W-:Y:S01]  /*bf90*/  LOP3.LUT R80, R82, 0xffff, RZ, 0xc0, !PT ;  /* 0x0000ffff52507812 */ /* 0x000fe200078ec0ff */
[----:B------:R-:W-:Y:S01]  /*bfa0*/  FADD.FTZ R115, R84, R115 ;  /* 0x0000007354737221 */ /* 0x000fe20000010000 */
[----:B------:R3:W-:Y:S01]  /*bfb0*/  MUFU.EX2 R82, R143 ;  /* 0x0000008f00527308 */ /* 0x0007e20000000800 */
[----:B------:R4:W4:Y:S01]  /*bfc0*/  LDL.S16 R84, [R1+0x10] ;  /* 0x0000100001547983 */ /* 0x0009220000100600 */
[----:B------:R-:W-:Y:S01]  /*bfd0*/  ISETP.LE.U32.AND P1, PT, R80, UR19, PT ;  /* 0x0000001350007c0c */ /* 0x000fe2000bf23070 */
[----:B------:R-:W-:Y:S01]  /*bfe0*/  FADD.FTZ R80, R108, R111 ;  /* 0x0000006f6c507221 */ /* 0x000fe20000010000 */
[----:B------:R-:W-:Y:S02]  /*bff0*/  F2FP.BF16.F32.PACK_AB R108, R81, R108 ;  /* 0x0000006c516c723e */ /* 0x000fe400000010ff */
[----:B------:R-:W-:Y:S02]  /*c000*/  LOP3.LUT R111, R122, 0xff, RZ, 0xc0, !PT ;  /* 0x000000ff7a6f7812 */ /* 0x000fe400078ec0ff */
[----:B---3--:R-:W-:Y:S01]  /*c010*/  F2FP.BF16.F32.PACK_AB R143, R72, R107 ;  /* 0x0000006b488f723e */ /* 0x008fe200000010ff */
[----:B------:R-:W-:Y:S05]  /*c020*/  @!P0 HFMA2.BF16_V2 R114, -RZ.H0_H0, RZ.H0_H0, -R104.H0_H0 ;  /* 0x200000ffff728231 */ /* 0x000fea0000340968 */
[----:B------:R-:W-:Y:S01]  /*c030*/  PRMT R88, R114, 0x7610, R88 ;  /* 0x0000761072587816 */ /* 0x000fe20000000058 */
[----:B------:R1:W-:Y:S01]  /*c040*/  @!P0 STL.S16 [R1+0x1c], R114 ;  /* 0x00001c7201008387 */ /* 0x0003e20000100600 */
[----:B------:R-:W-:Y:S03]  /*c050*/  @!P6 HFMA2.BF16_V2 R130, -RZ.H0_H0, RZ.H0_H0, -R101.H0_H0 ;  /* 0x200000ffff82e231 */ /* 0x000fe60000340965 */
[----:B------:R3:W3:Y:S01]  /*c060*/  LDL.S16 R118, [R1+0xc] ;  /* 0x00000c0001767983 */ /* 0x0006e20000100600 */
[----:B--2---:R-:W-:Y:S05]  /*c070*/  @!P5 HFMA2.BF16_V2 R116, -RZ.H0_H0, RZ.H0_H0, -R99.H0_H0 ;  /* 0x200000ffff74d231 */ /* 0x004fea0000340963 */
[----:B------:R-:W-:Y:S01]  /*c080*/  PRMT R129, R116, 0x7610, R129 ;  /* 0x0000761074817816 */ /* 0x000fe20000000081 */
[----:B-1----:R-:W-:Y:S01]  /*c090*/  FADD.FTZ R114, R106, R113 ;  /* 0x000000716a727221 */ /* 0x002fe20000010000 */
[----:B------:R-:W-:Y:S01]  /*c0a0*/  F2FP.BF16.F32.PACK_AB R106, R89, R106 ;  /* 0x0000006a596a723e */ /* 0x000fe200000010ff */
[----:B------:R-:W-:Y:S01]  /*c0b0*/  FADD.FTZ R113, R81, R80 ;  /* 0x0000005051717221 */ /* 0x000fe20000010000 */
[----:B------:R-:W-:Y:S01]  /*c0c0*/  PRMT R80, R104, 0x5410, R101 ;  /* 0x0000541068507816 */ /* 0x000fe20000000065 */
[----:B------:R-:W-:Y:S01]  /*c0d0*/  FADD.FTZ R114, R89, R114 ;  /* 0x0000007259727221 */ /* 0x000fe20000010000 */
[----:B------:R-:W-:Y:S02]  /*c0e0*/  @!P0 PRMT R104, R88, 0x5410, RZ ;  /* 0x0000541058688816 */ /* 0x000fe400000000ff */
[--C-:B------:R-:W-:Y:S01]  /*c0f0*/  SHF.R.U32.HI R81, RZ, 0x18, R74.reuse ;  /* 0x00000018ff517819 */ /* 0x100fe2000001164a */
[----:B------:R1:W2:Y:S01]  /*c100*/  LDL.S16 R88, [R1+0x8] ;  /* 0x0000080001587983 */ /* 0x0002a20000100600 */
[----:B------:R-:W-:Y:S02]  /*c110*/  SHF.R.U32.HI R74, RZ, 0x10, R74 ;  /* 0x00000010ff4a7819 */ /* 0x000fe4000001164a */
[----:B------:R-:W-:Y:S01]  /*c120*/  ISETP.LE.U32.AND P4, PT, R81, UR19, PT ;  /* 0x0000001351007c0c */ /* 0x000fe2000bf83070 */
[----:B------:R-:W-:Y:S01]  /*c130*/  @!P6 STL.S16 [R1+0x18], R130 ;  /* 0x000018820100e387 */ /* 0x000fe20000100600 */
[----:B------:R-:W-:Y:S02]  /*c140*/  PRMT R81, R130, 0x7610, R81 ;  /* 0x0000761082517816 */ /* 0x000fe40000000051 */
[----:B------:R-:W-:Y:S01]  /*c150*/  LOP3.LUT R74, R74, 0xff, RZ, 0xc0, !PT ;  /* 0x000000ff4a4a7812 */ /* 0x000fe200078ec0ff */
[----:B------:R1:W-:Y:S01]  /*c160*/  @!P5 STL.S16 [R1+0x14], R116 ;  /* 0x000014740100d387 */ /* 0x0003e20000100600 */
[----:B------:R-:W-:Y:S02]  /*c170*/  @!P6 PRMT R101, R81, 0x5410, RZ ;  /* 0x000054105165e816 */ /* 0x000fe400000000ff */
[----:B------:R-:W-:Y:S01]  /*c180*/  ISETP.LE.U32.AND P6, PT, R95, UR19, PT ;  /* 0x000000135f007c0c */ /* 0x000fe2000bfc3070 */
[----:B------:R-:W-:Y:S01]  /*c190*/  STG.E.U16 desc[UR20][R164.64+0x20], R104 ;  /* 0x00002068a4007986 */ /* 0x000fe2000c101514 */
[----:B------:R-:W-:Y:S01]  /*c1a0*/  ISETP.LE.U32.AND P0, PT, R74, UR19, PT ;  /* 0x000000134a007c0c */ /* 0x000fe2000bf03070 */
[----:B------:R-:W-:Y:S01]  /*c1b0*/  FADD.FTZ R74, R92, R115 ;  /* 0x000000735c4a7221 */ /* 0x000fe20000010000 */
[----:B------:R-:W-:Y:S01]  /*c1c0*/  F2FP.BF16.F32.PACK_AB R92, R75, R92 ;  /* 0x0000005c4b5c723e */ /* 0x000fe200000010ff */
[----:B------:R-:W-:Y:S01]  /*c1d0*/  STG.E.U16 desc[UR20][R164.64+0x22], R101 ;  /* 0x00002265a4007986 */ /* 0x000fe2000c101514 */
[----:B------:R-:W-:Y:S01]  /*c1e0*/  PRMT R81, R99, 0x5410, R98 ;  /* 0x0000541063517816 */ /* 0x000fe20000000062 */
[----:B------:R-:W-:Y:S01]  /*c1f0*/  FADD.FTZ R115, R75, R74 ;  /* 0x0000004a4b737221 */ /* 0x000fe20000010000 */
[----:B------:R-:W-:Y:S01]  /*c200*/  PRMT R75, R86, 0x7632, R75 ;  /* 0x00007632564b7816 */ /* 0x000fe2000000004b */
[----:B------:R-:W1:Y:S01]  /*c210*/  MUFU.EX2 R95, R149 ;  /* 0x00000095005f7308 */ /* 0x000e620000000800 */
[----:B------:R-:W-:Y:S02]  /*c220*/  LOP3.LUT R74, R122, 0xffff, RZ, 0xc0, !PT ;  /* 0x0000ffff7a4a7812 */ /* 0x000fe400078ec0ff */
[----:B------:R-:W-:Y:S01]  /*c230*/  @!P5 PRMT R99, R129, 0x5410, RZ ;  /* 0x000054108163d816 */ /* 0x000fe200000000ff */
[----:B----4-:R-:W-:Y:S01]  /*c240*/  @!P6 HFMA2.BF16_V2 R84, -RZ.H0_H0, RZ.H0_H0, -R98.H0_H0 ;  /* 0x200000ffff54e231 */ /* 0x010fe20000340962 */
[----:B------:R-:W-:Y:S01]  /*c250*/  SHF.R.U32.HI R74, RZ, 0x8, R74 ;  /* 0x00000008ff4a7819 */ /* 0x000fe2000001164a */
[----:B------:R-:W-:Y:S01]  /*c260*/  @!P0 HFMA2.BF16_V2 R252, -RZ.H0_H0, RZ.H0_H0, -R87.H0_H0 ;  /* 0x200000fffffc8231 */ /* 0x000fe20000340957 */
[----:B------:R-:W-:Y:S01]  /*c270*/  PRMT R97, R92, 0x7632, R97 ;  /* 0x000076325c617816 */ /* 0x000fe20000000061 */
[----:B------:R-:W-:Y:S01]  /*c280*/  STG.E.U16 desc[UR20][R166.64+0x20], R99 ;  /* 0x00002063a6007986 */ /* 0x000fe2000c101514 */
[----:B------:R-:W-:Y:S02]  /*c290*/  LOP3.LUT R74, R74, 0xffff, RZ, 0xc0, !PT ;  /* 0x0000ffff4a4a7812 */ /* 0x000fe400078ec0ff */
[----:B------:R-:W-:Y:S01]  /*c2a0*/  PRMT R119, R84, 0x7610, R119 ;  /* 0x0000761054777816 */ /* 0x000fe20000000077 */
[----:B------:R4:W-:Y:S01]  /*c2b0*/  @!P6 STL.S16 [R1+0x10], R84 ;  /* 0x000010540100e387 */ /* 0x0009e20000100600 */
[----:B------:R-:W-:Y:S01]  /*c2c0*/  ISETP.LE.U32.AND P5, PT, R74, UR19, PT ;  /* 0x000000134a007c0c */ /* 0x000fe2000bfa3070 */
[----:B-1----:R-:W-:Y:S01]  /*c2d0*/  FADD.FTZ R116, R94, R117 ;  /* 0x000000755e747221 */ /* 0x002fe20000010000 */
[----:B------:R-:W-:Y:S02]  /*c2e0*/  SHF.R.U32.HI R74, RZ, 0x18, R122 ;  /* 0x00000018ff4a7819 */ /* 0x000fe4000001167a */
[----:B------:R-:W-:Y:S01]  /*c2f0*/  @!P6 PRMT R98, R119, 0x5410, RZ ;  /* 0x000054107762e816 */ /* 0x000fe200000000ff */
[----:B------:R-:W-:Y:S01]  /*c300*/  FADD.FTZ R116, R179, R116 ;  /* 0x00000074b3747221 */ /* 0x000fe20000010000 */
[----:B------:R-:W-:Y:S02]  /*c310*/  ISETP.LE.U32.AND P6, PT, R74, UR19, PT ;  /* 0x000000134a007c0c */ /* 0x000fe4000bfc3070 */
[----:B------:R-:W-:Y:S01]  /*c320*/  PRMT R74, R87, 0x7632, R74 ;  /* 0x00007632574a7816 */ /* 0x000fe2000000004a */
[----:B------:R-:W-:Y:S01]  /*c330*/  STG.E.U16 desc[UR20][R166.64+0x22], R98 ;  /* 0x00002262a6007986 */ /* 0x000fe2000c101514 */
[----:B------:R-:W-:Y:S02]  /*c340*/  F2FP.BF16.F32.PACK_AB R149, R95, R152 ;  /* 0x000000985f95723e */ /* 0x000fe400000010ff */
[----:B------:R-:W-:Y:S01]  /*c350*/  F2FP.BF16.F32.PACK_AB R94, R179, R94 ;  /* 0x0000005eb35e723e */ /* 0x000fe200000010ff */
[----:B------:R-:W-:Y:S01]  /*c360*/  @!P4 HFMA2.BF16_V2 R249, -RZ.H0_H0, RZ.H0_H0, -R74.H0_H0 ;  /* 0x200000fffff9c231 */ /* 0x000fe2000034094a */
[----:B------:R-:W-:Y:S02]  /*c370*/  PRMT R102, R92, 0x5410, R97 ;  /* 0x000054105c667816 */ /* 0x000fe40000000061 */
[----:B------:R-:W-:Y:S02]  /*c380*/  PRMT R148, R149, 0x7632, R148 ;  /* 0x0000763295947816 */ /* 0x000fe40000000094 */
[----:B----4-:R-:W-:Y:S04]  /*c390*/  SHF.R.U32.HI R84, RZ, 0x10, R122 ;  /* 0x00000010ff547819 */ /* 0x010fe8000001167a */
[----:B------:R-:W-:Y:S01]  /*c3a0*/  LOP3.LUT R84, R84, 0xff, RZ, 0xc0, !PT ;  /* 0x000000ff54547812 */ /* 0x000fe200078ec0ff */
[----:B---3--:R-:W-:Y:S05]  /*c3b0*/  @!P3 HFMA2.BF16_V2 R118, -RZ.H0_H0, RZ.H0_H0, -R86.H0_H0 ;  /* 0x200000ffff76b231 */ /* 0x008fea0000340956 */
[----:B------:R-:W-:Y:S01]  /*c3c0*/  PRMT R117, R118, 0x7610, R117 ;  /* 0x0000761076757816 */ /* 0x000fe20000000075 */
[----:B------:R-:W-:Y:S01]  /*c3d0*/  @!P3 STL.S16 [R1+0xc], R118 ;  /* 0x00000c760100b387 */ /* 0x000fe20000100600 */
[----:B--2---:R-:W-:Y:S05]  /*c3e0*/  @!P1 HFMA2.BF16_V2 R88, -RZ.H0_H0, RZ.H0_H0, -R75.H0_H0 ;  /* 0x200000ffff589231 */ /* 0x004fea000034094b */
[----:B------:R-:W-:Y:S01]  /*c3f0*/  PRMT R89, R88, 0x7610, R89 ;  /* 0x0000761058597816 */ /* 0x000fe20000000059 */
[----:B------:R1:W-:Y:S02]  /*c400*/  @!P1 STL.S16 [R1+0x8], R88 ;  /* 0x0000085801009387 */ /* 0x0003e40000100600 */
[----:B-1----:R-:W-:Y:S01]  /*c410*/  FADD.FTZ R88, R96, R113 ;  /* 0x0000007160587221 */ /* 0x002fe20000010000 */
[C---:B------:R-:W-:Y:S01]  /*c420*/  F2FP.BF16.F32.PACK_AB R96, R109.reuse, R96 ;  /* 0x000000606d60723e */ /* 0x040fe200000010ff */
[----:B------:R1:W-:Y:S02]  /*c430*/  MUFU.EX2 R113, R172 ;  /* 0x000000ac00717308 */ /* 0x0003e40000000800 */
[----:B------:R-:W-:Y:S01]  /*c440*/  FADD.FTZ R109, R109, R88 ;  /* 0x000000586d6d7221 */ /* 0x000fe20000010000 */
[----:B------:R-:W-:Y:S02]  /*c450*/  PRMT R88, R86, 0x5410, R75 ;  /* 0x0000541056587816 */ /* 0x000fe4000000004b */
[----:B------:R-:W-:Y:S01]  /*c460*/  @!P1 PRMT R75, R89, 0x5410, RZ ;  /* 0x00005410594b9816 */ /* 0x000fe200000000ff */
[----:B------:R-:W-:Y:S01]  /*c470*/  FADD.FTZ R89, R107, R114 ;  /* 0x000000726b597221 */ /* 0x000fe20000010000 */
[----:B------:R-:W-:Y:S03]  /*c480*/  @!P3 PRMT R86, R117, 0x5410, RZ ;  /* 0x000054107556b816 */ /* 0x000fe600000000ff */
[----:B------:R-:W2:Y:S01]  /*c490*/  MUFU.EX2 R107, R140 ;  /* 0x0000008c006b7308 */ /* 0x000ea20000000800 */
[----:B------:R-:W-:Y:S01]  /*c4a0*/  LOP3.LUT R117, R126, 0xff, RZ, 0xc0, !PT ;  /* 0x000000ff7e757812 */ /* 0x000fe200078ec0ff */
[----:B------:R-:W-:Y:S01]  /*c4b0*/  FADD.FTZ R118, R72, R89 ;  /* 0x0000005948767221 */ /* 0x000fe20000010000 */
[----:B------:R-:W-:Y:S01]  /*c4c0*/  PRMT R89, R87, 0x5410, R74 ;  /* 0x0000541057597816 */ /* 0x000fe2000000004a */
[----:B------:R-:W-:Y:S01]  /*c4d0*/  STG.E.U16 desc[UR20][R170.64+0x20], R75 ;  /* 0x0000204baa007986 */ /* 0x000fe2000c101514 */
[----:B------:R-:W-:Y:S01]  /*c4e0*/  @!P0 PRMT R87, R252, 0x5410, RZ ;  /* 0x00005410fc578816 */ /* 0x000fe200000000ff */
[----:B------:R-:W-:Y:S01]  /*c4f0*/  FADD.FTZ R124, R134, R109 ;  /* 0x0000006d867c7221 */ /* 0x000fe20000010000 */
[----:B------:R-:W-:Y:S01]  /*c500*/  LOP3.LUT R72, R126, 0xffff, RZ, 0xc0, !PT ;  /* 0x0000ffff7e487812 */ /* 0x000fe200078ec0ff */
[----:B------:R-:W-:Y:S01]  /*c510*/  STG.E.U16 desc[UR20][R170.64+0x1e], R86 ;  /* 0x00001e56aa007986 */ /* 0x000fe2000c101514 */
[----:B------:R-:W-:Y:S01]  /*c520*/  ISETP.LE.U32.AND P0, PT, R111, UR19, PT ;  /* 0x000000136f007c0c */ /* 0x000fe2000bf03070 */
[----:B------:R-:W3:Y:S01]  /*c530*/  MUFU.EX2 R114, R175 ;  /* 0x000000af00727308 */ /* 0x000ee20000000800 */
[----:B------:R-:W-:Y:S01]  /*c540*/  ISETP.LE.U32.AND P3, PT, R117, UR19, PT ;  /* 0x0000001375007c0c */ /* 0x000fe2000bf63070 */
[----:B------:R-:W-:Y:S01]  /*c550*/  FADD.FTZ R117, R147, R116 ;  /* 0x0000007493757221 */ /* 0x000fe20000010000 */
[----:B------:R-:W-:Y:S01]  /*c560*/  SHF.R.U32.HI R72, RZ, 0x8, R72 ;  /* 0x00000008ff487819 */ /* 0x000fe20000011648 */
[----:B-1----:R-:W-:Y:S01]  /*c570*/  IMAD.MOV.U32 R172, RZ, RZ, R120 ;  /* 0x000000ffffac7224 */ /* 0x002fe200078e0078 */
[C---:B------:R-:W-:Y:S01]  /*c580*/  F2FP.BF16.F32.PACK_AB R147, R82.reuse, R147 ;  /* 0x000000935293723e */ /* 0x040fe200000010ff */
[----:B------:R-:W-:Y:S01]  /*c590*/  FADD.FTZ R120, R82, R117 ;  /* 0x0000007552787221 */ /* 0x000fe20000010000 */
[----:B------:R-:W-:Y:S01]  /*c5a0*/  LOP3.LUT R82, R72, 0xffff, RZ, 0xc0, !PT ;  /* 0x0000ffff48527812 */ /* 0x000fe200078ec0ff */
[----:B------:R-:W-:Y:S01]  /*c5b0*/  STG.E.U16 desc[UR20][R168.64+0x20], R87 ;  /* 0x00002057a8007986 */ /* 0x000fe2000c101514 */
[----:B------:R-:W-:Y:S01]  /*c5c0*/  SHF.R.U32.HI R111, RZ, 0x10, R126 ;  /* 0x00000010ff6f7819 */ /* 0x000fe2000001167e */
[----:B------:R-:W1:Y:S01]  /*c5d0*/  MUFU.EX2 R116, R135 ;  /* 0x0000008700747308 */ /* 0x000e620000000800 */
[----:B------:R-:W-:Y:S01]  /*c5e0*/  ISETP.LE.U32.AND P1, PT, R82, UR19, PT ;  /* 0x0000001352007c0c */ /* 0x000fe2000bf23070 */
[----:B------:R-:W-:Y:S01]  /*c5f0*/  FADD.FTZ R82, R152, R115 ;  /* 0x0000007398527221 */ /* 0x000fe20000010000 */
[----:B------:R-:W-:Y:S01]  /*c600*/  PRMT R72, R73, 0x7632, R72 ;  /* 0x0000763249487816 */ /* 0x000fe20000000048 */
[----:B------:R-:W-:Y:S01]  /*c610*/  @!P0 HFMA2.BF16_V2 R248, -RZ.H0_H0, RZ.H0_H0, -R73.H0_H0 ;  /* 0x200000fffff88231 */ /* 0x000fe20000340949 */
[----:B------:R-:W-:Y:S01]  /*c620*/  LOP3.LUT R115, R111, 0xff, RZ, 0xc0, !PT ;  /* 0x000000ff6f737812 */ /* 0x000fe200078ec0ff */
[----:B------:R-:W-:Y:S01]  /*c630*/  FADD.FTZ R111, R95, R82 ;  /* 0x000000525f6f7221 */ /* 0x000fe20000010000 */
[----:B------:R-:W-:Y:S01]  /*c640*/  PRMT R82, R73, 0x5410, R72 ;  /* 0x0000541049527816 */ /* 0x000fe20000000048 */
[----:B--2---:R-:W-:Y:S01]  /*c650*/  FADD.FTZ R117, R107, R120 ;  /* 0x000000786b757221 */ /* 0x004fe20000010000 */
[----:B------:R-:W-:Y:S01]  /*c660*/  @!P0 PRMT R73, R248, 0x5410, RZ ;  /* 0x00005410f8498816 */ /* 0x000fe200000000ff */
[----:B------:R-:W-:Y:S01]  /*c670*/  @!P5 HFMA2.BF16_V2 R247, -RZ.H0_H0, RZ.H0_H0, -R72.H0_H0 ;  /* 0x200000fffff7d231 */ /* 0x000fe20000340948 */
[----:B------:R-:W-:Y:S01]  /*c680*/  ISETP.LE.U32.AND P0, PT, R115, UR19, PT ;  /* 0x0000001373007c0c */ /* 0x000fe2000bf03070 */
[----:B------:R-:W-:Y:S01]  /*c690*/  @!P3 HFMA2.BF16_V2 R244, -RZ.H0_H0, RZ.H0_H0, -R108.H0_H0 ;  /* 0x200000fffff4b231 */ /* 0x000fe2000034096c */
[----:B------:R-:W-:Y:S01]  /*c6a0*/  LEA R115, R187, 0x1, 0x1 ;  /* 0x00000001bb737811 */ /* 0x000fe200078e08ff */
[----:B------:R-:W-:Y:S01]  /*c6b0*/  FADD.FTZ R124, R113, R124 ;  /* 0x0000007c717c7221 */ /* 0x000fe20000010000 */
[----:B------:R-:W-:Y:S02]  /*c6c0*/  SHF.R.U32.HI R95, RZ, 0x18, R126 ;  /* 0x00000018ff5f7819 */ /* 0x000fe4000001167e */
[----:B------:R-:W-:Y:S01]  /*c6d0*/  LOP3.LUT R109, R137, UR23, R115, 0x96, !PT ;  /* 0x00000017896d7c12 */ /* 0x000fe2000f8e9673 */
[----:B------:R-:W-:Y:S01]  /*c6e0*/  IMAD.WIDE.U32 R136, R136, -0x326172a9, RZ ;  /* 0xcd9e8d5788887825 */ /* 0x000fe200078e00ff */
[----:B------:R-:W-:Y:S02]  /*c6f0*/  @!P4 PRMT R74, R249, 0x5410, RZ ;  /* 0x00005410f94ac816 */ /* 0x000fe400000000ff */
[----:B------:R-:W-:Y:S01]  /*c700*/  ISETP.LE.U32.AND P4, PT, R95, UR19, PT ;  /* 0x000000135f007c0c */ /* 0x000fe2000bf83070 */
[----:B------:R-:W-:Y:S01]  /*c710*/  IMAD.WIDE.U32 R128, R109, -0x326172a9, RZ ;  /* 0xcd9e8d576d807825 */ /* 0x000fe200078e00ff */
[----:B------:R-:W-:Y:S01]  /*c720*/  F2FP.BF16.F32.PACK_AB R134, R113, R134 ;  /* 0x000000867186723e */ /* 0x000fe200000010ff */
[----:B------:R1:W2:Y:S01]  /*c730*/  MUFU.EX2 R95, R145 ;  /* 0x00000091005f7308 */ /* 0x0002a20000000800 */
[----:B------:R-:W-:Y:S01]  /*c740*/  @!P5 PRMT R72, R247, 0x5410, RZ ;  /* 0x00005410f748d816 */ /* 0x000fe200000000ff */
[----:B------:R-:W-:Y:S01]  /*c750*/  STG.E.U16 desc[UR20][R168.64+0x22], R74 ;  /* 0x0000224aa8007986 */ /* 0x000fe2000c101514 */
[----:B------:R-:W-:Y:S01]  /*c760*/  LOP3.LUT R113, R129, UR16, R172, 0x96, !PT ;  /* 0x0000001081717c12 */ /* 0x000fe2000f8e96ac */
[----:B------:R-:W-:Y:S01]  /*c770*/  FADD.FTZ R109, R181, R118 ;  /* 0x00000076b56d7221 */ /* 0x000fe20000010000 */
[----:B------:R-:W-:Y:S01]  /*c780*/  LOP3.LUT R115, R163, UR14, R128, 0x96, !PT ;  /* 0x0000000ea3737c12 */ /* 0x000fe2000f8e9680 */
[----:B------:R-:W-:Y:S01]  /*c790*/  FADD.FTZ R118, R142, R111 ;  /* 0x0000006f8e767221 */ /* 0x000fe20000010000 */
[----:B------:R-:W-:Y:S01]  /*c7a0*/  ISETP.LE.U32.AND P5, PT, R84, UR19, PT ;  /* 0x0000001354007c0c */ /* 0x000fe2000bfa3070 */
[----:B------:R-:W-:Y:S01]  /*c7b0*/  IMAD.WIDE.U32 R120, R113, -0x2daee0ad, RZ ;  /* 0xd2511f5371787825 */ /* 0x000fe200078e00ff */
[----:B------:R-:W-:Y:S01]  /*c7c0*/  PRMT R84, R85, 0x7632, R84 ;  /* 0x0000763255547816 */ /* 0x000fe20000000054 */
[----:B------:R4:W-:Y:S01]  /*c7d0*/  STG.E.U16 desc[UR20][R164.64+0x32], R72 ;  /* 0x00003248a4007986 */ /* 0x0009e2000c101514 */
[----:B---3--:R-:W-:Y:S01]  /*c7e0*/  F2FP.BF16.F32.PACK_AB R140, R114, R181 ;  /* 0x000000b5728c723e */ /* 0x008fe200000010ff */
[----:B------:R-:W-:Y:S01]  /*c7f0*/  IMAD.WIDE.U32 R128, R115, -0x2daee0ad, RZ ;  /* 0xd2511f5373807825 */ /* 0x000fe200078e00ff */
[----:B------:R-:W-:Y:S01]  /*c800*/  LOP3.LUT R111, R121, UR13, R188, 0x96, !PT ;  /* 0x0000000d796f7c12 */ /* 0x000fe2000f8e96bc */
[----:B------:R3:W-:Y:S01]  /*c810*/  STG.E.U16 desc[UR20][R164.64+0x30], R73 ;  /* 0x00003049a4007986 */ /* 0x0007e2000c101514 */
[----:B------:R-:W-:Y:S01]  /*c820*/  PRMT R83, R85, 0x5410, R84 ;  /* 0x0000541055537816 */ /* 0x000fe20000000054 */
[----:B------:R-:W-:Y:S01]  /*c830*/  FADD.FTZ R113, R141, R118 ;  /* 0x000000768d717221 */ /* 0x000fe20000010000 */
[----:B-1----:R-:W-:Y:S01]  /*c840*/  F2FP.BF16.F32.PACK_AB R145, R116, R107 ;  /* 0x0000006b7491723e */ /* 0x002fe200000010ff */
[----:B------:R-:W-:Y:S01]  /*c850*/  FADD.FTZ R109, R114, R109 ;  /* 0x0000006d726d7221 */ /* 0x000fe20000010000 */
[----:B------:R-:W-:Y:S01]  /*c860*/  LOP3.LUT R107, R129, UR11, R120, 0x96, !PT ;  /* 0x0000000b816b7c12 */ /* 0x000fe2000f8e9678 */
[----:B------:R-:W-:Y:S01]  /*c870*/  IMAD.WIDE.U32 R120, R111, -0x326172a9, RZ ;  /* 0xcd9e8d576f787825 */ /* 0x000fe200078e00ff */
[----:B--2---:R-:W-:Y:S02]  /*c880*/  F2FP.BF16.F32.PACK_AB R153, R144, R95 ;  /* 0x0000005f9099723e */ /* 0x004fe400000010ff */
[----:B------:R-:W-:Y:S01]  /*c890*/  F2FP.BF16.F32.PACK_AB R152, R141, R142 ;  /* 0x0000008e8d98723e */ /* 0x000fe200000010ff */
[----:B------:R-:W-:Y:S01]  /*c8a0*/  FADD.FTZ R111, R95, R124 ;  /* 0x0000007c5f6f7221 */ /* 0x000fe20000010000 */
[----:B------:R-:W-:Y:S01]  /*c8b0*/  LOP3.LUT R95, R121, UR12, R162, 0x96, !PT ;  /* 0x0000000c795f7c12 */ /* 0x000fe2000f8e96a2 */
[----:B------:R-:W-:Y:S01]  /*c8c0*/  @!P5 HFMA2.BF16_V2 R246, -RZ.H0_H0, RZ.H0_H0, -R85.H0_H0 ;  /* 0x200000fffff6d231 */ /* 0x000fe20000340955 */
[----:B------:R-:W-:Y:S01]  /*c8d0*/  PRMT R141, R96, 0x7632, R141 ;  /* 0x00007632608d7816 */ /* 0x000fe2000000008d */
[----:B------:R-:W-:Y:S01]  /*c8e0*/  FADD.FTZ R114, R116, R117 ;  /* 0x0000007574727221 */ /* 0x000fe20000010000 */
[----:B------:R-:W-:Y:S01]  /*c8f0*/  PRMT R142, R143, 0x7632, R142 ;  /* 0x000076328f8e7816 */ /* 0x000fe2000000008e */
[----:B------:R-:W-:Y:S01]  /*c900*/  IMAD.WIDE.U32 R124, R95, -0x2daee0ad, RZ ;  /* 0xd2511f535f7c7825 */ /* 0x000fe200078e00ff */
[----:B------:R-:W-:Y:S01]  /*c910*/  @!P5 PRMT R85, R246, 0x5410, RZ ;  /* 0x00005410f655d816 */ /* 0x000fe200000000ff */
[----:B------:R1:W2:Y:S01]  /*c920*/  MUFU.EX2 R117, R146 ;  /* 0x0000009200757308 */ /* 0x0002a20000000800 */
[----:B------:R-:W-:Y:S01]  /*c930*/  PRMT R133, R134, 0x7632, R133 ;  /* 0x0000763286857816 */ /* 0x000fe20000000085 */
[----:B------:R-:W-:Y:S01]  /*c940*/  @!P0 HFMA2.BF16_V2 R242, -RZ.H0_H0, RZ.H0_H0, -R106.H0_H0 ;  /* 0x200000fffff28231 */ /* 0x000fe2000034096a */
[----:B------:R-:W-:Y:S01]  /*c950*/  LOP3.LUT R95, R125, UR9, R128, 0x96, !PT ;  /* 0x000000097d5f7c12 */ /* 0x000fe2000f8e9680 */
[----:B------:R-:W-:Y:S01]  /*c960*/  IMAD.WIDE.U32 R128, R107, -0x326172a9, RZ ;  /* 0xcd9e8d576b807825 */ /* 0x000fe200078e00ff */
[----:B----4-:R-:W-:Y:S01]  /*c970*/  LOP3.LUT R72, R176, 0xffff, RZ, 0xc0, !PT ;  /* 0x0000ffffb0487812 */ /* 0x010fe200078ec0ff */
[----:B------:R-:W-:Y:S01]  /*c980*/  STG.E.U16 desc[UR20][R166.64+0x30], R85 ;  /* 0x00003055a6007986 */ /* 0x000fe2000c101514 */
[----:B------:R-:W-:Y:S01]  /*c990*/  PRMT R135, R140, 0x7632, R135 ;  /* 0x000076328c877816 */ /* 0x000fe20000000087 */
[----:B------:R-:W-:Y:S01]  /*c9a0*/  IMAD.MOV.U32 R177, RZ, RZ, R191 ;  /* 0x000000ffffb17224 */ /* 0x000fe200078e00bf */
[----:B------:R-:W-:Y:S01]  /*c9b0*/  LOP3.LUT R120, R129, UR10, R120, 0x96, !PT ;  /* 0x0000000a81787c12 */ /* 0x000fe2000f8e9678 */
[----:B------:R-:W-:Y:S01]  /*c9c0*/  IMAD.WIDE.U32 R130, R95, -0x326172a9, RZ ;  /* 0xcd9e8d575f827825 */ /* 0x000fe200078e00ff */
[----:B------:R-:W-:Y:S02]  /*c9d0*/  SHF.R.U32.HI R72, RZ, 0x8, R72 ;  /* 0x00000008ff487819 */ /* 0x000fe40000011648 */
[----:B---3--:R-:W-:Y:S01]  /*c9e0*/  SHF.R.U32.HI R73, RZ, 0x10, R178 ;  /* 0x00000010ff497819 */ /* 0x008fe200000116b2 */
[----:B------:R-:W-:Y:S01]  /*c9f0*/  IMAD.WIDE.U32 R120, R120, -0x2daee0ad, RZ ;  /* 0xd2511f5378787825 */ /* 0x000fe200078e00ff */
[----:B------:R-:W-:Y:S02]  /*ca00*/  PRMT R151, R152, 0x7632, R151 ;  /* 0x0000763298977816 */ /* 0x000fe40000000097 */
[----:B-1----:R-:W-:Y:S01]  /*ca10*/  PRMT R146, R147, 0x7632, R146 ;  /* 0x0000763293927816 */ /* 0x002fe20000000092 */
[----:B------:R-:W-:Y:S01]  /*ca20*/  @!P6 HFMA2.BF16_V2 R245, -RZ.H0_H0, RZ.H0_H0, -R84.H0_H0 ;  /* 0x200000fffff5e231 */ /* 0x000fe20000340954 */
[----:B------:R-:W-:Y:S01]  /*ca30*/  LOP3.LUT R124, R121, UR5, R124, 0x96, !PT ;  /* 0x00000005797c7c12 */ /* 0x000fe2000f8e967c */
[----:B------:R-:W-:Y:S01]  /*ca40*/  FADD.FTZ R116, R156, R109 ;  /* 0x0000006d9c747221 */ /* 0x000fe20000010000 */
[----:B--2---:R-:W-:Y:S01]  /*ca50*/  F2FP.BF16.F32.PACK_AB R156, R117, R156 ;  /* 0x0000009c759c723e */ /* 0x004fe200000010ff */
[----:B------:R-:W-:Y:S01]  /*ca60*/  FADD.FTZ R118, R144, R111 ;  /* 0x0000006f90767221 */ /* 0x000fe20000010000 */
[----:B------:R-:W-:Y:S01]  /*ca70*/  LOP3.LUT R111, R131, UR8, R128, 0x96, !PT ;  /* 0x00000008836f7c12 */ /* 0x000fe2000f8e9680 */
[----:B------:R-:W-:Y:S01]  /*ca80*/  IMAD.WIDE.U32 R124, R124, -0x326172a9, RZ ;  /* 0xcd9e8d577c7c7825 */ /* 0x000fe200078e00ff */
[----:B------:R-:W-:Y:S02]  /*ca90*/  @!P6 PRMT R84, R245, 0x5410, RZ ;  /* 0x00005410f554e816 */ /* 0x000fe400000000ff */
[----:B------:R-:W-:Y:S01]  /*caa0*/  PRMT R144, R145, 0x7632, R144 ;  /* 0x0000763291907816 */ /* 0x000fe20000000090 */
[----:B------:R-:W-:Y:S01]  /*cab0*/  FADD.FTZ R117, R117, R116 ;  /* 0x0000007475757221 */ /* 0x000fe20000010000 */
[----:B------:R-:W-:Y:S01]  /*cac0*/  LOP3.LUT R95, R125, UR18, R130, 0x96, !PT ;  /* 0x000000127d5f7c12 */ /* 0x000fe2000f8e9682 */
[----:B------:R1:W-:Y:S01]  /*cad0*/  STG.E.U16 desc[UR20][R166.64+0x32], R84 ;  /* 0x00003254a6007986 */ /* 0x0003e2000c101514 */
[----:B------:R-:W-:Y:S01]  /*cae0*/  SHF.R.U32.HI R112, RZ, 0x10, R124 ;  /* 0x00000010ff707819 */ /* 0x000fe2000001167c */
[----:B------:R-:W-:Y:S01]  /*caf0*/  IMAD.MOV.U32 R131, RZ, RZ, R173 ;  /* 0x000000ffff837224 */ /* 0x000fe200078e00ad */
[----:B------:R-:W-:Y:S01]  /*cb00*/  LOP3.LUT R107, R95, 0xff, RZ, 0xc0, !PT ;  /* 0x000000ff5f6b7812 */ /* 0x000fe200078ec0ff */
[----:B------:R-:W-:Y:S01]  /*cb10*/  IMAD.MOV.U32 R173, RZ, RZ, 0x7054 ;  /* 0x00007054ffad7424 */ /* 0x000fe200078e00ff */
[--C-:B------:R-:W-:Y:S01]  /*cb20*/  SHF.R.U32.HI R93, RZ, 0x10, R95.reuse ;  /* 0x00000010ff5d7819 */ /* 0x100fe2000001165f */
[----:B------:R-:W-:Y:S01]  /*cb30*/  IMAD.MOV.U32 R130, RZ, RZ, R172 ;  /* 0x000000ffff827224 */ /* 0x000fe200078e00ac */
[----:B------:R-:W-:Y:S02]  /*cb40*/  ISETP.LE.U32.AND P5, PT, R107, UR19, PT ;  /* 0x000000136b007c0c */ /* 0x000fe4000bfa3070 */
[----:B------:R-:W-:Y:S02]  /*cb50*/  LOP3.LUT R107, R95, 0xffff, RZ, 0xc0, !PT ;  /* 0x0000ffff5f6b7812 */ /* 0x000fe400078ec0ff */
[----:B------:R-:W-:Y:S02]  /*cb60*/  SHF.R.U32.HI R109, RZ, 0x18, R95 ;  /* 0x00000018ff6d7819 */ /* 0x000fe4000001165f */
[----:B------:R-:W-:Y:S02]  /*cb70*/  SHF.R.U32.HI R107, RZ, 0x8, R107 ;  /* 0x00000008ff6b7819 */ /* 0x000fe4000001166b */
[----:B------:R-:W-:Y:S02]  /*cb80*/  PRMT R95, R106, 0x7632, R95 ;  /* 0x000076326a5f7816 */ /* 0x000fe4000000005f */
[----:B------:R-:W-:Y:S02]  /*cb90*/  LOP3.LUT R115, R107, 0xffff, RZ, 0xc0, !PT ;  /* 0x0000ffff6b737812 */ /* 0x000fe400078ec0ff */
[C---:B------:R-:W-:Y:S01]  /*cba0*/  PRMT R107, R108.reuse, 0x7632, R107 ;  /* 0x000076326c6b7816 */ /* 0x040fe2000000006b */
[----:B------:R-:W-:Y:S01]  /*cbb0*/  @!P5 HFMA2.BF16_V2 R238, -RZ.H0_H0, RZ.H0_H0, -R94.H0_H0 ;  /* 0x200000ffffeed231 */ /* 0x000fe2000034095e */
[----:B------:R-:W-:Y:S01]  /*cbc0*/  LOP3.LUT R93, R93, 0xff, RZ, 0xc0, !PT ;  /* 0x000000ff5d5d7812 */ /* 0x000fe200078ec0ff */
[----:B------:R-:W-:Y:S01]  /*cbd0*/  @!P4 HFMA2.BF16_V2 R239, -RZ.H0_H0, RZ.H0_H0, -R95.H0_H0 ;  /* 0x200000ffffefc231 */ /* 0x000fe2000034095f */
[----:B------:R-:W-:Y:S01]  /*cbe0*/  PRMT R90, R108, 0x5410, R107 ;  /* 0x000054106c5a7816 */ /* 0x000fe2000000006b */
[----:B------:R-:W-:Y:S01]  /*cbf0*/  @!P1 HFMA2.BF16_V2 R243, -RZ.H0_H0, RZ.H0_H0, -R107.H0_H0 ;  /* 0x200000fffff39231 */ /* 0x000fe2000034096b */
[----:B------:R-:W-:Y:S02]  /*cc00*/  @!P3 PRMT R108, R244, 0x5410, RZ ;  /* 0x00005410f46cb816 */ /* 0x000fe400000000ff */
[----:B------:R-:W-:Y:S02]  /*cc10*/  ISETP.LE.U32.AND P3, PT, R115, UR19, PT ;  /* 0x0000001373007c0c */ /* 0x000fe4000bf63070 */
[----:B------:R-:W-:Y:S01]  /*cc20*/  PRMT R91, R106, 0x5410, R95 ;  /* 0x000054106a5b7816 */ /* 0x000fe2000000005f */
[----:B------:R-:W-:Y:S01]  /*cc30*/  STG.E.U16 desc[UR20][R170.64+0x2e], R108 ;  /* 0x00002e6caa007986 */ /* 0x000fe2000c101514 */
[----:B------:R-:W-:Y:S02]  /*cc40*/  @!P0 PRMT R106, R242, 0x5410, RZ ;  /* 0x00005410f26a8816 */ /* 0x000fe400000000ff */
[----:B------:R-:W-:Y:S02]  /*cc50*/  ISETP.LE.U32.AND P0, PT, R93, UR19, PT ;  /* 0x000000135d007c0c */ /* 0x000fe4000bf03070 */
[----:B------:R-:W-:Y:S02]  /*cc60*/  PRMT R93, R94, 0x7632, R93 ;  /* 0x000076325e5d7816 */ /* 0x000fe4000000005d */
[----:B------:R-:W-:Y:S02]  /*cc70*/  ISETP.LE.U32.AND P6, PT, R109, UR19, PT ;  /* 0x000000136d007c0c */ /* 0x000fe4000bfc3070 */
[C---:B------:R-:W-:Y:S01]  /*cc80*/  LOP3.LUT R109, R124.reuse, 0xff, RZ, 0xc0, !PT ;  /* 0x000000ff7c6d7812 */ /* 0x040fe200078ec0ff */
[----:B------:R-:W-:Y:S01]  /*cc90*/  @!P3 HFMA2.BF16_V2 R237, -RZ.H0_H0, RZ.H0_H0, -R93.H0_H0 ;  /* 0x200000ffffedb231 */ /* 0x000fe2000034095d */
[----:B------:R-:W-:Y:S02]  /*cca0*/  SHF.R.U32.HI R116, RZ, 0x18, R124 ;  /* 0x00000018ff747819 */ /* 0x000fe4000001167c */
[----:B------:R-:W-:Y:S01]  /*ccb0*/  LOP3.LUT R119, R124, 0xffff, RZ, 0xc0, !PT ;  /* 0x0000ffff7c777812 */ /* 0x000fe200078ec0ff */
[----:B------:R-:W-:Y:S01]  /*ccc0*/  IMAD.WIDE.U32 R124, R111, -0x2daee0ad, RZ ;  /* 0xd2511f536f7c7825 */ /* 0x000fe200078e00ff */
[----:B------:R-:W-:Y:S02]  /*ccd0*/  LOP3.LUT R110, R112, 0xff, RZ, 0xc0, !PT ;  /* 0x000000ff706e7812 */ /* 0x000fe400078ec0ff */
[----:B------:R-:W-:Y:S01]  /*cce0*/  PRMT R103, R94, 0x5410, R93 ;  /* 0x000054105e677816 */ /* 0x000fe2000000005d */
[----:B------:R-:W-:Y:S01]  /*ccf0*/  @!P0 HFMA2.BF16_V2 R236, -RZ.H0_H0, RZ.H0_H0, -R92.H0_H0 ;  /* 0x200000ffffec8231 */ /* 0x000fe2000034095c */
[----:B------:R-:W-:Y:S01]  /*cd00*/  @!P3 PRMT R93, R237, 0x5410, RZ ;  /* 0x00005410ed5db816 */ /* 0x000fe200000000ff */
[----:B------:R-:W-:Y:S01]  /*cd10*/  @!P6 HFMA2.BF16_V2 R235, -RZ.H0_H0, RZ.H0_H0, -R97.H0_H0 ;  /* 0x200000ffffebe231 */ /* 0x000fe20000340961 */
[----:B------:R-:W-:Y:S02]  /*cd20*/  LOP3.LUT R112, R125, UR17, R120, 0x96, !PT ;  /* 0x000000117d707c12 */ /* 0x000fe4000f8e9678 */
[----:B------:R-:W-:Y:S02]  /*cd30*/  ISETP.LE.U32.AND P3, PT, R110, UR19, PT ;  /* 0x000000136e007c0c */ /* 0x000fe4000bf63070 */
[C---:B------:R-:W-:Y:S02]  /*cd40*/  LOP3.LUT R111, R124.reuse, 0xff, RZ, 0xc0, !PT ;  /* 0x000000ff7c6f7812 */ /* 0x040fe400078ec0ff */
[----:B------:R-:W-:Y:S02]  /*cd50*/  LOP3.LUT R120, R124, 0xffff, RZ, 0xc0, !PT ;  /* 0x0000ffff7c787812 */ /* 0x000fe400078ec0ff */
[--C-:B------:R-:W-:Y:S02]  /*cd60*/  SHF.R.U32.HI R172, RZ, 0x10, R124.reuse ;  /* 0x00000010ffac7819 */ /* 0x100fe4000001167c */
[----:B------:R-:W-:Y:S01]  /*cd70*/  SHF.R.U32.HI R110, RZ, 0x18, R124 ;  /* 0x00000018ff6e7819 */ /* 0x000fe2000001167c */
[----:B------:R-:W-:Y:S01]  /*cd80*/  IMAD.WIDE.U32 R124, R105, -0x326172a9, RZ ;  /* 0xcd9e8d57697c7825 */ /* 0x000fe200078e00ff */
[----:B------:R-:W-:Y:S02]  /*cd90*/  @!P5 PRMT R94, R238, 0x5410, RZ ;  /* 0x00005410ee5ed816 */ /* 0x000fe400000000ff */
[----:B------:R-:W-:Y:S01]  /*cda0*/  ISETP.LE.U32.AND P5, PT, R116, UR19, PT ;  /* 0x0000001374007c0c */ /* 0x000fe2000bfa3070 */
[----:B------:R-:W-:Y:S01]  /*cdb0*/  @!P3 HFMA2.BF16_V2 R231, -RZ.H0_H0, RZ.H0_H0, -R149.H0_H0 ;  /* 0x200000ffffe7b231 */ /* 0x000fe20000340995 */
[----:B------:R-:W-:Y:S02]  /*cdc0*/  LOP3.LUT R105, R125, UR16, R190, 0x96, !PT ;  /* 0x000000107d697c12 */ /* 0x000fe4000f8e96be */
[----:B------:R-:W-:Y:S02]  /*cdd0*/  LOP3.LUT R100, R155, UR14, R124, 0x96, !PT ;  /* 0x0000000e9b647c12 */ /* 0x000fe4000f8e967c */
[----:B------:R-:W-:Y:S01]  /*cde0*/  SHF.R.U32.HI R116, RZ, 0x10, R112 ;  /* 0x00000010ff747819 */ /* 0x000fe20000011670 */
[----:B------:R-:W-:Y:S01]  /*cdf0*/  IMAD.WIDE.U32 R124, R105, -0x2daee0ad, RZ ;  /* 0xd2511f53697c7825 */ /* 0x000fe200078e00ff */
[----:B------:R-:W-:Y:S02]  /*ce00*/  SHF.R.U32.HI R120, RZ, 0x8, R120 ;  /* 0x00000008ff787819 */ /* 0x000fe40000011678 */
[----:B------:R-:W-:Y:S01]  /*ce10*/  LOP3.LUT R116, R116, 0xff, RZ, 0xc0, !PT ;  /* 0x000000ff74747812 */ /* 0x000fe200078ec0ff */
[----:B------:R-:W-:Y:S01]  /*ce20*/  IMAD.WIDE.U32 R104, R100, -0x2daee0ad, RZ ;  /* 0xd2511f5364687825 */ /* 0x000fe200078e00ff */
[----:B------:R-:W-:Y:S02]  /*ce30*/  LOP3.LUT R100, R125, UR13, R198, 0x96, !PT ;  /* 0x0000000d7d647c12 */ /* 0x000fe4000f8e96c6 */
[----:B------:R-:W-:Y:S01]  /*ce40*/  @!P6 PRMT R97, R235, 0x5410, RZ ;  /* 0x00005410eb61e816 */ /* 0x000fe200000000ff */
[----:B------:R-:W-:Y:S01]  /*ce50*/  @!P5 HFMA2.BF16_V2 R230, -RZ.H0_H0, RZ.H0_H0, -R148.H0_H0 ;  /* 0x200000ffffe6d231 */ /* 0x000fe20000340994 */
[----:B------:R-:W-:Y:S01]  /*ce60*/  LOP3.LUT R101, R105, UR11, R124, 0x96, !PT ;  /* 0x0000000b69657c12 */ /* 0x000fe2000f8e967c */
[----:B------:R-:W-:Y:S01]  /*ce70*/  IMAD.MOV.U32 R105, RZ, RZ, R199 ;  /* 0x000000ffff697224 */ /* 0x000fe200078e00c7 */
[----:B------:R-:W-:Y:S01]  /*ce80*/  ISETP.LE.U32.AND P6, PT, R116, UR19, PT ;  /* 0x0000001374007c0c */ /* 0x000fe2000bfc3070 */
[----:B------:R-:W-:Y:S01]  /*ce90*/  IMAD.WIDE.U32 R124, R100, -0x326172a9, RZ ;  /* 0xcd9e8d57647c7825 */ /* 0x000fe200078e00ff */
[----:B------:R-:W-:Y:S02]  /*cea0*/  LOP3.LUT R116, R120, 0xffff, RZ, 0xc0, !PT ;  /* 0x0000ffff78747812 */ /* 0x000fe400078ec0ff */
[----:B------:R-:W-:Y:S01]  /*ceb0*/  @!P0 PRMT R92, R236, 0x5410, RZ ;  /* 0x00005410ec5c8816 */ /* 0x000fe200000000ff */
[----:B------:R-:W-:Y:S01]  /*cec0*/  IMAD.WIDE.U32 R120, R101, -0x326172a9, RZ ;  /* 0xcd9e8d5765787825 */ /* 0x000fe200078e00ff */
[----:B------:R-:W-:Y:S02]  /*ced0*/  LOP3.LUT R100, R125, UR12, R154, 0x96, !PT ;  /* 0x0000000c7d647c12 */ /* 0x000fe4000f8e969a */
[----:B------:R-:W-:Y:S01]  /*cee0*/  @!P1 PRMT R107, R243, 0x5410, RZ ;  /* 0x00005410f36b9816 */ /* 0x000fe200000000ff */
[----:B------:R-:W-:Y:S01]  /*cef0*/  IMAD.MOV.U32 R99, RZ, RZ, R105 ;  /* 0x000000ffff637224 */ /* 0x000fe200078e0069 */
[----:B------:R-:W-:Y:S01]  /*cf00*/  LOP3.LUT R124, R121, UR10, R124, 0x96, !PT ;  /* 0x0000000a797c7c12 */ /* 0x000fe2000f8e967c */
[----:B------:R-:W-:Y:S01]  /*cf10*/  IMAD.WIDE.U32 R128, R100, -0x2daee0ad, RZ ;  /* 0xd2511f5364807825 */ /* 0x000fe200078e00ff */
[----:B------:R-:W-:Y:S01]  /*cf20*/  ISETP.LE.U32.AND P1, PT, R109, UR19, PT ;  /* 0x000000136d007c0c */ /* 0x000fe2000bf23070 */
[----:B------:R-:W-:Y:S01]  /*cf30*/  STG.E.U16 desc[UR20][R170.64+0x30], R107 ;  /* 0x0000306baa007986 */ /* 0x000fe2000c101514 */
[----:B------:R-:W-:Y:S01]  /*cf40*/  SHF.R.U32.HI R119, RZ, 0x8, R119 ;  /* 0x00000008ff777819 */ /* 0x000fe20000011677 */
[----:B------:R-:W-:Y:S01]  /*cf50*/  IMAD.WIDE.U32 R124, R124, -0x2daee0ad, RZ ;  /* 0xd2511f537c7c7825 */ /* 0x000fe200078e00ff */
[----:B------:R-:W-:Y:S01]  /*cf60*/  LOP3.LUT R100, R129, UR9, R104, 0x96, !PT ;  /* 0x0000000981647c12 */ /* 0x000fe2000f8e9668 */
[----:B------:R-:W-:Y:S01]  /*cf70*/  STG.E.U16 desc[UR20][R168.64+0x30], R106 ;  /* 0x0000306aa8007986 */ /* 0x000fe2000c101514 */
[----:B------:R-:W-:Y:S01]  /*cf80*/  LOP3.LUT R119, R119, 0xffff, RZ, 0xc0, !PT ;  /* 0x0000ffff77777812 */ /* 0x000fe200078ec0ff */
[----:B------:R-:W-:Y:S01]  /*cf90*/  @!P6 HFMA2.BF16_V2 R215, -RZ.H0_H0, RZ.H0_H0, -R152.H0_H0 ;  /* 0x200000ffffd7e231 */ /* 0x000fe20000340998 */
[----:B------:R-:W-:Y:S01]  /*cfa0*/  LOP3.LUT R128, R125, UR5, R128, 0x96, !PT ;  /* 0x000000057d807c12 */ /* 0x000fe2000f8e9680 */
[----:B------:R-:W-:Y:S01]  /*cfb0*/  IMAD.WIDE.U32 R100, R100, -0x326172a9, RZ ;  /* 0xcd9e8d5764647825 */ /* 0x000fe200078e00ff */
[----:B------:R-:W-:Y:S02]  /*cfc0*/  @!P4 PRMT R95, R239, 0x5410, RZ ;  /* 0x00005410ef5fc816 */ /* 0x000fe400000000ff */
[----:B------:R-:W-:Y:S01]  /*cfd0*/  ISETP.LE.U32.AND P4, PT, R119, UR19, PT ;  /* 0x0000001377007c0c */ /* 0x000fe2000bf83070 */
[----:B------:R-:W-:Y:S01]  /*cfe0*/  IMAD.WIDE.U32 R128, R128, -0x326172a9, RZ ;  /* 0xcd9e8d5780807825 */ /* 0x000fe200078e00ff */
[----:B------:R-:W-:Y:S01]  /*cff0*/  LOP3.LUT R120, R101, UR8, R120, 0x96, !PT ;  /* 0x0000000865787c12 */ /* 0x000fe2000f8e9678 */
[----:B------:R-:W-:Y:S01]  /*d000*/  STG.E.U16 desc[UR20][R168.64+0x32], R95 ;  /* 0x0000325fa8007986 */ /* 0x000fe2000c101514 */
[----:B------:R-:W-:Y:S01]  /*d010*/  LOP3.LUT R119, R112, 0xff, RZ, 0xc0, !PT ;  /* 0x000000ff70777812 */ /* 0x000fe200078ec0ff */
[----:B------:R-:W-:Y:S01]  /*d020*/  @!P1 HFMA2.BF16_V2 R233, -RZ.H0_H0, RZ.H0_H0, -R147.H0_H0 ;  /* 0x200000ffffe99231 */ /* 0x000fe20000340993 */
[----:B------:R-:W-:Y:S01]  /*d030*/  LOP3.LUT R100, R129, UR18, R100, 0x96, !PT ;  /* 0x0000001281647c12 */ /* 0x000fe2000f8e9664 */
[----:B------:R-:W-:Y:S01]  /*d040*/  STG.E.U16 desc[UR20][R164.64+0x40], R94 ;  /* 0x0000405ea4007986 */ /* 0x000fe2000c101514 */
[----:B------:R-:W-:Y:S01]  /*d050*/  LOP3.LUT R75, R128, 0xff, RZ, 0xc0, !PT ;  /* 0x000000ff804b7812 */ /* 0x000fe200078ec0ff */
[----:B------:R-:W-:Y:S01]  /*d060*/  IMAD.WIDE.U32 R120, R120, -0x2daee0ad, RZ ;  /* 0xd2511f5378787825 */ /* 0x000fe200078e00ff */
[C---:B------:R-:W-:Y:S01]  /*d070*/  LOP3.LUT R101, R100.reuse, 0xff, RZ, 0xc0, !PT ;  /* 0x000000ff64657812 */ /* 0x040fe200078ec0ff */
[----:B------:R-:W-:Y:S01]  /*d080*/  STG.E.U16 desc[UR20][R164.64+0x42], R93 ;  /* 0x0000425da4007986 */ /* 0x000fe2000c101514 */
[----:B------:R-:W-:Y:S01]  /*d090*/  LOP3.LUT R104, R100, 0xffff, RZ, 0xc0, !PT ;  /* 0x0000ffff64687812 */ /* 0x000fe200078ec0ff */
[----:B------:R-:W-:Y:S01]  /*d0a0*/  @!P4 HFMA2.BF16_V2 R232, -RZ.H0_H0, RZ.H0_H0, -R146.H0_H0 ;  /* 0x200000ffffe8c231 */ /* 0x000fe20000340992 */
[----:B------:R-:W-:Y:S01]  /*d0b0*/  ISETP.LE.U32.AND P0, PT, R101, UR19, PT ;  /* 0x0000001365007c0c */ /* 0x000fe2000bf03070 */
[----:B------:R-:W-:Y:S01]  /*d0c0*/  STG.E.U16 desc[UR20][R166.64+0x40], R92 ;  /* 0x0000405ca6007986 */ /* 0x000fe2000c101514 */
[----:B------:R-:W-:Y:S01]  /*d0d0*/  SHF.R.U32.HI R104, RZ, 0x8, R104 ;  /* 0x00000008ff687819 */ /* 0x000fe20000011668 */
[----:B------:R-:W-:Y:S01]  /*d0e0*/  IMAD.MOV.U32 R87, RZ, RZ, R99 ;  /* 0x000000ffff577224 */ /* 0x000fe200078e0063 */
[----:B------:R-:W-:Y:S01]  /*d0f0*/  PRMT R101, R96, 0x5410, R141 ;  /* 0x0000541060657816 */ /* 0x000fe2000000008d */
[----:B------:R-:W-:Y:S01]  /*d100*/  STG.E.U16 desc[UR20][R166.64+0x42], R97 ;  /* 0x00004261a6007986 */ /* 0x000fe2000c101514 */
[----:B------:R-:W-:Y:S01]  /*d110*/  LOP3.LUT R104, R104, 0xffff, RZ, 0xc0, !PT ;  /* 0x0000ffff68687812 */ /* 0x000fe200078ec0ff */
[----:B------:R-:W-:Y:S01]  /*d120*/  IMAD.MOV.U32 R125, RZ, RZ, R87 ;  /* 0x000000ffff7d7224 */ /* 0x000fe200078e0057 */
[----:B------:R-:W-:Y:S02]  /*d130*/  LOP3.LUT R74, R128, 0xffff, RZ, 0xc0, !PT ;  /* 0x0000ffff804a7812 */ /* 0x000fe400078ec0ff */
[----:B------:R-:W-:Y:S01]  /*d140*/  SHF.R.U32.HI R115, RZ, 0x18, R112 ;  /* 0x00000018ff737819 */ /* 0x000fe20000011670 */
[----:B------:R-:W-:Y:S01]  /*d150*/  IMAD.MOV.U32 R179, RZ, RZ, R125 ;  /* 0x000000ffffb37224 */ /* 0x000fe200078e007d */
[----:B------:R-:W-:Y:S01]  /*d160*/  SHF.R.U32.HI R74, RZ, 0x8, R74 ;  /* 0x00000008ff4a7819 */ /* 0x000fe2000001164a */
[----:B------:R-:W-:Y:S01]  /*d170*/  @!P0 HFMA2.BF16_V2 R234, -RZ.H0_H0, RZ.H0_H0, -R96.H0_H0 ;  /* 0x200000ffffea8231 */ /* 0x000fe20000340960 */
[----:B------:R-:W-:Y:S02]  /*d180*/  PRMT R99, R134, 0x5410, R133 ;  /* 0x0000541086637816 */ /* 0x000fe40000000085 */
[----:B------:R-:W-:Y:S02]  /*d190*/  LOP3.LUT R74, R74, 0xffff, RZ, 0xc0, !PT ;  /* 0x0000ffff4a4a7812 */ /* 0x000fe400078ec0ff */
[----:B------:R-:W-:Y:S02]  /*d1a0*/  @!P0 PRMT R96, R234, 0x5410, RZ ;  /* 0x00005410ea608816 */ /* 0x000fe400000000ff */
[----:B------:R-:W-:Y:S02]  /*d1b0*/  ISETP.LE.U32.AND P0, PT, R104, UR19, PT ;  /* 0x0000001368007c0c */ /* 0x000fe4000bf03070 */
[--C-:B------:R-:W-:Y:S01]  /*d1c0*/  SHF.R.U32.HI R104, RZ, 0x10, R100.reuse ;  /* 0x00000010ff687819 */ /* 0x100fe20000011664 */
[----:B------:R-:W-:Y:S01]  /*d1d0*/  STG.E.U16 desc[UR20][R170.64+0x3e], R96 ;  /* 0x00003e60aa007986 */ /* 0x000fe2000c101514 */
[----:B------:R-:W-:Y:S02]  /*d1e0*/  SHF.R.U32.HI R100, RZ, 0x18, R100 ;  /* 0x00000018ff647819 */ /* 0x000fe40000011664 */
[----:B------:R-:W-:Y:S02]  /*d1f0*/  LOP3.LUT R104, R104, 0xff, RZ, 0xc0, !PT ;  /* 0x000000ff68687812 */ /* 0x000fe400078ec0ff */
[----:B------:R-:W-:Y:S02]  /*d200*/  LOP3.LUT R112, R112, 0xffff, RZ, 0xc0, !PT ;  /* 0x0000ffff70707812 */ /* 0x000fe400078ec0ff */
[----:B------:R-:W-:Y:S01]  /*d210*/  ISETP.LE.U32.AND P1, PT, R104, UR19, PT ;  /* 0x0000001368007c0c */ /* 0x000fe2000bf23070 */
[----:B------:R-:W-:Y:S01]  /*d220*/  IMAD.MOV.U32 R104, RZ, RZ, R198 ;  /* 0x000000ffff687224 */ /* 0x000fe200078e00c6 */
[----:B------:R-:W-:Y:S01]  /*d230*/  SHF.R.U32.HI R86, RZ, 0x8, R112 ;  /* 0x00000008ff567819 */ /* 0x000fe20000011670 */
[----:B------:R-:W-:Y:S01]  /*d240*/  @!P0 HFMA2.BF16_V2 R229, -RZ.H0_H0, RZ.H0_H0, -R141.H0_H0 ;  /* 0x200000ffffe58231 */ /* 0x000fe2000034098d */
[----:B------:R-:W-:Y:S01]  /*d250*/  PRMT R105, R147, 0x5410, R146 ;  /* 0x0000541093697816 */ /* 0x000fe20000000092 */
[----:B------:R3:W5:Y:S01]  /*d260*/  LDL.LU.64 R198, [R1+0xf8] ;  /* 0x0000f80001c67983 */ /* 0x0007620000300a00 */
[----:B------:R-:W-:Y:S01]  /*d270*/  LOP3.LUT R86, R86, 0xffff, RZ, 0xc0, !PT ;  /* 0x0000ffff56567812 */ /* 0x000fe200078ec0ff */
[----:B------:R-:W-:Y:S01]  /*d280*/  IMAD.MOV.U32 R98, RZ, RZ, R104 ;  /* 0x000000ffff627224 */ /* 0x000fe200078e0068 */
[----:B------:R-:W-:Y:S01]  /*d290*/  @!P0 PRMT R141, R229, 0x5410, RZ ;  /* 0x00005410e58d8816 */ /* 0x000fe200000000ff */
[----:B------:R-:W-:Y:S01]  /*d2a0*/  IMAD.U32 R112, RZ, RZ, UR19 ;  /* 0x00000013ff707e24 */ /* 0x000fe2000f8e00ff */
[----:B------:R-:W-:Y:S02]  /*d2b0*/  ISETP.LE.U32.AND P0, PT, R100, UR19, PT ;  /* 0x0000001364007c0c */ /* 0x000fe4000bf03070 */
[----:B------:R-:W-:Y:S01]  /*d2c0*/  PRMT R100, R143, 0x5410, R142 ;  /* 0x000054108f647816 */ /* 0x000fe2000000008e */
[----:B------:R-:W-:Y:S01]  /*d2d0*/  @!P1 HFMA2.BF16_V2 R228, -RZ.H0_H0, RZ.H0_H0, -R143.H0_H0 ;  /* 0x200000ffffe49231 */ /* 0x000fe2000034098f */
[----:B------:R-:W-:Y:S01]  /*d2e0*/  PRMT R104, R149, 0x5410, R148 ;  /* 0x0000541095687816 */ /* 0x000fe20000000094 */
[----:B------:R-:W-:Y:S01]  /*d2f0*/  STG.E.U16 desc[UR20][R170.64+0x40], R141 ;  /* 0x0000408daa007986 */ /* 0x000fe2000c101514 */
[----:B------:R-:W-:Y:S02]  /*d300*/  @!P3 PRMT R149, R231, 0x5410, RZ ;  /* 0x00005410e795b816 */ /* 0x000fe400000000ff */
[----:B------:R-:W-:Y:S02]  /*d310*/  @!P1 PRMT R143, R228, 0x5410, RZ ;  /* 0x00005410e48f9816 */ /* 0x000fe400000000ff */
[----:B------:R-:W-:Y:S02]  /*d320*/  ISETP.LE.U32.AND P1, PT, R109, UR19, PT ;  /* 0x000000136d007c0c */ /* 0x000fe4000bf23070 */
[----:B------:R-:W-:Y:S01]  /*d330*/  LOP3.LUT R125, R176, 0xff, RZ, 0xc0, !PT ;  /* 0x000000ffb07d7812 */ /* 0x000fe200078ec0ff */
[----:B------:R-:W-:Y:S01]  /*d340*/  @!P0 HFMA2.BF16_V2 R225, -RZ.H0_H0, RZ.H0_H0, -R142.H0_H0 ;  /* 0x200000ffffe18231 */ /* 0x000fe2000034098e */
[----:B------:R-:W-:Y:S01]  /*d350*/  ISETP.LE.U32.AND P3, PT, R86, UR19, PT ;  /* 0x0000001356007c0c */ /* 0x000fe2000bf63070 */
[----:B------:R-:W-:Y:S01]  /*d360*/  STG.E.U16 desc[UR20][R168.64+0x40], R143 ;  /* 0x0000408fa8007986 */ /* 0x000fe2000c101514 */
[----:B------:R-:W-:Y:S01]  /*d370*/  @!P4 PRMT R146, R232, 0x5410, RZ ;  /* 0x00005410e892c816 */ /* 0x000fe200000000ff */
[----:B------:R-:W-:Y:S01]  /*d380*/  IMAD.MOV.U32 R86, RZ, RZ, R98 ;  /* 0x000000ffff567224 */ /* 0x000fe200078e0062 */
[----:B------:R-:W-:Y:S02]  /*d390*/  @!P0 PRMT R142, R225, 0x5410, RZ ;  /* 0x00005410e18e8816 */ /* 0x000fe400000000ff */
[----:B------:R-:W-:Y:S02]  /*d3a0*/  ISETP.LE.U32.AND P0, PT, R75, UR19, PT ;  /* 0x000000134b007c0c */ /* 0x000fe4000bf03070 */
[----:B------:R-:W-:Y:S01]  /*d3b0*/  ISETP.LE.U32.AND P4, PT, R119, UR19, PT ;  /* 0x0000001377007c0c */ /* 0x000fe2000bf83070 */
[----:B------:R-:W-:Y:S01]  /*d3c0*/  STG.E.U16 desc[UR20][R168.64+0x42], R142 ;  /* 0x0000428ea8007986 */ /* 0x000fe2000c101514 */
[----:B------:R-:W-:Y:S02]  /*d3d0*/  @!P1 PRMT R147, R233, 0x5410, RZ ;  /* 0x00005410e9939816 */ /* 0x000fe400000000ff */
[----:B------:R-:W-:Y:S01]  /*d3e0*/  LOP3.LUT R75, R178, 0xff, RZ, 0xc0, !PT ;  /* 0x000000ffb24b7812 */ /* 0x000fe200078ec0ff */
[----:B------:R-:W-:Y:S01]  /*d3f0*/  STG.E.U16 desc[UR20][R164.64+0x52], R146 ;  /* 0x00005292a4007986 */ /* 0x000fe2000c101514 */
[----:B------:R-:W-:Y:S01]  /*d400*/  PRMT R125, R125, 0x5410, R72 ;  /* 0x000054107d7d7816 */ /* 0x000fe20000000048 */
[----:B------:R-:W-:Y:S01]  /*d410*/  @!P3 HFMA2.BF16_V2 R226, -RZ.H0_H0, RZ.H0_H0, -R144.H0_H0 ;  /* 0x200000ffffe2b231 */ /* 0x000fe20000340990 */
[----:B------:R-:W-:Y:S01]  /*d420*/  LOP3.LUT R119, R121, UR17, R124, 0x96, !PT ;  /* 0x0000001179777c12 */ /* 0x000fe2000f8e967c */
[----:B------:R-:W-:Y:S01]  /*d430*/  STG.E.U16 desc[UR20][R164.64+0x50], R147 ;  /* 0x00005093a4007986 */ /* 0x000fe2000c101514 */
[----:B------:R-:W-:Y:S01]  /*d440*/  SHF.R.U32.HI R72, RZ, 0x10, R176 ;  /* 0x00000010ff487819 */ /* 0x000fe200000116b0 */
[----:B------:R-:W-:Y:S01]  /*d450*/  @!P0 HFMA2.BF16_V2 R224, -RZ.H0_H0, RZ.H0_H0, -R134.H0_H0 ;  /* 0x200000ffffe08231 */ /* 0x000fe20000340986 */
[----:B------:R-:W-:Y:S01]  /*d460*/  SHF.R.U32.HI R87, RZ, 0x18, R178 ;  /* 0x00000018ff577819 */ /* 0x000fe200000116b2 */
[----:B------:R-:W-:Y:S01]  /*d470*/  STG.E.U16 desc[UR20][R166.64+0x50], R149 ;  /* 0x00005095a6007986 */ /* 0x000fe2000c101514 */
[----:B------:R-:W-:Y:S01]  /*d480*/  LOP3.LUT R72, R72, 0xff, RZ, 0xc0, !PT ;  /* 0x000000ff48487812 */ /* 0x000fe200078ec0ff */
[----:B------:R-:W-:Y:S01]  /*d490*/  @!P4 HFMA2.BF16_V2 R227, -RZ.H0_H0, RZ.H0_H0, -R145.H0_H0 ;  /* 0x200000ffffe3c231 */ /* 0x000fe20000340991 */
[----:B------:R-:W-:Y:S01]  /*d4a0*/  @!P0 PRMT R134, R224, 0x5410, RZ ;  /* 0x00005410e0868816 */ /* 0x000fe200000000ff */
[----:B------:R-:W-:Y:S01]  /*d4b0*/  IMAD.MOV.U32 R124, RZ, RZ, R86 ;  /* 0x000000ffff7c7224 */ /* 0x000fe200078e0056 */
[----:B------:R-:W-:Y:S02]  /*d4c0*/  ISETP.LE.U32.AND P0, PT, R74, UR19, PT ;  /* 0x000000134a007c0c */ /* 0x000fe4000bf03070 */
[----:B------:R-:W-:Y:S02]  /*d4d0*/  SHF.R.U32.HI R74, RZ, 0x10, R128 ;  /* 0x00000010ff4a7819 */ /* 0x000fe40000011680 */
[----:B------:R-:W-:Y:S02]  /*d4e0*/  LOP3.LUT R86, R73, 0xff, RZ, 0xc0, !PT ;  /* 0x000000ff49567812 */ /* 0x000fe400078ec0ff */
[----:B------:R-:W-:Y:S02]  /*d4f0*/  LOP3.LUT R74, R74, 0xff, RZ, 0xc0, !PT ;  /* 0x000000ff4a4a7812 */ /* 0x000fe400078ec0ff */
[----:B------:R-:W-:Y:S02]  /*d500*/  PRMT R87, R86, 0x5410, R87 ;  /* 0x0000541056577816 */ /* 0x000fe40000000057 */
[----:B------:R-:W-:Y:S02]  /*d510*/  ISETP.LE.U32.AND P1, PT, R74, UR19, PT ;  /* 0x000000134a007c0c */ /* 0x000fe4000bf23070 */
[----:B------:R-:W-:Y:S01]  /*d520*/  LOP3.LUT R74, R178, 0xffff, RZ, 0xc0, !PT ;  /* 0x0000ffffb24a7812 */ /* 0x000fe200078ec0ff */
[----:B------:R-:W-:Y:S01]  /*d530*/  @!P0 HFMA2.BF16_V2 R221, -RZ.H0_H0, RZ.H0_H0, -R133.H0_H0 ;  /* 0x200000ffffdd8231 */ /* 0x000fe20000340985 */
[----:B------:R-:W-:Y:S01]  /*d540*/  PRMT R112, R112, R173, UR19 ;  /* 0x0000001370707e16 */ /* 0x000fe200080000ad */
[----:B------:R-:W-:Y:S01]  /*d550*/  IMAD.MOV.U32 R178, RZ, RZ, R124 ;  /* 0x000000ffffb27224 */ /* 0x000fe200078e007c */
[----:B------:R-:W-:Y:S01]  /*d560*/  SHF.R.U32.HI R74, RZ, 0x8, R74 ;  /* 0x00000008ff4a7819 */ /* 0x000fe2000001164a */
[----:B------:R-:W-:Y:S01]  /*d570*/  MUFU.EX2 R173, R150 ;  /* 0x0000009600ad7308 */ /* 0x000fe20000000800 */
[----:B------:R-:W-:Y:S02]  /*d580*/  SHF.R.U32.HI R86, RZ, 0x10, R122 ;  /* 0x00000010ff567819 */ /* 0x000fe4000001167a */
[----:B------:R-:W-:Y:S02]  /*d590*/  PRMT R73, R75, 0x5410, R74 ;  /* 0x000054104b497816 */ /* 0x000fe4000000004a */
[----:B------:R-:W-:Y:S01]  /*d5a0*/  SHF.R.U32.HI R75, RZ, 0x18, R176 ;  /* 0x00000018ff4b7819 */ /* 0x000fe200000116b0 */
[----:B------:R-:W-:Y:S01]  /*d5b0*/  IMAD.MOV.U32 R176, RZ, RZ, R190 ;  /* 0x000000ffffb07224 */ /* 0x000fe200078e00be */
[----:B------:R-:W-:Y:S01]  /*d5c0*/  SHF.R.U32.HI R109, RZ, 0x18, R122 ;  /* 0x00000018ff6d7819 */ /* 0x000fe2000001167a */
[----:B------:R3:W5:Y:S01]  /*d5d0*/  LDL.LU.64 R190, [R1+0xf0] ;  /* 0x0000f00001be7983 */ /* 0x0007620000300a00 */
[----:B------:R-:W-:Y:S01]  /*d5e0*/  PRMT R75, R72, 0x5410, R75 ;  /* 0x00005410484b7816 */ /* 0x000fe2000000004b */
[----:B------:R-:W2:Y:S01]  /*d5f0*/  MUFU.EX2 R150, R139 ;  /* 0x0000008b00967308 */ /* 0x000ea20000000800 */
[C---:B------:R-:W-:Y:S01]  /*d600*/  LOP3.LUT R72, R122.reuse, 0xffff, RZ, 0xc0, !PT ;  /* 0x0000ffff7a487812 */ /* 0x040fe200078ec0ff */
[----:B------:R-:W-:Y:S01]  /*d610*/  IMAD.MOV.U32 R123, RZ, RZ, R189 ;  /* 0x000000ffff7b7224 */ /* 0x000fe200078e00bd */
[----:B------:R-:W-:Y:S01]  /*d620*/  HSET2.LE.AND R73, R73, R112, PT ;  /* 0x0000007049497233 */ /* 0x000fe20003803000 */
[----:B------:R-:W-:Y:S01]  /*d630*/  @!P1 HFMA2.BF16_V2 R220, -RZ.H0_H0, RZ.H0_H0, -R140.H0_H0 ;  /* 0x200000ffffdc9231 */ /* 0x000fe2000034098c */
[----:B------:R-:W-:Y:S02]  /*d640*/  SHF.R.U32.HI R74, RZ, 0x8, R72 ;  /* 0x00000008ff4a7819 */ /* 0x000fe40000011648 */
[--C-:B------:R-:W-:Y:S02]  /*d650*/  HSET2.LE.AND R72, R87, R112.reuse, PT ;  /* 0x0000007057487233 */ /* 0x100fe40003803000 */
[----:B------:R-:W-:Y:S02]  /*d660*/  LOP3.LUT R68, R73, R68, RZ, 0xc0, !PT ;  /* 0x0000004449447212 */ /* 0x000fe400078ec0ff */
[----:B------:R-:W-:Y:S01]  /*d670*/  LOP3.LUT R73, R122, 0xff, RZ, 0xc0, !PT ;  /* 0x000000ff7a497812 */ /* 0x000fe200078ec0ff */
[----:B------:R-:W-:Y:S01]  /*d680*/  IMAD.MOV.U32 R122, RZ, RZ, R188 ;  /* 0x000000ffff7a7224 */ /* 0x000fe200078e00bc */
[----:B------:R-:W-:Y:S01]  /*d690*/  LOP3.LUT R69, R72, R69, RZ, 0xc0, !PT ;  /* 0x0000004548457212 */ /* 0x000fe200078ec0ff */
[----:B------:R3:W5:Y:S01]  /*d6a0*/  LDL.LU.64 R188, [R1+0xe8] ;  /* 0x0000e80001bc7983 */ /* 0x0007620000300a00 */
[----:B------:R-:W-:Y:S02]  /*d6b0*/  LOP3.LUT R72, R137, UR16, R130, 0x96, !PT ;  /* 0x0000001089487c12 */ /* 0x000fe4000f8e9682 */
[----:B------:R-:W-:Y:S02]  /*d6c0*/  PRMT R87, R73, 0x5410, R74 ;  /* 0x0000541049577816 */ /* 0x000fe4000000004a */
[--C-:B------:R-:W-:Y:S01]  /*d6d0*/  HSET2.LE.AND R73, R125, R112.reuse, PT ;  /* 0x000000707d497233 */ /* 0x100fe20003803000 */
[----:B------:R-:W-:Y:S01]  /*d6e0*/  IMAD.WIDE.U32 R130, R72, -0x2daee0ad, RZ ;  /* 0xd2511f5348827825 */ /* 0x000fe200078e00ff */
[----:B------:R-:W-:Y:S01]  /*d6f0*/  SHF.R.U32.HI R125, RZ, 0x18, R182 ;  /* 0x00000018ff7d7819 */ /* 0x000fe200000116b6 */
[----:B------:R3:W4:Y:S01]  /*d700*/  LDL.S16 R181, [R1+0x4] ;  /* 0x0000040001b57983 */ /* 0x0007220000100600 */
[----:B------:R-:W-:Y:S02]  /*d710*/  SHF.R.U32.HI R74, RZ, 0x10, R184 ;  /* 0x00000010ff4a7819 */ /* 0x000fe400000116b8 */
[----:B------:R-:W-:Y:S01]  /*d720*/  LOP3.LUT R72, R131, UR13, R122, 0x96, !PT ;  /* 0x0000000d83487c12 */ /* 0x000fe2000f8e967a */
[----:B------:R3:W3:Y:S01]  /*d730*/  LDL.S16 R179, [R1] ;  /* 0x0000000001b37983 */ /* 0x0006e20000100600 */
[----:B------:R-:W-:Y:S02]  /*d740*/  LOP3.LUT R70, R73, R70, RZ, 0xc0, !PT ;  /* 0x0000004649467212 */ /* 0x000fe400078ec0ff */
[----:B------:R-:W-:Y:S01]  /*d750*/  LOP3.LUT R74, R74, 0xff, RZ, 0xc0, !PT ;  /* 0x000000ff4a4a7812 */ /* 0x000fe200078ec0ff */
[----:B------:R-:W-:Y:S01]  /*d760*/  IMAD.WIDE.U32 R122, R72, -0x326172a9, RZ ;  /* 0xcd9e8d57487a7825 */ /* 0x000fe200078e00ff */
[----:B------:R-:W-:Y:S02]  /*d770*/  LOP3.LUT R72, R163, UR14, R136, 0x96, !PT ;  /* 0x0000000ea3487c12 */ /* 0x000fe4000f8e9688 */
[----:B------:R-:W-:Y:S02]  /*d780*/  LOP3.LUT R129, R126, 0xffff, RZ, 0xc0, !PT ;  /* 0x0000ffff7e817812 */ /* 0x000fe400078ec0ff */
[----:B------:R-:W-:Y:S01]  /*d790*/  LOP3.LUT R162, R123, UR12, R162, 0x96, !PT ;  /* 0x0000000c7ba27c12 */ /* 0x000fe2000f8e96a2 */
[----:B------:R-:W-:Y:S01]  /*d7a0*/  IMAD.WIDE.U32 R72, R72, -0x2daee0ad, RZ ;  /* 0xd2511f5348487825 */ /* 0x000fe200078e00ff */
[----:B-1----:R-:W-:Y:S02]  /*d7b0*/  LOP3.LUT R84, R174, 0xffff, RZ, 0xc0, !PT ;  /* 0x0000ffffae547812 */ /* 0x002fe400078ec0ff */
[----:B------:R-:W-:Y:S01]  /*d7c0*/  SHF.R.U32.HI R128, RZ, 0x18, R128 ;  /* 0x00000018ff807819 */ /* 0x000fe20000011680 */
[----:B------:R-:W-:Y:S01]  /*d7d0*/  IMAD.WIDE.U32 R162, R162, -0x2daee0ad, RZ ;  /* 0xd2511f53a2a27825 */ /* 0x000fe200078e00ff */
[----:B------:R-:W-:Y:S02]  /*d7e0*/  LOP3.LUT R130, R73, UR11, R130, 0x96, !PT ;  /* 0x0000000b49827c12 */ /* 0x000fe4000f8e9682 */
[----:B------:R-:W-:Y:S02]  /*d7f0*/  LOP3.LUT R73, R182, 0xff, RZ, 0xc0, !PT ;  /* 0x000000ffb6497812 */ /* 0x000fe400078ec0ff */
[----:B------:R-:W-:Y:S01]  /*d800*/  LOP3.LUT R124, R163, UR9, R72, 0x96, !PT ;  /* 0x00000009a37c7c12 */ /* 0x000fe2000f8e9648 */
[----:B------:R-:W-:Y:S01]  /*d810*/  IMAD.WIDE.U32 R130, R130, -0x326172a9, RZ ;  /* 0xcd9e8d5782827825 */ /* 0x000fe200078e00ff */
[--C-:B------:R-:W-:Y:S02]  /*d820*/  HSET2.LE.AND R72, R75, R112.reuse, PT ;  /* 0x000000704b487233 */ /* 0x100fe40003803000 */
[----:B------:R-:W-:Y:S02]  /*d830*/  LOP3.LUT R75, R184, 0xff, RZ, 0xc0, !PT ;  /* 0x000000ffb84b7812 */ /* 0x000fe400078ec0ff */
[----:B------:R-:W-:Y:S02]  /*d840*/  LOP3.LUT R122, R131, UR10, R122, 0x96, !PT ;  /* 0x0000000a837a7c12 */ /* 0x000fe4000f8e967a */
[----:B------:R-:W-:Y:S02]  /*d850*/  LOP3.LUT R71, R72, R71, RZ, 0xc0, !PT ;  /* 0x0000004748477212 */ /* 0x000fe400078ec0ff */
[----:B------:R-:W-:Y:S01]  /*d860*/  LOP3.LUT R72, R182, 0xffff, RZ, 0xc0, !PT ;  /* 0x0000ffffb6487812 */ /* 0x000fe200078ec0ff */
[----:B------:R-:W-:Y:S01]  /*d870*/  IMAD.WIDE.U32 R122, R122, -0x2daee0ad, RZ ;  /* 0xd2511f537a7a7825 */ /* 0x000fe200078e00ff */
[----:B------:R-:W-:Y:S02]  /*d880*/  LOP3.LUT R131, R180, 0xff, RZ, 0xc0, !PT ;  /* 0x000000ffb4837812 */ /* 0x000fe400078ec0ff */
[----:B------:R-:W-:Y:S02]  /*d890*/  SHF.R.U32.HI R72, RZ, 0x8, R72 ;  /* 0x00000008ff487819 */ /* 0x000fe40000011648 */
[----:B------:R-:W-:Y:S02]  /*d8a0*/  SHF.R.U32.HI R163, RZ, 0x8, R84 ;  /* 0x00000008ffa37819 */ /* 0x000fe40000011654 */
[----:B------:R-:W-:Y:S02]  /*d8b0*/  PRMT R73, R73, 0x5410, R72 ;  /* 0x0000541049497816 */ /* 0x000fe40000000048 */
[----:B------:R-:W-:Y:S02]  /*d8c0*/  SHF.R.U32.HI R72, RZ, 0x10, R182 ;  /* 0x00000010ff487819 */ /* 0x000fe400000116b6 */
[----:B------:R-:W-:Y:S02]  /*d8d0*/  @!P0 PRMT R133, R221, 0x5410, RZ ;  /* 0x00005410dd858816 */ /* 0x000fe400000000ff */
[----:B------:R-:W-:Y:S02]  /*d8e0*/  LOP3.LUT R72, R72, 0xff, RZ, 0xc0, !PT ;  /* 0x000000ff48487812 */ /* 0x000fe400078ec0ff */
[--C-:B------:R-:W-:Y:S02]  /*d8f0*/  HSET2.LE.AND R73, R73, R112.reuse, PT ;  /* 0x0000007049497233 */ /* 0x100fe40003803000 */
[----:B------:R-:W-:Y:S02]  /*d900*/  PRMT R125, R72, 0x5410, R125 ;  /* 0x00005410487d7816 */ /* 0x000fe4000000007d */
[----:B------:R-:W-:Y:S02]  /*d910*/  LOP3.LUT R72, R184, 0xffff, RZ, 0xc0, !PT ;  /* 0x0000ffffb8487812 */ /* 0x000fe400078ec0ff */
[----:B------:R-:W-:Y:S02]  /*d920*/  SHF.R.U32.HI R185, RZ, 0x18, R184 ;  /* 0x00000018ffb97819 */ /* 0x000fe400000116b8 */
[----:B------:R-:W-:Y:S02]  /*d930*/  SHF.R.U32.HI R72, RZ, 0x8, R72 ;  /* 0x00000008ff487819 */ /* 0x000fe40000011648 */
[----:B------:R-:W-:Y:S02]  /*d940*/  LOP3.LUT R76, R73, R76, RZ, 0xc0, !PT ;  /* 0x0000004c494c7212 */ /* 0x000fe400078ec0ff */
[----:B------:R-:W-:Y:S02]  /*d950*/  PRMT R75, R75, 0x5410, R72 ;  /* 0x000054104b4b7816 */ /* 0x000fe40000000048 */
[--C-:B------:R-:W-:Y:S02]  /*d960*/  HSET2.LE.AND R72, R125, R112.reuse, PT ;  /* 0x000000707d487233 */ /* 0x100fe40003803000 */
[----:B------:R-:W-:Y:S02]  /*d970*/  PRMT R125, R74, 0x5410, R185 ;  /* 0x000054104a7d7816 */ /* 0x000fe400000000b9 */
[--C-:B------:R-:W-:Y:S02]  /*d980*/  HSET2.LE.AND R73, R75, R112.reuse, PT ;  /* 0x000000704b497233 */ /* 0x100fe40003803000 */
[----:B------:R-:W-:Y:S02]  /*d990*/  LOP3.LUT R77, R72, R77, RZ, 0xc0, !PT ;  /* 0x0000004d484d7212 */ /* 0x000fe400078ec0ff */
[--C-:B------:R-:W-:Y:S02]  /*d9a0*/  HSET2.LE.AND R72, R125, R112.reuse, PT ;  /* 0x000000707d487233 */ /* 0x100fe40003803000 */
[----:B------:R-:W-:Y:S02]  /*d9b0*/  LOP3.LUT R78, R73, R78, RZ, 0xc0, !PT ;  /* 0x0000004e494e7212 */ /* 0x000fe400078ec0ff */
[----:B------:R-:W-:Y:S02]  /*d9c0*/  LOP3.LUT R125, R126, 0xff, RZ, 0xc0, !PT ;  /* 0x000000ff7e7d7812 */ /* 0x000fe400078ec0ff */
[----:B------:R-:W-:Y:S02]  /*d9d0*/  LOP3.LUT R79, R72, R79, RZ, 0xc0, !PT ;  /* 0x0000004f484f7212 */ /* 0x000fe400078ec0ff */
[----:B------:R-:W-:Y:S01]  /*d9e0*/  ISETP.LE.U32.AND P0, PT, R128, UR19, PT ;  /* 0x0000001380007c0c */ /* 0x000fe2000bf03070 */
[----:B------:R-:W1:Y:S01]  /*d9f0*/  LDSM.16.MT88.4 R72, [R196+0x6000] ;  /* 0x00600000c448783b */ /* 0x000e620000004200 */
[----:B------:R-:W-:Y:S02]  /*da00*/  SHF.R.U32.HI R85, RZ, 0x10, R180 ;  /* 0x00000010ff557819 */ /* 0x000fe400000116b4 */
[----:B------:R-:W-:Y:S02]  /*da10*/  LOP3.LUT R86, R86, 0xff, RZ, 0xc0, !PT ;  /* 0x000000ff56567812 */ /* 0x000fe400078ec0ff */
[----:B------:R-:W-:Y:S02]  /*da20*/  LOP3.LUT R85, R85, 0xff, RZ, 0xc0, !PT ;  /* 0x000000ff55557812 */ /* 0x000fe400078ec0ff */
[----:B------:R-:W-:Y:S02]  /*da30*/  PRMT R109, R86, 0x5410, R109 ;  /* 0x00005410566d7816 */ /* 0x000fe4000000006d */
[----:B------:R-:W-:Y:S02]  /*da40*/  LOP3.LUT R86, R119, 0xff, RZ, 0xc0, !PT ;  /* 0x000000ff77567812 */ /* 0x000fe400078ec0ff */
[----:B------:R-:W-:Y:S01]  /*da50*/  PRMT R98, R140, 0x5410, R135 ;  /* 0x000054108c627816 */ /* 0x000fe20000000087 */
[----:B------:R-:W-:Y:S01]  /*da60*/  @!P0 HFMA2.BF16_V2 R218, -RZ.H0_H0, RZ.H0_H0, -R135.H0_H0 ;  /* 0x200000ffffda8231 */ /* 0x000fe20000340987 */
[----:B------:R-:W-:Y:S02]  /*da70*/  @!P5 PRMT R148, R230, 0x5410, RZ ;  /* 0x00005410e694d816 */ /* 0x000fe400000000ff */
[----:B------:R-:W-:Y:S02]  /*da80*/  ISETP.LE.U32.AND P5, PT, R110, UR19, PT ;  /* 0x000000136e007c0c */ /* 0x000fe4000bfa3070 */
[----:B------:R-:W-:Y:S01]  /*da90*/  @!P0 PRMT R135, R218, 0x5410, RZ ;  /* 0x00005410da878816 */ /* 0x000fe200000000ff */
[----:B------:R-:W-:Y:S01]  /*daa0*/  STG.E.U16 desc[UR20][R166.64+0x52], R148 ;  /* 0x00005294a6007986 */ /* 0x000fe2000c101514 */
[----:B------:R-:W-:Y:S02]  /*dab0*/  ISETP.LE.U32.AND P0, PT, R86, UR19, PT ;  /* 0x0000001356007c0c */ /* 0x000fe4000bf03070 */
[----:B------:R-:W-:Y:S01]  /*dac0*/  LOP3.LUT R86, R137, UR16, R176, 0x96, !PT ;  /* 0x0000001089567c12 */ /* 0x000fe2000f8e96b0 */
[----:B------:R2:W-:Y:S01]  /*dad0*/  STG.E.U16 desc[UR20][R170.64+0x4e], R134 ;  /* 0x00004e86aa007986 */ /* 0x0005e2000c101514 */
[--C-:B------:R-:W-:Y:S02]  /*dae0*/  SHF.R.U32.HI R110, RZ, 0x10, R126.reuse ;  /* 0x00000010ff6e7819 */ /* 0x100fe4000001167e */
[----:B------:R-:W-:Y:S01]  /*daf0*/  SHF.R.U32.HI R127, RZ, 0x18, R126 ;  /* 0x00000018ff7f7819 */ /* 0x000fe2000001167e */
[----:B------:R-:W-:Y:S01]  /*db00*/  STG.E.U16 desc[UR20][R170.64+0x50], R133 ;  /* 0x00005085aa007986 */ /* 0x000fe2000c101514 */
[----:B------:R-:W-:Y:S01]  /*db10*/  LOP3.LUT R110, R110, 0xff, RZ, 0xc0, !PT ;  /* 0x000000ff6e6e7812 */ /* 0x000fe200078ec0ff */
[----:B------:R-:W-:Y:S01]  /*db20*/  IMAD.WIDE.U32 R176, R86, -0x2daee0ad, RZ ;  /* 0xd2511f5356b07825 */ /* 0x000fe200078e00ff */
[--C-:B------:R-:W-:Y:S01]  /*db30*/  SHF.R.U32.HI R137, RZ, 0x18, R174.reuse ;  /* 0x00000018ff897819 */ /* 0x100fe200000116ae */
[----:B------:R2:W-:Y:S01]  /*db40*/  STG.E.U16 desc[UR20][R168.64+0x52], R135 ;  /* 0x00005287a8007986 */ /* 0x0005e2000c101514 */
[----:B------:R-:W-:Y:S01]  /*db50*/  PRMT R127, R110, 0x5410, R127 ;  /* 0x000054106e7f7816 */ /* 0x000fe2000000007f */
[----:B------:R-:W-:Y:S01]  /*db60*/  @!P0 HFMA2.BF16_V2 R214, -RZ.H0_H0, RZ.H0_H0, -R153.H0_H0 ;  /* 0x200000ffffd68231 */ /* 0x000fe20000340999 */
[----:B------:R-:W-:Y:S02]  /*db70*/  SHF.R.U32.HI R110, RZ, 0x10, R174 ;  /* 0x00000010ff6e7819 */ /* 0x000fe400000116ae */
[----:B------:R-:W-:Y:S02]  /*db80*/  LOP3.LUT R136, R155, UR14, R136, 0x96, !PT ;  /* 0x0000000e9b887c12 */ /* 0x000fe4000f8e9688 */
[----:B------:R-:W-:Y:S02]  /*db90*/  LOP3.LUT R110, R110, 0xff, RZ, 0xc0, !PT ;  /* 0x000000ff6e6e7812 */ /* 0x000fe400078ec0ff */
[----:B------:R-:W-:Y:S01]  /*dba0*/  LOP3.LUT R123, R123, UR5, R162, 0x96, !PT ;  /* 0x000000057b7b7c12 */ /* 0x000fe2000f8e96a2 */
[-C--:B-1----:R-:W-:Y:S05]  /*dbb0*/  HMMA.16816.F32.BF16 R4, R68, R72.reuse, R4 ;  /* 0x000000484404723c */ /* 0x082fea0000041804 */
[----:B------:R-:W-:Y:S01]  /*dbc0*/  PRMT R155, R110, 0x5410, R137 ;  /* 0x000054106e9b7816 */ /* 0x000fe20000000089 */
[C---:B------:R-:W-:Y:S05]  /*dbd0*/  HMMA.16816.F32.BF16 R8, R76.reuse, R72, R8 ;  /* 0x000000484c08723c */ /* 0x040fea0000041808 */
[--C-:B------:R-:W-:Y:S01]  /*dbe0*/  HSET2.LE.AND R110, R155, R112.reuse, PT ;  /* 0x000000709b6e7233 */ /* 0x100fe20003803000 */
[-C--:B------:R-:W-:Y:S05]  /*dbf0*/  HMMA.16816.F32.BF16 R12, R76, R74.reuse, R12 ;  /* 0x0000004a4c0c723c */ /* 0x080fea000004180c */
[----:B------:R-:W-:Y:S01]  /*dc00*/  SHF.R.U32.HI R72, RZ, 0x8, R129 ;  /* 0x00000008ff487819 */ /* 0x000fe20000011681 */
[C---:B------:R-:W-:Y:S05]  /*dc10*/  HMMA.16816.F32.BF16 R16, R68.reuse, R74, R16 ;  /* 0x0000004a4410723c */ /* 0x040fea0000041810 */
[----:B------:R-:W-:Y:S01]  /*dc20*/  PRMT R125, R125, 0x5410, R72 ;  /* 0x000054107d7d7816 */ /* 0x000fe20000000048 */
[----:B--2---:R-:W-:Y:S01]  /*dc30*/  IMAD.MOV.U32 R134, RZ, RZ, R3 ;  /* 0x000000ffff867224 */ /* 0x004fe200078e0003 */
[----:B------:R-:W-:Y:S01]  /*dc40*/  LOP3.LUT R89, R110, R89, RZ, 0xc0, !PT ;  /* 0x000000596e597212 */ /* 0x000fe200078ec0ff */
[----:B------:R-:W1:Y:S03]  /*dc50*/  LDSM.16.MT88.4 R72, [R194+0x6000] ;  /* 0x00600000c248783b */ /* 0x000e660000004200 */
[----:B------:R-:W-:Y:S01]  /*dc60*/  PRMT R128, R145, 0x5410, R144 ;  /* 0x0000541091807816 */ /* 0x000fe20000000090 */
[----:B------:R-:W-:Y:S01]  /*dc70*/  IMAD.MOV.U32 R135, RZ, RZ, R0 ;  /* 0x000000ffff877224 */ /* 0x000fe200078e0000 */
[----:B------:R-:W-:Y:S01]  /*dc80*/  @!P3 PRMT R144, R226, 0x5410, RZ ;  /* 0x00005410e290b816 */ /* 0x000fe200000000ff */
[----:B------:R-:W-:Y:S01]  /*dc90*/  IMAD.MOV.U32 R133, RZ, RZ, R2 ;  /* 0x000000ffff857224 */ /* 0x000fe200078e0002 */
[----:B------:R-:W-:Y:S02]  /*dca0*/  @!P4 PRMT R145, R227, 0x5410, RZ ;  /* 0x00005410e391c816 */ /* 0x000fe400000000ff */
[----:B------:R-:W-:Y:S02]  /*dcb0*/  ISETP.LE.U32.AND P4, PT, R115, UR19, PT ;  /* 0x0000001373007c0c */ /* 0x000fe4000bf83070 */
[----:B------:R-:W-:Y:S02]  /*dcc0*/  @!P1 PRMT R140, R220, 0x5410, RZ ;  /* 0x00005410dc8c9816 */ /* 0x000fe400000000ff */
[----:B------:R-:W-:Y:S02]  /*dcd0*/  PRMT R129, R152, 0x5410, R151 ;  /* 0x0000541098817816 */ /* 0x000fe40000000097 */
[----:B------:R-:W-:Y:S01]  /*dce0*/  @!P6 PRMT R152, R215, 0x5410, RZ ;  /* 0x00005410d798e816 */ /* 0x000fe200000000ff */
[----:B------:R-:W-:Y:S01]  /*dcf0*/  STG.E.U16 desc[UR20][R168.64+0x50], R140 ;  /* 0x0000508ca8007986 */ /* 0x000fe2000c101514 */
[----:B------:R-:W-:Y:S02]  /*dd00*/  ISETP.LE.U32.AND P6, PT, R116, UR19, PT ;  /* 0x0000001374007c0c */ /* 0x000fe4000bfc3070 */
[----:B------:R-:W-:Y:S01]  /*dd10*/  LOP3.LUT R172, R172, 0xff, RZ, 0xc0, !PT ;  /* 0x000000ffacac7812 */ /* 0x000fe200078ec0ff */
[----:B------:R-:W-:Y:S02]  /*dd20*/  STG.E.U16 desc[UR20][R164.64+0x60], R145 ;  /* 0x00006091a4007986 */ /* 0x000fe4000c101514 */
[----:B------:R-:W-:Y:S02]  /*dd30*/  @!P4 HFMA2.BF16_V2 R219, -RZ.H0_H0, RZ.H0_H0, -R151.H0_H0 ;  /* 0x200000ffffdbc231 */ /* 0x000fe40000340997 */
[----:B------:R-:W-:Y:S03]  /*dd40*/  STG.E.U16 desc[UR20][R164.64+0x62], R144 ;  /* 0x00006290a4007986 */ /* 0x000fe6000c101514 */
[----:B------:R-:W-:Y:S01]  /*dd50*/  @!P4 PRMT R151, R219, 0x5410, RZ ;  /* 0x00005410db97c816 */ /* 0x000fe200000000ff */
[----:B------:R-:W-:Y:S04]  /*dd60*/  STG.E.U16 desc[UR20][R166.64+0x60], R152 ;  /* 0x00006098a6007986 */ /* 0x000fe8000c101514 */
[----:B------:R-:W-:Y:S01]  /*dd70*/  STG.E.U16 desc[UR20][R166.64+0x62], R151 ;  /* 0x00006297a6007986 */ /* 0x000fe2000c101514 */
[-C--:B-1----:R-:W-:Y:S06]  /*dd80*/  HMMA.16816.F32.BF16 R20, R68, R72.reuse, R20 ;  /* 0x000000484414723c */ /* 0x082fec0000041814 */
[C---:B------:R-:W-:Y:S06]  /*dd90*/  HMMA.16816.F32.BF16 R24, R76.reuse, R72, R24 ;  /* 0x000000484c18723c */ /* 0x040fec0000041818 */
[-C--:B------:R-:W-:Y:S05]  /*dda0*/  HMMA.16816.F32.BF16 R28, R76, R74.reuse, R28 ;  /* 0x0000004a4c1c723c */ /* 0x080fea000004181c */
[----:B------:R-:W-:Y:S01]  /*ddb0*/  LOP3.LUT R72, R180, 0xffff, RZ, 0xc0, !PT ;  /* 0x0000ffffb4487812 */ /* 0x000fe200078ec0ff */
[C---:B------:R-:W-:Y:S05]  /*ddc0*/  HMMA.16816.F32.BF16 R32, R68.reuse, R74, R32 ;  /* 0x0000004a4420723c */ /* 0x040fea0000041820 */
[----:B------:R-:W-:Y:S02]  /*ddd0*/  SHF.R.U32.HI R72, RZ, 0x8, R72 ;  /* 0x00000008ff487819 */ /* 0x000fe40000011648 */
[----:B------:R-:W-:Y:S04]  /*dde0*/  SHF.R.U32.HI R180, RZ, 0x18, R180 ;  /* 0x00000018ffb47819 */ /* 0x000fe800000116b4 */
[----:B------:R-:W-:Y:S02]  /*ddf0*/  PRMT R131, R131, 0x5410, R72 ;  /* 0x0000541083837816 */ /* 0x000fe40000000048 */
[----:B------:R-:W-:Y:S01]  /*de00*/  PRMT R85, R85, 0x5410, R180 ;  /* 0x0000541055557816 */ /* 0x000fe200000000b4 */
[----:B------:R-:W1:Y:S04]  /*de10*/  LDSM.16.MT88.4 R72, [R193+0x6000] ;  /* 0x00600000c148783b */ /* 0x000e680000004200 */
[--C-:B------:R-:W-:Y:S02]  /*de20*/  HSET2.LE.AND R84, R85, R112.reuse, PT ;  /* 0x0000007055547233 */ /* 0x100fe40003803000 */
[--C-:B------:R-:W-:Y:S03]  /*de30*/  HSET2.LE.AND R85, R87, R112.reuse, PT ;  /* 0x0000007057557233 */ /* 0x100fe60003803000 */
[----:B------:R-:W-:Y:S02]  /*de40*/  LOP3.LUT R81, R84, R81, RZ, 0xc0, !PT ;  /* 0x0000005154517212 */ /* 0x000fe400078ec0ff */
[--C-:B------:R-:W-:Y:S02]  /*de50*/  HSET2.LE.AND R84, R109, R112.reuse, PT ;  /* 0x000000706d547233 */ /* 0x100fe40003803000 */
[----:B------:R-:W-:Y:S03]  /*de60*/  LOP3.LUT R82, R85, R82, RZ, 0xc0, !PT ;  /* 0x0000005255527212 */ /* 0x000fe600078ec0ff */
[----:B------:R-:W-:Y:S02]  /*de70*/  LOP3.LUT R83, R84, R83, RZ, 0xc0, !PT ;  /* 0x0000005354537212 */ /* 0x000fe400078ec0ff */
[----:B------:R-:W-:Y:S01]  /*de80*/  LDSM.16.MT88.4 R84, [R196+0x6800] ;  /* 0x00680000c454783b */ /* 0x000fe20000004200 */
[-C--:B-1----:R-:W-:Y:S06]  /*de90*/  HMMA.16816.F32.BF16 R36, R68, R72.reuse, R36 ;  /* 0x000000484424723c */ /* 0x082fec0000041824 */
[C---:B------:R-:W-:Y:S06]  /*dea0*/  HMMA.16816.F32.BF16 R40, R76.reuse, R72, R40 ;  /* 0x000000484c28723c */ /* 0x040fec0000041828 */
[-C--:B------:R-:W-:Y:S05]  /*deb0*/  HMMA.16816.F32.BF16 R44, R76, R74.reuse, R44 ;  /* 0x0000004a4c2c723c */ /* 0x080fea000004182c */
[--C-:B------:R-:W-:Y:S01]  /*dec0*/  HSET2.LE.AND R73, R131, R112.reuse, PT ;  /* 0x0000007083497233 */ /* 0x100fe20003803000 */
[C---:B------:R-:W-:Y:S05]  /*ded0*/  HMMA.16816.F32.BF16 R48, R68.reuse, R74, R48 ;  /* 0x0000004a4430723c */ /* 0x040fea0000041830 */
[----:B------:R-:W-:Y:S02]  /*dee0*/  LOP3.LUT R72, R174, 0xff, RZ, 0xc0, !PT ;  /* 0x000000ffae487812 */ /* 0x000fe400078ec0ff */
[----:B------:R-:W-:Y:S04]  /*def0*/  LOP3.LUT R80, R73, R80, RZ, 0xc0, !PT ;  /* 0x0000005049507212 */ /* 0x000fe800078ec0ff */
[----:B------:R-:W-:Y:S01]  /*df00*/  PRMT R131, R72, 0x5410, R163 ;  /* 0x0000541048837816 */ /* 0x000fe200000000a3 */
[----:B------:R-:W-:Y:S01]  /*df10*/  IMAD.WIDE.U32 R162, R136, -0x2daee0ad, RZ ;  /* 0xd2511f5388a27825 */ /* 0x000fe200078e00ff */
[----:B------:R-:W1:Y:S03]  /*df20*/  LDSM.16.MT88.4 R72, [R192+0x6000] ;  /* 0x00600000c048783b */ /* 0x000e660000004200 */
[--C-:B------:R-:W-:Y:S02]  /*df30*/  HSET2.LE.AND R109, R131, R112.reuse, PT ;  /* 0x00000070836d7233 */ /* 0x100fe40003803000 */
[----:B------:R-:W-:Y:S03]  /*df40*/  LOP3.LUT R136, R163, UR11, R176, 0x96, !PT ;  /* 0x0000000ba3887c12 */ /* 0x000fe6000f8e96b0 */
[----:B------:R-:W-:Y:S02]  /*df50*/  LOP3.LUT R88, R109, R88, RZ, 0xc0, !PT ;  /* 0x000000586d587212 */ /* 0x000fe400078ec0ff */
[----:B------:R-:W-:Y:S01]  /*df60*/  IMAD.WIDE.U32 R136, R136, -0x326172a9, RZ ;  /* 0xcd9e8d5788887825 */ /* 0x000fe200078e00ff */
[-C--:B-1----:R-:W-:Y:S06]  /*df70*/  HMMA.16816.F32.BF16 R52, R68, R72.reuse, R52 ;  /* 0x000000484434723c */ /* 0x082fec0000041834 */
[C---:B------:R-:W-:Y:S06]  /*df80*/  HMMA.16816.F32.BF16 R56, R76.reuse, R72, R56 ;  /* 0x000000484c38723c */ /* 0x040fec0000041838 */
[-C--:B------:R-:W-:Y:S01]  /*df90*/  HMMA.16816.F32.BF16 R60, R76, R74.reuse, R60 ;  /* 0x0000004a4c3c723c */ /* 0x080fe2000004183c */
[----:B------:R-:W1:Y:S04]  /*dfa0*/  LDSM.16.MT88.4 R76, [R194+0x6800] ;  /* 0x00680000c24c783b */ /* 0x000e680000004200 */
[----:B------:R-:W-:Y:S01]  /*dfb0*/  LOP3.LUT R72, R177, UR13, R178, 0x96, !PT ;  /* 0x0000000db1487c12 */ /* 0x000fe2000f8e96b2 */
[----:B------:R-:W-:Y:S05]  /*dfc0*/  HMMA.16816.F32.BF16 R64, R68, R74, R64 ;  /* 0x0000004a4440723c */ /* 0x000fea0000041840 */
[--C-:B------:R-:W-:Y:S01]  /*dfd0*/  HSET2.LE.AND R73, R125, R112.reuse, PT ;  /* 0x000000707d497233 */ /* 0x100fe20003803000 */
[----:B------:R-:W-:Y:S01]  /*dfe0*/  IMAD.WIDE.U32 R174, R72, -0x326172a9, RZ ;  /* 0xcd9e8d5748ae7825 */ /* 0x000fe200078e00ff */
[----:B------:R-:W-:Y:S01]  /*dff0*/  HSET2.LE.AND R72, R127, R112, PT ;  /* 0x000000707f487233 */ /* 0x000fe20003803000 */
[-C--:B------:R-:W-:Y:S05]  /*e000*/  HMMA.16816.F32.BF16 R4, R80, R84.reuse, R4 ;  /* 0x000000545004723c */ /* 0x080fea0000041804 */
[----:B------:R-:W-:Y:S01]  /*e010*/  LOP3.LUT R68, R119, 0xffff, RZ, 0xc0, !PT ;  /* 0x0000ffff77447812 */ /* 0x000fe200078ec0ff */
[----:B------:R-:W-:Y:S01]  /*e020*/  FADD.FTZ R177, R160, R113 ;  /* 0x00000071a0b17221 */ /* 0x000fe20000010000 */
[----:B------:R-:W-:Y:S01]  /*e030*/  LOP3.LUT R90, R73, R90, RZ, 0xc0, !PT ;  /* 0x0000005a495a7212 */ /* 0x000fe200078ec0ff */
[----:B------:R-:W-:Y:S03]  /*e040*/  FADD.FTZ R178, R150, R117 ;  /* 0x0000007596b27221 */ /* 0x000fe60000010000 */
[----:B------:R-:W-:Y:S01]  /*e050*/  SHF.R.U32.HI R68, RZ, 0x8, R68 ;  /* 0x00000008ff447819 */ /* 0x000fe20000011644 */
[----:B------:R-:W-:Y:S01]  /*e060*/  IMAD.WIDE.U32 R124, R124, -0x326172a9, RZ ;  /* 0xcd9e8d577c7c7825 */ /* 0x000fe200078e00ff */
[----:B------:R-:W-:Y:S02]  /*e070*/  LOP3.LUT R91, R72, R91, RZ, 0xc0, !PT ;  /* 0x0000005b485b7212 */ /* 0x000fe400078ec0ff */
[----:B------:R-:W-:Y:S02]  /*e080*/  LOP3.LUT R68, R68, 0xffff, RZ, 0xc0, !PT ;  /* 0x0000ffff44447812 */ /* 0x000fe400078ec0ff */
[----:B------:R-:W-:Y:S02]  /*e090*/  LOP3.LUT R154, R175, UR12, R154, 0x96, !PT ;  /* 0x0000000caf9a7c12 */ /* 0x000fe4000f8e969a */
[----:B------:R-:W-:Y:S01]  /*e0a0*/  ISETP.LE.U32.AND P3, PT, R68, UR19, PT ;  /* 0x0000001344007c0c */ /* 0x000fe2000bf63070 */
[C---:B------:R-:W-:Y:S01]  /*e0b0*/  HMMA.16816.F32.BF16 R8, R88.reuse, R84, R8 ;  /* 0x000000545808723c */ /* 0x040fe20000041808 */
[----:B------:R-:W2:Y:S01]  /*e0c0*/  LDSM.16.MT88.4 R68, [R193+0x6800] ;  /* 0x00680000c144783b */ /* 0x000ea20000004200 */
[----:B------:R-:W-:Y:S02]  /*e0d0*/  MUFU.EX2 R175, R159 ;  /* 0x0000009f00af7308 */ /* 0x000fe40000000800 */
[----:B------:R-:W-:Y:S01]  /*e0e0*/  LOP3.LUT R126, R137, UR10, R174, 0x96, !PT ;  /* 0x0000000a897e7c12 */ /* 0x000fe2000f8e96ae */
[----:B------:R-:W-:Y:S01]  /*e0f0*/  IMAD.WIDE.U32 R154, R154, -0x2daee0ad, RZ ;  /* 0xd2511f539a9a7825 */ /* 0x000fe200078e00ff */
[----:B------:R-:W-:Y:S01]  /*e100*/  SHF.R.U32.HI R74, RZ, 0x10, R119 ;  /* 0x00000010ff4a7819 */ /* 0x000fe20000011677 */
[-C--:B------:R-:W-:Y:S05]  /*e110*/  HMMA.16816.F32.BF16 R12, R88, R86.reuse, R12 ;  /* 0x00000056580c723c */ /* 0x080fea000004180c */
[----:B------:R-:W-:Y:S01]  /*e120*/  MUFU.EX2 R174, R158 ;  /* 0x0000009e00ae7308 */ /* 0x000fe20000000800 */
[----:B------:R-:W-:Y:S05]  /*e130*/  LOP3.LUT R73, R155, UR9, R162, 0x96, !PT ;  /* 0x000000099b497c12 */ /* 0x000fea000f8e96a2 */
[----:B------:R-:W-:Y:S01]  /*e140*/  IMAD.WIDE.U32 R162, R123, -0x326172a9, RZ ;  /* 0xcd9e8d577ba27825 */ /* 0x000fe200078e00ff */
[----:B------:R-:W-:Y:S01]  /*e150*/  LOP3.LUT R74, R74, 0xff, RZ, 0xc0, !PT ;  /* 0x000000ff4a4a7812 */ /* 0x000fe200078ec0ff */
[C---:B------:R-:W-:Y:S04]  /*e160*/  HMMA.16816.F32.BF16 R16, R80.reuse, R86, R16 ;  /* 0x000000565010723c */ /* 0x040fe80000041810 */
[----:B------:R-:W-:Y:S01]  /*e170*/  LOP3.LUT R130, R125, UR8, R130, 0x96, !PT ;  /* 0x000000087d827c12 */ /* 0x000fe2000f8e9682 */
[----:B------:R-:W-:Y:S01]  /*e180*/  IMAD.WIDE.U32 R126, R126, -0x2daee0ad, RZ ;  /* 0xd2511f537e7e7825 */ /* 0x000fe200078e00ff */
[----:B------:R-:W-:Y:S01]  /*e190*/  LOP3.LUT R84, R163, UR18, R124, 0x96, !PT ;  /* 0x00000012a3547c12 */ /* 0x000fe2000f8e967c */
[-C--:B-1----:R-:W-:Y:S03]  /*e1a0*/  HMMA.16816.F32.BF16 R20, R80, R76.reuse, R20 ;  /* 0x0000004c5014723c */ /* 0x082fe60000041814 */
[----:B------:R-:W-:Y:S01]  /*e1b0*/  ISETP.LE.U32.AND P1, PT, R74, UR19, PT ;  /* 0x000000134a007c0c */ /* 0x000fe2000bf23070 */
[----:B------:R-:W-:Y:S01]  /*e1c0*/  IMAD.WIDE.U32 R74, R73, -0x326172a9, RZ ;  /* 0xcd9e8d57494a7825 */ /* 0x000fe200078e00ff */
[----:B------:R-:W-:Y:S01]  /*e1d0*/  LOP3.LUT R72, R127, UR5, R154, 0x96, !PT ;  /* 0x000000057f487c12 */ /* 0x000fe2000f8e969a */
[C---:B------:R-:W-:Y:S05]  /*e1e0*/  HMMA.16816.F32.BF16 R24, R88.reuse, R76, R24 ;  /* 0x0000004c5818723c */ /* 0x040fea0000041818 */
[----:B------:R-:W-:Y:S01]  /*e1f0*/  LOP3.LUT R107, R75, UR8, R136, 0x96, !PT ;  /* 0x000000084b6b7c12 */ /* 0x000fe2000f8e9688 */
[----:B------:R-:W-:Y:S01]  /*e200*/  IMAD.WIDE.U32 R124, R72, -0x326172a9, RZ ;  /* 0xcd9e8d57487c7825 */ /* 0x000fe200078e00ff */
[----:B------:R-:W-:Y:S01]  /*e210*/  LOP3.LUT R72, R120, 0xff, RZ, 0xc0, !PT ;  /* 0x000000ff78487812 */ /* 0x000fe200078ec0ff */
[-C--:B------:R-:W-:Y:S03]  /*e220*/  HMMA.16816.F32.BF16 R28, R88, R78.reuse, R28 ;  /* 0x0000004e581c723c */ /* 0x080fe6000004181c */
[----:B------:R-:W-:Y:S01]  /*e230*/  LOP3.LUT R85, R125, UR18, R74, 0x96, !PT ;  /* 0x000000127d557c12 */ /* 0x000fe2000f8e964a */
[----:B------:R-:W-:Y:S01]  /*e240*/  IMAD.WIDE.U32 R130, R130, -0x2daee0ad, RZ ;  /* 0xd2511f5382827825 */ /* 0x000fe200078e00ff */
[----:B------:R-:W-:Y:S01]  /*e250*/  ISETP.LE.U32.AND P4, PT, R72, UR19, PT ;  /* 0x0000001348007c0c */ /* 0x000fe2000bf83070 */
[C---:B------:R-:W-:Y:S01]  /*e260*/  HMMA.16816.F32.BF16 R32, R80.reuse, R78, R32 ;  /* 0x0000004e5020723c */ /* 0x040fe20000041820 */
[----:B------:R-:W1:Y:S04]  /*e270*/  LDSM.16.MT88.4 R72, [R192+0x6800] ;  /* 0x00680000c048783b */ /* 0x000e680000004200 */
[----:B------:R-:W-:Y:S01]  /*e280*/  LOP3.LUT R76, R120, 0xffff, RZ, 0xc0, !PT ;  /* 0x0000ffff784c7812 */ /* 0x000fe200078ec0ff */
[-C--:B--2---:R-:W-:Y:S05]  /*e290*/  HMMA.16816.F32.BF16 R36, R80, R68.reuse, R36 ;  /* 0x000000445024723c */ /* 0x084fea0000041824 */
[----:B------:R-:W-:Y:S01]  /*e2a0*/  PRMT R154, R153, 0x7632, R154 ;  /* 0x00007632999a7816 */ /* 0x000fe2000000009a */
[C---:B------:R-:W-:Y:S05]  /*e2b0*/  HMMA.16816.F32.BF16 R40, R88.reuse, R68, R40 ;  /* 0x000000445828723c */ /* 0x040fea0000041828 */
[----:B------:R-:W-:Y:S01]  /*e2c0*/  SHF.R.U32.HI R115, RZ, 0x10, R162 ;  /* 0x00000010ff737819 */ /* 0x000fe200000116a2 */
[----:B------:R-:W-:Y:S01]  /*e2d0*/  @!P3 HFMA2.BF16_V2 R217, -RZ.H0_H0, RZ.H0_H0, -R154.H0_H0 ;  /* 0x200000ffffd9b231 */ /* 0x000fe2000034099a */
[----:B------:R-:W-:Y:S01]  /*e2e0*/  SHF.R.U32.HI R76, RZ, 0x8, R76 ;  /* 0x00000008ff4c7819 */ /* 0x000fe2000001164c */
[-C--:B------:R-:W-:Y:S03]  /*e2f0*/  HMMA.16816.F32.BF16 R44, R88, R70.reuse, R44 ;  /* 0x00000046582c723c */ /* 0x080fe6000004182c */
[--C-:B------:R-:W-:Y:S01]  /*e300*/  SHF.R.U32.HI R78, RZ, 0x10, R124.reuse ;  /* 0x00000010ff4e7819 */ /* 0x100fe2000001167c */
[----:B------:R-:W-:Y:S01]  /*e310*/  @!P1 HFMA2.BF16_V2 R216, -RZ.H0_H0, RZ.H0_H0, -R156.H0_H0 ;  /* 0x200000ffffd89231 */ /* 0x000fe2000034099c */
[----:B------:R-:W-:Y:S01]  /*e320*/  LOP3.LUT R79, R76, 0xffff, RZ, 0xc0, !PT ;  /* 0x0000ffff4c4f7812 */ /* 0x000fe200078ec0ff */
[C---:B------:R-:W-:Y:S05]  /*e330*/  HMMA.16816.F32.BF16 R48, R80.reuse, R70, R48 ;  /* 0x000000465030723c */ /* 0x040fea0000041830 */
[----:B------:R-:W-:Y:S02]  /*e340*/  LOP3.LUT R69, R115, 0xff, RZ, 0xc0, !PT ;  /* 0x000000ff73457812 */ /* 0x000fe400078ec0ff */
[----:B------:R-:W-:Y:S04]  /*e350*/  LOP3.LUT R77, R124, 0xffff, RZ, 0xc0, !PT ;  /* 0x0000ffff7c4d7812 */ /* 0x000fe800078ec0ff */
[----:B------:R-:W-:Y:S02]  /*e360*/  SHF.R.U32.HI R76, RZ, 0x18, R124 ;  /* 0x00000018ff4c7819 */ /* 0x000fe4000001167c */
[----:B------:R-:W-:Y:S02]  /*e370*/  LOP3.LUT R115, R78, 0xff, RZ, 0xc0, !PT ;  /* 0x000000ff4e737812 */ /* 0x000fe400078ec0ff */
[----:B------:R-:W-:Y:S01]  /*e380*/  PRMT R108, R153, 0x5410, R154 ;  /* 0x00005410996c7816 */ /* 0x000fe2000000009a */
[-C--:B-1----:R-:W-:Y:S03]  /*e390*/  HMMA.16816.F32.BF16 R52, R80, R72.reuse, R52 ;  /* 0x000000485034723c */ /* 0x082fe60000041834 */
[----:B------:R-:W-:Y:S02]  /*e3a0*/  @!P3 PRMT R154, R217, 0x5410, RZ ;  /* 0x00005410d99ab816 */ /* 0x000fe400000000ff */
[----:B------:R-:W-:Y:S01]  /*e3b0*/  ISETP.LE.U32.AND P3, PT, R79, UR19, PT ;  /* 0x000000134f007c0c */ /* 0x000fe2000bf63070 */
[C---:B------:R-:W-:Y:S02]  /*e3c0*/  HMMA.16816.F32.BF16 R56, R88.reuse, R72, R56 ;  /* 0x000000485838723c */ /* 0x040fe40000041838 */
[----:B------:R-:W-:Y:S03]  /*e3d0*/  STG.E.U16 desc[UR20][R170.64+0x60], R154 ;  /* 0x0000609aaa007986 */ /* 0x000fe6000c101514 */
[----:B------:R-:W-:Y:S01]  /*e3e0*/  SHF.R.U32.HI R68, RZ, 0x8, R77 ;  /* 0x00000008ff447819 */ /* 0x000fe2000001164d */
[-C--:B------:R-:W-:Y:S05]  /*e3f0*/  HMMA.16816.F32.BF16 R60, R88, R74.reuse, R60 ;  /* 0x0000004a583c723c */ /* 0x080fea000004183c */
[----:B------:R-:W-:Y:S01]  /*e400*/  PRMT R115, R115, 0x5410, R76 ;  /* 0x0000541073737816 */ /* 0x000fe2000000004c */
[----:B------:R-:W-:Y:S01]  /*e410*/  HMMA.16816.F32.BF16 R64, R80, R74, R64 ;  /* 0x0000004a5040723c */ /* 0x000fe20000041840 */
[----:B------:R-:W1:Y:S04]  /*e420*/  LDSM.16.MT88.4 R76, [R196+0x7000] ;  /* 0x00700000c44c783b */ /* 0x000e680000004200 */
[C---:B------:R-:W-:Y:S02]  /*e430*/  LOP3.LUT R71, R84.reuse, 0xffff, RZ, 0xc0, !PT ;  /* 0x0000ffff54477812 */ /* 0x040fe400078ec0ff */
[--C-:B------:R-:W-:Y:S04]  /*e440*/  SHF.R.U32.HI R70, RZ, 0x10, R84.reuse ;  /* 0x00000010ff467819 */ /* 0x100fe80000011654 */
[----:B------:R-:W-:Y:S02]  /*e450*/  LOP3.LUT R127, R84, 0xff, RZ, 0xc0, !PT ;  /* 0x000000ff547f7812 */ /* 0x000fe400078ec0ff */
[----:B------:R-:W-:Y:S02]  /*e460*/  SHF.R.U32.HI R125, RZ, 0x18, R84 ;  /* 0x00000018ff7d7819 */ /* 0x000fe40000011654 */
[----:B------:R-:W-:Y:S02]  /*e470*/  LOP3.LUT R110, R162, 0xffff, RZ, 0xc0, !PT ;  /* 0x0000ffffa26e7812 */ /* 0x000fe400078ec0ff */
[----:B------:R-:W-:Y:S01]  /*e480*/  SHF.R.U32.HI R84, RZ, 0x8, R71 ;  /* 0x00000008ff547819 */ /* 0x000fe20000011647 */
[----:B------:R-:W2:Y:S01]  /*e490*/  MUFU.EX2 R163, R161 ;  /* 0x000000a100a37308 */ /* 0x000ea20000000800 */
[----:B------:R-:W-:Y:S02]  /*e4a0*/  LOP3.LUT R121, R124, 0xff, RZ, 0xc0, !PT ;  /* 0x000000ff7c797812 */ /* 0x000fe400078ec0ff */
[----:B------:R-:W-:Y:S02]  /*e4b0*/  LOP3.LUT R87, R162, 0xff, RZ, 0xc0, !PT ;  /* 0x000000ffa2577812 */ /* 0x000fe400078ec0ff */
[----:B------:R-:W-:Y:S02]  /*e4c0*/  SHF.R.U32.HI R110, RZ, 0x8, R110 ;  /* 0x00000008ff6e7819 */ /* 0x000fe4000001166e */
[----:B------:R-:W-:Y:S02]  /*e4d0*/  PRMT R127, R127, 0x5410, R84 ;  /* 0x000054107f7f7816 */ /* 0x000fe40000000054 */
[--C-:B------:R-:W-:Y:S02]  /*e4e0*/  SHF.R.U32.HI R84, RZ, 0x10, R85.reuse ;  /* 0x00000010ff547819 */ /* 0x100fe40000011655 */
[----:B------:R-:W-:Y:S02]  /*e4f0*/  PRMT R121, R121, 0x5410, R68 ;  /* 0x0000541079797816 */ /* 0x000fe40000000044 */
[----:B------:R-:W-:Y:S02]  /*e500*/  PRMT R87, R87, 0x5410, R110 ;  /* 0x0000541057577816 */ /* 0x000fe4000000006e */
[----:B------:R-:W-:Y:S02]  /*e510*/  LOP3.LUT R68, R85, 0xffff, RZ, 0xc0, !PT ;  /* 0x0000ffff55447812 */ /* 0x000fe400078ec0ff */
[----:B------:R-:W-:Y:S01]  /*e520*/  LOP3.LUT R70, R70, 0xff, RZ, 0xc0, !PT ;  /* 0x000000ff46467812 */ /* 0x000fe200078ec0ff */
[----:B--2---:R-:W-:Y:S01]  /*e530*/  FADD.FTZ R180, R163, R118 ;  /* 0x00000076a3b47221 */ /* 0x004fe20000010000 */
[----:B------:R-:W-:Y:S02]  /*e540*/  LOP3.LUT R123, R85, 0xff, RZ, 0xc0, !PT ;  /* 0x000000ff557b7812 */ /* 0x000fe400078ec0ff */
[----:B------:R-:W-:Y:S02]  /*e550*/  SHF.R.U32.HI R86, RZ, 0x18, R162 ;  /* 0x00000018ff567819 */ /* 0x000fe400000116a2 */
[----:B------:R-:W-:Y:S02]  /*e560*/  SHF.R.U32.HI R85, RZ, 0x18, R85 ;  /* 0x00000018ff557819 */ /* 0x000fe40000011655 */
[----:B------:R-:W-:Y:S02]  /*e570*/  LOP3.LUT R84, R84, 0xff, RZ, 0xc0, !PT ;  /* 0x000000ff54547812 */ /* 0x000fe400078ec0ff */
[----:B------:R-:W-:Y:S02]  /*e580*/  PRMT R125, R70, 0x5410, R125 ;  /* 0x00005410467d7816 */ /* 0x000fe4000000007d */
[----:B------:R-:W-:Y:S02]  /*e590*/  PRMT R69, R69, 0x5410, R86 ;  /* 0x0000541045457816 */ /* 0x000fe40000000056 */
[--C-:B------:R-:W-:Y:S02]  /*e5a0*/  HSET2.LE.AND R70, R87, R112.reuse, PT ;  /* 0x0000007057467233 */ /* 0x100fe40003803000 */
[----:B------:R-:W-:Y:S02]  /*e5b0*/  PRMT R73, R84, 0x5410, R85 ;  /* 0x0000541054497816 */ /* 0x000fe40000000055 */
[----:B------:R-:W-:Y:S01]  /*e5c0*/  SHF.R.U32.HI R68, RZ, 0x8, R68 ;  /* 0x00000008ff447819 */ /* 0x000fe20000011644 */
[----:B------:R-:W2:Y:S01]  /*e5d0*/  LDSM.16.MT88.4 R84, [R194+0x7000] ;  /* 0x00700000c254783b */ /* 0x000ea20000004200 */
[--C-:B------:R-:W-:Y:S02]  /*e5e0*/  HSET2.LE.AND R71, R69, R112.reuse, PT ;  /* 0x0000007045477233 */ /* 0x100fe40003803000 */
[----:B------:R-:W-:Y:S02]  /*e5f0*/  PRMT R123, R123, 0x5410, R68 ;  /* 0x000054107b7b7816 */ /* 0x000fe40000000044 */
[--C-:B------:R-:W-:Y:S02]  /*e600*/  HSET2.LE.AND R68, R127, R112.reuse, PT ;  /* 0x000000707f447233 */ /* 0x100fe40003803000 */
[--C-:B------:R-:W-:Y:S02]  /*e610*/  HSET2.LE.AND R69, R125, R112.reuse, PT ;  /* 0x000000707d457233 */ /* 0x100fe40003803000 */
[----:B------:R-:W-:Y:S02]  /*e620*/  LOP3.LUT R70, R70, R105, RZ, 0xc0, !PT ;  /* 0x0000006946467212 */ /* 0x000fe400078ec0ff */
[----:B------:R-:W-:Y:S02]  /*e630*/  LOP3.LUT R71, R71, R104, RZ, 0xc0, !PT ;  /* 0x0000006847477212 */ /* 0x000fe400078ec0ff */
[----:B------:R-:W-:Y:S02]  /*e640*/  LOP3.LUT R68, R68, R103, RZ, 0xc0, !PT ;  /* 0x0000006744447212 */ /* 0x000fe400078ec0ff */
[----:B------:R-:W-:Y:S02]  /*e650*/  LOP3.LUT R69, R69, R102, RZ, 0xc0, !PT ;  /* 0x0000006645457212 */ /* 0x000fe400078ec0ff */
[--C-:B------:R-:W-:Y:S02]  /*e660*/  HSET2.LE.AND R72, R123, R112.reuse, PT ;  /* 0x000000707b487233 */ /* 0x100fe40003803000 */
[--C-:B------:R-:W-:Y:S02]  /*e670*/  HSET2.LE.AND R73, R73, R112.reuse, PT ;  /* 0x0000007049497233 */ /* 0x100fe40003803000 */
[--C-:B------:R-:W-:Y:S01]  /*e680*/  HSET2.LE.AND R88, R121, R112.reuse, PT ;  /* 0x0000007079587233 */ /* 0x100fe20003803000 */
[-C--:B-1----:R-:W-:Y:S05]  /*e690*/  HMMA.16816.F32.BF16 R4, R68, R76.reuse, R4 ;  /* 0x0000004c4404723c */ /* 0x082fea0000041804 */
[--C-:B------:R-:W-:Y:S02]  /*e6a0*/  HSET2.LE.AND R89, R115, R112.reuse, PT ;  /* 0x0000007073597233 */ /* 0x100fe40003803000 */
[----:B------:R-:W-:Y:S04]  /*e6b0*/  LOP3.LUT R72, R72, R101, RZ, 0xc0, !PT ;  /* 0x0000006548487212 */ /* 0x000fe800078ec0ff */
[----:B------:R-:W-:Y:S01]  /*e6c0*/  LOP3.LUT R73, R73, R100, RZ, 0xc0, !PT ;  /* 0x0000006449497212 */ /* 0x000fe200078ec0ff */
[----:B------:R-:W-:Y:S01]  /*e6d0*/  IMAD.WIDE.U32 R100, R107, -0x2daee0ad, RZ ;  /* 0xd2511f536b647825 */ /* 0x000fe200078e00ff */
[----:B------:R-:W-:Y:S02]  /*e6e0*/  LOP3.LUT R74, R88, R99, RZ, 0xc0, !PT ;  /* 0x00000063584a7212 */ /* 0x000fe400078ec0ff */
[----:B------:R-:W-:Y:S01]  /*e6f0*/  LOP3.LUT R75, R89, R98, RZ, 0xc0, !PT ;  /* 0x00000062594b7212 */ /* 0x000fe200078ec0ff */
[----:B------:R-:W1:Y:S01]  /*e700*/  MUFU.EX2 R88, R157 ;  /* 0x0000009d00587308 */ /* 0x000e620000000800 */
[----:B------:R-:W-:Y:S02]  /*e710*/  LOP3.LUT R80, R130, 0xffff, RZ, 0xc0, !PT ;  /* 0x0000ffff82507812 */ /* 0x000fe400078ec0ff */
[----:B------:R-:W-:Y:S02]  /*e720*/  @!P0 PRMT R153, R214, 0x5410, RZ ;  /* 0x00005410d6998816 */ /* 0x000fe400000000ff */
[----:B------:R-:W-:Y:S01]  /*e730*/  SHF.R.U32.HI R102, RZ, 0x8, R80 ;  /* 0x00000008ff667819 */ /* 0x000fe20000011650 */
[C---:B------:R-:W-:Y:S01]  /*e740*/  HMMA.16816.F32.BF16 R8, R72.reuse, R76, R8 ;  /* 0x0000004c4808723c */ /* 0x040fe20000041808 */
[----:B------:R-:W4:Y:S03]  /*e750*/  LDSM.16.MT88.4 R80, [R193+0x7000] ;  /* 0x00700000c150783b */ /* 0x000f260000004200 */
[----:B------:R3:W4:Y:S01]  /*e760*/  MUFU.EX2 R157, R138 ;  /* 0x0000008a009d7308 */ /* 0x0007220000000800 */
[----:B------:R-:W-:Y:S01]  /*e770*/  SHF.R.U32.HI R124, RZ, 0x10, R120 ;  /* 0x00000010ff7c7819 */ /* 0x000fe20000011678 */
[-C--:B------:R-:W-:Y:S03]  /*e780*/  HMMA.16816.F32.BF16 R12, R72, R78.reuse, R12 ;  /* 0x0000004e480c723c */ /* 0x080fe6000004180c */
[----:B------:R-:W-:Y:S02]  /*e790*/  STG.E.U16 desc[UR20][R170.64+0x5e], R153 ;  /* 0x00005e99aa007986 */ /* 0x000fe4000c101514 */
[----:B-1----:R-:W-:Y:S01]  /*e7a0*/  FADD.FTZ R176, R88, R114 ;  /* 0x0000007258b07221 */ /* 0x002fe20000010000 */
[C---:B------:R-:W-:Y:S05]  /*e7b0*/  HMMA.16816.F32.BF16 R16, R68.reuse, R78, R16 ;  /* 0x0000004e4410723c */ /* 0x040fea0000041810 */
[----:B------:R-:W-:Y:S01]  /*e7c0*/  SHF.R.U32.HI R90, RZ, 0x10, R130 ;  /* 0x00000010ff5a7819 */ /* 0x000fe20000011682 */
[-C--:B--2---:R-:W-:Y:S01]  /*e7d0*/  HMMA.16816.F32.BF16 R20, R68, R84.reuse, R20 ;  /* 0x000000544414723c */ /* 0x084fe20000041814 */
[----:B---3--:R-:W-:Y:S04]  /*e7e0*/  LDSM.16.MT88.4 R136, [R192+0x7800] ;  /* 0x00780000c088783b */ /* 0x008fe80000004200 */
[----:B------:R-:W-:Y:S01]  /*e7f0*/  LOP3.LUT R76, R100, 0xffff, RZ, 0xc0, !PT ;  /* 0x0000ffff644c7812 */ /* 0x000fe200078ec0ff */
[C---:B------:R-:W-:Y:S05]  /*e800*/  HMMA.16816.F32.BF16 R24, R72.reuse, R84, R24 ;  /* 0x000000544818723c */ /* 0x040fea0000041818 */
[----:B------:R-:W-:Y:S01]  /*e810*/  LOP3.LUT R122, R131, UR17, R122, 0x96, !PT ;  /* 0x00000011837a7c12 */ /* 0x000fe2000f8e967a */
[-C--:B------:R-:W-:Y:S05]  /*e820*/  HMMA.16816.F32.BF16 R28, R72, R86.reuse, R28 ;  /* 0x00000056481c723c */ /* 0x080fea000004181c */
[----:B------:R-:W-:Y:S01]  /*e830*/  LOP3.LUT R131, R90, 0xff, RZ, 0xc0, !PT ;  /* 0x000000ff5a837812 */ /* 0x000fe200078ec0ff */
[C---:B------:R-:W-:Y:S05]  /*e840*/  HMMA.16816.F32.BF16 R32, R68.reuse, R86, R32 ;  /* 0x000000564420723c */ /* 0x040fea0000041820 */
[----:B------:R-:W-:Y:S01]  /*e850*/  SHF.R.U32.HI R90, RZ, 0x8, R76 ;  /* 0x00000008ff5a7819 */ /* 0x000fe2000001164c */
[-C--:B----4-:R-:W-:Y:S05]  /*e860*/  HMMA.16816.F32.BF16 R36, R68, R80.reuse, R36 ;  /* 0x000000504424723c */ /* 0x090fea0000041824 */
[C---:B------:R-:W-:Y:S01]  /*e870*/  LOP3.LUT R78, R122.reuse, 0xffff, RZ, 0xc0, !PT ;  /* 0x0000ffff7a4e7812 */ /* 0x040fe200078ec0ff */
[C---:B------:R-:W-:Y:S05]  /*e880*/  HMMA.16816.F32.BF16 R40, R72.reuse, R80, R40 ;  /* 0x000000504828723c */ /* 0x040fea0000041828 */
[----:B------:R-:W-:Y:S01]  /*e890*/  SHF.R.U32.HI R76, RZ, 0x10, R122 ;  /* 0x00000010ff4c7819 */ /* 0x000fe2000001167a */
[-C--:B------:R-:W-:Y:S05]  /*e8a0*/  HMMA.16816.F32.BF16 R44, R72, R82.reuse, R44 ;  /* 0x00000052482c723c */ /* 0x080fea000004182c */
[----:B------:R-:W-:Y:S01]  /*e8b0*/  LOP3.LUT R99, R122, 0xff, RZ, 0xc0, !PT ;  /* 0x000000ff7a637812 */ /* 0x000fe200078ec0ff */
[C---:B------:R-:W-:Y:S05]  /*e8c0*/  HMMA.16816.F32.BF16 R48, R68.reuse, R82, R48 ;  /* 0x000000524430723c */ /* 0x040fea0000041830 */
[----:B------:R-:W-:Y:S02]  /*e8d0*/  SHF.R.U32.HI R78, RZ, 0x8, R78 ;  /* 0x00000008ff4e7819 */ /* 0x000fe4000001164e */
[----:B------:R-:W-:Y:S04]  /*e8e0*/  SHF.R.U32.HI R122, RZ, 0x18, R122 ;  /* 0x00000018ff7a7819 */ /* 0x000fe8000001167a */
[----:B------:R-:W-:Y:S02]  /*e8f0*/  LOP3.LUT R77, R76, 0xff, RZ, 0xc0, !PT ;  /* 0x000000ff4c4d7812 */ /* 0x000fe400078ec0ff */
[----:B------:R-:W-:Y:S02]  /*e900*/  PRMT R99, R99, 0x5410, R78 ;  /* 0x0000541063637816 */ /* 0x000fe4000000004e */
[----:B------:R-:W-:Y:S02]  /*e910*/  PRMT R85, R77, 0x5410, R122 ;  /* 0x000054104d557816 */ /* 0x000fe4000000007a */
[----:B------:R-:W-:Y:S01]  /*e920*/  LOP3.LUT R126, R101, UR17, R126, 0x96, !PT ;  /* 0x00000011657e7c12 */ /* 0x000fe2000f8e967e */
[----:B------:R-:W1:Y:S01]  /*e930*/  LDSM.16.MT88.4 R76, [R192+0x7000] ;  /* 0x00700000c04c783b */ /* 0x000e620000004200 */
[----:B------:R-:W-:Y:S02]  /*e940*/  SHF.R.U32.HI R103, RZ, 0x10, R100 ;  /* 0x00000010ff677819 */ /* 0x000fe40000011664 */
[--C-:B------:R-:W-:Y:S02]  /*e950*/  SHF.R.U32.HI R105, RZ, 0x10, R126.reuse ;  /* 0x00000010ff697819 */ /* 0x100fe4000001167e */
[C---:B------:R-:W-:Y:S02]  /*e960*/  LOP3.LUT R84, R126.reuse, 0xffff, RZ, 0xc0, !PT ;  /* 0x0000ffff7e547812 */ /* 0x040fe400078ec0ff */
[----:B------:R-:W-:Y:S02]  /*e970*/  LOP3.LUT R101, R126, 0xff, RZ, 0xc0, !PT ;  /* 0x000000ff7e657812 */ /* 0x000fe400078ec0ff */
[----:B------:R-:W-:Y:S02]  /*e980*/  SHF.R.U32.HI R126, RZ, 0x18, R126 ;  /* 0x00000018ff7e7819 */ /* 0x000fe4000001167e */
[----:B------:R-:W-:Y:S02]  /*e990*/  LOP3.LUT R105, R105, 0xff, RZ, 0xc0, !PT ;  /* 0x000000ff69697812 */ /* 0x000fe400078ec0ff */
[----:B------:R-:W-:Y:S02]  /*e9a0*/  SHF.R.U32.HI R84, RZ, 0x8, R84 ;  /* 0x00000008ff547819 */ /* 0x000fe40000011654 */
[----:B------:R-:W-:Y:S02]  /*e9b0*/  PRMT R105, R105, 0x5410, R126 ;  /* 0x0000541069697816 */ /* 0x000fe4000000007e */
[----:B------:R-:W-:Y:S02]  /*e9c0*/  PRMT R101, R101, 0x5410, R84 ;  /* 0x0000541065657816 */ /* 0x000fe40000000054 */
[----:B------:R-:W-:Y:S02]  /*e9d0*/  LOP3.LUT R89, R130, 0xff, RZ, 0xc0, !PT ;  /* 0x000000ff82597812 */ /* 0x000fe400078ec0ff */
[--C-:B------:R-:W-:Y:S02]  /*e9e0*/  HSET2.LE.AND R84, R105, R112.reuse, PT ;  /* 0x0000007069547233 */ /* 0x100fe40003803000 */
[----:B------:R-:W2:Y:S01]  /*e9f0*/  LDSM.16.MT88.4 R104, [R196+0x7800] ;  /* 0x00780000c468783b */ /* 0x000ea20000004200 */
[----:B------:R-:W-:Y:S02]  /*ea00*/  SHF.R.U32.HI R130, RZ, 0x18, R130 ;  /* 0x00000018ff827819 */ /* 0x000fe40000011682 */
[----:B------:R-:W-:Y:S02]  /*ea10*/  SHF.R.U32.HI R98, RZ, 0x18, R100 ;  /* 0x00000018ff627819 */ /* 0x000fe40000011664 */
[----:B------:R-:W-:Y:S02]  /*ea20*/  LOP3.LUT R103, R103, 0xff, RZ, 0xc0, !PT ;  /* 0x000000ff67677812 */ /* 0x000fe400078ec0ff */
[----:B------:R-:W-:Y:S02]  /*ea30*/  LOP3.LUT R91, R100, 0xff, RZ, 0xc0, !PT ;  /* 0x000000ff645b7812 */ /* 0x000fe400078ec0ff */
[--C-:B------:R-:W-:Y:S02]  /*ea40*/  HSET2.LE.AND R86, R85, R112.reuse, PT ;  /* 0x0000007055567233 */ /* 0x100fe40003803000 */
[--C-:B------:R-:W-:Y:S02]  /*ea50*/  HSET2.LE.AND R87, R99, R112.reuse, PT ;  /* 0x0000007063577233 */ /* 0x100fe40003803000 */
[----:B------:R-:W-:Y:S02]  /*ea60*/  HSET2.LE.AND R85, R101, R112, PT ;  /* 0x0000007065557233 */ /* 0x000fe40003803000 */
[----:B------:R-:W-:Y:S01]  /*ea70*/  PRMT R103, R103, 0x5410, R98 ;  /* 0x0000541067677816 */ /* 0x000fe20000000062 */
[-C--:B-1----:R-:W-:Y:S03]  /*ea80*/  HMMA.16816.F32.BF16 R52, R68, R76.reuse, R52 ;  /* 0x0000004c4434723c */ /* 0x082fe60000041834 */
[----:B------:R-:W-:Y:S02]  /*ea90*/  F2FP.BF16.F32.PACK_AB R159, R173, R88 ;  /* 0x00000058ad9f723e */ /* 0x000fe400000010ff */
[----:B------:R-:W-:Y:S01]  /*eaa0*/  PRMT R89, R89, 0x5410, R102 ;  /* 0x0000541059597816 */ /* 0x000fe20000000066 */
[C---:B------:R-:W-:Y:S05]  /*eab0*/  HMMA.16816.F32.BF16 R56, R72.reuse, R76, R56 ;  /* 0x0000004c4838723c */ /* 0x040fea0000041838 */
[----:B------:R-:W-:Y:S01]  /*eac0*/  PRMT R131, R131, 0x5410, R130 ;  /* 0x0000541083837816 */ /* 0x000fe20000000082 */
[-C--:B------:R-:W-:Y:S05]  /*ead0*/  HMMA.16816.F32.BF16 R60, R72, R78.reuse, R60 ;  /* 0x0000004e483c723c */ /* 0x080fea000004183c */
[----:B------:R-:W-:Y:S01]  /*eae0*/  PRMT R91, R91, 0x5410, R90 ;  /* 0x000054105b5b7816 */ /* 0x000fe2000000005a */
[----:B------:R-:W-:Y:S05]  /*eaf0*/  HMMA.16816.F32.BF16 R64, R68, R78, R64 ;  /* 0x0000004e4440723c */ /* 0x000fea0000041840 */
[----:B------:R-:W-:Y:S02]  /*eb00*/  SHF.R.U32.HI R119, RZ, 0x18, R119 ;  /* 0x00000018ff777819 */ /* 0x000fe40000011677 */
[----:B------:R-:W-:Y:S02]  /*eb10*/  PRMT R158, R159, 0x7632, R158 ;  /* 0x000076329f9e7816 */ /* 0x000fe4000000009e */
[----:B------:R-:W-:Y:S02]  /*eb20*/  ISETP.LE.U32.AND P0, PT, R119, UR19, PT ;  /* 0x0000001377007c0c */ /* 0x000fe4000bf03070 */
[----:B------:R-:W-:Y:S01]  /*eb30*/  F2FP.BF16.F32.PACK_AB R160, R174, R160 ;  /* 0x000000a0aea0723e */ /* 0x000fe200000010ff */
[----:B------:R-:W-:Y:S01]  /*eb40*/  @!P6 HFMA2.BF16_V2 R222, -RZ.H0_H0, RZ.H0_H0, -R158.H0_H0 ;  /* 0x200000ffffdee231 */ /* 0x000fe2000034099e */
[--C-:B------:R-:W-:Y:S02]  /*eb50*/  HSET2.LE.AND R103, R103, R112.reuse, PT ;  /* 0x0000007067677233 */ /* 0x100fe40003803000 */
[--C-:B------:R-:W-:Y:S02]  /*eb60*/  HSET2.LE.AND R130, R89, R112.reuse, PT ;  /* 0x0000007059827233 */ /* 0x100fe40003803000 */
[--C-:B------:R-:W-:Y:S02]  /*eb70*/  HSET2.LE.AND R131, R131, R112.reuse, PT ;  /* 0x0000007083837233 */ /* 0x100fe40003803000 */
[----:B------:R-:W-:Y:S02]  /*eb80*/  HSET2.LE.AND R102, R91, R112, PT ;  /* 0x000000705b667233 */ /* 0x000fe40003803000 */
[----:B------:R-:W1:Y:S01]  /*eb90*/  LDSM.16.MT88.4 R112, [R194+0x7800] ;  /* 0x00780000c270783b */ /* 0x000e620000004200 */
[----:B------:R-:W-:Y:S02]  /*eba0*/  PRMT R155, R156, 0x7632, R155 ;  /* 0x000076329c9b7816 */ /* 0x000fe4000000009b */
[----:B------:R-:W-:Y:S02]  /*ebb0*/  PRMT R161, R160, 0x7632, R161 ;  /* 0x00007632a0a17816 */ /* 0x000fe400000000a1 */
[----:B------:R-:W-:Y:S01]  /*ebc0*/  F2FP.BF16.F32.PACK_AB R163, R175, R163 ;  /* 0x000000a3afa3723e */ /* 0x000fe200000010ff */
[----:B------:R-:W-:Y:S01]  /*ebd0*/  @!P0 HFMA2.BF16_V2 R203, -RZ.H0_H0, RZ.H0_H0, -R155.H0_H0 ;  /* 0x200000ffffcb8231 */ /* 0x000fe2000034099b */
[----:B------:R-:W-:Y:S01]  /*ebe0*/  PRMT R109, R156, 0x5410, R155 ;  /* 0x000054109c6d7816 */ /* 0x000fe2000000009b */
[----:B------:R-:W-:Y:S01]  /*ebf0*/  @!P5 HFMA2.BF16_V2 R179, -RZ.H0_H0, RZ.H0_H0, -R161.H0_H0 ;  /* 0x200000ffffb3d231 */ /* 0x000fe200003409a1 */
[----:B------:R-:W-:Y:S01]  /*ec00*/  PRMT R81, R159, 0x5410, R158 ;  /* 0x000054109f517816 */ /* 0x000fe2000000009e */
[----:B------:R-:W-:Y:S01]  /*ec10*/  @!P4 HFMA2.BF16_V2 R251, -RZ.H0_H0, RZ.H0_H0, -R163.H0_H0 ;  /* 0x200000fffffbc231 */ /* 0x000fe200003409a3 */
[----:B------:R-:W-:Y:S02]  /*ec20*/  PRMT R76, R160, 0x5410, R161 ;  /* 0x00005410a04c7816 */ /* 0x000fe400000000a1 */
[----:B------:R-:W-:Y:S02]  /*ec30*/  @!P1 PRMT R156, R216, 0x5410, RZ ;  /* 0x00005410d89c9816 */ /* 0x000fe400000000ff */
[----:B------:R-:W-:Y:S02]  /*ec40*/  @!P6 PRMT R158, R222, 0x5410, RZ ;  /* 0x00005410de9ee816 */ /* 0x000fe400000000ff */
[----:B------:R-:W-:Y:S01]  /*ec50*/  ISETP.LE.U32.AND P6, PT, R172, UR19, PT ;  /* 0x00000013ac007c0c */ /* 0x000fe2000bfc3070 */
[----:B------:R-:W-:Y:S01]  /*ec60*/  STG.E.U16 desc[UR20][R168.64+0x60], R156 ;  /* 0x0000609ca8007986 */ /* 0x000fe2000c101514 */
[----:B------:R-:W-:Y:S02]  /*ec70*/  PRMT R162, R163, 0x7632, R162 ;  /* 0x00007632a3a27816 */ /* 0x000fe400000000a2 */
[----:B------:R-:W-:Y:S02]  /*ec80*/  ISETP.LE.U32.AND P1, PT, R111, UR19, PT ;  /* 0x000000136f007c0c */ /* 0x000fe4000bf23070 */
[----:B------:R-:W-:Y:S01]  /*ec90*/  LOP3.LUT R128, R87, R128, RZ, 0xc0, !PT ;  /* 0x0000008057807212 */ /* 0x000fe200078ec0ff */
[----:B------:R-:W-:Y:S01]  /*eca0*/  @!P3 HFMA2.BF16_V2 R250, -RZ.H0_H0, RZ.H0_H0, -R162.H0_H0 ;  /* 0x200000fffffab231 */ /* 0x000fe200003409a2 */
[----:B------:R-:W-:Y:S02]  /*ecb0*/  LOP3.LUT R129, R86, R129, RZ, 0xc0, !PT ;  /* 0x0000008156817212 */ /* 0x000fe400078ec0ff */
[----:B------:R-:W-:Y:S02]  /*ecc0*/  LOP3.LUT R130, R130, R81, RZ, 0xc0, !PT ;  /* 0x0000005182827212 */ /* 0x000fe400078ec0ff */
[----:B------:R-:W-:Y:S01]  /*ecd0*/  LOP3.LUT R131, R131, R76, RZ, 0xc0, !PT ;  /* 0x0000004c83837212 */ /* 0x000fe200078ec0ff */
[----:B------:R-:W-:Y:S01]  /*ece0*/  @!P6 HFMA2.BF16_V2 R181, -RZ.H0_H0, RZ.H0_H0, -R160.H0_H0 ;  /* 0x200000ffffb5e231 */ /* 0x000fe200003409a0 */
[----:B------:R-:W-:Y:S02]  /*ecf0*/  F2FP.BF16.F32.PACK_AB R150, R157, R150 ;  /* 0x000000969d96723e */ /* 0x000fe400000010ff */
[----:B------:R-:W-:Y:S01]  /*ed00*/  PRMT R73, R163, 0x5410, R162 ;  /* 0x00005410a3497816 */ /* 0x000fe200000000a2 */
[----:B------:R-:W-:Y:S01]  /*ed10*/  @!P1 HFMA2.BF16_V2 R223, -RZ.H0_H0, RZ.H0_H0, -R159.H0_H0 ;  /* 0x200000ffffdf9231 */ /* 0x000fe2000034099f */
[----:B------:R-:W-:Y:S01]  /*ed20*/  SHF.R.U32.HI R119, RZ, 0x18, R120 ;  /* 0x00000018ff777819 */ /* 0x000fe20000011678 */
[-C--:B--2---:R-:W-:Y:S01]  /*ed30*/  HMMA.16816.F32.BF16 R92, R128, R104.reuse, R4 ;  /* 0x00000068805c723c */ /* 0x084fe20000041804 */
[----:B------:R-:W2:Y:S04]  /*ed40*/  LDSM.16.MT88.4 R120, [R193+0x7800] ;  /* 0x00780000c178783b */ /* 0x000ea80000004200 */
[----:B------:R-:W-:Y:S02]  /*ed50*/  LOP3.LUT R103, R103, R150, RZ, 0xc0, !PT ;  /* 0x0000009667677212 */ /* 0x000fe400078ec0ff */
[----:B------:R-:W-:Y:S01]  /*ed60*/  LOP3.LUT R100, R85, R108, RZ, 0xc0, !PT ;  /* 0x0000006c55647212 */ /* 0x000fe200078ec0ff */
[----:B------:R-:W-:Y:S01]  /*ed70*/  FADD.FTZ R7, R175, R180 ;  /* 0x000000b4af077221 */ /* 0x000fe20000010000 */
[----:B------:R-:W-:Y:S02]  /*ed80*/  @!P6 STL.S16 [R1+0x4], R181 ;  /* 0x000004b50100e387 */ /* 0x000fe40000100600 */
[----:B------:R-:W-:Y:S02]  /*ed90*/  LOP3.LUT R101, R84, R109, RZ, 0xc0, !PT ;  /* 0x0000006d54657212 */ /* 0x000fe400078ec0ff */
[----:B------:R-:W-:Y:S01]  /*eda0*/  LOP3.LUT R102, R102, R73, RZ, 0xc0, !PT ;  /* 0x0000004966667212 */ /* 0x000fe200078ec0ff */
[----:B------:R-:W-:Y:S01]  /*edb0*/  @!P5 STL.S16 [R1], R179 ;  /* 0x000000b30100d387 */ /* 0x000fe20000100600 */
[----:B------:R-:W-:Y:S02]  /*edc0*/  @!P0 PRMT R155, R203, 0x5410, RZ ;  /* 0x00005410cb9b8816 */ /* 0x000fe400000000ff */
[----:B------:R-:W-:Y:S02]  /*edd0*/  ISETP.LE.U32.AND P0, PT, R119, UR19, PT ;  /* 0x0000001377007c0c */ /* 0x000fe4000bf03070 */
[----:B------:R-:W-:Y:S01]  /*ede0*/  @!P1 PRMT R159, R223, 0x5410, RZ ;  /* 0x00005410df9f9816 */ /* 0x000fe200000000ff */
[C---:B------:R-:W-:Y:S01]  /*edf0*/  HMMA.16816.F32.BF16 R68, R100.reuse, R104, R8 ;  /* 0x000000686444723c */ /* 0x040fe20000041808 */
[----:B------:R-:W-:Y:S03]  /*ee00*/  STG.E.U16 desc[UR20][R168.64+0x62], R155 ;  /* 0x0000629ba8007986 */ /* 0x000fe6000c101514 */
[----:B------:R-:W-:Y:S01]  /*ee10*/  PRMT R6, R181, 0x7610, R6 ;  /* 0x00007610b5067816 */ /* 0x000fe20000000006 */
[----:B------:R-:W-:Y:S01]  /*ee20*/  STG.E.U16 desc[UR20][R164.64+0x70], R159 ;  /* 0x0000709fa4007986 */ /* 0x000fe2000c101514 */
[-C--:B------:R-:W-:Y:S03]  /*ee30*/  HMMA.16816.F32.BF16 R72, R100, R106.reuse, R12 ;  /* 0x0000006a6448723c */ /* 0x080fe6000004180c */
[----:B------:R-:W-:Y:S02]  /*ee40*/  STG.E.U16 desc[UR20][R164.64+0x72], R158 ;  /* 0x0000729ea4007986 */ /* 0x000fe4000c101514 */
[----:B------:R-:W-:Y:S01]  /*ee50*/  PRMT R4, R179, 0x7610, R4 ;  /* 0x00007610b3047816 */ /* 0x000fe20000000004 */
[C---:B------:R-:W-:Y:S05]  /*ee60*/  HMMA.16816.F32.BF16 R104, R128.reuse, R106, R16 ;  /* 0x0000006a8068723c */ /* 0x040fea0000041810 */
[----:B------:R-:W-:Y:S01]  /*ee70*/  @!P6 PRMT R160, R6, 0x5410, RZ ;  /* 0x0000541006a0e816 */ /* 0x000fe200000000ff */
[-C--:B-1----:R-:W-:Y:S04]  /*ee80*/  HMMA.16816.F32.BF16 R108, R128, R112.reuse, R20 ;  /* 0x00000070806c723c */ /* 0x082fe80000041814 */
[----:B------:R-:W-:Y:S01]  /*ee90*/  STG.E.U16 desc[UR20][R166.64+0x70], R160 ;  /* 0x000070a0a6007986 */ /* 0x000fe2000c101514 */
[----:B------:R-:W-:Y:S01]  /*eea0*/  @!P5 PRMT R161, R4, 0x5410, RZ ;  /* 0x0000541004a1d816 */ /* 0x000fe200000000ff */
[C---:B------:R-:W-:Y:S04]  /*eeb0*/  HMMA.16816.F32.BF16 R76, R100.reuse, R112, R24 ;  /* 0x00000070644c723c */ /* 0x040fe80000041818 */
[----:B------:R-:W-:Y:S01]  /*eec0*/  STG.E.U16 desc[UR20][R166.64+0x72], R161 ;  /* 0x000072a1a6007986 */ /* 0x000fe2000c101514 */
[--C-:B------:R-:W-:Y:S01]  /*eed0*/  @!P0 HFMA2.BF16_V2 R240, -RZ.H0_H0, RZ.H0_H0, -R150.reuse.H1_H1 ;  /* 0x200000fffff08231 */ /* 0x100fe20000360996 */
[-C--:B------:R-:W-:Y:S05]  /*eee0*/  HMMA.16816.F32.BF16 R80, R100, R114.reuse, R28 ;  /* 0x000000726450723c */ /* 0x080fea000004181c */
[----:B------:R-:W-:Y:S01]  /*eef0*/  @!P4 PRMT R163, R251, 0x5410, RZ ;  /* 0x00005410fba3c816 */ /* 0x000fe200000000ff */
[C---:B------:R-:W-:Y:S04]  /*ef00*/  HMMA.16816.F32.BF16 R112, R128.reuse, R114, R32 ;  /* 0x000000728070723c */ /* 0x040fe80000041820 */
[----:B------:R-:W-:Y:S01]  /*ef10*/  STG.E.U16 desc[UR20][R170.64+0x6e], R163 ;  /* 0x00006ea3aa007986 */ /* 0x000fe2000c101514 */
[----:B------:R-:W-:Y:S01]  /*ef20*/  @!P3 PRMT R162, R250, 0x5410, RZ ;  /* 0x00005410faa2b816 */ /* 0x000fe200000000ff */
[-C--:B--2---:R-:W-:Y:S04]  /*ef30*/  HMMA.16816.F32.BF16 R116, R128, R120.reuse, R36 ;  /* 0x000000788074723c */ /* 0x084fe80000041824 */
[----:B------:R-:W-:Y:S01]  /*ef40*/  STG.E.U16 desc[UR20][R170.64+0x70], R162 ;  /* 0x000070a2aa007986 */ /* 0x000fe2000c101514 */
[----:B------:R-:W-:Y:S01]  /*ef50*/  @P0 PRMT R5, R150, 0x7632, R5 ;  /* 0x0000763296050816 */ /* 0x000fe20000000005 */
[C---:B------:R-:W-:Y:S05]  /*ef60*/  HMMA.16816.F32.BF16 R84, R100.reuse, R120, R40 ;  /* 0x000000786454723c */ /* 0x040fea0000041828 */
[----:B------:R-:W-:Y:S01]  /*ef70*/  @!P0 PRMT R5, R240, 0x5410, RZ ;  /* 0x00005410f0058816 */ /* 0x000fe200000000ff */
[-C--:B------:R-:W-:Y:S04]  /*ef80*/  HMMA.16816.F32.BF16 R88, R100, R122.reuse, R44 ;  /* 0x0000007a6458723c */ /* 0x080fe8000004182c */
[----:B------:R1:W-:Y:S01]  /*ef90*/  STG.E.U16 desc[UR20][R168.64+0x72], R5 ;  /* 0x00007205a8007986 */ /* 0x0003e2000c101514 */
[----:B------:R-:W-:Y:S01]  /*efa0*/  IADD3 R6, P0, R164, -0x80, RZ ;  /* 0xffffff80a4067810 */ /* 0x000fe20007f1e0ff */
[C---:B------:R-:W-:Y:S04]  /*efb0*/  HMMA.16816.F32.BF16 R120, R128.reuse, R122, R48 ;  /* 0x0000007a8078723c */ /* 0x040fe80000041830 */
[----:B------:R2:W-:Y:S01]  /*efc0*/  STL [R1+0xd0], R6 ;  /* 0x0000d00601007387 */ /* 0x0005e20000100800 */
[----:B------:R-:W-:Y:S02]  /*efd0*/  IADD3.X R4, R165, -0x1, RZ, P0, !PT ;  /* 0xffffffffa5047810 */ /* 0x000fe400007fe4ff */
[----:B------:R-:W-:Y:S02]  /*efe0*/  LOP3.LUT R124, R124, 0xff, RZ, 0xc0, !PT ;  /* 0x000000ff7c7c7812 */ /* 0x000fe400078ec0ff */
[----:B------:R-:W-:Y:S01]  /*eff0*/  ISETP.GT.AND P0, PT, R187, RZ, PT ;  /* 0x000000ffbb00720c */ /* 0x000fe20003f04270 */
[----:B------:R3:W-:Y:S01]  /*f000*/  STL [R1+0xd4], R4 ;  /* 0x0000d40401007387 */ /* 0x0007e20000100800 */
[----:B------:R-:W-:Y:S02]  /*f010*/  ISETP.LE.U32.AND P1, PT, R124, UR19, PT ;  /* 0x000000137c007c0c */ /* 0x000fe4000bf23070 */
[-C--:B------:R-:W-:Y:S06]  /*f020*/  HMMA.16816.F32.BF16 R124, R128, R136.reuse, R52 ;  /* 0x00000088807c723c */ /* 0x080fec0000041834 */
[C---:B------:R-:W-:Y:S05]  /*f030*/  HMMA.16816.F32.BF16 R96, R100.reuse, R136, R56 ;  /* 0x000000886460723c */ /* 0x040fea0000041838 */
[----:B------:R-:W-:Y:S02]  /*f040*/  @!P1 HFMA2.BF16_V2 R241, -RZ.H0_H0, RZ.H0_H0, -R150.H0_H0 ;  /* 0x200000fffff19231 */ /* 0x000fe40000340996 */
[----:B-1----:R-:W-:Y:S01]  /*f050*/  FADD.FTZ R5, R174, R177 ;  /* 0x000000b1ae057221 */ /* 0x002fe20000010000 */
[----:B------:R-:W-:Y:S01]  /*f060*/  IMAD.MOV.U32 R137, RZ, RZ, R132 ;  /* 0x000000ffff897224 */ /* 0x000fe200078e0084 */
[-C--:B------:R-:W-:Y:S03]  /*f070*/  HMMA.16816.F32.BF16 R100, R100, R138.reuse, R60 ;  /* 0x0000008a6464723c */ /* 0x080fe6000004183c */
[----:B------:R1:W-:Y:S01]  /*f080*/  STL [R1+0xe0], R5 ;  /* 0x0000e00501007387 */ /* 0x0003e20000100800 */
[----:B--2---:R-:W-:Y:S01]  /*f090*/  FADD.FTZ R6, R157, R178 ;  /* 0x000000b29d067221 */ /* 0x004fe20000010000 */
[----:B------:R-:W-:Y:S01]  /*f0a0*/  @!P1 PRMT R150, R241, 0x5410, RZ ;  /* 0x00005410f1969816 */ /* 0x000fe200000000ff */
[----:B------:R-:W-:Y:S01]  /*f0b0*/  HMMA.16816.F32.BF16 R128, R128, R138, R64 ;  /* 0x0000008a8080723c */ /* 0x000fe20000041840 */
[----:B------:R4:W-:Y:S04]  /*f0c0*/  STL [R1+0xdc], R7 ;  /* 0x0000dc0701007387 */ /* 0x0009e80000100800 */
[----:B------:R4:W-:Y:S01]  /*f0d0*/  STL [R1+0xd8], R6 ;  /* 0x0000d80601007387 */ /* 0x0009e20000100800 */
[----:B---3--:R-:W-:Y:S03]  /*f0e0*/  VIADD R4, R187, 0xffffffff ;  /* 0xffffffffbb047836 */ /* 0x008fe60000000000 */
[----:B------:R4:W-:Y:S04]  /*f0f0*/  STG.E.U16 desc[UR20][R168.64+0x70], R150 ;  /* 0x00007096a8007986 */ /* 0x0009e8000c101514 */
[----:B------:R4:W-:Y:S01]  /*f100*/  STL [R1+0xa0], R4 ;  /* 0x0000a00401007387 */ /* 0x0009e20000100800 */
[----:B-1----:R-:W-:Y:S05]  /*f110*/  FADD.FTZ R5, R173, R176 ;  /* 0x000000b0ad057221 */ /* 0x002fea0000010000 */
[----:B------:R4:W-:Y:S01]  /*f120*/  STL [R1+0xe4], R5 ;  /* 0x0000e40501007387 */ /* 0x0009e20000100800 */
[----:B------:R-:W-:Y:S05]  /*f130*/  @P0 BRA `(.L_x_1609) ;  /* 0xffffff9800ec0947 */ /* 0x000fea000383ffff */
.L_x_1608:
[----:B--2-4-:R-:W2:Y:S04]  /*f140*/  LDL.LU R6, [R1+0xe4] ;  /* 0x0000e40001067983 */ /* 0x014ea80000300800 */
[----:B------:R-:W3:Y:S04]  /*f150*/  LDL.LU R9, [R1+0xe0] ;  /* 0x0000e00001097983 */ /* 0x000ee80000300800 */
[----:B------:R-:W4:Y:S04]  /*f160*/  LDL.LU R8, [R1+0xdc] ;  /* 0x0000dc0001087983 */ /* 0x000f280000300800 */
[----:B------:R-:W4:Y:S04]  /*f170*/  LDL.LU R7, [R1+0xd8] ;  /* 0x0000d80001077983 */ /* 0x000f280000300800 */
[----:B------:R-:W4:Y:S01]  /*f180*/  LDL R25, [R1+0x70] ;  /* 0x0000700001197983 */ /* 0x000f220000100800 */
[----:B------:R-:W1:Y:S01]  /*f190*/  S2UR UR4, SR_CgaCtaId ;  /* 0x00000000000479c3 */ /* 0x000e620000008800 */
[----:B------:R-:W-:Y:S01]  /*f1a0*/  IMAD.MOV.U32 R24, RZ, RZ, 0x3f800000 ;  /* 0x3f800000ff187424 */ /* 0x000fe200078e00ff */
[----:B------:R-:W-:Y:S01]  /*f1b0*/  MOV R22, 0x3f800000 ;  /* 0x3f80000000167802 */ /* 0x000fe20000000f00 */
[----:B------:R-:W-:Y:S01]  /*f1c0*/  IMAD.MOV.U32 R23, RZ, RZ, 0x3f800000 ;  /* 0x3f800000ff177424 */ /* 0x000fe200078e00ff */
[----:B------:R-:W-:Y:S01]  /*f1d0*/  MOV R21, 0x3f800000 ;  /* 0x3f80000000157802 */ /* 0x000fe20000000f00 */
[----:B------:R-:W-:Y:S01]  /*f1e0*/  UMOV UR5, 0x400 ;  /* 0x0000040000057882 */ /* 0x000fe20000000000 */
[----:B------:R-:W-:Y:S01]  /*f1f0*/  IMAD.MOV.U32 R18, RZ, RZ, 0x20 ;  /* 0x00000020ff127424 */ /* 0x000fe200078e00ff */
[----:B-1----:R-:W-:-:S03]  /*f200*/  ULEA UR4, UR4, UR5, 0x18 ;  /* 0x0000000504047291 */ /* 0x002fc6000f8ec03f */
[----:B------:R-:W-:Y:S01]  /*f210*/  ULDC UR5, c[0x0][0x38c] ;  /* 0x0000e30000057ab9 */ /* 0x000fe20000000800 */
[----:B--2---:R-:W1:Y:S04]  /*f220*/  SHFL.BFLY PT, R11, R6, 0x2, 0x1f ;  /* 0x0c401f00060b7f89 */ /* 0x004e6800000e0000 */
[----:B---3--:R-:W2:Y:S04]  /*f230*/  SHFL.BFLY PT, R13, R9, 0x2, 0x1f ;  /* 0x0c401f00090d7f89 */ /* 0x008ea800000e0000 */
[----:B----4-:R-:W3:Y:S04]  /*f240*/  SHFL.BFLY PT, R4, R8, 0x2, 0x1f ;  /* 0x0c401f0008047f89 */ /* 0x010ee800000e0000 */
[----:B------:R-:W4:Y:S01]  /*f250*/  SHFL.BFLY PT, R5, R7, 0x2, 0x1f ;  /* 0x0c401f0007057f89 */ /* 0x000f2200000e0000 */
[----:B------:R-:W-:Y:S01]  /*f260*/  ISETP.NE.AND P3, PT, R25, -0x1, PT ;  /* 0xffffffff1900780c */ /* 0x000fe20003f65270 */
        /* <DEDUP_REMOVED lines=8> */
[----:B------:R-:W4:Y:S01]  /*f2f0*/  SHFL.BFLY PT, R8, R5, 0x1, 0x1f ;  /* 0x0c201f0005087f89 */ /* 0x000f2200000e0000 */
[----:B--2---:R-:W-:Y:S01]  /*f300*/  FADD.FTZ R12, R11, R12 ;  /* 0x0000000c0b0c7221 */ /* 0x004fe20000010000 */
[----:B-1----:R-:W-:Y:S01]  /*f310*/  SHF.R.S32.HI R9, RZ, 0x1f, R6 ;  /* 0x0000001fff097819 */ /* 0x002fe20000011406 */
[----:B---3--:R-:W-:-:S03]  /*f320*/  FADD.FTZ R11, R13, R10 ;  /* 0x0000000a0d0b7221 */ /* 0x008fc60000010000 */
[----:B------:R-:W-:Y:S02]  /*f330*/  FSETP.NE.FTZ.AND P5, PT, R12, RZ, PT ;  /* 0x000000ff0c00720b */ /* 0x000fe40003fb5000 */
[----:B------:R-:W-:Y:S01]  /*f340*/  LEA.HI R15, R9, R6, RZ, 0x2 ;  /* 0x00000006090f7211 */ /* 0x000fe200078f10ff */
[----:B----4-:R-:W-:Y:S01]  /*f350*/  FADD.FTZ R10, R4, R7 ;  /* 0x00000007040a7221 */ /* 0x010fe20000010000 */
[----:B------:R-:W-:Y:S02]  /*f360*/  FSETP.NE.FTZ.AND P4, PT, R11, RZ, PT ;  /* 0x000000ff0b00720b */ /* 0x000fe40003f95000 */
[--C-:B------:R-:W-:Y:S01]  /*f370*/  SHF.R.S32.HI R7, RZ, 0x2, R15.reuse ;  /* 0x00000002ff077819 */ /* 0x100fe2000001140f */
[----:B------:R-:W-:Y:S01]  /*f380*/  FADD.FTZ R8, R5, R8 ;  /* 0x0000000805087221 */ /* 0x000fe20000010000 */
[----:B------:R-:W-:Y:S01]  /*f390*/  SHF.R.S32.HI R20, RZ, 0x1f, R15 ;  /* 0x0000001fff147819 */ /* 0x000fe2000001140f */
[----:B------:R-:W1:Y:S01]  /*f3a0*/  @P3 LDC.64 R4, c[0x0][0x298] ;  /* 0x0000a600ff043b82 */ /* 0x000e620000000a00 */
[----:B------:R-:W-:-:S02]  /*f3b0*/  FSETP.NE.FTZ.AND P0, PT, R10, RZ, PT ;  /* 0x000000ff0a00720b */ /* 0x000fc40003f15000 */
[----:B------:R-:W-:Y:S01]  /*f3c0*/  LEA.HI R20, R20, R7, RZ, 0x3 ;  /* 0x0000000714147211 */ /* 0x000fe200078f18ff */
[----:B------:R-:W2:Y:S01]  /*f3d0*/  @P5 MUFU.RCP R24, R12 ;  /* 0x0000000c00185308 */ /* 0x000ea20000001000 */
[----:B------:R-:W-:Y:S02]  /*f3e0*/  FSETP.NE.FTZ.AND P6, PT, R8, RZ, PT ;  /* 0x000000ff0800720b */ /* 0x000fe40003fd5000 */
[----:B------:R-:W-:Y:S02]  /*f3f0*/  LOP3.LUT R20, R20, 0xfffffff8, RZ, 0xc0, !PT ;  /* 0xfffffff814147812 */ /* 0x000fe400078ec0ff */
[----:B------:R-:W-:Y:S02]  /*f400*/  LOP3.LUT R15, R15, 0x3ffffffc, RZ, 0xc0, !PT ;  /* 0x3ffffffc0f0f7812 */ /* 0x000fe400078ec0ff */
[----:B------:R-:W-:Y:S01]  /*f410*/  P2R R13, PR, RZ, 0x1 ;  /* 0x00000001ff0d7803 */ /* 0x000fe20000000000 */
[----:B------:R-:W-:Y:S01]  /*f420*/  IMAD.IADD R20, R7, 0x1, -R20 ;  /* 0x0000000107147824 */ /* 0x000fe200078e0a14 */
[----:B------:R-:W-:Y:S01]  /*f430*/  LEA.HI R7, R9, R6, RZ, 0x5 ;  /* 0x0000000609077211 */ /* 0x000fe200078f28ff */
[----:B------:R-:W3:Y:S01]  /*f440*/  @P4 MUFU.RCP R23, R11 ;  /* 0x0000000b00174308 */ /* 0x000ee20000001000 */
[----:B------:R-:W-:-:S02]  /*f450*/  IMAD.IADD R16, R6, 0x1, -R15 ;  /* 0x0000000106107824 */ /* 0x000fc400078e0a0f */
[C---:B------:R-:W-:Y:S01]  /*f460*/  IMAD.SHL.U32 R14, R20.reuse, 0x40, RZ ;  /* 0x00000040140e7824 */ /* 0x040fe200078e00ff */
[----:B------:R-:W-:Y:S02]  /*f470*/  SHF.R.S32.HI R19, RZ, 0x5, R7 ;  /* 0x00000005ff137819 */ /* 0x000fe40000011407 */
[----:B------:R-:W-:Y:S01]  /*f480*/  R2P PR, R20, 0x6 ;  /* 0x0000000614007804 */ /* 0x000fe20000000000 */
[----:B--2---:R-:W-:Y:S01]  /*f490*/  FMUL.FTZ R24, R24, UR5 ;  /* 0x0000000518187c20 */ /* 0x004fe20008410000 */
[----:B------:R-:W2:Y:S01]  /*f4a0*/  @P0 MUFU.RCP R22, R10 ;  /* 0x0000000a00160308 */ /* 0x000ea20000001000 */
[----:B------:R-:W-:Y:S01]  /*f4b0*/  LOP3.LUT R14, R14, 0x1c0, RZ, 0xc0, !PT ;  /* 0x000001c00e0e7812 */ /* 0x000fe200078ec0ff */
[----:B------:R-:W-:Y:S01]  /*f4c0*/  IMAD R19, R19, 0x200, R16 ;  /* 0x0000020013137824 */ /* 0x000fe200078e0210 */
[----:B------:R-:W-:Y:S01]  /*f4d0*/  MOV R16, 0x10 ;  /* 0x0000001000107802 */ /* 0x000fe20000000f00 */
[----:B-1----:R-:W-:Y:S01]  /*f4e0*/  @P3 IMAD.WIDE.U32 R26, R25, R4, RZ ;  /* 0x00000004191a3225 */ /* 0x002fe200078e00ff */
[----:B------:R-:W-:-:S02]  /*f4f0*/  LEA.HI R14, R14, R14, RZ, 0x1d ;  /* 0x0000000e0e0e7211 */ /* 0x000fc400078fe8ff */
[----:B------:R-:W-:Y:S01]  /*f500*/  LOP3.LUT R20, R20, 0x1, RZ, 0xc0, !PT ;  /* 0x0000000114147812 */ /* 0x000fe200078ec0ff */
[----:B------:R-:W1:Y:S01]  /*f510*/  @P6 MUFU.RCP R21, R8 ;  /* 0x0000000800156308 */ /* 0x000e620000001000 */
[----:B---3--:R-:W-:Y:S01]  /*f520*/  FMUL.FTZ R23, R23, UR5 ;  /* 0x0000000517177c20 */ /* 0x008fe20008410000 */
[----:B------:R-:W-:Y:S01]  /*f530*/  IMAD.U32 R19, R19, 0x2, R14 ;  /* 0x0000000213137824 */ /* 0x000fe200078e000e */
[----:B------:R-:W-:Y:S01]  /*f540*/  SEL R18, R18, 0xffffffe0, !P1 ;  /* 0xffffffe012127807 */ /* 0x000fe20004800000 */
[----:B------:R-:W-:-:S03]  /*f550*/  @P3 IMAD R5, R25, R5, R27 ;  /* 0x0000000519053224 */ /* 0x000fc600078e021b */
[----:B------:R-:W-:Y:S01]  /*f560*/  LEA R19, R19, UR4, 0x1 ;  /* 0x0000000413137c11 */ /* 0x000fe2000f8e08ff */
[----:B--2---:R-:W-:-:S04]  /*f570*/  FMUL.FTZ R22, R22, UR5 ;  /* 0x0000000516167c20 */ /* 0x004fc80008410000 */
[C---:B------:R-:W-:Y:S01]  /*f580*/  VIADD R17, R19.reuse, 0x40 ;  /* 0x0000004013117836 */ /* 0x040fe20000000000 */
[----:B------:R-:W-:Y:S01]  /*f590*/  @P2 IADD3 R17, R19, -0x40, RZ ;  /* 0xffffffc013112810 */ /* 0x000fe20007ffe0ff */
[----:B-1----:R-:W-:Y:S01]  /*f5a0*/  FMUL.FTZ R21, R21, UR5 ;  /* 0x0000000515157c20 */ /* 0x002fe20008410000 */
[----:B------:R-:W-:Y:S06]  /*f5b0*/  @P3 BRA `(.L_x_1612) ;  /* 0x00000000001c3947 */ /* 0x000fec0003800000 */
[----:B------:R-:W1:Y:S01]  /*f5c0*/  S2R R14, SR_CTAID.Y ;  /* 0x00000000000e7919 */ /* 0x000e620000002600 */
[----:B------:R-:W2:Y:S01]  /*f5d0*/  LDC.64 R4, c[0x0][0x290] ;  /* 0x0000a400ff047b82 */ /* 0x000ea20000000a00 */
[----:B-1----:R-:W-:Y:S01]  /*f5e0*/  SHF.R.S32.HI R15, RZ, 0x1f, R14 ;  /* 0x0000001fff0f7819 */ /* 0x002fe2000001140e */
[----:B--2---:R-:W-:-:S04]  /*f5f0*/  IMAD.WIDE.U32 R26, R14, R4, RZ ;  /* 0x000000040e1a7225 */ /* 0x004fc800078e00ff */
[----:B------:R-:W-:-:S04]  /*f600*/  IMAD R15, R15, R4, RZ ;  /* 0x000000040f0f7224 */ /* 0x000fc800078e02ff */
[----:B------:R-:W-:-:S05]  /*f610*/  IMAD R5, R14, R5, R15 ;  /* 0x000000050e057224 */ /* 0x000fca00078e020f */
[----:B------:R-:W-:-:S07]  /*f620*/  IADD3 R5, R27, R5, RZ ;  /* 0x000000051b057210 */ /* 0x000fce0007ffe0ff */
.L_x_1612:
[----:B------:R-:W-:Y:S01]  /*f630*/  ULDC.U8 UR4, c[0x0][0x3d8] ;  /* 0x0000f60000047ab9 */ /* 0x000fe20000000000 */
[----:B------:R-:W-:Y:S02]  /*f640*/  ISETP.NE.U32.AND P0, PT, R20, 0x1, PT ;  /* 0x000000011400780c */ /* 0x000fe40003f05070 */
[----:B------:R-:W-:Y:S02]  /*f650*/  CS2R R28, SRZ ;  /* 0x00000000001c7805 */ /* 0x000fe4000001ff00 */
[----:B------:R-:W-:Y:S01]  /*f660*/  ISETP.NE.AND P1, PT, RZ, UR4, PT ;  /* 0x00000004ff007c0c */ /* 0x000fe2000bf25270 */
[----:B------:R-:W-:Y:S01]  /*f670*/  ULDC.U8 UR4, c[0x0][0x3d9] ;  /* 0x0000f64000047ab9 */ /* 0x000fe20000000000 */
[----:B------:R-:W-:Y:S02]  /*f680*/  SEL R16, R16, 0xfffffff0, P0 ;  /* 0xfffffff010107807 */ /* 0x000fe40000000000 */
[----:B------:R-:W-:Y:S02]  /*f690*/  ISETP.NE.OR P0, PT, RZ, UR4, !P1 ;  /* 0x00000004ff007c0c */ /* 0x000fe4000cf05670 */
[----:B------:R-:W-:-:S02]  /*f6a0*/  P2R R14, PR, RZ, 0x2 ;  /* 0x00000002ff0e7803 */ /* 0x000fc40000000000 */
[----:B------:R-:W-:-:S09]  /*f6b0*/  PLOP3.LUT P2, PT, PT, PT, PT, 0x8, 0x0 ;  /* 0x000000000000781c */ /* 0x000fd20003f4e170 */
[----:B------:R-:W-:Y:S05]  /*f6c0*/  @P0 BRA `(.L_x_1613) ;  /* 0x00000000001c0947 */ /* 0x000fea0003800000 */
[----:B------:R-:W1:Y:S01]  /*f6d0*/  S2R R4, SR_CTAID.Y ;  /* 0x0000000000047919 */ /* 0x000e620000002600 */
[----:B------:R-:W1:Y:S01]  /*f6e0*/  LDC R15, c[0x0][0x2c4] ;  /* 0x0000b100ff0f7b82 */ /* 0x000e620000000800 */
[----:B------:R-:W-:Y:S01]  /*f6f0*/  PLOP3.LUT P2, PT, PT, PT, PT, 0x80, 0x0 ;  /* 0x000000000000781c */ /* 0x000fe20003f4f070 */
[----:B-1----:R-:W-:-:S05]  /*f700*/  IMAD R4, R4, R15, RZ ;  /* 0x0000000f04047224 */ /* 0x002fca00078e02ff */
[----:B------:R-:W-:-:S04]  /*f710*/  SEL R4, R4, R25, !P3 ;  /* 0x0000001904047207 */ /* 0x000fc80005800000 */
[--C-:B------:R-:W-:Y:S01]  /*f720*/  SHF.R.S32.HI R29, RZ, 0x1f, R4.reuse ;  /* 0x0000001fff1d7819 */ /* 0x100fe20000011404 */
[----:B------:R-:W-:-:S07]  /*f730*/  IMAD.MOV.U32 R28, RZ, RZ, R4 ;  /* 0x000000ffff1c7224 */ /* 0x000fce00078e0004 */
.L_x_1613:
[----:B------:R-:W2:Y:S01]  /*f740*/  LDL R37, [R1+0x74] ;  /* 0x0000740001257983 */ /* 0x000ea20000100800 */
[----:B------:R-:W-:Y:S01]  /*f750*/  ISETP.NE.AND P1, PT, RZ, UR4, PT ;  /* 0x00000004ff007c0c */ /* 0x000fe2000bf25270 */
[----:B------:R-:W-:Y:S01]  /*f760*/  FMUL.FTZ R92, R24, R92 ;  /* 0x0000005c185c7220 */ /* 0x000fe20000410000 */
[----:B------:R-:W-:Y:S01]  /*f770*/  ISETP.NE.AND P3, PT, R14, RZ, PT ;  /* 0x000000ff0e00720c */ /* 0x000fe20003f65270 */
[C---:B------:R-:W-:Y:S01]  /*f780*/  FMUL.FTZ R93, R24.reuse, R93 ;  /* 0x0000005d185d7220 */ /* 0x040fe20000410000 */
[C---:B------:R-:W-:Y:S01]  /*f790*/  FMUL.FTZ R94, R23.reuse, R94 ;  /* 0x0000005e175e7220 */ /* 0x040fe20000410000 */
[C---:B------:R-:W-:Y:S01]  /*f7a0*/  FMUL.FTZ R95, R23.reuse, R95 ;  /* 0x0000005f175f7220 */ /* 0x040fe20000410000 */
[C---:B------:R-:W-:Y:S01]  /*f7b0*/  FMUL.FTZ R104, R24.reuse, R104 ;  /* 0x0000006818687220 */ /* 0x040fe20000410000 */
[----:B------:R-:W-:Y:S01]  /*f7c0*/  FMUL.FTZ R105, R24, R105 ;  /* 0x0000006918697220 */ /* 0x000fe20000410000 */
[C---:B------:R-:W-:Y:S01]  /*f7d0*/  FMUL.FTZ R106, R23.reuse, R106 ;  /* 0x0000006a176a7220 */ /* 0x040fe20000410000 */
[----:B------:R-:W-:Y:S01]  /*f7e0*/  FMUL.FTZ R107, R23, R107 ;  /* 0x0000006b176b7220 */ /* 0x000fe20000410000 */
[C---:B------:R-:W-:Y:S01]  /*f7f0*/  FMUL.FTZ R68, R22.reuse, R68 ;  /* 0x0000004416447220 */ /* 0x040fe20000410000 */
[C---:B------:R-:W-:Y:S01]  /*f800*/  FMUL.FTZ R69, R22.reuse, R69 ;  /* 0x0000004516457220 */ /* 0x040fe20000410000 */
[C---:B------:R-:W-:Y:S01]  /*f810*/  FMUL.FTZ R70, R21.reuse, R70 ;  /* 0x0000004615467220 */ /* 0x040fe20000410000 */
[C---:B------:R-:W-:Y:S01]  /*f820*/  FMUL.FTZ R71, R21.reuse, R71 ;  /* 0x0000004715477220 */ /* 0x040fe20000410000 */
[----:B------:R-:W-:Y:S01]  /*f830*/  PLOP3.LUT P0, PT, PT, PT, PT, 0x8, 0x0 ;  /* 0x000000000000781c */ /* 0x000fe20003f0e170 */
[C---:B------:R-:W-:Y:S01]  /*f840*/  FMUL.FTZ R72, R22.reuse, R72 ;  /* 0x0000004816487220 */ /* 0x040fe20000410000 */
[----:B------:R-:W-:Y:S01]  /*f850*/  FMUL.FTZ R73, R22, R73 ;  /* 0x0000004916497220 */ /* 0x000fe20000410000 */
[C---:B------:R-:W-:Y:S01]  /*f860*/  FMUL.FTZ R74, R21.reuse, R74 ;  /* 0x0000004a154a7220 */ /* 0x040fe20000410000 */
[----:B------:R-:W-:Y:S01]  /*f870*/  FMUL.FTZ R75, R21, R75 ;  /* 0x0000004b154b7220 */ /* 0x000fe20000410000 */
[----:B------:R-:W-:Y:S01]  /*f880*/  @!P1 PLOP3.LUT P0, PT, P3, PT, PT, 0x80, 0x0 ;  /* 0x000000000000981c */ /* 0x000fe20001f0f070 */
[C---:B------:R-:W-:Y:S01]  /*f890*/  FMUL.FTZ R108, R24.reuse, R108 ;  /* 0x0000006c186c7220 */ /* 0x040fe20000410000 */
[C---:B------:R-:W-:Y:S01]  /*f8a0*/  FMUL.FTZ R109, R24.reuse, R109 ;  /* 0x0000006d186d7220 */ /* 0x040fe20000410000 */
[C---:B------:R-:W-:Y:S01]  /*f8b0*/  FMUL.FTZ R110, R23.reuse, R110 ;  /* 0x0000006e176e7220 */ /* 0x040fe20000410000 */
[----:B------:R-:W-:Y:S01]  /*f8c0*/  FMUL.FTZ R111, R23, R111 ;  /* 0x0000006f176f7220 */ /* 0x000fe20000410000 */
[----:B------:R-:W-:Y:S01]  /*f8d0*/  ISETP.NE.AND P3, PT, R13, RZ, PT ;  /* 0x000000ff0d00720c */ /* 0x000fe20003f65270 */
[C---:B------:R-:W-:Y:S01]  /*f8e0*/  FMUL.FTZ R112, R24.reuse, R112 ;  /* 0x0000007018707220 */ /* 0x040fe20000410000 */
        /* <DEDUP_REMOVED lines=8> */
[----:B------:R-:W-:Y:S01]  /*f970*/  FMUL.FTZ R79, R21, R79 ;  /* 0x0000004f154f7220 */ /* 0x000fe20000410000 */
[----:B------:R-:W-:Y:S01]  /*f980*/  F2FP.BF16.F32.PACK_AB R104, R105, R104 ;  /* 0x000000686968723e */ /* 0x000fe200000010ff */
[C---:B------:R-:W-:Y:S01]  /*f990*/  FMUL.FTZ R80, R22.reuse, R80 ;  /* 0x0000005016507220 */ /* 0x040fe20000410000 */
[----:B------:R-:W-:Y:S01]  /*f9a0*/  F2FP.BF16.F32.PACK_AB R106, R107, R106 ;  /* 0x0000006a6b6a723e */ /* 0x000fe200000010ff */
[----:B------:R-:W-:Y:S01]  /*f9b0*/  FMUL.FTZ R81, R22, R81 ;  /* 0x0000005116517220 */ /* 0x000fe20000410000 */
[----:B------:R-:W-:Y:S01]  /*f9c0*/  IADD3 R13, R19, R16, RZ ;  /* 0x00000010130d7210 */ /* 0x000fe20007ffe0ff */
        /* <DEDUP_REMOVED lines=15> */
[C---:B------:R-:W-:Y:S01]  /*fac0*/  FMUL.FTZ R84, R22.reuse, R84 ;  /* 0x0000005416547220 */ /* 0x040fe20000410000 */
[----:B------:R-:W-:Y:S01]  /*fad0*/  F2FP.BF16.F32.PACK_AB R110, R111, R110 ;  /* 0x0000006e6f6e723e */ /* 0x000fe200000010ff */
[C---:B------:R-:W-:Y:S01]  /*fae0*/  FMUL.FTZ R85, R22.reuse, R85 ;  /* 0x0000005516557220 */ /* 0x040fe20000410000 */
[----:B------:R-:W-:Y:S01]  /*faf0*/  IADD3 R15, R19, R18, RZ ;  /* 0x00000012130f7210 */ /* 0x000fe20007ffe0ff */
[C---:B------:R-:W-:Y:S01]  /*fb00*/  FMUL.FTZ R86, R21.reuse, R86 ;  /* 0x0000005615567220 */ /* 0x040fe20000410000 */
[----:B------:R-:W-:Y:S01]  /*fb10*/  FMUL.FTZ R87, R21, R87 ;  /* 0x0000005715577220 */ /* 0x000fe20000410000 */
[----:B------:R-:W-:Y:S01]  /*fb20*/  F2FP.BF16.F32.PACK_AB R112, R113, R112 ;  /* 0x000000707170723e */ /* 0x000fe200000010ff */
[----:B------:R-:W-:Y:S01]  /*fb30*/  STS [R19], R92 ;  /* 0x0000005c13007388 */ /* 0x000fe20000000800 */
[----:B------:R-:W-:Y:S01]  /*fb40*/  F2FP.BF16.F32.PACK_AB R114, R115, R114 ;  /* 0x000000727372723e */ /* 0x000fe200000010ff */
[C---:B------:R-:W-:Y:S01]  /*fb50*/  FMUL.FTZ R88, R22.reuse, R88 ;  /* 0x0000005816587220 */ /* 0x040fe20000410000 */
[----:B------:R-:W-:Y:S01]  /*fb60*/  IADD3 R25, R13, R18, RZ ;  /* 0x000000120d197210 */ /* 0x000fe20007ffe0ff */
[----:B------:R-:W-:Y:S01]  /*fb70*/  STS [R19+0x400], R94 ;  /* 0x0004005e13007388 */ /* 0x000fe20000000800 */
[----:B------:R-:W-:Y:S01]  /*fb80*/  FMUL.FTZ R89, R22, R89 ;  /* 0x0000005916597220 */ /* 0x000fe20000410000 */
[C---:B------:R-:W-:Y:S01]  /*fb90*/  FMUL.FTZ R90, R21.reuse, R90 ;  /* 0x0000005a155a7220 */ /* 0x040fe20000410000 */
[----:B------:R-:W-:Y:S01]  /*fba0*/  FMUL.FTZ R91, R21, R91 ;  /* 0x0000005b155b7220 */ /* 0x000fe20000410000 */
[----:B------:R-:W-:Y:S01]  /*fbb0*/  F2FP.BF16.F32.PACK_AB R76, R77, R76 ;  /* 0x0000004c4d4c723e */ /* 0x000fe200000010ff */
[----:B------:R-:W-:Y:S01]  /*fbc0*/  STS [R13], R104 ;  /* 0x000000680d007388 */ /* 0x000fe20000000800 */
[----:B------:R-:W-:Y:S01]  /*fbd0*/  F2FP.BF16.F32.PACK_AB R78, R79, R78 ;  /* 0x0000004e4f4e723e */ /* 0x000fe200000010ff */
[C---:B------:R-:W-:Y:S01]  /*fbe0*/  FMUL.FTZ R124, R24.reuse, R124 ;  /* 0x0000007c187c7220 */ /* 0x040fe20000410000 */
[C---:B------:R-:W-:Y:S01]  /*fbf0*/  FMUL.FTZ R125, R24.reuse, R125 ;  /* 0x0000007d187d7220 */ /* 0x040fe20000410000 */
[----:B------:R-:W-:Y:S01]  /*fc00*/  STS [R13+0x400], R106 ;  /* 0x0004006a0d007388 */ /* 0x000fe20000000800 */
[C---:B------:R-:W-:Y:S01]  /*fc10*/  FMUL.FTZ R126, R23.reuse, R126 ;  /* 0x0000007e177e7220 */ /* 0x040fe20000410000 */
[----:B------:R-:W-:Y:S01]  /*fc20*/  FMUL.FTZ R127, R23, R127 ;  /* 0x0000007f177f7220 */ /* 0x000fe20000410000 */
[----:B------:R-:W-:Y:S01]  /*fc30*/  F2FP.BF16.F32.PACK_AB R80, R81, R80 ;  /* 0x000000505150723e */ /* 0x000fe200000010ff */
[----:B------:R-:W-:Y:S01]  /*fc40*/  STS [R19+0x2000], R68 ;  /* 0x0020004413007388 */ /* 0x000fe20000000800 */
[----:B------:R-:W-:Y:S01]  /*fc50*/  F2FP.BF16.F32.PACK_AB R82, R83, R82 ;  /* 0x000000525352723e */ /* 0x000fe200000010ff */
[C---:B------:R-:W-:Y:S01]  /*fc60*/  FMUL.FTZ R128, R24.reuse, R128 ;  /* 0x0000008018807220 */ /* 0x040fe20000410000 */
[----:B------:R-:W-:Y:S01]  /*fc70*/  FMUL.FTZ R129, R24, R129 ;  /* 0x0000008118817220 */ /* 0x000fe20000410000 */
[----:B------:R1:W-:Y:S01]  /*fc80*/  STS [R19+0x2400], R70 ;  /* 0x0024004613007388 */ /* 0x0003e20000000800 */
[----:B------:R-:W-:Y:S01]  /*fc90*/  FMUL.FTZ R130, R23, R130 ;  /* 0x0000008217827220 */ /* 0x000fe20000410000 */
[----:B------:R-:W-:Y:S01]  /*fca0*/  F2FP.BF16.F32.PACK_AB R116, R117, R116 ;  /* 0x000000747574723e */ /* 0x000fe200000010ff */
[----:B------:R-:W-:Y:S01]  /*fcb0*/  FMUL.FTZ R23, R23, R131 ;  /* 0x0000008317177220 */ /* 0x000fe20000410000 */
[----:B------:R-:W-:Y:S01]  /*fcc0*/  F2FP.BF16.F32.PACK_AB R118, R119, R118 ;  /* 0x000000767776723e */ /* 0x000fe200000010ff */
[----:B------:R-:W-:Y:S01]  /*fcd0*/  STS [R13+0x2000], R72 ;  /* 0x002000480d007388 */ /* 0x000fe20000000800 */
[----:B------:R-:W-:Y:S01]  /*fce0*/  F2FP.BF16.F32.PACK_AB R120, R121, R120 ;  /* 0x000000787978723e */ /* 0x000fe200000010ff */
[C---:B------:R-:W-:Y:S01]  /*fcf0*/  FMUL.FTZ R96, R22.reuse, R96 ;  /* 0x0000006016607220 */ /* 0x040fe20000410000 */
[----:B------:R-:W-:Y:S01]  /*fd00*/  F2FP.BF16.F32.PACK_AB R122, R123, R122 ;  /* 0x0000007a7b7a723e */ /* 0x000fe200000010ff */
[----:B------:R3:W-:Y:S01]  /*fd10*/  STS [R13+0x2400], R74 ;  /* 0x0024004a0d007388 */ /* 0x0007e20000000800 */
[----:B------:R-:W-:Y:S01]  /*fd20*/  FMUL.FTZ R97, R22, R97 ;  /* 0x0000006116617220 */ /* 0x000fe20000410000 */
[C---:B------:R-:W-:Y:S01]  /*fd30*/  FMUL.FTZ R98, R21.reuse, R98 ;  /* 0x0000006215627220 */ /* 0x040fe20000410000 */
[----:B------:R-:W-:Y:S01]  /*fd40*/  FMUL.FTZ R99, R21, R99 ;  /* 0x0000006315637220 */ /* 0x000fe20000410000 */
[----:B------:R-:W-:Y:S01]  /*fd50*/  STS [R15], R108 ;  /* 0x0000006c0f007388 */ /* 0x000fe20000000800 */
[----:B------:R-:W-:Y:S01]  /*fd60*/  F2FP.BF16.F32.PACK_AB R84, R85, R84 ;  /* 0x000000545554723e */ /* 0x000fe200000010ff */
[----:B------:R-:W4:Y:S01]  /*fd70*/  @!P1 LDC R20, c[0x0][0x2c4] ;  /* 0x0000b100ff149b82 */ /* 0x000f220000000800 */
[----:B------:R-:W-:Y:S01]  /*fd80*/  F2FP.BF16.F32.PACK_AB R86, R87, R86 ;  /* 0x000000565756723e */ /* 0x000fe200000010ff */
[----:B------:R-:W-:Y:S01]  /*fd90*/  STS [R15+0x400], R110 ;  /* 0x0004006e0f007388 */ /* 0x000fe20000000800 */
[----:B------:R-:W-:Y:S01]  /*fda0*/  IADD3 R27, R18, 0x400, R17 ;  /* 0x00000400121b7810 */ /* 0x000fe20007ffe011 */
[C---:B------:R-:W-:Y:S01]  /*fdb0*/  FMUL.FTZ R100, R22.reuse, R100 ;  /* 0x0000006416647220 */ /* 0x040fe20000410000 */
[----:B------:R-:W-:Y:S01]  /*fdc0*/  FMUL.FTZ R101, R22, R101 ;  /* 0x0000006516657220 */ /* 0x000fe20000410000 */
[----:B------:R-:W4:Y:S01]  /*fdd0*/  S2R R4, SR_TID.X ;  /* 0x0000000000047919 */ /* 0x000f220000002100 */
[----:B------:R-:W-:Y:S01]  /*fde0*/  FMUL.FTZ R102, R21, R102 ;  /* 0x0000006615667220 */ /* 0x000fe20000410000 */
[----:B------:R-:W-:Y:S01]  /*fdf0*/  F2FP.BF16.F32.PACK_AB R88, R89, R88 ;  /* 0x000000585958723e */ /* 0x000fe200000010ff */
[----:B------:R-:W-:Y:S01]  /*fe00*/  FMUL.FTZ R21, R21, R103 ;  /* 0x0000006715157220 */ /* 0x000fe20000410000 */
[----:B------:R-:W-:Y:S01]  /*fe10*/  STS [R25], R112 ;  /* 0x0000007019007388 */ /* 0x000fe20000000800 */
[----:B------:R-:W-:Y:S01]  /*fe20*/  F2FP.BF16.F32.PACK_AB R90, R91, R90 ;  /* 0x0000005a5b5a723e */ /* 0x000fe200000010ff */
[----:B------:R-:W4:Y:S01]  /*fe30*/  @P1 LDC R30, c[0x0][0x2c0] ;  /* 0x0000b000ff1e1b82 */ /* 0x000f220000000800 */
[----:B------:R-:W-:Y:S01]  /*fe40*/  F2FP.BF16.F32.PACK_AB R124, R125, R124 ;  /* 0x0000007c7d7c723e */ /* 0x000fe200000010ff */
[----:B------:R-:W-:Y:S01]  /*fe50*/  STS [R25+0x400], R114 ;  /* 0x0004007219007388 */ /* 0x000fe20000000800 */
[----:B------:R-:W-:Y:S01]  /*fe60*/  F2FP.BF16.F32.PACK_AB R126, R127, R126 ;  /* 0x0000007e7f7e723e */ /* 0x000fe200000010ff */
[----:B------:R4:W-:Y:S01]  /*fe70*/  @P5 MUFU.LG2 R32, R12 ;  /* 0x0000000c00205308 */ /* 0x0009e20000000c00 */
[-C--:B-1----:R-:W-:Y:S01]  /*fe80*/  IADD3 R19, R18, R17.reuse, RZ ;  /* 0x0000001112137210 */ /* 0x082fe20007ffe0ff */
[----:B------:R-:W-:Y:S01]  /*fe90*/  STS [R15+0x2000], R76 ;  /* 0x0020004c0f007388 */ /* 0x000fe20000000800 */
[----:B---3--:R-:W-:Y:S01]  /*fea0*/  IADD3 R13, R16, R17, RZ ;  /* 0x00000011100d7210 */ /* 0x008fe20007ffe0ff */
[----:B------:R-:W1:Y:S01]  /*feb0*/  @P5 LDC R35, c[0x0][0x2e8] ;  /* 0x0000ba00ff235b82 */ /* 0x000e620000000800 */
[----:B------:R-:W-:Y:S01]  /*fec0*/  F2FP.BF16.F32.PACK_AB R128, R129, R128 ;  /* 0x000000808180723e */ /* 0x000fe200000010ff */
[----:B------:R3:W-:Y:S01]  /*fed0*/  STS [R15+0x2400], R78 ;  /* 0x0024004e0f007388 */ /* 0x0007e20000000800 */
[----:B------:R-:W-:Y:S01]  /*fee0*/  IADD3 R31, R18, R13, RZ ;  /* 0x0000000d121f7210 */ /* 0x000fe20007ffe0ff */
[----:B------:R-:W3:Y:S01]  /*fef0*/  @P4 MUFU.LG2 R11, R11 ;  /* 0x0000000b000b4308 */ /* 0x000ee20000000c00 */
[----:B------:R-:W-:Y:S01]  /*ff00*/  F2FP.BF16.F32.PACK_AB R23, R23, R130 ;  /* 0x000000821717723e */ /* 0x000fe200000010ff */
[----:B------:R-:W-:Y:S01]  /*ff10*/  STS [R25+0x2000], R80 ;  /* 0x0020005019007388 */ /* 0x000fe20000000800 */
[----:B------:R-:W-:Y:S01]  /*ff20*/  IADD3 R22, R16, R27, RZ ;  /* 0x0000001b10167210 */ /* 0x000fe20007ffe0ff */
[----:B----4-:R-:W4:Y:S01]  /*ff30*/  @P0 LDC R20, c[0x0][0x2e4] ;  /* 0x0000b900ff140b82 */ /* 0x010f220000000800 */
[----:B------:R-:W-:Y:S01]  /*ff40*/  F2FP.BF16.F32.PACK_AB R96, R97, R96 ;  /* 0x000000606160723e */ /* 0x000fe200000010ff */
[----:B------:R-:W-:Y:S01]  /*ff50*/  STS [R25+0x2400], R82 ;  /* 0x0024005219007388 */ /* 0x000fe20000000800 */
[----:B------:R-:W-:Y:S01]  /*ff60*/  F2FP.BF16.F32.PACK_AB R98, R99, R98 ;  /* 0x000000626362723e */ /* 0x000fe200000010ff */
[----:B------:R-:W1:Y:S01]  /*ff70*/  @P3 MUFU.LG2 R10, R10 ;  /* 0x0000000a000a3308 */ /* 0x000e620000000c00 */
[----:B------:R-:W-:Y:S01]  /*ff80*/  F2FP.BF16.F32.PACK_AB R100, R101, R100 ;  /* 0x000000646564723e */ /* 0x000fe200000010ff */
[----:B------:R-:W-:Y:S01]  /*ff90*/  STS [R17], R116 ;  /* 0x0000007411007388 */ /* 0x000fe20000000800 */
[----:B------:R-:W-:Y:S01]  /*ffa0*/  F2FP.BF16.F32.PACK_AB R21, R21, R102 ;  /* 0x000000661515723e */ /* 0x000fe200000010ff */
[----:B------:R-:W4:Y:S01]  /*ffb0*/  @!P1 LDC R27, c[0x0][0x270] ;  /* 0x00009c00ff1b9b82 */ /* 0x000f220000000800 */
[----:B------:R-:W-:Y:S01]  /*ffc0*/  @P1 MOV R36, 0x1 ;  /* 0x0000000100241802 */ /* 0x000fe20000000f00 */
[----:B------:R-:W-:Y:S01]  /*ffd0*/  STS [R17+0x400], R118 ;  /* 0x0004007611007388 */ /* 0x000fe20000000800 */
[-C--:B------:R-:W-:Y:S01]  /*ffe0*/  LEA.HI R12, R9, R6.reuse, RZ, 0x3 ;  /* 0x00000006090c7211 */ /* 0x080fe200078f18ff */
[----:B------:R-:W4:Y:S01]  /*fff0*/  @P6 MUFU.LG2 R8, R8 ;  /* 0x0000000800086308 */ /* 0x000f220000000c00 */
[----:B------:R-:W-:Y:S01]  /*10000*/  LOP3.LUT R7, R7, 0xffffffe0, RZ, 0xc0, !PT ;  /* 0xffffffe007077812 */ /* 0x000fe200078ec0ff */
[----:B------:R-:W-:Y:S01]  /*10010*/  STS [R13], R120 ;  /* 0x000000780d007388 */ /* 0x000fe20000000800 */
[----:B------:R-:W-:Y:S01]  /*10020*/  @!P1 MOV R30, 0x1 ;  /* 0x00000001001e9802 */ /* 0x000fe20000000f00 */
[----:B------:R-:W4:Y:S01]  /*10030*/  @P4 LDC R34, c[0x0][0x2e8] ;  /* 0x0000ba00ff224b82 */ /* 0x000f220000000800 */
[----:B------:R-:W-:Y:S01]  /*10040*/  IADD3 R7, -R7, R6, RZ ;  /* 0x0000000607077210 */ /* 0x000fe20007ffe1ff */
[----:B------:R-:W-:Y:S01]  /*10050*/  STS [R13+0x400], R122 ;  /* 0x0004007a0d007388 */ /* 0x000fe20000000800 */
[----:B---3--:R-:W-:Y:S01]  /*10060*/  @P4 FMUL.FTZ R6, R11, 0.69314718246459960938 ;  /* 0x3f3172180b064820 */ /* 0x008fe20000410000 */
[----:B------:R-:W-:Y:S01]  /*10070*/  BSSY B0, `(.L_x_1614) ;  /* 0x0000058000007945 */ /* 0x000fe20003800000 */
[----:B-1----:R-:W-:Y:S01]  /*10080*/  @P3 FMUL.FTZ R11, R10, 0.69314718246459960938 ;  /* 0x3f3172180a0b3820 */ /* 0x002fe20000410000 */
[----:B------:R-:W-:Y:S02]  /*10090*/  STS [R17+0x2000], R84 ;  /* 0x0020005411007388 */ /* 0x000fe40000000800 */
[----:B------:R-:W1:Y:S02]  /*100a0*/  @P1 LDC.64 R14, c[0x0][0x2c0] ;  /* 0x0000b000ff0e1b82 */ /* 0x000e640000000a00 */
[----:B------:R3:W-:Y:S04]  /*100b0*/  STS [R17+0x2400], R86 ;  /* 0x0024005611007388 */ /* 0x0007e80000000800 */
[----:B------:R-:W-:Y:S01]  /*100c0*/  STS [R13+0x2000], R88 ;  /* 0x002000580d007388 */ /* 0x000fe20000000800 */
[----:B----4-:R-:W-:Y:S01]  /*100d0*/  @!P1 IMAD R36, R20, R27, RZ ;  /* 0x0000001b14249224 */ /* 0x010fe200078e02ff */
[----:B------:R-:W4:Y:S02]  /*100e0*/  @P6 LDC R9, c[0x0][0x2e8] ;  /* 0x0000ba00ff096b82 */ /* 0x000f240000000800 */
[----:B------:R1:W-:Y:S01]  /*100f0*/  STS [R13+0x2400], R90 ;  /* 0x0024005a0d007388 */ /* 0x0003e20000000800 */
[----:B------:R-:W-:-:S03]  /*10100*/  @P5 FMUL.FTZ R27, R32, 0.69314718246459960938 ;  /* 0x3f317218201b5820 */ /* 0x000fc60000410000 */
[----:B------:R-:W-:Y:S04]  /*10110*/  STS [R19], R124 ;  /* 0x0000007c13007388 */ /* 0x000fe80000000800 */
[----:B------:R-:W-:Y:S04]  /*10120*/  STS [R19+0x400], R126 ;  /* 0x0004007e13007388 */ /* 0x000fe80000000800 */
[----:B------:R-:W-:Y:S04]  /*10130*/  STS [R31], R128 ;  /* 0x000000801f007388 */ /* 0x000fe80000000800 */
[----:B------:R4:W-:Y:S01]  /*10140*/  STS [R22], R23 ;  /* 0x0000001716007388 */ /* 0x0009e20000000800 */
[----:B---3--:R-:W-:-:S03]  /*10150*/  SHF.R.S32.HI R17, RZ, 0x1f, R4 ;  /* 0x0000001fff117819 */ /* 0x008fc60000011404 */
[----:B------:R-:W-:Y:S04]  /*10160*/  STS [R19+0x2000], R96 ;  /* 0x0020006013007388 */ /* 0x000fe80000000800 */
[----:B------:R-:W-:Y:S04]  /*10170*/  STS [R19+0x2400], R98 ;  /* 0x0024006213007388 */ /* 0x000fe80000000800 */
[----:B------:R-:W-:Y:S04]  /*10180*/  STS [R31+0x2000], R100 ;  /* 0x002000641f007388 */ /* 0x000fe80000000800 */
[----:B------:R3:W-:Y:S01]  /*10190*/  STS [R22+0x2000], R21 ;  /* 0x0020001516007388 */ /* 0x0007e20000000800 */
[----:B------:R-:W3:Y:S01]  /*101a0*/  S2R R25, SR_CTAID.Y ;  /* 0x0000000000197919 */ /* 0x000ee20000002600 */
[----:B-1----:R-:W1:Y:S01]  /*101b0*/  S2R R13, SR_CTAID.X ;  /* 0x00000000000d7919 */ /* 0x002e620000002500 */
[----:B----4-:R-:W-:Y:S01]  /*101c0*/  LEA.HI R23, R17, R4, RZ, 0x3 ;  /* 0x0000000411177211 */ /* 0x010fe200078f18ff */
[----:B------:R-:W-:Y:S03]  /*101d0*/  BAR.SYNC.DEFER_BLOCKING 0x0 ;  /* 0x0000000000007b1d */ /* 0x000fe60000010000 */
[----:B------:R-:W-:-:S04]  /*101e0*/  LOP3.LUT R33, R23, 0xfffffff8, RZ, 0xc0, !PT ;  /* 0xfffffff817217812 */ /* 0x000fc800078ec0ff */
[----:B------:R-:W-:Y:S02]  /*101f0*/  IADD3 R33, -R33, R4, RZ ;  /* 0x0000000421217210 */ /* 0x000fe40007ffe1ff */
[----:B------:R-:W-:Y:S01]  /*10200*/  MOV R4, 0x7f800000 ;  /* 0x7f80000000047802 */ /* 0x000fe20000000f00 */
[----:B------:R-:W4:Y:S01]  /*10210*/  S2R R24, SR_CTAID.Z ;  /* 0x0000000000187919 */ /* 0x000f220000002700 */
[----:B------:R-:W-:Y:S01]  /*10220*/  @P5 FFMA.FTZ R4, R132, R35, R27 ;  /* 0x0000002384045223 */ /* 0x000fe2000001001b */
[----:B------:R-:W-:Y:S01]  /*10230*/  @P6 FMUL.FTZ R27, R8, 0.69314718246459960938 ;  /* 0x3f317218081b6820 */ /* 0x000fe20000410000 */
[----:B------:R-:W-:Y:S01]  /*10240*/  SHF.L.U32 R33, R33, 0x3, RZ ;  /* 0x0000000321217819 */ /* 0x000fe200000006ff */
[----:B---3--:R-:W-:Y:S01]  /*10250*/  @P1 IMAD R21, R15, R14, RZ ;  /* 0x0000000e0f151224 */ /* 0x008fe200078e02ff */
[----:B------:R-:W-:Y:S01]  /*10260*/  @!P1 MOV R21, R20 ;  /* 0x0000001400159202 */ /* 0x000fe20000000f00 */
[----:B------:R-:W3:Y:S01]  /*10270*/  @P3 LDC R15, c[0x0][0x2e8] ;  /* 0x0000ba00ff0f3b82 */ /* 0x000ee20000000800 */
[----:B------:R-:W-:Y:S01]  /*10280*/  MOV R14, 0x7f800000 ;  /* 0x7f800000000e7802 */ /* 0x000fe20000000f00 */
[----:B------:R-:W-:Y:S01]  /*10290*/  @P4 FFMA.FTZ R14, R3, R34, R6 ;  /* 0x00000022030e4223 */ /* 0x000fe20000010006 */
[----:B------:R-:W-:Y:S01]  /*102a0*/  MOV R20, 0x7f800000 ;  /* 0x7f80000000147802 */ /* 0x000fe20000000f00 */
[----:B------:R-:W-:-:S05]  /*102b0*/  IMAD R25, R25, R36, RZ ;  /* 0x0000002419197224 */ /* 0x000fca00078e02ff */
[----:B------:R-:W-:Y:S02]  /*102c0*/  SEL R25, R25, RZ, !P2 ;  /* 0x000000ff19197207 */ /* 0x000fe40005000000 */
[----:B------:R-:W-:Y:S01]  /*102d0*/  LOP3.LUT P2, RZ, R7, 0x3, RZ, 0xc0, !PT ;  /* 0x0000000307ff7812 */ /* 0x000fe2000784c0ff */
[----:B-1----:R-:W-:-:S05]  /*102e0*/  IMAD R7, R13, R30, RZ ;  /* 0x0000001e0d077224 */ /* 0x002fca00078e02ff */
[----:B------:R-:W-:Y:S01]  /*102f0*/  SHF.L.U32 R7, R7, 0x7, RZ ;  /* 0x0000000707077819 */ /* 0x000fe200000006ff */
[----:B---3--:R-:W-:Y:S01]  /*10300*/  @P3 FFMA.FTZ R20, R2, R15, R11 ;  /* 0x0000000f02143223 */ /* 0x008fe2000001000b */
[----:B----4-:R-:W-:Y:S02]  /*10310*/  IMAD R25, R24, R21, R25 ;  /* 0x0000001518197224 */ /* 0x010fe400078e0219 */
[----:B------:R-:W-:Y:S02]  /*10320*/  SHF.R.S32.HI R3, RZ, 0x1f, R7 ;  /* 0x0000001fff037819 */ /* 0x000fe40000011407 */
[----:B------:R-:W-:Y:S01]  /*10330*/  MOV R21, 0x7f800000 ;  /* 0x7f80000000157802 */ /* 0x000fe20000000f00 */
[----:B------:R-:W-:Y:S01]  /*10340*/  @P6 FFMA.FTZ R21, R0, R9, R27 ;  /* 0x0000000900156223 */ /* 0x000fe2000001001b */
[--C-:B------:R-:W-:Y:S02]  /*10350*/  IADD3 R22, P1, P0, R7, R28, R25.reuse ;  /* 0x0000001c07167210 */ /* 0x100fe4000783e019 */
[----:B------:R-:W-:-:S04]  /*10360*/  SHF.R.S32.HI R28, RZ, 0x1f, R25 ;  /* 0x0000001fff1c7819 */ /* 0x000fc80000011419 */
[----:B------:R-:W-:Y:S01]  /*10370*/  IADD3.X R28, R3, R29, R28, P1, P0 ;  /* 0x0000001d031c7210 */ /* 0x000fe20000fe041c */
[----:B--2---:R1:W2:Y:S01]  /*10380*/  LDS.128 R16, [R37+0x3800] ;  /* 0x0038000025107984 */ /* 0x0042a20000000c00 */
[----:B------:R-:W-:Y:S05]  /*10390*/  @P2 BRA `(.L_x_1615) ;  /* 0x0000000000942947 */ /* 0x000fea0003800000 */
[----:B------:R-:W3:Y:S04]  /*103a0*/  LDL.LU R39, [R1+0x64] ;  /* 0x0000640001277983 */ /* 0x000ee80000300800 */
[----:B------:R-:W4:Y:S02]  /*103b0*/  LDL.LU R38, [R1+0x98] ;  /* 0x0000980001267983 */ /* 0x000f240000300800 */
[C---:B----4-:R-:W-:Y:S01]  /*103c0*/  VIADD R27, R38.reuse, 0x8 ;  /* 0x00000008261b7836 */ /* 0x050fe20000000000 */
[CC--:B---3--:R-:W-:Y:S01]  /*103d0*/  ISETP.GE.AND P3, PT, R38.reuse, R39.reuse, PT ;  /* 0x000000272600720c */ /* 0x0c8fe20003f66270 */
[C---:B------:R-:W-:Y:S02]  /*103e0*/  VIADD R25, R38.reuse, 0x40 ;  /* 0x0000004026197836 */ /* 0x040fe40000000000 */
[----:B------:R-:W-:Y:S01]  /*103f0*/  VIADD R15, R38, 0x48 ;  /* 0x00000048260f7836 */ /* 0x000fe20000000000 */
[----:B------:R-:W-:-:S02]  /*10400*/  ISETP.GE.AND P2, PT, R27, R39, PT ;  /* 0x000000271b00720c */ /* 0x000fc40003f46270 */
[-C--:B------:R-:W-:Y:S02]  /*10410*/  ISETP.GE.AND P1, PT, R25, R39.reuse, PT ;  /* 0x000000271900720c */ /* 0x080fe40003f26270 */
[----:B------:R-:W-:-:S05]  /*10420*/  ISETP.GE.AND P0, PT, R15, R39, PT ;  /* 0x000000270f00720c */ /* 0x000fca0003f06270 */
[----:B------:R-:W3:Y:S01]  /*10430*/  @!P3 LDC.64 R10, c[0x0][0x2b0] ;  /* 0x0000ac00ff0abb82 */ /* 0x000ee20000000a00 */
[----:B------:R-:W-:-:S03]  /*10440*/  @!P3 IMAD R29, R38, R30, RZ ;  /* 0x0000001e261db224 */ /* 0x000fc600078e02ff */
[-C--:B------:R-:W-:Y:S02]  /*10450*/  @!P2 IMAD R27, R27, R30.reuse, RZ ;  /* 0x0000001e1b1ba224 */ /* 0x080fe400078e02ff */
[----:B------:R-:W-:Y:S01]  /*10460*/  @!P1 IMAD R25, R25, R30, RZ ;  /* 0x0000001e19199224 */ /* 0x000fe200078e02ff */
[----:B------:R-:W-:Y:S01]  /*10470*/  @!P3 IADD3 R0, P4, R29, R22, RZ ;  /* 0x000000161d00b210 */ /* 0x000fe20007f9e0ff */
[----:B------:R-:W4:Y:S01]  /*10480*/  @!P2 LDC.64 R8, c[0x0][0x2b0] ;  /* 0x0000ac00ff08ab82 */ /* 0x000f220000000a00 */
[----:B------:R-:W-:Y:S01]  /*10490*/  @!P0 IMAD R31, R15, R30, RZ ;  /* 0x0000001e0f1f8224 */ /* 0x000fe200078e02ff */
[----:B------:R-:W-:Y:S02]  /*104a0*/  @!P2 IADD3 R15, P5, R27, R22, RZ ;  /* 0x000000161b0fa210 */ /* 0x000fe40007fbe0ff */
[----:B------:R-:W-:Y:S02]  /*104b0*/  @!P3 LEA.HI.X.SX32 R29, R29, R28, 0x1, P4 ;  /* 0x0000001c1d1db211 */ /* 0x000fe400020f0eff */
[----:B------:R-:W-:-:S02]  /*104c0*/  @!P1 IADD3 R30, P4, R25, R22, RZ ;  /* 0x00000016191e9210 */ /* 0x000fc40007f9e0ff */
[----:B------:R-:W1:Y:S01]  /*104d0*/  @!P1 LDC.64 R6, c[0x0][0x2b0] ;  /* 0x0000ac00ff069b82 */ /* 0x000e620000000a00 */
[-C--:B------:R-:W-:Y:S02]  /*104e0*/  @!P2 LEA.HI.X.SX32 R32, R27, R28.reuse, 0x1, P5 ;  /* 0x0000001c1b20a211 */ /* 0x080fe400028f0eff */
[----:B------:R-:W-:Y:S02]  /*104f0*/  @!P1 LEA.HI.X.SX32 R25, R25, R28, 0x1, P4 ;  /* 0x0000001c19199211 */ /* 0x000fe400020f0eff */
[----:B------:R-:W-:-:S03]  /*10500*/  @!P0 IADD3 R22, P6, R31, R22, RZ ;  /* 0x000000161f168210 */ /* 0x000fc60007fde0ff */
[----:B------:R-:W2:Y:S01]  /*10510*/  @!P0 LDC.64 R2, c[0x0][0x2b0] ;  /* 0x0000ac00ff028b82 */ /* 0x000ea20000000a00 */
[C---:B---3--:R-:W-:Y:S02]  /*10520*/  @!P3 LEA R10, P5, R0.reuse, R10, 0x2 ;  /* 0x0000000a000ab211 */ /* 0x048fe400078a10ff */
[----:B------:R-:W-:Y:S02]  /*10530*/  @!P0 LEA.HI.X.SX32 R28, R31, R28, 0x1, P6 ;  /* 0x0000001c1f1c8211 */ /* 0x000fe400030f0eff */
[----:B------:R-:W-:Y:S02]  /*10540*/  @!P3 LEA.HI.X R11, R0, R11, R29, 0x2, P5 ;  /* 0x0000000b000bb211 */ /* 0x000fe400028f141d */
[----:B----4-:R-:W-:-:S03]  /*10550*/  @!P2 LEA R8, P4, R15, R8, 0x2 ;  /* 0x000000080f08a211 */ /* 0x010fc600078810ff */
[----:B------:R3:W-:Y:S01]  /*10560*/  @!P3 STG.E desc[UR20][R10.64], R4 ;  /* 0x000000040a00b986 */ /* 0x0007e2000c101914 */
[----:B------:R-:W-:Y:S02]  /*10570*/  @!P2 LEA.HI.X R9, R15, R9, R32, 0x2, P4 ;  /* 0x000000090f09a211 */ /* 0x000fe400020f1420 */
[----:B-1----:R-:W-:-:S03]  /*10580*/  @!P1 LEA R6, P5, R30, R6, 0x2 ;  /* 0x000000061e069211 */ /* 0x002fc600078a10ff */
[----:B------:R3:W-:Y:S01]  /*10590*/  @!P2 STG.E desc[UR20][R8.64], R14 ;  /* 0x0000000e0800a986 */ /* 0x0007e2000c101914 */
[----:B------:R-:W-:Y:S02]  /*105a0*/  @!P1 LEA.HI.X R7, R30, R7, R25, 0x2, P5 ;  /* 0x000000071e079211 */ /* 0x000fe400028f1419 */
[----:B--2---:R-:W-:-:S03]  /*105b0*/  @!P0 LEA R2, P4, R22, R2, 0x2 ;  /* 0x0000000216028211 */ /* 0x004fc600078810ff */
[----:B------:R3:W-:Y:S01]  /*105c0*/  @!P1 STG.E desc[UR20][R6.64], R20 ;  /* 0x0000001406009986 */ /* 0x0007e2000c101914 */
[----:B------:R-:W-:-:S05]  /*105d0*/  @!P0 LEA.HI.X R3, R22, R3, R28, 0x2, P4 ;  /* 0x0000000316038211 */ /* 0x000fca00020f141c */
[----:B------:R3:W-:Y:S04]  /*105e0*/  @!P0 STG.E desc[UR20][R2.64], R21 ;  /* 0x0000001502008986 */ /* 0x0007e8000c101914 */
.L_x_1615:
[----:B------:R-:W-:Y:S05]  /*105f0*/  BSYNC B0 ;  /* 0x0000000000007941 */ /* 0x000fea0003800000 */
.L_x_1614:
[----:B------:R-:W4:Y:S01]  /*10600*/  LDL.LU R0, [R1+0x78] ;  /* 0x0000780001007983 */ /* 0x000f220000300800 */
[----:B---3--:R-:W-:Y:S01]  /*10610*/  SHF.R.S32.HI R2, RZ, 0x1f, R33 ;  /* 0x0000001fff027819 */ /* 0x008fe20000011421 */
[----:B------:R-:W-:Y:S01]  /*10620*/  ULDC UR4, c[0x0][0x2d0] ;  /* 0x0000b40000047ab9 */ /* 0x000fe20000000800 */
[C---:B------:R-:W-:Y:S01]  /*10630*/  IADD3 R10, P1, R33.reuse, R26, RZ ;  /* 0x0000001a210a7210 */ /* 0x040fe20007f3e0ff */
[----:B------:R-:W3:Y:S01]  /*10640*/  S2R R4, SR_CTAID.X ;  /* 0x0000000000047919 */ /* 0x000ee20000002500 */
[----:B------:R-:W-:Y:S01]  /*10650*/  ISETP.GE.AND P0, PT, R33, UR4, PT ;  /* 0x0000000421007c0c */ /* 0x000fe2000bf06270 */
[----:B------:R-:W-:Y:S01]  /*10660*/  ULDC.64 UR4, c[0x0][0x2a0] ;  /* 0x0000a80000047ab9 */ /* 0x000fe20000000a00 */
[----:B------:R-:W-:Y:S01]  /*10670*/  SHF.R.S32.HI R14, RZ, 0x3, R23 ;  /* 0x00000003ff0e7819 */ /* 0x000fe20000011417 */
[----:B------:R-:W-:Y:S01]  /*10680*/  IMAD.X R11, R2, 0x1, R5, P1 ;  /* 0x00000001020b7824 */ /* 0x000fe200008e0605 */
[C---:B------:R-:W-:Y:S01]  /*10690*/  LEA.HI.SX32 R5, R12.reuse, 0x30, 0x1d ;  /* 0x000000300c057811 */ /* 0x040fe200078feaff */
[----:B------:R-:W-:Y:S01]  /*106a0*/  BSSY B0, `(.L_x_1616) ;  /* 0x0000022000007945 */ /* 0x000fe20003800000 */
[----:B------:R-:W-:Y:S01]  /*106b0*/  LEA.HI.SX32 R7, R12, 0x20, 0x1d ;  /* 0x000000200c077811 */ /* 0x000fe200078feaff */
[----:B------:R-:W-:Y:S01]  /*106c0*/  IMAD.WIDE.U32 R10, R24, UR4, R10 ;  /* 0x00000004180a7c25 */ /* 0x000fe2000f8e000a */
[----:B------:R-:W-:-:S02]  /*106d0*/  SHF.R.S32.HI R15, RZ, 0x1f, R14 ;  /* 0x0000001fff0f7819 */ /* 0x000fc4000001140e */
[----:B------:R-:W-:Y:S02]  /*106e0*/  SHF.R.S32.HI R3, RZ, 0x3, R12 ;  /* 0x00000003ff037819 */ /* 0x000fe4000001140c */
[----:B------:R-:W-:Y:S02]  /*106f0*/  SHF.R.S32.HI R2, RZ, 0x1f, R24 ;  /* 0x0000001fff027819 */ /* 0x000fe40000011418 */
[----:B------:R-:W-:Y:S01]  /*10700*/  LEA.HI.SX32 R9, R12, 0x10, 0x1d ;  /* 0x000000100c097811 */ /* 0x000fe200078feaff */
[----:B---3--:R-:W-:-:S04]  /*10710*/  IMAD.WIDE R14, R4, 0x80, R14 ;  /* 0x00000080040e7825 */ /* 0x008fc800078e020e */
[----:B----4-:R-:W-:-:S05]  /*10720*/  IMAD R0, R13, -0x80, R0 ;  /* 0xffffff800d007824 */ /* 0x010fca00078e0200 */
[-C--:B------:R-:W-:Y:S02]  /*10730*/  ISETP.GE.OR P4, PT, R5, R0.reuse, P0 ;  /* 0x000000000500720c */ /* 0x080fe40000786670 */
[C---:B------:R-:W-:Y:S02]  /*10740*/  LEA.HI.SX32 R5, R12.reuse, 0x50, 0x1d ;  /* 0x000000500c057811 */ /* 0x040fe400078feaff */
[-C--:B------:R-:W-:Y:S02]  /*10750*/  ISETP.GE.OR P3, PT, R7, R0.reuse, P0 ;  /* 0x000000000700720c */ /* 0x080fe40000766670 */
[-C--:B------:R-:W-:Y:S02]  /*10760*/  ISETP.GE.OR P6, PT, R5, R0.reuse, P0 ;  /* 0x000000000500720c */ /* 0x080fe400007c6670 */
[----:B------:R3:W4:Y:S01]  /*10770*/  LDS.128 R4, [R37] ;  /* 0x0000000025047984 */ /* 0x0007220000000c00 */
[----:B------:R-:W-:Y:S02]  /*10780*/  ISETP.GE.OR P1, PT, R3, R0, P0 ;  /* 0x000000000300720c */ /* 0x000fe40000726670 */
[----:B------:R-:W-:-:S02]  /*10790*/  LEA.HI.SX32 R3, R12, 0x40, 0x1d ;  /* 0x000000400c037811 */ /* 0x000fc400078feaff */
[-C--:B------:R-:W-:Y:S02]  /*107a0*/  ISETP.GE.OR P2, PT, R9, R0.reuse, P0 ;  /* 0x000000000900720c */ /* 0x080fe40000746670 */
[----:B------:R-:W-:Y:S01]  /*107b0*/  ISETP.GE.OR P5, PT, R3, R0, P0 ;  /* 0x000000000300720c */ /* 0x000fe200007a6670 */
[----:B------:R-:W-:Y:S01]  /*107c0*/  IMAD R3, R2, UR4, RZ ;  /* 0x0000000402037c24 */ /* 0x000fe2000f8e02ff */
[----:B------:R-:W-:-:S03]  /*107d0*/  LEA.HI.SX32 R9, R12, 0x70, 0x1d ;  /* 0x000000700c097811 */ /* 0x000fc600078feaff */
[----:B------:R-:W-:Y:S01]  /*107e0*/  IMAD R2, R24, UR5, R3 ;  /* 0x0000000518027c24 */ /* 0x000fe2000f8e0203 */
[----:B------:R-:W-:-:S03]  /*107f0*/  LEA.HI.SX32 R3, R12, 0x60, 0x1d ;  /* 0x000000600c037811 */ /* 0x000fc600078feaff */
        /* <DEDUP_REMOVED lines=11> */
[----:B----4-:R4:W-:Y:S02]  /*108b0*/  STG.E.128 desc[UR20][R22.64], R4 ;  /* 0x0000000416007986 */ /* 0x0109e4000c101d14 */
.L_x_1617:
[----:B------:R-:W-:Y:S05]  /*108c0*/  BSYNC B0 ;  /* 0x0000000000007941 */ /* 0x000fea0003800000 */
.L_x_1616:
[----:B----4-:R4:W1:Y:S01]  /*108d0*/  LDS.128 R4, [R37+0x800] ;  /* 0x0008000025047984 */ /* 0x0108620000000c00 */
[-C--:B------:R-:W-:Y:S01]  /*108e0*/  ISETP.GE.OR P1, PT, R3, R0.reuse, P0 ;  /* 0x000000000300720c */ /* 0x080fe20000726670 */
[----:B------:R-:W-:Y:S01]  /*108f0*/  BSSY B0, `(.L_x_1618) ;  /* 0x0000011000007945 */ /* 0x000fe20003800000 */
[----:B------:R-:W-:-:S04]  /*10900*/  ISETP.GE.OR P0, PT, R9, R0, P0 ;  /* 0x000000000900720c */ /* 0x000fc80000706670 */
[----:B------:R-:W-:Y:S01]  /*10910*/  P2R R3, PR, RZ, 0x1 ;  /* 0x00000001ff037803 */ /* 0x000fe20000000000 */
[----:B------:R-:W-:Y:S08]  /*10920*/  @P2 BRA `(.L_x_1619) ;  /* 0x0000000000342947 */ /* 0x000ff00003800000 */
        /* <DEDUP_REMOVED lines=13> */
.L_x_1619:
[----:B------:R-:W-:Y:S05]  /*10a00*/  BSYNC B0 ;  /* 0x0000000000007941 */ /* 0x000fea0003800000 */
.L_x_1618:
        /* <DEDUP_REMOVED lines=16> */
.L_x_1621:
[----:B------:R-:W-:Y:S05]  /*10b10*/  BSYNC B0 ;  /* 0x0000000000007941 */ /* 0x000fea0003800000 */
.L_x_1620:
        /* <DEDUP_REMOVED lines=16> */
.L_x_1623:
[----:B------:R-:W-:Y:S05]  /*10c20*/  BSYNC B0 ;  /* 0x0000000000007941 */ /* 0x000fea0003800000 */
.L_x_1622:
        /* <DEDUP_REMOVED lines=16> */
.L_x_1625:
[----:B------:R-:W-:Y:S05]  /*10d30*/  BSYNC B0 ;  /* 0x0000000000007941 */ /* 0x000fea0003800000 */
.L_x_1624:
        /* <DEDUP_REMOVED lines=16> */
.L_x_1627:
[----:B------:R-:W-:Y:S05]  /*10e40*/  BSYNC B0 ;  /* 0x0000000000007941 */ /* 0x000fea0003800000 */
.L_x_1626:
        /* <DEDUP_REMOVED lines=16> */
.L_x_1629:
[----:B------:R-:W-:Y:S05]  /*10f50*/  BSYNC B0 ;  /* 0x0000000000007941 */ /* 0x000fea0003800000 */
.L_x_1628:
[----:B------:R-:W-:-:S13]  /*10f60*/  ISETP.NE.AND P0, PT, R3, RZ, PT ;  /* 0x000000ff0300720c */ /* 0x000fda0003f05270 */
        /* <DEDUP_REMOVED lines=15> */
.L_x_1570:
[----:B------:R-:W2:Y:S01]  /*11060*/  LDL R16, [R1+0x70] ;  /* 0x0000700001107983 */ /* 0x000ea20000100800 */
[----:B------:R-:W1:Y:S01]  /*11070*/  LDC.U8 R2, c[0x0][0x3d9] ;  /* 0x0000f640ff027b82 */ /* 0x000e620000000000 */
[----:B------:R-:W-:-:S04]  /*11080*/  LEA.HI R10, R14, R123, RZ, 0x3 ;  /* 0x0000007b0e0a7211 */ /* 0x000fc800078f18ff */
[----:B------:R-:W-:-:S03]  /*11090*/  LOP3.LUT R12, R10, 0xfffffff8, RZ, 0xc0, !PT ;  /* 0xfffffff80a0c7812 */ /* 0x000fc600078ec0ff */
[----:B------:R-:W3:Y:S02]  /*110a0*/  LDC.U8 R0, c[0x0][0x3d8] ;  /* 0x0000f600ff007b82 */ /* 0x000ee40000000000 */
[----:B------:R-:W-:Y:S01]  /*110b0*/  IMAD.IADD R123, R123, 0x1, -R12 ;  /* 0x000000017b7b7824 */ /* 0x000fe200078e0a0c */
[----:B-1----:R-:W-:Y:S02]  /*110c0*/  ISETP.NE.AND P2, PT, R2, RZ, PT ;  /* 0x000000ff0200720c */ /* 0x002fe40003f45270 */
[----:B---3--:R-:W-:-:S04]  /*110d0*/  ISETP.NE.AND P1, PT, R0, RZ, PT ;  /* 0x000000ff0000720c */ /* 0x008fc80003f25270 */
[----:B------:R-:W-:-:S07]  /*110e0*/  ISETP.EQ.AND P1, PT, R2, RZ, P1 ;  /* 0x000000ff0200720c */ /* 0x000fce0000f22270 */
[----:B------:R-:W1:Y:S08]  /*110f0*/  @P2 LDC.64 R2, c[0x0][0x2c0] ;  /* 0x0000b000ff022b82 */ /* 0x000e700000000a00 */
[----:B------:R-:W3:Y:S01]  /*11100*/  @P1 LDC R9, c[0x0][0x2c4] ;  /* 0x0000b100ff091b82 */ /* 0x000ee20000000800 */
[----:B-1----:R-:W-:-:S07]  /*11110*/  @P2 IMAD R2, R3, R2, RZ ;  /* 0x0000000203022224 */ /* 0x002fce00078e02ff */
[----:B------:R-:W1:Y:S01]  /*11120*/  @P2 LDC R3, c[0x0][0x2c0] ;  /* 0x0000b000ff032b82 */ /* 0x000e620000000800 */
[C---:B--2---:R-:W-:Y:S02]  /*11130*/  ISETP.NE.AND P0, PT, R16.reuse, -0x1, PT ;  /* 0xffffffff1000780c */ /* 0x044fe40003f05270 */
[----:B------:R-:W-:-:S11]  /*11140*/  ISETP.NE.OR P3, PT, R16, -0x1, !P1 ;  /* 0xffffffff1000780c */ /* 0x000fd60004f65670 */
[----:B------:R-:W2:Y:S01]  /*11150*/  @!P0 LDC.64 R4, c[0x0][0x290] ;  /* 0x0000a400ff048b82 */ /* 0x000ea20000000a00 */
[----:B------:R-:W-:-:S07]  /*11160*/  @!P0 SHF.R.S32.HI R11, RZ, 0x1f, R132 ;  /* 0x0000001fff0b8819 */ /* 0x000fce0000011484 */
[----:B------:R-:W4:Y:S01]  /*11170*/  @P0 LDC.64 R6, c[0x0][0x298] ;  /* 0x0000a600ff060b82 */ /* 0x000f220000000a00 */
[-C--:B--2---:R-:W-:Y:S02]  /*11180*/  @!P0 IMAD R8, R11, R4.reuse, RZ ;  /* 0x000000040b088224 */ /* 0x084fe400078e02ff */
[----:B------:R-:W-:-:S04]  /*11190*/  @!P0 IMAD.WIDE.U32 R12, R132, R4, RZ ;  /* 0x00000004840c8225 */ /* 0x000fc800078e00ff */
[----:B------:R-:W-:Y:S02]  /*111a0*/  @!P0 IMAD R5, R132, R5, R8 ;  /* 0x0000000584058224 */ /* 0x000fe400078e0208 */
[----:B----4-:R-:W-:-:S04]  /*111b0*/  @P0 IMAD.WIDE.U32 R14, R16, R6, RZ ;  /* 0x00000006100e0225 */ /* 0x010fc800078e00ff */
[----:B------:R-:W-:Y:S02]  /*111c0*/  @P0 IMAD R7, R16, R7, R15 ;  /* 0x0000000710070224 */ /* 0x000fe400078e020f */
[----:B------:R-:W-:Y:S01]  /*111d0*/  @P2 IMAD.MOV.U32 R11, RZ, RZ, 0x1 ;  /* 0x00000001ff0b2424 */ /* 0x000fe200078e00ff */
[----:B-1-3--:R-:W-:Y:S06]  /*111e0*/  @P2 BRA `(.L_x_1630) ;  /* 0x0000000000182947 */ /* 0x00afec0003800000 */
[----:B------:R-:W1:Y:S01]  /*111f0*/  LDC R2, c[0x0][0x2c4] ;  /* 0x0000b100ff027b82 */ /* 0x000e620000000800 */
[----:B------:R-:W-:Y:S02]  /*11200*/  ISETP.NE.AND P2, PT, R0, RZ, PT ;  /* 0x000000ff0000720c */ /* 0x000fe40003f45270 */
[----:B------:R-:W-:-:S05]  /*11210*/  MOV R3, 0x1 ;  /* 0x0000000100037802 */ /* 0x000fca0000000f00 */
[----:B------:R-:W2:Y:S08]  /*11220*/  LDC R11, c[0x0][0x270] ;  /* 0x00009c00ff0b7b82 */ /* 0x000eb00000000800 */
[----:B-1----:R-:W2:Y:S02]  /*11230*/  @P2 LDC R2, c[0x0][0x2e4] ;  /* 0x0000b900ff022b82 */ /* 0x002ea40000000800 */
[----:B--2---:R-:W-:-:S07]  /*11240*/  IMAD R11, R2, R11, RZ ;  /* 0x0000000b020b7224 */ /* 0x004fce00078e02ff */
.L_x_1630:
[----:B------:R-:W2:Y:S01]  /*11250*/  LDL.LU R6, [R1+0x78] ;  /* 0x0000780001067983 */ /* 0x000ea20000300800 */
[----:B------:R-:W-:Y:S01]  /*11260*/  IMAD R0, R132, R11, RZ ;  /* 0x0000000b84007224 */ /* 0x000fe200078e02ff */
[----:B------:R-:W-:Y:S01]  /*11270*/  SHF.R.S32.HI R10, RZ, 0x3, R10 ;  /* 0x00000003ff0a7819 */ /* 0x000fe2000001140a */
[----:B------:R-:W-:Y:S01]  /*11280*/  @!P0 IMAD.IADD R7, R13, 0x1, R5 ;  /* 0x000000010d078824 */ /* 0x000fe200078e0205 */
[----:B------:R-:W1:Y:S01]  /*11290*/  S2R R15, SR_CTAID.X ;  /* 0x00000000000f7919 */ /* 0x000e620000002500 */
[----:B------:R-:W-:Y:S01]  /*112a0*/  @!P0 IMAD.MOV.U32 R14, RZ, RZ, R12 ;  /* 0x000000ffff0e8224 */ /* 0x000fe200078e000c */
[----:B------:R-:W-:Y:S01]  /*112b0*/  SEL R4, R0, RZ, !P1 ;  /* 0x000000ff00047207 */ /* 0x000fe20004800000 */
[----:B------:R-:W-:Y:S01]  /*112c0*/  IMAD.SHL.U32 R5, R123, 0x8, RZ ;  /* 0x000000087b057824 */ /* 0x000fe200078e00ff */
[----:B------:R-:W-:Y:S01]  /*112d0*/  ULDC UR4, c[0x0][0x2d0] ;  /* 0x0000b40000047ab9 */ /* 0x000fe20000000800 */
[----:B------:R-:W-:Y:S01]  /*112e0*/  @!P3 IMAD R16, R132, R9, RZ ;  /* 0x000000098410b224 */ /* 0x000fe200078e02ff */
[----:B------:R-:W-:Y:S01]  /*112f0*/  @!P1 CS2R R8, SRZ ;  /* 0x0000000000089805 */ /* 0x000fe2000001ff00 */
[----:B------:R-:W-:Y:S01]  /*11300*/  IMAD R11, R128, R3, RZ ;  /* 0x00000003800b7224 */ /* 0x000fe200078e02ff */
[----:B------:R-:W-:Y:S01]  /*11310*/  IADD3 R22, P0, R5, R14, RZ ;  /* 0x0000000e05167210 */ /* 0x000fe20007f1e0ff */
[----:B------:R-:W-:Y:S01]  /*11320*/  IMAD R2, R129, R2, R4 ;  /* 0x0000000281027224 */ /* 0x000fe200078e0204 */
[----:B------:R3:W-:Y:S01]  /*11330*/  @!P3 STL [R1+0x70], R16 ;  /* 0x000070100100b387 */ /* 0x0007e20000100800 */
[--C-:B------:R-:W-:Y:S01]  /*11340*/  @P1 IMAD.MOV.U32 R8, RZ, RZ, R16.reuse ;  /* 0x000000ffff081224 */ /* 0x100fe200078e0010 */
[----:B------:R-:W-:Y:S01]  /*11350*/  LEA.HI.X.SX32 R23, R5, R7, 0x1, P0 ;  /* 0x0000000705177211 */ /* 0x000fe200000f0eff */
[----:B------:R-:W-:Y:S01]  /*11360*/  VIADD R7, R10, 0x20 ;  /* 0x000000200a077836 */ /* 0x000fe20000000000 */
[----:B------:R-:W-:Y:S01]  /*11370*/  @P1 SHF.R.S32.HI R9, RZ, 0x1f, R16 ;  /* 0x0000001fff091819 */ /* 0x000fe20000011410 */
[----:B------:R-:W-:Y:S01]  /*11380*/  BSSY B0, `(.L_x_1631) ;  /* 0x0000023000007945 */ /* 0x000fe20003800000 */
[----:B------:R-:W-:-:S02]  /*11390*/  IADD3 R4, P2, P1, R11, R8, R2 ;  /* 0x000000080b047210 */ /* 0x000fc4000795e002 */
[----:B------:R-:W-:Y:S01]  /*113a0*/  ISETP.GE.AND P3, PT, R5, UR4, PT ;  /* 0x0000000405007c0c */ /* 0x000fe2000bf66270 */
[----:B------:R-:W-:Y:S01]  /*113b0*/  ULDC.64 UR4, c[0x0][0x2a0] ;  /* 0x0000a80000047ab9 */ /* 0x000fe20000000a00 */
[----:B------:R-:W-:Y:S01]  /*113c0*/  SHF.R.S32.HI R13, RZ, 0x1f, R11 ;  /* 0x0000001fff0d7819 */ /* 0x000fe2000001140b */
[C---:B------:R-:W-:Y:S01]  /*113d0*/  VIADD R5, R10.reuse, 0x30 ;  /* 0x000000300a057836 */ /* 0x040fe20000000000 */
[----:B------:R-:W-:Y:S01]  /*113e0*/  SHF.R.S32.HI R8, RZ, 0x1f, R2 ;  /* 0x0000001fff087819 */ /* 0x000fe20000011402 */
[----:B------:R-:W-:Y:S01]  /*113f0*/  IMAD.WIDE.U32 R22, R129, UR4, R22 ;  /* 0x0000000481167c25 */ /* 0x000fe2000f8e0016 */
[----:B------:R-:W-:Y:S02]  /*11400*/  SHF.R.S32.HI R11, RZ, 0x1f, R10 ;  /* 0x0000001fff0b7819 */ /* 0x000fe4000001140a */
[----:B------:R-:W-:Y:S01]  /*11410*/  IADD3.X R2, R13, R9, R8, P2, P1 ;  /* 0x000000090d027210 */ /* 0x000fe200017e2408 */
[----:B------:R-:W-:Y:S01]  /*11420*/  VIADD R9, R10, 0x10 ;  /* 0x000000100a097836 */ /* 0x000fe20000000000 */
[----:B------:R-:W-:Y:S01]  /*11430*/  SHF.R.S32.HI R8, RZ, 0x1f, R129 ;  /* 0x0000001fff087819 */ /* 0x000fe20000011481 */
[----:B-1----:R-:W-:-:S04]  /*11440*/  IMAD.WIDE R24, R15, 0x80, R10 ;  /* 0x000000800f187825 */ /* 0x002fc800078e020a */
[----:B------:R-:W-:-:S04]  /*11450*/  IMAD R8, R8, UR4, RZ ;  /* 0x0000000408087c24 */ /* 0x000fc8000f8e02ff */
[----:B------:R-:W-:-:S04]  /*11460*/  IMAD R27, R129, UR5, R8 ;  /* 0x00000005811b7c24 */ /* 0x000fc8000f8e0208 */
[----:B------:R-:W-:Y:S02]  /*11470*/  IMAD.IADD R27, R27, 0x1, R23 ;  /* 0x000000011b1b7824 */ /* 0x000fe400078e0217 */
[----:B--2---:R-:W-:-:S05]  /*11480*/  IMAD.IADD R0, R6, 0x1, -R128 ;  /* 0x0000000106007824 */ /* 0x004fca00078e0a80 */
[CC--:B------:R-:W-:Y:S02]  /*11490*/  ISETP.GE.AND P0, PT, R10.reuse, R0.reuse, PT ;  /* 0x000000000a00720c */ /* 0x0c0fe40003f06270 */
[-C--:B------:R-:W-:Y:S02]  /*114a0*/  ISETP.GE.AND P6, PT, R9, R0.reuse, PT ;  /* 0x000000000900720c */ /* 0x080fe40003fc6270 */
[----:B------:R-:W-:Y:S02]  /*114b0*/  P2R R6, PR, RZ, 0x1 ;  /* 0x00000001ff067803 */ /* 0x000fe40000000000 */
[-C--:B------:R-:W-:Y:S02]  /*114c0*/  ISETP.GE.OR P0, PT, R10, R0.reuse, P3 ;  /* 0x000000000a00720c */ /* 0x080fe40001f06670 */
[-C--:B------:R-:W-:Y:S02]  /*114d0*/  ISETP.GE.AND P5, PT, R7, R0.reuse, PT ;  /* 0x000000000700720c */ /* 0x080fe40003fa6270 */
[----:B------:R-:W-:-:S02]  /*114e0*/  ISETP.GE.AND P4, PT, R5, R0, PT ;  /* 0x000000000500720c */ /* 0x000fc40003f86270 */
[----:B------:R-:W-:-:S07]  /*114f0*/  ISETP.GE.OR P1, PT, R9, R0, P3 ;  /* 0x000000000900720c */ /* 0x000fce0001f26670 */
[----:B---3--:R-:W-:Y:S06]  /*11500*/  @P0 BRA `(.L_x_1632) ;  /* 0x0000000000280947 */ /* 0x008fec0003800000 */
        /* <DEDUP_REMOVED lines=10> */
.L_x_1632:
[----:B------:R-:W-:Y:S05]  /*115b0*/  BSYNC B0 ;  /* 0x0000000000007941 */ /* 0x000fea0003800000 */
.L_x_1631:
[----:B------:R-:W-:Y:S01]  /*115c0*/  BSSY B0, `(.L_x_1633) ;  /* 0x0000010000007945 */ /* 0x000fe20003800000 */
[----:B------:R-:W-:-:S03]  /*115d0*/  ISETP.GE.OR P2, PT, R7, R0, P3 ;  /* 0x000000000700720c */ /* 0x000fc60001f46670 */
        /* <DEDUP_REMOVED lines=14> */
.L_x_1634:
[----:B------:R-:W-:Y:S05]  /*116c0*/  BSYNC B0 ;  /* 0x0000000000007941 */ /* 0x000fea0003800000 */
.L_x_1633:
[----:B------:R-:W-:Y:S01]  /*116d0*/  BSSY B0, `(.L_x_1635) ;  /* 0x0000011000007945 */ /* 0x000fe20003800000 */
[----:B------:R-:W-:Y:S02]  /*116e0*/  ISETP.GE.OR P1, PT, R5, R0, P3 ;  /* 0x000000000500720c */ /* 0x000fe40001f26670 */
[----:B------:R-:W-:Y:S01]  /*116f0*/  IADD3 R21, R10, 0x40, RZ ;  /* 0x000000400a157810 */ /* 0x000fe20007ffe0ff */
[----:B------:R-:W-:Y:S05]  /*11700*/  @P2 BRA `(.L_x_1636) ;  /* 0x0000000000342947 */ /* 0x000fea0003800000 */
        /* <DEDUP_REMOVED lines=13> */
.L_x_1636:
[----:B------:R-:W-:Y:S05]  /*117e0*/  BSYNC B0 ;  /* 0x0000000000007941 */ /* 0x000fea0003800000 */
.L_x_1635:
[----:B------:R-:W-:Y:S01]  /*117f0*/  BSSY B0, `(.L_x_1637) ;  /* 0x0000010000007945 */ /* 0x000fe20003800000 */
[----:B------:R-:W-:-:S03]  /*11800*/  ISETP.GE.OR P2, PT, R21, R0, P3 ;  /* 0x000000001500720c */ /* 0x000fc60001f46670 */
[----:B------:R-:W-:Y:S10]  /*11810*/  @P1 BRA `(.L_x_1638) ;  /* 0x0000000000341947 */ /* 0x000ff40003800000 */
[----:B-123--:R-:W-:Y:S01]  /*11820*/  IADD3 R13, P0, R24, 0x30, RZ ;  /* 0x00000030180d7810 */ /* 0x00efe20007f1e0ff */
        /* <DEDUP_REMOVED lines=12> */
.L_x_1638:
[----:B------:R-:W-:Y:S05]  /*118f0*/  BSYNC B0 ;  /* 0x0000000000007941 */ /* 0x000fea0003800000 */
.L_x_1637:
[----:B------:R-:W-:Y:S01]  /*11900*/  BSSY B0, `(.L_x_1639) ;  /* 0x0000013000007945 */ /* 0x000fe20003800000 */
[----:B------:R-:W-:Y:S01]  /*11910*/  ISETP.GE.AND P1, PT, R21, R0, PT ;  /* 0x000000001500720c */ /* 0x000fe20003f26270 */
[C---:B------:R-:W-:Y:S01]  /*11920*/  VIADD R19, R10.reuse, 0x50 ;  /* 0x000000500a137836 */ /* 0x040fe20000000000 */
[C---:B------:R-:W-:Y:S01]  /*11930*/  IADD3 R17, R10.reuse, 0x60, RZ ;  /* 0x000000600a117810 */ /* 0x040fe20007ffe0ff */
[----:B-1234-:R-:W-:Y:S01]  /*11940*/  VIADD R13, R10, 0x70 ;  /* 0x000000700a0d7836 */ /* 0x01efe20000000000 */
        /* <DEDUP_REMOVED lines=14> */
.L_x_1640:
[----:B------:R-:W-:Y:S05]  /*11a30*/  BSYNC B0 ;  /* 0x0000000000007941 */ /* 0x000fea0003800000 */
.L_x_1639:
        /* <DEDUP_REMOVED lines=11> */
[----:B-1----:R-:W-:Y:S02]  /*11af0*/  P2R R14, PR, RZ, 0x10 ;  /* 0x00000010ff0e7803 */ /* 0x002fe40000000000 */
[----:B------:R-:W-:-:S02]  /*11b00*/  P2R R12, PR, RZ, 0x4 ;  /* 0x00000004ff0c7803 */ /* 0x000fc40000000000 */
[----:B------:R-:W-:-:S03]  /*11b10*/  P2R R8, PR, RZ, 0x2 ;  /* 0x00000002ff087803 */ /* 0x000fc60000000000 */
        /* <DEDUP_REMOVED lines=14> */
.L_x_1642:
[----:B------:R-:W-:Y:S05]  /*11c00*/  BSYNC B0 ;  /* 0x0000000000007941 */ /* 0x000fea0003800000 */
.L_x_1641:
[-C--:B------:R-:W-:Y:S01]  /*11c10*/  ISETP.GE.AND P0, PT, R17, R0.reuse, PT ;  /* 0x000000001100720c */ /* 0x080fe20003f06270 */
[----:B------:R-:W-:Y:S01]  /*11c20*/  BSSY B0, `(.L_x_1643) ;  /* 0x0000012000007945 */ /* 0x000fe20003800000 */
[-C--:B------:R-:W-:Y:S02]  /*11c30*/  ISETP.GE.OR P1, PT, R13, R0.reuse, P3 ;  /* 0x000000000d00720c */ /* 0x080fe40001f26670 */
[----:B------:R-:W-:Y:S02]  /*11c40*/  ISETP.NE.OR P4, PT, R123, RZ, P0 ;  /* 0x000000ff7b00720c */ /* 0x000fe40000785670 */
[----:B------:R-:W-:-:S13]  /*11c50*/  ISETP.GE.OR P0, PT, R17, R0, P3 ;  /* 0x000000001100720c */ /* 0x000fda0001f06670 */
        /* <DEDUP_REMOVED lines=14> */
.L_x_1644:
[----:B------:R-:W-:Y:S05]  /*11d40*/  BSYNC B0 ;  /* 0x0000000000007941 */ /* 0x000fea0003800000 */
.L_x_1643:
[----:B------:R-:W-:Y:S01]  /*11d50*/  ISETP.GE.AND P0, PT, R13, R0, PT ;  /* 0x000000000d00720c */ /* 0x000fe20003f06270 */
[----:B------:R-:W-:Y:S03]  /*11d60*/  BSSY B0, `(.L_x_1645) ;  /* 0x000000f000007945 */ /* 0x000fe60003800000 */
[----:B------:R-:W-:Y:S01]  /*11d70*/  ISETP.NE.OR P2, PT, R123, RZ, P0 ;  /* 0x000000ff7b00720c */ /* 0x000fe20000745670 */
[----:B------:R-:W-:-:S12]  /*11d80*/  @P1 BRA `(.L_x_1646) ;  /* 0x0000000000301947 */ /* 0x000fd80003800000 */
        /* <DEDUP_REMOVED lines=12> */
.L_x_1646:
[----:B------:R-:W-:Y:S05]  /*11e50*/  BSYNC B0 ;  /* 0x0000000000007941 */ /* 0x000fea0003800000 */
.L_x_1645:
[----:B------:R-:W-:Y:S01]  /*11e60*/  ISETP.NE.AND P0, PT, R16, RZ, PT ;  /* 0x000000ff1000720c */ /* 0x000fe20003f05270 */
[----:B------:R-:W-:-:S12]  /*11e70*/  BSSY B0, `(.L_x_1647) ;  /* 0x000000a000007945 */ /* 0x000fd80003800000 */
[----:B------:R-:W-:Y:S05]  /*11e80*/  @P0 BRA `(.L_x_1648) ;  /* 0x0000000000200947 */ /* 0x000fea0003800000 */
[----:B------:R-:W-:Y:S01]  /*11e90*/  IMAD R15, R10, R3, RZ ;  /* 0x000000030a0f7224 */ /* 0x000fe200078e02ff */
[----:B------:R-:W-:-:S04]  /*11ea0*/  ULDC.64 UR4, c[0x0][0x2b0] ;  /* 0x0000ac0000047ab9 */ /* 0x000fc80000000a00 */
[----:B------:R-:W-:-:S04]  /*11eb0*/  IADD3 R11, P0, R15, R4, RZ ;  /* 0x000000040f0b7210 */ /* 0x000fc80007f1e0ff */
[----:B------:R-:W-:Y:S01]  /*11ec0*/  LEA.HI.X.SX32 R0, R15, R2, 0x1, P0 ;  /* 0x000000020f007211 */ /* 0x000fe200000f0eff */
[----:B------:R-:W-:Y:S01]  /*11ed0*/  IMAD.MOV.U32 R15, RZ, RZ, 0x7f800000 ;  /* 0x7f800000ff0f7424 */ /* 0x000fe200078e00ff */
[----:B------:R-:W-:-:S04]  /*11ee0*/  LEA R10, P0, R11, UR4, 0x2 ;  /* 0x000000040b0a7c11 */ /* 0x000fc8000f8010ff */
[----:B------:R-:W-:-:S05]  /*11ef0*/  LEA.HI.X R11, R11, UR5, R0, 0x2, P0 ;  /* 0x000000050b0b7c11 */ /* 0x000fca00080f1400 */
[----:B------:R4:W-:Y:S04]  /*11f00*/  STG.E desc[UR20][R10.64], R15 ;  /* 0x0000000f0a007986 */ /* 0x0009e8000c101914 */
.L_x_1648:
[----:B------:R-:W-:Y:S05]  /*11f10*/  BSYNC B0 ;  /* 0x0000000000007941 */ /* 0x000fea0003800000 */
.L_x_1647:
[----:B------:R-:W-:Y:S04]  /*11f20*/  BSSY B0, `(.L_x_1649) ;  /* 0x000000a000007945 */ /* 0x000fe80003800000 */
[----:B------:R-:W-:Y:S05]  /*11f30*/  @P6 BRA `(.L_x_1650) ;  /* 0x0000000000206947 */ /* 0x000fea0003800000 */
[----:B----4-:R-:W-:Y:S01]  /*11f40*/  IMAD R11, R9, R3, RZ ;  /* 0x00000003090b7224 */ /* 0x010fe200078e02ff */
[----:B------:R-:W-:-:S04]  /*11f50*/  ULDC.64 UR4, c[0x0][0x2b0] ;  /* 0x0000ac0000047ab9 */ /* 0x000fc80000000a00 */
[----:B------:R-:W-:-:S04]  /*11f60*/  IADD3 R9, P0, R11, R4, RZ ;  /* 0x000000040b097210 */ /* 0x000fc80007f1e0ff */
[----:B------:R-:W-:Y:S02]  /*11f70*/  LEA.HI.X.SX32 R0, R11, R2, 0x1, P0 ;  /* 0x000000020b007211 */ /* 0x000fe400000f0eff */
[----:B------:R-:W-:-:S04]  /*11f80*/  LEA R10, P0, R9, UR4, 0x2 ;  /* 0x00000004090a7c11 */ /* 0x000fc8000f8010ff */
[----:B------:R-:W-:Y:S01]  /*11f90*/  LEA.HI.X R11, R9, UR5, R0, 0x2, P0 ;  /* 0x00000005090b7c11 */ /* 0x000fe200080f1400 */
[----:B------:R-:W-:-:S05]  /*11fa0*/  IMAD.MOV.U32 R9, RZ, RZ, 0x7f800000 ;  /* 0x7f800000ff097424 */ /* 0x000fca00078e00ff */
[----:B------:R4:W-:Y:S03]  /*11fb0*/  STG.E desc[UR20][R10.64], R9 ;  /* 0x000000090a007986 */ /* 0x0009e6000c101914 */
.L_x_1650:
[----:B------:R-:W-:Y:S05]  /*11fc0*/  BSYNC B0 ;  /* 0x0000000000007941 */ /* 0x000fea0003800000 */
.L_x_1649:
[----:B------:R-:W-:Y:S04]  /*11fd0*/  BSSY B0, `(.L_x_1651) ;  /* 0x000000a000007945 */ /* 0x000fe80003800000 */
[----:B------:R-:W-:Y:S05]  /*11fe0*/  @P5 BRA `(.L_x_1652) ;  /* 0x0000000000205947 */ /* 0x000fea0003800000 */
[----:B----4-:R-:W-:Y:S01]  /*11ff0*/  IMAD R9, R7, R3, RZ ;  /* 0x0000000307097224 */ /* 0x010fe200078e02ff */
[----:B------:R-:W-:-:S04]  /*12000*/  ULDC.64 UR4, c[0x0][0x2b0] ;  /* 0x0000ac0000047ab9 */ /* 0x000fc80000000a00 */
[----:B------:R-:W-:-:S04]  /*12010*/  IADD3 R7, P0, R9, R4, RZ ;  /* 0x0000000409077210 */ /* 0x000fc80007f1e0ff */
[----:B------:R-:W-:Y:S01]  /*12020*/  LEA.HI.X.SX32 R0, R9, R2, 0x1, P0 ;  /* 0x0000000209007211 */ /* 0x000fe200000f0eff */
[----:B------:R-:W-:Y:S01]  /*12030*/  IMAD.MOV.U32 R9, RZ, RZ, 0x7f800000 ;  /* 0x7f800000ff097424 */ /* 0x000fe200078e00ff */
[----:B------:R-:W-:-:S04]  /*12040*/  LEA R6, P0, R7, UR4, 0x2 ;  /* 0x0000000407067c11 */ /* 0x000fc8000f8010ff */
[----:B------:R-:W-:-:S05]  /*12050*/  LEA.HI.X R7, R7, UR5, R0, 0x2, P0 ;  /* 0x0000000507077c11 */ /* 0x000fca00080f1400 */
[----:B------:R4:W-:Y:S04]  /*12060*/  STG.E desc[UR20][R6.64], R9 ;  /* 0x0000000906007986 */ /* 0x0009e8000c101914 */
.L_x_1652:
[----:B------:R-:W-:Y:S05]  /*12070*/  BSYNC B0 ;  /* 0x0000000000007941 */ /* 0x000fea0003800000 */
.L_x_1651:
[----:B------:R-:W-:Y:S01]  /*12080*/  ISETP.NE.AND P0, PT, R14, RZ, PT ;  /* 0x000000ff0e00720c */ /* 0x000fe20003f05270 */
[----:B------:R-:W-:-:S12]  /*12090*/  BSSY B0, `(.L_x_1653) ;  /* 0x000000a000007945 */ /* 0x000fd80003800000 */
        /* <DEDUP_REMOVED lines=9> */
.L_x_1654:
[----:B------:R-:W-:Y:S05]  /*12130*/  BSYNC B0 ;  /* 0x0000000000007941 */ /* 0x000fea0003800000 */
.L_x_1653:
[----:B------:R-:W-:Y:S01]  /*12140*/  ISETP.NE.AND P0, PT, R12, RZ, PT ;  /* 0x000000ff0c00720c */ /* 0x000fe20003f05270 */
[----:B------:R-:W-:-:S12]  /*12150*/  BSSY B0, `(.L_x_1655) ;  /* 0x000000a000007945 */ /* 0x000fd80003800000 */
[----:B------:R-:W-:Y:S05]  /*12160*/  @P0 BRA `(.L_x_1656) ;  /* 0x0000000000200947 */ /* 0x000fea0003800000 */
[----:B------:R-:W-:Y:S01]  /*12170*/  IMAD R21, R21, R3, RZ ;  /* 0x0000000315157224 */ /* 0x000fe200078e02ff */
[----:B------:R-:W-:-:S04]  /*12180*/  ULDC.64 UR4, c[0x0][0x2b0] ;  /* 0x0000ac0000047ab9 */ /* 0x000fc80000000a00 */
[----:B----4-:R-:W-:-:S04]  /*12190*/  IADD3 R5, P0, R21, R4, RZ ;  /* 0x0000000415057210 */ /* 0x010fc80007f1e0ff */
[----:B------:R-:W-:Y:S02]  /*121a0*/  LEA.HI.X.SX32 R0, R21, R2, 0x1, P0 ;  /* 0x0000000215007211 */ /* 0x000fe400000f0eff */
[----:B------:R-:W-:-:S04]  /*121b0*/  LEA R6, P0, R5, UR4, 0x2 ;  /* 0x0000000405067c11 */ /* 0x000fc8000f8010ff */
[----:B------:R-:W-:Y:S01]  /*121c0*/  LEA.HI.X R7, R5, UR5, R0, 0x2, P0 ;  /* 0x0000000505077c11 */ /* 0x000fe200080f1400 */
[----:B------:R-:W-:-:S05]  /*121d0*/  IMAD.MOV.U32 R5, RZ, RZ, 0x7f800000 ;  /* 0x7f800000ff057424 */ /* 0x000fca00078e00ff */
[----:B------:R4:W-:Y:S03]  /*121e0*/  STG.E desc[UR20][R6.64], R5 ;  /* 0x0000000506007986 */ /* 0x0009e6000c101914 */
.L_x_1656:
[----:B------:R-:W-:Y:S05]  /*121f0*/  BSYNC B0 ;  /* 0x0000000000007941 */ /* 0x000fea0003800000 */
.L_x_1655:
        /* <DEDUP_REMOVED lines=11> */
.L_x_1658:
[----:B------:R-:W-:Y:S05]  /*122b0*/  BSYNC B0 ;  /* 0x0000000000007941 */ /* 0x000fea0003800000 */
.L_x_1657:
[----:B------:R-:W-:Y:S04]  /*122c0*/  BSSY B0, `(.L_x_1659) ;  /* 0x000000a000007945 */ /* 0x000fe80003800000 */
        /* <DEDUP_REMOVED lines=9> */
.L_x_1660:
[----:B------:R-:W-:Y:S05]  /*12360*/  BSYNC B0 ;  /* 0x0000000000007941 */ /* 0x000fea0003800000 */
.L_x_1659:
[----:B------:R-:W-:Y:S05]  /*12370*/  @P2 EXIT ;  /* 0x000000000000294d */ /* 0x000fea0003800000 */
[----:B------:R-:W-:Y:S01]  /*12380*/  IMAD R3, R13, R3, RZ ;  /* 0x000000030d037224 */ /* 0x000fe200078e02ff */
[----:B------:R-:W-:Y:S01]  /*12390*/  ULDC.64 UR4, c[0x0][0x2b0] ;  /* 0x0000ac0000047ab9 */ /* 0x000fe20000000a00 */
[----:B----4-:R-:W-:-:S03]  /*123a0*/  IMAD.MOV.U32 R5, RZ, RZ, 0x7f800000 ;  /* 0x7f800000ff057424 */ /* 0x010fc600078e00ff */
[----:B------:R-:W-:-:S04]  /*123b0*/  IADD3 R4, P0, R3, R4, RZ ;  /* 0x0000000403047210 */ /* 0x000fc80007f1e0ff */
[----:B------:R-:W-:Y:S02]  /*123c0*/  LEA.HI.X.SX32 R3, R3, R2, 0x1, P0 ;  /* 0x0000000203037211 */ /* 0x000fe400000f0eff */
[----:B------:R-:W-:-:S04]  /*123d0*/  LEA R2, P0, R4, UR4, 0x2 ;  /* 0x0000000404027c11 */ /* 0x000fc8000f8010ff */
[----:B------:R-:W-:-:S05]  /*123e0*/  LEA.HI.X R3, R4, UR5, R3, 0x2, P0 ;  /* 0x0000000504037c11 */ /* 0x000fca00080f1403 */
[----:B------:R-:W-:Y:S01]  /*123f0*/  STG.E desc[UR20][R2.64], R5 ;  /* 0x0000000502007986 */ /* 0x000fe2000c101914 */
[----:B------:R-:W-:Y:S05]  /*12400*/  EXIT ;  /* 0x000000000000794d */ /* 0x000fea0003800000 */
.L_x_1661:
        /* <DEDUP_REMOVED lines=15> */
.L_x_2591:


//--------------------- .text._ZN5flash16flash_fwd_kernelI23Flash_fwd_kernel_traitsILi64ELi128ELi64ELi4ELb0ELb0EN7cutlass10bfloat16_tE19Flash_kernel_traitsILi64ELi128ELi64ELi4ES3_EELb0ELb0ELb0ELb0ELb0ELb0ELb1ELb0EEEvNS_16Flash_fwd_paramsE --------------------------
	.section	.text._ZN5flash16flash_fwd_kernelI23Flash_fwd_kernel_traitsILi64ELi128ELi64ELi4ELb0ELb0EN7cutlass10bfloat16_tE19Flash_kernel_traitsILi64ELi128ELi64ELi4ES3_EELb0ELb0ELb0ELb0ELb0ELb0ELb1ELb0EEEvNS_16Flash_fwd_paramsE,"ax",@progbits
	.align	128
        .global         _ZN5flash16flash_fwd_kernelI23Flash_fwd_kernel_traitsILi64ELi128ELi64ELi4ELb0ELb0EN7cutlass10bfloat16_tE19Flash_kernel_traitsILi64ELi128ELi64ELi4ES3_EELb0ELb0ELb0ELb0ELb0ELb0ELb1ELb0EEEvNS_16Flash_fwd_paramsE
        .type           _ZN5flash16flash_fwd_kernelI23Flash_fwd_kernel_traitsILi64ELi128ELi64ELi4ELb0ELb0EN7cutlass10bfloat16_tE19Flash_kernel_traitsILi64ELi128ELi64ELi4ES3_EELb0ELb0ELb0ELb0ELb0ELb0ELb1ELb0EEEvNS_16Flash_fwd_paramsE,@function
        .size           _ZN5flash16flash_fwd_kernelI23Flash_fwd_kernel_traitsILi64ELi128ELi64ELi4ELb0ELb0EN7cutlass10bfloat16_tE19Flash_kernel_traitsILi64ELi128ELi64ELi4ES3_EELb0ELb0ELb0ELb0ELb0ELb0ELb1ELb0EEEvNS_16Flash_fwd_paramsE,(.L_x_2592 - _ZN5flash16flash_fwd_kernelI23Flash_fwd_kernel_traitsILi64ELi128ELi64ELi4ELb0ELb0EN7cutlass10bfloat16_tE19Flash_kernel_traitsILi64ELi128ELi64ELi4ES3_EELb0ELb0ELb0ELb0ELb0ELb0ELb1ELb0EEEvNS_16Flash_fwd_paramsE)
        .other          _ZN5flash16flash_fwd_kernelI23Flash_fwd_kernel_traitsILi64ELi128ELi64ELi4ELb0ELb0EN7cutlass10bfloat16_tE19Flash_kernel_traitsILi64ELi128ELi64ELi4ES3_EELb0ELb0ELb0ELb0ELb0ELb0ELb1ELb0EEEvNS_16Flash_fwd_paramsE,@"STO_CUDA_ENTRY STV_DEFAULT"
_ZN5flash16flash_fwd_kernelI23Flash_fwd_kernel_traitsILi64ELi128ELi64ELi4ELb0ELb0EN7cutlass10bfloat16_tE19Flash_kernel_traitsILi64ELi128ELi64ELi4ES3_EELb0ELb0ELb0ELb0ELb0ELb0ELb1ELb0EEEvNS_16Flash_fwd_paramsE:
.text._ZN5flash16flash_fwd_kernelI23Flash_fwd_kernel_traitsILi64ELi128ELi64ELi4ELb0ELb0EN7cutlass10bfloat16_tE19Flash_kernel_traitsILi64ELi128ELi64ELi4ES3_EELb0ELb0ELb0ELb0ELb0ELb0ELb1ELb0EEEvNS_16Flash_fwd_paramsE:
        /* <DEDUP_REMOVED lines=41> */
.L_x_1662:
[----:B-1----:R-:W1:Y:S02]  /*0290*/  LDC R4, c[0x0][0x2c8] ;  /* 0x0000b200ff047b82 */ /* 0x002e640000000800 */
.L_x_1663:
        /* <DEDUP_REMOVED lines=22> */
[----:B------:R-:W-:Y:S02]  /*0400*/  ISETP.NE.AND P4, PT, R31, -0x1, PT ;  /* 0xffffffff1f00780c */ /* 0x000fe40003f85270 */
[----:B------:R-:W-:Y:S02]  /*0410*/  ISETP.NE.AND P3, PT, R6, -0x1, PT ;  /* 0xffffffff0600780c */ /* 0x000fe40003f65270 */
[----:B------:R-:W-:Y:S02]  /*0420*/  SHF.R.S32.HI R27, RZ, 0x1f, R129 ;  /* 0x0000001fff1b7819 */ /* 0x000fe40000011481 */
[----:B------:R-:W-:Y:S02]  /*0430*/  IADD3 R15, -R18, R14, RZ ;  /* 0x0000000e120f7210 */ /* 0x000fe40007ffe1ff */
[----:B------:R-:W-:-:S03]  /*0440*/  LEA.HI R11, R27, R129, RZ, 0x3 ;  /* 0x000000811b0b7211 */ /* 0x000fc600078f18ff */
[----:B------:R2:W-:Y:S01]  /*0450*/  STL [R1+0x4c], R15 ;  /* 0x00004c0f01007387 */ /* 0x0005e20000100800 */
[----:B------:R-:W-:Y:S01]  /*0460*/  SHF.R.S32.HI R10, RZ, 0x3, R11 ;  /* 0x00000003ff0a7819 */ /* 0x000fe2000001140b */
[----:B------:R-:W3:Y:S03]  /*0470*/  @!P4 LDC.64 R16, c[0x0][0x228] ;  /* 0x00008a00ff10cb82 */ /* 0x000ee60000000a00 */
[C---:B------:R-:W-:Y:S01]  /*0480*/  IADD3 R5, R10.reuse, 0x70, RZ ;  /* 0x000000700a057810 */ /* 0x040fe20007ffe0ff */
[----:B------:R-:W-:-:S03]  /*0490*/  VIADD R4, R10, 0x40 ;  /* 0x000000400a047836 */ /* 0x000fc60000000000 */
[-C--:B------:R-:W-:Y:S01]  /*04a0*/  ISETP.GE.AND P1, PT, R5, R15.reuse, PT ;  /* 0x0000000f0500720c */ /* 0x080fe20003f26270 */
[----:B------:R-:W4:Y:S01]  /*04b0*/  @P3 LDC.64 R144, c[0x0][0x250] ;  /* 0x00009400ff903b82 */ /* 0x000f220000000a00 */
[----:B------:R-:W-:Y:S02]  /*04c0*/  ISETP.GE.AND P0, PT, R4, R15, PT ;  /* 0x0000000f0400720c */ /* 0x000fe40003f06270 */
[----:B-1----:R-:W-:Y:S02]  /*04d0*/  IABS R0, R29 ;  /* 0x0000001d00007213 */ /* 0x002fe40000000000 */
[C---:B------:R-:W-:Y:S01]  /*04e0*/  @P3 IADD3 R4, R8.reuse, R6, RZ ;  /* 0x0000000608043210 */ /* 0x040fe20007ffe0ff */
[----:B------:R-:W-:Y:S02]  /*04f0*/  @P3 IMAD.IADD R6, R8, 0x1, R6 ;  /* 0x0000000108063824 */ /* 0x000fe400078e0206 */
[----:B------:R-:W-:Y:S01]  /*0500*/  IMAD.MOV.U32 R26, RZ, RZ, R0 ;  /* 0x000000ffff1a7224 */ /* 0x000fe200078e0000 */
[----:B------:R-:W1:Y:S01]  /*0510*/  @P3 LDC.64 R46, c[0x0][0x248] ;  /* 0x00009200ff2e3b82 */ /* 0x000e620000000a00 */
[----:B------:R-:W-:-:S02]  /*0520*/  VIADD R0, R10, 0x60 ;  /* 0x000000600a007836 */ /* 0x000fc40000000000 */
[----:B------:R-:W5:Y:S03]  /*0530*/  I2F.RP R2, R26 ;  /* 0x0000001a00027306 */ /* 0x000f660000209400 */
[----:B------:R-:W-:Y:S02]  /*0540*/  ISETP.GE.AND P6, PT, R0, R15, PT ;  /* 0x0000000f0000720c */ /* 0x000fe40003fc6270 */
[----:B------:R-:W2:Y:S01]  /*0550*/  @P4 LDC.64 R18, c[0x0][0x240] ;  /* 0x00009000ff124b82 */ /* 0x000ea20000000a00 */
[C---:B----4-:R-:W-:Y:S02]  /*0560*/  @P3 IMAD R12, R4.reuse, R145, RZ ;  /* 0x00000091040c3224 */ /* 0x050fe400078e02ff */
[----:B------:R-:W-:Y:S01]  /*0570*/  @P3 IMAD.WIDE.U32 R4, R4, R144, RZ ;  /* 0x0000009004043225 */ /* 0x000fe200078e00ff */
[----:B-----5:R-:W4:Y:S03]  /*0580*/  MUFU.RCP R2, R2 ;  /* 0x0000000200027308 */ /* 0x020f260000001000 */
[----:B------:R-:W-:Y:S01]  /*0590*/  @P3 IMAD.IADD R23, R5, 0x1, R12 ;  /* 0x0000000105173824 */ /* 0x000fe200078e020c */
[----:B------:R-:W-:Y:S01]  /*05a0*/  @P3 MOV R22, R4 ;  /* 0x0000000400163202 */ /* 0x000fe20000000f00 */
[C---:B-1----:R-:W-:Y:S01]  /*05b0*/  @P3 IMAD R9, R6.reuse, R47, RZ ;  /* 0x0000002f06093224 */ /* 0x042fe200078e02ff */
[----:B------:R-:W-:Y:S01]  /*05c0*/  LOP3.LUT R12, R11, 0xfffffff8, RZ, 0xc0, !PT ;  /* 0xfffffff80b0c7812 */ /* 0x000fe200078ec0ff */
[----:B------:R-:W-:-:S04]  /*05d0*/  @P3 IMAD.WIDE.U32 R6, R6, R46, RZ ;  /* 0x0000002e06063225 */ /* 0x000fc800078e00ff */
[----:B------:R-:W-:Y:S01]  /*05e0*/  @P3 IMAD.IADD R21, R7, 0x1, R9 ;  /* 0x0000000107153824 */ /* 0x000fe200078e0209 */
[----:B------:R-:W-:Y:S01]  /*05f0*/  @P3 MOV R20, R6 ;  /* 0x0000000600143202 */ /* 0x000fe20000000f00 */
[----:B----4-:R-:W-:-:S04]  /*0600*/  VIADD R2, R2, 0xffffffe ;  /* 0x0ffffffe02027836 */ /* 0x010fc80000000000 */
[----:B------:R1:W4:Y:S02]  /*0610*/  F2I.FTZ.U32.TRUNC.NTZ R3, R2 ;  /* 0x0000000200037305 */ /* 0x000324000021f000 */
[----:B-1----:R-:W-:Y:S01]  /*0620*/  IADD3 R2, R10, 0x50, RZ ;  /* 0x000000500a027810 */ /* 0x002fe20007ffe0ff */
[----:B----4-:R-:W-:-:S03]  /*0630*/  IMAD.MOV R0, RZ, RZ, -R3 ;  /* 0x000000ffff007224 */ /* 0x010fc600078e0a03 */
[----:B------:R-:W-:Y:S01]  /*0640*/  ISETP.GE.AND P2, PT, R2, R15, PT ;  /* 0x0000000f0200720c */ /* 0x000fe20003f46270 */
[----:B------:R-:W-:Y:S01]  /*0650*/  IMAD R0, R0, R26, RZ ;  /* 0x0000001a00007224 */ /* 0x000fe200078e02ff */
[----:B------:R-:W-:-:S05]  /*0660*/  @!P4 SHF.R.S32.HI R2, RZ, 0x1f, R25 ;  /* 0x0000001fff02c819 */ /* 0x000fca0000011419 */
[----:B---3--:R-:W-:-:S04]  /*0670*/  @!P4 IMAD R2, R2, R16, RZ ;  /* 0x000000100202c224 */ /* 0x008fc800078e02ff */
[----:B------:R-:W-:Y:S01]  /*0680*/  @!P4 IMAD R17, R25, R17, R2 ;  /* 0x000000111911c224 */ /* 0x000fe200078e0202 */
[----:B------:R-:W-:-:S05]  /*0690*/  MOV R2, RZ ;  /* 0x000000ff00027202 */ /* 0x000fca0000000f00 */
[----:B------:R-:W-:Y:S01]  /*06a0*/  IMAD.HI.U32 R14, R3, R0, R2 ;  /* 0x00000000030e7227 */ /* 0x000fe200078e0002 */
        /* <DEDUP_REMOVED lines=14> */
.L_x_1665:
        /* <DEDUP_REMOVED lines=14> */
.L_x_1666:
[----:B------:R-:W-:Y:S01]  /*0870*/  IMAD.SHL.U32 R0, R10, 0x40, RZ ;  /* 0x000000400a007824 */ /* 0x000fe200078e00ff */
[----:B------:R-:W-:Y:S01]  /*0880*/  IABS R4, R28 ;  /* 0x0000001c00047213 */ /* 0x000fe20000000000 */
[----:B------:R-:W-:Y:S01]  /*0890*/  IMAD.IADD R24, R129, 0x1, -R12 ;  /* 0x0000000181187824 */ /* 0x000fe200078e0a0c */
[----:B------:R-:W1:Y:S01]  /*08a0*/  S2UR UR4, SR_CgaCtaId ;  /* 0x00000000000479c3 */ /* 0x000e620000008800 */
[----:B------:R-:W-:Y:S01]  /*08b0*/  @!P4 IMAD.WIDE.U32 R2, R25, R16, RZ ;  /* 0x000000101902c225 */ /* 0x000fe200078e00ff */
[----:B------:R-:W-:Y:S01]  /*08c0*/  LOP3.LUT R0, R0, 0x1c0, RZ, 0xc0, !PT ;  /* 0x000001c000007812 */ /* 0x000fe200078ec0ff */
[----:B------:R-:W-:Y:S01]  /*08d0*/  ULDC.64 UR6, c[0x0][0x258] ;  /* 0x0000960000067ab9 */ /* 0x000fe20000000a00 */
[----:B------:R-:W-:Y:S01]  /*08e0*/  SHF.L.U32 R228, R24, 0x3, RZ ;  /* 0x0000000318e47819 */ /* 0x000fe200000006ff */
[----:B------:R-:W-:Y:S01]  /*08f0*/  IMAD.MOV.U32 R16, RZ, RZ, R4 ;  /* 0x000000ffff107224 */ /* 0x000fe200078e0004 */
[----:B------:R-:W-:Y:S01]  /*0900*/  SHF.R.S32.HI R11, RZ, 0x1f, R10 ;  /* 0x0000001fff0b7819 */ /* 0x000fe2000001140a */
[C---:B------:R-:W-:Y:S01]  /*0910*/  @P4 IMAD.WIDE.U32 R4, R31.reuse, R18, RZ ;  /* 0x000000121f044225 */ /* 0x040fe200078e00ff */
[----:B------:R-:W-:Y:S01]  /*0920*/  LOP3.LUT R6, R0, 0x38, R228, 0xf8, !PT ;  /* 0x0000003800067812 */ /* 0x000fe200078ef8e4 */
[----:B------:R-:W-:Y:S01]  /*0930*/  UMOV UR5, 0x400 ;  /* 0x0000040000057882 */ /* 0x000fe20000000000 */
[----:B------:R-:W-:Y:S01]  /*0940*/  SHF.R.U32.HI R7, RZ, 0x3, R0 ;  /* 0x00000003ff077819 */ /* 0x000fe20000011600 */
[----:B------:R-:W-:Y:S01]  /*0950*/  @P4 IMAD R0, R31, R19, R5 ;  /* 0x000000131f004224 */ /* 0x000fe200078e0205 */
[----:B------:R-:W-:Y:S01]  /*0960*/  SHF.R.S32.HI R229, RZ, 0x1f, R228 ;  /* 0x0000001fffe57819 */ /* 0x000fe200000114e4 */
[----:B------:R-:W-:Y:S01]  /*0970*/  IMAD.WIDE R30, R30, 0x80, R10 ;  /* 0x000000801e1e7825 */ /* 0x000fe200078e020a */
[----:B------:R-:W-:Y:S01]  /*0980*/  @!P4 MOV R4, R2 ;  /* 0x000000020004c202 */ /* 0x000fe20000000f00 */
[----:B------:R-:W-:Y:S01]  /*0990*/  BSSY B0, `(.L_x_1667) ;  /* 0x000002c000007945 */ /* 0x000fe20003800000 */
[----:B------:R-:W-:Y:S01]  /*09a0*/  LEA.HI R8, R27, R129, RZ, 0x6 ;  /* 0x000000811b087211 */ /* 0x000fe200078f30ff */
[----:B------:R2:W-:Y:S01]  /*09b0*/  STL.64 [R1+0x30], R228 ;  /* 0x000030e401007387 */ /* 0x0005e20000100a00 */
[----:B------:R-:W-:Y:S01]  /*09c0*/  IADD3 R2, P3, R228, R4, RZ ;  /* 0x00000004e4027210 */ /* 0x000fe20007f7e0ff */
[----:B------:R-:W-:Y:S01]  /*09d0*/  @!P4 IMAD.IADD R0, R3, 0x1, R17 ;  /* 0x000000010300c824 */ /* 0x000fe200078e0211 */
[----:B------:R-:W-:Y:S01]  /*09e0*/  LOP3.LUT R5, R6, R7, RZ, 0x3c, !PT ;  /* 0x0000000706057212 */ /* 0x000fe200078e3cff */
[----:B------:R2:W-:Y:S01]  /*09f0*/  STL.64 [R1], R30 ;  /* 0x0000001e01007387 */ /* 0x0005e20000100a00 */
[----:B------:R-:W-:Y:S01]  /*0a00*/  IMAD.HI.U32 R14, R14, R16, RZ ;  /* 0x000000100e0e7227 */ /* 0x000fe200078e00ff */
[C---:B------:R-:W-:Y:S01]  /*0a10*/  IADD3 R12, R10.reuse, 0x10, RZ ;  /* 0x000000100a0c7810 */ /* 0x040fe20007ffe0ff */
[----:B-1----:R-:W-:Y:S01]  /*0a20*/  ULEA UR4, UR4, UR5, 0x18 ;  /* 0x0000000504047291 */ /* 0x002fe2000f8ec03f */
[C---:B------:R-:W-:Y:S01]  /*0a30*/  IADD3 R13, R10.reuse, 0x20, RZ ;  /* 0x000000200a0d7810 */ /* 0x040fe20007ffe0ff */
[----:B------:R-:W-:Y:S01]  /*0a40*/  IMAD.X R3, R229, 0x1, R0, P3 ;  /* 0x00000001e5037824 */ /* 0x000fe200018e0600 */
[-C--:B------:R-:W-:Y:S01]  /*0a50*/  ISETP.GE.AND P3, PT, R10, R15.reuse, PT ;  /* 0x0000000f0a00720c */ /* 0x080fe20003f66270 */
[----:B------:R-:W-:Y:S01]  /*0a60*/  IMAD.SHL.U32 R6, R8, 0x8, RZ ;  /* 0x0000000808067824 */ /* 0x000fe200078e00ff */
[----:B------:R-:W-:Y:S01]  /*0a70*/  SHF.R.S32.HI R0, RZ, 0x1f, R28 ;  /* 0x0000001fff007819 */ /* 0x000fe2000001141c */
[----:B------:R-:W-:Y:S01]  /*0a80*/  IMAD.MOV R7, RZ, RZ, -R14 ;  /* 0x000000ffff077224 */ /* 0x000fe200078e0a0e */
[----:B------:R-:W-:Y:S01]  /*0a90*/  ISETP.GE.AND P5, PT, R12, R15, PT ;  /* 0x0000000f0c00720c */ /* 0x000fe20003fa6270 */
[----:B------:R-:W-:Y:S01]  /*0aa0*/  IMAD.WIDE.U32 R8, R28, UR6, R2 ;  /* 0x000000061c087c25 */ /* 0x000fe2000f8e0002 */
[----:B------:R-:W-:-:S03]  /*0ab0*/  LOP3.LUT R5, R5, 0xfffffe00, R6, 0xf8, !PT ;  /* 0xfffffe0005057812 */ /* 0x000fc600078ef806 */
[----:B------:R-:W-:Y:S01]  /*0ac0*/  IMAD R0, R0, UR6, RZ ;  /* 0x0000000600007c24 */ /* 0x000fe2000f8e02ff */
[----:B------:R-:W-:Y:S01]  /*0ad0*/  LEA R207, R5, UR4, 0x1 ;  /* 0x0000000405cf7c11 */ /* 0x000fe2000f8e08ff */
[----:B------:R-:W-:Y:S02]  /*0ae0*/  IMAD R16, R26, R7, R16 ;  /* 0x000000071a107224 */ /* 0x000fe400078e0210 */
[----:B------:R-:W-:Y:S02]  /*0af0*/  IMAD R0, R28, UR7, R0 ;  /* 0x000000071c007c24 */ /* 0x000fe4000f8e0200 */
[----:B------:R-:W-:Y:S01]  /*0b00*/  VIADD R19, R10, 0x30 ;  /* 0x000000300a137836 */ /* 0x000fe20000000000 */
[----:B------:R-:W-:Y:S02]  /*0b10*/  ISETP.GT.U32.AND P4, PT, R26, R16, PT ;  /* 0x000000101a00720c */ /* 0x000fe40003f84070 */
[----:B------:R-:W-:Y:S01]  /*0b20*/  IADD3 R7, R9, R0, RZ ;  /* 0x0000000009077210 */ /* 0x000fe20007ffe0ff */
        /* <DEDUP_REMOVED lines=18> */
.L_x_1668:
[----:B------:R-:W-:Y:S05]  /*0c50*/  BSYNC B0 ;  /* 0x0000000000007941 */ /* 0x000fea0003800000 */
.L_x_1667:
[----:B------:R-:W-:Y:S01]  /*0c60*/  LEA.HI.SX32 R45, R208, 0xffffffff, 0x1a ;  /* 0xffffffffd02d7811 */ /* 0x000fe200078fd2ff */
[----:B------:R-:W-:Y:S01]  /*0c70*/  BSSY B0, `(.L_x_1669) ;  /* 0x000001b000007945 */ /* 0x000fe20003800000 */
[----:B------:R-:W-:Y:S01]  /*0c80*/  @!P4 IMAD.IADD R16, R16, 0x1, -R26 ;  /* 0x000000011010c824 */ /* 0x000fe200078e0a1a */
[-C--:B------:R-:W-:Y:S01]  /*0c90*/  ISETP.GE.AND P3, PT, R13, R15.reuse, PT ;  /* 0x0000000f0d00720c */ /* 0x080fe20003f66270 */
[----:B------:R-:W-:Y:S01]  /*0ca0*/  @!P4 VIADD R14, R14, 0x1 ;  /* 0x000000010e0ec836 */ /* 0x000fe20000000000 */
[----:B------:R-:W-:Y:S01]  /*0cb0*/  ISETP.GE.AND P4, PT, R19, R15, PT ;  /* 0x0000000f1300720c */ /* 0x000fe20003f86270 */
[----:B------:R-:W-:Y:S01]  /*0cc0*/  IMAD R15, R45, -0x40, R44 ;  /* 0xffffffc02d0f7824 */ /* 0x000fe200078e022c */
[----:B------:R-:W-:Y:S11]  /*0cd0*/  @P5 BRA `(.L_x_1670) ;  /* 0x0000000000505947 */ /* 0x000ff60003800000 */
        /* <DEDUP_REMOVED lines=20> */
.L_x_1670:
[----:B------:R-:W-:Y:S05]  /*0e20*/  BSYNC B0 ;  /* 0x0000000000007941 */ /* 0x000fea0003800000 */
.L_x_1669:
        /* <DEDUP_REMOVED lines=23> */
.L_x_1672:
[----:B------:R-:W-:Y:S05]  /*0fa0*/  BSYNC B0 ;  /* 0x0000000000007941 */ /* 0x000fea0003800000 */
.L_x_1671:
        /* <DEDUP_REMOVED lines=23> */
.L_x_1674:
[----:B------:R-:W-:Y:S05]  /*1120*/  BSYNC B0 ;  /* 0x0000000000007941 */ /* 0x000fea0003800000 */
.L_x_1673:
        /* <DEDUP_REMOVED lines=23> */
.L_x_1676:
[----:B------:R-:W-:Y:S05]  /*12a0*/  BSYNC B0 ;  /* 0x0000000000007941 */ /* 0x000fea0003800000 */
.L_x_1675:
        /* <DEDUP_REMOVED lines=24> */
.L_x_1678:
[----:B------:R-:W-:Y:S05]  /*1430*/  BSYNC B0 ;  /* 0x0000000000007941 */ /* 0x000fea0003800000 */
.L_x_1677:
[----:B------:R-:W-:Y:S01]  /*1440*/  BSSY B0, `(.L_x_1679) ;  /* 0x0000017000007945 */ /* 0x000fe20003800000 */
[----:B------:R-:W-:-:S03]  /*1450*/  ISETP.GE.AND P2, PT, R12, RZ, PT ;  /* 0x000000ff0c00720c */ /* 0x000fc60003f46270 */
        /* <DEDUP_REMOVED lines=21> */
.L_x_1680:
[----:B------:R-:W-:Y:S05]  /*15b0*/  BSYNC B0 ;  /* 0x0000000000007941 */ /* 0x000fea0003800000 */
.L_x_1679:
[----:B------:R-:W-:Y:S01]  /*15c0*/  BSSY B0, `(.L_x_1681) ;  /* 0x0000018000007945 */ /* 0x000fe20003800000 */
[----:B------:R-:W-:Y:S02]  /*15d0*/  ISETP.GE.U32.AND P6, PT, R16, R26, PT ;  /* 0x0000001a1000720c */ /* 0x000fe40003fc6070 */
        /* <DEDUP_REMOVED lines=22> */
.L_x_1682:
[----:B------:R-:W-:Y:S05]  /*1740*/  BSYNC B0 ;  /* 0x0000000000007941 */ /* 0x000fea0003800000 */
.L_x_1681:
[----:B------:R-:W-:Y:S01]  /*1750*/  @P6 VIADD R14, R14, 0x1 ;  /* 0x000000010e0e6836 */ /* 0x000fe20000000000 */
[----:B------:R-:W-:Y:S01]  /*1760*/  ISETP.NE.AND P1, PT, R29, RZ, PT ;  /* 0x000000ff1d00720c */ /* 0x000fe20003f25270 */
[-C--:B---3--:R-:W-:Y:S01]  /*1770*/  IMAD R4, R11, R46.reuse, RZ ;  /* 0x0000002e0b047224 */ /* 0x088fe200078e02ff */
[----:B------:R-:W-:Y:S01]  /*1780*/  LOP3.LUT R6, R12, 0xfffffff0, RZ, 0xc0, !PT ;  /* 0xfffffff00c067812 */ /* 0x000fe200078ec0ff */
[----:B------:R-:W-:Y:S01]  /*1790*/  IMAD.MOV.U32 R0, RZ, RZ, R14 ;  /* 0x000000ffff007224 */ /* 0x000fe200078e000e */
[----:B------:R-:W-:Y:S01]  /*17a0*/  SHF.R.S32.HI R13, RZ, 0x4, R12 ;  /* 0x00000004ff0d7819 */ /* 0x000fe2000001140c */
[----:B------:R-:W-:Y:S01]  /*17b0*/  IMAD.WIDE.U32 R2, R10, R46, R228 ;  /* 0x0000002e0a027225 */ /* 0x000fe200078e00e4 */
[----:B------:R-:W-:Y:S01]  /*17c0*/  ULDC.64 UR6, c[0x0][0x260] ;  /* 0x0000980000067ab9 */ /* 0x000fe20000000a00 */
[----:B------:R-:W-:Y:S01]  /*17d0*/  SHF.L.U64.HI R103, R46, 0x6, R47 ;  /* 0x000000062e677819 */ /* 0x000fe2000001022f */
[----:B------:R-:W-:Y:S01]  /*17e0*/  BSSY B0, `(.L_x_1683) ;  /* 0x000003b000007945 */ /* 0x000fe20003800000 */
[----:B------:R-:W-:Y:S01]  /*17f0*/  IMAD.IADD R6, R129, 0x1, -R6 ;  /* 0x0000000181067824 */ /* 0x000fe200078e0a06 */
[----:B------:R-:W-:Y:S01]  /*1800*/  @!P2 IADD3 R0, -R0, RZ, RZ ;  /* 0x000000ff0000a210 */ /* 0x000fe20007ffe1ff */
[----:B------:R-:W-:Y:S01]  /*1810*/  IMAD R5, R10, R47, R4 ;  /* 0x0000002f0a057224 */ /* 0x000fe200078e0204 */
[----:B------:R-:W-:Y:S01]  /*1820*/  IADD3 R4, P2, R20, R2, RZ ;  /* 0x0000000214047210 */ /* 0x000fe20007f5e0ff */
[----:B------:R-:W-:Y:S01]  /*1830*/  IMAD R8, R11, R144, RZ ;  /* 0x000000900b087224 */ /* 0x000fe200078e02ff */
[----:B------:R-:W-:Y:S01]  /*1840*/  SHF.R.S32.HI R2, RZ, 0x1f, R6 ;  /* 0x0000001fff027819 */ /* 0x000fe20000011406 */
[----:B------:R-:W-:Y:S01]  /*1850*/  IMAD.SHL.U32 R98, R46, 0x40, RZ ;  /* 0x000000402e627824 */ /* 0x000fe200078e00ff */
[----:B------:R-:W-:Y:S01]  /*1860*/  @!P1 LOP3.LUT R0, RZ, R29, RZ, 0x33, !PT ;  /* 0x0000001dff009212 */ /* 0x000fe200078e33ff */
[----:B------:R-:W-:Y:S01]  /*1870*/  IMAD R9, R10, R145, R8 ;  /* 0x000000910a097224 */ /* 0x000fe200078e0208 */
[----:B------:R-:W-:Y:S01]  /*1880*/  IADD3.X R5, R21, R3, R5, P2, !PT ;  /* 0x0000000315057210 */ /* 0x000fe200017fe405 */
[----:B------:R-:W-:Y:S01]  /*1890*/  IMAD.MOV.U32 R20, RZ, RZ, 0x20 ;  /* 0x00000020ff147424 */ /* 0x000fe200078e00ff */
[----:B------:R-:W-:Y:S01]  /*18a0*/  LEA.HI R16, R2, R6, RZ, 0x3 ;  /* 0x0000000602107211 */ /* 0x000fe200078f18ff */
[----:B------:R-:W-:Y:S01]  /*18b0*/  IMAD.WIDE.U32 R2, R10, R144, R228 ;  /* 0x000000900a027225 */ /* 0x000fe200078e00e4 */
[----:B------:R-:W-:-:S02]  /*18c0*/  LEA.HI R12, R12, R13, RZ, 0x1 ;  /* 0x0000000d0c0c7211 */ /* 0x000fc400078f08ff */
[----:B------:R-:W-:Y:S01]  /*18d0*/  SHF.R.S32.HI R7, RZ, 0x1f, R0 ;  /* 0x0000001fff077819 */ /* 0x000fe20000011400 */
[----:B------:R-:W-:Y:S01]  /*18e0*/  IMAD.WIDE.U32 R220, R0, UR6, R4 ;  /* 0x0000000600dc7c25 */ /* 0x000fe2000f8e0004 */
[----:B------:R-:W-:Y:S02]  /*18f0*/  LOP3.LUT R12, R12, 0xfffffffe, RZ, 0xc0, !PT ;  /* 0xfffffffe0c0c7812 */ /* 0x000fe400078ec0ff */
[----:B------:R-:W-:Y:S01]  /*1900*/  LOP3.LUT R11, R16, 0xfffffff8, RZ, 0xc0, !PT ;  /* 0xfffffff8100b7812 */ /* 0x000fe200078ec0ff */
[----:B------:R-:W-:Y:S01]  /*1910*/  IMAD.MOV.U32 R218, RZ, RZ, R220 ;  /* 0x000000ffffda7224 */ /* 0x000fe200078e00dc */
[----:B------:R-:W-:Y:S01]  /*1920*/  IADD3 R8, P1, R22, R2, RZ ;  /* 0x0000000216087210 */ /* 0x000fe20007f3e0ff */
[----:B------:R-:W-:Y:S01]  /*1930*/  IMAD R2, R7, UR6, RZ ;  /* 0x0000000607027c24 */ /* 0x000fe2000f8e02ff */
[----:B------:R-:W-:Y:S01]  /*1940*/  SHF.R.S32.HI R14, RZ, 0x1f, R45 ;  /* 0x0000001fff0e7819 */ /* 0x000fe2000001142d */
[----:B------:R-:W-:Y:S01]  /*1950*/  IMAD.IADD R17, R13, 0x1, -R12 ;  /* 0x000000010d117824 */ /* 0x000fe200078e0a0c */
[----:B------:R-:W-:Y:S01]  /*1960*/  IADD3.X R9, R23, R3, R9, P1, !PT ;  /* 0x0000000317097210 */ /* 0x000fe20000ffe409 */
[----:B------:R-:W-:Y:S01]  /*1970*/  IMAD.IADD R12, R6, 0x1, -R11 ;  /* 0x00000001060c7824 */ /* 0x000fe200078e0a0b */
[----:B------:R-:W-:Y:S01]  /*1980*/  SHF.L.U32 R13, R10, 0x3, RZ ;  /* 0x000000030a0d7819 */ /* 0x000fe200000006ff */
[----:B------:R-:W-:Y:S01]  /*1990*/  IMAD R6, R0, UR7, R2 ;  /* 0x0000000700067c24 */ /* 0x000fe2000f8e0202 */
[----:B------:R-:W-:Y:S01]  /*19a0*/  ULDC.64 UR6, c[0x0][0x268] ;  /* 0x00009a0000067ab9 */ /* 0x000fe20000000a00 */
[----:B------:R-:W-:Y:S01]  /*19b0*/  IMAD R3, R103, R45, RZ ;  /* 0x0000002d67037224 */ /* 0x000fe200078e02ff */
[----:B------:R-:W-:Y:S01]  /*19c0*/  R2P PR, R12, 0x6 ;  /* 0x000000060c007804 */ /* 0x000fe20000000000 */
[----:B--2---:R-:W-:Y:S01]  /*19d0*/  IMAD.WIDE.U32 R30, R0, UR6, R8 ;  /* 0x00000006001e7c25 */ /* 0x004fe2000f8e0008 */
[----:B------:R-:W-:-:S02]  /*19e0*/  ISETP.GE.AND P6, PT, R10, R15, PT ;  /* 0x0000000f0a00720c */ /* 0x000fc40003fc6270 */
[----:B------:R-:W-:Y:S01]  /*19f0*/  IADD3 R219, R221, R6, RZ ;  /* 0x00000006dddb7210 */ /* 0x000fe20007ffe0ff */
[----:B------:R-:W-:Y:S01]  /*1a00*/  IMAD R7, R7, UR6, RZ ;  /* 0x0000000607077c24 */ /* 0x000fe2000f8e02ff */
[----:B------:R2:W-:Y:S01]  /*1a10*/  STL.64 [R1+0x38], R30 ;  /* 0x0000381e01007387 */ /* 0x0005e20000100a00 */
[----:B------:R-:W-:Y:S01]  /*1a20*/  MOV R2, 0x10 ;  /* 0x0000001000027802 */ /* 0x000fe20000000f00 */
[----:B------:R-:W-:Y:S01]  /*1a30*/  IMAD.SHL.U32 R5, R24, 0x40, RZ ;  /* 0x0000004018057824 */ /* 0x000fe200078e00ff */
[----:B------:R-:W-:Y:S01]  /*1a40*/  SEL R4, R20, 0xffffffe0, !P2 ;  /* 0xffffffe014047807 */ /* 0x000fe20005000000 */
[----:B------:R-:W-:Y:S01]  /*1a50*/  IMAD R18, R0, UR7, R7 ;  /* 0x0000000700127c24 */ /* 0x000fe2000f8e0207 */
[----:B------:R-:W-:Y:S01]  /*1a60*/  SEL R2, R2, 0xfffffff0, !P1 ;  /* 0xfffffff002027807 */ /* 0x000fe20004800000 */
[-C--:B------:R-:W-:Y:S01]  /*1a70*/  IMAD R3, R14, R98.reuse, R3 ;  /* 0x000000620e037224 */ /* 0x080fe200078e0203 */
[-C--:B------:R-:W-:Y:S01]  /*1a80*/  ISETP.GE.AND P1, PT, R10, R15.reuse, PT ;  /* 0x0000000f0a00720c */ /* 0x080fe20003f26270 */
[----:B------:R-:W-:Y:S01]  /*1a90*/  IMAD.WIDE.U32 R6, R45, R98, R218 ;  /* 0x000000622d067225 */ /* 0x000fe200078e00da */
[----:B------:R-:W-:-:S02]  /*1aa0*/  ISETP.GE.AND P2, PT, R19, R15, PT ;  /* 0x0000000f1300720c */ /* 0x000fc40003f46270 */
[----:B------:R-:W-:Y:S01]  /*1ab0*/  LOP3.LUT R5, R5, 0x1c0, RZ, 0xc0, !PT ;  /* 0x000001c005057812 */ /* 0x000fe200078ec0ff */
[----:B------:R-:W-:Y:S01]  /*1ac0*/  IMAD.IADD R9, R7, 0x1, R3 ;  /* 0x0000000107097824 */ /* 0x000fe200078e0203 */
        /* <DEDUP_REMOVED lines=12> */
.L_x_1684:
[----:B------:R-:W-:Y:S05]  /*1b90*/  BSYNC B0 ;  /* 0x0000000000007941 */ /* 0x000fea0003800000 */
.L_x_1683:
[C---:B------:R-:W-:Y:S01]  /*1ba0*/  SHF.L.U64.HI R155, R46.reuse, 0x4, R47 ;  /* 0x000000042e9b7819 */ /* 0x040fe2000001022f */
[----:B------:R-:W-:Y:S01]  /*1bb0*/  BSSY B0, `(.L_x_1685) ;  /* 0x0000012000007945 */ /* 0x000fe20003800000 */
[----:B------:R-:W-:-:S03]  /*1bc0*/  SHF.L.U32 R156, R46, 0x4, RZ ;  /* 0x000000042e9c7819 */ /* 0x000fc600000006ff */
[----:B------:R1:W-:Y:S04]  /*1bd0*/  STL [R1+0x40], R155 ;  /* 0x0000409b01007387 */ /* 0x0003e80000100800 */
        /* <DEDUP_REMOVED lines=15> */
.L_x_1686:
[----:B------:R-:W-:Y:S05]  /*1cd0*/  BSYNC B0 ;  /* 0x0000000000007941 */ /* 0x000fea0003800000 */
.L_x_1685:
        /* <DEDUP_REMOVED lines=15> */
.L_x_1688:
[----:B------:R-:W-:Y:S05]  /*1dd0*/  BSYNC B0 ;  /* 0x0000000000007941 */ /* 0x000fea0003800000 */
.L_x_1687:
        /* <DEDUP_REMOVED lines=17> */
.L_x_1690:
[----:B------:R-:W-:Y:S05]  /*1ef0*/  BSYNC B0 ;  /* 0x0000000000007941 */ /* 0x000fea0003800000 */
.L_x_1689:
[----:B------:R-:W0:Y:S01]  /*1f00*/  LDGDEPBAR ;  /* 0x00000000000079af */ /* 0x000e220000000000 */
[----:B------:R-:W-:Y:S01]  /*1f10*/  IMAD.IADD R18, R31, 0x1, R18 ;  /* 0x000000011f127824 */ /* 0x000fe200078e0212 */
[----:B------:R-:W-:Y:S01]  /*1f20*/  LOP3.LUT R3, R5, 0x8, R13, 0xf8, !PT ;  /* 0x0000000805037812 */ /* 0x000fe200078ef80d */
[----:B------:R-:W-:Y:S01]  /*1f30*/  IMAD.SHL.U32 R0, R12, 0x40, RZ ;  /* 0x000000400c007824 */ /* 0x000fe200078e00ff */
[----:B-1----:R-:W-:Y:S01]  /*1f40*/  SHF.R.U32.HI R6, RZ, 0x3, R5 ;  /* 0x00000003ff067819 */ /* 0x002fe20000011605 */
[----:B------:R-:W-:Y:S01]  /*1f50*/  IMAD.SHL.U32 R5, R17, 0x8, RZ ;  /* 0x0000000811057824 */ /* 0x000fe200078e00ff */
[----:B------:R1:W-:Y:S01]  /*1f60*/  STL [R1+0x48], R18 ;  /* 0x0000481201007387 */ /* 0x0003e20000100800 */
[----:B------:R-:W-:Y:S01]  /*1f70*/  LEA.HI R10, R27, R129, RZ, 0x5 ;  /* 0x000000811b0a7211 */ /* 0x000fe200078f28ff */
[----:B------:R-:W-:Y:S01]  /*1f80*/  IMAD.WIDE.U32 R8, R45, R144, RZ ;  /* 0x000000902d087225 */ /* 0x000fe200078e00ff */
[----:B------:R-:W-:Y:S01]  /*1f90*/  LOP3.LUT R11, R3, R6, RZ, 0x3c, !PT ;  /* 0x00000006030b7212 */ /* 0x000fe200078e3cff */
[----:B------:R-:W-:Y:S01]  /*1fa0*/  BSSY B0, `(.L_x_1691) ;  /* 0x0000022000007945 */ /* 0x000fe20003800000 */
[----:B------:R-:W-:Y:S01]  /*1fb0*/  LOP3.LUT R0, R0, 0x1c0, RZ, 0xc0, !PT ;  /* 0x000001c000007812 */ /* 0x000fe200078ec0ff */
[----:B------:R-:W-:Y:S01]  /*1fc0*/  IMAD.SHL.U32 R3, R16, 0x40, RZ ;  /* 0x0000004010037824 */ /* 0x000fe200078e00ff */
[----:B------:R-:W-:-:S02]  /*1fd0*/  SHF.R.S32.HI R10, RZ, 0x5, R10 ;  /* 0x00000005ff0a7819 */ /* 0x000fc4000001140a */
[----:B------:R-:W-:Y:S01]  /*1fe0*/  LOP3.LUT R7, R0, 0x8, R5, 0xf8, !PT ;  /* 0x0000000800077812 */ /* 0x000fe200078ef805 */
[----:B------:R-:W-:Y:S01]  /*1ff0*/  IMAD R5, R14, R144, RZ ;  /* 0x000000900e057224 */ /* 0x000fe200078e02ff */
[----:B------:R-:W-:Y:S02]  /*2000*/  SHF.R.U32.HI R6, RZ, 0x3, R0 ;  /* 0x00000003ff067819 */ /* 0x000fe40000011600 */
[----:B------:R-:W-:Y:S01]  /*2010*/  LOP3.LUT R102, R3, 0xfffffe00, RZ, 0xc0, !PT ;  /* 0xfffffe0003667812 */ /* 0x000fe200078ec0ff */
[----:B------:R-:W-:Y:S01]  /*2020*/  IMAD R0, R45, R145, R5 ;  /* 0x000000912d007224 */ /* 0x000fe200078e0205 */
[----:B------:R-:W-:Y:S02]  /*2030*/  LOP3.LUT R101, R7, R6, RZ, 0x3c, !PT ;  /* 0x0000000607657212 */ /* 0x000fe400078e3cff */
[----:B------:R-:W-:Y:S01]  /*2040*/  LEA R6, P2, R8, R30, 0x6 ;  /* 0x0000001e08067211 */ /* 0x000fe200078430ff */
[----:B------:R-:W-:-:S04]  /*2050*/  DEPBAR.LE SB0, 0x0 ;  /* 0x000080000000791a */ /* 0x000fc80000000000 */
[----:B------:R-:W-:Y:S01]  /*2060*/  BAR.SYNC.DEFER_BLOCKING 0x0 ;  /* 0x0000000000007b1d */ /* 0x000fe20000010000 */
[----:B------:R-:W-:Y:S01]  /*2070*/  IMAD R3, R10, 0x400, R102 ;  /* 0x000004000a037824 */ /* 0x000fe200078e0266 */
[----:B------:R-:W-:Y:S01]  /*2080*/  ISETP.GE.AND P4, PT, R19, R15, PT ;  /* 0x0000000f1300720c */ /* 0x000fe20003f86270 */
[----:B------:R-:W-:Y:S02]  /*2090*/  IMAD.IADD R5, R9, 0x1, R0 ;  /* 0x0000000109057824 */ /* 0x000fe400078e0200 */
[----:B------:R-:W-:Y:S02]  /*20a0*/  IMAD R0, R17, 0x200, R11 ;  /* 0x0000020011007824 */ /* 0x000fe400078e020b */
[----:B------:R-:W-:Y:S01]  /*20b0*/  IMAD.IADD R3, R101, 0x1, R3 ;  /* 0x0000000165037824 */ /* 0x000fe200078e0203 */
[----:B------:R-:W-:Y:S02]  /*20c0*/  LEA.HI.X R7, R8, R18, R5, 0x6, P2 ;  /* 0x0000001208077211 */ /* 0x000fe400010f3405 */
[----:B------:R-:W-:-:S02]  /*20d0*/  LEA R192, R0, UR4, 0x1 ;  /* 0x0000000400c07c11 */ /* 0x000fc4000f8e08ff */
        /* <DEDUP_REMOVED lines=14> */
.L_x_1692:
[----:B------:R-:W-:Y:S05]  /*21c0*/  BSYNC B0 ;  /* 0x0000000000007941 */ /* 0x000fea0003800000 */
.L_x_1691:
        /* <DEDUP_REMOVED lines=16> */
.L_x_1694:
[----:B------:R-:W-:Y:S05]  /*22d0*/  BSYNC B0 ;  /* 0x0000000000007941 */ /* 0x000fea0003800000 */
.L_x_1693:
        /* <DEDUP_REMOVED lines=16> */
.L_x_1696:
[----:B------:R-:W-:Y:S05]  /*23e0*/  BSYNC B0 ;  /* 0x0000000000007941 */ /* 0x000fea0003800000 */
.L_x_1695:
        /* <DEDUP_REMOVED lines=17> */
.L_x_1698:
[----:B------:R-:W-:Y:S05]  /*2500*/  BSYNC B0 ;  /* 0x0000000000007941 */ /* 0x000fea0003800000 */
.L_x_1697:
[----:B------:R-:W-:Y:S01]  /*2510*/  LDSM.16.M88.4 R32, [R199] ;  /* 0x00000000c720783b */ /* 0x000fe20000000200 */
[----:B------:R-:W-:Y:S01]  /*2520*/  R2P PR, R24, 0x6 ;  /* 0x0000000618007804 */ /* 0x000fe20000000000 */
[----:B------:R-:W-:Y:S01]  /*2530*/  IMAD R202, R2, 0x2, R199 ;  /* 0x0000000202ca7824 */ /* 0x000fe200078e02c7 */
[----:B------:R-:W-:Y:S01]  /*2540*/  LEA R200, R4, R199, 0x1 ;  /* 0x000000c704c87211 */ /* 0x000fe200078e08ff */
[----:B------:R-:W5:Y:S01]  /*2550*/  LDSM.16.M88.4 R40, [R192+0x4000] ;  /* 0x00400000c028783b */ /* 0x000f620000000200 */
[----:B------:R-:W-:Y:S01]  /*2560*/  VIADD R3, R192, 0x4000 ;  /* 0x00004000c0037836 */ /* 0x000fe20000000000 */
[----:B------:R-:W-:Y:S01]  /*2570*/  SEL R0, R20, 0xffffffe0, !P1 ;  /* 0xffffffe014007807 */ /* 0x000fe20004800000 */
[----:B------:R-:W-:Y:S01]  /*2580*/  VIADD R203, R192, 0x4040 ;  /* 0x00004040c0cb7836 */ /* 0x000fe20000000000 */
[----:B--2---:R-:W2:Y:S01]  /*2590*/  LDSM.16.M88.4 R28, [R199+0x2000] ;  /* 0x00200000c71c783b */ /* 0x004ea20000000200 */
[----:B------:R-:W-:Y:S01]  /*25a0*/  IMAD R201, R2, 0x2, R200 ;  /* 0x0000000202c97824 */ /* 0x000fe200078e02c8 */
[----:B------:R-:W-:Y:S01]  /*25b0*/  ULDC UR5, c[0x0][0x39c] ;  /* 0x0000e70000057ab9 */ /* 0x000fe20000000800 */
[----:B------:R-:W-:Y:S01]  /*25c0*/  IMAD.IADD R198, R192, 0x1, R0 ;  /* 0x00000001c0c67824 */ /* 0x000fe200078e0200 */
[----:B------:R-:W-:Y:S01]  /*25d0*/  LDSM.16.M88.4 R24, [R202] ;  /* 0x00000000ca18783b */ /* 0x000fe20000000200 */
[----:B------:R-:W-:-:S02]  /*25e0*/  IMAD.SHL.U32 R129, R129, 0x2, RZ ;  /* 0x0000000281817824 */ /* 0x000fc400078e00ff */
[----:B------:R-:W-:Y:S01]  /*25f0*/  @P2 VIADD R203, R3, 0xffffffc0 ;  /* 0xffffffc003cb2836 */ /* 0x000fe20000000000 */
[----:B------:R-:W3:Y:S03]  /*2600*/  LDSM.16.M88.4 R52, [R198+0x4000] ;  /* 0x00400000c634783b */ /* 0x000ee60000000200 */
[----:B------:R-:W-:Y:S01]  /*2610*/  IMAD.IADD R197, R0, 0x1, R203 ;  /* 0x0000000100c57824 */ /* 0x000fe200078e02cb */
[----:B------:R-:W4:Y:S01]  /*2620*/  LDSM.16.M88.4 R20, [R202+0x2000] ;  /* 0x00200000ca14783b */ /* 0x000f220000000200 */
[C---:B------:R-:W-:Y:S01]  /*2630*/  IADD3 R206, R203.reuse, 0x800, RZ ;  /* 0x00000800cbce7810 */ /* 0x040fe20007ffe0ff */
[C---:B------:R-:W-:Y:S02]  /*2640*/  VIADD R205, R203.reuse, 0x1000 ;  /* 0x00001000cbcd7836 */ /* 0x040fe40000000000 */
[----:B-1----:R-:W-:Y:S01]  /*2650*/  LDSM.16.M88.4 R16, [R200] ;  /* 0x00000000c810783b */ /* 0x002fe20000000200 */
[----:B------:R-:W-:-:S03]  /*2660*/  VIADD R204, R203, 0x1800 ;  /* 0x00001800cbcc7836 */ /* 0x000fc60000000000 */
[----:B------:R-:W1:Y:S04]  /*2670*/  LDSM.16.M88.4 R56, [R203] ;  /* 0x00000000cb38783b */ /* 0x000e680000000200 */
[----:B------:R-:W1:Y:S04]  /*2680*/  LDSM.16.M88.4 R36, [R200+0x2000] ;  /* 0x00200000c824783b */ /* 0x000e680000000200 */
[----:B------:R-:W-:Y:S04]  /*2690*/  LDSM.16.M88.4 R12, [R201] ;  /* 0x00000000c90c783b */ /* 0x000fe80000000200 */
[----:B------:R-:W1:Y:S01]  /*26a0*/  LDSM.16.M88.4 R60, [R197] ;  /* 0x00000000c53c783b */ /* 0x000e620000000200 */
[-C--:B-----5:R-:W-:Y:S03]  /*26b0*/  HMMA.16816.F32.BF16 R8, R32, R40.reuse, RZ ;  /* 0x000000282008723c */ /* 0x0a0fe600000418ff */
[----:B------:R-:W0:Y:S03]  /*26c0*/  LDGDEPBAR ;  /* 0x00000000000079af */ /* 0x000e260000000000 */
[----:B--2---:R-:W-:Y:S06]  /*26d0*/  HMMA.16816.F32.BF16 R48, R28, R40, RZ ;  /* 0x000000281c30723c */ /* 0x004fec00000418ff */
[-C--:B------:R-:W-:Y:S06]  /*26e0*/  HMMA.16816.F32.BF16 R68, R32, R42.reuse, RZ ;  /* 0x0000002a2044723c */ /* 0x080fec00000418ff */
[----:B------:R-:W-:Y:S06]  /*26f0*/  HMMA.16816.F32.BF16 R76, R28, R42, RZ ;  /* 0x0000002a1c4c723c */ /* 0x000fec00000418ff */
[-C--:B---3--:R-:W-:Y:S01]  /*2700*/  HMMA.16816.F32.BF16 R64, R24, R52.reuse, R8 ;  /* 0x000000341840723c */ /* 0x088fe20000041808 */
[----:B------:R-:W2:Y:S05]  /*2710*/  LDSM.16.M88.4 R8, [R201+0x2000] ;  /* 0x00200000c908783b */ /* 0x000eaa0000000200 */
[----:B----4-:R-:W-:Y:S06]  /*2720*/  HMMA.16816.F32.BF16 R48, R20, R52, R48 ;  /* 0x000000341430723c */ /* 0x010fec0000041830 */
[-C--:B------:R-:W-:Y:S06]  /*2730*/  HMMA.16816.F32.BF16 R68, R24, R54.reuse, R68 ;  /* 0x000000361844723c */ /* 0x080fec0000041844 */
[----:B------:R-:W-:Y:S01]  /*2740*/  HMMA.16816.F32.BF16 R76, R20, R54, R76 ;  /* 0x00000036144c723c */ /* 0x000fe2000004184c */
[----:B------:R-:W-:Y:S05]  /*2750*/  LDSM.16.M88.4 R52, [R203+0x800] ;  /* 0x00080000cb34783b */ /* 0x000fea0000000200 */
[-C--:B-1----:R-:W-:Y:S01]  /*2760*/  HMMA.16816.F32.BF16 R72, R16, R56.reuse, R64 ;  /* 0x000000381048723c */ /* 0x082fe20000041840 */
[----:B------:R-:W1:Y:S05]  /*2770*/  LDSM.16.M88.4 R64, [R192+0x4800] ;  /* 0x00480000c040783b */ /* 0x000e6a0000000200 */
[----:B------:R-:W-:Y:S01]  /*2780*/  HMMA.16816.F32.BF16 R40, R36, R56, R48 ;  /* 0x000000382428723c */ /* 0x000fe20000041830 */
[----:B------:R-:W3:Y:S05]  /*2790*/  LDSM.16.M88.4 R48, [R198+0x4800] ;  /* 0x00480000c630783b */ /* 0x000eea0000000200 */
[-C--:B------:R-:W-:Y:S06]  /*27a0*/  HMMA.16816.F32.BF16 R68, R16, R58.reuse, R68 ;  /* 0x0000003a1044723c */ /* 0x080fec0000041844 */
[----:B------:R-:W-:Y:S06]  /*27b0*/  HMMA.16816.F32.BF16 R56, R36, R58, R76 ;  /* 0x0000003a2438723c */ /* 0x000fec000004184c */
[-C--:B------:R-:W-:Y:S06]  /*27c0*/  HMMA.16816.F32.BF16 R80, R12, R60.reuse, R72 ;  /* 0x0000003c0c50723c */ /* 0x080fec0000041848 */
[----:B--2---:R-:W-:Y:S06]  /*27d0*/  HMMA.16816.F32.BF16 R88, R8, R60, R40 ;  /* 0x0000003c0858723c */ /* 0x004fec0000041828 */
[----:B------:R-:W-:Y:S06]  /*27e0*/  HMMA.16816.F32.BF16 R84, R12, R62, R68 ;  /* 0x0000003e0c54723c */ /* 0x000fec0000041844 */
[-C--:B-1----:R-:W-:Y:S06]  /*27f0*/  HMMA.16816.F32.BF16 R72, R32, R64.reuse, RZ ;  /* 0x000000402048723c */ /* 0x082fec00000418ff */
[----:B------:R-:W-:Y:S01]  /*2800*/  HMMA.16816.F32.BF16 R40, R28, R64, RZ ;  /* 0x000000401c28723c */ /* 0x000fe200000418ff */
[----:B------:R-:W-:Y:S01]  /*2810*/  FMUL.FTZ R80, R80, UR5 ;  /* 0x0000000550507c20 */ /* 0x000fe20008410000 */
[----:B------:R-:W-:Y:S01]  /*2820*/  FMUL.FTZ R81, R81, UR5 ;  /* 0x0000000551517c20 */ /* 0x000fe20008410000 */
[----:B------:R-:W-:Y:S01]  /*2830*/  FMUL.FTZ R82, R82, UR5 ;  /* 0x0000000552527c20 */ /* 0x000fe20008410000 */
[----:B------:R-:W-:Y:S01]  /*2840*/  FMUL.FTZ R83, R83, UR5 ;  /* 0x0000000553537c20 */ /* 0x000fe20008410000 */
[----:B------:R-:W-:Y:S01]  /*2850*/  MUFU.TANH R126, R80 ;  /* 0x00000050007e7308 */ /* 0x000fe20000002400 */
[----:B------:R-:W-:Y:S01]  /*2860*/  HMMA.16816.F32.BF16 R92, R8, R62, R56 ;  /* 0x0000003e085c723c */ /* 0x000fe20000041838 */
[----:B------:R-:W1:Y:S01]  /*2870*/  LDSM.16.M88.4 R56, [R192+0x5000] ;  /* 0x00500000c038783b */ /* 0x000e620000000200 */
[----:B------:R-:W-:Y:S01]  /*2880*/  FMUL.FTZ R88, R88, UR5 ;  /* 0x0000000558587c20 */ /* 0x000fe20008410000 */
[----:B------:R-:W-:Y:S01]  /*2890*/  FMUL.FTZ R89, R89, UR5 ;  /* 0x0000000559597c20 */ /* 0x000fe20008410000 */
[----:B------:R-:W-:Y:S01]  /*28a0*/  FMUL.FTZ R90, R90, UR5 ;  /* 0x000000055a5a7c20 */ /* 0x000fe20008410000 */
[----:B------:R-:W-:Y:S01]  /*28b0*/  FMUL.FTZ R91, R91, UR5 ;  /* 0x000000055b5b7c20 */ /* 0x000fe20008410000 */
[----:B------:R-:W-:Y:S01]  /*28c0*/  FMUL.FTZ R84, R84, UR5 ;  /* 0x0000000554547c20 */ /* 0x000fe20008410000 */
[----:B------:R-:W-:Y:S01]  /*28d0*/  MUFU.TANH R127, R81 ;  /* 0x00000051007f7308 */ /* 0x000fe20000002400 */
[----:B------:R-:W-:Y:S01]  /*28e0*/  FMUL.FTZ R85, R85, UR5 ;  /* 0x0000000555557c20 */ /* 0x000fe20008410000 */
[----:B------:R-:W-:Y:S01]  /*28f0*/  FMUL.FTZ R86, R86, UR5 ;  /* 0x0000000556567c20 */ /* 0x000fe20008410000 */
[----:B------:R-:W-:-:S02]  /*2900*/  FMUL.FTZ R87, R87, UR5 ;  /* 0x0000000557577c20 */ /* 0x000fc40008410000 */
[-C--:B---3--:R-:W-:Y:S03]  /*2910*/  HMMA.16816.F32.BF16 R76, R24, R48.reuse, R72 ;  /* 0x00000030184c723c */ /* 0x088fe60000041848 */
[----:B------:R-:W-:Y:S03]  /*2920*/  MUFU.TANH R124, R82 ;  /* 0x00000052007c7308 */ /* 0x000fe60000002400 */
[----:B------:R-:W-:Y:S01]  /*2930*/  HMMA.16816.F32.BF16 R68, R20, R48, R40 ;  /* 0x000000301444723c */ /* 0x000fe20000041828 */
[----:B------:R-:W2:Y:S04]  /*2940*/  LDSM.16.M88.4 R40, [R197+0x800] ;  /* 0x00080000c528783b */ /* 0x000ea80000000200 */
[----:B------:R3:W-:Y:S01]  /*2950*/  MUFU.TANH R125, R83 ;  /* 0x00000053007d7308 */ /* 0x0007e20000002400 */
[----:B------:R-:W-:Y:S01]  /*2960*/  HMMA.16816.F32.BF16 R72, R32, R66, RZ ;  /* 0x000000422048723c */ /* 0x000fe200000418ff */
[----:B------:R-:W-:Y:S01]  /*2970*/  FMUL.FTZ R92, R92, UR5 ;  /* 0x000000055c5c7c20 */ /* 0x000fe20008410000 */
[----:B------:R-:W-:Y:S01]  /*2980*/  FMUL.FTZ R93, R93, UR5 ;  /* 0x000000055d5d7c20 */ /* 0x000fe20008410000 */
[----:B------:R-:W-:Y:S01]  /*2990*/  FMUL.FTZ R94, R94, UR5 ;  /* 0x000000055e5e7c20 */ /* 0x000fe20008410000 */
[----:B------:R-:W-:-:S03]  /*29a0*/  FMUL.FTZ R95, R95, UR5 ;  /* 0x000000055f5f7c20 */ /* 0x000fc60008410000 */
[----:B------:R-:W-:Y:S05]  /*29b0*/  MUFU.TANH R120, R84 ;  /* 0x0000005400787308 */ /* 0x000fea0000002400 */
[----:B------:R-:W-:Y:S03]  /*29c0*/  HMMA.16816.F32.BF16 R76, R16, R52, R76 ;  /* 0x00000034104c723c */ /* 0x000fe6000004184c */
[----:B------:R-:W-:Y:S03]  /*29d0*/  MUFU.TANH R121, R85 ;  /* 0x0000005500797308 */ /* 0x000fe60000002400 */
[----:B---3--:R-:W-:Y:S01]  /*29e0*/  HMMA.16816.F32.BF16 R80, R28, R66, RZ ;  /* 0x000000421c50723c */ /* 0x008fe200000418ff */
[----:B------:R-:W3:Y:S04]  /*29f0*/  LDSM.16.M88.4 R64, [R198+0x5000] ;  /* 0x00500000c640783b */ /* 0x000ee80000000200 */
[----:B------:R-:W-:Y:S01]  /*2a00*/  MUFU.TANH R116, R86 ;  /* 0x0000005600747308 */ /* 0x000fe20000002400 */
[----:B------:R-:W-:Y:S06]  /*2a10*/  HMMA.16816.F32.BF16 R60, R36, R52, R68 ;  /* 0x00000034243c723c */ /* 0x000fec0000041844 */
[----:B------:R-:W-:Y:S01]  /*2a20*/  HMMA.16816.F32.BF16 R68, R24, R50, R72 ;  /* 0x000000321844723c */ /* 0x000fe20000041848 */
[----:B------:R2:W-:Y:S05]  /*2a30*/  MUFU.TANH R118, R87 ;  /* 0x0000005700767308 */ /* 0x0005ea0000002400 */
[----:B-1----:R-:W-:Y:S03]  /*2a40*/  HMMA.16816.F32.BF16 R72, R32, R56, RZ ;  /* 0x000000382048723c */ /* 0x002fe600000418ff */
[----:B------:R-:W-:Y:S08]  /*2a50*/  MUFU.TANH R123, R88 ;  /* 0x00000058007b7308 */ /* 0x000ff00000002400 */
[----:B------:R-:W-:Y:S01]  /*2a60*/  MUFU.TANH R122, R89 ;  /* 0x00000059007a7308 */ /* 0x000fe20000002400 */
[----:B--2---:R-:W-:Y:S06]  /*2a70*/  HMMA.16816.F32.BF16 R84, R12, R40, R76 ;  /* 0x000000280c54723c */ /* 0x004fec000004184c */
[----:B------:R-:W-:Y:S01]  /*2a80*/  HMMA.16816.F32.BF16 R76, R20, R50, R80 ;  /* 0x00000032144c723c */ /* 0x000fe20000041850 */
[----:B------:R-:W1:Y:S01]  /*2a90*/  MUFU.TANH R117, R90 ;  /* 0x0000005a00757308 */ /* 0x000e620000002400 */
[----:B------:R-:W2:Y:S04]  /*2aa0*/  LDSM.16.M88.4 R48, [R203+0x1000] ;  /* 0x00100000cb30783b */ /* 0x000ea80000000200 */
[----:B------:R-:W-:Y:S03]  /*2ab0*/  HMMA.16816.F32.BF16 R68, R16, R54, R68 ;  /* 0x000000361044723c */ /* 0x000fe60000041844 */
[----:B------:R4:W5:Y:S03]  /*2ac0*/  MUFU.TANH R119, R91 ;  /* 0x0000005b00777308 */ /* 0x0009660000002400 */
[----:B---3--:R-:W-:Y:S05]  /*2ad0*/  HMMA.16816.F32.BF16 R72, R24, R64, R72 ;  /* 0x000000401848723c */ /* 0x008fea0000041848 */
[----:B------:R-:W3:Y:S01]  /*2ae0*/  MUFU.TANH R115, R92 ;  /* 0x0000005c00737308 */ /* 0x000ee20000002400 */
[----:B------:R-:W-:Y:S01]  /*2af0*/  FMUL.FTZ R84, R84, UR5 ;  /* 0x0000000554547c20 */ /* 0x000fe20008410000 */
[----:B------:R-:W-:Y:S01]  /*2b00*/  FMUL.FTZ R85, R85, UR5 ;  /* 0x0000000555557c20 */ /* 0x000fe20008410000 */
[----:B------:R-:W-:Y:S01]  /*2b10*/  FMUL.FTZ R86, R86, UR5 ;  /* 0x0000000556567c20 */ /* 0x000fe20008410000 */
[----:B------:R-:W-:-:S03]  /*2b20*/  FMUL.FTZ R87, R87, UR5 ;  /* 0x0000000557577c20 */ /* 0x000fc60008410000 */
[----:B------:R-:W-:Y:S01]  /*2b30*/  HMMA.16816.F32.BF16 R52, R36, R54, R76 ;  /* 0x000000362434723c */ /* 0x000fe2000004184c */
[----:B------:R-:W-:Y:S05]  /*2b40*/  MUFU.TANH R114, R93 ;  /* 0x0000005d00727308 */ /* 0x000fea0000002400 */
[----:B----4-:R-:W-:Y:S03]  /*2b50*/  HMMA.16816.F32.BF16 R88, R8, R40, R60 ;  /* 0x000000280858723c */ /* 0x010fe6000004183c */
[----:B------:R-:W-:Y:S03]  /*2b60*/  MUFU.TANH R110, R94 ;  /* 0x0000005e006e7308 */ /* 0x000fe60000002400 */
[----:B------:R-:W-:Y:S05]  /*2b70*/  HMMA.16816.F32.BF16 R60, R28, R56, RZ ;  /* 0x000000381c3c723c */ /* 0x000fea00000418ff */
[----:B------:R4:W3:Y:S01]  /*2b80*/  MUFU.TANH R111, R95 ;  /* 0x0000005f006f7308 */ /* 0x0008e20000002400 */
[----:B------:R-:W-:Y:S06]  /*2b90*/  HMMA.16816.F32.BF16 R80, R12, R42, R68 ;  /* 0x0000002a0c50723c */ /* 0x000fec0000041844 */
[----:B--2---:R-:W-:Y:S01]  /*2ba0*/  HMMA.16816.F32.BF16 R72, R16, R48, R72 ;  /* 0x000000301048723c */ /* 0x004fe20000041848 */
[----:B------:R-:W-:Y:S05]  /*2bb0*/  MUFU.TANH R112, R84 ;  /* 0x0000005400707308 */ /* 0x000fea0000002400 */
[----:B------:R-:W-:Y:S01]  /*2bc0*/  HMMA.16816.F32.BF16 R76, R28, R58, RZ ;  /* 0x0000003a1c4c723c */ /* 0x000fe200000418ff */
[----:B------:R-:W-:Y:S01]  /*2bd0*/  FMUL.FTZ R88, R88, UR5 ;  /* 0x0000000558587c20 */ /* 0x000fe20008410000 */
[----:B------:R-:W-:Y:S01]  /*2be0*/  FMUL.FTZ R89, R89, UR5 ;  /* 0x0000000559597c20 */ /* 0x000fe20008410000 */
[----:B------:R-:W-:Y:S01]  /*2bf0*/  MUFU.TANH R113, R85 ;  /* 0x0000005500717308 */ /* 0x000fe20000002400 */
[----:B------:R-:W-:Y:S01]  /*2c00*/  FMUL.FTZ R90, R90, UR5 ;  /* 0x000000055a5a7c20 */ /* 0x000fe20008410000 */
[----:B------:R-:W-:Y:S01]  /*2c10*/  FMUL.FTZ R91, R91, UR5 ;  /* 0x000000055b5b7c20 */ /* 0x000fe20008410000 */
[----:B------:R-:W-:Y:S01]  /*2c20*/  HMMA.16816.F32.BF16 R68, R20, R64, R60 ;  /* 0x000000401444723c */ /* 0x000fe2000004183c */
[----:B------:R-:W2:Y:S04]  /*2c30*/  LDSM.16.M88.4 R60, [R197+0x1000] ;  /* 0x00100000c53c783b */ /* 0x000ea80000000200 */
[----:B------:R-:W-:Y:S01]  /*2c40*/  MUFU.TANH R108, R86 ;  /* 0x00000056006c7308 */ /* 0x000fe20000002400 */
[----:B----4-:R-:W-:Y:S01]  /*2c50*/  HMMA.16816.F32.BF16 R92, R8, R42, R52 ;  /* 0x0000002a085c723c */ /* 0x010fe20000041834 */
[----:B------:R-:W4:Y:S01]  /*2c60*/  LDSM.16.M88.4 R52, [R192+0x5800] ;  /* 0x00580000c034783b */ /* 0x000f220000000200 */
[----:B------:R-:W-:Y:S01]  /*2c70*/  FMUL.FTZ R80, R80, UR5 ;  /* 0x0000000550507c20 */ /* 0x000fe20008410000 */
[----:B------:R-:W-:Y:S01]  /*2c80*/  FMUL.FTZ R81, R81, UR5 ;  /* 0x0000000551517c20 */ /* 0x000fe20008410000 */
[----:B------:R-:W-:Y:S01]  /*2c90*/  FMUL.FTZ R82, R82, UR5 ;  /* 0x0000000552527c20 */ /* 0x000fe20008410000 */
[----:B------:R-:W-:Y:S01]  /*2ca0*/  FMUL.FTZ R83, R83, UR5 ;  /* 0x0000000553537c20 */ /* 0x000fe20008410000 */
[----:B------:R-:W-:Y:S01]  /*2cb0*/  HMMA.16816.F32.BF16 R40, R32, R58, RZ ;  /* 0x0000003a2028723c */ /* 0x000fe200000418ff */
[----:B------:R2:W-:Y:S05]  /*2cc0*/  MUFU.TANH R109, R87 ;  /* 0x00000057006d7308 */ /* 0x0005ea0000002400 */
[----:B------:R-:W-:Y:S03]  /*2cd0*/  HMMA.16816.F32.BF16 R76, R20, R66, R76 ;  /* 0x00000042144c723c */ /* 0x000fe6000004184c */
[----:B------:R-:W-:Y:S03]  /*2ce0*/  MUFU.TANH R107, R88 ;  /* 0x00000058006b7308 */ /* 0x000fe60000002400 */
[----:B------:R-:W-:Y:S05]  /*2cf0*/  HMMA.16816.F32.BF16 R56, R36, R48, R68 ;  /* 0x000000302438723c */ /* 0x000fea0000041844 */
[----:B------:R-:W-:Y:S01]  /*2d00*/  MUFU.TANH R106, R89 ;  /* 0x00000059006a7308 */ /* 0x000fe20000002400 */
[----:B------:R-:W-:Y:S01]  /*2d10*/  FMUL.FTZ R94, R94, UR5 ;  /* 0x000000055e5e7c20 */ /* 0x000fe20008410000 */
[----:B------:R-:W-:Y:S01]  /*2d20*/  FMUL.FTZ R92, R92, UR5 ;  /* 0x000000055c5c7c20 */ /* 0x000fe20008410000 */
[----:B------:R-:W-:Y:S01]  /*2d30*/  FMUL.FTZ R93, R93, UR5 ;  /* 0x000000055d5d7c20 */ /* 0x000fe20008410000 */
[----:B------:R-:W-:-:S03]  /*2d40*/  FMUL.FTZ R95, R95, UR5 ;  /* 0x000000055f5f7c20 */ /* 0x000fc60008410000 */
[----:B------:R-:W-:Y:S01]  /*2d50*/  HMMA.16816.F32.BF16 R68, R24, R66, R40 ;  /* 0x000000421844723c */ /* 0x000fe20000041828 */
[----:B------:R-:W1:Y:S01]  /*2d60*/  LDSM.16.M88.4 R40, [R198+0x5800] ;  /* 0x00580000c628783b */ /* 0x000e620000000200 */
[----:B------:R-:W-:Y:S04]  /*2d70*/  MUFU.TANH R97, R90 ;  /* 0x0000005a00617308 */ /* 0x000fe80000002400 */
[----:B--2---:R-:W-:Y:S04]  /*2d80*/  HMMA.16816.F32.BF16 R84, R12, R60, R72 ;  /* 0x0000003c0c54723c */ /* 0x004fe80000041848 */
[----:B------:R2:W3:Y:S02]  /*2d90*/  MUFU.TANH R99, R91 ;  /* 0x0000005b00637308 */ /* 0x0004e40000002400 */
[----:B----4-:R-:W-:Y:S06]  /*2da0*/  HMMA.16816.F32.BF16 R72, R32, R52, RZ ;  /* 0x000000342048723c */ /* 0x010fec00000418ff */
[-C--:B------:R-:W-:Y:S01]  /*2db0*/  HMMA.16816.F32.BF16 R76, R36, R50.reuse, R76 ;  /* 0x00000032244c723c */ /* 0x080fe2000004184c */
[----:B------:R-:W-:Y:S05]  /*2dc0*/  MUFU.TANH R104, R80 ;  /* 0x0000005000687308 */ /* 0x000fea0000002400 */
[----:B------:R-:W-:Y:S01]  /*2dd0*/  HMMA.16816.F32.BF16 R64, R16, R50, R68 ;  /* 0x000000321040723c */ /* 0x000fe20000041844 */
[----:B------:R-:W-:Y:S02]  /*2de0*/  LDSM.16.M88.4 R48, [R197+0x1800] ;  /* 0x00180000c530783b */ /* 0x000fe40000000200 */
[----:B------:R-:W-:Y:S03]  /*2df0*/  MUFU.TANH R105, R81 ;  /* 0x0000005100697308 */ /* 0x000fe60000002400 */
[----:B--2---:R-:W-:Y:S01]  /*2e00*/  HMMA.16816.F32.BF16 R88, R8, R60, R56 ;  /* 0x0000003c0858723c */ /* 0x004fe20000041838 */
[----:B------:R-:W2:Y:S01]  /*2e10*/  LDSM.16.M88.4 R56, [R203+0x1800] ;  /* 0x00180000cb38783b */ /* 0x000ea20000000200 */
[----:B------:R-:W-:Y:S01]  /*2e20*/  FMUL.FTZ R84, R84, UR5 ;  /* 0x0000000554547c20 */ /* 0x000fe20008410000 */
[----:B------:R-:W-:Y:S01]  /*2e30*/  FMUL.FTZ R86, R86, UR5 ;  /* 0x0000000556567c20 */ /* 0x000fe20008410000 */
[----:B------:R-:W-:Y:S01]  /*2e40*/  FMUL.FTZ R85, R85, UR5 ;  /* 0x0000000555557c20 */ /* 0x000fe20008410000 */
[----:B------:R-:W-:Y:S01]  /*2e50*/  MUFU.TANH R100, R82 ;  /* 0x0000005200647308 */ /* 0x000fe20000002400 */
[----:B------:R-:W-:Y:S01]  /*2e60*/  FMUL.FTZ R87, R87, UR5 ;  /* 0x0000000557577c20 */ /* 0x000fe20008410000 */
[----:B------:R-:W-:-:S04]  /*2e70*/  DEPBAR.LE SB0, 0x0 ;  /* 0x000080000000791a */ /* 0x000fc80000000000 */
[----:B-1----:R-:W-:Y:S02]  /*2e80*/  HMMA.16816.F32.BF16 R68, R24, R40, R72 ;  /* 0x000000281844723c */ /* 0x002fe40000041848 */
[----:B------:R1:W-:Y:S04]  /*2e90*/  MUFU.TANH R128, R83 ;  /* 0x0000005300807308 */ /* 0x0003e80000002400 */
[-C--:B------:R-:W-:Y:S04]  /*2ea0*/  HMMA.16816.F32.BF16 R76, R8, R62.reuse, R76 ;  /* 0x0000003e084c723c */ /* 0x080fe8000004184c */
[----:B------:R-:W-:Y:S02]  /*2eb0*/  MUFU.TANH R96, R92 ;  /* 0x0000005c00607308 */ /* 0x000fe40000002400 */
[----:B------:R-:W-:Y:S01]  /*2ec0*/  HMMA.16816.F32.BF16 R72, R12, R62, R64 ;  /* 0x0000003e0c48723c */ /* 0x000fe20000041840 */
[----:B------:R-:W-:Y:S01]  /*2ed0*/  FMUL.FTZ R88, R88, UR5 ;  /* 0x0000000558587c20 */ /* 0x000fe20008410000 */
[----:B------:R-:W-:Y:S01]  /*2ee0*/  FMUL.FTZ R90, R90, UR5 ;  /* 0x000000055a5a7c20 */ /* 0x000fe20008410000 */
[----:B------:R-:W-:Y:S01]  /*2ef0*/  FMUL.FTZ R89, R89, UR5 ;  /* 0x0000000559597c20 */ /* 0x000fe20008410000 */
[----:B------:R-:W-:-:S02]  /*2f00*/  FMUL.FTZ R91, R91, UR5 ;  /* 0x000000055b5b7c20 */ /* 0x000fc40008410000 */
[----:B------:R-:W-:Y:S01]  /*2f10*/  HMMA.16816.F32.BF16 R60, R32, R54, RZ ;  /* 0x00000036203c723c */ /* 0x000fe200000418ff */
[----:B------:R-:W4:Y:S05]  /*2f20*/  MUFU.TANH R94, R94 ;  /* 0x0000005e005e7308 */ /* 0x000f2a0000002400 */
[----:B-1----:R-:W-:Y:S03]  /*2f30*/  HMMA.16816.F32.BF16 R80, R28, R52, RZ ;  /* 0x000000341c50723c */ /* 0x002fe600000418ff */
[----:B------:R-:W-:Y:S03]  /*2f40*/  MUFU.TANH R93, R93 ;  /* 0x0000005d005d7308 */ /* 0x000fe60000002400 */
[----:B--2---:R-:W-:Y:S01]  /*2f50*/  HMMA.16816.F32.BF16 R68, R16, R56, R68 ;  /* 0x000000381044723c */ /* 0x004fe20000041844 */
[----:B------:R-:W-:Y:S01]  /*2f60*/  FMUL.FTZ R76, R76, UR5 ;  /* 0x000000054c4c7c20 */ /* 0x000fe20008410000 */
[----:B------:R-:W-:Y:S01]  /*2f70*/  FMUL.FTZ R77, R77, UR5 ;  /* 0x000000054d4d7c20 */ /* 0x000fe20008410000 */
[----:B------:R-:W-:Y:S01]  /*2f80*/  FMUL.FTZ R78, R78, UR5 ;  /* 0x000000054e4e7c20 */ /* 0x000fe20008410000 */
[----:B------:R-:W-:Y:S01]  /*2f90*/  FMUL.FTZ R79, R79, UR5 ;  /* 0x000000054f4f7c20 */ /* 0x000fe20008410000 */
[----:B------:R-:W1:Y:S01]  /*2fa0*/  MUFU.TANH R95, R95 ;  /* 0x0000005f005f7308 */ /* 0x000e620000002400 */
[----:B------:R-:W-:Y:S01]  /*2fb0*/  HMMA.16816.F32.BF16 R28, R28, R54, RZ ;  /* 0x000000361c1c723c */ /* 0x000fe200000418ff */
[----:B------:R-:W-:Y:S01]  /*2fc0*/  FMUL.FTZ R72, R72, UR5 ;  /* 0x0000000548487c20 */ /* 0x000fe20008410000 */
[----:B------:R-:W-:Y:S01]  /*2fd0*/  FMUL.FTZ R73, R73, UR5 ;  /* 0x0000000549497c20 */ /* 0x000fe20008410000 */
[----:B------:R-:W-:Y:S01]  /*2fe0*/  FMUL.FTZ R74, R74, UR5 ;  /* 0x000000054a4a7c20 */ /* 0x000fe20008410000 */
[----:B------:R-:W-:-:S02]  /*2ff0*/  FMUL.FTZ R75, R75, UR5 ;  /* 0x000000054b4b7c20 */ /* 0x000fc40008410000 */
[----:B------:R-:W-:Y:S01]  /*3000*/  HMMA.16816.F32.BF16 R24, R24, R42, R60 ;  /* 0x0000002a1818723c */ /* 0x000fe2000004183c */
[----:B------:R-:W-:Y:S05]  /*3010*/  MUFU.TANH R92, R84 ;  /* 0x00000054005c7308 */ /* 0x000fea0000002400 */
[----:B------:R-:W-:Y:S03]  /*3020*/  HMMA.16816.F32.BF16 R64, R20, R40, R80 ;  /* 0x000000281440723c */ /* 0x000fe60000041850 */
[----:B------:R-:W-:Y:S03]  /*3030*/  MUFU.TANH R80, R72 ;  /* 0x0000004800507308 */ /* 0x000fe60000002400 */
[----:B------:R-:W-:Y:S05]  /*3040*/  HMMA.16816.F32.BF16 R68, R12, R48, R68 ;  /* 0x000000300c44723c */ /* 0x000fea0000041844 */
[----:B------:R-:W-:Y:S01]  /*3050*/  MUFU.TANH R72, R73 ;  /* 0x0000004900487308 */ /* 0x000fe20000002400 */
[----:B------:R-:W-:Y:S06]  /*3060*/  HMMA.16816.F32.BF16 R20, R20, R42, R28 ;  /* 0x0000002a1414723c */ /* 0x000fec000004181c */
[----:B------:R-:W-:Y:S01]  /*3070*/  HMMA.16816.F32.BF16 R16, R16, R58, R24 ;  /* 0x0000003a1010723c */ /* 0x000fe20000041818 */
[----:B------:R-:W-:Y:S05]  /*3080*/  MUFU.TANH R86, R86 ;  /* 0x0000005600567308 */ /* 0x000fea0000002400 */
[----:B------:R-:W-:Y:S03]  /*3090*/  HMMA.16816.F32.BF16 R32, R36, R56, R64 ;  /* 0x000000382420723c */ /* 0x000fe60000041840 */
[----:B------:R-:W-:Y:S03]  /*30a0*/  MUFU.TANH R88, R88 ;  /* 0x0000005800587308 */ /* 0x000fe60000002400 */
[----:B------:R-:W-:Y:S01]  /*30b0*/  FMUL.FTZ R0, R68, UR5 ;  /* 0x0000000544007c20 */ /* 0x000fe20008410000 */
[----:B------:R-:W-:-:S04]  /*30c0*/  FMUL.FTZ R3, R70, UR5 ;  /* 0x0000000546037c20 */ /* 0x000fc80008410000 */
[----:B------:R2:W-:Y:S01]  /*30d0*/  MUFU.TANH R53, R0 ;  /* 0x0000000000357308 */ /* 0x0005e20000002400 */
[----:B------:R-:W-:Y:S06]  /*30e0*/  HMMA.16816.F32.BF16 R36, R36, R58, R20 ;  /* 0x0000003a2424723c */ /* 0x000fec0000041814 */
[----:B------:R-:W-:Y:S01]  /*30f0*/  HMMA.16816.F32.BF16 R16, R12, R50, R16 ;  /* 0x000000320c10723c */ /* 0x000fe20000041810 */
[----:B------:R5:W-:Y:S05]  /*3100*/  MUFU.TANH R52, R3 ;  /* 0x0000000300347308 */ /* 0x000bea0000002400 */
[----:B------:R-:W-:Y:S03]  /*3110*/  HMMA.16816.F32.BF16 R32, R8, R48, R32 ;  /* 0x000000300820723c */ /* 0x000fe60000041820 */
[----:B------:R-:W1:Y:S01]  /*3120*/  MUFU.TANH R90, R90 ;  /* 0x0000005a005a7308 */ /* 0x000e620000002400 */
[----:B--2---:R-:W-:-:S04]  /*3130*/  LOP3.LUT R0, R129, 0x6, RZ, 0xc0, !PT ;  /* 0x0000000681007812 */ /* 0x004fc800078ec0ff */
[----:B------:R-:W-:-:S03]  /*3140*/  LEA R0, R45, R0, 0x6 ;  /* 0x000000002d007211 */ /* 0x000fc600078e30ff */
[----:B------:R-:W-:Y:S01]  /*3150*/  MUFU.TANH R85, R85 ;  /* 0x0000005500557308 */ /* 0x000fe20000002400 */
[CC--:B------:R-:W-:Y:S01]  /*3160*/  ISETP.GE.AND P2, PT, R0.reuse, R44.reuse, PT ;  /* 0x0000002c0000720c */ /* 0x0c0fe20003f46270 */
[C---:B-----5:R-:W-:Y:S01]  /*3170*/  VIADD R3, R0.reuse, 0x9 ;  /* 0x0000000900037836 */ /* 0x060fe20000000000 */
[----:B------:R-:W-:Y:S01]  /*3180*/  HMMA.16816.F32.BF16 R8, R8, R50, R36 ;  /* 0x000000320808723c */ /* 0x000fe20000041824 */
[C---:B------:R-:W-:Y:S01]  /*3190*/  VIADD R5, R0.reuse, 0x8 ;  /* 0x0000000800057836 */ /* 0x040fe20000000000 */
[----:B------:R-:W-:Y:S01]  /*31a0*/  FSEL R43, R117, -INF , !P2 ;  /* 0xff800000752b7808 */ /* 0x000fe20005000000 */
[C---:B------:R-:W-:Y:S01]  /*31b0*/  VIADD R6, R0.reuse, 0x1 ;  /* 0x0000000100067836 */ /* 0x040fe20000000000 */
[-C--:B------:R-:W-:Y:S01]  /*31c0*/  ISETP.GE.AND P6, PT, R3, R44.reuse, PT ;  /* 0x0000002c0300720c */ /* 0x080fe20003fc6270 */
[----:B------:R-:W-:Y:S01]  /*31d0*/  VIADD R3, R0, 0x18 ;  /* 0x0000001800037836 */ /* 0x000fe20000000000 */
[-C--:B------:R-:W-:Y:S01]  /*31e0*/  ISETP.GE.AND P0, PT, R5, R44.reuse, PT ;  /* 0x0000002c0500720c */ /* 0x080fe20003f06270 */
[----:B------:R-:W-:Y:S01]  /*31f0*/  FMUL.FTZ R16, R16, UR5 ;  /* 0x0000000510107c20 */ /* 0x000fe20008410000 */
[----:B------:R-:W-:Y:S01]  /*3200*/  IADD3 R5, R0, 0x11, RZ ;  /* 0x0000001100057810 */ /* 0x000fe20007ffe0ff */
[----:B------:R-:W-:Y:S01]  /*3210*/  FMUL.FTZ R18, R18, UR5 ;  /* 0x0000000512127c20 */ /* 0x000fe20008410000 */
[-C--:B------:R-:W-:Y:S01]  /*3220*/  ISETP.GE.AND P3, PT, R3, R44.reuse, PT ;  /* 0x0000002c0300720c */ /* 0x080fe20003f66270 */
[----:B------:R-:W-:Y:S01]  /*3230*/  VIADD R3, R0, 0x19 ;  /* 0x0000001900037836 */ /* 0x000fe20000000000 */
[----:B------:R-:W-:Y:S01]  /*3240*/  FSEL R41, R123, -INF , !P2 ;  /* 0xff8000007b297808 */ /* 0x000fe20005000000 */
[----:B------:R-:W-:Y:S01]  /*3250*/  FMUL.FTZ R7, R34, UR5 ;  /* 0x0000000522077c20 */ /* 0x000fe20008410000 */
[----:B------:R-:W-:Y:S01]  /*3260*/  FSEL R45, R124, -INF , !P2 ;  /* 0xff8000007c2d7808 */ /* 0x000fe20005000000 */
[----:B------:R-:W-:Y:S01]  /*3270*/  FMUL.FTZ R32, R32, UR5 ;  /* 0x0000000520207c20 */ /* 0x000fe20008410000 */
[----:B------:R-:W-:Y:S01]  /*3280*/  FSEL R22, R126, -INF , !P2 ;  /* 0xff8000007e167808 */ /* 0x000fe20005000000 */
[----:B------:R2:W-:Y:S01]  /*3290*/  MUFU.TANH R31, R7 ;  /* 0x00000007001f7308 */ /* 0x0005e20000002400 */
[-C--:B------:R-:W-:Y:S01]  /*32a0*/  ISETP.GE.AND P2, PT, R3, R44.reuse, PT ;  /* 0x0000002c0300720c */ /* 0x080fe20003f46270 */
[----:B------:R-:W-:Y:S01]  /*32b0*/  VIADD R3, R0, 0x20 ;  /* 0x0000002000037836 */ /* 0x000fe20000000000 */
[-C--:B------:R-:W-:Y:S01]  /*32c0*/  ISETP.GE.AND P1, PT, R6, R44.reuse, PT ;  /* 0x0000002c0600720c */ /* 0x080fe20003f26270 */
[----:B------:R-:W-:Y:S01]  /*32d0*/  VIADD R6, R0, 0x10 ;  /* 0x0000001000067836 */ /* 0x000fe20000000000 */
[-C--:B------:R-:W-:Y:S01]  /*32e0*/  ISETP.GE.AND P4, PT, R5, R44.reuse, PT ;  /* 0x0000002c0500720c */ /* 0x080fe20003f86270 */
[----:B------:R-:W-:Y:S01]  /*32f0*/  FMUL.FTZ R5, R69, UR5 ;  /* 0x0000000545057c20 */ /* 0x000fe20008410000 */
[----:B------:R-:W-:Y:S01]  /*3300*/  FSEL R42, R119, -INF , !P1 ;  /* 0xff800000772a7808 */ /* 0x000fe20004800000 */
[----:B------:R5:W-:Y:S01]  /*3310*/  MUFU.TANH R49, R32 ;  /* 0x0000002000317308 */ /* 0x000be20000002400 */
[----:B------:R-:W-:Y:S01]  /*3320*/  FSEL R40, R122, -INF , !P1 ;  /* 0xff8000007a287808 */ /* 0x000fe20004800000 */
[----:B------:R-:W-:Y:S01]  /*3330*/  FMUL.FTZ R8, R8, UR5 ;  /* 0x0000000508087c20 */ /* 0x000fe20008410000 */
[----:B------:R-:W-:Y:S01]  /*3340*/  FSEL R48, R125, -INF , !P1 ;  /* 0xff8000007d307808 */ /* 0x000fe20004800000 */
[----:B------:R-:W-:Y:S01]  /*3350*/  FMUL.FTZ R10, R10, UR5 ;  /* 0x000000050a0a7c20 */ /* 0x000fe20008410000 */
[----:B------:R-:W-:Y:S01]  /*3360*/  FSEL R23, R127, -INF , !P1 ;  /* 0xff8000007f177808 */ /* 0x000fe20004800000 */
[----:B------:R-:W-:Y:S01]  /*3370*/  FMUL.FTZ R9, R9, UR5 ;  /* 0x0000000509097c20 */ /* 0x000fe20008410000 */
[----:B------:R-:W-:Y:S01]  /*3380*/  ISETP.GE.AND P1, PT, R3, R44, PT ;  /* 0x0000002c0300720c */ /* 0x000fe20003f26270 */
[----:B------:R4:W-:Y:S01]  /*3390*/  MUFU.TANH R34, R5 ;  /* 0x0000000500227308 */ /* 0x0009e20000002400 */
[----:B------:R-:W-:Y:S01]  /*33a0*/  IADD3 R3, R0, 0x21, RZ ;  /* 0x0000002100037810 */ /* 0x000fe20007ffe0ff */
[----:B--2---:R-:W-:Y:S01]  /*33b0*/  FMUL.FTZ R7, R33, UR5 ;  /* 0x0000000521077c20 */ /* 0x004fe20008410000 */
[----:B---3--:R-:W-:-:S02]  /*33c0*/  FSEL R33, R115, -INF , !P0 ;  /* 0xff80000073217808 */ /* 0x008fc40004000000 */
[----:B------:R-:W-:Y:S02]  /*33d0*/  FSEL R37, R116, -INF , !P0 ;  /* 0xff80000074257808 */ /* 0x000fe40004000000 */
[----:B------:R-:W-:Y:S01]  /*33e0*/  FSEL R20, R120, -INF , !P0 ;  /* 0xff80000078147808 */ /* 0x000fe20004000000 */
[----:B------:R-:W-:Y:S01]  /*33f0*/  MUFU.TANH R12, R7 ;  /* 0x00000007000c7308 */ /* 0x000fe20000002400 */
[----:B------:R-:W-:Y:S02]  /*3400*/  FSEL R36, R111, -INF , !P6 ;  /* 0xff8000006f247808 */ /* 0x000fe40007000000 */
[----:B-----5:R-:W-:Y:S02]  /*3410*/  FSEL R32, R114, -INF , !P6 ;  /* 0xff80000072207808 */ /* 0x020fe40007000000 */
[----:B------:R-:W-:Y:S02]  /*3420*/  FSEL R38, R118, -INF , !P6 ;  /* 0xff80000076267808 */ /* 0x000fe40007000000 */
[----:B------:R-:W-:Y:S01]  /*3430*/  FSEL R21, R121, -INF , !P6 ;  /* 0xff80000079157808 */ /* 0x000fe20007000000 */
[----:B------:R-:W-:Y:S01]  /*3440*/  MUFU.TANH R87, R87 ;  /* 0x0000005700577308 */ /* 0x000fe20000002400 */
[----:B----4-:R-:W-:Y:S01]  /*3450*/  FMUL.FTZ R5, R35, UR5 ;  /* 0x0000000523057c20 */ /* 0x010fe20008410000 */
[----:B------:R-:W-:-:S02]  /*3460*/  FSEL R35, R110, -INF , !P0 ;  /* 0xff8000006e237808 */ /* 0x000fc40004000000 */
[-C--:B------:R-:W-:Y:S01]  /*3470*/  ISETP.GE.AND P0, PT, R3, R44.reuse, PT ;  /* 0x0000002c0300720c */ /* 0x080fe20003f06270 */
[----:B------:R-:W-:Y:S01]  /*3480*/  VIADD R3, R0, 0x28 ;  /* 0x0000002800037836 */ /* 0x000fe20000000000 */
[-C--:B------:R-:W-:Y:S01]  /*3490*/  ISETP.GE.AND P5, PT, R6, R44.reuse, PT ;  /* 0x0000002c0600720c */ /* 0x080fe20003fa6270 */
[----:B------:R-:W-:Y:S01]  /*34a0*/  FMUL.FTZ R6, R71, UR5 ;  /* 0x0000000547067c20 */ /* 0x000fe20008410000 */
[----:B------:R-:W-:Y:S01]  /*34b0*/  FSEL R73, R99, -INF , !P4 ;  /* 0xff80000063497808 */ /* 0x000fe20006000000 */
[----:B------:R2:W-:Y:S01]  /*34c0*/  MUFU.TANH R7, R5 ;  /* 0x0000000500077308 */ /* 0x0005e20000002400 */
[----:B------:R-:W-:Y:S01]  /*34d0*/  ISETP.GE.AND P6, PT, R3, R44, PT ;  /* 0x0000002c0300720c */ /* 0x000fe20003fc6270 */
[----:B------:R-:W-:Y:S01]  /*34e0*/  VIADD R3, R0, 0x29 ;  /* 0x0000002900037836 */ /* 0x000fe20000000000 */
[----:B------:R-:W-:Y:S02]  /*34f0*/  FSEL R69, R97, -INF , !P5 ;  /* 0xff80000061457808 */ /* 0x000fe40006800000 */
[----:B------:R-:W-:-:S02]  /*3500*/  FSEL R39, R107, -INF , !P5 ;  /* 0xff8000006b277808 */ /* 0x000fc40006800000 */
[----:B------:R-:W-:Y:S01]  /*3510*/  FSEL R97, R108, -INF , !P5 ;  /* 0xff8000006c617808 */ /* 0x000fe20006800000 */
[----:B------:R-:W-:Y:S01]  /*3520*/  MUFU.TANH R13, R6 ;  /* 0x00000006000d7308 */ /* 0x000fe20000002400 */
[----:B------:R-:W-:Y:S02]  /*3530*/  FSEL R24, R112, -INF , !P5 ;  /* 0xff80000070187808 */ /* 0x000fe40006800000 */
[-C--:B------:R-:W-:Y:S01]  /*3540*/  ISETP.GE.AND P5, PT, R3, R44.reuse, PT ;  /* 0x0000002c0300720c */ /* 0x080fe20003fa6270 */
[----:B------:R-:W-:Y:S01]  /*3550*/  VIADD R3, R0, 0x30 ;  /* 0x0000003000037836 */ /* 0x000fe20000000000 */
[----:B------:R-:W-:Y:S02]  /*3560*/  FSEL R64, R106, -INF , !P4 ;  /* 0xff8000006a407808 */ /* 0x000fe40006000000 */
[----:B------:R-:W-:Y:S01]  /*3570*/  FSEL R99, R109, -INF , !P4 ;  /* 0xff8000006d637808 */ /* 0x000fe20006000000 */
[----:B------:R-:W-:Y:S01]  /*3580*/  MUFU.TANH R89, R89 ;  /* 0x0000005900597308 */ /* 0x000fe20000002400 */
[----:B------:R-:W-:Y:S01]  /*3590*/  FSEL R25, R113, -INF , !P4 ;  /* 0xff80000071197808 */ /* 0x000fe20006000000 */
[----:B--2---:R-:W-:Y:S01]  /*35a0*/  FMUL.FTZ R5, R17, UR5 ;  /* 0x0000000511057c20 */ /* 0x004fe20008410000 */
[----:B------:R-:W-:-:S02]  /*35b0*/  ISETP.GE.AND P4, PT, R3, R44, PT ;  /* 0x0000002c0300720c */ /* 0x000fc40003f86270 */
[----:B------:R-:W-:Y:S02]  /*35c0*/  IADD3 R3, R0, 0x31, RZ ;  /* 0x0000003100037810 */ /* 0x000fe40007ffe0ff */
[----:B------:R-:W-:Y:S01]  /*35d0*/  FSEL R84, R94, -INF , !P3 ;  /* 0xff8000005e547808 */ /* 0x000fe20005800000 */
[----:B------:R-:W-:Y:S01]  /*35e0*/  MUFU.TANH R6, R5 ;  /* 0x0000000500067308 */ /* 0x000fe20000002400 */
[----:B------:R-:W-:Y:S02]  /*35f0*/  FSEL R65, R96, -INF , !P3 ;  /* 0xff80000060417808 */ /* 0x000fe40005800000 */
[----:B------:R-:W-:Y:S02]  /*3600*/  FSEL R100, R100, -INF , !P3 ;  /* 0xff80000064647808 */ /* 0x000fe40005800000 */
[----:B------:R-:W-:Y:S02]  /*3610*/  FSEL R26, R104, -INF , !P3 ;  /* 0xff800000681a7808 */ /* 0x000fe40005800000 */
[----:B------:R-:W-:Y:S01]  /*3620*/  ISETP.GE.AND P3, PT, R3, R44, PT ;  /* 0x0000002c0300720c */ /* 0x000fe20003f66270 */
[C---:B------:R-:W-:Y:S01]  /*3630*/  VIADD R3, R0.reuse, 0x38 ;  /* 0x0000003800037836 */ /* 0x040fe20000000000 */
[----:B-1----:R-:W-:Y:S01]  /*3640*/  FSEL R96, R95, -INF , !P2 ;  /* 0xff8000005f607808 */ /* 0x002fe20005000000 */
[----:B------:R-:W1:Y:S01]  /*3650*/  MUFU.TANH R91, R91 ;  /* 0x0000005b005b7308 */ /* 0x000e620000002400 */
[----:B------:R-:W-:Y:S01]  /*3660*/  FSEL R68, R93, -INF , !P2 ;  /* 0xff8000005d447808 */ /* 0x000fe20005000000 */
[----:B------:R-:W-:Y:S01]  /*3670*/  VIADD R0, R0, 0x39 ;  /* 0x0000003900007836 */ /* 0x000fe20000000000 */
[----:B------:R-:W-:-:S02]  /*3680*/  FSEL R128, R128, -INF , !P2 ;  /* 0xff80000080807808 */ /* 0x000fc40005000000 */
[----:B------:R-:W-:Y:S02]  /*3690*/  FSEL R28, R105, -INF , !P2 ;  /* 0xff800000691c7808 */ /* 0x000fe40005000000 */
[----:B------:R-:W-:Y:S01]  /*36a0*/  ISETP.GE.AND P2, PT, R3, R44, PT ;  /* 0x0000002c0300720c */ /* 0x000fe20003f46270 */
[----:B------:R-:W-:Y:S01]  /*36b0*/  FMUL.FTZ R3, R19, UR5 ;  /* 0x0000000513037c20 */ /* 0x000fe20008410000 */
[----:B------:R-:W2:Y:S01]  /*36c0*/  MUFU.TANH R74, R74 ;  /* 0x0000004a004a7308 */ /* 0x000ea20000002400 */
[----:B------:R-:W-:Y:S02]  /*36d0*/  FSEL R133, R90, -INF , !P1 ;  /* 0xff8000005a857808 */ /* 0x000fe40004800000 */
[----:B------:R-:W-:Y:S02]  /*36e0*/  FSEL R129, R88, -INF , !P1 ;  /* 0xff80000058817808 */ /* 0x000fe40004800000 */
[----:B------:R-:W-:Y:S02]  /*36f0*/  FSEL R137, R86, -INF , !P1 ;  /* 0xff80000056897808 */ /* 0x000fe40004800000 */
[----:B------:R-:W-:Y:S01]  /*3700*/  FSEL R27, R92, -INF , !P1 ;  /* 0xff8000005c1b7808 */ /* 0x000fe20004800000 */
[----:B------:R3:W-:Y:S01]  /*3710*/  MUFU.TANH R5, R3 ;  /* 0x0000000300057308 */ /* 0x0007e20000002400 */
[----:B------:R-:W-:-:S02]  /*3720*/  ISETP.GE.AND P1, PT, R44, 0x41, PT ;  /* 0x000000412c00780c */ /* 0x000fc40003f26270 */
[----:B-1----:R-:W-:Y:S02]  /*3730*/  FSEL R134, R91, -INF , !P0 ;  /* 0xff8000005b867808 */ /* 0x002fe40004000000 */
[----:B------:R-:W-:Y:S02]  /*3740*/  FSEL R131, R89, -INF , !P0 ;  /* 0xff80000059837808 */ /* 0x000fe40004000000 */
[----:B------:R-:W-:Y:S01]  /*3750*/  FSEL R138, R87, -INF , !P0 ;  /* 0xff800000578a7808 */ /* 0x000fe20004000000 */
[----:B------:R-:W1:Y:S01]  /*3760*/  MUFU.TANH R75, R75 ;  /* 0x0000004b004b7308 */ /* 0x000e620000002400 */
[----:B------:R-:W-:Y:S02]  /*3770*/  FSEL R29, R85, -INF , !P0 ;  /* 0xff800000551d7808 */ /* 0x000fe40004000000 */
[----:B------:R-:W-:Y:S01]  /*3780*/  ISETP.GE.AND P0, PT, R0, R44, PT ;  /* 0x0000002c0000720c */ /* 0x000fe20003f06270 */
[----:B------:R-:W-:Y:S01]  /*3790*/  IMAD.IADD R0, R102, 0x1, R101 ;  /* 0x0000000166007824 */ /* 0x000fe200078e0265 */
[----:B--2---:R-:W-:-:S02]  /*37a0*/  FSEL R139, R74, -INF , !P6 ;  /* 0xff8000004a8b7808 */ /* 0x004fc40007000000 */
[----:B------:R-:W-:Y:S01]  /*37b0*/  FSEL R149, R31, -INF , !P4 ;  /* 0xff8000001f957808 */ /* 0x000fe20006000000 */
[----:B------:R-:W2:Y:S01]  /*37c0*/  MUFU.TANH R76, R76 ;  /* 0x0000004c004c7308 */ /* 0x000ea20000002400 */
[----:B---3--:R-:W-:Y:S01]  /*37d0*/  FMUL.FTZ R3, R11, UR5 ;  /* 0x000000050b037c20 */ /* 0x008fe20008410000 */
[----:B------:R-:W-:Y:S02]  /*37e0*/  FSEL R19, R80, -INF , !P6 ;  /* 0xff80000050137808 */ /* 0x000fe40007000000 */
[----:B------:R-:W-:Y:S02]  /*37f0*/  FSEL R30, R72, -INF , !P5 ;  /* 0xff800000481e7808 */ /* 0x000fe40006800000 */
[----:B------:R-:W-:Y:S02]  /*3800*/  FSEL R143, R49, -INF , !P4 ;  /* 0xff800000318f7808 */ /* 0x000fe40006000000 */
[----:B------:R-:W3:Y:S01]  /*3810*/  MUFU.TANH R77, R77 ;  /* 0x0000004d004d7308 */ /* 0x000ee20000002400 */
[----:B-1----:R-:W-:-:S02]  /*3820*/  FSEL R140, R75, -INF , !P5 ;  /* 0xff8000004b8c7808 */ /* 0x002fc40006800000 */
[----:B------:R-:W-:Y:S02]  /*3830*/  FSEL R141, R52, -INF , !P4 ;  /* 0xff800000348d7808 */ /* 0x000fe40006000000 */
[----:B------:R-:W-:Y:S02]  /*3840*/  FSEL R31, R53, -INF , !P4 ;  /* 0xff800000351f7808 */ /* 0x000fe40006000000 */
[----:B------:R-:W-:Y:S01]  /*3850*/  FSEL R150, R7, -INF , !P3 ;  /* 0xff80000007967808 */ /* 0x000fe20005800000 */
[----:B------:R-:W1:Y:S01]  /*3860*/  MUFU.TANH R78, R78 ;  /* 0x0000004e004e7308 */ /* 0x000e620000002400 */
[----:B--2---:R-:W-:Y:S02]  /*3870*/  FSEL R130, R76, -INF , !P6 ;  /* 0xff8000004c827808 */ /* 0x004fe40007000000 */
[----:B------:R-:W-:Y:S02]  /*3880*/  FSEL R146, R12, -INF , !P3 ;  /* 0xff8000000c927808 */ /* 0x000fe40005800000 */
[----:B------:R-:W-:-:S02]  /*3890*/  FSEL R142, R13, -INF , !P3 ;  /* 0xff8000000d8e7808 */ /* 0x000fc40005800000 */
[----:B------:R-:W-:Y:S01]  /*38a0*/  FSEL R34, R34, -INF , !P3 ;  /* 0xff80000022227808 */ /* 0x000fe20005800000 */
[----:B------:R-:W2:Y:S01]  /*38b0*/  MUFU.TANH R79, R79 ;  /* 0x0000004f004f7308 */ /* 0x000ea20000002400 */
[----:B---3--:R-:W-:Y:S02]  /*38c0*/  FSEL R132, R77, -INF , !P5 ;  /* 0xff8000004d847808 */ /* 0x008fe40006800000 */
[----:B------:R-:W-:Y:S02]  /*38d0*/  FSEL R154, R5, -INF , !P0 ;  /* 0xff800000059a7808 */ /* 0x000fe40004000000 */
[----:B------:R-:W-:-:S03]  /*38e0*/  FSEL R75, R6, -INF , !P0 ;  /* 0xff800000064b7808 */ /* 0x000fc60004000000 */
        /* <DEDUP_REMOVED lines=11> */
[----:B---3--:R-:W-:Y:S02]  /*39a0*/  FSEL R152, R10, -INF , !P2 ;  /* 0xff8000000a987808 */ /* 0x008fe40005000000 */
[----:B-1----:R-:W-:Y:S02]  /*39b0*/  FSEL R148, R9, -INF , !P0 ;  /* 0xff80000009947808 */ /* 0x002fe40004000000 */
[----:B--2---:R-:W-:Y:S01]  /*39c0*/  FSEL R151, R3, -INF , !P0 ;  /* 0xff80000003977808 */ /* 0x004fe20004000000 */
[----:B------:R-:W-:Y:S06]  /*39d0*/  BAR.SYNC.DEFER_BLOCKING 0x0 ;  /* 0x0000000000007b1d */ /* 0x000fec0000010000 */
[----:B------:R-:W-:Y:S05]  /*39e0*/  @!P1 BRA `(.L_x_1699) ;  /* 0x0000000000d09947 */ /* 0x000fea0003800000 */
        /* <DEDUP_REMOVED lines=50> */
.L_x_1701:
[----:B------:R-:W-:Y:S05]  /*3d10*/  BSYNC B0 ;  /* 0x0000000000007941 */ /* 0x000fea0003800000 */
.L_x_1700:
[----:B------:R-:W0:Y:S02]  /*3d20*/  LDGDEPBAR ;  /* 0x00000000000079af */ /* 0x000e240000000000 */
.L_x_1699:
[----:B------:R-:W-:Y:S01]  /*3d30*/  FMNMX.FTZ R72, R22, R23, !PT ;  /* 0x0000001716487209 */ /* 0x000fe20007810000 */
[----:B------:R-:W-:Y:S01]  /*3d40*/  ULDC UR5, c[0x0][0x2ec] ;  /* 0x0000bb0000057ab9 */ /* 0x000fe20000000800 */
[----:B------:R-:W-:Y:S02]  /*3d50*/  LEA R193, R0, UR4, 0x1 ;  /* 0x0000000400c17c11 */ /* 0x000fe4000f8e08ff */
[----:B------:R-:W-:Y:S02]  /*3d60*/  FMNMX.FTZ R72, R20, R72, !PT ;  /* 0x0000004814487209 */ /* 0x000fe40007810000 */
[-C--:B------:R-:W-:Y:S02]  /*3d70*/  LEA R194, R4, R193.reuse, 0x1 ;  /* 0x000000c104c27211 */ /* 0x080fe400078e08ff */
[----:B------:R-:W-:Y:S02]  /*3d80*/  FMNMX.FTZ R72, R21, R72, !PT ;  /* 0x0000004815487209 */ /* 0x000fe40007810000 */
[----:B------:R-:W-:-:S02]  /*3d90*/  LEA R196, R2, R193, 0x1 ;  /* 0x000000c102c47211 */ /* 0x000fc400078e08ff */
[----:B------:R-:W-:Y:S02]  /*3da0*/  FMNMX.FTZ R72, R24, R72, !PT ;  /* 0x0000004818487209 */ /* 0x000fe40007810000 */
[----:B------:R-:W-:Y:S02]  /*3db0*/  LEA R195, R2, R194, 0x1 ;  /* 0x000000c202c37211 */ /* 0x000fe400078e08ff */
        /* <DEDUP_REMOVED lines=11> */
[----:B------:R-:W3:Y:S02]  /*3e70*/  SHFL.BFLY PT, R3, R72, 0x2, 0x1f ;  /* 0x0c401f0048037f89 */ /* 0x000ee400000e0000 */
[----:B---3--:R-:W-:Y:S02]  /*3e80*/  FMNMX.FTZ R72, R72, R3, !PT ;  /* 0x0000000348487209 */ /* 0x008fe40007810000 */
[----:B------:R-:W-:-:S03]  /*3e90*/  FMNMX.FTZ R3, R41, R40, !PT ;  /* 0x0000002829037209 */ /* 0x000fc60007810000 */
[----:B-1----:R-:W1:Y:S01]  /*3ea0*/  SHFL.BFLY PT, R6, R72, 0x1, 0x1f ;  /* 0x0c201f0048067f89 */ /* 0x002e6200000e0000 */
        /* <DEDUP_REMOVED lines=19> */
[----:B------:R-:W-:Y:S02]  /*3fe0*/  FMNMX.FTZ R5, R143, R5, !PT ;  /* 0x000000058f057209 */ /* 0x000fe40007810000 */
[----:B------:R-:W-:-:S02]  /*3ff0*/  FMNMX.FTZ R3, R133, R3, !PT ;  /* 0x0000000385037209 */ /* 0x000fc40007810000 */
[----:B------:R-:W-:Y:S02]  /*4000*/  FSETP.NEU.FTZ.AND P0, PT, R72, -INF , PT ;  /* 0xff8000004800780b */ /* 0x000fe40003f1d000 */
[----:B------:R-:W-:Y:S02]  /*4010*/  FMNMX.FTZ R5, R146, R5, !PT ;  /* 0x0000000592057209 */ /* 0x000fe40007810000 */
[----:B------:R-:W-:Y:S02]  /*4020*/  FMNMX.FTZ R8, R134, R3, !PT ;  /* 0x0000000386087209 */ /* 0x000fe40007810000 */
[----:B------:R-:W-:Y:S02]  /*4030*/  FSEL R7, R7, RZ, P0 ;  /* 0x000000ff07077208 */ /* 0x000fe40000000000 */
[----:B------:R-:W-:Y:S02]  /*4040*/  FMNMX.FTZ R3, R147, R5, !PT ;  /* 0x0000000593037209 */ /* 0x000fe40007810000 */
[----:B------:R-:W-:Y:S01]  /*4050*/  FMNMX.FTZ R5, R45, R48, !PT ;  /* 0x000000302d057209 */ /* 0x000fe20007810000 */
[--C-:B------:R-:W-:Y:S01]  /*4060*/  FFMA.FTZ R6, R22, UR5, -R7.reuse ;  /* 0x0000000516067c23 */ /* 0x100fe20008010807 */
[----:B------:R-:W-:Y:S01]  /*4070*/  FMNMX.FTZ R70, R148, R3, !PT ;  /* 0x0000000394467209 */ /* 0x000fe20007810000 */
[----:B------:R-:W-:Y:S01]  /*4080*/  FFMA.FTZ R3, R21, UR5, -R7 ;  /* 0x0000000515037c23 */ /* 0x000fe20008010807 */
[----:B------:R-:W-:Y:S01]  /*4090*/  FMNMX.FTZ R5, R37, R5, !PT ;  /* 0x0000000525057209 */ /* 0x000fe20007810000 */
[----:B------:R1:W-:Y:S01]  /*40a0*/  MUFU.EX2 R217, R6 ;  /* 0x0000000600d97308 */ /* 0x0003e20000000800 */
[----:B------:R-:W-:Y:S01]  /*40b0*/  FMNMX.FTZ R8, R135, R8, !PT ;  /* 0x0000000887087209 */ /* 0x000fe20007810000 */
[----:B------:R-:W3:Y:S01]  /*40c0*/  SHFL.BFLY PT, R9, R70, 0x2, 0x1f ;  /* 0x0c401f0046097f89 */ /* 0x000ee200000e0000 */
[----:B------:R-:W-:-:S04]  /*40d0*/  FMNMX.FTZ R5, R38, R5, !PT ;  /* 0x0000000526057209 */ /* 0x000fc80007810000 */
[----:B------:R-:W-:Y:S01]  /*40e0*/  FMNMX.FTZ R5, R97, R5, !PT ;  /* 0x0000000561057209 */ /* 0x000fe20007810000 */
[----:B------:R-:W-:Y:S03]  /*40f0*/  MUFU.EX2 R215, R3 ;  /* 0x0000000300d77308 */ /* 0x000fe60000000800 */
[----:B------:R-:W-:-:S04]  /*4100*/  FMNMX.FTZ R5, R99, R5, !PT ;  /* 0x0000000563057209 */ /* 0x000fc80007810000 */
[----:B------:R-:W-:Y:S01]  /*4110*/  FMNMX.FTZ R5, R100, R5, !PT ;  /* 0x0000000564057209 */ /* 0x000fe20007810000 */
[----:B-1----:R-:W-:-:S03]  /*4120*/  FFMA.FTZ R6, R23, UR5, -R7 ;  /* 0x0000000517067c23 */ /* 0x002fc60008010807 */
[----:B------:R-:W-:Y:S01]  /*4130*/  FMNMX.FTZ R5, R128, R5, !PT ;  /* 0x0000000580057209 */ /* 0x000fe20007810000 */
[----:B------:R1:W4:Y:S03]  /*4140*/  MUFU.EX2 R211, R6 ;  /* 0x0000000600d37308 */ /* 0x0003260000000800 */
[----:B------:R-:W-:Y:S02]  /*4150*/  FMNMX.FTZ R5, R137, R5, !PT ;  /* 0x0000000589057209 */ /* 0x000fe40007810000 */
[----:B---3--:R-:W-:Y:S02]  /*4160*/  FMNMX.FTZ R70, R70, R9, !PT ;  /* 0x0000000946467209 */ /* 0x008fe40007810000 */
[----:B------:R-:W-:-:S03]  /*4170*/  FMNMX.FTZ R5, R138, R5, !PT ;  /* 0x000000058a057209 */ /* 0x000fc60007810000 */
[----:B--2---:R-:W2:Y:S01]  /*4180*/  SHFL.BFLY PT, R10, R70, 0x1, 0x1f ;  /* 0x0c201f00460a7f89 */ /* 0x004ea200000e0000 */
[----:B------:R-:W-:-:S04]  /*4190*/  FMNMX.FTZ R5, R139, R5, !PT ;  /* 0x000000058b057209 */ /* 0x000fc80007810000 */
[----:B------:R-:W-:Y:S01]  /*41a0*/  FMNMX.FTZ R5, R140, R5, !PT ;  /* 0x000000058c057209 */ /* 0x000fe20007810000 */
[----:B-1----:R-:W-:Y:S01]  /*41b0*/  FFMA.FTZ R6, R20, UR5, -R7 ;  /* 0x0000000514067c23 */ /* 0x002fe20008010807 */
[----:B----4-:R-:W-:Y:S01]  /*41c0*/  F2FP.BF16.F32.PACK_AB R12, R211, R217 ;  /* 0x000000d9d30c723e */ /* 0x010fe200000010ff */
[----:B------:R-:W-:Y:S01]  /*41d0*/  LDSM.16.MT88.4 R20, [R195+0x6000] ;  /* 0x00600000c314783b */ /* 0x000fe20000004200 */
[----:B------:R-:W-:Y:S01]  /*41e0*/  FMNMX.FTZ R5, R141, R5, !PT ;  /* 0x000000058d057209 */ /* 0x000fe20007810000 */
[----:B------:R1:W3:Y:S01]  /*41f0*/  MUFU.EX2 R212, R6 ;  /* 0x0000000600d47308 */ /* 0x0002e20000000800 */
[----:B--2---:R-:W-:Y:S02]  /*4200*/  FMNMX.FTZ R70, R70, R10, !PT ;  /* 0x0000000a46467209 */ /* 0x004fe40007810000 */
[----:B-1----:R-:W-:Y:S02]  /*4210*/  FMNMX.FTZ R6, R136, R8, !PT ;  /* 0x0000000888067209 */ /* 0x002fe40007810000 */
[----:B------:R-:W-:-:S02]  /*4220*/  FSETP.NEU.FTZ.AND P0, PT, R70, -INF , PT ;  /* 0xff8000004600780b */ /* 0x000fc40003f1d000 */
[----:B------:R-:W-:Y:S01]  /*4230*/  FMNMX.FTZ R3, R149, R6, !PT ;  /* 0x0000000695037209 */ /* 0x000fe20007810000 */
[----:B------:R-:W-:Y:S01]  /*4240*/  FFMA.FTZ R6, R24, UR5, -R7 ;  /* 0x0000000518067c23 */ /* 0x000fe20008010807 */
[----:B---3--:R-:W-:Y:S02]  /*4250*/  F2FP.BF16.F32.PACK_AB R14, R215, R212 ;  /* 0x000000d4d70e723e */ /* 0x008fe400000010ff */
[----:B------:R-:W-:Y:S01]  /*4260*/  FMNMX.FTZ R3, R150, R3, !PT ;  /* 0x0000000396037209 */ /* 0x000fe20007810000 */
[----:B------:R1:W-:Y:S03]  /*4270*/  MUFU.EX2 R225, R6 ;  /* 0x0000000600e17308 */ /* 0x0003e60000000800 */
[----:B------:R-:W-:-:S04]  /*4280*/  FMNMX.FTZ R3, R152, R3, !PT ;  /* 0x0000000398037209 */ /* 0x000fc80007810000 */
[----:B------:R-:W-:-:S05]  /*4290*/  FMNMX.FTZ R3, R151, R3, !PT ;  /* 0x0000000397037209 */ /* 0x000fca0007810000 */
[----:B------:R-:W2:Y:S01]  /*42a0*/  SHFL.BFLY PT, R8, R3, 0x2, 0x1f ;  /* 0x0c401f0003087f89 */ /* 0x000ea200000e0000 */
[----:B-1----:R-:W-:-:S04]  /*42b0*/  FFMA.FTZ R6, R25, UR5, -R7 ;  /* 0x0000000519067c23 */ /* 0x002fc80008010807 */
[----:B------:R1:W-:Y:S01]  /*42c0*/  MUFU.EX2 R226, R6 ;  /* 0x0000000600e27308 */ /* 0x0003e20000000800 */
[----:B--2---:R-:W-:Y:S01]  /*42d0*/  FMNMX.FTZ R3, R3, R8, !PT ;  /* 0x0000000803037209 */ /* 0x004fe20007810000 */
[--C-:B------:R-:W-:Y:S01]  /*42e0*/  FFMA.FTZ R8, R30, UR5, -R7.reuse ;  /* 0x000000051e087c23 */ /* 0x100fe20008010807 */
[----:B-1----:R-:W-:-:S05]  /*42f0*/  FFMA.FTZ R6, R26, UR5, -R7 ;  /* 0x000000051a067c23 */ /* 0x002fca0008010807 */
[----:B------:R1:W-:Y:S01]  /*4300*/  MUFU.EX2 R216, R8 ;  /* 0x0000000800d87308 */ /* 0x0003e20000000800 */
[----:B------:R-:W2:Y:S07]  /*4310*/  SHFL.BFLY PT, R9, R3, 0x1, 0x1f ;  /* 0x0c201f0003097f89 */ /* 0x000eae00000e0000 */
[----:B------:R3:W-:Y:S01]  /*4320*/  MUFU.EX2 R248, R6 ;  /* 0x0000000600f87308 */ /* 0x0007e20000000800 */
[----:B-1----:R-:W-:-:S07]  /*4330*/  FFMA.FTZ R8, R31, UR5, -R7 ;  /* 0x000000051f087c23 */ /* 0x002fce0008010807 */
[----:B------:R-:W-:Y:S01]  /*4340*/  MUFU.EX2 R222, R8 ;  /* 0x0000000800de7308 */ /* 0x000fe20000000800 */
[----:B---3--:R-:W-:Y:S01]  /*4350*/  FFMA.FTZ R6, R28, UR5, -R7 ;  /* 0x000000051c067c23 */ /* 0x008fe20008010807 */
[----:B--2---:R-:W-:-:S06]  /*4360*/  FMNMX.FTZ R3, R3, R9, !PT ;  /* 0x0000000903037209 */ /* 0x004fcc0007810000 */
[----:B------:R1:W-:Y:S01]  /*4370*/  MUFU.EX2 R224, R6 ;  /* 0x0000000600e07308 */ /* 0x0003e20000000800 */
[----:B------:R-:W-:Y:S01]  /*4380*/  FMUL.FTZ R9, R3, UR5 ;  /* 0x0000000503097c20 */ /* 0x000fe20008410000 */
[--C-:B-1----:R-:W-:Y:S02]  /*4390*/  FFMA.FTZ R6, R27, UR5, -R7.reuse ;  /* 0x000000051b067c23 */ /* 0x102fe40008010807 */
[----:B------:R-:W-:Y:S04]  /*43a0*/  LDSM.16.MT88.4 R24, [R196+0x6000] ;  /* 0x00600000c418783b */ /* 0x000fe80000004200 */
[----:B------:R1:W-:Y:S02]  /*43b0*/  MUFU.EX2 R223, R6 ;  /* 0x0000000600df7308 */ /* 0x0003e40000000800 */
[----:B-1----:R-:W-:Y:S01]  /*43c0*/  FMNMX.FTZ R6, R142, R5, !PT ;  /* 0x000000058e067209 */ /* 0x002fe20007810000 */
[----:B------:R-:W-:-:S02]  /*43d0*/  FFMA.FTZ R5, R29, UR5, -R7 ;  /* 0x000000051d057c23 */ /* 0x000fc40008010807 */
[----:B------:R-:W-:Y:S01]  /*43e0*/  LDSM.16.MT88.4 R28, [R193+0x6000] ;  /* 0x00600000c11c783b */ /* 0x000fe20000004200 */
[----:B------:R-:W-:Y:S02]  /*43f0*/  FMNMX.FTZ R6, R153, R6, !PT ;  /* 0x0000000699067209 */ /* 0x000fe40007810000 */
[----:B------:R1:W-:Y:S02]  /*4400*/  MUFU.EX2 R214, R5 ;  /* 0x0000000500d67308 */ /* 0x0003e40000000800 */
[----:B-1----:R-:W-:Y:S01]  /*4410*/  FMNMX.FTZ R5, R154, R6, !PT ;  /* 0x000000069a057209 */ /* 0x002fe20007810000 */
[----:B------:R-:W-:Y:S02]  /*4420*/  FFMA.FTZ R6, R19, UR5, -R7 ;  /* 0x0000000513067c23 */ /* 0x000fe40008010807 */
[----:B------:R-:W-:Y:S03]  /*4430*/  LDSM.16.MT88.4 R16, [R194+0x6000] ;  /* 0x00600000c210783b */ /* 0x000fe60000004200 */
[----:B------:R1:W-:Y:S01]  /*4440*/  MUFU.EX2 R213, R6 ;  /* 0x0000000600d57308 */ /* 0x0003e20000000800 */
[----:B------:R-:W2:Y:S01]  /*4450*/  SHFL.BFLY PT, R11, R5, 0x2, 0x1f ;  /* 0x0c401f00050b7f89 */ /* 0x000ea200000e0000 */
[----:B-1----:R-:W-:-:S05]  /*4460*/  FMUL.FTZ R6, R70, UR5 ;  /* 0x0000000546067c20 */ /* 0x002fca0008410000 */
[----:B------:R-:W-:Y:S02]  /*4470*/  FSEL R6, R6, RZ, P0 ;  /* 0x000000ff06067208 */ /* 0x000fe40000000000 */
[----:B------:R-:W-:-:S03]  /*4480*/  FSETP.NEU.FTZ.AND P0, PT, R3, -INF , PT ;  /* 0xff8000000300780b */ /* 0x000fc60003f1d000 */
[--C-:B------:R-:W-:Y:S01]  /*4490*/  FFMA.FTZ R8, R41, UR5, -R6.reuse ;  /* 0x0000000529087c23 */ /* 0x100fe20008010806 */
[----:B------:R-:W-:-:S03]  /*44a0*/  FFMA.FTZ R10, R33, UR5, -R6 ;  /* 0x00000005210a7c23 */ /* 0x000fc60008010806 */
[----:B------:R1:W-:Y:S08]  /*44b0*/  MUFU.EX2 R191, R8 ;  /* 0x0000000800bf7308 */ /* 0x0003f00000000800 */
[----:B------:R-:W-:Y:S01]  /*44c0*/  MUFU.EX2 R190, R10 ;  /* 0x0000000a00be7308 */ /* 0x000fe20000000800 */
[----:B-1----:R-:W-:-:S07]  /*44d0*/  FFMA.FTZ R8, R40, UR5, -R6 ;  /* 0x0000000528087c23 */ /* 0x002fce0008010806 */
[----:B------:R2:W-:Y:S02]  /*44e0*/  MUFU.EX2 R189, R8 ;  /* 0x0000000800bd7308 */ /* 0x0005e40000000800 */
[----:B--2---:R-:W-:Y:S02]  /*44f0*/  FMNMX.FTZ R8, R5, R11, !PT ;  /* 0x0000000b05087209 */ /* 0x004fe40007810000 */
[----:B------:R-:W-:Y:S01]  /*4500*/  FSEL R5, R9, RZ, P0 ;  /* 0x000000ff09057208 */ /* 0x000fe20000000000 */
[----:B------:R-:W-:Y:S02]  /*4510*/  FFMA.FTZ R9, R32, UR5, -R6 ;  /* 0x0000000520097c23 */ /* 0x000fe40008010806 */
[----:B------:R-:W1:Y:S02]  /*4520*/  SHFL.BFLY PT, R71, R8, 0x1, 0x1f ;  /* 0x0c201f0008477f89 */ /* 0x000e6400000e0000 */
[--C-:B------:R-:W-:Y:S01]  /*4530*/  FFMA.FTZ R0, R42, UR5, -R5.reuse ;  /* 0x000000052a007c23 */ /* 0x100fe20008010805 */
[----:B------:R2:W3:Y:S08]  /*4540*/  MUFU.EX2 R209, R9 ;  /* 0x0000000900d17308 */ /* 0x0004f00000000800 */
[----:B------:R4:W-:Y:S01]  /*4550*/  MUFU.EX2 R180, R0 ;  /* 0x0000000000b47308 */ /* 0x0009e20000000800 */
[----:B--2---:R-:W-:Y:S01]  /*4560*/  FFMA.FTZ R9, R43, UR5, -R5 ;  /* 0x000000052b097c23 */ /* 0x004fe20008010805 */
[----:B---3--:R-:W-:Y:S01]  /*4570*/  F2FP.BF16.F32.PACK_AB R10, R209, R190 ;  /* 0x000000bed10a723e */ /* 0x008fe200000010ff */
[----:B------:R-:W2:Y:S01]  /*4580*/  LDSM.16.MT88.4 R40, [R193+0x6800] ;  /* 0x00680000c128783b */ /* 0x000ea20000004200 */
[----:B-1----:R-:W-:-:S04]  /*4590*/  FMNMX.FTZ R71, R8, R71, !PT ;  /* 0x0000004708477209 */ /* 0x002fc80007810000 */
[----:B------:R-:W1:Y:S01]  /*45a0*/  MUFU.EX2 R181, R9 ;  /* 0x0000000900b57308 */ /* 0x000e620000000800 */
[----:B------:R-:W-:Y:S01]  /*45b0*/  F2FP.BF16.F32.PACK_AB R8, R189, R191 ;  /* 0x000000bfbd08723e */ /* 0x000fe200000010ff */
[----:B----4-:R-:W-:Y:S01]  /*45c0*/  FFMA.FTZ R0, R35, UR5, -R5 ;  /* 0x0000000523007c23 */ /* 0x010fe20008010805 */
[C---:B------:R-:W-:Y:S01]  /*45d0*/  FMUL.FTZ R2, R71.reuse, UR5 ;  /* 0x0000000547027c20 */ /* 0x040fe20008410000 */
[----:B------:R-:W-:-:S04]  /*45e0*/  FSETP.NEU.FTZ.AND P0, PT, R71, -INF , PT ;  /* 0xff8000004700780b */ /* 0x000fc80003f1d000 */
[----:B------:R3:W-:Y:S01]  /*45f0*/  MUFU.EX2 R183, R0 ;  /* 0x0000000000b77308 */ /* 0x0007e20000000800 */
[----:B-1----:R-:W-:Y:S01]  /*4600*/  F2FP.BF16.F32.PACK_AB R9, R180, R181 ;  /* 0x000000b5b409723e */ /* 0x002fe200000010ff */
[----:B---3--:R-:W-:-:S06]  /*4610*/  FFMA.FTZ R0, R36, UR5, -R5 ;  /* 0x0000000524007c23 */ /* 0x008fcc0008010805 */
[----:B------:R1:W3:Y:S02]  /*4620*/  MUFU.EX2 R186, R0 ;  /* 0x0000000000ba7308 */ /* 0x0002e40000000800 */
[----:B-1----:R-:W-:Y:S01]  /*4630*/  FSEL R0, R2, RZ, P0 ;  /* 0x000000ff02007208 */ /* 0x002fe20000000000 */
[----:B------:R-:W-:Y:S01]  /*4640*/  FFMA.FTZ R2, R34, UR5, -R7 ;  /* 0x0000000522027c23 */ /* 0x000fe20008010807 */
[----:B---3--:R-:W-:Y:S01]  /*4650*/  F2FP.BF16.F32.PACK_AB R11, R186, R183 ;  /* 0x000000b7ba0b723e */ /* 0x008fe200000010ff */
[----:B------:R-:W1:Y:S03]  /*4660*/  LDSM.16.MT88.4 R32, [R194+0x6800] ;  /* 0x00680000c220783b */ /* 0x000e660000004200 */
[----:B------:R3:W-:Y:S03]  /*4670*/  MUFU.EX2 R210, R2 ;  /* 0x0000000200d27308 */ /* 0x0007e60000000800 */
[C---:B------:R-:W-:Y:S06]  /*4680*/  HMMA.16816.F32.BF16 R60, R8.reuse, R28, RZ ;  /* 0x0000001c083c723c */ /* 0x040fec00000418ff */
[C---:B------:R-:W-:Y:S06]  /*4690*/  HMMA.16816.F32.BF16 R56, R8.reuse, R24, RZ ;  /* 0x000000180838723c */ /* 0x040fec00000418ff */
[----:B------:R-:W-:Y:S01]  /*46a0*/  HMMA.16816.F32.BF16 R92, R8, R30, RZ ;  /* 0x0000001e085c723c */ /* 0x000fe200000418ff */
[----:B---3--:R-:W-:-:S02]  /*46b0*/  FFMA.FTZ R2, R45, UR5, -R0 ;  /* 0x000000052d027c23 */ /* 0x008fc40008010800 */
[----:B------:R-:W-:Y:S02]  /*46c0*/  LDSM.16.MT88.4 R44, [R195+0x6800] ;  /* 0x00680000c32c783b */ /* 0x000fe40000004200 */
[----:B------:R3:W-:Y:S01]  /*46d0*/  MUFU.EX2 R173, R2 ;  /* 0x0000000200ad7308 */ /* 0x0007e20000000800 */
[C---:B------:R-:W-:Y:S06]  /*46e0*/  HMMA.16816.F32.BF16 R76, R8.reuse, R18, RZ ;  /* 0x00000012084c723c */ /* 0x040fec00000418ff */
[C---:B------:R-:W-:Y:S06]  /*46f0*/  HMMA.16816.F32.BF16 R52, R8.reuse, R16, RZ ;  /* 0x000000100834723c */ /* 0x040fec00000418ff */
[----:B------:R-:W-:Y:S01]  /*4700*/  HMMA.16816.F32.BF16 R80, R8, R22, RZ ;  /* 0x000000160850723c */ /* 0x000fe200000418ff */
[----:B---3--:R-:W-:-:S05]  /*4710*/  FFMA.FTZ R2, R48, UR5, -R0 ;  /* 0x0000000530027c23 */ /* 0x008fca0008010800 */
[----:B------:R-:W-:Y:S01]  /*4720*/  HMMA.16816.F32.BF16 R48, R8, R20, RZ ;  /* 0x000000140830723c */ /* 0x000fe200000418ff */
[----:B------:R3:W4:Y:S02]  /*4730*/  MUFU.EX2 R171, R2 ;  /* 0x0000000200ab7308 */ /* 0x0007240000000800 */
[----:B---3--:R-:W-:Y:S01]  /*4740*/  FFMA.FTZ R2, R37, UR5, -R0 ;  /* 0x0000000525027c23 */ /* 0x008fe20008010800 */
[----:B----4-:R-:W-:-:S05]  /*4750*/  F2FP.BF16.F32.PACK_AB R13, R171, R173 ;  /* 0x000000adab0d723e */ /* 0x010fca00000010ff */
[----:B------:R3:W-:Y:S02]  /*4760*/  MUFU.EX2 R172, R2 ;  /* 0x0000000200ac7308 */ /* 0x0007e40000000800 */
[----:B---3--:R-:W-:-:S06]  /*4770*/  FFMA.FTZ R2, R38, UR5, -R0 ;  /* 0x0000000526027c23 */ /* 0x008fcc0008010800 */
[----:B------:R3:W4:Y:S02]  /*4780*/  MUFU.EX2 R178, R2 ;  /* 0x0000000200b27308 */ /* 0x0007240000000800 */
[--C-:B---3--:R-:W-:Y:S01]  /*4790*/  FFMA.FTZ R2, R39, UR5, -R6.reuse ;  /* 0x0000000527027c23 */ /* 0x108fe20008010806 */
[----:B----4-:R-:W-:Y:S01]  /*47a0*/  F2FP.BF16.F32.PACK_AB R15, R178, R172 ;  /* 0x000000acb20f723e */ /* 0x010fe200000010ff */
[----:B------:R-:W3:Y:S04]  /*47b0*/  LDSM.16.MT88.4 R36, [R196+0x6800] ;  /* 0x00680000c424783b */ /* 0x000ee80000004200 */
[----:B------:R4:W-:Y:S02]  /*47c0*/  MUFU.EX2 R179, R2 ;  /* 0x0000000200b37308 */ /* 0x0009e40000000800 */
[C---:B------:R-:W-:Y:S06]  /*47d0*/  HMMA.16816.F32.BF16 R88, R12.reuse, R28, RZ ;  /* 0x0000001c0c58723c */ /* 0x040fec00000418ff */
[C---:B------:R-:W-:Y:S06]  /*47e0*/  HMMA.16816.F32.BF16 R108, R12.reuse, R30, RZ ;  /* 0x0000001e0c6c723c */ /* 0x040fec00000418ff */
[----:B------:R-:W-:Y:S01]  /*47f0*/  HMMA.16816.F32.BF16 R124, R12, R26, RZ ;  /* 0x0000001a0c7c723c */ /* 0x000fe200000418ff */
[----:B----4-:R-:W-:-:S04]  /*4800*/  FFMA.FTZ R2, R64, UR5, -R6 ;  /* 0x0000000540027c23 */ /* 0x010fc80008010806 */
[----:B------:R4:W5:Y:S01]  /*4810*/  MUFU.EX2 R182, R2 ;  /* 0x0000000200b67308 */ /* 0x0009620000000800 */
[C---:B------:R-:W-:Y:S06]  /*4820*/  HMMA.16816.F32.BF16 R28, R12.reuse, R16, RZ ;  /* 0x000000100c1c723c */ /* 0x040fec00000418ff */
[C---:B------:R-:W-:Y:S01]  /*4830*/  HMMA.16816.F32.BF16 R120, R12.reuse, R18, RZ ;  /* 0x000000120c78723c */ /* 0x040fe200000418ff */
[----:B------:R-:W3:Y:S05]  /*4840*/  LDSM.16.MT88.4 R16, [R193+0x7000] ;  /* 0x00700000c110783b */ /* 0x000eea0000004200 */
[----:B------:R-:W-:Y:S01]  /*4850*/  HMMA.16816.F32.BF16 R116, R12, R22, RZ ;  /* 0x000000160c74723c */ /* 0x000fe200000418ff */
[----:B----4-:R-:W-:-:S05]  /*4860*/  FFMA.FTZ R2, R65, UR5, -R6 ;  /* 0x0000000541027c23 */ /* 0x010fca0008010806 */
[----:B------:R-:W-:Y:S01]  /*4870*/  HMMA.16816.F32.BF16 R64, R8, R26, RZ ;  /* 0x0000001a0840723c */ /* 0x000fe200000418ff */
[----:B------:R4:W-:Y:S06]  /*4880*/  MUFU.EX2 R184, R2 ;  /* 0x0000000200b87308 */ /* 0x0009ec0000000800 */
[----:B-----5:R-:W-:Y:S01]  /*4890*/  F2FP.BF16.F32.PACK_AB R8, R182, R179 ;  /* 0x000000b3b608723e */ /* 0x020fe200000010ff */
[----:B----4-:R-:W-:-:S04]  /*48a0*/  FFMA.FTZ R2, R68, UR5, -R6 ;  /* 0x0000000544027c23 */ /* 0x010fc80008010806 */
[----:B------:R4:W5:Y:S02]  /*48b0*/  MUFU.EX2 R187, R2 ;  /* 0x0000000200bb7308 */ /* 0x0009640000000800 */
[----:B----4-:R-:W-:Y:S01]  /*48c0*/  FFMA.FTZ R2, R69, UR5, -R5 ;  /* 0x0000000545027c23 */ /* 0x010fe20008010805 */
[----:B-----5:R-:W-:-:S05]  /*48d0*/  F2FP.BF16.F32.PACK_AB R10, R187, R184 ;  /* 0x000000b8bb0a723e */ /* 0x020fca00000010ff */
[----:B------:R4:W-:Y:S02]  /*48e0*/  MUFU.EX2 R174, R2 ;  /* 0x0000000200ae7308 */ /* 0x0009e40000000800 */
[----:B----4-:R-:W-:-:S06]  /*48f0*/  FFMA.FTZ R2, R73, UR5, -R5 ;  /* 0x0000000549027c23 */ /* 0x010fcc0008010805 */
[----:B------:R4:W5:Y:S02]  /*4900*/  MUFU.EX2 R177, R2 ;  /* 0x0000000200b17308 */ /* 0x0009640000000800 */
[----:B----4-:R-:W-:Y:S01]  /*4910*/  FFMA.FTZ R2, R84, UR5, -R5 ;  /* 0x0000000554027c23 */ /* 0x010fe20008010805 */
[----:B-----5:R-:W-:Y:S01]  /*4920*/  F2FP.BF16.F32.PACK_AB R9, R177, R174 ;  /* 0x000000aeb109723e */ /* 0x020fe200000010ff */
[C---:B------:R-:W-:Y:S04]  /*4930*/  HMMA.16816.F32.BF16 R84, R12.reuse, R24, RZ ;  /* 0x000000180c54723c */ /* 0x040fe800000418ff */
[----:B------:R4:W-:Y:S02]  /*4940*/  MUFU.EX2 R176, R2 ;  /* 0x0000000200b07308 */ /* 0x0009e40000000800 */
[----:B------:R-:W-:Y:S01]  /*4950*/  HMMA.16816.F32.BF16 R24, R12, R20, RZ ;  /* 0x000000140c18723c */ /* 0x000fe200000418ff */
[----:B------:R-:W5:Y:S06]  /*4960*/  LDSM.16.MT88.4 R20, [R196+0x7000] ;  /* 0x00700000c414783b */ /* 0x000f6c0000004200 */
[----:B------:R-:W-:-:S02]  /*4970*/  F2FP.BF16.F32.PACK_AB R12, R226, R225 ;  /* 0x000000e1e20c723e */ /* 0x000fc400000010ff */
[----:B------:R-:W-:Y:S01]  /*4980*/  F2FP.BF16.F32.PACK_AB R14, R224, R248 ;  /* 0x000000f8e00e723e */ /* 0x000fe200000010ff */
[----:B----4-:R-:W-:-:S04]  /*4990*/  FFMA.FTZ R2, R96, UR5, -R5 ;  /* 0x0000000560027c23 */ /* 0x010fc80008010805 */
[----:B------:R4:W2:Y:S02]  /*49a0*/  MUFU.EX2 R175, R2 ;  /* 0x0000000200af7308 */ /* 0x0008a40000000800 */
[----:B----4-:R-:W-:Y:S01]  /*49b0*/  FFMA.FTZ R2, R74, UR5, -R7 ;  /* 0x000000054a027c23 */ /* 0x010fe20008010807 */
[----:B--2---:R-:W-:-:S05]  /*49c0*/  F2FP.BF16.F32.PACK_AB R11, R175, R176 ;  /* 0x000000b0af0b723e */ /* 0x004fca00000010ff */
[----:B------:R2:W-:Y:S02]  /*49d0*/  MUFU.EX2 R188, R2 ;  /* 0x0000000200bc7308 */ /* 0x0005e40000000800 */
[C---:B------:R-:W-:Y:S06]  /*49e0*/  HMMA.16816.F32.BF16 R112, R8.reuse, R40, R60 ;  /* 0x000000280870723c */ /* 0x040fec000004183c */
[C---:B-1----:R-:W-:Y:S06]  /*49f0*/  HMMA.16816.F32.BF16 R60, R8.reuse, R34, R76 ;  /* 0x00000022083c723c */ /* 0x042fec000004184c */
[----:B---3--:R-:W-:Y:S01]  /*4a00*/  HMMA.16816.F32.BF16 R104, R8, R36, R56 ;  /* 0x000000240868723c */ /* 0x008fe20000041838 */
[----:B--2---:R-:W-:-:S04]  /*4a10*/  FFMA.FTZ R2, R75, UR5, -R7 ;  /* 0x000000054b027c23 */ /* 0x004fc80008010807 */
[----:B------:R1:W-:Y:S01]  /*4a20*/  MUFU.EX2 R185, R2 ;  /* 0x0000000200b97308 */ /* 0x0003e20000000800 */
[C---:B------:R-:W-:Y:S06]  /*4a30*/  HMMA.16816.F32.BF16 R92, R8.reuse, R42, R92 ;  /* 0x0000002a085c723c */ /* 0x040fec000004185c */
[----:B------:R-:W-:Y:S01]  /*4a40*/  HMMA.16816.F32.BF16 R56, R8, R38, R64 ;  /* 0x000000260838723c */ /* 0x000fe20000041840 */
[----:B-1----:R-:W-:-:S04]  /*4a50*/  FFMA.FTZ R2, R97, UR5, -R0 ;  /* 0x0000000561027c23 */ /* 0x002fc80008010800 */
[----:B------:R1:W-:Y:S02]  /*4a60*/  MUFU.EX2 R169, R2 ;  /* 0x0000000200a97308 */ /* 0x0003e40000000800 */
[--C-:B-1----:R-:W-:Y:S02]  /*4a70*/  FFMA.FTZ R2, R99, UR5, -R0.reuse ;  /* 0x0000000563027c23 */ /* 0x102fe40008010800 */
[C---:B------:R-:W-:Y:S04]  /*4a80*/  HMMA.16816.F32.BF16 R96, R8.reuse, R44, R48 ;  /* 0x0000002c0860723c */ /* 0x040fe80000041830 */
[----:B------:R1:W2:Y:S02]  /*4a90*/  MUFU.EX2 R170, R2 ;  /* 0x0000000200aa7308 */ /* 0x0002a40000000800 */
[--C-:B-1----:R-:W-:Y:S01]  /*4aa0*/  FFMA.FTZ R2, R100, UR5, -R0.reuse ;  /* 0x0000000564027c23 */ /* 0x102fe20008010800 */
[----:B--2---:R-:W-:Y:S01]  /*4ab0*/  F2FP.BF16.F32.PACK_AB R13, R170, R169 ;  /* 0x000000a9aa0d723e */ /* 0x004fe200000010ff */
[C---:B------:R-:W-:Y:S04]  /*4ac0*/  HMMA.16816.F32.BF16 R100, R8.reuse, R32, R52 ;  /* 0x000000200864723c */ /* 0x040fe80000041834 */
[----:B------:R1:W-:Y:S02]  /*4ad0*/  MUFU.EX2 R168, R2 ;  /* 0x0000000200a87308 */ /* 0x0003e40000000800 */
[----:B------:R-:W-:Y:S01]  /*4ae0*/  HMMA.16816.F32.BF16 R52, R8, R46, R80 ;  /* 0x0000002e0834723c */ /* 0x000fe20000041850 */
[----:B-1----:R-:W-:-:S05]  /*4af0*/  FFMA.FTZ R2, R128, UR5, -R0 ;  /* 0x0000000580027c23 */ /* 0x002fca0008010800 */
[----:B------:R1:W2:Y:S02]  /*4b00*/  MUFU.EX2 R167, R2 ;  /* 0x0000000200a77308 */ /* 0x0002a40000000800 */
[----:B-1----:R-:W-:Y:S01]  /*4b10*/  FFMA.FTZ R2, R129, UR5, -R6 ;  /* 0x0000000581027c23 */ /* 0x002fe20008010806 */
[----:B--2---:R-:W-:-:S05]  /*4b20*/  F2FP.BF16.F32.PACK_AB R15, R167, R168 ;  /* 0x000000a8a70f723e */ /* 0x004fca00000010ff */
[----:B------:R1:W-:Y:S02]  /*4b30*/  MUFU.EX2 R166, R2 ;  /* 0x0000000200a67308 */ /* 0x0003e40000000800 */
[C---:B------:R-:W-:Y:S01]  /*4b40*/  HMMA.16816.F32.BF16 R76, R12.reuse, R32, R28 ;  /* 0x000000200c4c723c */ /* 0x040fe2000004181c */
[----:B------:R-:W-:Y:S05]  /*4b50*/  LDSM.16.MT88.4 R28, [R195+0x7000] ;  /* 0x00700000c31c783b */ /* 0x000fea0000004200 */
[C---:B------:R-:W-:Y:S01]  /*4b60*/  HMMA.16816.F32.BF16 R48, R12.reuse, R40, R88 ;  /* 0x000000280c30723c */ /* 0x040fe20000041858 */
[----:B------:R-:W-:Y:S05]  /*4b70*/  LDSM.16.MT88.4 R88, [R193+0x7800] ;  /* 0x00780000c158783b */ /* 0x000fea0000004200 */
[----:B------:R-:W-:Y:S01]  /*4b80*/  HMMA.16816.F32.BF16 R84, R12, R36, R84 ;  /* 0x000000240c54723c */ /* 0x000fe20000041854 */
[----:B-1----:R-:W-:-:S04]  /*4b90*/  FFMA.FTZ R2, R131, UR5, -R6 ;  /* 0x0000000583027c23 */ /* 0x002fc80008010806 */
[----:B------:R1:W2:Y:S01]  /*4ba0*/  MUFU.EX2 R165, R2 ;  /* 0x0000000200a57308 */ /* 0x0002a20000000800 */
[C---:B------:R-:W-:Y:S06]  /*4bb0*/  HMMA.16816.F32.BF16 R40, R12.reuse, R42, R108 ;  /* 0x0000002a0c28723c */ /* 0x040fec000004186c */
[C---:B------:R-:W-:Y:S06]  /*4bc0*/  HMMA.16816.F32.BF16 R36, R12.reuse, R38, R124 ;  /* 0x000000260c24723c */ /* 0x040fec000004187c */
[----:B------:R-:W-:Y:S01]  /*4bd0*/  HMMA.16816.F32.BF16 R32, R12, R34, R120 ;  /* 0x000000220c20723c */ /* 0x000fe20000041878 */
[----:B------:R-:W-:Y:S01]  /*4be0*/  LDSM.16.MT88.4 R120, [R194+0x7800] ;  /* 0x00780000c278783b */ /* 0x000fe20000004200 */
[----:B-1----:R-:W-:Y:S01]  /*4bf0*/  FFMA.FTZ R2, R130, UR5, -R6 ;  /* 0x0000000582027c23 */ /* 0x002fe20008010806 */
[----:B--2---:R-:W-:-:S03]  /*4c00*/  F2FP.BF16.F32.PACK_AB R8, R165, R166 ;  /* 0x000000a6a508723e */ /* 0x004fc600000010ff */
[C---:B------:R-:W-:Y:S01]  /*4c10*/  HMMA.16816.F32.BF16 R128, R12.reuse, R44, R24 ;  /* 0x0000002c0c80723c */ /* 0x040fe20000041818 */
[----:B------:R-:W1:Y:S01]  /*4c20*/  LDSM.16.MT88.4 R24, [R194+0x7000] ;  /* 0x00700000c218783b */ /* 0x000e620000004200 */
[----:B------:R2:W-:Y:S04]  /*4c30*/  MUFU.EX2 R164, R2 ;  /* 0x0000000200a47308 */ /* 0x0005e80000000800 */
[----:B------:R-:W-:Y:S07]  /*4c40*/  HMMA.16816.F32.BF16 R44, R12, R46, R116 ;  /* 0x0000002e0c2c723c */ /* 0x000fee0000041874 */
[----:B------:R-:W-:-:S02]  /*4c50*/  F2FP.BF16.F32.PACK_AB R12, R214, R223 ;  /* 0x000000dfd60c723e */ /* 0x000fc400000010ff */
[----:B------:R-:W-:Y:S01]  /*4c60*/  F2FP.BF16.F32.PACK_AB R14, R216, R213 ;  /* 0x000000d5d80e723e */ /* 0x000fe200000010ff */
[----:B--2---:R-:W-:-:S04]  /*4c70*/  FFMA.FTZ R2, R132, UR5, -R6 ;  /* 0x0000000584027c23 */ /* 0x004fc80008010806 */
[----:B------:R2:W3:Y:S02]  /*4c80*/  MUFU.EX2 R163, R2 ;  /* 0x0000000200a37308 */ /* 0x0004e40000000800 */
[----:B--2---:R-:W-:Y:S01]  /*4c90*/  FFMA.FTZ R2, R133, UR5, -R5 ;  /* 0x0000000585027c23 */ /* 0x004fe20008010805 */
[----:B---3--:R-:W-:-:S05]  /*4ca0*/  F2FP.BF16.F32.PACK_AB R10, R163, R164 ;  /* 0x000000a4a30a723e */ /* 0x008fca00000010ff */
[----:B------:R2:W-:Y:S02]  /*4cb0*/  MUFU.EX2 R162, R2 ;  /* 0x0000000200a27308 */ /* 0x0005e40000000800 */
[----:B--2---:R-:W-:-:S06]  /*4cc0*/  FFMA.FTZ R2, R134, UR5, -R5 ;  /* 0x0000000586027c23 */ /* 0x004fcc0008010805 */
[----:B------:R2:W3:Y:S02]  /*4cd0*/  MUFU.EX2 R161, R2 ;  /* 0x0000000200a17308 */ /* 0x0004e40000000800 */
[----:B--2---:R-:W-:Y:S01]  /*4ce0*/  FFMA.FTZ R2, R135, UR5, -R5 ;  /* 0x0000000587027c23 */ /* 0x004fe20008010805 */
[----:B---3--:R-:W-:-:S05]  /*4cf0*/  F2FP.BF16.F32.PACK_AB R9, R161, R162 ;  /* 0x000000a2a109723e */ /* 0x008fca00000010ff */
[----:B------:R2:W-:Y:S02]  /*4d00*/  MUFU.EX2 R160, R2 ;  /* 0x0000000200a07308 */ /* 0x0005e40000000800 */
[----:B--2---:R-:W-:Y:S01]  /*4d10*/  FFMA.FTZ R2, R136, UR5, -R5 ;  /* 0x0000000588027c23 */ /* 0x004fe20008010805 */
[----:B------:R-:W-:-:S05]  /*4d20*/  F2FP.BF16.F32.PACK_AB R136, R210, R222 ;  /* 0x000000ded288723e */ /* 0x000fca00000010ff */
[----:B------:R2:W3:Y:S02]  /*4d30*/  MUFU.EX2 R159, R2 ;  /* 0x00000002009f7308 */ /* 0x0004e40000000800 */
[----:B--2---:R-:W-:Y:S01]  /*4d40*/  FFMA.FTZ R2, R137, UR5, -R0 ;  /* 0x0000000589027c23 */ /* 0x004fe20008010800 */
[----:B---3--:R-:W-:-:S05]  /*4d50*/  F2FP.BF16.F32.PACK_AB R11, R159, R160 ;  /* 0x000000a09f0b723e */ /* 0x008fca00000010ff */
[----:B------:R2:W-:Y:S02]  /*4d60*/  MUFU.EX2 R158, R2 ;  /* 0x00000002009e7308 */ /* 0x0005e40000000800 */
[C---:B------:R-:W-:Y:S06]  /*4d70*/  HMMA.16816.F32.BF16 R80, R8.reuse, R16, R112 ;  /* 0x000000100850723c */ /* 0x040fec0000041870 */
[C---:B-----5:R-:W-:Y:S01]  /*4d80*/  HMMA.16816.F32.BF16 R64, R8.reuse, R20, R104 ;  /* 0x000000140840723c */ /* 0x060fe20000041868 */
[----:B------:R-:W-:Y:S05]  /*4d90*/  LDSM.16.MT88.4 R104, [R196+0x7800] ;  /* 0x00780000c468783b */ /* 0x000fea0000004200 */
[----:B-1----:R-:W-:Y:S01]  /*4da0*/  HMMA.16816.F32.BF16 R116, R8, R24, R100 ;  /* 0x000000180874723c */ /* 0x002fe20000041864 */
[----:B--2---:R-:W-:Y:S01]  /*4db0*/  FFMA.FTZ R2, R138, UR5, -R0 ;  /* 0x000000058a027c23 */ /* 0x004fe20008010800 */
[----:B------:R-:W-:-:S03]  /*4dc0*/  F2FP.BF16.F32.PACK_AB R138, R185, R188 ;  /* 0x000000bcb98a723e */ /* 0x000fc600000010ff */
[----:B------:R1:W2:Y:S01]  /*4dd0*/  MUFU.EX2 R157, R2 ;  /* 0x00000002009d7308 */ /* 0x0002a20000000800 */
[C---:B------:R-:W-:Y:S06]  /*4de0*/  HMMA.16816.F32.BF16 R132, R8.reuse, R28, R96 ;  /* 0x0000001c0884723c */ /* 0x040fec0000041860 */
[C---:B------:R-:W-:Y:S06]  /*4df0*/  HMMA.16816.F32.BF16 R92, R8.reuse, R18, R92 ;  /* 0x00000012085c723c */ /* 0x040fec000004185c */
[----:B------:R-:W-:Y:S01]  /*4e00*/  HMMA.16816.F32.BF16 R56, R8, R22, R56 ;  /* 0x000000160838723c */ /* 0x000fe20000041838 */
[----:B-1----:R-:W-:Y:S01]  /*4e10*/  FFMA.FTZ R2, R139, UR5, -R0 ;  /* 0x000000058b027c23 */ /* 0x002fe20008010800 */
[----:B--2---:R-:W-:-:S04]  /*4e20*/  F2FP.BF16.F32.PACK_AB R13, R157, R158 ;  /* 0x0000009e9d0d723e */ /* 0x004fc800000010ff */
[C---:B------:R-:W-:Y:S01]  /*4e30*/  HMMA.16816.F32.BF16 R60, R8.reuse, R26, R60 ;  /* 0x0000001a083c723c */ /* 0x040fe2000004183c */
[----:B------:R1:W-:Y:S05]  /*4e40*/  MUFU.EX2 R156, R2 ;  /* 0x00000002009c7308 */ /* 0x0003ea0000000800 */
[----:B------:R-:W-:Y:S07]  /*4e50*/  HMMA.16816.F32.BF16 R52, R8, R30, R52 ;  /* 0x0000001e0834723c */ /* 0x000fee0000041834 */
[----:B------:R-:W-:Y:S01]  /*4e60*/  FADD.FTZ R8, R191, R189 ;  /* 0x000000bdbf087221 */ /* 0x000fe20000010000 */
[----:B------:R-:W-:-:S03]  /*4e70*/  FADD.FTZ R9, R181, R180 ;  /* 0x000000b4b5097221 */ /* 0x000fc60000010000 */
[----:B------:R-:W-:Y:S01]  /*4e80*/  FADD.FTZ R8, R190, R8 ;  /* 0x00000008be087221 */ /* 0x000fe20000010000 */
[----:B------:R-:W-:Y:S01]  /*4e90*/  FADD.FTZ R9, R183, R9 ;  /* 0x00000009b7097221 */ /* 0x000fe20000010000 */
[----:B-1----:R-:W-:Y:S02]  /*4ea0*/  FFMA.FTZ R2, R140, UR5, -R0 ;  /* 0x000000058c027c23 */ /* 0x002fe40008010800 */
[----:B------:R-:W-:Y:S02]  /*4eb0*/  FADD.FTZ R8, R209, R8 ;  /* 0x00000008d1087221 */ /* 0x000fe40000010000 */
        /* <DEDUP_REMOVED lines=32> */
[----:B-1----:R-:W-:Y:S02]  /*50c0*/  FFMA.FTZ R2, R151, UR5, -R5 ;  /* 0x0000000597027c23 */ /* 0x002fe40008010805 */
[----:B------:R-:W1:Y:S04]  /*50d0*/  LDSM.16.MT88.4 R4, [R195+0x7800] ;  /* 0x00780000c304783b */ /* 0x000e680000004200 */
[----:B------:R2:W3:Y:S02]  /*50e0*/  MUFU.EX2 R251, R2 ;  /* 0x0000000200fb7308 */ /* 0x0004e40000000800 */
[--C-:B--2---:R-:W-:Y:S01]  /*50f0*/  FFMA.FTZ R2, R153, UR5, -R0.reuse ;  /* 0x0000000599027c23 */ /* 0x104fe20008010800 */
[----:B------:R-:W-:Y:S01]  /*5100*/  FFMA.FTZ R0, R154, UR5, -R0 ;  /* 0x000000059a007c23 */ /* 0x000fe20008010800 */
[----:B---3--:R-:W-:-:S04]  /*5110*/  F2FP.BF16.F32.PACK_AB R143, R251, R11 ;  /* 0x0000000bfb8f723e */ /* 0x008fc800000010ff */
[----:B------:R2:W-:Y:S03]  /*5120*/  MUFU.EX2 R10, R2 ;  /* 0x00000002000a7308 */ /* 0x0005e60000000800 */
[C---:B------:R-:W-:Y:S05]  /*5130*/  HMMA.16816.F32.BF16 R80, R140.reuse, R88, R80 ;  /* 0x000000588c50723c */ /* 0x040fea0000041850 */
[----:B------:R3:W4:Y:S01]  /*5140*/  MUFU.EX2 R249, R0 ;  /* 0x0000000000f97308 */ /* 0x0007220000000800 */
[----:B------:R-:W-:Y:S01]  /*5150*/  HMMA.16816.F32.BF16 R92, R140, R90, R92 ;  /* 0x0000005a8c5c723c */ /* 0x000fe2000004185c */
[----:B--2---:R-:W-:-:S05]  /*5160*/  FADD.FTZ R2, R173, R171 ;  /* 0x000000abad027221 */ /* 0x004fca0000010000 */
[----:B-1----:R-:W-:Y:S01]  /*5170*/  HMMA.16816.F32.BF16 R132, R140, R4, R132 ;  /* 0x000000048c84723c */ /* 0x002fe20000041884 */
[----:B------:R-:W-:-:S05]  /*5180*/  FADD.FTZ R2, R172, R2 ;  /* 0x00000002ac027221 */ /* 0x000fca0000010000 */
[C---:B------:R-:W-:Y:S01]  /*5190*/  HMMA.16816.F32.BF16 R100, R140.reuse, R104, R64 ;  /* 0x000000688c64723c */ /* 0x040fe20000041840 */
[----:B---3--:R-:W-:Y:S01]  /*51a0*/  FADD.FTZ R0, R217, R211 ;  /* 0x000000d3d9007221 */ /* 0x008fe20000010000 */
[----:B----4-:R-:W-:Y:S01]  /*51b0*/  F2FP.BF16.F32.PACK_AB R139, R249, R10 ;  /* 0x0000000af98b723e */ /* 0x010fe200000010ff */
[----:B------:R-:W-:Y:S02]  /*51c0*/  FADD.FTZ R2, R178, R2 ;  /* 0x00000002b2027221 */ /* 0x000fe40000010000 */
[----:B------:R-:W-:Y:S01]  /*51d0*/  FADD.FTZ R0, R212, R0 ;  /* 0x00000000d4007221 */ /* 0x000fe20000010000 */
[----:B------:R-:W-:Y:S01]  /*51e0*/  HMMA.16816.F32.BF16 R108, R140, R106, R56 ;  /* 0x0000006a8c6c723c */ /* 0x000fe20000041838 */
[----:B------:R-:W-:Y:S02]  /*51f0*/  FADD.FTZ R2, R169, R2 ;  /* 0x00000002a9027221 */ /* 0x000fe40000010000 */
[----:B------:R-:W-:Y:S02]  /*5200*/  FADD.FTZ R0, R215, R0 ;  /* 0x00000000d7007221 */ /* 0x000fe40000010000 */
[----:B------:R-:W-:Y:S01]  /*5210*/  FADD.FTZ R2, R170, R2 ;  /* 0x00000002aa027221 */ /* 0x000fe20000010000 */
[----:B------:R-:W-:Y:S01]  /*5220*/  HMMA.16816.F32.BF16 R128, R136, R4, R128 ;  /* 0x000000048880723c */ /* 0x000fe20000041880 */
[----:B------:R-:W-:-:S05]  /*5230*/  FADD.FTZ R0, R225, R0 ;  /* 0x00000000e1007221 */ /* 0x000fca0000010000 */
[----:B------:R-:W-:Y:S01]  /*5240*/  HMMA.16816.F32.BF16 R116, R140, R120, R116 ;  /* 0x000000788c74723c */ /* 0x000fe20000041874 */
[----:B------:R-:W-:Y:S01]  /*5250*/  FADD.FTZ R4, R186, R9 ;  /* 0x00000009ba047221 */ /* 0x000fe20000010000 */
[----:B------:R-:W-:-:S03]  /*5260*/  FADD.FTZ R5, R179, R8 ;  /* 0x00000008b3057221 */ /* 0x000fc60000010000 */
        /* <DEDUP_REMOVED lines=50> */
[----:B------:R-:W-:Y:S06]  /*5590*/  HMMA.16816.F32.BF16 R120, R136, R122, R24 ;  /* 0x0000007a8878723c */ /* 0x000fec0000041818 */
[-C--:B------:R-:W-:Y:S06]  /*55a0*/  HMMA.16816.F32.BF16 R140, R140, R6.reuse, R52 ;  /* 0x000000068c8c723c */ /* 0x080fec0000041834 */
[----:B------:R-:W-:Y:S01]  /*55b0*/  HMMA.16816.F32.BF16 R136, R136, R6, R12 ;  /* 0x000000068888723c */ /* 0x000fe2000004180c */
[----:B------:R-:W-:-:S08]  /*55c0*/  NOP ;  /* 0x0000000000007918 */ /* 0x000fd00000000000 */
[----:B------:R-:W-:-:S15]  /*55d0*/  @!P1 BRA `(.L_x_1702) ;  /* 0x0000003400609947 */ /* 0x000fde0003800000 */
[----:B------:R-:W-:Y:S01]  /*55e0*/  ULDC UR4, c[0x0][0x2d0] ;  /* 0x0000b40000047ab9 */ /* 0x000fe20000000800 */
[C---:B------:R-:W-:Y:S01]  /*55f0*/  SHF.L.U64.HI R2, R144.reuse, 0x4, R145 ;  /* 0x0000000490027819 */ /* 0x040fe20000010291 */
[----:B------:R-:W-:Y:S01]  /*5600*/  IMAD.SHL.U32 R0, R144, 0x10, RZ ;  /* 0x0000001090007824 */ /* 0x000fe200078e00ff */
[----:B------:R-:W-:Y:S01]  /*5610*/  ISETP.GE.AND P0, PT, R228, UR4, PT ;  /* 0x00000004e4007c0c */ /* 0x000fe2000bf06270 */
[----:B------:R-:W1:Y:S01]  /*5620*/  LDC.64 R216, c[0x0][0x250] ;  /* 0x00009400ffd87b82 */ /* 0x000e620000000a00 */
[----:B------:R-:W-:Y:S01]  /*5630*/  LEA.HI.SX32 R208, R208, 0xfffffffe, 0x1a ;  /* 0xfffffffed0d07811 */ /* 0x000fe200078fd2ff */
[----:B------:R-:W-:Y:S01]  /*5640*/  IMAD.MOV.U32 R68, RZ, RZ, R72 ;  /* 0x000000ffff447224 */ /* 0x000fe200078e0048 */
[----:B------:R-:W-:Y:S01]  /*5650*/  MOV R69, R71 ;  /* 0x0000004700457202 */ /* 0x000fe20000000f00 */
[----:B------:R-:W-:Y:S01]  /*5660*/  IMAD.MOV.U32 R73, RZ, RZ, R70 ;  /* 0x000000ffff497224 */ /* 0x000fe200078e0046 */
[----:B------:R-:W-:Y:S01]  /*5670*/  MOV R74, R3 ;  /* 0x00000003004a7202 */ /* 0x000fe20000000f00 */
[----:B------:R-:W-:Y:S01]  /*5680*/  ULDC UR5, c[0x0][0x39c] ;  /* 0x0000e70000057ab9 */ /* 0x000fe20000000800 */
[----:B------:R-:W-:-:S05]  /*5690*/  ULDC UR4, c[0x0][0x2ec] ;  /* 0x0000bb0000047ab9 */ /* 0x000fca0000000800 */
[----:B------:R-:W2:Y:S08]  /*56a0*/  @!P0 LDC.64 R4, c[0x0][0x220] ;  /* 0x00008800ff048b82 */ /* 0x000eb00000000a00 */
[----:B------:R-:W3:Y:S01]  /*56b0*/  @!P0 LDC.64 R8, c[0x0][0x220] ;  /* 0x00008800ff088b82 */ /* 0x000ee20000000a00 */
[----:B-1----:R-:W-:-:S07]  /*56c0*/  @!P0 IMAD R252, R217, 0x30, RZ ;  /* 0x00000030d9fc8824 */ /* 0x002fce00078e02ff */
[----:B------:R-:W1:Y:S01]  /*56d0*/  @!P0 LDC.64 R6, c[0x0][0x220] ;  /* 0x00008800ff068b82 */ /* 0x000e620000000a00 */
[----:B--2---:R2:W-:Y:S04]  /*56e0*/  @!P0 STL.64 [R1+0x20], R4 ;  /* 0x0000200401008387 */ /* 0x0045e80000100a00 */
[----:B---3--:R3:W-:Y:S04]  /*56f0*/  @!P0 STL.64 [R1+0x18], R8 ;  /* 0x0000180801008387 */ /* 0x0087e80000100a00 */
[----:B-1----:R3:W-:Y:S01]  /*5700*/  @!P0 STL.64 [R1+0x10], R6 ;  /* 0x0000100601008387 */ /* 0x0027e20000100a00 */
[----:B--2---:R-:W1:Y:S03]  /*5710*/  @!P0 LDC.64 R4, c[0x0][0x220] ;  /* 0x00008800ff048b82 */ /* 0x004e660000000a00 */
[----:B-1----:R3:W-:Y:S04]  /*5720*/  @!P0 STL.64 [R1+0x8], R4 ;  /* 0x0000080401008387 */ /* 0x0027e80000100a00 */
[----:B------:R3:W-:Y:S04]  /*5730*/  STL [R1+0x28], R2 ;  /* 0x0000280201007387 */ /* 0x0007e80000100800 */
[----:B------:R3:W-:Y:S01]  /*5740*/  STL [R1+0x2c], R0 ;  /* 0x00002c0001007387 */ /* 0x0007e20000100800 */
[----:B------:R-:W-:Y:S05]  /*5750*/  BRA `(.L_x_1703) ;  /* 0x0000000400387947 */ /* 0x000fea0003800000 */
.L_x_1705:
[----:B------:R-:W1:Y:S01]  /*5760*/  @!P0 LDC.64 R4, c[0x0][0x248] ;  /* 0x00009200ff048b82 */ /* 0x000e620000000a00 */
[----:B------:R-:W2:Y:S01]  /*5770*/  LDL R71, [R1+0x44] ;  /* 0x0000440001477983 */ /* 0x000ea20000100800 */
[C---:B------:R-:W-:Y:S02]  /*5780*/  @!P0 VIADD R0, R208.reuse, 0xffffffff ;  /* 0xffffffffd0008836 */ /* 0x040fe40000000000 */
[----:B------:R-:W-:Y:S02]  /*5790*/  @!P0 VIADD R10, R208, 0xffffffff ;  /* 0xffffffffd00a8836 */ /* 0x000fe40000000000 */
[----:B------:R-:W5:Y:S01]  /*57a0*/  LDL R70, [R1+0x40] ;  /* 0x0000400001467983 */ /* 0x000f620000100800 */
[----:B------:R-:W-:Y:S01]  /*57b0*/  @!P0 SHF.R.S32.HI R2, RZ, 0x1f, R0 ;  /* 0x0000001fff028819 */ /* 0x000fe20000011400 */
[----:B------:R-:W3:Y:S03]  /*57c0*/  @!P0 LDC.64 R12, c[0x0][0x248] ;  /* 0x00009200ff0c8b82 */ /* 0x000ee60000000a00 */
[----:B------:R1:W-:Y:S01]  /*57d0*/  @P0 STS.128 [R207+0x4000], RZ ;  /* 0x004000ffcf000388 */ /* 0x0003e20000000c00 */
[----:B------:R-:W-:Y:S04]  /*57e0*/  @!P0 SHF.R.S32.HI R11, RZ, 0x1f, R10 ;  /* 0x0000001fff0b8819 */ /* 0x000fe8000001140a */
[----:B------:R-:W4:Y:S01]  /*57f0*/  @!P0 LDC.64 R14, c[0x0][0x248] ;  /* 0x00009200ff0e8b82 */ /* 0x000f220000000a00 */
[-C--:B-1----:R-:W-:Y:S07]  /*5800*/  @!P0 IMAD R6, R2, R4.reuse, RZ ;  /* 0x0000000402068224 */ /* 0x082fee00078e02ff */
[----:B------:R-:W1:Y:S01]  /*5810*/  @!P0 LDC.64 R16, c[0x0][0x248] ;  /* 0x00009200ff108b82 */ /* 0x000e620000000a00 */
[C---:B------:R-:W-:Y:S04]  /*5820*/  @!P0 IMAD.WIDE.U32 R2, R0.reuse, R4, RZ ;  /* 0x0000000400028225 */ /* 0x040fe800078e00ff */
[----:B------:R-:W-:Y:S01]  /*5830*/  @!P0 IMAD R6, R0, R5, R6 ;  /* 0x0000000500068224 */ /* 0x000fe200078e0206 */
[C---:B------:R-:W-:Y:S01]  /*5840*/  @!P0 LEA R8, P2, R2.reuse, R220, 0x6 ;  /* 0x000000dc02088211 */ /* 0x040fe200078430ff */
[----:B------:R-:W-:Y:S01]  /*5850*/  @!P0 IMAD R26, R5, 0x30, RZ ;  /* 0x00000030051a8824 */ /* 0x000fe200078e02ff */
[----:B------:R-:W1:Y:S01]  /*5860*/  @!P0 LDC.64 R18, c[0x0][0x218] ;  /* 0x00008600ff128b82 */ /* 0x000e620000000a00 */
[----:B------:R-:W-:Y:S05]  /*5870*/  @!P0 IMAD.IADD R6, R3, 0x1, R6 ;  /* 0x0000000103068824 */ /* 0x000fea00078e0206 */
[----:B------:R-:W-:Y:S01]  /*5880*/  @!P0 LEA.HI.X R9, R2, R219, R6, 0x6, P2 ;  /* 0x000000db02098211 */ /* 0x000fe200010f3406 */
[----:B------:R-:W-:Y:S01]  /*5890*/  @!P0 VIADD R2, R208, 0xffffffff ;  /* 0xffffffffd0028836 */ /* 0x000fe20000000000 */
[----:B------:R-:W2:Y:S01]  /*58a0*/  @!P0 LDC.64 R22, c[0x0][0x218] ;  /* 0x00008600ff168b82 */ /* 0x000ea20000000a00 */
[----:B----4-:R-:W-:Y:S03]  /*58b0*/  @!P0 IMAD.WIDE.U32 R6, R0, R14, RZ ;  /* 0x0000000e00068225 */ /* 0x010fe600078e00ff */
[----:B------:R-:W-:Y:S01]  /*58c0*/  @!P0 SHF.R.S32.HI R3, RZ, 0x1f, R2 ;  /* 0x0000001fff038819 */ /* 0x000fe20000011402 */
[----:B------:R-:W-:Y:S01]  /*58d0*/  @!P0 IMAD.WIDE.U32 R8, R4, 0x30, R8 ;  /* 0x0000003004088825 */ /* 0x000fe200078e0008 */
[----:B------:R-:W-:Y:S02]  /*58e0*/  @!P0 SHF.R.S32.HI R4, RZ, 0x1f, R0 ;  /* 0x0000001fff048819 */ /* 0x000fe40000011400 */
[----:B------:R-:W4:Y:S01]  /*58f0*/  @!P0 LDC.64 R20, c[0x0][0x218] ;  /* 0x00008600ff148b82 */ /* 0x000f220000000a00 */
[----:B---3--:R-:W-:Y:S02]  /*5900*/  @!P0 IMAD R3, R3, R12, RZ ;  /* 0x0000000c03038224 */ /* 0x008fe400078e02ff */
[----:B------:R-:W-:Y:S02]  /*5910*/  @!P0 IMAD R4, R4, R14, RZ ;  /* 0x0000000e04048224 */ /* 0x000fe400078e02ff */
[C---:B------:R-:W-:Y:S02]  /*5920*/  @!P0 IMAD R5, R2.reuse, R13, R3 ;  /* 0x0000000d02058224 */ /* 0x040fe400078e0203 */
[----:B------:R-:W-:Y:S01]  /*5930*/  @!P0 IMAD.WIDE.U32 R2, R2, R12, RZ ;  /* 0x0000000c02028225 */ /* 0x000fe200078e00ff */
[----:B------:R-:W3:Y:S03]  /*5940*/  @!P0 LDC.64 R24, c[0x0][0x218] ;  /* 0x00008600ff188b82 */ /* 0x000ee60000000a00 */
[----:B-1----:R-:W-:Y:S01]  /*5950*/  @!P0 IMAD R11, R11, R16, RZ ;  /* 0x000000100b0b8224 */ /* 0x002fe200078e02ff */
[----:B------:R-:W-:Y:S01]  /*5960*/  @!P0 LEA R14, P2, R2, R220, 0x6 ;  /* 0x000000dc020e8211 */ /* 0x000fe200078430ff */
[----:B------:R-:W-:Y:S02]  /*5970*/  @!P0 IMAD.IADD R3, R3, 0x1, R5 ;  /* 0x0000000103038824 */ /* 0x000fe400078e0205 */
[----:B------:R-:W-:Y:S02]  /*5980*/  @!P0 IMAD R15, R0, R15, R4 ;  /* 0x0000000f000f8224 */ /* 0x000fe400078e0204 */
[C---:B------:R-:W-:Y:S04]  /*5990*/  @!P0 IMAD.WIDE.U32 R4, R10.reuse, R16, RZ ;  /* 0x000000100a048225 */ /* 0x040fe800078e00ff */
[----:B------:R-:W-:Y:S01]  /*59a0*/  @!P0 IMAD R17, R10, R17, R11 ;  /* 0x000000110a118224 */ /* 0x000fe200078e020b */
[-C--:B------:R-:W-:Y:S01]  /*59b0*/  @!P0 LEA.HI.X R10, R2, R219.reuse, R3, 0x6, P2 ;  /* 0x000000db020a8211 */ /* 0x080fe200010f3403 */
[----:B------:R-:W-:Y:S01]  /*59c0*/  @!P0 IMAD.IADD R7, R7, 0x1, R15 ;  /* 0x0000000107078824 */ /* 0x000fe200078e020f */
[----:B------:R-:W-:Y:S01]  /*59d0*/  @!P0 LEA R3, P3, R6, R220, 0x6 ;  /* 0x000000dc06038211 */ /* 0x000fe200078630ff */
[----:B------:R-:W-:Y:S01]  /*59e0*/  @!P0 IMAD.IADD R2, R5, 0x1, R17 ;  /* 0x0000000105028824 */ /* 0x000fe200078e0211 */
[----:B------:R-:W-:Y:S01]  /*59f0*/  @!P0 LEA R5, P4, R12, R14, 0x5 ;  /* 0x0000000e0c058211 */ /* 0x000fe200078828ff */
[----:B------:R-:W-:Y:S01]  /*5a00*/  @!P0 IMAD.IADD R9, R26, 0x1, R9 ;  /* 0x000000011a098824 */ /* 0x000fe200078e0209 */
[----:B------:R-:W-:Y:S02]  /*5a10*/  @!P0 LEA R0, P2, R4, R220, 0x6 ;  /* 0x000000dc04008211 */ /* 0x000fe400078430ff */
[----:B------:R-:W-:Y:S02]  /*5a20*/  @!P0 LEA.HI.X R12, R12, R10, R13, 0x5, P4 ;  /* 0x0000000a0c0c8211 */ /* 0x000fe400020f2c0d */
[C---:B------:R-:W-:Y:S02]  /*5a30*/  @!P0 LEA R10, P5, R3.reuse, R18, 0x1 ;  /* 0x00000012030a8211 */ /* 0x040fe400078a08ff */
[-C--:B------:R-:W-:Y:S02]  /*5a40*/  @!P0 LEA.HI.X R11, R6, R219.reuse, R7, 0x6, P3 ;  /* 0x000000db060b8211 */ /* 0x080fe400018f3407 */
[----:B------:R-:W-:Y:S02]  /*5a50*/  @!P0 LEA.HI.X R4, R4, R219, R2, 0x6, P2 ;  /* 0x000000db04048211 */ /* 0x000fe400010f3402 */
[----:B------:R-:W-:Y:S02]  /*5a60*/  @!P0 LEA.HI.X R11, R3, R19, R11, 0x1, P5 ;  /* 0x00000013030b8211 */ /* 0x000fe400028f0c0b */
[C---:B---3--:R-:W-:Y:S03]  /*5a70*/  @!P0 LEA R2, P2, R8.reuse, R24, 0x1 ;  /* 0x0000001808028211 */ /* 0x048fe600078408ff */
[----:B------:R-:W-:Y:S01]  /*5a80*/  @!PT LDS RZ, [RZ] ;  /* 0x00000000fffff984 */ /* 0x000fe20000000800 */
[----:B------:R-:W-:Y:S01]  /*5a90*/  @!PT LDS RZ, [RZ] ;  /* 0x00000000fffff984 */ /* 0x000fe20000000800 */
[----:B------:R-:W-:Y:S01]  /*5aa0*/  @!PT LDS RZ, [RZ] ;  /* 0x00000000fffff984 */ /* 0x000fe20000000800 */
[----:B------:R1:W-:Y:S01]  /*5ab0*/  @!P0 LDGSTS.E.BYPASS.LTC128B.128 [R207+0x4000], desc[UR8][R10.64] ;  /* 0x040000000acf8fae */ /* 0x0003e2000b901d48 */
[----:B------:R-:W-:Y:S04]  /*5ac0*/  @!P0 LEA.HI.X R3, R8, R25, R9, 0x1, P2 ;  /* 0x0000001908038211 */ /* 0x000fe800010f0c09 */
[----:B------:R1:W-:Y:S01]  /*5ad0*/  @P0 STS.128 [R207+0x4800], RZ ;  /* 0x004800ffcf000388 */ /* 0x0003e20000000c00 */
[----:B--2---:R-:W-:Y:S04]  /*5ae0*/  @!P0 IADD3 R0, P3, R71, R0, RZ ;  /* 0x0000000047008210 */ /* 0x004fe80007f7e0ff */
[----:B------:R-:W-:Y:S01]  /*5af0*/  @!P0 LEA R6, P4, R0, R22, 0x1 ;  /* 0x0000001600068211 */ /* 0x000fe200078808ff */
[----:B-----5:R-:W-:Y:S01]  /*5b00*/  @!P0 IMAD.X R7, R70, 0x1, R4, P3 ;  /* 0x0000000146078824 */ /* 0x020fe200018e0604 */
[C---:B----4-:R-:W-:Y:S04]  /*5b10*/  @!P0 LEA R4, P3, R5.reuse, R20, 0x1 ;  /* 0x0000001405048211 */ /* 0x050fe800078608ff */
[----:B------:R-:W-:Y:S02]  /*5b20*/  @!P0 LEA.HI.X R7, R0, R23, R7, 0x1, P4 ;  /* 0x0000001700078211 */ /* 0x000fe400020f0c07 */
[----:B------:R-:W-:Y:S03]  /*5b30*/  @!P0 LEA.HI.X R5, R5, R21, R12, 0x1, P3 ;  /* 0x0000001505058211 */ /* 0x000fe600018f0c0c */
[----:B------:R-:W-:Y:S01]  /*5b40*/  @!PT LDS RZ, [RZ] ;  /* 0x00000000fffff984 */ /* 0x000fe20000000800 */
[----:B------:R-:W-:Y:S01]  /*5b50*/  @!PT LDS RZ, [RZ] ;  /* 0x00000000fffff984 */ /* 0x000fe20000000800 */
[----:B------:R-:W-:Y:S01]  /*5b60*/  @!PT LDS RZ, [RZ] ;  /* 0x00000000fffff984 */ /* 0x000fe20000000800 */
[----:B------:R1:W-:Y:S05]  /*5b70*/  @!P0 LDGSTS.E.BYPASS.LTC128B.128 [R207+0x4800], desc[UR8][R6.64] ;  /* 0x0480000006cf8fae */ /* 0x0003ea000b901d48 */
[----:B------:R1:W-:Y:S05]  /*5b80*/  @P0 STS.128 [R207+0x5000], RZ ;  /* 0x005000ffcf000388 */ /* 0x0003ea0000000c00 */
        /* <DEDUP_REMOVED lines=9> */
[----:B------:R-:W0:Y:S01]  /*5c20*/  LDGDEPBAR ;  /* 0x00000000000079af */ /* 0x000e220000000000 */
[----:B------:R-:W-:Y:S05]  /*5c30*/  BRA `(.L_x_1704) ;  /* 0x0000001400307947 */ /* 0x000fea0003800000 */
.L_x_1703:
[----:B------:R-:W2:Y:S01]  /*5c40*/  LDL.64 R18, [R1+0x38] ;  /* 0x0000380001127983 */ /* 0x000ea20000100a00 */
[----:B------:R-:W-:Y:S04]  /*5c50*/  DEPBAR.LE SB0, 0x0 ;  /* 0x000080000000791a */ /* 0x000fe80000000000 */
[----:B---3--:R-:W-:Y:S01]  /*5c60*/  SHF.R.S32.HI R0, RZ, 0x1f, R208 ;  /* 0x0000001fff007819 */ /* 0x008fe200000114d0 */
[----:B------:R-:W3:Y:S01]  /*5c70*/  LDL R10, [R1+0x48] ;  /* 0x00004800010a7983 */ /* 0x000ee20000100800 */
[-C--:B------:R-:W-:Y:S03]  /*5c80*/  IMAD.WIDE.U32 R4, R208, R216.reuse, RZ ;  /* 0x000000d8d0047225 */ /* 0x080fe600078e00ff */
[----:B------:R-:W4:Y:S01]  /*5c90*/  LDL R9, [R1+0x20] ;  /* 0x0000200001097983 */ /* 0x000f220000100800 */
[----:B------:R-:W-:Y:S03]  /*5ca0*/  IMAD R0, R0, R216, RZ ;  /* 0x000000d800007224 */ /* 0x000fe600078e02ff */
[----:B------:R-:W5:Y:S01]  /*5cb0*/  LDL R11, [R1+0x2c] ;  /* 0x00002c00010b7983 */ /* 0x000f620000100800 */
[----:B------:R-:W-:Y:S03]  /*5cc0*/  IMAD R0, R208, R217, R0 ;  /* 0x000000d9d0007224 */ /* 0x000fe600078e0200 */
[----:B------:R-:W5:Y:S01]  /*5cd0*/  LDL R15, [R1+0x24] ;  /* 0x00002400010f7983 */ /* 0x000f620000100800 */
[----:B------:R-:W-:Y:S03]  /*5ce0*/  IMAD.IADD R0, R5, 0x1, R0 ;  /* 0x0000000105007824 */ /* 0x000fe600078e0200 */
        /* <DEDUP_REMOVED lines=9> */
[C---:B--2---:R-:W-:Y:S04]  /*5d80*/  LEA R2, P2, R4.reuse, R18, 0x6 ;  /* 0x0000001204027211 */ /* 0x044fe800078430ff */
[----:B---3--:R-:W-:Y:S02]  /*5d90*/  LEA.HI.X R3, R4, R10, R0, 0x6, P2 ;  /* 0x0000000a04037211 */ /* 0x008fe400010f3400 */
[----:B------:R-:W-:Y:S02]  /*5da0*/  @!P0 LEA R0, P2, R216, R2, 0x5 ;  /* 0x00000002d8008211 */ /* 0x000fe400078428ff */
[C---:B----4-:R-:W-:Y:S02]  /*5db0*/  @!P0 LEA R10, P4, R2.reuse, R9, 0x1 ;  /* 0x00000009020a8211 */ /* 0x050fe400078808ff */
[C---:B-----5:R-:W-:Y:S02]  /*5dc0*/  @!P0 IADD3 R5, P1, R2.reuse, R11, RZ ;  /* 0x0000000b02058210 */ /* 0x060fe40007f3e0ff */
[----:B------:R-:W-:Y:S03]  /*5dd0*/  @!P0 LEA.HI.X R11, R2, R15, R3, 0x1, P4 ;  /* 0x0000000f020b8211 */ /* 0x000fe600020f0c03 */
[----:B------:R-:W-:Y:S02]  /*5de0*/  @!P0 IMAD.X R4, R3, 0x1, R7, P1 ;  /* 0x0000000103048824 */ /* 0x000fe400008e0607 */
[----:B------:R-:W-:Y:S01]  /*5df0*/  @!PT LDS RZ, [RZ] ;  /* 0x00000000fffff984 */ /* 0x000fe20000000800 */
[----:B------:R-:W-:Y:S01]  /*5e00*/  @!PT LDS RZ, [RZ] ;  /* 0x00000000fffff984 */ /* 0x000fe20000000800 */
[----:B------:R-:W-:Y:S01]  /*5e10*/  @!PT LDS RZ, [RZ] ;  /* 0x00000000fffff984 */ /* 0x000fe20000000800 */
[----:B------:R-:W-:Y:S01]  /*5e20*/  @!P0 LDGSTS.E.BYPASS.LTC128B.128 [R207+0x6000], desc[UR8][R10.64] ;  /* 0x060000000acf8fae */ /* 0x000fe2000b901d48 */
[C---:B------:R-:W-:Y:S01]  /*5e30*/  @!P0 LEA.HI.X R7, R216.reuse, R3, R217, 0x5, P2 ;  /* 0x00000003d8078211 */ /* 0x040fe200010f2cd9 */
[----:B------:R-:W-:Y:S01]  /*5e40*/  @!P0 IMAD.WIDE.U32 R2, R216, 0x30, R2 ;  /* 0x00000030d8028825 */ /* 0x000fe200078e0002 */
[C---:B------:R-:W-:Y:S04]  /*5e50*/  @!P0 LEA R8, P3, R5.reuse, R8, 0x1 ;  /* 0x0000000805088211 */ /* 0x040fe800078608ff */
[----:B------:R-:W-:Y:S01]  /*5e60*/  @!P0 LEA.HI.X R9, R5, R16, R4, 0x1, P3 ;  /* 0x0000001005098211 */ /* 0x000fe200018f0c04 */
[----:B------:R-:W-:Y:S01]  /*5e70*/  @P0 STS.128 [R207+0x6800], RZ ;  /* 0x006800ffcf000388 */ /* 0x000fe20000000c00 */
[C---:B------:R-:W-:Y:S04]  /*5e80*/  @!P0 LEA R6, P1, R0.reuse, R6, 0x1 ;  /* 0x0000000600068211 */ /* 0x040fe800078208ff */
[----:B------:R-:W-:Y:S03]  /*5e90*/  @!P0 LEA.HI.X R7, R0, R14, R7, 0x1, P1 ;  /* 0x0000000e00078211 */ /* 0x000fe600008f0c07 */
[----:B------:R-:W-:Y:S01]  /*5ea0*/  @!PT LDS RZ, [RZ] ;  /* 0x00000000fffff984 */ /* 0x000fe20000000800 */
[----:B------:R-:W-:Y:S01]  /*5eb0*/  @!PT LDS RZ, [RZ] ;  /* 0x00000000fffff984 */ /* 0x000fe20000000800 */
[----:B------:R-:W-:Y:S01]  /*5ec0*/  @!PT LDS RZ, [RZ] ;  /* 0x00000000fffff984 */ /* 0x000fe20000000800 */
[----:B------:R-:W-:Y:S01]  /*5ed0*/  @!P0 LDGSTS.E.BYPASS.LTC128B.128 [R207+0x6800], desc[UR8][R8.64] ;  /* 0x0680000008cf8fae */ /* 0x000fe2000b901d48 */
[----:B------:R-:W-:Y:S01]  /*5ee0*/  @!P0 IMAD.IADD R0, R252, 0x1, R3 ;  /* 0x00000001fc008824 */ /* 0x000fe200078e0203 */
[C---:B------:R-:W-:Y:S04]  /*5ef0*/  @!P0 LEA R4, P1, R2.reuse, R13, 0x1 ;  /* 0x0000000d02048211 */ /* 0x040fe800078208ff */
[----:B------:R-:W-:Y:S02]  /*5f00*/  @!P0 LEA.HI.X R5, R2, R12, R0, 0x1, P1 ;  /* 0x0000000c02058211 */ /* 0x000fe400008f0c00 */
[----:B------:R-:W-:Y:S01]  /*5f10*/  @P0 STS.128 [R207+0x7000], RZ ;  /* 0x007000ffcf000388 */ /* 0x000fe20000000c00 */
[----:B------:R-:W-:Y:S07]  /*5f20*/  ISETP.GT.AND P1, PT, R208, RZ, PT ;  /* 0x000000ffd000720c */ /* 0x000fee0003f24270 */
        /* <DEDUP_REMOVED lines=14> */
[----:B------:R-:W0:Y:S08]  /*6010*/  LDGDEPBAR ;  /* 0x00000000000079af */ /* 0x000e300000000000 */
[----:B------:R-:W5:Y:S01]  /*6020*/  LDSM.16.M88.4 R76, [R192+0x5800] ;  /* 0x00580000c04c783b */ /* 0x000f620000000200 */
[-C--:B-1----:R-:W-:Y:S07]  /*6030*/  HMMA.16816.F32.BF16 R4, R64, R16.reuse, RZ ;  /* 0x000000104004723c */ /* 0x082fee00000418ff */
[----:B------:R-:W-:Y:S01]  /*6040*/  LDSM.16.M88.4 R144, [R202] ;  /* 0x00000000ca90783b */ /* 0x000fe20000000200 */
[C---:B--2---:R-:W-:Y:S07]  /*6050*/  HMMA.16816.F32.BF16 R8, R60.reuse, R16, RZ ;  /* 0x000000103c08723c */ /* 0x044fee00000418ff */
[----:B------:R-:W1:Y:S01]  /*6060*/  LDSM.16.M88.4 R148, [R198+0x4000] ;  /* 0x00400000c694783b */ /* 0x000e620000000200 */
[-C--:B------:R-:W-:Y:S07]  /*6070*/  HMMA.16816.F32.BF16 R12, R60, R18.reuse, RZ ;  /* 0x000000123c0c723c */ /* 0x080fee00000418ff */
[----:B------:R-:W2:Y:S01]  /*6080*/  LDSM.16.M88.4 R152, [R202+0x2000] ;  /* 0x00200000ca98783b */ /* 0x000ea20000000200 */
[C---:B------:R-:W-:Y:S06]  /*6090*/  HMMA.16816.F32.BF16 R16, R64.reuse, R18, RZ ;  /* 0x000000124010723c */ /* 0x040fec00000418ff */
[-C--:B---3--:R-:W-:Y:S01]  /*60a0*/  HMMA.16816.F32.BF16 R20, R64, R32.reuse, RZ ;  /* 0x000000204014723c */ /* 0x088fe200000418ff */
[----:B------:R-:W3:Y:S05]  /*60b0*/  LDSM.16.M88.4 R156, [R198+0x4800] ;  /* 0x00480000c69c783b */ /* 0x000eea0000000200 */
[C---:B------:R-:W-:Y:S03]  /*60c0*/  HMMA.16816.F32.BF16 R24, R60.reuse, R32, RZ ;  /* 0x000000203c18723c */ /* 0x040fe600000418ff */
[----:B------:R-:W3:Y:S03]  /*60d0*/  LDSM.16.M88.4 R160, [R198+0x5000] ;  /* 0x00500000c6a0783b */ /* 0x000ee60000000200 */
[-C--:B------:R-:W-:Y:S05]  /*60e0*/  HMMA.16816.F32.BF16 R28, R60, R34.reuse, RZ ;  /* 0x000000223c1c723c */ /* 0x080fea00000418ff */
[----:B------:R-:W3:Y:S01]  /*60f0*/  LDSM.16.M88.4 R164, [R198+0x5800] ;  /* 0x00580000c6a4783b */ /* 0x000ee20000000200 */
[C---:B------:R-:W-:Y:S06]  /*6100*/  HMMA.16816.F32.BF16 R32, R64.reuse, R34, RZ ;  /* 0x000000224020723c */ /* 0x040fec00000418ff */
[-C--:B----4-:R-:W-:Y:S01]  /*6110*/  HMMA.16816.F32.BF16 R36, R64, R48.reuse, RZ ;  /* 0x000000304024723c */ /* 0x090fe200000418ff */
[----:B------:R-:W-:Y:S05]  /*6120*/  LDSM.16.M88.4 R168, [R200] ;  /* 0x00000000c8a8783b */ /* 0x000fea0000000200 */
[C---:B------:R-:W-:Y:S03]  /*6130*/  HMMA.16816.F32.BF16 R40, R60.reuse, R48, RZ ;  /* 0x000000303c28723c */ /* 0x040fe600000418ff */
[----:B------:R-:W4:Y:S03]  /*6140*/  LDSM.16.M88.4 R172, [R203] ;  /* 0x00000000cbac783b */ /* 0x000f260000000200 */
[-C--:B------:R-:W-:Y:S05]  /*6150*/  HMMA.16816.F32.BF16 R44, R60, R50.reuse, RZ ;  /* 0x000000323c2c723c */ /* 0x080fea00000418ff */
[----:B------:R-:W-:Y:S01]  /*6160*/  LDSM.16.M88.4 R176, [R206] ;  /* 0x00000000ceb0783b */ /* 0x000fe20000000200 */
[C---:B------:R-:W-:Y:S06]  /*6170*/  HMMA.16816.F32.BF16 R48, R64.reuse, R50, RZ ;  /* 0x000000324030723c */ /* 0x040fec00000418ff */
[-C--:B-----5:R-:W-:Y:S01]  /*6180*/  HMMA.16816.F32.BF16 R52, R64, R76.reuse, RZ ;  /* 0x0000004c4034723c */ /* 0x0a0fe200000418ff */
[----:B------:R-:W-:Y:S05]  /*6190*/  LDSM.16.M88.4 R180, [R204] ;  /* 0x00000000ccb4783b */ /* 0x000fea0000000200 */
[C---:B------:R-:W-:Y:S03]  /*61a0*/  HMMA.16816.F32.BF16 R56, R60.reuse, R76, RZ ;  /* 0x0000004c3c38723c */ /* 0x040fe600000418ff */
[----:B------:R-:W-:Y:S03]  /*61b0*/  LDSM.16.M88.4 R184, [R201] ;  /* 0x00000000c9b8783b */ /* 0x000fe60000000200 */
[-C--:B------:R-:W-:Y:S05]  /*61c0*/  HMMA.16816.F32.BF16 R60, R60, R78.reuse, RZ ;  /* 0x0000004e3c3c723c */ /* 0x080fea00000418ff */
[----:B------:R-:W-:Y:S01]  /*61d0*/  LDSM.16.M88.4 R188, [R197] ;  /* 0x00000000c5bc783b */ /* 0x000fe20000000200 */
[----:B------:R-:W-:Y:S06]  /*61e0*/  HMMA.16816.F32.BF16 R64, R64, R78, RZ ;  /* 0x0000004e4040723c */ /* 0x000fec00000418ff */
[-C--:B-1----:R-:W-:Y:S01]  /*61f0*/  HMMA.16816.F32.BF16 R4, R144, R148.reuse, R4 ;  /* 0x000000949004723c */ /* 0x082fe20000041804 */
[----:B------:R-:W1:Y:S05]  /*6200*/  LDSM.16.M88.4 R76, [R200+0x2000] ;  /* 0x00200000c84c783b */ /* 0x000e6a0000000200 */
[C---:B--2---:R-:W-:Y:S06]  /*6210*/  HMMA.16816.F32.BF16 R8, R152.reuse, R148, R8 ;  /* 0x000000949808723c */ /* 0x044fec0000041808 */
[-C--:B------:R-:W-:Y:S06]  /*6220*/  HMMA.16816.F32.BF16 R12, R152, R150.reuse, R12 ;  /* 0x00000096980c723c */ /* 0x080fec000004180c */
[C---:B------:R-:W-:Y:S01]  /*6230*/  HMMA.16816.F32.BF16 R16, R144.reuse, R150, R16 ;  /* 0x000000969010723c */ /* 0x040fe20000041810 */
[----:B------:R-:W2:Y:S05]  /*6240*/  LDSM.16.M88.4 R148, [R205] ;  /* 0x00000000cd94783b */ /* 0x000eaa0000000200 */
[-C--:B---3--:R-:W-:Y:S06]  /*6250*/  HMMA.16816.F32.BF16 R20, R144, R156.reuse, R20 ;  /* 0x0000009c9014723c */ /* 0x088fec0000041814 */
        /* <DEDUP_REMOVED lines=10> */
[----:B------:R-:W-:Y:S01]  /*6300*/  HMMA.16816.F32.BF16 R64, R144, R166, R64 ;  /* 0x000000a69040723c */ /* 0x000fe20000041840 */
[----:B------:R-:W3:Y:S05]  /*6310*/  LDSM.16.M88.4 R144, [R201+0x2000] ;  /* 0x00200000c990783b */ /* 0x000eea0000000200 */
[-C--:B----4-:R-:W-:Y:S06]  /*6320*/  HMMA.16816.F32.BF16 R4, R168, R172.reuse, R4 ;  /* 0x000000aca804723c */ /* 0x090fec0000041804 */
[C---:B-1----:R-:W-:Y:S06]  /*6330*/  HMMA.16816.F32.BF16 R8, R76.reuse, R172, R8 ;  /* 0x000000ac4c08723c */ /* 0x042fec0000041808 */
        /* <DEDUP_REMOVED lines=13> */
[----:B------:R-:W-:Y:S06]  /*6410*/  HMMA.16816.F32.BF16 R64, R168, R182, R64 ;  /* 0x000000b6a840723c */ /* 0x000fec0000041840 */
[-C--:B------:R-:W-:Y:S06]  /*6420*/  HMMA.16816.F32.BF16 R4, R184, R188.reuse, R4 ;  /* 0x000000bcb804723c */ /* 0x080fec0000041804 */
[C---:B---3--:R-:W-:Y:S06]  /*6430*/  HMMA.16816.F32.BF16 R8, R144.reuse, R188, R8 ;  /* 0x000000bc9008723c */ /* 0x048fec0000041808 */
[-C--:B------:R-:W-:Y:S06]  /*6440*/  HMMA.16816.F32.BF16 R12, R144, R190.reuse, R12 ;  /* 0x000000be900c723c */ /* 0x080fec000004180c */
[C---:B------:R-:W-:Y:S06]  /*6450*/  HMMA.16816.F32.BF16 R16, R184.reuse, R190, R16 ;  /* 0x000000beb810723c */ /* 0x040fec0000041810 */
[----:B------:R-:W-:Y:S01]  /*6460*/  FMUL.FTZ R4, R4, UR5 ;  /* 0x0000000504047c20 */ /* 0x000fe20008410000 */
[----:B------:R-:W-:Y:S01]  /*6470*/  FMUL.FTZ R6, R6, UR5 ;  /* 0x0000000506067c20 */ /* 0x000fe20008410000 */
[----:B------:R-:W-:Y:S02]  /*6480*/  FMUL.FTZ R5, R5, UR5 ;  /* 0x0000000505057c20 */ /* 0x000fe40008410000 */
[----:B------:R-:W1:Y:S01]  /*6490*/  MUFU.TANH R156, R4 ;  /* 0x00000004009c7308 */ /* 0x000e620000002400 */
[----:B------:R-:W-:Y:S01]  /*64a0*/  FMUL.FTZ R0, R7, UR5 ;  /* 0x0000000507007c20 */ /* 0x000fe20008410000 */
[----:B------:R-:W-:Y:S01]  /*64b0*/  FMUL.FTZ R8, R8, UR5 ;  /* 0x0000000508087c20 */ /* 0x000fe20008410000 */
[----:B------:R-:W-:Y:S01]  /*64c0*/  FMUL.FTZ R10, R10, UR5 ;  /* 0x000000050a0a7c20 */ /* 0x000fe20008410000 */
[----:B------:R-:W-:Y:S01]  /*64d0*/  FMUL.FTZ R9, R9, UR5 ;  /* 0x0000000509097c20 */ /* 0x000fe20008410000 */
[----:B------:R-:W-:Y:S05]  /*64e0*/  FMUL.FTZ R11, R11, UR5 ;  /* 0x000000050b0b7c20 */ /* 0x000fea0008410000 */
[----:B------:R-:W2:Y:S01]  /*64f0*/  MUFU.TANH R158, R6 ;  /* 0x00000006009e7308 */ /* 0x000ea20000002400 */
[----:B------:R-:W-:Y:S01]  /*6500*/  FMUL.FTZ R12, R12, UR5 ;  /* 0x000000050c0c7c20 */ /* 0x000fe20008410000 */
[----:B------:R-:W-:Y:S01]  /*6510*/  FMUL.FTZ R14, R14, UR5 ;  /* 0x000000050e0e7c20 */ /* 0x000fe20008410000 */
[----:B------:R-:W-:Y:S01]  /*6520*/  FMUL.FTZ R13, R13, UR5 ;  /* 0x000000050d0d7c20 */ /* 0x000fe20008410000 */
[----:B------:R-:W-:Y:S01]  /*6530*/  FMUL.FTZ R15, R15, UR5 ;  /* 0x000000050f0f7c20 */ /* 0x000fe20008410000 */
[----:B------:R-:W-:Y:S01]  /*6540*/  FMUL.FTZ R16, R16, UR5 ;  /* 0x0000000510107c20 */ /* 0x000fe20008410000 */
[----:B------:R-:W-:Y:S04]  /*6550*/  FMUL.FTZ R18, R18, UR5 ;  /* 0x0000000512127c20 */ /* 0x000fe80008410000 */
[----:B------:R3:W-:Y:S01]  /*6560*/  MUFU.TANH R164, R5 ;  /* 0x0000000500a47308 */ /* 0x0007e20000002400 */
[----:B------:R-:W-:Y:S01]  /*6570*/  FMUL.FTZ R17, R17, UR5 ;  /* 0x0000000511117c20 */ /* 0x000fe20008410000 */
[----:B------:R-:W-:Y:S01]  /*6580*/  FMUL.FTZ R19, R19, UR5 ;  /* 0x0000000513137c20 */ /* 0x000fe20008410000 */
[----:B-1----:R-:W-:Y:S07]  /*6590*/  FMNMX.FTZ R3, R156, R68, !PT ;  /* 0x000000449c037209 */ /* 0x002fee0007810000 */
[----:B------:R-:W1:Y:S01]  /*65a0*/  MUFU.TANH R155, R8 ;  /* 0x00000008009b7308 */ /* 0x000e620000002400 */
[----:B--2---:R-:W-:Y:S09]  /*65b0*/  FMNMX.FTZ R2, R158, R69, !PT ;  /* 0x000000459e027209 */ /* 0x004ff20007810000 */
[----:B------:R-:W2:Y:S01]  /*65c0*/  MUFU.TANH R157, R10 ;  /* 0x0000000a009d7308 */ /* 0x000ea20000002400 */
[----:B---3--:R-:W3:Y:S09]  /*65d0*/  LDSM.16.M88.4 R4, [R197+0x800] ;  /* 0x00080000c504783b */ /* 0x008ef20000000200 */
[----:B------:R-:W-:Y:S10]  /*65e0*/  MUFU.TANH R163, R9 ;  /* 0x0000000900a37308 */ /* 0x000ff40000002400 */
[----:B------:R4:W-:Y:S10]  /*65f0*/  MUFU.TANH R161, R11 ;  /* 0x0000000b00a17308 */ /* 0x0009f40000002400 */
[----:B------:R-:W5:Y:S10]  /*6600*/  MUFU.TANH R162, R0 ;  /* 0x0000000000a27308 */ /* 0x000f740000002400 */
[----:B------:R-:W5:Y:S01]  /*6610*/  MUFU.TANH R148, R16 ;  /* 0x0000001000947308 */ /* 0x000f620000002400 */
[----:B----4-:R-:W4:Y:S09]  /*6620*/  LDSM.16.M88.4 R8, [R197+0x1000] ;  /* 0x00100000c508783b */ /* 0x010f320000000200 */
[----:B------:R-:W5:Y:S01]  /*6630*/  MUFU.TANH R79, R18 ;  /* 0x00000012004f7308 */ /* 0x000f620000002400 */
[-C--:B---3--:R-:W-:Y:S06]  /*6640*/  HMMA.16816.F32.BF16 R20, R184, R4.reuse, R20 ;  /* 0x00000004b814723c */ /* 0x088fec0000041814 */
[C---:B------:R-:W-:Y:S03]  /*6650*/  HMMA.16816.F32.BF16 R24, R144.reuse, R4, R24 ;  /* 0x000000049018723c */ /* 0x040fe60000041818 */
[----:B------:R-:W3:Y:S03]  /*6660*/  MUFU.TANH R160, R12 ;  /* 0x0000000c00a07308 */ /* 0x000ee60000002400 */
[-C--:B------:R-:W-:Y:S07]  /*6670*/  HMMA.16816.F32.BF16 R28, R144, R6.reuse, R28 ;  /* 0x00000006901c723c */ /* 0x080fee000004181c */
[----:B------:R-:W3:Y:S01]  /*6680*/  MUFU.TANH R77, R17 ;  /* 0x00000011004d7308 */ /* 0x000ee20000002400 */
[C---:B------:R-:W-:Y:S01]  /*6690*/  HMMA.16816.F32.BF16 R32, R184.reuse, R6, R32 ;  /* 0x00000006b820723c */ /* 0x040fe20000041820 */
[----:B------:R-:W1:Y:S01]  /*66a0*/  LDSM.16.M88.4 R4, [R197+0x1800] ;  /* 0x00180000c504783b */ /* 0x000e620000000200 */
[----:B------:R-:W-:Y:S07]  /*66b0*/  DEPBAR.LE SB0, 0x0 ;  /* 0x000080000000791a */ /* 0x000fee0000000000 */
[----:B------:R-:W3:Y:S02]  /*66c0*/  MUFU.TANH R159, R14 ;  /* 0x0000000e009f7308 */ /* 0x000ee40000002400 */
[----:B------:R-:W-:Y:S01]  /*66d0*/  FMUL.FTZ R20, R20, UR5 ;  /* 0x0000000514147c20 */ /* 0x000fe20008410000 */
[----:B------:R-:W-:Y:S01]  /*66e0*/  FMUL.FTZ R22, R22, UR5 ;  /* 0x0000000516167c20 */ /* 0x000fe20008410000 */
[----:B------:R-:W-:Y:S01]  /*66f0*/  FMUL.FTZ R21, R21, UR5 ;  /* 0x0000000515157c20 */ /* 0x000fe20008410000 */
[----:B------:R-:W-:Y:S01]  /*6700*/  FMUL.FTZ R24, R24, UR5 ;  /* 0x0000000518187c20 */ /* 0x000fe20008410000 */
[----:B------:R-:W-:Y:S04]  /*6710*/  FMUL.FTZ R26, R26, UR5 ;  /* 0x000000051a1a7c20 */ /* 0x000fe80008410000 */
[----:B------:R-:W-:Y:S01]  /*6720*/  MUFU.TANH R154, R13 ;  /* 0x0000000d009a7308 */ /* 0x000fe20000002400 */
[----:B------:R-:W-:Y:S01]  /*6730*/  BAR.SYNC.DEFER_BLOCKING 0x0 ;  /* 0x0000000000007b1d */ /* 0x000fe20000010000 */
[-C--:B----4-:R-:W-:Y:S05]  /*6740*/  HMMA.16816.F32.BF16 R36, R184, R8.reuse, R36 ;  /* 0x00000008b824723c */ /* 0x090fea0000041824 */
[----:B------:R-:W-:Y:S03]  /*6750*/  FMUL.FTZ R23, R23, UR5 ;  /* 0x0000000517177c20 */ /* 0x000fe60008410000 */
[----:B------:R-:W4:Y:S01]  /*6760*/  MUFU.TANH R78, R19 ;  /* 0x00000013004e7308 */ /* 0x000f220000002400 */
[C---:B------:R-:W-:Y:S04]  /*6770*/  HMMA.16816.F32.BF16 R40, R144.reuse, R8, R40 ;  /* 0x000000089028723c */ /* 0x040fe80000041828 */
[----:B------:R-:W-:Y:S01]  /*6780*/  FMUL.FTZ R32, R32, UR5 ;  /* 0x0000000520207c20 */ /* 0x000fe20008410000 */
[----:B------:R-:W-:Y:S01]  /*6790*/  FMUL.FTZ R25, R25, UR5 ;  /* 0x0000000519197c20 */ /* 0x000fe20008410000 */
[-C--:B------:R-:W-:Y:S03]  /*67a0*/  HMMA.16816.F32.BF16 R44, R144, R10.reuse, R44 ;  /* 0x0000000a902c723c */ /* 0x080fe6000004182c */
[----:B------:R-:W4:Y:S02]  /*67b0*/  MUFU.TANH R149, R20 ;  /* 0x0000001400957308 */ /* 0x000f240000002400 */
[----:B------:R-:W-:Y:S01]  /*67c0*/  FMUL.FTZ R34, R34, UR5 ;  /* 0x0000000522227c20 */ /* 0x000fe20008410000 */
[C---:B------:R-:W-:Y:S07]  /*67d0*/  HMMA.16816.F32.BF16 R48, R184.reuse, R10, R48 ;  /* 0x0000000ab830723c */ /* 0x040fee0000041830 */
[----:B------:R-:W4:Y:S01]  /*67e0*/  MUFU.TANH R153, R15 ;  /* 0x0000000f00997308 */ /* 0x000f220000002400 */
[----:B------:R-:W-:Y:S01]  /*67f0*/  FMUL.FTZ R33, R33, UR5 ;  /* 0x0000000521217c20 */ /* 0x000fe20008410000 */
[-C--:B-1----:R-:W-:Y:S08]  /*6800*/  HMMA.16816.F32.BF16 R52, R184, R4.reuse, R52 ;  /* 0x00000004b834723c */ /* 0x082ff00000041834 */
[----:B------:R-:W1:Y:S01]  /*6810*/  MUFU.TANH R165, R24 ;  /* 0x0000001800a57308 */ /* 0x000e620000002400 */
[C---:B------:R-:W-:Y:S04]  /*6820*/  HMMA.16816.F32.BF16 R56, R144.reuse, R4, R56 ;  /* 0x000000049038723c */ /* 0x040fe80000041838 */
[----:B------:R-:W-:Y:S02]  /*6830*/  FMUL.FTZ R27, R27, UR5 ;  /* 0x000000051b1b7c20 */ /* 0x000fe40008410000 */
[-C--:B------:R-:W-:Y:S03]  /*6840*/  HMMA.16816.F32.BF16 R60, R144, R6.reuse, R60 ;  /* 0x00000006903c723c */ /* 0x080fe6000004183c */
[----:B------:R-:W1:Y:S02]  /*6850*/  MUFU.TANH R152, R22 ;  /* 0x0000001600987308 */ /* 0x000e640000002400 */
[----:B------:R-:W-:Y:S01]  /*6860*/  FMNMX.FTZ R4, R155, R73, !PT ;  /* 0x000000499b047209 */ /* 0x000fe20007810000 */
[----:B------:R-:W-:Y:S07]  /*6870*/  HMMA.16816.F32.BF16 R64, R184, R6, R64 ;  /* 0x00000006b840723c */ /* 0x000fee0000041840 */
[----:B------:R-:W1:Y:S01]  /*6880*/  MUFU.TANH R151, R21 ;  /* 0x0000001500977308 */ /* 0x000e620000002400 */
[----:B--2---:R-:W-:Y:S03]  /*6890*/  FMNMX.FTZ R5, R157, R74, !PT ;  /* 0x0000004a9d057209 */ /* 0x004fe60007810000 */
[----:B------:R-:W-:Y:S01]  /*68a0*/  FMUL.FTZ R28, R28, UR5 ;  /* 0x000000051c1c7c20 */ /* 0x000fe20008410000 */
[----:B------:R-:W-:Y:S01]  /*68b0*/  FMNMX.FTZ R6, R164, R3, !PT ;  /* 0x00000003a4067209 */ /* 0x000fe20007810000 */
[----:B------:R-:W-:Y:S04]  /*68c0*/  FMUL.FTZ R35, R35, UR5 ;  /* 0x0000000523237c20 */ /* 0x000fe80008410000 */
[----:B------:R-:W2:Y:S01]  /*68d0*/  MUFU.TANH R167, R26 ;  /* 0x0000001a00a77308 */ /* 0x000ea20000002400 */
[----:B-----5:R-:W-:Y:S01]  /*68e0*/  FMNMX.FTZ R3, R162, R2, !PT ;  /* 0x00000002a2037209 */ /* 0x020fe20007810000 */
[----:B------:R-:W-:Y:S01]  /*68f0*/  FMUL.FTZ R30, R30, UR5 ;  /* 0x000000051e1e7c20 */ /* 0x000fe20008410000 */
[----:B------:R-:W-:Y:S01]  /*6900*/  FMNMX.FTZ R2, R163, R4, !PT ;  /* 0x00000004a3027209 */ /* 0x000fe20007810000 */
[----:B------:R-:W-:Y:S01]  /*6910*/  FMUL.FTZ R36, R36, UR5 ;  /* 0x0000000524247c20 */ /* 0x000fe20008410000 */
[----:B------:R-:W-:Y:S01]  /*6920*/  FMNMX.FTZ R6, R148, R6, !PT ;  /* 0x0000000694067209 */ /* 0x000fe20007810000 */
[----:B------:R-:W-:Y:S01]  /*6930*/  FMUL.FTZ R38, R38, UR5 ;  /* 0x0000000526267c20 */ /* 0x000fe20008410000 */
[----:B------:R-:W-:Y:S03]  /*6940*/  FMUL.FTZ R0, R63, UR5 ;  /* 0x000000053f007c20 */ /* 0x000fe60008410000 */
[----:B------:R-:W5:Y:S01]  /*6950*/  MUFU.TANH R150, R23 ;  /* 0x0000001700967308 */ /* 0x000f620000002400 */
[----:B------:R-:W-:Y:S01]  /*6960*/  FMNMX.FTZ R4, R161, R5, !PT ;  /* 0x00000005a1047209 */ /* 0x000fe20007810000 */
[----:B------:R-:W-:Y:S01]  /*6970*/  FMUL.FTZ R37, R37, UR5 ;  /* 0x0000000525257c20 */ /* 0x000fe20008410000 */
[----:B------:R-:W-:Y:S01]  /*6980*/  FMNMX.FTZ R5, R79, R3, !PT ;  /* 0x000000034f057209 */ /* 0x000fe20007810000 */
[----:B------:R-:W-:Y:S01]  /*6990*/  FMUL.FTZ R31, R31, UR5 ;  /* 0x000000051f1f7c20 */ /* 0x000fe20008410000 */
[----:B---3--:R-:W-:Y:S01]  /*69a0*/  FMNMX.FTZ R3, R160, R2, !PT ;  /* 0x00000002a0037209 */ /* 0x008fe20007810000 */
[----:B------:R-:W-:Y:S01]  /*69b0*/  FMUL.FTZ R29, R29, UR5 ;  /* 0x000000051d1d7c20 */ /* 0x000fe20008410000 */
[----:B------:R-:W-:Y:S03]  /*69c0*/  FMNMX.FTZ R6, R77, R6, !PT ;  /* 0x000000064d067209 */ /* 0x000fe60007810000 */
[----:B------:R2:W-:Y:S01]  /*69d0*/  MUFU.TANH R76, R0 ;  /* 0x00000000004c7308 */ /* 0x0005e20000002400 */
[----:B------:R-:W-:Y:S01]  /*69e0*/  FMNMX.FTZ R2, R159, R4, !PT ;  /* 0x000000049f027209 */ /* 0x000fe20007810000 */
[----:B------:R-:W-:Y:S01]  /*69f0*/  FMUL.FTZ R39, R39, UR5 ;  /* 0x0000000527277c20 */ /* 0x000fe20008410000 */
[----:B----4-:R-:W-:Y:S01]  /*6a00*/  FMNMX.FTZ R4, R78, R5, !PT ;  /* 0x000000054e047209 */ /* 0x010fe20007810000 */
[----:B------:R-:W-:Y:S01]  /*6a10*/  FMUL.FTZ R48, R48, UR5 ;  /* 0x0000000530307c20 */ /* 0x000fe20008410000 */
[----:B------:R-:W-:Y:S01]  /*6a20*/  FMNMX.FTZ R3, R154, R3, !PT ;  /* 0x000000039a037209 */ /* 0x000fe20007810000 */
[----:B------:R-:W-:Y:S01]  /*6a30*/  FMUL.FTZ R42, R42, UR5 ;  /* 0x000000052a2a7c20 */ /* 0x000fe20008410000 */
[----:B------:R-:W-:Y:S03]  /*6a40*/  FMNMX.FTZ R5, R149, R6, !PT ;  /* 0x0000000695057209 */ /* 0x000fe60007810000 */
[----:B------:R-:W3:Y:S01]  /*6a50*/  MUFU.TANH R32, R32 ;  /* 0x0000002000207308 */ /* 0x000ee20000002400 */
[----:B------:R-:W-:Y:S01]  /*6a60*/  FMNMX.FTZ R7, R153, R2, !PT ;  /* 0x0000000299077209 */ /* 0x000fe20007810000 */
[----:B------:R-:W-:Y:S01]  /*6a70*/  FMUL.FTZ R40, R40, UR5 ;  /* 0x0000000528287c20 */ /* 0x000fe20008410000 */
[----:B-1----:R-:W-:Y:S01]  /*6a80*/  FMNMX.FTZ R2, R165, R3, !PT ;  /* 0x00000003a5027209 */ /* 0x002fe20007810000 */
[----:B------:R-:W-:Y:S01]  /*6a90*/  FMUL.FTZ R50, R50, UR5 ;  /* 0x0000000532327c20 */ /* 0x000fe20008410000 */
[----:B------:R-:W-:Y:S01]  /*6aa0*/  FMNMX.FTZ R4, R152, R4, !PT ;  /* 0x0000000498047209 */ /* 0x000fe20007810000 */
[----:B------:R-:W-:Y:S01]  /*6ab0*/  FMUL.FTZ R49, R49, UR5 ;  /* 0x0000000531317c20 */ /* 0x000fe20008410000 */
[----:B------:R-:W-:Y:S03]  /*6ac0*/  FMNMX.FTZ R3, R151, R5, !PT ;  /* 0x0000000597037209 */ /* 0x000fe60007810000 */
[----:B------:R-:W1:Y:S01]  /*6ad0*/  MUFU.TANH R166, R25 ;  /* 0x0000001900a67308 */ /* 0x000e620000002400 */
[----:B--2---:R-:W-:Y:S01]  /*6ae0*/  FMNMX.FTZ R0, R167, R7, !PT ;  /* 0x00000007a7007209 */ /* 0x004fe20007810000 */
[----:B------:R-:W-:Y:S01]  /*6af0*/  FMUL.FTZ R43, R43, UR5 ;  /* 0x000000052b2b7c20 */ /* 0x000fe20008410000 */
[----:B-----5:R-:W-:Y:S01]  /*6b00*/  FMNMX.FTZ R4, R150, R4, !PT ;  /* 0x0000000496047209 */ /* 0x020fe20007810000 */
[----:B------:R-:W-:Y:S01]  /*6b10*/  FMUL.FTZ R41, R41, UR5 ;  /* 0x0000000529297c20 */ /* 0x000fe20008410000 */
[----:B------:R-:W-:Y:S01]  /*6b20*/  FMUL.FTZ R51, R51, UR5 ;  /* 0x0000000533337c20 */ /* 0x000fe20008410000 */
[----:B------:R-:W-:Y:S01]  /*6b30*/  FMUL.FTZ R52, R52, UR5 ;  /* 0x0000000534347c20 */ /* 0x000fe20008410000 */
[----:B------:R-:W-:Y:S03]  /*6b40*/  FMUL.FTZ R44, R44, UR5 ;  /* 0x000000052c2c7c20 */ /* 0x000fe60008410000 */
[----:B------:R-:W2:Y:S01]  /*6b50*/  MUFU.TANH R168, R27 ;  /* 0x0000001b00a87308 */ /* 0x000ea20000002400 */
        /* <DEDUP_REMOVED lines=15> */
[----:B------:R-:W1:Y:S01]  /*6c50*/  MUFU.TANH R33, R33 ;  /* 0x0000002100217308 */ /* 0x000e620000002400 */
[----:B--2---:R-:W-:Y:S01]  /*6c60*/  FMNMX.FTZ R0, R168, R0, !PT ;  /* 0x00000000a8007209 */ /* 0x004fe20007810000 */
[----:B------:R-:W-:Y:S01]  /*6c70*/  FMUL.FTZ R61, R61, UR5 ;  /* 0x000000053d3d7c20 */ /* 0x000fe20008410000 */
[----:B------:R-:W-:Y:S01]  /*6c80*/  FMUL.FTZ R62, R62, UR5 ;  /* 0x000000053e3e7c20 */ /* 0x000fe20008410000 */
[----:B------:R-:W-:Y:S01]  /*6c90*/  FMUL.FTZ R66, R66, UR5 ;  /* 0x0000000542427c20 */ /* 0x000fe20008410000 */
[----:B------:R-:W-:Y:S01]  /*6ca0*/  FMUL.FTZ R65, R65, UR5 ;  /* 0x0000000541417c20 */ /* 0x000fe20008410000 */
[----:B------:R-:W-:Y:S04]  /*6cb0*/  FMUL.FTZ R67, R67, UR5 ;  /* 0x0000000543437c20 */ /* 0x000fe80008410000 */
        /* <DEDUP_REMOVED lines=62> */
[----:B------:R-:W1:Y:S10]  /*70a0*/  MUFU.TANH R147, R66 ;  /* 0x0000004200937308 */ /* 0x000e740000002400 */
[----:B------:R-:W2:Y:S10]  /*70b0*/  MUFU.TANH R144, R65 ;  /* 0x0000004100907308 */ /* 0x000eb40000002400 */
[----:B------:R3:W4:Y:S01]  /*70c0*/  MUFU.TANH R146, R67 ;  /* 0x0000004300927308 */ /* 0x0007220000002400 */
[----:B-1----:R-:W-:Y:S02]  /*70d0*/  FMNMX.FTZ R28, R147, R0, !PT ;  /* 0x00000000931c7209 */ /* 0x002fe40007810000 */
[----:B--2---:R-:W-:Y:S01]  /*70e0*/  FMNMX.FTZ R72, R144, R72, !PT ;  /* 0x0000004890487209 */ /* 0x004fe20007810000 */
[----:B------:R-:W-:Y:S06]  /*70f0*/  @P1 BRA `(.L_x_1705) ;  /* 0xffffffe400981947 */ /* 0x000fec000383ffff */
.L_x_1704:
[----:B-1----:R-:W1:Y:S01]  /*7100*/  SHFL.BFLY PT, R5, R72, 0x2, 0x1f ;  /* 0x0c401f0048057f89 */ /* 0x002e6200000e0000 */
[----:B----4-:R-:W-:Y:S02]  /*7110*/  FMNMX.FTZ R4, R146, R28, !PT ;  /* 0x0000001c92047209 */ /* 0x010fe40007810000 */
[----:B------:R-:W-:Y:S05]  /*7120*/  FMNMX.FTZ R0, R186, R29, !PT ;  /* 0x0000001dba007209 */ /* 0x000fea0007810000 */
[----:B------:R-:W-:Y:S01]  /*7130*/  LDSM.16.MT88.4 R40, [R196+0x6000] ;  /* 0x00600000c428783b */ /* 0x000fe20000004200 */
[----:B------:R-:W-:Y:S02]  /*7140*/  FMNMX.FTZ R2, R185, R27, !PT ;  /* 0x0000001bb9027209 */ /* 0x000fe40007810000 */
[----:B------:R-:W-:Y:S02]  /*7150*/  FMNMX.FTZ R0, R214, R0, !PT ;  /* 0x00000000d6007209 */ /* 0x000fe40007810000 */
[----:B------:R-:W-:Y:S02]  /*7160*/  FMNMX.FTZ R2, R187, R2, !PT ;  /* 0x00000002bb027209 */ /* 0x000fe40007810000 */
[----:B------:R-:W-:Y:S01]  /*7170*/  FMNMX.FTZ R0, R75, R0, !PT ;  /* 0x000000004b007209 */ /* 0x000fe20007810000 */
[----:B------:R-:W2:Y:S01]  /*7180*/  SHFL.BFLY PT, R71, R4, 0x2, 0x1f ;  /* 0x0c401f0004477f89 */ /* 0x000ea200000e0000 */
[----:B------:R-:W-:Y:S02]  /*7190*/  FMNMX.FTZ R3, R215, R2, !PT ;  /* 0x00000002d7037209 */ /* 0x000fe40007810000 */
[----:B------:R-:W-:Y:S05]  /*71a0*/  FMNMX.FTZ R0, R76, R0, !PT ;  /* 0x000000004c007209 */ /* 0x000fea0007810000 */
[----:B------:R-:W-:Y:S01]  /*71b0*/  LDSM.16.MT88.4 R24, [R193+0x6000] ;  /* 0x00600000c118783b */ /* 0x000fe20000004200 */
[----:B------:R-:W-:Y:S07]  /*71c0*/  IADD3 R208, R208, -0x1, RZ ;  /* 0xffffffffd0d07810 */ /* 0x000fee0007ffe0ff */
[----:B------:R-:W4:Y:S08]  /*71d0*/  SHFL.BFLY PT, R2, R0, 0x2, 0x1f ;  /* 0x0c401f0000027f89 */ /* 0x000f3000000e0000 */
[----:B------:R-:W5:Y:S08]  /*71e0*/  SHFL.BFLY PT, R70, R3, 0x2, 0x1f ;  /* 0x0c401f0003467f89 */ /* 0x000f7000000e0000 */
[----:B------:R-:W-:Y:S01]  /*71f0*/  LDSM.16.MT88.4 R56, [R194+0x6000] ;  /* 0x00600000c238783b */ /* 0x000fe20000004200 */
[----:B-1----:R-:W-:Y:S02]  /*7200*/  FMNMX.FTZ R72, R72, R5, !PT ;  /* 0x0000000548487209 */ /* 0x002fe40007810000 */
[----:B--2---:R-:W-:Y:S05]  /*7210*/  FMNMX.FTZ R71, R4, R71, !PT ;  /* 0x0000004704477209 */ /* 0x004fea0007810000 */
[----:B------:R-:W1:Y:S08]  /*7220*/  SHFL.BFLY PT, R5, R72, 0x1, 0x1f ;  /* 0x0c201f0048057f89 */ /* 0x000e7000000e0000 */
[----:B------:R-:W2:Y:S01]  /*7230*/  SHFL.BFLY PT, R6, R71, 0x1, 0x1f ;  /* 0x0c201f0047067f89 */ /* 0x000ea200000e0000 */
[----:B----4-:R-:W-:Y:S02]  /*7240*/  FMNMX.FTZ R2, R0, R2, !PT ;  /* 0x0000000200027209 */ /* 0x010fe40007810000 */
[----:B-----5:R-:W-:Y:S05]  /*7250*/  FMNMX.FTZ R70, R3, R70, !PT ;  /* 0x0000004603467209 */ /* 0x020fea0007810000 */
[----:B------:R-:W-:Y:S08]  /*7260*/  SHFL.BFLY PT, R4, R2, 0x1, 0x1f ;  /* 0x0c201f0002047f89 */ /* 0x000ff000000e0000 */
[----:B------:R-:W4:Y:S01]  /*7270*/  SHFL.BFLY PT, R7, R70, 0x1, 0x1f ;  /* 0x0c201f0046077f89 */ /* 0x000f2200000e0000 */
[----:B-1----:R-:W-:Y:S02]  /*7280*/  FMNMX.FTZ R72, R72, R5, !PT ;  /* 0x0000000548487209 */ /* 0x002fe40007810000 */
[----:B--2---:R-:W-:Y:S03]  /*7290*/  FMNMX.FTZ R71, R71, R6, !PT ;  /* 0x0000000647477209 */ /* 0x004fe60007810000 */
[C---:B------:R-:W-:Y:S01]  /*72a0*/  FADD.FTZ R0, -R72.reuse, R68 ;  /* 0x0000004448007221 */ /* 0x040fe20000010100 */
[----:B------:R-:W-:Y:S03]  /*72b0*/  FSETP.NEU.FTZ.AND P2, PT, R72, -INF , PT ;  /* 0xff8000004800780b */ /* 0x000fe60003f5d000 */
[----:B------:R-:W-:Y:S01]  /*72c0*/  FMUL.FTZ R3, R0, UR4 ;  /* 0x0000000400037c20 */ /* 0x000fe20008410000 */
[----:B------:R-:W-:Y:S03]  /*72d0*/  FADD.FTZ R0, -R71, R69 ;  /* 0x0000004547007221 */ /* 0x000fe60000010100 */
[----:B------:R1:W2:Y:S01]  /*72e0*/  MUFU.EX2 R69, R3 ;  /* 0x0000000300457308 */ /* 0x0002a20000000800 */
[----:B----4-:R-:W-:Y:S01]  /*72f0*/  FMNMX.FTZ R70, R70, R7, !PT ;  /* 0x0000000746467209 */ /* 0x010fe20007810000 */
[----:B-1----:R-:W-:Y:S01]  /*7300*/  FMUL.FTZ R3, R0, UR4 ;  /* 0x0000000400037c20 */ /* 0x002fe20008410000 */
[C---:B--2---:R-:W-:Y:S01]  /*7310*/  FMUL.FTZ R17, R69.reuse, R89 ;  /* 0x0000005945117220 */ /* 0x044fe20000410000 */
[C---:B------:R-:W-:Y:S01]  /*7320*/  FMUL.FTZ R21, R69.reuse, R97 ;  /* 0x0000006145157220 */ /* 0x040fe20000410000 */
[C---:B------:R-:W-:Y:S05]  /*7330*/  FMUL.FTZ R49, R69.reuse, R121 ;  /* 0x0000007945317220 */ /* 0x040fea0000410000 */
[----:B------:R1:W2:Y:S01]  /*7340*/  MUFU.EX2 R68, R3 ;  /* 0x0000000300447308 */ /* 0x0002a20000000800 */
[----:B------:R-:W-:Y:S01]  /*7350*/  FADD.FTZ R0, -R70, R73 ;  /* 0x0000004946007221 */ /* 0x000fe20000010100 */
[----:B------:R-:W-:Y:S01]  /*7360*/  FMUL.FTZ R73, R72, UR4 ;  /* 0x0000000448497c20 */ /* 0x000fe20008410000 */
[C---:B------:R-:W-:Y:S01]  /*7370*/  FMUL.FTZ R37, R69.reuse, R113 ;  /* 0x0000007145257220 */ /* 0x040fe20000410000 */
[C---:B------:R-:W-:Y:S01]  /*7380*/  FMUL.FTZ R53, R69.reuse, R129 ;  /* 0x0000008145357220 */ /* 0x040fe20000410000 */
[C---:B------:R-:W-:Y:S01]  /*7390*/  FMUL.FTZ R64, R69.reuse, R136 ;  /* 0x0000008845407220 */ /* 0x040fe20000410000 */
[----:B------:R-:W-:Y:S01]  /*73a0*/  FMUL.FTZ R65, R69, R137 ;  /* 0x0000008945417220 */ /* 0x000fe20000410000 */
[----:B------:R-:W-:Y:S02]  /*73b0*/  FSEL R73, R73, RZ, P2 ;  /* 0x000000ff49497208 */ /* 0x000fe40001000000 */
[----:B------:R-:W-:Y:S03]  /*73c0*/  FSETP.NEU.FTZ.AND P2, PT, R71, -INF , PT ;  /* 0xff8000004700780b */ /* 0x000fe60003f5d000 */
[--C-:B------:R-:W-:Y:S01]  /*73d0*/  FFMA.FTZ R9, R33, UR4, -R73.reuse ;  /* 0x0000000421097c23 */ /* 0x100fe20008010849 */
[----:B------:R-:W-:Y:S01]  /*73e0*/  FMUL.FTZ R33, R69, R105 ;  /* 0x0000006945217220 */ /* 0x000fe20000410000 */
[--C-:B------:R-:W-:Y:S01]  /*73f0*/  FFMA.FTZ R48, R173, UR4, -R73.reuse ;  /* 0x00000004ad307c23 */ /* 0x100fe20008010849 */
[--C-:B------:R-:W-:Y:S01]  /*7400*/  FFMA.FTZ R52, R174, UR4, -R73.reuse ;  /* 0x00000004ae347c23 */ /* 0x100fe20008010849 */
[----:B------:R-:W-:Y:S01]  /*7410*/  MUFU.EX2 R235, R9 ;  /* 0x0000000900eb7308 */ /* 0x000fe20000000800 */
[----:B-1----:R-:W-:Y:S01]  /*7420*/  FMNMX.FTZ R3, R2, R4, !PT ;  /* 0x0000000402037209 */ /* 0x002fe20007810000 */
[--C-:B------:R-:W-:Y:S01]  /*7430*/  FFMA.FTZ R4, R156, UR4, -R73.reuse ;  /* 0x000000049c047c23 */ /* 0x100fe20008010849 */
[C---:B--2---:R-:W-:Y:S01]  /*7440*/  FMUL.FTZ R18, R68.reuse, R90 ;  /* 0x0000005a44127220 */ /* 0x044fe20000410000 */
[C---:B------:R-:W-:Y:S01]  /*7450*/  FMUL.FTZ R19, R68.reuse, R91 ;  /* 0x0000005b44137220 */ /* 0x040fe20000410000 */
[C---:B------:R-:W-:Y:S01]  /*7460*/  FMUL.FTZ R22, R68.reuse, R98 ;  /* 0x0000006244167220 */ /* 0x040fe20000410000 */
[C---:B------:R-:W-:Y:S01]  /*7470*/  FMUL.FTZ R23, R68.reuse, R99 ;  /* 0x0000006344177220 */ /* 0x040fe20000410000 */
[----:B------:R-:W-:Y:S03]  /*7480*/  FMUL.FTZ R50, R68, R122 ;  /* 0x0000007a44327220 */ /* 0x000fe60000410000 */
[----:B------:R1:W-:Y:S01]  /*7490*/  MUFU.EX2 R242, R4 ;  /* 0x0000000400f27308 */ /* 0x0003e20000000800 */
[----:B------:R-:W-:Y:S01]  /*74a0*/  FMUL.FTZ R2, R0, UR4 ;  /* 0x0000000400027c20 */ /* 0x000fe20008410000 */
[----:B------:R-:W-:Y:S01]  /*74b0*/  FADD.FTZ R0, -R3, R74 ;  /* 0x0000004a03007221 */ /* 0x000fe20000010100 */
[----:B------:R-:W-:Y:S01]  /*74c0*/  FMUL.FTZ R74, R71, UR4 ;  /* 0x00000004474a7c20 */ /* 0x000fe20008410000 */
[C---:B------:R-:W-:Y:S01]  /*74d0*/  FMUL.FTZ R51, R68.reuse, R123 ;  /* 0x0000007b44337220 */ /* 0x040fe20000410000 */
[----:B------:R-:W-:Y:S01]  /*74e0*/  FMUL.FTZ R55, R68, R131 ;  /* 0x0000008344377220 */ /* 0x000fe20000410000 */
[----:B------:R-:W-:Y:S01]  /*74f0*/  FMUL.FTZ R0, R0, UR4 ;  /* 0x0000000400007c20 */ /* 0x000fe20008410000 */
[----:B------:R-:W-:Y:S03]  /*7500*/  FMUL.FTZ R54, R68, R130 ;  /* 0x0000008244367220 */ /* 0x000fe60000410000 */
[----:B------:R-:W2:Y:S01]  /*7510*/  MUFU.EX2 R2, R2 ;  /* 0x0000000200027308 */ /* 0x000ea20000000800 */
[----:B------:R-:W-:Y:S01]  /*7520*/  FSEL R74, R74, RZ, P2 ;  /* 0x000000ff4a4a7208 */ /* 0x000fe20001000000 */
[----:B------:R-:W-:Y:S01]  /*7530*/  FMUL.FTZ R66, R68, R138 ;  /* 0x0000008a44427220 */ /* 0x000fe20000410000 */
[----:B------:R-:W-:Y:S01]  /*7540*/  FSETP.NEU.FTZ.AND P2, PT, R70, -INF , PT ;  /* 0xff8000004600780b */ /* 0x000fe20003f5d000 */
[C---:B---3--:R-:W-:Y:S01]  /*7550*/  FMUL.FTZ R67, R68.reuse, R139 ;  /* 0x0000008b44437220 */ /* 0x048fe20000410000 */
[----:B------:R-:W-:Y:S01]  /*7560*/  FMUL.FTZ R38, R68, R114 ;  /* 0x0000007244267220 */ /* 0x000fe20000410000 */
[--C-:B------:R-:W-:Y:S01]  /*7570*/  FFMA.FTZ R5, R78, UR4, -R74.reuse ;  /* 0x000000044e057c23 */ /* 0x100fe2000801084a */
[----:B------:R-:W-:Y:S03]  /*7580*/  FMUL.FTZ R78, R3, UR4 ;  /* 0x00000004034e7c20 */ /* 0x000fe60008410000 */
[----:B------:R-:W3:Y:S01]  /*7590*/  MUFU.EX2 R0, R0 ;  /* 0x0000000000007308 */ /* 0x000ee20000000800 */
[--C-:B-1----:R-:W-:Y:S01]  /*75a0*/  FFMA.FTZ R4, R164, UR4, -R73.reuse ;  /* 0x00000004a4047c23 */ /* 0x102fe20008010849 */
[--C-:B------:R-:W-:Y:S01]  /*75b0*/  FFMA.FTZ R12, R34, UR4, -R74.reuse ;  /* 0x00000004220c7c23 */ /* 0x100fe2000801084a */
[C---:B------:R-:W-:Y:S01]  /*75c0*/  FMUL.FTZ R34, R68.reuse, R106 ;  /* 0x0000006a44227220 */ /* 0x040fe20000410000 */
[----:B------:R-:W-:Y:S01]  /*75d0*/  FMUL.FTZ R39, R68, R115 ;  /* 0x0000007344277220 */ /* 0x000fe20000410000 */
[--C-:B------:R-:W-:Y:S01]  /*75e0*/  FFMA.FTZ R62, R172, UR4, -R73.reuse ;  /* 0x00000004ac3e7c23 */ /* 0x100fe20008010849 */
[--C-:B------:R-:W-:Y:S01]  /*75f0*/  FFMA.FTZ R7, R152, UR4, -R74.reuse ;  /* 0x0000000498077c23 */ /* 0x100fe2000801084a */
[--C-:B------:R-:W-:Y:S03]  /*7600*/  FFMA.FTZ R60, R176, UR4, -R74.reuse ;  /* 0x00000004b03c7c23 */ /* 0x100fe6000801084a */
[----:B------:R1:W-:Y:S01]  /*7610*/  MUFU.EX2 R244, R4 ;  /* 0x0000000400f47308 */ /* 0x0003e20000000800 */
[C---:B--2---:R-:W-:Y:S01]  /*7620*/  FMUL.FTZ R13, R2.reuse, R93 ;  /* 0x0000005d020d7220 */ /* 0x044fe20000410000 */
[C---:B------:R-:W-:Y:S01]  /*7630*/  FMUL.FTZ R61, R2.reuse, R141 ;  /* 0x0000008d023d7220 */ /* 0x040fe20000410000 */
[C---:B------:R-:W-:Y:S01]  /*7640*/  FMUL.FTZ R8, R2.reuse, R80 ;  /* 0x0000005002087220 */ /* 0x040fe20000410000 */
[C---:B------:R-:W-:Y:S01]  /*7650*/  FMUL.FTZ R9, R2.reuse, R81 ;  /* 0x0000005102097220 */ /* 0x040fe20000410000 */
[C---:B------:R-:W-:Y:S01]  /*7660*/  FMUL.FTZ R29, R2.reuse, R109 ;  /* 0x0000006d021d7220 */ /* 0x040fe20000410000 */
[----:B------:R-:W-:Y:S04]  /*7670*/  FMUL.FTZ R45, R2, R125 ;  /* 0x0000007d022d7220 */ /* 0x000fe80000410000 */
[----:B------:R-:W-:Y:S01]  /*7680*/  MUFU.EX2 R243, R5 ;  /* 0x0000000500f37308 */ /* 0x000fe20000000800 */
[C---:B---3--:R-:W-:Y:S01]  /*7690*/  FMUL.FTZ R14, R0.reuse, R94 ;  /* 0x0000005e000e7220 */ /* 0x048fe20000410000 */
[C---:B------:R-:W-:Y:S01]  /*76a0*/  FMUL.FTZ R15, R0.reuse, R95 ;  /* 0x0000005f000f7220 */ /* 0x040fe20000410000 */
[C---:B------:R-:W-:Y:S01]  /*76b0*/  FMUL.FTZ R63, R0.reuse, R143 ;  /* 0x0000008f003f7220 */ /* 0x040fe20000410000 */
[C---:B------:R-:W-:Y:S01]  /*76c0*/  FMUL.FTZ R10, R0.reuse, R82 ;  /* 0x00000052000a7220 */ /* 0x040fe20000410000 */
[C---:B------:R-:W-:Y:S01]  /*76d0*/  FMUL.FTZ R11, R0.reuse, R83 ;  /* 0x00000053000b7220 */ /* 0x040fe20000410000 */
[C---:B------:R-:W-:Y:S01]  /*76e0*/  FMUL.FTZ R30, R0.reuse, R110 ;  /* 0x0000006e001e7220 */ /* 0x040fe20000410000 */
[----:B------:R-:W-:Y:S03]  /*76f0*/  FMUL.FTZ R31, R0, R111 ;  /* 0x0000006f001f7220 */ /* 0x000fe60000410000 */
[----:B------:R2:W-:Y:S01]  /*7700*/  MUFU.EX2 R226, R12 ;  /* 0x0000000c00e27308 */ /* 0x0005e20000000800 */
[--C-:B-1----:R-:W-:Y:S01]  /*7710*/  FFMA.FTZ R4, R158, UR4, -R74.reuse ;  /* 0x000000049e047c23 */ /* 0x102fe2000801084a */
[C---:B------:R-:W-:Y:S01]  /*7720*/  FMUL.FTZ R46, R0.reuse, R126 ;  /* 0x0000007e002e7220 */ /* 0x040fe20000410000 */
[----:B------:R-:W-:Y:S07]  /*7730*/  FMUL.FTZ R47, R0, R127 ;  /* 0x0000007f002f7220 */ /* 0x000fee0000410000 */
[----:B------:R1:W-:Y:S10]  /*7740*/  MUFU.EX2 R240, R4 ;  /* 0x0000000400f07308 */ /* 0x0003f40000000800 */
[----:B------:R3:W-:Y:S01]  /*7750*/  MUFU.EX2 R227, R7 ;  /* 0x0000000700e37308 */ /* 0x0007e20000000800 */
[--C-:B--2---:R-:W-:Y:S01]  /*7760*/  FFMA.FTZ R12, R35, UR4, -R74.reuse ;  /* 0x00000004230c7c23 */ /* 0x104fe2000801084a */
[----:B------:R-:W-:Y:S08]  /*7770*/  FMUL.FTZ R35, R68, R107 ;  /* 0x0000006b44237220 */ /* 0x000ff00000410000 */
[----:B------:R2:W-:Y:S01]  /*7780*/  MUFU.EX2 R225, R12 ;  /* 0x0000000c00e17308 */ /* 0x0005e20000000800 */
[--C-:B-1----:R-:W-:Y:S09]  /*7790*/  FFMA.FTZ R4, R162, UR4, -R74.reuse ;  /* 0x00000004a2047c23 */ /* 0x102ff2000801084a */
[----:B------:R1:W4:Y:S01]  /*77a0*/  MUFU.EX2 R245, R4 ;  /* 0x0000000400f57308 */ /* 0x0003220000000800 */
[----:B---3--:R-:W-:Y:S09]  /*77b0*/  FMUL.FTZ R7, R68, R87 ;  /* 0x0000005744077220 */ /* 0x008ff20000410000 */
[----:B------:R3:W-:Y:S01]  /*77c0*/  MUFU.EX2 R131, R60 ;  /* 0x0000003c00837308 */ /* 0x0007e20000000800 */
[----:B--2---:R-:W-:Y:S02]  /*77d0*/  FMUL.FTZ R12, R2, R92 ;  /* 0x0000005c020c7220 */ /* 0x004fe40000410000 */
[----:B------:R-:W-:Y:S01]  /*77e0*/  LDSM.16.MT88.4 R92, [R193+0x6800] ;  /* 0x00680000c15c783b */ /* 0x000fe20000004200 */
[--C-:B-1----:R-:W-:Y:S06]  /*77f0*/  FFMA.FTZ R4, R148, UR4, -R73.reuse ;  /* 0x0000000494047c23 */ /* 0x102fec0008010849 */
[----:B------:R1:W-:Y:S01]  /*7800*/  MUFU.EX2 R246, R4 ;  /* 0x0000000400f67308 */ /* 0x0003e20000000800 */
[----:B---3--:R-:W-:Y:S09]  /*7810*/  FFMA.FTZ R60, R180, UR4, -R74 ;  /* 0x00000004b43c7c23 */ /* 0x008ff2000801084a */
[----:B------:R2:W-:Y:S01]  /*7820*/  MUFU.EX2 R130, R60 ;  /* 0x0000003c00827308 */ /* 0x0005e20000000800 */
[----:B-1----:R-:W-:Y:S01]  /*7830*/  FFMA.FTZ R4, R77, UR4, -R73 ;  /* 0x000000044d047c23 */ /* 0x002fe20008010849 */
[----:B------:R-:W-:Y:S08]  /*7840*/  FMUL.FTZ R77, R70, UR4 ;  /* 0x00000004464d7c20 */ /* 0x000ff00008410000 */
[----:B------:R1:W-:Y:S01]  /*7850*/  MUFU.EX2 R247, R4 ;  /* 0x0000000400f77308 */ /* 0x0003e20000000800 */
[----:B------:R-:W-:Y:S02]  /*7860*/  FSEL R77, R77, RZ, P2 ;  /* 0x000000ff4d4d7208 */ /* 0x000fe40001000000 */
[----:B------:R-:W-:Y:S01]  /*7870*/  FSETP.NEU.FTZ.AND P2, PT, R3, -INF , PT ;  /* 0xff8000000300780b */ /* 0x000fe20003f5d000 */
[----:B--2---:R-:W-:Y:S02]  /*7880*/  FMUL.FTZ R60, R2, R140 ;  /* 0x0000008c023c7220 */ /* 0x004fe40000410000 */
[--C-:B------:R-:W-:Y:S01]  /*7890*/  FFMA.FTZ R6, R155, UR4, -R77.reuse ;  /* 0x000000049b067c23 */ /* 0x100fe2000801084d */
[----:B------:R-:W-:Y:S01]  /*78a0*/  FSEL R78, R78, RZ, P2 ;  /* 0x000000ff4e4e7208 */ /* 0x000fe20001000000 */
[--C-:B------:R-:W-:Y:S01]  /*78b0*/  FFMA.FTZ R16, R165, UR4, -R77.reuse ;  /* 0x00000004a5107c23 */ /* 0x100fe2000801084d */
[--C-:B------:R-:W-:Y:S01]  /*78c0*/  FFMA.FTZ R20, R166, UR4, -R77.reuse ;  /* 0x00000004a6147c23 */ /* 0x100fe2000801084d */
[----:B------:R2:W-:Y:S01]  /*78d0*/  MUFU.EX2 R229, R6 ;  /* 0x0000000600e57308 */ /* 0x0005e20000000800 */
[--C-:B------:R-:W-:Y:S01]  /*78e0*/  FFMA.FTZ R5, R160, UR4, -R77.reuse ;  /* 0x00000004a0057c23 */ /* 0x100fe2000801084d */
[--C-:B------:R-:W-:Y:S01]  /*78f0*/  FFMA.FTZ R28, R167, UR4, -R78.reuse ;  /* 0x00000004a71c7c23 */ /* 0x100fe2000801084e */
[--C-:B------:R-:W-:Y:S01]  /*7900*/  FFMA.FTZ R44, R171, UR4, -R78.reuse ;  /* 0x00000004ab2c7c23 */ /* 0x100fe2000801084e */
[----:B------:R-:W-:Y:S01]  /*7910*/  FFMA.FTZ R36, R170, UR4, -R77 ;  /* 0x00000004aa247c23 */ /* 0x000fe2000801084d */
[----:B------:R-:W-:Y:S01]  /*7920*/  FFMA.FTZ R75, R75, UR4, -R78 ;  /* 0x000000044b4b7c23 */ /* 0x000fe2000801084e */
[----:B-1----:R-:W-:Y:S01]  /*7930*/  FFMA.FTZ R4, R79, UR4, -R74 ;  /* 0x000000044f047c23 */ /* 0x002fe2000801084a */
[--C-:B------:R-:W-:Y:S03]  /*7940*/  FFMA.FTZ R79, R175, UR4, -R73.reuse ;  /* 0x00000004af4f7c23 */ /* 0x100fe60008010849 */
[----:B------:R1:W-:Y:S10]  /*7950*/  MUFU.EX2 R236, R5 ;  /* 0x0000000500ec7308 */ /* 0x0003f40000000800 */
[----:B------:R3:W5:Y:S01]  /*7960*/  MUFU.EX2 R241, R4 ;  /* 0x0000000400f17308 */ /* 0x0007620000000800 */
[----:B--2---:R-:W-:Y:S09]  /*7970*/  FFMA.FTZ R6, R151, UR4, -R73 ;  /* 0x0000000497067c23 */ /* 0x004ff20008010849 */
[----:B------:R2:W-:Y:S01]  /*7980*/  MUFU.EX2 R237, R6 ;  /* 0x0000000600ed7308 */ /* 0x0005e20000000800 */
[----:B-1----:R-:W-:Y:S01]  /*7990*/  FMUL.FTZ R5, R69, R85 ;  /* 0x0000005545057220 */ /* 0x002fe20000410000 */
[----:B----4-:R-:W-:Y:S08]  /*79a0*/  F2FP.BF16.F32.PACK_AB R85, R245, R240 ;  /* 0x000000f0f555723e */ /* 0x010ff000000010ff */
[----:B------:R1:W-:Y:S01]  /*79b0*/  MUFU.EX2 R167, R28 ;  /* 0x0000001c00a77308 */ /* 0x0003e20000000800 */
[--C-:B---3--:R-:W-:Y:S01]  /*79c0*/  FFMA.FTZ R4, R163, UR4, -R77.reuse ;  /* 0x00000004a3047c23 */ /* 0x108fe2000801084d */
[----:B-----5:R-:W-:Y:S08]  /*79d0*/  F2FP.BF16.F32.PACK_AB R87, R243, R241 ;  /* 0x000000f1f357723e */ /* 0x020ff000000010ff */
[----:B------:R3:W4:Y:S01]  /*79e0*/  MUFU.EX2 R239, R4 ;  /* 0x0000000400ef7308 */ /* 0x0007220000000800 */
[C---:B--2---:R-:W-:Y:S01]  /*79f0*/  FMUL.FTZ R6, R68.reuse, R86 ;  /* 0x0000005644067220 */ /* 0x044fe20000410000 */
[----:B------:R-:W-:Y:S01]  /*7a00*/  F2FP.BF16.F32.PACK_AB R86, R247, R246 ;  /* 0x000000f6f756723e */ /* 0x000fe200000010ff */
[----:B------:R-:W-:Y:S07]  /*7a10*/  FFMA.FTZ R68, R68, R249, R240 ;  /* 0x000000f944447223 */ /* 0x000fee00000100f0 */
[----:B------:R2:W-:Y:S01]  /*7a20*/  MUFU.EX2 R223, R16 ;  /* 0x0000001000df7308 */ /* 0x0005e20000000800 */
[--C-:B-1----:R-:W-:Y:S09]  /*7a30*/  FFMA.FTZ R28, R168, UR4, -R78.reuse ;  /* 0x00000004a81c7c23 */ /* 0x102ff2000801084e */
[----:B------:R1:W-:Y:S01]  /*7a40*/  MUFU.EX2 R222, R20 ;  /* 0x0000001400de7308 */ /* 0x0003e20000000800 */
[--C-:B---3--:R-:W-:Y:S01]  /*7a50*/  FFMA.FTZ R4, R157, UR4, -R78.reuse ;  /* 0x000000049d047c23 */ /* 0x108fe2000801084e */
[----:B----4-:R-:W-:Y:S08]  /*7a60*/  F2FP.BF16.F32.PACK_AB R80, R239, R229 ;  /* 0x000000e5ef50723e */ /* 0x010ff000000010ff */
[----:B------:R3:W-:Y:S01]  /*7a70*/  MUFU.EX2 R224, R4 ;  /* 0x0000000400e07308 */ /* 0x0007e20000000800 */
[C---:B--2---:R-:W-:Y:S02]  /*7a80*/  FMUL.FTZ R16, R69.reuse, R88 ;  /* 0x0000005845107220 */ /* 0x044fe40000410000 */
[----:B------:R-:W2:Y:S07]  /*7a90*/  LDSM.16.MT88.4 R88, [R195+0x6000] ;  /* 0x00600000c358783b */ /* 0x000eae0000004200 */
[----:B------:R4:W-:Y:S01]  /*7aa0*/  MUFU.EX2 R166, R28 ;  /* 0x0000001c00a67308 */ /* 0x0009e20000000800 */
[----:B-1----:R-:W-:Y:S02]  /*7ab0*/  FMUL.FTZ R20, R69, R96 ;  /* 0x0000006045147220 */ /* 0x002fe40000410000 */
[----:B------:R-:W1:Y:S07]  /*7ac0*/  LDSM.16.MT88.4 R96, [R196+0x6800] ;  /* 0x00680000c460783b */ /* 0x000e6e0000004200 */
[----:B------:R5:W-:Y:S01]  /*7ad0*/  MUFU.EX2 R163, R44 ;  /* 0x0000002c00a37308 */ /* 0x000be20000000800 */
[--C-:B---3--:R-:W-:Y:S09]  /*7ae0*/  FFMA.FTZ R4, R161, UR4, -R78.reuse ;  /* 0x00000004a1047c23 */ /* 0x108ff2000801084e */
[----:B------:R3:W2:Y:S01]  /*7af0*/  MUFU.EX2 R234, R4 ;  /* 0x0000000400ea7308 */ /* 0x0006a20000000800 */
[----:B----4-:R-:W-:Y:S09]  /*7b00*/  FMUL.FTZ R28, R2, R108 ;  /* 0x0000006c021c7220 */ /* 0x010ff20000410000 */
[----:B------:R4:W-:Y:S01]  /*7b10*/  MUFU.EX2 R164, R36 ;  /* 0x0000002400a47308 */ /* 0x0009e20000000800 */
[--C-:B-----5:R-:W-:Y:S09]  /*7b20*/  FFMA.FTZ R44, R177, UR4, -R78.reuse ;  /* 0x00000004b12c7c23 */ /* 0x120ff2000801084e */
[----:B------:R5:W-:Y:S01]  /*7b30*/  MUFU.EX2 R162, R44 ;  /* 0x0000002c00a27308 */ /* 0x000be20000000800 */
[----:B---3--:R-:W-:Y:S01]  /*7b40*/  FFMA.FTZ R4, R154, UR4, -R77 ;  /* 0x000000049a047c23 */ /* 0x008fe2000801084d */
[----:B--2---:R-:W-:Y:S08]  /*7b50*/  F2FP.BF16.F32.PACK_AB R81, R234, R224 ;  /* 0x000000e0ea51723e */ /* 0x004ff000000010ff */
[----:B------:R2:W3:Y:S01]  /*7b60*/  MUFU.EX2 R238, R4 ;  /* 0x0000000400ee7308 */ /* 0x0004e20000000800 */
[----:B----4-:R-:W-:Y:S09]  /*7b70*/  FMUL.FTZ R36, R69, R112 ;  /* 0x0000007045247220 */ /* 0x010ff20000410000 */
[----:B------:R4:W-:Y:S01]  /*7b80*/  MUFU.EX2 R161, R48 ;  /* 0x0000003000a17308 */ /* 0x0009e20000000800 */
[----:B-----5:R-:W-:Y:S09]  /*7b90*/  FMUL.FTZ R44, R2, R124 ;  /* 0x0000007c022c7220 */ /* 0x020ff20000410000 */
[----:B------:R5:W-:Y:S01]  /*7ba0*/  MUFU.EX2 R158, R79 ;  /* 0x0000004f009e7308 */ /* 0x000be20000000800 */
[----:B--2---:R-:W-:Y:S01]  /*7bb0*/  FFMA.FTZ R4, R159, UR4, -R78 ;  /* 0x000000049f047c23 */ /* 0x004fe2000801084e */
[----:B---3--:R-:W-:Y:S08]  /*7bc0*/  F2FP.BF16.F32.PACK_AB R82, R238, R236 ;  /* 0x000000ecee52723e */ /* 0x008ff000000010ff */
[----:B------:R2:W-:Y:S01]  /*7bd0*/  MUFU.EX2 R228, R4 ;  /* 0x0000000400e47308 */ /* 0x0005e20000000800 */
[----:B----4-:R-:W-:Y:S02]  /*7be0*/  FMUL.FTZ R48, R69, R120 ;  /* 0x0000007845307220 */ /* 0x010fe40000410000 */
[----:B------:R-:W-:Y:S07]  /*7bf0*/  LDSM.16.MT88.4 R120, [R194+0x7800] ;  /* 0x00780000c278783b */ /* 0x000fee0000004200 */
[----:B------:R3:W-:Y:S01]  /*7c00*/  MUFU.EX2 R160, R52 ;  /* 0x0000003400a07308 */ /* 0x0007e20000000800 */
[----:B-----5:R-:W-:Y:S09]  /*7c10*/  FFMA.FTZ R79, R178, UR4, -R74 ;  /* 0x00000004b24f7c23 */ /* 0x020ff2000801084a */
[----:B------:R4:W-:Y:S01]  /*7c20*/  MUFU.EX2 R159, R62 ;  /* 0x0000003e009f7308 */ /* 0x0009e20000000800 */
[----:B--2---:R-:W-:Y:S09]  /*7c30*/  FFMA.FTZ R4, R153, UR4, -R78 ;  /* 0x0000000499047c23 */ /* 0x004ff2000801084e */
[----:B------:R2:W5:Y:S01]  /*7c40*/  MUFU.EX2 R233, R4 ;  /* 0x0000000400e97308 */ /* 0x0005620000000800 */
[----:B---3--:R-:W-:Y:S09]  /*7c50*/  FMUL.FTZ R52, R69, R128 ;  /* 0x0000008045347220 */ /* 0x008ff20000410000 */
[----:B------:R-:W-:Y:S01]  /*7c60*/  MUFU.EX2 R75, R75 ;  /* 0x0000004b004b7308 */ /* 0x000fe20000000800 */
[----:B----4-:R-:W-:Y:S01]  /*7c70*/  FMUL.FTZ R62, R0, R142 ;  /* 0x0000008e003e7220 */ /* 0x010fe20000410000 */
[--C-:B--2---:R-:W-:Y:S01]  /*7c80*/  FFMA.FTZ R4, R149, UR4, -R73.reuse ;  /* 0x0000000495047c23 */ /* 0x104fe20008010849 */
[----:B-----5:R-:W-:Y:S07]  /*7c90*/  F2FP.BF16.F32.PACK_AB R83, R233, R228 ;  /* 0x000000e4e953723e */ /* 0x020fee00000010ff */
[----:B------:R2:W3:Y:S02]  /*7ca0*/  MUFU.EX2 R232, R4 ;  /* 0x0000000400e87308 */ /* 0x0004e40000000800 */
[----:B--2---:R-:W-:Y:S08]  /*7cb0*/  FFMA.FTZ R4, R150, UR4, -R74 ;  /* 0x0000000496047c23 */ /* 0x004ff0000801084a */
[----:B------:R2:W4:Y:S02]  /*7cc0*/  MUFU.EX2 R230, R4 ;  /* 0x0000000400e67308 */ /* 0x0005240000000800 */
[----:B--2---:R-:W-:Y:S01]  /*7cd0*/  FFMA.FTZ R4, R32, UR4, -R73 ;  /* 0x0000000420047c23 */ /* 0x004fe20008010849 */
[----:B------:R-:W-:Y:S07]  /*7ce0*/  FFMA.FTZ R32, R169, UR4, -R77 ;  /* 0x00000004a9207c23 */ /* 0x000fee000801084d */
[----:B------:R2:W5:Y:S10]  /*7cf0*/  MUFU.EX2 R231, R4 ;  /* 0x0000000400e77308 */ /* 0x0005740000000800 */
[----:B------:R1:W5:Y:S01]  /*7d00*/  MUFU.EX2 R165, R32 ;  /* 0x0000002000a57308 */ /* 0x0003620000000800 */
[C---:B--2---:R-:W-:Y:S01]  /*7d10*/  FMUL.FTZ R4, R69.reuse, R84 ;  /* 0x0000005445047220 */ /* 0x044fe20000410000 */
[----:B------:R-:W-:Y:S07]  /*7d20*/  F2FP.BF16.F32.PACK_AB R84, R244, R242 ;  /* 0x000000f2f454723e */ /* 0x000fee00000010ff */
[-C--:B------:R-:W-:Y:S05]  /*7d30*/  HMMA.16816.F32.BF16 R4, R84, R24.reuse, R4 ;  /* 0x000000185404723c */ /* 0x080fea0000041804 */
[C---:B-1----:R-:W-:Y:S01]  /*7d40*/  FMUL.FTZ R32, R69.reuse, R104 ;  /* 0x0000006845207220 */ /* 0x042fe20000410000 */
[C---:B------:R-:W-:Y:S01]  /*7d50*/  HMMA.16816.F32.BF16 R8, R80.reuse, R24, R8 ;  /* 0x000000185008723c */ /* 0x040fe20000041808 */
[----:B------:R-:W-:Y:S04]  /*7d60*/  LDSM.16.MT88.4 R104, [R196+0x7800] ;  /* 0x00780000c468783b */ /* 0x000fe80000004200 */
[----:B------:R-:W-:Y:S01]  /*7d70*/  FFMA.FTZ R69, R69, R248, R242 ;  /* 0x000000f845457223 */ /* 0x000fe200000100f2 */
[-C--:B------:R-:W-:Y:S05]  /*7d80*/  HMMA.16816.F32.BF16 R12, R80, R26.reuse, R12 ;  /* 0x0000001a500c723c */ /* 0x080fea000004180c */
[C---:B------:R-:W-:Y:S01]  /*7d90*/  FMUL.FTZ R24, R2.reuse, R100 ;  /* 0x0000006402187220 */ /* 0x040fe20000410000 */
[C---:B------:R-:W-:Y:S05]  /*7da0*/  HMMA.16816.F32.BF16 R16, R84.reuse, R26, R16 ;  /* 0x0000001a5410723c */ /* 0x040fea0000041810 */
[----:B------:R-:W-:Y:S01]  /*7db0*/  FMUL.FTZ R25, R2, R101 ;  /* 0x0000006502197220 */ /* 0x000fe20000410000 */
[-C--:B------:R-:W-:Y:S05]  /*7dc0*/  HMMA.16816.F32.BF16 R20, R84, R40.reuse, R20 ;  /* 0x000000285414723c */ /* 0x080fea0000041814 */
[C---:B------:R-:W-:Y:S01]  /*7dd0*/  FMUL.FTZ R26, R0.reuse, R102 ;  /* 0x00000066001a7220 */ /* 0x040fe20000410000 */
[----:B------:R-:W-:Y:S07]  /*7de0*/  FMUL.FTZ R27, R0, R103 ;  /* 0x00000067001b7220 */ /* 0x000fee0000410000 */
[C---:B------:R-:W-:Y:S06]  /*7df0*/  HMMA.16816.F32.BF16 R24, R80.reuse, R40, R24 ;  /* 0x000000285018723c */ /* 0x040fec0000041818 */
        /* <DEDUP_REMOVED lines=14> */
[----:B------:R-:W-:Y:S01]  /*7ee0*/  FMUL.FTZ R58, R0, R134 ;  /* 0x00000086003a7220 */ /* 0x000fe20000410000 */
[----:B------:R1:W-:Y:S01]  /*7ef0*/  MUFU.EX2 R135, R79 ;  /* 0x0000004f00877308 */ /* 0x0003e20000000800 */
[----:B------:R-:W-:Y:S03]  /*7f00*/  FFMA.FTZ R2, R2, R250, R229 ;  /* 0x000000fa02027223 */ /* 0x000fe600000100e5 */
[----:B------:R-:W-:Y:S01]  /*7f10*/  FFMA.FTZ R0, R0, R251, R224 ;  /* 0x000000fb00007223 */ /* 0x000fe200000100e0 */
[----:B------:R-:W-:Y:S01]  /*7f20*/  FADD.FTZ R2, R239, R2 ;  /* 0x00000002ef027221 */ /* 0x000fe20000010000 */
[C---:B------:R-:W-:Y:S04]  /*7f30*/  HMMA.16816.F32.BF16 R56, R80.reuse, R88, R56 ;  /* 0x000000585038723c */ /* 0x040fe80000041838 */
[----:B------:R-:W-:Y:S02]  /*7f40*/  FADD.FTZ R0, R234, R0 ;  /* 0x00000000ea007221 */ /* 0x000fe40000010000 */
[-C--:B------:R-:W-:Y:S05]  /*7f50*/  HMMA.16816.F32.BF16 R60, R80, R90.reuse, R60 ;  /* 0x0000005a503c723c */ /* 0x080fea000004183c */
[----:B-1----:R-:W-:Y:S01]  /*7f60*/  FFMA.FTZ R79, R179, UR4, -R74 ;  /* 0x00000004b34f7c23 */ /* 0x002fe2000801084a */
[----:B------:R-:W-:Y:S01]  /*7f70*/  HMMA.16816.F32.BF16 R64, R84, R90, R64 ;  /* 0x0000005a5440723c */ /* 0x000fe20000041840 */
[----:B------:R-:W1:Y:S02]  /*7f80*/  LDSM.16.MT88.4 R88, [R194+0x6800] ;  /* 0x00680000c258783b */ /* 0x000e640000004200 */
[----:B------:R2:W1:Y:S02]  /*7f90*/  MUFU.EX2 R157, R79 ;  /* 0x0000004f009d7308 */ /* 0x0004640000000800 */
[----:B---3--:R-:W-:Y:S02]  /*7fa0*/  F2FP.BF16.F32.PACK_AB R80, R237, R232 ;  /* 0x000000e8ed50723e */ /* 0x008fe400000010ff */
[----:B----4-:R-:W-:Y:S04]  /*7fb0*/  F2FP.BF16.F32.PACK_AB R81, R230, R227 ;  /* 0x000000e3e651723e */ /* 0x010fe800000010ff */
[----:B-----5:R-:W-:Y:S02]  /*7fc0*/  F2FP.BF16.F32.PACK_AB R82, R235, R231 ;  /* 0x000000e7eb52723e */ /* 0x020fe400000010ff */
[----:B------:R-:W-:Y:S02]  /*7fd0*/  F2FP.BF16.F32.PACK_AB R83, R225, R226 ;  /* 0x000000e2e153723e */ /* 0x000fe400000010ff */
[----:B------:R-:W-:Y:S02]  /*7fe0*/  F2FP.BF16.F32.PACK_AB R84, R222, R223 ;  /* 0x000000dfde54723e */ /* 0x000fe400000010ff */
[----:B------:R-:W-:Y:S02]  /*7ff0*/  F2FP.BF16.F32.PACK_AB R85, R166, R167 ;  /* 0x000000a7a655723e */ /* 0x000fe400000010ff */
[----:B------:R-:W-:Y:S01]  /*8000*/  F2FP.BF16.F32.PACK_AB R86, R164, R165 ;  /* 0x000000a5a456723e */ /* 0x000fe200000010ff */
[-C--:B------:R-:W-:Y:S05]  /*8010*/  HMMA.16816.F32.BF16 R4, R80, R92.reuse, R4 ;  /* 0x0000005c5004723c */ /* 0x080fea0000041804 */
[--C-:B--2---:R-:W-:Y:S01]  /*8020*/  FFMA.FTZ R79, R181, UR4, -R77.reuse ;  /* 0x00000004b54f7c23 */ /* 0x104fe2000801084d */
[----:B------:R-:W-:Y:S03]  /*8030*/  F2FP.BF16.F32.PACK_AB R87, R162, R163 ;  /* 0x000000a3a257723e */ /* 0x000fe600000010ff */
[----:B------:R2:W-:Y:S04]  /*8040*/  MUFU.EX2 R129, R79 ;  /* 0x0000004f00817308 */ /* 0x0005e80000000800 */
[C---:B------:R-:W-:Y:S06]  /*8050*/  HMMA.16816.F32.BF16 R8, R84.reuse, R92, R8 ;  /* 0x0000005c5408723c */ /* 0x040fec0000041808 */
[-C--:B------:R-:W-:Y:S06]  /*8060*/  HMMA.16816.F32.BF16 R12, R84, R94.reuse, R12 ;  /* 0x0000005e540c723c */ /* 0x080fec000004180c */
[C---:B------:R-:W-:Y:S01]  /*8070*/  HMMA.16816.F32.BF16 R16, R80.reuse, R94, R16 ;  /* 0x0000005e5010723c */ /* 0x040fe20000041810 */
[----:B------:R-:W3:Y:S04]  /*8080*/  LDSM.16.MT88.4 R92, [R195+0x6800] ;  /* 0x00680000c35c783b */ /* 0x000ee80000004200 */
[----:B--2---:R-:W-:Y:S01]  /*8090*/  FFMA.FTZ R79, R182, UR4, -R77 ;  /* 0x00000004b64f7c23 */ /* 0x004fe2000801084d */
[-C--:B------:R-:W-:Y:S03]  /*80a0*/  HMMA.16816.F32.BF16 R20, R80, R96.reuse, R20 ;  /* 0x000000605014723c */ /* 0x080fe60000041814 */
[----:B------:R2:W4:Y:S03]  /*80b0*/  MUFU.EX2 R134, R79 ;  /* 0x0000004f00867308 */ /* 0x0005260000000800 */
[C---:B------:R-:W-:Y:S06]  /*80c0*/  HMMA.16816.F32.BF16 R24, R84.reuse, R96, R24 ;  /* 0x000000605418723c */ /* 0x040fec0000041818 */
[-C--:B------:R-:W-:Y:S06]  /*80d0*/  HMMA.16816.F32.BF16 R28, R84, R98.reuse, R28 ;  /* 0x00000062541c723c */ /* 0x080fec000004181c */
[C---:B------:R-:W-:Y:S01]  /*80e0*/  HMMA.16816.F32.BF16 R32, R80.reuse, R98, R32 ;  /* 0x000000625020723c */ /* 0x040fe20000041820 */
[----:B------:R-:W5:Y:S04]  /*80f0*/  LDSM.16.MT88.4 R96, [R193+0x7000] ;  /* 0x00700000c160783b */ /* 0x000f680000004200 */
[--C-:B--2---:R-:W-:Y:S01]  /*8100*/  FFMA.FTZ R79, R190, UR4, -R78.reuse ;  /* 0x00000004be4f7c23 */ /* 0x104fe2000801084e */
[-C--:B-1----:R-:W-:Y:S03]  /*8110*/  HMMA.16816.F32.BF16 R36, R80, R88.reuse, R36 ;  /* 0x000000585024723c */ /* 0x082fe60000041824 */
[----:B------:R1:W-:Y:S03]  /*8120*/  MUFU.EX2 R128, R79 ;  /* 0x0000004f00807308 */ /* 0x0003e60000000800 */
[C---:B------:R-:W-:Y:S06]  /*8130*/  HMMA.16816.F32.BF16 R40, R84.reuse, R88, R40 ;  /* 0x000000585428723c */ /* 0x040fec0000041828 */
[-C--:B------:R-:W-:Y:S05]  /*8140*/  HMMA.16816.F32.BF16 R44, R84, R90.reuse, R44 ;  /* 0x0000005a542c723c */ /* 0x080fea000004182c */
[----:B------:R-:W-:Y:S01]  /*8150*/  FFMA.FTZ R88, R188, UR4, -R73 ;  /* 0x00000004bc587c23 */ /* 0x000fe20008010849 */
[C---:B------:R-:W-:Y:S03]  /*8160*/  HMMA.16816.F32.BF16 R48, R80.reuse, R90, R48 ;  /* 0x0000005a5030723c */ /* 0x040fe60000041830 */
[----:B------:R2:W-:Y:S02]  /*8170*/  MUFU.EX2 R153, R88 ;  /* 0x0000005800997308 */ /* 0x0005e40000000800 */
[--C-:B-1----:R-:W-:Y:S01]  /*8180*/  FFMA.FTZ R79, R183, UR4, -R78.reuse ;  /* 0x00000004b74f7c23 */ /* 0x102fe2000801084e */
[-C--:B---3--:R-:W-:Y:S07]  /*8190*/  HMMA.16816.F32.BF16 R52, R80, R92.reuse, R52 ;  /* 0x0000005c5034723c */ /* 0x088fee0000041834 */
[----:B------:R1:W3:Y:S01]  /*81a0*/  MUFU.EX2 R133, R79 ;  /* 0x0000004f00857308 */ /* 0x0002e20000000800 */
[C---:B------:R-:W-:Y:S06]  /*81b0*/  HMMA.16816.F32.BF16 R56, R84.reuse, R92, R56 ;  /* 0x0000005c5438723c */ /* 0x040fec0000041838 */
[-C--:B------:R-:W-:Y:S01]  /*81c0*/  HMMA.16816.F32.BF16 R60, R84, R94.reuse, R60 ;  /* 0x0000005e543c723c */ /* 0x080fe2000004183c */
[----:B--2---:R-:W2:Y:S05]  /*81d0*/  LDSM.16.MT88.4 R88, [R196+0x7000] ;  /* 0x00700000c458783b */ /* 0x004eaa0000004200 */
[----:B------:R-:W-:Y:S03]  /*81e0*/  HMMA.16816.F32.BF16 R64, R80, R94, R64 ;  /* 0x0000005e5040723c */ /* 0x000fe60000041840 */
[----:B------:R-:W2:Y:S02]  /*81f0*/  LDSM.16.MT88.4 R92, [R194+0x7000] ;  /* 0x00700000c25c783b */ /* 0x000ea40000004200 */
[--C-:B-1----:R-:W-:Y:S01]  /*8200*/  FFMA.FTZ R79, R189, UR4, -R77.reuse ;  /* 0x00000004bd4f7c23 */ /* 0x102fe2000801084d */
[----:B------:R-:W-:Y:S02]  /*8210*/  F2FP.BF16.F32.PACK_AB R84, R160, R161 ;  /* 0x000000a1a054723e */ /* 0x000fe400000010ff */
[----:B------:R-:W-:Y:S01]  /*8220*/  F2FP.BF16.F32.PACK_AB R85, R130, R131 ;  /* 0x000000838255723e */ /* 0x000fe200000010ff */
[----:B------:R1:W-:Y:S02]  /*8230*/  MUFU.EX2 R132, R79 ;  /* 0x0000004f00847308 */ /* 0x0003e40000000800 */
[----:B------:R-:W-:Y:S02]  /*8240*/  F2FP.BF16.F32.PACK_AB R86, R158, R159 ;  /* 0x0000009f9e56723e */ /* 0x000fe400000010ff */
[----:B------:R-:W-:Y:S02]  /*8250*/  F2FP.BF16.F32.PACK_AB R87, R157, R135 ;  /* 0x000000879d57723e */ /* 0x000fe400000010ff */
[----:B----4-:R-:W-:Y:S02]  /*8260*/  F2FP.BF16.F32.PACK_AB R80, R134, R129 ;  /* 0x000000818650723e */ /* 0x010fe400000010ff */
[----:B---3--:R-:W-:Y:S03]  /*8270*/  F2FP.BF16.F32.PACK_AB R81, R133, R128 ;  /* 0x000000808551723e */ /* 0x008fe600000010ff */
[-C--:B-----5:R-:W-:Y:S05]  /*8280*/  HMMA.16816.F32.BF16 R4, R84, R96.reuse, R4 ;  /* 0x000000605404723c */ /* 0x0a0fea0000041804 */
[----:B-1----:R-:W-:Y:S04]  /*8290*/  FFMA.FTZ R79, R210, UR4, -R77 ;  /* 0x00000004d24f7c23 */ /* 0x002fe8000801084d */
[----:B------:R1:W3:Y:S02]  /*82a0*/  MUFU.EX2 R156, R79 ;  /* 0x0000004f009c7308 */ /* 0x0002e40000000800 */
[--C-:B-1----:R-:W-:Y:S01]  /*82b0*/  FFMA.FTZ R79, R213, UR4, -R78.reuse ;  /* 0x00000004d54f7c23 */ /* 0x102fe2000801084e */
[----:B---3--:R-:W-:Y:S07]  /*82c0*/  F2FP.BF16.F32.PACK_AB R82, R156, R132 ;  /* 0x000000849c52723e */ /* 0x008fee00000010ff */
[----:B------:R1:W-:Y:S02]  /*82d0*/  MUFU.EX2 R155, R79 ;  /* 0x0000004f009b7308 */ /* 0x0003e40000000800 */
[----:B-1----:R-:W-:Y:S08]  /*82e0*/  FFMA.FTZ R79, R211, UR4, -R78 ;  /* 0x00000004d34f7c23 */ /* 0x002ff0000801084e */
[----:B------:R1:W3:Y:S02]  /*82f0*/  MUFU.EX2 R154, R79 ;  /* 0x0000004f009a7308 */ /* 0x0002e40000000800 */
[--C-:B-1----:R-:W-:Y:S01]  /*8300*/  FFMA.FTZ R79, R209, UR4, -R73.reuse ;  /* 0x00000004d14f7c23 */ /* 0x102fe20008010849 */
[----:B---3--:R-:W-:Y:S07]  /*8310*/  F2FP.BF16.F32.PACK_AB R83, R154, R155 ;  /* 0x0000009b9a53723e */ /* 0x008fee00000010ff */
[----:B------:R1:W3:Y:S01]  /*8320*/  MUFU.EX2 R152, R79 ;  /* 0x0000004f00987308 */ /* 0x0002e20000000800 */
[C---:B------:R-:W-:Y:S06]  /*8330*/  HMMA.16816.F32.BF16 R8, R80.reuse, R96, R8 ;  /* 0x000000605008723c */ /* 0x040fec0000041808 */
[-C--:B------:R-:W-:Y:S06]  /*8340*/  HMMA.16816.F32.BF16 R12, R80, R98.reuse, R12 ;  /* 0x00000062500c723c */ /* 0x080fec000004180c */
[C---:B------:R-:W-:Y:S01]  /*8350*/  HMMA.16816.F32.BF16 R16, R84.reuse, R98, R16 ;  /* 0x000000625410723c */ /* 0x040fe20000041810 */
[----:B------:R-:W4:Y:S04]  /*8360*/  LDSM.16.MT88.4 R96, [R195+0x7000] ;  /* 0x00700000c360783b */ /* 0x000f280000004200 */
[--C-:B-1----:R-:W-:Y:S01]  /*8370*/  FFMA.FTZ R79, R212, UR4, -R74.reuse ;  /* 0x00000004d44f7c23 */ /* 0x102fe2000801084a */
[-C--:B--2---:R-:W-:Y:S03]  /*8380*/  HMMA.16816.F32.BF16 R20, R84, R88.reuse, R20 ;  /* 0x000000585414723c */ /* 0x084fe60000041814 */
[----:B------:R1:W-:Y:S02]  /*8390*/  MUFU.EX2 R150, R79 ;  /* 0x0000004f00967308 */ /* 0x0003e40000000800 */
[----:B---3--:R-:W-:Y:S01]  /*83a0*/  F2FP.BF16.F32.PACK_AB R136, R152, R153 ;  /* 0x000000999888723e */ /* 0x008fe200000010ff */
[C---:B------:R-:W-:Y:S06]  /*83b0*/  HMMA.16816.F32.BF16 R24, R80.reuse, R88, R24 ;  /* 0x000000585018723c */ /* 0x040fec0000041818 */
[-C--:B------:R-:W-:Y:S06]  /*83c0*/  HMMA.16816.F32.BF16 R28, R80, R90.reuse, R28 ;  /* 0x0000005a501c723c */ /* 0x080fec000004181c */
[C---:B------:R-:W-:Y:S01]  /*83d0*/  HMMA.16816.F32.BF16 R32, R84.reuse, R90, R32 ;  /* 0x0000005a5420723c */ /* 0x040fe20000041820 */
[----:B------:R-:W2:Y:S04]  /*83e0*/  LDSM.16.MT88.4 R88, [R193+0x7800] ;  /* 0x00780000c158783b */ /* 0x000ea80000004200 */
[--C-:B-1----:R-:W-:Y:S01]  /*83f0*/  FFMA.FTZ R79, R191, UR4, -R74.reuse ;  /* 0x00000004bf4f7c23 */ /* 0x102fe2000801084a */
[-C--:B------:R-:W-:Y:S03]  /*8400*/  HMMA.16816.F32.BF16 R36, R84, R92.reuse, R36 ;  /* 0x0000005c5424723c */ /* 0x080fe60000041824 */
[----:B------:R1:W3:Y:S03]  /*8410*/  MUFU.EX2 R151, R79 ;  /* 0x0000004f00977308 */ /* 0x0002e60000000800 */
[C---:B------:R-:W-:Y:S06]  /*8420*/  HMMA.16816.F32.BF16 R40, R80.reuse, R92, R40 ;  /* 0x0000005c5028723c */ /* 0x040fec0000041828 */
[-C--:B------:R-:W-:Y:S06]  /*8430*/  HMMA.16816.F32.BF16 R44, R80, R94.reuse, R44 ;  /* 0x0000005e502c723c */ /* 0x080fec000004182c */
[C---:B------:R-:W-:Y:S05]  /*8440*/  HMMA.16816.F32.BF16 R48, R84.reuse, R94, R48 ;  /* 0x0000005e5430723c */ /* 0x040fea0000041830 */
[--C-:B-1----:R-:W-:Y:S01]  /*8450*/  FFMA.FTZ R79, R145, UR4, -R73.reuse ;  /* 0x00000004914f7c23 */ /* 0x102fe20008010849 */
[-C--:B----4-:R-:W-:Y:S03]  /*8460*/  HMMA.16816.F32.BF16 R52, R84, R96.reuse, R52 ;  /* 0x000000605434723c */ /* 0x090fe60000041834 */
[----:B------:R-:W-:Y:S02]  /*8470*/  MUFU.EX2 R149, R79 ;  /* 0x0000004f00957308 */ /* 0x000fe40000000800 */
[----:B------:R-:W-:Y:S01]  /*8480*/  FFMA.FTZ R73, R144, UR4, -R73 ;  /* 0x0000000490497c23 */ /* 0x000fe20008010849 */
[C---:B------:R-:W-:Y:S07]  /*8490*/  HMMA.16816.F32.BF16 R56, R80.reuse, R96, R56 ;  /* 0x000000605038723c */ /* 0x040fee0000041838 */
[----:B------:R1:W4:Y:S01]  /*84a0*/  MUFU.EX2 R148, R73 ;  /* 0x0000004900947308 */ /* 0x0003220000000800 */
[-C--:B------:R-:W-:Y:S03]  /*84b0*/  HMMA.16816.F32.BF16 R60, R80, R98.reuse, R60 ;  /* 0x00000062503c723c */ /* 0x080fe6000004183c */
[----:B---3--:R-:W-:Y:S03]  /*84c0*/  F2FP.BF16.F32.PACK_AB R137, R151, R150 ;  /* 0x000000969789723e */ /* 0x008fe600000010ff */
[----:B------:R-:W-:Y:S05]  /*84d0*/  HMMA.16816.F32.BF16 R64, R84, R98, R64 ;  /* 0x000000625440723c */ /* 0x000fea0000041840 */
[--C-:B-1----:R-:W-:Y:S01]  /*84e0*/  FFMA.FTZ R73, R147, UR4, -R74.reuse ;  /* 0x0000000493497c23 */ /* 0x102fe2000801084a */
[----:B------:R-:W-:Y:S01]  /*84f0*/  FFMA.FTZ R74, R146, UR4, -R74 ;  /* 0x00000004924a7c23 */ /* 0x000fe2000801084a */
[----:B----4-:R-:W-:Y:S02]  /*8500*/  F2FP.BF16.F32.PACK_AB R138, R148, R149 ;  /* 0x00000095948a723e */ /* 0x010fe400000010ff */
[----:B------:R1:W-:Y:S10]  /*8510*/  MUFU.EX2 R147, R73 ;  /* 0x0000004900937308 */ /* 0x0003f40000000800 */
[----:B------:R-:W3:Y:S01]  /*8520*/  MUFU.EX2 R146, R74 ;  /* 0x0000004a00927308 */ /* 0x000ee20000000800 */
[--C-:B-1----:R-:W-:Y:S09]  /*8530*/  FFMA.FTZ R73, R184, UR4, -R77.reuse ;  /* 0x00000004b8497c23 */ /* 0x102ff2000801084d */
[----:B------:R1:W-:Y:S01]  /*8540*/  MUFU.EX2 R145, R73 ;  /* 0x0000004900917308 */ /* 0x0003e20000000800 */
[----:B---3--:R-:W-:Y:S07]  /*8550*/  F2FP.BF16.F32.PACK_AB R139, R146, R147 ;  /* 0x00000093928b723e */ /* 0x008fee00000010ff */
[-C--:B--2---:R-:W-:Y:S01]  /*8560*/  HMMA.16816.F32.BF16 R84, R136, R88.reuse, R4 ;  /* 0x000000588854723c */ /* 0x084fe20000041804 */
[----:B------:R-:W2:Y:S04]  /*8570*/  LDSM.16.MT88.4 R4, [R195+0x7800] ;  /* 0x00780000c304783b */ /* 0x000ea80000004200 */
[--C-:B-1----:R-:W-:Y:S04]  /*8580*/  FFMA.FTZ R73, R185, UR4, -R77.reuse ;  /* 0x00000004b9497c23 */ /* 0x102fe8000801084d */
[----:B------:R1:W3:Y:S02]  /*8590*/  MUFU.EX2 R144, R73 ;  /* 0x0000004900907308 */ /* 0x0002e40000000800 */
[--C-:B-1----:R-:W-:Y:S01]  /*85a0*/  FFMA.FTZ R73, R186, UR4, -R78.reuse ;  /* 0x00000004ba497c23 */ /* 0x102fe2000801084e */
[----:B---3--:R-:W-:Y:S07]  /*85b0*/  F2FP.BF16.F32.PACK_AB R140, R144, R145 ;  /* 0x00000091908c723e */ /* 0x008fee00000010ff */
[----:B------:R1:W-:Y:S02]  /*85c0*/  MUFU.EX2 R79, R73 ;  /* 0x00000049004f7308 */ /* 0x0003e40000000800 */
[--C-:B-1----:R-:W-:Y:S01]  /*85d0*/  FFMA.FTZ R73, R214, UR4, -R78.reuse ;  /* 0x00000004d6497c23 */ /* 0x102fe2000801084e */
[----:B------:R-:W-:Y:S07]  /*85e0*/  FFMA.FTZ R78, R76, UR4, -R78 ;  /* 0x000000044c4e7c23 */ /* 0x000fee000801084e */
[----:B------:R1:W3:Y:S10]  /*85f0*/  MUFU.EX2 R74, R73 ;  /* 0x00000049004a7308 */ /* 0x0002f40000000800 */
[----:B------:R-:W4:Y:S01]  /*8600*/  MUFU.EX2 R78, R78 ;  /* 0x0000004e004e7308 */ /* 0x000f220000000800 */
[--C-:B-1----:R-:W-:Y:S01]  /*8610*/  FFMA.FTZ R73, R187, UR4, -R77.reuse ;  /* 0x00000004bb497c23 */ /* 0x102fe2000801084d */
[----:B------:R-:W-:Y:S01]  /*8620*/  FFMA.FTZ R77, R215, UR4, -R77 ;  /* 0x00000004d74d7c23 */ /* 0x000fe2000801084d */
[----:B---3--:R-:W-:Y:S07]  /*8630*/  F2FP.BF16.F32.PACK_AB R141, R74, R79 ;  /* 0x0000004f4a8d723e */ /* 0x008fee00000010ff */
[----:B------:R-:W-:Y:S01]  /*8640*/  MUFU.EX2 R73, R73 ;  /* 0x0000004900497308 */ /* 0x000fe20000000800 */
[----:B----4-:R-:W-:Y:S09]  /*8650*/  F2FP.BF16.F32.PACK_AB R143, R78, R75 ;  /* 0x0000004b4e8f723e */ /* 0x010ff200000010ff */
[----:B------:R-:W1:Y:S02]  /*8660*/  MUFU.EX2 R77, R77 ;  /* 0x0000004d004d7308 */ /* 0x000e640000000800 */
[----:B-1----:R-:W-:Y:S07]  /*8670*/  F2FP.BF16.F32.PACK_AB R142, R77, R73 ;  /* 0x000000494d8e723e */ /* 0x002fee00000010ff */
[C---:B------:R-:W-:Y:S06]  /*8680*/  HMMA.16816.F32.BF16 R80, R140.reuse, R88, R8 ;  /* 0x000000588c50723c */ /* 0x040fec0000041808 */
        /* <DEDUP_REMOVED lines=76> */
[----:B------:R-:W-:Y:S06]  /*8b50*/  @P1 BRA `(.L_x_1703) ;  /* 0xffffffd000381947 */ /* 0x000fec000383ffff */
.L_x_1702:
[----:B------:R-:W2:Y:S01]  /*8b60*/  LDL R14, [R1+0x50] ;  /* 0x00005000010e7983 */ /* 0x000ea20000100800 */
[----:B------:R-:W1:Y:S01]  /*8b70*/  S2UR UR4, SR_CgaCtaId ;  /* 0x00000000000479c3 */ /* 0x000e620000008800 */
[----:B------:R-:W-:Y:S01]  /*8b80*/  UMOV UR5, 0x400 ;  /* 0x0000040000057882 */ /* 0x000fe20000000000 */
[----:B------:R-:W-:Y:S01]  /*8b90*/  MOV R37, 0x20 ;  /* 0x0000002000257802 */ /* 0x000fe20000000f00 */
[----:B------:R-:W3:Y:S01]  /*8ba0*/  S2R R13, SR_TID.X ;  /* 0x00000000000d7919 */ /* 0x000ee20000002100 */
[----:B------:R-:W4:Y:S04]  /*8bb0*/  SHFL.BFLY PT, R0, R248, 0x2, 0x1f ;  /* 0x0c401f00f8007f89 */ /* 0x000f2800000e0000 */
[----:B------:R-:W5:Y:S04]  /*8bc0*/  SHFL.BFLY PT, R8, R249, 0x2, 0x1f ;  /* 0x0c401f00f9087f89 */ /* 0x000f6800000e0000 */
[----:B------:R-:W5:Y:S04]  /*8bd0*/  SHFL.BFLY PT, R7, R250, 0x2, 0x1f ;  /* 0x0c401f00fa077f89 */ /* 0x000f6800000e0000 */
[----:B------:R-:W-:Y:S01]  /*8be0*/  SHFL.BFLY PT, R12, R251, 0x2, 0x1f ;  /* 0x0c401f00fb0c7f89 */ /* 0x000fe200000e0000 */
[----:B-1----:R-:W-:Y:S01]  /*8bf0*/  ULEA UR4, UR4, UR5, 0x18 ;  /* 0x0000000504047291 */ /* 0x002fe2000f8ec03f */
[----:B----4-:R-:W-:Y:S01]  /*8c00*/  FADD.FTZ R0, R0, R248 ;  /* 0x000000f800007221 */ /* 0x010fe20000010000 */
[----:B---3--:R-:W-:-:S04]  /*8c10*/  SHF.R.S32.HI R6, RZ, 0x1f, R13 ;  /* 0x0000001fff067819 */ /* 0x008fc8000001140d */
[----:B------:R-:W1:Y:S01]  /*8c20*/  SHFL.BFLY PT, R9, R0, 0x1, 0x1f ;  /* 0x0c201f0000097f89 */ /* 0x000e6200000e0000 */
[----:B-----5:R-:W-:Y:S01]  /*8c30*/  FADD.FTZ R8, R8, R249 ;  /* 0x000000f908087221 */ /* 0x020fe20000010000 */
[----:B------:R-:W-:Y:S01]  /*8c40*/  LEA.HI R4, R6, R13, RZ, 0x2 ;  /* 0x0000000d06047211 */ /* 0x000fe200078f10ff */
[----:B------:R-:W-:-:S03]  /*8c50*/  FADD.FTZ R7, R7, R250 ;  /* 0x000000fa07077221 */ /* 0x000fc60000010000 */
[----:B------:R3:W4:Y:S01]  /*8c60*/  SHFL.BFLY PT, R39, R8, 0x1, 0x1f ;  /* 0x0c201f0008277f89 */ /* 0x00072200000e0000 */
[--C-:B------:R-:W-:Y:S02]  /*8c70*/  SHF.R.S32.HI R5, RZ, 0x2, R4.reuse ;  /* 0x00000002ff057819 */ /* 0x100fe40000011404 */
[----:B------:R-:W-:Y:S01]  /*8c80*/  SHF.R.S32.HI R2, RZ, 0x1f, R4 ;  /* 0x0000001fff027819 */ /* 0x000fe20000011404 */
[----:B------:R3:W2:Y:S01]  /*8c90*/  SHFL.BFLY PT, R43, R7, 0x1, 0x1f ;  /* 0x0c201f00072b7f89 */ /* 0x0006a200000e0000 */
[----:B------:R-:W-:Y:S02]  /*8ca0*/  LOP3.LUT R4, R4, 0x3ffffffc, RZ, 0xc0, !PT ;  /* 0x3ffffffc04047812 */ /* 0x000fe400078ec0ff */
[----:B------:R-:W-:-:S04]  /*8cb0*/  LEA.HI R2, R2, R5, RZ, 0x3 ;  /* 0x0000000502027211 */ /* 0x000fc800078f18ff */
[----:B------:R-:W-:-:S05]  /*8cc0*/  LOP3.LUT R2, R2, 0xfffffff8, RZ, 0xc0, !PT ;  /* 0xfffffff802027812 */ /* 0x000fca00078ec0ff */
[----:B------:R-:W-:Y:S01]  /*8cd0*/  IMAD.IADD R2, R5, 0x1, -R2 ;  /* 0x0000000105027824 */ /* 0x000fe200078e0a02 */
[----:B------:R-:W-:Y:S01]  /*8ce0*/  LEA.HI R5, R6, R13, RZ, 0x5 ;  /* 0x0000000d06057211 */ /* 0x000fe200078f28ff */
[----:B-1----:R-:W-:Y:S01]  /*8cf0*/  FADD.FTZ R45, R0, R9 ;  /* 0x00000009002d7221 */ /* 0x002fe20000010000 */
[----:B------:R-:W-:Y:S02]  /*8d00*/  IMAD.IADD R0, R13, 0x1, -R4 ;  /* 0x000000010d007824 */ /* 0x000fe400078e0a04 */
[----:B------:R-:W-:Y:S01]  /*8d10*/  IMAD.SHL.U32 R6, R2, 0x40, RZ ;  /* 0x0000004002067824 */ /* 0x000fe200078e00ff */
[----:B------:R-:W-:-:S04]  /*8d20*/  SHF.R.S32.HI R42, RZ, 0x5, R5 ;  /* 0x00000005ff2a7819 */ /* 0x000fc80000011405 */
[----:B------:R-:W-:Y:S01]  /*8d30*/  LOP3.LUT R4, R6, 0x1c0, RZ, 0xc0, !PT ;  /* 0x000001c006047812 */ /* 0x000fe200078ec0ff */
[----:B------:R-:W-:-:S03]  /*8d40*/  IMAD R6, R42, 0x200, R0 ;  /* 0x000002002a067824 */ /* 0x000fc600078e0200 */
[----:B------:R-:W-:-:S05]  /*8d50*/  LEA.HI R0, R4, R4, RZ, 0x1d ;  /* 0x0000000404007211 */ /* 0x000fca00078fe8ff */
[----:B------:R-:W-:Y:S02]  /*8d60*/  IMAD.U32 R0, R6, 0x2, R0 ;  /* 0x0000000206007824 */ /* 0x000fe400078e0000 */
[----:B------:R-:W-:-:S03]  /*8d70*/  FADD.FTZ R6, R12, R251 ;  /* 0x000000fb0c067221 */ /* 0x000fc60000010000 */
[----:B------:R-:W-:Y:S02]  /*8d80*/  LEA R21, R0, UR4, 0x1 ;  /* 0x0000000400157c11 */ /* 0x000fe4000f8e08ff */
[----:B------:R3:W1:Y:S01]  /*8d90*/  SHFL.BFLY PT, R44, R6, 0x1, 0x1f ;  /* 0x0c201f00062c7f89 */ /* 0x00066200000e0000 */
[----:B------:R-:W-:Y:S02]  /*8da0*/  MOV R0, 0x3f800000 ;  /* 0x3f80000000007802 */ /* 0x000fe40000000f00 */
[----:B------:R-:W-:Y:S01]  /*8db0*/  VIADD R24, R21, 0x40 ;  /* 0x0000004015187836 */ /* 0x000fe20000000000 */
[----:B--2---:R-:W-:-:S04]  /*8dc0*/  ISETP.NE.AND P0, PT, R14, -0x1, PT ;  /* 0xffffffff0e00780c */ /* 0x004fc80003f05270 */
[----:B------:R-:W-:Y:S02]  /*8dd0*/  R2P PR, R2, 0x6 ;  /* 0x0000000602007804 */ /* 0x000fe40000000000 */
[----:B------:R-:W-:-:S03]  /*8de0*/  FSETP.NE.FTZ.AND P3, PT, R45, RZ, PT ;  /* 0x000000ff2d00720b */ /* 0x000fc60003f75000 */
[----:B------:R-:W-:-:S04]  /*8df0*/  SEL R37, R37, 0xffffffe0, !P1 ;  /* 0xffffffe025257807 */ /* 0x000fc80004800000 */
[----:B------:R-:W2:Y:S04]  /*8e00*/  @P0 LDC.64 R10, c[0x0][0x298] ;  /* 0x0000a600ff0a0b82 */ /* 0x000ea80000000a00 */
[----:B------:R-:W-:Y:S02]  /*8e10*/  @P2 VIADD R24, R21, 0xffffffc0 ;  /* 0xffffffc015182836 */ /* 0x000fe40000000000 */
[----:B--2---:R-:W-:-:S04]  /*8e20*/  @P0 IMAD.WIDE.U32 R4, R14, R10, RZ ;  /* 0x0000000a0e040225 */ /* 0x004fc800078e00ff */
[----:B------:R-:W-:Y:S02]  /*8e30*/  @P0 IMAD R47, R14, R11, R5 ;  /* 0x0000000b0e2f0224 */ /* 0x000fe400078e0205 */
[----:B------:R-:W-:Y:S01]  /*8e40*/  @P0 IMAD.MOV.U32 R46, RZ, RZ, R4 ;  /* 0x000000ffff2e0224 */ /* 0x000fe200078e0004 */
[----:B-1-34-:R-:W-:Y:S06]  /*8e50*/  @P0 BRA `(.L_x_1706) ;  /* 0x0000000000200947 */ /* 0x01afec0003800000 */
        /* <DEDUP_REMOVED lines=8> */
.L_x_1706:
        /* <DEDUP_REMOVED lines=18> */
[--C-:B------:R-:W-:Y:S01]  /*9000*/  SHF.R.S32.HI R41, RZ, 0x1f, R5.reuse ;  /* 0x0000001fff297819 */ /* 0x100fe20000011405 */
[----:B------:R-:W-:-:S07]  /*9010*/  IMAD.MOV.U32 R40, RZ, RZ, R5 ;  /* 0x000000ffff287224 */ /* 0x000fce00078e0005 */
.L_x_1707:
[----:B------:R1:W5:Y:S01]  /*9020*/  LDL R48, [R1+0x4c] ;  /* 0x00004c0001307983 */ /* 0x0003620000100800 */
[----:B------:R-:W-:Y:S01]  /*9030*/  ISETP.NE.AND P5, PT, RZ, UR4, PT ;  /* 0x00000004ff007c0c */ /* 0x000fe2000bfa5270 */
[----:B------:R-:W-:Y:S01]  /*9040*/  FMUL.FTZ R84, R0, R84 ;  /* 0x0000005400547220 */ /* 0x000fe20000410000 */
[----:B------:R-:W-:Y:S01]  /*9050*/  LOP3.LUT R2, R2, 0x1, RZ, 0xc0, !PT ;  /* 0x0000000102027812 */ /* 0x000fe200078ec0ff */
[C---:B------:R-:W-:Y:S01]  /*9060*/  FMUL.FTZ R7, R0.reuse, R85 ;  /* 0x0000005500077220 */ /* 0x040fe20000410000 */
        /* <DEDUP_REMOVED lines=22> */
[----:B------:R-:W2:Y:S01]  /*91d0*/  @P2 MUFU.RCP R4, R39 ;  /* 0x0000002700042308 */ /* 0x000ea20000001000 */
[----:B------:R-:W-:Y:S01]  /*91e0*/  MOV R0, 0x3f800000 ;  /* 0x3f80000000007802 */ /* 0x000fe20000000f00 */
[----:B------:R-:W3:Y:S01]  /*91f0*/  S2UR UR4, SR_CTAID.X ;  /* 0x00000000000479c3 */ /* 0x000ee20000002500 */
[----:B------:R-:W-:Y:S01]  /*9200*/  F2FP.BF16.F32.PACK_AB R7, R7, R84 ;  /* 0x000000540707723e */ /* 0x000fe200000010ff */
[----:B------:R-:W-:Y:S01]  /*9210*/  BSSY B0, `(.L_x_1708) ;  /* 0x00000d9000007945 */ /* 0x000fe20003800000 */
[----:B------:R-:W-:-:S02]  /*9220*/  F2FP.BF16.F32.PACK_AB R11, R11, R96 ;  /* 0x000000600b0b723e */ /* 0x000fc400000010ff */
[----:B------:R-:W-:Y:S01]  /*9230*/  F2FP.BF16.F32.PACK_AB R9, R9, R104 ;  /* 0x000000680909723e */ /* 0x000fe200000010ff */
[----:B------:R-:W4:Y:S01]  /*9240*/  @P6 MUFU.RCP R2, R43 ;  /* 0x0000002b00026308 */ /* 0x000f220000001000 */
[----:B------:R1:W-:Y:S01]  /*9250*/  STS [R21], R7 ;  /* 0x0000000715007388 */ /* 0x0003e20000000800 */
[----:B------:R-:W-:Y:S02]  /*9260*/  F2FP.BF16.F32.PACK_AB R20, R20, R112 ;  /* 0x000000701414723e */ /* 0x000fe400000010ff */
[----:B------:R-:W-:Y:S02]  /*9270*/  F2FP.BF16.F32.PACK_AB R18, R18, R120 ;  /* 0x000000781212723e */ /* 0x000fe400000010ff */
[----:B------:R-:W-:Y:S02]  /*9280*/  F2FP.BF16.F32.PACK_AB R30, R30, R128 ;  /* 0x000000801e1e723e */ /* 0x000fe400000010ff */
[----:B------:R-:W3:Y:S01]  /*9290*/  @P1 MUFU.RCP R0, R44 ;  /* 0x0000002c00001308 */ /* 0x000ee20000001000 */
[C---:B--2---:R-:W-:Y:S01]  /*92a0*/  FMUL.FTZ R86, R4.reuse, R86 ;  /* 0x0000005604567220 */ /* 0x044fe20000410000 */
[C---:B------:R-:W-:Y:S01]  /*92b0*/  FMUL.FTZ R6, R4.reuse, R87 ;  /* 0x0000005704067220 */ /* 0x040fe20000410000 */
[C---:B------:R-:W-:Y:S01]  /*92c0*/  FMUL.FTZ R90, R4.reuse, R90 ;  /* 0x0000005a045a7220 */ /* 0x040fe20000410000 */
[C---:B------:R-:W-:Y:S01]  /*92d0*/  FMUL.FTZ R91, R4.reuse, R91 ;  /* 0x0000005b045b7220 */ /* 0x040fe20000410000 */
[C---:B------:R-:W-:Y:S01]  /*92e0*/  FMUL.FTZ R98, R4.reuse, R98 ;  /* 0x0000006204627220 */ /* 0x040fe20000410000 */
[----:B------:R-:W-:Y:S01]  /*92f0*/  FMUL.FTZ R10, R4, R99 ;  /* 0x00000063040a7220 */ /* 0x000fe20000410000 */
[----:B------:R-:W-:Y:S01]  /*9300*/  F2FP.BF16.F32.PACK_AB R6, R6, R86 ;  /* 0x000000560606723e */ /* 0x000fe200000010ff */
[----:B------:R-:W-:Y:S01]  /*9310*/  FMUL.FTZ R106, R4, R106 ;  /* 0x0000006a046a7220 */ /* 0x000fe20000410000 */
        /* <DEDUP_REMOVED lines=42> */
[----:B------:R-:W-:Y:S01]  /*95c0*/  STS [R21+0x400], R6 ;  /* 0x0004000615007388 */ /* 0x000fe20000000800 */
[----:B------:R-:W-:Y:S01]  /*95d0*/  IADD3 R0, R21, R38, RZ ;  /* 0x0000002615007210 */ /* 0x000fe20007ffe0ff */
[----:B-1----:R-:W1:Y:S01]  /*95e0*/  @!P5 LDC R7, c[0x0][0x2c4] ;  /* 0x0000b100ff07db82 */ /* 0x002e620000000800 */
        /* <DEDUP_REMOVED lines=19> */
[----:B-1----:R-:W1:Y:S01]  /*9720*/  @P0 LDC R7, c[0x0][0x2e4] ;  /* 0x0000b900ff070b82 */ /* 0x002e620000000800 */
[----:B------:R-:W-:-:S02]  /*9730*/  F2FP.BF16.F32.PACK_AB R25, R25, R116 ;  /* 0x000000741919723e */ /* 0x000fc400000010ff */
[-C--:B--2---:R-:W-:Y:S02]  /*9740*/  IADD3 R2, R21, R37.reuse, RZ ;  /* 0x0000002515027210 */ /* 0x084fe40007ffe0ff */
[----:B------:R-:W-:Y:S02]  /*9750*/  F2FP.BF16.F32.PACK_AB R26, R119, R26 ;  /* 0x0000001a771a723e */ /* 0x000fe400000010ff */
[----:B---3--:R-:W-:Y:S01]  /*9760*/  IADD3 R4, R0, R37, RZ ;  /* 0x0000002500047210 */ /* 0x008fe20007ffe0ff */
[----:B------:R2:W-:Y:S01]  /*9770*/  STS [R2], R11 ;  /* 0x0000000b02007388 */ /* 0x0005e20000000800 */
[----:B------:R-:W-:Y:S01]  /*9780*/  F2FP.BF16.F32.PACK_AB R32, R32, R124 ;  /* 0x0000007c2020723e */ /* 0x000fe200000010ff */
[----:B------:R-:W3:Y:S01]  /*9790*/  @P5 LDC R6, c[0x0][0x2c0] ;  /* 0x0000b000ff065b82 */ /* 0x000ee20000000800 */
[----:B----4-:R-:W-:Y:S01]  /*97a0*/  IADD3 R5, R37, 0x400, R24 ;  /* 0x0000040025057810 */ /* 0x010fe20007ffe018 */
[----:B------:R-:W-:Y:S01]  /*97b0*/  STS [R2+0x400], R10 ;  /* 0x0004000a02007388 */ /* 0x000fe20000000800 */
[----:B------:R-:W-:-:S02]  /*97c0*/  F2FP.BF16.F32.PACK_AB R31, R127, R31 ;  /* 0x0000001f7f1f723e */ /* 0x000fc400000010ff */
[----:B------:R-:W-:Y:S01]  /*97d0*/  F2FP.BF16.F32.PACK_AB R29, R29, R130 ;  /* 0x000000821d1d723e */ /* 0x000fe200000010ff */
[----:B------:R4:W-:Y:S01]  /*97e0*/  STS [R4], R9 ;  /* 0x0000000904007388 */ /* 0x0009e20000000800 */
[----:B------:R-:W-:Y:S02]  /*97f0*/  F2FP.BF16.F32.PACK_AB R28, R28, R136 ;  /* 0x000000881c1c723e */ /* 0x000fe400000010ff */
[----:B------:R-:W-:Y:S01]  /*9800*/  F2FP.BF16.F32.PACK_AB R27, R27, R138 ;  /* 0x0000008a1b1b723e */ /* 0x000fe200000010ff */
[----:B------:R1:W-:Y:S01]  /*9810*/  STS [R4+0x400], R14 ;  /* 0x0004000e04007388 */ /* 0x0003e20000000800 */
[C---:B------:R-:W-:Y:S01]  /*9820*/  IADD3 R5, R38.reuse, R5, RZ ;  /* 0x0000000526057210 */ /* 0x040fe20007ffe0ff */
[----:B------:R-:W3:Y:S01]  /*9830*/  @P2 LDC R13, c[0x0][0x2e8] ;  /* 0x0000ba00ff0d2b82 */ /* 0x000ee20000000800 */
[----:B------:R-:W-:Y:S01]  /*9840*/  IADD3 R0, R38, R24, RZ ;  /* 0x0000001826007210 */ /* 0x000fe20007ffe0ff */
[----:B------:R-:W-:Y:S01]  /*9850*/  STS [R2+0x2000], R16 ;  /* 0x0020001002007388 */ /* 0x000fe20000000800 */
[----:B------:R-:W-:-:S02]  /*9860*/  F2FP.BF16.F32.PACK_AB R35, R35, R132 ;  /* 0x000000842323723e */ /* 0x000fc400000010ff */
[----:B------:R-:W-:Y:S01]  /*9870*/  F2FP.BF16.F32.PACK_AB R34, R135, R34 ;  /* 0x000000228722723e */ /* 0x000fe200000010ff */
[----:B------:R1:W-:Y:S01]  /*9880*/  STS [R2+0x2400], R15 ;  /* 0x0024000f02007388 */ /* 0x0003e20000000800 */
[----:B------:R-:W-:Y:S01]  /*9890*/  F2FP.BF16.F32.PACK_AB R33, R33, R140 ;  /* 0x0000008c2121723e */ /* 0x000fe200000010ff */
[----:B------:R-:W3:Y:S01]  /*98a0*/  @P3 LDC R12, c[0x0][0x2e8] ;  /* 0x0000ba00ff0c3b82 */ /* 0x000ee20000000800 */
[----:B------:R-:W-:Y:S01]  /*98b0*/  F2FP.BF16.F32.PACK_AB R36, R143, R36 ;  /* 0x000000248f24723e */ /* 0x000fe200000010ff */
[----:B------:R1:W-:Y:S01]  /*98c0*/  STS [R4+0x2000], R23 ;  /* 0x0020001704007388 */ /* 0x0003e20000000800 */
[----:B--2---:R-:W2:Y:S01]  /*98d0*/  @P3 MUFU.LG2 R11, R45 ;  /* 0x0000002d000b3308 */ /* 0x004ea20000000c00 */
[----:B------:R-:W-:Y:S02]  /*98e0*/  @!P5 MOV R6, 0x1 ;  /* 0x000000010006d802 */ /* 0x000fe40000000f00 */
[----:B------:R2:W-:Y:S04]  /*98f0*/  STS [R4+0x2400], R22 ;  /* 0x0024001604007388 */ /* 0x0005e80000000800 */
[----:B------:R-:W-:Y:S01]  /*9900*/  STS [R24], R20 ;  /* 0x0000001418007388 */ /* 0x000fe20000000800 */
[----:B----4-:R-:W4:Y:S01]  /*9910*/  @P5 LDC.64 R8, c[0x0][0x2c0] ;  /* 0x0000b000ff085b82 */ /* 0x010f220000000a00 */
[----:B------:R-:W3:Y:S02]  /*9920*/  @P2 MUFU.LG2 R10, R39 ;  /* 0x00000027000a2308 */ /* 0x000ee40000000c00 */
[----:B------:R-:W-:Y:S04]  /*9930*/  STS [R24+0x400], R19 ;  /* 0x0004001318007388 */ /* 0x000fe80000000800 */
[----:B------:R-:W-:Y:S01]  /*9940*/  STS [R0], R18 ;  /* 0x0000001200007388 */ /* 0x000fe20000000800 */
[----:B-1----:R-:W1:Y:S03]  /*9950*/  @!P5 LDC R14, c[0x0][0x270] ;  /* 0x00009c00ff0edb82 */ /* 0x002e660000000800 */
[----:B------:R-:W-:Y:S01]  /*9960*/  STS [R0+0x400], R17 ;  /* 0x0004001100007388 */ /* 0x000fe20000000800 */
[----:B------:R-:W-:-:S03]  /*9970*/  IADD3 R2, R37, R24, RZ ;  /* 0x0000001825027210 */ /* 0x000fc60007ffe0ff */
[----:B------:R3:W-:Y:S01]  /*9980*/  STS [R24+0x2000], R25 ;  /* 0x0020001918007388 */ /* 0x0007e20000000800 */
[----:B------:R-:W4:Y:S01]  /*9990*/  @P6 LDC R16, c[0x0][0x2e8] ;  /* 0x0000ba00ff106b82 */ /* 0x000f220000000800 */
[----:B------:R-:W-:Y:S02]  /*99a0*/  MOV R23, 0x7f800000 ;  /* 0x7f80000000177802 */ /* 0x000fe40000000f00 */
[----:B------:R3:W-:Y:S01]  /*99b0*/  STS [R24+0x2400], R26 ;  /* 0x0024001a18007388 */ /* 0x0007e20000000800 */
[----:B--2---:R-:W-:Y:S02]  /*99c0*/  IADD3 R4, R37, R0, RZ ;  /* 0x0000000025047210 */ /* 0x004fe40007ffe0ff */
[----:B------:R-:W-:Y:S01]  /*99d0*/  MOV R22, 0x7f800000 ;  /* 0x7f80000000167802 */ /* 0x000fe20000000f00 */
[----:B------:R-:W-:Y:S04]  /*99e0*/  STS [R0+0x2000], R32 ;  /* 0x0020002000007388 */ /* 0x000fe80000000800 */
[----:B------:R2:W-:Y:S04]  /*99f0*/  STS [R0+0x2400], R31 ;  /* 0x0024001f00007388 */ /* 0x0005e80000000800 */
[----:B------:R-:W-:Y:S04]  /*9a00*/  STS [R2], R30 ;  /* 0x0000001e02007388 */ /* 0x000fe80000000800 */
[----:B------:R-:W-:Y:S04]  /*9a10*/  STS [R2+0x400], R29 ;  /* 0x0004001d02007388 */ /* 0x000fe80000000800 */
[----:B------:R-:W-:Y:S01]  /*9a20*/  STS [R4], R28 ;  /* 0x0000001c04007388 */ /* 0x000fe20000000800 */
[----:B---3--:R-:W-:-:S03]  /*9a30*/  MOV R25, 0x7f800000 ;  /* 0x7f80000000197802 */ /* 0x008fc60000000f00 */
[----:B------:R-:W-:Y:S01]  /*9a40*/  STS [R5], R27 ;  /* 0x0000001b05007388 */ /* 0x000fe20000000800 */
[----:B------:R-:W-:Y:S01]  /*9a50*/  MOV R24, 0x7f800000 ;  /* 0x7f80000000187802 */ /* 0x000fe20000000f00 */
[----:B------:R-:W3:Y:S02]  /*9a60*/  S2R R18, SR_TID.X ;  /* 0x0000000000127919 */ /* 0x000ee40000002100 */
[----:B------:R-:W-:Y:S01]  /*9a70*/  STS [R2+0x2000], R35 ;  /* 0x0020002302007388 */ /* 0x000fe20000000800 */
[----:B--2---:R-:W-:Y:S01]  /*9a80*/  @P5 MOV R0, 0x1 ;  /* 0x0000000100005802 */ /* 0x004fe20000000f00 */
[----:B-1----:R-:W-:Y:S02]  /*9a90*/  @!P5 IMAD R0, R7, R14, RZ ;  /* 0x0000000e0700d224 */ /* 0x002fe400078e02ff */
[----:B------:R1:W-:Y:S04]  /*9aa0*/  STS [R2+0x2400], R34 ;  /* 0x0024002202007388 */ /* 0x0003e80000000800 */
[----:B------:R2:W-:Y:S04]  /*9ab0*/  STS [R4+0x2000], R33 ;  /* 0x0020002104007388 */ /* 0x0005e80000000800 */
[----:B------:R4:W-:Y:S01]  /*9ac0*/  STS [R5+0x2000], R36 ;  /* 0x0020002405007388 */ /* 0x0009e20000000800 */
[----:B------:R-:W-:Y:S06]  /*9ad0*/  BAR.SYNC.DEFER_BLOCKING 0x0 ;  /* 0x0000000000007b1d */ /* 0x000fec0000010000 */
[----:B------:R-:W4:Y:S01]  /*9ae0*/  S2R R15, SR_CTAID.Y ;  /* 0x00000000000f7919 */ /* 0x000f220000002600 */
[----:B------:R-:W4:Y:S01]  /*9af0*/  S2R R26, SR_CTAID.Z ;  /* 0x00000000001a7919 */ /* 0x000f220000002700 */
[----:B---3--:R-:W-:-:S04]  /*9b00*/  SHF.R.S32.HI R14, RZ, 0x1f, R18 ;  /* 0x0000001fff0e7819 */ /* 0x008fc80000011412 */
[CC--:B-1----:R-:W-:Y:S01]  /*9b10*/  LEA.HI R2, R14.reuse, R18.reuse, RZ, 0x5 ;  /* 0x000000120e027211 */ /* 0x0c2fe200078f28ff */
[----:B--2---:R-:W-:Y:S01]  /*9b20*/  @P3 FMUL.FTZ R4, R11, 0.69314718246459960938 ;  /* 0x3f3172180b043820 */ /* 0x004fe20000410000 */
[----:B------:R-:W-:Y:S01]  /*9b30*/  LEA.HI R14, R14, R18, RZ, 0x3 ;  /* 0x000000120e0e7211 */ /* 0x000fe200078f18ff */
[----:B----4-:R-:W-:Y:S01]  /*9b40*/  @P5 IMAD R5, R9, R8, RZ ;  /* 0x0000000809055224 */ /* 0x010fe200078e02ff */
[----:B------:R-:W-:Y:S01]  /*9b50*/  LOP3.LUT R2, R2, 0xffffffe0, RZ, 0xc0, !PT ;  /* 0xffffffe002027812 */ /* 0x000fe200078ec0ff */
[----:B------:R-:W-:Y:S01]  /*9b60*/  @P1 MUFU.LG2 R9, R44 ;  /* 0x0000002c00091308 */ /* 0x000fe20000000c00 */
[----:B------:R1:W2:Y:S01]  /*9b70*/  LDS.128 R28, [R207+0x3800] ;  /* 0x00380000cf1c7984 */ /* 0x0002a20000000c00 */
[----:B------:R-:W-:Y:S01]  /*9b80*/  @P3 FFMA.FTZ R24, R72, R12, R4 ;  /* 0x0000000c48183223 */ /* 0x000fe20000010004 */
[----:B------:R-:W-:Y:S01]  /*9b90*/  IADD3 R2, -R2, R18, RZ ;  /* 0x0000001202027210 */ /* 0x000fe20007ffe1ff */
[----:B------:R-:W-:Y:S01]  /*9ba0*/  IMAD R4, R6, UR4, RZ ;  /* 0x0000000406047c24 */ /* 0x000fe2000f8e02ff */
[----:B------:R-:W-:Y:S01]  /*9bb0*/  @!P5 MOV R5, R7 ;  /* 0x000000070005d202 */ /* 0x000fe20000000f00 */
[----:B------:R-:W-:Y:S01]  /*9bc0*/  @P2 FMUL.FTZ R7, R10, 0.69314718246459960938 ;  /* 0x3f3172180a072820 */ /* 0x000fe20000410000 */
[----:B------:R-:W-:Y:S01]  /*9bd0*/  LOP3.LUT P3, RZ, R2, 0x3, RZ, 0xc0, !PT ;  /* 0x0000000302ff7812 */ /* 0x000fe2000786c0ff */
[----:B------:R-:W3:Y:S01]  /*9be0*/  @P6 MUFU.LG2 R8, R43 ;  /* 0x0000002b00086308 */ /* 0x000ee20000000c00 */
[----:B------:R-:W-:Y:S01]  /*9bf0*/  SHF.L.U32 R4, R4, 0x7, RZ ;  /* 0x0000000704047819 */ /* 0x000fe200000006ff */
[----:B------:R-:W-:Y:S01]  /*9c00*/  @P2 FFMA.FTZ R25, R71, R13, R7 ;  /* 0x0000000d47192223 */ /* 0x000fe20000010007 */
[----:B------:R-:W-:Y:S01]  /*9c10*/  SHF.R.S32.HI R10, RZ, 0x3, R14 ;  /* 0x00000003ff0a7819 */ /* 0x000fe2000001140e */
[----:B------:R-:W-:-:S02]  /*9c20*/  IMAD R0, R15, R0, RZ ;  /* 0x000000000f007224 */ /* 0x000fc400078e02ff */
[----:B------:R-:W4:Y:S03]  /*9c30*/  @P1 LDC R15, c[0x0][0x2e8] ;  /* 0x0000ba00ff0f1b82 */ /* 0x000f260000000800 */
[----:B------:R-:W-:Y:S01]  /*9c40*/  SEL R0, R0, RZ, !P4 ;  /* 0x000000ff00007207 */ /* 0x000fe20006000000 */
[----:B---3--:R-:W-:-:S04]  /*9c50*/  @P6 FMUL.FTZ R8, R8, 0.69314718246459960938 ;  /* 0x3f31721808086820 */ /* 0x008fc80000410000 */
[----:B------:R-:W-:Y:S02]  /*9c60*/  IMAD R0, R26, R5, R0 ;  /* 0x000000051a007224 */ /* 0x000fe400078e0200 */
[----:B------:R-:W-:Y:S01]  /*9c70*/  @P1 FMUL.FTZ R5, R9, 0.69314718246459960938 ;  /* 0x3f31721809051820 */ /* 0x000fe20000410000 */
[----:B------:R-:W-:Y:S01]  /*9c80*/  SHF.R.S32.HI R9, RZ, 0x1f, R4 ;  /* 0x0000001fff097819 */ /* 0x000fe20000011404 */
[----:B------:R-:W-:Y:S01]  /*9c90*/  @P6 FFMA.FTZ R22, R70, R16, R8 ;  /* 0x0000001046166223 */ /* 0x000fe20000010008 */
[--C-:B------:R-:W-:Y:S02]  /*9ca0*/  IADD3 R7, P2, P0, R4, R40, R0.reuse ;  /* 0x0000002804077210 */ /* 0x100fe4000785e000 */
[----:B------:R-:W-:-:S04]  /*9cb0*/  SHF.R.S32.HI R0, RZ, 0x1f, R0 ;  /* 0x0000001fff007819 */ /* 0x000fc80000011400 */
[----:B------:R-:W-:Y:S01]  /*9cc0*/  IADD3.X R9, R9, R41, R0, P2, P0 ;  /* 0x0000002909097210 */ /* 0x000fe200017e0400 */
[----:B----4-:R-:W-:Y:S01]  /*9cd0*/  @P1 FFMA.FTZ R23, R3, R15, R5 ;  /* 0x0000000f03171223 */ /* 0x010fe20000010005 */
[----:B-12---:R-:W-:Y:S06]  /*9ce0*/  @P3 BRA `(.L_x_1709) ;  /* 0x0000000000ac3947 */ /* 0x006fec0003800000 */
        /* <DEDUP_REMOVED lines=43> */
.L_x_1709:
[----:B------:R-:W-:Y:S05]  /*9fa0*/  BSYNC B0 ;  /* 0x0000000000007941 */ /* 0x000fea0003800000 */
.L_x_1708:
[----:B-1----:R-:W2:Y:S01]  /*9fb0*/  LDL.LU.64 R6, [R1+0x30] ;  /* 0x0000300001067983 */ /* 0x002ea20000300a00 */
[----:B------:R-:W-:-:S03]  /*9fc0*/  ULDC UR4, c[0x0][0x2d0] ;  /* 0x0000b40000047ab9 */ /* 0x000fc60000000800 */
[----:B------:R1:W5:Y:S01]  /*9fd0*/  LDL.64 R16, [R1] ;  /* 0x0000000001107983 */ /* 0x0003620000100a00 */
[C---:B------:R-:W-:Y:S01]  /*9fe0*/  VIADD R0, R10.reuse, 0x10 ;  /* 0x000000100a007836 */ /* 0x040fe20000000000 */
[C---:B------:R-:W-:Y:S01]  /*9ff0*/  IADD3 R15, R10.reuse, 0x60, RZ ;  /* 0x000000600a0f7810 */ /* 0x040fe20007ffe0ff */
[C---:B------:R-:W-:Y:S01]  /*a000*/  VIADD R4, R10.reuse, 0x20 ;  /* 0x000000200a047836 */ /* 0x040fe20000000000 */
[----:B------:R-:W-:Y:S01]  /*a010*/  BSSY B0, `(.L_x_1710) ;  /* 0x0000020000007945 */ /* 0x000fe20003800000 */
[C---:B------:R-:W-:Y:S02]  /*a020*/  VIADD R5, R10.reuse, 0x40 ;  /* 0x000000400a057836 */ /* 0x040fe40000000000 */
[----:B------:R-:W-:Y:S01]  /*a030*/  VIADD R14, R10, 0x70 ;  /* 0x000000700a0e7836 */ /* 0x000fe20000000000 */
[C---:B--2---:R-:W-:Y:S02]  /*a040*/  IADD3 R2, P0, R6.reuse, R46, RZ ;  /* 0x0000002e06027210 */ /* 0x044fe40007f1e0ff */
[----:B------:R-:W-:Y:S01]  /*a050*/  ISETP.GE.AND P1, PT, R6, UR4, PT ;  /* 0x0000000406007c0c */ /* 0x000fe2000bf26270 */
[----:B------:R-:W-:Y:S01]  /*a060*/  ULDC.64 UR4, c[0x0][0x2a0] ;  /* 0x0000a80000047ab9 */ /* 0x000fe20000000a00 */
[----:B------:R-:W-:Y:S01]  /*a070*/  SHF.R.S32.HI R6, RZ, 0x1f, R26 ;  /* 0x0000001fff067819 */ /* 0x000fe2000001141a */
[----:B------:R-:W-:Y:S01]  /*a080*/  IMAD.X R3, R7, 0x1, R47, P0 ;  /* 0x0000000107037824 */ /* 0x000fe200000e062f */
[----:B-----5:R-:W-:-:S02]  /*a090*/  ISETP.GE.OR P0, PT, R0, R48, P1 ;  /* 0x000000300000720c */ /* 0x020fc40000f06670 */
[-C--:B------:R-:W-:Y:S01]  /*a0a0*/  ISETP.GE.OR P6, PT, R4, R48.reuse, P1 ;  /* 0x000000300400720c */ /* 0x080fe20000fc6670 */
[C---:B------:R-:W-:Y:S01]  /*a0b0*/  VIADD R4, R10.reuse, 0x50 ;  /* 0x000000500a047836 */ /* 0x040fe20000000000 */
[----:B------:R-:W-:Y:S01]  /*a0c0*/  IADD3 R0, R10, 0x30, RZ ;  /* 0x000000300a007810 */ /* 0x000fe20007ffe0ff */
[----:B------:R-:W-:Y:S01]  /*a0d0*/  IMAD.WIDE.U32 R12, R26, UR4, R2 ;  /* 0x000000041a0c7c25 */ /* 0x000fe2000f8e0002 */
[-C--:B------:R-:W-:Y:S02]  /*a0e0*/  ISETP.GE.OR P2, PT, R10, R48.reuse, P1 ;  /* 0x000000300a00720c */ /* 0x080fe40000f46670 */
[----:B------:R1:W2:Y:S01]  /*a0f0*/  LDS.128 R8, [R207] ;  /* 0x00000000cf087984 */ /* 0x0002a20000000c00 */
[-C--:B------:R-:W-:Y:S01]  /*a100*/  ISETP.GE.OR P5, PT, R0, R48.reuse, P1 ;  /* 0x000000300000720c */ /* 0x080fe20000fa6670 */
[----:B------:R-:W-:Y:S01]  /*a110*/  IMAD R0, R6, UR4, RZ ;  /* 0x0000000406007c24 */ /* 0x000fe2000f8e02ff */
[-C--:B------:R-:W-:Y:S02]  /*a120*/  ISETP.GE.OR P4, PT, R5, R48.reuse, P1 ;  /* 0x000000300500720c */ /* 0x080fe40000f86670 */
[----:B------:R-:W-:Y:S01]  /*a130*/  ISETP.GE.OR P3, PT, R4, R48, P1 ;  /* 0x000000300400720c */ /* 0x000fe20000f66670 */
[----:B------:R-:W-:-:S05]  /*a140*/  IMAD R0, R26, UR5, R0 ;  /* 0x000000051a007c24 */ /* 0x000fca000f8e0200 */
[----:B------:R-:W-:Y:S01]  /*a150*/  IADD3 R7, R13, R0, RZ ;  /* 0x000000000d077210 */ /* 0x000fe20007ffe0ff */
        /* <DEDUP_REMOVED lines=11> */
.L_x_1711:
[----:B------:R-:W-:Y:S05]  /*a210*/  BSYNC B0 ;  /* 0x0000000000007941 */ /* 0x000fea0003800000 */
.L_x_1710:
[----:B--23--:R2:W3:Y:S01]  /*a220*/  LDS.128 R8, [R207+0x800] ;  /* 0x00080000cf087984 */ /* 0x00c4e20000000c00 */
[----:B------:R-:W-:Y:S01]  /*a230*/  BSSY B0, `(.L_x_1712) ;  /* 0x0000011000007945 */ /* 0x000fe20003800000 */
[-C--:B------:R-:W-:Y:S02]  /*a240*/  ISETP.GE.OR P2, PT, R15, R48.reuse, P1 ;  /* 0x000000300f00720c */ /* 0x080fe40000f46670 */
[----:B------:R-:W-:Y:S01]  /*a250*/  ISETP.GE.OR P1, PT, R14, R48, P1 ;  /* 0x000000300e00720c */ /* 0x000fe20000f26670 */
        /* <DEDUP_REMOVED lines=14> */
.L_x_1713:
[----:B------:R-:W-:Y:S05]  /*a340*/  BSYNC B0 ;  /* 0x0000000000007941 */ /* 0x000fea0003800000 */
.L_x_1712:
        /* <DEDUP_REMOVED lines=16> */
.L_x_1715:
[----:B------:R-:W-:Y:S05]  /*a450*/  BSYNC B0 ;  /* 0x0000000000007941 */ /* 0x000fea0003800000 */
.L_x_1714:
        /* <DEDUP_REMOVED lines=16> */
.L_x_1717:
[----:B------:R-:W-:Y:S05]  /*a560*/  BSYNC B0 ;  /* 0x0000000000007941 */ /* 0x000fea0003800000 */
.L_x_1716:
        /* <DEDUP_REMOVED lines=16> */
.L_x_1719:
[----:B------:R-:W-:Y:S05]  /*a670*/  BSYNC B0 ;  /* 0x0000000000007941 */ /* 0x000fea0003800000 */
.L_x_1718:
        /* <DEDUP_REMOVED lines=16> */
.L_x_1721:
[----:B------:R-:W-:Y:S05]  /*a780*/  BSYNC B0 ;  /* 0x0000000000007941 */ /* 0x000fea0003800000 */
.L_x_1720:
        /* <DEDUP_REMOVED lines=16> */
.L_x_1723:
[----:B------:R-:W-:Y:S05]  /*a890*/  BSYNC B0 ;  /* 0x0000000000007941 */ /* 0x000fea0003800000 */
.L_x_1722:
        /* <DEDUP_REMOVED lines=15> */
.L_x_1664:
[----:B------:R-:W2:Y:S01]  /*a990*/  LDL.LU R20, [R1+0x50] ;  /* 0x0000500001147983 */ /* 0x000ea20000300800 */
[----:B------:R-:W1:Y:S01]  /*a9a0*/  LDC.U8 R0, c[0x0][0x3d9] ;  /* 0x0000f640ff007b82 */ /* 0x000e620000000000 */
[----:B------:R-:W-:Y:S01]  /*a9b0*/  SHF.R.S32.HI R19, RZ, 0x1f, R129 ;  /* 0x0000001fff137819 */ /* 0x000fe20000011481 */
[----:B------:R-:W-:Y:S01]  /*a9c0*/  IMAD.IADD R14, R14, 0x1, -R18 ;  /* 0x000000010e0e7824 */ /* 0x000fe200078e0a12 */
[----:B------:R-:W-:Y:S01]  /*a9d0*/  ULDC UR6, c[0x0][0x2d0] ;  /* 0x0000b40000067ab9 */ /* 0x000fe20000000800 */
[----:B------:R-:W-:Y:S01]  /*a9e0*/  ULDC.64 UR4, c[0x0][0x2a0] ;  /* 0x0000a80000047ab9 */ /* 0x000fe20000000a00 */
[----:B------:R-:W-:Y:S01]  /*a9f0*/  LEA.HI R19, R19, R129, RZ, 0x3 ;  /* 0x0000008113137211 */ /* 0x000fe200078f18ff */
[----:B------:R-:W-:Y:S02]  /*aa00*/  BSSY B0, `(.L_x_1724) ;  /* 0x000004d000007945 */ /* 0x000fe40003800000 */
[----:B------:R-:W3:Y:S01]  /*aa10*/  LDC.U8 R2, c[0x0][0x3d8] ;  /* 0x0000f600ff027b82 */ /* 0x000ee20000000000 */
[----:B------:R-:W-:-:S05]  /*aa20*/  LOP3.LUT R15, R19, 0xfffffff8, RZ, 0xc0, !PT ;  /* 0xfffffff8130f7812 */ /* 0x000fca00078ec0ff */
[----:B------:R-:W-:Y:S01]  /*aa30*/  IMAD.IADD R15, R129, 0x1, -R15 ;  /* 0x00000001810f7824 */ /* 0x000fe200078e0a0f */
[----:B-1----:R-:W-:-:S04]  /*aa40*/  ISETP.NE.AND P1, PT, R0, RZ, PT ;  /* 0x000000ff0000720c */ /* 0x002fc80003f25270 */
[C---:B---3--:R-:W-:Y:S02]  /*aa50*/  ISETP.NE.AND P0, PT, R2.reuse, RZ, !P1 ;  /* 0x000000ff0200720c */ /* 0x048fe40004f05270 */
[----:B------:R-:W-:-:S07]  /*aa60*/  ISETP.NE.AND P2, PT, R2, RZ, PT ;  /* 0x000000ff0200720c */ /* 0x000fce0003f45270 */
[----:B------:R-:W1:Y:S01]  /*aa70*/  @!P1 LDC R7, c[0x0][0x2c4] ;  /* 0x0000b100ff079b82 */ /* 0x000e620000000800 */
[----:B------:R-:W-:-:S07]  /*aa80*/  ISETP.NE.OR P2, PT, R0, RZ, !P2 ;  /* 0x000000ff0000720c */ /* 0x000fce0005745670 */
[----:B------:R-:W3:Y:S08]  /*aa90*/  @!P1 LDC R13, c[0x0][0x270] ;  /* 0x00009c00ff0d9b82 */ /* 0x000ef00000000800 */
[----:B------:R-:W4:Y:S08]  /*aaa0*/  @P1 LDC.64 R10, c[0x0][0x2c0] ;  /* 0x0000b000ff0a1b82 */ /* 0x000f300000000a00 */
[----:B-1----:R-:W3:Y:S08]  /*aab0*/  @P0 LDC R7, c[0x0][0x2e4] ;  /* 0x0000b900ff070b82 */ /* 0x002ef00000000800 */
[----:B------:R-:W1:Y:S08]  /*aac0*/  @!P2 LDC R17, c[0x0][0x2c4] ;  /* 0x0000b100ff11ab82 */ /* 0x000e700000000800 */
[----:B------:R-:W5:Y:S01]  /*aad0*/  @P1 LDC R16, c[0x0][0x2c0] ;  /* 0x0000b000ff101b82 */ /* 0x000f620000000800 */
[----:B------:R-:W-:Y:S01]  /*aae0*/  @!P1 IMAD.MOV.U32 R16, RZ, RZ, 0x1 ;  /* 0x00000001ff109424 */ /* 0x000fe200078e00ff */
[----:B--2---:R-:W-:-:S02]  /*aaf0*/  ISETP.NE.AND P3, PT, R20, -0x1, PT ;  /* 0xffffffff1400780c */ /* 0x004fc40003f65270 */
[----:B------:R-:W-:-:S11]  /*ab00*/  ISETP.NE.OR P0, PT, R20, -0x1, P2 ;  /* 0xffffffff1400780c */ /* 0x000fd60001705670 */
[----:B------:R-:W2:Y:S01]  /*ab10*/  @!P3 LDC.64 R4, c[0x0][0x290] ;  /* 0x0000a400ff04bb82 */ /* 0x000ea20000000a00 */
[----:B------:R-:W-:-:S07]  /*ab20*/  @!P3 SHF.R.S32.HI R0, RZ, 0x1f, R25 ;  /* 0x0000001fff00b819 */ /* 0x000fce0000011419 */
[----:B------:R-:W4:Y:S01]  /*ab30*/  @P3 LDC.64 R8, c[0x0][0x298] ;  /* 0x0000a600ff083b82 */ /* 0x000f220000000a00 */
[----:B--2---:R-:W-:Y:S02]  /*ab40*/  @!P3 IMAD R6, R0, R4, RZ ;  /* 0x000000040006b224 */ /* 0x004fe400078e02ff */
[----:B------:R-:W-:Y:S02]  /*ab50*/  @P1 IMAD.MOV.U32 R0, RZ, RZ, 0x1 ;  /* 0x00000001ff001424 */ /* 0x000fe400078e00ff */
[----:B---3--:R-:W-:Y:S02]  /*ab60*/  @!P1 IMAD R0, R7, R13, RZ ;  /* 0x0000000d07009224 */ /* 0x008fe400078e02ff */
[C---:B------:R-:W-:Y:S02]  /*ab70*/  @!P3 IMAD R12, R25.reuse, R5, R6 ;  /* 0x00000005190cb224 */ /* 0x040fe400078e0206 */
[----:B------:R-:W-:Y:S02]  /*ab80*/  IMAD R0, R25, R0, RZ ;  /* 0x0000000019007224 */ /* 0x000fe400078e02ff */
[----:B----4-:R-:W-:-:S03]  /*ab90*/  @P3 IMAD.WIDE.U32 R2, R20, R8, RZ ;  /* 0x0000000814023225 */ /* 0x010fc600078e00ff */
[----:B------:R-:W-:Y:S01]  /*aba0*/  SEL R0, R0, RZ, P2 ;  /* 0x000000ff00007207 */ /* 0x000fe20001000000 */
[----:B------:R-:W-:Y:S02]  /*abb0*/  @P3 IMAD R9, R20, R9, R3 ;  /* 0x0000000914093224 */ /* 0x000fe400078e0203 */
[----:B------:R-:W-:Y:S02]  /*abc0*/  @P1 IMAD R6, R11, R10, RZ ;  /* 0x0000000a0b061224 */ /* 0x000fe400078e02ff */
[----:B------:R-:W-:-:S04]  /*abd0*/  @!P3 IMAD.WIDE.U32 R4, R25, R4, RZ ;  /* 0x000000041904b225 */ /* 0x000fc800078e00ff */
[----:B-1----:R-:W-:Y:S02]  /*abe0*/  @!P0 IMAD R20, R25, R17, RZ ;  /* 0x0000001119148224 */ /* 0x002fe400078e02ff */
[----:B------:R-:W-:Y:S01]  /*abf0*/  @!P1 IMAD.MOV.U32 R6, RZ, RZ, R7 ;  /* 0x000000ffff069224 */ /* 0x000fe200078e0007 */
[----:B------:R-:W-:Y:S01]  /*ac00*/  SHF.R.S32.HI R7, RZ, 0x1f, R28 ;  /* 0x0000001fff077819 */ /* 0x000fe2000001141c */
[----:B------:R-:W-:Y:S01]  /*ac10*/  @P3 IMAD.MOV.U32 R8, RZ, RZ, R2 ;  /* 0x000000ffff083224 */ /* 0x000fe200078e0002 */
[----:B------:R-:W-:Y:S01]  /*ac20*/  CS2R R2, SRZ ;  /* 0x0000000000027805 */ /* 0x000fe2000001ff00 */
[----:B------:R-:W-:Y:S01]  /*ac30*/  @!P3 IMAD.MOV.U32 R8, RZ, RZ, R4 ;  /* 0x000000ffff08b224 */ /* 0x000fe200078e0004 */
[--C-:B------:R-:W-:Y:S01]  /*ac40*/  @!P2 SHF.R.S32.HI R3, RZ, 0x1f, R20.reuse ;  /* 0x0000001fff03a819 */ /* 0x100fe20000011414 */
[----:B------:R-:W-:Y:S01]  /*ac50*/  @!P2 IMAD.MOV.U32 R2, RZ, RZ, R20 ;  /* 0x000000ffff02a224 */ /* 0x000fe200078e0014 */
[----:B------:R1:W-:Y:S01]  /*ac60*/  @!P0 STL [R1+0x50], R20 ;  /* 0x0000501401008387 */ /* 0x0003e20000100800 */
[----:B------:R-:W-:-:S02]  /*ac70*/  IMAD R6, R28, R6, R0 ;  /* 0x000000061c067224 */ /* 0x000fc400078e0200 */
[----:B-----5:R-:W-:Y:S02]  /*ac80*/  IMAD R4, R18, R16, RZ ;  /* 0x0000001012047224 */ /* 0x020fe400078e02ff */
[----:B------:R-:W-:Y:S02]  /*ac90*/  IMAD.SHL.U32 R0, R15, 0x8, RZ ;  /* 0x000000080f007824 */ /* 0x000fe400078e00ff */
[----:B------:R-:W-:Y:S01]  /*aca0*/  @!P3 IMAD.IADD R9, R5, 0x1, R12 ;  /* 0x000000010509b824 */ /* 0x000fe200078e020c */
[----:B------:R-:W-:Y:S01]  /*acb0*/  IADD3 R18, P3, P2, R4, R2, R6 ;  /* 0x0000000204127210 */ /* 0x000fe20007a7e006 */
[----:B------:R-:W-:Y:S01]  /*acc0*/  IMAD R7, R7, UR4, RZ ;  /* 0x0000000407077c24 */ /* 0x000fe2000f8e02ff */
[----:B------:R-:W-:Y:S02]  /*acd0*/  SHF.R.S32.HI R5, RZ, 0x1f, R4 ;  /* 0x0000001fff057819 */ /* 0x000fe40000011404 */
[----:B------:R-:W-:Y:S02]  /*ace0*/  SHF.R.S32.HI R6, RZ, 0x1f, R6 ;  /* 0x0000001fff067819 */ /* 0x000fe40000011406 */
[----:B------:R-:W-:-:S02]  /*acf0*/  SHF.R.S32.HI R4, RZ, 0x3, R19 ;  /* 0x00000003ff047819 */ /* 0x000fc40000011413 */
[----:B------:R-:W-:Y:S02]  /*ad00*/  ISETP.GE.AND P0, PT, R0, UR6, PT ;  /* 0x0000000600007c0c */ /* 0x000fe4000bf06270 */
[----:B------:R-:W-:Y:S01]  /*ad10*/  IADD3.X R17, R5, R3, R6, P3, P2 ;  /* 0x0000000305117210 */ /* 0x000fe20001fe4406 */
[C---:B------:R-:W-:Y:S01]  /*ad20*/  VIADD R24, R4.reuse, 0x10 ;  /* 0x0000001004187836 */ /* 0x040fe20000000000 */
[C---:B------:R-:W-:Y:S01]  /*ad30*/  ISETP.GE.OR P3, PT, R4.reuse, R14, P0 ;  /* 0x0000000e0400720c */ /* 0x040fe20000766670 */
[----:B------:R-:W-:Y:S01]  /*ad40*/  VIADD R25, R4, 0x20 ;  /* 0x0000002004197836 */ /* 0x000fe20000000000 */
[----:B------:R-:W-:Y:S01]  /*ad50*/  IADD3 R8, P1, R0, R8, RZ ;  /* 0x0000000800087210 */ /* 0x000fe20007f3e0ff */
[----:B------:R-:W-:Y:S01]  /*ad60*/  VIADD R27, R4, 0x30 ;  /* 0x00000030041b7836 */ /* 0x000fe20000000000 */
[----:B------:R-:W-:Y:S01]  /*ad70*/  SHF.R.S32.HI R5, RZ, 0x1f, R4 ;  /* 0x0000001fff057819 */ /* 0x000fe20000011404 */
[----:B------:R-:W-:Y:S01]  /*ad80*/  IMAD R6, R28, UR5, R7 ;  /* 0x000000051c067c24 */ /* 0x000fe2000f8e0207 */
[----:B------:R-:W-:-:S02]  /*ad90*/  LEA.HI.X.SX32 R9, R0, R9, 0x1, P1 ;  /* 0x0000000900097211 */ /* 0x000fc400008f0eff */
[-C--:B------:R-:W-:Y:S01]  /*ada0*/  ISETP.GE.AND P2, PT, R4, R14.reuse, PT ;  /* 0x0000000e0400720c */ /* 0x080fe20003f46270 */
[----:B------:R-:W-:Y:S01]  /*adb0*/  IMAD.WIDE R2, R30, 0x80, R4 ;  /* 0x000000801e027825 */ /* 0x000fe200078e0204 */
[-C--:B------:R-:W-:Y:S02]  /*adc0*/  ISETP.GE.AND P1, PT, R24, R14.reuse, PT ;  /* 0x0000000e1800720c */ /* 0x080fe40003f26270 */
[-C--:B------:R-:W-:Y:S01]  /*add0*/  ISETP.GE.AND P6, PT, R25, R14.reuse, PT ;  /* 0x0000000e1900720c */ /* 0x080fe20003fc6270 */
[----:B------:R-:W-:Y:S01]  /*ade0*/  IMAD.WIDE.U32 R8, R28, UR4, R8 ;  /* 0x000000041c087c25 */ /* 0x000fe2000f8e0008 */
[-C--:B------:R-:W-:Y:S02]  /*adf0*/  ISETP.GE.AND P5, PT, R27, R14.reuse, PT ;  /* 0x0000000e1b00720c */ /* 0x080fe40003fa6270 */
[----:B------:R-:W-:Y:S01]  /*ae00*/  ISETP.GE.OR P4, PT, R24, R14, P0 ;  /* 0x0000000e1800720c */ /* 0x000fe20000786670 */
[----:B------:R-:W-:Y:S01]  /*ae10*/  IMAD.IADD R7, R6, 0x1, R9 ;  /* 0x0000000106077824 */ /* 0x000fe200078e0209 */
[----:B-1----:R-:W-:Y:S11]  /*ae20*/  @P3 BRA `(.L_x_1725) ;  /* 0x0000000000283947 */ /* 0x002ff60003800000 */
        /* <DEDUP_REMOVED lines=10> */
.L_x_1725:
[----:B------:R-:W-:Y:S05]  /*aed0*/  BSYNC B0 ;  /* 0x0000000000007941 */ /* 0x000fea0003800000 */
.L_x_1724:
        /* <DEDUP_REMOVED lines=16> */
.L_x_1727:
[----:B------:R-:W-:Y:S05]  /*afe0*/  BSYNC B0 ;  /* 0x0000000000007941 */ /* 0x000fea0003800000 */
.L_x_1726:
        /* <DEDUP_REMOVED lines=17> */
.L_x_1729:
[----:B------:R-:W-:Y:S05]  /*b100*/  BSYNC B0 ;  /* 0x0000000000007941 */ /* 0x000fea0003800000 */
.L_x_1728:
        /* <DEDUP_REMOVED lines=16> */
.L_x_1731:
[----:B------:R-:W-:Y:S05]  /*b210*/  BSYNC B0 ;  /* 0x0000000000007941 */ /* 0x000fea0003800000 */
.L_x_1730:
        /* <DEDUP_REMOVED lines=19> */
.L_x_1733:
[----:B------:R-:W-:Y:S05]  /*b350*/  BSYNC B0 ;  /* 0x0000000000007941 */ /* 0x000fea0003800000 */
.L_x_1732:
[----:B------:R-:W-:Y:S01]  /*b360*/  ISETP.NE.OR P1, PT, R15, RZ, P1 ;  /* 0x000000ff0f00720c */ /* 0x000fe20000f25670 */
[----:B------:R-:W-:Y:S01]  /*b370*/  BSSY B0, `(.L_x_1734) ;  /* 0x0000018000007945 */ /* 0x000fe20003800000 */
[CC--:B------:R-:W-:Y:S02]  /*b380*/  ISETP.GE.AND P3, PT, R19.reuse, R14.reuse, PT ;  /* 0x0000000e1300720c */ /* 0x0c0fe40003f66270 */
[----:B------:R-:W-:Y:S02]  /*b390*/  P2R R26, PR, RZ, 0x2 ;  /* 0x00000002ff1a7803 */ /* 0x000fe40000000000 */
[----:B------:R-:W-:Y:S02]  /*b3a0*/  ISETP.GE.OR P1, PT, R19, R14, P0 ;  /* 0x0000000e1300720c */ /* 0x000fe40000726670 */
        /* <DEDUP_REMOVED lines=20> */
.L_x_1735:
[----:B------:R-:W-:Y:S05]  /*b4f0*/  BSYNC B0 ;  /* 0x0000000000007941 */ /* 0x000fea0003800000 */
.L_x_1734:
[CC--:B------:R-:W-:Y:S01]  /*b500*/  ISETP.GE.OR P1, PT, R20.reuse, R14.reuse, P0 ;  /* 0x0000000e1400720c */ /* 0x0c0fe20000726670 */
[----:B------:R-:W-:Y:S01]  /*b510*/  BSSY B0, `(.L_x_1736) ;  /* 0x0000012000007945 */ /* 0x000fe20003800000 */
[-C--:B------:R-:W-:Y:S02]  /*b520*/  ISETP.GE.AND P2, PT, R20, R14.reuse, PT ;  /* 0x0000000e1400720c */ /* 0x080fe40003f46270 */
[----:B------:R-:W-:Y:S02]  /*b530*/  ISETP.GE.OR P0, PT, R21, R14, P0 ;  /* 0x0000000e1500720c */ /* 0x000fe40000706670 */
        /* <DEDUP_REMOVED lines=15> */
.L_x_1737:
[----:B------:R-:W-:Y:S05]  /*b630*/  BSYNC B0 ;  /* 0x0000000000007941 */ /* 0x000fea0003800000 */
.L_x_1736:
        /* <DEDUP_REMOVED lines=16> */
.L_x_1739:
[----:B------:R-:W-:Y:S05]  /*b740*/  BSYNC B0 ;  /* 0x0000000000007941 */ /* 0x000fea0003800000 */
.L_x_1738:
        /* <DEDUP_REMOVED lines=11> */
.L_x_1741:
[----:B------:R-:W-:Y:S05]  /*b800*/  BSYNC B0 ;  /* 0x0000000000007941 */ /* 0x000fea0003800000 */
.L_x_1740:
        /* <DEDUP_REMOVED lines=11> */
.L_x_1743:
[----:B------:R-:W-:Y:S05]  /*b8c0*/  BSYNC B0 ;  /* 0x0000000000007941 */ /* 0x000fea0003800000 */
.L_x_1742:
        /* <DEDUP_REMOVED lines=10> */
.L_x_1745:
[----:B------:R-:W-:Y:S05]  /*b970*/  BSYNC B0 ;  /* 0x0000000000007941 */ /* 0x000fea0003800000 */
.L_x_1744:
        /* <DEDUP_REMOVED lines=10> */
.L_x_1747:
[----:B------:R-:W-:Y:S05]  /*ba20*/  BSYNC B0 ;  /* 0x0000000000007941 */ /* 0x000fea0003800000 */
.L_x_1746:
        /* <DEDUP_REMOVED lines=10> */
.L_x_1749:
[----:B------:R-:W-:Y:S05]  /*bad0*/  BSYNC B0 ;  /* 0x0000000000007941 */ /* 0x000fea0003800000 */
.L_x_1748:
        /* <DEDUP_REMOVED lines=10> */
.L_x_1751:
[----:B------:R-:W-:Y:S05]  /*bb80*/  BSYNC B0 ;  /* 0x0000000000007941 */ /* 0x000fea0003800000 */
.L_x_1750:
        /* <DEDUP_REMOVED lines=10> */
.L_x_1753:
[----:B------:R-:W-:Y:S05]  /*bc30*/  BSYNC B0 ;  /* 0x0000000000007941 */ /* 0x000fea0003800000 */
.L_x_1752:
        /* <DEDUP_REMOVED lines=10> */
.L_x_1754:
        /* <DEDUP_REMOVED lines=10> */
.L_x_2592:


//--------------------- .text._ZN5flash16flash_fwd_kernelI23Flash_fwd_kernel_traitsILi64ELi128ELi64ELi4ELb0ELb0EN7cutlass10bfloat16_tE19Flash_kernel_traitsILi64ELi128ELi64ELi4ES3_EELb1ELb0ELb0ELb1ELb0ELb0ELb0ELb1EEEvNS_16Flash_fwd_paramsE --------------------------
	.section	.text._ZN5flash16flash_fwd_kernelI23Flash_fwd_kernel_traitsILi64ELi128ELi64ELi4ELb0ELb0EN7cutlass10bfloat16_tE19Flash_kernel_traitsILi64ELi128ELi64ELi4ES3_EELb1ELb0ELb0ELb1ELb0ELb0ELb0ELb1EEEvNS_16Flash_fwd_paramsE,"ax",@progbits
	.align	128
        .global         _ZN5flash16flash_fwd_kernelI23Flash_fwd_kernel_traitsILi64ELi128ELi64ELi4ELb0ELb0EN7cutlass10bfloat16_tE19Flash_kernel_traitsILi64ELi128ELi64ELi4ES3_EELb1ELb0ELb0ELb1ELb0ELb0ELb0ELb1EEEvNS_16Flash_fwd_paramsE
        .type           _ZN5flash16flash_fwd_kernelI23Flash_fwd_kernel_traitsILi64ELi128ELi64ELi4ELb0ELb0EN7cutlass10bfloat16_tE19Flash_kernel_traitsILi64ELi128ELi64ELi4ES3_EELb1ELb0ELb0ELb1ELb0ELb0ELb0ELb1EEEvNS_16Flash_fwd_paramsE,@function
        .size           _ZN5flash16flash_fwd_kernelI23Flash_fwd_kernel_traitsILi64ELi128ELi64ELi4ELb0ELb0EN7cutlass10bfloat16_tE19Flash_kernel_traitsILi64ELi128ELi64ELi4ES3_EELb1ELb0ELb0ELb1ELb0ELb0ELb0ELb1EEEvNS_16Flash_fwd_paramsE,(.L_x_2593 - _ZN5flash16flash_fwd_kernelI23Flash_fwd_kernel_traitsILi64ELi128ELi64ELi4ELb0ELb0EN7cutlass10bfloat16_tE19Flash_kernel_traitsILi64ELi128ELi64ELi4ES3_EELb1ELb0ELb0ELb1ELb0ELb0ELb0ELb1EEEvNS_16Flash_fwd_paramsE)
        .other          _ZN5flash16flash_fwd_kernelI23Flash_fwd_kernel_traitsILi64ELi128ELi64ELi4ELb0ELb0EN7cutlass10bfloat16_tE19Flash_kernel_traitsILi64ELi128ELi64ELi4ES3_EELb1ELb0ELb0ELb1ELb0ELb0ELb0ELb1EEEvNS_16Flash_fwd_paramsE,@"STO_CUDA_ENTRY STV_DEFAULT"
_ZN5flash16flash_fwd_kernelI23Flash_fwd_kernel_traitsILi64ELi128ELi64ELi4ELb0ELb0EN7cutlass10bfloat16_tE19Flash_kernel_traitsILi64ELi128ELi64ELi4ES3_EELb1ELb0ELb0ELb1ELb0ELb0ELb0ELb1EEEvNS_16Flash_fwd_paramsE:
.text._ZN5flash16flash_fwd_kernelI23Flash_fwd_kernel_traitsILi64ELi128ELi64ELi4ELb0ELb0EN7cutlass10bfloat16_tE19Flash_kernel_traitsILi64ELi128ELi64ELi4ES3_EELb1ELb0ELb0ELb1ELb0ELb0ELb0ELb1EEEvNS_16Flash_fwd_paramsE:
        /* <DEDUP_REMOVED lines=8> */
[----:B------:R-:W2:Y:S01]  /*0080*/  LDC R9, c[0x0][0x3ac] ;  /* 0x0000eb00ff097b82 */ /* 0x000ea20000000800 */
[----:B------:R-:W3:Y:S01]  /*0090*/  S2R R122, SR_TID.X ;  /* 0x00000000007a7919 */ /* 0x000ee20000002100 */
[----:B------:R-:W-:Y:S01]  /*00a0*/  ULDC.64 UR6, c[0x0][0x2f0] ;  /* 0x0000bc0000067ab9 */ /* 0x000fe20000000a00 */
[----:B------:R-:W-:Y:S01]  /*00b0*/  ULDC.64 UR8, c[0x0][0x2f0] ;  /* 0x0000bc0000087ab9 */ /* 0x000fe20000000a00 */
[----:B-1----:R-:W-:-:S04]  /*00c0*/  VIADD R1, R1, 0xffffff00 ;  /* 0xffffff0001017836 */ /* 0x002fc80000000000 */
[----:B------:R-:W-:Y:S01]  /*00d0*/  S2UR UR15, SR_CTAID.X ;  /* 0x00000000000f79c3 */ /* 0x000fe20000002500 */
[----:B------:R-:W4:Y:S07]  /*00e0*/  @P2 LDG.E.64 R4, desc[UR18][R4.64] ;  /* 0x0000001204042981 */ /* 0x000f2e000c1e1b00 */
[----:B------:R-:W1:Y:S08]  /*00f0*/  S2UR UR27, SR_CTAID.Y ;  /* 0x00000000001b79c3 */ /* 0x000e700000002600 */
[----:B------:R-:W5:Y:S01]  /*0100*/  S2UR UR28, SR_CTAID.Z ;  /* 0x00000000001c79c3 */ /* 0x000f620000002700 */
[----:B--2---:R-:W2:Y:S01]  /*0110*/  @P2 LDG.E.64 R2, desc[UR18][R8.64] ;  /* 0x0000001208022981 */ /* 0x004ea2000c1e1b00 */
[----:B------:R-:W-:Y:S01]  /*0120*/  UISETP.NE.U32.AND UP2, UPT, UR6, URZ, UPT ;  /* 0x0000003f0600728c */ /* 0x000fe2000bf45070 */
[----:B------:R-:W-:-:S02]  /*0130*/  UMOV UR14, 0xffffffff ;  /* 0xffffffff000e7882 */ /* 0x000fc40000000000 */
[----:B------:R-:W-:Y:S01]  /*0140*/  ULDC.U8 UR6, c[0x0][0x3c2] ;  /* 0x0000f08000067ab9 */ /* 0x000fe20000000000 */
[----:B------:R-:W-:Y:S02]  /*0150*/  UISETP.NE.AND.EX UP2, UPT, UR7, URZ, UPT, UP2 ;  /* 0x0000003f0700728c */ /* 0x000fe4000bf45320 */
[----:B------:R-:W2:Y:S01]  /*0160*/  @P2 LDC R0, c[0x0][0x3b0] ;  /* 0x0000ec00ff002b82 */ /* 0x000ea20000000800 */
[----:B------:R-:W-:Y:S01]  /*0170*/  UISETP.NE.AND UP3, UPT, UR6, URZ, UPT ;  /* 0x0000003f0600728c */ /* 0x000fe2000bf65270 */
[----:B------:R-:W-:Y:S02]  /*0180*/  UMOV UR10, URZ ;  /* 0x0000003f000a7c82 */ /* 0x000fe40008000000 */
[----:B------:R-:W-:Y:S01]  /*0190*/  PLOP3.LUT P0, PT, PT, PT, UP2, 0x80, 0x0 ;  /* 0x000000000000781c */ /* 0x000fe20003f0f028 */
[----:B------:R-:W-:Y:S01]  /*01a0*/  ULDC.64 UR6, c[0x0][0x2f8] ;  /* 0x0000be0000067ab9 */ /* 0x000fe20000000a00 */
[----:B------:R-:W-:Y:S01]  /*01b0*/  UMOV UR11, 0xffffffff ;  /* 0xffffffff000b7882 */ /* 0x000fe20000000000 */
[----:B------:R-:W-:Y:S01]  /*01c0*/  ULDC.U8 UR13, c[0x0][0x388] ;  /* 0x0000e200000d7ab9 */ /* 0x000fe20000000000 */
[----:B-1----:R-:W-:-:S06]  /*01d0*/  UIMAD.WIDE UR8, UR27, 0x4, UR8 ;  /* 0x000000041b0878a5 */ /* 0x002fcc000f8e0208 */
[----:B------:R-:W-:Y:S01]  /*01e0*/  IMAD.U32 R14, RZ, RZ, UR8 ;  /* 0x00000008ff0e7e24 */ /* 0x000fe2000f8e00ff */
[----:B-----5:R-:W-:Y:S01]  /*01f0*/  ULOP3.LUT UR4, UR28, UR15, UR27, 0xfe, !UPT ;  /* 0x0000000f1c047292 */ /* 0x020fe2000f8efe1b */
[----:B------:R-:W-:-:S05]  /*0200*/  IMAD.U32 R15, RZ, RZ, UR9 ;  /* 0x00000009ff0f7e24 */ /* 0x000fca000f8e00ff */
[----:B---3--:R-:W-:Y:S01]  /*0210*/  LOP3.LUT P3, RZ, R122, UR4, RZ, 0xfc, !PT ;  /* 0x000000047aff7c12 */ /* 0x008fe2000f86fcff */
[----:B------:R-:W-:Y:S02]  /*0220*/  ULDC.64 UR4, c[0x0][0x300] ;  /* 0x0000c00000047ab9 */ /* 0x000fe40000000a00 */
[----:B------:R-:W-:-:S04]  /*0230*/  UISETP.NE.U32.AND UP1, UPT, UR4, URZ, UPT ;  /* 0x0000003f0400728c */ /* 0x000fc8000bf25070 */
[----:B------:R-:W-:-:S03]  /*0240*/  UISETP.NE.AND.EX UP1, UPT, UR5, URZ, UPT, UP1 ;  /* 0x0000003f0500728c */ /* 0x000fc6000bf25310 */
[----:B------:R-:W-:Y:S02]  /*0250*/  ULDC.64 UR4, c[0x0][0x2f8] ;  /* 0x0000be0000047ab9 */ /* 0x000fe40000000a00 */
[----:B------:R-:W-:Y:S01]  /*0260*/  UISETP.EQ.U32.AND UP0, UPT, UR4, URZ, UPT ;  /* 0x0000003f0400728c */ /* 0x000fe2000bf02070 */
[----:B------:R-:W1:Y:S03]  /*0270*/  @!P3 LDC.64 R10, c[0x0][0x3b8] ;  /* 0x0000ee00ff0abb82 */ /* 0x000e660000000a00 */
[----:B------:R-:W-:Y:S02]  /*0280*/  UISETP.EQ.OR.EX UP0, UPT, UR5, URZ, !UP3, UP0 ;  /* 0x0000003f0500728c */ /* 0x000fe4000df02700 */
[----:B------:R-:W-:Y:S02]  /*0290*/  @UP1 ULDC.64 UR8, c[0x0][0x300] ;  /* 0x0000c00000081ab9 */ /* 0x000fe40000000a00 */
[----:B------:R-:W-:-:S02]  /*02a0*/  @UP1 UIMAD.WIDE UR8, UR27, 0x4, UR8 ;  /* 0x000000041b0818a5 */ /* 0x000fc4000f8e0208 */
[----:B------:R-:W-:-:S04]  /*02b0*/  UIMAD.WIDE UR6, UR27, 0x4, UR6 ;  /* 0x000000041b0678a5 */ /* 0x000fc8000f8e0206 */
[----:B------:R-:W-:Y:S02]  /*02c0*/  IMAD.U32 R12, RZ, RZ, UR8 ;  /* 0x00000008ff0c7e24 */ /* 0x000fe4000f8e00ff */
[----:B------:R-:W-:Y:S01]  /*02d0*/  IMAD.U32 R13, RZ, RZ, UR9 ;  /* 0x00000009ff0d7e24 */ /* 0x000fe2000f8e00ff */
[----:B----4-:R-:W-:Y:S02]  /*02e0*/  @P2 R2UR UR30, R4 ;  /* 0x00000000041e22ca */ /* 0x010fe400000e0000 */
[----:B------:R-:W-:-:S11]  /*02f0*/  @P2 R2UR UR31, R5 ;  /* 0x00000000051f22ca */ /* 0x000fd600000e0000 */
[----:B------:R-:W-:Y:S02]  /*0300*/  IMAD.U32 R4, RZ, RZ, UR30 ;  /* 0x0000001eff047e24 */ /* 0x000fe4000f8e00ff */
[----:B------:R-:W-:Y:S01]  /*0310*/  IMAD.U32 R5, RZ, RZ, UR31 ;  /* 0x0000001fff057e24 */ /* 0x000fe2000f8e00ff */
[----:B--2---:R-:W-:-:S04]  /*0320*/  @P2 IADD3 R8, P1, R2, R0, RZ ;  /* 0x0000000002082210 */ /* 0x004fc80007f3e0ff */
[----:B-1----:R1:W-:Y:S01]  /*0330*/  @!P3 STG.E.64 desc[UR18][R10.64], R4 ;  /* 0x000000040a00b986 */ /* 0x0023e2000c101b12 */
[----:B------:R-:W-:Y:S01]  /*0340*/  @P2 IMAD.X R9, RZ, RZ, R3, P1 ;  /* 0x000000ffff092224 */ /* 0x000fe200008e0603 */
[----:B------:R-:W-:-:S04]  /*0350*/  PLOP3.LUT P1, PT, PT, PT, UP1, 0x80, 0x0 ;  /* 0x000000000000781c */ /* 0x000fc80003f2f018 */
[----:B------:R2:W-:Y:S04]  /*0360*/  @!P3 STG.E.64 desc[UR18][R10.64+0x8], R8 ;  /* 0x000008080a00b986 */ /* 0x0005e8000c101b12 */
[----:B------:R-:W3:Y:S04]  /*0370*/  @P0 LDG.E R6, desc[UR18][R14.64] ;  /* 0x000000120e060981 */ /* 0x000ee8000c1e1900 */
[----:B------:R4:W5:Y:S01]  /*0380*/  @P0 LDG.E R2, desc[UR18][R14.64+0x4] ;  /* 0x000004120e020981 */ /* 0x000962000c1e1900 */
[----:B------:R-:W-:-:S03]  /*0390*/  PLOP3.LUT P2, PT, PT, PT, UP0, 0x80, 0x0 ;  /* 0x000000000000781c */ /* 0x000fc60003f4f008 */
[----:B------:R-:W2:Y:S01]  /*03a0*/  @P1 LDG.E R3, desc[UR18][R12.64] ;  /* 0x000000120c031981 */ /* 0x000ea2000c1e1900 */
[----:B-1----:R-:W-:Y:S02]  /*03b0*/  IMAD.U32 R4, RZ, RZ, UR6 ;  /* 0x00000006ff047e24 */ /* 0x002fe4000f8e00ff */
[----:B------:R-:W-:-:S07]  /*03c0*/  IMAD.U32 R5, RZ, RZ, UR7 ;  /* 0x00000007ff057e24 */ /* 0x000fce000f8e00ff */
[----:B------:R-:W2:Y:S01]  /*03d0*/  @!P2 LDG.E R0, desc[UR18][R4.64] ;  /* 0x000000120400a981 */ /* 0x000ea2000c1e1900 */
[----:B----4-:R-:W-:-:S04]  /*03e0*/  SHF.R.S32.HI R15, RZ, 0x1f, R122 ;  /* 0x0000001fff0f7819 */ /* 0x010fc8000001147a */
[----:B------:R-:W-:Y:S02]  /*03f0*/  LEA.HI R123, R15, R122, RZ, 0x5 ;  /* 0x0000007a0f7b7211 */ /* 0x000fe400078f28ff */
[----:B---3--:R-:W-:Y:S02]  /*0400*/  @P0 R2UR UR14, R6 ;  /* 0x00000000060e02ca */ /* 0x008fe400000e0000 */
[----:B-----5:R-:W-:Y:S02]  /*0410*/  @P0 R2UR UR16, R2 ;  /* 0x00000000021002ca */ /* 0x020fe400000e0000 */
[----:B------:R-:W-:Y:S02]  /*0420*/  ISETP.NE.U32.AND P0, PT, RZ, UR4, PT ;  /* 0x00000004ff007c0c */ /* 0x000fe4000bf05070 */
[----:B--2---:R-:W-:Y:S02]  /*0430*/  @P1 R2UR UR10, R3 ;  /* 0x00000000030a12ca */ /* 0x004fe400000e0000 */
[----:B------:R-:W-:-:S02]  /*0440*/  ISETP.NE.AND.EX P0, PT, RZ, UR5, PT, P0 ;  /* 0x00000005ff007c0c */ /* 0x000fc4000bf05300 */
[----:B------:R-:W-:-:S05]  /*0450*/  LOP3.LUT R3, R123, 0xffffffe0, RZ, 0xc0, !PT ;  /* 0xffffffe07b037812 */ /* 0x000fca00078ec0ff */
[----:B------:R-:W-:Y:S01]  /*0460*/  @UP2 UIADD3 UR16, UR16, -UR14, URZ ;  /* 0x8000000e10102290 */ /* 0x000fe2000fffe03f */
[----:B------:R-:W-:-:S06]  /*0470*/  IMAD.IADD R3, R122, 0x1, -R3 ;  /* 0x000000017a037824 */ /* 0x000fcc00078e0a03 */
[----:B------:R-:W-:Y:S01]  /*0480*/  @!UP2 ULDC UR16, c[0x0][0x2c4] ;  /* 0x0000b1000010aab9 */ /* 0x000fe20000000800 */
[----:B------:R-:W-:Y:S01]  /*0490*/  @!P2 R2UR UR11, R0 ;  /* 0x00000000000ba2ca */ /* 0x000fe200000e0000 */
[----:B------:R-:W-:-:S14]  /*04a0*/  @!P0 BRA `(.L_x_1755) ;  /* 0x00000000001c8947 */ /* 0x000fdc0003800000 */
[----:B------:R-:W-:-:S13]  /*04b0*/  PLOP3.LUT P0, PT, PT, PT, UP3, 0x80, 0x0 ;  /* 0x000000000000781c */ /* 0x000fda0003f0f038 */
[----:B------:R-:W2:Y:S04]  /*04c0*/  @P0 LDG.E R0, desc[UR18][R4.64+0x4] ;  /* 0x0000041204000981 */ /* 0x000ea8000c1e1900 */
[----:B------:R-:W3:Y:S01]  /*04d0*/  @!P0 LDG.E R2, desc[UR18][R4.64] ;  /* 0x0000001204028981 */ /* 0x000ee2000c1e1900 */
[----:B--2---:R-:W-:-:S13]  /*04e0*/  @P0 R2UR UR6, R0 ;  /* 0x00000000000602ca */ /* 0x004fda00000e0000 */
[----:B------:R-:W-:-:S07]  /*04f0*/  @UP3 UIADD3 UR6, UR6, -UR11, URZ ;  /* 0x8000000b06063290 */ /* 0x000fce000fffe03f */
[----:B---3--:R-:W-:Y:S01]  /*0500*/  @!P0 R2UR UR6, R2 ;  /* 0x00000000020682ca */ /* 0x008fe200000e0000 */
[----:B------:R-:W-:-:S14]  /*0510*/  BRA `(.L_x_1756) ;  /* 0x0000000000047947 */ /* 0x000fdc0003800000 */
.L_x_1755:
[----:B------:R-:W-:-:S05]  /*0520*/  ULDC UR6, c[0x0][0x2c8] ;  /* 0x0000b20000067ab9 */ /* 0x000fca0000000800 */
.L_x_1756:
        /* <DEDUP_REMOVED lines=27> */
[----:B------:R-:W-:Y:S01]  /*06e0*/  LEA.HI R18, R15, R122, RZ, 0x3 ;  /* 0x0000007a0f127211 */ /* 0x000fe200078f18ff */
[----:B------:R-:W-:Y:S01]  /*06f0*/  ULDC UR23, c[0x0][0x270] ;  /* 0x00009c0000177ab9 */ /* 0x000fe20000000800 */
[----:B------:R-:W-:Y:S02]  /*0700*/  UISETP.NE.AND UP0, UPT, UR11, -0x1, UPT ;  /* 0xffffffff0b00788c */ /* 0x000fe4000bf05270 */
[----:B------:R-:W-:Y:S01]  /*0710*/  UIMAD UR23, UR27, UR23, UR28 ;  /* 0x000000171b1772a4 */ /* 0x000fe2000f8e021c */
[----:B------:R-:W-:Y:S01]  /*0720*/  ULDC UR20, c[0x0][0x2d4] ;  /* 0x0000b50000147ab9 */ /* 0x000fe20000000800 */
[----:B------:R-:W-:Y:S02]  /*0730*/  ULDC UR17, c[0x0][0x2d8] ;  /* 0x0000b60000117ab9 */ /* 0x000fe40000000800 */
[----:B------:R-:W-:-:S02]  /*0740*/  UIMAD UR20, UR23, UR20, UR21 ;  /* 0x00000014171472a4 */ /* 0x000fc4000f8e0215 */
[----:B------:R-:W-:Y:S01]  /*0750*/  @!UP1 USHF.R.S32.HI UR8, URZ, 0x1f, UR27 ;  /* 0x0000001f3f089899 */ /* 0x000fe2000801141b */
[----:B------:R-:W-:Y:S01]  /*0760*/  @UP1 ULDC.64 UR6, c[0x0][0x240] ;  /* 0x0000900000061ab9 */ /* 0x000fe20000000a00 */
[----:B------:R-:W-:Y:S01]  /*0770*/  @!UP1 ULDC.64 UR4, c[0x0][0x228] ;  /* 0x00008a0000049ab9 */ /* 0x000fe20000000a00 */
[----:B------:R-:W-:Y:S02]  /*0780*/  @UP1 UIMAD.WIDE.U32 UR32, UR14, UR6, URZ ;  /* 0x000000060e2012a5 */ /* 0x000fe4000f8e003f */
[----:B------:R-:W-:Y:S02]  /*0790*/  @!UP1 UIMAD UR8, UR8, UR4, URZ ;  /* 0x00000004080892a4 */ /* 0x000fe4000f8e023f */
[----:B------:R-:W-:Y:S02]  /*07a0*/  @UP1 UIMAD UR29, UR14, UR7, UR33 ;  /* 0x000000070e1d12a4 */ /* 0x000fe4000f8e0221 */
[----:B------:R-:W-:Y:S01]  /*07b0*/  @!UP1 UIMAD.WIDE.U32 UR6, UR27, UR4, URZ ;  /* 0x000000041b0692a5 */ /* 0x000fe2000f8e003f */
[----:B-1----:R-:W-:Y:S01]  /*07c0*/  IABS R6, R0 ;  /* 0x0000000000067213 */ /* 0x002fe20000000000 */
[----:B------:R-:W-:-:S02]  /*07d0*/  @!UP1 UIMAD UR4, UR27, UR5, UR8 ;  /* 0x000000051b0492a4 */ /* 0x000fc4000f8e0208 */
[----:B------:R-:W-:Y:S01]  /*07e0*/  USHF.L.U32 UR8, UR23, 0x5, URZ ;  /* 0x0000000517087899 */ /* 0x000fe2000800063f */
[----:B------:R-:W1:Y:S01]  /*07f0*/  I2F.RP R5, R6 ;  /* 0x0000000600057306 */ /* 0x000e620000209400 */
[----:B------:R-:W-:Y:S02]  /*0800*/  USHF.R.S32.HI UR25, URZ, 0x1f, UR28 ;  /* 0x0000001f3f197899 */ /* 0x000fe4000801141c */
[----:B------:R-:W-:Y:S02]  /*0810*/  USHF.R.S32.HI UR5, URZ, 0x1f, UR8 ;  /* 0x0000001f3f057899 */ /* 0x000fe40008011408 */
[----:B------:R-:W-:Y:S01]  /*0820*/  IADD3 R136, P1, P0, R8, UR8, R3 ;  /* 0x0000000808887c10 */ /* 0x000fe2000f83e003 */
[----:B------:R-:W-:Y:S01]  /*0830*/  @UP0 ULDC.64 UR8, c[0x0][0x248] ;  /* 0x0000920000080ab9 */ /* 0x000fe20000000a00 */
[----:B--2---:R-:W-:Y:S01]  /*0840*/  IABS R4, R4 ;  /* 0x0000000400047213 */ /* 0x004fe20000000000 */
[----:B------:R-:W-:Y:S02]  /*0850*/  UIADD3 UR12, -UR21, UR16, URZ ;  /* 0x00000010150c7290 */ /* 0x000fe4000fffe13f */
[----:B------:R-:W-:-:S02]  /*0860*/  UIMAD UR20, UR20, UR17, URZ ;  /* 0x00000011141472a4 */ /* 0x000fc4000f8e023f */
        /* <DEDUP_REMOVED lines=9> */
[----:B------:R-:W-:-:S04]  /*0900*/  SHF.R.S32.HI R2, RZ, 0x1f, R3 ;  /* 0x0000001fff027819 */ /* 0x000fc80000011403 */
[----:B------:R-:W-:Y:S01]  /*0910*/  IADD3.X R2, R9, UR5, R2, P1, P0 ;  /* 0x0000000509027c10 */ /* 0x000fe20008fe0402 */
[----:B------:R-:W-:Y:S01]  /*0920*/  @UP0 UIADD3 UR5, UR10, UR11, URZ ;  /* 0x0000000b0a050290 */ /* 0x000fe2000fffe03f */
[----:B------:R-:W-:Y:S01]  /*0930*/  PLOP3.LUT P0, PT, PT, PT, UP0, 0x80, 0x0 ;  /* 0x000000000000781c */ /* 0x000fe20003f0f008 */
[----:B------:R-:W-:Y:S01]  /*0940*/  IMAD.HI.U32 R5, R5, R4, RZ ;  /* 0x0000000405057227 */ /* 0x000fe200078e00ff */
[----:B------:R-:W-:Y:S01]  /*0950*/  LOP3.LUT R9, R18, 0xfffffff8, RZ, 0xc0, !PT ;  /* 0xfffffff812097812 */ /* 0x000fe200078ec0ff */
[----:B------:R-:W-:Y:S01]  /*0960*/  @UP0 UIMAD.WIDE.U32 UR34, UR5, UR8, URZ ;  /* 0x00000008052202a5 */ /* 0x000fe2000f8e003f */
[----:B------:R-:W-:Y:S01]  /*0970*/  SHF.R.S32.HI R18, RZ, 0x3, R18 ;  /* 0x00000003ff127819 */ /* 0x000fe20000011412 */
[----:B------:R-:W-:Y:S01]  /*0980*/  @UP0 UIMAD UR5, UR5, UR9, URZ ;  /* 0x00000009050502a4 */ /* 0x000fe2000f8e023f */
[----:B------:R-:W-:Y:S01]  /*0990*/  IADD3 R7, -R5, RZ, RZ ;  /* 0x000000ff05077210 */ /* 0x000fe20007ffe1ff */
[----:B------:R-:W-:Y:S01]  /*09a0*/  IMAD.IADD R12, R122, 0x1, -R9 ;  /* 0x000000017a0c7824 */ /* 0x000fe200078e0a09 */
[----:B------:R-:W-:Y:S01]  /*09b0*/  SHF.L.U32 R11, R18, 0x6, RZ ;  /* 0x00000006120b7819 */ /* 0x000fe200000006ff */
[----:B------:R-:W-:Y:S01]  /*09c0*/  @UP0 UIADD3 UR5, UR35, UR5, URZ ;  /* 0x0000000523050290 */ /* 0x000fe2000fffe03f */
[----:B------:R-:W-:Y:S01]  /*09d0*/  @UP0 UMOV UR24, UR34 ;  /* 0x0000002200180c82 */ /* 0x000fe20008000000 */
[----:B------:R-:W-:-:S02]  /*09e0*/  IMAD R7, R6, R7, R4 ;  /* 0x0000000706077224 */ /* 0x000fc400078e0204 */
[----:B------:R-:W-:Y:S08]  /*09f0*/  @P0 BRA `(.L_x_1758) ;  /* 0x0000000000340947 */ /* 0x000ff00003800000 */
        /* <DEDUP_REMOVED lines=13> */
.L_x_1758:
[----:B------:R-:W-:Y:S01]  /*0ad0*/  @UP0 UIADD3 UR11, UR10, UR11, URZ ;  /* 0x0000000b0a0b0290 */ /* 0x000fe2000fffe03f */
[----:B------:R-:W-:Y:S01]  /*0ae0*/  LOP3.LUT R11, R11, 0x1c0, RZ, 0xc0, !PT ;  /* 0x000001c00b0b7812 */ /* 0x000fe200078ec0ff */
[----:B------:R-:W-:Y:S01]  /*0af0*/  @UP0 ULDC.64 UR6, c[0x0][0x250] ;  /* 0x0000940000060ab9 */ /* 0x000fe20000000a00 */
[----:B------:R-:W-:Y:S01]  /*0b00*/  IMAD.SHL.U32 R134, R12, 0x8, RZ ;  /* 0x000000080c867824 */ /* 0x000fe200078e00ff */
[----:B------:R-:W-:Y:S01]  /*0b10*/  @UP0 UIMAD.WIDE.U32 UR34, UR11, UR6, URZ ;  /* 0x000000060b2202a5 */ /* 0x000fe2000f8e003f */
[----:B------:R-:W-:Y:S01]  /*0b20*/  SHF.R.U32.HI R8, RZ, 0x3, R11 ;  /* 0x00000003ff087819 */ /* 0x000fe2000001160b */
[----:B------:R-:W-:Y:S01]  /*0b30*/  @UP0 UIMAD UR11, UR11, UR7, URZ ;  /* 0x000000070b0b02a4 */ /* 0x000fe2000f8e023f */
[C---:B------:R-:W-:Y:S01]  /*0b40*/  VIADD R9, R18.reuse, 0x40 ;  /* 0x0000004012097836 */ /* 0x040fe20000000000 */
[----:B------:R-:W-:Y:S01]  /*0b50*/  LOP3.LUT R11, R11, 0x38, R134, 0xf8, !PT ;  /* 0x000000380b0b7812 */ /* 0x000fe200078ef886 */
[----:B------:R-:W-:Y:S01]  /*0b60*/  VIADD R4, R18, 0x50 ;  /* 0x0000005012047836 */ /* 0x000fe20000000000 */
        /* <DEDUP_REMOVED lines=16> */
.L_x_1759:
[----:B------:R-:W1:Y:S01]  /*0c70*/  S2UR UR4, SR_CgaCtaId ;  /* 0x00000000000479c3 */ /* 0x000e620000008800 */
[----:B------:R-:W-:Y:S01]  /*0c80*/  ISETP.GE.AND P3, PT, R9, UR12, PT ;  /* 0x0000000c09007c0c */ /* 0x000fe2000bf66270 */
[----:B------:R-:W-:Y:S01]  /*0c90*/  ULDC.64 UR10, c[0x0][0x258] ;  /* 0x00009600000a7ab9 */ /* 0x000fe20000000a00 */
[----:B------:R-:W-:Y:S01]  /*0ca0*/  LEA.HI R9, R15, R122, RZ, 0x6 ;  /* 0x0000007a0f097211 */ /* 0x000fe200078f30ff */
[----:B------:R-:W-:Y:S01]  /*0cb0*/  IMAD.U32 R16, RZ, RZ, UR10 ;  /* 0x0000000aff107e24 */ /* 0x000fe2000f8e00ff */
[----:B------:R-:W-:Y:S01]  /*0cc0*/  SHF.R.S32.HI R135, RZ, 0x1f, R134 ;  /* 0x0000001fff877819 */ /* 0x000fe20000011486 */
[----:B------:R-:W-:Y:S01]  /*0cd0*/  UIMAD UR10, UR25, UR10, URZ ;  /* 0x0000000a190a72a4 */ /* 0x000fe2000f8e023f */
[----:B------:R-:W-:Y:S01]  /*0ce0*/  IADD3 R10, P0, R134, UR32, RZ ;  /* 0x00000020860a7c10 */ /* 0x000fe2000ff1e0ff */
[----:B------:R-:W-:Y:S01]  /*0cf0*/  IMAD.SHL.U32 R9, R9, 0x8, RZ ;  /* 0x0000000809097824 */ /* 0x000fe200078e00ff */
[----:B------:R-:W-:Y:S01]  /*0d00*/  ISETP.GE.AND P2, PT, R4, UR12, PT ;  /* 0x0000000c04007c0c */ /* 0x000fe2000bf46270 */
[----:B------:R-:W-:Y:S01]  /*0d10*/  VIADD R4, R18, 0x60 ;  /* 0x0000006012047836 */ /* 0x000fe20000000000 */
[----:B------:R-:W-:Y:S01]  /*0d20*/  LOP3.LUT R8, R11, R8, RZ, 0x3c, !PT ;  /* 0x000000080b087212 */ /* 0x000fe200078e3cff */
[----:B------:R-:W-:Y:S01]  /*0d30*/  UIMAD UR10, UR28, UR11, UR10 ;  /* 0x0000000b1c0a72a4 */ /* 0x000fe2000f8e020a */
[----:B------:R-:W-:Y:S01]  /*0d40*/  IADD3.X R11, R135, UR29, RZ, P0, !PT ;  /* 0x0000001d870b7c10 */ /* 0x000fe200087fe4ff */
[----:B------:R-:W-:Y:S01]  /*0d50*/  UMOV UR29, 0x400 ;  /* 0x00000400001d7882 */ /* 0x000fe20000000000 */
[----:B------:R-:W-:Y:S01]  /*0d60*/  ISETP.GE.AND P1, PT, R4, UR12, PT ;  /* 0x0000000c04007c0c */ /* 0x000fe2000bf26270 */
[----:B------:R-:W-:Y:S01]  /*0d70*/  IMAD.U32 R23, RZ, RZ, UR15 ;  /* 0x0000000fff177e24 */ /* 0x000fe2000f8e00ff */
[----:B------:R-:W-:Y:S01]  /*0d80*/  LOP3.LUT R4, R8, 0xfffffe00, R9, 0xf8, !PT ;  /* 0xfffffe0008047812 */ /* 0x000fe200078ef809 */
[----:B------:R-:W-:Y:S01]  /*0d90*/  IMAD.WIDE.U32 R16, R16, UR28, R10 ;  /* 0x0000001c10107c25 */ /* 0x000fe2000f8e000a */
[----:B------:R-:W-:Y:S01]  /*0da0*/  ISETP.GT.U32.AND P5, PT, R6, R7, PT ;  /* 0x000000070600720c */ /* 0x000fe20003fa4070 */
[----:B------:R-:W-:Y:S01]  /*0db0*/  BSSY B0, `(.L_x_1760) ;  /* 0x0000020000007945 */ /* 0x000fe20003800000 */
[C---:B------:R-:W-:Y:S01]  /*0dc0*/  ISETP.GE.AND P0, PT, R18.reuse, UR12, PT ;  /* 0x0000000c12007c0c */ /* 0x040fe2000bf06270 */
[----:B------:R-:W-:Y:S01]  /*0dd0*/  VIADD R11, R18, 0x10 ;  /* 0x00000010120b7836 */ /* 0x000fe20000000000 */
[----:B------:R-:W-:Y:S01]  /*0de0*/  SHF.R.S32.HI R19, RZ, 0x1f, R18 ;  /* 0x0000001fff137819 */ /* 0x000fe20000011412 */
[----:B-1----:R-:W-:Y:S01]  /*0df0*/  ULEA UR4, UR4, UR29, 0x18 ;  /* 0x0000001d04047291 */ /* 0x002fe2000f8ec03f */
[----:B------:R-:W-:Y:S01]  /*0e00*/  VIADD R21, R17, UR10 ;  /* 0x0000000a11157c36 */ /* 0x000fe20008000000 */
[----:B------:R-:W-:-:S02]  /*0e10*/  LOP3.LUT R10, R0, UR28, RZ, 0x3c, !PT ;  /* 0x0000001c000a7c12 */ /* 0x000fc4000f8e3cff */
[----:B------:R-:W-:Y:S01]  /*0e20*/  ISETP.GE.AND P4, PT, R11, UR12, PT ;  /* 0x0000000c0b007c0c */ /* 0x000fe2000bf86270 */
[----:B------:R-:W-:Y:S01]  /*0e30*/  IMAD.WIDE R22, R23, 0x80, R18 ;  /* 0x0000008017167825 */ /* 0x000fe200078e0212 */
[----:B------:R-:W-:-:S03]  /*0e40*/  LEA R124, R4, UR4, 0x1 ;  /* 0x00000004047c7c11 */ /* 0x000fc6000f8e08ff */
[----:B------:R-:W-:Y:S02]  /*0e50*/  @!P5 IMAD.IADD R7, R7, 0x1, -R6 ;  /* 0x000000010707d824 */ /* 0x000fe400078e0a06 */
[----:B------:R1:W-:Y:S03]  /*0e60*/  STL [R1+0x54], R124 ;  /* 0x0000547c01007387 */ /* 0x0003e60000100800 */
[----:B------:R-:W-:Y:S01]  /*0e70*/  ISETP.GE.U32.AND P6, PT, R7, R6, PT ;  /* 0x000000060700720c */ /* 0x000fe20003fc6070 */
[----:B------:R-:W-:Y:S01]  /*0e80*/  VIADD R7, R18, 0x20 ;  /* 0x0000002012077836 */ /* 0x000fe20000000000 */
[----:B------:R-:W-:Y:S11]  /*0e90*/  @P0 BRA `(.L_x_1761) ;  /* 0x0000000000440947 */ /* 0x000ff60003800000 */
        /* <DEDUP_REMOVED lines=17> */
.L_x_1761:
[----:B------:R-:W-:Y:S05]  /*0fb0*/  BSYNC B0 ;  /* 0x0000000000007941 */ /* 0x000fea0003800000 */
.L_x_1760:
[----:B------:R-:W-:Y:S01]  /*0fc0*/  BSSY B0, `(.L_x_1762) ;  /* 0x0000018000007945 */ /* 0x000fe20003800000 */
[----:B------:R-:W-:Y:S02]  /*0fd0*/  ISETP.GE.AND P0, PT, R7, UR12, PT ;  /* 0x0000000c07007c0c */ /* 0x000fe4000bf06270 */
[----:B---3--:R-:W-:Y:S01]  /*0fe0*/  IADD3 R8, R18, 0x30, RZ ;  /* 0x0000003012087810 */ /* 0x008fe20007ffe0ff */
        /* <DEDUP_REMOVED lines=21> */
.L_x_1763:
[----:B------:R-:W-:Y:S05]  /*1140*/  BSYNC B0 ;  /* 0x0000000000007941 */ /* 0x000fea0003800000 */
.L_x_1762:
[----:B------:R-:W-:Y:S01]  /*1150*/  LEA.HI R15, R15, R122, RZ, 0x4 ;  /* 0x0000007a0f0f7211 */ /* 0x000fe200078f20ff */
[----:B------:R-:W-:Y:S01]  /*1160*/  BSSY B0, `(.L_x_1764) ;  /* 0x0000019000007945 */ /* 0x000fe20003800000 */
[----:B------:R-:W-:Y:S01]  /*1170*/  ISETP.GE.AND P4, PT, R8, UR12, PT ;  /* 0x0000000c08007c0c */ /* 0x000fe2000bf86270 */
[----:B------:R-:W-:Y:S01]  /*1180*/  VIADD R6, R18, 0x70 ;  /* 0x0000007012067836 */ /* 0x000fe20000000000 */
        /* <DEDUP_REMOVED lines=18> */
[----:B------:R-:W-:Y:S01]  /*12b0*/  @!PT LDS RZ, [RZ] ;  /* 0x00000000fffff984 */ /* 0x000fe20000000800 */
[----:B------:R-:W-:Y:S01]  /*12c0*/  @!PT LDS RZ, [RZ] ;  /* 0x00000000fffff984 */ /* 0x000fe20000000800 */
[----:B------:R-:W-:Y:S01]  /*12d0*/  @!PT LDS RZ, [RZ] ;  /* 0x00000000fffff984 */ /* 0x000fe20000000800 */
[----:B------:R4:W-:Y:S02]  /*12e0*/  LDGSTS.E.BYPASS.LTC128B.128 [R124+0x1000], desc[UR18][R26.64] ;  /* 0x010000001a7c7fae */ /* 0x0009e4000b901d52 */
.L_x_1765:
[----:B------:R-:W-:Y:S05]  /*12f0*/  BSYNC B0 ;  /* 0x0000000000007941 */ /* 0x000fea0003800000 */
.L_x_1764:
        /* <DEDUP_REMOVED lines=22> */
.L_x_1767:
[----:B------:R-:W-:Y:S05]  /*1460*/  BSYNC B0 ;  /* 0x0000000000007941 */ /* 0x000fea0003800000 */
.L_x_1766:
        /* <DEDUP_REMOVED lines=22> */
.L_x_1769:
[----:B------:R-:W-:Y:S05]  /*15d0*/  BSYNC B0 ;  /* 0x0000000000007941 */ /* 0x000fea0003800000 */
.L_x_1768:
        /* <DEDUP_REMOVED lines=22> */
.L_x_1771:
[----:B------:R-:W-:Y:S05]  /*1740*/  BSYNC B0 ;  /* 0x0000000000007941 */ /* 0x000fea0003800000 */
.L_x_1770:
        /* <DEDUP_REMOVED lines=22> */
.L_x_1773:
[----:B------:R-:W-:Y:S05]  /*18b0*/  BSYNC B0 ;  /* 0x0000000000007941 */ /* 0x000fea0003800000 */
.L_x_1772:
[----:B------:R-:W-:Y:S01]  /*18c0*/  UIADD3 UR11, UR22, 0x3f, URZ ;  /* 0x0000003f160b7890 */ /* 0x000fe2000fffe03f */
[----:B------:R-:W-:Y:S01]  /*18d0*/  ISETP.GE.AND P0, PT, R6, UR12, PT ;  /* 0x0000000c06007c0c */ /* 0x000fe2000bf06270 */
[----:B------:R-:W-:Y:S01]  /*18e0*/  IMAD.IADD R14, R122, 0x1, -R13 ;  /* 0x000000017a0e7824 */ /* 0x000fe200078e0a0d */
[----:B------:R-:W-:Y:S01]  /*18f0*/  BSSY B0, `(.L_x_1774) ;  /* 0x000001e000007945 */ /* 0x000fe20003800000 */
[----:B------:R-:W-:Y:S01]  /*1900*/  USHF.R.S32.HI UR10, URZ, 0x1f, UR11 ;  /* 0x0000001f3f0a7899 */ /* 0x000fe2000801140b */
[----:B------:R-:W-:Y:S01]  /*1910*/  @!P5 VIADD R5, R5, 0x1 ;  /* 0x000000010505d836 */ /* 0x000fe20000000000 */
[----:B------:R-:W-:Y:S02]  /*1920*/  ISETP.GE.AND P1, PT, R10, RZ, PT ;  /* 0x000000ff0a00720c */ /* 0x000fe40003f26270 */
[----:B------:R-:W-:Y:S01]  /*1930*/  ULEA.HI UR10, UR10, UR11, URZ, 0x6 ;  /* 0x0000000b0a0a7291 */ /* 0x000fe2000f8f303f */
[----:B------:R-:W-:Y:S01]  /*1940*/  SHF.R.S32.HI R13, RZ, 0x1f, R14 ;  /* 0x0000001fff0d7819 */ /* 0x000fe2000001140e */
[----:B------:R-:W-:Y:S01]  /*1950*/  @P6 VIADD R5, R5, 0x1 ;  /* 0x0000000105056836 */ /* 0x000fe20000000000 */
[----:B------:R-:W-:Y:S01]  /*1960*/  ISETP.NE.AND P2, PT, R0, RZ, PT ;  /* 0x000000ff0000720c */ /* 0x000fe20003f45270 */
[----:B------:R-:W-:Y:S01]  /*1970*/  USHF.R.S32.HI UR29, URZ, 0x6, UR10 ;  /* 0x000000063f1d7899 */ /* 0x000fe2000801140a */
[----:B------:R-:W-:Y:S01]  /*1980*/  LEA.HI R13, R13, R14, RZ, 0x3 ;  /* 0x0000000e0d0d7211 */ /* 0x000fe200078f18ff */
[----:B------:R-:W-:Y:S10]  /*1990*/  @P0 BRA `(.L_x_1775) ;  /* 0x00000000004c0947 */ /* 0x000ff40003800000 */
        /* <DEDUP_REMOVED lines=19> */
.L_x_1775:
[----:B------:R-:W-:Y:S05]  /*1ad0*/  BSYNC B0 ;  /* 0x0000000000007941 */ /* 0x000fea0003800000 */
.L_x_1774:
[----:B------:R-:W-:Y:S01]  /*1ae0*/  LOP3.LUT R17, R13, 0xfffffff8, RZ, 0xc0, !PT ;  /* 0xfffffff80d117812 */ /* 0x000fe200078ec0ff */
[----:B------:R-:W-:Y:S01]  /*1af0*/  IMAD R9, R19, UR8, RZ ;  /* 0x0000000813097c24 */ /* 0x000fe2000f8e02ff */
[----:B------:R-:W-:Y:S01]  /*1b00*/  ULDC.64 UR10, c[0x0][0x260] ;  /* 0x00009800000a7ab9 */ /* 0x000fe20000000a00 */
[C---:B-1----:R-:W-:Y:S01]  /*1b10*/  IMAD.WIDE.U32 R20, R18.reuse, UR8, R134 ;  /* 0x0000000812147c25 */ /* 0x042fe2000f8e0086 */
[----:B------:R-:W-:Y:S01]  /*1b20*/  USHF.L.U64.HI UR34, UR8, 0x6, UR9 ;  /* 0x0000000608227899 */ /* 0x000fe20008010209 */
[----:B------:R-:W-:Y:S02]  /*1b30*/  BSSY B0, `(.L_x_1776) ;  /* 0x0000038000007945 */ /* 0x000fe40003800000 */
[----:B------:R-:W-:Y:S01]  /*1b40*/  @!P1 IMAD.MOV R5, RZ, RZ, -R5 ;  /* 0x000000ffff059224 */ /* 0x000fe200078e0a05 */
[----:B------:R-:W-:Y:S01]  /*1b50*/  @!P2 LOP3.LUT R5, RZ, R0, RZ, 0x33, !PT ;  /* 0x00000000ff05a212 */ /* 0x000fe200078e33ff */
[----:B------:R-:W-:Y:S01]  /*1b60*/  IMAD R4, R18, UR9, R9 ;  /* 0x0000000912047c24 */ /* 0x000fe2000f8e0209 */
[----:B------:R-:W-:Y:S01]  /*1b70*/  IADD3 R20, P0, R20, UR24, RZ ;  /* 0x0000001814147c10 */ /* 0x000fe2000ff1e0ff */
[----:B------:R-:W-:Y:S01]  /*1b80*/  IMAD.IADD R14, R14, 0x1, -R17 ;  /* 0x000000010e0e7824 */ /* 0x000fe200078e0a11 */
[----:B------:R-:W-:Y:S01]  /*1b90*/  SHF.R.S32.HI R10, RZ, 0x1f, R5 ;  /* 0x0000001fff0a7819 */ /* 0x000fe20000011405 */
[----:B------:R-:W-:Y:S01]  /*1ba0*/  IMAD.WIDE.U32 R16, R18, UR6, R134 ;  /* 0x0000000612107c25 */ /* 0x000fe2000f8e0086 */
[----:B------:R-:W-:Y:S01]  /*1bb0*/  IADD3.X R21, R21, UR5, R4, P0, !PT ;  /* 0x0000000515157c10 */ /* 0x000fe200087fe404 */
[----:B------:R-:W-:-:S02]  /*1bc0*/  UIADD3 UR24, UR29, -0x1, URZ ;  /* 0xffffffff1d187890 */ /* 0x000fc4000fffe03f */
[----:B------:R-:W-:Y:S01]  /*1bd0*/  IMAD R9, R19, UR6, RZ ;  /* 0x0000000613097c24 */ /* 0x000fe2000f8e02ff */
[----:B------:R-:W-:Y:S01]  /*1be0*/  IADD3 R16, P0, R16, UR26, RZ ;  /* 0x0000001a10107c10 */ /* 0x000fe2000ff1e0ff */
[----:B------:R-:W-:Y:S01]  /*1bf0*/  IMAD R4, R10, UR10, RZ ;  /* 0x0000000a0a047c24 */ /* 0x000fe2000f8e02ff */
[----:B------:R-:W-:Y:S01]  /*1c00*/  USHF.L.U32 UR26, UR8, 0x6, URZ ;  /* 0x00000006081a7899 */ /* 0x000fe2000800063f */
[----:B------:R-:W-:Y:S01]  /*1c10*/  IMAD R0, R18, UR7, R9 ;  /* 0x0000000712007c24 */ /* 0x000fe2000f8e0209 */
[----:B------:R-:W-:Y:S01]  /*1c20*/  R2P PR, R14, 0x6 ;  /* 0x000000060e007804 */ /* 0x000fe20000000000 */
[----:B------:R-:W-:Y:S01]  /*1c30*/  IMAD.WIDE.U32 R24, R5, UR10, R20 ;  /* 0x0000000a05187c25 */ /* 0x000fe2000f8e0014 */
[----:B------:R-:W-:Y:S02]  /*1c40*/  USHF.R.S32.HI UR5, URZ, 0x1f, UR24 ;  /* 0x0000001f3f057899 */ /* 0x000fe40008011418 */
[----:B------:R-:W-:Y:S01]  /*1c50*/  IADD3.X R17, R17, UR23, R0, P0, !PT ;  /* 0x0000001711117c10 */ /* 0x000fe200087fe400 */
[----:B------:R-:W-:Y:S01]  /*1c60*/  IMAD R9, R5, UR11, R4 ;  /* 0x0000000b05097c24 */ /* 0x000fe2000f8e0204 */
[----:B------:R-:W-:Y:S01]  /*1c70*/  ULDC.64 UR10, c[0x0][0x268] ;  /* 0x00009a00000a7ab9 */ /* 0x000fe20000000a00 */
[----:B------:R-:W-:Y:S01]  /*1c80*/  MOV R126, R24 ;  /* 0x00000018007e7202 */ /* 0x000fe20000000f00 */
[----:B------:R-:W-:Y:S01]  /*1c90*/  USHF.L.U32 UR23, UR24, 0x6, URZ ;  /* 0x0000000618177899 */ /* 0x000fe2000800063f */
[----:B------:R-:W-:Y:S01]  /*1ca0*/  IMAD.IADD R127, R25, 0x1, R9 ;  /* 0x00000001197f7824 */ /* 0x000fe200078e0209 */
[----:B------:R1:W-:Y:S01]  /*1cb0*/  STL.64 [R1+0x60], R24 ;  /* 0x0000601801007387 */ /* 0x0003e20000100a00 */
[----:B----4-:R-:W-:Y:S01]  /*1cc0*/  IMAD.WIDE.U32 R26, R5, UR10, R16 ;  /* 0x0000000a051a7c25 */ /* 0x010fe2000f8e0010 */
[----:B------:R-:W-:Y:S01]  /*1cd0*/  UIADD3 UR35, -UR23, UR22, URZ ;  /* 0x0000001617237290 */ /* 0x000fe2000fffe13f */
[----:B------:R-:W-:Y:S01]  /*1ce0*/  MOV R6, UR26 ;  /* 0x0000001a00067c02 */ /* 0x000fe20008000f00 */
[----:B------:R1:W-:Y:S01]  /*1cf0*/  STL.64 [R1+0x68], R126 ;  /* 0x0000687e01007387 */ /* 0x0003e20000100a00 */
[----:B------:R-:W-:Y:S01]  /*1d00*/  UIMAD UR32, UR34, UR24, URZ ;  /* 0x00000018222072a4 */ /* 0x000fe2000f8e023f */
[----:B------:R-:W-:Y:S01]  /*1d10*/  IMAD R10, R10, UR10, RZ ;  /* 0x0000000a0a0a7c24 */ /* 0x000fe2000f8e02ff */
[----:B------:R-:W-:Y:S01]  /*1d20*/  MOV R4, 0x10 ;  /* 0x0000001000047802 */ /* 0x000fe20000000f00 */
[----:B------:R1:W-:Y:S01]  /*1d30*/  STL.64 [R1+0x58], R26 ;  /* 0x0000581a01007387 */ /* 0x0003e20000100a00 */
[----:B------:R-:W-:Y:S01]  /*1d40*/  ISETP.GE.AND P5, PT, R18, UR35, PT ;  /* 0x0000002312007c0c */ /* 0x000fe2000bfa6270 */
[----:B------:R-:W-:Y:S01]  /*1d50*/  UIMAD UR32, UR5, UR26, UR32 ;  /* 0x0000001a052072a4 */ /* 0x000fe2000f8e0220 */
[----:B------:R-:W-:Y:S01]  /*1d60*/  IMAD.WIDE.U32 R20, R6, UR24, R126 ;  /* 0x0000001806147c25 */ /* 0x000fe2000f8e007e */
[----:B------:R-:W-:-:S02]  /*1d70*/  ISETP.GE.AND P4, PT, R11, UR35, PT ;  /* 0x000000230b007c0c */ /* 0x000fc4000bf86270 */
[----:B------:R-:W-:Y:S01]  /*1d80*/  ISETP.GE.AND P3, PT, R7, UR35, PT ;  /* 0x0000002307007c0c */ /* 0x000fe2000bf66270 */
[----:B------:R-:W-:Y:S01]  /*1d90*/  IMAD.MOV.U32 R0, RZ, RZ, 0x20 ;  /* 0x00000020ff007424 */ /* 0x000fe200078e00ff */
[----:B------:R-:W-:Y:S01]  /*1da0*/  IADD3 R23, R21, UR32, RZ ;  /* 0x0000002015177c10 */ /* 0x000fe2000fffe0ff */
[----:B------:R-:W-:Y:S01]  /*1db0*/  IMAD R9, R5, UR11, R10 ;  /* 0x0000000b05097c24 */ /* 0x000fe2000f8e020a */
[----:B------:R-:W-:Y:S02]  /*1dc0*/  ISETP.GE.AND P0, PT, R8, UR35, PT ;  /* 0x0000002308007c0c */ /* 0x000fe4000bf06270 */
[----:B------:R-:W-:Y:S02]  /*1dd0*/  SEL R4, R4, 0xfffffff0, !P1 ;  /* 0xfffffff004047807 */ /* 0x000fe40004800000 */
[----:B------:R-:W-:Y:S01]  /*1de0*/  SEL R5, R0, 0xffffffe0, !P2 ;  /* 0xffffffe000057807 */ /* 0x000fe20005000000 */
        /* <DEDUP_REMOVED lines=12> */
.L_x_1777:
[----:B------:R-:W-:Y:S05]  /*1eb0*/  BSYNC B0 ;  /* 0x0000000000007941 */ /* 0x000fea0003800000 */
.L_x_1776:
[----:B------:R-:W-:Y:S01]  /*1ec0*/  USHF.L.U64.HI UR36, UR8, 0x4, UR9 ;  /* 0x0000000408247899 */ /* 0x000fe20008010209 */
[----:B------:R-:W-:Y:S01]  /*1ed0*/  BSSY B0, `(.L_x_1778) ;  /* 0x0000010000007945 */ /* 0x000fe20003800000 */
[----:B------:R-:W-:-:S03]  /*1ee0*/  USHF.L.U32 UR37, UR8, 0x4, URZ ;  /* 0x0000000408257899 */ /* 0x000fc6000800063f */
[----:B------:R-:W-:Y:S09]  /*1ef0*/  @P4 BRA `(.L_x_1779) ;  /* 0x0000000000344947 */ /* 0x000ff20003800000 */
        /* <DEDUP_REMOVED lines=13> */
.L_x_1779:
[----:B------:R-:W-:Y:S05]  /*1fd0*/  BSYNC B0 ;  /* 0x0000000000007941 */ /* 0x000fea0003800000 */
.L_x_1778:
        /* <DEDUP_REMOVED lines=8> */
[----:B------:R-:W-:-:S03]  /*2060*/  IMAD.U32 R10, RZ, RZ, UR9 ;  /* 0x00000009ff0a7e24 */ /* 0x000fc6000f8e00ff */
        /* <DEDUP_REMOVED lines=8> */
.L_x_1781:
[----:B------:R-:W-:Y:S05]  /*20f0*/  BSYNC B0 ;  /* 0x0000000000007941 */ /* 0x000fea0003800000 */
.L_x_1780:
        /* <DEDUP_REMOVED lines=18> */
.L_x_1783:
[----:B------:R-:W-:Y:S05]  /*2220*/  BSYNC B0 ;  /* 0x0000000000007941 */ /* 0x000fea0003800000 */
.L_x_1782:
        /* <DEDUP_REMOVED lines=13> */
[----:B-1----:R-:W-:Y:S01]  /*2300*/  IMAD.SHL.U32 R16, R18, 0x8, RZ ;  /* 0x0000000812107824 */ /* 0x002fe200078e00ff */
[----:B------:R-:W-:Y:S01]  /*2310*/  @UP1 ULEA UR32, UP0, UR40, UR32, 0x2 ;  /* 0x0000002028201291 */ /* 0x000fe2000f80103f */
[----:B------:R-:W-:Y:S01]  /*2320*/  IMAD.SHL.U32 R17, R14, 0x40, RZ ;  /* 0x000000400e117824 */ /* 0x000fe200078e00ff */
[----:B------:R-:W-:Y:S01]  /*2330*/  @UP1 UIADD3 UR11, UR41, UR11, URZ ;  /* 0x0000000b290b1290 */ /* 0x000fe2000fffe03f */
[----:B------:R-:W-:-:S04]  /*2340*/  DEPBAR.LE SB0, 0x0 ;  /* 0x000080000000791a */ /* 0x000fc80000000000 */
[----:B------:R-:W-:Y:S01]  /*2350*/  @UP1 ULEA.HI.X UR33, UR40, UR33, UR11, 0x2, UP0 ;  /* 0x0000002128211291 */ /* 0x000fe200080f140b */
[----:B------:R-:W-:Y:S01]  /*2360*/  IMAD.U32 R22, RZ, RZ, UR32 ;  /* 0x00000020ff167e24 */ /* 0x000fe2000f8e00ff */
[----:B------:R-:W-:-:S04]  /*2370*/  @UP1 ULDC UR10, c[0x0][0x2e8] ;  /* 0x0000ba00000a1ab9 */ /* 0x000fc80000000800 */
[----:B------:R-:W-:-:S05]  /*2380*/  IMAD.U32 R23, RZ, RZ, UR33 ;  /* 0x00000021ff177e24 */ /* 0x000fca000f8e00ff */
[----:B------:R-:W5:Y:S01]  /*2390*/  @P0 LDG.E R10, desc[UR18][R22.64] ;  /* 0x00000012160a0981 */ /* 0x000f62000c1e1900 */
[----:B------:R-:W-:Y:S01]  /*23a0*/  LEA.HI R197, R15, R20, RZ, 0x1 ;  /* 0x000000140fc57211 */ /* 0x000fe200078f08ff */
[----:B------:R-:W-:Y:S01]  /*23b0*/  IMAD.SHL.U32 R15, R12, 0x40, RZ ;  /* 0x000000400c0f7824 */ /* 0x000fe200078e00ff */
[----:B------:R-:W-:Y:S01]  /*23c0*/  ISETP.GE.AND P4, PT, R18, UR35, PT ;  /* 0x0000002312007c0c */ /* 0x000fe2000bf86270 */
[----:B------:R-:W-:Y:S01]  /*23d0*/  BAR.SYNC.DEFER_BLOCKING 0x0 ;  /* 0x0000000000007b1d */ /* 0x000fe20000010000 */
[----:B------:R-:W-:Y:S01]  /*23e0*/  LOP3.LUT R197, R197, 0xfffffffe, RZ, 0xc0, !PT ;  /* 0xfffffffec5c57812 */ /* 0x000fe200078ec0ff */
[----:B------:R-:W-:Y:S01]  /*23f0*/  IMAD.IADD R21, R27, 0x1, R9 ;  /* 0x000000011b157824 */ /* 0x000fe200078e0209 */
[----:B------:R-:W-:Y:S01]  /*2400*/  LOP3.LUT R15, R15, 0x1c0, RZ, 0xc0, !PT ;  /* 0x000001c00f0f7812 */ /* 0x000fe200078ec0ff */
[----:B------:R-:W-:Y:S01]  /*2410*/  UIMAD UR5, UR5, UR6, URZ ;  /* 0x00000006050572a4 */ /* 0x000fe2000f8e023f */
[----:B------:R-:W-:Y:S01]  /*2420*/  LOP3.LUT R17, R17, 0x1c0, RZ, 0xc0, !PT ;  /* 0x000001c011117812 */ /* 0x000fe200078ec0ff */
[----:B------:R-:W-:Y:S01]  /*2430*/  IMAD.IADD R197, R20, 0x1, -R197 ;  /* 0x0000000114c57824 */ /* 0x000fe200078e0ac5 */
[----:B------:R-:W-:Y:S01]  /*2440*/  LOP3.LUT R14, R15, 0x8, R16, 0xf8, !PT ;  /* 0x000000080f0e7812 */ /* 0x000fe200078ef810 */
[----:B------:R1:W-:Y:S01]  /*2450*/  STL [R1+0x50], R21 ;  /* 0x0000501501007387 */ /* 0x0003e20000100800 */
[----:B------:R-:W-:Y:S01]  /*2460*/  SHF.R.U32.HI R15, RZ, 0x3, R15 ;  /* 0x00000003ff0f7819 */ /* 0x000fe2000001160f */
[----:B------:R-:W-:Y:S01]  /*2470*/  IMAD.SHL.U32 R120, R197, 0x8, RZ ;  /* 0x00000008c5787824 */ /* 0x000fe200078e00ff */
[----:B------:R-:W-:Y:S01]  /*2480*/  UIMAD UR5, UR24, UR7, UR5 ;  /* 0x00000007180572a4 */ /* 0x000fe2000f8e0205 */
[----:B------:R-:W-:Y:S01]  /*2490*/  IMAD.SHL.U32 R121, R13, 0x40, RZ ;  /* 0x000000400d797824 */ /* 0x000fe200078e00ff */
[----:B------:R-:W-:Y:S01]  /*24a0*/  LOP3.LUT R14, R14, R15, RZ, 0x3c, !PT ;  /* 0x0000000f0e0e7212 */ /* 0x000fe200078e3cff */
[----:B------:R-:W-:Y:S01]  /*24b0*/  BSSY B0, `(.L_x_1784) ;  /* 0x0000027000007945 */ /* 0x000fe20003800000 */
[----:B------:R-:W5:Y:S01]  /*24c0*/  @P0 MUFU.RCP R15, UR10 ;  /* 0x0000000a000f0d08 */ /* 0x000f620008001000 */
[----:B------:R-:W-:Y:S01]  /*24d0*/  UIMAD.WIDE.U32 UR10, UR24, UR6, URZ ;  /* 0x00000006180a72a5 */ /* 0x000fe2000f8e003f */
[----:B------:R-:W-:Y:S01]  /*24e0*/  LOP3.LUT R120, R17, 0x8, R120, 0xf8, !PT ;  /* 0x0000000811787812 */ /* 0x000fe200078ef878 */
[----:B------:R-:W-:Y:S01]  /*24f0*/  IMAD R197, R197, 0x200, R14 ;  /* 0x00000200c5c57824 */ /* 0x000fe200078e020e */
[----:B------:R-:W-:Y:S01]  /*2500*/  ISETP.GE.AND P2, PT, R7, UR35, PT ;  /* 0x0000002307007c0c */ /* 0x000fe2000bf46270 */
[----:B------:R-:W-:Y:S01]  /*2510*/  UIADD3 UR5, UR11, UR5, URZ ;  /* 0x000000050b057290 */ /* 0x000fe2000fffe03f */
[----:B------:R-:W-:Y:S01]  /*2520*/  SHF.R.U32.HI R17, RZ, 0x3, R17 ;  /* 0x00000003ff117819 */ /* 0x000fe20000011611 */
[----:B------:R-:W-:Y:S01]  /*2530*/  IMAD.U32 R16, RZ, RZ, UR10 ;  /* 0x0000000aff107e24 */ /* 0x000fe2000f8e00ff */
[----:B------:R-:W-:Y:S01]  /*2540*/  SHF.R.S32.HI R7, RZ, 0x5, R123 ;  /* 0x00000005ff077819 */ /* 0x000fe2000001147b */
[----:B------:R1:W-:Y:S01]  /*2550*/  @P4 STS.128 [R124+0x6000], RZ ;  /* 0x006000ff7c004388 */ /* 0x0003e20000000c00 */
[----:B------:R-:W-:Y:S01]  /*2560*/  LOP3.LUT R121, R121, 0xfffffe00, RZ, 0xc0, !PT ;  /* 0xfffffe0079797812 */ /* 0x000fe200078ec0ff */
[----:B------:R-:W-:Y:S01]  /*2570*/  IMAD.U32 R9, RZ, RZ, UR5 ;  /* 0x00000005ff097e24 */ /* 0x000fe2000f8e00ff */
[----:B------:R-:W-:Y:S01]  /*2580*/  LOP3.LUT R120, R120, R17, RZ, 0x3c, !PT ;  /* 0x0000001178787212 */ /* 0x000fe200078e3cff */
[----:B------:R-:W-:Y:S01]  /*2590*/  UMOV UR5, URZ ;  /* 0x0000003f00057c82 */ /* 0x000fe20008000000 */
[----:B------:R-:W-:Y:S01]  /*25a0*/  ISETP.GE.AND P3, PT, R11, UR35, PT ;  /* 0x000000230b007c0c */ /* 0x000fe2000bf66270 */
[----:B------:R-:W-:Y:S01]  /*25b0*/  IMAD R11, R7, 0x400, R121 ;  /* 0x00000400070b7824 */ /* 0x000fe200078e0279 */
[----:B------:R-:W-:Y:S01]  /*25c0*/  LEA R14, P1, R16, R26, 0x6 ;  /* 0x0000001a100e7211 */ /* 0x000fe200078230ff */
[----:B------:R-:W-:Y:S01]  /*25d0*/  IMAD.U32 R17, RZ, RZ, UR11 ;  /* 0x0000000bff117e24 */ /* 0x000fe2000f8e00ff */
[----:B------:R-:W-:Y:S01]  /*25e0*/  LEA R197, R197, UR4, 0x1 ;  /* 0x00000004c5c57c11 */ /* 0x000fe2000f8e08ff */
[----:B------:R-:W-:-:S05]  /*25f0*/  IMAD.IADD R198, R120, 0x1, R11 ;  /* 0x0000000178c67824 */ /* 0x000fca00078e020b */
[----:B------:R-:W-:Y:S01]  /*2600*/  LEA R198, R198, UR4, 0x1 ;  /* 0x00000004c6c67c11 */ /* 0x000fe2000f8e08ff */
[----:B-----5:R-:W-:Y:S01]  /*2610*/  @P0 FMUL.FTZ R10, R10, R15 ;  /* 0x0000000f0a0a0220 */ /* 0x020fe20000410000 */
[----:B------:R-:W-:-:S04]  /*2620*/  LEA.HI.X R15, R16, R21, R9, 0x6, P1 ;  /* 0x00000015100f7211 */ /* 0x000fc800008f3409 */
[----:B------:R-:W-:Y:S02]  /*2630*/  @P0 R2UR UR10, R10 ;  /* 0x000000000a0a02ca */ /* 0x000fe400000e0000 */
[----:B------:R-:W-:-:S11]  /*2640*/  ISETP.GE.AND P0, PT, R8, UR35, PT ;  /* 0x0000002308007c0c */ /* 0x000fd6000bf06270 */
[----:B------:R-:W-:Y:S01]  /*2650*/  @UP1 UMOV UR5, UR10 ;  /* 0x0000000a00051c82 */ /* 0x000fe20008000000 */
[----:B-1----:R-:W-:Y:S05]  /*2660*/  @P4 BRA `(.L_x_1785) ;  /* 0x00000000002c4947 */ /* 0x002fea0003800000 */
        /* <DEDUP_REMOVED lines=11> */
.L_x_1785:
[----:B------:R-:W-:Y:S05]  /*2720*/  BSYNC B0 ;  /* 0x0000000000007941 */ /* 0x000fea0003800000 */
.L_x_1784:
        /* <DEDUP_REMOVED lines=9> */
[----:B-1----:R-:W-:-:S03]  /*27c0*/  IMAD.U32 R9, RZ, RZ, UR7 ;  /* 0x00000007ff097e24 */ /* 0x002fc6000f8e00ff */
        /* <DEDUP_REMOVED lines=8> */
.L_x_1787:
[----:B------:R-:W-:Y:S05]  /*2850*/  BSYNC B0 ;  /* 0x0000000000007941 */ /* 0x000fea0003800000 */
.L_x_1786:
        /* <DEDUP_REMOVED lines=18> */
.L_x_1789:
[----:B------:R-:W-:Y:S05]  /*2980*/  BSYNC B0 ;  /* 0x0000000000007941 */ /* 0x000fea0003800000 */
.L_x_1788:
        /* <DEDUP_REMOVED lines=18> */
.L_x_1791:
[----:B------:R-:W-:Y:S05]  /*2ab0*/  BSYNC B0 ;  /* 0x0000000000007941 */ /* 0x000fea0003800000 */
.L_x_1790:
[----:B------:R-:W-:Y:S01]  /*2ac0*/  LDSM.16.M88.4 R116, [R198] ;  /* 0x00000000c674783b */ /* 0x000fe20000000200 */
[----:B------:R-:W-:Y:S01]  /*2ad0*/  R2P PR, R12, 0x6 ;  /* 0x000000060c007804 */ /* 0x000fe20000000000 */
[--C-:B------:R-:W-:Y:S01]  /*2ae0*/  IMAD R196, R4, 0x2, R198.reuse ;  /* 0x0000000204c47824 */ /* 0x100fe200078e02c6 */
[----:B------:R-:W-:Y:S01]  /*2af0*/  IADD3 R194, R197, 0x4040, RZ ;  /* 0x00004040c5c27810 */ /* 0x000fe20007ffe0ff */
[----:B------:R-:W5:Y:S01]  /*2b00*/  LDSM.16.M88.4 R44, [R197+0x4000] ;  /* 0x00400000c52c783b */ /* 0x000f620000000200 */
[----:B------:R-:W-:Y:S01]  /*2b10*/  IMAD R195, R5, 0x2, R198 ;  /* 0x0000000205c37824 */ /* 0x000fe200078e02c6 */
[----:B------:R-:W-:Y:S01]  /*2b20*/  SEL R0, R0, 0xffffffe0, !P1 ;  /* 0xffffffe000007807 */ /* 0x000fe20004800000 */
[----:B------:R-:W-:Y:S01]  /*2b30*/  UISETP.GE.AND UP0, UPT, UR22, 0x41, UPT ;  /* 0x000000411600788c */ /* 0x000fe2000bf06270 */
[----:B-1----:R-:W1:Y:S01]  /*2b40*/  LDSM.16.M88.4 R8, [R198+0x2000] ;  /* 0x00200000c608783b */ /* 0x002e620000000200 */
[----:B------:R-:W-:Y:S02]  /*2b50*/  IMAD R193, R4, 0x2, R195 ;  /* 0x0000000204c17824 */ /* 0x000fe400078e02c3 */
[----:B------:R-:W-:Y:S01]  /*2b60*/  IMAD.IADD R191, R197, 0x1, R0 ;  /* 0x00000001c5bf7824 */ /* 0x000fe200078e0200 */
[----:B------:R-:W2:Y:S01]  /*2b70*/  LDSM.16.M88.4 R32, [R197+0x4800] ;  /* 0x00480000c520783b */ /* 0x000ea20000000200 */
[----:B------:R-:W-:-:S03]  /*2b80*/  PLOP3.LUT P0, PT, PT, PT, UP0, 0x40, 0x0 ;  /* 0x000000000000781c */ /* 0x000fc60003f0e808 */
[----:B------:R-:W3:Y:S04]  /*2b90*/  LDSM.16.M88.4 R60, [R197+0x5800] ;  /* 0x00580000c53c783b */ /* 0x000ee80000000200 */
[----:B------:R-:W4:Y:S04]  /*2ba0*/  LDSM.16.M88.4 R20, [R197+0x5000] ;  /* 0x00500000c514783b */ /* 0x000f280000000200 */
[----:B------:R-:W-:Y:S04]  /*2bb0*/  LDSM.16.M88.4 R104, [R196+0x2000] ;  /* 0x00200000c468783b */ /* 0x000fe80000000200 */
[----:B------:R-:W4:Y:S04]  /*2bc0*/  LDSM.16.M88.4 R56, [R191+0x4000] ;  /* 0x00400000bf38783b */ /* 0x000f280000000200 */
[----:B------:R-:W4:Y:S04]  /*2bd0*/  LDSM.16.M88.4 R76, [R191+0x4800] ;  /* 0x00480000bf4c783b */ /* 0x000f280000000200 */
[----:B------:R-:W4:Y:S04]  /*2be0*/  LDSM.16.M88.4 R92, [R196] ;  /* 0x00000000c45c783b */ /* 0x000f280000000200 */
[----:B------:R-:W4:Y:S01]  /*2bf0*/  LDSM.16.M88.4 R96, [R191+0x5800] ;  /* 0x00580000bf60783b */ /* 0x000f220000000200 */
[-C--:B-----5:R-:W-:Y:S03]  /*2c00*/  HMMA.16816.F32.BF16 R52, R116, R44.reuse, RZ ;  /* 0x0000002c7434723c */ /* 0x0a0fe600000418ff */
[----:B------:R-:W5:Y:S04]  /*2c10*/  LDSM.16.M88.4 R100, [R191+0x5000] ;  /* 0x00500000bf64783b */ /* 0x000f680000000200 */
[----:B------:R-:W-:Y:S01]  /*2c20*/  LDSM.16.M88.4 R72, [R195+0x2000] ;  /* 0x00200000c348783b */ /* 0x000fe20000000200 */
[C---:B-1----:R-:W-:Y:S03]  /*2c30*/  HMMA.16816.F32.BF16 R88, R8.reuse, R44, RZ ;  /* 0x0000002c0858723c */ /* 0x042fe600000418ff */
[----:B------:R-:W-:Y:S03]  /*2c40*/  LDSM.16.M88.4 R108, [R193+0x2000] ;  /* 0x00200000c16c783b */ /* 0x000fe60000000200 */
[C---:B------:R-:W-:Y:S01]  /*2c50*/  HMMA.16816.F32.BF16 R48, R8.reuse, R46, RZ ;  /* 0x0000002e0830723c */ /* 0x040fe200000418ff */
[----:B------:R-:W-:Y:S04]  /*2c60*/  LDSM.16.M88.4 R112, [R193] ;  /* 0x00000000c170783b */ /* 0x000fe80000000200 */
[----:B------:R-:W0:Y:S01]  /*2c70*/  LDGDEPBAR ;  /* 0x00000000000079af */ /* 0x000e220000000000 */
[C---:B--2---:R-:W-:Y:S06]  /*2c80*/  HMMA.16816.F32.BF16 R84, R8.reuse, R32, RZ ;  /* 0x000000200854723c */ /* 0x044fec00000418ff */
[----:B------:R-:W-:Y:S06]  /*2c90*/  HMMA.16816.F32.BF16 R36, R8, R34, RZ ;  /* 0x000000220824723c */ /* 0x000fec00000418ff */
[C---:B------:R-:W-:Y:S06]  /*2ca0*/  HMMA.16816.F32.BF16 R40, R116.reuse, R32, RZ ;  /* 0x000000207428723c */ /* 0x040fec00000418ff */
[C---:B------:R-:W-:Y:S06]  /*2cb0*/  HMMA.16816.F32.BF16 R44, R116.reuse, R46, RZ ;  /* 0x0000002e742c723c */ /* 0x040fec00000418ff */
[----:B------:R-:W-:Y:S06]  /*2cc0*/  HMMA.16816.F32.BF16 R32, R116, R34, RZ ;  /* 0x000000227420723c */ /* 0x000fec00000418ff */
[-C--:B---3--:R-:W-:Y:S06]  /*2cd0*/  HMMA.16816.F32.BF16 R12, R8, R60.reuse, RZ ;  /* 0x0000003c080c723c */ /* 0x088fec00000418ff */
[----:B------:R-:W-:Y:S06]  /*2ce0*/  HMMA.16816.F32.BF16 R16, R116, R60, RZ ;  /* 0x0000003c7410723c */ /* 0x000fec00000418ff */
[----:B----4-:R-:W-:Y:S01]  /*2cf0*/  HMMA.16816.F32.BF16 R80, R8, R20, RZ ;  /* 0x000000140850723c */ /* 0x010fe200000418ff */
[----:B------:R-:W-:-:S04]  /*2d00*/  VIADD R60, R197, 0x4000 ;  /* 0x00004000c53c7836 */ /* 0x000fc80000000000 */
[----:B------:R-:W-:Y:S01]  /*2d10*/  @P2 VIADD R194, R60, 0xffffffc0 ;  /* 0xffffffc03cc22836 */ /* 0x000fe20000000000 */
[----:B------:R-:W-:Y:S03]  /*2d20*/  HMMA.16816.F32.BF16 R24, R8, R22, RZ ;  /* 0x000000160818723c */ /* 0x000fe600000418ff */
[----:B------:R-:W-:Y:S01]  /*2d30*/  VIADD R187, R194, 0x800 ;  /* 0x00000800c2bb7836 */ /* 0x000fe20000000000 */
[----:B------:R-:W-:Y:S01]  /*2d40*/  LDSM.16.M88.4 R68, [R194] ;  /* 0x00000000c244783b */ /* 0x000fe20000000200 */
[----:B------:R-:W-:Y:S01]  /*2d50*/  IADD3 R184, R0, R194, RZ ;  /* 0x000000c200b87210 */ /* 0x000fe20007ffe0ff */
[C---:B------:R-:W-:Y:S01]  /*2d60*/  HMMA.16816.F32.BF16 R28, R116.reuse, R20, RZ ;  /* 0x00000014741c723c */ /* 0x040fe200000418ff */
[----:B------:R-:W-:Y:S01]  /*2d70*/  SHF.R.S32.HI R0, RZ, 0x1f, R123 ;  /* 0x0000001fff007819 */ /* 0x000fe2000001147b */
[----:B------:R-:W-:Y:S01]  /*2d80*/  LDSM.16.M88.4 R64, [R194+0x800] ;  /* 0x00080000c240783b */ /* 0x000fe20000000200 */
[C---:B------:R-:W-:Y:S01]  /*2d90*/  IADD3 R186, R194.reuse, 0x1000, RZ ;  /* 0x00001000c2ba7810 */ /* 0x040fe20007ffe0ff */
[----:B------:R-:W-:Y:S01]  /*2da0*/  VIADD R185, R194, 0x1800 ;  /* 0x00001800c2b97836 */ /* 0x000fe20000000000 */
[----:B------:R-:W-:Y:S01]  /*2db0*/  LEA.HI R0, R0, R7, RZ, 0x2 ;  /* 0x0000000700007211 */ /* 0x000fe200078f10ff */
[C---:B------:R-:W-:Y:S06]  /*2dc0*/  HMMA.16816.F32.BF16 R20, R116.reuse, R22, RZ ;  /* 0x000000167414723c */ /* 0x040fec00000418ff */
[----:B------:R-:W-:Y:S06]  /*2dd0*/  HMMA.16816.F32.BF16 R116, R116, R62, RZ ;  /* 0x0000003e7474723c */ /* 0x000fec00000418ff */
[C---:B------:R-:W-:Y:S06]  /*2de0*/  HMMA.16816.F32.BF16 R88, R104.reuse, R56, R88 ;  /* 0x000000386858723c */ /* 0x040fec0000041858 */
[C---:B------:R-:W-:Y:S06]  /*2df0*/  HMMA.16816.F32.BF16 R84, R104.reuse, R76, R84 ;  /* 0x0000004c6854723c */ /* 0x040fec0000041854 */
[C---:B------:R-:W-:Y:S06]  /*2e00*/  HMMA.16816.F32.BF16 R48, R104.reuse, R58, R48 ;  /* 0x0000003a6830723c */ /* 0x040fec0000041830 */
[----:B------:R-:W-:Y:S06]  /*2e10*/  HMMA.16816.F32.BF16 R36, R104, R78, R36 ;  /* 0x0000004e6824723c */ /* 0x000fec0000041824 */
[C---:B------:R-:W-:Y:S06]  /*2e20*/  HMMA.16816.F32.BF16 R52, R92.reuse, R56, R52 ;  /* 0x000000385c34723c */ /* 0x040fec0000041834 */
[C---:B------:R-:W-:Y:S06]  /*2e30*/  HMMA.16816.F32.BF16 R40, R92.reuse, R76, R40 ;  /* 0x0000004c5c28723c */ /* 0x040fec0000041828 */
[C---:B------:R-:W-:Y:S01]  /*2e40*/  HMMA.16816.F32.BF16 R44, R92.reuse, R58, R44 ;  /* 0x0000003a5c2c723c */ /* 0x040fe2000004182c */
[----:B------:R-:W1:Y:S05]  /*2e50*/  LDSM.16.M88.4 R56, [R194+0x1800] ;  /* 0x00180000c238783b */ /* 0x000e6a0000000200 */
[----:B------:R-:W-:Y:S01]  /*2e60*/  HMMA.16816.F32.BF16 R32, R92, R78, R32 ;  /* 0x0000004e5c20723c */ /* 0x000fe20000041820 */
[----:B------:R-:W2:Y:S05]  /*2e70*/  LDSM.16.M88.4 R76, [R195] ;  /* 0x00000000c34c783b */ /* 0x000eaa0000000200 */
[----:B------:R-:W-:Y:S01]  /*2e80*/  HMMA.16816.F32.BF16 R8, R8, R62, RZ ;  /* 0x0000003e0808723c */ /* 0x000fe200000418ff */
[----:B------:R-:W3:Y:S05]  /*2e90*/  LDSM.16.M88.4 R60, [R194+0x1000] ;  /* 0x00100000c23c783b */ /* 0x000eea0000000200 */
[-C--:B------:R-:W-:Y:S06]  /*2ea0*/  HMMA.16816.F32.BF16 R12, R104, R96.reuse, R12 ;  /* 0x00000060680c723c */ /* 0x080fec000004180c */
[C---:B------:R-:W-:Y:S06]  /*2eb0*/  HMMA.16816.F32.BF16 R16, R92.reuse, R96, R16 ;  /* 0x000000605c10723c */ /* 0x040fec0000041810 */
[C---:B-----5:R-:W-:Y:S06]  /*2ec0*/  HMMA.16816.F32.BF16 R28, R92.reuse, R100, R28 ;  /* 0x000000645c1c723c */ /* 0x060fec000004181c */
[C---:B------:R-:W-:Y:S06]  /*2ed0*/  HMMA.16816.F32.BF16 R20, R92.reuse, R102, R20 ;  /* 0x000000665c14723c */ /* 0x040fec0000041814 */
[----:B------:R-:W-:Y:S01]  /*2ee0*/  HMMA.16816.F32.BF16 R116, R92, R98, R116 ;  /* 0x000000625c74723c */ /* 0x000fe20000041874 */
[----:B------:R-:W4:Y:S05]  /*2ef0*/  LDSM.16.M88.4 R92, [R184+0x1800] ;  /* 0x00180000b85c783b */ /* 0x000f2a0000000200 */
[C---:B------:R-:W-:Y:S06]  /*2f00*/  HMMA.16816.F32.BF16 R80, R104.reuse, R100, R80 ;  /* 0x000000646850723c */ /* 0x040fec0000041850 */
[C---:B------:R-:W-:Y:S01]  /*2f10*/  HMMA.16816.F32.BF16 R24, R104.reuse, R102, R24 ;  /* 0x000000666818723c */ /* 0x040fe20000041818 */
[----:B------:R-:W-:Y:S05]  /*2f20*/  LDSM.16.M88.4 R100, [R184+0x800] ;  /* 0x00080000b864783b */ /* 0x000fea0000000200 */
[----:B------:R-:W-:Y:S01]  /*2f30*/  HMMA.16816.F32.BF16 R8, R104, R98, R8 ;  /* 0x000000626808723c */ /* 0x000fe20000041808 */
[----:B------:R-:W5:Y:S04]  /*2f40*/  LDSM.16.M88.4 R104, [R184] ;  /* 0x00000000b868783b */ /* 0x000f680000000200 */
[----:B------:R-:W5:Y:S01]  /*2f50*/  LDSM.16.M88.4 R96, [R184+0x1000] ;  /* 0x00100000b860783b */ /* 0x000f620000000200 */
[----:B-1----:R-:W-:Y:S01]  /*2f60*/  HMMA.16816.F32.BF16 R12, R72, R56, R12 ;  /* 0x00000038480c723c */ /* 0x002fe2000004180c */
[----:B------:R-:W-:-:S05]  /*2f70*/  DEPBAR.LE SB0, 0x0 ;  /* 0x000080000000791a */ /* 0x000fca0000000000 */
[C---:B--2---:R-:W-:Y:S06]  /*2f80*/  HMMA.16816.F32.BF16 R16, R76.reuse, R56, R16 ;  /* 0x000000384c10723c */ /* 0x044fec0000041810 */
[----:B------:R-:W-:Y:S06]  /*2f90*/  HMMA.16816.F32.BF16 R52, R76, R68, R52 ;  /* 0x000000444c34723c */ /* 0x000fec0000041834 */
[----:B---3--:R-:W-:Y:S06]  /*2fa0*/  HMMA.16816.F32.BF16 R80, R72, R60, R80 ;  /* 0x0000003c4850723c */ /* 0x008fec0000041850 */
[-C--:B----4-:R-:W-:Y:S06]  /*2fb0*/  HMMA.16816.F32.BF16 R12, R108, R92.reuse, R12 ;  /* 0x0000005c6c0c723c */ /* 0x090fec000004180c */
[----:B------:R-:W-:Y:S06]  /*2fc0*/  HMMA.16816.F32.BF16 R16, R112, R92, R16 ;  /* 0x0000005c7010723c */ /* 0x000fec0000041810 */
[----:B------:R-:W-:Y:S01]  /*2fd0*/  HMMA.16816.F32.BF16 R24, R72, R62, R24 ;  /* 0x0000003e4818723c */ /* 0x000fe20000041818 */
[----:B------:R-:W-:-:S04]  /*2fe0*/  SHF.R.S32.HI R92, RZ, 0x1f, R3 ;  /* 0x0000001fff5c7819 */ /* 0x000fc80000011403 */
[----:B------:R-:W-:Y:S01]  /*2ff0*/  LEA.HI R92, R92, R3, RZ, 0x2 ;  /* 0x000000035c5c7211 */ /* 0x000fe200078f10ff */
[C---:B------:R-:W-:Y:S06]  /*3000*/  HMMA.16816.F32.BF16 R28, R76.reuse, R60, R28 ;  /* 0x0000003c4c1c723c */ /* 0x040fec000004181c */
[----:B------:R-:W-:Y:S06]  /*3010*/  HMMA.16816.F32.BF16 R20, R76, R62, R20 ;  /* 0x0000003e4c14723c */ /* 0x000fec0000041814 */
[----:B-----5:R-:W-:Y:S06]  /*3020*/  HMMA.16816.F32.BF16 R60, R112, R104, R52 ;  /* 0x00000068703c723c */ /* 0x020fec0000041834 */
[----:B------:R-:W-:Y:S01]  /*3030*/  HMMA.16816.F32.BF16 R88, R72, R68, R88 ;  /* 0x000000444858723c */ /* 0x000fe20000041858 */
[----:B------:R-:W-:-:S02]  /*3040*/  LOP3.LUT R52, R0, 0xffffffc, RZ, 0xc0, !PT ;  /* 0x0ffffffc00347812 */ /* 0x000fc400078ec0ff */
[----:B------:R-:W-:-:S03]  /*3050*/  SHF.R.S32.HI R0, RZ, 0x2, R92 ;  /* 0x00000002ff007819 */ /* 0x000fc6000001145c */
[C---:B------:R-:W-:Y:S01]  /*3060*/  IMAD.IADD R53, R7.reuse, 0x1, -R52 ;  /* 0x0000000107357824 */ /* 0x040fe200078e0a34 */
[----:B------:R-:W-:Y:S01]  /*3070*/  HMMA.16816.F32.BF16 R84, R72, R64, R84 ;  /* 0x000000404854723c */ /* 0x000fe20000041854 */
[----:B------:R-:W-:-:S03]  /*3080*/  IMAD R57, R7, 0x10, R0 ;  /* 0x0000001007397824 */ /* 0x000fc600078e0200 */
[----:B------:R-:W-:Y:S01]  /*3090*/  LEA R0, R53, R0, 0x4 ;  /* 0x0000000035007211 */ /* 0x000fe200078e20ff */
[----:B------:R-:W-:Y:S01]  /*30a0*/  VIADD R57, R57, UR21 ;  /* 0x0000001539397c36 */ /* 0x000fe20008000000 */
[C---:B------:R-:W-:Y:S03]  /*30b0*/  HMMA.16816.F32.BF16 R48, R72.reuse, R70, R48 ;  /* 0x000000464830723c */ /* 0x040fe60000041830 */
[----:B------:R1:W-:Y:S03]  /*30c0*/  STL [R1+0x70], R0 ;  /* 0x0000700001007387 */ /* 0x0003e60000100800 */
[C---:B------:R-:W-:Y:S06]  /*30d0*/  HMMA.16816.F32.BF16 R36, R72.reuse, R66, R36 ;  /* 0x000000424824723c */ /* 0x040fec0000041824 */
[----:B------:R-:W-:Y:S06]  /*30e0*/  HMMA.16816.F32.BF16 R8, R72, R58, R8 ;  /* 0x0000003a4808723c */ /* 0x000fec0000041808 */
[C---:B------:R-:W-:Y:S06]  /*30f0*/  HMMA.16816.F32.BF16 R44, R76.reuse, R70, R44 ;  /* 0x000000464c2c723c */ /* 0x040fec000004182c */
[C---:B------:R-:W-:Y:S06]  /*3100*/  HMMA.16816.F32.BF16 R40, R76.reuse, R64, R40 ;  /* 0x000000404c28723c */ /* 0x040fec0000041828 */
[C---:B------:R-:W-:Y:S06]  /*3110*/  HMMA.16816.F32.BF16 R32, R76.reuse, R66, R32 ;  /* 0x000000424c20723c */ /* 0x040fec0000041820 */
[----:B------:R-:W-:Y:S06]  /*3120*/  HMMA.16816.F32.BF16 R116, R76, R58, R116 ;  /* 0x0000003a4c74723c */ /* 0x000fec0000041874 */
[----:B------:R-:W-:Y:S01]  /*3130*/  HMMA.16816.F32.BF16 R88, R108, R104, R88 ;  /* 0x000000686c58723c */ /* 0x000fe20000041858 */
[----:B------:R-:W-:-:S05]  /*3140*/  LOP3.LUT R58, R122, 0x3, RZ, 0xc0, !PT ;  /* 0x000000037a3a7812 */ /* 0x000fca00078ec0ff */
        /* <DEDUP_REMOVED lines=14> */
[----:B-1----:R-:W-:-:S15]  /*3230*/  @P0 BRA `(.L_x_1792) ;  /* 0x0000000000dc0947 */ /* 0x002fde0003800000 */
        /* <DEDUP_REMOVED lines=9> */
[----:B------:R-:W-:-:S04]  /*32d0*/  UIMAD UR6, UR6, UR26, UR34 ;  /* 0x0000001a060672a4 */ /* 0x000fc8000f8e0222 */
[----:B------:R-:W1:Y:S01]  /*32e0*/  @!P0 LDC.64 R64, c[0x0][0x218] ;  /* 0x00008600ff408b82 */ /* 0x000e620000000a00 */
[----:B------:R-:W-:Y:S01]  /*32f0*/  @!P0 LEA R56, P2, R59, R66, 0x5 ;  /* 0x000000423b388211 */ /* 0x000fe200078428ff */
[----:B------:R-:W-:Y:S01]  /*3300*/  VIADD R69, R67, UR6 ;  /* 0x0000000643457c36 */ /* 0x000fe20008000000 */
[C---:B------:R-:W-:Y:S01]  /*3310*/  @!P0 IADD3 R6, P1, R66.reuse, UR37, RZ ;  /* 0x0000002542068c10 */ /* 0x040fe2000ff3e0ff */
[----:B------:R2:W-:Y:S03]  /*3320*/  @P0 STS.128 [R124+0x4000], RZ ;  /* 0x004000ff7c000388 */ /* 0x0005e60000000c00 */
[----:B------:R-:W-:Y:S01]  /*3330*/  @!P0 LEA.HI.X R0, R59, R69, R0, 0x5, P2 ;  /* 0x000000453b008211 */ /* 0x000fe200010f2c00 */
        /* <DEDUP_REMOVED lines=9> */
[----:B------:R-:W-:-:S03]  /*33d0*/  @!P0 IADD3.X R54, R69, UR36, RZ, P1, !PT ;  /* 0x0000002445368c10 */ /* 0x000fc60008ffe4ff */
[----:B------:R2:W-:Y:S01]  /*33e0*/  @P0 STS.128 [R124+0x4800], RZ ;  /* 0x004800ff7c000388 */ /* 0x0005e20000000c00 */
[----:B------:R-:W-:Y:S02]  /*33f0*/  @!P0 LEA.HI.X R71, R6, R55, R54, 0x1, P2 ;  /* 0x0000003706478211 */ /* 0x000fe400010f0c36 */
        /* <DEDUP_REMOVED lines=25> */
.L_x_1794:
[----:B------:R-:W-:Y:S05]  /*3590*/  BSYNC B0 ;  /* 0x0000000000007941 */ /* 0x000fea0003800000 */
.L_x_1793:
[----:B------:R-:W0:Y:S02]  /*35a0*/  LDGDEPBAR ;  /* 0x00000000000079af */ /* 0x000e240000000000 */
.L_x_1792:
[----:B------:R-:W-:Y:S01]  /*35b0*/  IMAD.U32 R0, RZ, RZ, UR22 ;  /* 0x00000016ff007e24 */ /* 0x000fe2000f8e00ff */
[----:B------:R-:W-:Y:S01]  /*35c0*/  LEA R94, R58, UR23, 0x1 ;  /* 0x000000173a5e7c11 */ /* 0x000fe2000f8e08ff */
[----:B------:R-:W-:Y:S01]  /*35d0*/  IMAD.IADD R6, R121, 0x1, R120 ;  /* 0x0000000179067824 */ /* 0x000fe200078e0278 */
[----:B------:R-:W-:Y:S01]  /*35e0*/  LOP3.LUT R92, R92, 0x7ffffffc, RZ, 0xc0, !PT ;  /* 0x7ffffffc5c5c7812 */ /* 0x000fe200078ec0ff */
[----:B------:R-:W-:Y:S01]  /*35f0*/  USHF.L.U32 UR24, UR24, 0x1, URZ ;  /* 0x0000000118187899 */ /* 0x000fe2000800063f */
[----:B------:R-:W-:Y:S01]  /*3600*/  IADD3 R147, R0, -UR16, R57 ;  /* 0x8000001000937c10 */ /* 0x000fe2000fffe039 */
[C---:B------:R-:W-:Y:S01]  /*3610*/  VIADD R110, R94.reuse, 0x10 ;  /* 0x000000105e6e7836 */ /* 0x040fe20000000000 */
[----:B------:R-:W-:Y:S01]  /*3620*/  ISETP.GE.AND P1, PT, R94, UR22, PT ;  /* 0x000000165e007c0c */ /* 0x000fe2000bf26270 */
[----:B------:R-:W-:Y:S01]  /*3630*/  IMAD.IADD R92, R3, 0x1, -R92 ;  /* 0x00000001035c7824 */ /* 0x000fe200078e0a5c */
[----:B------:R-:W-:Y:S01]  /*3640*/  UIADD3 UR6, UR24, 0x1, URZ ;  /* 0x0000000118067890 */ /* 0x000fe2000fffe03f */
[C---:B------:R-:W-:Y:S01]  /*3650*/  IMAD.IADD R3, R147.reuse, 0x1, -R110 ;  /* 0x0000000193037824 */ /* 0x040fe200078e0a6e */
[----:B------:R-:W-:Y:S01]  /*3660*/  ISETP.GE.AND P4, PT, R110, UR22, PT ;  /* 0x000000166e007c0c */ /* 0x000fe2000bf86270 */
[C---:B------:R-:W-:Y:S01]  /*3670*/  IMAD.IADD R59, R147.reuse, 0x1, -R94 ;  /* 0x00000001933b7824 */ /* 0x040fe200078e0a5e */
[----:B------:R-:W-:Y:S01]  /*3680*/  ULOP3.LUT UR6, UR6, UR31, URZ, 0x3c, !UPT ;  /* 0x0000001f06067292 */ /* 0x000fe2000f8e3c3f */
[C---:B------:R-:W-:Y:S01]  /*3690*/  VIADD R56, R94.reuse, 0x20 ;  /* 0x000000205e387836 */ /* 0x040fe20000000000 */
[----:B------:R-:W-:Y:S01]  /*36a0*/  IABS R3, R3 ;  /* 0x0000000300037213 */ /* 0x000fe20000000000 */
[C---:B------:R-:W-:Y:S01]  /*36b0*/  VIADD R122, R94.reuse, 0x8 ;  /* 0x000000085e7a7836 */ /* 0x040fe20000000000 */
[----:B------:R-:W-:Y:S01]  /*36c0*/  IABS R59, R59 ;  /* 0x0000003b003b7213 */ /* 0x000fe20000000000 */
[----:B------:R-:W-:Y:S01]  /*36d0*/  IMAD.U32 R0, RZ, RZ, UR15 ;  /* 0x0000000fff007e24 */ /* 0x000fe2000f8e00ff */
[----:B------:R-:W-:Y:S01]  /*36e0*/  I2FP.F32.S32 R3, R3 ;  /* 0x0000000300037245 */ /* 0x000fe20000201400 */
[----:B-12---:R-:W-:Y:S01]  /*36f0*/  VIADD R124, R94, 0x1 ;  /* 0x000000015e7c7836 */ /* 0x006fe20000000000 */
[----:B------:R-:W-:Y:S01]  /*3700*/  I2FP.F32.S32 R59, R59 ;  /* 0x0000003b003b7245 */ /* 0x000fe20000201400 */
[----:B------:R-:W-:Y:S01]  /*3710*/  VIADD R125, R147, 0x8 ;  /* 0x00000008937d7836 */ /* 0x000fe20000000000 */
[----:B------:R-:W-:Y:S01]  /*3720*/  ISETP.GE.AND P6, PT, R122, UR22, PT ;  /* 0x000000167a007c0c */ /* 0x000fe2000bfc6270 */
[----:B------:R-:W-:Y:S01]  /*3730*/  FFMA.FTZ R96, R3, -UR5, R40 ;  /* 0x8000000503607c23 */ /* 0x000fe20008010028 */
[----:B------:R-:W-:-:S02]  /*3740*/  IMAD.IADD R3, R147, 0x1, -R56 ;  /* 0x0000000193037824 */ /* 0x000fc400078e0a38 */
[----:B------:R-:W-:Y:S01]  /*3750*/  FFMA.FTZ R120, R59, -UR5, R60 ;  /* 0x800000053b787c23 */ /* 0x000fe2000801003c */
[C---:B------:R-:W-:Y:S01]  /*3760*/  IMAD.IADD R59, R147.reuse, 0x1, -R122 ;  /* 0x00000001933b7824 */ /* 0x040fe200078e0a7a */
[----:B------:R-:W-:Y:S01]  /*3770*/  ISETP.GE.AND P0, PT, R124, UR22, PT ;  /* 0x000000167c007c0c */ /* 0x000fe2000bf06270 */
[C---:B------:R-:W-:Y:S01]  /*3780*/  VIADD R72, R147.reuse, 0x40 ;  /* 0x0000004093487836 */ /* 0x040fe20000000000 */
[----:B------:R-:W-:Y:S01]  /*3790*/  IABS R3, R3 ;  /* 0x0000000300037213 */ /* 0x000fe20000000000 */
[----:B------:R-:W-:Y:S01]  /*37a0*/  IMAD R55, R0, 0x8, R7 ;  /* 0x0000000800377824 */ /* 0x000fe200078e0207 */
[----:B------:R-:W-:Y:S01]  /*37b0*/  IABS R59, R59 ;  /* 0x0000003b003b7213 */ /* 0x000fe20000000000 */
[--C-:B------:R-:W-:Y:S01]  /*37c0*/  IMAD.IADD R0, R147, 0x1, -R124.reuse ;  /* 0x0000000193007824 */ /* 0x100fe200078e0a7c */
[----:B------:R-:W-:Y:S01]  /*37d0*/  I2FP.F32.S32 R3, R3 ;  /* 0x0000000300037245 */ /* 0x000fe20000201400 */
[--C-:B------:R-:W-:Y:S01]  /*37e0*/  IMAD.IADD R128, R125, 0x1, -R124.reuse ;  /* 0x000000017d807824 */ /* 0x100fe200078e0a7c */
[----:B------:R-:W-:Y:S01]  /*37f0*/  I2FP.F32.S32 R59, R59 ;  /* 0x0000003b003b7245 */ /* 0x000fe20000201400 */
[----:B------:R-:W-:Y:S01]  /*3800*/  IMAD.IADD R126, R72, 0x1, -R124 ;  /* 0x00000001487e7824 */ /* 0x000fe200078e0a7c */
[----:B------:R-:W-:Y:S01]  /*3810*/  IABS R0, R0 ;  /* 0x0000000000007213 */ /* 0x000fe20000000000 */
[----:B------:R-:W-:Y:S01]  /*3820*/  FFMA.FTZ R102, R3, -UR5, R28 ;  /* 0x8000000503667c23 */ /* 0x000fe2000801001c */
[----:B------:R-:W-:-:S02]  /*3830*/  VIADD R3, R147, 0x48 ;  /* 0x0000004893037836 */ /* 0x000fc40000000000 */
[----:B------:R-:W-:Y:S01]  /*3840*/  FFMA.FTZ R114, R59, -UR5, R44 ;  /* 0x800000053b727c23 */ /* 0x000fe2000801002c */
[----:B------:R-:W-:Y:S01]  /*3850*/  IMAD.IADD R59, R72, 0x1, -R94 ;  /* 0x00000001483b7824 */ /* 0x000fe200078e0a5e */
[----:B------:R-:W-:Y:S01]  /*3860*/  IABS R128, R128 ;  /* 0x0000008000807213 */ /* 0x000fe20000000000 */
[----:B------:R-:W-:Y:S01]  /*3870*/  IMAD.IADD R124, R3, 0x1, -R124 ;  /* 0x00000001037c7824 */ /* 0x000fe200078e0a7c */
[----:B------:R-:W-:Y:S01]  /*3880*/  IABS R126, R126 ;  /* 0x0000007e007e7213 */ /* 0x000fe20000000000 */
[----:B------:R-:W-:Y:S01]  /*3890*/  VIADD R112, R94, 0x9 ;  /* 0x000000095e707836 */ /* 0x000fe20000000000 */
[----:B------:R-:W-:Y:S01]  /*38a0*/  IABS R59, R59 ;  /* 0x0000003b003b7213 */ /* 0x000fe20000000000 */
[--C-:B------:R-:W-:Y:S01]  /*38b0*/  IMAD.IADD R143, R125, 0x1, -R122.reuse ;  /* 0x000000017d8f7824 */ /* 0x100fe200078e0a7a */
[----:B------:R-:W-:Y:S01]  /*38c0*/  IABS R124, R124 ;  /* 0x0000007c007c7213 */ /* 0x000fe20000000000 */
[--C-:B------:R-:W-:Y:S01]  /*38d0*/  IMAD.IADD R159, R72, 0x1, -R122.reuse ;  /* 0x00000001489f7824 */ /* 0x100fe200078e0a7a */
[----:B------:R-:W-:Y:S01]  /*38e0*/  I2FP.F32.S32 R59, R59 ;  /* 0x0000003b003b7245 */ /* 0x000fe20000201400 */
[----:B------:R-:W-:Y:S01]  /*38f0*/  IMAD.IADD R107, R3, 0x1, -R122 ;  /* 0x00000001036b7824 */ /* 0x000fe200078e0a7a */
[----:B------:R-:W-:Y:S01]  /*3900*/  I2FP.F32.S32 R124, R124 ;  /* 0x0000007c007c7245 */ /* 0x000fe20000201400 */
[----:B------:R-:W-:Y:S01]  /*3910*/  IMAD.IADD R70, R147, 0x1, -R112 ;  /* 0x0000000193467824 */ /* 0x000fe200078e0a70 */
[----:B------:R-:W-:Y:S01]  /*3920*/  ISETP.GE.AND P5, PT, R112, UR22, PT ;  /* 0x0000001670007c0c */ /* 0x000fe2000bfa6270 */
[----:B------:R-:W-:Y:S01]  /*3930*/  FFMA.FTZ R88, R59, -UR5, R88 ;  /* 0x800000053b587c23 */ /* 0x000fe20008010058 */
[----:B------:R-:W-:-:S02]  /*3940*/  IMAD.IADD R121, R125, 0x1, -R94 ;  /* 0x000000017d797824 */ /* 0x000fc400078e0a5e */
[----:B------:R-:W-:Y:S01]  /*3950*/  FFMA.FTZ R75, R124, -UR5, R91 ;  /* 0x800000057c4b7c23 */ /* 0x000fe2000801005b */
[----:B------:R-:W-:Y:S01]  /*3960*/  IMAD.IADD R59, R3, 0x1, -R94 ;  /* 0x00000001033b7824 */ /* 0x000fe200078e0a5e */
[----:B------:R-:W-:Y:S01]  /*3970*/  I2FP.F32.S32 R0, R0 ;  /* 0x0000000000007245 */ /* 0x000fe20000201400 */
[--C-:B------:R-:W-:Y:S01]  /*3980*/  IMAD.IADD R124, R125, 0x1, -R112.reuse ;  /* 0x000000017d7c7824 */ /* 0x100fe200078e0a70 */
[----:B------:R-:W-:Y:S01]  /*3990*/  IABS R121, R121 ;  /* 0x0000007900797213 */ /* 0x000fe20000000000 */
[C-C-:B------:R-:W-:Y:S01]  /*39a0*/  IMAD.IADD R122, R72.reuse, 0x1, -R112.reuse ;  /* 0x00000001487a7824 */ /* 0x140fe200078e0a70 */
[----:B------:R-:W-:Y:S01]  /*39b0*/  IABS R59, R59 ;  /* 0x0000003b003b7213 */ /* 0x000fe20000000000 */
[C---:B------:R-:W-:Y:S01]  /*39c0*/  IMAD.IADD R112, R3.reuse, 0x1, -R112 ;  /* 0x0000000103707824 */ /* 0x040fe200078e0a70 */
[----:B------:R-:W-:Y:S01]  /*39d0*/  I2FP.F32.S32 R121, R121 ;  /* 0x0000007900797245 */ /* 0x000fe20000201400 */
[--C-:B------:R-:W-:Y:S01]  /*39e0*/  IMAD.IADD R155, R72, 0x1, -R110.reuse ;  /* 0x00000001489b7824 */ /* 0x100fe200078e0a6e */
[----:B------:R-:W-:Y:S01]  /*39f0*/  I2FP.F32.S32 R59, R59 ;  /* 0x0000003b003b7245 */ /* 0x000fe20000201400 */
[----:B------:R-:W-:Y:S01]  /*3a00*/  IMAD.IADD R71, R3, 0x1, -R110 ;  /* 0x0000000103477824 */ /* 0x000fe200078e0a6e */
[----:B------:R-:W-:Y:S01]  /*3a10*/  IABS R112, R112 ;  /* 0x0000007000707213 */ /* 0x000fe20000000000 */
[C---:B------:R-:W-:Y:S01]  /*3a20*/  VIADD R108, R94.reuse, 0x18 ;  /* 0x000000185e6c7836 */ /* 0x040fe20000000000 */
[----:B------:R-:W-:Y:S01]  /*3a30*/  IABS R155, R155 ;  /* 0x0000009b009b7213 */ /* 0x000fe20000000000 */
[C---:B------:R-:W-:Y:S01]  /*3a40*/  VIADD R100, R94.reuse, 0x11 ;  /* 0x000000115e647836 */ /* 0x040fe20000000000 */
[----:B------:R-:W-:Y:S01]  /*3a50*/  IABS R71, R71 ;  /* 0x0000004700477213 */ /* 0x000fe20000000000 */
[----:B------:R-:W-:Y:S01]  /*3a60*/  VIADD R74, R94, 0x19 ;  /* 0x000000195e4a7836 */ /* 0x000fe20000000000 */
[----:B------:R-:W-:Y:S01]  /*3a70*/  I2FP.F32.S32 R112, R112 ;  /* 0x0000007000707245 */ /* 0x000fe20000201400 */
[----:B------:R-:W-:Y:S01]  /*3a80*/  FFMA.FTZ R121, R121, -UR5, R62 ;  /* 0x8000000579797c23 */ /* 0x000fe2000801003e */
[----:B------:R-:W-:Y:S01]  /*3a90*/  I2FP.F32.S32 R155, R155 ;  /* 0x0000009b009b7245 */ /* 0x000fe20000201400 */
[----:B------:R-:W-:Y:S01]  /*3aa0*/  FFMA.FTZ R90, R59, -UR5, R90 ;  /* 0x800000053b5a7c23 */ /* 0x000fe2000801005a */
[----:B------:R-:W-:Y:S01]  /*3ab0*/  I2FP.F32.S32 R71, R71 ;  /* 0x0000004700477245 */ /* 0x000fe20000201400 */
[----:B------:R-:W-:Y:S01]  /*3ac0*/  IMAD.IADD R69, R147, 0x1, -R108 ;  /* 0x0000000193457824 */ /* 0x000fe200078e0a6c */
[----:B------:R-:W-:Y:S01]  /*3ad0*/  I2FP.F32.S32 R128, R128 ;  /* 0x0000008000807245 */ /* 0x000fe20000201400 */
[----:B------:R-:W-:Y:S01]  /*3ae0*/  FFMA.FTZ R105, R112, -UR5, R51 ;  /* 0x8000000570697c23 */ /* 0x000fe20008010033 */
[----:B------:R-:W-:Y:S01]  /*3af0*/  I2FP.F32.S32 R126, R126 ;  /* 0x0000007e007e7245 */ /* 0x000fe20000201400 */
[----:B------:R-:W-:-:S02]  /*3b00*/  IMAD.IADD R141, R125, 0x1, -R110 ;  /* 0x000000017d8d7824 */ /* 0x000fc400078e0a6e */
[----:B------:R-:W-:Y:S01]  /*3b10*/  FFMA.FTZ R155, R155, -UR5, R84 ;  /* 0x800000059b9b7c23 */ /* 0x000fe20008010054 */
[----:B------:R-:W-:Y:S01]  /*3b20*/  FFMA.FTZ R71, R71, -UR5, R86 ;  /* 0x8000000547477c23 */ /* 0x000fe20008010056 */
[--C-:B------:R-:W-:Y:S02]  /*3b30*/  IMAD.IADD R98, R147, 0x1, -R100.reuse ;  /* 0x0000000193627824 */ /* 0x100fe400078e0a64 */
[----:B------:R-:W-:Y:S01]  /*3b40*/  FFMA.FTZ R0, R0, -UR5, R61 ;  /* 0x8000000500007c23 */ /* 0x000fe2000801003d */
[--C-:B------:R-:W-:Y:S02]  /*3b50*/  IMAD.IADD R112, R125, 0x1, -R100.reuse ;  /* 0x000000017d707824 */ /* 0x100fe400078e0a64 */
[----:B------:R-:W-:Y:S01]  /*3b60*/  FFMA.FTZ R113, R128, -UR5, R63 ;  /* 0x8000000580717c23 */ /* 0x000fe2000801003f */
[--C-:B------:R-:W-:Y:S02]  /*3b70*/  IMAD.IADD R110, R72, 0x1, -R100.reuse ;  /* 0x00000001486e7824 */ /* 0x100fe400078e0a64 */
[----:B------:R-:W-:Y:S01]  /*3b80*/  FFMA.FTZ R89, R126, -UR5, R89 ;  /* 0x800000057e597c23 */ /* 0x000fe20008010059 */
[----:B------:R-:W-:Y:S01]  /*3b90*/  IMAD.IADD R86, R3, 0x1, -R100 ;  /* 0x0000000103567824 */ /* 0x000fe200078e0a64 */
[----:B------:R-:W-:Y:S01]  /*3ba0*/  FSEL R120, R120, -INF , !P1 ;  /* 0xff80000078787808 */ /* 0x000fe20004800000 */
[--C-:B------:R-:W-:Y:S01]  /*3bb0*/  IMAD.IADD R84, R125, 0x1, -R74.reuse ;  /* 0x000000017d547824 */ /* 0x100fe200078e0a4a */
[----:B------:R-:W-:Y:S01]  /*3bc0*/  FSEL R121, R121, -INF , !P1 ;  /* 0xff80000079797808 */ /* 0x000fe20004800000 */
[--C-:B------:R-:W-:Y:S01]  /*3bd0*/  IMAD.IADD R73, R72, 0x1, -R74.reuse ;  /* 0x0000000148497824 */ /* 0x100fe200078e0a4a */
[----:B------:R-:W-:Y:S01]  /*3be0*/  FSEL R91, R88, -INF , !P1 ;  /* 0xff800000585b7808 */ /* 0x000fe20004800000 */
[C---:B------:R-:W-:Y:S01]  /*3bf0*/  IMAD.IADD R59, R3.reuse, 0x1, -R74 ;  /* 0x00000001033b7824 */ /* 0x040fe200078e0a4a */
[----:B------:R-:W-:Y:S01]  /*3c00*/  FSEL R93, R90, -INF , !P1 ;  /* 0xff8000005a5d7808 */ /* 0x000fe20004800000 */
[----:B------:R-:W-:Y:S01]  /*3c10*/  IMAD.IADD R221, R3, 0x1, -R56 ;  /* 0x0000000103dd7824 */ /* 0x000fe200078e0a38 */
[----:B------:R-:W-:Y:S01]  /*3c20*/  IABS R69, R69 ;  /* 0x0000004500457213 */ /* 0x000fe20000000000 */
[----:B------:R-:W-:Y:S01]  /*3c30*/  IMAD.IADD R104, R147, 0x1, -R74 ;  /* 0x0000000193687824 */ /* 0x000fe200078e0a4a */
[----:B------:R-:W-:Y:S01]  /*3c40*/  ISETP.GE.AND P1, PT, R74, UR22, PT ;  /* 0x000000164a007c0c */ /* 0x000fe2000bf26270 */
[C-C-:B------:R-:W-:Y:S01]  /*3c50*/  IMAD.IADD R95, R125.reuse, 0x1, -R56.reuse ;  /* 0x000000017d5f7824 */ /* 0x140fe200078e0a38 */
[----:B------:R-:W-:Y:S01]  /*3c60*/  IABS R98, R98 ;  /* 0x0000006200627213 */ /* 0x000fe20000000000 */
[----:B------:R-:W-:Y:S01]  /*3c70*/  IMAD.IADD R223, R72, 0x1, -R56 ;  /* 0x0000000148df7824 */ /* 0x000fe200078e0a38 */
[----:B------:R-:W-:Y:S01]  /*3c80*/  IABS R112, R112 ;  /* 0x0000007000707213 */ /* 0x000fe20000000000 */
[----:B------:R-:W-:Y:S01]  /*3c90*/  IMAD.WIDE.U32 R160, R136, -0x2daee0ad, RZ ;  /* 0xd2511f5388a07825 */ /* 0x000fe200078e00ff */
[----:B------:R-:W-:Y:S01]  /*3ca0*/  IABS R110, R110 ;  /* 0x0000006e006e7213 */ /* 0x000fe20000000000 */
[----:B------:R-:W-:Y:S01]  /*3cb0*/  ULOP3.LUT UR7, UR24, UR31, URZ, 0x3c, !UPT ;  /* 0x0000001f18077292 */ /* 0x000fe2000f8e3c3f */
[----:B------:R-:W-:Y:S01]  /*3cc0*/  IABS R86, R86 ;  /* 0x0000005600567213 */ /* 0x000fe20000000000 */
[--C-:B------:R-:W-:Y:S01]  /*3cd0*/  IMAD.IADD R137, R125, 0x1, -R108.reuse ;  /* 0x000000017d897824 */ /* 0x100fe200078e0a6c */
[----:B------:R-:W-:Y:S01]  /*3ce0*/  IABS R84, R84 ;  /* 0x0000005400547213 */ /* 0x000fe20000000000 */
[--C-:B------:R-:W-:Y:S01]  /*3cf0*/  IMAD.IADD R131, R72, 0x1, -R108.reuse ;  /* 0x0000000148837824 */ /* 0x100fe200078e0a6c */
[----:B------:R-:W-:Y:S01]  /*3d00*/  IABS R74, R73 ;  /* 0x00000049004a7213 */ /* 0x000fe20000000000 */
[----:B------:R-:W-:Y:S01]  /*3d10*/  IMAD.IADD R99, R3, 0x1, -R108 ;  /* 0x0000000103637824 */ /* 0x000fe200078e0a6c */
[----:B------:R-:W-:Y:S01]  /*3d20*/  FSEL R0, R0, -INF , !P0 ;  /* 0xff80000000007808 */ /* 0x000fe20004000000 */
[C---:B------:R-:W-:Y:S01]  /*3d30*/  VIADD R128, R94.reuse, 0x29 ;  /* 0x000000295e807836 */ /* 0x040fe20000000000 */
[----:B------:R-:W-:Y:S01]  /*3d40*/  FSEL R113, R113, -INF , !P0 ;  /* 0xff80000071717808 */ /* 0x000fe20004000000 */
[----:B------:R-:W-:Y:S01]  /*3d50*/  VIADD R88, R94, 0x38 ;  /* 0x000000385e587836 */ /* 0x000fe20000000000 */
[----:B------:R-:W-:Y:S01]  /*3d60*/  FSEL R89, R89, -INF , !P0 ;  /* 0xff80000059597808 */ /* 0x000fe20004000000 */
[----:B------:R-:W-:Y:S01]  /*3d70*/  UIADD3 UR26, UR30, -0x61c88647, URZ ;  /* 0x9e3779b91e1a7890 */ /* 0x000fe2000fffe03f */
[----:B------:R-:W-:Y:S01]  /*3d80*/  FSEL R75, R75, -INF , !P0 ;  /* 0xff8000004b4b7808 */ /* 0x000fe20004000000 */
[C---:B------:R-:W-:Y:S01]  /*3d90*/  IMAD.IADD R156, R147.reuse, 0x1, -R128 ;  /* 0x00000001939c7824 */ /* 0x040fe200078e0a80 */
[----:B------:R-:W-:Y:S01]  /*3da0*/  ISETP.GE.AND P0, PT, R56, UR22, PT ;  /* 0x0000001638007c0c */ /* 0x000fe2000bf06270 */
[----:B------:R-:W-:Y:S01]  /*3db0*/  IMAD.IADD R149, R147, 0x1, -R88 ;  /* 0x0000000193957824 */ /* 0x000fe200078e0a58 */
[----:B------:R-:W-:Y:S01]  /*3dc0*/  I2FP.F32.S32 R69, R69 ;  /* 0x0000004500457245 */ /* 0x000fe20000201400 */
[----:B------:R-:W-:Y:S01]  /*3dd0*/  IMAD.WIDE.U32 R164, R55, -0x326172a9, RZ ;  /* 0xcd9e8d5737a47825 */ /* 0x000fe200078e00ff */
[----:B------:R-:W-:Y:S01]  /*3de0*/  IABS R56, R59 ;  /* 0x0000003b00387213 */ /* 0x000fe20000000000 */
[----:B------:R-:W-:Y:S01]  /*3df0*/  UIADD3 UR24, UR31, 0x76cf5d0a, URZ ;  /* 0x76cf5d0a1f187890 */ /* 0x000fe2000fffe03f */
[----:B------:R-:W-:Y:S01]  /*3e00*/  IABS R221, R221 ;  /* 0x000000dd00dd7213 */ /* 0x000fe20000000000 */
[----:B------:R-:W-:Y:S01]  /*3e10*/  FFMA.FTZ R106, R69, -UR5, R32 ;  /* 0x80000005456a7c23 */ /* 0x000fe20008010020 */
[----:B------:R-:W-:Y:S01]  /*3e20*/  I2FP.F32.S32 R98, R98 ;  /* 0x0000006200627245 */ /* 0x000fe20000201400 */
[----:B------:R-:W-:Y:S01]  /*3e30*/  VIADD R59, R55, 0x4 ;  /* 0x00000004373b7836 */ /* 0x000fe20000000000 */
[----:B------:R-:W-:Y:S01]  /*3e40*/  I2FP.F32.S32 R112, R112 ;  /* 0x0000007000707245 */ /* 0x000fe20000201400 */
[----:B------:R-:W-:Y:S01]  /*3e50*/  IMAD.IADD R140, R125, 0x1, -R128 ;  /* 0x000000017d8c7824 */ /* 0x000fe200078e0a80 */
        /* <DEDUP_REMOVED lines=8> */
[----:B------:R-:W-:Y:S01]  /*3ee0*/  IABS R95, R95 ;  /* 0x0000005f005f7213 */ /* 0x000fe20000000000 */
[----:B------:R-:W-:Y:S01]  /*3ef0*/  FFMA.FTZ R133, R84, -UR5, R35 ;  /* 0x8000000554857c23 */ /* 0x000fe20008010023 */
[----:B------:R-:W-:Y:S01]  /*3f00*/  IABS R223, R223 ;  /* 0x000000df00df7213 */ /* 0x000fe20000000000 */
[----:B------:R-:W-:Y:S01]  /*3f10*/  FFMA.FTZ R101, R74, -UR5, R37 ;  /* 0x800000054a657c23 */ /* 0x000fe20008010025 */
[----:B------:R-:W-:Y:S01]  /*3f20*/  I2FP.F32.S32 R56, R56 ;  /* 0x0000003800387245 */ /* 0x000fe20000201400 */
[C---:B------:R-:W-:Y:S01]  /*3f30*/  VIADD R74, R94.reuse, 0x28 ;  /* 0x000000285e4a7836 */ /* 0x040fe20000000000 */
[----:B------:R-:W-:Y:S01]  /*3f40*/  I2FP.F32.S32 R221, R221 ;  /* 0x000000dd00dd7245 */ /* 0x000fe20000201400 */
[----:B------:R-:W-:Y:S01]  /*3f50*/  VIADD R84, R94, 0x30 ;  /* 0x000000305e547836 */ /* 0x000fe20000000000 */
[----:B------:R-:W-:Y:S01]  /*3f60*/  IABS R122, R122 ;  /* 0x0000007a007a7213 */ /* 0x000fe20000000000 */
[----:B------:R-:W-:Y:S01]  /*3f70*/  FFMA.FTZ R73, R56, -UR5, R39 ;  /* 0x8000000538497c23 */ /* 0x000fe20008010027 */
[----:B------:R-:W-:Y:S01]  /*3f80*/  IABS R70, R70 ;  /* 0x0000004600467213 */ /* 0x000fe20000000000 */
[----:B------:R-:W-:Y:S01]  /*3f90*/  FFMA.FTZ R221, R221, -UR5, R82 ;  /* 0x80000005dddd7c23 */ /* 0x000fe20008010052 */
[----:B------:R-:W-:Y:S01]  /*3fa0*/  IABS R124, R124 ;  /* 0x0000007c007c7213 */ /* 0x000fe20000000000 */
[----:B------:R-:W-:Y:S01]  /*3fb0*/  VIADD R86, R94, 0x21 ;  /* 0x000000215e567836 */ /* 0x000fe20000000000 */
[----:B------:R-:W-:Y:S01]  /*3fc0*/  ISETP.GE.AND P3, PT, R100, UR22, PT ;  /* 0x0000001664007c0c */ /* 0x000fe2000bf66270 */
[C---:B------:R-:W-:Y:S01]  /*3fd0*/  VIADD R112, R94.reuse, 0x31 ;  /* 0x000000315e707836 */ /* 0x040fe20000000000 */
[----:B------:R-:W-:Y:S01]  /*3fe0*/  I2FP.F32.S32 R95, R95 ;  /* 0x0000005f005f7245 */ /* 0x000fe20000201400 */
[----:B------:R-:W-:Y:S01]  /*3ff0*/  VIADD R82, R94, 0x39 ;  /* 0x000000395e527836 */ /* 0x000fe20000000000 */
[----:B------:R-:W-:Y:S01]  /*4000*/  I2FP.F32.S32 R223, R223 ;  /* 0x000000df00df7245 */ /* 0x000fe20000201400 */
[----:B------:R-:W-:Y:S01]  /*4010*/  IMAD.IADD R154, R147, 0x1, -R84 ;  /* 0x00000001939a7824 */ /* 0x000fe200078e0a54 */
[----:B------:R-:W-:Y:S01]  /*4020*/  LOP3.LUT R110, R161, UR6, RZ, 0x3c, !PT ;  /* 0x00000006a16e7c12 */ /* 0x000fe2000f8e3cff */
[----:B------:R-:W-:Y:S01]  /*4030*/  FFMA.FTZ R95, R95, -UR5, R30 ;  /* 0x800000055f5f7c23 */ /* 0x000fe2000801001e */
[----:B------:R-:W-:Y:S01]  /*4040*/  IABS R104, R104 ;  /* 0x0000006800687213 */ /* 0x000fe20000000000 */
[----:B------:R-:W-:Y:S01]  /*4050*/  FFMA.FTZ R223, R223, -UR5, R80 ;  /* 0x80000005dfdf7c23 */ /* 0x000fe20008010050 */
[----:B------:R-:W-:Y:S01]  /*4060*/  IABS R143, R143 ;  /* 0x0000008f008f7213 */ /* 0x000fe20000000000 */
[--C-:B------:R-:W-:Y:S01]  /*4070*/  IMAD.IADD R138, R125, 0x1, -R84.reuse ;  /* 0x000000017d8a7824 */ /* 0x100fe200078e0a54 */
[----:B------:R-:W-:Y:S01]  /*4080*/  IABS R159, R159 ;  /* 0x0000009f009f7213 */ /* 0x000fe20000000000 */
[--C-:B------:R-:W-:Y:S01]  /*4090*/  IMAD.IADD R130, R72, 0x1, -R84.reuse ;  /* 0x0000000148827824 */ /* 0x100fe200078e0a54 */
[----:B------:R-:W-:Y:S01]  /*40a0*/  IABS R107, R107 ;  /* 0x0000006b006b7213 */ /* 0x000fe20000000000 */
[----:B------:R-:W-:Y:S01]  /*40b0*/  IMAD.IADD R127, R3, 0x1, -R84 ;  /* 0x00000001037f7824 */ /* 0x000fe200078e0a54 */
[----:B------:R-:W-:Y:S01]  /*40c0*/  I2FP.F32.S32 R122, R122 ;  /* 0x0000007a007a7245 */ /* 0x000fe20000201400 */
[C---:B------:R-:W-:Y:S01]  /*40d0*/  IMAD.IADD R150, R147.reuse, 0x1, -R86 ;  /* 0x0000000193967824 */ /* 0x040fe200078e0a56 */
[----:B------:R-:W-:Y:S01]  /*40e0*/  LOP3.LUT R56, R2, UR30, RZ, 0x3c, !PT ;  /* 0x0000001e02387c12 */ /* 0x000fe2000f8e3cff */
[C---:B------:R-:W-:Y:S01]  /*40f0*/  IMAD.IADD R2, R147.reuse, 0x1, -R74 ;  /* 0x0000000193027824 */ /* 0x040fe200078e0a4a */
[----:B------:R-:W-:Y:S01]  /*4100*/  I2FP.F32.S32 R70, R70 ;  /* 0x0000004600467245 */ /* 0x000fe20000201400 */
[C---:B------:R-:W-:Y:S01]  /*4110*/  IMAD.IADD R151, R147.reuse, 0x1, -R112 ;  /* 0x0000000193977824 */ /* 0x040fe200078e0a70 */
[----:B------:R-:W-:Y:S01]  /*4120*/  I2FP.F32.S32 R124, R124 ;  /* 0x0000007c007c7245 */ /* 0x000fe20000201400 */
[----:B------:R-:W-:Y:S01]  /*4130*/  IMAD.IADD R147, R147, 0x1, -R82 ;  /* 0x0000000193937824 */ /* 0x000fe200078e0a52 */
[----:B------:R-:W-:Y:S01]  /*4140*/  FSEL R98, R98, -INF , !P3 ;  /* 0xff80000062627808 */ /* 0x000fe20005800000 */
[----:B------:R-:W-:Y:S01]  /*4150*/  IMAD.WIDE.U32 R110, R110, -0x326172a9, RZ ;  /* 0xcd9e8d576e6e7825 */ /* 0x000fe200078e00ff */
[----:B------:R-:W-:-:S03]  /*4160*/  FSEL R139, R139, -INF , !P3 ;  /* 0xff8000008b8b7808 */ /* 0x000fc60005800000 */
[----:B------:R-:W-:Y:S01]  /*4170*/  FFMA.FTZ R157, R122, -UR5, R49 ;  /* 0x800000057a9d7c23 */ /* 0x000fe20008010031 */
[----:B------:R-:W-:Y:S01]  /*4180*/  FSEL R153, R85, -INF , !P3 ;  /* 0xff80000055997808 */ /* 0x000fe20005800000 */
[----:B------:R-:W-:Y:S01]  /*4190*/  FFMA.FTZ R70, R70, -UR5, R45 ;  /* 0x8000000546467c23 */ /* 0x000fe2000801002d */
[----:B------:R-:W-:Y:S01]  /*41a0*/  FSEL R69, R69, -INF , !P3 ;  /* 0xff80000045457808 */ /* 0x000fe20005800000 */
[----:B------:R-:W-:Y:S01]  /*41b0*/  FFMA.FTZ R103, R124, -UR5, R47 ;  /* 0x800000057c677c23 */ /* 0x000fe2000801002f */
[----:B------:R-:W-:Y:S01]  /*41c0*/  ISETP.GE.AND P3, PT, R84, UR22, PT ;  /* 0x0000001654007c0c */ /* 0x000fe2000bf66270 */
[----:B------:R-:W-:Y:S01]  /*41d0*/  IMAD.WIDE.U32 R84, R59, -0x326172a9, RZ ;  /* 0xcd9e8d573b547825 */ /* 0x000fe200078e00ff */
[----:B------:R-:W-:Y:S01]  /*41e0*/  IABS R137, R137 ;  /* 0x0000008900897213 */ /* 0x000fe20000000000 */
[----:B------:R-:W-:Y:S01]  /*41f0*/  UIADD3 UR25, UR30, 0x3c6ef372, URZ ;  /* 0x3c6ef3721e197890 */ /* 0x000fe2000fffe03f */
[----:B------:R-:W-:Y:S01]  /*4200*/  IABS R131, R131 ;  /* 0x0000008300837213 */ /* 0x000fe20000000000 */
[C---:B------:R-:W-:Y:S01]  /*4210*/  IMAD.IADD R144, R125.reuse, 0x1, -R86 ;  /* 0x000000017d907824 */ /* 0x040fe200078e0a56 */
[----:B------:R-:W-:Y:S01]  /*4220*/  IABS R99, R99 ;  /* 0x0000006300637213 */ /* 0x000fe20000000000 */
[C---:B------:R-:W-:Y:S01]  /*4230*/  IMAD.IADD R142, R125.reuse, 0x1, -R74 ;  /* 0x000000017d8e7824 */ /* 0x040fe200078e0a4a */
[----:B------:R-:W-:Y:S01]  /*4240*/  I2FP.F32.S32 R104, R104 ;  /* 0x0000006800687245 */ /* 0x000fe20000201400 */
[C---:B------:R-:W-:Y:S01]  /*4250*/  IMAD.IADD R132, R125.reuse, 0x1, -R112 ;  /* 0x000000017d847824 */ /* 0x040fe200078e0a70 */
[----:B------:R-:W-:Y:S01]  /*4260*/  I2FP.F32.S32 R143, R143 ;  /* 0x0000008f008f7245 */ /* 0x000fe20000201400 */
[C---:B------:R-:W-:Y:S01]  /*4270*/  IMAD.IADD R126, R125.reuse, 0x1, -R88 ;  /* 0x000000017d7e7824 */ /* 0x040fe200078e0a58 */
[----:B------:R-:W-:Y:S01]  /*4280*/  I2FP.F32.S32 R159, R159 ;  /* 0x0000009f009f7245 */ /* 0x000fe20000201400 */
[--C-:B------:R-:W-:Y:S01]  /*4290*/  IMAD.IADD R125, R125, 0x1, -R82.reuse ;  /* 0x000000017d7d7824 */ /* 0x100fe200078e0a52 */
[----:B------:R-:W-:Y:S01]  /*42a0*/  I2FP.F32.S32 R107, R107 ;  /* 0x0000006b006b7245 */ /* 0x000fe20000201400 */
[--C-:B------:R-:W-:Y:S01]  /*42b0*/  IMAD.IADD R90, R72, 0x1, -R82.reuse ;  /* 0x00000001485a7824 */ /* 0x100fe200078e0a52 */
[----:B------:R-:W-:Y:S01]  /*42c0*/  IABS R141, R141 ;  /* 0x0000008d008d7213 */ /* 0x000fe20000000000 */
[----:B------:R-:W-:Y:S01]  /*42d0*/  IMAD.IADD R87, R3, 0x1, -R82 ;  /* 0x0000000103577824 */ /* 0x000fe200078e0a52 */
[----:B------:R-:W-:Y:S01]  /*42e0*/  LOP3.LUT R122, R161, UR7, RZ, 0x3c, !PT ;  /* 0x00000007a17a7c12 */ /* 0x000fe2000f8e3cff */
[----:B------:R-:W-:Y:S01]  /*42f0*/  FFMA.FTZ R104, R104, -UR5, R33 ;  /* 0x8000000568687c23 */ /* 0x000fe20008010021 */
[----:B------:R-:W-:Y:S01]  /*4300*/  IABS R2, R2 ;  /* 0x0000000200027213 */ /* 0x000fe20000000000 */
[----:B------:R-:W-:Y:S01]  /*4310*/  FFMA.FTZ R143, R143, -UR5, R46 ;  /* 0x800000058f8f7c23 */ /* 0x000fe2000801002e */
[----:B------:R-:W-:Y:S01]  /*4320*/  I2FP.F32.S32 R137, R137 ;  /* 0x0000008900897245 */ /* 0x000fe20000201400 */
[----:B------:R-:W-:Y:S01]  /*4330*/  FFMA.FTZ R159, R159, -UR5, R48 ;  /* 0x800000059f9f7c23 */ /* 0x000fe20008010030 */
[----:B------:R-:W-:Y:S01]  /*4340*/  I2FP.F32.S32 R131, R131 ;  /* 0x0000008300837245 */ /* 0x000fe20000201400 */
[----:B------:R-:W-:Y:S01]  /*4350*/  FFMA.FTZ R107, R107, -UR5, R50 ;  /* 0x800000056b6b7c23 */ /* 0x000fe20008010032 */
[----:B------:R-:W-:Y:S01]  /*4360*/  I2FP.F32.S32 R99, R99 ;  /* 0x0000006300637245 */ /* 0x000fe20000201400 */
[----:B------:R-:W-:Y:S01]  /*4370*/  IMAD.WIDE.U32 R122, R122, -0x326172a9, RZ ;  /* 0xcd9e8d577a7a7825 */ /* 0x000fe200078e00ff */
[----:B------:R-:W-:-:S03]  /*4380*/  FSEL R102, R102, -INF , !P0 ;  /* 0xff80000066667808 */ /* 0x000fc60004000000 */
[----:B------:R-:W-:Y:S01]  /*4390*/  FFMA.FTZ R137, R137, -UR5, R34 ;  /* 0x8000000589897c23 */ /* 0x000fe20008010022 */
[----:B------:R-:W-:Y:S01]  /*43a0*/  FSEL R95, R95, -INF , !P0 ;  /* 0xff8000005f5f7808 */ /* 0x000fe20004000000 */
[----:B------:R-:W-:Y:S01]  /*43b0*/  FFMA.FTZ R131, R131, -UR5, R36 ;  /* 0x8000000583837c23 */ /* 0x000fe20008010024 */
[----:B------:R-:W-:Y:S01]  /*43c0*/  FSEL R223, R223, -INF , !P0 ;  /* 0xff800000dfdf7808 */ /* 0x000fe20004000000 */
[----:B------:R-:W-:Y:S01]  /*43d0*/  FFMA.FTZ R99, R99, -UR5, R38 ;  /* 0x8000000563637c23 */ /* 0x000fe20008010026 */
[----:B------:R-:W-:Y:S01]  /*43e0*/  FSEL R221, R221, -INF , !P0 ;  /* 0xff800000dddd7808 */ /* 0x000fe20004000000 */
[----:B------:R-:W-:Y:S01]  /*43f0*/  IMAD.IADD R129, R72, 0x1, -R74 ;  /* 0x0000000148817824 */ /* 0x000fe200078e0a4a */
[----:B------:R-:W-:Y:S01]  /*4400*/  ISETP.GE.AND P0, PT, R82, UR22, PT ;  /* 0x0000001652007c0c */ /* 0x000fe2000bf06270 */
[----:B------:R-:W-:Y:S01]  /*4410*/  IMAD.WIDE.U32 R162, R59, -0x326172a9, RZ ;  /* 0xcd9e8d573ba27825 */ /* 0x000fe200078e00ff */
[----:B------:R-:W-:Y:S01]  /*4420*/  LOP3.LUT R148, R85, R56, RZ, 0x3c, !PT ;  /* 0x0000003855947212 */ /* 0x000fe200078e3cff */
[----:B------:R-:W-:Y:S01]  /*4430*/  UIADD3 UR23, UR30, -0x255992d5, URZ ;  /* 0xdaa66d2b1e177890 */ /* 0x000fe2000fffe03f */
[C---:B------:R-:W-:Y:S01]  /*4440*/  LOP3.LUT R85, R111.reuse, UR26, R84, 0x96, !PT ;  /* 0x0000001a6f557c12 */ /* 0x040fe2000f8e9654 */
[C---:B------:R-:W-:Y:S01]  /*4450*/  IMAD.IADD R97, R72.reuse, 0x1, -R128 ;  /* 0x0000000148617824 */ /* 0x040fe200078e0a80 */
[----:B------:R-:W-:Y:S01]  /*4460*/  LOP3.LUT R82, R111, UR26, R164, 0x96, !PT ;  /* 0x0000001a6f527c12 */ /* 0x000fe2000f8e96a4 */
[C-C-:B------:R-:W-:Y:S01]  /*4470*/  IMAD.IADD R100, R72.reuse, 0x1, -R86.reuse ;  /* 0x0000000148647824 */ /* 0x140fe200078e0a56 */
[----:B------:R-:W-:Y:S01]  /*4480*/  IABS R147, R147 ;  /* 0x0000009300937213 */ /* 0x000fe20000000000 */
[----:B------:R-:W-:Y:S01]  /*4490*/  IMAD.IADD R94, R3, 0x1, -R86 ;  /* 0x00000001035e7824 */ /* 0x000fe200078e0a56 */
[----:B------:R-:W-:Y:S01]  /*44a0*/  I2FP.F32.S32 R141, R141 ;  /* 0x0000008d008d7245 */ /* 0x000fe20000201400 */
[C---:B------:R-:W-:Y:S01]  /*44b0*/  IMAD.IADD R115, R72.reuse, 0x1, -R88 ;  /* 0x0000000148737824 */ /* 0x040fe200078e0a58 */
[----:B------:R-:W-:Y:S01]  /*44c0*/  I2FP.F32.S32 R111, R2 ;  /* 0x00000002006f7245 */ /* 0x000fe20000201400 */
[----:B------:R-:W-:Y:S01]  /*44d0*/  IMAD.IADD R124, R72, 0x1, -R112 ;  /* 0x00000001487c7824 */ /* 0x000fe200078e0a70 */
[----:B------:R-:W-:Y:S01]  /*44e0*/  ISETP.GE.AND P2, PT, R108, UR22, PT ;  /* 0x000000166c007c0c */ /* 0x000fe2000bf46270 */
[----:B------:R-:W-:Y:S01]  /*44f0*/  FFMA.FTZ R141, R141, -UR5, R42 ;  /* 0x800000058d8d7c23 */ /* 0x000fe2000801002a */
[----:B------:R-:W-:Y:S01]  /*4500*/  FSEL R70, R70, -INF , !P5 ;  /* 0xff80000046467808 */ /* 0x000fe20006800000 */
[----:B------:R-:W-:Y:S01]  /*4510*/  FFMA.FTZ R152, R111, -UR5, R20 ;  /* 0x800000056f987c23 */ /* 0x000fe20008010014 */
[----:B------:R-:W-:Y:S01]  /*4520*/  FSEL R103, R103, -INF , !P5 ;  /* 0xff80000067677808 */ /* 0x000fe20006800000 */
[----:B------:R-:W-:Y:S01]  /*4530*/  IMAD.WIDE.U32 R172, R85, -0x2daee0ad, RZ ;  /* 0xd2511f5355ac7825 */ /* 0x000fe200078e00ff */
[----:B------:R-:W-:Y:S01]  /*4540*/  FSEL R157, R157, -INF , !P5 ;  /* 0xff8000009d9d7808 */ /* 0x000fe20006800000 */
[----:B------:R-:W-:Y:S01]  /*4550*/  UIADD3 UR21, UR31, 0x32370b8f, URZ ;  /* 0x32370b8f1f157890 */ /* 0x000fe2000fffe03f */
[----:B------:R-:W-:Y:S01]  /*4560*/  FSEL R105, R105, -INF , !P5 ;  /* 0xff80000069697808 */ /* 0x000fe20006800000 */
[----:B------:R-:W-:Y:S01]  /*4570*/  UIADD3 UR10, UR31, -0x126145ec, URZ ;  /* 0xed9eba141f0a7890 */ /* 0x000fe2000fffe03f */
[----:B------:R-:W-:Y:S01]  /*4580*/  LOP3.LUT R145, R165, R56, RZ, 0x3c, !PT ;  /* 0x00000038a5917212 */ /* 0x000fe200078e3cff */
[----:B------:R-:W-:Y:S01]  /*4590*/  UIADD3 UR11, UR30, 0x78dde6e4, URZ ;  /* 0x78dde6e41e0b7890 */ /* 0x000fe2000fffe03f */
[----:B------:R-:W-:Y:S01]  /*45a0*/  IABS R149, R149 ;  /* 0x0000009500957213 */ /* 0x000fe20000000000 */
[----:B------:R-:W-:Y:S01]  /*45b0*/  UIADD3 UR9, UR30, 0x1715609d, URZ ;  /* 0x1715609d1e097890 */ /* 0x000fe2000fffe03f */
[----:B------:R-:W-:Y:S01]  /*45c0*/  ISETP.GE.AND P5, PT, R74, UR22, PT ;  /* 0x000000164a007c0c */ /* 0x000fe2000bfa6270 */
[----:B------:R-:W-:Y:S01]  /*45d0*/  IMAD.IADD R74, R3, 0x1, -R74 ;  /* 0x00000001034a7824 */ /* 0x000fe200078e0a4a */
[----:B------:R-:W-:Y:S01]  /*45e0*/  LOP3.LUT R108, R161, UR6, RZ, 0x3c, !PT ;  /* 0x00000006a16c7c12 */ /* 0x000fe2000f8e3cff */
[----:B------:R-:W-:Y:S01]  /*45f0*/  UIADD3 UR6, UR31, -0x4498517b, URZ ;  /* 0xbb67ae851f067890 */ /* 0x000fe2000fffe03f */
[----:B------:R-:W-:Y:S01]  /*4600*/  IABS R154, R154 ;  /* 0x0000009a009a7213 */ /* 0x000fe20000000000 */
[----:B------:R-:W-:Y:S01]  /*4610*/  UIADD3 UR8, UR31, -0x56f99767, URZ ;  /* 0xa90668991f087890 */ /* 0x000fe2000fffe03f */
[----:B------:R-:W-:Y:S01]  /*4620*/  I2FP.F32.S32 R178, R147 ;  /* 0x0000009300b27245 */ /* 0x000fe20000201400 */
[----:B------:R-:W-:Y:S01]  /*4630*/  IMAD.WIDE.U32 R108, R108, -0x326172a9, RZ ;  /* 0xcd9e8d576c6c7825 */ /* 0x000fe200078e00ff */
[----:B------:R-:W-:Y:S01]  /*4640*/  FSEL R114, R114, -INF , !P6 ;  /* 0xff80000072727808 */ /* 0x000fe20007000000 */
[----:B------:R-:W-:Y:S01]  /*4650*/  UIADD3 UR27, UR31, 0x646e171e, URZ ;  /* 0x646e171e1f1b7890 */ /* 0x000fe2000fffe03f */
[----:B------:R-:W-:Y:S01]  /*4660*/  FSEL R143, R143, -INF , !P6 ;  /* 0xff8000008f8f7808 */ /* 0x000fe20007000000 */
[----:B------:R-:W-:Y:S01]  /*4670*/  FFMA.FTZ R178, R178, -UR5, R117 ;  /* 0x80000005b2b27c23 */ /* 0x000fe20008010075 */
[----:B------:R-:W-:Y:S01]  /*4680*/  FSEL R159, R159, -INF , !P6 ;  /* 0xff8000009f9f7808 */ /* 0x000fe20007000000 */
[----:B------:R-:W-:Y:S01]  /*4690*/  UIADD3 UR28, UR30, -0x4ab325aa, URZ ;  /* 0xb54cda561e1c7890 */ /* 0x000fe2000fffe03f */
[----:B------:R-:W-:Y:S01]  /*46a0*/  FSEL R107, R107, -INF , !P6 ;  /* 0xff8000006b6b7808 */ /* 0x000fe20007000000 */
[----:B------:R-:W-:Y:S01]  /*46b0*/  STL [R1+0xe8], R193 ;  /* 0x0000e8c101007387 */ /* 0x000fe20000100800 */
[----:B------:R-:W-:Y:S01]  /*46c0*/  FSEL R104, R104, -INF , !P1 ;  /* 0xff80000068687808 */ /* 0x000fe20004800000 */
[----:B------:R-:W-:Y:S01]  /*46d0*/  ULDC UR32, c[0x0][0x2ec] ;  /* 0x0000bb0000207ab9 */ /* 0x000fe20000000800 */
[----:B------:R-:W-:Y:S01]  /*46e0*/  FSEL R133, R133, -INF , !P1 ;  /* 0xff80000085857808 */ /* 0x000fe20004800000 */
[----:B------:R-:W-:Y:S01]  /*46f0*/  STL [R1+0xe4], R191 ;  /* 0x0000e4bf01007387 */ /* 0x000fe20000100800 */
[----:B------:R-:W-:-:S02]  /*4700*/  FSEL R101, R101, -INF , !P1 ;  /* 0xff80000065657808 */ /* 0x000fc40004800000 */
[----:B------:R-:W-:Y:S01]  /*4710*/  FSEL R73, R73, -INF , !P1 ;  /* 0xff80000049497808 */ /* 0x000fe20004800000 */
[----:B------:R-:W-:Y:S01]  /*4720*/  STL [R1+0xe0], R187 ;  /* 0x0000e0bb01007387 */ /* 0x000fe20000100800 */
[----:B------:R-:W-:Y:S02]  /*4730*/  ISETP.GE.AND P6, PT, R86, UR22, PT ;  /* 0x0000001656007c0c */ /* 0x000fe4000bfc6270 */
[----:B------:R-:W-:Y:S01]  /*4740*/  ISETP.GE.AND P1, PT, R88, UR22, PT ;  /* 0x0000001658007c0c */ /* 0x000fe2000bf26270 */
[----:B------:R-:W-:Y:S01]  /*4750*/  IMAD.IADD R88, R3, 0x1, -R88 ;  /* 0x0000000103587824 */ /* 0x000fe200078e0a58 */
[----:B------:R-:W-:Y:S01]  /*4760*/  IABS R156, R156 ;  /* 0x0000009c009c7213 */ /* 0x000fe20000000000 */
[----:B------:R-:W-:Y:S01]  /*4770*/  STL [R1+0xdc], R186 ;  /* 0x0000dcba01007387 */ /* 0x000fe20000100800 */
[----:B------:R-:W-:Y:S02]  /*4780*/  I2FP.F32.S32 R149, R149 ;  /* 0x0000009500957245 */ /* 0x000fe40000201400 */
[----:B------:R-:W-:Y:S01]  /*4790*/  IABS R158, R144 ;  /* 0x00000090009e7213 */ /* 0x000fe20000000000 */
[----:B------:R-:W-:Y:S01]  /*47a0*/  IMAD.WIDE.U32 R144, R145, -0x2daee0ad, RZ ;  /* 0xd2511f5391907825 */ /* 0x000fe200078e00ff */
[----:B------:R-:W-:-:S03]  /*47b0*/  IABS R142, R142 ;  /* 0x0000008e008e7213 */ /* 0x000fc60000000000 */
[----:B------:R-:W-:Y:S01]  /*47c0*/  FFMA.FTZ R180, R149, -UR5, R116 ;  /* 0x8000000595b47c23 */ /* 0x000fe20008010074 */
[----:B------:R-:W-:Y:S01]  /*47d0*/  IABS R127, R127 ;  /* 0x0000007f007f7213 */ /* 0x000fe20000000000 */
[----:B------:R-:W-:Y:S01]  /*47e0*/  IMAD.WIDE.U32 R148, R148, -0x2daee0ad, RZ ;  /* 0xd2511f5394947825 */ /* 0x000fe200078e00ff */
[----:B------:R-:W-:Y:S01]  /*47f0*/  LOP3.LUT R86, R123, UR26, R84, 0x96, !PT ;  /* 0x0000001a7b567c12 */ /* 0x000fe2000f8e9654 */
[----:B------:R-:W-:Y:S01]  /*4800*/  STL [R1+0xd8], R185 ;  /* 0x0000d8b901007387 */ /* 0x000fe20000100800 */
[----:B------:R-:W-:Y:S02]  /*4810*/  I2FP.F32.S32 R111, R154 ;  /* 0x0000009a006f7245 */ /* 0x000fe40000201400 */
[----:B------:R-:W-:Y:S01]  /*4820*/  FSEL R106, R106, -INF , !P2 ;  /* 0xff8000006a6a7808 */ /* 0x000fe20005000000 */
[----:B------:R-:W-:Y:S01]  /*4830*/  IMAD.WIDE.U32 R200, R86, -0x2daee0ad, RZ ;  /* 0xd2511f5356c87825 */ /* 0x000fe200078e00ff */
[----:B------:R-:W-:-:S03]  /*4840*/  FSEL R137, R137, -INF , !P2 ;  /* 0xff80000089897808 */ /* 0x000fc60005000000 */
[----:B------:R-:W-:Y:S01]  /*4850*/  FFMA.FTZ R190, R111, -UR5, R16 ;  /* 0x800000056fbe7c23 */ /* 0x000fe20008010010 */
[----:B------:R-:W-:Y:S01]  /*4860*/  FSEL R131, R131, -INF , !P2 ;  /* 0xff80000083837808 */ /* 0x000fe20005000000 */
[----:B------:R-:W-:Y:S01]  /*4870*/  STL [R1+0xd4], R184 ;  /* 0x0000d4b801007387 */ /* 0x000fe20000100800 */
[----:B------:R-:W-:Y:S02]  /*4880*/  FSEL R99, R99, -INF , !P2 ;  /* 0xff80000063637808 */ /* 0x000fe40005000000 */
[----:B------:R-:W-:Y:S01]  /*4890*/  LOP3.LUT R84, R123, UR26, R164, 0x96, !PT ;  /* 0x0000001a7b547c12 */ /* 0x000fe2000f8e96a4 */
[----:B------:R-:W-:Y:S01]  /*48a0*/  STL [R1+0xd0], R135 ;  /* 0x0000d08701007387 */ /* 0x000fe20000100800 */
[----:B------:R-:W-:Y:S02]  /*48b0*/  LOP3.LUT R146, R163, R56, RZ, 0x3c, !PT ;  /* 0x00000038a3927212 */ /* 0x000fe400078e3cff */
[----:B------:R-:W-:Y:S01]  /*48c0*/  ISETP.GE.AND P2, PT, R112, UR22, PT ;  /* 0x0000001670007c0c */ /* 0x000fe2000bf46270 */
[----:B------:R-:W-:Y:S01]  /*48d0*/  IMAD.IADD R112, R3, 0x1, -R112 ;  /* 0x0000000103707824 */ /* 0x000fe200078e0a70 */
[----:B------:R-:W-:Y:S01]  /*48e0*/  IABS R74, R74 ;  /* 0x0000004a004a7213 */ /* 0x000fe20000000000 */
[----:B------:R-:W-:Y:S01]  /*48f0*/  IMAD.WIDE.U32 R146, R146, -0x2daee0ad, RZ ;  /* 0xd2511f5392927825 */ /* 0x000fe200078e00ff */
[----:B------:R-:W-:Y:S01]  /*4900*/  I2FP.F32.S32 R156, R156 ;  /* 0x0000009c009c7245 */ /* 0x000fe20000201400 */
[----:B------:R-:W-:Y:S01]  /*4910*/  STL [R1+0xc8], R134 ;  /* 0x0000c88601007387 */ /* 0x000fe20000100800 */
[----:B------:R-:W-:Y:S01]  /*4920*/  IABS R97, R97 ;  /* 0x0000006100617213 */ /* 0x000fe20000000000 */
[----:B------:R-:W-:Y:S01]  /*4930*/  IMAD.WIDE.U32 R84, R84, -0x2daee0ad, RZ ;  /* 0xd2511f5354547825 */ /* 0x000fe200078e00ff */
[----:B------:R-:W-:-:S02]  /*4940*/  I2FP.F32.S32 R117, R142 ;  /* 0x0000008e00757245 */ /* 0x000fc40000201400 */
[----:B------:R-:W-:Y:S02]  /*4950*/  I2FP.F32.S32 R127, R127 ;  /* 0x0000007f007f7245 */ /* 0x000fe40000201400 */
[----:B------:R-:W-:Y:S02]  /*4960*/  FSEL R96, R96, -INF , !P4 ;  /* 0xff80000060607808 */ /* 0x000fe40006000000 */
[----:B------:R-:W-:Y:S01]  /*4970*/  FSEL R141, R141, -INF , !P4 ;  /* 0xff8000008d8d7808 */ /* 0x000fe20006000000 */
[----:B------:R-:W-:Y:S01]  /*4980*/  FFMA.FTZ R241, R127, -UR5, R14 ;  /* 0x800000057ff17c23 */ /* 0x000fe2000801000e */
[----:B------:R-:W-:Y:S02]  /*4990*/  FSEL R155, R155, -INF , !P4 ;  /* 0xff8000009b9b7808 */ /* 0x000fe40006000000 */
[----:B------:R-:W-:Y:S02]  /*49a0*/  FSEL R71, R71, -INF , !P4 ;  /* 0xff80000047477808 */ /* 0x000fe40006000000 */
[----:B------:R-:W-:Y:S01]  /*49b0*/  ISETP.GE.AND P4, PT, R128, UR22, PT ;  /* 0x0000001680007c0c */ /* 0x000fe2000bf86270 */
[----:B------:R-:W-:Y:S01]  /*49c0*/  IMAD.IADD R128, R3, 0x1, -R128 ;  /* 0x0000000103807824 */ /* 0x000fe200078e0a80 */
[----:B------:R-:W-:-:S02]  /*49d0*/  LOP3.LUT R116, R145, UR6, R160, 0x96, !PT ;  /* 0x0000000691747c12 */ /* 0x000fc4000f8e96a0 */
[----:B------:R-:W-:Y:S02]  /*49e0*/  IABS R126, R126 ;  /* 0x0000007e007e7213 */ /* 0x000fe40000000000 */
[----:B------:R-:W-:Y:S02]  /*49f0*/  IABS R88, R88 ;  /* 0x0000005800587213 */ /* 0x000fe40000000000 */
[----:B------:R-:W-:Y:S02]  /*4a00*/  LOP3.LUT R72, R109, UR26, R164, 0x96, !PT ;  /* 0x0000001a6d487c12 */ /* 0x000fe4000f8e96a4 */
[----:B------:R-:W-:Y:S02]  /*4a10*/  I2FP.F32.S32 R111, R74 ;  /* 0x0000004a006f7245 */ /* 0x000fe40000201400 */
[----:B------:R-:W-:Y:S02]  /*4a20*/  IABS R87, R87 ;  /* 0x0000005700577213 */ /* 0x000fe40000000000 */
[----:B------:R-:W-:Y:S01]  /*4a30*/  LOP3.LUT R3, R123, UR26, R162, 0x96, !PT ;  /* 0x0000001a7b037c12 */ /* 0x000fe2000f8e96a2 */
[----:B------:R-:W-:Y:S01]  /*4a40*/  FFMA.FTZ R250, R111, -UR5, R26 ;  /* 0x800000056ffa7c23 */ /* 0x000fe2000801001a */
[----:B------:R-:W-:Y:S01]  /*4a50*/  LOP3.LUT R2, R109, UR26, R162, 0x96, !PT ;  /* 0x0000001a6d027c12 */ /* 0x000fe2000f8e96a2 */
[----:B------:R-:W-:Y:S01]  /*4a60*/  FFMA.FTZ R109, R156, -UR5, R21 ;  /* 0x800000059c6d7c23 */ /* 0x000fe20008010015 */
[----:B------:R-:W-:Y:S01]  /*4a70*/  I2FP.F32.S32 R74, R97 ;  /* 0x00000061004a7245 */ /* 0x000fe20000201400 */
[----:B------:R-:W-:Y:S01]  /*4a80*/  FFMA.FTZ R97, R117, -UR5, R22 ;  /* 0x8000000575617c23 */ /* 0x000fe20008010016 */
[----:B------:R-:W-:Y:S01]  /*4a90*/  IABS R124, R124 ;  /* 0x0000007c007c7213 */ /* 0x000fe20000000000 */
[----:B------:R-:W-:Y:S01]  /*4aa0*/  IMAD.WIDE.U32 R162, R116, -0x326172a9, RZ ;  /* 0xcd9e8d5774a27825 */ /* 0x000fe200078e00ff */
[----:B------:R-:W-:-:S03]  /*4ab0*/  IABS R112, R112 ;  /* 0x0000007000707213 */ /* 0x000fc60000000000 */
[----:B------:R-:W-:Y:S01]  /*4ac0*/  FFMA.FTZ R74, R74, -UR5, R25 ;  /* 0x800000054a4a7c23 */ /* 0x000fe20008010019 */
[----:B------:R-:W-:Y:S02]  /*4ad0*/  IABS R115, R115 ;  /* 0x0000007300737213 */ /* 0x000fe40000000000 */
[----:B------:R-:W-:Y:S02]  /*4ae0*/  IABS R156, R100 ;  /* 0x00000064009c7213 */ /* 0x000fe40000000000 */
[----:B------:R-:W-:Y:S02]  /*4af0*/  I2FP.F32.S32 R117, R126 ;  /* 0x0000007e00757245 */ /* 0x000fe40000201400 */
[----:B------:R-:W-:Y:S02]  /*4b00*/  I2FP.F32.S32 R127, R88 ;  /* 0x00000058007f7245 */ /* 0x000fe40000201400 */
[----:B------:R-:W-:Y:S02]  /*4b10*/  IABS R154, R94 ;  /* 0x0000005e009a7213 */ /* 0x000fe40000000000 */
[----:B------:R-:W-:Y:S01]  /*4b20*/  LOP3.LUT R100, R149, UR6, R160, 0x96, !PT ;  /* 0x0000000695647c12 */ /* 0x000fe2000f8e96a0 */
[----:B------:R-:W-:Y:S01]  /*4b30*/  FFMA.FTZ R127, R127, -UR5, R10 ;  /* 0x800000057f7f7c23 */ /* 0x000fe2000801000a */
[----:B------:R-:W-:Y:S01]  /*4b40*/  I2FP.F32.S32 R88, R87 ;  /* 0x0000005700587245 */ /* 0x000fe20000201400 */
[----:B------:R-:W-:Y:S01]  /*4b50*/  IMAD.WIDE.U32 R86, R82, -0x2daee0ad, RZ ;  /* 0xd2511f5352567825 */ /* 0x000fe200078e00ff */
[----:B------:R-:W-:-:S02]  /*4b60*/  LOP3.LUT R214, R201, UR24, R148, 0x96, !PT ;  /* 0x00000018c9d67c12 */ /* 0x000fc4000f8e9694 */
[----:B------:R-:W-:Y:S01]  /*4b70*/  LOP3.LUT R188, R173, UR24, R148, 0x96, !PT ;  /* 0x00000018adbc7c12 */ /* 0x000fe2000f8e9694 */
[----:B------:R-:W-:Y:S01]  /*4b80*/  IMAD.WIDE.U32 R148, R72, -0x2daee0ad, RZ ;  /* 0xd2511f5348947825 */ /* 0x000fe200078e00ff */
[----:B------:R-:W-:Y:S02]  /*4b90*/  LOP3.LUT R94, R147, UR6, R160, 0x96, !PT ;  /* 0x00000006935e7c12 */ /* 0x000fe4000f8e96a0 */
[----:B------:R-:W-:Y:S01]  /*4ba0*/  I2FP.F32.S32 R244, R124 ;  /* 0x0000007c00f47245 */ /* 0x000fe20000201400 */
[----:B------:R-:W-:Y:S01]  /*4bb0*/  IMAD.WIDE.U32 R160, R3, -0x2daee0ad, RZ ;  /* 0xd2511f5303a07825 */ /* 0x000fe200078e00ff */
[----:B------:R-:W-:Y:S02]  /*4bc0*/  LOP3.LUT R224, R85, UR24, R144, 0x96, !PT ;  /* 0x0000001855e07c12 */ /* 0x000fe4000f8e9690 */
[----:B------:R-:W-:Y:S01]  /*4bd0*/  IABS R125, R125 ;  /* 0x0000007d007d7213 */ /* 0x000fe20000000000 */
[----:B------:R-:W-:Y:S01]  /*4be0*/  IMAD.WIDE.U32 R166, R100, -0x326172a9, RZ ;  /* 0xcd9e8d5764a67825 */ /* 0x000fe200078e00ff */
[----:B------:R-:W-:-:S03]  /*4bf0*/  I2FP.F32.S32 R124, R112 ;  /* 0x00000070007c7245 */ /* 0x000fc60000201400 */
[----:B------:R-:W-:Y:S01]  /*4c00*/  FFMA.FTZ R244, R244, -UR5, R13 ;  /* 0x80000005f4f47c23 */ /* 0x000fe2000801000d */
[----:B------:R-:W-:Y:S01]  /*4c10*/  LOP3.LUT R164, R85, UR24, R144, 0x96, !PT ;  /* 0x0000001855a47c12 */ /* 0x000fe2000f8e9690 */
[----:B------:R-:W-:Y:S02]  /*4c20*/  IMAD.MOV.U32 R112, RZ, RZ, R115 ;  /* 0x000000ffff707224 */ /* 0x000fe400078e0073 */
[----:B------:R-:W-:Y:S01]  /*4c30*/  FFMA.FTZ R115, R117, -UR5, R118 ;  /* 0x8000000575737c23 */ /* 0x000fe20008010076 */
[----:B------:R-:W-:Y:S01]  /*4c40*/  IMAD.WIDE.U32 R116, R2, -0x2daee0ad, RZ ;  /* 0xd2511f5302747825 */ /* 0x000fe200078e00ff */
[----:B------:R-:W-:-:S03]  /*4c50*/  LOP3.LUT R204, R163, UR25, R110, 0x96, !PT ;  /* 0x00000019a3cc7c12 */ /* 0x000fc6000f8e966e */
[----:B------:R-:W-:Y:S01]  /*4c60*/  FFMA.FTZ R239, R124, -UR5, R15 ;  /* 0x800000057cef7c23 */ /* 0x000fe2000801000f */
[----:B------:R-:W-:Y:S01]  /*4c70*/  I2FP.F32.S32 R126, R125 ;  /* 0x0000007d007e7245 */ /* 0x000fe20000201400 */
[----:B------:R-:W-:Y:S01]  /*4c80*/  IMAD.WIDE.U32 R224, R224, -0x326172a9, RZ ;  /* 0xcd9e8d57e0e07825 */ /* 0x000fe200078e00ff */
[----:B------:R-:W-:-:S03]  /*4c90*/  LOP3.LUT R2, R87, UR24, R144, 0x96, !PT ;  /* 0x0000001857027c12 */ /* 0x000fc6000f8e9690 */
[----:B------:R-:W-:Y:S01]  /*4ca0*/  FFMA.FTZ R125, R88, -UR5, R11 ;  /* 0x80000005587d7c23 */ /* 0x000fe2000801000b */
[----:B------:R-:W-:Y:S01]  /*4cb0*/  LOP3.LUT R226, R149, UR24, R144, 0x96, !PT ;  /* 0x0000001895e27c12 */ /* 0x000fe2000f8e9690 */
[----:B------:R-:W-:Y:S01]  /*4cc0*/  IMAD.WIDE.U32 R164, R164, -0x326172a9, RZ ;  /* 0xcd9e8d57a4a47825 */ /* 0x000fe200078e00ff */
[----:B------:R-:W-:Y:S02]  /*4cd0*/  LOP3.LUT R118, R161, UR24, R146, 0x96, !PT ;  /* 0x00000018a1767c12 */ /* 0x000fe4000f8e9692 */
[----:B------:R-:W-:Y:S01]  /*4ce0*/  I2FP.F32.S32 R245, R112 ;  /* 0x0000007000f57245 */ /* 0x000fe20000201400 */
[----:B------:R-:W-:Y:S01]  /*4cf0*/  IMAD.WIDE.U32 R214, R214, -0x326172a9, RZ ;  /* 0xcd9e8d57d6d67825 */ /* 0x000fe200078e00ff */
[----:B------:R-:W-:-:S03]  /*4d00*/  LOP3.LUT R202, R163, UR25, R122, 0x96, !PT ;  /* 0x00000019a3ca7c12 */ /* 0x000fc6000f8e967a */
[----:B------:R-:W-:Y:S01]  /*4d10*/  FFMA.FTZ R112, R126, -UR5, R119 ;  /* 0x800000057e707c23 */ /* 0x000fe20008010077 */
[----:B------:R-:W-:Y:S01]  /*4d20*/  LOP3.LUT R246, R163, UR25, R108, 0x96, !PT ;  /* 0x00000019a3f67c12 */ /* 0x000fe2000f8e966c */
[----:B------:R-:W-:Y:S01]  /*4d30*/  IMAD.WIDE.U32 R204, R204, -0x2daee0ad, RZ ;  /* 0xd2511f53cccc7825 */ /* 0x000fe200078e00ff */
[----:B------:R-:W-:-:S03]  /*4d40*/  LOP3.LUT R122, R167, UR25, R122, 0x96, !PT ;  /* 0x00000019a77a7c12 */ /* 0x000fc6000f8e967a */
[----:B------:R-:W-:Y:S01]  /*4d50*/  FFMA.FTZ R245, R245, -UR5, R8 ;  /* 0x80000005f5f57c23 */ /* 0x000fe20008010008 */
[--C-:B------:R-:W-:Y:S01]  /*4d60*/  LOP3.LUT R212, R225, UR23, R162.reuse, 0x96, !PT ;  /* 0x00000017e1d47c12 */ /* 0x100fe2000f8e96a2 */
[----:B------:R-:W-:Y:S01]  /*4d70*/  IMAD.WIDE.U32 R216, R2, -0x326172a9, RZ ;  /* 0xcd9e8d5702d87825 */ /* 0x000fe200078e00ff */
[----:B------:R-:W-:Y:S02]  /*4d80*/  LOP3.LUT R170, R165, UR23, R162, 0x96, !PT ;  /* 0x00000017a5aa7c12 */ /* 0x000fe4000f8e96a2 */
[----:B------:R-:W-:Y:S01]  /*4d90*/  LOP3.LUT R86, R205, UR21, R86, 0x96, !PT ;  /* 0x00000015cd567c12 */ /* 0x000fe2000f8e9656 */
[----:B------:R-:W-:Y:S01]  /*4da0*/  IMAD.WIDE.U32 R226, R226, -0x326172a9, RZ ;  /* 0xcd9e8d57e2e27825 */ /* 0x000fe200078e00ff */
[----:B------:R-:W-:Y:S02]  /*4db0*/  LOP3.LUT R168, R215, UR23, R166, 0x96, !PT ;  /* 0x00000017d7a87c12 */ /* 0x000fe4000f8e96a6 */
[----:B------:R-:W-:Y:S01]  /*4dc0*/  LOP3.LUT R110, R167, UR25, R110, 0x96, !PT ;  /* 0x00000019a76e7c12 */ /* 0x000fe2000f8e966e */
[----:B------:R-:W-:Y:S01]  /*4dd0*/  IMAD.WIDE.U32 R208, R94, -0x326172a9, RZ ;  /* 0xcd9e8d575ed07825 */ /* 0x000fe200078e00ff */
[----:B------:R-:W-:-:S02]  /*4de0*/  LOP3.LUT R210, R217, UR23, R162, 0x96, !PT ;  /* 0x00000017d9d27c12 */ /* 0x000fc4000f8e96a2 */
[----:B------:R-:W-:Y:S01]  /*4df0*/  LOP3.LUT R144, R227, UR23, R162, 0x96, !PT ;  /* 0x00000017e3907c12 */ /* 0x000fe2000f8e96a2 */
[----:B------:R-:W-:Y:S01]  /*4e00*/  IMAD.WIDE.U32 R118, R118, -0x326172a9, RZ ;  /* 0xcd9e8d5776767825 */ /* 0x000fe200078e00ff */
[----:B------:R-:W-:Y:S02]  /*4e10*/  LOP3.LUT R174, R117, UR24, R146, 0x96, !PT ;  /* 0x0000001875ae7c12 */ /* 0x000fe4000f8e9692 */
[----:B------:R-:W-:Y:S01]  /*4e20*/  LOP3.LUT R108, R209, UR25, R108, 0x96, !PT ;  /* 0x00000019d16c7c12 */ /* 0x000fe2000f8e966c */
[----:B------:R-:W-:Y:S01]  /*4e30*/  IMAD.WIDE.U32 R246, R246, -0x2daee0ad, RZ ;  /* 0xd2511f53f6f67825 */ /* 0x000fe200078e00ff */
[----:B------:R-:W-:Y:S02]  /*4e40*/  LOP3.LUT R162, R119, UR23, R208, 0x96, !PT ;  /* 0x0000001777a27c12 */ /* 0x000fe4000f8e96d0 */
[----:B------:R-:W-:Y:S01]  /*4e50*/  IABS R90, R90 ;  /* 0x0000005a005a7213 */ /* 0x000fe20000000000 */
[----:B------:R-:W-:Y:S01]  /*4e60*/  IMAD.WIDE.U32 R202, R202, -0x2daee0ad, RZ ;  /* 0xd2511f53caca7825 */ /* 0x000fe200078e00ff */
[----:B------:R-:W-:-:S02]  /*4e70*/  LOP3.LUT R148, R247, UR21, R148, 0x96, !PT ;  /* 0x00000015f7947c12 */ /* 0x000fc4000f8e9694 */
[----:B------:R-:W-:Y:S01]  /*4e80*/  I2FP.F32.S32 R90, R90 ;  /* 0x0000005a005a7245 */ /* 0x000fe20000201400 */
[----:B------:R-:W-:Y:S01]  /*4e90*/  IMAD.WIDE.U32 R218, R122, -0x2daee0ad, RZ ;  /* 0xd2511f537ada7825 */ /* 0x000fe200078e00ff */
[C-C-:B------:R-:W-:Y:S02]  /*4ea0*/  LOP3.LUT R85, R203.reuse, UR21, R84.reuse, 0x96, !PT ;  /* 0x00000015cb557c12 */ /* 0x140fe4000f8e9654 */
[----:B------:R-:W-:Y:S01]  /*4eb0*/  LOP3.LUT R84, R203, UR21, R84, 0x96, !PT ;  /* 0x00000015cb547c12 */ /* 0x000fe2000f8e9654 */
[----:B------:R-:W-:Y:S01]  /*4ec0*/  IMAD.WIDE.U32 R212, R212, -0x2daee0ad, RZ ;  /* 0xd2511f53d4d47825 */ /* 0x000fe200078e00ff */
[----:B------:R-:W-:-:S03]  /*4ed0*/  LOP3.LUT R2, R219, UR21, R200, 0x96, !PT ;  /* 0x00000015db027c12 */ /* 0x000fc6000f8e96c8 */
[----:B------:R-:W-:Y:S01]  /*4ee0*/  FFMA.FTZ R243, R90, -UR5, R9 ;  /* 0x800000055af37c23 */ /* 0x000fe20008010009 */
[----:B------:R-:W-:Y:S01]  /*4ef0*/  LOP3.LUT R3, R219, UR21, R160, 0x96, !PT ;  /* 0x00000015db037c12 */ /* 0x000fe2000f8e96a0 */
[----:B------:R-:W-:Y:S01]  /*4f00*/  IMAD.WIDE.U32 R170, R170, -0x2daee0ad, RZ ;  /* 0xd2511f53aaaa7825 */ /* 0x000fe200078e00ff */
[--C-:B------:R-:W-:Y:S02]  /*4f10*/  LOP3.LUT R206, R213, UR10, R202.reuse, 0x96, !PT ;  /* 0x0000000ad5ce7c12 */ /* 0x100fe4000f8e96ca */
[----:B------:R-:W-:Y:S01]  /*4f20*/  IABS R138, R138 ;  /* 0x0000008a008a7213 */ /* 0x000fe20000000000 */
[----:B------:R-:W-:Y:S01]  /*4f30*/  IMAD.WIDE.U32 R168, R168, -0x2daee0ad, RZ ;  /* 0xd2511f53a8a87825 */ /* 0x000fe200078e00ff */
[----:B------:R-:W-:Y:S02]  /*4f40*/  LOP3.LUT R122, R171, UR10, R202, 0x96, !PT ;  /* 0x0000000aab7a7c12 */ /* 0x000fe4000f8e96ca */
[----:B------:R-:W-:Y:S01]  /*4f50*/  I2FP.F32.S32 R177, R138 ;  /* 0x0000008a00b17245 */ /* 0x000fe20000201400 */
[----:B------:R-:W-:Y:S01]  /*4f60*/  IMAD.WIDE.U32 R86, R86, -0x326172a9, RZ ;  /* 0xcd9e8d5756567825 */ /* 0x000fe200078e00ff */
[----:B------:R-:W-:-:S02]  /*4f70*/  LOP3.LUT R202, R169, UR10, R218, 0x96, !PT ;  /* 0x0000000aa9ca7c12 */ /* 0x000fc4000f8e96da */
[----:B------:R-:W-:Y:S01]  /*4f80*/  IABS R151, R151 ;  /* 0x0000009700977213 */ /* 0x000fe20000000000 */
[----:B------:R-:W-:Y:S01]  /*4f90*/  IMAD.WIDE.U32 R232, R110, -0x2daee0ad, RZ ;  /* 0xd2511f536ee87825 */ /* 0x000fe200078e00ff */
[----:B------:R-:W-:-:S03]  /*4fa0*/  LOP3.LUT R160, R87, UR11, R216, 0x96, !PT ;  /* 0x0000000b57a07c12 */ /* 0x000fc6000f8e96d8 */
[----:B------:R-:W-:Y:S01]  /*4fb0*/  FFMA.FTZ R177, R177, -UR5, R18 ;  /* 0x80000005b1b17c23 */ /* 0x000fe20008010012 */
[----:B------:R-:W-:Y:S01]  /*4fc0*/  I2FP.F32.S32 R182, R151 ;  /* 0x0000009700b67245 */ /* 0x000fe20000201400 */
[----:B------:R-:W-:Y:S01]  /*4fd0*/  IMAD.WIDE.U32 R162, R162, -0x2daee0ad, RZ ;  /* 0xd2511f53a2a27825 */ /* 0x000fe200078e00ff */
[----:B------:R-:W-:Y:S02]  /*4fe0*/  LOP3.LUT R72, R233, UR21, R172, 0x96, !PT ;  /* 0x00000015e9487c12 */ /* 0x000fe4000f8e96ac */
[----:B------:R-:W-:Y:S01]  /*4ff0*/  I2FP.F32.S32 R154, R154 ;  /* 0x0000009a009a7245 */ /* 0x000fe20000201400 */
[----:B------:R-:W-:Y:S01]  /*5000*/  IMAD.WIDE.U32 R174, R174, -0x326172a9, RZ ;  /* 0xcd9e8d57aeae7825 */ /* 0x000fe200078e00ff */
[----:B------:R-:W-:-:S03]  /*5010*/  LOP3.LUT R172, R163, UR10, R218, 0x96, !PT ;  /* 0x0000000aa3ac7c12 */ /* 0x000fc6000f8e96da */
[----:B------:R-:W-:Y:S01]  /*5020*/  FFMA.FTZ R182, R182, -UR5, R17 ;  /* 0x80000005b6b67c23 */ /* 0x000fe20008010011 */
[----:B------:R-:W-:Y:S01]  /*5030*/  FMNMX.FTZ R124, R121, R113, !PT ;  /* 0x00000071797c7209 */ /* 0x000fe20007810000 */
[----:B------:R-:W-:Y:S01]  /*5040*/  IMAD.WIDE.U32 R148, R148, -0x326172a9, RZ ;  /* 0xcd9e8d5794947825 */ /* 0x000fe200078e00ff */
[----:B------:R-:W-:-:S03]  /*5050*/  LOP3.LUT R208, R175, UR23, R208, 0x96, !PT ;  /* 0x00000017afd07c12 */ /* 0x000fc6000f8e96d0 */
[----:B------:R-:W-:Y:S01]  /*5060*/  FFMA.FTZ R83, R154, -UR5, R83 ;  /* 0x800000059a537c23 */ /* 0x000fe20008010053 */
[----:B------:R-:W-:Y:S01]  /*5070*/  IABS R150, R150 ;  /* 0x0000009600967213 */ /* 0x000fe20000000000 */
[----:B------:R-:W-:Y:S01]  /*5080*/  IMAD.WIDE.U32 R248, R85, -0x326172a9, RZ ;  /* 0xcd9e8d5755f87825 */ /* 0x000fe200078e00ff */
[----:B------:R-:W-:Y:S02]  /*5090*/  LOP3.LUT R226, R149, UR11, R226, 0x96, !PT ;  /* 0x0000000b95e27c12 */ /* 0x000fe4000f8e96e2 */
[----:B------:R-:W-:Y:S01]  /*50a0*/  FMNMX.FTZ R124, R143, R124, !PT ;  /* 0x0000007c8f7c7209 */ /* 0x000fe20007810000 */
[----:B------:R-:W-:Y:S01]  /*50b0*/  IMAD.WIDE.U32 R206, R206, -0x326172a9, RZ ;  /* 0xcd9e8d57cece7825 */ /* 0x000fe200078e00ff */
[----:B------:R-:W-:Y:S02]  /*50c0*/  LOP3.LUT R85, R249, UR11, R224, 0x96, !PT ;  /* 0x0000000bf9557c12 */ /* 0x000fe4000f8e96e0 */
[----:B------:R-:W-:Y:S01]  /*50d0*/  IABS R128, R128 ;  /* 0x0000008000807213 */ /* 0x000fe20000000000 */
[----:B------:R-:W-:Y:S01]  /*50e0*/  IMAD.WIDE.U32 R216, R2, -0x326172a9, RZ ;  /* 0xcd9e8d5702d87825 */ /* 0x000fe200078e00ff */
[----:B------:R-:W-:-:S02]  /*50f0*/  LOP3.LUT R2, R207, UR9, R248, 0x96, !PT ;  /* 0x00000009cf027c12 */ /* 0x000fc4000f8e96f8 */
[----:B------:R-:W-:Y:S01]  /*5100*/  I2FP.F32.S32 R150, R150 ;  /* 0x0000009600967245 */ /* 0x000fe20000201400 */
[----:B------:R-:W-:Y:S01]  /*5110*/  IMAD.WIDE.U32 R230, R108, -0x2daee0ad, RZ ;  /* 0xd2511f536ce67825 */ /* 0x000fe200078e00ff */
[----:B------:R-:W-:Y:S02]  /*5120*/  FMNMX.FTZ R124, R103, R124, !PT ;  /* 0x0000007c677c7209 */ /* 0x000fe40007810000 */
[----:B------:R-:W-:Y:S01]  /*5130*/  I2FP.F32.S32 R128, R128 ;  /* 0x0000008000807245 */ /* 0x000fe20000201400 */
[----:B------:R-:W-:Y:S01]  /*5140*/  IMAD.WIDE.U32 R210, R210, -0x2daee0ad, RZ ;  /* 0xd2511f53d2d27825 */ /* 0x000fe200078e00ff */
[----:B------:R-:W-:-:S03]  /*5150*/  LOP3.LUT R82, R231, UR21, R116, 0x96, !PT ;  /* 0x00000015e7527c12 */ /* 0x000fc6000f8e9674 */
[----:B------:R-:W-:Y:S01]  /*5160*/  FFMA.FTZ R150, R150, -UR5, R29 ;  /* 0x8000000596967c23 */ /* 0x000fe2000801001d */
[----:B------:R-:W-:Y:S01]  /*5170*/  FSEL R231, R83, -INF , !P6 ;  /* 0xff80000053e77808 */ /* 0x000fe20007000000 */
[----:B------:R-:W-:Y:S01]  /*5180*/  IMAD.WIDE.U32 R218, R84, -0x326172a9, RZ ;  /* 0xcd9e8d5754da7825 */ /* 0x000fe200078e00ff */
[----:B------:R-:W-:-:S03]  /*5190*/  LOP3.LUT R84, R217, UR11, R214, 0x96, !PT ;  /* 0x0000000bd9547c12 */ /* 0x000fc6000f8e96d6 */
[----:B------:R-:W-:Y:S01]  /*51a0*/  FFMA.FTZ R229, R128, -UR5, R27 ;  /* 0x8000000580e57c23 */ /* 0x000fe2000801001b */
[----:B------:R-:W-:Y:S01]  /*51b0*/  LOP3.LUT R204, R211, UR10, R204, 0x96, !PT ;  /* 0x0000000ad3cc7c12 */ /* 0x000fe2000f8e96cc */
[----:B------:R-:W-:Y:S01]  /*51c0*/  IMAD.WIDE.U32 R202, R202, -0x326172a9, RZ ;  /* 0xcd9e8d57caca7825 */ /* 0x000fe200078e00ff */
[----:B------:R-:W-:Y:S02]  /*51d0*/  LOP3.LUT R164, R219, UR11, R164, 0x96, !PT ;  /* 0x0000000bdba47c12 */ /* 0x000fe4000f8e96a4 */
[----:B------:R-:W-:Y:S01]  /*51e0*/  FMNMX.FTZ R124, R141, R124, !PT ;  /* 0x0000007c8d7c7209 */ /* 0x000fe20007810000 */
[----:B------:R-:W-:Y:S01]  /*51f0*/  IMAD.WIDE.U32 R160, R160, -0x2daee0ad, RZ ;  /* 0xd2511f53a0a07825 */ /* 0x000fe200078e00ff */
[----:B------:R-:W-:Y:S02]  /*5200*/  FMNMX.FTZ R128, R91, R89, !PT ;  /* 0x000000595b807209 */ /* 0x000fe40007810000 */
[----:B------:R-:W-:Y:S01]  /*5210*/  FMNMX.FTZ R124, R139, R124, !PT ;  /* 0x0000007c8b7c7209 */ /* 0x000fe20007810000 */
[----:B------:R-:W-:Y:S01]  /*5220*/  IMAD.WIDE.U32 R214, R3, -0x326172a9, RZ ;  /* 0xcd9e8d5703d67825 */ /* 0x000fe200078e00ff */
[----:B------:R-:W-:-:S02]  /*5230*/  LOP3.LUT R108, R161, UR8, R210, 0x96, !PT ;  /* 0x00000008a16c7c12 */ /* 0x000fc4000f8e96d2 */
[----:B------:R-:W-:Y:S01]  /*5240*/  I2FP.F32.S32 R158, R158 ;  /* 0x0000009e009e7245 */ /* 0x000fe20000201400 */
[----:B------:R-:W-:Y:S01]  /*5250*/  IMAD.WIDE.U32 R172, R172, -0x326172a9, RZ ;  /* 0xcd9e8d57acac7825 */ /* 0x000fe200078e00ff */
[----:B------:R-:W-:Y:S02]  /*5260*/  LOP3.LUT R118, R215, UR11, R118, 0x96, !PT ;  /* 0x0000000bd7767c12 */ /* 0x000fe4000f8e9676 */
[----:B------:R-:W-:Y:S01]  /*5270*/  FSEL R150, R150, -INF , !P6 ;  /* 0xff80000096967808 */ /* 0x000fe20007000000 */
[----:B------:R-:W-:Y:S01]  /*5280*/  IMAD.WIDE.U32 R224, R72, -0x326172a9, RZ ;  /* 0xcd9e8d5748e07825 */ /* 0x000fe200078e00ff */
[----:B------:R-:W-:-:S03]  /*5290*/  LOP3.LUT R72, R203, UR9, R216, 0x96, !PT ;  /* 0x00000009cb487c12 */ /* 0x000fc6000f8e96d8 */
[----:B------:R-:W-:Y:S01]  /*52a0*/  FFMA.FTZ R147, R158, -UR5, R31 ;  /* 0x800000059e937c23 */ /* 0x000fe2000801001f */
[----:B------:R-:W-:Y:S01]  /*52b0*/  LOP3.LUT R94, R173, UR9, R214, 0x96, !PT ;  /* 0x00000009ad5e7c12 */ /* 0x000fe2000f8e96d6 */
[----:B------:R-:W-:Y:S01]  /*52c0*/  IMAD.WIDE.U32 R144, R144, -0x2daee0ad, RZ ;  /* 0xd2511f5390907825 */ /* 0x000fe200078e00ff */
[----:B------:R-:W-:Y:S02]  /*52d0*/  FMNMX.FTZ R124, R137, R124, !PT ;  /* 0x0000007c897c7209 */ /* 0x000fe40007810000 */
[----:B------:R-:W-:Y:S01]  /*52e0*/  FMNMX.FTZ R128, R159, R128, !PT ;  /* 0x000000809f807209 */ /* 0x000fe20007810000 */
[----:B------:R-:W-:Y:S01]  /*52f0*/  IMAD.WIDE.U32 R208, R208, -0x2daee0ad, RZ ;  /* 0xd2511f53d0d07825 */ /* 0x000fe200078e00ff */
[----:B------:R-:W-:Y:S02]  /*5300*/  LOP3.LUT R246, R145, UR10, R246, 0x96, !PT ;  /* 0x0000000a91f67c12 */ /* 0x000fe4000f8e96f6 */
[----:B------:R-:W-:Y:S01]  /*5310*/  IABS R129, R129 ;  /* 0x0000008100817213 */ /* 0x000fe20000000000 */
[----:B------:R-:W-:Y:S01]  /*5320*/  IMAD.WIDE.U32 R226, R226, -0x2daee0ad, RZ ;  /* 0xd2511f53e2e27825 */ /* 0x000fe200078e00ff */
[----:B------:R-:W-:-:S02]  /*5330*/  LOP3.LUT R116, R209, UR10, R230, 0x96, !PT ;  /* 0x0000000ad1747c12 */ /* 0x000fc4000f8e96e6 */
[----:B------:R-:W-:Y:S01]  /*5340*/  FMNMX.FTZ R126, R93, R75, !PT ;  /* 0x0000004b5d7e7209 */ /* 0x000fe20007810000 */
[----:B------:R-:W-:Y:S01]  /*5350*/  IMAD.WIDE.U32 R216, R85, -0x2daee0ad, RZ ;  /* 0xd2511f5355d87825 */ /* 0x000fe200078e00ff */
[----:B------:R-:W-:Y:S02]  /*5360*/  IABS R140, R140 ;  /* 0x0000008c008c7213 */ /* 0x000fe40000000000 */
[----:B------:R-:W-:Y:S01]  /*5370*/  FSEL R152, R152, -INF , !P5 ;  /* 0xff80000098987808 */ /* 0x000fe20006800000 */
[----:B------:R-:W-:Y:S01]  /*5380*/  IMAD.WIDE.U32 R210, R2, -0x2daee0ad, RZ ;  /* 0xd2511f5302d27825 */ /* 0x000fe200078e00ff */
[----:B------:R-:W-:Y:S02]  /*5390*/  LOP3.LUT R85, R217, UR8, R212, 0x96, !PT ;  /* 0x00000008d9557c12 */ /* 0x000fe4000f8e96d4 */
[----:B------:R-:W-:Y:S01]  /*53a0*/  FMNMX.FTZ R124, R133, R124, !PT ;  /* 0x0000007c857c7209 */ /* 0x000fe20007810000 */
[----:B------:R-:W-:Y:S01]  /*53b0*/  IMAD.WIDE.U32 R214, R82, -0x326172a9, RZ ;  /* 0xcd9e8d5752d67825 */ /* 0x000fe200078e00ff */
[----:B------:R-:W-:-:S02]  /*53c0*/  LOP3.LUT R82, R227, UR8, R144, 0x96, !PT ;  /* 0x00000008e3527c12 */ /* 0x000fc4000f8e9690 */
[----:B------:R-:W-:Y:S01]  /*53d0*/  LOP3.LUT R144, R211, UR27, R216, 0x96, !PT ;  /* 0x0000001bd3907c12 */ /* 0x000fe2000f8e96d8 */
[----:B------:R-:W-:Y:S01]  /*53e0*/  IMAD.WIDE.U32 R164, R164, -0x2daee0ad, RZ ;  /* 0xd2511f53a4a47825 */ /* 0x000fe200078e00ff */
[C---:B------:R-:W-:Y:S02]  /*53f0*/  LOP3.LUT R110, R210.reuse, 0xff, RZ, 0xc0, !PT ;  /* 0x000000ffd26e7812 */ /* 0x040fe400078ec0ff */
[----:B------:R-:W-:Y:S01]  /*5400*/  LOP3.LUT R149, R210, 0xffff, RZ, 0xc0, !PT ;  /* 0x0000ffffd2957812 */ /* 0x000fe200078ec0ff */
[----:B------:R-:W-:Y:S01]  /*5410*/  IMAD.WIDE.U32 R118, R118, -0x2daee0ad, RZ ;  /* 0xd2511f5376767825 */ /* 0x000fe200078e00ff */
[--C-:B------:R-:W-:Y:S02]  /*5420*/  SHF.R.U32.HI R138, RZ, 0x10, R210.reuse ;  /* 0x00000010ff8a7819 */ /* 0x100fe400000116d2 */
[----:B------:R-:W-:Y:S01]  /*5430*/  SHF.R.U32.HI R90, RZ, 0x18, R210 ;  /* 0x00000018ff5a7819 */ /* 0x000fe200000116d2 */
[----:B------:R-:W-:Y:S01]  /*5440*/  IMAD.WIDE.U32 R210, R94, -0x2daee0ad, RZ ;  /* 0xd2511f535ed27825 */ /* 0x000fe200078e00ff */
[----:B------:R-:W-:-:S02]  /*5450*/  LOP3.LUT R2, R165, UR8, R170, 0x96, !PT ;  /* 0x00000008a5027c12 */ /* 0x000fc4000f8e96aa */
[----:B------:R-:W-:Y:S01]  /*5460*/  LOP3.LUT R165, R119, UR8, R162, 0x96, !PT ;  /* 0x0000000877a57c12 */ /* 0x000fe2000f8e96a2 */
[----:B------:R-:W-:Y:S01]  /*5470*/  IMAD.WIDE.U32 R116, R116, -0x326172a9, RZ ;  /* 0xcd9e8d5774747825 */ /* 0x000fe200078e00ff */
[----:B------:R-:W-:Y:S02]  /*5480*/  LOP3.LUT R94, R211, UR27, R118, 0x96, !PT ;  /* 0x0000001bd35e7c12 */ /* 0x000fe4000f8e9676 */
[----:B------:R-:W-:Y:S01]  /*5490*/  FMNMX.FTZ R128, R157, R128, !PT ;  /* 0x000000809d807209 */ /* 0x000fe20007810000 */
[----:B------:R-:W-:Y:S01]  /*54a0*/  IMAD.WIDE.U32 R118, R85, -0x326172a9, RZ ;  /* 0xcd9e8d5755767825 */ /* 0x000fe200078e00ff */
[----:B------:R-:W-:Y:S02]  /*54b0*/  LOP3.LUT R151, R117, UR9, R214, 0x96, !PT ;  /* 0x0000000975977c12 */ /* 0x000fe4000f8e96d6 */
[----:B------:R-:W-:Y:S01]  /*54c0*/  FMNMX.FTZ R117, R120, R0, !PT ;  /* 0x0000000078757209 */ /* 0x000fe20007810000 */
[----:B------:R-:W-:Y:S01]  /*54d0*/  IMAD.WIDE.U32 R122, R122, -0x326172a9, RZ ;  /* 0xcd9e8d577a7a7825 */ /* 0x000fe200078e00ff */
[----:B------:R-:W-:-:S02]  /*54e0*/  LOP3.LUT R169, R118, 0xff, RZ, 0xc0, !PT ;  /* 0x000000ff76a97812 */ /* 0x000fc400078ec0ff */
[----:B------:R-:W-:Y:S01]  /*54f0*/  LOP3.LUT R146, R118, 0xffff, RZ, 0xc0, !PT ;  /* 0x0000ffff76927812 */ /* 0x000fe200078ec0ff */
[----:B------:R-:W-:Y:S01]  /*5500*/  IMAD.WIDE.U32 R188, R188, -0x326172a9, RZ ;  /* 0xcd9e8d57bcbc7825 */ /* 0x000fe200078e00ff */
[--C-:B------:R-:W-:Y:S02]  /*5510*/  SHF.R.U32.HI R145, RZ, 0x10, R118.reuse ;  /* 0x00000010ff917819 */ /* 0x100fe40000011676 */
[----:B------:R-:W-:Y:S01]  /*5520*/  SHF.R.U32.HI R142, RZ, 0x18, R118 ;  /* 0x00000018ff8e7819 */ /* 0x000fe20000011676 */
[----:B------:R-:W-:Y:S01]  /*5530*/  IMAD.WIDE.U32 R204, R204, -0x326172a9, RZ ;  /* 0xcd9e8d57cccc7825 */ /* 0x000fe200078e00ff */
[----:B------:R-:W-:Y:S02]  /*5540*/  FSEL R118, R109, -INF , !P4 ;  /* 0xff8000006d767808 */ /* 0x000fe40006000000 */
[----:B------:R-:W-:Y:S01]  /*5550*/  FMNMX.FTZ R109, R114, R117, !PT ;  /* 0x00000075726d7209 */ /* 0x000fe20007810000 */
[----:B------:R-:W-:Y:S01]  /*5560*/  IMAD.WIDE.U32 R212, R84, -0x2daee0ad, RZ ;  /* 0xd2511f5354d47825 */ /* 0x000fe200078e00ff */
[----:B------:R-:W-:-:S02]  /*5570*/  I2FP.F32.S32 R129, R129 ;  /* 0x0000008100817245 */ /* 0x000fc40000201400 */
[----:B------:R-:W-:Y:S01]  /*5580*/  FMNMX.FTZ R109, R70, R109, !PT ;  /* 0x0000006d466d7209 */ /* 0x000fe20007810000 */
[----:B------:R-:W-:Y:S01]  /*5590*/  IMAD.WIDE.U32 R170, R72, -0x2daee0ad, RZ ;  /* 0xd2511f5348aa7825 */ /* 0x000fe200078e00ff */
[----:B------:R-:W-:-:S03]  /*55a0*/  FMNMX.FTZ R126, R107, R126, !PT ;  /* 0x0000007e6b7e7209 */ /* 0x000fc60007810000 */
[----:B------:R-:W-:Y:S01]  /*55b0*/  FFMA.FTZ R235, R129, -UR5, R24 ;  /* 0x8000000581eb7c23 */ /* 0x000fe20008010018 */
[----:B------:R-:W-:Y:S01]  /*55c0*/  FMNMX.FTZ R109, R96, R109, !PT ;  /* 0x0000006d606d7209 */ /* 0x000fe20007810000 */
[----:B------:R-:W-:Y:S01]  /*55d0*/  IMAD.WIDE.U32 R246, R246, -0x326172a9, RZ ;  /* 0xcd9e8d57f6f67825 */ /* 0x000fe200078e00ff */
[----:B------:R-:W-:Y:S02]  /*55e0*/  I2FP.F32.S32 R140, R140 ;  /* 0x0000008c008c7245 */ /* 0x000fe40000201400 */
[----:B------:R-:W-:Y:S02]  /*55f0*/  FMNMX.FTZ R83, R98, R109, !PT ;  /* 0x0000006d62537209 */ /* 0x000fe40007810000 */
[----:B------:R-:W-:Y:S01]  /*5600*/  FSEL R147, R147, -INF , !P6 ;  /* 0xff80000093937808 */ /* 0x000fe20007000000 */
[----:B------:R-:W-:Y:S01]  /*5610*/  FFMA.FTZ R129, R140, -UR5, R23 ;  /* 0x800000058c817c23 */ /* 0x000fe20008010017 */
[----:B------:R-:W-:Y:S02]  /*5620*/  FMNMX.FTZ R83, R106, R83, !PT ;  /* 0x000000536a537209 */ /* 0x000fe40007810000 */
[----:B------:R-:W-:-:S02]  /*5630*/  FMNMX.FTZ R124, R95, R124, !PT ;  /* 0x0000007c5f7c7209 */ /* 0x000fc40007810000 */
[----:B------:R-:W-:Y:S02]  /*5640*/  FMNMX.FTZ R83, R104, R83, !PT ;  /* 0x0000005368537209 */ /* 0x000fe40007810000 */
[----:B------:R-:W-:Y:S02]  /*5650*/  FMNMX.FTZ R128, R155, R128, !PT ;  /* 0x000000809b807209 */ /* 0x000fe40007810000 */
[----:B------:R-:W-:Y:S02]  /*5660*/  FMNMX.FTZ R83, R102, R83, !PT ;  /* 0x0000005366537209 */ /* 0x000fe40007810000 */
[----:B------:R-:W-:Y:S02]  /*5670*/  IABS R130, R130 ;  /* 0x0000008200827213 */ /* 0x000fe40000000000 */
[----:B------:R-:W-:Y:S02]  /*5680*/  FMNMX.FTZ R83, R150, R83, !PT ;  /* 0x0000005396537209 */ /* 0x000fe40007810000 */
[----:B------:R-:W-:-:S02]  /*5690*/  FMNMX.FTZ R126, R105, R126, !PT ;  /* 0x0000007e697e7209 */ /* 0x000fc40007810000 */
[----:B------:R-:W-:Y:S02]  /*56a0*/  FMNMX.FTZ R83, R152, R83, !PT ;  /* 0x0000005398537209 */ /* 0x000fe40007810000 */
[----:B------:R-:W-:Y:S02]  /*56b0*/  IABS R132, R132 ;  /* 0x0000008400847213 */ /* 0x000fe40000000000 */
[----:B------:R-:W-:Y:S02]  /*56c0*/  FSEL R190, R190, -INF , !P3 ;  /* 0xff800000bebe7808 */ /* 0x000fe40005800000 */
[----:B------:R-:W-:Y:S02]  /*56d0*/  FMNMX.FTZ R83, R118, R83, !PT ;  /* 0x0000005376537209 */ /* 0x000fe40007810000 */
[----:B------:R-:W-:Y:S02]  /*56e0*/  FSEL R97, R97, -INF , !P5 ;  /* 0xff80000061617808 */ /* 0x000fe40006800000 */
[----:B------:R-:W-:-:S02]  /*56f0*/  FMNMX.FTZ R124, R147, R124, !PT ;  /* 0x0000007c937c7209 */ /* 0x000fc40007810000 */
[----:B------:R-:W-:Y:S02]  /*5700*/  FMNMX.FTZ R128, R153, R128, !PT ;  /* 0x0000008099807209 */ /* 0x000fe40007810000 */
[----:B------:R-:W-:Y:S02]  /*5710*/  I2FP.F32.S32 R111, R130 ;  /* 0x00000082006f7245 */ /* 0x000fe40000201400 */
[----:B------:R-:W-:Y:S02]  /*5720*/  FMNMX.FTZ R126, R71, R126, !PT ;  /* 0x0000007e477e7209 */ /* 0x000fe40007810000 */
[----:B------:R-:W-:Y:S01]  /*5730*/  I2FP.F32.S32 R156, R156 ;  /* 0x0000009c009c7245 */ /* 0x000fe20000201400 */
[----:B------:R-:W-:Y:S01]  /*5740*/  FFMA.FTZ R236, R111, -UR5, R12 ;  /* 0x800000056fec7c23 */ /* 0x000fe2000801000c */
[----:B------:R-:W-:Y:S02]  /*5750*/  I2FP.F32.S32 R132, R132 ;  /* 0x0000008400847245 */ /* 0x000fe40000201400 */
[----:B------:R-:W-:Y:S01]  /*5760*/  FSEL R182, R182, -INF , !P2 ;  /* 0xff800000b6b67808 */ /* 0x000fe20005000000 */
[----:B------:R-:W-:Y:S01]  /*5770*/  FFMA.FTZ R237, R156, -UR5, R81 ;  /* 0x800000059ced7c23 */ /* 0x000fe20008010051 */
[----:B------:R-:W-:Y:S01]  /*5780*/  FMNMX.FTZ R83, R190, R83, !PT ;  /* 0x00000053be537209 */ /* 0x000fe20007810000 */
[----:B------:R-:W-:Y:S01]  /*5790*/  FFMA.FTZ R111, R132, -UR5, R19 ;  /* 0x80000005846f7c23 */ /* 0x000fe20008010013 */
[----:B------:R-:W-:-:S02]  /*57a0*/  FSEL R129, R129, -INF , !P4 ;  /* 0xff80000081817808 */ /* 0x000fc40006000000 */
[----:B------:R-:W-:Y:S02]  /*57b0*/  FMNMX.FTZ R124, R97, R124, !PT ;  /* 0x0000007c617c7209 */ /* 0x000fe40007810000 */
[----:B------:R-:W-:Y:S02]  /*57c0*/  FMNMX.FTZ R128, R131, R128, !PT ;  /* 0x0000008083807209 */ /* 0x000fe40007810000 */
[----:B------:R-:W-:Y:S02]  /*57d0*/  FMNMX.FTZ R126, R69, R126, !PT ;  /* 0x0000007e457e7209 */ /* 0x000fe40007810000 */
[----:B------:R-:W-:Y:S02]  /*57e0*/  FSEL R180, R180, -INF , !P1 ;  /* 0xff800000b4b47808 */ /* 0x000fe40004800000 */
[----:B------:R-:W-:Y:S02]  /*57f0*/  FMNMX.FTZ R83, R182, R83, !PT ;  /* 0x00000053b6537209 */ /* 0x000fe40007810000 */
[----:B------:R-:W-:-:S02]  /*5800*/  FSEL R177, R177, -INF , !P3 ;  /* 0xff800000b1b17808 */ /* 0x000fc40005800000 */
[----:B------:R-:W-:Y:S02]  /*5810*/  FMNMX.FTZ R124, R129, R124, !PT ;  /* 0x0000007c817c7209 */ /* 0x000fe40007810000 */
[----:B------:R-:W-:Y:S02]  /*5820*/  FMNMX.FTZ R128, R101, R128, !PT ;  /* 0x0000008065807209 */ /* 0x000fe40007810000 */
[----:B------:R-:W-:Y:S02]  /*5830*/  FMNMX.FTZ R126, R99, R126, !PT ;  /* 0x0000007e637e7209 */ /* 0x000fe40007810000 */
[----:B------:R-:W-:Y:S02]  /*5840*/  FSEL R178, R178, -INF , !P0 ;  /* 0xff800000b2b27808 */ /* 0x000fe40004000000 */
[----:B------:R-:W-:Y:S02]  /*5850*/  FMNMX.FTZ R83, R180, R83, !PT ;  /* 0x00000053b4537209 */ /* 0x000fe40007810000 */
[----:B------:R-:W-:Y:S01]  /*5860*/  LOP3.LUT R173, R119, UR28, R206, 0x96, !PT ;  /* 0x0000001c77ad7c12 */ /* 0x000fe2000f8e96ce */
[----:B------:R-:W-:Y:S01]  /*5870*/  IMAD.WIDE.U32 R206, R108, -0x326172a9, RZ ;  /* 0xcd9e8d576cce7825 */ /* 0x000fe200078e00ff */
[----:B------:R-:W-:-:S02]  /*5880*/  FSEL R237, R237, -INF , !P6 ;  /* 0xff800000eded7808 */ /* 0x000fc40007000000 */
[----:B------:R-:W-:Y:S02]  /*5890*/  FSEL R119, R111, -INF , !P2 ;  /* 0xff8000006f777808 */ /* 0x000fe40005000000 */
[----:B------:R-:W-:Y:S02]  /*58a0*/  FMNMX.FTZ R124, R177, R124, !PT ;  /* 0x0000007cb17c7209 */ /* 0x000fe40007810000 */
[----:B------:R-:W-:Y:S02]  /*58b0*/  FMNMX.FTZ R128, R223, R128, !PT ;  /* 0x00000080df807209 */ /* 0x000fe40007810000 */
[----:B------:R-:W-:Y:S02]  /*58c0*/  FMNMX.FTZ R126, R73, R126, !PT ;  /* 0x0000007e497e7209 */ /* 0x000fe40007810000 */
[----:B------:R-:W-:Y:S02]  /*58d0*/  FMNMX.FTZ R132, R178, R83, !PT ;  /* 0x00000053b2847209 */ /* 0x000fe40007810000 */
[----:B------:R-:W-:-:S02]  /*58e0*/  FSEL R83, R112, -INF , !P0 ;  /* 0xff80000070537808 */ /* 0x000fc40004000000 */
[----:B------:R-:W-:Y:S01]  /*58f0*/  FSEL R235, R235, -INF , !P5 ;  /* 0xff800000ebeb7808 */ /* 0x000fe20006800000 */
[----:B------:R-:W1:Y:S01]  /*5900*/  SHFL.BFLY PT, R111, R132, 0x2, 0x1f ;  /* 0x0c401f00846f7f89 */ /* 0x000e6200000e0000 */
[----:B------:R-:W-:Y:S02]  /*5910*/  FSEL R109, R115, -INF , !P1 ;  /* 0xff800000736d7808 */ /* 0x000fe40004800000 */
[----:B------:R-:W-:Y:S02]  /*5920*/  FMNMX.FTZ R124, R119, R124, !PT ;  /* 0x0000007c777c7209 */ /* 0x000fe40007810000 */
[----:B------:R-:W-:Y:S02]  /*5930*/  FMNMX.FTZ R112, R237, R128, !PT ;  /* 0x00000080ed707209 */ /* 0x000fe40007810000 */
[----:B------:R-:W-:Y:S02]  /*5940*/  FSEL R227, R74, -INF , !P4 ;  /* 0xff8000004ae37808 */ /* 0x000fe40006000000 */
[----:B------:R-:W-:-:S02]  /*5950*/  FMNMX.FTZ R74, R221, R126, !PT ;  /* 0x0000007edd4a7209 */ /* 0x000fc40007810000 */
[----:B------:R-:W-:Y:S02]  /*5960*/  FMNMX.FTZ R124, R109, R124, !PT ;  /* 0x0000007c6d7c7209 */ /* 0x000fe40007810000 */
[----:B------:R-:W-:Y:S02]  /*5970*/  FMNMX.FTZ R112, R235, R112, !PT ;  /* 0x00000070eb707209 */ /* 0x000fe40007810000 */
[----:B------:R-:W-:Y:S02]  /*5980*/  FSEL R250, R250, -INF , !P5 ;  /* 0xff800000fafa7808 */ /* 0x000fe40006800000 */
[----:B------:R-:W-:Y:S02]  /*5990*/  FMNMX.FTZ R117, R231, R74, !PT ;  /* 0x0000004ae7757209 */ /* 0x000fe40007810000 */
[----:B------:R-:W-:Y:S02]  /*59a0*/  LOP3.LUT R3, R123, UR9, R218, 0x96, !PT ;  /* 0x000000097b037c12 */ /* 0x000fe4000f8e96da */
[----:B------:R-:W-:-:S02]  /*59b0*/  FMNMX.FTZ R123, R83, R124, !PT ;  /* 0x0000007c537b7209 */ /* 0x000fc40007810000 */
[----:B------:R-:W-:Y:S02]  /*59c0*/  FSEL R236, R236, -INF , !P3 ;  /* 0xff800000ecec7808 */ /* 0x000fe40005800000 */
[----:B------:R-:W-:Y:S01]  /*59d0*/  FMNMX.FTZ R115, R227, R112, !PT ;  /* 0x00000070e3737209 */ /* 0x000fe20007810000 */
[----:B------:R-:W2:Y:S01]  /*59e0*/  SHFL.BFLY PT, R74, R123, 0x2, 0x1f ;  /* 0x0c401f007b4a7f89 */ /* 0x000ea200000e0000 */
        /* <DEDUP_REMOVED lines=8> */
[----:B------:R-:W-:Y:S02]  /*5a70*/  ISETP.LE.U32.AND P5, PT, R110, UR13, PT ;  /* 0x0000000d6e007c0c */ /* 0x000fe4000bfa3070 */
[----:B------:R-:W-:-:S02]  /*5a80*/  FSEL R239, R239, -INF , !P2 ;  /* 0xff800000efef7808 */ /* 0x000fc40005000000 */
[----:B------:R-:W-:Y:S02]  /*5a90*/  FMNMX.FTZ R110, R241, R112, !PT ;  /* 0x00000070f16e7209 */ /* 0x000fe40007810000 */
[----:B------:R-:W-:Y:S02]  /*5aa0*/  FSEL R243, R243, -INF , !P0 ;  /* 0xff800000f3f37808 */ /* 0x000fe40004000000 */
[----:B------:R-:W-:Y:S02]  /*5ab0*/  FMNMX.FTZ R124, R245, R124, !PT ;  /* 0x0000007cf57c7209 */ /* 0x000fe40007810000 */
[----:B------:R-:W-:Y:S02]  /*5ac0*/  FSEL R127, R127, -INF , !P1 ;  /* 0xff8000007f7f7808 */ /* 0x000fe40004800000 */
[----:B------:R-:W-:Y:S02]  /*5ad0*/  FMNMX.FTZ R110, R239, R110, !PT ;  /* 0x0000006eef6e7209 */ /* 0x000fe40007810000 */
[----:B------:R-:W-:-:S02]  /*5ae0*/  LOP3.LUT R166, R189, UR23, R166, 0x96, !PT ;  /* 0x00000017bda67c12 */ /* 0x000fc4000f8e96a6 */
[----:B------:R-:W-:Y:S02]  /*5af0*/  LOP3.LUT R174, R215, UR11, R174, 0x96, !PT ;  /* 0x0000000bd7ae7c12 */ /* 0x000fe4000f8e96ae */
[----:B------:R-:W-:Y:S01]  /*5b00*/  FMNMX.FTZ R183, R243, R124, !PT ;  /* 0x0000007cf3b77209 */ /* 0x000fe20007810000 */
[----:B------:R-:W-:Y:S01]  /*5b10*/  IMAD.WIDE.U32 R166, R166, -0x2daee0ad, RZ ;  /* 0xd2511f53a6a67825 */ /* 0x000fe200078e00ff */
[----:B------:R-:W-:Y:S02]  /*5b20*/  FSEL R125, R125, -INF , !P0 ;  /* 0xff8000007d7d7808 */ /* 0x000fe40004000000 */
[----:B------:R-:W-:Y:S01]  /*5b30*/  FMNMX.FTZ R124, R127, R110, !PT ;  /* 0x0000006e7f7c7209 */ /* 0x000fe20007810000 */
[----:B------:R-:W-:Y:S01]  /*5b40*/  IMAD.WIDE.U32 R174, R174, -0x2daee0ad, RZ ;  /* 0xd2511f53aeae7825 */ /* 0x000fe200078e00ff */
[----:B------:R-:W3:Y:S01]  /*5b50*/  SHFL.BFLY PT, R154, R183, 0x2, 0x1f ;  /* 0x0c401f00b79a7f89 */ /* 0x000ee200000e0000 */
[----:B-1----:R-:W-:Y:S02]  /*5b60*/  FMNMX.FTZ R132, R132, R111, !PT ;  /* 0x0000006f84847209 */ /* 0x002fe40007810000 */
[----:B------:R-:W-:-:S02]  /*5b70*/  FMNMX.FTZ R124, R125, R124, !PT ;  /* 0x0000007c7d7c7209 */ /* 0x000fc40007810000 */
[----:B------:R-:W-:Y:S01]  /*5b80*/  LOP3.LUT R200, R167, UR10, R232, 0x96, !PT ;  /* 0x0000000aa7c87c12 */ /* 0x000fe2000f8e96e8 */
[----:B------:R-:W-:Y:S01]  /*5b90*/  SHFL.BFLY PT, R111, R132, 0x1, 0x1f ;  /* 0x0c201f00846f7f89 */ /* 0x000fe200000e0000 */
[----:B------:R-:W-:Y:S02]  /*5ba0*/  LOP3.LUT R85, R175, UR8, R208, 0x96, !PT ;  /* 0x00000008af557c12 */ /* 0x000fe4000f8e96d0 */
[----:B--2---:R-:W-:Y:S01]  /*5bb0*/  FMNMX.FTZ R123, R123, R74, !PT ;  /* 0x0000004a7b7b7209 */ /* 0x004fe20007810000 */
[----:B------:R-:W1:Y:S01]  /*5bc0*/  SHFL.BFLY PT, R175, R124, 0x2, 0x1f ;  /* 0x0c401f007caf7f89 */ /* 0x000e6200000e0000 */
[----:B------:R-:W-:Y:S01]  /*5bd0*/  IMAD.WIDE.U32 R200, R200, -0x326172a9, RZ ;  /* 0xcd9e8d57c8c87825 */ /* 0x000fe200078e00ff */
[----:B------:R-:W-:Y:S02]  /*5be0*/  LOP3.LUT R88, R205, UR9, R86, 0x96, !PT ;  /* 0x00000009cd587c12 */ /* 0x000fe4000f8e9656 */
[----:B------:R-:W2:Y:S01]  /*5bf0*/  SHFL.BFLY PT, R126, R123, 0x1, 0x1f ;  /* 0x0c201f007b7e7f89 */ /* 0x000ea200000e0000 */
        /* <DEDUP_REMOVED lines=9> */
[----:B------:R-:W-:-:S02]  /*5c90*/  SHF.R.U32.HI R2, RZ, 0x10, R204 ;  /* 0x00000010ff027819 */ /* 0x000fc400000116cc */
[----:B---3--:R-:W-:Y:S02]  /*5ca0*/  FMNMX.FTZ R183, R183, R154, !PT ;  /* 0x0000009ab7b77209 */ /* 0x008fe40007810000 */
[----:B------:R-:W-:Y:S01]  /*5cb0*/  LOP3.LUT R188, R225, UR11, R188, 0x96, !PT ;  /* 0x0000000be1bc7c12 */ /* 0x000fe2000f8e96bc */
[----:B------:R-:W-:Y:S01]  /*5cc0*/  STL [R1+0x14], R2 ;  /* 0x0000140201007387 */ /* 0x000fe20000100800 */
[----:B------:R-:W-:Y:S01]  /*5cd0*/  LOP3.LUT R100, R213, UR8, R168, 0x96, !PT ;  /* 0x00000008d5647c12 */ /* 0x000fe2000f8e96a8 */
[----:B------:R-:W-:Y:S01]  /*5ce0*/  IMAD.WIDE.U32 R224, R151, -0x2daee0ad, RZ ;  /* 0xd2511f5397e07825 */ /* 0x000fe200078e00ff */
[----:B-1----:R-:W-:Y:S01]  /*5cf0*/  FMNMX.FTZ R124, R124, R175, !PT ;  /* 0x000000af7c7c7209 */ /* 0x002fe20007810000 */
[----:B------:R-:W1:Y:S01]  /*5d00*/  SHFL.BFLY PT, R2, R183, 0x1, 0x1f ;  /* 0x0c201f00b7027f89 */ /* 0x000e6200000e0000 */
[----:B------:R-:W-:Y:S01]  /*5d10*/  LOP3.LUT R87, R171, UR27, R212, 0x96, !PT ;  /* 0x0000001bab577c12 */ /* 0x000fe2000f8e96d4 */
[----:B------:R-:W-:Y:S01]  /*5d20*/  IMAD.WIDE.U32 R212, R3, -0x2daee0ad, RZ ;  /* 0xd2511f5303d47825 */ /* 0x000fe200078e00ff */
[----:B------:R-:W-:Y:S01]  /*5d30*/  FMNMX.FTZ R132, R132, R111, !PT ;  /* 0x0000006f84847209 */ /* 0x000fe20007810000 */
[----:B------:R-:W3:Y:S01]  /*5d40*/  SHFL.BFLY PT, R175, R124, 0x1, 0x1f ;  /* 0x0c201f007caf7f89 */ /* 0x000ee200000e0000 */
[----:B------:R-:W-:Y:S01]  /*5d50*/  SHF.R.U32.HI R3, RZ, 0x18, R170 ;  /* 0x00000018ff037819 */ /* 0x000fe200000116aa */
[----:B------:R-:W-:Y:S01]  /*5d60*/  IMAD.WIDE.U32 R188, R188, -0x2daee0ad, RZ ;  /* 0xd2511f53bcbc7825 */ /* 0x000fe200078e00ff */
[----:B------:R-:W-:-:S03]  /*5d70*/  FSETP.NEU.FTZ.AND P1, PT, R132, -INF , PT ;  /* 0xff8000008400780b */ /* 0x000fc60003f3d000 */
[----:B------:R-:W-:Y:S01]  /*5d80*/  FMUL.FTZ R111, R132, UR32 ;  /* 0x00000020846f7c20 */ /* 0x000fe20008410000 */
[----:B------:R-:W-:Y:S02]  /*5d90*/  ISETP.LE.U32.AND P3, PT, R3, UR13, PT ;  /* 0x0000000d03007c0c */ /* 0x000fe4000bf63070 */
[----:B--2---:R-:W-:Y:S02]  /*5da0*/  FMNMX.FTZ R3, R123, R126, !PT ;  /* 0x0000007e7b037209 */ /* 0x004fe40007810000 */
[----:B------:R-:W-:Y:S02]  /*5db0*/  LOP3.LUT R188, R205, UR27, R188, 0x96, !PT ;  /* 0x0000001bcdbc7c12 */ /* 0x000fe4000f8e96bc */
[C---:B------:R-:W-:Y:S02]  /*5dc0*/  LOP3.LUT R88, R204.reuse, 0xff, RZ, 0xc0, !PT ;  /* 0x000000ffcc587812 */ /* 0x040fe400078ec0ff */
[----:B------:R-:W-:Y:S02]  /*5dd0*/  LOP3.LUT R232, R204, 0xffff, RZ, 0xc0, !PT ;  /* 0x0000ffffcce87812 */ /* 0x000fe400078ec0ff */
[----:B------:R-:W-:Y:S01]  /*5de0*/  SHF.R.U32.HI R86, RZ, 0x18, R204 ;  /* 0x00000018ff567819 */ /* 0x000fe200000116cc */
[----:B------:R-:W-:Y:S01]  /*5df0*/  IMAD.WIDE.U32 R204, R82, -0x326172a9, RZ ;  /* 0xcd9e8d5752cc7825 */ /* 0x000fe200078e00ff */
[----:B------:R-:W-:-:S03]  /*5e00*/  FSEL R111, R111, RZ, P1 ;  /* 0x000000ff6f6f7208 */ /* 0x000fc60000800000 */
[C---:B------:R-:W-:Y:S01]  /*5e10*/  FMUL.FTZ R82, R3.reuse, UR32 ;  /* 0x0000002003527c20 */ /* 0x040fe20008410000 */
[----:B------:R-:W-:Y:S02]  /*5e20*/  FSETP.NEU.FTZ.AND P1, PT, R3, -INF , PT ;  /* 0xff8000000300780b */ /* 0x000fe40003f3d000 */
[----:B------:R-:W-:Y:S01]  /*5e30*/  LOP3.LUT R72, R170, 0xff, RZ, 0xc0, !PT ;  /* 0x000000ffaa487812 */ /* 0x000fe200078ec0ff */
[--C-:B------:R-:W-:Y:S01]  /*5e40*/  FFMA.FTZ R126, R120, UR32, -R111.reuse ;  /* 0x00000020787e7c23 */ /* 0x100fe2000801086f */
[--C-:B------:R-:W-:Y:S01]  /*5e50*/  FFMA.FTZ R123, R0, UR32, -R111.reuse ;  /* 0x00000020007b7c23 */ /* 0x100fe2000801086f */
[----:B------:R-:W-:Y:S01]  /*5e60*/  FSEL R82, R82, RZ, P1 ;  /* 0x000000ff52527208 */ /* 0x000fe20000800000 */
[--C-:B------:R-:W-:Y:S01]  /*5e70*/  FFMA.FTZ R220, R98, UR32, -R111.reuse ;  /* 0x0000002062dc7c23 */ /* 0x100fe2000801086f */
[----:B------:R-:W-:Y:S01]  /*5e80*/  LOP3.LUT R0, R173, 0xffff, RZ, 0xc0, !PT ;  /* 0x0000ffffad007812 */ /* 0x000fe200078ec0ff */
[--C-:B------:R-:W-:Y:S01]  /*5e90*/  FFMA.FTZ R214, R106, UR32, -R111.reuse ;  /* 0x000000206ad67c23 */ /* 0x100fe2000801086f */
[----:B------:R-:W-:Y:S01]  /*5ea0*/  ISETP.LE.U32.AND P0, PT, R72, UR13, PT ;  /* 0x0000000d48007c0c */ /* 0x000fe2000bf03070 */
[----:B------:R-:W-:Y:S01]  /*5eb0*/  MUFU.EX2 R126, R126 ;  /* 0x0000007e007e7308 */ /* 0x000fe20000000800 */
[----:B------:R-:W-:Y:S01]  /*5ec0*/  LOP3.LUT R72, R207, UR28, R122, 0x96, !PT ;  /* 0x0000001ccf487c12 */ /* 0x000fe2000f8e967a */
[--C-:B------:R-:W-:Y:S01]  /*5ed0*/  FFMA.FTZ R122, R121, UR32, -R82.reuse ;  /* 0x00000020797a7c23 */ /* 0x100fe20008010852 */
[----:B-1----:R-:W-:Y:S01]  /*5ee0*/  FMNMX.FTZ R2, R183, R2, !PT ;  /* 0x00000002b7027209 */ /* 0x002fe20007810000 */
[----:B------:R-:W-:Y:S01]  /*5ef0*/  FFMA.FTZ R176, R113, UR32, -R82 ;  /* 0x0000002071b07c23 */ /* 0x000fe20008010852 */
[----:B------:R-:W-:Y:S01]  /*5f00*/  SHF.R.U32.HI R121, RZ, 0x8, R0 ;  /* 0x00000008ff797819 */ /* 0x000fe20000011600 */
[--C-:B------:R-:W-:Y:S01]  /*5f10*/  FFMA.FTZ R251, R103, UR32, -R82.reuse ;  /* 0x0000002067fb7c23 */ /* 0x100fe20008010852 */
[----:B------:R-:W-:Y:S01]  /*5f20*/  LOP3.LUT R120, R173, 0xff, RZ, 0xc0, !PT ;  /* 0x000000ffad787812 */ /* 0x000fe200078ec0ff */
[----:B------:R-:W1:Y:S01]  /*5f30*/  MUFU.EX2 R123, R123 ;  /* 0x0000007b007b7308 */ /* 0x000e620000000800 */
[----:B---3--:R-:W-:Y:S01]  /*5f40*/  FMNMX.FTZ R0, R124, R175, !PT ;  /* 0x000000af7c007209 */ /* 0x008fe20007810000 */
[----:B------:R-:W-:Y:S01]  /*5f50*/  FMUL.FTZ R242, R2, UR32 ;  /* 0x0000002002f27c20 */ /* 0x000fe20008410000 */
[----:B------:R-:W-:Y:S01]  /*5f60*/  LOP3.LUT R113, R121, 0xffff, RZ, 0xc0, !PT ;  /* 0x0000ffff79717812 */ /* 0x000fe200078ec0ff */
[--C-:B------:R-:W-:Y:S01]  /*5f70*/  FFMA.FTZ R124, R114, UR32, -R111.reuse ;  /* 0x00000020727c7c23 */ /* 0x100fe2000801086f */
[----:B------:R-:W-:Y:S01]  /*5f80*/  FSETP.NEU.FTZ.AND P2, PT, R2, -INF , PT ;  /* 0xff8000000200780b */ /* 0x000fe20003f5d000 */
[--C-:B------:R-:W-:Y:S01]  /*5f90*/  FFMA.FTZ R103, R96, UR32, -R111.reuse ;  /* 0x0000002060677c23 */ /* 0x100fe2000801086f */
[----:B------:R-:W-:Y:S01]  /*5fa0*/  ISETP.LE.U32.AND P4, PT, R120, UR13, PT ;  /* 0x0000000d78007c0c */ /* 0x000fe2000bf83070 */
[----:B------:R-:W-:Y:S01]  /*5fb0*/  MUFU.EX2 R122, R122 ;  /* 0x0000007a007a7308 */ /* 0x000fe20000000800 */
[----:B------:R-:W-:Y:S01]  /*5fc0*/  FMUL.FTZ R120, R0, UR32 ;  /* 0x0000002000787c20 */ /* 0x000fe20008410000 */
[----:B------:R-:W-:Y:S01]  /*5fd0*/  FSEL R242, R242, RZ, P2 ;  /* 0x000000fff2f27208 */ /* 0x000fe20001000000 */
[--C-:B------:R-:W-:Y:S01]  /*5fe0*/  FFMA.FTZ R219, R141, UR32, -R82.reuse ;  /* 0x000000208ddb7c23 */ /* 0x100fe20008010852 */
[----:B------:R-:W-:Y:S01]  /*5ff0*/  ISETP.LE.U32.AND P1, PT, R113, UR13, PT ;  /* 0x0000000d71007c0c */ /* 0x000fe2000bf23070 */
[--C-:B------:R-:W-:Y:S01]  /*6000*/  FFMA.FTZ R175, R104, UR32, -R111.reuse ;  /* 0x0000002068af7c23 */ /* 0x100fe2000801086f */
[----:B------:R-:W-:Y:S01]  /*6010*/  FSETP.NEU.FTZ.AND P2, PT, R0, -INF , PT ;  /* 0xff8000000000780b */ /* 0x000fe20003f5d000 */
[----:B------:R-:W-:Y:S01]  /*6020*/  FFMA.FTZ R151, R150, UR32, -R111 ;  /* 0x0000002096977c23 */ /* 0x000fe2000801086f */
[----:B------:R2:W3:Y:S01]  /*6030*/  MUFU.EX2 R121, R176 ;  /* 0x000000b000797308 */ /* 0x0004e20000000800 */
[----:B------:R-:W-:Y:S01]  /*6040*/  SHF.R.U32.HI R113, RZ, 0x18, R173 ;  /* 0x00000018ff717819 */ /* 0x000fe200000116ad */
[--C-:B------:R-:W-:Y:S01]  /*6050*/  FFMA.FTZ R150, R95, UR32, -R82.reuse ;  /* 0x000000205f967c23 */ /* 0x100fe20008010852 */
[----:B------:R-:W-:Y:S01]  /*6060*/  FSEL R120, R120, RZ, P2 ;  /* 0x000000ff78787208 */ /* 0x000fe20001000000 */
[----:B------:R-:W-:Y:S01]  /*6070*/  FFMA.FTZ R147, R147, UR32, -R82 ;  /* 0x0000002093937c23 */ /* 0x000fe20008010852 */
[----:B-1----:R-:W-:Y:S01]  /*6080*/  F2FP.BF16.F32.PACK_AB R215, R123, R126 ;  /* 0x0000007e7bd7723e */ /* 0x002fe200000010ff */
[--C-:B------:R-:W-:Y:S01]  /*6090*/  FFMA.FTZ R152, R152, UR32, -R111.reuse ;  /* 0x0000002098987c23 */ /* 0x100fe2000801086f */
[----:B------:R-:W-:Y:S01]  /*60a0*/  ISETP.LE.U32.AND P2, PT, R113, UR13, PT ;  /* 0x0000000d71007c0c */ /* 0x000fe2000bf43070 */
[----:B------:R-:W-:Y:S01]  /*60b0*/  FFMA.FTZ R113, R70, UR32, -R111 ;  /* 0x0000002046717c23 */ /* 0x000fe2000801086f */
[----:B------:R-:W-:Y:S01]  /*60c0*/  SHF.R.U32.HI R114, RZ, 0x10, R173 ;  /* 0x00000010ff727819 */ /* 0x000fe200000116ad */
[----:B------:R-:W-:Y:S01]  /*60d0*/  @!P4 HFMA2.BF16_V2 R68, -RZ.H0_H0, RZ.H0_H0, -R215.H0_H0 ;  /* 0x200000ffff44c231 */ /* 0x000fe200003409d7 */
[----:B------:R-:W-:Y:S01]  /*60e0*/  LOP3.LUT R130, R213, UR27, R164, 0x96, !PT ;  /* 0x0000001bd5827c12 */ /* 0x000fe2000f8e96a4 */
[----:B------:R-:W-:Y:S01]  /*60f0*/  MUFU.EX2 R124, R124 ;  /* 0x0000007c007c7308 */ /* 0x000fe20000000800 */
[----:B------:R-:W-:Y:S01]  /*6100*/  LOP3.LUT R168, R212, 0xffff, RZ, 0xc0, !PT ;  /* 0x0000ffffd4a87812 */ /* 0x000fe200078ec0ff */
[--C-:B------:R-:W-:Y:S01]  /*6110*/  FFMA.FTZ R95, R89, UR32, -R242.reuse ;  /* 0x00000020595f7c23 */ /* 0x100fe200080108f2 */
[----:B------:R-:W-:Y:S01]  /*6120*/  PRMT R213, R215, 0x7632, R213 ;  /* 0x00007632d7d57816 */ /* 0x000fe200000000d5 */
[----:B------:R-:W-:Y:S01]  /*6130*/  FFMA.FTZ R252, R159, UR32, -R242 ;  /* 0x000000209ffc7c23 */ /* 0x000fe200080108f2 */
[C---:B------:R-:W-:Y:S01]  /*6140*/  LOP3.LUT R164, R210.reuse, 0xffff, RZ, 0xc0, !PT ;  /* 0x0000ffffd2a47812 */ /* 0x040fe200078ec0ff */
[----:B--2---:R-:W-:Y:S01]  /*6150*/  FFMA.FTZ R176, R137, UR32, -R82 ;  /* 0x0000002089b07c23 */ /* 0x004fe20008010852 */
[----:B------:R-:W-:Y:S01]  /*6160*/  LOP3.LUT R163, R210, 0xff, RZ, 0xc0, !PT ;  /* 0x000000ffd2a37812 */ /* 0x000fe200078ec0ff */
[----:B------:R-:W1:Y:S01]  /*6170*/  MUFU.EX2 R113, R113 ;  /* 0x0000007100717308 */ /* 0x000e620000000800 */
[--C-:B------:R-:W-:Y:S01]  /*6180*/  SHF.R.U32.HI R162, RZ, 0x10, R210.reuse ;  /* 0x00000010ffa27819 */ /* 0x100fe200000116d2 */
[----:B------:R-:W-:Y:S01]  /*6190*/  @!P1 HFMA2.BF16_V2 R67, -RZ.H0_H0, RZ.H0_H0, -R213.H0_H0 ;  /* 0x200000ffff439231 */ /* 0x000fe200003409d5 */
[----:B------:R-:W-:Y:S01]  /*61a0*/  SHF.R.U32.HI R161, RZ, 0x18, R210 ;  /* 0x00000018ffa17819 */ /* 0x000fe200000116d2 */
[----:B------:R-:W-:Y:S01]  /*61b0*/  FFMA.FTZ R217, R157, UR32, -R242 ;  /* 0x000000209dd97c23 */ /* 0x000fe200080108f2 */
[----:B---3--:R-:W-:Y:S01]  /*61c0*/  F2FP.BF16.F32.PACK_AB R210, R121, R122 ;  /* 0x0000007a79d2723e */ /* 0x008fe200000010ff */
[--C-:B------:R-:W-:Y:S01]  /*61d0*/  FFMA.FTZ R249, R107, UR32, -R120.reuse ;  /* 0x000000206bf97c23 */ /* 0x100fe20008010878 */
[----:B------:R-:W-:Y:S01]  /*61e0*/  LOP3.LUT R114, R114, 0xff, RZ, 0xc0, !PT ;  /* 0x000000ff72727812 */ /* 0x000fe200078ec0ff */
[----:B------:R-:W-:Y:S01]  /*61f0*/  MUFU.EX2 R251, R251 ;  /* 0x000000fb00fb7308 */ /* 0x000fe20000000800 */
[----:B------:R-:W-:Y:S01]  /*6200*/  PRMT R70, R215, 0x5410, R213 ;  /* 0x00005410d7467816 */ /* 0x000fe200000000d5 */
[----:B------:R-:W-:Y:S01]  /*6210*/  FFMA.FTZ R216, R105, UR32, -R120 ;  /* 0x0000002069d87c23 */ /* 0x000fe20008010878 */
[----:B------:R-:W-:Y:S01]  /*6220*/  LOP3.LUT R158, R206, 0xffff, RZ, 0xc0, !PT ;  /* 0x0000ffffce9e7812 */ /* 0x000fe200078ec0ff */
[--C-:B------:R-:W-:Y:S01]  /*6230*/  FFMA.FTZ R218, R155, UR32, -R242.reuse ;  /* 0x000000209bda7c23 */ /* 0x100fe200080108f2 */
[----:B------:R-:W-:Y:S01]  /*6240*/  @!P4 PRMT R215, R68, 0x5410, RZ ;  /* 0x0000541044d7c816 */ /* 0x000fe200000000ff */
[----:B------:R-:W-:Y:S01]  /*6250*/  FFMA.FTZ R173, R131, UR32, -R242 ;  /* 0x0000002083ad7c23 */ /* 0x000fe200080108f2 */
[----:B------:R-:W-:Y:S01]  /*6260*/  PRMT R207, R210, 0x7632, R207 ;  /* 0x00007632d2cf7816 */ /* 0x000fe200000000cf */
[----:B------:R-:W-:Y:S01]  /*6270*/  MUFU.EX2 R103, R103 ;  /* 0x0000006700677308 */ /* 0x000fe20000000800 */
[----:B------:R-:W-:Y:S01]  /*6280*/  ISETP.LE.U32.AND P4, PT, R114, UR13, PT ;  /* 0x0000000d72007c0c */ /* 0x000fe2000bf83070 */
[----:B------:R-:W-:Y:S01]  /*6290*/  FFMA.FTZ R114, R143, UR32, -R82 ;  /* 0x000000208f727c23 */ /* 0x000fe20008010852 */
[----:B------:R-:W-:Y:S01]  /*62a0*/  SHF.R.U32.HI R143, RZ, 0x8, R146 ;  /* 0x00000008ff8f7819 */ /* 0x000fe20000011692 */
[----:B------:R-:W-:Y:S01]  /*62b0*/  @!P2 HFMA2.BF16_V2 R66, -RZ.H0_H0, RZ.H0_H0, -R207.H0_H0 ;  /* 0x200000ffff42a231 */ /* 0x000fe200003409cf */
[----:B------:R-:W-:Y:S01]  /*62c0*/  @!P1 PRMT R213, R67, 0x5410, RZ ;  /* 0x0000541043d59816 */ /* 0x000fe200000000ff */
[----:B------:R-:W-:Y:S01]  /*62d0*/  FFMA.FTZ R222, R71, UR32, -R120 ;  /* 0x0000002047de7c23 */ /* 0x000fe20008010878 */
[----:B------:R-:W-:Y:S01]  /*62e0*/  ISETP.LE.U32.AND P1, PT, R169, UR13, PT ;  /* 0x0000000da9007c0c */ /* 0x000fe2000bf23070 */
[----:B------:R-:W2:Y:S01]  /*62f0*/  MUFU.EX2 R114, R114 ;  /* 0x0000007200727308 */ /* 0x000ea20000000800 */
[----:B------:R-:W-:Y:S01]  /*6300*/  LOP3.LUT R143, R143, 0xffff, RZ, 0xc0, !PT ;  /* 0x0000ffff8f8f7812 */ /* 0x000fe200078ec0ff */
[----:B------:R-:W-:Y:S01]  /*6310*/  FFMA.FTZ R169, R133, UR32, -R82 ;  /* 0x0000002085a97c23 */ /* 0x000fe20008010852 */
[----:B------:R-:W-:Y:S01]  /*6320*/  PRMT R68, R210, 0x5410, R207 ;  /* 0x00005410d2447816 */ /* 0x000fe200000000cf */
[----:B------:R-:W-:Y:S01]  /*6330*/  FFMA.FTZ R211, R69, UR32, -R120 ;  /* 0x0000002045d37c23 */ /* 0x000fe20008010878 */
[----:B------:R-:W-:Y:S01]  /*6340*/  @!P2 PRMT R207, R66, 0x5410, RZ ;  /* 0x0000541042cfa816 */ /* 0x000fe200000000ff */
[----:B------:R-:W-:Y:S01]  /*6350*/  @!P4 HFMA2.BF16_V2 R65, -RZ.H0_H0, RZ.H0_H0, -R210.H0_H0 ;  /* 0x200000ffff41c231 */ /* 0x000fe200003409d2 */
[----:B------:R-:W-:Y:S01]  /*6360*/  ISETP.LE.U32.AND P2, PT, R143, UR13, PT ;  /* 0x0000000d8f007c0c */ /* 0x000fe2000bf43070 */
[----:B------:R-:W3:Y:S01]  /*6370*/  MUFU.EX2 R220, R220 ;  /* 0x000000dc00dc7308 */ /* 0x000ee20000000800 */
[----:B-1----:R-:W-:-:S02]  /*6380*/  F2FP.BF16.F32.PACK_AB R146, R113, R124 ;  /* 0x0000007c7192723e */ /* 0x002fc400000010ff */
[----:B------:R-:W-:Y:S02]  /*6390*/  LOP3.LUT R148, R247, UR9, R148, 0x96, !PT ;  /* 0x00000009f7947c12 */ /* 0x000fe4000f8e9694 */
[----:B------:R-:W-:Y:S01]  /*63a0*/  PRMT R143, R146, 0x7632, R143 ;  /* 0x00007632928f7816 */ /* 0x000fe2000000008f */
[----:B------:R-:W-:Y:S01]  /*63b0*/  @!P1 HFMA2.BF16_V2 R64, -RZ.H0_H0, RZ.H0_H0, -R146.H0_H0 ;  /* 0x200000ffff409231 */ /* 0x000fe20000340992 */
[----:B------:R-:W-:Y:S01]  /*63c0*/  @!P4 PRMT R210, R65, 0x5410, RZ ;  /* 0x0000541041d2c816 */ /* 0x000fe200000000ff */
[----:B------:R-:W-:Y:S01]  /*63d0*/  IMAD.WIDE.U32 R66, R148, -0x2daee0ad, RZ ;  /* 0xd2511f5394427825 */ /* 0x000fe200078e00ff */
[----:B------:R-:W-:Y:S01]  /*63e0*/  ISETP.LE.U32.AND P4, PT, R142, UR13, PT ;  /* 0x0000000d8e007c0c */ /* 0x000fe2000bf83070 */
[----:B------:R-:W-:Y:S01]  /*63f0*/  MUFU.EX2 R219, R219 ;  /* 0x000000db00db7308 */ /* 0x000fe20000000800 */
[----:B------:R-:W-:Y:S01]  /*6400*/  LOP3.LUT R145, R145, 0xff, RZ, 0xc0, !PT ;  /* 0x000000ff91917812 */ /* 0x000fe200078ec0ff */
[----:B------:R-:W-:Y:S01]  /*6410*/  @!P2 HFMA2.BF16_V2 R63, -RZ.H0_H0, RZ.H0_H0, -R143.H0_H0 ;  /* 0x200000ffff3fa231 */ /* 0x000fe2000034098f */
[----:B------:R-:W-:-:S02]  /*6420*/  PRMT R96, R146, 0x5410, R143 ;  /* 0x0000541092607816 */ /* 0x000fc4000000008f */
[----:B------:R-:W-:Y:S02]  /*6430*/  @!P1 PRMT R146, R64, 0x5410, RZ ;  /* 0x0000541040929816 */ /* 0x000fe400000000ff */
[----:B------:R-:W-:Y:S01]  /*6440*/  LOP3.LUT R84, R170, 0xffff, RZ, 0xc0, !PT ;  /* 0x0000ffffaa547812 */ /* 0x000fe200078ec0ff */
[----:B------:R-:W-:Y:S01]  /*6450*/  MUFU.EX2 R214, R214 ;  /* 0x000000d600d67308 */ /* 0x000fe20000000800 */
[----:B------:R-:W-:Y:S02]  /*6460*/  ISETP.LE.U32.AND P1, PT, R145, UR13, PT ;  /* 0x0000000d91007c0c */ /* 0x000fe4000bf23070 */
[----:B--2---:R-:W-:Y:S02]  /*6470*/  F2FP.BF16.F32.PACK_AB R148, R251, R114 ;  /* 0x00000072fb94723e */ /* 0x004fe400000010ff */
[----:B------:R-:W-:Y:S02]  /*6480*/  SHF.R.U32.HI R171, RZ, 0x10, R170 ;  /* 0x00000010ffab7819 */ /* 0x000fe400000116aa */
[----:B------:R-:W-:Y:S01]  /*6490*/  LOP3.LUT R181, R189, UR8, R166, 0x96, !PT ;  /* 0x00000008bdb57c12 */ /* 0x000fe2000f8e96a6 */
[----:B------:R-:W-:Y:S01]  /*64a0*/  MUFU.EX2 R175, R175 ;  /* 0x000000af00af7308 */ /* 0x000fe20000000800 */
[----:B------:R-:W-:-:S02]  /*64b0*/  LOP3.LUT R167, R212, 0xff, RZ, 0xc0, !PT ;  /* 0x000000ffd4a77812 */ /* 0x000fc400078ec0ff */
[--C-:B------:R-:W-:Y:S02]  /*64c0*/  SHF.R.U32.HI R170, RZ, 0x10, R212.reuse ;  /* 0x00000010ffaa7819 */ /* 0x100fe400000116d4 */
[----:B------:R-:W-:Y:S01]  /*64d0*/  SHF.R.U32.HI R166, RZ, 0x18, R212 ;  /* 0x00000018ffa67819 */ /* 0x000fe200000116d4 */
[----:B------:R-:W-:Y:S01]  /*64e0*/  FFMA.FTZ R212, R139, UR32, -R82 ;  /* 0x000000208bd47c23 */ /* 0x000fe20008010852 */
[----:B------:R-:W-:Y:S01]  /*64f0*/  LOP3.LUT R64, R144, 0xff, RZ, 0xc0, !PT ;  /* 0x000000ff90407812 */ /* 0x000fe200078ec0ff */
[----:B------:R-:W-:Y:S01]  /*6500*/  @!P1 HFMA2.BF16_V2 R62, -RZ.H0_H0, RZ.H0_H0, -R148.H0_H0 ;  /* 0x200000ffff3e9231 */ /* 0x000fe20000340994 */
[----:B------:R-:W-:Y:S01]  /*6510*/  PRMT R145, R148, 0x7632, R145 ;  /* 0x0000763294917816 */ /* 0x000fe20000000091 */
[----:B------:R-:W-:Y:S01]  /*6520*/  MUFU.EX2 R176, R176 ;  /* 0x000000b000b07308 */ /* 0x000fe20000000800 */
[----:B------:R-:W-:Y:S02]  /*6530*/  @!P2 PRMT R143, R63, 0x5410, RZ ;  /* 0x000054103f8fa816 */ /* 0x000fe400000000ff */
[----:B------:R-:W-:Y:S01]  /*6540*/  ISETP.LE.U32.AND P2, PT, R64, UR13, PT ;  /* 0x0000000d40007c0c */ /* 0x000fe2000bf43070 */
[----:B------:R-:W-:Y:S01]  /*6550*/  @!P4 HFMA2.BF16_V2 R61, -RZ.H0_H0, RZ.H0_H0, -R145.H0_H0 ;  /* 0x200000ffff3dc231 */ /* 0x000fe20000340991 */
[----:B------:R-:W-:-:S02]  /*6560*/  LOP3.LUT R64, R144, 0xffff, RZ, 0xc0, !PT ;  /* 0x0000ffff90407812 */ /* 0x000fc400078ec0ff */
[----:B------:R-:W-:Y:S01]  /*6570*/  PRMT R98, R148, 0x5410, R145 ;  /* 0x0000541094627816 */ /* 0x000fe20000000091 */
[----:B------:R-:W1:Y:S01]  /*6580*/  MUFU.EX2 R212, R212 ;  /* 0x000000d400d47308 */ /* 0x000e620000000800 */
[----:B------:R-:W-:Y:S02]  /*6590*/  SHF.R.U32.HI R64, RZ, 0x8, R64 ;  /* 0x00000008ff407819 */ /* 0x000fe40000011640 */
[----:B------:R-:W-:Y:S02]  /*65a0*/  @!P4 PRMT R145, R61, 0x5410, RZ ;  /* 0x000054103d91c816 */ /* 0x000fe400000000ff */
[----:B------:R-:W-:Y:S02]  /*65b0*/  LOP3.LUT R61, R64, 0xffff, RZ, 0xc0, !PT ;  /* 0x0000ffff403d7812 */ /* 0x000fe400078ec0ff */
[----:B------:R-:W-:Y:S01]  /*65c0*/  SHF.R.U32.HI R63, RZ, 0x18, R144 ;  /* 0x00000018ff3f7819 */ /* 0x000fe20000011690 */
[----:B------:R-:W2:Y:S01]  /*65d0*/  MUFU.EX2 R169, R169 ;  /* 0x000000a900a97308 */ /* 0x000ea20000000800 */
[----:B------:R-:W-:-:S02]  /*65e0*/  @!P1 PRMT R148, R62, 0x5410, RZ ;  /* 0x000054103e949816 */ /* 0x000fc400000000ff */
[----:B---3--:R-:W-:Y:S02]  /*65f0*/  F2FP.BF16.F32.PACK_AB R142, R220, R103 ;  /* 0x00000067dc8e723e */ /* 0x008fe400000010ff */
[----:B------:R-:W-:Y:S02]  /*6600*/  ISETP.LE.U32.AND P1, PT, R61, UR13, PT ;  /* 0x0000000d3d007c0c */ /* 0x000fe4000bf23070 */
[----:B------:R-:W-:Y:S01]  /*6610*/  ISETP.LE.U32.AND P4, PT, R63, UR13, PT ;  /* 0x0000000d3f007c0c */ /* 0x000fe2000bf83070 */
[----:B------:R-:W-:Y:S01]  /*6620*/  @!P2 HFMA2.BF16_V2 R60, -RZ.H0_H0, RZ.H0_H0, -R142.H0_H0 ;  /* 0x200000ffff3ca231 */ /* 0x000fe2000034098e */
[----:B------:R-:W-:Y:S01]  /*6630*/  PRMT R139, R142, 0x7632, R139 ;  /* 0x000076328e8b7816 */ /* 0x000fe2000000008b */
[----:B------:R-:W-:Y:S01]  /*6640*/  MUFU.EX2 R151, R151 ;  /* 0x0000009700977308 */ /* 0x000fe20000000800 */
[----:B------:R-:W-:Y:S02]  /*6650*/  SHF.R.U32.HI R61, RZ, 0x10, R144 ;  /* 0x00000010ff3d7819 */ /* 0x000fe40000011690 */
[----:B-1----:R-:W-:-:S02]  /*6660*/  F2FP.BF16.F32.PACK_AB R144, R212, R219 ;  /* 0x000000dbd490723e */ /* 0x002fc400000010ff */
[----:B------:R-:W-:Y:S02]  /*6670*/  PRMT R104, R142, 0x5410, R139 ;  /* 0x000054108e687816 */ /* 0x000fe4000000008b */
[----:B------:R-:W-:Y:S01]  /*6680*/  @!P2 PRMT R142, R60, 0x5410, RZ ;  /* 0x000054103c8ea816 */ /* 0x000fe200000000ff */
[----:B------:R-:W-:Y:S01]  /*6690*/  @!P1 HFMA2.BF16_V2 R51, -RZ.H0_H0, RZ.H0_H0, -R139.H0_H0 ;  /* 0x200000ffff339231 */ /* 0x000fe2000034098b */
[----:B------:R-:W-:Y:S01]  /*66a0*/  LOP3.LUT R61, R61, 0xff, RZ, 0xc0, !PT ;  /* 0x000000ff3d3d7812 */ /* 0x000fe200078ec0ff */
[----:B------:R-:W-:Y:S01]  /*66b0*/  MUFU.EX2 R150, R150 ;  /* 0x0000009600967308 */ /* 0x000fe20000000800 */
[----:B------:R-:W-:Y:S02]  /*66c0*/  PRMT R141, R144, 0x7632, R141 ;  /* 0x00007632908d7816 */ /* 0x000fe4000000008d */
[----:B------:R-:W-:Y:S01]  /*66d0*/  SHF.R.U32.HI R60, RZ, 0x8, R149 ;  /* 0x00000008ff3c7819 */ /* 0x000fe20000011695 */
[----:B------:R-:W-:Y:S01]  /*66e0*/  FFMA.FTZ R149, R118, UR32, -R111 ;  /* 0x0000002076957c23 */ /* 0x000fe2000801086f */
[----:B------:R-:W-:Y:S01]  /*66f0*/  ISETP.LE.U32.AND P2, PT, R61, UR13, PT ;  /* 0x0000000d3d007c0c */ /* 0x000fe2000bf43070 */
[----:B------:R-:W-:Y:S01]  /*6700*/  @!P4 HFMA2.BF16_V2 R50, -RZ.H0_H0, RZ.H0_H0, -R141.H0_H0 ;  /* 0x200000ffff32c231 */ /* 0x000fe2000034098d */
[----:B------:R-:W-:Y:S01]  /*6710*/  LOP3.LUT R60, R60, 0xffff, RZ, 0xc0, !PT ;  /* 0x0000ffff3c3c7812 */ /* 0x000fe200078ec0ff */
[----:B------:R-:W-:Y:S01]  /*6720*/  MUFU.EX2 R147, R147 ;  /* 0x0000009300937308 */ /* 0x000fe20000000800 */
[----:B------:R-:W-:-:S02]  /*6730*/  @!P1 PRMT R139, R51, 0x5410, RZ ;  /* 0x00005410338b9816 */ /* 0x000fc400000000ff */
[----:B------:R-:W-:Y:S02]  /*6740*/  ISETP.LE.U32.AND P1, PT, R60, UR13, PT ;  /* 0x0000000d3c007c0c */ /* 0x000fe4000bf23070 */
[----:B------:R-:W-:Y:S02]  /*6750*/  PRMT R51, R144, 0x5410, R141 ;  /* 0x0000541090337816 */ /* 0x000fe4000000008d */
[----:B------:R-:W-:Y:S01]  /*6760*/  @!P4 PRMT R141, R50, 0x5410, RZ ;  /* 0x00005410328dc816 */ /* 0x000fe200000000ff */
[----:B------:R-:W-:Y:S01]  /*6770*/  MUFU.EX2 R152, R152 ;  /* 0x0000009800987308 */ /* 0x000fe20000000800 */
[----:B------:R-:W-:Y:S01]  /*6780*/  LOP3.LUT R50, R138, 0xff, RZ, 0xc0, !PT ;  /* 0x000000ff8a327812 */ /* 0x000fe200078ec0ff */
[----:B------:R-:W-:Y:S01]  /*6790*/  @!P2 HFMA2.BF16_V2 R49, -RZ.H0_H0, RZ.H0_H0, -R144.H0_H0 ;  /* 0x200000ffff31a231 */ /* 0x000fe20000340990 */
[----:B------:R-:W-:Y:S02]  /*67a0*/  F2FP.BF16.F32.PACK_AB R138, R175, R214 ;  /* 0x000000d6af8a723e */ /* 0x000fe400000010ff */
[----:B------:R-:W-:Y:S01]  /*67b0*/  LOP3.LUT R233, R225, UR27, R174, 0x96, !PT ;  /* 0x0000001be1e97c12 */ /* 0x000fe2000f8e96ae */
[----:B------:R-:W-:Y:S01]  /*67c0*/  FFMA.FTZ R174, R102, UR32, -R111 ;  /* 0x0000002066ae7c23 */ /* 0x000fe2000801086f */
[----:B------:R-:W-:Y:S01]  /*67d0*/  PRMT R133, R138, 0x7632, R133 ;  /* 0x000076328a857816 */ /* 0x000fe20000000085 */
[----:B------:R-:W-:Y:S01]  /*67e0*/  @!P5 HFMA2.BF16_V2 R48, -RZ.H0_H0, RZ.H0_H0, -R138.H0_H0 ;  /* 0x200000ffff30d231 */ /* 0x000fe2000034098a */
[----:B------:R-:W-:Y:S01]  /*67f0*/  ISETP.LE.U32.AND P4, PT, R50, UR13, PT ;  /* 0x0000000d32007c0c */ /* 0x000fe2000bf83070 */
[----:B------:R-:W-:Y:S01]  /*6800*/  MUFU.EX2 R149, R149 ;  /* 0x0000009500957308 */ /* 0x000fe20000000800 */
[----:B------:R-:W-:Y:S01]  /*6810*/  ISETP.LE.U32.AND P6, PT, R90, UR13, PT ;  /* 0x0000000d5a007c0c */ /* 0x000fe2000bfc3070 */
[----:B------:R-:W-:Y:S01]  /*6820*/  @!P1 HFMA2.BF16_V2 R19, -RZ.H0_H0, RZ.H0_H0, -R133.H0_H0 ;  /* 0x200000ffff139231 */ /* 0x000fe20000340985 */
[----:B------:R-:W-:-:S02]  /*6830*/  @!P2 PRMT R144, R49, 0x5410, RZ ;  /* 0x000054103190a816 */ /* 0x000fc400000000ff */
[----:B------:R-:W-:Y:S02]  /*6840*/  ISETP.LE.U32.AND P2, PT, R140, UR13, PT ;  /* 0x0000000d8c007c0c */ /* 0x000fe4000bf43070 */
[----:B--2---:R-:W-:Y:S01]  /*6850*/  F2FP.BF16.F32.PACK_AB R140, R169, R176 ;  /* 0x000000b0a98c723e */ /* 0x004fe200000010ff */
[----:B------:R-:W1:Y:S01]  /*6860*/  MUFU.EX2 R174, R174 ;  /* 0x000000ae00ae7308 */ /* 0x000e620000000800 */
[----:B------:R-:W-:Y:S02]  /*6870*/  PRMT R106, R138, 0x5410, R133 ;  /* 0x000054108a6a7816 */ /* 0x000fe40000000085 */
[----:B------:R-:W-:Y:S01]  /*6880*/  @!P1 PRMT R133, R19, 0x5410, RZ ;  /* 0x0000541013859816 */ /* 0x000fe200000000ff */
[----:B------:R-:W-:Y:S01]  /*6890*/  @!P4 HFMA2.BF16_V2 R17, -RZ.H0_H0, RZ.H0_H0, -R140.H0_H0 ;  /* 0x200000ffff11c231 */ /* 0x000fe2000034098c */
[C---:B------:R-:W-:Y:S02]  /*68a0*/  LOP3.LUT R49, R117.reuse, 0xff, RZ, 0xc0, !PT ;  /* 0x000000ff75317812 */ /* 0x040fe400078ec0ff */
[----:B------:R-:W-:Y:S01]  /*68b0*/  LOP3.LUT R19, R117, 0xffff, RZ, 0xc0, !PT ;  /* 0x0000ffff75137812 */ /* 0x000fe200078ec0ff */
[----:B------:R-:W-:Y:S01]  /*68c0*/  MUFU.EX2 R252, R252 ;  /* 0x000000fc00fc7308 */ /* 0x000fe20000000800 */
[----:B------:R-:W-:-:S02]  /*68d0*/  PRMT R137, R140, 0x7632, R137 ;  /* 0x000076328c897816 */ /* 0x000fc40000000089 */
[----:B------:R-:W-:Y:S02]  /*68e0*/  @!P5 PRMT R138, R48, 0x5410, RZ ;  /* 0x00005410308ad816 */ /* 0x000fe400000000ff */
[----:B------:R-:W-:Y:S01]  /*68f0*/  ISETP.LE.U32.AND P5, PT, R49, UR13, PT ;  /* 0x0000000d31007c0c */ /* 0x000fe2000bfa3070 */
[----:B------:R-:W-:Y:S01]  /*6900*/  @!P6 HFMA2.BF16_V2 R18, -RZ.H0_H0, RZ.H0_H0, -R137.H0_H0 ;  /* 0x200000ffff12e231 */ /* 0x000fe20000340989 */
[----:B------:R-:W-:Y:S01]  /*6910*/  SHF.R.U32.HI R19, RZ, 0x8, R19 ;  /* 0x00000008ff137819 */ /* 0x000fe20000011613 */
[----:B------:R-:W-:Y:S01]  /*6920*/  IMAD.WIDE.U32 R48, R165, -0x326172a9, RZ ;  /* 0xcd9e8d57a5307825 */ /* 0x000fe200078e00ff */
[----:B------:R-:W-:Y:S01]  /*6930*/  ISETP.LE.U32.AND P1, PT, R128, UR13, PT ;  /* 0x0000000d80007c0c */ /* 0x000fe2000bf23070 */
[----:B------:R-:W2:Y:S01]  /*6940*/  MUFU.EX2 R217, R217 ;  /* 0x000000d900d97308 */ /* 0x000ea20000000800 */
[----:B------:R-:W-:Y:S02]  /*6950*/  LOP3.LUT R19, R19, 0xffff, RZ, 0xc0, !PT ;  /* 0x0000ffff13137812 */ /* 0x000fe400078ec0ff */
[----:B------:R-:W-:-:S02]  /*6960*/  PRMT R128, R140, 0x5410, R137 ;  /* 0x000054108c807816 */ /* 0x000fc40000000089 */
[----:B------:R-:W-:Y:S02]  /*6970*/  @!P4 PRMT R140, R17, 0x5410, RZ ;  /* 0x00005410118cc816 */ /* 0x000fe400000000ff */
[----:B------:R-:W-:Y:S01]  /*6980*/  SHF.R.U32.HI R17, RZ, 0x18, R117 ;  /* 0x00000018ff117819 */ /* 0x000fe20000011675 */
[----:B------:R-:W-:Y:S01]  /*6990*/  MUFU.EX2 R249, R249 ;  /* 0x000000f900f97308 */ /* 0x000fe20000000800 */
[----:B------:R-:W-:Y:S02]  /*69a0*/  @!P6 PRMT R137, R18, 0x5410, RZ ;  /* 0x000054101289e816 */ /* 0x000fe400000000ff */
[----:B-1----:R-:W-:Y:S02]  /*69b0*/  F2FP.BF16.F32.PACK_AB R65, R151, R174 ;  /* 0x000000ae9741723e */ /* 0x002fe400000010ff */
[----:B------:R-:W-:Y:S01]  /*69c0*/  ISETP.LE.U32.AND P6, PT, R19, UR13, PT ;  /* 0x0000000d13007c0c */ /* 0x000fe2000bfc3070 */
[----:B------:R-:W-:Y:S01]  /*69d0*/  IMAD.WIDE.U32 R18, R100, -0x326172a9, RZ ;  /* 0xcd9e8d5764127825 */ /* 0x000fe200078e00ff */
[----:B------:R-:W-:-:S03]  /*69e0*/  ISETP.LE.U32.AND P4, PT, R17, UR13, PT ;  /* 0x0000000d11007c0c */ /* 0x000fc6000bf83070 */
[----:B------:R-:W-:Y:S01]  /*69f0*/  @!P5 HFMA2.BF16_V2 R16, -RZ.H0_H0, RZ.H0_H0, -R65.H0_H0 ;  /* 0x200000ffff10d231 */ /* 0x000fe20000340941 */
[----:B------:R-:W-:Y:S01]  /*6a00*/  LOP3.LUT R226, R67, UR27, R226, 0x96, !PT ;  /* 0x0000001b43e27c12 */ /* 0x000fe2000f8e96e2 */
[----:B------:R-:W1:Y:S01]  /*6a10*/  MUFU.EX2 R216, R216 ;  /* 0x000000d800d87308 */ /* 0x000e620000000800 */
[C---:B------:R-:W-:Y:S02]  /*6a20*/  LOP3.LUT R234, R66.reuse, 0xffff, RZ, 0xc0, !PT ;  /* 0x0000ffff42ea7812 */ /* 0x040fe400078ec0ff */
[----:B------:R-:W-:Y:S02]  /*6a30*/  PRMT R64, R65, 0x7632, R64 ;  /* 0x0000763241407816 */ /* 0x000fe40000000040 */
[----:B------:R-:W-:Y:S02]  /*6a40*/  F2FP.BF16.F32.PACK_AB R67, R147, R150 ;  /* 0x000000969343723e */ /* 0x000fe400000010ff */
[----:B------:R-:W-:Y:S01]  /*6a50*/  SHF.R.U32.HI R117, RZ, 0x10, R117 ;  /* 0x00000010ff757819 */ /* 0x000fe20000011675 */
[----:B------:R-:W-:Y:S01]  /*6a60*/  @!P6 HFMA2.BF16_V2 R15, -RZ.H0_H0, RZ.H0_H0, -R64.H0_H0 ;  /* 0x200000ffff0fe231 */ /* 0x000fe20000340940 */
[----:B------:R-:W-:Y:S01]  /*6a70*/  LOP3.LUT R185, R66, 0xff, RZ, 0xc0, !PT ;  /* 0x000000ff42b97812 */ /* 0x000fe200078ec0ff */
[----:B------:R-:W-:Y:S01]  /*6a80*/  MUFU.EX2 R95, R95 ;  /* 0x0000005f005f7308 */ /* 0x000fe20000000800 */
[----:B------:R-:W-:-:S02]  /*6a90*/  SHF.R.U32.HI R240, RZ, 0x10, R66 ;  /* 0x00000010fff07819 */ /* 0x000fc40000011642 */
[----:B------:R-:W-:Y:S02]  /*6aa0*/  SHF.R.U32.HI R230, RZ, 0x18, R66 ;  /* 0x00000018ffe67819 */ /* 0x000fe40000011642 */
[----:B------:R-:W-:Y:S02]  /*6ab0*/  PRMT R102, R65, 0x5410, R64 ;  /* 0x0000541041667816 */ /* 0x000fe40000000040 */
[----:B------:R-:W-:Y:S01]  /*6ac0*/  @!P5 PRMT R65, R16, 0x5410, RZ ;  /* 0x000054101041d816 */ /* 0x000fe200000000ff */
[----:B------:R-:W-:Y:S01]  /*6ad0*/  MUFU.EX2 R173, R173 ;  /* 0x000000ad00ad7308 */ /* 0x000fe20000000800 */
[----:B------:R-:W-:Y:S02]  /*6ae0*/  PRMT R66, R67, 0x7632, R66 ;  /* 0x0000763243427816 */ /* 0x000fe40000000042 */
[----:B------:R-:W-:Y:S02]  /*6af0*/  LOP3.LUT R16, R117, 0xff, RZ, 0xc0, !PT ;  /* 0x000000ff75107812 */ /* 0x000fe400078ec0ff */
[----:B------:R-:W-:Y:S01]  /*6b00*/  LOP3.LUT R112, R208, 0xff, RZ, 0xc0, !PT ;  /* 0x000000ffd0707812 */ /* 0x000fe200078ec0ff */
[----:B------:R-:W-:Y:S01]  /*6b10*/  @!P4 HFMA2.BF16_V2 R14, -RZ.H0_H0, RZ.H0_H0, -R66.H0_H0 ;  /* 0x200000ffff0ec231 */ /* 0x000fe20000340942 */
[----:B------:R-:W-:Y:S01]  /*6b20*/  ISETP.LE.U32.AND P5, PT, R16, UR13, PT ;  /* 0x0000000d10007c0c */ /* 0x000fe2000bfa3070 */
[----:B------:R-:W-:Y:S01]  /*6b30*/  FFMA.FTZ R16, R91, UR32, -R242 ;  /* 0x000000205b107c23 */ /* 0x000fe200080108f2 */
[----:B------:R-:W-:Y:S01]  /*6b40*/  @!P6 PRMT R64, R15, 0x5410, RZ ;  /* 0x000054100f40e816 */ /* 0x000fe200000000ff */
[----:B------:R-:W-:Y:S01]  /*6b50*/  MUFU.EX2 R218, R218 ;  /* 0x000000da00da7308 */ /* 0x000fe20000000800 */
[----:B------:R-:W-:-:S02]  /*6b60*/  ISETP.LE.U32.AND P6, PT, R112, UR13, PT ;  /* 0x0000000d70007c0c */ /* 0x000fc4000bfc3070 */
[----:B------:R-:W-:Y:S02]  /*6b70*/  PRMT R100, R67, 0x5410, R66 ;  /* 0x0000541043647816 */ /* 0x000fe40000000042 */
[----:B------:R-:W-:Y:S02]  /*6b80*/  @!P4 PRMT R66, R14, 0x5410, RZ ;  /* 0x000054100e42c816 */ /* 0x000fe400000000ff */
[C---:B------:R-:W-:Y:S01]  /*6b90*/  LOP3.LUT R118, R18.reuse, 0xff, RZ, 0xc0, !PT ;  /* 0x000000ff12767812 */ /* 0x040fe200078ec0ff */
[----:B------:R3:W4:Y:S01]  /*6ba0*/  MUFU.EX2 R112, R16 ;  /* 0x0000001000707308 */ /* 0x0007220000000800 */
[----:B------:R-:W-:Y:S01]  /*6bb0*/  LOP3.LUT R91, R18, 0xffff, RZ, 0xc0, !PT ;  /* 0x0000ffff125b7812 */ /* 0x000fe200078ec0ff */
[----:B------:R-:W-:Y:S01]  /*6bc0*/  @!P5 HFMA2.BF16_V2 R13, -RZ.H0_H0, RZ.H0_H0, -R67.H0_H0 ;  /* 0x200000ffff0dd231 */ /* 0x000fe20000340943 */
[--C-:B------:R-:W-:Y:S02]  /*6bd0*/  SHF.R.U32.HI R89, RZ, 0x10, R18.reuse ;  /* 0x00000010ff597819 */ /* 0x100fe40000011612 */
[----:B------:R-:W-:-:S02]  /*6be0*/  SHF.R.U32.HI R117, RZ, 0x18, R18 ;  /* 0x00000018ff757819 */ /* 0x000fc40000011612 */
[C---:B------:R-:W-:Y:S01]  /*6bf0*/  LOP3.LUT R18, R48.reuse, 0xffff, RZ, 0xc0, !PT ;  /* 0x0000ffff30127812 */ /* 0x040fe200078ec0ff */
[----:B------:R-:W-:Y:S01]  /*6c00*/  MUFU.EX2 R222, R222 ;  /* 0x000000de00de7308 */ /* 0x000fe20000000800 */
[----:B------:R-:W-:Y:S02]  /*6c10*/  LOP3.LUT R201, R48, 0xff, RZ, 0xc0, !PT ;  /* 0x000000ff30c97812 */ /* 0x000fe400078ec0ff */
[----:B------:R-:W-:Y:S02]  /*6c20*/  SHF.R.U32.HI R14, RZ, 0x18, R48 ;  /* 0x00000018ff0e7819 */ /* 0x000fe40000011630 */
[----:B------:R-:W-:Y:S02]  /*6c30*/  SHF.R.U32.HI R164, RZ, 0x8, R164 ;  /* 0x00000008ffa47819 */ /* 0x000fe400000116a4 */
[----:B------:R-:W-:Y:S01]  /*6c40*/  LOP3.LUT R172, R49, UR28, R172, 0x96, !PT ;  /* 0x0000001c31ac7c12 */ /* 0x000fe2000f8e96ac */
[----:B------:R-:W-:Y:S01]  /*6c50*/  MUFU.EX2 R211, R211 ;  /* 0x000000d300d37308 */ /* 0x000fe20000000800 */
[----:B---3--:R-:W-:-:S02]  /*6c60*/  SHF.R.U32.HI R16, RZ, 0x10, R48 ;  /* 0x00000010ff107819 */ /* 0x008fc40000011630 */
[C---:B------:R-:W-:Y:S02]  /*6c70*/  LOP3.LUT R48, R130.reuse, 0xffff, RZ, 0xc0, !PT ;  /* 0x0000ffff82307812 */ /* 0x040fe400078ec0ff */
[----:B------:R-:W-:Y:S01]  /*6c80*/  PRMT R189, R163, 0x5410, R164 ;  /* 0x00005410a3bd7816 */ /* 0x000fe200000000a4 */
[----:B------:R-:W-:Y:S01]  /*6c90*/  FFMA.FTZ R164, R97, UR32, -R82 ;  /* 0x0000002061a47c23 */ /* 0x000fe20008010852 */
[----:B------:R-:W-:Y:S02]  /*6ca0*/  LOP3.LUT R49, R130, 0xff, RZ, 0xc0, !PT ;  /* 0x000000ff82317812 */ /* 0x000fe400078ec0ff */
[----:B------:R-:W-:Y:S02]  /*6cb0*/  SHF.R.U32.HI R48, RZ, 0x8, R48 ;  /* 0x00000008ff307819 */ /* 0x000fe40000011630 */
[----:B------:R-:W-:Y:S01]  /*6cc0*/  SHF.R.U32.HI R163, RZ, 0x10, R94 ;  /* 0x00000010ffa37819 */ /* 0x000fe2000001165e */
[----:B------:R-:W-:Y:S01]  /*6cd0*/  MUFU.EX2 R164, R164 ;  /* 0x000000a400a47308 */ /* 0x000fe20000000800 */
[----:B------:R-:W-:-:S02]  /*6ce0*/  F2FP.BF16.F32.PACK_AB R63, R149, R152 ;  /* 0x00000098953f723e */ /* 0x000fc400000010ff */
[----:B------:R-:W-:Y:S02]  /*6cf0*/  PRMT R49, R49, 0x5410, R48 ;  /* 0x0000541031317816 */ /* 0x000fe40000000030 */
[----:B------:R-:W-:Y:S01]  /*6d00*/  SHF.R.U32.HI R48, RZ, 0x18, R94 ;  /* 0x00000018ff307819 */ /* 0x000fe2000001165e */
[----:B------:R-:W-:Y:S01]  /*6d10*/  @!P2 HFMA2.BF16_V2 R12, -RZ.H0_H0, RZ.H0_H0, -R63.H0_H0 ;  /* 0x200000ffff0ca231 */ /* 0x000fe2000034093f */
[----:B------:R-:W-:Y:S02]  /*6d20*/  LOP3.LUT R163, R163, 0xff, RZ, 0xc0, !PT ;  /* 0x000000ffa3a37812 */ /* 0x000fe400078ec0ff */
[----:B------:R-:W-:Y:S02]  /*6d30*/  SHF.R.U32.HI R168, RZ, 0x8, R168 ;  /* 0x00000008ffa87819 */ /* 0x000fe400000116a8 */
[----:B------:R-:W-:Y:S02]  /*6d40*/  PRMT R62, R63, 0x7632, R62 ;  /* 0x000076323f3e7816 */ /* 0x000fe4000000003e */
[----:B------:R-:W-:-:S02]  /*6d50*/  PRMT R163, R163, 0x5410, R48 ;  /* 0x00005410a3a37816 */ /* 0x000fc40000000030 */
[----:B------:R-:W-:Y:S01]  /*6d60*/  PRMT R15, R167, 0x5410, R168 ;  /* 0x00005410a70f7816 */ /* 0x000fe200000000a8 */
[----:B------:R-:W-:Y:S01]  /*6d70*/  FFMA.FTZ R168, R101, UR32, -R242 ;  /* 0x0000002065a87c23 */ /* 0x000fe200080108f2 */
[----:B------:R-:W-:Y:S01]  /*6d80*/  SHF.R.U32.HI R48, RZ, 0x10, R72 ;  /* 0x00000010ff307819 */ /* 0x000fe20000011648 */
[----:B------:R-:W-:Y:S01]  /*6d90*/  FFMA.FTZ R167, R73, UR32, -R120 ;  /* 0x0000002049a77c23 */ /* 0x000fe20008010878 */
[----:B------:R-:W-:Y:S02]  /*6da0*/  LOP3.LUT R50, R94, 0xffff, RZ, 0xc0, !PT ;  /* 0x0000ffff5e327812 */ /* 0x000fe400078ec0ff */
[----:B------:R-:W-:Y:S01]  /*6db0*/  PRMT R101, R63, 0x5410, R62 ;  /* 0x000054103f657816 */ /* 0x000fe2000000003e */
[----:B------:R-:W-:Y:S01]  /*6dc0*/  MUFU.EX2 R168, R168 ;  /* 0x000000a800a87308 */ /* 0x000fe20000000800 */
[----:B------:R-:W-:Y:S02]  /*6dd0*/  @!P2 PRMT R63, R12, 0x5410, RZ ;  /* 0x000054100c3fa816 */ /* 0x000fe400000000ff */
[----:B------:R-:W-:-:S02]  /*6de0*/  SHF.R.U32.HI R12, RZ, 0x8, R74 ;  /* 0x00000008ff0c7819 */ /* 0x000fc4000001164a */
[----:B------:R-:W-:Y:S02]  /*6df0*/  SHF.R.U32.HI R203, RZ, 0x18, R72 ;  /* 0x00000018ffcb7819 */ /* 0x000fe40000011648 */
[----:B------:R-:W-:Y:S01]  /*6e00*/  LOP3.LUT R48, R48, 0xff, RZ, 0xc0, !PT ;  /* 0x000000ff30307812 */ /* 0x000fe200078ec0ff */
[----:B------:R-:W-:Y:S01]  /*6e10*/  MUFU.EX2 R167, R167 ;  /* 0x000000a700a77308 */ /* 0x000fe20000000800 */
[----:B------:R-:W-:Y:S01]  /*6e20*/  LOP3.LUT R183, R94, 0xff, RZ, 0xc0, !PT ;  /* 0x000000ff5eb77812 */ /* 0x000fe200078ec0ff */
[----:B------:R-:W-:Y:S01]  /*6e30*/  FFMA.FTZ R94, R93, UR32, -R120 ;  /* 0x000000205d5e7c23 */ /* 0x000fe20008010878 */
[----:B------:R-:W-:Y:S01]  /*6e40*/  SHF.R.U32.HI R50, RZ, 0x8, R50 ;  /* 0x00000008ff327819 */ /* 0x000fe20000011632 */
[----:B------:R-:W-:Y:S01]  /*6e50*/  FFMA.FTZ R93, R75, UR32, -R120 ;  /* 0x000000204b5d7c23 */ /* 0x000fe20008010878 */
[----:B------:R-:W-:Y:S02]  /*6e60*/  SHF.R.U32.HI R18, RZ, 0x8, R18 ;  /* 0x00000008ff127819 */ /* 0x000fe40000011612 */
[----:B------:R-:W-:Y:S01]  /*6e70*/  LEA R192, R6, UR4, 0x1 ;  /* 0x0000000406c07c11 */ /* 0x000fe2000f8e08ff */
[----:B------:R-:W-:Y:S01]  /*6e80*/  MUFU.EX2 R94, R94 ;  /* 0x0000005e005e7308 */ /* 0x000fe20000000800 */
[----:B------:R-:W-:-:S02]  /*6e90*/  LOP3.LUT R12, R12, 0xffff, RZ, 0xc0, !PT ;  /* 0x0000ffff0c0c7812 */ /* 0x000fc400078ec0ff */
[----:B------:R-:W-:Y:S02]  /*6ea0*/  PRMT R203, R48, 0x5410, R203 ;  /* 0x0000541030cb7816 */ /* 0x000fe400000000cb */
[----:B------:R-:W-:Y:S02]  /*6eb0*/  SHF.R.U32.HI R48, RZ, 0x10, R172 ;  /* 0x00000010ff307819 */ /* 0x000fe400000116ac */
[----:B------:R-:W-:Y:S01]  /*6ec0*/  PRMT R183, R183, 0x5410, R50 ;  /* 0x00005410b7b77816 */ /* 0x000fe20000000032 */
[----:B------:R-:W3:Y:S01]  /*6ed0*/  MUFU.EX2 R93, R93 ;  /* 0x0000005d005d7308 */ /* 0x000ee20000000800 */
[C---:B------:R-:W-:Y:S02]  /*6ee0*/  LOP3.LUT R50, R72.reuse, 0xffff, RZ, 0xc0, !PT ;  /* 0x0000ffff48327812 */ /* 0x040fe400078ec0ff */
[----:B------:R-:W-:Y:S02]  /*6ef0*/  LOP3.LUT R155, R72, 0xff, RZ, 0xc0, !PT ;  /* 0x000000ff489b7812 */ /* 0x000fe400078ec0ff */
[----:B------:R-:W-:Y:S01]  /*6f00*/  PRMT R201, R201, 0x5410, R18 ;  /* 0x00005410c9c97816 */ /* 0x000fe20000000012 */
[----:B------:R-:W-:Y:S01]  /*6f10*/  FFMA.FTZ R18, R99, UR32, -R120 ;  /* 0x0000002063127c23 */ /* 0x000fe20008010878 */
[----:B------:R-:W-:Y:S01]  /*6f20*/  ISETP.LE.U32.AND P2, PT, R12, UR13, PT ;  /* 0x0000000d0c007c0c */ /* 0x000fe2000bf43070 */
[----:B------:R-:W3:Y:S01]  /*6f30*/  LDSM.16.MT88.4 R72, [R192+0x6000] ;  /* 0x00600000c048783b */ /* 0x000ee20000004200 */
[----:B------:R-:W-:-:S02]  /*6f40*/  SHF.R.U32.HI R90, RZ, 0x18, R208 ;  /* 0x00000018ff5a7819 */ /* 0x000fc400000116d0 */
[----:B------:R-:W-:Y:S02]  /*6f50*/  SHF.R.U32.HI R12, RZ, 0x18, R172 ;  /* 0x00000018ff0c7819 */ /* 0x000fe400000116ac */
[----:B------:R-:W-:Y:S02]  /*6f60*/  LOP3.LUT R99, R48, 0xff, RZ, 0xc0, !PT ;  /* 0x000000ff30637812 */ /* 0x000fe400078ec0ff */
[----:B------:R-:W-:Y:S02]  /*6f70*/  ISETP.LE.U32.AND P4, PT, R90, UR13, PT ;  /* 0x0000000d5a007c0c */ /* 0x000fe4000bf83070 */
[----:B------:R-:W-:Y:S02]  /*6f80*/  SHF.R.U32.HI R60, RZ, 0x10, R130 ;  /* 0x00000010ff3c7819 */ /* 0x000fe40000011682 */
[----:B------:R-:W-:Y:S01]  /*6f90*/  PRMT R99, R99, 0x5410, R12 ;  /* 0x0000541063637816 */ /* 0x000fe2000000000c */
[----:B------:R-:W-:Y:S01]  /*6fa0*/  IMAD.U32 R12, RZ, RZ, UR13 ;  /* 0x0000000dff0c7e24 */ /* 0x000fe2000f8e00ff */
[----:B------:R-:W-:Y:S01]  /*6fb0*/  LOP3.LUT R90, R19, UR28, R202, 0x96, !PT ;  /* 0x0000001c135a7c12 */ /* 0x000fe2000f8e96ca */
[----:B------:R-:W-:Y:S01]  /*6fc0*/  @!P2 HFMA2.BF16_V2 R81, -RZ.H0_H0, RZ.H0_H0, -R62.H0_H0 ;  /* 0x200000ffff51a231 */ /* 0x000fe2000034093e */
[----:B------:R-:W-:-:S02]  /*6fd0*/  LOP3.LUT R156, R206, 0xff, RZ, 0xc0, !PT ;  /* 0x000000ffce9c7812 */ /* 0x000fc400078ec0ff */
[----:B------:R-:W-:Y:S02]  /*6fe0*/  SHF.R.U32.HI R19, RZ, 0x8, R158 ;  /* 0x00000008ff137819 */ /* 0x000fe4000001169e */
[----:B------:R-:W-:Y:S02]  /*6ff0*/  LOP3.LUT R115, R209, UR27, R160, 0x96, !PT ;  /* 0x0000001bd1737c12 */ /* 0x000fe4000f8e96a0 */
[----:B------:R-:W-:Y:S02]  /*7000*/  SHF.R.U32.HI R50, RZ, 0x8, R50 ;  /* 0x00000008ff327819 */ /* 0x000fe40000011632 */
[----:B------:R-:W-:Y:S02]  /*7010*/  SHF.R.U32.HI R160, RZ, 0x10, R206 ;  /* 0x00000010ffa07819 */ /* 0x000fe400000116ce */
[----:B------:R-:W-:Y:S02]  /*7020*/  SHF.R.U32.HI R199, RZ, 0x18, R130 ;  /* 0x00000018ffc77819 */ /* 0x000fe40000011682 */
[----:B------:R-:W-:-:S02]  /*7030*/  LOP3.LUT R60, R60, 0xff, RZ, 0xc0, !PT ;  /* 0x000000ff3c3c7812 */ /* 0x000fc400078ec0ff */
[----:B------:R-:W-:Y:S02]  /*7040*/  PRMT R19, R156, 0x5410, R19 ;  /* 0x000054109c137816 */ /* 0x000fe40000000013 */
[----:B------:R-:W-:Y:S02]  /*7050*/  LOP3.LUT R131, R16, 0xff, RZ, 0xc0, !PT ;  /* 0x000000ff10837812 */ /* 0x000fe400078ec0ff */
[----:B------:R-:W-:Y:S02]  /*7060*/  LEA R6, R12, UR13, 0x10 ;  /* 0x0000000d0c067c11 */ /* 0x000fe4000f8e80ff */
[----:B------:R-:W-:Y:S02]  /*7070*/  PRMT R155, R155, 0x5410, R50 ;  /* 0x000054109b9b7816 */ /* 0x000fe40000000032 */
[----:B------:R-:W-:Y:S02]  /*7080*/  LOP3.LUT R16, R172, 0xffff, RZ, 0xc0, !PT ;  /* 0x0000ffffac107812 */ /* 0x000fe400078ec0ff */
[----:B------:R-:W-:Y:S01]  /*7090*/  SHF.R.U32.HI R154, RZ, 0x18, R206 ;  /* 0x00000018ff9a7819 */ /* 0x000fe200000116ce */
[----:B------:R-:W-:Y:S01]  /*70a0*/  FFMA.FTZ R206, R180, UR32, -R111 ;  /* 0x00000020b4ce7c23 */ /* 0x000fe2000801086f */
[----:B------:R-:W-:-:S02]  /*70b0*/  LOP3.LUT R17, R160, 0xff, RZ, 0xc0, !PT ;  /* 0x000000ffa0117812 */ /* 0x000fc400078ec0ff */
[----:B------:R-:W-:Y:S02]  /*70c0*/  PRMT R199, R60, 0x5410, R199 ;  /* 0x000054103cc77816 */ /* 0x000fe400000000c7 */
[----:B------:R-:W-:Y:S01]  /*70d0*/  @!P5 PRMT R67, R13, 0x5410, RZ ;  /* 0x000054100d43d816 */ /* 0x000fe200000000ff */
[----:B------:R-:W-:Y:S01]  /*70e0*/  MUFU.EX2 R206, R206 ;  /* 0x000000ce00ce7308 */ /* 0x000fe20000000800 */
[----:B------:R-:W-:Y:S02]  /*70f0*/  LOP3.LUT R171, R171, 0xff, RZ, 0xc0, !PT ;  /* 0x000000ffabab7812 */ /* 0x000fe400078ec0ff */
[----:B------:R-:W-:Y:S02]  /*7100*/  LOP3.LUT R13, R170, 0xff, RZ, 0xc0, !PT ;  /* 0x000000ffaa0d7812 */ /* 0x000fe400078ec0ff */
[----:B------:R-:W-:Y:S02]  /*7110*/  LOP3.LUT R107, R172, 0xff, RZ, 0xc0, !PT ;  /* 0x000000ffac6b7812 */ /* 0x000fe400078ec0ff */
[----:B------:R-:W-:Y:S01]  /*7120*/  SHF.R.U32.HI R16, RZ, 0x8, R16 ;  /* 0x00000008ff107819 */ /* 0x000fe20000011610 */
[----:B------:R3:W3:Y:S01]  /*7130*/  MUFU.EX2 R172, R18 ;  /* 0x0000001200ac7308 */ /* 0x0006e20000000800 */
[----:B--2---:R-:W-:-:S02]  /*7140*/  F2FP.BF16.F32.PACK_AB R61, R217, R252 ;  /* 0x000000fcd93d723e */ /* 0x004fc400000010ff */
[----:B-1----:R-:W-:Y:S02]  /*7150*/  F2FP.BF16.F32.PACK_AB R160, R216, R249 ;  /* 0x000000f9d8a0723e */ /* 0x002fe400000010ff */
[--C-:B------:R-:W-:Y:S02]  /*7160*/  HSET2.LE.AND R19, R19, R6.reuse, PT ;  /* 0x0000000613137233 */ /* 0x100fe40003803000 */
[----:B------:R-:W-:Y:S02]  /*7170*/  PRMT R17, R17, 0x5410, R154 ;  /* 0x0000541011117816 */ /* 0x000fe4000000009a */
[--C-:B------:R-:W-:Y:S02]  /*7180*/  HSET2.LE.AND R105, R155, R6.reuse, PT ;  /* 0x000000069b697233 */ /* 0x100fe40003803000 */
[----:B------:R-:W-:Y:S02]  /*7190*/  HSET2.LE.AND R15, R15, R6, PT ;  /* 0x000000060f0f7233 */ /* 0x000fe40003803000 */
[----:B------:R-:W-:-:S02]  /*71a0*/  PRMT R131, R131, 0x5410, R14 ;  /* 0x0000541083837816 */ /* 0x000fc4000000000e */
[--C-:B------:R-:W-:Y:S02]  /*71b0*/  HSET2.LE.AND R49, R49, R6.reuse, PT ;  /* 0x0000000631317233 */ /* 0x100fe40003803000 */
[--C-:B------:R-:W-:Y:S02]  /*71c0*/  HSET2.LE.AND R203, R203, R6.reuse, PT ;  /* 0x00000006cbcb7233 */ /* 0x100fe40003803000 */
[----:B------:R-:W-:Y:S01]  /*71d0*/  HSET2.LE.AND R12, R199, R6, PT ;  /* 0x00000006c70c7233 */ /* 0x000fe20003803000 */
[----:B------:R-:W-:Y:S01]  /*71e0*/  FFMA.FTZ R199, R109, UR32, -R82 ;  /* 0x000000206dc77c23 */ /* 0x000fe20008010852 */
[----:B------:R-:W-:Y:S02]  /*71f0*/  ISETP.LE.U32.AND P5, PT, R171, UR13, PT ;  /* 0x0000000dab007c0c */ /* 0x000fe4000bfa3070 */
[----:B------:R-:W-:Y:S02]  /*7200*/  PRMT R13, R13, 0x5410, R166 ;  /* 0x000054100d0d7816 */ /* 0x000fe400000000a6 */
[----:B------:R-:W-:Y:S01]  /*7210*/  PRMT R107, R107, 0x5410, R16 ;  /* 0x000054106b6b7816 */ /* 0x000fe20000000010 */
[----:B------:R-:W-:Y:S01]  /*7220*/  MUFU.EX2 R199, R199 ;  /* 0x000000c700c77308 */ /* 0x000fe20000000800 */
[----:B------:R-:W-:-:S02]  /*7230*/  PRMT R60, R61, 0x7632, R60 ;  /* 0x000076323d3c7816 */ /* 0x000fc4000000003c */
[----:B------:R-:W-:Y:S02]  /*7240*/  PRMT R159, R160, 0x7632, R159 ;  /* 0x00007632a09f7816 */ /* 0x000fe4000000009f */
[----:B------:R-:W-:Y:S01]  /*7250*/  LOP3.LUT R108, R208, 0xffff, RZ, 0xc0, !PT ;  /* 0x0000ffffd06c7812 */ /* 0x000fe200078ec0ff */
[----:B------:R-:W-:Y:S01]  /*7260*/  FFMA.FTZ R209, R153, UR32, -R242 ;  /* 0x0000002099d17c23 */ /* 0x000fe200080108f2 */
[----:B----4-:R-:W-:Y:S02]  /*7270*/  F2FP.BF16.F32.PACK_AB R171, R95, R112 ;  /* 0x000000705fab723e */ /* 0x010fe400000010ff */
[----:B---3--:R-:W-:Y:S02]  /*7280*/  F2FP.BF16.F32.PACK_AB R166, R93, R94 ;  /* 0x0000005e5da6723e */ /* 0x008fe400000010ff */
[----:B------:R-:W-:Y:S01]  /*7290*/  LOP3.LUT R18, R19, R96, RZ, 0xc0, !PT ;  /* 0x0000006013127212 */ /* 0x000fe200078ec0ff */
[----:B------:R-:W1:Y:S01]  /*72a0*/  MUFU.EX2 R209, R209 ;  /* 0x000000d100d17308 */ /* 0x000e620000000800 */
[----:B------:R-:W-:-:S02]  /*72b0*/  LOP3.LUT R16, R105, R70, RZ, 0xc0, !PT ;  /* 0x0000004669107212 */ /* 0x000fc400078ec0ff */
[--C-:B------:R-:W-:Y:S02]  /*72c0*/  HSET2.LE.AND R19, R17, R6.reuse, PT ;  /* 0x0000000611137233 */ /* 0x100fe40003803000 */
[----:B------:R-:W-:Y:S02]  /*72d0*/  LOP3.LUT R106, R15, R106, RZ, 0xc0, !PT ;  /* 0x0000006a0f6a7212 */ /* 0x000fe400078ec0ff */
[----:B------:R-:W-:Y:S02]  /*72e0*/  LOP3.LUT R104, R49, R104, RZ, 0xc0, !PT ;  /* 0x0000006831687212 */ /* 0x000fe400078ec0ff */
[----:B------:R-:W-:Y:S01]  /*72f0*/  LOP3.LUT R17, R203, R68, RZ, 0xc0, !PT ;  /* 0x00000044cb117212 */ /* 0x000fe200078ec0ff */
[----:B------:R-:W-:Y:S01]  /*7300*/  FFMA.FTZ R203, R178, UR32, -R111 ;  /* 0x00000020b2cb7c23 */ /* 0x000fe2000801086f */
[----:B------:R-:W-:Y:S02]  /*7310*/  LOP3.LUT R105, R12, R51, RZ, 0xc0, !PT ;  /* 0x000000330c697212 */ /* 0x000fe400078ec0ff */
[--C-:B------:R-:W-:Y:S01]  /*7320*/  HSET2.LE.AND R14, R201, R6.reuse, PT ;  /* 0x00000006c90e7233 */ /* 0x100fe20003803000 */
[----:B------:R-:W2:Y:S01]  /*7330*/  LDSM.16.MT88.4 R48, [R192+0x6800] ;  /* 0x00680000c030783b */ /* 0x000ea20000004200 */
[----:B------:R-:W-:Y:S01]  /*7340*/  HSET2.LE.AND R15, R131, R6, PT ;  /* 0x00000006830f7233 */ /* 0x000fe20003803000 */
[----:B------:R-:W-:Y:S01]  /*7350*/  FFMA.FTZ R201, R119, UR32, -R82 ;  /* 0x0000002077c97c23 */ /* 0x000fe20008010852 */
[----:B------:R-:W-:Y:S01]  /*7360*/  PRMT R69, R61, 0x5410, R60 ;  /* 0x000054103d457816 */ /* 0x000fe2000000003c */
[----:B------:R-:W-:Y:S01]  /*7370*/  MUFU.EX2 R203, R203 ;  /* 0x000000cb00cb7308 */ /* 0x000fe20000000800 */
[----:B------:R-:W-:-:S02]  /*7380*/  PRMT R68, R160, 0x5410, R159 ;  /* 0x00005410a0447816 */ /* 0x000fc4000000009f */
[----:B------:R-:W-:Y:S02]  /*7390*/  PRMT R170, R171, 0x7632, R170 ;  /* 0x00007632abaa7816 */ /* 0x000fe400000000aa */
[----:B------:R-:W-:Y:S02]  /*73a0*/  PRMT R165, R166, 0x7632, R165 ;  /* 0x00007632a6a57816 */ /* 0x000fe400000000a5 */
[--C-:B------:R-:W-:Y:S01]  /*73b0*/  HSET2.LE.AND R12, R107, R6.reuse, PT ;  /* 0x000000066b0c7233 */ /* 0x100fe20003803000 */
[----:B------:R-:W-:Y:S01]  /*73c0*/  MUFU.EX2 R201, R201 ;  /* 0x000000c900c97308 */ /* 0x000fe20000000800 */
[----:B------:R-:W-:Y:S02]  /*73d0*/  HSET2.LE.AND R107, R13, R6, PT ;  /* 0x000000060d6b7233 */ /* 0x000fe40003803000 */
[----:B------:R-:W-:Y:S02]  /*73e0*/  F2FP.BF16.F32.PACK_AB R154, R168, R173 ;  /* 0x000000ada89a723e */ /* 0x000fe400000010ff */
[----:B------:R-:W-:-:S02]  /*73f0*/  LOP3.LUT R14, R14, R69, RZ, 0xc0, !PT ;  /* 0x000000450e0e7212 */ /* 0x000fc400078ec0ff */
[----:B------:R-:W-:Y:S02]  /*7400*/  LOP3.LUT R15, R15, R68, RZ, 0xc0, !PT ;  /* 0x000000440f0f7212 */ /* 0x000fe400078ec0ff */
[----:B------:R-:W-:Y:S02]  /*7410*/  HSET2.LE.AND R99, R99, R6, PT ;  /* 0x0000000663637233 */ /* 0x000fe40003803000 */
[----:B------:R-:W-:Y:S02]  /*7420*/  PRMT R69, R171, 0x5410, R170 ;  /* 0x00005410ab457816 */ /* 0x000fe400000000aa */
[----:B------:R-:W-:Y:S02]  /*7430*/  PRMT R68, R166, 0x5410, R165 ;  /* 0x00005410a6447816 */ /* 0x000fe400000000a5 */
[----:B------:R-:W-:Y:S02]  /*7440*/  PRMT R153, R154, 0x7632, R153 ;  /* 0x000076329a997816 */ /* 0x000fe40000000099 */
[----:B------:R-:W-:-:S02]  /*7450*/  LOP3.LUT R107, R107, R128, RZ, 0xc0, !PT ;  /* 0x000000806b6b7212 */ /* 0x000fc400078ec0ff */
[--C-:B------:R-:W-:Y:S01]  /*7460*/  HSET2.LE.AND R128, R183, R6.reuse, PT ;  /* 0x00000006b7807233 */ /* 0x100fe20003803000 */
[----:B------:R-:W-:Y:S01]  /*7470*/  FFMA.FTZ R183, R129, UR32, -R82 ;  /* 0x0000002081b77c23 */ /* 0x000fe20008010852 */
[----:B------:R-:W-:Y:S02]  /*7480*/  LOP3.LUT R19, R19, R98, RZ, 0xc0, !PT ;  /* 0x0000006213137212 */ /* 0x000fe400078ec0ff */
[----:B------:R-:W-:Y:S02]  /*7490*/  LOP3.LUT R12, R12, R69, RZ, 0xc0, !PT ;  /* 0x000000450c0c7212 */ /* 0x000fe400078ec0ff */
[----:B------:R-:W-:Y:S02]  /*74a0*/  LOP3.LUT R13, R99, R68, RZ, 0xc0, !PT ;  /* 0x00000044630d7212 */ /* 0x000fe400078ec0ff */
[----:B------:R-:W-:Y:S01]  /*74b0*/  HSET2.LE.AND R130, R189, R6, PT ;  /* 0x00000006bd827233 */ /* 0x000fe20003803000 */
[----:B------:R-:W-:Y:S01]  /*74c0*/  HMMA.16816.F32.BF16 R68, R16, R72, RZ ;  /* 0x000000481044723c */ /* 0x000fe200000418ff */
[----:B------:R-:W-:-:S02]  /*74d0*/  PRMT R99, R154, 0x5410, R153 ;  /* 0x000054109a637816 */ /* 0x000fc40000000099 */
[----:B------:R-:W-:Y:S02]  /*74e0*/  HSET2.LE.AND R129, R163, R6, PT ;  /* 0x00000006a3817233 */ /* 0x000fe40003803000 */
[----:B------:R-:W3:Y:S01]  /*74f0*/  MUFU.EX2 R163, R183 ;  /* 0x000000b700a37308 */ /* 0x000ee20000000800 */
[----:B------:R-:W-:Y:S02]  /*7500*/  LOP3.LUT R162, R162, 0xff, RZ, 0xc0, !PT ;  /* 0x000000ffa2a27812 */ /* 0x000fe400078ec0ff */
[----:B------:R-:W-:Y:S02]  /*7510*/  LOP3.LUT R130, R130, R99, RZ, 0xc0, !PT ;  /* 0x0000006382827212 */ /* 0x000fe400078ec0ff */
[----:B------:R-:W-:Y:S01]  /*7520*/  F2FP.BF16.F32.PACK_AB R156, R167, R172 ;  /* 0x000000aca79c723e */ /* 0x000fe200000010ff */
[----:B------:R-:W-:Y:S01]  /*7530*/  HMMA.16816.F32.BF16 R96, R12, R72, RZ ;  /* 0x000000480c60723c */ /* 0x000fe200000418ff */
[----:B------:R-:W-:Y:S02]  /*7540*/  PRMT R161, R162, 0x5410, R161 ;  /* 0x00005410a2a17816 */ /* 0x000fe400000000a1 */
[----:B------:R-:W-:-:S02]  /*7550*/  PRMT R155, R156, 0x7632, R155 ;  /* 0x000076329c9b7816 */ /* 0x000fc4000000009b */
[----:B-1----:R-:W-:Y:S02]  /*7560*/  F2FP.BF16.F32.PACK_AB R158, R209, R218 ;  /* 0x000000dad19e723e */ /* 0x002fe400000010ff */
[----:B------:R-:W-:Y:S02]  /*7570*/  F2FP.BF16.F32.PACK_AB R162, R211, R222 ;  /* 0x000000ded3a2723e */ /* 0x000fe400000010ff */
[----:B------:R-:W-:Y:S02]  /*7580*/  HSET2.LE.AND R131, R161, R6, PT ;  /* 0x00000006a1837233 */ /* 0x000fe40003803000 */
[----:B------:R-:W-:Y:S02]  /*7590*/  PRMT R72, R156, 0x5410, R155 ;  /* 0x000054109c487816 */ /* 0x000fe4000000009b */
[----:B------:R-:W-:Y:S01]  /*75a0*/  PRMT R157, R158, 0x7632, R157 ;  /* 0x000076329e9d7816 */ /* 0x000fe2000000009d */
[----:B--2---:R-:W-:Y:S01]  /*75b0*/  HMMA.16816.F32.BF16 R68, R104, R48, R68 ;  /* 0x000000306844723c */ /* 0x004fe20000041844 */
[----:B------:R-:W-:-:S02]  /*75c0*/  PRMT R161, R162, 0x7632, R161 ;  /* 0x00007632a2a17816 */ /* 0x000fc400000000a1 */
[----:B------:R-:W-:Y:S02]  /*75d0*/  LOP3.LUT R131, R131, R72, RZ, 0xc0, !PT ;  /* 0x0000004883837212 */ /* 0x000fe400078ec0ff */
[----:B------:R-:W-:Y:S01]  /*75e0*/  SHF.R.U32.HI R110, RZ, 0x10, R208 ;  /* 0x00000010ff6e7819 */ /* 0x000fe200000116d0 */
[--C-:B------:R-:W-:Y:S01]  /*75f0*/  FFMA.FTZ R208, R190, UR32, -R111.reuse ;  /* 0x00000020bed07c23 */ /* 0x100fe2000801086f */
[----:B------:R-:W-:Y:S01]  /*7600*/  LOP3.LUT R246, R205, UR28, R246, 0x96, !PT ;  /* 0x0000001ccdf67c12 */ /* 0x000fe2000f8e96f6 */
[----:B------:R-:W-:Y:S01]  /*7610*/  IMAD R190, R4, 0x2, R192 ;  /* 0x0000000204be7824 */ /* 0x000fe200078e02c0 */
[----:B------:R-:W-:Y:S01]  /*7620*/  LOP3.LUT R238, R204, 0xffff, RZ, 0xc0, !PT ;  /* 0x0000ffffccee7812 */ /* 0x000fe200078ec0ff */
[----:B------:R-:W-:Y:S01]  /*7630*/  FFMA.FTZ R205, R182, UR32, -R111 ;  /* 0x00000020b6cd7c23 */ /* 0x000fe2000801086f */
[----:B------:R-:W-:Y:S01]  /*7640*/  PRMT R73, R158, 0x5410, R157 ;  /* 0x000054109e497816 */ /* 0x000fe2000000009d */
[----:B------:R-:W-:Y:S01]  /*7650*/  MUFU.EX2 R208, R208 ;  /* 0x000000d000d07308 */ /* 0x000fe20000000800 */
[----:B------:R-:W-:-:S02]  /*7660*/  PRMT R72, R162, 0x5410, R161 ;  /* 0x00005410a2487816 */ /* 0x000fc400000000a1 */
[----:B---3--:R-:W-:Y:S02]  /*7670*/  F2FP.BF16.F32.PACK_AB R202, R163, R164 ;  /* 0x000000a4a3ca723e */ /* 0x008fe400000010ff */
[----:B------:R-:W-:Y:S02]  /*7680*/  LOP3.LUT R128, R128, R73, RZ, 0xc0, !PT ;  /* 0x0000004980807212 */ /* 0x000fe400078ec0ff */
[----:B------:R-:W-:Y:S01]  /*7690*/  LOP3.LUT R129, R129, R72, RZ, 0xc0, !PT ;  /* 0x0000004881817212 */ /* 0x000fe200078ec0ff */
[----:B------:R-:W1:Y:S01]  /*76a0*/  MUFU.EX2 R205, R205 ;  /* 0x000000cd00cd7308 */ /* 0x000e620000000800 */
[----:B------:R-:W-:Y:S01]  /*76b0*/  PRMT R183, R202, 0x7632, R183 ;  /* 0x00007632cab77816 */ /* 0x000fe200000000b7 */
[----:B------:R-:W-:Y:S01]  /*76c0*/  IMAD.WIDE.U32 R72, R181, -0x326172a9, RZ ;  /* 0xcd9e8d57b5487825 */ /* 0x000fe200078e00ff */
[----:B------:R-:W-:Y:S02]  /*76d0*/  LOP3.LUT R179, R179, 0xff, RZ, 0xc0, !PT ;  /* 0x000000ffb3b37812 */ /* 0x000fe400078ec0ff */
[----:B------:R-:W-:Y:S01]  /*76e0*/  @!P2 PRMT R62, R81, 0x5410, RZ ;  /* 0x00005410513ea816 */ /* 0x000fe200000000ff */
[----:B------:R-:W-:Y:S01]  /*76f0*/  @!P1 HFMA2.BF16_V2 R79, -RZ.H0_H0, RZ.H0_H0, -R183.H0_H0 ;  /* 0x200000ffff4f9231 */ /* 0x000fe200003409b7 */
[----:B------:R-:W-:Y:S01]  /*7700*/  ISETP.LE.U32.AND P2, PT, R179, UR13, PT ;  /* 0x0000000db3007c0c */ /* 0x000fe2000bf43070 */
[----:B------:R-:W-:Y:S01]  /*7710*/  HMMA.16816.F32.BF16 R96, R128, R48, R96 ;  /* 0x000000308060723c */ /* 0x000fe20000041860 */
[----:B------:R-:W-:-:S02]  /*7720*/  LOP3.LUT R189, R72, 0xff, RZ, 0xc0, !PT ;  /* 0x000000ff48bd7812 */ /* 0x000fc400078ec0ff */
[----:B------:R-:W-:Y:S02]  /*7730*/  LOP3.LUT R135, R72, 0xffff, RZ, 0xc0, !PT ;  /* 0x0000ffff48877812 */ /* 0x000fe400078ec0ff */
[--C-:B------:R-:W-:Y:S02]  /*7740*/  SHF.R.U32.HI R58, RZ, 0x10, R72.reuse ;  /* 0x00000010ff3a7819 */ /* 0x100fe40000011648 */
[----:B------:R-:W-:Y:S02]  /*7750*/  LOP3.LUT R49, R115, 0xff, RZ, 0xc0, !PT ;  /* 0x000000ff73317812 */ /* 0x000fe400078ec0ff */
[----:B------:R-:W-:Y:S02]  /*7760*/  SHF.R.U32.HI R193, RZ, 0x18, R72 ;  /* 0x00000018ffc17819 */ /* 0x000fe40000011648 */
[----:B------:R-:W-:Y:S01]  /*7770*/  PRMT R72, R202, 0x5410, R183 ;  /* 0x00005410ca487816 */ /* 0x000fe200000000b7 */
[----:B------:R-:W-:Y:S01]  /*7780*/  @!P2 HFMA2.BF16_V2 R80, -RZ.H0_H0, RZ.H0_H0, -R202.H0_H0 ;  /* 0x200000ffff50a231 */ /* 0x000fe200003409ca */
[----:B------:R-:W-:-:S02]  /*7790*/  @!P1 PRMT R183, R79, 0x5410, RZ ;  /* 0x000054104fb79816 */ /* 0x000fc400000000ff */
[----:B------:R-:W-:Y:S02]  /*77a0*/  ISETP.LE.U32.AND P1, PT, R49, UR13, PT ;  /* 0x0000000d31007c0c */ /* 0x000fe4000bf23070 */
[----:B------:R-:W-:Y:S02]  /*77b0*/  LOP3.LUT R48, R115, 0xffff, RZ, 0xc0, !PT ;  /* 0x0000ffff73307812 */ /* 0x000fe400078ec0ff */
[----:B-1----:R-:W-:Y:S02]  /*77c0*/  F2FP.BF16.F32.PACK_AB R182, R205, R208 ;  /* 0x000000d0cdb6723e */ /* 0x002fe400000010ff */
[----:B------:R-:W-:Y:S02]  /*77d0*/  SHF.R.U32.HI R48, RZ, 0x8, R48 ;  /* 0x00000008ff307819 */ /* 0x000fe40000011630 */
[----:B------:R-:W-:Y:S02]  /*77e0*/  @!P2 PRMT R202, R80, 0x5410, RZ ;  /* 0x0000541050caa816 */ /* 0x000fe400000000ff */
[----:B------:R-:W-:-:S02]  /*77f0*/  LOP3.LUT R48, R48, 0xffff, RZ, 0xc0, !PT ;  /* 0x0000ffff30307812 */ /* 0x000fc400078ec0ff */
[----:B------:R-:W-:Y:S01]  /*7800*/  PRMT R179, R182, 0x7632, R179 ;  /* 0x00007632b6b37816 */ /* 0x000fe200000000b3 */
[----:B------:R-:W-:Y:S01]  /*7810*/  @!P1 HFMA2.BF16_V2 R78, -RZ.H0_H0, RZ.H0_H0, -R182.H0_H0 ;  /* 0x200000ffff4e9231 */ /* 0x000fe200003409b6 */
[----:B------:R-:W-:Y:S02]  /*7820*/  ISETP.LE.U32.AND P2, PT, R48, UR13, PT ;  /* 0x0000000d30007c0c */ /* 0x000fe4000bf43070 */
[----:B------:R-:W-:Y:S02]  /*7830*/  SHF.R.U32.HI R48, RZ, 0x18, R115 ;  /* 0x00000018ff307819 */ /* 0x000fe40000011673 */
[----:B------:R-:W-:Y:S02]  /*7840*/  LOP3.LUT R184, R73, UR28, R200, 0x96, !PT ;  /* 0x0000001c49b87c12 */ /* 0x000fe4000f8e96c8 */
[----:B------:R-:W-:Y:S02]  /*7850*/  PRMT R73, R182, 0x5410, R179 ;  /* 0x00005410b6497816 */ /* 0x000fe400000000b3 */
[----:B------:R-:W-:-:S02]  /*7860*/  @!P1 PRMT R182, R78, 0x5410, RZ ;  /* 0x000054104eb69816 */ /* 0x000fc400000000ff */
[----:B------:R-:W-:Y:S01]  /*7870*/  ISETP.LE.U32.AND P1, PT, R48, UR13, PT ;  /* 0x0000000d30007c0c */ /* 0x000fe2000bf23070 */
[----:B------:R-:W-:Y:S01]  /*7880*/  FFMA.FTZ R48, R83, UR32, -R82 ;  /* 0x0000002053307c23 */ /* 0x000fe20008010852 */
[----:B------:R-:W-:Y:S01]  /*7890*/  LOP3.LUT R187, R204, 0xff, RZ, 0xc0, !PT ;  /* 0x000000ffccbb7812 */ /* 0x000fe200078ec0ff */
[----:B------:R-:W-:Y:S01]  /*78a0*/  @!P2 HFMA2.BF16_V2 R77, -RZ.H0_H0, RZ.H0_H0, -R179.H0_H0 ;  /* 0x200000ffff4da231 */ /* 0x000fe200003409b3 */
[--C-:B------:R-:W-:Y:S02]  /*78b0*/  SHF.R.U32.HI R191, RZ, 0x10, R204.reuse ;  /* 0x00000010ffbf7819 */ /* 0x100fe400000116cc */
[----:B------:R-:W-:Y:S01]  /*78c0*/  SHF.R.U32.HI R186, RZ, 0x18, R204 ;  /* 0x00000018ffba7819 */ /* 0x000fe200000116cc */
[----:B------:R-:W1:Y:S01]  /*78d0*/  MUFU.EX2 R48, R48 ;  /* 0x0000003000307308 */ /* 0x000e620000000800 */
[----:B------:R-:W-:Y:S01]  /*78e0*/  FFMA.FTZ R204, R177, UR32, -R82 ;  /* 0x00000020b1cc7c23 */ /* 0x000fe20008010852 */
[----:B------:R-:W-:Y:S01]  /*78f0*/  SHF.R.U32.HI R115, RZ, 0x10, R115 ;  /* 0x00000010ff737819 */ /* 0x000fe20000011673 */
[----:B------:R-:W2:Y:S01]  /*7900*/  LDSM.16.MT88.4 R80, [R190+0x6000] ;  /* 0x00600000be50783b */ /* 0x000ea20000004200 */
[----:B------:R-:W-:-:S02]  /*7910*/  @!P2 PRMT R179, R77, 0x5410, RZ ;  /* 0x000054104db3a816 */ /* 0x000fc400000000ff */
[----:B------:R-:W-:Y:S02]  /*7920*/  LOP3.LUT R115, R115, 0xff, RZ, 0xc0, !PT ;  /* 0x000000ff73737812 */ /* 0x000fe400078ec0ff */
[----:B------:R-:W3:Y:S01]  /*7930*/  MUFU.EX2 R204, R204 ;  /* 0x000000cc00cc7308 */ /* 0x000ee20000000800 */
[----:B------:R-:W-:Y:S02]  /*7940*/  SHF.R.U32.HI R108, RZ, 0x8, R108 ;  /* 0x00000008ff6c7819 */ /* 0x000fe4000001166c */
[----:B------:R-:W-:Y:S02]  /*7950*/  ISETP.LE.U32.AND P2, PT, R115, UR13, PT ;  /* 0x0000000d73007c0c */ /* 0x000fe4000bf43070 */
[----:B------:R-:W-:Y:S02]  /*7960*/  LOP3.LUT R108, R108, 0xffff, RZ, 0xc0, !PT ;  /* 0x0000ffff6c6c7812 */ /* 0x000fe400078ec0ff */
[----:B------:R-:W-:Y:S02]  /*7970*/  F2FP.BF16.F32.PACK_AB R178, R203, R206 ;  /* 0x000000cecbb2723e */ /* 0x000fe400000010ff */
[----:B-1----:R-:W-:-:S02]  /*7980*/  F2FP.BF16.F32.PACK_AB R180, R48, R199 ;  /* 0x000000c730b4723e */ /* 0x002fc400000010ff */
[----:B------:R-:W-:Y:S01]  /*7990*/  PRMT R49, R178, 0x7632, R49 ;  /* 0x00007632b2317816 */ /* 0x000fe20000000031 */
[----:B------:R-:W-:Y:S01]  /*79a0*/  @!P6 HFMA2.BF16_V2 R41, -RZ.H0_H0, RZ.H0_H0, -R178.H0_H0 ;  /* 0x200000ffff29e231 */ /* 0x000fe200003409b2 */
[----:B------:R-:W-:Y:S02]  /*79b0*/  PRMT R177, R180, 0x7632, R177 ;  /* 0x00007632b4b17816 */ /* 0x000fe400000000b1 */
[----:B------:R-:W-:Y:S02]  /*79c0*/  LOP3.LUT R110, R110, 0xff, RZ, 0xc0, !PT ;  /* 0x000000ff6e6e7812 */ /* 0x000fe400078ec0ff */
[----:B------:R-:W-:Y:S01]  /*79d0*/  PRMT R248, R180, 0x5410, R177 ;  /* 0x00005410b4f87816 */ /* 0x000fe200000000b1 */
[----:B------:R-:W-:Y:S01]  /*79e0*/  @!P4 HFMA2.BF16_V2 R39, -RZ.H0_H0, RZ.H0_H0, -R177.H0_H0 ;  /* 0x200000ffff27c231 */ /* 0x000fe200003409b1 */
[----:B---3--:R-:W-:Y:S02]  /*79f0*/  F2FP.BF16.F32.PACK_AB R200, R201, R204 ;  /* 0x000000ccc9c8723e */ /* 0x008fe400000010ff */
[----:B------:R-:W-:-:S02]  /*7a00*/  PRMT R247, R178, 0x5410, R49 ;  /* 0x00005410b2f77816 */ /* 0x000fc40000000031 */
[----:B------:R-:W-:Y:S01]  /*7a10*/  @!P4 PRMT R177, R39, 0x5410, RZ ;  /* 0x0000541027b1c816 */ /* 0x000fe200000000ff */
[----:B------:R-:W-:Y:S01]  /*7a20*/  @!P2 HFMA2.BF16_V2 R42, -RZ.H0_H0, RZ.H0_H0, -R200.H0_H0 ;  /* 0x200000ffff2aa231 */ /* 0x000fe200003409c8 */
[----:B------:R-:W3:Y:S01]  /*7a30*/  LDL.LU R39, [R1+0x14] ;  /* 0x0000140001277983 */ /* 0x000ee20000300800 */
[C---:B------:R-:W-:Y:S02]  /*7a40*/  PRMT R181, R200.reuse, 0x7632, R181 ;  /* 0x00007632c8b57816 */ /* 0x040fe400000000b5 */
[----:B------:R-:W-:Y:S02]  /*7a50*/  SHF.R.U32.HI R77, RZ, 0x10, R90 ;  /* 0x00000010ff4d7819 */ /* 0x000fe4000001165a */
[----:B------:R-:W-:Y:S01]  /*7a60*/  PRMT R115, R200, 0x5410, R181 ;  /* 0x00005410c8737816 */ /* 0x000fe200000000b5 */
[----:B------:R-:W-:Y:S01]  /*7a70*/  @!P1 HFMA2.BF16_V2 R43, -RZ.H0_H0, RZ.H0_H0, -R181.H0_H0 ;  /* 0x200000ffff2b9231 */ /* 0x000fe200003409b5 */
[----:B------:R-:W-:Y:S02]  /*7a80*/  @!P2 PRMT R200, R42, 0x5410, RZ ;  /* 0x000054102ac8a816 */ /* 0x000fe400000000ff */
[----:B------:R-:W-:-:S02]  /*7a90*/  ISETP.LE.U32.AND P2, PT, R108, UR13, PT ;  /* 0x0000000d6c007c0c */ /* 0x000fc4000bf43070 */
[----:B------:R-:W-:Y:S02]  /*7aa0*/  LOP3.LUT R42, R90, 0xffff, RZ, 0xc0, !PT ;  /* 0x0000ffff5a2a7812 */ /* 0x000fe400078ec0ff */
[----:B------:R-:W-:Y:S02]  /*7ab0*/  @!P1 PRMT R181, R43, 0x5410, RZ ;  /* 0x000054102bb59816 */ /* 0x000fe400000000ff */
[----:B------:R-:W-:Y:S02]  /*7ac0*/  SHF.R.U32.HI R42, RZ, 0x8, R42 ;  /* 0x00000008ff2a7819 */ /* 0x000fe4000001162a */
[----:B------:R-:W-:Y:S02]  /*7ad0*/  ISETP.LE.U32.AND P1, PT, R110, UR13, PT ;  /* 0x0000000d6e007c0c */ /* 0x000fe4000bf23070 */
[----:B------:R-:W-:Y:S02]  /*7ae0*/  LOP3.LUT R42, R42, 0xffff, RZ, 0xc0, !PT ;  /* 0x0000ffff2a2a7812 */ /* 0x000fe400078ec0ff */
[----:B------:R-:W-:Y:S01]  /*7af0*/  @!P6 PRMT R178, R41, 0x5410, RZ ;  /* 0x0000541029b2e816 */ /* 0x000fe200000000ff */
[----:B------:R-:W-:Y:S01]  /*7b00*/  @!P2 HFMA2.BF16_V2 R40, -RZ.H0_H0, RZ.H0_H0, -R49.H0_H0 ;  /* 0x200000ffff28a231 */ /* 0x000fe20000340931 */
[----:B------:R-:W-:-:S02]  /*7b10*/  ISETP.LE.U32.AND P6, PT, R42, UR13, PT ;  /* 0x0000000d2a007c0c */ /* 0x000fc4000bfc3070 */
[----:B------:R-:W-:Y:S02]  /*7b20*/  LOP3.LUT R77, R77, 0xff, RZ, 0xc0, !PT ;  /* 0x000000ff4d4d7812 */ /* 0x000fe400078ec0ff */
[----:B------:R-:W-:Y:S02]  /*7b30*/  @!P2 PRMT R49, R40, 0x5410, RZ ;  /* 0x000054102831a816 */ /* 0x000fe400000000ff */
[----:B------:R-:W-:Y:S01]  /*7b40*/  LOP3.LUT R40, R90, 0xff, RZ, 0xc0, !PT ;  /* 0x000000ff5a287812 */ /* 0x000fe200078ec0ff */
[----:B------:R-:W-:Y:S01]  /*7b50*/  @!P1 HFMA2.BF16_V2 R76, -RZ.H0_H0, RZ.H0_H0, -R180.H0_H0 ;  /* 0x200000ffff4c9231 */ /* 0x000fe200003409b4 */
[----:B------:R-:W-:Y:S02]  /*7b60*/  SHF.R.U32.HI R90, RZ, 0x18, R90 ;  /* 0x00000018ff5a7819 */ /* 0x000fe4000001165a */
[----:B------:R-:W-:Y:S02]  /*7b70*/  ISETP.LE.U32.AND P2, PT, R40, UR13, PT ;  /* 0x0000000d28007c0c */ /* 0x000fe4000bf43070 */
[----:B------:R-:W-:Y:S01]  /*7b80*/  ISETP.LE.U32.AND P4, PT, R90, UR13, PT ;  /* 0x0000000d5a007c0c */ /* 0x000fe2000bf83070 */
[----:B------:R-:W-:Y:S01]  /*7b90*/  @!P6 HFMA2.BF16_V2 R37, -RZ.H0_H0, RZ.H0_H0, -R170.H0_H0 ;  /* 0x200000ffff25e231 */ /* 0x000fe200003409aa */
[----:B------:R-:W-:-:S02]  /*7ba0*/  @!P1 PRMT R180, R76, 0x5410, RZ ;  /* 0x000054104cb49816 */ /* 0x000fc400000000ff */
[----:B------:R-:W-:Y:S02]  /*7bb0*/  LOP3.LUT R89, R89, 0xff, RZ, 0xc0, !PT ;  /* 0x000000ff59597812 */ /* 0x000fe400078ec0ff */
[----:B------:R-:W-:Y:S01]  /*7bc0*/  SHF.R.U32.HI R91, RZ, 0x8, R91 ;  /* 0x00000008ff5b7819 */ /* 0x000fe2000001165b */
[----:B--2---:R-:W-:Y:S01]  /*7bd0*/  HMMA.16816.F32.BF16 R108, R12, R80, RZ ;  /* 0x000000500c6c723c */ /* 0x004fe200000418ff */
[----:B------:R-:W-:Y:S01]  /*7be0*/  ISETP.LE.U32.AND P1, PT, R77, UR13, PT ;  /* 0x0000000d4d007c0c */ /* 0x000fe2000bf23070 */
[----:B------:R-:W-:Y:S01]  /*7bf0*/  FFMA.FTZ R237, R237, UR32, -R242 ;  /* 0x00000020eded7c23 */ /* 0x000fe200080108f2 */
[----:B------:R-:W-:Y:S01]  /*7c00*/  @!P3 HFMA2.BF16_V2 R23, -RZ.H0_H0, RZ.H0_H0, -R155.H0_H0 ;  /* 0x200000ffff17b231 */ /* 0x000fe2000034099b */
[C---:B------:R-:W-:Y:S01]  /*7c10*/  LOP3.LUT R225, R224.reuse, 0xffff, RZ, 0xc0, !PT ;  /* 0x0000ffffe0e17812 */ /* 0x040fe200078ec0ff */
[----:B------:R-:W-:Y:S01]  /*7c20*/  @!P2 HFMA2.BF16_V2 R38, -RZ.H0_H0, RZ.H0_H0, -R171.H0_H0 ;  /* 0x200000ffff26a231 */ /* 0x000fe200003409ab */
[----:B------:R-:W-:Y:S01]  /*7c30*/  LOP3.LUT R228, R224, 0xff, RZ, 0xc0, !PT ;  /* 0x000000ffe0e47812 */ /* 0x000fe200078ec0ff */
[----:B------:R-:W-:Y:S01]  /*7c40*/  @!P4 HFMA2.BF16_V2 R35, -RZ.H0_H0, RZ.H0_H0, -R165.H0_H0 ;  /* 0x200000ffff23c231 */ /* 0x000fe200003409a5 */
[----:B------:R-:W-:Y:S01]  /*7c50*/  @!P6 PRMT R170, R37, 0x5410, RZ ;  /* 0x0000541025aae816 */ /* 0x000fe200000000ff */
[----:B------:R-:W-:Y:S01]  /*7c60*/  @!P5 HFMA2.BF16_V2 R24, -RZ.H0_H0, RZ.H0_H0, -R156.H0_H0 ;  /* 0x200000ffff18d231 */ /* 0x000fe2000034099c */
[----:B------:R-:W-:Y:S01]  /*7c70*/  @!P2 PRMT R171, R38, 0x5410, RZ ;  /* 0x0000541026aba816 */ /* 0x000fe200000000ff */
[----:B------:R-:W-:Y:S01]  /*7c80*/  @!P0 HFMA2.BF16_V2 R25, -RZ.H0_H0, RZ.H0_H0, -R154.H0_H0 ;  /* 0x200000ffff198231 */ /* 0x000fe2000034099a */
[----:B------:R-:W-:-:S02]  /*7c90*/  ISETP.LE.U32.AND P2, PT, R118, UR13, PT ;  /* 0x0000000d76007c0c */ /* 0x000fc4000bf43070 */
[----:B------:R-:W-:Y:S01]  /*7ca0*/  SHF.R.U32.HI R134, RZ, 0x10, R224 ;  /* 0x00000010ff867819 */ /* 0x000fe200000116e0 */
[--C-:B------:R-:W-:Y:S01]  /*7cb0*/  FFMA.FTZ R231, R231, UR32, -R120.reuse ;  /* 0x00000020e7e77c23 */ /* 0x100fe20008010878 */
[----:B------:R-:W-:Y:S01]  /*7cc0*/  ISETP.LE.U32.AND P6, PT, R117, UR13, PT ;  /* 0x0000000d75007c0c */ /* 0x000fe2000bfc3070 */
[----:B------:R-:W-:Y:S01]  /*7cd0*/  FFMA.FTZ R229, R229, UR32, -R120 ;  /* 0x00000020e5e57c23 */ /* 0x000fe20008010878 */
[----:B------:R-:W-:Y:S01]  /*7ce0*/  @!P4 PRMT R165, R35, 0x5410, RZ ;  /* 0x0000541023a5c816 */ /* 0x000fe200000000ff */
[----:B------:R-:W-:Y:S01]  /*7cf0*/  LDSM.16.MT88.4 R40, [R190+0x6800] ;  /* 0x00680000be28783b */ /* 0x000fe20000004200 */
[----:B------:R-:W-:Y:S01]  /*7d00*/  ISETP.LE.U32.AND P4, PT, R89, UR13, PT ;  /* 0x0000000d59007c0c */ /* 0x000fe2000bf83070 */
[----:B------:R-:W-:Y:S01]  /*7d10*/  @!P1 HFMA2.BF16_V2 R36, -RZ.H0_H0, RZ.H0_H0, -R166.H0_H0 ;  /* 0x200000ffff249231 */ /* 0x000fe200003409a6 */
[----:B------:R-:W-:Y:S01]  /*7d20*/  LOP3.LUT R91, R91, 0xffff, RZ, 0xc0, !PT ;  /* 0x0000ffff5b5b7812 */ /* 0x000fe200078ec0ff */
[----:B------:R-:W-:Y:S01]  /*7d30*/  HMMA.16816.F32.BF16 R76, R16, R80, RZ ;  /* 0x00000050104c723c */ /* 0x000fe200000418ff */
[----:B------:R-:W-:-:S02]  /*7d40*/  @!P3 PRMT R155, R23, 0x5410, RZ ;  /* 0x00005410179bb816 */ /* 0x000fc400000000ff */
[----:B------:R-:W-:Y:S01]  /*7d50*/  @!P1 PRMT R166, R36, 0x5410, RZ ;  /* 0x0000541024a69816 */ /* 0x000fe200000000ff */
[----:B------:R-:W-:Y:S01]  /*7d60*/  @!P2 HFMA2.BF16_V2 R34, -RZ.H0_H0, RZ.H0_H0, -R61.H0_H0 ;  /* 0x200000ffff22a231 */ /* 0x000fe2000034093d */
[----:B------:R-:W-:Y:S01]  /*7d70*/  ISETP.LE.U32.AND P1, PT, R91, UR13, PT ;  /* 0x0000000d5b007c0c */ /* 0x000fe2000bf23070 */
[----:B------:R-:W-:Y:S02]  /*7d80*/  @!P6 HFMA2.BF16_V2 R31, -RZ.H0_H0, RZ.H0_H0, -R159.H0_H0 ;  /* 0x200000ffff1fe231 */ /* 0x000fe4000034099f */
[----:B------:R-:W-:Y:S01]  /*7d90*/  IMAD.MOV.U32 R81, RZ, RZ, R189 ;  /* 0x000000ffff517224 */ /* 0x000fe200078e00bd */
[----:B------:R-:W-:Y:S01]  /*7da0*/  MUFU.EX2 R237, R237 ;  /* 0x000000ed00ed7308 */ /* 0x000fe20000000800 */
[----:B------:R-:W-:Y:S01]  /*7db0*/  @!P5 PRMT R156, R24, 0x5410, RZ ;  /* 0x00005410189cd816 */ /* 0x000fe200000000ff */
[----:B------:R-:W-:Y:S02]  /*7dc0*/  @!P4 HFMA2.BF16_V2 R32, -RZ.H0_H0, RZ.H0_H0, -R160.H0_H0 ;  /* 0x200000ffff20c231 */ /* 0x000fe400003409a0 */
[----:B------:R-:W-:Y:S01]  /*7dd0*/  IMAD R189, R5, 0x2, R192 ;  /* 0x0000000205bd7824 */ /* 0x000fe200078e02c0 */
[----:B------:R-:W-:-:S02]  /*7de0*/  LOP3.LUT R35, R87, 0xff, RZ, 0xc0, !PT ;  /* 0x000000ff57237812 */ /* 0x000fc400078ec0ff */
[----:B------:R-:W-:Y:S02]  /*7df0*/  @!P2 PRMT R61, R34, 0x5410, RZ ;  /* 0x00005410223da816 */ /* 0x000fe400000000ff */
[----:B------:R-:W-:Y:S02]  /*7e00*/  @!P6 PRMT R159, R31, 0x5410, RZ ;  /* 0x000054101f9fe816 */ /* 0x000fe400000000ff */
[----:B------:R-:W-:Y:S02]  /*7e10*/  LOP3.LUT R34, R87, 0xffff, RZ, 0xc0, !PT ;  /* 0x0000ffff57227812 */ /* 0x000fe400078ec0ff */
[----:B------:R-:W-:Y:S02]  /*7e20*/  @!P4 PRMT R160, R32, 0x5410, RZ ;  /* 0x0000541020a0c816 */ /* 0x000fe400000000ff */
[----:B------:R-:W-:Y:S02]  /*7e30*/  SHF.R.U32.HI R31, RZ, 0x18, R87 ;  /* 0x00000018ff1f7819 */ /* 0x000fe40000011657 */
[----:B------:R-:W-:-:S02]  /*7e40*/  ISETP.LE.U32.AND P4, PT, R88, UR13, PT ;  /* 0x0000000d58007c0c */ /* 0x000fc4000bf83070 */
[----:B------:R-:W-:Y:S01]  /*7e50*/  ISETP.LE.U32.AND P2, PT, R35, UR13, PT ;  /* 0x0000000d23007c0c */ /* 0x000fe2000bf43070 */
[----:B------:R-:W1:Y:S01]  /*7e60*/  LDSM.16.MT88.4 R88, [R189+0x6000] ;  /* 0x00600000bd58783b */ /* 0x000e620000004200 */
[----:B------:R-:W-:Y:S02]  /*7e70*/  SHF.R.U32.HI R34, RZ, 0x8, R34 ;  /* 0x00000008ff227819 */ /* 0x000fe40000011622 */
[----:B------:R-:W-:Y:S01]  /*7e80*/  ISETP.LE.U32.AND P6, PT, R31, UR13, PT ;  /* 0x0000000d1f007c0c */ /* 0x000fe2000bfc3070 */
[----:B------:R-:W-:Y:S01]  /*7e90*/  @!P1 HFMA2.BF16_V2 R33, -RZ.H0_H0, RZ.H0_H0, -R60.H0_H0 ;  /* 0x200000ffff219231 */ /* 0x000fe2000034093c */
[----:B------:R-:W-:Y:S02]  /*7ea0*/  LOP3.LUT R34, R34, 0xffff, RZ, 0xc0, !PT ;  /* 0x0000ffff22227812 */ /* 0x000fe400078ec0ff */
[----:B------:R-:W-:Y:S02]  /*7eb0*/  SHF.R.U32.HI R31, RZ, 0x10, R87 ;  /* 0x00000010ff1f7819 */ /* 0x000fe40000011657 */
[----:B------:R-:W-:-:S02]  /*7ec0*/  @!P1 PRMT R60, R33, 0x5410, RZ ;  /* 0x00005410213c9816 */ /* 0x000fc400000000ff */
[----:B------:R-:W-:Y:S01]  /*7ed0*/  ISETP.LE.U32.AND P1, PT, R34, UR13, PT ;  /* 0x0000000d22007c0c */ /* 0x000fe2000bf23070 */
[----:B------:R-:W-:Y:S01]  /*7ee0*/  @!P2 HFMA2.BF16_V2 R30, -RZ.H0_H0, RZ.H0_H0, -R158.H0_H0 ;  /* 0x200000ffff1ea231 */ /* 0x000fe2000034099e */
[----:B------:R-:W-:Y:S02]  /*7ef0*/  LOP3.LUT R31, R31, 0xff, RZ, 0xc0, !PT ;  /* 0x000000ff1f1f7812 */ /* 0x000fe400078ec0ff */
[----:B------:R-:W-:Y:S01]  /*7f00*/  @!P0 PRMT R154, R25, 0x5410, RZ ;  /* 0x00005410199a8816 */ /* 0x000fe200000000ff */
[----:B------:R-:W-:Y:S01]  /*7f10*/  @!P6 HFMA2.BF16_V2 R26, -RZ.H0_H0, RZ.H0_H0, -R161.H0_H0 ;  /* 0x200000ffff1ae231 */ /* 0x000fe200003409a1 */
[----:B------:R-:W-:Y:S01]  /*7f20*/  @!P2 PRMT R158, R30, 0x5410, RZ ;  /* 0x000054101e9ea816 */ /* 0x000fe200000000ff */
[----:B------:R-:W-:Y:S01]  /*7f30*/  MUFU.EX2 R231, R231 ;  /* 0x000000e700e77308 */ /* 0x000fe20000000800 */
[----:B------:R-:W-:Y:S01]  /*7f40*/  ISETP.LE.U32.AND P2, PT, R31, UR13, PT ;  /* 0x0000000d1f007c0c */ /* 0x000fe2000bf43070 */
[----:B------:R-:W2:Y:S01]  /*7f50*/  LDSM.16.MT88.4 R32, [R189+0x6800] ;  /* 0x00680000bd20783b */ /* 0x000ea20000004200 */
[----:B------:R-:W-:-:S02]  /*7f60*/  @!P6 PRMT R161, R26, 0x5410, RZ ;  /* 0x000054101aa1e816 */ /* 0x000fc400000000ff */
[----:B------:R-:W-:Y:S01]  /*7f70*/  ISETP.LE.U32.AND P6, PT, R81, UR13, PT ;  /* 0x0000000d51007c0c */ /* 0x000fe2000bfc3070 */
[----:B------:R-:W-:Y:S01]  /*7f80*/  @!P1 HFMA2.BF16_V2 R29, -RZ.H0_H0, RZ.H0_H0, -R157.H0_H0 ;  /* 0x200000ffff1d9231 */ /* 0x000fe2000034099d */
[----:B------:R-:W-:Y:S01]  /*7f90*/  LOP3.LUT R81, R240, 0xff, RZ, 0xc0, !PT ;  /* 0x000000fff0517812 */ /* 0x000fe200078ec0ff */
[----:B------:R-:W-:Y:S01]  /*7fa0*/  FFMA.FTZ R240, R223, UR32, -R242 ;  /* 0x00000020dff07c23 */ /* 0x000fe200080108f2 */
[----:B------:R-:W-:Y:S01]  /*7fb0*/  IMAD.WIDE.U32 R30, R85, -0x326172a9, RZ ;  /* 0xcd9e8d57551e7825 */ /* 0x000fe200078e00ff */
[----:B------:R-:W-:Y:S02]  /*7fc0*/  SHF.R.U32.HI R224, RZ, 0x18, R224 ;  /* 0x00000018ffe07819 */ /* 0x000fe400000116e0 */
[----:B------:R-:W-:Y:S02]  /*7fd0*/  @!P1 PRMT R157, R29, 0x5410, RZ ;  /* 0x000054101d9d9816 */ /* 0x000fe400000000ff */
[----:B------:R-:W-:Y:S01]  /*7fe0*/  LOP3.LUT R29, R31, UR28, R116, 0x96, !PT ;  /* 0x0000001c1f1d7c12 */ /* 0x000fe2000f8e9674 */
[----:B------:R-:W4:Y:S01]  /*7ff0*/  MUFU.EX2 R240, R240 ;  /* 0x000000f000f07308 */ /* 0x000f220000000800 */
[----:B------:R-:W-:-:S02]  /*8000*/  LOP3.LUT R37, R30, 0xffff, RZ, 0xc0, !PT ;  /* 0x0000ffff1e257812 */ /* 0x000fc400078ec0ff */
[----:B------:R-:W-:Y:S02]  /*8010*/  SHF.R.U32.HI R31, RZ, 0x8, R84 ;  /* 0x00000008ff1f7819 */ /* 0x000fe40000011654 */
[----:B------:R-:W-:Y:S01]  /*8020*/  LOP3.LUT R23, R184, 0xffff, RZ, 0xc0, !PT ;  /* 0x0000ffffb8177812 */ /* 0x000fe200078ec0ff */
[----:B------:R-:W-:Y:S01]  /*8030*/  @!P2 HFMA2.BF16_V2 R28, -RZ.H0_H0, RZ.H0_H0, -R162.H0_H0 ;  /* 0x200000ffff1ca231 */ /* 0x000fe200003409a2 */
[----:B------:R-:W-:Y:S02]  /*8040*/  LOP3.LUT R31, R31, 0xffff, RZ, 0xc0, !PT ;  /* 0x0000ffff1f1f7812 */ /* 0x000fe400078ec0ff */
[----:B------:R-:W-:Y:S02]  /*8050*/  SHF.R.U32.HI R23, RZ, 0x8, R23 ;  /* 0x00000008ff177819 */ /* 0x000fe40000011617 */
[----:B------:R-:W-:Y:S02]  /*8060*/  @!P2 PRMT R162, R28, 0x5410, RZ ;  /* 0x000054101ca2a816 */ /* 0x000fe400000000ff */
[----:B------:R-:W-:-:S02]  /*8070*/  ISETP.LE.U32.AND P2, PT, R31, UR13, PT ;  /* 0x0000000d1f007c0c */ /* 0x000fc4000bf43070 */
[----:B------:R-:W-:Y:S01]  /*8080*/  LOP3.LUT R23, R23, 0xffff, RZ, 0xc0, !PT ;  /* 0x0000ffff17177812 */ /* 0x000fe200078ec0ff */
[----:B-1----:R-:W-:Y:S01]  /*8090*/  HMMA.16816.F32.BF16 R116, R12, R88, RZ ;  /* 0x000000580c74723c */ /* 0x002fe200000418ff */
[----:B------:R-:W-:Y:S02]  /*80a0*/  ISETP.LE.U32.AND P1, PT, R86, UR13, PT ;  /* 0x0000000d56007c0c */ /* 0x000fe4000bf23070 */
[----:B------:R-:W-:-:S03]  /*80b0*/  ISETP.LE.U32.AND P5, PT, R23, UR13, PT ;  /* 0x0000000d17007c0c */ /* 0x000fc6000bfa3070 */
[----:B------:R-:W-:Y:S01]  /*80c0*/  HMMA.16816.F32.BF16 R84, R16, R88, RZ ;  /* 0x000000581054723c */ /* 0x000fe200000418ff */
[----:B------:R-:W-:-:S06]  /*80d0*/  LOP3.LUT R24, R184, 0xff, RZ, 0xc0, !PT ;  /* 0x000000ffb8187812 */ /* 0x000fcc00078ec0ff */
[----:B------:R-:W-:Y:S02]  /*80e0*/  SHF.R.U32.HI R89, RZ, 0x8, R225 ;  /* 0x00000008ff597819 */ /* 0x000fe400000116e1 */
[----:B------:R-:W-:Y:S02]  /*80f0*/  ISETP.LE.U32.AND P3, PT, R24, UR13, PT ;  /* 0x0000000d18007c0c */ /* 0x000fe4000bf63070 */
[----:B------:R-:W-:Y:S02]  /*8100*/  PRMT R89, R228, 0x5410, R89 ;  /* 0x00005410e4597816 */ /* 0x000fe40000000059 */
[----:B----4-:R-:W-:Y:S01]  /*8110*/  F2FP.BF16.F32.PACK_AB R228, R237, R240 ;  /* 0x000000f0ede4723e */ /* 0x010fe200000010ff */
[----:B------:R-:W-:-:S03]  /*8120*/  @!P2 HFMA2.BF16_V2 R27, -RZ.H0_H0, RZ.H0_H0, -R153.H0_H0 ;  /* 0x200000ffff1ba231 */ /* 0x000fc60000340999 */
[----:B------:R-:W-:Y:S02]  /*8130*/  PRMT R225, R228, 0x7632, R225 ;  /* 0x00007632e4e17816 */ /* 0x000fe400000000e1 */
[----:B------:R-:W-:-:S03]  /*8140*/  @!P2 PRMT R153, R27, 0x5410, RZ ;  /* 0x000054101b99a816 */ /* 0x000fc600000000ff */
[----:B------:R-:W-:Y:S01]  /*8150*/  @!P5 HFMA2.BF16_V2 R21, -RZ.H0_H0, RZ.H0_H0, -R225.H0_H0 ;  /* 0x200000ffff15d231 */ /* 0x000fe200003409e1 */
[----:B------:R-:W-:Y:S01]  /*8160*/  SHF.R.U32.HI R23, RZ, 0x10, R184 ;  /* 0x00000010ff177819 */ /* 0x000fe200000116b8 */
[----:B------:R-:W-:Y:S01]  /*8170*/  @!P3 HFMA2.BF16_V2 R22, -RZ.H0_H0, RZ.H0_H0, -R228.H0_H0 ;  /* 0x200000ffff16b231 */ /* 0x000fe200003409e4 */
[----:B------:R-:W-:Y:S02]  /*8180*/  LOP3.LUT R27, R191, 0xff, RZ, 0xc0, !PT ;  /* 0x000000ffbf1b7812 */ /* 0x000fe400078ec0ff */
[----:B------:R-:W-:Y:S02]  /*8190*/  PRMT R28, R228, 0x5410, R225 ;  /* 0x00005410e41c7816 */ /* 0x000fe400000000e1 */
[----:B------:R-:W-:Y:S02]  /*81a0*/  ISETP.LE.U32.AND P0, PT, R193, UR13, PT ;  /* 0x0000000dc1007c0c */ /* 0x000fe4000bf03070 */
[----:B------:R-:W-:Y:S01]  /*81b0*/  SHF.R.U32.HI R31, RZ, 0x8, R234 ;  /* 0x00000008ff1f7819 */ /* 0x000fe200000116ea */
[----:B------:R1:W5:Y:S01]  /*81c0*/  LDL.LU R193, [R1+0xe8] ;  /* 0x0000e80001c17983 */ /* 0x0003620000300800 */
[----:B------:R-:W-:-:S02]  /*81d0*/  @!P5 PRMT R225, R21, 0x5410, RZ ;  /* 0x0000541015e1d816 */ /* 0x000fc400000000ff */
[----:B------:R-:W-:Y:S01]  /*81e0*/  SHF.R.U32.HI R21, RZ, 0x18, R184 ;  /* 0x00000018ff157819 */ /* 0x000fe200000116b8 */
[----:B------:R1:W5:Y:S01]  /*81f0*/  LDL.LU R191, [R1+0xe4] ;  /* 0x0000e40001bf7983 */ /* 0x0003620000300800 */
[----:B------:R-:W-:Y:S02]  /*8200*/  LOP3.LUT R23, R23, 0xff, RZ, 0xc0, !PT ;  /* 0x000000ff17177812 */ /* 0x000fe400078ec0ff */
[----:B------:R-:W-:Y:S02]  /*8210*/  PRMT R27, R27, 0x5410, R186 ;  /* 0x000054101b1b7816 */ /* 0x000fe400000000ba */
[----:B------:R-:W-:Y:S02]  /*8220*/  PRMT R31, R185, 0x5410, R31 ;  /* 0x00005410b91f7816 */ /* 0x000fe4000000001f */
[----:B------:R-:W-:Y:S02]  /*8230*/  @!P3 PRMT R228, R22, 0x5410, RZ ;  /* 0x0000541016e4b816 */ /* 0x000fe400000000ff */
[----:B------:R-:W-:-:S02]  /*8240*/  ISETP.LE.U32.AND P5, PT, R21, UR13, PT ;  /* 0x0000000d15007c0c */ /* 0x000fc4000bfa3070 */
[----:B------:R-:W-:Y:S02]  /*8250*/  ISETP.LE.U32.AND P3, PT, R23, UR13, PT ;  /* 0x0000000d17007c0c */ /* 0x000fe4000bf63070 */
[----:B------:R-:W-:Y:S02]  /*8260*/  SHF.R.U32.HI R21, RZ, 0x8, R135 ;  /* 0x00000008ff157819 */ /* 0x000fe40000011687 */
[----:B------:R-:W-:Y:S02]  /*8270*/  LOP3.LUT R23, R134, 0xff, RZ, 0xc0, !PT ;  /* 0x000000ff86177812 */ /* 0x000fe400078ec0ff */
[----:B---3--:R-:W-:-:S04]  /*8280*/  LOP3.LUT R25, R39, 0xff, RZ, 0xc0, !PT ;  /* 0x000000ff27197812 */ /* 0x008fc800078ec0ff */
[----:B------:R-:W-:Y:S02]  /*8290*/  ISETP.LE.U32.AND P2, PT, R25, UR13, PT ;  /* 0x0000000d19007c0c */ /* 0x000fe4000bf43070 */
[----:B------:R-:W-:-:S04]  /*82a0*/  SHF.R.U32.HI R25, RZ, 0x8, R238 ;  /* 0x00000008ff197819 */ /* 0x000fc800000116ee */
[----:B------:R-:W-:Y:S02]  /*82b0*/  PRMT R25, R187, 0x5410, R25 ;  /* 0x00005410bb197816 */ /* 0x000fe40000000019 */
[----:B------:R1:W5:Y:S04]  /*82c0*/  LDL.LU R187, [R1+0xe0] ;  /* 0x0000e00001bb7983 */ /* 0x0003680000300800 */
[----:B------:R1:W5:Y:S04]  /*82d0*/  LDL.LU R186, [R1+0xdc] ;  /* 0x0000dc0001ba7983 */ /* 0x0003680000300800 */
[----:B------:R1:W5:Y:S04]  /*82e0*/  LDL.LU R185, [R1+0xd8] ;  /* 0x0000d80001b97983 */ /* 0x0003680000300800 */
[----:B------:R1:W5:Y:S04]  /*82f0*/  LDL.LU R184, [R1+0xd4] ;  /* 0x0000d40001b87983 */ /* 0x0003680000300800 */
[----:B------:R1:W5:Y:S04]  /*8300*/  LDL.LU R135, [R1+0xd0] ;  /* 0x0000d00001877983 */ /* 0x0003680000300800 */
[----:B------:R1:W5:Y:S04]  /*8310*/  LDL.LU R134, [R1+0xc8] ;  /* 0x0000c80001867983 */ /* 0x0003680000300800 */
[----:B------:R-:W3:Y:S01]  /*8320*/  LDL R39, [R1+0x70] ;  /* 0x0000700001277983 */ /* 0x000ee20000100800 */
[----:B------:R-:W-:-:S06]  /*8330*/  FFMA.FTZ R234, R221, UR32, -R120 ;  /* 0x00000020ddea7c23 */ /* 0x000fcc0008010878 */
[----:B------:R-:W4:Y:S01]  /*8340*/  MUFU.EX2 R234, R234 ;  /* 0x000000ea00ea7308 */ /* 0x000f220000000800 */
[--C-:B------:R-:W-:Y:S01]  /*8350*/  FFMA.FTZ R238, R235, UR32, -R242.reuse ;  /* 0x00000020ebee7c23 */ /* 0x100fe200080108f2 */
[----:B------:R-:W-:Y:S01]  /*8360*/  FFMA.FTZ R235, R227, UR32, -R242 ;  /* 0x00000020e3eb7c23 */ /* 0x000fe200080108f2 */
[----:B------:R-:W-:-:S05]  /*8370*/  PRMT R81, R81, 0x5410, R230 ;  /* 0x0000541051517816 */ /* 0x000fca00000000e6 */
[----:B------:R-:W-:Y:S08]  /*8380*/  MUFU.EX2 R238, R238 ;  /* 0x000000ee00ee7308 */ /* 0x000ff00000000800 */
[----:B------:R-:W2:Y:S01]  /*8390*/  MUFU.EX2 R235, R235 ;  /* 0x000000eb00eb7308 */ /* 0x000ea20000000800 */
[----:B----4-:R-:W-:Y:S02]  /*83a0*/  F2FP.BF16.F32.PACK_AB R230, R231, R234 ;  /* 0x000000eae7e6723e */ /* 0x010fe400000010ff */
[----:B------:R-:W-:-:S02]  /*83b0*/  LOP3.LUT R21, R21, 0xffff, RZ, 0xc0, !PT ;  /* 0x0000ffff15157812 */ /* 0x000fc400078ec0ff */
[----:B------:R-:W-:Y:S01]  /*83c0*/  PRMT R227, R230, 0x7632, R227 ;  /* 0x00007632e6e37816 */ /* 0x000fe200000000e3 */
[----:B------:R-:W-:-:S03]  /*83d0*/  @!P3 HFMA2.BF16_V2 R20, -RZ.H0_H0, RZ.H0_H0, -R230.H0_H0 ;  /* 0x200000ffff14b231 */ /* 0x000fc600003409e6 */
[----:B------:R-:W-:Y:S02]  /*83e0*/  PRMT R24, R230, 0x5410, R227 ;  /* 0x00005410e6187816 */ /* 0x000fe400000000e3 */
[----:B------:R-:W-:Y:S02]  /*83f0*/  @!P3 PRMT R230, R20, 0x5410, RZ ;  /* 0x0000541014e6b816 */ /* 0x000fe400000000ff */
[----:B------:R-:W-:Y:S02]  /*8400*/  ISETP.LE.U32.AND P3, PT, R21, UR13, PT ;  /* 0x0000000d15007c0c */ /* 0x000fe4000bf63070 */
[----:B------:R-:W-:Y:S02]  /*8410*/  PRMT R80, R23, 0x5410, R224 ;  /* 0x0000541017507816 */ /* 0x000fe400000000e0 */
[----:B--2---:R-:W-:-:S04]  /*8420*/  F2FP.BF16.F32.PACK_AB R224, R235, R238 ;  /* 0x000000eeebe0723e */ /* 0x004fc800000010ff */
[----:B------:R-:W-:Y:S02]  /*8430*/  PRMT R221, R224, 0x7632, R221 ;  /* 0x00007632e0dd7816 */ /* 0x000fe400000000dd */
[----:B------:R-:W-:Y:S01]  /*8440*/  SHF.R.U32.HI R20, RZ, 0x8, R232 ;  /* 0x00000008ff147819 */ /* 0x000fe200000116e8 */
[----:B------:R-:W-:Y:S01]  /*8450*/  FFMA.FTZ R232, R250, UR32, -R120 ;  /* 0x00000020fae87c23 */ /* 0x000fe20008010878 */
[----:B------:R-:W-:Y:S02]  /*8460*/  @!P6 HFMA2.BF16_V2 R10, -RZ.H0_H0, RZ.H0_H0, -R224.H0_H0 ;  /* 0x200000ffff0ae231 */ /* 0x000fe400003409e0 */
[----:B------:R-:W-:Y:S01]  /*8470*/  @!P3 HFMA2.BF16_V2 R9, -RZ.H0_H0, RZ.H0_H0, -R221.H0_H0 ;  /* 0x200000ffff09b231 */ /* 0x000fe200003409dd */
[----:B------:R-:W-:Y:S01]  /*8480*/  PRMT R26, R224, 0x5410, R221 ;  /* 0x00005410e01a7816 */ /* 0x000fe200000000dd */
[----:B------:R-:W-:Y:S01]  /*8490*/  MUFU.EX2 R229, R229 ;  /* 0x000000e500e57308 */ /* 0x000fe20000000800 */
[----:B------:R-:W-:Y:S02]  /*84a0*/  @!P6 PRMT R224, R10, 0x5410, RZ ;  /* 0x000054100ae0e816 */ /* 0x000fe400000000ff */
[----:B------:R-:W-:-:S02]  /*84b0*/  @!P3 PRMT R221, R9, 0x5410, RZ ;  /* 0x0000541009ddb816 */ /* 0x000fc400000000ff */
[----:B------:R-:W-:-:S03]  /*84c0*/  LOP3.LUT R9, R246, 0xffff, RZ, 0xc0, !PT ;  /* 0x0000fffff6097812 */ /* 0x000fc600078ec0ff */
[----:B------:R-:W2:Y:S01]  /*84d0*/  MUFU.EX2 R232, R232 ;  /* 0x000000e800e87308 */ /* 0x000ea20000000800 */
[----:B------:R-:W-:Y:S02]  /*84e0*/  SHF.R.U32.HI R10, RZ, 0x10, R246 ;  /* 0x00000010ff0a7819 */ /* 0x000fe400000116f6 */
[----:B------:R-:W-:Y:S02]  /*84f0*/  LOP3.LUT R21, R226, 0xffff, RZ, 0xc0, !PT ;  /* 0x0000ffffe2157812 */ /* 0x000fe400078ec0ff */
[----:B------:R-:W-:Y:S02]  /*8500*/  SHF.R.U32.HI R22, RZ, 0x8, R9 ;  /* 0x00000008ff167819 */ /* 0x000fe40000011609 */
[----:B------:R-:W-:Y:S02]  /*8510*/  LOP3.LUT R9, R10, 0xff, RZ, 0xc0, !PT ;  /* 0x000000ff0a097812 */ /* 0x000fe400078ec0ff */
[----:B------:R-:W-:Y:S02]  /*8520*/  SHF.R.U32.HI R21, RZ, 0x8, R21 ;  /* 0x00000008ff157819 */ /* 0x000fe40000011615 */
[----:B------:R-:W-:-:S02]  /*8530*/  LOP3.LUT R10, R226, 0xff, RZ, 0xc0, !PT ;  /* 0x000000ffe20a7812 */ /* 0x000fc400078ec0ff */
[----:B------:R-:W-:Y:S02]  /*8540*/  SHF.R.U32.HI R23, RZ, 0x10, R226 ;  /* 0x00000010ff177819 */ /* 0x000fe400000116e2 */
[----:B------:R-:W-:Y:S02]  /*8550*/  SHF.R.U32.HI R38, RZ, 0x10, R30 ;  /* 0x00000010ff267819 */ /* 0x000fe4000001161e */
[----:B------:R-:W-:Y:S02]  /*8560*/  LOP3.LUT R36, R30, 0xff, RZ, 0xc0, !PT ;  /* 0x000000ff1e247812 */ /* 0x000fe400078ec0ff */
[----:B------:R-:W-:Y:S02]  /*8570*/  PRMT R10, R10, 0x5410, R21 ;  /* 0x000054100a0a7816 */ /* 0x000fe40000000015 */
[----:B------:R-:W-:Y:S02]  /*8580*/  SHF.R.U32.HI R226, RZ, 0x18, R226 ;  /* 0x00000018ffe27819 */ /* 0x000fe400000116e2 */
[----:B------:R-:W-:-:S02]  /*8590*/  LOP3.LUT R23, R23, 0xff, RZ, 0xc0, !PT ;  /* 0x000000ff17177812 */ /* 0x000fc400078ec0ff */
[----:B------:R-:W-:Y:S02]  /*85a0*/  SHF.R.U32.HI R30, RZ, 0x18, R30 ;  /* 0x00000018ff1e7819 */ /* 0x000fe4000001161e */
[----:B------:R-:W-:Y:S01]  /*85b0*/  LOP3.LUT R21, R38, 0xff, RZ, 0xc0, !PT ;  /* 0x000000ff26157812 */ /* 0x000fe200078ec0ff */
[----:B------:R-:W-:Y:S01]  /*85c0*/  HMMA.16816.F32.BF16 R84, R104, R32, R84 ;  /* 0x000000206854723c */ /* 0x000fe20000041854 */
[----:B------:R-:W-:-:S05]  /*85d0*/  @!P5 HFMA2.BF16_V2 R11, -RZ.H0_H0, RZ.H0_H0, -R227.H0_H0 ;  /* 0x200000ffff0bd231 */ /* 0x000fca00003409e3 */
[----:B------:R-:W-:Y:S01]  /*85e0*/  HMMA.16816.F32.BF16 R116, R128, R32, R116 ;  /* 0x000000208074723c */ /* 0x000fe20000041874 */
[----:B------:R-:W-:-:S06]  /*85f0*/  @!P5 PRMT R227, R11, 0x5410, RZ ;  /* 0x000054100be3d816 */ /* 0x000fcc00000000ff */
[----:B------:R-:W-:Y:S02]  /*8600*/  PRMT R32, R23, 0x5410, R226 ;  /* 0x0000541017207816 */ /* 0x000fe400000000e2 */
[----:B------:R-:W-:Y:S02]  /*8610*/  PRMT R23, R21, 0x5410, R30 ;  /* 0x0000541015177816 */ /* 0x000fe4000000001e */
[----:B------:R-:W-:Y:S02]  /*8620*/  LOP3.LUT R21, R233, 0xffff, RZ, 0xc0, !PT ;  /* 0x0000ffffe9157812 */ /* 0x000fe400078ec0ff */
[----:B--2---:R-:W-:Y:S01]  /*8630*/  F2FP.BF16.F32.PACK_AB R226, R229, R232 ;  /* 0x000000e8e5e2723e */ /* 0x004fe200000010ff */
[----:B------:R-:W-:Y:S01]  /*8640*/  FFMA.FTZ R236, R236, UR32, -R242 ;  /* 0x00000020ecec7c23 */ /* 0x000fe200080108f2 */
[----:B------:R-:W-:Y:S02]  /*8650*/  LOP3.LUT R20, R20, 0xffff, RZ, 0xc0, !PT ;  /* 0x0000ffff14147812 */ /* 0x000fe400078ec0ff */
[----:B------:R-:W-:-:S02]  /*8660*/  SHF.R.U32.HI R21, RZ, 0x8, R21 ;  /* 0x00000008ff157819 */ /* 0x000fc40000011615 */
[----:B------:R-:W-:Y:S02]  /*8670*/  LOP3.LUT R30, R233, 0xff, RZ, 0xc0, !PT ;  /* 0x000000ffe91e7812 */ /* 0x000fe400078ec0ff */
[----:B------:R-:W-:Y:S01]  /*8680*/  PRMT R223, R226, 0x7632, R223 ;  /* 0x00007632e2df7816 */ /* 0x000fe200000000df */
[----:B------:R-:W-:Y:S01]  /*8690*/  FFMA.FTZ R244, R244, UR32, -R242 ;  /* 0x00000020f4f47c23 */ /* 0x000fe200080108f2 */
[----:B------:R-:W-:Y:S02]  /*86a0*/  LOP3.LUT R11, R58, 0xff, RZ, 0xc0, !PT ;  /* 0x000000ff3a0b7812 */ /* 0x000fe400078ec0ff */
[----:B------:R-:W-:Y:S01]  /*86b0*/  ISETP.LE.U32.AND P3, PT, R20, UR13, PT ;  /* 0x0000000d14007c0c */ /* 0x000fe2000bf63070 */
[----:B------:R-:W-:Y:S01]  /*86c0*/  @!P0 HFMA2.BF16_V2 R7, -RZ.H0_H0, RZ.H0_H0, -R223.H0_H0 ;  /* 0x200000ffff078231 */ /* 0x000fe200003409df */
[----:B------:R-:W-:Y:S01]  /*86d0*/  PRMT R30, R30, 0x5410, R21 ;  /* 0x000054101e1e7816 */ /* 0x000fe20000000015 */
[----:B------:R-:W-:Y:S01]  /*86e0*/  MUFU.EX2 R236, R236 ;  /* 0x000000ec00ec7308 */ /* 0x000fe20000000800 */
[----:B------:R-:W-:-:S02]  /*86f0*/  ISETP.LE.U32.AND P5, PT, R11, UR13, PT ;  /* 0x0000000d0b007c0c */ /* 0x000fc4000bfa3070 */
[--C-:B------:R-:W-:Y:S02]  /*8700*/  SHF.R.U32.HI R20, RZ, 0x10, R233.reuse ;  /* 0x00000010ff147819 */ /* 0x100fe400000116e9 */
[----:B------:R-:W-:-:S03]  /*8710*/  SHF.R.U32.HI R21, RZ, 0x18, R233 ;  /* 0x00000018ff157819 */ /* 0x000fc600000116e9 */
[----:B------:R-:W2:Y:S01]  /*8720*/  MUFU.EX2 R233, R244 ;  /* 0x000000f400e97308 */ /* 0x000ea20000000800 */
[----:B------:R-:W-:Y:S02]  /*8730*/  PRMT R88, R226, 0x5410, R223 ;  /* 0x00005410e2587816 */ /* 0x000fe400000000df */
[----:B------:R-:W-:Y:S02]  /*8740*/  @!P0 PRMT R223, R7, 0x5410, RZ ;  /* 0x0000541007df8816 */ /* 0x000fe400000000ff */
[----:B------:R-:W-:Y:S01]  /*8750*/  LOP3.LUT R7, R188, 0xff, RZ, 0xc0, !PT ;  /* 0x000000ffbc077812 */ /* 0x000fe200078ec0ff */
[----:B------:R-:W-:-:S03]  /*8760*/  @!P5 HFMA2.BF16_V2 R8, -RZ.H0_H0, RZ.H0_H0, -R226.H0_H0 ;  /* 0x200000ffff08d231 */ /* 0x000fc600003409e2 */
[----:B------:R-:W-:Y:S02]  /*8770*/  ISETP.LE.U32.AND P0, PT, R7, UR13, PT ;  /* 0x0000000d07007c0c */ /* 0x000fe4000bf03070 */
[----:B------:R-:W-:Y:S02]  /*8780*/  LOP3.LUT R20, R20, 0xff, RZ, 0xc0, !PT ;  /* 0x000000ff14147812 */ /* 0x000fe400078ec0ff */
[----:B------:R-:W-:Y:S01]  /*8790*/  SHF.R.U32.HI R7, RZ, 0x18, R188 ;  /* 0x00000018ff077819 */ /* 0x000fe200000116bc */
[----:B------:R-:W-:Y:S01]  /*87a0*/  HMMA.16816.F32.BF16 R76, R104, R40, R76 ;  /* 0x00000028684c723c */ /* 0x000fe2000004184c */
[----:B------:R-:W-:Y:S01]  /*87b0*/  @!P5 PRMT R226, R8, 0x5410, RZ ;  /* 0x0000541008e2d816 */ /* 0x000fe200000000ff */
[----:B------:R-:W-:Y:S01]  /*87c0*/  ULEA UR6, UR29, UR20, 0x6 ;  /* 0x000000141d067291 */ /* 0x000fe2000f8e303f */
[----:B------:R-:W-:-:S03]  /*87d0*/  PRMT R21, R20, 0x5410, R21 ;  /* 0x0000541014157816 */ /* 0x000fc60000000015 */
[----:B------:R-:W-:Y:S01]  /*87e0*/  HMMA.16816.F32.BF16 R108, R128, R40, R108 ;  /* 0x00000028806c723c */ /* 0x000fe2000004186c */
[----:B------:R-:W-:Y:S01]  /*87f0*/  ISETP.LE.U32.AND P5, PT, R7, UR13, PT ;  /* 0x0000000d07007c0c */ /* 0x000fe2000bfa3070 */
[----:B------:R-:W-:Y:S01]  /*8800*/  IMAD.SHL.U32 R7, R92, 0x2, RZ ;  /* 0x000000025c077824 */ /* 0x000fe200078e00ff */
[----:B------:R-:W-:Y:S02]  /*8810*/  SHF.R.U32.HI R11, RZ, 0x10, R188 ;  /* 0x00000010ff0b7819 */ /* 0x000fe400000116bc */
[----:B------:R-:W-:Y:S02]  /*8820*/  SHF.R.U32.HI R37, RZ, 0x8, R37 ;  /* 0x00000008ff257819 */ /* 0x000fe40000011625 */
[----:B--2---:R-:W-:Y:S02]  /*8830*/  F2FP.BF16.F32.PACK_AB R41, R233, R236 ;  /* 0x000000ece929723e */ /* 0x004fe400000010ff */
[----:B------:R-:W-:Y:S01]  /*8840*/  LOP3.LUT R20, R188, 0xffff, RZ, 0xc0, !PT ;  /* 0x0000ffffbc147812 */ /* 0x000fe200078ec0ff */
[----:B------:R-:W-:Y:S01]  /*8850*/  IMAD R188, R4, 0x2, R189 ;  /* 0x0000000204bc7824 */ /* 0x000fe200078e02bd */
[----:B------:R-:W-:Y:S01]  /*8860*/  PRMT R40, R41, 0x7632, R40 ;  /* 0x0000763229287816 */ /* 0x000fe20000000028 */
[----:B------:R-:W-:Y:S01]  /*8870*/  @!P0 HFMA2.BF16_V2 R5, -RZ.H0_H0, RZ.H0_H0, -R41.H0_H0 ;  /* 0x200000ffff058231 */ /* 0x000fe20000340929 */
[----:B------:R-:W-:Y:S01]  /*8880*/  UIADD3 UR6, UR6, -0x40, URZ ;  /* 0xffffffc006067890 */ /* 0x000fe2000fffe03f */
[----:B------:R-:W-:-:S02]  /*8890*/  PRMT R33, R36, 0x5410, R37 ;  /* 0x0000541024217816 */ /* 0x000fc40000000025 */
[----:B------:R-:W-:Y:S01]  /*88a0*/  PRMT R250, R41, 0x5410, R40 ;  /* 0x0000541029fa7816 */ /* 0x000fe20000000028 */
[----:B------:R-:W-:Y:S01]  /*88b0*/  USHF.R.S32.HI UR4, URZ, 0x1f, UR6 ;  /* 0x0000001f3f047899 */ /* 0x000fe20008011406 */
[----:B------:R-:W-:Y:S01]  /*88c0*/  @!P0 PRMT R41, R5, 0x5410, RZ ;  /* 0x0000541005298816 */ /* 0x000fe200000000ff */
[----:B------:R-:W-:Y:S01]  /*88d0*/  IMAD.MOV.U32 R92, RZ, RZ, R32 ;  /* 0x000000ffff5c7224 */ /* 0x000fe200078e0020 */
[----:B------:R-:W-:Y:S01]  /*88e0*/  LOP3.LUT R11, R11, 0xff, RZ, 0xc0, !PT ;  /* 0x000000ff0b0b7812 */ /* 0x000fe200078ec0ff */
[----:B------:R-:W-:Y:S01]  /*88f0*/  IMAD.MOV.U32 R244, RZ, RZ, R33 ;  /* 0x000000fffff47224 */ /* 0x000fe200078e0021 */
[----:B------:R-:W-:Y:S02]  /*8900*/  SHF.R.U32.HI R20, RZ, 0x8, R20 ;  /* 0x00000008ff147819 */ /* 0x000fe40000011614 */
[----:B------:R-:W-:Y:S02]  /*8910*/  ISETP.LE.U32.AND P6, PT, R11, UR13, PT ;  /* 0x0000000d0b007c0c */ /* 0x000fe4000bfc3070 */
[----:B------:R-:W-:Y:S01]  /*8920*/  LOP3.LUT R11, R246, 0xff, RZ, 0xc0, !PT ;  /* 0x000000fff60b7812 */ /* 0x000fe200078ec0ff */
[----:B------:R-:W-:Y:S01]  /*8930*/  FADD.FTZ R123, R126, R123 ;  /* 0x0000007b7e7b7221 */ /* 0x000fe20000010000 */
[----:B------:R-:W-:-:S02]  /*8940*/  LOP3.LUT R20, R20, 0xffff, RZ, 0xc0, !PT ;  /* 0x0000ffff14147812 */ /* 0x000fc400078ec0ff */
[----:B------:R-:W-:Y:S01]  /*8950*/  PRMT R11, R11, 0x5410, R22 ;  /* 0x000054100b0b7816 */ /* 0x000fe20000000016 */
[----:B------:R-:W-:Y:S01]  /*8960*/  FADD.FTZ R121, R122, R121 ;  /* 0x000000797a797221 */ /* 0x000fe20000010000 */
[----:B------:R-:W-:Y:S01]  /*8970*/  IMAD.MOV.U32 R122, RZ, RZ, R23 ;  /* 0x000000ffff7a7224 */ /* 0x000fe200078e0017 */
[----:B------:R-:W-:Y:S01]  /*8980*/  SHF.R.U32.HI R246, RZ, 0x18, R246 ;  /* 0x00000018fff67819 */ /* 0x000fe200000116f6 */
[----:B------:R-:W-:Y:S02]  /*8990*/  IMAD.MOV.U32 R126, RZ, RZ, R244 ;  /* 0x000000ffff7e7224 */ /* 0x000fe400078e00f4 */
[----:B------:R-:W-:Y:S01]  /*89a0*/  FFMA.FTZ R244, R241, UR32, -R120 ;  /* 0x00000020f1f47c23 */ /* 0x000fe20008010878 */
[----:B------:R-:W-:Y:S01]  /*89b0*/  PRMT R9, R9, 0x5410, R246 ;  /* 0x0000541009097816 */ /* 0x000fe200000000f6 */
[--C-:B------:R-:W-:Y:S01]  /*89c0*/  FFMA.FTZ R246, R245, UR32, -R242.reuse ;  /* 0x00000020f5f67c23 */ /* 0x100fe200080108f2 */
[----:B------:R-:W-:Y:S01]  /*89d0*/  FFMA.FTZ R242, R243, UR32, -R242 ;  /* 0x00000020f3f27c23 */ /* 0x000fe200080108f2 */
[--C-:B------:R-:W-:Y:S01]  /*89e0*/  FFMA.FTZ R243, R239, UR32, -R120.reuse ;  /* 0x00000020eff37c23 */ /* 0x100fe20008010878 */
[--C-:B------:R-:W-:Y:S01]  /*89f0*/  FFMA.FTZ R241, R127, UR32, -R120.reuse ;  /* 0x000000207ff17c23 */ /* 0x100fe20008010878 */
[----:B------:R-:W-:Y:S01]  /*8a00*/  FADD.FTZ R114, R114, R121 ;  /* 0x0000007972727221 */ /* 0x000fe20000010000 */
[----:B------:R-:W-:Y:S01]  /*8a10*/  FFMA.FTZ R120, R125, UR32, -R120 ;  /* 0x000000207d787c23 */ /* 0x000fe20008010878 */
[----:B------:R-:W-:Y:S01]  /*8a20*/  FADD.FTZ R4, R94, R93 ;  /* 0x0000005d5e047221 */ /* 0x000fe20000010000 */
[----:B------:R-:W-:Y:S01]  /*8a30*/  IMAD.MOV.U32 R121, RZ, RZ, R92 ;  /* 0x000000ffff797224 */ /* 0x000fe200078e005c */
[----:B------:R-:W-:-:S02]  /*8a40*/  HSET2.LE.AND R11, R11, R6, PT ;  /* 0x000000060b0b7233 */ /* 0x000fc40003803000 */
[----:B------:R-:W-:Y:S01]  /*8a50*/  HSET2.LE.AND R9, R9, R6, PT ;  /* 0x0000000609097233 */ /* 0x000fe20003803000 */
[----:B------:R-:W-:Y:S01]  /*8a60*/  MUFU.EX2 R246, R246 ;  /* 0x000000f600f67308 */ /* 0x000fe20000000800 */
[----:B------:R-:W-:Y:S01]  /*8a70*/  FADD.FTZ R249, R249, R4 ;  /* 0x00000004f9f97221 */ /* 0x000fe20000010000 */
[----:B------:R-:W-:Y:S02]  /*8a80*/  FADD.FTZ R251, R251, R114 ;  /* 0x00000072fbfb7221 */ /* 0x000fe40000010000 */
[----:B------:R-:W-:-:S04]  /*8a90*/  LOP3.LUT R9, R9, R100, RZ, 0xc0, !PT ;  /* 0x0000006409097212 */ /* 0x000fc800078ec0ff */
[----:B------:R-:W-:Y:S01]  /*8aa0*/  MUFU.EX2 R244, R244 ;  /* 0x000000f400f47308 */ /* 0x000fe20000000800 */
[----:B------:R-:W-:-:S07]  /*8ab0*/  HSET2.LE.AND R81, R81, R6, PT ;  /* 0x0000000651517233 */ /* 0x000fce0003803000 */
[----:B------:R-:W-:Y:S01]  /*8ac0*/  MUFU.EX2 R243, R243 ;  /* 0x000000f300f37308 */ /* 0x000fe20000000800 */
[----:B---3--:R-:W-:Y:S02]  /*8ad0*/  IMAD R7, R39, UR17, R7 ;  /* 0x0000001127077c24 */ /* 0x008fe4000f8e0207 */
[----:B------:R-:W2:Y:S03]  /*8ae0*/  LDSM.16.MT88.4 R36, [R188+0x6000] ;  /* 0x00600000bc24783b */ /* 0x000ea60000004200 */
[----:B------:R-:W-:Y:S01]  /*8af0*/  IADD3 R8, P0, R7, UR6, RZ ;  /* 0x0000000607087c10 */ /* 0x000fe2000ff1e0ff */
[----:B------:R-:W-:-:S03]  /*8b00*/  ULDC.64 UR6, c[0x0][0x2a8] ;  /* 0x0000aa0000067ab9 */ /* 0x000fc60000000a00 */
[----:B------:R-:W-:Y:S02]  /*8b10*/  LEA.HI.X.SX32 R5, R7, UR4, 0x1, P0 ;  /* 0x0000000407057c11 */ /* 0x000fe400080f0eff */
[C---:B------:R-:W-:Y:S02]  /*8b20*/  LEA R32, P0, R8.reuse, UR6, 0x1 ;  /* 0x0000000608207c11 */ /* 0x040fe4000f8008ff */
[----:B------:R-:W-:Y:S02]  /*8b30*/  SHF.R.U32.HI R7, RZ, 0x10, R29 ;  /* 0x00000010ff077819 */ /* 0x000fe4000001161d */
[----:B------:R-:W-:Y:S02]  /*8b40*/  LEA.HI.X R33, R8, UR7, R5, 0x1, P0 ;  /* 0x0000000708217c11 */ /* 0x000fe400080f0c05 */
[C---:B------:R-:W-:Y:S02]  /*8b50*/  LOP3.LUT R5, R29.reuse, 0xffff, RZ, 0xc0, !PT ;  /* 0x0000ffff1d057812 */ /* 0x040fe400078ec0ff */
[----:B------:R-:W-:-:S02]  /*8b60*/  LOP3.LUT R8, R29, 0xff, RZ, 0xc0, !PT ;  /* 0x000000ff1d087812 */ /* 0x000fc400078ec0ff */
[----:B------:R-:W-:Y:S02]  /*8b70*/  SHF.R.U32.HI R5, RZ, 0x8, R5 ;  /* 0x00000008ff057819 */ /* 0x000fe40000011605 */
[----:B------:R-:W-:Y:S02]  /*8b80*/  LOP3.LUT R22, R7, 0xff, RZ, 0xc0, !PT ;  /* 0x000000ff07167812 */ /* 0x000fe400078ec0ff */
[----:B------:R-:W-:Y:S02]  /*8b90*/  SHF.R.U32.HI R29, RZ, 0x18, R29 ;  /* 0x00000018ff1d7819 */ /* 0x000fe4000001161d */
[----:B------:R-:W-:Y:S01]  /*8ba0*/  PRMT R7, R8, 0x5410, R5 ;  /* 0x0000541008077816 */ /* 0x000fe20000000005 */
[----:B------:R-:W-:Y:S01]  /*8bb0*/  FADD.FTZ R8, R124, R123 ;  /* 0x0000007b7c087221 */ /* 0x000fe20000010000 */
[----:B------:R-:W-:Y:S01]  /*8bc0*/  ISETP.LE.U32.AND P0, PT, R20, UR13, PT ;  /* 0x0000000d14007c0c */ /* 0x000fe2000bf03070 */
[----:B------:R-:W-:Y:S01]  /*8bd0*/  IMAD.MOV.U32 R123, RZ, RZ, R21 ;  /* 0x000000ffff7b7224 */ /* 0x000fe200078e0015 */
[----:B------:R-:W-:-:S02]  /*8be0*/  PRMT R5, R22, 0x5410, R29 ;  /* 0x0000541016057816 */ /* 0x000fc4000000001d */
[----:B------:R-:W3:Y:S01]  /*8bf0*/  LDSM.16.MT88.4 R20, [R188+0x6800] ;  /* 0x00680000bc14783b */ /* 0x000ee20000004200 */
[----:B------:R-:W-:Y:S01]  /*8c00*/  FADD.FTZ R8, R113, R8 ;  /* 0x0000000871087221 */ /* 0x000fe20000010000 */
[----:B------:R-:W-:Y:S01]  /*8c10*/  FADD.FTZ R29, R112, R95 ;  /* 0x0000005f701d7221 */ /* 0x000fe20000010000 */
[----:B------:R-:W-:Y:S01]  /*8c20*/  IMAD.MOV.U32 R113, RZ, RZ, R126 ;  /* 0x000000ffff717224 */ /* 0x000fe200078e007e */
[-C--:B--2---:R-:W-:Y:S06]  /*8c30*/  HMMA.16816.F32.BF16 R92, R16, R36.reuse, RZ ;  /* 0x00000024105c723c */ /* 0x084fec00000418ff */
[----:B------:R-:W-:Y:S01]  /*8c40*/  HMMA.16816.F32.BF16 R124, R12, R36, RZ ;  /* 0x000000240c7c723c */ /* 0x000fe200000418ff */
[----:B------:R-:W-:Y:S01]  /*8c50*/  FADD.FTZ R252, R252, R29 ;  /* 0x0000001dfcfc7221 */ /* 0x000fe20000010000 */
[--C-:B------:R-:W-:Y:S01]  /*8c60*/  HSET2.LE.AND R29, R7, R6.reuse, PT ;  /* 0x00000006071d7233 */ /* 0x100fe20003803000 */
[----:B------:R-:W-:Y:S01]  /*8c70*/  FADD.FTZ R103, R103, R8 ;  /* 0x0000000867677221 */ /* 0x000fe20000010000 */
[----:B------:R-:W-:-:S03]  /*8c80*/  HSET2.LE.AND R112, R10, R6, PT ;  /* 0x000000060a707233 */ /* 0x000fc60003803000 */
[--C-:B------:R-:W-:Y:S02]  /*8c90*/  HSET2.LE.AND R36, R25, R6.reuse, PT ;  /* 0x0000000619247233 */ /* 0x100fe40003803000 */
[--C-:B------:R-:W-:Y:S02]  /*8ca0*/  HSET2.LE.AND R25, R123, R6.reuse, PT ;  /* 0x000000067b197233 */ /* 0x100fe40003803000 */
[----:B------:R-:W-:Y:S01]  /*8cb0*/  HSET2.LE.AND R123, R5, R6, PT ;  /* 0x00000006057b7233 */ /* 0x000fe20003803000 */
[----:B------:R-:W2:Y:S01]  /*8cc0*/  MUFU.EX2 R37, R242 ;  /* 0x000000f200257308 */ /* 0x000ea20000000800 */
[----:B------:R-:W-:Y:S02]  /*8cd0*/  LOP3.LUT R28, R29, R28, RZ, 0xc0, !PT ;  /* 0x0000001c1d1c7212 */ /* 0x000fe400078ec0ff */
[----:B------:R-:W-:-:S03]  /*8ce0*/  LOP3.LUT R8, R11, R102, RZ, 0xc0, !PT ;  /* 0x000000660b087212 */ /* 0x000fc600078ec0ff */
[-C--:B---3--:R-:W-:Y:S06]  /*8cf0*/  HMMA.16816.F32.BF16 R92, R104, R20.reuse, R92 ;  /* 0x00000014685c723c */ /* 0x088fec000004185c */
[----:B------:R-:W-:Y:S07]  /*8d00*/  HMMA.16816.F32.BF16 R124, R128, R20, R124 ;  /* 0x00000014807c723c */ /* 0x000fee000004187c */
[----:B------:R-:W-:-:S02]  /*8d10*/  HSET2.LE.AND R21, R27, R6, PT ;  /* 0x000000061b157233 */ /* 0x000fc40003803000 */
[--C-:B------:R-:W-:Y:S02]  /*8d20*/  HSET2.LE.AND R20, R31, R6.reuse, PT ;  /* 0x000000061f147233 */ /* 0x100fe40003803000 */
[--C-:B------:R-:W-:Y:S02]  /*8d30*/  HSET2.LE.AND R27, R80, R6.reuse, PT ;  /* 0x00000006501b7233 */ /* 0x100fe40003803000 */
[--C-:B------:R-:W-:Y:S02]  /*8d40*/  HSET2.LE.AND R80, R121, R6.reuse, PT ;  /* 0x0000000679507233 */ /* 0x100fe40003803000 */
[--C-:B------:R-:W-:Y:S02]  /*8d50*/  HSET2.LE.AND R31, R122, R6.reuse, PT ;  /* 0x000000067a1f7233 */ /* 0x100fe40003803000 */
[--C-:B------:R-:W-:Y:S02]  /*8d60*/  HSET2.LE.AND R121, R113, R6.reuse, PT ;  /* 0x0000000671797233 */ /* 0x100fe40003803000 */
[----:B------:R-:W-:-:S02]  /*8d70*/  HSET2.LE.AND R113, R30, R6, PT ;  /* 0x000000061e717233 */ /* 0x000fc40003803000 */
[----:B------:R-:W-:Y:S01]  /*8d80*/  LOP3.LUT R31, R31, R88, RZ, 0xc0, !PT ;  /* 0x000000581f1f7212 */ /* 0x000fe200078ec0ff */
[----:B------:R-:W-:Y:S01]  /*8d90*/  IMAD.MOV.U32 R88, RZ, RZ, R103 ;  /* 0x000000ffff587224 */ /* 0x000fe200078e0067 */
[----:B------:R-:W-:Y:S02]  /*8da0*/  LOP3.LUT R10, R36, R101, RZ, 0xc0, !PT ;  /* 0x00000065240a7212 */ /* 0x000fe400078ec0ff */
[----:B------:R-:W-:Y:S01]  /*8db0*/  LOP3.LUT R29, R123, R24, RZ, 0xc0, !PT ;  /* 0x000000187b1d7212 */ /* 0x000fe200078ec0ff */
[----:B------:R3:W-:Y:S01]  /*8dc0*/  MUFU.EX2 R36, R120 ;  /* 0x0000007800247308 */ /* 0x0007e20000000800 */
[----:B------:R-:W-:Y:S01]  /*8dd0*/  LOP3.LUT R4, R112, R73, RZ, 0xc0, !PT ;  /* 0x0000004970047212 */ /* 0x000fe200078ec0ff */
[----:B------:R-:W-:Y:S01]  /*8de0*/  HMMA.16816.F32.BF16 R100, R12, R74, RZ ;  /* 0x0000004a0c64723c */ /* 0x000fe200000418ff */
[----:B------:R-:W-:Y:S02]  /*8df0*/  LOP3.LUT R11, R21, R72, RZ, 0xc0, !PT ;  /* 0x00000048150b7212 */ /* 0x000fe400078ec0ff */
[----:B------:R-:W-:-:S02]  /*8e00*/  LOP3.LUT R5, R80, R115, RZ, 0xc0, !PT ;  /* 0x0000007350057212 */ /* 0x000fc400078ec0ff */
[----:B------:R-:W-:Y:S01]  /*8e10*/  LOP3.LUT R30, R121, R26, RZ, 0xc0, !PT ;  /* 0x0000001a791e7212 */ /* 0x000fe200078ec0ff */
[----:B------:R-:W-:Y:S01]  /*8e20*/  HMMA.16816.F32.BF16 R72, R16, R74, RZ ;  /* 0x0000004a1048723c */ /* 0x000fe200000418ff */
[----:B------:R-:W-:-:S05]  /*8e30*/  LOP3.LUT R24, R113, R250, RZ, 0xc0, !PT ;  /* 0x000000fa71187212 */ /* 0x000fca00078ec0ff */
[C---:B------:R-:W-:Y:S06]  /*8e40*/  HMMA.16816.F32.BF16 R112, R12.reuse, R82, RZ ;  /* 0x000000520c70723c */ /* 0x040fec00000418ff */
[C---:B---3--:R-:W-:Y:S06]  /*8e50*/  HMMA.16816.F32.BF16 R120, R12.reuse, R90, RZ ;  /* 0x0000005a0c78723c */ /* 0x048fec00000418ff */
[----:B------:R-:W-:Y:S01]  /*8e60*/  HMMA.16816.F32.BF16 R12, R12, R38, RZ ;  /* 0x000000260c0c723c */ /* 0x000fe200000418ff */
[----:B--2---:R-:W-:-:S02]  /*8e70*/  F2FP.BF16.F32.PACK_AB R21, R37, R246 ;  /* 0x000000f62515723e */ /* 0x004fc400000010ff */
[----:B------:R-:W-:Y:S02]  /*8e80*/  LOP3.LUT R7, R81, R248, RZ, 0xc0, !PT ;  /* 0x000000f851077212 */ /* 0x000fe400078ec0ff */
[C---:B------:R-:W-:Y:S02]  /*8e90*/  PRMT R245, R21.reuse, 0x7610, R245 ;  /* 0x0000761015f57816 */ /* 0x040fe400000000f5 */
[----:B------:R-:W-:Y:S01]  /*8ea0*/  PRMT R248, R21, 0x7632, R248 ;  /* 0x0000763215f87816 */ /* 0x000fe200000000f8 */
[----:B------:R-:W2:Y:S01]  /*8eb0*/  MUFU.EX2 R241, R241 ;  /* 0x000000f100f17308 */ /* 0x000ea20000000800 */
[----:B------:R-:W-:Y:S02]  /*8ec0*/  HSET2.LE.AND R89, R89, R6, PT ;  /* 0x0000000659597233 */ /* 0x000fe40003803000 */
[----:B------:R-:W-:Y:S01]  /*8ed0*/  PRMT R26, R245, 0x5410, R248 ;  /* 0x00005410f51a7816 */ /* 0x000fe200000000f8 */
[----:B------:R-:W-:Y:S01]  /*8ee0*/  HMMA.16816.F32.BF16 R100, R128, R50, R100 ;  /* 0x000000328064723c */ /* 0x000fe20000041864 */
[----:B------:R-:W-:-:S02]  /*8ef0*/  F2FP.BF16.F32.PACK_AB R242, R243, R244 ;  /* 0x000000f4f3f2723e */ /* 0x000fc400000010ff */
[----:B------:R-:W-:-:S03]  /*8f00*/  LOP3.LUT R26, R89, R26, RZ, 0xc0, !PT ;  /* 0x0000001a591a7212 */ /* 0x000fc600078ec0ff */
[----:B------:R-:W-:Y:S01]  /*8f10*/  HMMA.16816.F32.BF16 R112, R128, R42, R112 ;  /* 0x0000002a8070723c */ /* 0x000fe20000041870 */
[----:B------:R-:W-:-:S05]  /*8f20*/  PRMT R239, R242, 0x7632, R239 ;  /* 0x00007632f2ef7816 */ /* 0x000fca00000000ef */
[----:B------:R-:W-:Y:S06]  /*8f30*/  HMMA.16816.F32.BF16 R120, R128, R34, R120 ;  /* 0x000000228078723c */ /* 0x000fec0000041878 */
[----:B------:R-:W-:Y:S06]  /*8f40*/  HMMA.16816.F32.BF16 R72, R104, R50, R72 ;  /* 0x000000326848723c */ /* 0x000fec0000041848 */
[----:B------:R-:W-:Y:S01]  /*8f50*/  HMMA.16816.F32.BF16 R128, R128, R22, R12 ;  /* 0x000000168080723c */ /* 0x000fe2000004180c */
[----:B------:R-:W-:Y:S01]  /*8f60*/  IMAD.MOV.U32 R51, RZ, RZ, R88 ;  /* 0x000000ffff337224 */ /* 0x000fe200078e0058 */
[----:B------:R-:W3:Y:S04]  /*8f70*/  LDSM.16.MT88.4 R12, [R192+0x7000] ;  /* 0x00700000c00c783b */ /* 0x000ee80000004200 */
[C---:B------:R-:W-:Y:S06]  /*8f80*/  HMMA.16816.F32.BF16 R80, R16.reuse, R82, RZ ;  /* 0x000000521050723c */ /* 0x040fec00000418ff */
[----:B------:R-:W-:Y:S01]  /*8f90*/  HMMA.16816.F32.BF16 R88, R16, R90, RZ ;  /* 0x0000005a1058723c */ /* 0x000fe200000418ff */
[----:B------:R-:W-:-:S05]  /*8fa0*/  LOP3.LUT R6, R20, R247, RZ, 0xc0, !PT ;  /* 0x000000f714067212 */ /* 0x000fca00078ec0ff */
[----:B------:R-:W-:Y:S01]  /*8fb0*/  HMMA.16816.F32.BF16 R16, R16, R38, RZ ;  /* 0x000000261010723c */ /* 0x000fe200000418ff */
[----:B------:R-:W-:-:S04]  /*8fc0*/  PRMT R20, R242, 0x5410, R239 ;  /* 0x00005410f2147816 */ /* 0x000fc800000000ef */
[----:B------:R-:W-:Y:S02]  /*8fd0*/  LOP3.LUT R25, R25, R20, RZ, 0xc0, !PT ;  /* 0x0000001419197212 */ /* 0x000fe400078ec0ff */
[----:B--2---:R-:W-:-:S04]  /*8fe0*/  F2FP.BF16.F32.PACK_AB R20, R36, R241 ;  /* 0x000000f12414723e */ /* 0x004fc800000010ff */
[C---:B------:R-:W-:Y:S02]  /*8ff0*/  PRMT R247, R20.reuse, 0x7610, R247 ;  /* 0x0000761014f77816 */ /* 0x040fe400000000f7 */
[----:B------:R-:W-:-:S04]  /*9000*/  PRMT R250, R20, 0x7632, R250 ;  /* 0x0000763214fa7816 */ /* 0x000fc800000000fa */
[----:B------:R-:W-:Y:S01]  /*9010*/  PRMT R20, R247, 0x5410, R250 ;  /* 0x00005410f7147816 */ /* 0x000fe200000000fa */
[----:B------:R-:W-:Y:S03]  /*9020*/  HMMA.16816.F32.BF16 R80, R104, R42, R80 ;  /* 0x0000002a6850723c */ /* 0x000fe60000041850 */
[----:B------:R-:W-:-:S03]  /*9030*/  LOP3.LUT R27, R27, R20, RZ, 0xc0, !PT ;  /* 0x000000141b1b7212 */ /* 0x000fc600078ec0ff */
[C---:B------:R-:W-:Y:S06]  /*9040*/  HMMA.16816.F32.BF16 R88, R104.reuse, R34, R88 ;  /* 0x000000226858723c */ /* 0x040fec0000041858 */
[----:B------:R-:W-:Y:S01]  /*9050*/  HMMA.16816.F32.BF16 R104, R104, R22, R16 ;  /* 0x000000166868723c */ /* 0x000fe20000041810 */
[----:B------:R-:W2:Y:S04]  /*9060*/  LDSM.16.MT88.4 R20, [R190+0x7000] ;  /* 0x00700000be14783b */ /* 0x000ea80000004200 */
[----:B------:R-:W4:Y:S01]  /*9070*/  LDSM.16.MT88.4 R16, [R189+0x7000] ;  /* 0x00700000bd10783b */ /* 0x000f220000004200 */
[-C--:B---3--:R-:W-:Y:S06]  /*9080*/  HMMA.16816.F32.BF16 R68, R8, R12.reuse, R68 ;  /* 0x0000000c0844723c */ /* 0x088fec0000041844 */
[C---:B------:R-:W-:Y:S06]  /*9090*/  HMMA.16816.F32.BF16 R96, R28.reuse, R12, R96 ;  /* 0x0000000c1c60723c */ /* 0x040fec0000041860 */
[-C--:B------:R-:W-:Y:S06]  /*90a0*/  HMMA.16816.F32.BF16 R100, R28, R14.reuse, R100 ;  /* 0x0000000e1c64723c */ /* 0x080fec0000041864 */
[----:B------:R-:W-:Y:S01]  /*90b0*/  HMMA.16816.F32.BF16 R72, R8, R14, R72 ;  /* 0x0000000e0848723c */ /* 0x000fe20000041848 */
[----:B------:R-:W3:Y:S05]  /*90c0*/  LDSM.16.MT88.4 R12, [R188+0x7000] ;  /* 0x00700000bc0c783b */ /* 0x000eea0000004200 */
[C---:B--2---:R-:W-:Y:S06]  /*90d0*/  HMMA.16816.F32.BF16 R108, R28.reuse, R20, R108 ;  /* 0x000000141c6c723c */ /* 0x044fec000004186c */
[----:B------:R-:W-:Y:S06]  /*90e0*/  HMMA.16816.F32.BF16 R112, R28, R22, R112 ;  /* 0x000000161c70723c */ /* 0x000fec0000041870 */
[C---:B------:R-:W-:Y:S06]  /*90f0*/  HMMA.16816.F32.BF16 R76, R8.reuse, R20, R76 ;  /* 0x00000014084c723c */ /* 0x040fec000004184c */
[----:B------:R-:W-:Y:S01]  /*9100*/  HMMA.16816.F32.BF16 R80, R8, R22, R80 ;  /* 0x000000160850723c */ /* 0x000fe20000041850 */
[----:B------:R-:W2:Y:S05]  /*9110*/  LDSM.16.MT88.4 R20, [R192+0x7800] ;  /* 0x00780000c014783b */ /* 0x000eaa0000004200 */
[C---:B----4-:R-:W-:Y:S06]  /*9120*/  HMMA.16816.F32.BF16 R116, R28.reuse, R16, R116 ;  /* 0x000000101c74723c */ /* 0x050fec0000041874 */
[----:B------:R-:W-:Y:S06]  /*9130*/  HMMA.16816.F32.BF16 R120, R28, R18, R120 ;  /* 0x000000121c78723c */ /* 0x000fec0000041878 */
[C---:B------:R-:W-:Y:S06]  /*9140*/  HMMA.16816.F32.BF16 R84, R8.reuse, R16, R84 ;  /* 0x000000100854723c */ /* 0x040fec0000041854 */
[----:B------:R-:W-:Y:S01]  /*9150*/  HMMA.16816.F32.BF16 R88, R8, R18, R88 ;  /* 0x000000120858723c */ /* 0x000fe20000041858 */
[----:B------:R-:W4:Y:S05]  /*9160*/  LDSM.16.MT88.4 R16, [R190+0x7800] ;  /* 0x00780000be10783b */ /* 0x000f2a0000004200 */
[C---:B---3--:R-:W-:Y:S06]  /*9170*/  HMMA.16816.F32.BF16 R124, R28.reuse, R12, R124 ;  /* 0x0000000c1c7c723c */ /* 0x048fec000004187c */
[----:B------:R-:W-:Y:S06]  /*9180*/  HMMA.16816.F32.BF16 R128, R28, R14, R128 ;  /* 0x0000000e1c80723c */ /* 0x000fec0000041880 */
[C---:B------:R-:W-:Y:S06]  /*9190*/  HMMA.16816.F32.BF16 R92, R8.reuse, R12, R92 ;  /* 0x0000000c085c723c */ /* 0x040fec000004185c */
[----:B------:R-:W-:Y:S01]  /*91a0*/  HMMA.16816.F32.BF16 R104, R8, R14, R104 ;  /* 0x0000000e0868723c */ /* 0x000fe20000041868 */
[----:B------:R-:W3:Y:S01]  /*91b0*/  LDSM.16.MT88.4 R12, [R189+0x7800] ;  /* 0x00780000bd0c783b */ /* 0x000ee20000004200 */
[----:B------:R-:W-:Y:S01]  /*91c0*/  FADD.FTZ R249, R216, R249 ;  /* 0x000000f9d8f97221 */ /* 0x000fe20000010000 */
[----:B------:R-:W-:-:S02]  /*91d0*/  FADD.FTZ R217, R217, R252 ;  /* 0x000000fcd9d97221 */ /* 0x000fc40000010000 */
[----:B------:R-:W1:Y:S01]  /*91e0*/  LDSM.16.MT88.4 R8, [R188+0x7800] ;  /* 0x00780000bc08783b */ /* 0x000e620000004200 */
[----:B--2---:R-:W-:Y:S01]  /*91f0*/  HMMA.16816.F32.BF16 R96, R24, R20, R96 ;  /* 0x000000141860723c */ /* 0x004fe20000041860 */
[----:B------:R-:W-:Y:S01]  /*9200*/  FADD.FTZ R251, R219, R251 ;  /* 0x000000fbdbfb7221 */ /* 0x000fe20000010000 */
[----:B------:R-:W-:Y:S01]  /*9210*/  USHF.L.U32 UR4, UR17, 0x3, URZ ;  /* 0x0000000311047899 */ /* 0x000fe2000800063f */
[----:B------:R-:W-:-:S03]  /*9220*/  FADD.FTZ R222, R222, R249 ;  /* 0x000000f9dede7221 */ /* 0x000fc60000010000 */
[----:B------:R-:W-:Y:S01]  /*9230*/  HMMA.16816.F32.BF16 R68, R4, R20, R68 ;  /* 0x000000140444723c */ /* 0x000fe20000041844 */
[----:B------:R-:W-:Y:S01]  /*9240*/  FADD.FTZ R218, R218, R217 ;  /* 0x000000d9dada7221 */ /* 0x000fe20000010000 */
[----:B------:R-:W-:-:S05]  /*9250*/  FADD.FTZ R251, R212, R251 ;  /* 0x000000fbd4fb7221 */ /* 0x000fca0000010000 */
[----:B------:R-:W-:Y:S01]  /*9260*/  FADD.FTZ R21, R220, R51 ;  /* 0x00000033dc157221 */ /* 0x000fe20000010000 */
[-C--:B------:R-:W-:Y:S01]  /*9270*/  HMMA.16816.F32.BF16 R100, R24, R22.reuse, R100 ;  /* 0x000000161864723c */ /* 0x080fe20000041864 */
[----:B------:R-:W-:Y:S02]  /*9280*/  FADD.FTZ R211, R211, R222 ;  /* 0x000000ded3d37221 */ /* 0x000fe40000010000 */
[----:B------:R-:W-:Y:S01]  /*9290*/  FADD.FTZ R214, R214, R21 ;  /* 0x00000015d6d67221 */ /* 0x000fe20000010000 */
[----:B------:R-:W-:Y:S02]  /*92a0*/  FADD.FTZ R218, R209, R218 ;  /* 0x000000dad1da7221 */ /* 0x000fe40000010000 */
[----:B------:R-:W-:Y:S01]  /*92b0*/  HMMA.16816.F32.BF16 R72, R4, R22, R72 ;  /* 0x000000160448723c */ /* 0x000fe20000041848 */
[----:B------:R-:W-:Y:S01]  /*92c0*/  FADD.FTZ R175, R175, R214 ;  /* 0x000000d6afaf7221 */ /* 0x000fe20000010000 */
[----:B------:R-:W-:Y:S01]  /*92d0*/  FADD.FTZ R176, R176, R251 ;  /* 0x000000fbb0b07221 */ /* 0x000fe20000010000 */
[----:B------:R-:W-:-:S04]  /*92e0*/  FADD.FTZ R172, R172, R211 ;  /* 0x000000d3acac7221 */ /* 0x000fc80000010000 */
[----:B------:R-:W-:Y:S01]  /*92f0*/  IMAD.U32 R23, RZ, RZ, UR4 ;  /* 0x00000004ff177e24 */ /* 0x000fe2000f8e00ff */
[----:B------:R-:W-:Y:S02]  /*9300*/  USHF.L.U32 UR4, UR17, 0x6, URZ ;  /* 0x0000000611047899 */ /* 0x000fe4000800063f */
[----:B------:R-:W-:Y:S01]  /*9310*/  UIMAD UR17, UR17, 0x48, URZ ;  /* 0x00000048111178a4 */ /* 0x000fe2000f8e023f */
[----:B------:R-:W-:Y:S01]  /*9320*/  FADD.FTZ R173, R173, R218 ;  /* 0x000000daadad7221 */ /* 0x000fe20000010000 */
[----:B------:R-:W-:Y:S01]  /*9330*/  FADD.FTZ R174, R174, R175 ;  /* 0x000000afaeae7221 */ /* 0x000fe20000010000 */
[----:B----4-:R-:W-:Y:S01]  /*9340*/  HMMA.16816.F32.BF16 R112, R24, R18, R112 ;  /* 0x000000121870723c */ /* 0x010fe20000041870 */
[----:B------:R-:W-:Y:S01]  /*9350*/  FADD.FTZ R169, R169, R176 ;  /* 0x000000b0a9a97221 */ /* 0x000fe20000010000 */
[----:B------:R-:W-:Y:S01]  /*9360*/  FADD.FTZ R167, R167, R172 ;  /* 0x000000aca7a77221 */ /* 0x000fe20000010000 */
[----:B------:R-:W-:-:S03]  /*9370*/  FADD.FTZ R173, R168, R173 ;  /* 0x000000ada8ad7221 */ /* 0x000fc60000010000 */
[----:B------:R-:W-:Y:S01]  /*9380*/  HMMA.16816.F32.BF16 R80, R4, R18, R80 ;  /* 0x000000120450723c */ /* 0x000fe20000041850 */
[----:B------:R-:W-:Y:S01]  /*9390*/  FADD.FTZ R151, R151, R174 ;  /* 0x000000ae97977221 */ /* 0x000fe20000010000 */
[----:B------:R-:W-:-:S04]  /*93a0*/  FADD.FTZ R150, R150, R169 ;  /* 0x000000a996967221 */ /* 0x000fc80000010000 */
[----:B---3--:R-:W-:Y:S01]  /*93b0*/  HMMA.16816.F32.BF16 R120, R24, R14, R120 ;  /* 0x0000000e1878723c */ /* 0x008fe20000041878 */
[----:B------:R-:W-:Y:S02]  /*93c0*/  IMAD.U32 R19, RZ, RZ, UR4 ;  /* 0x00000004ff137e24 */ /* 0x000fe4000f8e00ff */
[----:B------:R-:W-:-:S03]  /*93d0*/  FADD.FTZ R234, R234, R167 ;  /* 0x000000a7eaea7221 */ /* 0x000fc60000010000 */
[----:B------:R-:W-:Y:S01]  /*93e0*/  HMMA.16816.F32.BF16 R88, R4, R14, R88 ;  /* 0x0000000e0458723c */ /* 0x000fe20000041858 */
[----:B------:R-:W-:Y:S01]  /*93f0*/  FADD.FTZ R240, R240, R173 ;  /* 0x000000adf0f07221 */ /* 0x000fe20000010000 */
[----:B------:R-:W-:-:S04]  /*9400*/  FADD.FTZ R152, R152, R151 ;  /* 0x0000009798987221 */ /* 0x000fc80000010000 */
[----:B------:R-:W-:Y:S01]  /*9410*/  HMMA.16816.F32.BF16 R108, R24, R16, R108 ;  /* 0x00000010186c723c */ /* 0x000fe2000004186c */
[----:B------:R-:W-:-:S05]  /*9420*/  IMAD.U32 R15, RZ, RZ, UR17 ;  /* 0x00000011ff0f7e24 */ /* 0x000fca000f8e00ff */
[----:B------:R-:W-:Y:S01]  /*9430*/  HMMA.16816.F32.BF16 R76, R4, R16, R76 ;  /* 0x00000010044c723c */ /* 0x000fe2000004184c */
[--C-:B------:R-:W-:Y:S01]  /*9440*/  IMAD.WIDE R14, R15, 0x2, R32.reuse ;  /* 0x000000020f0e7825 */ /* 0x100fe200078e0220 */
[----:B------:R-:W-:Y:S04]  /*9450*/  STG.E.U16 desc[UR18][R32.64], R215 ;  /* 0x000000d720007986 */ /* 0x000fe8000c101512 */
[-C--:B------:R-:W-:Y:S01]  /*9460*/  HMMA.16816.F32.BF16 R116, R24, R12.reuse, R116 ;  /* 0x0000000c1874723c */ /* 0x080fe20000041874 */
[----:B------:R-:W-:Y:S01]  /*9470*/  IMAD.WIDE R16, R23, 0x2, R32 ;  /* 0x0000000217107825 */ /* 0x000fe200078e0220 */
[----:B------:R-:W-:Y:S04]  /*9480*/  STG.E.U16 desc[UR18][R32.64+0x2], R213 ;  /* 0x000002d520007986 */ /* 0x000fe8000c101512 */
[----:B------:R-:W-:Y:S01]  /*9490*/  HMMA.16816.F32.BF16 R84, R4, R12, R84 ;  /* 0x0000000c0454723c */ /* 0x000fe20000041854 */
[----:B------:R-:W-:Y:S01]  /*94a0*/  FADD.FTZ R147, R147, R150 ;  /* 0x0000009693937221 */ /* 0x000fe20000010000 */
[----:B------:R-:W-:Y:S01]  /*94b0*/  STG.E.U16 desc[UR18][R16.64], R210 ;  /* 0x000000d210007986 */ /* 0x000fe2000c101512 */
[----:B------:R-:W-:-:S04]  /*94c0*/  FADD.FTZ R231, R231, R234 ;  /* 0x000000eae7e77221 */ /* 0x000fc80000010000 */
[----:B------:R-:W-:Y:S01]  /*94d0*/  IMAD.WIDE R12, R19, 0x2, R32 ;  /* 0x00000002130c7825 */ /* 0x000fe200078e0220 */
[----:B------:R-:W-:Y:S03]  /*94e0*/  STG.E.U16 desc[UR18][R16.64+0x2], R207 ;  /* 0x000002cf10007986 */ /* 0x000fe6000c101512 */
[----:B------:R-:W-:Y:S01]  /*94f0*/  FADD.FTZ R237, R237, R240 ;  /* 0x000000f0eded7221 */ /* 0x000fe20000010000 */
[----:B------:R-:W-:Y:S01]  /*9500*/  FADD.FTZ R149, R149, R152 ;  /* 0x0000009895957221 */ /* 0x000fe20000010000 */
[----:B------:R-:W-:Y:S01]  /*9510*/  STG.E.U16 desc[UR18][R12.64], R171 ;  /* 0x000000ab0c007986 */ /* 0x000fe2000c101512 */
[----:B------:R-:W-:-:S03]  /*9520*/  FADD.FTZ R164, R164, R147 ;  /* 0x00000093a4a47221 */ /* 0x000fc60000010000 */
[----:B------:R-:W-:Y:S01]  /*9530*/  STG.E.U16 desc[UR18][R12.64+0x2], R170 ;  /* 0x000002aa0c007986 */ /* 0x000fe2000c101512 */
[----:B------:R-:W-:-:S03]  /*9540*/  FADD.FTZ R232, R232, R231 ;  /* 0x000000e7e8e87221 */ /* 0x000fc60000010000 */
[----:B------:R-:W-:Y:S01]  /*9550*/  STG.E.U16 desc[UR18][R14.64], R166 ;  /* 0x000000a60e007986 */ /* 0x000fe2000c101512 */
[----:B------:R-:W-:-:S03]  /*9560*/  FADD.FTZ R238, R238, R237 ;  /* 0x000000edeeee7221 */ /* 0x000fc60000010000 */
[----:B------:R-:W-:Y:S01]  /*9570*/  STG.E.U16 desc[UR18][R14.64+0x2], R165 ;  /* 0x000002a50e007986 */ /* 0x000fe2000c101512 */
[----:B------:R-:W-:-:S03]  /*9580*/  FADD.FTZ R208, R208, R149 ;  /* 0x00000095d0d07221 */ /* 0x000fc60000010000 */
[----:B------:R-:W-:Y:S04]  /*9590*/  STG.E.U16 desc[UR18][R32.64+0x10], R146 ;  /* 0x0000109220007986 */ /* 0x000fe8000c101512 */
        /* <DEDUP_REMOVED lines=25> */
[----:B------:R-:W-:-:S03]  /*9730*/  @!P0 HFMA2.BF16_V2 R54, -RZ.H0_H0, RZ.H0_H0, -R40.H0_H0 ;  /* 0x200000ffff368231 */ /* 0x000fc60000340928 */
[----:B------:R-:W-:Y:S01]  /*9740*/  STG.E.U16 desc[UR18][R16.64+0x30], R140 ;  /* 0x0000308c10007986 */ /* 0x000fe2000c101512 */
[----:B------:R-:W-:-:S03]  /*9750*/  FADD.FTZ R204, R201, R204 ;  /* 0x000000ccc9cc7221 */ /* 0x000fc60000010000 */
[----:B------:R-:W-:Y:S01]  /*9760*/  STG.E.U16 desc[UR18][R16.64+0x32], R137 ;  /* 0x0000328910007986 */ /* 0x000fe2000c101512 */
[----:B------:R-:W-:-:S03]  /*9770*/  @!P6 HFMA2.BF16_V2 R53, -RZ.H0_H0, RZ.H0_H0, -R242.H0_H0 ;  /* 0x200000ffff35e231 */ /* 0x000fc600003409f2 */
[----:B------:R-:W-:Y:S01]  /*9780*/  STG.E.U16 desc[UR18][R12.64+0x30], R154 ;  /* 0x0000309a0c007986 */ /* 0x000fe2000c101512 */
[----:B------:R-:W-:-:S03]  /*9790*/  @!P5 HFMA2.BF16_V2 R52, -RZ.H0_H0, RZ.H0_H0, -R239.H0_H0 ;  /* 0x200000ffff34d231 */ /* 0x000fc600003409ef */
[----:B------:R-:W-:Y:S01]  /*97a0*/  STG.E.U16 desc[UR18][R12.64+0x32], R153 ;  /* 0x000032990c007986 */ /* 0x000fe2000c101512 */
[----:B------:R-:W-:-:S03]  /*97b0*/  FADD.FTZ R244, R243, R244 ;  /* 0x000000f4f3f47221 */ /* 0x000fc60000010000 */
[----:B------:R-:W-:Y:S01]  /*97c0*/  STG.E.U16 desc[UR18][R14.64+0x30], R156 ;  /* 0x0000309c0e007986 */ /* 0x000fe2000c101512 */
[----:B-1----:R-:W-:Y:S03]  /*97d0*/  HMMA.16816.F32.BF16 R92, R4, R8, R92 ;  /* 0x00000008045c723c */ /* 0x002fe6000004185c */
[----:B------:R-:W-:Y:S01]  /*97e0*/  STG.E.U16 desc[UR18][R14.64+0x32], R155 ;  /* 0x0000329b0e007986 */ /* 0x000fe2000c101512 */
[----:B------:R-:W-:-:S03]  /*97f0*/  FADD.FTZ R233, R233, R236 ;  /* 0x000000ece9e97221 */ /* 0x000fc60000010000 */
[----:B------:R-:W-:Y:S01]  /*9800*/  STG.E.U16 desc[UR18][R32.64+0x40], R65 ;  /* 0x0000404120007986 */ /* 0x000fe2000c101512 */
[----:B------:R-:W-:Y:S03]  /*9810*/  HMMA.16816.F32.BF16 R104, R4, R10, R104 ;  /* 0x0000000a0468723c */ /* 0x000fe60000041868 */
[----:B------:R-:W-:Y:S01]  /*9820*/  STG.E.U16 desc[UR18][R32.64+0x42], R64 ;  /* 0x0000424020007986 */ /* 0x000fe2000c101512 */
[----:B------:R-:W-:-:S03]  /*9830*/  @!P4 HFMA2.BF16_V2 R47, -RZ.H0_H0, RZ.H0_H0, -R245.H0_H0 ;  /* 0x200000ffff2fc231 */ /* 0x000fc600003409f5 */
[----:B------:R-:W-:Y:S01]  /*9840*/  STG.E.U16 desc[UR18][R16.64+0x40], R67 ;  /* 0x0000404310007986 */ /* 0x000fe2000c101512 */
[----:B------:R-:W-:-:S03]  /*9850*/  FADD.FTZ R4, R203, R206 ;  /* 0x000000cecb047221 */ /* 0x000fc60000010000 */
[----:B------:R-:W-:Y:S01]  /*9860*/  STG.E.U16 desc[UR18][R16.64+0x42], R66 ;  /* 0x0000424210007986 */ /* 0x000fe2000c101512 */
[----:B------:R-:W-:Y:S02]  /*9870*/  @!P3 HFMA2.BF16_V2 R46, -RZ.H0_H0, RZ.H0_H0, -R248.H0_H0 ;  /* 0x200000ffff2eb231 */ /* 0x000fe400003409f8 */
[----:B------:R-:W-:Y:S01]  /*9880*/  FADD.FTZ R199, R199, R204 ;  /* 0x000000ccc7c77221 */ /* 0x000fe20000010000 */
[----:B------:R-:W-:Y:S01]  /*9890*/  STG.E.U16 desc[UR18][R12.64+0x40], R228 ;  /* 0x000040e40c007986 */ /* 0x000fe2000c101512 */
[----:B------:R-:W-:-:S03]  /*98a0*/  @!P0 PRMT R40, R54, 0x5410, RZ ;  /* 0x0000541036288816 */ /* 0x000fc600000000ff */
[----:B------:R-:W-:Y:S01]  /*98b0*/  STG.E.U16 desc[UR18][R12.64+0x42], R225 ;  /* 0x000042e10c007986 */ /* 0x000fe2000c101512 */
[----:B------:R-:W-:Y:S02]  /*98c0*/  @!P2 HFMA2.BF16_V2 R45, -RZ.H0_H0, RZ.H0_H0, -R247.H0_H0 ;  /* 0x200000ffff2da231 */ /* 0x000fe400003409f7 */
[----:B------:R-:W-:Y:S01]  /*98d0*/  FADD.FTZ R241, R241, R244 ;  /* 0x000000f4f1f17221 */ /* 0x000fe20000010000 */
[----:B------:R-:W1:Y:S01]  /*98e0*/  S2R R58, SR_TID.X ;  /* 0x00000000003a7919 */ /* 0x000e620000002100 */
[----:B------:R-:W-:Y:S01]  /*98f0*/  @!P1 HFMA2.BF16_V2 R44, -RZ.H0_H0, RZ.H0_H0, -R250.H0_H0 ;  /* 0x200000ffff2c9231 */ /* 0x000fe200003409fa */
[----:B------:R-:W-:Y:S01]  /*9900*/  STG.E.U16 desc[UR18][R14.64+0x40], R230 ;  /* 0x000040e60e007986 */ /* 0x000fe2000c101512 */
[----:B------:R-:W-:-:S03]  /*9910*/  @!P6 PRMT R242, R53, 0x5410, RZ ;  /* 0x0000541035f2e816 */ /* 0x000fc600000000ff */
[----:B------:R-:W-:Y:S01]  /*9920*/  STG.E.U16 desc[UR18][R14.64+0x42], R227 ;  /* 0x000042e30e007986 */ /* 0x000fe2000c101512 */
[----:B------:R-:W-:Y:S01]  /*9930*/  @!P5 PRMT R239, R52, 0x5410, RZ ;  /* 0x0000541034efd816 */ /* 0x000fe200000000ff */
[----:B------:R-:W-:Y:S02]  /*9940*/  FADD.FTZ R246, R246, R233 ;  /* 0x000000e9f6f67221 */ /* 0x000fe40000010000 */
[----:B------:R-:W-:Y:S04]  /*9950*/  STG.E.U16 desc[UR18][R32.64+0x50], R63 ;  /* 0x0000503f20007986 */ /* 0x000fe8000c101512 */
[----:B------:R-:W-:Y:S01]  /*9960*/  STG.E.U16 desc[UR18][R32.64+0x52], R62 ;  /* 0x0000523e20007986 */ /* 0x000fe2000c101512 */
[----:B------:R-:W-:-:S03]  /*9970*/  FADD.FTZ R6, R48, R199 ;  /* 0x000000c730067221 */ /* 0x000fc60000010000 */
[----:B------:R-:W-:Y:S04]  /*9980*/  STG.E.U16 desc[UR18][R16.64+0x50], R202 ;  /* 0x000050ca10007986 */ /* 0x000fe8000c101512 */
[----:B------:R-:W-:Y:S01]  /*9990*/  STG.E.U16 desc[UR18][R16.64+0x52], R183 ;  /* 0x000052b710007986 */ /* 0x000fe2000c101512 */
[----:B------:R-:W-:-:S03]  /*99a0*/  @!P4 PRMT R245, R47, 0x5410, RZ ;  /* 0x000054102ff5c816 */ /* 0x000fc600000000ff */
[----:B------:R-:W-:Y:S01]  /*99b0*/  STG.E.U16 desc[UR18][R12.64+0x50], R224 ;  /* 0x000050e00c007986 */ /* 0x000fe2000c101512 */
[----:B------:R-:W-:-:S03]  /*99c0*/  @!P3 PRMT R248, R46, 0x5410, RZ ;  /* 0x000054102ef8b816 */ /* 0x000fc600000000ff */
[----:B------:R-:W-:Y:S01]  /*99d0*/  STG.E.U16 desc[UR18][R12.64+0x52], R221 ;  /* 0x000052dd0c007986 */ /* 0x000fe2000c101512 */
[----:B------:R-:W-:-:S03]  /*99e0*/  @!P2 PRMT R247, R45, 0x5410, RZ ;  /* 0x000054102df7a816 */ /* 0x000fc600000000ff */
[----:B------:R-:W-:Y:S01]  /*99f0*/  STG.E.U16 desc[UR18][R14.64+0x50], R226 ;  /* 0x000050e20e007986 */ /* 0x000fe2000c101512 */
[----:B------:R-:W-:-:S03]  /*9a00*/  @!P1 PRMT R250, R44, 0x5410, RZ ;  /* 0x000054102cfa9816 */ /* 0x000fc600000000ff */
[----:B------:R-:W-:Y:S01]  /*9a10*/  STG.E.U16 desc[UR18][R14.64+0x52], R223 ;  /* 0x000052df0e007986 */ /* 0x000fe2000c101512 */
[----:B------:R-:W-:-:S03]  /*9a20*/  FADD.FTZ R5, R37, R246 ;  /* 0x000000f625057221 */ /* 0x000fc60000010000 */
[----:B------:R-:W-:Y:S04]  /*9a30*/  STG.E.U16 desc[UR18][R32.64+0x60], R182 ;  /* 0x000060b620007986 */ /* 0x000fe8000c101512 */
[----:B------:R-:W-:Y:S04]  /*9a40*/  STG.E.U16 desc[UR18][R32.64+0x62], R179 ;  /* 0x000062b320007986 */ /* 0x000fe8000c101512 */
[----:B------:R2:W-:Y:S04]  /*9a50*/  STL [R1+0xb4], R4 ;  /* 0x0000b40401007387 */ /* 0x0005e80000100800 */
[----:B------:R3:W-:Y:S04]  /*9a60*/  STG.E.U16 desc[UR18][R16.64+0x60], R200 ;  /* 0x000060c810007986 */ /* 0x0007e8000c101512 */
[----:B------:R3:W-:Y:S04]  /*9a70*/  STG.E.U16 desc[UR18][R16.64+0x62], R181 ;  /* 0x000062b510007986 */ /* 0x0007e8000c101512 */
[----:B------:R3:W-:Y:S04]  /*9a80*/  STG.E.U16 desc[UR18][R12.64+0x60], R41 ;  /* 0x000060290c007986 */ /* 0x0007e8000c101512 */
[----:B------:R3:W-:Y:S04]  /*9a90*/  STG.E.U16 desc[UR18][R12.64+0x62], R40 ;  /* 0x000062280c007986 */ /* 0x0007e8000c101512 */
[----:B------:R3:W-:Y:S01]  /*9aa0*/  STG.E.U16 desc[UR18][R14.64+0x60], R242 ;  /* 0x000060f20e007986 */ /* 0x0007e2000c101512 */
[----:B--2---:R-:W-:-:S03]  /*9ab0*/  FADD.FTZ R4, R36, R241 ;  /* 0x000000f124047221 */ /* 0x004fc60000010000 */
[----:B------:R3:W-:Y:S04]  /*9ac0*/  STG.E.U16 desc[UR18][R14.64+0x62], R239 ;  /* 0x000062ef0e007986 */ /* 0x0007e8000c101512 */
[----:B------:R3:W-:Y:S04]  /*9ad0*/  STG.E.U16 desc[UR18][R32.64+0x70], R178 ;  /* 0x000070b220007986 */ /* 0x0007e8000c101512 */
[----:B------:R3:W-:Y:S04]  /*9ae0*/  STG.E.U16 desc[UR18][R32.64+0x72], R49 ;  /* 0x0000723120007986 */ /* 0x0007e8000c101512 */
[----:B------:R3:W-:Y:S04]  /*9af0*/  STG.E.U16 desc[UR18][R16.64+0x70], R180 ;  /* 0x000070b410007986 */ /* 0x0007e8000c101512 */
[----:B------:R3:W-:Y:S04]  /*9b00*/  STG.E.U16 desc[UR18][R16.64+0x72], R177 ;  /* 0x000072b110007986 */ /* 0x0007e8000c101512 */
[----:B------:R3:W-:Y:S04]  /*9b10*/  STL [R1+0xb0], R6 ;  /* 0x0000b00601007387 */ /* 0x0007e80000100800 */
[----:B------:R3:W-:Y:S04]  /*9b20*/  STG.E.U16 desc[UR18][R12.64+0x70], R245 ;  /* 0x000070f50c007986 */ /* 0x0007e8000c101512 */
[----:B------:R3:W-:Y:S04]  /*9b30*/  STG.E.U16 desc[UR18][R12.64+0x72], R248 ;  /* 0x000072f80c007986 */ /* 0x0007e8000c101512 */
[----:B------:R3:W-:Y:S04]  /*9b40*/  STL [R1+0xb8], R4 ;  /* 0x0000b80401007387 */ /* 0x0007e80000100800 */
[----:B------:R3:W-:Y:S04]  /*9b50*/  STG.E.U16 desc[UR18][R14.64+0x70], R247 ;  /* 0x000070f70e007986 */ /* 0x0007e8000c101512 */
[----:B------:R3:W-:Y:S04]  /*9b60*/  STG.E.U16 desc[UR18][R14.64+0x72], R250 ;  /* 0x000072fa0e007986 */ /* 0x0007e8000c101512 */
[----:B------:R3:W-:Y:S01]  /*9b70*/  STL [R1+0xc4], R5 ;  /* 0x0000c40501007387 */ /* 0x0007e20000100800 */
[----:B------:R-:W-:Y:S01]  /*9b80*/  PLOP3.LUT P0, PT, PT, PT, UP0, 0x40, 0x0 ;  /* 0x000000000000781c */ /* 0x000fe20003f0e808 */
[----:B------:R-:W-:Y:S01]  /*9b90*/  HMMA.16816.F32.BF16 R124, R24, R8, R124 ;  /* 0x00000008187c723c */ /* 0x000fe2000004187c */
[----:B-1----:R-:W-:-:S05]  /*9ba0*/  LOP3.LUT R58, R58, 0x3, RZ, 0xc0, !PT ;  /* 0x000000033a3a7812 */ /* 0x002fca00078ec0ff */
[----:B------:R-:W-:Y:S06]  /*9bb0*/  HMMA.16816.F32.BF16 R128, R24, R10, R128 ;  /* 0x0000000a1880723c */ /* 0x000fec0000041880 */
[----:B------:R-:W-:-:S03]  /*9bc0*/  NOP ;  /* 0x0000000000007918 */ /* 0x000fc60000000000 */
[----:B------:R-:W-:-:S15]  /*9bd0*/  @P0 BRA `(.L_x_1795) ;  /* 0x0000007400000947 */ /* 0x000fde0003800000 */
[----:B------:R-:W-:Y:S01]  /*9be0*/  IMAD R57, R58, -0x2, R57 ;  /* 0xfffffffe3a397824 */ /* 0x000fe200078e0239 */
[----:B---3--:R-:W-:Y:S01]  /*9bf0*/  MOV R4, UR22 ;  /* 0x0000001600047c02 */ /* 0x008fe20008000f00 */
[----:B------:R-:W1:Y:S01]  /*9c00*/  LDC.64 R208, c[0x0][0x250] ;  /* 0x00009400ffd07b82 */ /* 0x000e620000000a00 */
[----:B------:R-:W-:Y:S01]  /*9c10*/  ULDC UR4, c[0x0][0x2d0] ;  /* 0x0000b40000047ab9 */ /* 0x000fe20000000800 */
[----:B------:R-:W-:Y:S01]  /*9c20*/  MOV R137, R0 ;  /* 0x0000000000897202 */ /* 0x000fe20000000f00 */
[C---:B------:R-:W-:Y:S01]  /*9c30*/  IMAD.WIDE.U32 R6, R55.reuse, -0x326172a9, RZ ;  /* 0xcd9e8d5737067825 */ /* 0x040fe200078e00ff */
[----:B------:R-:W-:Y:S01]  /*9c40*/  IADD3 R4, R4, -UR16, R57 ;  /* 0x8000001004047c10 */ /* 0x000fe2000fffe039 */
[----:B------:R-:W-:Y:S01]  /*9c50*/  UIADD3 UR29, UR29, -0x2, URZ ;  /* 0xfffffffe1d1d7890 */ /* 0x000fe2000fffe03f */
[----:B-----5:R-:W-:Y:S01]  /*9c60*/  ISETP.GE.AND P1, PT, R134, UR4, PT ;  /* 0x0000000486007c0c */ /* 0x020fe2000bf26270 */
[----:B------:R-:W-:Y:S01]  /*9c70*/  IMAD R0, R55, -0x326172a9, RZ ;  /* 0xcd9e8d5737007824 */ /* 0x000fe200078e02ff */
[----:B------:R-:W-:Y:S01]  /*9c80*/  MOV R134, R3 ;  /* 0x0000000300867202 */ /* 0x000fe20000000f00 */
[----:B------:R2:W-:Y:S01]  /*9c90*/  STL [R1+0x7c], R4 ;  /* 0x00007c0401007387 */ /* 0x0005e20000100800 */
[----:B------:R-:W-:Y:S01]  /*9ca0*/  MOV R135, R2 ;  /* 0x0000000200877202 */ /* 0x000fe20000000f00 */
[----:B------:R-:W-:Y:S01]  /*9cb0*/  IMAD.WIDE.U32 R2, R136, -0x2daee0ad, RZ ;  /* 0xd2511f5388027825 */ /* 0x000fe200078e00ff */
[----:B------:R-:W-:Y:S01]  /*9cc0*/  MOV R133, R132 ;  /* 0x0000008400857202 */ /* 0x000fe20000000f00 */
[----:B------:R-:W-:Y:S01]  /*9cd0*/  ULDC UR4, c[0x0][0x2ec] ;  /* 0x0000bb0000047ab9 */ /* 0x000fe20000000800 */
[----:B------:R-:W-:-:S05]  /*9ce0*/  UMOV UR6, 0xffffffc0 ;  /* 0xffffffc000067882 */ /* 0x000fca0000000000 */
[----:B------:R-:W3:Y:S08]  /*9cf0*/  @!P1 LDC.64 R206, c[0x0][0x220] ;  /* 0x00008800ffce9b82 */ /* 0x000ef00000000a00 */
[----:B------:R-:W4:Y:S01]  /*9d00*/  @!P1 LDC.64 R204, c[0x0][0x220] ;  /* 0x00008800ffcc9b82 */ /* 0x000f220000000a00 */
[----:B--2---:R-:W-:-:S07]  /*9d10*/  IADD3 R4, P0, R32, -0x80, RZ ;  /* 0xffffff8020047810 */ /* 0x004fce0007f1e0ff */
[----:B------:R-:W2:Y:S01]  /*9d20*/  @!P1 LDC.64 R202, c[0x0][0x220] ;  /* 0x00008800ffca9b82 */ /* 0x000ea20000000a00 */
[----:B------:R1:W-:Y:S04]  /*9d30*/  STL [R1+0xbc], R4 ;  /* 0x0000bc0401007387 */ /* 0x0003e80000100800 */
[----:B------:R-:W-:Y:S03]  /*9d40*/  STL.64 [R1+0xa0], R6 ;  /* 0x0000a00601007387 */ /* 0x000fe60000100a00 */
[----:B------:R-:W2:Y:S01]  /*9d50*/  @!P1 LDC.64 R200, c[0x0][0x220] ;  /* 0x00008800ffc89b82 */ /* 0x000ea20000000a00 */
[----:B------:R3:W-:Y:S01]  /*9d60*/  STL [R1+0x74], R0 ;  /* 0x0000740001007387 */ /* 0x0007e20000100800 */
[----:B-1----:R-:W-:-:S05]  /*9d70*/  IMAD.WIDE.U32 R4, R59, -0x326172a9, RZ ;  /* 0xcd9e8d573b047825 */ /* 0x002fca00078e00ff */
[----:B------:R1:W-:Y:S01]  /*9d80*/  STL.64 [R1+0x90], R4 ;  /* 0x0000900401007387 */ /* 0x0003e20000100a00 */
[----:B---3--:R-:W-:-:S03]  /*9d90*/  LOP3.LUT R0, R7, R56, RZ, 0x3c, !PT ;  /* 0x0000003807007212 */ /* 0x008fc600078e3cff */
[----:B------:R3:W-:Y:S01]  /*9da0*/  STL.64 [R1+0xa8], R2 ;  /* 0x0000a80201007387 */ /* 0x0007e20000100a00 */
[----:B------:R-:W-:Y:S01]  /*9db0*/  LOP3.LUT R56, R5, R56, RZ, 0x3c, !PT ;  /* 0x0000003805387212 */ /* 0x000fe200078e3cff */
[----:B-1----:R-:W-:Y:S01]  /*9dc0*/  IMAD.WIDE.U32 R4, R0, -0x2daee0ad, RZ ;  /* 0xd2511f5300047825 */ /* 0x002fe200078e00ff */
[----:B---3--:R-:W-:-:S03]  /*9dd0*/  IADD3.X R2, R33, -0x1, RZ, P0, !PT ;  /* 0xffffffff21027810 */ /* 0x008fc600007fe4ff */
[----:B------:R-:W-:Y:S02]  /*9de0*/  @!P1 IMAD R0, R209, 0x30, RZ ;  /* 0x00000030d1009824 */ /* 0x000fe400078e02ff */
[----:B------:R1:W-:Y:S04]  /*9df0*/  STL [R1+0xc0], R2 ;  /* 0x0000c00201007387 */ /* 0x0003e80000100800 */
[----:B------:R3:W-:Y:S01]  /*9e00*/  STL.64 [R1+0x98], R4 ;  /* 0x0000980401007387 */ /* 0x0007e20000100a00 */
[----:B-1----:R-:W-:-:S05]  /*9e10*/  IMAD.WIDE.U32 R2, R56, -0x2daee0ad, RZ ;  /* 0xd2511f5338027825 */ /* 0x002fca00078e00ff */
[----:B------:R3:W-:Y:S04]  /*9e20*/  STL.64 [R1+0x88], R2 ;  /* 0x0000880201007387 */ /* 0x0007e80000100a00 */
[----:B------:R3:W-:Y:S01]  /*9e30*/  @!P1 STL [R1+0x78], R0 ;  /* 0x0000780001009387 */ /* 0x0007e20000100800 */
[----:B--2-4-:R-:W-:Y:S05]  /*9e40*/  BRA `(.L_x_1796) ;  /* 0x0000000000d47947 */ /* 0x014fea0003800000 */
.L_x_1798:
[----:B------:R-:W2:Y:S01]  /*9e50*/  LDL.64 R150, [R1+0x60] ;  /* 0x0000600001967983 */ /* 0x000ea20000100a00 */
[----:B------:R-:W1:Y:S01]  /*9e60*/  LDC.64 R144, c[0x0][0x248] ;  /* 0x00009200ff907b82 */ /* 0x000e620000000a00 */
[----:B------:R-:W-:Y:S02]  /*9e70*/  UIADD3 UR20, UR29, -0x1, URZ ;  /* 0xffffffff1d147890 */ /* 0x000fe4000fffe03f */
[----:B------:R-:W3:Y:S02]  /*9e80*/  LDL.64 R160, [R1+0x68] ;  /* 0x0000680001a07983 */ /* 0x000ee40000100a00 */
[----:B------:R-:W-:Y:S02]  /*9e90*/  USHF.R.S32.HI UR7, URZ, 0x1f, UR20 ;  /* 0x0000001f3f077899 */ /* 0x000fe40008011414 */
[----:B------:R-:W4:Y:S01]  /*9ea0*/  LDL R176, [R1+0x54] ;  /* 0x0000540001b07983 */ /* 0x000f220000100800 */
[----:B------:R-:W5:Y:S08]  /*9eb0*/  @!P1 LDC.64 R142, c[0x0][0x218] ;  /* 0x00008600ff8e9b82 */ /* 0x000f700000000a00 */
[----:B------:R-:W3:Y:S08]  /*9ec0*/  @!P1 LDC.64 R140, c[0x0][0x218] ;  /* 0x00008600ff8c9b82 */ /* 0x000ef00000000a00 */
[----:B------:R-:W3:Y:S08]  /*9ed0*/  @!P1 LDC.64 R138, c[0x0][0x218] ;  /* 0x00008600ff8a9b82 */ /* 0x000ef00000000a00 */
[----:B------:R-:W3:Y:S01]  /*9ee0*/  @!P1 LDC.64 R2, c[0x0][0x218] ;  /* 0x00008600ff029b82 */ /* 0x000ee20000000a00 */
[----:B----4-:R4:W-:Y:S01]  /*9ef0*/  @P1 STS.128 [R176+0x4000], RZ ;  /* 0x004000ffb0001388 */ /* 0x0109e20000000c00 */
[C---:B-1----:R-:W-:Y:S02]  /*9f00*/  IMAD R146, R144.reuse, UR7, RZ ;  /* 0x0000000790927c24 */ /* 0x042fe4000f8e02ff */
[----:B------:R-:W-:Y:S04]  /*9f10*/  IMAD.WIDE.U32 R148, R144, UR20, RZ ;  /* 0x0000001490947c25 */ /* 0x000fe8000f8e00ff */
[----:B------:R-:W-:Y:S01]  /*9f20*/  IMAD R146, R145, UR20, R146 ;  /* 0x0000001491927c24 */ /* 0x000fe2000f8e0292 */
[----:B--2---:R-:W-:Y:S03]  /*9f30*/  LEA R150, P0, R148, R150, 0x6 ;  /* 0x0000009694967211 */ /* 0x004fe600078030ff */
[----:B------:R-:W-:Y:S01]  /*9f40*/  IMAD.IADD R146, R149, 0x1, R146 ;  /* 0x0000000195927824 */ /* 0x000fe200078e0292 */
[----:B-----5:R-:W-:Y:S04]  /*9f50*/  @!P1 LEA R142, P3, R150, R142, 0x1 ;  /* 0x0000008e968e9211 */ /* 0x020fe800078608ff */
[----:B---3--:R-:W-:Y:S01]  /*9f60*/  LEA.HI.X R151, R148, R161, R146, 0x6, P0 ;  /* 0x000000a194977211 */ /* 0x008fe200000f3492 */
[----:B------:R-:W-:Y:S01]  /*9f70*/  @!P1 IMAD R146, R145, 0x30, RZ ;  /* 0x0000003091929824 */ /* 0x000fe200078e02ff */
[----:B------:R-:W-:Y:S02]  /*9f80*/  @!P1 LEA R148, P2, R144, R150, 0x5 ;  /* 0x0000009690949211 */ /* 0x000fe400078428ff */
[----:B------:R-:W-:Y:S01]  /*9f90*/  @!P1 IADD3 R147, P0, R150, UR37, RZ ;  /* 0x0000002596939c10 */ /* 0x000fe2000ff1e0ff */
[----:B------:R-:W-:Y:S01]  /*9fa0*/  @!P1 IMAD.WIDE.U32 R154, R144, 0x30, R150 ;  /* 0x00000030909a9825 */ /* 0x000fe200078e0096 */
[----:B------:R-:W-:Y:S02]  /*9fb0*/  @!P1 LEA.HI.X R143, R150, R143, R151, 0x1, P3 ;  /* 0x0000008f968f9211 */ /* 0x000fe400018f0c97 */
[----:B------:R-:W-:Y:S01]  /*9fc0*/  @!P1 LEA.HI.X R145, R144, R151, R145, 0x5, P2 ;  /* 0x0000009790919211 */ /* 0x000fe200010f2c91 */
[----:B------:R-:W-:Y:S01]  /*9fd0*/  @!P1 IMAD.IADD R146, R146, 0x1, R155 ;  /* 0x0000000192929824 */ /* 0x000fe200078e029b */
[----:B------:R-:W-:Y:S01]  /*9fe0*/  @!P1 LEA R160, P2, R147, R140, 0x1 ;  /* 0x0000008c93a09211 */ /* 0x000fe200078408ff */
[----:B------:R-:W-:Y:S01]  /*9ff0*/  @!PT LDS RZ, [RZ] ;  /* 0x00000000fffff984 */ /* 0x000fe20000000800 */
[----:B------:R-:W-:Y:S01]  /*a000*/  @!PT LDS RZ, [RZ] ;  /* 0x00000000fffff984 */ /* 0x000fe20000000800 */
[----:B------:R-:W-:Y:S01]  /*a010*/  @!PT LDS RZ, [RZ] ;  /* 0x00000000fffff984 */ /* 0x000fe20000000800 */
[----:B------:R4:W-:Y:S01]  /*a020*/  @!P1 LDGSTS.E.BYPASS.LTC128B.128 [R176+0x4000], desc[UR18][R142.64] ;  /* 0x040000008eb09fae */ /* 0x0009e2000b901d52 */
[----:B------:R-:W-:Y:S02]  /*a030*/  @!P1 IADD3.X R140, R151, UR36, RZ, P0, !PT ;  /* 0x00000024978c9c10 */ /* 0x000fe400087fe4ff */
[C---:B------:R-:W-:Y:S01]  /*a040*/  @!P1 LEA R138, P0, R148.reuse, R138, 0x1 ;  /* 0x0000008a948a9211 */ /* 0x040fe200078008ff */
[----:B------:R4:W-:Y:S01]  /*a050*/  @P1 STS.128 [R176+0x4800], RZ ;  /* 0x004800ffb0001388 */ /* 0x0009e20000000c00 */
[----:B------:R-:W-:Y:S02]  /*a060*/  @!P1 LEA.HI.X R161, R147, R141, R140, 0x1, P2 ;  /* 0x0000008d93a19211 */ /* 0x000fe400010f0c8c */
[----:B------:R-:W-:Y:S02]  /*a070*/  @!P1 LEA.HI.X R139, R148, R139, R145, 0x1, P0 ;  /* 0x0000008b948b9211 */ /* 0x000fe400000f0c91 */
        /* <DEDUP_REMOVED lines=18> */
.L_x_1796:
[----:B--2---:R-:W2:Y:S01]  /*a1a0*/  LDL.64 R10, [R1+0x58] ;  /* 0x00005800010a7983 */ /* 0x004ea20000100a00 */
[----:B------:R-:W-:Y:S04]  /*a1b0*/  DEPBAR.LE SB0, 0x0 ;  /* 0x000080000000791a */ /* 0x000fe80000000000 */
[----:B------:R-:W-:Y:S01]  /*a1c0*/  USHF.R.S32.HI UR7, URZ, 0x1f, UR29 ;  /* 0x0000001f3f077899 */ /* 0x000fe2000801141d */
[----:B------:R-:W4:Y:S01]  /*a1d0*/  LDL R8, [R1+0x50] ;  /* 0x0000500001087983 */ /* 0x000f220000100800 */
[C---:B---3--:R-:W-:Y:S01]  /*a1e0*/  IMAD.WIDE.U32 R2, R208.reuse, UR29, RZ ;  /* 0x0000001dd0027c25 */ /* 0x048fe2000f8e00ff */
[----:B------:R-:W-:Y:S02]  /*a1f0*/  USHF.L.U32 UR17, UR29, 0x1, URZ ;  /* 0x000000011d117899 */ /* 0x000fe4000800063f */
[----:B------:R-:W3:Y:S01]  /*a200*/  LDL R4, [R1+0x54] ;  /* 0x0000540001047983 */ /* 0x000ee20000100800 */
[----:B------:R-:W-:Y:S01]  /*a210*/  IMAD R0, R208, UR7, RZ ;  /* 0x00000007d0007c24 */ /* 0x000fe2000f8e02ff */
[----:B------:R-:W-:Y:S02]  /*a220*/  UIMAD UR7, UR29, UR6, 0x40 ;  /* 0x000000401d0774a4 */ /* 0x000fe4000f8e0206 */
[----:B-----5:R-:W5:Y:S01]  /*a230*/  LDL R5, [R1+0x78] ;  /* 0x0000780001057983 */ /* 0x020f620000100800 */
[----:B------:R-:W-:Y:S01]  /*a240*/  IMAD R0, R209, UR29, R0 ;  /* 0x0000001dd1007c24 */ /* 0x000fe2000f8e0200 */
[----:B------:R-:W-:Y:S01]  /*a250*/  UISETP.GE.AND UP0, UPT, UR29, 0x1, UPT ;  /* 0x000000011d00788c */ /* 0x000fe2000bf06270 */
[----:B------:R-:W-:Y:S02]  /*a260*/  BAR.SYNC.DEFER_BLOCKING 0x0 ;  /* 0x0000000000007b1d */ /* 0x000fe40000010000 */
[----:B------:R-:W-:Y:S01]  /*a270*/  IMAD.IADD R0, R3, 0x1, R0 ;  /* 0x0000000103007824 */ /* 0x000fe200078e0200 */
[----:B--2---:R-:W-:Y:S04]  /*a280*/  LEA R6, P2, R2, R10, 0x6 ;  /* 0x0000000a02067211 */ /* 0x004fe800078430ff */
[----:B------:R-:W-:Y:S02]  /*a290*/  @!P1 LEA R14, P4, R6, R206, 0x1 ;  /* 0x000000ce060e9211 */ /* 0x000fe400078808ff */
[----:B----4-:R-:W-:Y:S02]  /*a2a0*/  LEA.HI.X R7, R2, R8, R0, 0x6, P2 ;  /* 0x0000000802077211 */ /* 0x010fe400010f3400 */
[----:B------:R-:W-:Y:S01]  /*a2b0*/  @!P1 LEA R3, P0, R208, R6, 0x4 ;  /* 0x00000006d0039211 */ /* 0x000fe200078020ff */
[----:B---3--:R-:W-:Y:S01]  /*a2c0*/  @P1 STS.128 [R4+0x6000], RZ ;  /* 0x006000ff04001388 */ /* 0x008fe20000000c00 */
[----:B------:R-:W-:Y:S02]  /*a2d0*/  @!P1 LEA.HI.X R15, R6, R207, R7, 0x1, P4 ;  /* 0x000000cf060f9211 */ /* 0x000fe400020f0c07 */
[C---:B------:R-:W-:Y:S02]  /*a2e0*/  @!P1 LEA R10, P3, R3.reuse, R204, 0x1 ;  /* 0x000000cc030a9211 */ /* 0x040fe400078608ff */
[C-C-:B------:R-:W-:Y:S02]  /*a2f0*/  @!P1 LEA.HI.X R0, R208.reuse, R7, R209.reuse, 0x4, P0 ;  /* 0x00000007d0009211 */ /* 0x140fe400000f24d1 */
[C---:B------:R-:W-:Y:S01]  /*a300*/  @!P1 LEA R139, P2, R208.reuse, R6, 0x5 ;  /* 0x00000006d08b9211 */ /* 0x040fe200078428ff */
[----:B------:R-:W-:Y:S01]  /*a310*/  @!PT LDS RZ, [RZ] ;  /* 0x00000000fffff984 */ /* 0x000fe20000000800 */
[----:B------:R-:W-:Y:S01]  /*a320*/  @!PT LDS RZ, [RZ] ;  /* 0x00000000fffff984 */ /* 0x000fe20000000800 */
[----:B------:R-:W-:Y:S01]  /*a330*/  @!PT LDS RZ, [RZ] ;  /* 0x00000000fffff984 */ /* 0x000fe20000000800 */
[----:B------:R-:W-:Y:S01]  /*a340*/  @!P1 LDGSTS.E.BYPASS.LTC128B.128 [R4+0x6000], desc[UR18][R14.64] ;  /* 0x060000000e049fae */ /* 0x000fe2000b901d52 */
[----:B------:R-:W-:Y:S02]  /*a350*/  @!P1 LEA.HI.X R11, R3, R205, R0, 0x1, P3 ;  /* 0x000000cd030b9211 */ /* 0x000fe400018f0c00 */
[C---:B------:R-:W-:Y:S02]  /*a360*/  @!P1 LEA R138, P0, R139.reuse, R202, 0x1 ;  /* 0x000000ca8b8a9211 */ /* 0x040fe400078008ff */
[C---:B------:R-:W-:Y:S01]  /*a370*/  @!P1 LEA.HI.X R2, R208.reuse, R7, R209, 0x5, P2 ;  /* 0x00000007d0029211 */ /* 0x040fe200010f2cd1 */
[----:B------:R-:W-:Y:S02]  /*a380*/  @!P1 IMAD.WIDE.U32 R6, R208, 0x30, R6 ;  /* 0x00000030d0069825 */ /* 0x000fe400078e0006 */
[----:B------:R-:W-:Y:S01]  /*a390*/  @P1 STS.128 [R4+0x6800], RZ ;  /* 0x006800ff04001388 */ /* 0x000fe20000000c00 */
[----:B------:R-:W-:Y:S01]  /*a3a0*/  @!P1 LEA.HI.X R139, R139, R203, R2, 0x1, P0 ;  /* 0x000000cb8b8b9211 */ /* 0x000fe200000f0c02 */
[----:B-----5:R-:W-:Y:S01]  /*a3b0*/  @!P1 IMAD.IADD R0, R5, 0x1, R7 ;  /* 0x0000000105009824 */ /* 0x020fe200078e0207 */
[C---:B------:R-:W-:Y:S04]  /*a3c0*/  @!P1 LEA R2, P0, R6.reuse, R200, 0x1 ;  /* 0x000000c806029211 */ /* 0x040fe800078008ff */
[----:B------:R-:W-:Y:S01]  /*a3d0*/  @!P1 LEA.HI.X R3, R6, R201, R0, 0x1, P0 ;  /* 0x000000c906039211 */ /* 0x000fe200000f0c00 */
[----:B------:R-:W-:Y:S01]  /*a3e0*/  @!PT LDS RZ, [RZ] ;  /* 0x00000000fffff984 */ /* 0x000fe20000000800 */
[----:B------:R-:W-:Y:S01]  /*a3f0*/  @!PT LDS RZ, [RZ] ;  /* 0x00000000fffff984 */ /* 0x000fe20000000800 */
[----:B------:R-:W-:Y:S01]  /*a400*/  @!PT LDS RZ, [RZ] ;  /* 0x00000000fffff984 */ /* 0x000fe20000000800 */
[----:B------:R-:W-:Y:S01]  /*a410*/  @!P1 LDGSTS.E.BYPASS.LTC128B.128 [R4+0x6800], desc[UR18][R10.64] ;  /* 0x068000000a049fae */ /* 0x000fe2000b901d52 */
[----:B------:R-:W-:Y:S07]  /*a420*/  IMAD.U32 R0, RZ, RZ, UR29 ;  /* 0x0000001dff007e24 */ /* 0x000fee000f8e00ff */
        /* <DEDUP_REMOVED lines=30> */
[----:B------:R-:W3:Y:S05]  /*a610*/  LDSM.16.M88.4 R180, [R191+0x5800] ;  /* 0x00580000bfb4783b */ /* 0x000eea0000000200 */
[-C--:B----4-:R-:W-:Y:S03]  /*a620*/  HMMA.16816.F32.BF16 R36, R140, R156.reuse, RZ ;  /* 0x0000009c8c24723c */ /* 0x090fe600000418ff */
[----:B------:R-:W-:Y:S03]  /*a630*/  LDSM.16.M88.4 R152, [R195+0x2000] ;  /* 0x00200000c398783b */ /* 0x000fe60000000200 */
[C---:B------:R-:W-:Y:S06]  /*a640*/  HMMA.16816.F32.BF16 R40, R148.reuse, R156, RZ ;  /* 0x0000009c9428723c */ /* 0x040fec00000418ff */
[-C--:B------:R-:W-:Y:S06]  /*a650*/  HMMA.16816.F32.BF16 R44, R148, R158.reuse, RZ ;  /* 0x0000009e942c723c */ /* 0x080fec00000418ff */
[C---:B------:R-:W-:Y:S01]  /*a660*/  HMMA.16816.F32.BF16 R48, R140.reuse, R158, RZ ;  /* 0x0000009e8c30723c */ /* 0x040fe200000418ff */
[----:B------:R-:W-:Y:S05]  /*a670*/  LDSM.16.M88.4 R156, [R186] ;  /* 0x00000000ba9c783b */ /* 0x000fea0000000200 */
[-C--:B-----5:R-:W-:Y:S06]  /*a680*/  HMMA.16816.F32.BF16 R52, R140, R160.reuse, RZ ;  /* 0x000000a08c34723c */ /* 0x0a0fec00000418ff */
[C---:B------:R-:W-:Y:S06]  /*a690*/  HMMA.16816.F32.BF16 R56, R148.reuse, R160, RZ ;  /* 0x000000a09438723c */ /* 0x040fec00000418ff */
[-C--:B------:R-:W-:Y:S01]  /*a6a0*/  HMMA.16816.F32.BF16 R60, R148, R162.reuse, RZ ;  /* 0x000000a2943c723c */ /* 0x080fe200000418ff */
[----:B------:R-:W-:Y:S05]  /*a6b0*/  LDSM.16.M88.4 R148, [R194] ;  /* 0x00000000c294783b */ /* 0x000fea0000000200 */
[----:B------:R-:W-:Y:S03]  /*a6c0*/  HMMA.16816.F32.BF16 R64, R140, R162, RZ ;  /* 0x000000a28c40723c */ /* 0x000fe600000418ff */
[----:B------:R-:W4:Y:S03]  /*a6d0*/  LDSM.16.M88.4 R140, [R195] ;  /* 0x00000000c38c783b */ /* 0x000f260000000200 */
[-C--:B-1----:R-:W-:Y:S05]  /*a6e0*/  HMMA.16816.F32.BF16 R4, R164, R168.reuse, R4 ;  /* 0x000000a8a404723c */ /* 0x082fea0000041804 */
[----:B------:R-:W-:Y:S01]  /*a6f0*/  LDSM.16.M88.4 R160, [R185] ;  /* 0x00000000b9a0783b */ /* 0x000fe20000000200 */
[C---:B--2---:R-:W-:Y:S06]  /*a700*/  HMMA.16816.F32.BF16 R8, R172.reuse, R168, R8 ;  /* 0x000000a8ac08723c */ /* 0x044fec0000041808 */
[-C--:B------:R-:W-:Y:S06]  /*a710*/  HMMA.16816.F32.BF16 R12, R172, R170.reuse, R12 ;  /* 0x000000aaac0c723c */ /* 0x080fec000004180c */
[C---:B------:R-:W-:Y:S01]  /*a720*/  HMMA.16816.F32.BF16 R16, R164.reuse, R170, R16 ;  /* 0x000000aaa410723c */ /* 0x040fe20000041810 */
[----:B------:R-:W-:Y:S05]  /*a730*/  LDSM.16.M88.4 R168, [R184] ;  /* 0x00000000b8a8783b */ /* 0x000fea0000000200 */
[-C--:B---3--:R-:W-:Y:S06]  /*a740*/  HMMA.16816.F32.BF16 R20, R164, R176.reuse, R20 ;  /* 0x000000b0a414723c */ /* 0x088fec0000041814 */
[C---:B------:R-:W-:Y:S01]  /*a750*/  HMMA.16816.F32.BF16 R24, R172.reuse, R176, R24 ;  /* 0x000000b0ac18723c */ /* 0x040fe20000041818 */
[----:B------:R-:W2:Y:S05]  /*a760*/  LDL R177, [R1+0x7c] ;  /* 0x00007c0001b17983 */ /* 0x000eaa0000100800 */
[-C--:B------:R-:W-:Y:S06]  /*a770*/  HMMA.16816.F32.BF16 R28, R172, R178.reuse, R28 ;  /* 0x000000b2ac1c723c */ /* 0x080fec000004181c */
[C---:B------:R-:W-:Y:S06]  /*a780*/  HMMA.16816.F32.BF16 R32, R164.reuse, R178, R32 ;  /* 0x000000b2a420723c */ /* 0x040fec0000041820 */
        /* <DEDUP_REMOVED lines=8> */
[----:B------:R-:W-:Y:S01]  /*a810*/  HMMA.16816.F32.BF16 R64, R164, R182, R64 ;  /* 0x000000b6a440723c */ /* 0x000fe20000041840 */
[----:B------:R-:W3:Y:S05]  /*a820*/  LDSM.16.M88.4 R164, [R193] ;  /* 0x00000000c1a4783b */ /* 0x000eea0000000200 */
[-C--:B----4-:R-:W-:Y:S06]  /*a830*/  HMMA.16816.F32.BF16 R4, R140, R148.reuse, R4 ;  /* 0x000000948c04723c */ /* 0x090fec0000041804 */
[C---:B------:R-:W-:Y:S06]  /*a840*/  HMMA.16816.F32.BF16 R8, R152.reuse, R148, R8 ;  /* 0x000000949808723c */ /* 0x040fec0000041808 */
[-C--:B------:R-:W-:Y:S06]  /*a850*/  HMMA.16816.F32.BF16 R12, R152, R150.reuse, R12 ;  /* 0x00000096980c723c */ /* 0x080fec000004180c */
[C---:B------:R-:W-:Y:S01]  /*a860*/  HMMA.16816.F32.BF16 R16, R140.reuse, R150, R16 ;  /* 0x000000968c10723c */ /* 0x040fe20000041810 */
[----:B------:R-:W4:Y:S05]  /*a870*/  LDSM.16.M88.4 R148, [R193+0x2000] ;  /* 0x00200000c194783b */ /* 0x000f2a0000000200 */
[-C--:B-1----:R-:W-:Y:S06]  /*a880*/  HMMA.16816.F32.BF16 R20, R140, R144.reuse, R20 ;  /* 0x000000908c14723c */ /* 0x082fec0000041814 */
[C---:B------:R-:W-:Y:S06]  /*a890*/  HMMA.16816.F32.BF16 R24, R152.reuse, R144, R24 ;  /* 0x000000909818723c */ /* 0x040fec0000041818 */
[-C--:B------:R-:W-:Y:S06]  /*a8a0*/  HMMA.16816.F32.BF16 R28, R152, R146.reuse, R28 ;  /* 0x00000092981c723c */ /* 0x080fec000004181c */
[C---:B------:R-:W-:Y:S01]  /*a8b0*/  HMMA.16816.F32.BF16 R32, R140.reuse, R146, R32 ;  /* 0x000000928c20723c */ /* 0x040fe20000041820 */
[----:B------:R-:W-:Y:S05]  /*a8c0*/  LDSM.16.M88.4 R144, [R184+0x1000] ;  /* 0x00100000b890783b */ /* 0x000fea0000000200 */
[-C--:B------:R-:W-:Y:S06]  /*a8d0*/  HMMA.16816.F32.BF16 R36, R140, R156.reuse, R36 ;  /* 0x0000009c8c24723c */ /* 0x080fec0000041824 */
[C---:B------:R-:W-:Y:S06]  /*a8e0*/  HMMA.16816.F32.BF16 R40, R152.reuse, R156, R40 ;  /* 0x0000009c9828723c */ /* 0x040fec0000041828 */
[-C--:B------:R-:W-:Y:S06]  /*a8f0*/  HMMA.16816.F32.BF16 R44, R152, R158.reuse, R44 ;  /* 0x0000009e982c723c */ /* 0x080fec000004182c */
[C---:B------:R-:W-:Y:S06]  /*a900*/  HMMA.16816.F32.BF16 R48, R140.reuse, R158, R48 ;  /* 0x0000009e8c30723c */ /* 0x040fec0000041830 */
[-C--:B------:R-:W-:Y:S06]  /*a910*/  HMMA.16816.F32.BF16 R52, R140, R160.reuse, R52 ;  /* 0x000000a08c34723c */ /* 0x080fec0000041834 */
[C---:B------:R-:W-:Y:S06]  /*a920*/  HMMA.16816.F32.BF16 R56, R152.reuse, R160, R56 ;  /* 0x000000a09838723c */ /* 0x040fec0000041838 */
[-C--:B------:R-:W-:Y:S01]  /*a930*/  HMMA.16816.F32.BF16 R60, R152, R162.reuse, R60 ;  /* 0x000000a2983c723c */ /* 0x080fe2000004183c */
[----:B------:R-:W-:Y:S05]  /*a940*/  LDSM.16.M88.4 R152, [R184+0x1800] ;  /* 0x00180000b898783b */ /* 0x000fea0000000200 */
[----:B------:R-:W-:Y:S03]  /*a950*/  HMMA.16816.F32.BF16 R64, R140, R162, R64 ;  /* 0x000000a28c40723c */ /* 0x000fe60000041840 */
[----:B------:R-:W1:Y:S03]  /*a960*/  LDSM.16.M88.4 R140, [R184+0x800] ;  /* 0x00080000b88c783b */ /* 0x000e660000000200 */
[-C--:B---3--:R-:W-:Y:S01]  /*a970*/  HMMA.16816.F32.BF16 R4, R164, R168.reuse, R4 ;  /* 0x000000a8a404723c */ /* 0x088fe20000041804 */
[----:B------:R-:W-:Y:S04]  /*a980*/  DEPBAR.LE SB0, 0x0 ;  /* 0x000080000000791a */ /* 0x000fe80000000000 */
[----:B------:R-:W-:Y:S01]  /*a990*/  BAR.SYNC.DEFER_BLOCKING 0x0 ;  /* 0x0000000000007b1d */ /* 0x000fe20000010000 */
[C---:B----4-:R-:W-:Y:S06]  /*a9a0*/  HMMA.16816.F32.BF16 R8, R148.reuse, R168, R8 ;  /* 0x000000a89408723c */ /* 0x050fec0000041808 */
[-C--:B------:R-:W-:Y:S06]  /*a9b0*/  HMMA.16816.F32.BF16 R12, R148, R170.reuse, R12 ;  /* 0x000000aa940c723c */ /* 0x080fec000004180c */
[C---:B------:R-:W-:Y:S06]  /*a9c0*/  HMMA.16816.F32.BF16 R16, R164.reuse, R170, R16 ;  /* 0x000000aaa410723c */ /* 0x040fec0000041810 */
[-C--:B-1----:R-:W-:Y:S06]  /*a9d0*/  HMMA.16816.F32.BF16 R20, R164, R140.reuse, R20 ;  /* 0x0000008ca414723c */ /* 0x082fec0000041814 */
[C---:B------:R-:W-:Y:S01]  /*a9e0*/  HMMA.16816.F32.BF16 R24, R148.reuse, R140, R24 ;  /* 0x0000008c9418723c */ /* 0x040fe20000041818 */
[----:B------:R-:W3:Y:S05]  /*a9f0*/  LDL.64 R140, [R1+0xa0] ;  /* 0x0000a000018c7983 */ /* 0x000eea0000100a00 */
[-C--:B------:R-:W-:Y:S06]  /*aa00*/  HMMA.16816.F32.BF16 R28, R148, R142.reuse, R28 ;  /* 0x0000008e941c723c */ /* 0x080fec000004181c */
[C---:B------:R-:W-:Y:S01]  /*aa10*/  HMMA.16816.F32.BF16 R32, R164.reuse, R142, R32 ;  /* 0x0000008ea420723c */ /* 0x040fe20000041820 */
[----:B------:R-:W4:Y:S05]  /*aa20*/  LDL.64 R142, [R1+0x88] ;  /* 0x00008800018e7983 */ /* 0x000f2a0000100a00 */
[-C--:B------:R-:W-:Y:S06]  /*aa30*/  HMMA.16816.F32.BF16 R36, R164, R144.reuse, R36 ;  /* 0x00000090a424723c */ /* 0x080fec0000041824 */
[C---:B------:R-:W-:Y:S06]  /*aa40*/  HMMA.16816.F32.BF16 R40, R148.reuse, R144, R40 ;  /* 0x000000909428723c */ /* 0x040fec0000041828 */
[-C--:B------:R-:W-:Y:S06]  /*aa50*/  HMMA.16816.F32.BF16 R44, R148, R146.reuse, R44 ;  /* 0x00000092942c723c */ /* 0x080fec000004182c */
[C---:B------:R-:W-:Y:S06]  /*aa60*/  HMMA.16816.F32.BF16 R48, R164.reuse, R146, R48 ;  /* 0x00000092a430723c */ /* 0x040fec0000041830 */
[-C--:B------:R-:W-:Y:S06]  /*aa70*/  HMMA.16816.F32.BF16 R52, R164, R152.reuse, R52 ;  /* 0x00000098a434723c */ /* 0x080fec0000041834 */
[C---:B------:R-:W-:Y:S06]  /*aa80*/  HMMA.16816.F32.BF16 R56, R148.reuse, R152, R56 ;  /* 0x000000989438723c */ /* 0x040fec0000041838 */
[-C--:B------:R-:W-:Y:S01]  /*aa90*/  HMMA.16816.F32.BF16 R60, R148, R154.reuse, R60 ;  /* 0x0000009a943c723c */ /* 0x080fe2000004183c */
[----:B------:R-:W5:Y:S05]  /*aaa0*/  LDL.64 R150, [R1+0xa8] ;  /* 0x0000a80001967983 */ /* 0x000f6a0000100a00 */
[----:B------:R-:W-:Y:S01]  /*aab0*/  HMMA.16816.F32.BF16 R64, R164, R154, R64 ;  /* 0x0000009aa440723c */ /* 0x000fe20000041840 */
[----:B------:R-:W3:Y:S04]  /*aac0*/  LDL.64 R148, [R1+0x98] ;  /* 0x0000980001947983 */ /* 0x000ee80000100a00 */
[----:B--2---:R-:W-:Y:S06]  /*aad0*/  IMAD R0, R0, -0x40, R177 ;  /* 0xffffffc000007824 */ /* 0x004fec00078e02b1 */
[C---:B------:R-:W-:Y:S01]  /*aae0*/  VIADD R136, R0.reuse, 0x8 ;  /* 0x0000000800887836 */ /* 0x040fe20000000000 */
[C---:B------:R-:W-:Y:S01]  /*aaf0*/  IADD3 R139, -R0.reuse, -0x8, RZ ;  /* 0xfffffff8008b7810 */ /* 0x040fe20007ffe1ff */
[C---:B------:R-:W-:Y:S01]  /*ab00*/  VIADD R132, R0.reuse, 0x7 ;  /* 0x0000000700847836 */ /* 0x040fe20000000000 */
[C---:B------:R-:W-:Y:S01]  /*ab10*/  IADD3 R3, -R0.reuse, -0x7, RZ ;  /* 0xfffffff900037810 */ /* 0x040fe20007ffe1ff */
[----:B------:R-:W-:Y:S01]  /*ab20*/  VIADD R157, R0, 0xffffffe7 ;  /* 0xffffffe7009d7836 */ /* 0x000fe20000000000 */
[----:B------:R-:W-:Y:S01]  /*ab30*/  ISETP.GE.AND P4, PT, R136, RZ, PT ;  /* 0x000000ff8800720c */ /* 0x000fe20003f86270 */
[----:B------:R-:W-:Y:S01]  /*ab40*/  VIADD R174, R0, 0x48 ;  /* 0x0000004800ae7836 */ /* 0x000fe20000000000 */
[----:B------:R-:W-:Y:S01]  /*ab50*/  ISETP.GE.AND P3, PT, R132, RZ, PT ;  /* 0x000000ff8400720c */ /* 0x000fe20003f66270 */
[C---:B------:R-:W-:Y:S01]  /*ab60*/  VIADD R173, R0.reuse, 0x3f ;  /* 0x0000003f00ad7836 */ /* 0x040fe20000000000 */
[----:B------:R-:W-:Y:S01]  /*ab70*/  SEL R2, R139, R136, !P4 ;  /* 0x000000888b027207 */ /* 0x000fe20006000000 */
[C---:B------:R-:W-:Y:S01]  /*ab80*/  VIADD R181, R0.reuse, 0x47 ;  /* 0x0000004700b57836 */ /* 0x040fe20000000000 */
[----:B------:R-:W-:Y:S01]  /*ab90*/  SEL R139, R3, R132, !P3 ;  /* 0x00000084038b7207 */ /* 0x000fe20005800000 */
[----:B------:R-:W-:Y:S01]  /*aba0*/  VIADD R179, R0, 0xfffffff0 ;  /* 0xfffffff000b37836 */ /* 0x000fe20000000000 */
[----:B------:R-:W-:Y:S01]  /*abb0*/  ISETP.GE.AND P0, PT, R174, RZ, PT ;  /* 0x000000ffae00720c */ /* 0x000fe20003f06270 */
[C---:B------:R-:W-:Y:S01]  /*abc0*/  VIADD R178, R0.reuse, 0xffffffef ;  /* 0xffffffef00b27836 */ /* 0x040fe20000000000 */
[----:B------:R-:W-:Y:S01]  /*abd0*/  I2FP.F32.S32 R3, R2 ;  /* 0x0000000200037245 */ /* 0x000fe20000201400 */
[C---:B------:R-:W-:Y:S01]  /*abe0*/  VIADD R183, R0.reuse, 0x30 ;  /* 0x0000003000b77836 */ /* 0x040fe20000000000 */
[----:B------:R-:W-:Y:S01]  /*abf0*/  I2FP.F32.S32 R2, R139 ;  /* 0x0000008b00027245 */ /* 0x000fe20000201400 */
[----:B------:R-:W-:Y:S01]  /*ac00*/  VIADD R139, R0, 0x38 ;  /* 0x00000038008b7836 */ /* 0x000fe20000000000 */
[----:B------:R-:W-:Y:S01]  /*ac10*/  ISETP.GE.AND P5, PT, R173, RZ, PT ;  /* 0x000000ffad00720c */ /* 0x000fe20003fa6270 */
[----:B------:R-:W-:Y:S01]  /*ac20*/  FFMA.FTZ R6, R3, -UR5, R6 ;  /* 0x8000000503067c23 */ /* 0x000fe20008010006 */
[----:B------:R-:W-:Y:S01]  /*ac30*/  IABS R169, R0 ;  /* 0x0000000000a97213 */ /* 0x000fe20000000000 */
[----:B------:R-:W-:Y:S01]  /*ac40*/  VIADD R3, R177, UR7 ;  /* 0x00000007b1037c36 */ /* 0x000fe20008000000 */
[----:B------:R-:W-:Y:S01]  /*ac50*/  ISETP.GE.AND P2, PT, R139, RZ, PT ;  /* 0x000000ff8b00720c */ /* 0x000fe20003f46270 */
[----:B------:R-:W-:Y:S01]  /*ac60*/  FFMA.FTZ R7, R2, -UR5, R7 ;  /* 0x8000000502077c23 */ /* 0x000fe20008010007 */
[----:B------:R-:W-:Y:S01]  /*ac70*/  I2FP.F32.S32 R169, R169 ;  /* 0x000000a900a97245 */ /* 0x000fe20000201400 */
[C---:B------:R-:W-:Y:S01]  /*ac80*/  VIADD R2, R0.reuse, 0x37 ;  /* 0x0000003700027836 */ /* 0x040fe20000000000 */
[C---:B------:R-:W-:Y:S01]  /*ac90*/  @!P0 IADD3 R174, -R3.reuse, -0x8, RZ ;  /* 0xfffffff803ae8810 */ /* 0x040fe20007ffe1ff */
[C---:B------:R-:W-:Y:S01]  /*aca0*/  VIADD R159, R0.reuse, 0x2f ;  /* 0x0000002f009f7836 */ /* 0x040fe20000000000 */
[----:B------:R-:W-:Y:S01]  /*acb0*/  IABS R171, R3 ;  /* 0x0000000300ab7213 */ /* 0x000fe20000000000 */
[----:B------:R-:W-:Y:S01]  /*acc0*/  VIADD R162, R0, 0x28 ;  /* 0x0000002800a27836 */ /* 0x000fe20000000000 */
[----:B------:R-:W-:Y:S01]  /*acd0*/  ISETP.GE.AND P0, PT, R2, RZ, PT ;  /* 0x000000ff0200720c */ /* 0x000fe20003f06270 */
[C---:B------:R-:W-:Y:S01]  /*ace0*/  VIADD R138, R0.reuse, 0xffffffff ;  /* 0xffffffff008a7836 */ /* 0x040fe20000000000 */
[----:B------:R-:W-:Y:S01]  /*acf0*/  I2FP.F32.S32 R171, R171 ;  /* 0x000000ab00ab7245 */ /* 0x000fe20000201400 */
[C---:B------:R-:W-:Y:S01]  /*ad00*/  VIADD R170, R0.reuse, 0xfffffff7 ;  /* 0xfffffff700aa7836 */ /* 0x040fe20000000000 */
[C---:B------:R-:W-:Y:S01]  /*ad10*/  @!P5 IADD3 R173, -R3.reuse, 0x1, RZ ;  /* 0x0000000103add810 */ /* 0x040fe20007ffe1ff */
[----:B------:R-:W-:Y:S01]  /*ad20*/  VIADD R153, R0, 0x27 ;  /* 0x0000002700997836 */ /* 0x000fe20000000000 */
[----:B------:R-:W-:Y:S01]  /*ad30*/  ISETP.GE.AND P6, PT, R138, RZ, PT ;  /* 0x000000ff8a00720c */ /* 0x000fe20003fc6270 */
[C---:B------:R-:W-:Y:S01]  /*ad40*/  VIADD R161, R0.reuse, 0x1f ;  /* 0x0000001f00a17836 */ /* 0x040fe20000000000 */
[C---:B------:R-:W-:Y:S01]  /*ad50*/  @!P2 IADD3 R139, -R3.reuse, 0x8, RZ ;  /* 0x00000008038ba810 */ /* 0x040fe20007ffe1ff */
[----:B------:R-:W-:Y:S01]  /*ad60*/  VIADD R145, R0, 0x18 ;  /* 0x0000001800917836 */ /* 0x000fe20000000000 */
[----:B------:R-:W-:Y:S01]  /*ad70*/  ISETP.GE.AND P5, PT, R178, RZ, PT ;  /* 0x000000ffb200720c */ /* 0x000fe20003fa6270 */
[C---:B------:R-:W-:Y:S01]  /*ad80*/  VIADD R182, R0.reuse, 0xffffffe8 ;  /* 0xffffffe800b67836 */ /* 0x040fe20000000000 */
[----:B------:R-:W-:Y:S01]  /*ad90*/  I2FP.F32.S32 R175, R174 ;  /* 0x000000ae00af7245 */ /* 0x000fe20000201400 */
[----:B------:R-:W-:Y:S01]  /*ada0*/  VIADD R177, R0, 0xffffffe0 ;  /* 0xffffffe000b17836 */ /* 0x000fe20000000000 */
[----:B------:R-:W-:Y:S01]  /*adb0*/  @!P0 IADD3 R2, -R3, 0x9, RZ ;  /* 0x0000000903028810 */ /* 0x000fe20007ffe1ff */
[C---:B------:R-:W-:Y:S01]  /*adc0*/  FFMA.FTZ R8, R171.reuse, -UR5, R8 ;  /* 0x80000005ab087c23 */ /* 0x040fe20008010008 */
[----:B------:R-:W-:Y:S01]  /*add0*/  ISETP.GE.AND P0, PT, R170, RZ, PT ;  /* 0x000000ffaa00720c */ /* 0x000fe20003f06270 */
[----:B------:R-:W-:Y:S01]  /*ade0*/  FFMA.FTZ R14, R171, -UR5, R14 ;  /* 0x80000005ab0e7c23 */ /* 0x000fe2000801000e */
[----:B------:R-:W-:Y:S01]  /*adf0*/  I2FP.F32.S32 R174, R173 ;  /* 0x000000ad00ae7245 */ /* 0x000fe20000201400 */
[C---:B------:R-:W-:Y:S01]  /*ae00*/  VIADD R171, R0.reuse, 0xfffffff8 ;  /* 0xfffffff800ab7836 */ /* 0x040fe20000000000 */
[C---:B------:R-:W-:Y:S01]  /*ae10*/  @!P6 IADD3 R138, -R0.reuse, 0x1, RZ ;  /* 0x00000001008ae810 */ /* 0x040fe20007ffe1ff */
[C---:B------:R-:W-:Y:S01]  /*ae20*/  VIADD R173, R0.reuse, 0xffffffcf ;  /* 0xffffffcf00ad7836 */ /* 0x040fe20000000000 */
[----:B------:R-:W-:Y:S01]  /*ae30*/  ISETP.GE.AND P6, PT, R179, RZ, PT ;  /* 0x000000ffb300720c */ /* 0x000fe20003fc6270 */
[----:B------:R-:W-:Y:S01]  /*ae40*/  FFMA.FTZ R10, R175, -UR5, R10 ;  /* 0x80000005af0a7c23 */ /* 0x000fe2000801000a */
[----:B------:R-:W-:Y:S01]  /*ae50*/  ISETP.GE.AND P2, PT, R171, RZ, PT ;  /* 0x000000ffab00720c */ /* 0x000fe20003f46270 */
[C---:B------:R-:W-:Y:S01]  /*ae60*/  VIADD R175, R0.reuse, 0xffffffdf ;  /* 0xffffffdf00af7836 */ /* 0x040fe20000000000 */
[----:B------:R-:W-:Y:S01]  /*ae70*/  @!P5 IADD3 R178, -R0, 0x11, RZ ;  /* 0x0000001100b2d810 */ /* 0x000fe20007ffe1ff */
[----:B------:R-:W-:Y:S01]  /*ae80*/  FFMA.FTZ R4, R169, -UR5, R4 ;  /* 0x80000005a9047c23 */ /* 0x000fe20008010004 */
[----:B------:R-:W-:Y:S01]  /*ae90*/  ISETP.GE.AND P5, PT, R157, RZ, PT ;  /* 0x000000ff9d00720c */ /* 0x000fe20003fa6270 */
[----:B------:R-:W-:Y:S01]  /*aea0*/  FFMA.FTZ R9, R174, -UR5, R9 ;  /* 0x80000005ae097c23 */ /* 0x000fe20008010009 */
[----:B------:R-:W-:Y:S01]  /*aeb0*/  @!P0 IADD3 R170, -R0, 0x9, RZ ;  /* 0x0000000900aa8810 */ /* 0x000fe20007ffe1ff */
[----:B------:R-:W-:Y:S01]  /*aec0*/  FFMA.FTZ R15, R174, -UR5, R15 ;  /* 0x80000005ae0f7c23 */ /* 0x000fe2000801000f */
[----:B------:R-:W-:Y:S01]  /*aed0*/  ISETP.GE.AND P0, PT, R181, RZ, PT ;  /* 0x000000ffb500720c */ /* 0x000fe20003f06270 */
[C---:B------:R-:W-:Y:S01]  /*aee0*/  VIADD R174, R0.reuse, 0xffffffd0 ;  /* 0xffffffd000ae7836 */ /* 0x040fe20000000000 */
[----:B------:R-:W-:Y:S01]  /*aef0*/  I2FP.F32.S32 R138, R138 ;  /* 0x0000008a008a7245 */ /* 0x000fe20000201400 */
[----:B------:R-:W-:Y:S01]  /*af00*/  FFMA.FTZ R18, R169, -UR5, R18 ;  /* 0x80000005a9127c23 */ /* 0x000fe20008010012 */
[C---:B------:R-:W-:Y:S01]  /*af10*/  @!P6 IADD3 R179, -R0.reuse, 0x10, RZ ;  /* 0x0000001000b3e810 */ /* 0x040fe20007ffe1ff */
[C---:B------:R-:W-:Y:S01]  /*af20*/  VIADD R169, R0.reuse, 0xffffffc8 ;  /* 0xffffffc800a97836 */ /* 0x040fe20000000000 */
[----:B------:R-:W-:Y:S01]  /*af30*/  @!P2 IADD3 R171, -R0, 0x8, RZ ;  /* 0x0000000800aba810 */ /* 0x000fe20007ffe1ff */
[C---:B------:R-:W-:Y:S01]  /*af40*/  FFMA.FTZ R5, R138.reuse, -UR5, R5 ;  /* 0x800000058a057c23 */ /* 0x040fe20008010005 */
[----:B------:R-:W-:Y:S01]  /*af50*/  ISETP.GE.AND P2, PT, R183, RZ, PT ;  /* 0x000000ffb700720c */ /* 0x000fe20003f46270 */
[----:B------:R-:W-:Y:S01]  /*af60*/  FFMA.FTZ R19, R138, -UR5, R19 ;  /* 0x800000058a137c23 */ /* 0x000fe20008010013 */
[----:B------:R-:W-:Y:S01]  /*af70*/  ISETP.GE.AND P6, PT, R182, RZ, PT ;  /* 0x000000ffb600720c */ /* 0x000fe20003fc6270 */
[----:B------:R-:W-:Y:S01]  /*af80*/  UIADD3 UR7, UR31, -0x4498517b, URZ ;  /* 0xbb67ae851f077890 */ /* 0x000fe2000fffe03f */
[----:B------:R-:W-:Y:S01]  /*af90*/  I2FP.F32.S32 R138, R171 ;  /* 0x000000ab008a7245 */ /* 0x000fe20000201400 */
[----:B------:R-:W-:Y:S01]  /*afa0*/  VIADD R171, R0, 0xffffffd8 ;  /* 0xffffffd800ab7836 */ /* 0x000fe20000000000 */
[----:B------:R-:W-:Y:S02]  /*afb0*/  @!P0 IADD3 R181, -R3, -0x7, RZ ;  /* 0xfffffff903b58810 */ /* 0x000fe40007ffe1ff */
[----:B------:R-:W-:Y:S01]  /*afc0*/  ISETP.GE.AND P0, PT, R159, RZ, PT ;  /* 0x000000ff9f00720c */ /* 0x000fe20003f06270 */
[----:B------:R-:W-:Y:S01]  /*afd0*/  FFMA.FTZ R16, R138, -UR5, R16 ;  /* 0x800000058a107c23 */ /* 0x000fe20008010010 */
[----:B------:R-:W-:Y:S01]  /*afe0*/  I2FP.F32.S32 R158, R170 ;  /* 0x000000aa009e7245 */ /* 0x000fe20000201400 */
[C---:B------:R-:W-:Y:S01]  /*aff0*/  VIADD R170, R0.reuse, 0xffffffd7 ;  /* 0xffffffd700aa7836 */ /* 0x040fe20000000000 */
[----:B------:R-:W-:Y:S01]  /*b000*/  @!P5 IADD3 R157, -R0, 0x19, RZ ;  /* 0x00000019009dd810 */ /* 0x000fe20007ffe1ff */
[----:B------:R-:W-:Y:S01]  /*b010*/  FFMA.FTZ R22, R138, -UR5, R22 ;  /* 0x800000058a167c23 */ /* 0x000fe20008010016 */
[----:B------:R-:W-:Y:S01]  /*b020*/  @!P2 IADD3 R183, -R3, 0x10, RZ ;  /* 0x0000001003b7a810 */ /* 0x000fe20007ffe1ff */
[C---:B------:R-:W-:Y:S01]  /*b030*/  VIADD R138, R0.reuse, 0xffffffc7 ;  /* 0xffffffc7008a7836 */ /* 0x040fe20000000000 */
[----:B------:R-:W-:Y:S01]  /*b040*/  @!P6 IADD3 R182, -R0, 0x18, RZ ;  /* 0x0000001800b6e810 */ /* 0x000fe20007ffe1ff */
[C---:B------:R-:W-:Y:S01]  /*b050*/  FFMA.FTZ R17, R158.reuse, -UR5, R17 ;  /* 0x800000059e117c23 */ /* 0x040fe20008010011 */
[----:B------:R-:W-:Y:S01]  /*b060*/  ISETP.GE.AND P2, PT, R177, RZ, PT ;  /* 0x000000ffb100720c */ /* 0x000fe20003f46270 */
[----:B------:R-:W-:Y:S01]  /*b070*/  FFMA.FTZ R23, R158, -UR5, R23 ;  /* 0x800000059e177c23 */ /* 0x000fe20008010017 */
[----:B------:R-:W-:Y:S01]  /*b080*/  ISETP.GE.AND P6, PT, R171, RZ, PT ;  /* 0x000000ffab00720c */ /* 0x000fe20003fc6270 */
[----:B------:R-:W-:Y:S01]  /*b090*/  VIADD R158, R0, 0x20 ;  /* 0x00000020009e7836 */ /* 0x000fe20000000000 */
[----:B------:R-:W-:Y:S02]  /*b0a0*/  @!P0 IADD3 R159, -R3, 0x11, RZ ;  /* 0x00000011039f8810 */ /* 0x000fe40007ffe1ff */
[----:B------:R-:W-:Y:S02]  /*b0b0*/  ISETP.GE.AND P0, PT, R175, RZ, PT ;  /* 0x000000ffaf00720c */ /* 0x000fe40003f06270 */
[----:B------:R-:W-:Y:S02]  /*b0c0*/  ISETP.GE.AND P5, PT, R170, RZ, PT ;  /* 0x000000ffaa00720c */ /* 0x000fe40003fa6270 */
[----:B------:R-:W-:Y:S02]  /*b0d0*/  I2FP.F32.S32 R139, R139 ;  /* 0x0000008b008b7245 */ /* 0x000fe40000201400 */
[----:B------:R-:W-:Y:S02]  /*b0e0*/  I2FP.F32.S32 R2, R2 ;  /* 0x0000000200027245 */ /* 0x000fe40000201400 */
[C---:B------:R-:W-:Y:S01]  /*b0f0*/  @!P2 IADD3 R177, -R0.reuse, 0x20, RZ ;  /* 0x0000002000b1a810 */ /* 0x040fe20007ffe1ff */
[C---:B------:R-:W-:Y:S01]  /*b100*/  FFMA.FTZ R12, R139.reuse, -UR5, R12 ;  /* 0x800000058b0c7c23 */ /* 0x040fe2000801000c */
[----:B------:R-:W-:Y:S01]  /*b110*/  @!P6 IADD3 R171, -R0, 0x28, RZ ;  /* 0x0000002800abe810 */ /* 0x000fe20007ffe1ff */
[----:B------:R-:W-:Y:S01]  /*b120*/  FFMA.FTZ R13, R2, -UR5, R13 ;  /* 0x80000005020d7c23 */ /* 0x000fe2000801000d */
[----:B------:R-:W-:Y:S01]  /*b130*/  ISETP.GE.AND P2, PT, R174, RZ, PT ;  /* 0x000000ffae00720c */ /* 0x000fe20003f46270 */
[----:B------:R-:W-:Y:S01]  /*b140*/  FFMA.FTZ R26, R139, -UR5, R26 ;  /* 0x800000058b1a7c23 */ /* 0x000fe2000801001a */
[C---:B------:R-:W-:Y:S01]  /*b150*/  @!P0 IADD3 R175, -R0.reuse, 0x21, RZ ;  /* 0x0000002100af8810 */ /* 0x040fe20007ffe1ff */
[C---:B------:R-:W-:Y:S01]  /*b160*/  VIADD R139, R0.reuse, 0x17 ;  /* 0x00000017008b7836 */ /* 0x040fe20000000000 */
[----:B------:R-:W-:Y:S01]  /*b170*/  @!P5 IADD3 R170, -R0, 0x29, RZ ;  /* 0x0000002900aad810 */ /* 0x000fe20007ffe1ff */
[----:B------:R-:W-:Y:S01]  /*b180*/  FFMA.FTZ R27, R2, -UR5, R27 ;  /* 0x80000005021b7c23 */ /* 0x000fe2000801001b */
[----:B------:R-:W-:Y:S01]  /*b190*/  ISETP.GE.AND P0, PT, R173, RZ, PT ;  /* 0x000000ffad00720c */ /* 0x000fe20003f06270 */
[----:B------:R-:W-:Y:S01]  /*b1a0*/  VIADD R2, R0, 0x10 ;  /* 0x0000001000027836 */ /* 0x000fe20000000000 */
[----:B------:R-:W-:Y:S02]  /*b1b0*/  ISETP.GE.AND P6, PT, R169, RZ, PT ;  /* 0x000000ffa900720c */ /* 0x000fe40003fc6270 */
[----:B------:R-:W-:Y:S02]  /*b1c0*/  ISETP.GE.AND P5, PT, R138, RZ, PT ;  /* 0x000000ff8a00720c */ /* 0x000fe40003fa6270 */
[----:B------:R-:W-:Y:S02]  /*b1d0*/  I2FP.F32.S32 R181, R181 ;  /* 0x000000b500b57245 */ /* 0x000fe40000201400 */
[----:B------:R-:W-:Y:S02]  /*b1e0*/  @!P2 IADD3 R174, -R0, 0x30, RZ ;  /* 0x0000003000aea810 */ /* 0x000fe40007ffe1ff */
[----:B------:R-:W-:Y:S01]  /*b1f0*/  ISETP.GE.AND P2, PT, R162, RZ, PT ;  /* 0x000000ffa200720c */ /* 0x000fe20003f46270 */
[----:B------:R-:W-:Y:S01]  /*b200*/  FFMA.FTZ R11, R181, -UR5, R11 ;  /* 0x80000005b50b7c23 */ /* 0x000fe2000801000b */
[----:B------:R-:W-:Y:S01]  /*b210*/  @!P4 IADD3 R136, -R3, 0x38, RZ ;  /* 0x000000380388c810 */ /* 0x000fe20007ffe1ff */
[----:B------:R-:W-:Y:S01]  /*b220*/  IMAD.U32 R181, RZ, RZ, UR31 ;  /* 0x0000001fffb57e24 */ /* 0x000fe2000f8e00ff */
[C---:B------:R-:W-:Y:S02]  /*b230*/  @!P0 IADD3 R173, -R0.reuse, 0x31, RZ ;  /* 0x0000003100ad8810 */ /* 0x040fe40007ffe1ff */
[C---:B------:R-:W-:Y:S02]  /*b240*/  @!P6 IADD3 R169, -R0.reuse, 0x38, RZ ;  /* 0x0000003800a9e810 */ /* 0x040fe40007ffe1ff */
[C---:B------:R-:W-:Y:S01]  /*b250*/  @!P5 IADD3 R138, -R0.reuse, 0x39, RZ ;  /* 0x00000039008ad810 */ /* 0x040fe20007ffe1ff */
[----:B------:R-:W-:Y:S01]  /*b260*/  VIADD R0, R0, 0xf ;  /* 0x0000000f00007836 */ /* 0x000fe20000000000 */
[----:B------:R-:W-:Y:S02]  /*b270*/  ISETP.GE.AND P0, PT, R153, RZ, PT ;  /* 0x000000ff9900720c */ /* 0x000fe40003f06270 */
[----:B------:R-:W-:Y:S02]  /*b280*/  ISETP.GE.AND P6, PT, R158, RZ, PT ;  /* 0x000000ff9e00720c */ /* 0x000fe40003fc6270 */
[----:B------:R-:W-:Y:S02]  /*b290*/  ISETP.GE.AND P5, PT, R161, RZ, PT ;  /* 0x000000ffa100720c */ /* 0x000fe40003fa6270 */
[----:B------:R-:W-:Y:S02]  /*b2a0*/  @!P2 IADD3 R162, -R3, 0x18, RZ ;  /* 0x0000001803a2a810 */ /* 0x000fe40007ffe1ff */
[----:B------:R-:W-:Y:S02]  /*b2b0*/  ISETP.GE.AND P2, PT, R145, RZ, PT ;  /* 0x000000ff9100720c */ /* 0x000fe40003f46270 */
[C---:B------:R-:W-:Y:S02]  /*b2c0*/  @!P3 IADD3 R132, -R3.reuse, 0x39, RZ ;  /* 0x000000390384b810 */ /* 0x040fe40007ffe1ff */
[----:B------:R-:W-:Y:S02]  /*b2d0*/  I2FP.F32.S32 R136, R136 ;  /* 0x0000008800887245 */ /* 0x000fe40000201400 */
[C---:B------:R-:W-:Y:S02]  /*b2e0*/  @!P0 IADD3 R153, -R3.reuse, 0x19, RZ ;  /* 0x0000001903998810 */ /* 0x040fe40007ffe1ff */
[C---:B------:R-:W-:Y:S01]  /*b2f0*/  @!P6 IADD3 R158, -R3.reuse, 0x20, RZ ;  /* 0x00000020039ee810 */ /* 0x040fe20007ffe1ff */
[----:B------:R-:W-:Y:S01]  /*b300*/  FFMA.FTZ R60, R136, -UR5, R60 ;  /* 0x80000005883c7c23 */ /* 0x000fe2000801003c */
[----:B------:R-:W-:Y:S02]  /*b310*/  @!P5 IADD3 R161, -R3, 0x21, RZ ;  /* 0x0000002103a1d810 */ /* 0x000fe40007ffe1ff */
[----:B------:R-:W-:Y:S02]  /*b320*/  ISETP.GE.AND P0, PT, R139, RZ, PT ;  /* 0x000000ff8b00720c */ /* 0x000fe40003f06270 */
[----:B------:R-:W-:Y:S02]  /*b330*/  ISETP.GE.AND P6, PT, R2, RZ, PT ;  /* 0x000000ff0200720c */ /* 0x000fe40003fc6270 */
[----:B------:R-:W-:Y:S02]  /*b340*/  ISETP.GE.AND P5, PT, R0, RZ, PT ;  /* 0x000000ff0000720c */ /* 0x000fe40003fa6270 */
[C---:B------:R-:W-:Y:S02]  /*b350*/  @!P2 IADD3 R145, -R3.reuse, 0x28, RZ ;  /* 0x000000280391a810 */ /* 0x040fe40007ffe1ff */
[----:B------:R-:W-:Y:S02]  /*b360*/  I2FP.F32.S32 R132, R132 ;  /* 0x0000008400847245 */ /* 0x000fe40000201400 */
[----:B------:R-:W-:Y:S02]  /*b370*/  I2FP.F32.S32 R183, R183 ;  /* 0x000000b700b77245 */ /* 0x000fe40000201400 */
[----:B------:R-:W-:Y:S01]  /*b380*/  I2FP.F32.S32 R178, R178 ;  /* 0x000000b200b27245 */ /* 0x000fe20000201400 */
[----:B------:R-:W-:Y:S01]  /*b390*/  FFMA.FTZ R61, R132, -UR5, R61 ;  /* 0x80000005843d7c23 */ /* 0x000fe2000801003d */
[----:B------:R-:W-:Y:S01]  /*b3a0*/  @!P0 IADD3 R139, -R3, 0x29, RZ ;  /* 0x00000029038b8810 */ /* 0x000fe20007ffe1ff */
[----:B------:R-:W-:Y:S01]  /*b3b0*/  FFMA.FTZ R24, R183, -UR5, R24 ;  /* 0x80000005b7187c23 */ /* 0x000fe20008010018 */
[C---:B------:R-:W-:Y:S01]  /*b3c0*/  @!P6 IADD3 R2, -R3.reuse, 0x30, RZ ;  /* 0x000000300302e810 */ /* 0x040fe20007ffe1ff */
[C---:B------:R-:W-:Y:S01]  /*b3d0*/  FFMA.FTZ R21, R178.reuse, -UR5, R21 ;  /* 0x80000005b2157c23 */ /* 0x040fe20008010015 */
[----:B------:R-:W-:Y:S01]  /*b3e0*/  @!P5 IADD3 R0, -R3, 0x31, RZ ;  /* 0x000000310300d810 */ /* 0x000fe20007ffe1ff */
[----:B------:R-:W-:Y:S01]  /*b3f0*/  FFMA.FTZ R35, R178, -UR5, R35 ;  /* 0x80000005b2237c23 */ /* 0x000fe20008010023 */
[----:B------:R-:W-:Y:S01]  /*b400*/  I2FP.F32.S32 R3, R179 ;  /* 0x000000b300037245 */ /* 0x000fe20000201400 */
[----:B------:R-:W-:Y:S01]  /*b410*/  FFMA.FTZ R30, R183, -UR5, R30 ;  /* 0x80000005b71e7c23 */ /* 0x000fe2000801001e */
[----:B------:R-:W-:Y:S02]  /*b420*/  I2FP.F32.S32 R139, R139 ;  /* 0x0000008b008b7245 */ /* 0x000fe40000201400 */
[----:B------:R-:W-:Y:S01]  /*b430*/  I2FP.F32.S32 R0, R0 ;  /* 0x0000000000007245 */ /* 0x000fe20000201400 */
[C---:B------:R-:W-:Y:S01]  /*b440*/  FFMA.FTZ R20, R3.reuse, -UR5, R20 ;  /* 0x8000000503147c23 */ /* 0x040fe20008010014 */
[----:B------:R-:W-:Y:S01]  /*b450*/  FMNMX.FTZ R132, R4, R133, !PT ;  /* 0x0000008504847209 */ /* 0x000fe20007810000 */
[----:B------:R-:W-:Y:S01]  /*b460*/  FFMA.FTZ R34, R3, -UR5, R34 ;  /* 0x8000000503227c23 */ /* 0x000fe20008010022 */
[----:B------:R-:W-:Y:S01]  /*b470*/  I2FP.F32.S32 R3, R157 ;  /* 0x0000009d00037245 */ /* 0x000fe20000201400 */
[----:B------:R-:W-:Y:S01]  /*b480*/  FFMA.FTZ R45, R139, -UR5, R45 ;  /* 0x800000058b2d7c23 */ /* 0x000fe2000801002d */
[----:B------:R-:W-:Y:S01]  /*b490*/  FMNMX.FTZ R132, R5, R132, !PT ;  /* 0x0000008405847209 */ /* 0x000fe20007810000 */
[----:B------:R-:W-:Y:S01]  /*b4a0*/  FFMA.FTZ R59, R139, -UR5, R59 ;  /* 0x800000058b3b7c23 */ /* 0x000fe2000801003b */
[----:B------:R-:W-:Y:S01]  /*b4b0*/  I2FP.F32.S32 R139, R169 ;  /* 0x000000a9008b7245 */ /* 0x000fe20000201400 */
[C---:B------:R-:W-:Y:S01]  /*b4c0*/  FFMA.FTZ R33, R3.reuse, -UR5, R33 ;  /* 0x8000000503217c23 */ /* 0x040fe20008010021 */
[----:B------:R-:W-:Y:S01]  /*b4d0*/  I2FP.F32.S32 R179, R159 ;  /* 0x0000009f00b37245 */ /* 0x000fe20000201400 */
[----:B------:R-:W-:Y:S01]  /*b4e0*/  FFMA.FTZ R39, R3, -UR5, R39 ;  /* 0x8000000503277c23 */ /* 0x000fe20008010027 */
[----:B------:R-:W-:Y:S01]  /*b4f0*/  I2FP.F32.S32 R3, R158 ;  /* 0x0000009e00037245 */ /* 0x000fe20000201400 */
[----:B------:R-:W-:Y:S01]  /*b500*/  FFMA.FTZ R57, R0, -UR5, R57 ;  /* 0x8000000500397c23 */ /* 0x000fe20008010039 */
[----:B------:R-:W-:Y:S01]  /*b510*/  FMNMX.FTZ R132, R16, R132, !PT ;  /* 0x0000008410847209 */ /* 0x000fe20007810000 */
[----:B------:R-:W-:Y:S01]  /*b520*/  FFMA.FTZ R63, R0, -UR5, R63 ;  /* 0x80000005003f7c23 */ /* 0x000fe2000801003f */
[----:B------:R-:W-:Y:S01]  /*b530*/  FMNMX.FTZ R0, R6, R134, !PT ;  /* 0x0000008606007209 */ /* 0x000fe20007810000 */
[----:B------:R-:W-:Y:S01]  /*b540*/  FFMA.FTZ R40, R3, -UR5, R40 ;  /* 0x8000000503287c23 */ /* 0x000fe20008010028 */
[----:B------:R-:W-:Y:S01]  /*b550*/  FMNMX.FTZ R132, R17, R132, !PT ;  /* 0x0000008411847209 */ /* 0x000fe20007810000 */
[----:B------:R-:W-:Y:S01]  /*b560*/  FFMA.FTZ R46, R3, -UR5, R46 ;  /* 0x80000005032e7c23 */ /* 0x000fe2000801002e */
[----:B------:R-:W-:Y:S01]  /*b570*/  I2FP.F32.S32 R3, R145 ;  /* 0x0000009100037245 */ /* 0x000fe20000201400 */
        /* <DEDUP_REMOVED lines=15> */
[----:B------:R-:W-:Y:S01]  /*b670*/  FMNMX.FTZ R3, R7, R0, !PT ;  /* 0x0000000007037209 */ /* 0x000fe20007810000 */
[C---:B------:R-:W-:Y:S01]  /*b680*/  FFMA.FTZ R32, R179.reuse, -UR5, R32 ;  /* 0x80000005b3207c23 */ /* 0x040fe20008010020 */
        /* <DEDUP_REMOVED lines=15> */
[----:B------:R-:W-:Y:S01]  /*b780*/  FMNMX.FTZ R3, R23, R0, !PT ;  /* 0x0000000017037209 */ /* 0x000fe20007810000 */
[----:B------:R-:W-:Y:S01]  /*b790*/  FFMA.FTZ R43, R179, -UR5, R43 ;  /* 0x80000005b32b7c23 */ /* 0x000fe2000801002b */
[----:B------:R-:W-:Y:S02]  /*b7a0*/  FMNMX.FTZ R2, R26, R2, !PT ;  /* 0x000000021a027209 */ /* 0x000fe40007810000 */
[----:B------:R-:W-:Y:S02]  /*b7b0*/  FMNMX.FTZ R132, R32, R132, !PT ;  /* 0x0000008420847209 */ /* 0x000fe40007810000 */
[----:B------:R-:W-:Y:S02]  /*b7c0*/  FMNMX.FTZ R0, R34, R3, !PT ;  /* 0x0000000322007209 */ /* 0x000fe40007810000 */
[----:B------:R-:W-:Y:S02]  /*b7d0*/  I2FP.F32.S32 R175, R175 ;  /* 0x000000af00af7245 */ /* 0x000fe40000201400 */
[----:B------:R-:W-:Y:S02]  /*b7e0*/  I2FP.F32.S32 R161, R161 ;  /* 0x000000a100a17245 */ /* 0x000fe40000201400 */
[----:B------:R-:W-:Y:S01]  /*b7f0*/  FMNMX.FTZ R2, R27, R2, !PT ;  /* 0x000000021b027209 */ /* 0x000fe20007810000 */
[----:B------:R-:W-:Y:S01]  /*b800*/  FFMA.FTZ R37, R175, -UR5, R37 ;  /* 0x80000005af257c23 */ /* 0x000fe20008010025 */
[----:B------:R-:W-:Y:S01]  /*b810*/  FMNMX.FTZ R132, R33, R132, !PT ;  /* 0x0000008421847209 */ /* 0x000fe20007810000 */
[----:B------:R-:W-:Y:S01]  /*b820*/  FFMA.FTZ R41, R161, -UR5, R41 ;  /* 0x80000005a1297c23 */ /* 0x000fe20008010029 */
[----:B-----5:R-:W-:Y:S01]  /*b830*/  LOP3.LUT R181, R151, UR17, R181, 0x96, !PT ;  /* 0x0000001197b57c12 */ /* 0x020fe2000f8e96b5 */
[----:B------:R-:W-:Y:S01]  /*b840*/  FFMA.FTZ R51, R175, -UR5, R51 ;  /* 0x80000005af337c23 */ /* 0x000fe20008010033 */
[----:B------:R-:W-:Y:S01]  /*b850*/  FMNMX.FTZ R3, R35, R0, !PT ;  /* 0x0000000023037209 */ /* 0x000fe20007810000 */
[----:B------:R-:W-:Y:S01]  /*b860*/  FFMA.FTZ R47, R161, -UR5, R47 ;  /* 0x80000005a12f7c23 */ /* 0x000fe2000801002f */
[----:B------:R-:W-:Y:S01]  /*b870*/  I2FP.F32.S32 R171, R171 ;  /* 0x000000ab00ab7245 */ /* 0x000fe20000201400 */
[----:B------:R-:W-:Y:S01]  /*b880*/  IMAD.WIDE.U32 R146, R181, -0x326172a9, RZ ;  /* 0xcd9e8d57b5927825 */ /* 0x000fe200078e00ff */
[----:B------:R-:W-:Y:S02]  /*b890*/  I2FP.F32.S32 R181, R162 ;  /* 0x000000a200b57245 */ /* 0x000fe40000201400 */
[----:B---3--:R-:W-:Y:S01]  /*b8a0*/  LOP3.LUT R183, R149, UR7, R150, 0x96, !PT ;  /* 0x0000000795b77c12 */ /* 0x008fe2000f8e9696 */
[----:B------:R-:W-:Y:S01]  /*b8b0*/  FFMA.FTZ R48, R171, -UR5, R48 ;  /* 0x80000005ab307c23 */ /* 0x000fe20008010030 */
[----:B------:R-:W-:Y:S01]  /*b8c0*/  LOP3.LUT R157, R147, UR26, R140, 0x96, !PT ;  /* 0x0000001a939d7c12 */ /* 0x000fe2000f8e968c */
[C---:B------:R-:W-:Y:S01]  /*b8d0*/  FFMA.FTZ R28, R181.reuse, -UR5, R28 ;  /* 0x80000005b51c7c23 */ /* 0x040fe2000801001c */
[----:B------:R-:W-:Y:S01]  /*b8e0*/  FMNMX.FTZ R2, R30, R2, !PT ;  /* 0x000000021e027209 */ /* 0x000fe20007810000 */
[----:B------:R-:W2:Y:S01]  /*b8f0*/  LDL.64 R140, [R1+0x90] ;  /* 0x00009000018c7983 */ /* 0x000ea20000100a00 */
[----:B------:R-:W-:Y:S01]  /*b900*/  FMNMX.FTZ R132, R36, R132, !PT ;  /* 0x0000008424847209 */ /* 0x000fe20007810000 */
[----:B------:R-:W-:Y:S01]  /*b910*/  FFMA.FTZ R42, R181, -UR5, R42 ;  /* 0x80000005b52a7c23 */ /* 0x000fe2000801002a */
[----:B------:R-:W-:Y:S01]  /*b920*/  FMNMX.FTZ R136, R28, R139, !PT ;  /* 0x0000008b1c887209 */ /* 0x000fe20007810000 */
[----:B------:R-:W-:Y:S01]  /*b930*/  IMAD.WIDE.U32 R182, R183, -0x326172a9, RZ ;  /* 0xcd9e8d57b7b67825 */ /* 0x000fe200078e00ff */
[----:B------:R-:W-:Y:S02]  /*b940*/  FMNMX.FTZ R0, R38, R3, !PT ;  /* 0x0000000326007209 */ /* 0x000fe40007810000 */
[----:B------:R-:W-:Y:S01]  /*b950*/  FMNMX.FTZ R139, R29, R136, !PT ;  /* 0x000000881d8b7209 */ /* 0x000fe20007810000 */
[----:B------:R-:W-:Y:S01]  /*b960*/  FFMA.FTZ R54, R171, -UR5, R54 ;  /* 0x80000005ab367c23 */ /* 0x000fe20008010036 */
[----:B------:R-:W-:Y:S01]  /*b970*/  I2FP.F32.S32 R170, R170 ;  /* 0x000000aa00aa7245 */ /* 0x000fe20000201400 */
[----:B------:R-:W-:Y:S01]  /*b980*/  IMAD.WIDE.U32 R156, R157, -0x2daee0ad, RZ ;  /* 0xd2511f539d9c7825 */ /* 0x000fe200078e00ff */
[----:B------:R-:W-:Y:S02]  /*b990*/  FMNMX.FTZ R136, R40, R139, !PT ;  /* 0x0000008b28887209 */ /* 0x000fe40007810000 */
[----:B------:R-:W-:Y:S01]  /*b9a0*/  FMNMX.FTZ R2, R31, R2, !PT ;  /* 0x000000021f027209 */ /* 0x000fe20007810000 */
[C---:B------:R-:W-:Y:S01]  /*b9b0*/  FFMA.FTZ R49, R170.reuse, -UR5, R49 ;  /* 0x80000005aa317c23 */ /* 0x040fe20008010031 */
[----:B------:R-:W-:Y:S01]  /*b9c0*/  FMNMX.FTZ R132, R37, R132, !PT ;  /* 0x0000008425847209 */ /* 0x000fe20007810000 */
[----:B------:R-:W-:Y:S01]  /*b9d0*/  FFMA.FTZ R55, R170, -UR5, R55 ;  /* 0x80000005aa377c23 */ /* 0x000fe20008010037 */
[----:B------:R-:W-:Y:S02]  /*b9e0*/  FMNMX.FTZ R139, R41, R136, !PT ;  /* 0x00000088298b7209 */ /* 0x000fe40007810000 */
[----:B------:R-:W-:Y:S02]  /*b9f0*/  FMNMX.FTZ R3, R39, R0, !PT ;  /* 0x0000000027037209 */ /* 0x000fe40007810000 */
[----:B------:R-:W-:Y:S02]  /*ba00*/  I2FP.F32.S32 R165, R174 ;  /* 0x000000ae00a57245 */ /* 0x000fe40000201400 */
[----:B------:R-:W-:Y:S02]  /*ba10*/  FMNMX.FTZ R2, R42, R2, !PT ;  /* 0x000000022a027209 */ /* 0x000fe40007810000 */
[----:B------:R-:W-:Y:S01]  /*ba20*/  FMNMX.FTZ R132, R48, R132, !PT ;  /* 0x0000008430847209 */ /* 0x000fe20007810000 */
[C---:B------:R-:W-:Y:S01]  /*ba30*/  FFMA.FTZ R52, R165.reuse, -UR5, R52 ;  /* 0x80000005a5347c23 */ /* 0x040fe20008010034 */
[----:B------:R-:W-:Y:S01]  /*ba40*/  FMNMX.FTZ R136, R44, R139, !PT ;  /* 0x0000008b2c887209 */ /* 0x000fe20007810000 */
[----:B------:R-:W-:Y:S01]  /*ba50*/  FFMA.FTZ R66, R165, -UR5, R66 ;  /* 0x80000005a5427c23 */ /* 0x000fe20008010042 */
[----:B------:R-:W-:Y:S02]  /*ba60*/  FMNMX.FTZ R0, R50, R3, !PT ;  /* 0x0000000332007209 */ /* 0x000fe40007810000 */
[----:B------:R-:W-:Y:S02]  /*ba70*/  LOP3.LUT R178, R183, UR25, R146, 0x96, !PT ;  /* 0x00000019b7b27c12 */ /* 0x000fe4000f8e9692 */
[----:B------:R-:W-:Y:S02]  /*ba80*/  I2FP.F32.S32 R166, R173 ;  /* 0x000000ad00a67245 */ /* 0x000fe40000201400 */
[----:B------:R-:W-:Y:S01]  /*ba90*/  FMNMX.FTZ R2, R43, R2, !PT ;  /* 0x000000022b027209 */ /* 0x000fe20007810000 */
[----:B------:R-:W-:Y:S01]  /*baa0*/  IMAD.WIDE.U32 R162, R178, -0x2daee0ad, RZ ;  /* 0xd2511f53b2a27825 */ /* 0x000fe200078e00ff */
[----:B------:R-:W-:Y:S02]  /*bab0*/  FMNMX.FTZ R132, R49, R132, !PT ;  /* 0x0000008431847209 */ /* 0x000fe40007810000 */
[----:B------:R-:W-:Y:S01]  /*bac0*/  FMNMX.FTZ R139, R45, R136, !PT ;  /* 0x000000882d8b7209 */ /* 0x000fe20007810000 */
[C---:B------:R-:W-:Y:S01]  /*bad0*/  FFMA.FTZ R53, R166.reuse, -UR5, R53 ;  /* 0x80000005a6357c23 */ /* 0x040fe20008010035 */
[----:B------:R-:W-:Y:S01]  /*bae0*/  FMNMX.FTZ R3, R51, R0, !PT ;  /* 0x0000000033037209 */ /* 0x000fe20007810000 */
[----:B------:R-:W-:Y:S01]  /*baf0*/  FFMA.FTZ R67, R166, -UR5, R67 ;  /* 0x80000005a6437c23 */ /* 0x000fe20008010043 */
[----:B------:R-:W-:Y:S02]  /*bb00*/  PLOP3.LUT P0, PT, PT, PT, UP0, 0x80, 0x0 ;  /* 0x000000000000781c */ /* 0x000fe40003f0f008 */
[----:B----4-:R-:W-:Y:S02]  /*bb10*/  LOP3.LUT R178, R143, UR7, R150, 0x96, !PT ;  /* 0x000000078fb27c12 */ /* 0x010fe4000f8e9696 */
[----:B------:R-:W-:Y:S02]  /*bb20*/  FMNMX.FTZ R2, R46, R2, !PT ;  /* 0x000000022e027209 */ /* 0x000fe40007810000 */
[----:B------:R-:W-:Y:S01]  /*bb30*/  FMNMX.FTZ R132, R52, R132, !PT ;  /* 0x0000008434847209 */ /* 0x000fe20007810000 */
[----:B------:R-:W-:Y:S01]  /*bb40*/  IMAD.WIDE.U32 R178, R178, -0x326172a9, RZ ;  /* 0xcd9e8d57b2b27825 */ /* 0x000fe200078e00ff */
[----:B------:R-:W-:Y:S02]  /*bb50*/  FMNMX.FTZ R136, R56, R139, !PT ;  /* 0x0000008b38887209 */ /* 0x000fe40007810000 */
[----:B------:R-:W-:Y:S02]  /*bb60*/  FMNMX.FTZ R0, R54, R3, !PT ;  /* 0x0000000336007209 */ /* 0x000fe40007810000 */
        /* <DEDUP_REMOVED lines=10> */
[----:B------:R-:W-:Y:S02]  /*bc10*/  LOP3.LUT R153, R157, UR24, R148, 0x96, !PT ;  /* 0x000000189d997c12 */ /* 0x000fe4000f8e9694 */
[----:B------:R-:W-:Y:S02]  /*bc20*/  LOP3.LUT R181, R163, UR21, R156, 0x96, !PT ;  /* 0x00000015a3b57c12 */ /* 0x000fe4000f8e969c */
[----:B------:R-:W-:Y:S02]  /*bc30*/  LOP3.LUT R157, R179, UR25, R146, 0x96, !PT ;  /* 0x00000019b39d7c12 */ /* 0x000fe4000f8e9692 */
[----:B------:R-:W-:Y:S02]  /*bc40*/  FMNMX.FTZ R165, R59, R2, !PT ;  /* 0x000000023ba57209 */ /* 0x000fe40007810000 */
[----:B------:R-:W-:Y:S02]  /*bc50*/  FMNMX.FTZ R132, R65, R132, !PT ;  /* 0x0000008441847209 */ /* 0x000fe40007810000 */
[----:B------:R-:W-:Y:S02]  /*bc60*/  FMNMX.FTZ R0, R61, R0, !PT ;  /* 0x000000003d007209 */ /* 0x000fe40007810000 */
[----:B------:R-:W-:Y:S02]  /*bc70*/  FMNMX.FTZ R136, R67, R136, !PT ;  /* 0x0000008843887209 */ /* 0x000fe40007810000 */
[----:B--2---:R-:W-:Y:S01]  /*bc80*/  LOP3.LUT R158, R147, UR26, R140, 0x96, !PT ;  /* 0x0000001a939e7c12 */ /* 0x004fe2000f8e968c */
[----:B------:R-:W-:Y:S06]  /*bc90*/  @P0 BRA `(.L_x_1798) ;  /* 0xffffffe0006c0947 */ /* 0x000fec000383ffff */
.L_x_1797:
[----:B----4-:R-:W-:Y:S01]  /*bca0*/  FMNMX.FTZ R2, R62, R165, !PT ;  /* 0x000000a53e027209 */ /* 0x010fe20007810000 */
[----:B------:R1:W2:Y:S01]  /*bcb0*/  LDL.S16 R166, [R1+0x48] ;  /* 0x0000480001a67983 */ /* 0x0002a20000100600 */
[----:B------:R-:W-:Y:S01]  /*bcc0*/  IMAD.WIDE.U32 R158, R158, -0x2daee0ad, RZ ;  /* 0xd2511f539e9e7825 */ /* 0x000fe200078e00ff */
[----:B------:R-:W-:Y:S02]  /*bcd0*/  ULEA UR7, UR29, 0x1, 0x1 ;  /* 0x000000011d077891 */ /* 0x000fe4000f8e083f */
[----:B------:R-:W-:Y:S01]  /*bce0*/  FMNMX.FTZ R139, R63, R2, !PT ;  /* 0x000000023f8b7209 */ /* 0x000fe20007810000 */
[----:B------:R3:W-:Y:S01]  /*bcf0*/  STL.64 [R1+0xf8], R202 ;  /* 0x0000f8ca01007387 */ /* 0x0007e20000100a00 */
[----:B------:R-:W-:Y:S01]  /*bd00*/  IMAD.WIDE.U32 R148, R157, -0x2daee0ad, RZ ;  /* 0xd2511f539d947825 */ /* 0x000fe200078e00ff */
[----:B------:R-:W-:Y:S03]  /*bd10*/  UIADD3 UR17, UR17, 0x1, URZ ;  /* 0x0000000111117890 */ /* 0x000fe6000fffe03f */
[----:B------:R-:W-:Y:S01]  /*bd20*/  IMAD.WIDE.U32 R150, R153, -0x326172a9, RZ ;  /* 0xcd9e8d5799967825 */ /* 0x000fe200078e00ff */
[----:B------:R-:W-:Y:S01]  /*bd30*/  LOP3.LUT R142, R149, UR21, R158, 0x96, !PT ;  /* 0x00000015958e7c12 */ /* 0x000fe2000f8e969e */
[----:B------:R-:W4:Y:S02]  /*bd40*/  SHFL.BFLY PT, R145, R132, 0x2, 0x1f ;  /* 0x0c401f0084917f89 */ /* 0x000f2400000e0000 */
[----:B------:R-:W-:Y:S01]  /*bd50*/  IMAD.WIDE.U32 R146, R181, -0x326172a9, RZ ;  /* 0xcd9e8d57b5927825 */ /* 0x000fe200078e00ff */
[----:B------:R-:W-:Y:S05]  /*bd60*/  LOP3.LUT R2, R151, UR23, R182, 0x96, !PT ;  /* 0x0000001797027c12 */ /* 0x000fea000f8e96b6 */
[----:B------:R-:W1:Y:S01]  /*bd70*/  SHFL.BFLY PT, R141, R0, 0x2, 0x1f ;  /* 0x0c401f00008d7f89 */ /* 0x000e6200000e0000 */
[----:B------:R-:W-:Y:S01]  /*bd80*/  IMAD.WIDE.U32 R142, R142, -0x326172a9, RZ ;  /* 0xcd9e8d578e8e7825 */ /* 0x000fe200078e00ff */
[----:B------:R-:W-:Y:S06]  /*bd90*/  LOP3.LUT R180, R147, UR11, R150, 0x96, !PT ;  /* 0x0000000b93b47c12 */ /* 0x000fec000f8e9696 */
[----:B------:R-:W1:Y:S01]  /*bda0*/  SHFL.BFLY PT, R3, R136, 0x2, 0x1f ;  /* 0x0c401f0088037f89 */ /* 0x000e6200000e0000 */
[----:B------:R-:W-:Y:S07]  /*bdb0*/  IMAD.WIDE.U32 R150, R2, -0x2daee0ad, RZ ;  /* 0xd2511f5302967825 */ /* 0x000fee00078e00ff */
[----:B------:R-:W1:Y:S01]  /*bdc0*/  SHFL.BFLY PT, R138, R139, 0x2, 0x1f ;  /* 0x0c401f008b8a7f89 */ /* 0x000e6200000e0000 */
[----:B------:R-:W-:Y:S01]  /*bdd0*/  IMAD.WIDE.U32 R180, R180, -0x2daee0ad, RZ ;  /* 0xd2511f53b4b47825 */ /* 0x000fe200078e00ff */
[----:B------:R-:W-:Y:S04]  /*bde0*/  LOP3.LUT R176, R151, UR10, R162, 0x96, !PT ;  /* 0x0000000a97b07c12 */ /* 0x000fe8000f8e96a2 */
[----:B------:R-:W-:Y:S02]  /*bdf0*/  LOP3.LUT R162, R181, UR8, R150, 0x96, !PT ;  /* 0x00000008b5a27c12 */ /* 0x000fe4000f8e9696 */
[----:B---3--:R-:W3:Y:S01]  /*be00*/  LDL.LU R203, [R1+0x80] ;  /* 0x0000800001cb7983 */ /* 0x008ee20000300800 */
[----:B------:R-:W-:Y:S01]  /*be10*/  IMAD.WIDE.U32 R176, R176, -0x326172a9, RZ ;  /* 0xcd9e8d57b0b07825 */ /* 0x000fe200078e00ff */
[----:B----4-:R-:W-:Y:S02]  /*be20*/  FMNMX.FTZ R145, R132, R145, !PT ;  /* 0x0000009184917209 */ /* 0x010fe40007810000 */
[----:B------:R-:W-:Y:S02]  /*be30*/  STL.64 [R1+0xf0], R200 ;  /* 0x0000f0c801007387 */ /* 0x000fe40000100a00 */
[----:B------:R-:W-:Y:S01]  /*be40*/  LOP3.LUT R169, R177, UR9, R146, 0x96, !PT ;  /* 0x00000009b1a97c12 */ /* 0x000fe2000f8e9692 */
[----:B------:R-:W-:Y:S01]  /*be50*/  IMAD.WIDE.U32 R162, R162, -0x326172a9, RZ ;  /* 0xcd9e8d57a2a27825 */ /* 0x000fe200078e00ff */
[----:B-1----:R-:W-:Y:S02]  /*be60*/  FMNMX.FTZ R141, R0, R141, !PT ;  /* 0x0000008d008d7209 */ /* 0x002fe40007810000 */
[----:B------:R-:W-:Y:S01]  /*be70*/  STL.64 [R1+0xe8], R196 ;  /* 0x0000e8c401007387 */ /* 0x000fe20000100a00 */
[----:B------:R-:W-:Y:S02]  /*be80*/  FMNMX.FTZ R136, R136, R3, !PT ;  /* 0x0000000388887209 */ /* 0x000fe40007810000 */
[--C-:B------:R-:W-:Y:S02]  /*be90*/  LOP3.LUT R132, R163, UR28, R176.reuse, 0x96, !PT ;  /* 0x0000001ca3847c12 */ /* 0x100fe4000f8e96b0 */
[----:B------:R-:W-:Y:S01]  /*bea0*/  FMNMX.FTZ R139, R139, R138, !PT ;  /* 0x0000008a8b8b7209 */ /* 0x000fe20007810000 */
[----:B------:R-:W-:Y:S01]  /*beb0*/  STL.64 [R1+0xe0], R194 ;  /* 0x0000e0c201007387 */ /* 0x000fe20000100a00 */
[----:B------:R-:W-:Y:S05]  /*bec0*/  LOP3.LUT R176, R163, UR28, R176, 0x96, !PT ;  /* 0x0000001ca3b07c12 */ /* 0x000fea000f8e96b0 */
[----:B------:R-:W-:Y:S06]  /*bed0*/  STL.64 [R1+0xd8], R186 ;  /* 0x0000d8ba01007387 */ /* 0x000fec0000100a00 */
[----:B------:R1:W-:Y:S06]  /*bee0*/  STL.64 [R1+0xd0], R184 ;  /* 0x0000d0b801007387 */ /* 0x0003ec0000100a00 */
[----:B------:R-:W-:Y:S08]  /*bef0*/  SHFL.BFLY PT, R144, R145, 0x1, 0x1f ;  /* 0x0c201f0091907f89 */ /* 0x000ff000000e0000 */
[----:B------:R-:W4:Y:S08]  /*bf00*/  SHFL.BFLY PT, R3, R136, 0x1, 0x1f ;  /* 0x0c201f0088037f89 */ /* 0x000f3000000e0000 */
[----:B------:R-:W4:Y:S08]  /*bf10*/  SHFL.BFLY PT, R0, R139, 0x1, 0x1f ;  /* 0x0c201f008b007f89 */ /* 0x000f3000000e0000 */
[----:B-1----:R-:W2:Y:S01]  /*bf20*/  LDL.64 R184, [R1+0x88] ;  /* 0x0000880001b87983 */ /* 0x002ea20000100a00 */
[----:B----4-:R-:W-:Y:S02]  /*bf30*/  FMNMX.FTZ R3, R136, R3, !PT ;  /* 0x0000000388037209 */ /* 0x010fe40007810000 */
[----:B------:R-:W-:Y:S03]  /*bf40*/  FMNMX.FTZ R0, R139, R0, !PT ;  /* 0x000000008b007209 */ /* 0x000fe60007810000 */
[----:B------:R-:W-:Y:S01]  /*bf50*/  FMUL.FTZ R139, R3, UR4 ;  /* 0x00000004038b7c20 */ /* 0x000fe20008410000 */
[----:B---3--:R-:W-:Y:S04]  /*bf60*/  LOP3.LUT R203, R203, 0xffffffdf, RZ, 0xc0, !PT ;  /* 0xffffffdfcbcb7812 */ /* 0x008fe800078ec0ff */
[----:B------:R-:W-:Y:S02]  /*bf70*/  @P1 LOP3.LUT R203, R203, 0x20, RZ, 0xfc, !PT ;  /* 0x00000020cbcb1812 */ /* 0x000fe400078efcff */
[----:B--2---:R-:W-:Y:S05]  /*bf80*/  LOP3.LUT R140, R159, UR24, R184, 0x96, !PT ;  /* 0x000000189f8c7c12 */ /* 0x004fea000f8e96b8 */
[----:B------:R-:W-:Y:S01]  /*bf90*/  IMAD.WIDE.U32 R164, R140, -0x326172a9, RZ ;  /* 0xcd9e8d578ca47825 */ /* 0x000fe200078e00ff */
[----:B------:R-:W-:Y:S04]  /*bfa0*/  SHF.R.U32.HI R140, RZ, 0x18, R132 ;  /* 0x00000018ff8c7819 */ /* 0x000fe80000011684 */
[----:B------:R-:W-:Y:S02]  /*bfb0*/  LOP3.LUT R2, R165, UR23, R178, 0x96, !PT ;  /* 0x00000017a5027c12 */ /* 0x000fe4000f8e96b2 */
[----:B------:R-:W-:Y:S02]  /*bfc0*/  LOP3.LUT R164, R143, UR11, R164, 0x96, !PT ;  /* 0x0000000b8fa47c12 */ /* 0x000fe4000f8e96a4 */
[----:B------:R-:W-:Y:S01]  /*bfd0*/  LOP3.LUT R143, R132, 0xff, RZ, 0xc0, !PT ;  /* 0x000000ff848f7812 */ /* 0x000fe200078ec0ff */
[----:B------:R-:W-:Y:S01]  /*bfe0*/  IMAD.WIDE.U32 R160, R2, -0x2daee0ad, RZ ;  /* 0xd2511f5302a07825 */ /* 0x000fe200078e00ff */
[----:B------:R-:W-:Y:S01]  /*bff0*/  ISETP.LE.U32.AND P3, PT, R140, UR13, PT ;  /* 0x0000000d8c007c0c */ /* 0x000fe2000bf63070 */
[----:B------:R-:W1:Y:S01]  /*c000*/  SHFL.BFLY PT, R2, R141, 0x1, 0x1f ;  /* 0x0c201f008d027f89 */ /* 0x000e6200000e0000 */
[----:B------:R-:W-:Y:S01]  /*c010*/  ISETP.LE.U32.AND P6, PT, R143, UR13, PT ;  /* 0x0000000d8f007c0c */ /* 0x000fe2000bfc3070 */
[----:B------:R-:W-:Y:S01]  /*c020*/  IMAD.WIDE.U32 R164, R164, -0x2daee0ad, RZ ;  /* 0xd2511f53a4a47825 */ /* 0x000fe200078e00ff */
[----:B------:R-:W-:Y:S04]  /*c030*/  LOP3.LUT R152, R161, UR10, R148, 0x96, !PT ;  /* 0x0000000aa1987c12 */ /* 0x000fe8000f8e9694 */
[----:B------:R-:W-:Y:S01]  /*c040*/  LOP3.LUT R160, R165, UR8, R160, 0x96, !PT ;  /* 0x00000008a5a07c12 */ /* 0x000fe2000f8e96a0 */
[----:B------:R-:W-:Y:S04]  /*c050*/  IMAD.WIDE.U32 R152, R152, -0x326172a9, RZ ;  /* 0xcd9e8d5798987825 */ /* 0x000fe800078e00ff */
[----:B------:R-:W-:Y:S01]  /*c060*/  IMAD.WIDE.U32 R160, R160, -0x326172a9, RZ ;  /* 0xcd9e8d57a0a07825 */ /* 0x000fe200078e00ff */
[----:B------:R-:W-:Y:S02]  /*c070*/  LOP3.LUT R154, R153, UR9, R142, 0x96, !PT ;  /* 0x00000009999a7c12 */ /* 0x000fe4000f8e968e */
[----:B------:R-:W-:Y:S02]  /*c080*/  SHF.R.U32.HI R142, RZ, 0x10, R132 ;  /* 0x00000010ff8e7819 */ /* 0x000fe40000011684 */
[----:B------:R-:W-:Y:S02]  /*c090*/  LOP3.LUT R170, R161, UR28, R152, 0x96, !PT ;  /* 0x0000001ca1aa7c12 */ /* 0x000fe4000f8e9698 */
[----:B------:R-:W-:Y:S02]  /*c0a0*/  LOP3.LUT R142, R142, 0xff, RZ, 0xc0, !PT ;  /* 0x000000ff8e8e7812 */ /* 0x000fe400078ec0ff */
[----:B------:R-:W-:Y:S02]  /*c0b0*/  LOP3.LUT R138, R170, 0xff, RZ, 0xc0, !PT ;  /* 0x000000ffaa8a7812 */ /* 0x000fe400078ec0ff */
[----:B------:R-:W-:Y:S02]  /*c0c0*/  ISETP.LE.U32.AND P4, PT, R142, UR13, PT ;  /* 0x0000000d8e007c0c */ /* 0x000fe4000bf83070 */
[----:B------:R-:W-:Y:S02]  /*c0d0*/  ISETP.LE.U32.AND P2, PT, R138, UR13, PT ;  /* 0x0000000d8a007c0c */ /* 0x000fe4000bf43070 */
[----:B------:R-:W-:Y:S02]  /*c0e0*/  LOP3.LUT R138, R132, 0xffff, RZ, 0xc0, !PT ;  /* 0x0000ffff848a7812 */ /* 0x000fe400078ec0ff */
[----:B------:R-:W-:Y:S02]  /*c0f0*/  FMNMX.FTZ R132, R145, R144, !PT ;  /* 0x0000009091847209 */ /* 0x000fe40007810000 */
[----:B-1----:R-:W-:Y:S02]  /*c100*/  FMNMX.FTZ R2, R141, R2, !PT ;  /* 0x000000028d027209 */ /* 0x002fe40007810000 */
[C---:B------:R-:W-:Y:S01]  /*c110*/  FSETP.NEU.FTZ.AND P5, PT, R132.reuse, -INF , PT ;  /* 0xff8000008400780b */ /* 0x040fe20003fbd000 */
[----:B------:R-:W-:Y:S01]  /*c120*/  FMUL.FTZ R158, R132, UR4 ;  /* 0x00000004849e7c20 */ /* 0x000fe20008410000 */
[----:B------:R-:W-:Y:S02]  /*c130*/  SHF.R.U32.HI R138, RZ, 0x8, R138 ;  /* 0x00000008ff8a7819 */ /* 0x000fe4000001168a */
[----:B------:R-:W-:Y:S02]  /*c140*/  FSETP.NEU.FTZ.AND P0, PT, R2, -INF , PT ;  /* 0xff8000000200780b */ /* 0x000fe40003f1d000 */
[----:B------:R-:W-:Y:S02]  /*c150*/  FSEL R158, R158, RZ, P5 ;  /* 0x000000ff9e9e7208 */ /* 0x000fe40002800000 */
[----:B------:R-:W-:Y:S01]  /*c160*/  LOP3.LUT R136, R138, 0xffff, RZ, 0xc0, !PT ;  /* 0x0000ffff8a887812 */ /* 0x000fe200078ec0ff */
[----:B------:R-:W-:Y:S01]  /*c170*/  FMUL.FTZ R138, R2, UR4 ;  /* 0x00000004028a7c20 */ /* 0x000fe20008410000 */
[----:B------:R-:W-:Y:S01]  /*c180*/  LOP3.LUT R152, R161, UR28, R152, 0x96, !PT ;  /* 0x0000001ca1987c12 */ /* 0x000fe2000f8e9698 */
[--C-:B------:R-:W-:Y:S01]  /*c190*/  FFMA.FTZ R146, R5, UR4, -R158.reuse ;  /* 0x0000000405927c23 */ /* 0x100fe2000801089e */
[----:B------:R-:W-:Y:S01]  /*c1a0*/  ISETP.LE.U32.AND P5, PT, R136, UR13, PT ;  /* 0x0000000d88007c0c */ /* 0x000fe2000bfa3070 */
[--C-:B------:R-:W-:Y:S01]  /*c1b0*/  FFMA.FTZ R142, R53, UR4, -R158.reuse ;  /* 0x00000004358e7c23 */ /* 0x100fe2000801089e */
[----:B------:R-:W-:Y:S01]  /*c1c0*/  FSEL R138, R138, RZ, P0 ;  /* 0x000000ff8a8a7208 */ /* 0x000fe20000000000 */
[--C-:B------:R-:W-:Y:S01]  /*c1d0*/  FFMA.FTZ R148, R4, UR4, -R158.reuse ;  /* 0x0000000404947c23 */ /* 0x100fe2000801089e */
[----:B------:R-:W-:Y:S01]  /*c1e0*/  FSETP.NEU.FTZ.AND P0, PT, R3, -INF , PT ;  /* 0xff8000000300780b */ /* 0x000fe20003f1d000 */
[----:B------:R1:W-:Y:S01]  /*c1f0*/  MUFU.EX2 R53, R146 ;  /* 0x0000009200357308 */ /* 0x0003e20000000800 */
[--C-:B------:R-:W-:Y:S01]  /*c200*/  FFMA.FTZ R171, R16, UR4, -R158.reuse ;  /* 0x0000000410ab7c23 */ /* 0x100fe2000801089e */
[--C-:B------:R-:W-:Y:S01]  /*c210*/  FFMA.FTZ R143, R49, UR4, -R158.reuse ;  /* 0x00000004318f7c23 */ /* 0x100fe2000801089e */
[----:B------:R-:W-:Y:S01]  /*c220*/  FSEL R139, R139, RZ, P0 ;  /* 0x000000ff8b8b7208 */ /* 0x000fe20000000000 */
[C---:B------:R-:W-:Y:S01]  /*c230*/  FMUL.FTZ R136, R0.reuse, UR4 ;  /* 0x0000000400887c20 */ /* 0x040fe20008410000 */
[----:B------:R-:W-:Y:S01]  /*c240*/  FSETP.NEU.FTZ.AND P0, PT, R0, -INF , PT ;  /* 0xff8000000000780b */ /* 0x000fe20003f1d000 */
[----:B------:R-:W2:Y:S01]  /*c250*/  LDL.LU R49, [R1+0xc4] ;  /* 0x0000c40001317983 */ /* 0x000ea20000300800 */
[----:B------:R-:W-:Y:S03]  /*c260*/  FFMA.FTZ R200, R36, UR4, -R158 ;  /* 0x0000000424c87c23 */ /* 0x000fe6000801089e */
[----:B------:R3:W-:Y:S01]  /*c270*/  MUFU.EX2 R16, R148 ;  /* 0x0000009400107308 */ /* 0x0007e20000000800 */
[----:B------:R-:W-:Y:S01]  /*c280*/  FSEL R136, R136, RZ, P0 ;  /* 0x000000ff88887208 */ /* 0x000fe20000000000 */
[----:B------:R-:W-:Y:S01]  /*c290*/  FADD.FTZ R5, -R2, R135 ;  /* 0x0000008702057221 */ /* 0x000fe20000010100 */
[--C-:B------:R-:W-:Y:S01]  /*c2a0*/  FFMA.FTZ R135, R55, UR4, -R139.reuse ;  /* 0x0000000437877c23 */ /* 0x100fe2000801088b */
[----:B------:R-:W-:Y:S01]  /*c2b0*/  FFMA.FTZ R36, R9, UR4, -R138 ;  /* 0x0000000409247c23 */ /* 0x000fe2000801088a */
[----:B------:R4:W4:Y:S01]  /*c2c0*/  LDL.S16 R55, [R1+0x44] ;  /* 0x0000440001377983 */ /* 0x0009220000100600 */
[--C-:B------:R-:W-:Y:S01]  /*c2d0*/  FFMA.FTZ R141, R54, UR4, -R139.reuse ;  /* 0x00000004368d7c23 */ /* 0x100fe2000801088b */
[--C-:B------:R-:W-:Y:S03]  /*c2e0*/  FFMA.FTZ R165, R43, UR4, -R136.reuse ;  /* 0x000000042ba57c23 */ /* 0x100fe60008010888 */
[----:B------:R3:W-:Y:S01]  /*c2f0*/  MUFU.EX2 R54, R36 ;  /* 0x0000002400367308 */ /* 0x0007e20000000800 */
[--C-:B-1----:R-:W-:Y:S01]  /*c300*/  FFMA.FTZ R146, R47, UR4, -R136.reuse ;  /* 0x000000042f927c23 */ /* 0x102fe20008010888 */
[----:B------:R-:W-:Y:S01]  /*c310*/  FFMA.FTZ R174, R42, UR4, -R136 ;  /* 0x000000042aae7c23 */ /* 0x000fe20008010888 */
[----:B------:R-:W4:Y:S01]  /*c320*/  LDL.LU R47, [R1+0xc0] ;  /* 0x0000c000012f7983 */ /* 0x000f220000300800 */
[----:B------:R-:W-:Y:S01]  /*c330*/  FMUL.FTZ R4, R5, UR4 ;  /* 0x0000000405047c20 */ /* 0x000fe20008410000 */
[--C-:B------:R-:W-:Y:S01]  /*c340*/  FFMA.FTZ R7, R7, UR4, -R139.reuse ;  /* 0x0000000407077c23 */ /* 0x100fe2000801088b */
[----:B------:R-:W-:Y:S01]  /*c350*/  FFMA.FTZ R33, R33, UR4, -R158 ;  /* 0x0000000421217c23 */ /* 0x000fe2000801089e */
[--C-:B------:R-:W-:Y:S01]  /*c360*/  FFMA.FTZ R151, R51, UR4, -R139.reuse ;  /* 0x0000000433977c23 */ /* 0x100fe2000801088b */
[----:B------:R-:W-:Y:S01]  /*c370*/  FFMA.FTZ R6, R6, UR4, -R139 ;  /* 0x0000000406067c23 */ /* 0x000fe2000801088b */
[----:B---3--:R-:W-:Y:S01]  /*c380*/  FFMA.FTZ R148, R46, UR4, -R136 ;  /* 0x000000042e947c23 */ /* 0x008fe20008010888 */
[----:B------:R-:W1:Y:S01]  /*c390*/  MUFU.EX2 R4, R4 ;  /* 0x0000000400047308 */ /* 0x000e620000000800 */
[----:B------:R-:W3:Y:S01]  /*c3a0*/  LDL.LU R46, [R1+0xbc] ;  /* 0x0000bc00012e7983 */ /* 0x000ee20000300800 */
[----:B------:R-:W-:Y:S01]  /*c3b0*/  FFMA.FTZ R149, R48, UR4, -R158 ;  /* 0x0000000430957c23 */ /* 0x000fe2000801089e */
[----:B------:R-:W-:Y:S02]  /*c3c0*/  IMAD.MOV.U32 R48, RZ, RZ, R33 ;  /* 0x000000ffff307224 */ /* 0x000fe400078e0021 */
[--C-:B------:R-:W-:Y:S01]  /*c3d0*/  FFMA.FTZ R33, R18, UR4, -R139.reuse ;  /* 0x0000000412217c23 */ /* 0x100fe2000801088b */
[----:B------:R2:W3:Y:S01]  /*c3e0*/  LDL.S16 R43, [R1+0x40] ;  /* 0x00004000012b7983 */ /* 0x0004e20000100600 */
[--C-:B------:R-:W-:Y:S01]  /*c3f0*/  FFMA.FTZ R153, R57, UR4, -R138.reuse ;  /* 0x0000000439997c23 */ /* 0x100fe2000801088a */
[----:B------:R-:W-:Y:S02]  /*c400*/  FFMA.FTZ R8, R8, UR4, -R138 ;  /* 0x0000000408087c23 */ /* 0x000fe4000801088a */
[----:B------:R1:W-:Y:S01]  /*c410*/  MUFU.EX2 R51, R7 ;  /* 0x0000000700337308 */ /* 0x0003e20000000800 */
[----:B------:R2:W3:Y:S01]  /*c420*/  LDL.S16 R42, [R1+0x3c] ;  /* 0x00003c00012a7983 */ /* 0x0004e20000100600 */
[--C-:B------:R-:W-:Y:S01]  /*c430*/  FFMA.FTZ R187, R35, UR4, -R139.reuse ;  /* 0x0000000423bb7c23 */ /* 0x100fe2000801088b */
[----:B------:R-:W-:Y:S01]  /*c440*/  FFMA.FTZ R140, R52, UR4, -R158 ;  /* 0x00000004348c7c23 */ /* 0x000fe2000801089e */
[--C-:B------:R-:W-:Y:S01]  /*c450*/  FFMA.FTZ R52, R23, UR4, -R139.reuse ;  /* 0x0000000417347c23 */ /* 0x100fe2000801088b */
[----:B------:R2:W3:Y:S01]  /*c460*/  LDL.S16 R36, [R1+0x34] ;  /* 0x0000340001247983 */ /* 0x0004e20000100600 */
[--C-:B------:R-:W-:Y:S01]  /*c470*/  FFMA.FTZ R23, R11, UR4, -R136.reuse ;  /* 0x000000040b177c23 */ /* 0x100fe20008010888 */
[----:B------:R-:W-:Y:S03]  /*c480*/  FFMA.FTZ R186, R34, UR4, -R139 ;  /* 0x0000000422ba7c23 */ /* 0x000fe6000801088b */
[----:B------:R1:W1:Y:S02]  /*c490*/  MUFU.EX2 R18, R6 ;  /* 0x0000000600127308 */ /* 0x0002640000000800 */
[----:B-1----:R-:W-:Y:S01]  /*c4a0*/  FMUL.FTZ R57, R4, R125 ;  /* 0x0000007d04397220 */ /* 0x002fe20000410000 */
[----:B------:R-:W-:Y:S02]  /*c4b0*/  IMAD.MOV.U32 R125, RZ, RZ, R53 ;  /* 0x000000ffff7d7224 */ /* 0x000fe400078e0035 */
[--C-:B------:R-:W-:Y:S01]  /*c4c0*/  FFMA.FTZ R197, R31, UR4, -R136.reuse ;  /* 0x000000041fc57c23 */ /* 0x100fe20008010888 */
[----:B------:R-:W-:Y:S01]  /*c4d0*/  FFMA.FTZ R196, R30, UR4, -R136 ;  /* 0x000000041ec47c23 */ /* 0x000fe20008010888 */
[----:B------:R-:W-:Y:S01]  /*c4e0*/  FFMA.FTZ R201, R37, UR4, -R158 ;  /* 0x0000000425c97c23 */ /* 0x000fe2000801089e */
[--C-:B------:R-:W-:Y:S01]  /*c4f0*/  FFMA.FTZ R194, R28, UR4, -R138.reuse ;  /* 0x000000041cc27c23 */ /* 0x100fe2000801088a */
[--C-:B------:R-:W-:Y:S01]  /*c500*/  FFMA.FTZ R195, R29, UR4, -R138.reuse ;  /* 0x000000041dc37c23 */ /* 0x100fe2000801088a */
[----:B------:R-:W1:Y:S01]  /*c510*/  MUFU.EX2 R35, R8 ;  /* 0x0000000800237308 */ /* 0x000e620000000800 */
[----:B------:R-:W-:Y:S01]  /*c520*/  F2FP.BF16.F32.PACK_AB R7, R125, R16 ;  /* 0x000000107d07723e */ /* 0x000fe200000010ff */
[----:B------:R-:W-:Y:S01]  /*c530*/  FFMA.FTZ R150, R60, UR4, -R138 ;  /* 0x000000043c967c23 */ /* 0x000fe2000801088a */
[----:B------:R-:W-:Y:S01]  /*c540*/  FFMA.FTZ R34, R10, UR4, -R136 ;  /* 0x000000040a227c23 */ /* 0x000fe20008010888 */
[----:B------:R-:W-:Y:S01]  /*c550*/  FMUL.FTZ R60, R4, R128 ;  /* 0x00000080043c7220 */ /* 0x000fe20000410000 */
[----:B------:R-:W-:Y:S01]  /*c560*/  FFMA.FTZ R172, R17, UR4, -R158 ;  /* 0x0000000411ac7c23 */ /* 0x000fe2000801089e */
[----:B------:R-:W-:Y:S02]  /*c570*/  @!P6 HFMA2.BF16_V2 R166, -RZ.H0_H0, RZ.H0_H0, -R7.H0_H0 ;  /* 0x200000ffffa6e231 */ /* 0x000fe40000340907 */
[----:B------:R-:W-:Y:S02]  /*c580*/  FFMA.FTZ R17, R14, UR4, -R136 ;  /* 0x000000040e117c23 */ /* 0x000fe40008010888 */
[----:B------:R-:W-:Y:S01]  /*c590*/  MUFU.EX2 R128, R23 ;  /* 0x0000001700807308 */ /* 0x000fe20000000800 */
[----:B------:R-:W-:Y:S01]  /*c5a0*/  PRMT R6, R7, 0x7632, R6 ;  /* 0x0000763207067816 */ /* 0x000fe20000000006 */
[----:B------:R-:W-:Y:S01]  /*c5b0*/  FFMA.FTZ R168, R32, UR4, -R158 ;  /* 0x0000000420a87c23 */ /* 0x000fe2000801089e */
[----:B------:R-:W-:Y:S01]  /*c5c0*/  F2FP.BF16.F32.PACK_AB R11, R51, R18 ;  /* 0x00000012330b723e */ /* 0x000fe200000010ff */
[----:B------:R3:W-:Y:S01]  /*c5d0*/  @!P6 STL.S16 [R1+0x48], R166 ;  /* 0x000048a60100e387 */ /* 0x0007e20000100600 */
[--C-:B------:R-:W-:Y:S01]  /*c5e0*/  FFMA.FTZ R32, R19, UR4, -R139.reuse ;  /* 0x0000000413207c23 */ /* 0x100fe2000801088b */
[----:B------:R-:W-:Y:S01]  /*c5f0*/  FFMA.FTZ R19, R15, UR4, -R136 ;  /* 0x000000040f137c23 */ /* 0x000fe20008010888 */
[----:B------:R-:W-:Y:S01]  /*c600*/  PRMT R10, R11, 0x7632, R10 ;  /* 0x000076320b0a7816 */ /* 0x000fe2000000000a */
[----:B------:R-:W1:Y:S02]  /*c610*/  LDC R15, c[0x0][0x2d8] ;  /* 0x0000b600ff0f7b82 */ /* 0x000e640000000800 */
[----:B-1----:R-:W-:Y:S01]  /*c620*/  F2FP.BF16.F32.PACK_AB R14, R54, R35 ;  /* 0x00000023360e723e */ /* 0x002fe200000010ff */
[----:B------:R-:W-:Y:S01]  /*c630*/  FMUL.FTZ R9, R4, R97 ;  /* 0x0000006104097220 */ /* 0x000fe20000410000 */
[--C-:B------:R-:W-:Y:S01]  /*c640*/  FFMA.FTZ R181, R39, UR4, -R139.reuse ;  /* 0x0000000427b57c23 */ /* 0x100fe2000801088b */
[----:B------:R-:W-:Y:S01]  /*c650*/  FFMA.FTZ R167, R20, UR4, -R158 ;  /* 0x0000000414a77c23 */ /* 0x000fe2000801089e */
[----:B------:R-:W-:Y:S01]  /*c660*/  FFMA.FTZ R39, R27, UR4, -R136 ;  /* 0x000000041b277c23 */ /* 0x000fe20008010888 */
[----:B------:R-:W-:Y:S01]  /*c670*/  FFMA.FTZ R145, R44, UR4, -R138 ;  /* 0x000000042c917c23 */ /* 0x000fe2000801088a */
[----:B------:R-:W-:Y:S01]  /*c680*/  FFMA.FTZ R202, R38, UR4, -R139 ;  /* 0x0000000426ca7c23 */ /* 0x000fe2000801088b */
[C---:B------:R-:W-:Y:S01]  /*c690*/  FMUL.FTZ R44, R4.reuse, R120 ;  /* 0x00000078042c7220 */ /* 0x040fe20000410000 */
[----:B------:R-:W-:Y:S01]  /*c6a0*/  PRMT R120, R7, 0x5410, R6 ;  /* 0x0000541007787816 */ /* 0x000fe20000000006 */
[----:B------:R-:W-:Y:S02]  /*c6b0*/  IMAD.MOV.U32 R53, RZ, RZ, R167 ;  /* 0x000000ffff357224 */ /* 0x000fe400078e00a7 */
[----:B------:R-:W-:Y:S01]  /*c6c0*/  FFMA.FTZ R175, R41, UR4, -R138 ;  /* 0x0000000429af7c23 */ /* 0x000fe2000801088a */
[----:B------:R-:W-:Y:S02]  /*c6d0*/  IMAD.MOV.U32 R38, RZ, RZ, R168 ;  /* 0x000000ffff267224 */ /* 0x000fe400078e00a8 */
[----:B------:R-:W-:Y:S01]  /*c6e0*/  FMUL.FTZ R41, R4, R117 ;  /* 0x0000007504297220 */ /* 0x000fe20000410000 */
[----:B------:R-:W-:Y:S01]  /*c6f0*/  PRMT R117, R11, 0x5410, R10 ;  /* 0x000054100b757816 */ /* 0x000fe2000000000a */
[----:B------:R-:W-:Y:S01]  /*c700*/  FFMA.FTZ R159, R64, UR4, -R158 ;  /* 0x00000004409f7c23 */ /* 0x000fe2000801089e */
[----:B------:R-:W-:Y:S01]  /*c710*/  FFMA.FTZ R64, R26, UR4, -R136 ;  /* 0x000000041a407c23 */ /* 0x000fe20008010888 */
[----:B------:R-:W-:Y:S01]  /*c720*/  FFMA.FTZ R173, R21, UR4, -R158 ;  /* 0x0000000415ad7c23 */ /* 0x000fe2000801089e */
[--C-:B------:R-:W-:Y:S01]  /*c730*/  FFMA.FTZ R147, R50, UR4, -R139.reuse ;  /* 0x0000000432937c23 */ /* 0x100fe2000801088b */
[----:B------:R-:W-:Y:S01]  /*c740*/  FFMA.FTZ R157, R66, UR4, -R139 ;  /* 0x00000004429d7c23 */ /* 0x000fe2000801088b */
[----:B------:R-:W-:Y:S02]  /*c750*/  IMAD.MOV.U32 R37, RZ, RZ, R154 ;  /* 0x000000ffff257224 */ /* 0x000fe400078e009a */
[--C-:B------:R-:W-:Y:S01]  /*c760*/  FFMA.FTZ R21, R12, UR4, -R138.reuse ;  /* 0x000000040c157c23 */ /* 0x100fe2000801088a */
[--C-:B------:R-:W-:Y:S01]  /*c770*/  FFMA.FTZ R20, R13, UR4, -R138.reuse ;  /* 0x000000040d147c23 */ /* 0x100fe2000801088a */
[--C-:B------:R-:W-:Y:S01]  /*c780*/  FFMA.FTZ R50, R24, UR4, -R138.reuse ;  /* 0x0000000418327c23 */ /* 0x100fe2000801088a */
[----:B------:R-:W-:Y:S02]  /*c790*/  IMAD.SHL.U32 R27, R15, 0x8, RZ ;  /* 0x000000080f1b7824 */ /* 0x000fe400078e00ff */
[--C-:B------:R-:W-:Y:S01]  /*c7a0*/  FFMA.FTZ R66, R25, UR4, -R138.reuse ;  /* 0x0000000419427c23 */ /* 0x100fe2000801088a */
[--C-:B------:R-:W-:Y:S01]  /*c7b0*/  FFMA.FTZ R177, R40, UR4, -R138.reuse ;  /* 0x0000000428b17c23 */ /* 0x100fe2000801088a */
[--C-:B------:R-:W-:Y:S01]  /*c7c0*/  FFMA.FTZ R144, R45, UR4, -R138.reuse ;  /* 0x000000042d907c23 */ /* 0x100fe2000801088a */
[--C-:B------:R-:W-:Y:S01]  /*c7d0*/  FFMA.FTZ R154, R56, UR4, -R138.reuse ;  /* 0x00000004389a7c23 */ /* 0x100fe2000801088a */
[----:B------:R-:W-:Y:S01]  /*c7e0*/  FFMA.FTZ R138, R61, UR4, -R138 ;  /* 0x000000043d8a7c23 */ /* 0x000fe2000801088a */
[C---:B------:R-:W-:Y:S01]  /*c7f0*/  FMUL.FTZ R8, R4.reuse, R96 ;  /* 0x0000006004087220 */ /* 0x040fe20000410000 */
[C---:B------:R-:W-:Y:S01]  /*c800*/  FMUL.FTZ R12, R4.reuse, R100 ;  /* 0x00000064040c7220 */ /* 0x040fe20000410000 */
[C---:B------:R-:W-:Y:S01]  /*c810*/  FMUL.FTZ R13, R4.reuse, R101 ;  /* 0x00000065040d7220 */ /* 0x040fe20000410000 */
[C---:B------:R-:W-:Y:S01]  /*c820*/  FMUL.FTZ R24, R4.reuse, R108 ;  /* 0x0000006c04187220 */ /* 0x040fe20000410000 */
[----:B------:R-:W-:Y:S01]  /*c830*/  FMUL.FTZ R25, R4, R109 ;  /* 0x0000006d04197220 */ /* 0x000fe20000410000 */
[----:B------:R-:W-:Y:S01]  /*c840*/  PRMT R109, R14, 0x7632, R109 ;  /* 0x000076320e6d7816 */ /* 0x000fe2000000006d */
[C---:B------:R-:W-:Y:S01]  /*c850*/  FMUL.FTZ R28, R4.reuse, R112 ;  /* 0x00000070041c7220 */ /* 0x040fe20000410000 */
[C---:B------:R-:W-:Y:S01]  /*c860*/  FMUL.FTZ R29, R4.reuse, R113 ;  /* 0x00000071041d7220 */ /* 0x040fe20000410000 */
[----:B------:R-:W-:Y:S01]  /*c870*/  FMUL.FTZ R40, R4, R116 ;  /* 0x0000007404287220 */ /* 0x000fe20000410000 */
[----:B------:R-:W-:Y:S01]  /*c880*/  PRMT R116, R14, 0x5410, R109 ;  /* 0x000054100e747816 */ /* 0x000fe2000000006d */
[C---:B------:R-:W-:Y:S01]  /*c890*/  FMUL.FTZ R45, R4.reuse, R121 ;  /* 0x00000079042d7220 */ /* 0x040fe20000410000 */
[C---:B------:R-:W-:Y:S01]  /*c8a0*/  FMUL.FTZ R56, R4.reuse, R124 ;  /* 0x0000007c04387220 */ /* 0x040fe20000410000 */
[----:B------:R-:W-:Y:S01]  /*c8b0*/  FMUL.FTZ R61, R4, R129 ;  /* 0x00000081043d7220 */ /* 0x000fe20000410000 */
[----:B------:R-:W-:Y:S01]  /*c8c0*/  FFMA.FTZ R158, R65, UR4, -R158 ;  /* 0x00000004419e7c23 */ /* 0x000fe2000801089e */
[--C-:B------:R-:W-:Y:S01]  /*c8d0*/  FFMA.FTZ R22, R22, UR4, -R139.reuse ;  /* 0x0000000416167c23 */ /* 0x100fe2000801088b */
[----:B------:R-:W-:Y:S01]  /*c8e0*/  FFMA.FTZ R139, R67, UR4, -R139 ;  /* 0x00000004438b7c23 */ /* 0x000fe2000801088b */
[----:B------:R-:W-:Y:S01]  /*c8f0*/  MUFU.EX2 R129, R171 ;  /* 0x000000ab00817308 */ /* 0x000fe20000000800 */
[----:B------:R-:W-:Y:S01]  /*c900*/  FADD.FTZ R5, -R0, R137 ;  /* 0x0000008900057221 */ /* 0x000fe20000010100 */
[--C-:B------:R-:W-:Y:S01]  /*c910*/  FFMA.FTZ R137, R62, UR4, -R136.reuse ;  /* 0x000000043e897c23 */ /* 0x100fe20008010888 */
[--C-:B------:R-:W-:Y:S01]  /*c920*/  FFMA.FTZ R156, R58, UR4, -R136.reuse ;  /* 0x000000043a9c7c23 */ /* 0x100fe20008010888 */
[--C-:B------:R-:W-:Y:S01]  /*c930*/  FFMA.FTZ R155, R59, UR4, -R136.reuse ;  /* 0x000000043b9b7c23 */ /* 0x100fe20008010888 */
[----:B------:R-:W-:Y:S01]  /*c940*/  FMUL.FTZ R5, R5, UR4 ;  /* 0x0000000405057c20 */ /* 0x000fe20008410000 */
[----:B------:R-:W-:Y:S01]  /*c950*/  FFMA.FTZ R136, R63, UR4, -R136 ;  /* 0x000000043f887c23 */ /* 0x000fe20008010888 */
[----:B------:R-:W-:Y:S03]  /*c960*/  IMAD.MOV.U32 R124, RZ, RZ, R64 ;  /* 0x000000ffff7c7224 */ /* 0x000fe600078e0040 */
[----:B------:R-:W1:Y:S10]  /*c970*/  MUFU.EX2 R34, R34 ;  /* 0x0000002200227308 */ /* 0x000e740000000800 */
[----:B------:R-:W-:Y:S10]  /*c980*/  MUFU.EX2 R112, R21 ;  /* 0x0000001500707308 */ /* 0x000ff40000000800 */
[----:B------:R-:W-:Y:S01]  /*c990*/  MUFU.EX2 R108, R172 ;  /* 0x000000ac006c7308 */ /* 0x000fe20000000800 */
[----:B-1----:R-:W-:Y:S04]  /*c9a0*/  F2FP.BF16.F32.PACK_AB R121, R128, R34 ;  /* 0x000000228079723e */ /* 0x002fe800000010ff */
[----:B------:R-:W-:Y:S05]  /*c9b0*/  PRMT R96, R121, 0x7632, R96 ;  /* 0x0000763279607816 */ /* 0x000fea0000000060 */
[----:B------:R-:W1:Y:S10]  /*c9c0*/  MUFU.EX2 R5, R5 ;  /* 0x0000000500057308 */ /* 0x000e740000000800 */
[----:B------:R-:W-:Y:S10]  /*c9d0*/  MUFU.EX2 R100, R32 ;  /* 0x0000002000647308 */ /* 0x000ff40000000800 */
[----:B------:R-:W-:Y:S01]  /*c9e0*/  MUFU.EX2 R113, R33 ;  /* 0x0000002100717308 */ /* 0x000fe20000000800 */
[C---:B-1----:R-:W-:Y:S01]  /*c9f0*/  FMUL.FTZ R58, R5.reuse, R126 ;  /* 0x0000007e053a7220 */ /* 0x042fe20000410000 */
[C---:B------:R-:W-:Y:S01]  /*ca00*/  FMUL.FTZ R59, R5.reuse, R127 ;  /* 0x0000007f053b7220 */ /* 0x040fe20000410000 */
[C---:B------:R-:W-:Y:S01]  /*ca10*/  FMUL.FTZ R62, R5.reuse, R130 ;  /* 0x00000082053e7220 */ /* 0x040fe20000410000 */
[----:B------:R-:W-:Y:S01]  /*ca20*/  FMUL.FTZ R63, R5, R131 ;  /* 0x00000083053f7220 */ /* 0x000fe20000410000 */
[----:B------:R-:W-:Y:S05]  /*ca30*/  IMAD.MOV.U32 R126, RZ, RZ, R50 ;  /* 0x000000ffff7e7224 */ /* 0x000fea00078e0032 */
        /* <DEDUP_REMOVED lines=12> */
[--C-:B--2---:R-:W-:Y:S01]  /*cb00*/  FFMA.FTZ R97, R4, R49, R35.reuse ;  /* 0x0000003104617223 */ /* 0x104fe20000010023 */
[----:B------:R-:W-:Y:S01]  /*cb10*/  PRMT R35, R166, 0x7610, R35 ;  /* 0x00007610a6237816 */ /* 0x000fe20000000023 */
[----:B------:R-:W-:Y:S02]  /*cb20*/  IMAD.MOV.U32 R49, RZ, RZ, R169 ;  /* 0x000000ffff317224 */ /* 0x000fe400078e00a9 */
[----:B------:R-:W-:Y:S01]  /*cb30*/  FADD.FTZ R4, -R132, R133 ;  /* 0x0000008584047221 */ /* 0x000fe20000010100 */
[----:B------:R-:W-:Y:S01]  /*cb40*/  @!P6 PRMT R7, R35, 0x5410, RZ ;  /* 0x000054102307e816 */ /* 0x000fe200000000ff */
[----:B------:R-:W-:Y:S02]  /*cb50*/  IMAD.MOV.U32 R35, RZ, RZ, R52 ;  /* 0x000000ffff237224 */ /* 0x000fe400078e0034 */
[----:B----4-:R-:W-:Y:S02]  /*cb60*/  @!P5 HFMA2.BF16_V2 R55, -RZ.H0_H0, RZ.H0_H0, -R6.H0_H0 ;  /* 0x200000ffff37d231 */ /* 0x010fe40000340906 */
[----:B------:R-:W-:Y:S01]  /*cb70*/  FMUL.FTZ R65, R4, UR4 ;  /* 0x0000000404417c20 */ /* 0x000fe20008410000 */
[----:B------:R-:W-:Y:S01]  /*cb80*/  FADD.FTZ R4, -R3, R134 ;  /* 0x0000008603047221 */ /* 0x000fe20000010100 */
[----:B------:R-:W-:Y:S01]  /*cb90*/  IMAD.MOV.U32 R127, RZ, RZ, R35 ;  /* 0x000000ffff7f7224 */ /* 0x000fe200078e0023 */
[----:B------:R-:W-:Y:S01]  /*cba0*/  PRMT R31, R55, 0x7610, R31 ;  /* 0x00007610371f7816 */ /* 0x000fe2000000001f */
[----:B------:R-:W-:Y:S01]  /*cbb0*/  @!P5 STL.S16 [R1+0x44], R55 ;  /* 0x000044370100d387 */ /* 0x000fe20000100600 */
[----:B------:R-:W-:Y:S01]  /*cbc0*/  IMAD.MOV.U32 R167, RZ, RZ, R47 ;  /* 0x000000ffffa77224 */ /* 0x000fe200078e002f */
[----:B------:R-:W1:Y:S01]  /*cbd0*/  MUFU.EX2 R65, R65 ;  /* 0x0000004100417308 */ /* 0x000e620000000800 */
[----:B------:R-:W-:Y:S01]  /*cbe0*/  @!P5 PRMT R6, R31, 0x5410, RZ ;  /* 0x000054101f06d816 */ /* 0x000fe200000000ff */
[----:B------:R-:W-:Y:S01]  /*cbf0*/  FMUL.FTZ R67, R4, UR4 ;  /* 0x0000000404437c20 */ /* 0x000fe20008410000 */
[C---:B------:R-:W-:Y:S01]  /*cc00*/  FMUL.FTZ R47, R5.reuse, R123 ;  /* 0x0000007b052f7220 */ /* 0x040fe20000410000 */
[----:B------:R-:W-:Y:S02]  /*cc10*/  IMAD.MOV.U32 R123, RZ, RZ, R51 ;  /* 0x000000ffff7b7224 */ /* 0x000fe400078e0033 */
[----:B---3--:R-:W-:Y:S02]  /*cc20*/  IMAD.MOV.U32 R166, RZ, RZ, R46 ;  /* 0x000000ffffa67224 */ /* 0x008fe400078e002e */
[----:B------:R-:W-:Y:S02]  /*cc30*/  FMUL.FTZ R46, R5, R122 ;  /* 0x0000007a052e7220 */ /* 0x000fe40000410000 */
[----:B------:R-:W2:Y:S01]  /*cc40*/  MUFU.EX2 R67, R67 ;  /* 0x0000004300437308 */ /* 0x000ea20000000800 */
[----:B------:R-:W-:Y:S02]  /*cc50*/  IMAD.MOV.U32 R122, RZ, RZ, R54 ;  /* 0x000000ffff7a7224 */ /* 0x000fe400078e0036 */
[----:B------:R-:W-:Y:S01]  /*cc60*/  @!P4 HFMA2.BF16_V2 R43, -RZ.H0_H0, RZ.H0_H0, -R11.H0_H0 ;  /* 0x200000ffff2bc231 */ /* 0x000fe2000034090b */
[----:B------:R-:W-:Y:S01]  /*cc70*/  LEA R168, P0, R27, R166, 0x1 ;  /* 0x000000a61ba87211 */ /* 0x000fe200078008ff */
[----:B------:R3:W-:Y:S01]  /*cc80*/  STG.E.U16 desc[UR18][R166.64], R7 ;  /* 0x00000007a6007986 */ /* 0x0007e2000c101512 */
[----:B------:R-:W-:Y:S01]  /*cc90*/  FADD.FTZ R97, R122, R97 ;  /* 0x000000617a617221 */ /* 0x000fe20000010000 */
[----:B------:R-:W-:Y:S01]  /*cca0*/  @!P3 HFMA2.BF16_V2 R42, -RZ.H0_H0, RZ.H0_H0, -R10.H0_H0 ;  /* 0x200000ffff2ab231 */ /* 0x000fe2000034090a */
[----:B------:R-:W-:Y:S01]  /*ccb0*/  PRMT R30, R43, 0x7610, R30 ;  /* 0x000076102b1e7816 */ /* 0x000fe2000000001e */
[----:B------:R4:W-:Y:S01]  /*ccc0*/  @!P4 STL.S16 [R1+0x40], R43 ;  /* 0x0000402b0100c387 */ /* 0x0009e20000100600 */
[----:B------:R-:W-:Y:S01]  /*ccd0*/  LEA.HI.X.SX32 R169, R27, R167, 0x1, P0 ;  /* 0x000000a71ba97211 */ /* 0x000fe200000f0eff */
[----:B------:R-:W-:Y:S01]  /*cce0*/  @!P2 HFMA2.BF16_V2 R36, -RZ.H0_H0, RZ.H0_H0, -R14.H0_H0 ;  /* 0x200000ffff24a231 */ /* 0x000fe2000034090e */
[----:B------:R-:W-:Y:S01]  /*ccf0*/  PRMT R26, R42, 0x7610, R26 ;  /* 0x000076102a1a7816 */ /* 0x000fe2000000001a */
[----:B------:R4:W-:Y:S01]  /*cd00*/  @!P3 STL.S16 [R1+0x3c], R42 ;  /* 0x00003c2a0100b387 */ /* 0x0009e20000100600 */
[----:B------:R-:W-:Y:S01]  /*cd10*/  @!P4 PRMT R11, R30, 0x5410, RZ ;  /* 0x000054101e0bc816 */ /* 0x000fe200000000ff */
[----:B------:R-:W-:Y:S01]  /*cd20*/  IMAD.WIDE R30, R15, 0x70, R168 ;  /* 0x000000700f1e7825 */ /* 0x000fe200078e02a8 */
[----:B------:R-:W-:Y:S01]  /*cd30*/  @!P3 PRMT R10, R26, 0x5410, RZ ;  /* 0x000054101a0ab816 */ /* 0x000fe200000000ff */
[----:B------:R4:W-:Y:S01]  /*cd40*/  @!P2 STL.S16 [R1+0x34], R36 ;  /* 0x000034240100a387 */ /* 0x0009e20000100600 */
[----:B------:R-:W-:Y:S01]  /*cd50*/  PRMT R4, R36, 0x7610, R4 ;  /* 0x0000761024047816 */ /* 0x000fe20000000004 */
[----:B-1----:R-:W-:Y:S01]  /*cd60*/  FMUL.FTZ R52, R65, R92 ;  /* 0x0000005c41347220 */ /* 0x002fe20000410000 */
[C---:B--2---:R-:W-:Y:S01]  /*cd70*/  FMUL.FTZ R51, R67.reuse, R91 ;  /* 0x0000005b43337220 */ /* 0x044fe20000410000 */
[----:B------:R1:W2:Y:S01]  /*cd80*/  LDL.S16 R23, [R1+0x4c] ;  /* 0x00004c0001177983 */ /* 0x0002a20000100600 */
[----:B------:R-:W-:Y:S01]  /*cd90*/  @!P2 PRMT R14, R4, 0x5410, RZ ;  /* 0x00005410040ea816 */ /* 0x000fe200000000ff */
[----:B------:R-:W-:Y:S01]  /*cda0*/  FMUL.FTZ R54, R67, R94 ;  /* 0x0000005e43367220 */ /* 0x000fe20000410000 */
[----:B------:R-:W-:Y:S01]  /*cdb0*/  SHF.R.U32.HI R4, RZ, 0x18, R170 ;  /* 0x00000018ff047819 */ /* 0x000fe200000116aa */
[----:B------:R1:W-:Y:S01]  /*cdc0*/  STG.E.U16 desc[UR18][R166.64+0x2], R6 ;  /* 0x00000206a6007986 */ /* 0x0003e2000c101512 */
[----:B------:R-:W-:Y:S01]  /*cdd0*/  FMUL.FTZ R64, R65, R104 ;  /* 0x0000006841407220 */ /* 0x000fe20000410000 */
[----:B------:R-:W-:Y:S01]  /*cde0*/  FMUL.FTZ R26, R5, R110 ;  /* 0x0000006e051a7220 */ /* 0x000fe20000410000 */
[----:B------:R-:W-:Y:S01]  /*cdf0*/  ISETP.LE.U32.AND P0, PT, R4, UR13, PT ;  /* 0x0000000d04007c0c */ /* 0x000fe2000bf03070 */
[----:B------:R1:W-:Y:S01]  /*ce00*/  STG.E.U16 desc[UR18][R168.64], R11 ;  /* 0x0000000ba8007986 */ /* 0x0003e2000c101512 */
[----:B------:R-:W-:Y:S01]  /*ce10*/  LOP3.LUT R4, R162, 0xff, RZ, 0xc0, !PT ;  /* 0x000000ffa2047812 */ /* 0x000fe200078ec0ff */
[----:B------:R-:W-:Y:S01]  /*ce20*/  FMUL.FTZ R32, R65, R80 ;  /* 0x0000005041207220 */ /* 0x000fe20000410000 */
[----:B---3--:R-:W-:Y:S01]  /*ce30*/  IMAD R7, R15, 0x48, RZ ;  /* 0x000000480f077824 */ /* 0x008fe200078e02ff */
[----:B------:R3:W-:Y:S01]  /*ce40*/  STG.E.U16 desc[UR18][R168.64+0x2], R10 ;  /* 0x0000020aa8007986 */ /* 0x0007e2000c101512 */
[----:B------:R-:W-:Y:S01]  /*ce50*/  ISETP.LE.U32.AND P5, PT, R4, UR13, PT ;  /* 0x0000000d04007c0c */ /* 0x000fe2000bfa3070 */
[C---:B----4-:R-:W-:Y:S01]  /*ce60*/  FMUL.FTZ R43, R5.reuse, R119 ;  /* 0x00000077052b7220 */ /* 0x050fe20000410000 */
[----:B------:R-:W-:Y:S01]  /*ce70*/  LOP3.LUT R4, R162, 0xffff, RZ, 0xc0, !PT ;  /* 0x0000ffffa2047812 */ /* 0x000fe200078ec0ff */
[----:B------:R4:W-:Y:S01]  /*ce80*/  STG.E.U16 desc[UR18][R30.64], R14 ;  /* 0x0000000e1e007986 */ /* 0x0009e2000c101512 */
[----:B------:R-:W-:Y:S01]  /*ce90*/  FMUL.FTZ R42, R5, R118 ;  /* 0x00000076052a7220 */ /* 0x000fe20000410000 */
[----:B------:R-:W-:Y:S01]  /*cea0*/  FMUL.FTZ R20, R65, R76 ;  /* 0x0000004c41147220 */ /* 0x000fe20000410000 */
[----:B------:R-:W-:Y:S01]  /*ceb0*/  SHF.R.U32.HI R4, RZ, 0x8, R4 ;  /* 0x00000008ff047819 */ /* 0x000fe20000011604 */
[----:B------:R-:W-:Y:S01]  /*cec0*/  FMUL.FTZ R50, R67, R90 ;  /* 0x0000005a43327220 */ /* 0x000fe20000410000 */
[----:B------:R-:W-:Y:S01]  /*ced0*/  F2FP.BF16.F32.PACK_AB R90, R101, R112 ;  /* 0x00000070655a723e */ /* 0x000fe200000010ff */
[C---:B------:R-:W-:Y:S01]  /*cee0*/  FMUL.FTZ R36, R65.reuse, R84 ;  /* 0x0000005441247220 */ /* 0x040fe20000410000 */
[----:B------:R-:W-:Y:S01]  /*cef0*/  LOP3.LUT R4, R4, 0xffff, RZ, 0xc0, !PT ;  /* 0x0000ffff04047812 */ /* 0x000fe200078ec0ff */
[----:B------:R-:W-:Y:S01]  /*cf00*/  FMUL.FTZ R33, R65, R81 ;  /* 0x0000005141217220 */ /* 0x000fe20000410000 */
[----:B------:R-:W-:Y:S01]  /*cf10*/  FMUL.FTZ R35, R67, R83 ;  /* 0x0000005343237220 */ /* 0x000fe20000410000 */
[----:B------:R-:W-:Y:S02]  /*cf20*/  IMAD R27, R15, 0x38, R27 ;  /* 0x000000380f1b7824 */ /* 0x000fe400078e021b */
[----:B------:R-:W-:Y:S01]  /*cf30*/  FMUL.FTZ R15, R5, R103 ;  /* 0x00000067050f7220 */ /* 0x000fe20000410000 */
[----:B------:R-:W-:Y:S01]  /*cf40*/  IMAD.MOV.U32 R55, RZ, RZ, R38 ;  /* 0x000000ffff377224 */ /* 0x000fe200078e0026 */
[----:B------:R4:W-:Y:S01]  /*cf50*/  MUFU.EX2 R84, R22 ;  /* 0x0000001600547308 */ /* 0x0009e20000000800 */
[----:B------:R-:W-:Y:S01]  /*cf60*/  VIADD R27, R27, 0x1 ;  /* 0x000000011b1b7836 */ /* 0x000fe20000000000 */
[----:B-1----:R-:W-:Y:S01]  /*cf70*/  LOP3.LUT R6, R170, 0xffff, RZ, 0xc0, !PT ;  /* 0x0000ffffaa067812 */ /* 0x002fe200078ec0ff */
[----:B------:R-:W-:Y:S01]  /*cf80*/  IMAD.MOV.U32 R38, RZ, RZ, R49 ;  /* 0x000000ffff267224 */ /* 0x000fe200078e0031 */
[----:B------:R-:W-:Y:S01]  /*cf90*/  SHF.R.U32.HI R170, RZ, 0x10, R170 ;  /* 0x00000010ffaa7819 */ /* 0x000fe200000116aa */
[----:B------:R-:W-:Y:S01]  /*cfa0*/  IMAD.MOV.U32 R49, RZ, RZ, R48 ;  /* 0x000000ffff317224 */ /* 0x000fe200078e0030 */
[----:B------:R-:W-:Y:S01]  /*cfb0*/  SHF.R.U32.HI R6, RZ, 0x8, R6 ;  /* 0x00000008ff067819 */ /* 0x000fe20000011606 */
[----:B------:R-:W2:Y:S01]  /*cfc0*/  LDL.LU R11, [R1+0xb8] ;  /* 0x0000b800010b7983 */ /* 0x000ea20000300800 */
[----:B------:R-:W-:Y:S01]  /*cfd0*/  LOP3.LUT R170, R170, 0xff, RZ, 0xc0, !PT ;  /* 0x000000ffaaaa7812 */ /* 0x000fe200078ec0ff */
[----:B------:R-:W-:Y:S01]  /*cfe0*/  IMAD.MOV.U32 R48, RZ, RZ, R37 ;  /* 0x000000ffff307224 */ /* 0x000fe200078e0025 */
[----:B------:R-:W-:Y:S01]  /*cff0*/  LOP3.LUT R6, R6, 0xffff, RZ, 0xc0, !PT ;  /* 0x0000ffff06067812 */ /* 0x000fe200078ec0ff */
[----:B---3--:R1:W3:Y:S01]  /*d000*/  LDL.S16 R10, [R1+0x30] ;  /* 0x00003000010a7983 */ /* 0x0082e20000100600 */
[----:B------:R-:W-:Y:S01]  /*d010*/  ISETP.LE.U32.AND P4, PT, R170, UR13, PT ;  /* 0x0000000daa007c0c */ /* 0x000fe2000bf83070 */
[----:B------:R-:W-:Y:S01]  /*d020*/  IMAD.MOV.U32 R37, RZ, RZ, R173 ;  /* 0x000000ffff257224 */ /* 0x000fe200078e00ad */
[----:B------:R-:W-:Y:S01]  /*d030*/  ISETP.LE.U32.AND P2, PT, R6, UR13, PT ;  /* 0x0000000d06007c0c */ /* 0x000fe2000bf43070 */
[----:B----4-:R-:W-:Y:S01]  /*d040*/  FMUL.FTZ R14, R5, R102 ;  /* 0x00000066050e7220 */ /* 0x010fe20000410000 */
[----:B------:R-:W-:Y:S01]  /*d050*/  LEA R170, P3, R7, R166, 0x1 ;  /* 0x000000a607aa7211 */ /* 0x000fe200078608ff */
[C---:B------:R-:W-:Y:S01]  /*d060*/  FMUL.FTZ R30, R5.reuse, R114 ;  /* 0x00000072051e7220 */ /* 0x040fe20000410000 */
[--C-:B------:R-:W-:Y:S01]  /*d070*/  SHF.R.U32.HI R6, RZ, 0x10, R162.reuse ;  /* 0x00000010ff067819 */ /* 0x100fe200000116a2 */
[----:B------:R-:W-:Y:S01]  /*d080*/  FMUL.FTZ R31, R5, R115 ;  /* 0x00000073051f7220 */ /* 0x000fe20000410000 */
[----:B------:R-:W-:Y:S01]  /*d090*/  LEA.HI.X.SX32 R171, R7, R167, 0x1, P3 ;  /* 0x000000a707ab7211 */ /* 0x000fe200018f0eff */
[----:B------:R-:W-:Y:S01]  /*d0a0*/  IMAD.MOV.U32 R110, RZ, RZ, R37 ;  /* 0x000000ffff6e7224 */ /* 0x000fe200078e0025 */
[----:B------:R-:W-:Y:S01]  /*d0b0*/  LEA R172, P3, R27, R166, 0x1 ;  /* 0x000000a61bac7211 */ /* 0x000fe200078608ff */
[----:B------:R-:W-:Y:S01]  /*d0c0*/  FMUL.FTZ R37, R65, R85 ;  /* 0x0000005541257220 */ /* 0x000fe20000410000 */
[----:B------:R-:W-:Y:S01]  /*d0d0*/  LOP3.LUT R6, R6, 0xff, RZ, 0xc0, !PT ;  /* 0x000000ff06067812 */ /* 0x000fe200078ec0ff */
[----:B------:R-:W-:Y:S01]  /*d0e0*/  MUFU.EX2 R80, R110 ;  /* 0x0000006e00507308 */ /* 0x000fe20000000800 */
[----:B------:R-:W-:Y:S01]  /*d0f0*/  LEA.HI.X.SX32 R173, R27, R167, 0x1, P3 ;  /* 0x000000a71bad7211 */ /* 0x000fe200018f0eff */
[----:B------:R-:W-:Y:S01]  /*d100*/  FMUL.FTZ R27, R5, R111 ;  /* 0x0000006f051b7220 */ /* 0x000fe20000410000 */
[----:B------:R-:W-:Y:S01]  /*d110*/  ISETP.LE.U32.AND P6, PT, R6, UR13, PT ;  /* 0x0000000d06007c0c */ /* 0x000fe2000bfc3070 */
[----:B------:R-:W-:Y:S01]  /*d120*/  FMUL.FTZ R22, R67, R78 ;  /* 0x0000004e43167220 */ /* 0x000fe20000410000 */
[----:B------:R-:W-:Y:S01]  /*d130*/  ISETP.LE.U32.AND P3, PT, R4, UR13, PT ;  /* 0x0000000d04007c0c */ /* 0x000fe2000bf63070 */
[----:B------:R-:W-:Y:S01]  /*d140*/  IMAD.MOV.U32 R134, RZ, RZ, R49 ;  /* 0x000000ffff867224 */ /* 0x000fe200078e0031 */
[----:B------:R-:W-:Y:S01]  /*d150*/  SHF.R.U32.HI R4, RZ, 0x18, R162 ;  /* 0x00000018ff047819 */ /* 0x000fe200000116a2 */
[----:B------:R-:W-:Y:S01]  /*d160*/  FMUL.FTZ R49, R65, R89 ;  /* 0x0000005941317220 */ /* 0x000fe20000410000 */
[----:B------:R-:W-:Y:S01]  /*d170*/  PRMT R115, R121, 0x5410, R96 ;  /* 0x0000541079737816 */ /* 0x000fe20000000060 */
[----:B------:R-:W-:Y:S01]  /*d180*/  IMAD.MOV.U32 R118, RZ, RZ, R53 ;  /* 0x000000ffff767224 */ /* 0x000fe200078e0035 */
[----:B------:R-:W-:Y:S01]  /*d190*/  F2FP.BF16.F32.PACK_AB R102, R100, R113 ;  /* 0x000000716466723e */ /* 0x000fe200000010ff */
[----:B------:R-:W-:Y:S01]  /*d1a0*/  FMUL.FTZ R53, R65, R93 ;  /* 0x0000005d41357220 */ /* 0x000fe20000410000 */
[----:B------:R-:W-:Y:S01]  /*d1b0*/  MUFU.EX2 R83, R127 ;  /* 0x0000007f00537308 */ /* 0x000fe20000000800 */
[----:B------:R-:W-:Y:S01]  /*d1c0*/  FADD.FTZ R112, R112, R97 ;  /* 0x0000006170707221 */ /* 0x000fe20000010000 */
[----:B------:R-:W-:Y:S01]  /*d1d0*/  PRMT R89, R102, 0x7632, R89 ;  /* 0x0000763266597816 */ /* 0x000fe20000000059 */
[----:B------:R-:W-:Y:S02]  /*d1e0*/  IMAD.MOV.U32 R119, RZ, RZ, R66 ;  /* 0x000000ffff777224 */ /* 0x000fe400078e0042 */
[C---:B------:R-:W-:Y:S05]  /*d1f0*/  FMUL.FTZ R66, R67.reuse, R106 ;  /* 0x0000006a43427220 */ /* 0x040fea0000410000 */
[----:B------:R4:W-:Y:S02]  /*d200*/  MUFU.EX2 R81, R118 ;  /* 0x0000007600517308 */ /* 0x0009e40000000800 */
[----:B----4-:R-:W-:Y:S02]  /*d210*/  IMAD.MOV.U32 R118, RZ, RZ, R124 ;  /* 0x000000ffff767224 */ /* 0x010fe400078e007c */
[----:B------:R-:W-:Y:S02]  /*d220*/  IMAD.MOV.U32 R124, RZ, RZ, R38 ;  /* 0x000000ffff7c7224 */ /* 0x000fe400078e0026 */
[----:B------:R-:W-:Y:S04]  /*d230*/  FMUL.FTZ R38, R67, R86 ;  /* 0x0000005643267220 */ /* 0x000fe80000410000 */
[----:B------:R-:W-:Y:S01]  /*d240*/  MUFU.EX2 R86, R118 ;  /* 0x0000007600567308 */ /* 0x000fe20000000800 */
[----:B--2---:R-:W-:Y:S05]  /*d250*/  @!P2 HFMA2.BF16_V2 R23, -RZ.H0_H0, RZ.H0_H0, -R109.H0_H0 ;  /* 0x200000ffff17a231 */ /* 0x004fea000034096d */
[----:B------:R-:W-:Y:S01]  /*d260*/  PRMT R7, R23, 0x7610, R7 ;  /* 0x0000761017077816 */ /* 0x000fe20000000007 */
[----:B------:R2:W-:Y:S03]  /*d270*/  @!P2 STL.S16 [R1+0x4c], R23 ;  /* 0x00004c170100a387 */ /* 0x0005e60000100600 */
[----:B------:R-:W-:Y:S02]  /*d280*/  @!P2 PRMT R109, R7, 0x5410, RZ ;  /* 0x00005410076da816 */ /* 0x000fe400000000ff */
[----:B------:R-:W-:Y:S01]  /*d290*/  ISETP.LE.U32.AND P2, PT, R4, UR13, PT ;  /* 0x0000000d04007c0c */ /* 0x000fe2000bf43070 */
[----:B------:R-:W4:Y:S01]  /*d2a0*/  LDL.LU R7, [R1+0xb4] ;  /* 0x0000b40001077983 */ /* 0x000f220000300800 */
[----:B------:R-:W-:Y:S03]  /*d2b0*/  LOP3.LUT R4, R160, 0xff, RZ, 0xc0, !PT ;  /* 0x000000ffa0047812 */ /* 0x000fe600078ec0ff */
[----:B------:R1:W4:Y:S04]  /*d2c0*/  LDL.S16 R21, [R1+0x2c] ;  /* 0x00002c0001157983 */ /* 0x0003280000100600 */
[----:B------:R-:W-:Y:S01]  /*d2d0*/  STG.E.U16 desc[UR18][R172.64], R109 ;  /* 0x0000006dac007986 */ /* 0x000fe2000c101512 */
[----:B--2---:R-:W-:Y:S02]  /*d2e0*/  IMAD.MOV.U32 R23, RZ, RZ, R48 ;  /* 0x000000ffff177224 */ /* 0x004fe400078e0030 */
[----:B------:R-:W-:Y:S02]  /*d2f0*/  FMUL.FTZ R48, R65, R88 ;  /* 0x0000005841307220 */ /* 0x000fe40000410000 */
[----:B------:R-:W-:Y:S02]  /*d300*/  IMAD.MOV.U32 R110, RZ, RZ, R23 ;  /* 0x000000ffff6e7224 */ /* 0x000fe400078e0017 */
[C---:B------:R-:W-:Y:S01]  /*d310*/  FFMA.FTZ R133, R5.reuse, R11, R34 ;  /* 0x0000000b05857223 */ /* 0x040fe20000010022 */
[----:B------:R-:W-:Y:S01]  /*d320*/  FMUL.FTZ R11, R5, R99 ;  /* 0x00000063050b7220 */ /* 0x000fe20000410000 */
[----:B------:R-:W-:Y:S01]  /*d330*/  FMUL.FTZ R23, R67, R79 ;  /* 0x0000004f43177220 */ /* 0x000fe20000410000 */
[----:B------:R2:W1:Y:S01]  /*d340*/  MUFU.EX2 R99, R17 ;  /* 0x0000001100637308 */ /* 0x0004620000000800 */
[----:B---3--:R-:W-:Y:S02]  /*d350*/  @!P4 HFMA2.BF16_V2 R10, -RZ.H0_H0, RZ.H0_H0, -R121.H0_H0 ;  /* 0x200000ffff0ac231 */ /* 0x008fe40000340979 */
[----:B------:R-:W-:Y:S03]  /*d360*/  FADD.FTZ R128, R128, R133 ;  /* 0x0000008580807221 */ /* 0x000fe60000010000 */
[----:B------:R-:W-:Y:S01]  /*d370*/  PRMT R6, R10, 0x7610, R6 ;  /* 0x000076100a067816 */ /* 0x000fe20000000006 */
[----:B------:R3:W-:Y:S03]  /*d380*/  @!P4 STL.S16 [R1+0x30], R10 ;  /* 0x0000300a0100c387 */ /* 0x0007e60000100600 */
[----:B------:R-:W-:Y:S01]  /*d390*/  @!P4 PRMT R121, R6, 0x5410, RZ ;  /* 0x000054100679c816 */ /* 0x000fe200000000ff */
[----:B------:R4:W4:Y:S01]  /*d3a0*/  LDL.S16 R111, [R1+0x38] ;  /* 0x00003800016f7983 */ /* 0x0009220000100600 */
[----:B------:R-:W-:Y:S01]  /*d3b0*/  ISETP.LE.U32.AND P4, PT, R4, UR13, PT ;  /* 0x0000000d04007c0c */ /* 0x000fe2000bf83070 */
[C---:B------:R-:W-:Y:S01]  /*d3c0*/  FMUL.FTZ R4, R65.reuse, R68 ;  /* 0x0000004441047220 */ /* 0x040fe20000410000 */
[----:B------:R-:W-:Y:S01]  /*d3d0*/  LOP3.LUT R6, R160, 0xffff, RZ, 0xc0, !PT ;  /* 0x0000ffffa0067812 */ /* 0x000fe200078ec0ff */
[----:B------:R-:W4:Y:S01]  /*d3e0*/  LDL.LU R34, [R1+0xb0] ;  /* 0x0000b00001227983 */ /* 0x000f220000300800 */
[----:B--2---:R-:W-:Y:S02]  /*d3f0*/  FMUL.FTZ R17, R65, R73 ;  /* 0x0000004941117220 */ /* 0x004fe40000410000 */
[----:B------:R-:W-:Y:S01]  /*d400*/  SHF.R.U32.HI R6, RZ, 0x8, R6 ;  /* 0x00000008ff067819 */ /* 0x000fe20000011606 */
[----:B------:R-:W-:Y:S01]  /*d410*/  STG.E.U16 desc[UR18][R170.64], R121 ;  /* 0x00000079aa007986 */ /* 0x000fe2000c101512 */
[----:B-1----:R-:W-:Y:S02]  /*d420*/  FADD.FTZ R97, R99, R128 ;  /* 0x0000008063617221 */ /* 0x002fe40000010000 */
[----:B------:R-:W-:Y:S01]  /*d430*/  LOP3.LUT R6, R6, 0xffff, RZ, 0xc0, !PT ;  /* 0x0000ffff06067812 */ /* 0x000fe200078ec0ff */
[----:B---3--:R-:W-:Y:S01]  /*d440*/  FMUL.FTZ R10, R5, R98 ;  /* 0x00000062050a7220 */ /* 0x008fe20000410000 */
[----:B------:R-:W-:Y:S01]  /*d450*/  FMUL.FTZ R5, R65, R69 ;  /* 0x0000004541057220 */ /* 0x000fe20000410000 */
[----:B------:R-:W-:Y:S01]  /*d460*/  F2FP.BF16.F32.PACK_AB R69, R108, R129 ;  /* 0x000000816c45723e */ /* 0x000fe200000010ff */
[----:B------:R-:W1:Y:S03]  /*d470*/  MUFU.EX2 R98, R19 ;  /* 0x0000001300627308 */ /* 0x000e660000000800 */
[----:B------:R-:W-:Y:S01]  /*d480*/  PRMT R68, R69, 0x7632, R68 ;  /* 0x0000763245447816 */ /* 0x000fe20000000044 */
[----:B-1----:R-:W-:Y:S01]  /*d490*/  FADD.FTZ R97, R98, R97 ;  /* 0x0000006162617221 */ /* 0x002fe20000010000 */
[C---:B----4-:R-:W-:Y:S01]  /*d4a0*/  FFMA.FTZ R103, R65.reuse, R7, R16 ;  /* 0x0000000741677223 */ /* 0x050fe20000010010 */
[----:B------:R-:W-:Y:S01]  /*d4b0*/  FMUL.FTZ R16, R65, R72 ;  /* 0x0000004841107220 */ /* 0x000fe20000410000 */
[----:B------:R-:W-:Y:S01]  /*d4c0*/  PRMT R72, R69, 0x5410, R68 ;  /* 0x0000541045487816 */ /* 0x000fe20000000044 */
[----:B------:R1:W2:Y:S01]  /*d4d0*/  LDL.S16 R7, [R1+0x28] ;  /* 0x0000280001077983 */ /* 0x0002a20000100600 */
[----:B------:R-:W-:Y:S05]  /*d4e0*/  @!P0 HFMA2.BF16_V2 R21, -RZ.H0_H0, RZ.H0_H0, -R96.H0_H0 ;  /* 0x200000ffff158231 */ /* 0x000fea0000340960 */
[----:B------:R-:W-:Y:S01]  /*d4f0*/  PRMT R114, R21, 0x7610, R114 ;  /* 0x0000761015727816 */ /* 0x000fe20000000072 */
[----:B------:R3:W-:Y:S03]  /*d500*/  @!P0 STL.S16 [R1+0x2c], R21 ;  /* 0x00002c1501008387 */ /* 0x0007e60000100600 */
[----:B------:R-:W-:Y:S01]  /*d510*/  @!P0 PRMT R96, R114, 0x5410, RZ ;  /* 0x0000541072608816 */ /* 0x000fe200000000ff */
[----:B------:R-:W-:Y:S01]  /*d520*/  IMAD.MOV.U32 R114, RZ, RZ, R39 ;  /* 0x000000ffff727224 */ /* 0x000fe200078e0027 */
[----:B------:R-:W-:Y:S01]  /*d530*/  ISETP.LE.U32.AND P0, PT, R6, UR13, PT ;  /* 0x0000000d06007c0c */ /* 0x000fe2000bf03070 */
[----:B------:R-:W-:Y:S01]  /*d540*/  FMUL.FTZ R39, R67, R87 ;  /* 0x0000005743277220 */ /* 0x000fe20000410000 */
[----:B------:R-:W-:Y:S01]  /*d550*/  SHF.R.U32.HI R6, RZ, 0x10, R160 ;  /* 0x00000010ff067819 */ /* 0x000fe200000116a0 */
[----:B------:R-:W-:Y:S03]  /*d560*/  STG.E.U16 desc[UR18][R170.64+0x2], R96 ;  /* 0x00000260aa007986 */ /* 0x000fe6000c101512 */
[----:B------:R-:W-:Y:S01]  /*d570*/  LOP3.LUT R6, R6, 0xff, RZ, 0xc0, !PT ;  /* 0x000000ff06067812 */ /* 0x000fe200078ec0ff */
[C---:B---3--:R-:W-:Y:S01]  /*d580*/  FMUL.FTZ R21, R65.reuse, R77 ;  /* 0x0000004d41157220 */ /* 0x048fe20000410000 */
[----:B------:R-:W-:Y:S01]  /*d590*/  PRMT R77, R90, 0x7632, R77 ;  /* 0x000076325a4d7816 */ /* 0x000fe2000000004d */
[----:B------:R-:W-:Y:S01]  /*d5a0*/  FMUL.FTZ R65, R65, R105 ;  /* 0x0000006941417220 */ /* 0x000fe20000410000 */
[----:B------:R-:W-:Y:S02]  /*d5b0*/  @!P5 HFMA2.BF16_V2 R111, -RZ.H0_H0, RZ.H0_H0, -R69.H0_H0 ;  /* 0x200000ffff6fd231 */ /* 0x000fe40000340945 */
[----:B------:R-:W-:Y:S03]  /*d5c0*/  FFMA.FTZ R73, R67, R34, R18 ;  /* 0x0000002243497223 */ /* 0x000fe60000010012 */
[----:B------:R-:W-:Y:S01]  /*d5d0*/  PRMT R19, R111, 0x7610, R19 ;  /* 0x000076106f137816 */ /* 0x000fe20000000013 */
[----:B------:R3:W-:Y:S01]  /*d5e0*/  @!P5 STL.S16 [R1+0x38], R111 ;  /* 0x0000386f0100d387 */ /* 0x0007e20000100600 */
[C---:B------:R-:W-:Y:S01]  /*d5f0*/  FMUL.FTZ R18, R67.reuse, R74 ;  /* 0x0000004a43127220 */ /* 0x040fe20000410000 */
[----:B------:R-:W-:Y:S01]  /*d600*/  FMUL.FTZ R34, R67, R82 ;  /* 0x0000005243227220 */ /* 0x000fe20000410000 */
[----:B------:R-:W-:Y:S01]  /*d610*/  @!P5 PRMT R69, R19, 0x5410, RZ ;  /* 0x000054101345d816 */ /* 0x000fe200000000ff */
[----:B------:R1:W4:Y:S01]  /*d620*/  LDL.S16 R85, [R1+0x24] ;  /* 0x0000240001557983 */ /* 0x0003220000100600 */
[----:B------:R-:W-:Y:S01]  /*d630*/  ISETP.LE.U32.AND P5, PT, R6, UR13, PT ;  /* 0x0000000d06007c0c */ /* 0x000fe2000bfa3070 */
[----:B------:R-:W-:Y:S01]  /*d640*/  FMUL.FTZ R6, R67, R70 ;  /* 0x0000004643067220 */ /* 0x000fe20000410000 */
[----:B------:R-:W-:Y:S01]  /*d650*/  SHF.R.U32.HI R70, RZ, 0x18, R160 ;  /* 0x00000018ff467819 */ /* 0x000fe200000116a0 */
[----:B------:R-:W-:Y:S01]  /*d660*/  FADD.FTZ R74, R125, R103 ;  /* 0x000000677d4a7221 */ /* 0x000fe20000010000 */
[----:B------:R-:W-:Y:S01]  /*d670*/  IMAD.WIDE.U32 R124, R124, -0x2daee0ad, RZ ;  /* 0xd2511f537c7c7825 */ /* 0x000fe200078e00ff */
[----:B------:R1:W1:Y:S01]  /*d680*/  MUFU.EX2 R82, R126 ;  /* 0x0000007e00527308 */ /* 0x0002620000000800 */
[----:B------:R-:W-:Y:S02]  /*d690*/  STG.E.U16 desc[UR18][R166.64+0x10], R69 ;  /* 0x00001045a6007986 */ /* 0x000fe4000c101512 */
[----:B------:R-:W-:Y:S01]  /*d6a0*/  FMUL.FTZ R19, R67, R75 ;  /* 0x0000004b43137220 */ /* 0x000fe20000410000 */
[----:B------:R-:W-:Y:S01]  /*d6b0*/  F2FP.BF16.F32.PACK_AB R75, R80, R81 ;  /* 0x00000051504b723e */ /* 0x000fe200000010ff */
[----:B------:R-:W-:Y:S01]  /*d6c0*/  FADD.FTZ R129, R129, R74 ;  /* 0x0000004a81817221 */ /* 0x000fe20000010000 */
[----:B------:R-:W-:Y:S01]  /*d6d0*/  F2FP.BF16.F32.PACK_AB R74, R83, R84 ;  /* 0x00000054534a723e */ /* 0x000fe200000010ff */
[----:B------:R-:W-:Y:S02]  /*d6e0*/  FADD.FTZ R103, R101, R112 ;  /* 0x0000007065677221 */ /* 0x000fe40000010000 */
[----:B------:R-:W-:Y:S01]  /*d6f0*/  FADD.FTZ R108, R108, R129 ;  /* 0x000000816c6c7221 */ /* 0x000fe20000010000 */
[----:B------:R-:W-:Y:S01]  /*d700*/  MUFU.EX2 R101, R186 ;  /* 0x000000ba00657308 */ /* 0x000fe20000000800 */
[----:B------:R-:W-:Y:S02]  /*d710*/  IMAD.MOV.U32 R129, RZ, RZ, R203 ;  /* 0x000000ffff817224 */ /* 0x000fe400078e00cb */
[----:B------:R-:W-:Y:S03]  /*d720*/  FADD.FTZ R81, R81, R108 ;  /* 0x0000006c51517221 */ /* 0x000fe60000010000 */
[----:B------:R-:W-:Y:S01]  /*d730*/  LOP3.LUT R129, R129, 0xffffffbf, RZ, 0xc0, !PT ;  /* 0xffffffbf81817812 */ /* 0x000fe200078ec0ff */
[----:B---3--:R-:W-:Y:S02]  /*d740*/  IMAD.MOV.U32 R111, RZ, RZ, R55 ;  /* 0x000000ffff6f7224 */ /* 0x008fe400078e0037 */
[----:B------:R-:W-:Y:S01]  /*d750*/  FMUL.FTZ R55, R67, R95 ;  /* 0x0000005f43377220 */ /* 0x000fe20000410000 */
[----:B-1----:R-:W-:Y:S04]  /*d760*/  IMAD.WIDE.U32 R126, R110, -0x2daee0ad, RZ ;  /* 0xd2511f536e7e7825 */ /* 0x002fe800078e00ff */
[----:B------:R-:W-:Y:S01]  /*d770*/  FADD.FTZ R106, R80, R81 ;  /* 0x00000051506a7221 */ /* 0x000fe20000010000 */
[----:B------:R1:W-:Y:S01]  /*d780*/  MUFU.EX2 R112, R151 ;  /* 0x0000009700707308 */ /* 0x0003e20000000800 */
[----:B------:R-:W-:Y:S01]  /*d790*/  FADD.FTZ R108, R82, R103 ;  /* 0x00000067526c7221 */ /* 0x000fe20000010000 */
[----:B------:R-:W-:Y:S04]  /*d7a0*/  SHF.R.U32.HI R103, RZ, 0x10, R126 ;  /* 0x00000010ff677819 */ /* 0x000fe8000001167e */
[----:B------:R-:W-:Y:S02]  /*d7b0*/  LOP3.LUT R103, R103, 0xff, RZ, 0xc0, !PT ;  /* 0x000000ff67677812 */ /* 0x000fe400078ec0ff */
[----:B-1----:R-:W-:Y:S01]  /*d7c0*/  F2FP.BF16.F32.PACK_AB R151, R135, R141 ;  /* 0x0000008d8797723e */ /* 0x002fe200000010ff */
[----:B--2---:R-:W-:Y:S05]  /*d7d0*/  @!P3 HFMA2.BF16_V2 R7, -RZ.H0_H0, RZ.H0_H0, -R68.H0_H0 ;  /* 0x200000ffff07b231 */ /* 0x004fea0000340944 */
[----:B------:R-:W-:Y:S01]  /*d7e0*/  PRMT R76, R7, 0x7610, R76 ;  /* 0x00007610074c7816 */ /* 0x000fe2000000004c */
[----:B------:R1:W-:Y:S03]  /*d7f0*/  @!P3 STL.S16 [R1+0x28], R7 ;  /* 0x000028070100b387 */ /* 0x0003e60000100600 */
[----:B------:R-:W-:Y:S01]  /*d800*/  @!P3 PRMT R68, R76, 0x5410, RZ ;  /* 0x000054104c44b816 */ /* 0x000fe200000000ff */
[----:B------:R2:W3:Y:S01]  /*d810*/  LDL.S16 R92, [R1+0x20] ;  /* 0x00002000015c7983 */ /* 0x0004e20000100600 */
[----:B------:R-:W-:Y:S01]  /*d820*/  ISETP.LE.U32.AND P3, PT, R70, UR13, PT ;  /* 0x0000000d46007c0c */ /* 0x000fe2000bf63070 */
[----:B------:R-:W-:Y:S01]  /*d830*/  FADD.FTZ R76, R123, R73 ;  /* 0x000000497b4c7221 */ /* 0x000fe20000010000 */
[C-C-:B------:R-:W-:Y:S01]  /*d840*/  LOP3.LUT R70, R125.reuse, UR27, R180.reuse, 0x96, !PT ;  /* 0x0000001b7d467c12 */ /* 0x140fe2000f8e96b4 */
[----:B------:R2:W2:Y:S01]  /*d850*/  LDL.S16 R91, [R1+0x1c] ;  /* 0x00001c00015b7983 */ /* 0x0004a20000100600 */
[----:B------:R-:W-:Y:S01]  /*d860*/  LOP3.LUT R180, R125, UR27, R180, 0x96, !PT ;  /* 0x0000001b7db47c12 */ /* 0x000fe2000f8e96b4 */
[----:B------:R-:W-:Y:S01]  /*d870*/  FADD.FTZ R113, R113, R76 ;  /* 0x0000004c71717221 */ /* 0x000fe20000010000 */
[----:B------:R-:W-:Y:S01]  /*d880*/  F2FP.BF16.F32.PACK_AB R76, R98, R99 ;  /* 0x00000063624c723e */ /* 0x000fe200000010ff */
[----:B------:R-:W-:Y:S01]  /*d890*/  STG.E.U16 desc[UR18][R166.64+0x12], R68 ;  /* 0x00001244a6007986 */ /* 0x000fe2000c101512 */
[----:B------:R-:W-:Y:S01]  /*d8a0*/  LOP3.LUT R73, R70, 0xff, RZ, 0xc0, !PT ;  /* 0x000000ff46497812 */ /* 0x000fe200078ec0ff */
[----:B------:R-:W-:Y:S04]  /*d8b0*/  FADD.FTZ R113, R100, R113 ;  /* 0x0000007164717221 */ /* 0x000fe80000010000 */
[----:B------:R-:W-:Y:S04]  /*d8c0*/  FADD.FTZ R100, R84, R113 ;  /* 0x0000007154647221 */ /* 0x000fe80000010000 */
[----:B------:R-:W-:Y:S01]  /*d8d0*/  FADD.FTZ R100, R83, R100 ;  /* 0x0000006453647221 */ /* 0x000fe20000010000 */
[----:B------:R-:W-:Y:S01]  /*d8e0*/  PRMT R83, R74, 0x7632, R83 ;  /* 0x000076324a537816 */ /* 0x000fe20000000053 */
[C---:B-1----:R-:W-:Y:S01]  /*d8f0*/  FMUL.FTZ R7, R67.reuse, R71 ;  /* 0x0000004743077220 */ /* 0x042fe20000410000 */
[----:B------:R-:W-:Y:S01]  /*d900*/  PRMT R71, R102, 0x5410, R89 ;  /* 0x0000541066477816 */ /* 0x000fe20000000059 */
[----:B------:R-:W-:Y:S01]  /*d910*/  FMUL.FTZ R67, R67, R107 ;  /* 0x0000006b43437220 */ /* 0x000fe20000410000 */
[----:B----4-:R-:W-:Y:S05]  /*d920*/  @!P6 HFMA2.BF16_V2 R85, -RZ.H0_H0, RZ.H0_H0, -R102.H0_H0 ;  /* 0x200000ffff55e231 */ /* 0x010fea0000340966 */
[----:B------:R-:W-:Y:S01]  /*d930*/  PRMT R79, R85, 0x7610, R79 ;  /* 0x00007610554f7816 */ /* 0x000fe2000000004f */
[----:B------:R1:W-:Y:S03]  /*d940*/  @!P6 STL.S16 [R1+0x24], R85 ;  /* 0x000024550100e387 */ /* 0x0003e60000100600 */
[----:B------:R-:W-:Y:S01]  /*d950*/  @!P6 PRMT R102, R79, 0x5410, RZ ;  /* 0x000054104f66e816 */ /* 0x000fe200000000ff */
[----:B------:R4:W4:Y:S01]  /*d960*/  LDL.S16 R88, [R1+0x18] ;  /* 0x0000180001587983 */ /* 0x0009220000100600 */
[----:B------:R-:W-:Y:S02]  /*d970*/  ISETP.LE.U32.AND P6, PT, R73, UR13, PT ;  /* 0x0000000d49007c0c */ /* 0x000fe4000bfc3070 */
[----:B------:R-:W-:Y:S01]  /*d980*/  LOP3.LUT R73, R70, 0xffff, RZ, 0xc0, !PT ;  /* 0x0000ffff46497812 */ /* 0x000fe200078ec0ff */
[----:B------:R2:W4:Y:S03]  /*d990*/  LDL.S16 R79, [R1+0x14] ;  /* 0x00001400014f7983 */ /* 0x0005260000100600 */
[----:B------:R-:W-:Y:S01]  /*d9a0*/  SHF.R.U32.HI R73, RZ, 0x8, R73 ;  /* 0x00000008ff497819 */ /* 0x000fe20000011649 */
[----:B------:R-:W-:Y:S03]  /*d9b0*/  STG.E.U16 desc[UR18][R168.64+0x10], R102 ;  /* 0x00001066a8007986 */ /* 0x000fe6000c101512 */
[----:B------:R-:W-:Y:S01]  /*d9c0*/  LOP3.LUT R73, R73, 0xffff, RZ, 0xc0, !PT ;  /* 0x0000ffff49497812 */ /* 0x000fe200078ec0ff */
[----:B-1----:R-:W1:Y:S02]  /*d9d0*/  MUFU.EX2 R85, R119 ;  /* 0x0000007700557308 */ /* 0x002e640000000800 */
[C---:B-1----:R-:W-:Y:S01]  /*d9e0*/  F2FP.BF16.F32.PACK_AB R82, R85.reuse, R82 ;  /* 0x000000525552723e */ /* 0x042fe200000010ff */
[----:B------:R-:W-:Y:S01]  /*d9f0*/  FADD.FTZ R108, R85, R108 ;  /* 0x0000006c556c7221 */ /* 0x000fe20000010000 */
[----:B------:R-:W-:Y:S04]  /*da00*/  LOP3.LUT R85, R124, 0xffff, RZ, 0xc0, !PT ;  /* 0x0000ffff7c557812 */ /* 0x000fe800078ec0ff */
[----:B------:R-:W-:Y:S04]  /*da10*/  SHF.R.U32.HI R85, RZ, 0x8, R85 ;  /* 0x00000008ff557819 */ /* 0x000fe80000011655 */
[----:B------:R-:W-:Y:S01]  /*da20*/  LOP3.LUT R85, R85, 0xffff, RZ, 0xc0, !PT ;  /* 0x0000ffff55557812 */ /* 0x000fe200078ec0ff */
[----:B---3--:R-:W-:Y:S02]  /*da30*/  @!P2 HFMA2.BF16_V2 R92, -RZ.H0_H0, RZ.H0_H0, -R89.H0_H0 ;  /* 0x200000ffff5ca231 */ /* 0x008fe40000340959 */
[----:B--2---:R-:W-:Y:S03]  /*da40*/  @!P4 HFMA2.BF16_V2 R91, -RZ.H0_H0, RZ.H0_H0, -R90.H0_H0 ;  /* 0x200000ffff5bc231 */ /* 0x004fe6000034095a */
[----:B------:R-:W-:Y:S01]  /*da50*/  PRMT R78, R92, 0x7610, R78 ;  /* 0x000076105c4e7816 */ /* 0x000fe2000000004e */
[----:B------:R1:W-:Y:S03]  /*da60*/  @!P2 STL.S16 [R1+0x20], R92 ;  /* 0x0000205c0100a387 */ /* 0x0003e60000100600 */
[----:B------:R-:W-:Y:S01]  /*da70*/  @!P2 PRMT R89, R78, 0x5410, RZ ;  /* 0x000054104e59a816 */ /* 0x000fe200000000ff */
[----:B------:R2:W-:Y:S01]  /*da80*/  @!P4 STL.S16 [R1+0x1c], R91 ;  /* 0x00001c5b0100c387 */ /* 0x0005e20000100600 */
[----:B------:R-:W-:Y:S02]  /*da90*/  PRMT R87, R91, 0x7610, R87 ;  /* 0x000076105b577816 */ /* 0x000fe40000000057 */
[----:B------:R-:W-:Y:S01]  /*daa0*/  ISETP.LE.U32.AND P2, PT, R73, UR13, PT ;  /* 0x0000000d49007c0c */ /* 0x000fe2000bf43070 */
[----:B------:R3:W-:Y:S01]  /*dab0*/  STG.E.U16 desc[UR18][R168.64+0x12], R89 ;  /* 0x00001259a8007986 */ /* 0x0007e2000c101512 */
[--C-:B------:R-:W-:Y:S02]  /*dac0*/  SHF.R.U32.HI R73, RZ, 0x18, R70.reuse ;  /* 0x00000018ff497819 */ /* 0x100fe40000011646 */
[----:B------:R-:W-:Y:S02]  /*dad0*/  PRMT R78, R90, 0x5410, R77 ;  /* 0x000054105a4e7816 */ /* 0x000fe4000000004d */
[----:B------:R-:W-:Y:S02]  /*dae0*/  @!P4 PRMT R90, R87, 0x5410, RZ ;  /* 0x00005410575ac816 */ /* 0x000fe400000000ff */
[----:B------:R-:W-:Y:S01]  /*daf0*/  ISETP.LE.U32.AND P4, PT, R73, UR13, PT ;  /* 0x0000000d49007c0c */ /* 0x000fe2000bf83070 */
[----:B------:R-:W-:Y:S01]  /*db00*/  MUFU.EX2 R87, R111 ;  /* 0x0000006f00577308 */ /* 0x000fe20000000800 */
[----:B------:R-:W-:Y:S01]  /*db10*/  PRMT R73, R76, 0x7632, R73 ;  /* 0x000076324c497816 */ /* 0x000fe20000000049 */
[----:B------:R-:W-:Y:S01]  /*db20*/  STG.E.U16 desc[UR18][R172.64+0xe], R90 ;  /* 0x00000e5aac007986 */ /* 0x000fe2000c101512 */
[----:B------:R-:W-:Y:S04]  /*db30*/  SHF.R.U32.HI R70, RZ, 0x10, R70 ;  /* 0x00000010ff467819 */ /* 0x000fe80000011646 */
[----:B------:R-:W-:Y:S01]  /*db40*/  LOP3.LUT R70, R70, 0xff, RZ, 0xc0, !PT ;  /* 0x000000ff46467812 */ /* 0x000fe200078ec0ff */
[----:B-1----:R1:W4:Y:S02]  /*db50*/  LDL.S16 R92, [R1+0x10] ;  /* 0x00001000015c7983 */ /* 0x0023240000100600 */
[----:B--2---:R2:W1:Y:S01]  /*db60*/  MUFU.EX2 R91, R114 ;  /* 0x00000072005b7308 */ /* 0x0044620000000800 */
[----:B---3--:R-:W-:Y:S02]  /*db70*/  IMAD.U32 R89, RZ, RZ, UR31 ;  /* 0x0000001fff597e24 */ /* 0x008fe4000f8e00ff */
[----:B----4-:R-:W-:Y:S02]  /*db80*/  @!P0 HFMA2.BF16_V2 R88, -RZ.H0_H0, RZ.H0_H0, -R77.H0_H0 ;  /* 0x200000ffff588231 */ /* 0x010fe4000034094d */
[----:B------:R-:W-:Y:S03]  /*db90*/  @!P5 HFMA2.BF16_V2 R79, -RZ.H0_H0, RZ.H0_H0, -R76.H0_H0 ;  /* 0x200000ffff4fd231 */ /* 0x000fe6000034094c */
[----:B------:R-:W-:Y:S01]  /*dba0*/  PRMT R93, R88, 0x7610, R93 ;  /* 0x00007610585d7816 */ /* 0x000fe2000000005d */
[----:B------:R3:W-:Y:S01]  /*dbb0*/  @!P0 STL.S16 [R1+0x18], R88 ;  /* 0x0000185801008387 */ /* 0x0007e20000100600 */
[----:B--2---:R-:W-:Y:S02]  /*dbc0*/  PRMT R114, R74, 0x5410, R83 ;  /* 0x000054104a727816 */ /* 0x004fe40000000053 */
[----:B------:R-:W-:Y:S01]  /*dbd0*/  PRMT R95, R79, 0x7610, R95 ;  /* 0x000076104f5f7816 */ /* 0x000fe2000000005f */
[----:B------:R2:W4:Y:S01]  /*dbe0*/  LDL.S16 R94, [R1+0xc] ;  /* 0x00000c00015e7983 */ /* 0x0005220000100600 */
[----:B------:R-:W-:Y:S02]  /*dbf0*/  @!P0 PRMT R77, R93, 0x5410, RZ ;  /* 0x000054105d4d8816 */ /* 0x000fe400000000ff */
[--C-:B------:R-:W-:Y:S01]  /*dc00*/  LOP3.LUT R93, R127, UR27, R164.reuse, 0x96, !PT ;  /* 0x0000001b7f5d7c12 */ /* 0x100fe2000f8e96a4 */
[----:B------:R1:W-:Y:S01]  /*dc10*/  @!P5 STL.S16 [R1+0x14], R79 ;  /* 0x0000144f0100d387 */ /* 0x0003e20000100600 */
[----:B------:R-:W-:Y:S02]  /*dc20*/  ISETP.LE.U32.AND P0, PT, R70, UR13, PT ;  /* 0x0000000d46007c0c */ /* 0x000fe4000bf03070 */
[----:B------:R-:W-:Y:S01]  /*dc30*/  LOP3.LUT R70, R93, 0xff, RZ, 0xc0, !PT ;  /* 0x000000ff5d467812 */ /* 0x000fe200078ec0ff */
[----:B------:R2:W2:Y:S01]  /*dc40*/  LDL.S16 R104, [R1+0x8] ;  /* 0x0000080001687983 */ /* 0x0004a20000100600 */
[----:B------:R-:W-:Y:S02]  /*dc50*/  SHF.R.U32.HI R81, RZ, 0x18, R93 ;  /* 0x00000018ff517819 */ /* 0x000fe4000001165d */
[----:B------:R-:W-:Y:S01]  /*dc60*/  LOP3.LUT R164, R127, UR27, R164, 0x96, !PT ;  /* 0x0000001b7fa47c12 */ /* 0x000fe2000f8e96a4 */
[----:B------:R-:W-:Y:S01]  /*dc70*/  STG.E.U16 desc[UR18][R172.64+0x10], R77 ;  /* 0x0000104dac007986 */ /* 0x000fe2000c101512 */
[----:B---3--:R-:W3:Y:S01]  /*dc80*/  MUFU.EX2 R88, R134 ;  /* 0x0000008600587308 */ /* 0x008ee20000000800 */
[----:B-1----:R-:W-:Y:S09]  /*dc90*/  PRMT R79, R76, 0x5410, R73 ;  /* 0x000054104c4f7816 */ /* 0x002ff20000000049 */
[----:B------:R-:W-:Y:S01]  /*dca0*/  MUFU.EX2 R134, R145 ;  /* 0x0000009100867308 */ /* 0x000fe20000000800 */
[----:B------:R-:W-:Y:S02]  /*dcb0*/  @!P5 PRMT R76, R95, 0x5410, RZ ;  /* 0x000054105f4cd816 */ /* 0x000fe400000000ff */
[----:B------:R-:W-:Y:S01]  /*dcc0*/  ISETP.LE.U32.AND P5, PT, R70, UR13, PT ;  /* 0x0000000d46007c0c */ /* 0x000fe2000bfa3070 */
[----:B------:R1:W3:Y:S01]  /*dcd0*/  LDL.S16 R95, [R1+0x4] ;  /* 0x00000400015f7983 */ /* 0x0002e20000100600 */
[----:B------:R-:W-:Y:S02]  /*dce0*/  LOP3.LUT R70, R93, 0xffff, RZ, 0xc0, !PT ;  /* 0x0000ffff5d467812 */ /* 0x000fe400078ec0ff */
[----:B------:R-:W-:Y:S01]  /*dcf0*/  SHF.R.U32.HI R93, RZ, 0x10, R93 ;  /* 0x00000010ff5d7819 */ /* 0x000fe2000001165d */
[----:B------:R-:W-:Y:S01]  /*dd00*/  STG.E.U16 desc[UR18][R170.64+0x10], R76 ;  /* 0x0000104caa007986 */ /* 0x000fe2000c101512 */
[----:B------:R-:W-:Y:S04]  /*dd10*/  SHF.R.U32.HI R70, RZ, 0x8, R70 ;  /* 0x00000008ff467819 */ /* 0x000fe80000011646 */
[----:B------:R-:W-:Y:S03]  /*dd20*/  LOP3.LUT R70, R70, 0xffff, RZ, 0xc0, !PT ;  /* 0x0000ffff46467812 */ /* 0x000fe600078ec0ff */
[----:B------:R-:W-:Y:S02]  /*dd30*/  @!P5 HFMA2.BF16_V2 R252, -RZ.H0_H0, RZ.H0_H0, -R82.H0_H0 ;  /* 0x200000fffffcd231 */ /* 0x000fe40000340952 */
[----:B------:R-:W-:Y:S05]  /*dd40*/  @!P3 HFMA2.BF16_V2 R92, -RZ.H0_H0, RZ.H0_H0, -R73.H0_H0 ;  /* 0x200000ffff5cb231 */ /* 0x000fea0000340949 */
[----:B------:R-:W-:Y:S01]  /*dd50*/  PRMT R99, R92, 0x7610, R99 ;  /* 0x000076105c637816 */ /* 0x000fe20000000063 */
[----:B------:R1:W-:Y:S03]  /*dd60*/  @!P3 STL.S16 [R1+0x10], R92 ;  /* 0x0000105c0100b387 */ /* 0x0003e60000100600 */
[----:B------:R-:W-:Y:S01]  /*dd70*/  @!P3 PRMT R73, R99, 0x5410, RZ ;  /* 0x000054106349b816 */ /* 0x000fe200000000ff */
[----:B------:R2:W3:Y:S01]  /*dd80*/  LDL.S16 R105, [R1] ;  /* 0x0000000001697983 */ /* 0x0004e20000100600 */
[----:B------:R-:W-:Y:S01]  /*dd90*/  ISETP.LE.U32.AND P3, PT, R70, UR13, PT ;  /* 0x0000000d46007c0c */ /* 0x000fe2000bf63070 */
[----:B------:R-:W-:Y:S01]  /*dda0*/  MUFU.EX2 R99, R194 ;  /* 0x000000c200637308 */ /* 0x000fe20000000800 */
[C---:B------:R-:W-:Y:S01]  /*ddb0*/  PRMT R70, R75.reuse, 0x7632, R70 ;  /* 0x000076324b467816 */ /* 0x040fe20000000046 */
[----:B------:R2:W-:Y:S03]  /*ddc0*/  STG.E.U16 desc[UR18][R170.64+0x12], R73 ;  /* 0x00001249aa007986 */ /* 0x0005e6000c101512 */
[----:B------:R-:W-:Y:S01]  /*ddd0*/  PRMT R80, R75, 0x5410, R70 ;  /* 0x000054104b507816 */ /* 0x000fe20000000046 */
[----:B----4-:R-:W-:Y:S05]  /*dde0*/  @!P6 HFMA2.BF16_V2 R94, -RZ.H0_H0, RZ.H0_H0, -R75.H0_H0 ;  /* 0x200000ffff5ee231 */ /* 0x010fea000034094b */
[----:B------:R-:W-:Y:S01]  /*ddf0*/  PRMT R107, R94, 0x7610, R107 ;  /* 0x000076105e6b7816 */ /* 0x000fe2000000006b */
[----:B------:R4:W-:Y:S01]  /*de00*/  @!P6 STL.S16 [R1+0xc], R94 ;  /* 0x00000c5e0100e387 */ /* 0x0009e20000100600 */
[----:B-1----:R1:W1:Y:S01]  /*de10*/  MUFU.EX2 R92, R187 ;  /* 0x000000bb005c7308 */ /* 0x0022620000000800 */
[----:B--2---:R-:W-:Y:S01]  /*de20*/  @!P2 HFMA2.BF16_V2 R104, -RZ.H0_H0, RZ.H0_H0, -R70.H0_H0 ;  /* 0x200000ffff68a231 */ /* 0x004fe20000340946 */
[----:B------:R-:W-:Y:S02]  /*de30*/  @!P6 PRMT R75, R107, 0x5410, RZ ;  /* 0x000054106b4be816 */ /* 0x000fe400000000ff */
[----:B------:R-:W-:Y:S02]  /*de40*/  ISETP.LE.U32.AND P6, PT, R81, UR13, PT ;  /* 0x0000000d51007c0c */ /* 0x000fe4000bfc3070 */
[----:B------:R-:W-:Y:S01]  /*de50*/  PRMT R98, R104, 0x7610, R98 ;  /* 0x0000761068627816 */ /* 0x000fe20000000062 */
[----:B------:R2:W-:Y:S01]  /*de60*/  @!P2 STL.S16 [R1+0x8], R104 ;  /* 0x000008680100a387 */ /* 0x0005e20000100600 */
[----:B------:R-:W-:Y:S02]  /*de70*/  LOP3.LUT R81, R124, 0xff, RZ, 0xc0, !PT ;  /* 0x000000ff7c517812 */ /* 0x000fe400078ec0ff */
[----:B------:R-:W-:Y:S01]  /*de80*/  @!P2 PRMT R70, R98, 0x5410, RZ ;  /* 0x000054106246a816 */ /* 0x000fe200000000ff */
[----:B------:R-:W-:Y:S01]  /*de90*/  STG.E.U16 desc[UR18][R166.64+0x20], R75 ;  /* 0x0000204ba6007986 */ /* 0x000fe2000c101512 */
[----:B------:R-:W-:Y:S01]  /*dea0*/  ISETP.LE.U32.AND P2, PT, R81, UR13, PT ;  /* 0x0000000d51007c0c */ /* 0x000fe2000bf43070 */
[----:B------:R-:W-:Y:S01]  /*deb0*/  MUFU.EX2 R98, R197 ;  /* 0x000000c500627308 */ /* 0x000fe20000000800 */
[----:B------:R-:W-:Y:S01]  /*dec0*/  LOP3.LUT R81, R93, 0xff, RZ, 0xc0, !PT ;  /* 0x000000ff5d517812 */ /* 0x000fe200078ec0ff */
[----:B------:R-:W-:Y:S01]  /*ded0*/  STG.E.U16 desc[UR18][R166.64+0x22], R70 ;  /* 0x00002246a6007986 */ /* 0x000fe2000c101512 */
[----:B------:R-:W-:Y:S07]  /*dee0*/  SHF.R.U32.HI R73, RZ, 0x18, R176 ;  /* 0x00000018ff497819 */ /* 0x000fee00000116b0 */
[----:B------:R-:W-:Y:S01]  /*def0*/  MUFU.EX2 R93, R200 ;  /* 0x000000c8005d7308 */ /* 0x000fe20000000800 */
[----:B---3--:R-:W-:Y:S09]  /*df00*/  @!P0 HFMA2.BF16_V2 R95, -RZ.H0_H0, RZ.H0_H0, -R74.H0_H0 ;  /* 0x200000ffff5f8231 */ /* 0x008ff2000034094a */
[----:B----4-:R-:W3:Y:S01]  /*df10*/  MUFU.EX2 R94, R195 ;  /* 0x000000c3005e7308 */ /* 0x010ee20000000800 */
[----:B------:R-:W-:Y:S01]  /*df20*/  PRMT R84, R95, 0x7610, R84 ;  /* 0x000076105f547816 */ /* 0x000fe20000000054 */
[----:B------:R4:W-:Y:S01]  /*df30*/  @!P0 STL.S16 [R1+0x4], R95 ;  /* 0x0000045f01008387 */ /* 0x0009e20000100600 */
[----:B--2---:R-:W-:Y:S01]  /*df40*/  FADD.FTZ R104, R86, R97 ;  /* 0x0000006156687221 */ /* 0x004fe20000010000 */
[C---:B------:R-:W-:Y:S02]  /*df50*/  F2FP.BF16.F32.PACK_AB R86, R91.reuse, R86 ;  /* 0x000000565b56723e */ /* 0x040fe400000010ff */
[----:B------:R-:W-:Y:S01]  /*df60*/  @!P0 PRMT R74, R84, 0x5410, RZ ;  /* 0x00005410544a8816 */ /* 0x000fe200000000ff */
[----:B------:R-:W-:Y:S01]  /*df70*/  FADD.FTZ R104, R91, R104 ;  /* 0x000000685b687221 */ /* 0x000fe20000010000 */
[----:B------:R-:W-:Y:S01]  /*df80*/  ISETP.LE.U32.AND P0, PT, R81, UR13, PT ;  /* 0x0000000d51007c0c */ /* 0x000fe2000bf03070 */
[----:B------:R-:W-:Y:S01]  /*df90*/  FADD.FTZ R91, R87, R106 ;  /* 0x0000006a575b7221 */ /* 0x000fe20000010000 */
[C---:B------:R-:W-:Y:S01]  /*dfa0*/  PRMT R81, R82.reuse, 0x7632, R81 ;  /* 0x0000763252517816 */ /* 0x040fe20000000051 */
[----:B------:R2:W-:Y:S01]  /*dfb0*/  MUFU.EX2 R106, R201 ;  /* 0x000000c9006a7308 */ /* 0x0005e20000000800 */
[--C-:B------:R-:W-:Y:S01]  /*dfc0*/  SHF.R.U32.HI R84, RZ, 0x10, R124.reuse ;  /* 0x00000010ff547819 */ /* 0x100fe2000001167c */
[----:B------:R1:W-:Y:S01]  /*dfd0*/  STG.E.U16 desc[UR18][R168.64+0x20], R74 ;  /* 0x0000204aa8007986 */ /* 0x0003e2000c101512 */
[----:B------:R-:W-:Y:S01]  /*dfe0*/  PRMT R111, R82, 0x5410, R81 ;  /* 0x00005410526f7816 */ /* 0x000fe20000000051 */
[----:B------:R-:W-:Y:S01]  /*dff0*/  @!P3 HFMA2.BF16_V2 R251, -RZ.H0_H0, RZ.H0_H0, -R81.H0_H0 ;  /* 0x200000fffffbb231 */ /* 0x000fe20000340951 */
[----:B------:R-:W-:Y:S02]  /*e000*/  @!P5 PRMT R82, R252, 0x5410, RZ ;  /* 0x00005410fc52d816 */ /* 0x000fe400000000ff */
[----:B------:R-:W-:Y:S02]  /*e010*/  ISETP.LE.U32.AND P5, PT, R85, UR13, PT ;  /* 0x0000000d55007c0c */ /* 0x000fe4000bfa3070 */
[----:B------:R-:W-:Y:S01]  /*e020*/  SHF.R.U32.HI R85, RZ, 0x18, R124 ;  /* 0x00000018ff557819 */ /* 0x000fe2000001167c */
[----:B------:R-:W-:Y:S01]  /*e030*/  @!P0 HFMA2.BF16_V2 R250, -RZ.H0_H0, RZ.H0_H0, -R86.H0_H0 ;  /* 0x200000fffffa8231 */ /* 0x000fe20000340956 */
[----:B------:R-:W-:Y:S02]  /*e040*/  LOP3.LUT R84, R84, 0xff, RZ, 0xc0, !PT ;  /* 0x000000ff54547812 */ /* 0x000fe400078ec0ff */
[----:B------:R-:W-:Y:S02]  /*e050*/  @!P3 PRMT R81, R251, 0x5410, RZ ;  /* 0x00005410fb51b816 */ /* 0x000fe400000000ff */
[----:B------:R-:W-:Y:S01]  /*e060*/  ISETP.LE.U32.AND P3, PT, R85, UR13, PT ;  /* 0x0000000d55007c0c */ /* 0x000fe2000bf63070 */
[----:B----4-:R4:W3:Y:S01]  /*e070*/  MUFU.EX2 R95, R196 ;  /* 0x000000c4005f7308 */ /* 0x0108e20000000800 */
[----:B------:R-:W-:Y:S02]  /*e080*/  PRMT R85, R86, 0x7632, R85 ;  /* 0x0000763256557816 */ /* 0x000fe40000000055 */
[----:B------:R-:W-:Y:S02]  /*e090*/  LOP3.LUT R75, R152, 0xff, RZ, 0xc0, !PT ;  /* 0x000000ff984b7812 */ /* 0x000fe400078ec0ff */
[----:B------:R-:W-:Y:S01]  /*e0a0*/  PRMT R110, R86, 0x5410, R85 ;  /* 0x00005410566e7816 */ /* 0x000fe20000000055 */
[----:B------:R-:W-:Y:S01]  /*e0b0*/  @!P6 HFMA2.BF16_V2 R247, -RZ.H0_H0, RZ.H0_H0, -R85.H0_H0 ;  /* 0x200000fffff7e231 */ /* 0x000fe20000340955 */
[----:B------:R-:W-:Y:S04]  /*e0c0*/  @!P0 PRMT R86, R250, 0x5410, RZ ;  /* 0x00005410fa568816 */ /* 0x000fe800000000ff */
[----:B------:R-:W-:Y:S02]  /*e0d0*/  @!P6 PRMT R85, R247, 0x5410, RZ ;  /* 0x00005410f755e816 */ /* 0x000fe400000000ff */
[----:B-1----:R-:W-:Y:S04]  /*e0e0*/  SHF.R.U32.HI R74, RZ, 0x10, R160 ;  /* 0x00000010ff4a7819 */ /* 0x002fe800000116a0 */
[----:B------:R-:W-:Y:S01]  /*e0f0*/  LOP3.LUT R74, R74, 0xff, RZ, 0xc0, !PT ;  /* 0x000000ff4a4a7812 */ /* 0x000fe200078ec0ff */
[----:B------:R-:W-:Y:S05]  /*e100*/  @!P4 HFMA2.BF16_V2 R105, -RZ.H0_H0, RZ.H0_H0, -R83.H0_H0 ;  /* 0x200000ffff69c231 */ /* 0x000fea0000340953 */
[----:B------:R-:W-:Y:S01]  /*e110*/  PRMT R97, R105, 0x7610, R97 ;  /* 0x0000761069617816 */ /* 0x000fe20000000061 */
[----:B------:R-:W-:Y:S03]  /*e120*/  @!P4 STL.S16 [R1], R105 ;  /* 0x000000690100c387 */ /* 0x000fe60000100600 */
[----:B------:R-:W-:Y:S01]  /*e130*/  @!P4 PRMT R83, R97, 0x5410, RZ ;  /* 0x000054106153c816 */ /* 0x000fe200000000ff */
[----:B------:R-:W3:Y:S01]  /*e140*/  LDL.64 R186, [R1+0xa8] ;  /* 0x0000a80001ba7983 */ /* 0x000ee20000100a00 */
[----:B------:R-:W-:Y:S01]  /*e150*/  ISETP.LE.U32.AND P4, PT, R84, UR13, PT ;  /* 0x0000000d54007c0c */ /* 0x000fe2000bf83070 */
[----:B------:R-:W1:Y:S01]  /*e160*/  MUFU.EX2 R97, R202 ;  /* 0x000000ca00617308 */ /* 0x000e620000000800 */
[C---:B------:R-:W-:Y:S01]  /*e170*/  F2FP.BF16.F32.PACK_AB R84, R88.reuse, R87 ;  /* 0x000000575854723e */ /* 0x040fe200000010ff */
[----:B------:R-:W-:Y:S01]  /*e180*/  FADD.FTZ R88, R88, R91 ;  /* 0x0000005b58587221 */ /* 0x000fe20000010000 */
[----:B------:R-:W-:Y:S01]  /*e190*/  LOP3.LUT R87, R126, 0xff, RZ, 0xc0, !PT ;  /* 0x000000ff7e577812 */ /* 0x000fe200078ec0ff */
[----:B--2---:R-:W2:Y:S01]  /*e1a0*/  LDL.64 R200, [R1+0xa0] ;  /* 0x0000a00001c87983 */ /* 0x004ea20000100a00 */
[----:B------:R-:W-:Y:S01]  /*e1b0*/  FADD.FTZ R91, R101, R100 ;  /* 0x00000064655b7221 */ /* 0x000fe20000010000 */
[C---:B------:R-:W-:Y:S01]  /*e1c0*/  F2FP.BF16.F32.PACK_AB R101, R92.reuse, R101 ;  /* 0x000000655c65723e */ /* 0x040fe200000010ff */
[----:B------:R-:W-:Y:S01]  /*e1d0*/  @!P2 HFMA2.BF16_V2 R244, -RZ.H0_H0, RZ.H0_H0, -R84.H0_H0 ;  /* 0x200000fffff4a231 */ /* 0x000fe20000340954 */
[----:B------:R-:W-:Y:S01]  /*e1e0*/  ISETP.LE.U32.AND P0, PT, R87, UR13, PT ;  /* 0x0000000d57007c0c */ /* 0x000fe2000bf03070 */
[----:B------:R-:W-:Y:S01]  /*e1f0*/  FADD.FTZ R92, R92, R91 ;  /* 0x0000005b5c5c7221 */ /* 0x000fe20000010000 */
[----:B------:R-:W-:Y:S01]  /*e200*/  LOP3.LUT R87, R126, 0xffff, RZ, 0xc0, !PT ;  /* 0x0000ffff7e577812 */ /* 0x000fe200078ec0ff */
[----:B----4-:R-:W4:Y:S01]  /*e210*/  LDL.64 R196, [R1+0x98] ;  /* 0x0000980001c47983 */ /* 0x010f220000100a00 */
[----:B------:R-:W-:Y:S02]  /*e220*/  @!P4 HFMA2.BF16_V2 R242, -RZ.H0_H0, RZ.H0_H0, -R101.H0_H0 ;  /* 0x200000fffff2c231 */ /* 0x000fe40000340965 */
[----:B------:R-:W-:Y:S01]  /*e230*/  FADD.FTZ R91, R99, R108 ;  /* 0x0000006c635b7221 */ /* 0x000fe20000010000 */
[----:B------:R-:W-:Y:S01]  /*e240*/  SHF.R.U32.HI R87, RZ, 0x8, R87 ;  /* 0x00000008ff577819 */ /* 0x000fe20000011657 */
[----:B------:R-:W1:Y:S01]  /*e250*/  MUFU.EX2 R100, R181 ;  /* 0x000000b500647308 */ /* 0x000e620000000800 */
[C---:B---3--:R-:W-:Y:S01]  /*e260*/  F2FP.BF16.F32.PACK_AB R99, R94.reuse, R99 ;  /* 0x000000635e63723e */ /* 0x048fe200000010ff */
[----:B------:R-:W3:Y:S01]  /*e270*/  LDL.64 R194, [R1+0x90] ;  /* 0x0000900001c27983 */ /* 0x000ee20000100a00 */
[----:B------:R-:W-:Y:S01]  /*e280*/  LOP3.LUT R87, R87, 0xffff, RZ, 0xc0, !PT ;  /* 0x0000ffff57577812 */ /* 0x000fe200078ec0ff */
[--C-:B------:R-:W-:Y:S01]  /*e290*/  FADD.FTZ R108, R94, R91.reuse ;  /* 0x0000005b5e6c7221 */ /* 0x100fe20000010000 */
[----:B------:R-:W-:Y:S01]  /*e2a0*/  PRMT R91, R84, 0x7632, R91 ;  /* 0x00007632545b7816 */ /* 0x000fe2000000005b */
[----:B------:R-:W-:Y:S01]  /*e2b0*/  @!P0 HFMA2.BF16_V2 R238, -RZ.H0_H0, RZ.H0_H0, -R99.H0_H0 ;  /* 0x200000ffffee8231 */ /* 0x000fe20000340963 */
[----:B------:R-:W-:Y:S01]  /*e2c0*/  ISETP.LE.U32.AND P6, PT, R87, UR13, PT ;  /* 0x0000000d57007c0c */ /* 0x000fe2000bfc3070 */
[----:B------:R-:W-:Y:S01]  /*e2d0*/  FADD.FTZ R87, R95, R104 ;  /* 0x000000685f577221 */ /* 0x000fe20000010000 */
[----:B------:R-:W-:Y:S01]  /*e2e0*/  F2FP.BF16.F32.PACK_AB R95, R98, R95 ;  /* 0x0000005f625f723e */ /* 0x000fe200000010ff */
[----:B------:R-:W-:Y:S01]  /*e2f0*/  @!P5 HFMA2.BF16_V2 R243, -RZ.H0_H0, RZ.H0_H0, -R91.H0_H0 ;  /* 0x200000fffff3d231 */ /* 0x000fe2000034095b */
[----:B------:R-:W-:Y:S01]  /*e300*/  PRMT R113, R84, 0x5410, R91 ;  /* 0x0000541054717816 */ /* 0x000fe2000000005b */
[----:B------:R-:W-:Y:S01]  /*e310*/  FADD.FTZ R87, R98, R87 ;  /* 0x0000005762577221 */ /* 0x000fe20000010000 */
[----:B------:R-:W-:Y:S01]  /*e320*/  SHF.R.U32.HI R98, RZ, 0x18, R126 ;  /* 0x00000018ff627819 */ /* 0x000fe2000001167e */
[----:B------:R1:W-:Y:S01]  /*e330*/  STG.E.U16 desc[UR18][R168.64+0x22], R83 ;  /* 0x00002253a8007986 */ /* 0x0003e2000c101512 */
[----:B------:R-:W-:Y:S01]  /*e340*/  @!P2 PRMT R84, R244, 0x5410, RZ ;  /* 0x00005410f454a816 */ /* 0x000fe200000000ff */
[----:B------:R-:W-:Y:S01]  /*e350*/  MUFU.EX2 R181, R158 ;  /* 0x0000009e00b57308 */ /* 0x000fe20000000800 */
[----:B------:R-:W-:Y:S01]  /*e360*/  ISETP.LE.U32.AND P2, PT, R103, UR13, PT ;  /* 0x0000000d67007c0c */ /* 0x000fe2000bf43070 */
[----:B------:R-:W-:Y:S01]  /*e370*/  STG.E.U16 desc[UR18][R172.64+0x20], R81 ;  /* 0x00002051ac007986 */ /* 0x000fe2000c101512 */
[----:B------:R-:W-:Y:S01]  /*e380*/  @!P5 PRMT R91, R243, 0x5410, RZ ;  /* 0x00005410f35bd816 */ /* 0x000fe200000000ff */
[----:B------:R-:W-:Y:S01]  /*e390*/  FADD.FTZ R103, R93, R88 ;  /* 0x000000585d677221 */ /* 0x000fe20000010000 */
[----:B------:R-:W-:Y:S01]  /*e3a0*/  ISETP.LE.U32.AND P5, PT, R98, UR13, PT ;  /* 0x0000000d62007c0c */ /* 0x000fe2000bfa3070 */
[----:B------:R-:W-:Y:S01]  /*e3b0*/  IMAD.U32 R98, RZ, RZ, UR31 ;  /* 0x0000001fff627e24 */ /* 0x000fe2000f8e00ff */
[C---:B------:R-:W-:Y:S01]  /*e3c0*/  F2FP.BF16.F32.PACK_AB R93, R106.reuse, R93 ;  /* 0x0000005d6a5d723e */ /* 0x040fe200000010ff */
[----:B------:R-:W-:Y:S02]  /*e3d0*/  FADD.FTZ R106, R106, R103 ;  /* 0x000000676a6a7221 */ /* 0x000fe40000010000 */
[----:B------:R-:W-:Y:S01]  /*e3e0*/  MUFU.EX2 R94, R175 ;  /* 0x000000af005e7308 */ /* 0x000fe20000000800 */
[----:B-1----:R-:W-:Y:S01]  /*e3f0*/  FADD.FTZ R103, R97, R92 ;  /* 0x0000005c61677221 */ /* 0x002fe20000010000 */
[C---:B------:R-:W-:Y:S01]  /*e400*/  F2FP.BF16.F32.PACK_AB R97, R100.reuse, R97 ;  /* 0x000000616461723e */ /* 0x040fe200000010ff */
[----:B------:R-:W-:Y:S01]  /*e410*/  STG.E.U16 desc[UR18][R172.64+0x1e], R82 ;  /* 0x00001e52ac007986 */ /* 0x000fe2000c101512 */
[----:B------:R-:W-:Y:S02]  /*e420*/  @!P2 HFMA2.BF16_V2 R236, -RZ.H0_H0, RZ.H0_H0, -R95.H0_H0 ;  /* 0x200000ffffeca231 */ /* 0x000fe4000034095f */
[----:B------:R-:W-:Y:S01]  /*e430*/  PRMT R96, R97, 0x7632, R96 ;  /* 0x0000763261607816 */ /* 0x000fe20000000060 */
[----:B------:R-:W-:Y:S03]  /*e440*/  STG.E.U16 desc[UR18][R170.64+0x22], R85 ;  /* 0x00002255aa007986 */ /* 0x000fe6000c101512 */
[----:B------:R-:W-:Y:S01]  /*e450*/  MUFU.EX2 R158, R136 ;  /* 0x00000088009e7308 */ /* 0x000fe20000000800 */
[----:B------:R-:W-:Y:S01]  /*e460*/  FADD.FTZ R100, R100, R103 ;  /* 0x0000006764647221 */ /* 0x000fe20000010000 */
[----:B------:R-:W-:Y:S04]  /*e470*/  STG.E.U16 desc[UR18][R170.64+0x20], R86 ;  /* 0x00002056aa007986 */ /* 0x000fe8000c101512 */
[----:B------:R-:W-:Y:S01]  /*e480*/  STG.E.U16 desc[UR18][R166.64+0x30], R84 ;  /* 0x00003054a6007986 */ /* 0x000fe2000c101512 */
[----:B------:R-:W-:Y:S03]  /*e490*/  LOP3.LUT R83, R164, 0xffff, RZ, 0xc0, !PT ;  /* 0x0000ffffa4537812 */ /* 0x000fe600078ec0ff */
[----:B------:R1:W1:Y:S01]  /*e4a0*/  MUFU.EX2 R88, R143 ;  /* 0x0000008f00587308 */ /* 0x0002620000000800 */
[----:B------:R-:W-:Y:S01]  /*e4b0*/  STG.E.U16 desc[UR18][R166.64+0x32], R91 ;  /* 0x0000325ba6007986 */ /* 0x000fe2000c101512 */
[----:B------:R-:W-:Y:S08]  /*e4c0*/  SHF.R.U32.HI R83, RZ, 0x8, R83 ;  /* 0x00000008ff537819 */ /* 0x000ff00000011653 */
[----:B------:R1:W2:Y:S02]  /*e4d0*/  MUFU.EX2 R103, R147 ;  /* 0x0000009300677308 */ /* 0x0002a40000000800 */
[----:B-1----:R-:W-:Y:S02]  /*e4e0*/  F2FP.BF16.F32.PACK_AB R143, R165, R174 ;  /* 0x000000aea58f723e */ /* 0x002fe400000010ff */
[----:B------:R-:W-:Y:S02]  /*e4f0*/  F2FP.BF16.F32.PACK_AB R147, R88, R149 ;  /* 0x000000955893723e */ /* 0x000fe400000010ff */
[C---:B------:R-:W-:Y:S01]  /*e500*/  LOP3.LUT R98, R187.reuse, UR7, R98, 0x96, !PT ;  /* 0x00000007bb627c12 */ /* 0x040fe2000f8e9662 */
[----:B------:R-:W-:Y:S04]  /*e510*/  ULEA UR7, UR29, 0x1, 0x1 ;  /* 0x000000011d077891 */ /* 0x000fe8000f8e083f */
[----:B------:R-:W-:Y:S03]  /*e520*/  IMAD.WIDE.U32 R104, R98, -0x326172a9, RZ ;  /* 0xcd9e8d5762687825 */ /* 0x000fe600078e00ff */
[----:B------:R-:W-:Y:S02]  /*e530*/  LOP3.LUT R89, R187, UR7, R89, 0x96, !PT ;  /* 0x00000007bb597c12 */ /* 0x000fe4000f8e9659 */
[----:B--2---:R-:W-:Y:S01]  /*e540*/  LOP3.LUT R98, R105, UR26, R200, 0x96, !PT ;  /* 0x0000001a69627c12 */ /* 0x004fe2000f8e96c8 */
[----:B------:R-:W-:Y:S01]  /*e550*/  FADD.FTZ R105, R177, R108 ;  /* 0x0000006cb1697221 */ /* 0x000fe20000010000 */
[----:B------:R-:W-:Y:S01]  /*e560*/  LOP3.LUT R92, R183, UR25, R104, 0x96, !PT ;  /* 0x00000019b75c7c12 */ /* 0x000fe2000f8e9668 */
[----:B------:R-:W-:Y:S01]  /*e570*/  FADD.FTZ R104, R174, R87 ;  /* 0x00000057ae687221 */ /* 0x000fe20000010000 */
[----:B------:R-:W-:Y:S01]  /*e580*/  F2FP.BF16.F32.PACK_AB R108, R94, R177 ;  /* 0x000000b15e6c723e */ /* 0x000fe200000010ff */
[----:B------:R-:W-:Y:S04]  /*e590*/  IMAD.WIDE.U32 R118, R98, -0x2daee0ad, RZ ;  /* 0xd2511f5362767825 */ /* 0x000fe800078e00ff */
[----:B------:R-:W-:Y:S01]  /*e5a0*/  FADD.FTZ R87, R94, R105 ;  /* 0x000000695e577221 */ /* 0x000fe20000010000 */
[----:B------:R-:W-:Y:S01]  /*e5b0*/  FADD.FTZ R105, R149, R106 ;  /* 0x0000006a95697221 */ /* 0x000fe20000010000 */
[----:B------:R-:W-:Y:S01]  /*e5c0*/  F2FP.BF16.F32.PACK_AB R149, R112, R103 ;  /* 0x000000677095723e */ /* 0x000fe200000010ff */
[----:B------:R-:W-:Y:S01]  /*e5d0*/  IMAD.WIDE.U32 R122, R92, -0x2daee0ad, RZ ;  /* 0xd2511f535c7a7825 */ /* 0x000fe200078e00ff */
[----:B----4-:R-:W-:Y:S03]  /*e5e0*/  LOP3.LUT R92, R119, UR24, R196, 0x96, !PT ;  /* 0x00000018775c7c12 */ /* 0x010fe6000f8e96c4 */
[----:B------:R-:W-:Y:S01]  /*e5f0*/  FADD.FTZ R94, R88, R105 ;  /* 0x00000069585e7221 */ /* 0x000fe20000010000 */
[----:B------:R-:W-:Y:S01]  /*e600*/  FADD.FTZ R98, R165, R104 ;  /* 0x00000068a5627221 */ /* 0x000fe20000010000 */
[----:B------:R-:W-:Y:S01]  /*e610*/  LOP3.LUT R104, R123, UR21, R118, 0x96, !PT ;  /* 0x000000157b687c12 */ /* 0x000fe2000f8e9676 */
[--C-:B------:R-:W-:Y:S01]  /*e620*/  FADD.FTZ R105, R103, R100.reuse ;  /* 0x0000006467697221 */ /* 0x100fe20000010000 */
[C---:B------:R-:W-:Y:S01]  /*e630*/  PRMT R100, R101.reuse, 0x7632, R100 ;  /* 0x0000763265647816 */ /* 0x040fe20000000064 */
[----:B------:R-:W-:Y:S01]  /*e640*/  IMAD.WIDE.U32 R118, R92, -0x326172a9, RZ ;  /* 0xcd9e8d575c767825 */ /* 0x000fe200078e00ff */
[----:B------:R-:W1:Y:S03]  /*e650*/  MUFU.EX2 R103, R140 ;  /* 0x0000008c00677308 */ /* 0x000e660000000800 */
[----:B------:R-:W-:Y:S01]  /*e660*/  FADD.FTZ R92, R112, R105 ;  /* 0x00000069705c7221 */ /* 0x000fe20000010000 */
[----:B------:R-:W-:Y:S01]  /*e670*/  PRMT R112, R101, 0x5410, R100 ;  /* 0x0000541065707816 */ /* 0x000fe20000000064 */
[----:B------:R-:W-:Y:S01]  /*e680*/  IMAD.WIDE.U32 R104, R104, -0x326172a9, RZ ;  /* 0xcd9e8d5768687825 */ /* 0x000fe200078e00ff */
[----:B------:R-:W-:Y:S02]  /*e690*/  LOP3.LUT R88, R119, UR23, R182, 0x96, !PT ;  /* 0x0000001777587c12 */ /* 0x000fe4000f8e96b6 */
[----:B------:R-:W-:Y:S01]  /*e6a0*/  @!P4 PRMT R101, R242, 0x5410, RZ ;  /* 0x00005410f265c816 */ /* 0x000fe200000000ff */
[----:B------:R-:W-:Y:S01]  /*e6b0*/  IMAD.MOV.U32 R76, RZ, RZ, R196 ;  /* 0x000000ffff4c7224 */ /* 0x000fe200078e00c4 */
[----:B------:R-:W-:Y:S01]  /*e6c0*/  LOP3.LUT R118, R105, UR11, R118, 0x96, !PT ;  /* 0x0000000b69767c12 */ /* 0x000fe2000f8e9676 */
[----:B------:R-:W-:Y:S01]  /*e6d0*/  IMAD.WIDE.U32 R106, R88, -0x2daee0ad, RZ ;  /* 0xd2511f53586a7825 */ /* 0x000fe200078e00ff */
[----:B------:R-:W2:Y:S01]  /*e6e0*/  MUFU.EX2 R105, R148 ;  /* 0x0000009400697308 */ /* 0x000ea20000000800 */
[----:B------:R-:W-:Y:S02]  /*e6f0*/  STG.E.U16 desc[UR18][R168.64+0x30], R101 ;  /* 0x00003065a8007986 */ /* 0x000fe4000c101512 */
[----:B------:R-:W-:Y:S02]  /*e700*/  @!P3 HFMA2.BF16_V2 R241, -RZ.H0_H0, RZ.H0_H0, -R100.H0_H0 ;  /* 0x200000fffff1b231 */ /* 0x000fe40000340964 */
[----:B------:R-:W-:Y:S01]  /*e710*/  IMAD.WIDE.U32 R118, R118, -0x2daee0ad, RZ ;  /* 0xd2511f5376767825 */ /* 0x000fe200078e00ff */
[----:B------:R-:W-:Y:S02]  /*e720*/  LOP3.LUT R88, R107, UR10, R122, 0x96, !PT ;  /* 0x0000000a6b587c12 */ /* 0x000fe4000f8e967a */
[----:B-1----:R-:W-:Y:S01]  /*e730*/  F2FP.BF16.F32.PACK_AB R145, R142, R103 ;  /* 0x000000678e91723e */ /* 0x002fe200000010ff */
[----:B------:R-:W-:Y:S01]  /*e740*/  FADD.FTZ R87, R134, R87 ;  /* 0x0000005786577221 */ /* 0x000fe20000010000 */
[----:B------:R-:W-:Y:S01]  /*e750*/  LOP3.LUT R106, R119, UR8, R106, 0x96, !PT ;  /* 0x00000008776a7c12 */ /* 0x000fe2000f8e966a */
[----:B------:R-:W-:Y:S01]  /*e760*/  IMAD.WIDE.U32 R122, R88, -0x326172a9, RZ ;  /* 0xcd9e8d57587a7825 */ /* 0x000fe200078e00ff */
[----:B------:R-:W-:Y:S02]  /*e770*/  @!P3 PRMT R100, R241, 0x5410, RZ ;  /* 0x00005410f164b816 */ /* 0x000fe400000000ff */
[----:B------:R-:W-:Y:S01]  /*e780*/  F2FP.BF16.F32.PACK_AB R134, R144, R134 ;  /* 0x000000869086723e */ /* 0x000fe200000010ff */
[----:B------:R-:W-:Y:S01]  /*e790*/  IMAD.WIDE.U32 R106, R106, -0x326172a9, RZ ;  /* 0xcd9e8d576a6a7825 */ /* 0x000fe200078e00ff */
[----:B------:R-:W-:Y:S01]  /*e7a0*/  LOP3.LUT R88, R123, UR9, R104, 0x96, !PT ;  /* 0x000000097b587c12 */ /* 0x000fe2000f8e9668 */
[----:B------:R-:W-:Y:S01]  /*e7b0*/  STG.E.U16 desc[UR18][R168.64+0x32], R100 ;  /* 0x00003264a8007986 */ /* 0x000fe2000c101512 */
[----:B------:R-:W-:Y:S01]  /*e7c0*/  PRMT R133, R134, 0x7632, R133 ;  /* 0x0000763286857816 */ /* 0x000fe20000000085 */
[----:B------:R-:W-:Y:S01]  /*e7d0*/  FADD.FTZ R177, R144, R87 ;  /* 0x0000005790b17221 */ /* 0x000fe20000010000 */
[----:B------:R-:W-:Y:S01]  /*e7e0*/  LOP3.LUT R87, R107, UR28, R122, 0x96, !PT ;  /* 0x0000001c6b577c12 */ /* 0x000fe2000f8e967a */
[----:B--2---:R-:W-:Y:S01]  /*e7f0*/  FADD.FTZ R119, R105, R98 ;  /* 0x0000006269777221 */ /* 0x004fe20000010000 */
[----:B------:R-:W-:Y:S01]  /*e800*/  F2FP.BF16.F32.PACK_AB R140, R146, R105 ;  /* 0x00000069928c723e */ /* 0x000fe200000010ff */
[----:B------:R-:W-:Y:S01]  /*e810*/  IMAD.WIDE.U32 R122, R88, -0x2daee0ad, RZ ;  /* 0xd2511f53587a7825 */ /* 0x000fe200078e00ff */
[----:B------:R-:W-:Y:S02]  /*e820*/  LOP3.LUT R98, R87, 0xff, RZ, 0xc0, !PT ;  /* 0x000000ff57627812 */ /* 0x000fe400078ec0ff */
[----:B------:R-:W-:Y:S01]  /*e830*/  SHF.R.U32.HI R105, RZ, 0x18, R106 ;  /* 0x00000018ff697819 */ /* 0x000fe2000001166a */
[----:B------:R-:W-:Y:S01]  /*e840*/  FADD.FTZ R92, R141, R92 ;  /* 0x0000005c8d5c7221 */ /* 0x000fe20000010000 */
[----:B------:R-:W-:Y:S01]  /*e850*/  ISETP.LE.U32.AND P4, PT, R98, UR13, PT ;  /* 0x0000000d62007c0c */ /* 0x000fe2000bf83070 */
[----:B------:R-:W-:Y:S01]  /*e860*/  FADD.FTZ R165, R103, R94 ;  /* 0x0000005e67a57221 */ /* 0x000fe20000010000 */
[----:B------:R-:W-:Y:S01]  /*e870*/  LOP3.LUT R98, R87, 0xffff, RZ, 0xc0, !PT ;  /* 0x0000ffff57627812 */ /* 0x000fe200078ec0ff */
[----:B------:R-:W-:Y:S01]  /*e880*/  FADD.FTZ R174, R135, R92 ;  /* 0x0000005c87ae7221 */ /* 0x000fe20000010000 */
[C---:B------:R-:W-:Y:S01]  /*e890*/  PRMT R94, R99.reuse, 0x7632, R94 ;  /* 0x00007632635e7816 */ /* 0x040fe2000000005e */
[----:B------:R-:W-:Y:S01]  /*e8a0*/  FADD.FTZ R119, R146, R119 ;  /* 0x0000007792777221 */ /* 0x000fe20000010000 */
[----:B------:R-:W-:Y:S01]  /*e8b0*/  SHF.R.U32.HI R98, RZ, 0x8, R98 ;  /* 0x00000008ff627819 */ /* 0x000fe20000011662 */
[----:B------:R-:W-:Y:S01]  /*e8c0*/  FADD.FTZ R165, R142, R165 ;  /* 0x000000a58ea57221 */ /* 0x000fe20000010000 */
[----:B------:R-:W-:Y:S01]  /*e8d0*/  SHF.R.U32.HI R92, RZ, 0x18, R87 ;  /* 0x00000018ff5c7819 */ /* 0x000fe20000011657 */
[----:B------:R-:W-:Y:S01]  /*e8e0*/  @!P6 HFMA2.BF16_V2 R237, -RZ.H0_H0, RZ.H0_H0, -R94.H0_H0 ;  /* 0x200000ffffede231 */ /* 0x000fe2000034095e */
[----:B------:R-:W-:Y:S01]  /*e8f0*/  PRMT R109, R99, 0x5410, R94 ;  /* 0x00005410636d7816 */ /* 0x000fe2000000005e */
[----:B------:R-:W-:Y:S01]  /*e900*/  FADD.FTZ R177, R154, R177 ;  /* 0x000000b19ab17221 */ /* 0x000fe20000010000 */
[----:B------:R-:W-:Y:S01]  /*e910*/  LOP3.LUT R98, R98, 0xffff, RZ, 0xc0, !PT ;  /* 0x0000ffff62627812 */ /* 0x000fe200078ec0ff */
[----:B------:R-:W-:Y:S01]  /*e920*/  @!P4 HFMA2.BF16_V2 R234, -RZ.H0_H0, RZ.H0_H0, -R93.H0_H0 ;  /* 0x200000ffffeac231 */ /* 0x000fe2000034095d */
[----:B------:R-:W-:Y:S02]  /*e930*/  @!P0 PRMT R99, R238, 0x5410, RZ ;  /* 0x00005410ee638816 */ /* 0x000fe400000000ff */
[----:B------:R-:W-:Y:S02]  /*e940*/  ISETP.LE.U32.AND P0, PT, R92, UR13, PT ;  /* 0x0000000d5c007c0c */ /* 0x000fe4000bf03070 */
[----:B------:R-:W-:Y:S01]  /*e950*/  PRMT R92, R95, 0x7632, R92 ;  /* 0x000076325f5c7816 */ /* 0x000fe2000000005c */
[----:B------:R-:W-:Y:S01]  /*e960*/  STG.E.U16 desc[UR18][R172.64+0x2e], R99 ;  /* 0x00002e63ac007986 */ /* 0x000fe2000c101512 */
[----:B------:R-:W-:Y:S02]  /*e970*/  ISETP.LE.U32.AND P3, PT, R98, UR13, PT ;  /* 0x0000000d62007c0c */ /* 0x000fe4000bf63070 */
[----:B------:R-:W-:Y:S01]  /*e980*/  SHF.R.U32.HI R98, RZ, 0x10, R87 ;  /* 0x00000010ff627819 */ /* 0x000fe20000011657 */
[----:B------:R-:W-:Y:S01]  /*e990*/  @!P5 HFMA2.BF16_V2 R235, -RZ.H0_H0, RZ.H0_H0, -R92.H0_H0 ;  /* 0x200000ffffebd231 */ /* 0x000fe2000034095c */
[----:B------:R-:W-:Y:S02]  /*e9a0*/  LOP3.LUT R118, R123, UR27, R118, 0x96, !PT ;  /* 0x0000001b7b767c12 */ /* 0x000fe4000f8e9676 */
[C---:B------:R-:W-:Y:S02]  /*e9b0*/  LOP3.LUT R103, R106.reuse, 0xff, RZ, 0xc0, !PT ;  /* 0x000000ff6a677812 */ /* 0x040fe400078ec0ff */
[----:B------:R-:W-:Y:S01]  /*e9c0*/  LOP3.LUT R107, R106, 0xffff, RZ, 0xc0, !PT ;  /* 0x0000ffff6a6b7812 */ /* 0x000fe200078ec0ff */
[----:B------:R-:W-:Y:S01]  /*e9d0*/  @!P0 HFMA2.BF16_V2 R231, -RZ.H0_H0, RZ.H0_H0, -R96.H0_H0 ;  /* 0x200000ffffe78231 */ /* 0x000fe20000340960 */
[----:B------:R-:W-:Y:S02]  /*e9e0*/  SHF.R.U32.HI R104, RZ, 0x10, R106 ;  /* 0x00000010ff687819 */ /* 0x000fe4000001166a */
[----:B------:R-:W-:Y:S02]  /*e9f0*/  LOP3.LUT R98, R98, 0xff, RZ, 0xc0, !PT ;  /* 0x000000ff62627812 */ /* 0x000fe400078ec0ff */
[----:B------:R-:W-:Y:S02]  /*ea00*/  LOP3.LUT R106, R118, 0xff, RZ, 0xc0, !PT ;  /* 0x000000ff766a7812 */ /* 0x000fe400078ec0ff */
[----:B------:R-:W-:Y:S02]  /*ea10*/  SHF.R.U32.HI R69, RZ, 0x18, R118 ;  /* 0x00000018ff457819 */ /* 0x000fe40000011676 */
[----:B------:R-:W-:Y:S02]  /*ea20*/  PRMT R87, R95, 0x5410, R92 ;  /* 0x000054105f577816 */ /* 0x000fe4000000005c */
[----:B------:R-:W-:Y:S02]  /*ea30*/  @!P2 PRMT R95, R236, 0x5410, RZ ;  /* 0x00005410ec5fa816 */ /* 0x000fe400000000ff */
[----:B------:R-:W-:Y:S02]  /*ea40*/  @!P5 PRMT R92, R235, 0x5410, RZ ;  /* 0x00005410eb5cd816 */ /* 0x000fe400000000ff */
[----:B------:R-:W-:Y:S02]  /*ea50*/  ISETP.LE.U32.AND P2, PT, R98, UR13, PT ;  /* 0x0000000d62007c0c */ /* 0x000fe4000bf43070 */
[----:B------:R-:W-:Y:S02]  /*ea60*/  ISETP.LE.U32.AND P1, PT, R106, UR13, PT ;  /* 0x0000000d6a007c0c */ /* 0x000fe4000bf23070 */
[----:B------:R-:W-:Y:S02]  /*ea70*/  ISETP.LE.U32.AND P5, PT, R69, UR13, PT ;  /* 0x0000000d45007c0c */ /* 0x000fe4000bfa3070 */
[----:B------:R-:W-:Y:S02]  /*ea80*/  PRMT R98, R93, 0x7632, R98 ;  /* 0x000076325d627816 */ /* 0x000fe40000000062 */
[C---:B------:R-:W-:Y:S02]  /*ea90*/  LOP3.LUT R106, R122.reuse, 0xff, RZ, 0xc0, !PT ;  /* 0x000000ff7a6a7812 */ /* 0x040fe400078ec0ff */
[----:B------:R-:W-:Y:S01]  /*eaa0*/  LOP3.LUT R69, R122, 0xffff, RZ, 0xc0, !PT ;  /* 0x0000ffff7a457812 */ /* 0x000fe200078ec0ff */
[----:B------:R-:W-:Y:S01]  /*eab0*/  @!P3 HFMA2.BF16_V2 R233, -RZ.H0_H0, RZ.H0_H0, -R98.H0_H0 ;  /* 0x200000ffffe9b231 */ /* 0x000fe20000340962 */
[--C-:B------:R-:W-:Y:S01]  /*eac0*/  SHF.R.U32.HI R68, RZ, 0x10, R122.reuse ;  /* 0x00000010ff447819 */ /* 0x100fe2000001167a */
[----:B------:R-:W-:Y:S01]  /*ead0*/  @!P2 HFMA2.BF16_V2 R232, -RZ.H0_H0, RZ.H0_H0, -R97.H0_H0 ;  /* 0x200000ffffe8a231 */ /* 0x000fe20000340961 */
[----:B------:R-:W-:Y:S01]  /*eae0*/  SHF.R.U32.HI R175, RZ, 0x18, R122 ;  /* 0x00000018ffaf7819 */ /* 0x000fe2000001167a */
[----:B------:R-:W-:Y:S01]  /*eaf0*/  IMAD.WIDE.U32 R122, R89, -0x326172a9, RZ ;  /* 0xcd9e8d57597a7825 */ /* 0x000fe200078e00ff */
[----:B------:R-:W-:Y:S02]  /*eb00*/  PRMT R88, R93, 0x5410, R98 ;  /* 0x000054105d587816 */ /* 0x000fe40000000062 */
[----:B------:R-:W-:Y:S01]  /*eb10*/  @!P3 PRMT R98, R233, 0x5410, RZ ;  /* 0x00005410e962b816 */ /* 0x000fe200000000ff */
[----:B------:R-:W-:Y:S01]  /*eb20*/  @!P1 HFMA2.BF16_V2 R219, -RZ.H0_H0, RZ.H0_H0, -R145.H0_H0 ;  /* 0x200000ffffdb9231 */ /* 0x000fe20000340991 */
[----:B---3--:R-:W-:Y:S02]  /*eb30*/  LOP3.LUT R102, R123, UR26, R194, 0x96, !PT ;  /* 0x0000001a7b667c12 */ /* 0x008fe4000f8e96c2 */
[----:B------:R-:W-:Y:S02]  /*eb40*/  LOP3.LUT R89, R179, UR25, R122, 0x96, !PT ;  /* 0x00000019b3597c12 */ /* 0x000fe4000f8e967a */
[----:B------:R-:W-:Y:S01]  /*eb50*/  ISETP.LE.U32.AND P3, PT, R103, UR13, PT ;  /* 0x0000000d67007c0c */ /* 0x000fe2000bf63070 */
[----:B------:R-:W-:Y:S01]  /*eb60*/  IMAD.WIDE.U32 R122, R102, -0x2daee0ad, RZ ;  /* 0xd2511f53667a7825 */ /* 0x000fe200078e00ff */
[----:B------:R-:W-:Y:S02]  /*eb70*/  SHF.R.U32.HI R69, RZ, 0x8, R69 ;  /* 0x00000008ff457819 */ /* 0x000fe40000011645 */
[----:B------:R-:W-:Y:S01]  /*eb80*/  SHF.R.U32.HI R107, RZ, 0x8, R107 ;  /* 0x00000008ff6b7819 */ /* 0x000fe2000001166b */
[----:B------:R-:W-:Y:S01]  /*eb90*/  IMAD.WIDE.U32 R130, R89, -0x2daee0ad, RZ ;  /* 0xd2511f5359827825 */ /* 0x000fe200078e00ff */
[----:B------:R-:W-:Y:S02]  /*eba0*/  LOP3.LUT R89, R123, UR24, R184, 0x96, !PT ;  /* 0x000000187b597c12 */ /* 0x000fe4000f8e96b8 */
[----:B------:R-:W-:Y:S01]  /*ebb0*/  LOP3.LUT R69, R69, 0xffff, RZ, 0xc0, !PT ;  /* 0x0000ffff45457812 */ /* 0x000fe200078ec0ff */
[----:B------:R-:W-:Y:S01]  /*ebc0*/  IMAD.MOV.U32 R102, RZ, RZ, R194 ;  /* 0x000000ffff667224 */ /* 0x000fe200078e00c2 */
[----:B------:R-:W-:Y:S01]  /*ebd0*/  LOP3.LUT R77, R131, UR21, R122, 0x96, !PT ;  /* 0x00000015834d7c12 */ /* 0x000fe2000f8e967a */
[----:B------:R-:W-:Y:S01]  /*ebe0*/  IMAD.WIDE.U32 R122, R89, -0x326172a9, RZ ;  /* 0xcd9e8d57597a7825 */ /* 0x000fe200078e00ff */
[----:B------:R-:W-:Y:S02]  /*ebf0*/  LOP3.LUT R128, R107, 0xffff, RZ, 0xc0, !PT ;  /* 0x0000ffff6b807812 */ /* 0x000fe400078ec0ff */
[----:B------:R-:W-:Y:S01]  /*ec00*/  PRMT R107, R97, 0x5410, R96 ;  /* 0x00005410616b7816 */ /* 0x000fe20000000060 */
[----:B------:R-:W-:Y:S01]  /*ec10*/  IMAD.WIDE.U32 R202, R77, -0x326172a9, RZ ;  /* 0xcd9e8d574dca7825 */ /* 0x000fe200078e00ff */
[----:B------:R-:W-:Y:S02]  /*ec20*/  @!P0 PRMT R96, R231, 0x5410, RZ ;  /* 0x00005410e7608816 */ /* 0x000fe400000000ff */
[----:B------:R-:W-:Y:S01]  /*ec30*/  @!P4 PRMT R93, R234, 0x5410, RZ ;  /* 0x00005410ea5dc816 */ /* 0x000fe200000000ff */
[----:B------:R-:W-:Y:S01]  /*ec40*/  @!P3 HFMA2.BF16_V2 R229, -RZ.H0_H0, RZ.H0_H0, -R147.H0_H0 ;  /* 0x200000ffffe5b231 */ /* 0x000fe20000340993 */
[----:B------:R-:W-:Y:S02]  /*ec50*/  ISETP.LE.U32.AND P3, PT, R69, UR13, PT ;  /* 0x0000000d45007c0c */ /* 0x000fe4000bf63070 */
[----:B------:R-:W-:Y:S02]  /*ec60*/  LOP3.LUT R69, R123, UR23, R178, 0x96, !PT ;  /* 0x000000177b457c12 */ /* 0x000fe4000f8e96b2 */
[----:B------:R-:W-:Y:S02]  /*ec70*/  LOP3.LUT R122, R203, UR11, R122, 0x96, !PT ;  /* 0x0000000bcb7a7c12 */ /* 0x000fe4000f8e967a */
[----:B------:R-:W-:Y:S01]  /*ec80*/  ISETP.LE.U32.AND P4, PT, R128, UR13, PT ;  /* 0x0000000d80007c0c */ /* 0x000fe2000bf83070 */
[----:B------:R-:W-:Y:S01]  /*ec90*/  IMAD.WIDE.U32 R200, R69, -0x2daee0ad, RZ ;  /* 0xd2511f5345c87825 */ /* 0x000fe200078e00ff */
[----:B------:R-:W-:Y:S02]  /*eca0*/  PRMT R146, R147, 0x7632, R146 ;  /* 0x0000763293927816 */ /* 0x000fe40000000092 */
[----:B------:R-:W-:Y:S01]  /*ecb0*/  PRMT R141, R108, 0x7632, R141 ;  /* 0x000076326c8d7816 */ /* 0x000fe2000000008d */
[----:B------:R-:W-:Y:S01]  /*ecc0*/  IMAD.WIDE.U32 R122, R122, -0x2daee0ad, RZ ;  /* 0xd2511f537a7a7825 */ /* 0x000fe200078e00ff */
[----:B------:R-:W-:Y:S02]  /*ecd0*/  LOP3.LUT R69, R201, UR10, R130, 0x96, !PT ;  /* 0x0000000ac9457c12 */ /* 0x000fe4000f8e9682 */
[----:B------:R-:W-:Y:S02]  /*ece0*/  LOP3.LUT R104, R104, 0xff, RZ, 0xc0, !PT ;  /* 0x000000ff68687812 */ /* 0x000fe400078ec0ff */
[----:B------:R-:W-:Y:S01]  /*ecf0*/  LOP3.LUT R130, R123, UR8, R200, 0x96, !PT ;  /* 0x000000087b827c12 */ /* 0x000fe2000f8e96c8 */
[----:B------:R-:W-:Y:S01]  /*ed00*/  IMAD.WIDE.U32 R200, R69, -0x326172a9, RZ ;  /* 0xcd9e8d5745c87825 */ /* 0x000fe200078e00ff */
[----:B------:R-:W-:Y:S02]  /*ed10*/  @!P2 PRMT R97, R232, 0x5410, RZ ;  /* 0x00005410e861a816 */ /* 0x000fe400000000ff */
[----:B------:R-:W-:Y:S01]  /*ed20*/  @!P6 PRMT R94, R237, 0x5410, RZ ;  /* 0x00005410ed5ee816 */ /* 0x000fe200000000ff */
[----:B------:R-:W-:Y:S01]  /*ed30*/  IMAD.WIDE.U32 R130, R130, -0x326172a9, RZ ;  /* 0xcd9e8d5782827825 */ /* 0x000fe200078e00ff */
[----:B------:R-:W-:Y:S02]  /*ed40*/  ISETP.LE.U32.AND P6, PT, R104, UR13, PT ;  /* 0x0000000d68007c0c */ /* 0x000fe4000bfc3070 */
[----:B------:R-:W-:Y:S01]  /*ed50*/  @P5 LOP3.LUT R129, R129, 0x40, RZ, 0xfc, !PT ;  /* 0x0000004081815812 */ /* 0x000fe200078efcff */
[----:B------:R-:W-:Y:S01]  /*ed60*/  STG.E.U16 desc[UR18][R172.64+0x30], R94 ;  /* 0x0000305eac007986 */ /* 0x000fe2000c101512 */
[----:B------:R-:W-:Y:S01]  /*ed70*/  LOP3.LUT R69, R131, UR28, R200, 0x96, !PT ;  /* 0x0000001c83457c12 */ /* 0x000fe2000f8e96c8 */
[----:B------:R-:W-:Y:S01]  /*ed80*/  @!P4 HFMA2.BF16_V2 R228, -RZ.H0_H0, RZ.H0_H0, -R146.H0_H0 ;  /* 0x200000ffffe4c231 */ /* 0x000fe20000340992 */
[----:B------:R-:W-:Y:S01]  /*ed90*/  ISETP.LE.U32.AND P4, PT, R106, UR13, PT ;  /* 0x0000000d6a007c0c */ /* 0x000fe2000bf83070 */
[----:B------:R1:W-:Y:S01]  /*eda0*/  STL [R1+0x80], R129 ;  /* 0x0000808101007387 */ /* 0x0003e20000100800 */
[----:B------:R-:W-:Y:S01]  /*edb0*/  LOP3.LUT R77, R69, 0xff, RZ, 0xc0, !PT ;  /* 0x000000ff454d7812 */ /* 0x000fe200078ec0ff */
[----:B------:R-:W-:Y:S01]  /*edc0*/  IMAD.MOV.U32 R90, RZ, RZ, R129 ;  /* 0x000000ffff5a7224 */ /* 0x000fe200078e0081 */
[----:B------:R-:W-:Y:S01]  /*edd0*/  PRMT R106, R108, 0x5410, R141 ;  /* 0x000054106c6a7816 */ /* 0x000fe2000000008d */
[----:B------:R-:W-:Y:S01]  /*ede0*/  STG.E.U16 desc[UR18][R170.64+0x30], R95 ;  /* 0x0000305faa007986 */ /* 0x000fe2000c101512 */
[----:B------:R-:W-:Y:S01]  /*edf0*/  ISETP.LE.U32.AND P0, PT, R77, UR13, PT ;  /* 0x0000000d4d007c0c */ /* 0x000fe2000bf03070 */
[----:B------:R-:W-:Y:S01]  /*ee00*/  @!P6 HFMA2.BF16_V2 R227, -RZ.H0_H0, RZ.H0_H0, -R149.H0_H0 ;  /* 0x200000ffffe3e231 */ /* 0x000fe20000340995 */
[----:B------:R-:W-:Y:S01]  /*ee10*/  LOP3.LUT R77, R69, 0xffff, RZ, 0xc0, !PT ;  /* 0x0000ffff454d7812 */ /* 0x000fe200078ec0ff */
[----:B------:R-:W-:Y:S01]  /*ee20*/  STG.E.U16 desc[UR18][R170.64+0x32], R92 ;  /* 0x0000325caa007986 */ /* 0x000fe2000c101512 */
[----:B------:R-:W-:Y:S01]  /*ee30*/  ISETP.LE.U32.AND P5, PT, R105, UR13, PT ;  /* 0x0000000d69007c0c */ /* 0x000fe2000bfa3070 */
[----:B------:R-:W-:Y:S01]  /*ee40*/  IMAD.MOV.U32 R123, RZ, RZ, R90 ;  /* 0x000000ffff7b7224 */ /* 0x000fe200078e005a */
[----:B------:R-:W-:Y:S01]  /*ee50*/  SHF.R.U32.HI R77, RZ, 0x8, R77 ;  /* 0x00000008ff4d7819 */ /* 0x000fe2000001164d */
[----:B------:R-:W-:Y:S01]  /*ee60*/  STG.E.U16 desc[UR18][R166.64+0x42], R98 ;  /* 0x00004262a6007986 */ /* 0x000fe2000c101512 */
[----:B------:R-:W-:Y:S02]  /*ee70*/  SHF.R.U32.HI R105, RZ, 0x10, R118 ;  /* 0x00000010ff697819 */ /* 0x000fe40000011676 */
[----:B------:R-:W-:Y:S01]  /*ee80*/  LOP3.LUT R77, R77, 0xffff, RZ, 0xc0, !PT ;  /* 0x0000ffff4d4d7812 */ /* 0x000fe200078ec0ff */
[----:B------:R-:W-:Y:S01]  /*ee90*/  STG.E.U16 desc[UR18][R166.64+0x40], R93 ;  /* 0x0000405da6007986 */ /* 0x000fe2000c101512 */
[----:B------:R-:W-:Y:S01]  /*eea0*/  LOP3.LUT R105, R105, 0xff, RZ, 0xc0, !PT ;  /* 0x000000ff69697812 */ /* 0x000fe200078ec0ff */
[----:B------:R-:W-:Y:S01]  /*eeb0*/  @!P0 HFMA2.BF16_V2 R230, -RZ.H0_H0, RZ.H0_H0, -R108.H0_H0 ;  /* 0x200000ffffe68231 */ /* 0x000fe2000034096c */
[----:B------:R-:W-:Y:S01]  /*eec0*/  PRMT R142, R143, 0x7632, R142 ;  /* 0x000076328f8e7816 */ /* 0x000fe2000000008e */
[----:B------:R-:W-:Y:S01]  /*eed0*/  LDSM.16.MT88.4 R92, [R189+0x7800] ;  /* 0x00780000bd5c783b */ /* 0x000fe20000004200 */
[----:B------:R-:W-:Y:S02]  /*eee0*/  ISETP.LE.U32.AND P6, PT, R105, UR13, PT ;  /* 0x0000000d69007c0c */ /* 0x000fe4000bfc3070 */
[----:B------:R-:W-:Y:S02]  /*eef0*/  @!P0 PRMT R108, R230, 0x5410, RZ ;  /* 0x00005410e66c8816 */ /* 0x000fe400000000ff */
[----:B------:R-:W-:Y:S02]  /*ef00*/  ISETP.LE.U32.AND P0, PT, R77, UR13, PT ;  /* 0x0000000d4d007c0c */ /* 0x000fe4000bf03070 */
[--C-:B------:R-:W-:Y:S01]  /*ef10*/  SHF.R.U32.HI R77, RZ, 0x10, R69.reuse ;  /* 0x00000010ff4d7819 */ /* 0x100fe20000011645 */
[----:B------:R-:W-:Y:S01]  /*ef20*/  STG.E.U16 desc[UR18][R168.64+0x40], R97 ;  /* 0x00004061a8007986 */ /* 0x000fe2000c101512 */
[----:B------:R-:W-:Y:S02]  /*ef30*/  PRMT R105, R143, 0x5410, R142 ;  /* 0x000054108f697816 */ /* 0x000fe4000000008e */
[----:B------:R-:W-:Y:S01]  /*ef40*/  LOP3.LUT R77, R77, 0xff, RZ, 0xc0, !PT ;  /* 0x000000ff4d4d7812 */ /* 0x000fe200078ec0ff */
[----:B------:R-:W-:Y:S01]  /*ef50*/  STG.E.U16 desc[UR18][R168.64+0x42], R96 ;  /* 0x00004260a8007986 */ /* 0x000fe2000c101512 */
[----:B------:R-:W-:Y:S01]  /*ef60*/  PRMT R90, R147, 0x5410, R146 ;  /* 0x00005410935a7816 */ /* 0x000fe20000000092 */
[----:B------:R-:W-:Y:S01]  /*ef70*/  @!P6 HFMA2.BF16_V2 R215, -RZ.H0_H0, RZ.H0_H0, -R151.H0_H0 ;  /* 0x200000ffffd7e231 */ /* 0x000fe20000340997 */
[----:B------:R-:W-:Y:S01]  /*ef80*/  ISETP.LE.U32.AND P2, PT, R77, UR13, PT ;  /* 0x0000000d4d007c0c */ /* 0x000fe2000bf43070 */
[----:B------:R-:W-:Y:S01]  /*ef90*/  STG.E.U16 desc[UR18][R172.64+0x3e], R108 ;  /* 0x00003e6cac007986 */ /* 0x000fe2000c101512 */
[----:B------:R-:W-:Y:S01]  /*efa0*/  SHF.R.U32.HI R69, RZ, 0x18, R69 ;  /* 0x00000018ff457819 */ /* 0x000fe20000011645 */
[----:B------:R-:W-:Y:S01]  /*efb0*/  @!P0 HFMA2.BF16_V2 R223, -RZ.H0_H0, RZ.H0_H0, -R141.H0_H0 ;  /* 0x200000ffffdf8231 */ /* 0x000fe2000034098d */
[----:B------:R-:W-:Y:S01]  /*efc0*/  PRMT R148, R149, 0x7632, R148 ;  /* 0x0000763295947816 */ /* 0x000fe20000000094 */
[----:B------:R-:W-:Y:S01]  /*efd0*/  IMAD.MOV.U32 R77, RZ, RZ, R197 ;  /* 0x000000ffff4d7224 */ /* 0x000fe200078e00c5 */
[----:B------:R-:W-:Y:S02]  /*efe0*/  LOP3.LUT R68, R68, 0xff, RZ, 0xc0, !PT ;  /* 0x000000ff44447812 */ /* 0x000fe400078ec0ff */
[----:B------:R-:W-:Y:S01]  /*eff0*/  @!P0 PRMT R141, R223, 0x5410, RZ ;  /* 0x00005410df8d8816 */ /* 0x000fe200000000ff */
[----:B------:R-:W-:Y:S01]  /*f000*/  @!P5 HFMA2.BF16_V2 R226, -RZ.H0_H0, RZ.H0_H0, -R148.H0_H0 ;  /* 0x200000ffffe2d231 */ /* 0x000fe20000340994 */
[----:B------:R-:W-:Y:S02]  /*f010*/  ISETP.LE.U32.AND P0, PT, R69, UR13, PT ;  /* 0x0000000d45007c0c */ /* 0x000fe4000bf03070 */
[----:B------:R-:W-:Y:S01]  /*f020*/  LOP3.LUT R69, R130, 0xff, RZ, 0xc0, !PT ;  /* 0x000000ff82457812 */ /* 0x000fe200078ec0ff */
[----:B------:R-:W-:Y:S01]  /*f030*/  @!P2 HFMA2.BF16_V2 R222, -RZ.H0_H0, RZ.H0_H0, -R143.H0_H0 ;  /* 0x200000ffffdea231 */ /* 0x000fe2000034098f */
[----:B------:R-:W-:Y:S01]  /*f040*/  PRMT R89, R149, 0x5410, R148 ;  /* 0x0000541095597816 */ /* 0x000fe20000000094 */
[----:B------:R-:W-:Y:S01]  /*f050*/  STG.E.U16 desc[UR18][R172.64+0x40], R141 ;  /* 0x0000408dac007986 */ /* 0x000fe2000c101512 */
[----:B------:R-:W-:Y:S02]  /*f060*/  LOP3.LUT R118, R118, 0xffff, RZ, 0xc0, !PT ;  /* 0x0000ffff76767812 */ /* 0x000fe400078ec0ff */
[----:B------:R-:W-:Y:S02]  /*f070*/  @!P2 PRMT R143, R222, 0x5410, RZ ;  /* 0x00005410de8fa816 */ /* 0x000fe400000000ff */
[----:B------:R-:W-:Y:S01]  /*f080*/  ISETP.LE.U32.AND P2, PT, R128, UR13, PT ;  /* 0x0000000d80007c0c */ /* 0x000fe2000bf43070 */
[----:B------:R-:W-:Y:S01]  /*f090*/  IMAD.MOV.U32 R128, RZ, RZ, R102 ;  /* 0x000000ffff807224 */ /* 0x000fe200078e0066 */
[----:B------:R-:W-:Y:S01]  /*f0a0*/  LOP3.LUT R121, R201, UR9, R202, 0x96, !PT ;  /* 0x00000009c9797c12 */ /* 0x000fe2000f8e96ca */
[----:B------:R-:W-:Y:S01]  /*f0b0*/  STG.E.U16 desc[UR18][R170.64+0x40], R143 ;  /* 0x0000408faa007986 */ /* 0x000fe2000c101512 */
[----:B------:R-:W-:Y:S01]  /*f0c0*/  @!P5 PRMT R148, R226, 0x5410, RZ ;  /* 0x00005410e294d816 */ /* 0x000fe200000000ff */
[----:B------:R-:W-:Y:S01]  /*f0d0*/  @!P0 HFMA2.BF16_V2 R220, -RZ.H0_H0, RZ.H0_H0, -R142.H0_H0 ;  /* 0x200000ffffdc8231 */ /* 0x000fe2000034098e */
[----:B------:R-:W-:Y:S01]  /*f0e0*/  PRMT R135, R140, 0x7632, R135 ;  /* 0x000076328c877816 */ /* 0x000fe20000000087 */
[----:B------:R2:W5:Y:S01]  /*f0f0*/  LDL.LU.64 R202, [R1+0xf8] ;  /* 0x0000f80001ca7983 */ /* 0x0005620000300a00 */
[----:B------:R-:W-:Y:S02]  /*f100*/  PRMT R144, R145, 0x7632, R144 ;  /* 0x0000763291907816 */ /* 0x000fe40000000090 */
[----:B------:R-:W-:Y:S02]  /*f110*/  @!P0 PRMT R142, R220, 0x5410, RZ ;  /* 0x00005410dc8e8816 */ /* 0x000fe400000000ff */
[----:B------:R-:W-:Y:S01]  /*f120*/  ISETP.LE.U32.AND P0, PT, R103, UR13, PT ;  /* 0x0000000d67007c0c */ /* 0x000fe2000bf03070 */
[----:B------:R2:W5:Y:S01]  /*f130*/  LDL.LU.64 R200, [R1+0xf0] ;  /* 0x0000f00001c87983 */ /* 0x0005620000300a00 */
[----:B------:R-:W-:Y:S01]  /*f140*/  @!P2 PRMT R146, R228, 0x5410, RZ ;  /* 0x00005410e492a816 */ /* 0x000fe200000000ff */
[----:B------:R-:W-:Y:S01]  /*f150*/  IMAD.MOV.U32 R103, RZ, RZ, R195 ;  /* 0x000000ffff677224 */ /* 0x000fe200078e00c3 */
[----:B------:R-:W-:Y:S02]  /*f160*/  ISETP.LE.U32.AND P2, PT, R104, UR13, PT ;  /* 0x0000000d68007c0c */ /* 0x000fe4000bf43070 */
[----:B------:R-:W-:Y:S01]  /*f170*/  PRMT R102, R140, 0x5410, R135 ;  /* 0x000054108c667816 */ /* 0x000fe20000000087 */
[----:B------:R-:W-:Y:S01]  /*f180*/  STG.E.U16 desc[UR18][R170.64+0x42], R142 ;  /* 0x0000428eaa007986 */ /* 0x000fe2000c101512 */
[----:B------:R-:W-:Y:S01]  /*f190*/  PRMT R104, R145, 0x5410, R144 ;  /* 0x0000541091687816 */ /* 0x000fe20000000090 */
[----:B-1----:R-:W-:Y:S01]  /*f1a0*/  IMAD.MOV.U32 R129, RZ, RZ, R103 ;  /* 0x000000ffff817224 */ /* 0x002fe200078e0067 */
[----:B------:R-:W-:Y:S01]  /*f1b0*/  PRMT R103, R134, 0x5410, R133 ;  /* 0x0000541086677816 */ /* 0x000fe20000000085 */
[----:B------:R2:W5:Y:S01]  /*f1c0*/  LDL.LU.64 R196, [R1+0xe8] ;  /* 0x0000e80001c47983 */ /* 0x0005620000300a00 */
[----:B------:R-:W-:Y:S02]  /*f1d0*/  @!P1 PRMT R145, R219, 0x5410, RZ ;  /* 0x00005410db919816 */ /* 0x000fe400000000ff */
[----:B------:R-:W-:Y:S02]  /*f1e0*/  @!P0 PRMT R147, R229, 0x5410, RZ ;  /* 0x00005410e5938816 */ /* 0x000fe400000000ff */
[----:B------:R-:W-:Y:S01]  /*f1f0*/  ISETP.LE.U32.AND P0, PT, R68, UR13, PT ;  /* 0x0000000d44007c0c */ /* 0x000fe2000bf03070 */
[----:B------:R-:W-:Y:S01]  /*f200*/  STG.E.U16 desc[UR18][R166.64+0x52], R146 ;  /* 0x00005292a6007986 */ /* 0x000fe2000c101512 */
[----:B------:R-:W-:Y:S02]  /*f210*/  @!P2 PRMT R149, R227, 0x5410, RZ ;  /* 0x00005410e395a816 */ /* 0x000fe400000000ff */
[----:B------:R-:W-:Y:S01]  /*f220*/  ISETP.LE.U32.AND P2, PT, R69, UR13, PT ;  /* 0x0000000d45007c0c */ /* 0x000fe2000bf43070 */
[----:B------:R2:W5:Y:S01]  /*f230*/  LDL.LU.64 R194, [R1+0xe0] ;  /* 0x0000e00001c27983 */ /* 0x0005620000300a00 */
[----:B------:R-:W-:Y:S01]  /*f240*/  LOP3.LUT R69, R130, 0xffff, RZ, 0xc0, !PT ;  /* 0x0000ffff82457812 */ /* 0x000fe200078ec0ff */
[----:B------:R-:W-:Y:S01]  /*f250*/  IMAD.MOV.U32 R131, RZ, RZ, R77 ;  /* 0x000000ffff837224 */ /* 0x000fe200078e004d */
[----:B------:R-:W-:Y:S01]  /*f260*/  SHF.R.U32.HI R68, RZ, 0x8, R118 ;  /* 0x00000008ff447819 */ /* 0x000fe20000011676 */
[----:B------:R-:W-:Y:S01]  /*f270*/  IMAD.U32 R118, RZ, RZ, UR13 ;  /* 0x0000000dff767e24 */ /* 0x000fe2000f8e00ff */
[----:B------:R-:W-:Y:S01]  /*f280*/  SHF.R.U32.HI R69, RZ, 0x8, R69 ;  /* 0x00000008ff457819 */ /* 0x000fe20000011645 */
[----:B------:R-:W-:Y:S01]  /*f290*/  STG.E.U16 desc[UR18][R166.64+0x50], R147 ;  /* 0x00005093a6007986 */ /* 0x000fe2000c101512 */
[----:B------:R-:W-:Y:S02]  /*f2a0*/  LOP3.LUT R68, R68, 0xffff, RZ, 0xc0, !PT ;  /* 0x0000ffff44447812 */ /* 0x000fe400078ec0ff */
[----:B------:R-:W-:Y:S01]  /*f2b0*/  LOP3.LUT R69, R69, 0xffff, RZ, 0xc0, !PT ;  /* 0x0000ffff45457812 */ /* 0x000fe200078ec0ff */
[----:B------:R-:W-:Y:S01]  /*f2c0*/  STG.E.U16 desc[UR18][R168.64+0x50], R149 ;  /* 0x00005095a8007986 */ /* 0x000fe2000c101512 */
[----:B------:R-:W-:Y:S01]  /*f2d0*/  ISETP.LE.U32.AND P5, PT, R68, UR13, PT ;  /* 0x0000000d44007c0c */ /* 0x000fe2000bfa3070 */
[----:B------:R-:W-:Y:S01]  /*f2e0*/  @!P2 HFMA2.BF16_V2 R216, -RZ.H0_H0, RZ.H0_H0, -R134.H0_H0 ;  /* 0x200000ffffd8a231 */ /* 0x000fe20000340986 */
[----:B------:R-:W-:Y:S01]  /*f2f0*/  LOP3.LUT P1, RZ, R123, 0x20, RZ, 0xc0, !PT ;  /* 0x000000207bff7812 */ /* 0x000fe2000782c0ff */
[----:B------:R-:W-:Y:S01]  /*f300*/  STG.E.U16 desc[UR18][R168.64+0x52], R148 ;  /* 0x00005294a8007986 */ /* 0x000fe2000c101512 */
[----:B------:R-:W-:Y:S02]  /*f310*/  SHF.R.U32.HI R77, RZ, 0x18, R152 ;  /* 0x00000018ff4d7819 */ /* 0x000fe40000011698 */
[----:B------:R-:W-:Y:S02]  /*f320*/  @!P2 PRMT R134, R216, 0x5410, RZ ;  /* 0x00005410d886a816 */ /* 0x000fe400000000ff */
[----:B------:R-:W-:Y:S02]  /*f330*/  ISETP.LE.U32.AND P2, PT, R69, UR13, PT ;  /* 0x0000000d45007c0c */ /* 0x000fe4000bf43070 */
[--C-:B------:R-:W-:Y:S01]  /*f340*/  SHF.R.U32.HI R69, RZ, 0x10, R130.reuse ;  /* 0x00000010ff457819 */ /* 0x100fe20000011682 */
[----:B------:R1:W-:Y:S01]  /*f350*/  STG.E.U16 desc[UR18][R172.64+0x4e], R134 ;  /* 0x00004e86ac007986 */ /* 0x0003e2000c101512 */
[----:B------:R-:W-:Y:S01]  /*f360*/  SHF.R.U32.HI R130, RZ, 0x18, R130 ;  /* 0x00000018ff827819 */ /* 0x000fe20000011682 */
[----:B------:R-:W-:Y:S01]  /*f370*/  @!P5 HFMA2.BF16_V2 R218, -RZ.H0_H0, RZ.H0_H0, -R144.H0_H0 ;  /* 0x200000ffffdad231 */ /* 0x000fe20000340990 */
[----:B------:R-:W-:Y:S04]  /*f380*/  LOP3.LUT R69, R69, 0xff, RZ, 0xc0, !PT ;  /* 0x000000ff45457812 */ /* 0x000fe800078ec0ff */
[----:B------:R-:W-:Y:S02]  /*f390*/  ISETP.LE.U32.AND P5, PT, R69, UR13, PT ;  /* 0x0000000d45007c0c */ /* 0x000fe4000bfa3070 */
[----:B------:R-:W-:Y:S01]  /*f3a0*/  LOP3.LUT R69, R176, 0xff, RZ, 0xc0, !PT ;  /* 0x000000ffb0457812 */ /* 0x000fe200078ec0ff */
[----:B------:R-:W-:Y:S05]  /*f3b0*/  @!P2 HFMA2.BF16_V2 R214, -RZ.H0_H0, RZ.H0_H0, -R133.H0_H0 ;  /* 0x200000ffffd6a231 */ /* 0x000fea0000340985 */
[----:B------:R-:W-:Y:S02]  /*f3c0*/  @!P2 PRMT R133, R214, 0x5410, RZ ;  /* 0x00005410d685a816 */ /* 0x000fe400000000ff */
[----:B------:R-:W-:Y:S01]  /*f3d0*/  ISETP.LE.U32.AND P2, PT, R130, UR13, PT ;  /* 0x0000000d82007c0c */ /* 0x000fe2000bf43070 */
[----:B------:R-:W-:Y:S02]  /*f3e0*/  IMAD.MOV.U32 R130, RZ, RZ, R76 ;  /* 0x000000ffff827224 */ /* 0x000fe400078e004c */
[----:B------:R-:W-:Y:S01]  /*f3f0*/  @!P5 HFMA2.BF16_V2 R212, -RZ.H0_H0, RZ.H0_H0, -R140.H0_H0 ;  /* 0x200000ffffd4d231 */ /* 0x000fe2000034098c */
[----:B------:R3:W-:Y:S04]  /*f400*/  STG.E.U16 desc[UR18][R172.64+0x50], R133 ;  /* 0x00005085ac007986 */ /* 0x0007e8000c101512 */
[----:B------:R-:W-:Y:S02]  /*f410*/  @!P5 PRMT R140, R212, 0x5410, RZ ;  /* 0x00005410d48cd816 */ /* 0x000fe400000000ff */
[----:B------:R-:W-:Y:S01]  /*f420*/  LOP3.LUT P5, RZ, R123, 0x40, RZ, 0xc0, !PT ;  /* 0x000000407bff7812 */ /* 0x000fe200078ac0ff */
[----:B------:R-:W-:Y:S02]  /*f430*/  IMAD.MOV.U32 R123, RZ, RZ, 0x7054 ;  /* 0x00007054ff7b7424 */ /* 0x000fe400078e00ff */
[----:B------:R-:W-:Y:S01]  /*f440*/  @!P2 HFMA2.BF16_V2 R210, -RZ.H0_H0, RZ.H0_H0, -R135.H0_H0 ;  /* 0x200000ffffd2a231 */ /* 0x000fe20000340987 */
[----:B------:R-:W-:Y:S01]  /*f450*/  STG.E.U16 desc[UR18][R170.64+0x50], R140 ;  /* 0x0000508caa007986 */ /* 0x000fe2000c101512 */
[----:B-1----:R-:W-:Y:S01]  /*f460*/  IMAD.MOV.U32 R134, RZ, RZ, R3 ;  /* 0x000000ffff867224 */ /* 0x002fe200078e0003 */
[----:B------:R-:W-:Y:S02]  /*f470*/  PRMT R118, R118, R123, UR13 ;  /* 0x0000000d76767e16 */ /* 0x000fe4000800007b */
[----:B------:R-:W-:Y:S02]  /*f480*/  @!P2 PRMT R135, R210, 0x5410, RZ ;  /* 0x00005410d287a816 */ /* 0x000fe400000000ff */
[----:B------:R-:W-:Y:S02]  /*f490*/  ISETP.LE.U32.AND P2, PT, R68, UR13, PT ;  /* 0x0000000d44007c0c */ /* 0x000fe4000bf43070 */
[----:B------:R-:W-:Y:S01]  /*f4a0*/  LOP3.LUT R68, R176, 0xffff, RZ, 0xc0, !PT ;  /* 0x0000ffffb0447812 */ /* 0x000fe200078ec0ff */
[----:B------:R1:W-:Y:S01]  /*f4b0*/  STG.E.U16 desc[UR18][R170.64+0x52], R135 ;  /* 0x00005287aa007986 */ /* 0x0003e2000c101512 */
[----:B------:R-:W-:Y:S02]  /*f4c0*/  LOP3.LUT R123, R124, 0xffff, RZ, 0xc0, !PT ;  /* 0x0000ffff7c7b7812 */ /* 0x000fe400078ec0ff */
[----:B------:R-:W-:Y:S01]  /*f4d0*/  SHF.R.U32.HI R68, RZ, 0x8, R68 ;  /* 0x00000008ff447819 */ /* 0x000fe20000011644 */
[----:B------:R-:W-:Y:S01]  /*f4e0*/  STG.E.U16 desc[UR18][R166.64+0x60], R145 ;  /* 0x00006091a6007986 */ /* 0x000fe2000c101512 */
[----:B------:R-:W-:Y:S02]  /*f4f0*/  SHF.R.U32.HI R123, RZ, 0x8, R123 ;  /* 0x00000008ff7b7819 */ /* 0x000fe4000001167b */
[----:B------:R-:W-:Y:S01]  /*f500*/  PRMT R69, R69, 0x5410, R68 ;  /* 0x0000541045457816 */ /* 0x000fe20000000044 */
[----:B---3--:R-:W-:Y:S01]  /*f510*/  IMAD.MOV.U32 R133, RZ, RZ, R132 ;  /* 0x000000ffff857224 */ /* 0x008fe200078e0084 */
[----:B------:R-:W-:Y:S02]  /*f520*/  SHF.R.U32.HI R68, RZ, 0x10, R176 ;  /* 0x00000010ff447819 */ /* 0x000fe400000116b0 */
[----:B------:R-:W-:Y:S01]  /*f530*/  @!P2 PRMT R144, R218, 0x5410, RZ ;  /* 0x00005410da90a816 */ /* 0x000fe200000000ff */
[----:B------:R-:W3:Y:S01]  /*f540*/  LDL R176, [R1+0x74] ;  /* 0x0000740001b07983 */ /* 0x000ee20000100800 */
[----:B------:R-:W-:Y:S02]  /*f550*/  LOP3.LUT R68, R68, 0xff, RZ, 0xc0, !PT ;  /* 0x000000ff44447812 */ /* 0x000fe400078ec0ff */
[--C-:B------:R-:W-:Y:S01]  /*f560*/  HSET2.LE.AND R69, R69, R118.reuse, PT ;  /* 0x0000007645457233 */ /* 0x100fe20003803000 */
[----:B------:R-:W-:Y:S01]  /*f570*/  STG.E.U16 desc[UR18][R166.64+0x62], R144 ;  /* 0x00006290a6007986 */ /* 0x000fe2000c101512 */
[----:B------:R-:W-:Y:S03]  /*f580*/  PRMT R73, R68, 0x5410, R73 ;  /* 0x0000541044497816 */ /* 0x000fe60000000049 */
[----:B------:R-:W-:Y:S02]  /*f590*/  LOP3.LUT R68, R69, R120, RZ, 0xc0, !PT ;  /* 0x0000007845447212 */ /* 0x000fe400078ec0ff */
[--C-:B------:R-:W-:Y:S02]  /*f5a0*/  HSET2.LE.AND R70, R73, R118.reuse, PT ;  /* 0x0000007649467233 */ /* 0x100fe40003803000 */
[----:B------:R-:W-:Y:S02]  /*f5b0*/  LOP3.LUT R73, R162, 0xff, RZ, 0xc0, !PT ;  /* 0x000000ffa2497812 */ /* 0x000fe400078ec0ff */
[----:B------:R-:W-:Y:S01]  /*f5c0*/  LOP3.LUT R120, R124, 0xff, RZ, 0xc0, !PT ;  /* 0x000000ff7c787812 */ /* 0x000fe200078ec0ff */
[----:B-1----:R-:W-:Y:S01]  /*f5d0*/  IMAD.MOV.U32 R135, RZ, RZ, R2 ;  /* 0x000000ffff877224 */ /* 0x002fe200078e0002 */
[----:B------:R-:W-:Y:S02]  /*f5e0*/  LOP3.LUT R69, R70, R117, RZ, 0xc0, !PT ;  /* 0x0000007546457212 */ /* 0x000fe400078ec0ff */
[----:B------:R-:W-:Y:S02]  /*f5f0*/  LOP3.LUT R70, R162, 0xffff, RZ, 0xc0, !PT ;  /* 0x0000ffffa2467812 */ /* 0x000fe400078ec0ff */
[----:B------:R-:W-:Y:S02]  /*f600*/  LOP3.LUT R117, R160, 0xff, RZ, 0xc0, !PT ;  /* 0x000000ffa0757812 */ /* 0x000fe400078ec0ff */
[----:B------:R-:W-:Y:S02]  /*f610*/  SHF.R.U32.HI R70, RZ, 0x8, R70 ;  /* 0x00000008ff467819 */ /* 0x000fe40000011646 */
[----:B------:R-:W-:Y:S01]  /*f620*/  PRMT R81, R120, 0x5410, R123 ;  /* 0x0000541078517816 */ /* 0x000fe2000000007b */
[----:B------:R-:W-:Y:S01]  /*f630*/  IMAD.WIDE.U32 R120, R121, -0x2daee0ad, RZ ;  /* 0xd2511f5379787825 */ /* 0x000fe200078e00ff */
[----:B------:R-:W-:Y:S02]  /*f640*/  PRMT R73, R73, 0x5410, R70 ;  /* 0x0000541049497816 */ /* 0x000fe40000000046 */
[----:B------:R-:W-:Y:S02]  /*f650*/  SHF.R.U32.HI R123, RZ, 0x10, R180 ;  /* 0x00000010ff7b7819 */ /* 0x000fe400000116b4 */
[----:B------:R-:W-:Y:S02]  /*f660*/  LOP3.LUT R122, R121, UR27, R122, 0x96, !PT ;  /* 0x0000001b797a7c12 */ /* 0x000fe4000f8e967a */
[--C-:B------:R-:W-:Y:S02]  /*f670*/  HSET2.LE.AND R73, R73, R118.reuse, PT ;  /* 0x0000007649497233 */ /* 0x100fe40003803000 */
[----:B------:R-:W-:Y:S02]  /*f680*/  LOP3.LUT R123, R123, 0xff, RZ, 0xc0, !PT ;  /* 0x000000ff7b7b7812 */ /* 0x000fe400078ec0ff */
[----:B------:R-:W-:Y:S02]  /*f690*/  LOP3.LUT R85, R122, 0xffff, RZ, 0xc0, !PT ;  /* 0x0000ffff7a557812 */ /* 0x000fe400078ec0ff */
[----:B------:R-:W-:Y:S02]  /*f6a0*/  LOP3.LUT R70, R73, R72, RZ, 0xc0, !PT ;  /* 0x0000004849467212 */ /* 0x000fe400078ec0ff */
[--C-:B------:R-:W-:Y:S02]  /*f6b0*/  SHF.R.U32.HI R72, RZ, 0x10, R162.reuse ;  /* 0x00000010ff487819 */ /* 0x100fe400000116a2 */
[----:B------:R-:W-:Y:S02]  /*f6c0*/  SHF.R.U32.HI R73, RZ, 0x18, R162 ;  /* 0x00000018ff497819 */ /* 0x000fe400000116a2 */
[----:B------:R-:W-:Y:S02]  /*f6d0*/  LOP3.LUT R72, R72, 0xff, RZ, 0xc0, !PT ;  /* 0x000000ff48487812 */ /* 0x000fe400078ec0ff */
[--C-:B------:R-:W-:Y:S02]  /*f6e0*/  SHF.R.U32.HI R162, RZ, 0x10, R124.reuse ;  /* 0x00000010ffa27819 */ /* 0x100fe4000001167c */
[----:B------:R-:W-:Y:S02]  /*f6f0*/  PRMT R73, R72, 0x5410, R73 ;  /* 0x0000541048497816 */ /* 0x000fe40000000049 */
[----:B------:R-:W-:Y:S02]  /*f700*/  LOP3.LUT R72, R152, 0xffff, RZ, 0xc0, !PT ;  /* 0x0000ffff98487812 */ /* 0x000fe400078ec0ff */
[----:B------:R-:W-:Y:S02]  /*f710*/  SHF.R.U32.HI R124, RZ, 0x18, R124 ;  /* 0x00000018ff7c7819 */ /* 0x000fe4000001167c */
[----:B------:R-:W-:Y:S04]  /*f720*/  SHF.R.U32.HI R72, RZ, 0x8, R72 ;  /* 0x00000008ff487819 */ /* 0x000fe80000011648 */
[----:B------:R-:W-:Y:S02]  /*f730*/  PRMT R75, R75, 0x5410, R72 ;  /* 0x000054104b4b7816 */ /* 0x000fe40000000048 */
[----:B------:R-:W-:Y:S02]  /*f740*/  SHF.R.U32.HI R72, RZ, 0x10, R152 ;  /* 0x00000010ff487819 */ /* 0x000fe40000011698 */
[----:B------:R-:W-:Y:S02]  /*f750*/  LOP3.LUT R152, R126, 0xff, RZ, 0xc0, !PT ;  /* 0x000000ff7e987812 */ /* 0x000fe400078ec0ff */
[----:B------:R-:W-:Y:S04]  /*f760*/  LOP3.LUT R72, R72, 0xff, RZ, 0xc0, !PT ;  /* 0x000000ff48487812 */ /* 0x000fe800078ec0ff */
[----:B------:R-:W-:Y:S02]  /*f770*/  PRMT R77, R72, 0x5410, R77 ;  /* 0x00005410484d7816 */ /* 0x000fe4000000004d */
[----:B------:R-:W-:Y:S02]  /*f780*/  LOP3.LUT R72, R160, 0xffff, RZ, 0xc0, !PT ;  /* 0x0000ffffa0487812 */ /* 0x000fe400078ec0ff */
[----:B------:R-:W-:Y:S02]  /*f790*/  SHF.R.U32.HI R161, RZ, 0x18, R160 ;  /* 0x00000018ffa17819 */ /* 0x000fe400000116a0 */
[----:B------:R-:W-:Y:S02]  /*f7a0*/  SHF.R.U32.HI R72, RZ, 0x8, R72 ;  /* 0x00000008ff487819 */ /* 0x000fe40000011648 */
[----:B------:R-:W-:Y:S02]  /*f7b0*/  SHF.R.U32.HI R160, RZ, 0x18, R126 ;  /* 0x00000018ffa07819 */ /* 0x000fe4000001167e */
[----:B------:R-:W-:Y:S02]  /*f7c0*/  PRMT R117, R117, 0x5410, R72 ;  /* 0x0000541075757816 */ /* 0x000fe40000000048 */
[--C-:B------:R-:W-:Y:S02]  /*f7d0*/  HSET2.LE.AND R72, R73, R118.reuse, PT ;  /* 0x0000007649487233 */ /* 0x100fe40003803000 */
[--C-:B------:R-:W-:Y:S02]  /*f7e0*/  HSET2.LE.AND R73, R75, R118.reuse, PT ;  /* 0x000000764b497233 */ /* 0x100fe40003803000 */
[----:B------:R-:W-:Y:S01]  /*f7f0*/  PRMT R75, R74, 0x5410, R161 ;  /* 0x000054104a4b7816 */ /* 0x000fe200000000a1 */
[----:B------:R-:W-:Y:S01]  /*f800*/  IMAD.U32 R74, RZ, RZ, UR31 ;  /* 0x0000001fff4a7e24 */ /* 0x000fe2000f8e00ff */
[----:B------:R-:W-:Y:S02]  /*f810*/  LOP3.LUT R71, R72, R71, RZ, 0xc0, !PT ;  /* 0x0000004748477212 */ /* 0x000fe400078ec0ff */
[--C-:B------:R-:W-:Y:S02]  /*f820*/  HSET2.LE.AND R72, R77, R118.reuse, PT ;  /* 0x000000764d487233 */ /* 0x100fe40003803000 */
[----:B------:R-:W-:Y:S02]  /*f830*/  LOP3.LUT R74, R187, UR17, R74, 0x96, !PT ;  /* 0x00000011bb4a7c12 */ /* 0x000fe4000f8e964a */
[----:B------:R-:W-:Y:S01]  /*f840*/  LOP3.LUT R76, R73, R116, RZ, 0xc0, !PT ;  /* 0x00000074494c7212 */ /* 0x000fe200078ec0ff */
[----:B------:R2:W5:Y:S01]  /*f850*/  LDL.LU.64 R186, [R1+0xd8] ;  /* 0x0000d80001ba7983 */ /* 0x0005620000300a00 */
[----:B------:R-:W-:Y:S02]  /*f860*/  LOP3.LUT R77, R72, R115, RZ, 0xc0, !PT ;  /* 0x00000073484d7212 */ /* 0x000fe400078ec0ff */
[--C-:B------:R-:W-:Y:S01]  /*f870*/  HSET2.LE.AND R72, R75, R118.reuse, PT ;  /* 0x000000764b487233 */ /* 0x100fe20003803000 */
[----:B------:R-:W-:Y:S01]  /*f880*/  IMAD.WIDE.U32 R74, R74, -0x326172a9, RZ ;  /* 0xcd9e8d574a4a7825 */ /* 0x000fe200078e00ff */
[--C-:B------:R-:W-:Y:S02]  /*f890*/  HSET2.LE.AND R73, R117, R118.reuse, PT ;  /* 0x0000007675497233 */ /* 0x100fe40003803000 */
[----:B------:R-:W-:Y:S02]  /*f8a0*/  LOP3.LUT R161, R126, 0xffff, RZ, 0xc0, !PT ;  /* 0x0000ffff7ea17812 */ /* 0x000fe400078ec0ff */
[----:B------:R-:W-:Y:S02]  /*f8b0*/  LOP3.LUT R79, R72, R79, RZ, 0xc0, !PT ;  /* 0x0000004f484f7212 */ /* 0x000fe400078ec0ff */
[----:B------:R-:W-:Y:S02]  /*f8c0*/  LOP3.LUT R78, R73, R78, RZ, 0xc0, !PT ;  /* 0x0000004e494e7212 */ /* 0x000fe400078ec0ff */
[----:B------:R-:W-:Y:S02]  /*f8d0*/  SHF.R.U32.HI R127, RZ, 0x10, R126 ;  /* 0x00000010ff7f7819 */ /* 0x000fe4000001167e */
[----:B---3--:R-:W-:Y:S02]  /*f8e0*/  LOP3.LUT R72, R75, UR26, R176, 0x96, !PT ;  /* 0x0000001a4b487c12 */ /* 0x008fe4000f8e96b0 */
[----:B------:R-:W1:Y:S03]  /*f8f0*/  MUFU.EX2 R176, R153 ;  /* 0x0000009900b07308 */ /* 0x000e660000000800 */
[----:B------:R-:W-:Y:S05]  /*f900*/  IMAD.WIDE.U32 R116, R72, -0x2daee0ad, RZ ;  /* 0xd2511f5348747825 */ /* 0x000fea00078e00ff */
[----:B------:R-:W-:Y:S02]  /*f910*/  LOP3.LUT R72, R117, UR24, R130, 0x96, !PT ;  /* 0x0000001875487c12 */ /* 0x000fe4000f8e9682 */
[----:B------:R-:W-:Y:S03]  /*f920*/  LOP3.LUT R130, R183, UR25, R74, 0x96, !PT ;  /* 0x00000019b7827c12 */ /* 0x000fe6000f8e964a */
[----:B------:R-:W-:Y:S01]  /*f930*/  IMAD.WIDE.U32 R72, R72, -0x326172a9, RZ ;  /* 0xcd9e8d5748487825 */ /* 0x000fe200078e00ff */
[----:B-1----:R-:W-:Y:S03]  /*f940*/  F2FP.BF16.F32.PACK_AB R154, R176, R154 ;  /* 0x0000009ab09a723e */ /* 0x002fe600000010ff */
[----:B------:R-:W-:Y:S01]  /*f950*/  IMAD.WIDE.U32 R130, R130, -0x2daee0ad, RZ ;  /* 0xd2511f5382827825 */ /* 0x000fe200078e00ff */
[----:B------:R-:W-:Y:S02]  /*f960*/  LOP3.LUT R182, R73, UR23, R182, 0x96, !PT ;  /* 0x0000001749b67c12 */ /* 0x000fe4000f8e96b6 */
[----:B------:R-:W-:Y:S01]  /*f970*/  PRMT R153, R154, 0x7632, R153 ;  /* 0x000076329a997816 */ /* 0x000fe20000000099 */
[----:B------:R-:W-:Y:S01]  /*f980*/  FADD.FTZ R177, R176, R177 ;  /* 0x000000b1b0b17221 */ /* 0x000fe20000010000 */
[----:B------:R-:W-:Y:S01]  /*f990*/  LOP3.LUT R116, R131, UR21, R116, 0x96, !PT ;  /* 0x0000001583747c12 */ /* 0x000fe2000f8e9674 */
[----:B------:R-:W-:Y:S04]  /*f9a0*/  IMAD.WIDE.U32 R182, R182, -0x2daee0ad, RZ ;  /* 0xd2511f53b6b67825 */ /* 0x000fe800078e00ff */
[----:B------:R-:W-:Y:S05]  /*f9b0*/  IMAD.WIDE.U32 R116, R116, -0x326172a9, RZ ;  /* 0xcd9e8d5774747825 */ /* 0x000fea00078e00ff */
[----:B------:R-:W-:Y:S02]  /*f9c0*/  LOP3.LUT R126, R117, UR11, R72, 0x96, !PT ;  /* 0x0000000b757e7c12 */ /* 0x000fe4000f8e9648 */
[----:B------:R-:W-:Y:S01]  /*f9d0*/  LOP3.LUT R72, R75, UR26, R128, 0x96, !PT ;  /* 0x0000001a4b487c12 */ /* 0x000fe2000f8e9680 */
[----:B------:R-:W-:Y:S01]  /*f9e0*/  IMAD.MOV.U32 R75, RZ, RZ, R185 ;  /* 0x000000ffff4b7224 */ /* 0x000fe200078e00b9 */
[----:B------:R-:W-:Y:S01]  /*f9f0*/  LOP3.LUT R128, R179, UR25, R74, 0x96, !PT ;  /* 0x00000019b3807c12 */ /* 0x000fe2000f8e964a */
[----:B------:R-:W-:Y:S01]  /*fa00*/  IMAD.MOV.U32 R74, RZ, RZ, R184 ;  /* 0x000000ffff4a7224 */ /* 0x000fe200078e00b8 */
[----:B------:R-:W-:Y:S01]  /*fa10*/  LOP3.LUT R117, R127, 0xff, RZ, 0xc0, !PT ;  /* 0x000000ff7f757812 */ /* 0x000fe200078ec0ff */
[----:B------:R-:W-:Y:S01]  /*fa20*/  IMAD.WIDE.U32 R72, R72, -0x2daee0ad, RZ ;  /* 0xd2511f5348487825 */ /* 0x000fe200078e00ff */
[----:B------:R2:W5:Y:S02]  /*fa30*/  LDL.LU.64 R184, [R1+0xd0] ;  /* 0x0000d00001b87983 */ /* 0x0005640000300a00 */
[----:B------:R-:W-:Y:S01]  /*fa40*/  PRMT R117, R117, 0x5410, R160 ;  /* 0x0000541075757816 */ /* 0x000fe200000000a0 */
[----:B------:R-:W-:Y:S01]  /*fa50*/  IMAD.WIDE.U32 R128, R128, -0x2daee0ad, RZ ;  /* 0xd2511f5380807825 */ /* 0x000fe200078e00ff */
[----:B------:R-:W-:Y:S03]  /*fa60*/  LOP3.LUT R115, R73, UR24, R74, 0x96, !PT ;  /* 0x0000001849737c12 */ /* 0x000fe6000f8e964a */
[----:B------:R-:W-:Y:S01]  /*fa70*/  IMAD.WIDE.U32 R126, R126, -0x2daee0ad, RZ ;  /* 0xd2511f537e7e7825 */ /* 0x000fe200078e00ff */
[----:B------:R-:W-:Y:S02]  /*fa80*/  LOP3.LUT R125, R129, UR21, R72, 0x96, !PT ;  /* 0x00000015817d7c12 */ /* 0x000fe4000f8e9648 */
[----:B------:R-:W1:Y:S02]  /*fa90*/  LDSM.16.MT88.4 R72, [R192+0x6000] ;  /* 0x00600000c048783b */ /* 0x000e640000004200 */
        /* <DEDUP_REMOVED lines=20> */
[----:B------:R-:W-:Y:S02]  /*fbe0*/  SHF.R.U32.HI R77, RZ, 0x10, R164 ;  /* 0x00000010ff4d7819 */ /* 0x000fe400000116a4 */
[C---:B------:R-:W-:Y:S04]  /*fbf0*/  LOP3.LUT R69, R180.reuse, 0xffff, RZ, 0xc0, !PT ;  /* 0x0000ffffb4457812 */ /* 0x040fe800078ec0ff */
[----:B------:R-:W-:Y:S02]  /*fc00*/  LOP3.LUT R68, R180, 0xff, RZ, 0xc0, !PT ;  /* 0x000000ffb4447812 */ /* 0x000fe400078ec0ff */
[----:B------:R-:W-:Y:S02]  /*fc10*/  SHF.R.U32.HI R69, RZ, 0x8, R69 ;  /* 0x00000008ff457819 */ /* 0x000fe40000011645 */
[----:B------:R-:W-:Y:S02]  /*fc20*/  LOP3.LUT R71, R162, 0xff, RZ, 0xc0, !PT ;  /* 0x000000ffa2477812 */ /* 0x000fe400078ec0ff */
[----:B------:R-:W-:Y:S02]  /*fc30*/  PRMT R69, R68, 0x5410, R69 ;  /* 0x0000541044457816 */ /* 0x000fe40000000045 */
[----:B------:R-:W-:Y:S02]  /*fc40*/  LOP3.LUT R68, R164, 0xff, RZ, 0xc0, !PT ;  /* 0x000000ffa4447812 */ /* 0x000fe400078ec0ff */
[----:B------:R-:W-:Y:S02]  /*fc50*/  SHF.R.U32.HI R180, RZ, 0x18, R180 ;  /* 0x00000018ffb47819 */ /* 0x000fe400000116b4 */
[--C-:B------:R-:W-:Y:S02]  /*fc60*/  HSET2.LE.AND R69, R69, R118.reuse, PT ;  /* 0x0000007645457233 */ /* 0x100fe40003803000 */
[----:B------:R-:W-:Y:S02]  /*fc70*/  PRMT R83, R68, 0x5410, R83 ;  /* 0x0000541044537816 */ /* 0x000fe40000000053 */
[--C-:B------:R-:W-:Y:S02]  /*fc80*/  HSET2.LE.AND R70, R81, R118.reuse, PT ;  /* 0x0000007651467233 */ /* 0x100fe40003803000 */
[----:B------:R-:W-:Y:S02]  /*fc90*/  LOP3.LUT R68, R69, R80, RZ, 0xc0, !PT ;  /* 0x0000005045447212 */ /* 0x000fe400078ec0ff */
[--C-:B------:R-:W-:Y:S02]  /*fca0*/  HSET2.LE.AND R76, R83, R118.reuse, PT ;  /* 0x00000076534c7233 */ /* 0x100fe40003803000 */
[----:B------:R-:W-:Y:S01]  /*fcb0*/  PRMT R71, R71, 0x5410, R124 ;  /* 0x0000541047477816 */ /* 0x000fe2000000007c */
[----:B------:R-:W3:Y:S01]  /*fcc0*/  LDSM.16.MT88.4 R80, [R190+0x6800] ;  /* 0x00680000be50783b */ /* 0x000ee20000004200 */
[----:B------:R-:W-:Y:S01]  /*fcd0*/  PRMT R123, R123, 0x5410, R180 ;  /* 0x000054107b7b7816 */ /* 0x000fe200000000b4 */
[----:B------:R-:W-:Y:S01]  /*fce0*/  IMAD.WIDE.U32 R124, R125, -0x326172a9, RZ ;  /* 0xcd9e8d577d7c7825 */ /* 0x000fe200078e00ff */
[----:B------:R-:W-:Y:S01]  /*fcf0*/  SHF.R.U32.HI R79, RZ, 0x8, R161 ;  /* 0x00000008ff4f7819 */ /* 0x000fe200000116a1 */
[----:B------:R-:W4:Y:S01]  /*fd00*/  MUFU.EX2 R180, R159 ;  /* 0x0000009f00b47308 */ /* 0x000f220000000800 */
[----:B------:R-:W-:Y:S02]  /*fd10*/  SHF.R.U32.HI R164, RZ, 0x18, R164 ;  /* 0x00000018ffa47819 */ /* 0x000fe400000116a4 */
[----:B------:R-:W-:Y:S02]  /*fd20*/  LOP3.LUT R77, R77, 0xff, RZ, 0xc0, !PT ;  /* 0x000000ff4d4d7812 */ /* 0x000fe400078ec0ff */
[--C-:B------:R-:W-:Y:S02]  /*fd30*/  HSET2.LE.AND R69, R123, R118.reuse, PT ;  /* 0x000000767b457233 */ /* 0x100fe40003803000 */
[--C-:B------:R-:W-:Y:S02]  /*fd40*/  HSET2.LE.AND R71, R71, R118.reuse, PT ;  /* 0x0000007647477233 */ /* 0x100fe40003803000 */
[----:B------:R-:W-:Y:S02]  /*fd50*/  PRMT R79, R152, 0x5410, R79 ;  /* 0x00005410984f7816 */ /* 0x000fe4000000004f */
[----:B------:R-:W-:Y:S02]  /*fd60*/  PRMT R77, R77, 0x5410, R164 ;  /* 0x000054104d4d7816 */ /* 0x000fe400000000a4 */
[----:B------:R-:W-:Y:S01]  /*fd70*/  LOP3.LUT R69, R69, R114, RZ, 0xc0, !PT ;  /* 0x0000007245457212 */ /* 0x000fe200078ec0ff */
[----:B------:R-:W-:Y:S01]  /*fd80*/  IMAD.WIDE.U32 R114, R115, -0x326172a9, RZ ;  /* 0xcd9e8d5773727825 */ /* 0x000fe200078e00ff */
[----:B------:R-:W-:Y:S02]  /*fd90*/  LOP3.LUT R70, R70, R113, RZ, 0xc0, !PT ;  /* 0x0000007146467212 */ /* 0x000fe400078ec0ff */
[----:B------:R-:W-:Y:S02]  /*fda0*/  LOP3.LUT R71, R71, R112, RZ, 0xc0, !PT ;  /* 0x0000007047477212 */ /* 0x000fe400078ec0ff */
[--C-:B------:R-:W-:Y:S02]  /*fdb0*/  HSET2.LE.AND R77, R77, R118.reuse, PT ;  /* 0x000000764d4d7233 */ /* 0x100fe40003803000 */
[--C-:B------:R-:W-:Y:S02]  /*fdc0*/  HSET2.LE.AND R78, R79, R118.reuse, PT ;  /* 0x000000764f4e7233 */ /* 0x100fe40003803000 */
[----:B------:R-:W-:Y:S01]  /*fdd0*/  HSET2.LE.AND R112, R117, R118, PT ;  /* 0x0000007675707233 */ /* 0x000fe20003803000 */
[-C--:B-1----:R-:W-:Y:S03]  /*fde0*/  HMMA.16816.F32.BF16 R4, R68, R72.reuse, R4 ;  /* 0x000000484404723c */ /* 0x082fe60000041804 */
[----:B------:R-:W-:Y:S02]  /*fdf0*/  LOP3.LUT R76, R76, R111, RZ, 0xc0, !PT ;  /* 0x0000006f4c4c7212 */ /* 0x000fe400078ec0ff */
[----:B------:R-:W-:Y:S02]  /*fe00*/  LOP3.LUT R77, R77, R110, RZ, 0xc0, !PT ;  /* 0x0000006e4d4d7212 */ /* 0x000fe400078ec0ff */
[----:B------:R-:W-:Y:S04]  /*fe10*/  LOP3.LUT R78, R78, R109, RZ, 0xc0, !PT ;  /* 0x0000006d4e4e7212 */ /* 0x000fe800078ec0ff */
[----:B------:R-:W-:Y:S02]  /*fe20*/  LOP3.LUT R79, R112, R87, RZ, 0xc0, !PT ;  /* 0x00000057704f7212 */ /* 0x000fe400078ec0ff */
[----:B------:R-:W-:Y:S02]  /*fe30*/  LOP3.LUT R178, R115, UR23, R178, 0x96, !PT ;  /* 0x0000001773b27c12 */ /* 0x000fe4000f8e96b2 */
[----:B------:R-:W-:Y:S02]  /*fe40*/  LOP3.LUT R114, R125, UR11, R114, 0x96, !PT ;  /* 0x0000000b7d727c12 */ /* 0x000fe4000f8e9672 */
[----:B------:R-:W-:Y:S01]  /*fe50*/  LOP3.LUT R112, R183, UR10, R130, 0x96, !PT ;  /* 0x0000000ab7707c12 */ /* 0x000fe2000f8e9682 */
[C---:B------:R-:W-:Y:S01]  /*fe60*/  HMMA.16816.F32.BF16 R8, R76.reuse, R72, R8 ;  /* 0x000000484c08723c */ /* 0x040fe20000041808 */
[----:B------:R-:W-:Y:S03]  /*fe70*/  MUFU.EX2 R183, R157 ;  /* 0x0000009d00b77308 */ /* 0x000fe60000000800 */
[----:B------:R-:W-:Y:S01]  /*fe80*/  PRMT R152, R151, 0x7632, R152 ;  /* 0x0000763297987816 */ /* 0x000fe20000000098 */
[----:B------:R-:W-:Y:S01]  /*fe90*/  IMAD.WIDE.U32 R114, R114, -0x2daee0ad, RZ ;  /* 0xd2511f5372727825 */ /* 0x000fe200078e00ff */
[----:B----4-:R-:W-:Y:S01]  /*fea0*/  F2FP.BF16.F32.PACK_AB R160, R181, R180 ;  /* 0x000000b4b5a0723e */ /* 0x010fe200000010ff */
[-C--:B------:R-:W-:Y:S04]  /*feb0*/  HMMA.16816.F32.BF16 R12, R76, R74.reuse, R12 ;  /* 0x0000004a4c0c723c */ /* 0x080fe8000004180c */
[----:B------:R-:W-:Y:S01]  /*fec0*/  MUFU.EX2 R157, R137 ;  /* 0x00000089009d7308 */ /* 0x000fe20000000800 */
[----:B------:R-:W-:Y:S01]  /*fed0*/  LOP3.LUT R73, R127, UR8, R182, 0x96, !PT ;  /* 0x000000087f497c12 */ /* 0x000fe2000f8e96b6 */
[----:B------:R-:W-:Y:S01]  /*fee0*/  IMAD.WIDE.U32 R178, R178, -0x2daee0ad, RZ ;  /* 0xd2511f53b2b27825 */ /* 0x000fe200078e00ff */
[----:B------:R-:W-:Y:S01]  /*fef0*/  PRMT R159, R160, 0x7632, R159 ;  /* 0x00007632a09f7816 */ /* 0x000fe2000000009f */
[C---:B------:R-:W-:Y:S06]  /*ff00*/  HMMA.16816.F32.BF16 R16, R68.reuse, R74, R16 ;  /* 0x0000004a4410723c */ /* 0x040fec0000041810 */
[----:B------:R-:W-:Y:S01]  /*ff10*/  MUFU.EX2 R182, R139 ;  /* 0x0000008b00b67308 */ /* 0x000fe20000000800 */
[----:B------:R-:W-:Y:S04]  /*ff20*/  LOP3.LUT R72, R115, UR8, R178, 0x96, !PT ;  /* 0x0000000873487c12 */ /* 0x000fe8000f8e96b2 */
[----:B------:R-:W-:Y:S01]  /*ff30*/  IMAD.WIDE.U32 R130, R73, -0x326172a9, RZ ;  /* 0xcd9e8d5749827825 */ /* 0x000fe200078e00ff */
[----:B------:R-:W-:Y:S01]  /*ff40*/  LOP3.LUT R110, R179, UR10, R128, 0x96, !PT ;  /* 0x0000000ab36e7c12 */ /* 0x000fe2000f8e9680 */
[-C--:B---3--:R-:W-:Y:S03]  /*ff50*/  HMMA.16816.F32.BF16 R20, R68, R80.reuse, R20 ;  /* 0x000000504414723c */ /* 0x088fe60000041814 */
[----:B------:R-:W-:Y:S01]  /*ff60*/  SHF.R.U32.HI R125, RZ, 0x10, R130 ;  /* 0x00000010ff7d7819 */ /* 0x000fe20000011682 */
[----:B------:R-:W-:Y:S01]  /*ff70*/  IMAD.WIDE.U32 R112, R112, -0x326172a9, RZ ;  /* 0xcd9e8d5770707825 */ /* 0x000fe200078e00ff */
[----:B------:R-:W-:Y:S01]  /*ff80*/  LOP3.LUT R123, R130, 0xffff, RZ, 0xc0, !PT ;  /* 0x0000ffff827b7812 */ /* 0x000fe200078ec0ff */
[C---:B------:R-:W-:Y:S01]  /*ff90*/  HMMA.16816.F32.BF16 R24, R76.reuse, R80, R24 ;  /* 0x000000504c18723c */ /* 0x040fe20000041818 */
[----:B------:R-:W1:Y:S04]  /*ffa0*/  MUFU.EX2 R178, R155 ;  /* 0x0000009b00b27308 */ /* 0x000e680000000800 */
[----:B------:R-:W-:Y:S01]  /*ffb0*/  LOP3.LUT R109, R131, UR28, R112, 0x96, !PT ;  /* 0x0000001c836d7c12 */ /* 0x000fe2000f8e9670 */
[----:B------:R-:W-:Y:S01]  /*ffc0*/  IMAD.WIDE.U32 R72, R72, -0x326172a9, RZ ;  /* 0xcd9e8d5748487825 */ /* 0x000fe200078e00ff */
[----:B------:R-:W-:Y:S01]  /*ffd0*/  LOP3.LUT R128, R130, 0xff, RZ, 0xc0, !PT ;  /* 0x000000ff82807812 */ /* 0x000fe200078ec0ff */
[-C--:B------:R-:W-:Y:S03]  /*ffe0*/  HMMA.16816.F32.BF16 R28, R76, R82.reuse, R28 ;  /* 0x000000524c1c723c */ /* 0x080fe6000004181c */
[----:B------:R-:W-:Y:S01]  /*fff0*/  LOP3.LUT R112, R72, 0xffff, RZ, 0xc0, !PT ;  /* 0x0000ffff48707812 */ /* 0x000fe200078ec0ff */
[----:B------:R-:W-:Y:S01]  /*10000*/  IMAD.WIDE.U32 R110, R110, -0x326172a9, RZ ;  /* 0xcd9e8d576e6e7825 */ /* 0x000fe200078e00ff */
[--C-:B------:R-:W-:Y:S01]  /*10010*/  SHF.R.U32.HI R129, RZ, 0x10, R72.reuse ;  /* 0x00000010ff817819 */ /* 0x100fe20000011648 */
[C---:B------:R-:W-:Y:S05]  /*10020*/  HMMA.16816.F32.BF16 R32, R68.reuse, R82, R32 ;  /* 0x000000524420723c */ /* 0x040fea0000041820 */
[----:B------:R-:W-:Y:S01]  /*10030*/  LOP3.LUT R117, R72, 0xff, RZ, 0xc0, !PT ;  /* 0x000000ff48757812 */ /* 0x000fe200078ec0ff */
[----:B------:R-:W-:Y:S01]  /*10040*/  @!P5 HFMA2.BF16_V2 R217, -RZ.H0_H0, RZ.H0_H0, -R152.H0_H0 ;  /* 0x200000ffffd9d231 */ /* 0x000fe20000340998 */
[----:B------:R-:W-:Y:S01]  /*10050*/  SHF.R.U32.HI R115, RZ, 0x18, R72 ;  /* 0x00000018ff737819 */ /* 0x000fe20000011648 */
[----:B------:R-:W-:Y:S03]  /*10060*/  @!P3 HFMA2.BF16_V2 R224, -RZ.H0_H0, RZ.H0_H0, -R159.H0_H0 ;  /* 0x200000ffffe0b231 */ /* 0x000fe6000034099f */
[----:B------:R-:W-:Y:S02]  /*10070*/  LOP3.LUT R87, R73, UR28, R110, 0x96, !PT ;  /* 0x0000001c49577c12 */ /* 0x000fe4000f8e966e */
[----:B------:R-:W3:Y:S01]  /*10080*/  LDSM.16.MT88.4 R72, [R189+0x6800] ;  /* 0x00680000bd48783b */ /* 0x000ee20000004200 */
[----:B------:R-:W-:Y:S01]  /*10090*/  LOP3.LUT R80, R129, 0xff, RZ, 0xc0, !PT ;  /* 0x000000ff81507812 */ /* 0x000fe200078ec0ff */
[----:B------:R-:W-:Y:S01]  /*100a0*/  @!P4 HFMA2.BF16_V2 R225, -RZ.H0_H0, RZ.H0_H0, -R160.H0_H0 ;  /* 0x200000ffffe1c231 */ /* 0x000fe200003409a0 */
[----:B------:R-:W-:Y:S01]  /*100b0*/  SHF.R.U32.HI R129, RZ, 0x10, R109 ;  /* 0x00000010ff817819 */ /* 0x000fe2000001166d */
[----:B------:R-:W-:Y:S01]  /*100c0*/  FADD.FTZ R180, R180, R165 ;  /* 0x000000a5b4b47221 */ /* 0x000fe20000010000 */
[----:B------:R-:W-:Y:S01]  /*100d0*/  PRMT R115, R80, 0x5410, R115 ;  /* 0x0000541050737816 */ /* 0x000fe20000000073 */
[----:B------:R-:W-:Y:S01]  /*100e0*/  FADD.FTZ R179, R156, R119 ;  /* 0x000000779cb37221 */ /* 0x000fe20000010000 */
[----:B------:R-:W-:Y:S01]  /*100f0*/  LOP3.LUT R80, R87, 0xffff, RZ, 0xc0, !PT ;  /* 0x0000ffff57507812 */ /* 0x000fe200078ec0ff */
[----:B------:R-:W-:Y:S01]  /*10100*/  MUFU.EX2 R119, R150 ;  /* 0x0000009600777308 */ /* 0x000fe20000000800 */
[----:B------:R-:W-:Y:S02]  /*10110*/  LOP3.LUT R110, R125, 0xff, RZ, 0xc0, !PT ;  /* 0x000000ff7d6e7812 */ /* 0x000fe400078ec0ff */
[----:B------:R-:W-:Y:S02]  /*10120*/  SHF.R.U32.HI R82, RZ, 0x18, R109 ;  /* 0x00000018ff527819 */ /* 0x000fe4000001166d */
[----:B------:R-:W-:Y:S02]  /*10130*/  LOP3.LUT R125, R87, 0xff, RZ, 0xc0, !PT ;  /* 0x000000ff577d7812 */ /* 0x000fe400078ec0ff */
[----:B------:R-:W-:Y:S02]  /*10140*/  LOP3.LUT R129, R129, 0xff, RZ, 0xc0, !PT ;  /* 0x000000ff81817812 */ /* 0x000fe400078ec0ff */
[----:B------:R-:W-:Y:S02]  /*10150*/  LOP3.LUT R81, R122, 0xff, RZ, 0xc0, !PT ;  /* 0x000000ff7a517812 */ /* 0x000fe400078ec0ff */
[----:B------:R-:W-:Y:S02]  /*10160*/  SHF.R.U32.HI R80, RZ, 0x8, R80 ;  /* 0x00000008ff507819 */ /* 0x000fe40000011650 */
[----:B------:R-:W-:Y:S02]  /*10170*/  ISETP.LE.U32.AND P2, PT, R81, UR13, PT ;  /* 0x0000000d51007c0c */ /* 0x000fe4000bf43070 */
[----:B------:R-:W-:Y:S02]  /*10180*/  PRMT R129, R129, 0x5410, R82 ;  /* 0x0000541081817816 */ /* 0x000fe40000000052 */
[----:B------:R-:W-:Y:S02]  /*10190*/  PRMT R125, R125, 0x5410, R80 ;  /* 0x000054107d7d7816 */ /* 0x000fe40000000050 */
[C---:B------:R-:W-:Y:S01]  /*101a0*/  LOP3.LUT R86, R109.reuse, 0xffff, RZ, 0xc0, !PT ;  /* 0x0000ffff6d567812 */ /* 0x040fe200078ec0ff */
[----:B------:R-:W4:Y:S01]  /*101b0*/  LDSM.16.MT88.4 R80, [R188+0x6800] ;  /* 0x00680000bc50783b */ /* 0x000f220000004200 */
[----:B------:R-:W-:Y:S02]  /*101c0*/  LOP3.LUT R161, R109, 0xff, RZ, 0xc0, !PT ;  /* 0x000000ff6da17812 */ /* 0x000fe400078ec0ff */
[----:B------:R-:W-:Y:S02]  /*101d0*/  SHF.R.U32.HI R86, RZ, 0x8, R86 ;  /* 0x00000008ff567819 */ /* 0x000fe40000011656 */
[----:B------:R-:W-:Y:S01]  /*101e0*/  PRMT R109, R151, 0x5410, R152 ;  /* 0x00005410976d7816 */ /* 0x000fe20000000098 */
[----:B------:R-:W-:Y:S01]  /*101f0*/  @!P2 HFMA2.BF16_V2 R213, -RZ.H0_H0, RZ.H0_H0, -R154.H0_H0 ;  /* 0x200000ffffd5a231 */ /* 0x000fe2000034099a */
[----:B------:R-:W-:Y:S02]  /*10200*/  @!P5 PRMT R152, R217, 0x5410, RZ ;  /* 0x00005410d998d816 */ /* 0x000fe400000000ff */
[----:B------:R-:W-:Y:S02]  /*10210*/  PRMT R161, R161, 0x5410, R86 ;  /* 0x00005410a1a17816 */ /* 0x000fe40000000056 */
[----:B------:R-:W-:Y:S01]  /*10220*/  SHF.R.U32.HI R131, RZ, 0x10, R87 ;  /* 0x00000010ff837819 */ /* 0x000fe20000011657 */
[-C--:B---3--:R-:W-:Y:S01]  /*10230*/  HMMA.16816.F32.BF16 R36, R68, R72.reuse, R36 ;  /* 0x000000484424723c */ /* 0x088fe20000041824 */
[----:B------:R-:W-:Y:S02]  /*10240*/  STG.E.U16 desc[UR18][R168.64+0x62], R152 ;  /* 0x00006298a8007986 */ /* 0x000fe4000c101512 */
[----:B------:R-:W-:Y:S02]  /*10250*/  LOP3.LUT R131, R131, 0xff, RZ, 0xc0, !PT ;  /* 0x000000ff83837812 */ /* 0x000fe400078ec0ff */
[----:B------:R-:W-:Y:S01]  /*10260*/  SHF.R.U32.HI R123, RZ, 0x8, R123 ;  /* 0x00000008ff7b7819 */ /* 0x000fe2000001167b */
[C---:B------:R-:W-:Y:S05]  /*10270*/  HMMA.16816.F32.BF16 R40, R76.reuse, R72, R40 ;  /* 0x000000484c28723c */ /* 0x040fea0000041828 */
[----:B------:R-:W-:Y:S01]  /*10280*/  SHF.R.U32.HI R127, RZ, 0x18, R130 ;  /* 0x00000018ff7f7819 */ /* 0x000fe20000011682 */
[-C--:B------:R-:W-:Y:S05]  /*10290*/  HMMA.16816.F32.BF16 R44, R76, R74.reuse, R44 ;  /* 0x0000004a4c2c723c */ /* 0x080fea000004182c */
[----:B------:R-:W-:Y:S01]  /*102a0*/  SHF.R.U32.HI R72, RZ, 0x8, R85 ;  /* 0x00000008ff487819 */ /* 0x000fe20000011655 */
[C---:B------:R-:W-:Y:S05]  /*102b0*/  HMMA.16816.F32.BF16 R48, R68.reuse, R74, R48 ;  /* 0x0000004a4430723c */ /* 0x040fea0000041830 */
[----:B------:R-:W-:Y:S02]  /*102c0*/  LOP3.LUT R72, R72, 0xffff, RZ, 0xc0, !PT ;  /* 0x0000ffff48487812 */ /* 0x000fe400078ec0ff */
[----:B------:R-:W-:Y:S02]  /*102d0*/  SHF.R.U32.HI R73, RZ, 0x10, R122 ;  /* 0x00000010ff497819 */ /* 0x000fe4000001167a */
[----:B------:R-:W-:Y:S01]  /*102e0*/  ISETP.LE.U32.AND P5, PT, R72, UR13, PT ;  /* 0x0000000d48007c0c */ /* 0x000fe2000bfa3070 */
[-C--:B----4-:R-:W-:Y:S03]  /*102f0*/  HMMA.16816.F32.BF16 R52, R68, R80.reuse, R52 ;  /* 0x000000504434723c */ /* 0x090fe60000041834 */
[----:B------:R-:W-:Y:S02]  /*10300*/  SHF.R.U32.HI R72, RZ, 0x18, R87 ;  /* 0x00000018ff487819 */ /* 0x000fe40000011657 */
[----:B------:R-:W-:Y:S01]  /*10310*/  PRMT R123, R128, 0x5410, R123 ;  /* 0x00005410807b7816 */ /* 0x000fe2000000007b */
[----:B------:R-:W3:Y:S01]  /*10320*/  LDSM.16.MT88.4 R84, [R192+0x7000] ;  /* 0x00700000c054783b */ /* 0x000ee20000004200 */
[----:B------:R-:W-:Y:S01]  /*10330*/  PRMT R131, R131, 0x5410, R72 ;  /* 0x0000541083837816 */ /* 0x000fe20000000048 */
[C---:B------:R-:W-:Y:S04]  /*10340*/  HMMA.16816.F32.BF16 R56, R76.reuse, R80, R56 ;  /* 0x000000504c38723c */ /* 0x040fe80000041838 */
[----:B------:R-:W-:Y:S01]  /*10350*/  LOP3.LUT R72, R73, 0xff, RZ, 0xc0, !PT ;  /* 0x000000ff49487812 */ /* 0x000fe200078ec0ff */
[----:B------:R-:W-:Y:S01]  /*10360*/  @!P5 HFMA2.BF16_V2 R211, -RZ.H0_H0, RZ.H0_H0, -R153.H0_H0 ;  /* 0x200000ffffd3d231 */ /* 0x000fe20000340999 */
[----:B------:R-:W-:Y:S01]  /*10370*/  PRMT R127, R110, 0x5410, R127 ;  /* 0x000054106e7f7816 */ /* 0x000fe2000000007f */
[-C--:B------:R-:W-:Y:S04]  /*10380*/  HMMA.16816.F32.BF16 R60, R76, R82.reuse, R60 ;  /* 0x000000524c3c723c */ /* 0x080fe8000004183c */
[----:B------:R-:W-:Y:S02]  /*10390*/  PRMT R128, R154, 0x5410, R153 ;  /* 0x000054109a807816 */ /* 0x000fe40000000099 */
[----:B------:R-:W-:Y:S01]  /*103a0*/  @!P2 PRMT R154, R213, 0x5410, RZ ;  /* 0x00005410d59aa816 */ /* 0x000fe200000000ff */
[----:B------:R-:W-:Y:S04]  /*103b0*/  HMMA.16816.F32.BF16 R64, R68, R82, R64 ;  /* 0x000000524440723c */ /* 0x000fe80000041840 */
[----:B------:R-:W-:Y:S02]  /*103c0*/  ISETP.LE.U32.AND P2, PT, R72, UR13, PT ;  /* 0x0000000d48007c0c */ /* 0x000fe4000bf43070 */
[--C-:B------:R-:W-:Y:S02]  /*103d0*/  HSET2.LE.AND R75, R123, R118.reuse, PT ;  /* 0x000000767b4b7233 */ /* 0x100fe40003803000 */
[--C-:B------:R-:W-:Y:S03]  /*103e0*/  HSET2.LE.AND R72, R127, R118.reuse, PT ;  /* 0x000000767f487233 */ /* 0x100fe60003803000 */
[--C-:B------:R-:W-:Y:S02]  /*103f0*/  HSET2.LE.AND R73, R161, R118.reuse, PT ;  /* 0x00000076a1497233 */ /* 0x100fe40003803000 */
[----:B------:R-:W-:Y:S02]  /*10400*/  LOP3.LUT R74, R75, R90, RZ, 0xc0, !PT ;  /* 0x0000005a4b4a7212 */ /* 0x000fe400078ec0ff */
[----:B------:R-:W-:Y:S02]  /*10410*/  LOP3.LUT R75, R72, R89, RZ, 0xc0, !PT ;  /* 0x00000059484b7212 */ /* 0x000fe400078ec0ff */
[C---:B-1----:R-:W-:Y:S01]  /*10420*/  F2FP.BF16.F32.PACK_AB R155, R178.reuse, R156 ;  /* 0x0000009cb29b723e */ /* 0x042fe200000010ff */
[----:B------:R-:W-:Y:S01]  /*10430*/  FADD.FTZ R178, R178, R179 ;  /* 0x000000b3b2b27221 */ /* 0x000fe20000010000 */
[----:B------:R-:W-:Y:S02]  /*10440*/  LOP3.LUT R72, R73, R88, RZ, 0xc0, !PT ;  /* 0x0000005849487212 */ /* 0x000fe400078ec0ff */
[----:B------:R-:W-:Y:S01]  /*10450*/  SHF.R.U32.HI R122, RZ, 0x18, R122 ;  /* 0x00000018ff7a7819 */ /* 0x000fe2000001167a */
[----:B------:R-:W1:Y:S01]  /*10460*/  LDSM.16.MT88.4 R88, [R190+0x7000] ;  /* 0x00700000be58783b */ /* 0x000e620000004200 */
[----:B------:R-:W-:Y:S01]  /*10470*/  SHF.R.U32.HI R112, RZ, 0x8, R112 ;  /* 0x00000008ff707819 */ /* 0x000fe20000011670 */
[----:B------:R-:W-:Y:S01]  /*10480*/  @!P2 HFMA2.BF16_V2 R199, -RZ.H0_H0, RZ.H0_H0, -R155.H0_H0 ;  /* 0x200000ffffc7a231 */ /* 0x000fe2000034099b */
[----:B------:R-:W-:Y:S02]  /*10490*/  @!P5 PRMT R153, R211, 0x5410, RZ ;  /* 0x00005410d399d816 */ /* 0x000fe400000000ff */
[----:B------:R-:W-:Y:S02]  /*104a0*/  ISETP.LE.U32.AND P5, PT, R122, UR13, PT ;  /* 0x0000000d7a007c0c */ /* 0x000fe4000bfa3070 */
[----:B------:R-:W-:Y:S01]  /*104b0*/  PRMT R156, R155, 0x7632, R156 ;  /* 0x000076329b9c7816 */ /* 0x000fe2000000009c */
[----:B------:R4:W2:Y:S01]  /*104c0*/  MUFU.EX2 R122, R138 ;  /* 0x0000008a007a7308 */ /* 0x0008a20000000800 */
[----:B------:R-:W-:Y:S02]  /*104d0*/  HSET2.LE.AND R80, R129, R118, PT ;  /* 0x0000007681507233 */ /* 0x000fe40003803000 */
[----:B------:R-:W-:Y:S02]  /*104e0*/  PRMT R117, R117, 0x5410, R112 ;  /* 0x0000541075757816 */ /* 0x000fe40000000070 */
[----:B------:R-:W-:Y:S02]  /*104f0*/  LOP3.LUT R68, R120, 0xff, RZ, 0xc0, !PT ;  /* 0x000000ff78447812 */ /* 0x000fe400078ec0ff */
[----:B------:R-:W-:Y:S02]  /*10500*/  PRMT R129, R155, 0x5410, R156 ;  /* 0x000054109b817816 */ /* 0x000fe4000000009c */
[----:B------:R-:W-:Y:S01]  /*10510*/  @!P2 PRMT R155, R199, 0x5410, RZ ;  /* 0x00005410c79ba816 */ /* 0x000fe200000000ff */
[----:B------:R-:W-:Y:S01]  /*10520*/  @!P5 HFMA2.BF16_V2 R221, -RZ.H0_H0, RZ.H0_H0, -R156.H0_H0 ;  /* 0x200000ffffddd231 */ /* 0x000fe2000034099c */
[----:B------:R-:W-:Y:S02]  /*10530*/  LOP3.LUT R73, R80, R107, RZ, 0xc0, !PT ;  /* 0x0000006b50497212 */ /* 0x000fe400078ec0ff */
[----:B------:R-:W-:Y:S02]  /*10540*/  ISETP.LE.U32.AND P2, PT, R68, UR13, PT ;  /* 0x0000000d44007c0c */ /* 0x000fe4000bf43070 */
[--C-:B------:R-:W-:Y:S02]  /*10550*/  HSET2.LE.AND R77, R125, R118.reuse, PT ;  /* 0x000000767d4d7233 */ /* 0x100fe40003803000 */
[----:B------:R-:W-:Y:S01]  /*10560*/  LOP3.LUT R68, R120, 0xffff, RZ, 0xc0, !PT ;  /* 0x0000ffff78447812 */ /* 0x000fe200078ec0ff */
[-C--:B---3--:R-:W-:Y:S01]  /*10570*/  HMMA.16816.F32.BF16 R4, R72, R84.reuse, R4 ;  /* 0x000000544804723c */ /* 0x088fe20000041804 */
[----:B----4-:R-:W-:Y:S04]  /*10580*/  LDSM.16.MT88.4 R136, [R188+0x7800] ;  /* 0x00780000bc88783b */ /* 0x010fe80000004200 */
[--C-:B------:R-:W-:Y:S02]  /*10590*/  HSET2.LE.AND R110, R131, R118.reuse, PT ;  /* 0x00000076836e7233 */ /* 0x100fe40003803000 */
[--C-:B------:R-:W-:Y:S04]  /*105a0*/  HSET2.LE.AND R78, R117, R118.reuse, PT ;  /* 0x00000076754e7233 */ /* 0x100fe80003803000 */
[--C-:B------:R-:W-:Y:S02]  /*105b0*/  HSET2.LE.AND R79, R115, R118.reuse, PT ;  /* 0x00000076734f7233 */ /* 0x100fe40003803000 */
[----:B------:R-:W-:Y:S02]  /*105c0*/  LOP3.LUT R76, R77, R106, RZ, 0xc0, !PT ;  /* 0x0000006a4d4c7212 */ /* 0x000fe400078ec0ff */
[----:B------:R-:W-:Y:S02]  /*105d0*/  SHF.R.U32.HI R68, RZ, 0x8, R68 ;  /* 0x00000008ff447819 */ /* 0x000fe40000011644 */
[----:B------:R-:W-:Y:S02]  /*105e0*/  LOP3.LUT R77, R110, R105, RZ, 0xc0, !PT ;  /* 0x000000696e4d7212 */ /* 0x000fe400078ec0ff */
[----:B------:R-:W-:Y:S02]  /*105f0*/  LOP3.LUT R78, R78, R103, RZ, 0xc0, !PT ;  /* 0x000000674e4e7212 */ /* 0x000fe400078ec0ff */
[----:B------:R-:W-:Y:S02]  /*10600*/  LOP3.LUT R79, R79, R102, RZ, 0xc0, !PT ;  /* 0x000000664f4f7212 */ /* 0x000fe400078ec0ff */
[----:B------:R-:W-:Y:S02]  /*10610*/  LOP3.LUT R68, R68, 0xffff, RZ, 0xc0, !PT ;  /* 0x0000ffff44447812 */ /* 0x000fe400078ec0ff */
[----:B------:R-:W-:Y:S02]  /*10620*/  @!P5 PRMT R156, R221, 0x5410, RZ ;  /* 0x00005410dd9cd816 */ /* 0x000fe400000000ff */
[----:B------:R-:W-:Y:S01]  /*10630*/  ISETP.LE.U32.AND P5, PT, R68, UR13, PT ;  /* 0x0000000d44007c0c */ /* 0x000fe2000bfa3070 */
[C---:B------:R-:W-:Y:S01]  /*10640*/  HMMA.16816.F32.BF16 R8, R76.reuse, R84, R8 ;  /* 0x000000544c08723c */ /* 0x040fe20000041808 */
[----:B------:R-:W3:Y:S03]  /*10650*/  LDSM.16.MT88.4 R68, [R189+0x7000] ;  /* 0x00700000bd44783b */ /* 0x000ee60000004200 */
[----:B------:R-:W-:Y:S02]  /*10660*/  LOP3.LUT R112, R113, UR9, R116, 0x96, !PT ;  /* 0x0000000971707c12 */ /* 0x000fe4000f8e9674 */
[-C--:B------:R-:W-:Y:S05]  /*10670*/  HMMA.16816.F32.BF16 R12, R76, R86.reuse, R12 ;  /* 0x000000564c0c723c */ /* 0x080fea000004180c */
[----:B------:R-:W-:Y:S01]  /*10680*/  LOP3.LUT R110, R111, UR9, R124, 0x96, !PT ;  /* 0x000000096f6e7c12 */ /* 0x000fe2000f8e967c */
[C---:B------:R-:W-:Y:S05]  /*10690*/  HMMA.16816.F32.BF16 R16, R72.reuse, R86, R16 ;  /* 0x000000564810723c */ /* 0x040fea0000041810 */
[----:B------:R-:W-:Y:S01]  /*106a0*/  IMAD.WIDE.U32 R82, R112, -0x2daee0ad, RZ ;  /* 0xd2511f5370527825 */ /* 0x000fe200078e00ff */
[-C--:B-1----:R-:W-:Y:S05]  /*106b0*/  HMMA.16816.F32.BF16 R20, R72, R88.reuse, R20 ;  /* 0x000000584814723c */ /* 0x082fea0000041814 */
[----:B------:R-:W-:Y:S01]  /*106c0*/  IMAD.WIDE.U32 R110, R110, -0x2daee0ad, RZ ;  /* 0xd2511f536e6e7825 */ /* 0x000fe200078e00ff */
[C---:B------:R-:W-:Y:S05]  /*106d0*/  HMMA.16816.F32.BF16 R24, R76.reuse, R88, R24 ;  /* 0x000000584c18723c */ /* 0x040fea0000041818 */
[C---:B------:R-:W-:Y:S01]  /*106e0*/  LOP3.LUT R80, R82.reuse, 0xffff, RZ, 0xc0, !PT ;  /* 0x0000ffff52507812 */ /* 0x040fe200078ec0ff */
[-C--:B------:R-:W-:Y:S05]  /*106f0*/  HMMA.16816.F32.BF16 R28, R76, R90.reuse, R28 ;  /* 0x0000005a4c1c723c */ /* 0x080fea000004181c */
[----:B------:R-:W-:Y:S01]  /*10700*/  SHF.R.U32.HI R81, RZ, 0x10, R82 ;  /* 0x00000010ff517819 */ /* 0x000fe20000011652 */
[C---:B------:R-:W-:Y:S05]  /*10710*/  HMMA.16816.F32.BF16 R32, R72.reuse, R90, R32 ;  /* 0x0000005a4820723c */ /* 0x040fea0000041820 */
[----:B------:R-:W-:Y:S01]  /*10720*/  SHF.R.U32.HI R131, RZ, 0x10, R110 ;  /* 0x00000010ff837819 */ /* 0x000fe2000001166e */
[-C--:B---3--:R-:W-:Y:S05]  /*10730*/  HMMA.16816.F32.BF16 R36, R72, R68.reuse, R36 ;  /* 0x000000444824723c */ /* 0x088fea0000041824 */
[----:B------:R-:W-:Y:S01]  /*10740*/  LOP3.LUT R85, R82, 0xff, RZ, 0xc0, !PT ;  /* 0x000000ff52557812 */ /* 0x000fe200078ec0ff */
[C---:B------:R-:W-:Y:S05]  /*10750*/  HMMA.16816.F32.BF16 R40, R76.reuse, R68, R40 ;  /* 0x000000444c28723c */ /* 0x040fea0000041828 */
[----:B------:R-:W-:Y:S01]  /*10760*/  SHF.R.U32.HI R107, RZ, 0x18, R82 ;  /* 0x00000018ff6b7819 */ /* 0x000fe20000011652 */
[-C--:B------:R-:W-:Y:S05]  /*10770*/  HMMA.16816.F32.BF16 R44, R76, R70.reuse, R44 ;  /* 0x000000464c2c723c */ /* 0x080fea000004182c */
[----:B------:R-:W-:Y:S01]  /*10780*/  SHF.R.U32.HI R86, RZ, 0x8, R80 ;  /* 0x00000008ff567819 */ /* 0x000fe20000011650 */
[C---:B------:R-:W-:Y:S05]  /*10790*/  HMMA.16816.F32.BF16 R48, R72.reuse, R70, R48 ;  /* 0x000000464830723c */ /* 0x040fea0000041830 */
[----:B------:R-:W-:Y:S02]  /*107a0*/  SHF.R.U32.HI R82, RZ, 0x18, R110 ;  /* 0x00000018ff527819 */ /* 0x000fe4000001166e */
[----:B------:R-:W-:Y:S04]  /*107b0*/  LOP3.LUT R131, R131, 0xff, RZ, 0xc0, !PT ;  /* 0x000000ff83837812 */ /* 0x000fe800078ec0ff */
[----:B------:R-:W-:Y:S02]  /*107c0*/  LOP3.LUT R80, R81, 0xff, RZ, 0xc0, !PT ;  /* 0x000000ff51507812 */ /* 0x000fe400078ec0ff */
[----:B------:R-:W-:Y:S02]  /*107d0*/  LOP3.LUT R126, R83, UR27, R126, 0x96, !PT ;  /* 0x0000001b537e7c12 */ /* 0x000fe4000f8e967e */
[----:B------:R-:W-:Y:S02]  /*107e0*/  PRMT R131, R131, 0x5410, R82 ;  /* 0x0000541083837816 */ /* 0x000fe40000000052 */
[----:B------:R-:W-:Y:S02]  /*107f0*/  PRMT R107, R80, 0x5410, R107 ;  /* 0x00005410506b7816 */ /* 0x000fe4000000006b */
[----:B------:R-:W-:Y:S01]  /*10800*/  LOP3.LUT R114, R111, UR27, R114, 0x96, !PT ;  /* 0x0000001b6f727c12 */ /* 0x000fe2000f8e9672 */
[----:B------:R-:W1:Y:S01]  /*10810*/  LDSM.16.MT88.4 R80, [R188+0x7000] ;  /* 0x00700000bc50783b */ /* 0x000e620000004200 */
[----:B------:R-:W-:Y:S02]  /*10820*/  PRMT R85, R85, 0x5410, R86 ;  /* 0x0000541055557816 */ /* 0x000fe40000000056 */
[--C-:B------:R-:W-:Y:S02]  /*10830*/  SHF.R.U32.HI R87, RZ, 0x10, R114.reuse ;  /* 0x00000010ff577819 */ /* 0x100fe40000011672 */
[C---:B------:R-:W-:Y:S02]  /*10840*/  LOP3.LUT R86, R114.reuse, 0xffff, RZ, 0xc0, !PT ;  /* 0x0000ffff72567812 */ /* 0x040fe400078ec0ff */
[----:B------:R-:W-:Y:S02]  /*10850*/  LOP3.LUT R89, R114, 0xff, RZ, 0xc0, !PT ;  /* 0x000000ff72597812 */ /* 0x000fe400078ec0ff */
[----:B------:R-:W-:Y:S02]  /*10860*/  SHF.R.U32.HI R114, RZ, 0x18, R114 ;  /* 0x00000018ff727819 */ /* 0x000fe40000011672 */
[----:B------:R-:W-:Y:S02]  /*10870*/  LOP3.LUT R87, R87, 0xff, RZ, 0xc0, !PT ;  /* 0x000000ff57577812 */ /* 0x000fe400078ec0ff */
[C---:B------:R-:W-:Y:S02]  /*10880*/  LOP3.LUT R103, R110.reuse, 0xffff, RZ, 0xc0, !PT ;  /* 0x0000ffff6e677812 */ /* 0x040fe400078ec0ff */
[----:B------:R-:W-:Y:S02]  /*10890*/  PRMT R87, R87, 0x5410, R114 ;  /* 0x0000541057577816 */ /* 0x000fe40000000072 */
[----:B------:R-:W-:Y:S02]  /*108a0*/  LOP3.LUT R84, R110, 0xff, RZ, 0xc0, !PT ;  /* 0x000000ff6e547812 */ /* 0x000fe400078ec0ff */
[----:B------:R-:W-:Y:S02]  /*108b0*/  SHF.R.U32.HI R86, RZ, 0x8, R86 ;  /* 0x00000008ff567819 */ /* 0x000fe40000011656 */
[----:B------:R-:W-:Y:S02]  /*108c0*/  SHF.R.U32.HI R103, RZ, 0x8, R103 ;  /* 0x00000008ff677819 */ /* 0x000fe40000011667 */
[----:B------:R-:W-:Y:S02]  /*108d0*/  PRMT R89, R89, 0x5410, R86 ;  /* 0x0000541059597816 */ /* 0x000fe40000000056 */
[----:B------:R-:W-:Y:S02]  /*108e0*/  PRMT R103, R84, 0x5410, R103 ;  /* 0x0000541054677816 */ /* 0x000fe40000000067 */
[--C-:B------:R-:W-:Y:S02]  /*108f0*/  HSET2.LE.AND R106, R85, R118.reuse, PT ;  /* 0x00000076556a7233 */ /* 0x100fe40003803000 */
[----:B------:R-:W-:Y:S02]  /*10900*/  HSET2.LE.AND R100, R87, R118, PT ;  /* 0x0000007657647233 */ /* 0x000fe40003803000 */
[----:B------:R-:W3:Y:S01]  /*10910*/  LDSM.16.MT88.4 R84, [R192+0x7800] ;  /* 0x00780000c054783b */ /* 0x000ee20000004200 */
[----:B------:R-:W-:Y:S02]  /*10920*/  LOP3.LUT R90, R126, 0xffff, RZ, 0xc0, !PT ;  /* 0x0000ffff7e5a7812 */ /* 0x000fe400078ec0ff */
[----:B------:R-:W-:Y:S02]  /*10930*/  SHF.R.U32.HI R88, RZ, 0x10, R126 ;  /* 0x00000010ff587819 */ /* 0x000fe4000001167e */
[----:B------:R-:W-:Y:S02]  /*10940*/  SHF.R.U32.HI R90, RZ, 0x8, R90 ;  /* 0x00000008ff5a7819 */ /* 0x000fe4000001165a */
[----:B------:R-:W-:Y:S01]  /*10950*/  LOP3.LUT R88, R88, 0xff, RZ, 0xc0, !PT ;  /* 0x000000ff58587812 */ /* 0x000fe200078ec0ff */
[-C--:B-1----:R-:W-:Y:S03]  /*10960*/  HMMA.16816.F32.BF16 R52, R72, R80.reuse, R52 ;  /* 0x000000504834723c */ /* 0x082fe60000041834 */
[----:B------:R-:W-:Y:S02]  /*10970*/  LOP3.LUT R101, R126, 0xff, RZ, 0xc0, !PT ;  /* 0x000000ff7e657812 */ /* 0x000fe400078ec0ff */
[----:B------:R-:W-:Y:S01]  /*10980*/  SHF.R.U32.HI R91, RZ, 0x18, R126 ;  /* 0x00000018ff5b7819 */ /* 0x000fe2000001167e */
[C---:B------:R-:W-:Y:S05]  /*10990*/  HMMA.16816.F32.BF16 R56, R76.reuse, R80, R56 ;  /* 0x000000504c38723c */ /* 0x040fea0000041838 */
[----:B------:R-:W-:Y:S01]  /*109a0*/  F2FP.BF16.F32.PACK_AB R162, R182, R183 ;  /* 0x000000b7b6a2723e */ /* 0x000fe200000010ff */
[-C--:B------:R-:W-:Y:S05]  /*109b0*/  HMMA.16816.F32.BF16 R60, R76, R82.reuse, R60 ;  /* 0x000000524c3c723c */ /* 0x080fea000004183c */
[----:B------:R-:W-:Y:S01]  /*109c0*/  PRMT R101, R101, 0x5410, R90 ;  /* 0x0000541065657816 */ /* 0x000fe2000000005a */
[----:B------:R-:W-:Y:S05]  /*109d0*/  HMMA.16816.F32.BF16 R64, R72, R82, R64 ;  /* 0x000000524840723c */ /* 0x000fea0000041840 */
[----:B------:R-:W-:Y:S01]  /*109e0*/  PRMT R91, R88, 0x5410, R91 ;  /* 0x00005410585b7816 */ /* 0x000fe2000000005b */
[----:B------:R-:W-:Y:S01]  /*109f0*/  @!P0 HFMA2.BF16_V2 R249, -RZ.H0_H0, RZ.H0_H0, -R162.H0_H0 ;  /* 0x200000fffff98231 */ /* 0x000fe200003409a2 */
[----:B------:R-:W-:Y:S01]  /*10a00*/  PRMT R161, R162, 0x7632, R161 ;  /* 0x00007632a2a17816 */ /* 0x000fe200000000a1 */
[----:B------:R-:W-:Y:S03]  /*10a10*/  FADD.FTZ R183, R183, R174 ;  /* 0x000000aeb7b77221 */ /* 0x000fe60000010000 */
[----:B--2---:R-:W-:Y:S02]  /*10a20*/  F2FP.BF16.F32.PACK_AB R164, R122, R119 ;  /* 0x000000777aa4723e */ /* 0x004fe400000010ff */
[--C-:B------:R-:W-:Y:S02]  /*10a30*/  HSET2.LE.AND R68, R91, R118.reuse, PT ;  /* 0x000000765b447233 */ /* 0x100fe40003803000 */
[----:B------:R-:W-:Y:S01]  /*10a40*/  HSET2.LE.AND R69, R89, R118, PT ;  /* 0x0000007659457233 */ /* 0x000fe20003803000 */
[----:B------:R-:W-:Y:S01]  /*10a50*/  @!P2 HFMA2.BF16_V2 R246, -RZ.H0_H0, RZ.H0_H0, -R164.H0_H0 ;  /* 0x200000fffff6a231 */ /* 0x000fe200003409a4 */
[--C-:B------:R-:W-:Y:S01]  /*10a60*/  HSET2.LE.AND R107, R107, R118.reuse, PT ;  /* 0x000000766b6b7233 */ /* 0x100fe20003803000 */
[----:B------:R-:W1:Y:S01]  /*10a70*/  LDSM.16.MT88.4 R88, [R190+0x7800] ;  /* 0x00780000be58783b */ /* 0x000e620000004200 */
[--C-:B------:R-:W-:Y:S02]  /*10a80*/  HSET2.LE.AND R101, R101, R118.reuse, PT ;  /* 0x0000007665657233 */ /* 0x100fe40003803000 */
[----:B------:R-:W-:Y:S02]  /*10a90*/  PRMT R71, R160, 0x5410, R159 ;  /* 0x00005410a0477816 */ /* 0x000fe4000000009f */
[----:B------:R-:W-:Y:S02]  /*10aa0*/  PRMT R70, R162, 0x5410, R161 ;  /* 0x00005410a2467816 */ /* 0x000fe400000000a1 */
[----:B------:R-:W-:Y:S02]  /*10ab0*/  PRMT R163, R164, 0x7632, R163 ;  /* 0x00007632a4a37816 */ /* 0x000fe400000000a3 */
[----:B------:R-:W-:Y:S02]  /*10ac0*/  LOP3.LUT R106, R106, R71, RZ, 0xc0, !PT ;  /* 0x000000476a6a7212 */ /* 0x000fe400078ec0ff */
[----:B------:R-:W-:Y:S01]  /*10ad0*/  LOP3.LUT R107, R107, R70, RZ, 0xc0, !PT ;  /* 0x000000466b6b7212 */ /* 0x000fe200078ec0ff */
[----:B------:R-:W-:Y:S01]  /*10ae0*/  @!P5 HFMA2.BF16_V2 R245, -RZ.H0_H0, RZ.H0_H0, -R163.H0_H0 ;  /* 0x200000fffff5d231 */ /* 0x000fe200003409a3 */
[----:B------:R-:W-:Y:S02]  /*10af0*/  LOP3.LUT R104, R101, R104, RZ, 0xc0, !PT ;  /* 0x0000006865687212 */ /* 0x000fe400078ec0ff */
[----:B------:R-:W-:Y:S02]  /*10b00*/  LOP3.LUT R105, R68, R109, RZ, 0xc0, !PT ;  /* 0x0000006d44697212 */ /* 0x000fe400078ec0ff */
[----:B------:R-:W-:Y:S02]  /*10b10*/  LOP3.LUT R128, R69, R128, RZ, 0xc0, !PT ;  /* 0x0000008045807212 */ /* 0x000fe400078ec0ff */
[--C-:B------:R-:W-:Y:S02]  /*10b20*/  HSET2.LE.AND R130, R103, R118.reuse, PT ;  /* 0x0000007667827233 */ /* 0x100fe40003803000 */
[----:B------:R-:W-:Y:S02]  /*10b30*/  PRMT R69, R164, 0x5410, R163 ;  /* 0x00005410a4457816 */ /* 0x000fe400000000a3 */
[----:B------:R-:W-:Y:S02]  /*10b40*/  @!P6 PRMT R151, R215, 0x5410, RZ ;  /* 0x00005410d797e816 */ /* 0x000fe400000000ff */
[----:B------:R-:W-:Y:S02]  /*10b50*/  LOP3.LUT R130, R130, R69, RZ, 0xc0, !PT ;  /* 0x0000004582827212 */ /* 0x000fe400078ec0ff */
[-C--:B---3--:R-:W-:Y:S01]  /*10b60*/  HMMA.16816.F32.BF16 R68, R104, R84.reuse, R4 ;  /* 0x000000546844723c */ /* 0x088fe20000041804 */
[----:B------:R-:W-:Y:S04]  /*10b70*/  STG.E.U16 desc[UR18][R168.64+0x60], R151 ;  /* 0x00006097a8007986 */ /* 0x000fe8000c101512 */
[----:B------:R-:W-:Y:S01]  /*10b80*/  ISETP.LE.U32.AND P6, PT, R175, UR13, PT ;  /* 0x0000000daf007c0c */ /* 0x000fe2000bfc3070 */
[----:B------:R-:W-:Y:S01]  /*10b90*/  STG.E.U16 desc[UR18][R172.64+0x5e], R154 ;  /* 0x00005e9aac007986 */ /* 0x000fe2000c101512 */
[----:B------:R-:W-:Y:S01]  /*10ba0*/  @!P0 PRMT R162, R249, 0x5410, RZ ;  /* 0x00005410f9a28816 */ /* 0x000fe200000000ff */
[----:B------:R-:W-:Y:S02]  /*10bb0*/  IMAD.MOV.U32 R6, RZ, RZ, R119 ;  /* 0x000000ffff067224 */ /* 0x000fe400078e0077 */
[----:B------:R-:W-:Y:S01]  /*10bc0*/  STG.E.U16 desc[UR18][R172.64+0x60], R153 ;  /* 0x00006099ac007986 */ /* 0x000fe2000c101512 */
[----:B------:R-:W-:Y:S01]  /*10bd0*/  IADD3 R4, P0, R166, -0x80, RZ ;  /* 0xffffff80a6047810 */ /* 0x000fe20007f1e0ff */
[----:B------:R-:W-:Y:S01]  /*10be0*/  FADD.FTZ R177, R6, R177 ;  /* 0x000000b106b17221 */ /* 0x000fe20000010000 */
[----:B------:R-:W-:Y:S01]  /*10bf0*/  HSET2.LE.AND R131, R131, R118, PT ;  /* 0x0000007683837233 */ /* 0x000fe20003803000 */
[----:B------:R-:W-:Y:S01]  /*10c00*/  STG.E.U16 desc[UR18][R170.64+0x60], R155 ;  /* 0x0000609baa007986 */ /* 0x000fe2000c101512 */
[----:B------:R-:W-:Y:S01]  /*10c10*/  F2FP.BF16.F32.PACK_AB R150, R158, R157 ;  /* 0x0000009d9e96723e */ /* 0x000fe200000010ff */
[----:B------:R-:W-:Y:S01]  /*10c20*/  FADD.FTZ R6, R181, R180 ;  /* 0x000000b4b5067221 */ /* 0x000fe20000010000 */
[----:B------:R-:W-:Y:S01]  /*10c30*/  SHF.R.U32.HI R116, RZ, 0x18, R120 ;  /* 0x00000018ff747819 */ /* 0x000fe20000011678 */
[----:B------:R2:W-:Y:S01]  /*10c40*/  STL [R1+0xbc], R4 ;  /* 0x0000bc0401007387 */ /* 0x0005e20000100800 */
[----:B------:R-:W-:Y:S01]  /*10c50*/  @!P3 PRMT R159, R224, 0x5410, RZ ;  /* 0x00005410e09fb816 */ /* 0x000fe200000000ff */
[----:B------:R-:W-:Y:S01]  /*10c60*/  @!P6 HFMA2.BF16_V2 R248, -RZ.H0_H0, RZ.H0_H0, -R161.H0_H0 ;  /* 0x200000fffff8e231 */ /* 0x000fe200003409a1 */
[----:B------:R-:W-:Y:S01]  /*10c70*/  LOP3.LUT R131, R131, R150, RZ, 0xc0, !PT ;  /* 0x0000009683837212 */ /* 0x000fe200078ec0ff */
[----:B------:R-:W-:Y:S01]  /*10c80*/  STG.E.U16 desc[UR18][R170.64+0x62], R156 ;  /* 0x0000629caa007986 */ /* 0x000fe2000c101512 */
[----:B------:R-:W-:Y:S01]  /*10c90*/  ISETP.LE.U32.AND P3, PT, R116, UR13, PT ;  /* 0x0000000d74007c0c */ /* 0x000fe2000bf63070 */
[----:B------:R-:W-:Y:S01]  /*10ca0*/  IMAD.MOV.U32 R7, RZ, RZ, R122 ;  /* 0x000000ffff077224 */ /* 0x000fe200078e007a */
[----:B------:R-:W-:Y:S01]  /*10cb0*/  LOP3.LUT R129, R100, R129, RZ, 0xc0, !PT ;  /* 0x0000008164817212 */ /* 0x000fe200078ec0ff */
[----:B------:R-:W-:Y:S01]  /*10cc0*/  STG.E.U16 desc[UR18][R166.64+0x72], R159 ;  /* 0x0000729fa6007986 */ /* 0x000fe2000c101512 */
[----:B------:R-:W-:Y:S01]  /*10cd0*/  @!P4 PRMT R160, R225, 0x5410, RZ ;  /* 0x00005410e1a0c816 */ /* 0x000fe200000000ff */
[----:B------:R-:W-:Y:S01]  /*10ce0*/  FADD.FTZ R157, R157, R178 ;  /* 0x000000b29d9d7221 */ /* 0x000fe20000010000 */
[----:B------:R-:W-:Y:S02]  /*10cf0*/  @!P6 PRMT R161, R248, 0x5410, RZ ;  /* 0x00005410f8a1e816 */ /* 0x000fe400000000ff */
[----:B------:R-:W-:Y:S01]  /*10d00*/  @!P2 PRMT R164, R246, 0x5410, RZ ;  /* 0x00005410f6a4a816 */ /* 0x000fe200000000ff */
[C---:B------:R-:W-:Y:S01]  /*10d10*/  HMMA.16816.F32.BF16 R96, R128.reuse, R84, R8 ;  /* 0x000000548060723c */ /* 0x040fe20000041808 */
[----:B------:R-:W-:Y:S03]  /*10d20*/  STG.E.U16 desc[UR18][R166.64+0x70], R160 ;  /* 0x000070a0a6007986 */ /* 0x000fe6000c101512 */
[----:B------:R-:W-:Y:S01]  /*10d30*/  @!P5 PRMT R163, R245, 0x5410, RZ ;  /* 0x00005410f5a3d816 */ /* 0x000fe200000000ff */
[----:B------:R-:W-:Y:S01]  /*10d40*/  STG.E.U16 desc[UR18][R168.64+0x70], R162 ;  /* 0x000070a2a8007986 */ /* 0x000fe2000c101512 */
[-C--:B------:R-:W-:Y:S03]  /*10d50*/  HMMA.16816.F32.BF16 R100, R128, R86.reuse, R12 ;  /* 0x000000568064723c */ /* 0x080fe6000004180c */
[----:B------:R-:W-:Y:S02]  /*10d60*/  STG.E.U16 desc[UR18][R168.64+0x72], R161 ;  /* 0x000072a1a8007986 */ /* 0x000fe4000c101512 */
[--C-:B------:R-:W-:Y:S01]  /*10d70*/  @!P3 HFMA2.BF16_V2 R239, -RZ.H0_H0, RZ.H0_H0, -R150.reuse.H1_H1 ;  /* 0x200000ffffefb231 */ /* 0x100fe20000360996 */
[C---:B------:R-:W-:Y:S01]  /*10d80*/  HMMA.16816.F32.BF16 R72, R104.reuse, R86, R16 ;  /* 0x000000566848723c */ /* 0x040fe20000041810 */
[----:B------:R-:W-:Y:S04]  /*10d90*/  STG.E.U16 desc[UR18][R172.64+0x6e], R164 ;  /* 0x00006ea4ac007986 */ /* 0x000fe8000c101512 */
[----:B------:R-:W-:Y:S01]  /*10da0*/  @P3 PRMT R5, R150, 0x7632, R5 ;  /* 0x0000763296053816 */ /* 0x000fe20000000005 */
[-C--:B-1----:R-:W-:Y:S01]  /*10db0*/  HMMA.16816.F32.BF16 R76, R104, R88.reuse, R20 ;  /* 0x00000058684c723c */ /* 0x082fe20000041814 */
[----:B------:R-:W-:Y:S04]  /*10dc0*/  STG.E.U16 desc[UR18][R172.64+0x70], R163 ;  /* 0x000070a3ac007986 */ /* 0x000fe8000c101512 */
[----:B------:R-:W-:Y:S01]  /*10dd0*/  @!P3 PRMT R5, R239, 0x5410, RZ ;  /* 0x00005410ef05b816 */ /* 0x000fe200000000ff */
[C---:B------:R-:W-:Y:S04]  /*10de0*/  HMMA.16816.F32.BF16 R108, R128.reuse, R88, R24 ;  /* 0x00000058806c723c */ /* 0x040fe80000041818 */
[----:B------:R1:W-:Y:S01]  /*10df0*/  STG.E.U16 desc[UR18][R170.64+0x72], R5 ;  /* 0x00007205aa007986 */ /* 0x0003e2000c101512 */
[----:B--2---:R-:W-:Y:S02]  /*10e00*/  IADD3.X R4, R167, -0x1, RZ, P0, !PT ;  /* 0xffffffffa7047810 */ /* 0x004fe400007fe4ff */
[----:B------:R-:W-:Y:S02]  /*10e10*/  SHF.R.U32.HI R112, RZ, 0x10, R120 ;  /* 0x00000010ff707819 */ /* 0x000fe40000011678 */
[----:B------:R-:W-:Y:S01]  /*10e20*/  ISETP.LT.AND P0, PT, RZ, UR29, PT ;  /* 0x0000001dff007c0c */ /* 0x000fe2000bf01270 */
[----:B------:R2:W-:Y:S01]  /*10e30*/  STL [R1+0xc0], R4 ;  /* 0x0000c00401007387 */ /* 0x0005e20000100800 */
[----:B------:R-:W-:Y:S01]  /*10e40*/  LOP3.LUT R112, R112, 0xff, RZ, 0xc0, !PT ;  /* 0x000000ff70707812 */ /* 0x000fe200078ec0ff */
[----:B------:R-:W-:Y:S02]  /*10e50*/  UIADD3 UR29, UR29, -0x1, URZ ;  /* 0xffffffff1d1d7890 */ /* 0x000fe4000fffe03f */
[----:B------:R-:W-:Y:S01]  /*10e60*/  STL [R1+0xb4], R6 ;  /* 0x0000b40601007387 */ /* 0x000fe20000100800 */
[----:B------:R-:W-:Y:S02]  /*10e70*/  ISETP.LE.U32.AND P4, PT, R112, UR13, PT ;  /* 0x0000000d70007c0c */ /* 0x000fe4000bf83070 */
[-C--:B------:R-:W-:Y:S06]  /*10e80*/  HMMA.16816.F32.BF16 R112, R128, R90.reuse, R28 ;  /* 0x0000005a8070723c */ /* 0x080fec000004181c */
[C---:B------:R-:W-:Y:S05]  /*10e90*/  HMMA.16816.F32.BF16 R80, R104.reuse, R90, R32 ;  /* 0x0000005a6850723c */ /* 0x040fea0000041820 */
[----:B------:R-:W-:Y:S01]  /*10ea0*/  @!P4 HFMA2.BF16_V2 R240, -RZ.H0_H0, RZ.H0_H0, -R150.H0_H0 ;  /* 0x200000fffff0c231 */ /* 0x000fe20000340996 */
[-C--:B------:R-:W-:Y:S05]  /*10eb0*/  HMMA.16816.F32.BF16 R84, R104, R92.reuse, R36 ;  /* 0x0000005c6854723c */ /* 0x080fea0000041824 */
[----:B-1----:R-:W-:Y:S01]  /*10ec0*/  FADD.FTZ R5, R182, R183 ;  /* 0x000000b7b6057221 */ /* 0x002fe20000010000 */
[C---:B------:R-:W-:Y:S04]  /*10ed0*/  HMMA.16816.F32.BF16 R116, R128.reuse, R92, R40 ;  /* 0x0000005c8074723c */ /* 0x040fe80000041828 */
[----:B------:R-:W-:Y:S01]  /*10ee0*/  STL [R1+0xb0], R5 ;  /* 0x0000b00501007387 */ /* 0x000fe20000100800 */
[----:B--2---:R-:W-:Y:S01]  /*10ef0*/  FADD.FTZ R4, R7, R177 ;  /* 0x000000b107047221 */ /* 0x004fe20000010000 */
[-C--:B------:R-:W-:Y:S04]  /*10f00*/  HMMA.16816.F32.BF16 R120, R128, R94.reuse, R44 ;  /* 0x0000005e8078723c */ /* 0x080fe8000004182c */
[----:B------:R1:W-:Y:S01]  /*10f10*/  STL [R1+0xc4], R4 ;  /* 0x0000c40401007387 */ /* 0x0003e20000100800 */
[----:B------:R-:W-:Y:S01]  /*10f20*/  @!P4 PRMT R150, R240, 0x5410, RZ ;  /* 0x00005410f096c816 */ /* 0x000fe200000000ff */
[C---:B------:R-:W-:Y:S04]  /*10f30*/  HMMA.16816.F32.BF16 R88, R104.reuse, R94, R48 ;  /* 0x0000005e6858723c */ /* 0x040fe80000041830 */
[----:B------:R2:W-:Y:S02]  /*10f40*/  STG.E.U16 desc[UR18][R170.64+0x70], R150 ;  /* 0x00007096aa007986 */ /* 0x0005e4000c101512 */
[-C--:B------:R-:W-:Y:S06]  /*10f50*/  HMMA.16816.F32.BF16 R92, R104, R136.reuse, R52 ;  /* 0x00000088685c723c */ /* 0x080fec0000041834 */
[C---:B------:R-:W-:Y:S06]  /*10f60*/  HMMA.16816.F32.BF16 R124, R128.reuse, R136, R56 ;  /* 0x00000088807c723c */ /* 0x040fec0000041838 */
[-C--:B------:R-:W-:Y:S05]  /*10f70*/  HMMA.16816.F32.BF16 R128, R128, R138.reuse, R60 ;  /* 0x0000008a8080723c */ /* 0x080fea000004183c */
[----:B-1----:R-:W-:Y:S01]  /*10f80*/  FADD.FTZ R4, R158, R157 ;  /* 0x0000009d9e047221 */ /* 0x002fe20000010000 */
[----:B------:R-:W-:Y:S04]  /*10f90*/  HMMA.16816.F32.BF16 R104, R104, R138, R64 ;  /* 0x0000008a6868723c */ /* 0x000fe80000041840 */
[----:B------:R2:W-:Y:S01]  /*10fa0*/  STL [R1+0xb8], R4 ;  /* 0x0000b80401007387 */ /* 0x0005e20000100800 */
[----:B------:R-:W-:Y:S01]  /*10fb0*/  IMAD.MOV.U32 R137, RZ, RZ, R0 ;  /* 0x000000ffff897224 */ /* 0x000fe200078e0000 */
[----:B------:R-:W-:Y:S07]  /*10fc0*/  @!UPT UIADD3 URZ, URZ, URZ, URZ ;  /* 0x0000003f3f3ff290 */ /* 0x000fee000fffe03f */
[----:B------:R-:W-:Y:S11]  /*10fd0*/  @P0 BRA `(.L_x_1796) ;  /* 0xffffff9000700947 */ /* 0x000ff6000383ffff */
.L_x_1795:
[----:B--23--:R-:W2:Y:S04]  /*10fe0*/  LDL.LU R4, [R1+0xb4] ;  /* 0x0000b40001047983 */ /* 0x00cea80000300800 */
[----:B------:R-:W3:Y:S04]  /*10ff0*/  LDL.LU R10, [R1+0xb0] ;  /* 0x0000b000010a7983 */ /* 0x000ee80000300800 */
[----:B------:R-:W4:Y:S04]  /*11000*/  LDL.LU R9, [R1+0xc4] ;  /* 0x0000c40001097983 */ /* 0x000f280000300800 */
[----:B------:R-:W4:Y:S01]  /*11010*/  LDL.LU R8, [R1+0xb8] ;  /* 0x0000b80001087983 */ /* 0x000f220000300800 */
[----:B------:R-:W1:Y:S01]  /*11020*/  S2UR UR6, SR_CgaCtaId ;  /* 0x00000000000679c3 */ /* 0x000e620000008800 */
[----:B------:R-:W-:Y:S01]  /*11030*/  IMAD.MOV.U32 R22, RZ, RZ, 0x3f800000 ;  /* 0x3f800000ff167424 */ /* 0x000fe200078e00ff */
[----:B------:R-:W-:Y:S01]  /*11040*/  MOV R20, 0x3f800000 ;  /* 0x3f80000000147802 */ /* 0x000fe20000000f00 */
[----:B------:R-:W-:Y:S01]  /*11050*/  IMAD.MOV.U32 R21, RZ, RZ, 0x3f800000 ;  /* 0x3f800000ff157424 */ /* 0x000fe200078e00ff */
[----:B------:R-:W-:Y:S01]  /*11060*/  MOV R19, 0x3f800000 ;  /* 0x3f80000000137802 */ /* 0x000fe20000000f00 */
[----:B------:R-:W-:Y:S01]  /*11070*/  UISETP.NE.AND UP0, UPT, UR14, -0x1, UPT ;  /* 0xffffffff0e00788c */ /* 0x000fe2000bf05270 */
[----:B------:R-:W-:Y:S01]  /*11080*/  MOV R16, 0x20 ;  /* 0x0000002000107802 */ /* 0x000fe20000000f00 */
[----:B------:R-:W-:-:S09]  /*11090*/  UMOV UR7, 0x400 ;  /* 0x0000040000077882 */ /* 0x000fd20000000000 */
[----:B------:R-:W-:Y:S02]  /*110a0*/  @UP0 ULDC.64 UR4, c[0x0][0x298] ;  /* 0x0000a60000040ab9 */ /* 0x000fe40000000a00 */
[----:B------:R-:W-:-:S03]  /*110b0*/  @UP0 UIMAD.WIDE.U32 UR8, UR14, UR4, URZ ;  /* 0x000000040e0802a5 */ /* 0x000fc6000f8e003f */
[----:B------:R-:W-:Y:S01]  /*110c0*/  ULDC UR4, c[0x0][0x38c] ;  /* 0x0000e30000047ab9 */ /* 0x000fe20000000800 */
[----:B-1----:R-:W-:Y:S02]  /*110d0*/  ULEA UR7, UR6, UR7, 0x18 ;  /* 0x0000000706077291 */ /* 0x002fe4000f8ec03f */
[----:B------:R-:W-:Y:S01]  /*110e0*/  @UP0 UIMAD UR6, UR14, UR5, UR9 ;  /* 0x000000050e0602a4 */ /* 0x000fe2000f8e0209 */
[----:B--2---:R-:W1:Y:S04]  /*110f0*/  SHFL.BFLY PT, R6, R4, 0x2, 0x1f ;  /* 0x0c401f0004067f89 */ /* 0x004e6800000e0000 */
[----:B---3--:R-:W2:Y:S04]  /*11100*/  SHFL.BFLY PT, R5, R10, 0x2, 0x1f ;  /* 0x0c401f000a057f89 */ /* 0x008ea800000e0000 */
[----:B----4-:R-:W3:Y:S04]  /*11110*/  SHFL.BFLY PT, R11, R9, 0x2, 0x1f ;  /* 0x0c401f00090b7f89 */ /* 0x010ee800000e0000 */
        /* <DEDUP_REMOVED lines=19> */
[----:B------:R-:W-:Y:S02]  /*11250*/  SHF.R.S32.HI R5, RZ, 0x1f, R15 ;  /* 0x0000001fff057819 */ /* 0x000fe4000001140f */
[----:B------:R-:W-:-:S02]  /*11260*/  FSETP.NE.FTZ.AND P3, PT, R11, RZ, PT ;  /* 0x000000ff0b00720b */ /* 0x000fc40003f75000 */
[----:B------:R-:W-:Y:S01]  /*11270*/  LEA.HI R5, R5, R6, RZ, 0x3 ;  /* 0x0000000605057211 */ /* 0x000fe200078f18ff */
[----:B------:R-:W1:Y:S01]  /*11280*/  @P5 MUFU.RCP R22, R13 ;  /* 0x0000000d00165308 */ /* 0x000e620000001000 */
[----:B------:R-:W-:Y:S02]  /*11290*/  FSETP.NE.FTZ.AND P0, PT, R10, RZ, PT ;  /* 0x000000ff0a00720b */ /* 0x000fe40003f15000 */
[----:B------:R-:W-:Y:S02]  /*112a0*/  LOP3.LUT R5, R5, 0xfffffff8, RZ, 0xc0, !PT ;  /* 0xfffffff805057812 */ /* 0x000fe400078ec0ff */
[----:B------:R-:W-:Y:S02]  /*112b0*/  LEA.HI R7, R9, R4, RZ, 0x5 ;  /* 0x0000000409077211 */ /* 0x000fe400078f28ff */
[----:B------:R-:W-:Y:S01]  /*112c0*/  LOP3.LUT R15, R15, 0x3ffffffc, RZ, 0xc0, !PT ;  /* 0x3ffffffc0f0f7812 */ /* 0x000fe200078ec0ff */
[----:B------:R-:W-:Y:S01]  /*112d0*/  IMAD.IADD R5, R6, 0x1, -R5 ;  /* 0x0000000106057824 */ /* 0x000fe200078e0a05 */
[----:B------:R-:W-:Y:S01]  /*112e0*/  SHF.R.S32.HI R6, RZ, 0x5, R7 ;  /* 0x00000005ff067819 */ /* 0x000fe20000011407 */
[----:B------:R-:W2:Y:S02]  /*112f0*/  @P4 MUFU.RCP R21, R12 ;  /* 0x0000000c00154308 */ /* 0x000ea40000001000 */
[C---:B------:R-:W-:Y:S01]  /*11300*/  IMAD.SHL.U32 R8, R5.reuse, 0x40, RZ ;  /* 0x0000004005087824 */ /* 0x040fe200078e00ff */
[----:B------:R-:W-:Y:S01]  /*11310*/  R2P PR, R5, 0x6 ;  /* 0x0000000605007804 */ /* 0x000fe20000000000 */
[----:B------:R-:W-:Y:S01]  /*11320*/  IMAD.IADD R15, R4, 0x1, -R15 ;  /* 0x00000001040f7824 */ /* 0x000fe200078e0a0f */
[----:B------:R-:W-:-:S02]  /*11330*/  PLOP3.LUT P6, PT, PT, PT, UP0, 0x80, 0x0 ;  /* 0x000000000000781c */ /* 0x000fc40003fcf008 */
[----:B------:R-:W-:Y:S01]  /*11340*/  LOP3.LUT R8, R8, 0x1c0, RZ, 0xc0, !PT ;  /* 0x000001c008087812 */ /* 0x000fe200078ec0ff */
[----:B------:R-:W3:Y:S01]  /*11350*/  @P3 MUFU.RCP R20, R11 ;  /* 0x0000000b00143308 */ /* 0x000ee20000001000 */
[----:B------:R-:W-:Y:S02]  /*11360*/  IMAD R6, R6, 0x200, R15 ;  /* 0x0000020006067824 */ /* 0x000fe400078e020f */
[----:B-1----:R-:W-:Y:S01]  /*11370*/  FMUL.FTZ R22, R22, UR4 ;  /* 0x0000000416167c20 */ /* 0x002fe20008410000 */
[----:B------:R-:W-:Y:S02]  /*11380*/  LEA.HI R15, R8, R8, RZ, 0x1d ;  /* 0x00000008080f7211 */ /* 0x000fe400078fe8ff */
[----:B------:R-:W-:Y:S02]  /*11390*/  SEL R16, R16, 0xffffffe0, !P1 ;  /* 0xffffffe010107807 */ /* 0x000fe40004800000 */
[----:B------:R-:W1:Y:S01]  /*113a0*/  @P0 MUFU.RCP R19, R10 ;  /* 0x0000000a00130308 */ /* 0x000e620000001000 */
[----:B------:R-:W-:-:S02]  /*113b0*/  IMAD.U32 R6, R6, 0x2, R15 ;  /* 0x0000000206067824 */ /* 0x000fc400078e000f */
[----:B--2---:R-:W-:-:S03]  /*113c0*/  FMUL.FTZ R21, R21, UR4 ;  /* 0x0000000415157c20 */ /* 0x004fc60008410000 */
[----:B------:R-:W-:Y:S01]  /*113d0*/  LEA R17, R6, UR7, 0x1 ;  /* 0x0000000706117c11 */ /* 0x000fe2000f8e08ff */
[----:B---3--:R-:W-:-:S04]  /*113e0*/  FMUL.FTZ R20, R20, UR4 ;  /* 0x0000000414147c20 */ /* 0x008fc80008410000 */
[C---:B------:R-:W-:Y:S01]  /*113f0*/  VIADD R15, R17.reuse, 0x40 ;  /* 0x00000040110f7836 */ /* 0x040fe20000000000 */
[----:B------:R-:W-:Y:S01]  /*11400*/  @P2 IADD3 R15, R17, -0x40, RZ ;  /* 0xffffffc0110f2810 */ /* 0x000fe20007ffe0ff */
[----:B-1----:R-:W-:Y:S01]  /*11410*/  FMUL.FTZ R19, R19, UR4 ;  /* 0x0000000413137c20 */ /* 0x002fe20008410000 */
        /* <DEDUP_REMOVED lines=8> */
.L_x_1799:
[----:B------:R-:W-:Y:S01]  /*114a0*/  ULDC.U8 UR4, c[0x0][0x3d8] ;  /* 0x0000f60000047ab9 */ /* 0x000fe20000000000 */
[----:B------:R-:W-:Y:S01]  /*114b0*/  ULDC.U8 UR7, c[0x0][0x3d9] ;  /* 0x0000f64000077ab9 */ /* 0x000fe20000000000 */
[----:B------:R-:W-:Y:S01]  /*114c0*/  ISETP.NE.AND P6, PT, RZ, UR4, PT ;  /* 0x00000004ff007c0c */ /* 0x000fe2000bfc5270 */
[----:B------:R-:W-:Y:S01]  /*114d0*/  IMAD.MOV.U32 R18, RZ, RZ, -0x10 ;  /* 0xfffffff0ff127424 */ /* 0x000fe200078e00ff */
[----:B------:R-:W-:Y:S02]  /*114e0*/  LOP3.LUT R5, R5, 0x1, RZ, 0xc0, !PT ;  /* 0x0000000105057812 */ /* 0x000fe400078ec0ff */
[----:B------:R-:W-:Y:S02]  /*114f0*/  CS2R R24, SRZ ;  /* 0x0000000000187805 */ /* 0x000fe4000001ff00 */
[----:B------:R-:W-:Y:S02]  /*11500*/  ISETP.NE.OR P1, PT, RZ, UR7, !P6 ;  /* 0x00000007ff007c0c */ /* 0x000fe4000f725670 */
[----:B------:R-:W-:-:S04]  /*11510*/  ISETP.NE.U32.AND P2, PT, R5, 0x1, PT ;  /* 0x000000010500780c */ /* 0x000fc80003f45070 */
[----:B------:R-:W-:Y:S02]  /*11520*/  SEL R18, R18, 0x10, !P2 ;  /* 0x0000001012127807 */ /* 0x000fe40005000000 */
[----:B------:R-:W-:-:S04]  /*11530*/  PLOP3.LUT P2, PT, PT, PT, PT, 0x8, 0x0 ;  /* 0x000000000000781c */ /* 0x000fc80003f4e170 */
[----:B------:R-:W-:Y:S01]  /*11540*/  P2R R5, PR, RZ, 0x4 ;  /* 0x00000004ff057803 */ /* 0x000fe20000000000 */
[----:B------:R-:W-:Y:S08]  /*11550*/  @P1 BRA `(.L_x_1800) ;  /* 0x0000000000241947 */ /* 0x000ff00003800000 */
[----:B------:R-:W1:Y:S01]  /*11560*/  S2UR UR4, SR_CTAID.Y ;  /* 0x00000000000479c3 */ /* 0x000e620000002600 */
[----:B------:R-:W-:Y:S01]  /*11570*/  ULDC UR5, c[0x0][0x2c4] ;  /* 0x0000b10000057ab9 */ /* 0x000fe20000000800 */
[----:B------:R-:W-:-:S04]  /*11580*/  PLOP3.LUT P1, PT, PT, PT, PT, 0x80, 0x0 ;  /* 0x000000000000781c */ /* 0x000fc80003f2f070 */
[----:B------:R-:W-:Y:S01]  /*11590*/  P2R R5, PR, RZ, 0x2 ;  /* 0x00000002ff057803 */ /* 0x000fe20000000000 */
[----:B-1----:R-:W-:-:S04]  /*115a0*/  UIMAD UR4, UR4, UR5, URZ ;  /* 0x00000005040472a4 */ /* 0x002fc8000f8e023f */
[----:B------:R-:W-:-:S04]  /*115b0*/  USEL UR14, UR4, UR14, !UP0 ;  /* 0x0000000e040e7287 */ /* 0x000fc8000c000000 */
[----:B------:R-:W-:Y:S02]  /*115c0*/  USHF.R.S32.HI UR4, URZ, 0x1f, UR14 ;  /* 0x0000001f3f047899 */ /* 0x000fe4000801140e */
[----:B------:R-:W-:-:S04]  /*115d0*/  IMAD.U32 R24, RZ, RZ, UR14 ;  /* 0x0000000eff187e24 */ /* 0x000fc8000f8e00ff */
[----:B------:R-:W-:-:S07]  /*115e0*/  IMAD.U32 R25, RZ, RZ, UR4 ;  /* 0x00000004ff197e24 */ /* 0x000fce000f8e00ff */
.L_x_1800:
[----:B------:R-:W-:Y:S01]  /*115f0*/  ISETP.NE.AND P2, PT, RZ, UR7, PT ;  /* 0x00000007ff007c0c */ /* 0x000fe2000bf45270 */
[----:B------:R-:W1:Y:S01]  /*11600*/  S2R R8, SR_TID.X ;  /* 0x0000000000087919 */ /* 0x000e620000002100 */
[----:B------:R-:W-:Y:S01]  /*11610*/  PLOP3.LUT P1, PT, PT, PT, PT, 0x8, 0x0 ;  /* 0x000000000000781c */ /* 0x000fe20003f2e170 */
[C---:B------:R-:W-:Y:S01]  /*11620*/  FMUL.FTZ R68, R22.reuse, R68 ;  /* 0x0000004416447220 */ /* 0x040fe20000410000 */
[----:B------:R-:W-:Y:S01]  /*11630*/  LOP3.LUT R7, R7, 0xffffffe0, RZ, 0xc0, !PT ;  /* 0xffffffe007077812 */ /* 0x000fe200078ec0ff */
[C---:B------:R-:W-:Y:S01]  /*11640*/  FMUL.FTZ R69, R22.reuse, R69 ;  /* 0x0000004516457220 */ /* 0x040fe20000410000 */
[C---:B------:R-:W-:Y:S01]  /*11650*/  FMUL.FTZ R70, R21.reuse, R70 ;  /* 0x0000004615467220 */ /* 0x040fe20000410000 */
[----:B------:R-:W-:Y:S01]  /*11660*/  FMUL.FTZ R71, R21, R71 ;  /* 0x0000004715477220 */ /* 0x000fe20000410000 */
[----:B------:R-:W-:Y:S01]  /*11670*/  IADD3 R7, -R7, R4, RZ ;  /* 0x0000000407077210 */ /* 0x000fe20007ffe1ff */
[C---:B------:R-:W-:Y:S01]  /*11680*/  FMUL.FTZ R72, R22.reuse, R72 ;  /* 0x0000004816487220 */ /* 0x040fe20000410000 */
[----:B------:R-:W-:Y:S01]  /*11690*/  FMUL.FTZ R73, R22, R73 ;  /* 0x0000004916497220 */ /* 0x000fe20000410000 */
[C---:B------:R-:W-:Y:S01]  /*116a0*/  FMUL.FTZ R74, R21.reuse, R74 ;  /* 0x0000004a154a7220 */ /* 0x040fe20000410000 */
[----:B------:R-:W-:Y:S01]  /*116b0*/  FMUL.FTZ R75, R21, R75 ;  /* 0x0000004b154b7220 */ /* 0x000fe20000410000 */
[----:B------:R-:W2:Y:S01]  /*116c0*/  @!P2 LDC R14, c[0x0][0x2c4] ;  /* 0x0000b100ff0eab82 */ /* 0x000ea20000000800 */
[----:B------:R-:W-:Y:S01]  /*116d0*/  @!P2 PLOP3.LUT P1, PT, P6, PT, PT, 0x80, 0x0 ;  /* 0x000000000000a81c */ /* 0x000fe2000372f070 */
        /* <DEDUP_REMOVED lines=11> */
[----:B------:R-:W-:Y:S01]  /*11790*/  STS [R17], R68 ;  /* 0x0000004411007388 */ /* 0x000fe20000000800 */
[----:B------:R-:W-:Y:S01]  /*117a0*/  F2FP.BF16.F32.PACK_AB R74, R75, R74 ;  /* 0x0000004a4b4a723e */ /* 0x000fe200000010ff */
[C---:B------:R-:W-:Y:S01]  /*117b0*/  FMUL.FTZ R108, R20.reuse, R108 ;  /* 0x0000006c146c7220 */ /* 0x040fe20000410000 */
[----:B------:R-:W-:Y:S01]  /*117c0*/  F2FP.BF16.F32.PACK_AB R96, R97, R96 ;  /* 0x000000606160723e */ /* 0x000fe200000010ff */
[----:B------:R-:W-:Y:S01]  /*117d0*/  STS [R17+0x400], R70 ;  /* 0x0004004611007388 */ /* 0x000fe20000000800 */
[----:B------:R-:W-:Y:S01]  /*117e0*/  F2FP.BF16.F32.PACK_AB R98, R99, R98 ;  /* 0x000000626362723e */ /* 0x000fe200000010ff */
[C---:B------:R-:W-:Y:S01]  /*117f0*/  FMUL.FTZ R109, R20.reuse, R109 ;  /* 0x0000006d146d7220 */ /* 0x040fe20000410000 */
[----:B------:R-:W-:Y:S01]  /*11800*/  ISETP.NE.AND P6, PT, R5, RZ, PT ;  /* 0x000000ff0500720c */ /* 0x000fe20003fc5270 */
[C---:B------:R-:W-:Y:S01]  /*11810*/  FMUL.FTZ R112, R20.reuse, R112 ;  /* 0x0000007014707220 */ /* 0x040fe20000410000 */
[----:B-1----:R-:W-:Y:S01]  /*11820*/  SHF.R.S32.HI R5, RZ, 0x1f, R8 ;  /* 0x0000001fff057819 */ /* 0x002fe20000011408 */
[C---:B------:R-:W-:Y:S01]  /*11830*/  FMUL.FTZ R113, R20.reuse, R113 ;  /* 0x0000007114717220 */ /* 0x040fe20000410000 */
[----:B--2---:R-:W1:Y:S01]  /*11840*/  @P1 LDC R14, c[0x0][0x2e4] ;  /* 0x0000b900ff0e1b82 */ /* 0x004e620000000800 */
[----:B------:R-:W-:Y:S01]  /*11850*/  LOP3.LUT P1, RZ, R7, 0x3, RZ, 0xc0, !PT ;  /* 0x0000000307ff7812 */ /* 0x000fe2000782c0ff */
[C---:B------:R-:W-:Y:S01]  /*11860*/  FMUL.FTZ R116, R20.reuse, R116 ;  /* 0x0000007414747220 */ /* 0x040fe20000410000 */
[----:B------:R-:W-:Y:S01]  /*11870*/  IADD3 R7, R17, R18, RZ ;  /* 0x0000001211077210 */ /* 0x000fe20007ffe0ff */
[C---:B------:R-:W-:Y:S01]  /*11880*/  FMUL.FTZ R117, R20.reuse, R117 ;  /* 0x0000007514757220 */ /* 0x040fe20000410000 */
[----:B------:R-:W-:Y:S01]  /*11890*/  F2FP.BF16.F32.PACK_AB R100, R101, R100 ;  /* 0x000000646564723e */ /* 0x000fe200000010ff */
[C---:B------:R-:W-:Y:S01]  /*118a0*/  FMUL.FTZ R120, R20.reuse, R120 ;  /* 0x0000007814787220 */ /* 0x040fe20000410000 */
[----:B------:R-:W-:Y:S01]  /*118b0*/  F2FP.BF16.F32.PACK_AB R102, R103, R102 ;  /* 0x000000666766723e */ /* 0x000fe200000010ff */
[----:B------:R-:W-:Y:S01]  /*118c0*/  STS [R7], R72 ;  /* 0x0000004807007388 */ /* 0x000fe20000000800 */
[----:B------:R-:W-:Y:S01]  /*118d0*/  IADD3 R23, R17, R16, RZ ;  /* 0x0000001011177210 */ /* 0x000fe20007ffe0ff */
[C---:B------:R-:W-:Y:S01]  /*118e0*/  FMUL.FTZ R121, R20.reuse, R121 ;  /* 0x0000007914797220 */ /* 0x040fe20000410000 */
[----:B------:R-:W-:Y:S01]  /*118f0*/  LEA.HI R6, R5, R8, RZ, 0x3 ;  /* 0x0000000805067211 */ /* 0x000fe200078f18ff */
[----:B------:R-:W-:Y:S01]  /*11900*/  STS [R7+0x400], R74 ;  /* 0x0004004a07007388 */ /* 0x000fe20000000800 */
[----:B------:R-:W-:Y:S01]  /*11910*/  LEA.HI R4, R9, R4, RZ, 0x3 ;  /* 0x0000000409047211 */ /* 0x000fe200078f18ff */
[----:B------:R-:W-:Y:S01]  /*11920*/  FMUL.FTZ R124, R20, R124 ;  /* 0x0000007c147c7220 */ /* 0x000fe20000410000 */
[----:B------:R-:W-:Y:S01]  /*11930*/  IADD3 R27, R7, R16, RZ ;  /* 0x00000010071b7210 */ /* 0x000fe20007ffe0ff */
[----:B------:R-:W-:Y:S01]  /*11940*/  STS [R17+0x2000], R96 ;  /* 0x0020006011007388 */ /* 0x000fe20000000800 */
[----:B------:R-:W-:Y:S01]  /*11950*/  IADD3 R9, R16, 0x400, R15 ;  /* 0x0000040010097810 */ /* 0x000fe20007ffe00f */
[----:B------:R-:W-:Y:S01]  /*11960*/  FMUL.FTZ R125, R20, R125 ;  /* 0x0000007d147d7220 */ /* 0x000fe20000410000 */
[----:B------:R-:W-:Y:S01]  /*11970*/  LOP3.LUT R5, R6, 0xfffffff8, RZ, 0xc0, !PT ;  /* 0xfffffff806057812 */ /* 0x000fe200078ec0ff */
[----:B------:R2:W-:Y:S01]  /*11980*/  STS [R17+0x2400], R98 ;  /* 0x0024006211007388 */ /* 0x0005e20000000800 */
[C---:B------:R-:W-:Y:S01]  /*11990*/  FMUL.FTZ R128, R20.reuse, R128 ;  /* 0x0000008014807220 */ /* 0x040fe20000410000 */
[----:B------:R-:W-:Y:S01]  /*119a0*/  FMUL.FTZ R129, R20, R129 ;  /* 0x0000008114817220 */ /* 0x000fe20000410000 */
[----:B------:R-:W-:Y:S01]  /*119b0*/  IADD3 R5, -R5, R8, RZ ;  /* 0x0000000805057210 */ /* 0x000fe20007ffe1ff */
[----:B------:R-:W-:Y:S01]  /*119c0*/  STS [R7+0x2000], R100 ;  /* 0x0020006407007388 */ /* 0x000fe20000000800 */
[----:B------:R-:W-:Y:S01]  /*119d0*/  IADD3 R20, R18, R9, RZ ;  /* 0x0000000912147210 */ /* 0x000fe20007ffe0ff */
[C---:B------:R-:W-:Y:S01]  /*119e0*/  FMUL.FTZ R76, R22.reuse, R76 ;  /* 0x0000004c164c7220 */ /* 0x040fe20000410000 */
[----:B------:R-:W3:Y:S01]  /*119f0*/  @P2 LDC.64 R8, c[0x0][0x2c0] ;  /* 0x0000b000ff082b82 */ /* 0x000ee20000000a00 */
[----:B------:R4:W-:Y:S01]  /*11a00*/  STS [R7+0x2400], R102 ;  /* 0x0024006607007388 */ /* 0x0009e20000000800 */
        /* <DEDUP_REMOVED lines=16> */
[----:B--2---:R-:W2:Y:S01]  /*11b10*/  S2R R17, SR_CTAID.Y ;  /* 0x0000000000117919 */ /* 0x004ea20000002600 */
[C---:B------:R-:W-:Y:S01]  /*11b20*/  FMUL.FTZ R111, R19.reuse, R111 ;  /* 0x0000006f136f7220 */ /* 0x040fe20000410000 */
[C---:B------:R-:W-:Y:S01]  /*11b30*/  FMUL.FTZ R114, R19.reuse, R114 ;  /* 0x0000007213727220 */ /* 0x040fe20000410000 */
[----:B------:R-:W-:Y:S01]  /*11b40*/  FMUL.FTZ R115, R19, R115 ;  /* 0x0000007313737220 */ /* 0x000fe20000410000 */
[----:B------:R-:W-:Y:S01]  /*11b50*/  IADD3 R29, R18, R15, RZ ;  /* 0x0000000f121d7210 */ /* 0x000fe20007ffe0ff */
[----:B------:R-:W3:Y:S01]  /*11b60*/  @P2 LDC R22, c[0x0][0x2c0] ;  /* 0x0000b000ff162b82 */ /* 0x000ee20000000800 */
[----:B------:R-:W3:Y:S01]  /*11b70*/  S2R R18, SR_CTAID.Z ;  /* 0x0000000000127919 */ /* 0x000ee20000002700 */
[----:B------:R-:W-:Y:S01]  /*11b80*/  F2FP.BF16.F32.PACK_AB R76, R77, R76 ;  /* 0x0000004c4d4c723e */ /* 0x000fe200000010ff */
[----:B------:R-:W-:Y:S01]  /*11b90*/  FMUL.FTZ R86, R21, R86 ;  /* 0x0000005615567220 */ /* 0x000fe20000410000 */
[----:B------:R-:W-:Y:S01]  /*11ba0*/  F2FP.BF16.F32.PACK_AB R78, R79, R78 ;  /* 0x0000004e4f4e723e */ /* 0x000fe200000010ff */
[----:B------:R-:W-:Y:S01]  /*11bb0*/  FMUL.FTZ R87, R21, R87 ;  /* 0x0000005715577220 */ /* 0x000fe20000410000 */
[----:B------:R-:W-:Y:S01]  /*11bc0*/  F2FP.BF16.F32.PACK_AB R80, R81, R80 ;  /* 0x000000505150723e */ /* 0x000fe200000010ff */
[----:B------:R-:W-:Y:S01]  /*11bd0*/  FMUL.FTZ R90, R21, R90 ;  /* 0x0000005a155a7220 */ /* 0x000fe20000410000 */
[----:B----4-:R-:W1:Y:S01]  /*11be0*/  @!P2 LDC R7, c[0x0][0x270] ;  /* 0x00009c00ff07ab82 */ /* 0x010e620000000800 */
[----:B------:R-:W-:Y:S01]  /*11bf0*/  F2FP.BF16.F32.PACK_AB R82, R83, R82 ;  /* 0x000000525352723e */ /* 0x000fe200000010ff */
[----:B------:R-:W-:Y:S01]  /*11c00*/  FMUL.FTZ R91, R21, R91 ;  /* 0x0000005b155b7220 */ /* 0x000fe20000410000 */
[----:B------:R-:W-:Y:S01]  /*11c10*/  F2FP.BF16.F32.PACK_AB R108, R109, R108 ;  /* 0x0000006c6d6c723e */ /* 0x000fe200000010ff */
[----:B------:R-:W-:Y:S01]  /*11c20*/  STS [R23], R76 ;  /* 0x0000004c17007388 */ /* 0x000fe20000000800 */
[----:B------:R-:W-:Y:S01]  /*11c30*/  F2FP.BF16.F32.PACK_AB R110, R111, R110 ;  /* 0x0000006e6f6e723e */ /* 0x000fe200000010ff */
[----:B------:R-:W4:Y:S01]  /*11c40*/  @P5 MUFU.LG2 R13, R13 ;  /* 0x0000000d000d5308 */ /* 0x000f220000000c00 */
[----:B------:R-:W-:Y:S01]  /*11c50*/  F2FP.BF16.F32.PACK_AB R112, R113, R112 ;  /* 0x000000707170723e */ /* 0x000fe200000010ff */
[----:B------:R-:W2:Y:S01]  /*11c60*/  @P5 LDC R31, c[0x0][0x2e8] ;  /* 0x0000ba00ff1f5b82 */ /* 0x000ea20000000800 */
[----:B------:R-:W-:Y:S01]  /*11c70*/  F2FP.BF16.F32.PACK_AB R114, R115, R114 ;  /* 0x000000727372723e */ /* 0x000fe200000010ff */
[----:B------:R-:W-:Y:S01]  /*11c80*/  STS [R23+0x400], R78 ;  /* 0x0004004e17007388 */ /* 0x000fe20000000800 */
[C---:B------:R-:W-:Y:S01]  /*11c90*/  FMUL.FTZ R118, R19.reuse, R118 ;  /* 0x0000007613767220 */ /* 0x040fe20000410000 */
[----:B------:R-:W-:Y:S01]  /*11ca0*/  FMUL.FTZ R119, R19, R119 ;  /* 0x0000007713777220 */ /* 0x000fe20000410000 */
[----:B------:R-:W-:Y:S01]  /*11cb0*/  F2FP.BF16.F32.PACK_AB R84, R85, R84 ;  /* 0x000000545554723e */ /* 0x000fe200000010ff */
[----:B------:R-:W-:Y:S01]  /*11cc0*/  STS [R27], R80 ;  /* 0x000000501b007388 */ /* 0x000fe20000000800 */
[----:B------:R-:W-:Y:S01]  /*11cd0*/  F2FP.BF16.F32.PACK_AB R86, R87, R86 ;  /* 0x000000565756723e */ /* 0x000fe200000010ff */
[----:B------:R-:W3:Y:S01]  /*11ce0*/  S2UR UR4, SR_CTAID.X ;  /* 0x00000000000479c3 */ /* 0x000ee20000002500 */
        /* <DEDUP_REMOVED lines=8> */
[C---:B------:R-:W-:Y:S01]  /*11d70*/  FMUL.FTZ R94, R21.reuse, R94 ;  /* 0x0000005e155e7220 */ /* 0x040fe20000410000 */
[----:B------:R3:W-:Y:S01]  /*11d80*/  STS [R23+0x2400], R110 ;  /* 0x0024006e17007388 */ /* 0x0007e20000000800 */
[C---:B------:R-:W-:Y:S01]  /*11d90*/  FMUL.FTZ R95, R21.reuse, R95 ;  /* 0x0000005f155f7220 */ /* 0x040fe20000410000 */
[C---:B------:R-:W-:Y:S01]  /*11da0*/  FMUL.FTZ R106, R21.reuse, R106 ;  /* 0x0000006a156a7220 */ /* 0x040fe20000410000 */
[----:B------:R-:W-:Y:S01]  /*11db0*/  FMUL.FTZ R21, R21, R107 ;  /* 0x0000006b15157220 */ /* 0x000fe20000410000 */
[----:B------:R-:W-:Y:S01]  /*11dc0*/  STS [R27+0x2000], R112 ;  /* 0x002000701b007388 */ /* 0x000fe20000000800 */
[----:B------:R-:W1:Y:S01]  /*11dd0*/  @P4 MUFU.LG2 R12, R12 ;  /* 0x0000000c000c4308 */ /* 0x000e620000000c00 */
[----:B------:R-:W-:Y:S01]  /*11de0*/  F2FP.BF16.F32.PACK_AB R120, R121, R120 ;  /* 0x000000787978723e */ /* 0x000fe200000010ff */
[----:B----4-:R-:W-:Y:S01]  /*11df0*/  @P5 FMUL.FTZ R13, R13, 0.69314718246459960938 ;  /* 0x3f3172180d0d5820 */ /* 0x010fe20000410000 */
[----:B------:R4:W-:Y:S01]  /*11e00*/  STS [R27+0x2400], R114 ;  /* 0x002400721b007388 */ /* 0x0009e20000000800 */
[----:B------:R-:W-:Y:S01]  /*11e10*/  F2FP.BF16.F32.PACK_AB R122, R123, R122 ;  /* 0x0000007a7b7a723e */ /* 0x000fe200000010ff */
[C---:B------:R-:W-:Y:S01]  /*11e20*/  FMUL.FTZ R126, R19.reuse, R126 ;  /* 0x0000007e137e7220 */ /* 0x040fe20000410000 */
[----:B------:R-:W-:Y:S01]  /*11e30*/  @!P2 MOV R22, 0x1 ;  /* 0x000000010016a802 */ /* 0x000fe20000000f00 */
[----:B------:R-:W-:Y:S01]  /*11e40*/  STS [R15], R84 ;  /* 0x000000540f007388 */ /* 0x000fe20000000800 */
[----:B------:R-:W2:Y:S01]  /*11e50*/  @P3 MUFU.LG2 R11, R11 ;  /* 0x0000000b000b3308 */ /* 0x000ea20000000c00 */
[----:B------:R-:W-:Y:S01]  /*11e60*/  FMUL.FTZ R127, R19, R127 ;  /* 0x0000007f137f7220 */ /* 0x000fe20000410000 */
[----:B------:R-:W-:Y:S01]  /*11e70*/  F2FP.BF16.F32.PACK_AB R92, R93, R92 ;  /* 0x0000005c5d5c723e */ /* 0x000fe200000010ff */
[----:B------:R-:W-:Y:S01]  /*11e80*/  STS [R15+0x400], R86 ;  /* 0x000400560f007388 */ /* 0x000fe20000000800 */
[----:B------:R-:W-:Y:S01]  /*11e90*/  F2FP.BF16.F32.PACK_AB R94, R95, R94 ;  /* 0x0000005e5f5e723e */ /* 0x000fe200000010ff */
[----:B------:R-:W-:Y:S01]  /*11ea0*/  FMUL.FTZ R130, R19, R130 ;  /* 0x0000008213827220 */ /* 0x000fe20000410000 */
[----:B------:R-:W-:Y:S01]  /*11eb0*/  F2FP.BF16.F32.PACK_AB R104, R105, R104 ;  /* 0x000000686968723e */ /* 0x000fe200000010ff */
[----:B------:R-:W-:Y:S01]  /*11ec0*/  STS [R29], R88 ;  /* 0x000000581d007388 */ /* 0x000fe20000000800 */
[----:B------:R-:W4:Y:S01]  /*11ed0*/  @P0 MUFU.LG2 R10, R10 ;  /* 0x0000000a000a0308 */ /* 0x000f220000000c00 */
[----:B------:R-:W-:Y:S01]  /*11ee0*/  FMUL.FTZ R19, R19, R131 ;  /* 0x0000008313137220 */ /* 0x000fe20000410000 */
[----:B------:R-:W-:Y:S01]  /*11ef0*/  F2FP.BF16.F32.PACK_AB R21, R21, R106 ;  /* 0x0000006a1515723e */ /* 0x000fe200000010ff */
[----:B------:R-:W-:Y:S01]  /*11f00*/  STS [R29+0x400], R90 ;  /* 0x0004005a1d007388 */ /* 0x000fe20000000800 */
[----:B---3--:R-:W-:Y:S01]  /*11f10*/  IADD3 R23, R16, R15, RZ ;  /* 0x0000000f10177210 */ /* 0x008fe20007ffe0ff */
[----:B-1----:R-:W-:Y:S01]  /*11f20*/  @P4 FMUL.FTZ R12, R12, 0.69314718246459960938 ;  /* 0x3f3172180c0c4820 */ /* 0x002fe20000410000 */
[----:B------:R-:W-:Y:S01]  /*11f30*/  F2FP.BF16.F32.PACK_AB R124, R125, R124 ;  /* 0x0000007c7d7c723e */ /* 0x000fe200000010ff */
[----:B------:R-:W-:Y:S01]  /*11f40*/  STS [R15+0x2000], R116 ;  /* 0x002000740f007388 */ /* 0x000fe20000000800 */
[----:B------:R-:W-:Y:S01]  /*11f50*/  F2FP.BF16.F32.PACK_AB R126, R127, R126 ;  /* 0x0000007e7f7e723e */ /* 0x000fe200000010ff */
[----:B--2---:R-:W-:Y:S01]  /*11f60*/  @P3 FMUL.FTZ R11, R11, 0.69314718246459960938 ;  /* 0x3f3172180b0b3820 */ /* 0x004fe20000410000 */
[----:B------:R-:W-:Y:S01]  /*11f70*/  F2FP.BF16.F32.PACK_AB R128, R129, R128 ;  /* 0x000000808180723e */ /* 0x000fe200000010ff */
[----:B------:R1:W-:Y:S01]  /*11f80*/  STS [R15+0x2400], R118 ;  /* 0x002400760f007388 */ /* 0x0003e20000000800 */
[----:B----4-:R-:W-:Y:S01]  /*11f90*/  IADD3 R27, R16, R29, RZ ;  /* 0x0000001d101b7210 */ /* 0x010fe20007ffe0ff */
[----:B------:R-:W-:Y:S01]  /*11fa0*/  BSSY B0, `(.L_x_1801) ;  /* 0x000004b000007945 */ /* 0x000fe20003800000 */
[----:B------:R-:W-:Y:S01]  /*11fb0*/  @P2 MOV R16, 0x1 ;  /* 0x0000000100102802 */ /* 0x000fe20000000f00 */
[----:B------:R-:W-:Y:S01]  /*11fc0*/  @!P2 IMAD R16, R14, R7, RZ ;  /* 0x000000070e10a224 */ /* 0x000fe200078e02ff */
[----:B------:R-:W-:Y:S01]  /*11fd0*/  MOV R7, 0x7f800000 ;  /* 0x7f80000000077802 */ /* 0x000fe20000000f00 */
[----:B------:R-:W-:Y:S01]  /*11fe0*/  @P5 FFMA.FTZ R7, R132, R31, R13 ;  /* 0x0000001f84075223 */ /* 0x000fe2000001000d */
[----:B------:R-:W-:Y:S01]  /*11ff0*/  STS [R29+0x2000], R120 ;  /* 0x002000781d007388 */ /* 0x000fe20000000800 */
[----:B------:R-:W-:Y:S01]  /*12000*/  IMAD R16, R17, R16, RZ ;  /* 0x0000001011107224 */ /* 0x000fe200078e02ff */
[----:B------:R-:W-:Y:S01]  /*12010*/  F2FP.BF16.F32.PACK_AB R19, R19, R130 ;  /* 0x000000821313723e */ /* 0x000fe200000010ff */
[----:B------:R-:W-:Y:S01]  /*12020*/  @P2 IMAD R17, R9, R8, RZ ;  /* 0x0000000809112224 */ /* 0x000fe200078e02ff */
[----:B------:R-:W-:Y:S01]  /*12030*/  @!P2 MOV R17, R14 ;  /* 0x0000000e0011a202 */ /* 0x000fe20000000f00 */
[----:B------:R-:W2:Y:S01]  /*12040*/  @P4 LDC R8, c[0x0][0x2e8] ;  /* 0x0000ba00ff084b82 */ /* 0x000ea20000000800 */
[----:B------:R-:W-:Y:S01]  /*12050*/  SEL R16, R16, RZ, !P6 ;  /* 0x000000ff10107207 */ /* 0x000fe20007000000 */
[----:B------:R-:W-:Y:S01]  /*12060*/  STS [R29+0x2400], R122 ;  /* 0x0024007a1d007388 */ /* 0x000fe20000000800 */
[----:B------:R-:W-:Y:S01]  /*12070*/  IMAD R13, R22, UR4, RZ ;  /* 0x00000004160d7c24 */ /* 0x000fe2000f8e02ff */
[----:B------:R-:W-:-:S02]  /*12080*/  MOV R14, 0x7f800000 ;  /* 0x7f800000000e7802 */ /* 0x000fc40000000f00 */
[----:B------:R-:W-:Y:S02]  /*12090*/  STS [R23], R92 ;  /* 0x0000005c17007388 */ /* 0x000fe40000000800 */
[----:B------:R-:W3:Y:S01]  /*120a0*/  @P0 LDC R9, c[0x0][0x2e8] ;  /* 0x0000ba00ff090b82 */ /* 0x000ee20000000800 */
[----:B------:R-:W-:Y:S01]  /*120b0*/  SHF.L.U32 R13, R13, 0x7, RZ ;  /* 0x000000070d0d7819 */ /* 0x000fe200000006ff */
[----:B------:R-:W-:Y:S04]  /*120c0*/  STS [R23+0x400], R94 ;  /* 0x0004005e17007388 */ /* 0x000fe80000000800 */
[----:B------:R-:W-:Y:S02]  /*120d0*/  STS [R27], R104 ;  /* 0x000000681b007388 */ /* 0x000fe40000000800 */
[----:B-1----:R-:W1:Y:S02]  /*120e0*/  @P3 LDC R15, c[0x0][0x2e8] ;  /* 0x0000ba00ff0f3b82 */ /* 0x002e640000000800 */
[----:B------:R4:W-:Y:S04]  /*120f0*/  STS [R20], R21 ;  /* 0x0000001514007388 */ /* 0x0009e80000000800 */
[----:B------:R-:W-:Y:S04]  /*12100*/  STS [R23+0x2000], R124 ;  /* 0x0020007c17007388 */ /* 0x000fe80000000800 */
[----:B------:R2:W-:Y:S04]  /*12110*/  STS [R23+0x2400], R126 ;  /* 0x0024007e17007388 */ /* 0x0005e80000000800 */
[----:B------:R3:W-:Y:S04]  /*12120*/  STS [R27+0x2000], R128 ;  /* 0x002000801b007388 */ /* 0x0007e80000000800 */
[----:B------:R3:W-:Y:S01]  /*12130*/  STS [R20+0x2000], R19 ;  /* 0x0020001314007388 */ /* 0x0007e20000000800 */
[----:B-1----:R-:W-:Y:S01]  /*12140*/  @P3 FFMA.FTZ R14, R2, R15, R11 ;  /* 0x0000000f020e3223 */ /* 0x002fe2000001000b */
[----:B----4-:R-:W-:Y:S01]  /*12150*/  IMAD R21, R18, R17, R16 ;  /* 0x0000001112157224 */ /* 0x010fe200078e0210 */
[----:B------:R-:W-:Y:S01]  /*12160*/  MOV R17, 0x7f800000 ;  /* 0x7f80000000117802 */ /* 0x000fe20000000f00 */
[----:B--2---:R-:W-:Y:S01]  /*12170*/  @P4 FFMA.FTZ R17, R3, R8, R12 ;  /* 0x0000000803114223 */ /* 0x004fe2000001000c */
[----:B------:R-:W-:-:S02]  /*12180*/  MOV R16, 0x7f800000 ;  /* 0x7f80000000107802 */ /* 0x000fc40000000f00 */
[----:B------:R-:W-:Y:S01]  /*12190*/  SHF.R.S32.HI R23, RZ, 0x1f, R13 ;  /* 0x0000001fff177819 */ /* 0x000fe2000001140d */
[----:B---3--:R-:W-:Y:S01]  /*121a0*/  @P0 FMUL.FTZ R27, R10, 0.69314718246459960938 ;  /* 0x3f3172180a1b0820 */ /* 0x008fe20000410000 */
[----:B------:R-:W-:Y:S01]  /*121b0*/  BAR.SYNC.DEFER_BLOCKING 0x0 ;  /* 0x0000000000007b1d */ /* 0x000fe20000010000 */
[----:B------:R-:W-:Y:S02]  /*121c0*/  IADD3 R19, P5, P2, R13, R24, R21 ;  /* 0x000000180d137210 */ /* 0x000fe40007abe015 */
[----:B------:R-:W-:Y:S01]  /*121d0*/  @P0 FFMA.FTZ R16, R0, R9, R27 ;  /* 0x0000000900100223 */ /* 0x000fe2000001001b */
[----:B------:R-:W-:-:S04]  /*121e0*/  SHF.R.S32.HI R24, RZ, 0x1f, R21 ;  /* 0x0000001fff187819 */ /* 0x000fc80000011415 */
[----:B------:R-:W-:Y:S01]  /*121f0*/  IADD3.X R24, R23, R25, R24, P5, P2 ;  /* 0x0000001917187210 */ /* 0x000fe20002fe4418 */
[----:B------:R-:W-:Y:S06]  /*12200*/  @P1 BRA `(.L_x_1802) ;  /* 0x0000000000901947 */ /* 0x000fec0003800000 */
[----:B------:R-:W2:Y:S02]  /*12210*/  LDL.LU R26, [R1+0x70] ;  /* 0x00007000011a7983 */ /* 0x000ea40000300800 */
[C---:B--2---:R-:W-:Y:S01]  /*12220*/  VIADD R23, R26.reuse, 0x8 ;  /* 0x000000081a177836 */ /* 0x044fe20000000000 */
        /* <DEDUP_REMOVED lines=34> */
.L_x_1802:
[----:B------:R-:W-:Y:S05]  /*12450*/  BSYNC B0 ;  /* 0x0000000000007941 */ /* 0x000fea0003800000 */
.L_x_1801:
[----:B------:R-:W2:Y:S01]  /*12460*/  LDL R22, [R1+0x54] ;  /* 0x0000540001167983 */ /* 0x000ea20000100800 */
[----:B------:R-:W-:Y:S01]  /*12470*/  IMAD.SHL.U32 R5, R5, 0x8, RZ ;  /* 0x0000000805057824 */ /* 0x000fe200078e00ff */
[----:B------:R-:W-:Y:S01]  /*12480*/  UIMAD UR16, UR4, -0x80, UR16 ;  /* 0xffffff80041078a4 */ /* 0x000fe2000f8e0210 */
[----:B------:R-:W-:Y:S01]  /*12490*/  SHF.R.S32.HI R0, RZ, 0x3, R4 ;  /* 0x00000003ff007819 */ /* 0x000fe20000011404 */
[----:B-1----:R-:W-:Y:S01]  /*124a0*/  IMAD.U32 R12, RZ, RZ, UR15 ;  /* 0x0000000fff0c7e24 */ /* 0x002fe2000f8e00ff */
[----:B------:R-:W-:Y:S01]  /*124b0*/  ULDC UR4, c[0x0][0x2d0] ;  /* 0x0000b40000047ab9 */ /* 0x000fe20000000800 */
[C---:B------:R-:W-:Y:S01]  /*124c0*/  LEA.HI.SX32 R3, R4.reuse, 0x20, 0x1d ;  /* 0x0000002004037811 */ /* 0x040fe200078feaff */
[----:B------:R-:W-:Y:S01]  /*124d0*/  BSSY B0, `(.L_x_1803) ;  /* 0x0000027000007945 */ /* 0x000fe20003800000 */
[----:B------:R-:W-:Y:S01]  /*124e0*/  ISETP.GE.AND P1, PT, R5, UR4, PT ;  /* 0x0000000405007c0c */ /* 0x000fe2000bf26270 */
[----:B------:R-:W-:Y:S01]  /*124f0*/  ULDC.64 UR4, c[0x0][0x2a0] ;  /* 0x0000a80000047ab9 */ /* 0x000fe20000000a00 */
[----:B------:R-:W-:-:S02]  /*12500*/  LEA.HI.SX32 R2, R4, 0x30, 0x1d ;  /* 0x0000003004027811 */ /* 0x000fc400078feaff */
[----:B------:R-:W-:Y:S02]  /*12510*/  ISETP.GE.OR P2, PT, R0, UR16, P1 ;  /* 0x0000001000007c0c */ /* 0x000fe40008f46670 */
[----:B------:R-:W-:Y:S02]  /*12520*/  LEA.HI.SX32 R0, R4, 0x40, 0x1d ;  /* 0x0000004004007811 */ /* 0x000fe400078feaff */
[----:B------:R-:W-:Y:S02]  /*12530*/  ISETP.GE.OR P6, PT, R3, UR16, P1 ;  /* 0x0000001003007c0c */ /* 0x000fe40008fc6670 */
[----:B------:R-:W-:Y:S02]  /*12540*/  ISETP.GE.OR P4, PT, R0, UR16, P1 ;  /* 0x0000001000007c0c */ /* 0x000fe40008f86670 */
[----:B------:R-:W-:Y:S02]  /*12550*/  ISETP.GE.OR P5, PT, R2, UR16, P1 ;  /* 0x0000001002007c0c */ /* 0x000fe40008fa6670 */
[----:B------:R-:W-:-:S02]  /*12560*/  SHF.R.S32.HI R0, RZ, 0x1f, R5 ;  /* 0x0000001fff007819 */ /* 0x000fc40000011405 */
[----:B------:R-:W-:Y:S02]  /*12570*/  IADD3 R14, P3, R5, UR8, RZ ;  /* 0x00000008050e7c10 */ /* 0x000fe4000ff7e0ff */
[C---:B------:R-:W-:Y:S02]  /*12580*/  LEA.HI.SX32 R7, R4.reuse, 0x10, 0x1d ;  /* 0x0000001004077811 */ /* 0x040fe400078feaff */
[----:B------:R-:W-:Y:S02]  /*12590*/  SHF.R.S32.HI R2, RZ, 0x1f, R18 ;  /* 0x0000001fff027819 */ /* 0x000fe40000011412 */
[----:B------:R-:W-:Y:S02]  /*125a0*/  LEA.HI.SX32 R3, R4, 0x50, 0x1d ;  /* 0x0000005004037811 */ /* 0x000fe400078feaff */
[----:B------:R-:W-:Y:S02]  /*125b0*/  SHF.R.S32.HI R6, RZ, 0x3, R6 ;  /* 0x00000003ff067819 */ /* 0x000fe40000011406 */
[----:B------:R-:W-:-:S02]  /*125c0*/  IADD3.X R15, R0, UR6, RZ, P3, !PT ;  /* 0x00000006000f7c10 */ /* 0x000fc40009ffe4ff */
[----:B------:R-:W-:Y:S02]  /*125d0*/  ISETP.GE.OR P0, PT, R7, UR16, P1 ;  /* 0x0000001007007c0c */ /* 0x000fe40008f06670 */
[----:B------:R-:W-:Y:S01]  /*125e0*/  ISETP.GE.OR P3, PT, R3, UR16, P1 ;  /* 0x0000001003007c0c */ /* 0x000fe20008f66670 */
[----:B------:R-:W-:Y:S01]  /*125f0*/  IMAD R3, R2, UR4, RZ ;  /* 0x0000000402037c24 */ /* 0x000fe2000f8e02ff */
[----:B------:R-:W-:Y:S01]  /*12600*/  SHF.R.S32.HI R7, RZ, 0x1f, R6 ;  /* 0x0000001fff077819 */ /* 0x000fe20000011406 */
[----:B------:R-:W-:Y:S01]  /*12610*/  IMAD.WIDE.U32 R14, R18, UR4, R14 ;  /* 0x00000004120e7c25 */ /* 0x000fe2000f8e000e */
[----:B------:R-:W-:-:S03]  /*12620*/  LEA.HI.SX32 R2, R4, 0x60, 0x1d ;  /* 0x0000006004027811 */ /* 0x000fc600078feaff */
[----:B------:R-:W-:Y:S01]  /*12630*/  IMAD R0, R18, UR5, R3 ;  /* 0x0000000512007c24 */ /* 0x000fe2000f8e0203 */
[----:B------:R-:W-:Y:S01]  /*12640*/  LEA.HI.SX32 R3, R4, 0x70, 0x1d ;  /* 0x0000007004037811 */ /* 0x000fe200078feaff */
[----:B------:R-:W-:-:S04]  /*12650*/  IMAD.WIDE R12, R12, 0x80, R6 ;  /* 0x000000800c0c7825 */ /* 0x000fc800078e0206 */
        /* <DEDUP_REMOVED lines=14> */
.L_x_1804:
[----:B------:R-:W-:Y:S05]  /*12740*/  BSYNC B0 ;  /* 0x0000000000007941 */ /* 0x000fea0003800000 */
.L_x_1803:
        /* <DEDUP_REMOVED lines=18> */
.L_x_1806:
[----:B------:R-:W-:Y:S05]  /*12870*/  BSYNC B0 ;  /* 0x0000000000007941 */ /* 0x000fea0003800000 */
.L_x_1805:
        /* <DEDUP_REMOVED lines=16> */
.L_x_1808:
[----:B------:R-:W-:Y:S05]  /*12980*/  BSYNC B0 ;  /* 0x0000000000007941 */ /* 0x000fea0003800000 */
.L_x_1807:
        /* <DEDUP_REMOVED lines=16> */
.L_x_1810:
[----:B------:R-:W-:Y:S05]  /*12a90*/  BSYNC B0 ;  /* 0x0000000000007941 */ /* 0x000fea0003800000 */
.L_x_1809:
        /* <DEDUP_REMOVED lines=16> */
.L_x_1812:
[----:B------:R-:W-:Y:S05]  /*12ba0*/  BSYNC B0 ;  /* 0x0000000000007941 */ /* 0x000fea0003800000 */
.L_x_1811:
        /* <DEDUP_REMOVED lines=16> */
.L_x_1814:
[----:B------:R-:W-:Y:S05]  /*12cb0*/  BSYNC B0 ;  /* 0x0000000000007941 */ /* 0x000fea0003800000 */
.L_x_1813:
        /* <DEDUP_REMOVED lines=16> */
.L_x_1816:
[----:B------:R-:W-:Y:S05]  /*12dc0*/  BSYNC B0 ;  /* 0x0000000000007941 */ /* 0x000fea0003800000 */
.L_x_1815:
        /* <DEDUP_REMOVED lines=15> */
.L_x_1757:
[----:B------:R-:W-:Y:S01]  /*12ec0*/  UISETP.NE.AND UP2, UPT, UR14, -0x1, UPT ;  /* 0xffffffff0e00788c */ /* 0x000fe2000bf45270 */
[----:B------:R-:W-:Y:S01]  /*12ed0*/  LEA.HI R10, R15, R122, RZ, 0x3 ;  /* 0x0000007a0f0a7211 */ /* 0x000fe200078f18ff */
[----:B------:R-:W-:Y:S01]  /*12ee0*/  ULDC.U8 UR6, c[0x0][0x3d8] ;  /* 0x0000f60000067ab9 */ /* 0x000fe20000000000 */
[----:B------:R-:W-:Y:S01]  /*12ef0*/  ULDC.U8 UR10, c[0x0][0x3d9] ;  /* 0x0000f640000a7ab9 */ /* 0x000fe20000000000 */
[----:B------:R-:W-:Y:S01]  /*12f00*/  UISETP.NE.AND UP3, UPT, UR6, URZ, UPT ;  /* 0x0000003f0600728c */ /* 0x000fe2000bf65270 */
[----:B------:R-:W-:Y:S01]  /*12f10*/  LOP3.LUT R3, R10, 0xfffffff8, RZ, 0xc0, !PT ;  /* 0xfffffff80a037812 */ /* 0x000fe200078ec0ff */
[----:B------:R-:W-:Y:S01]  /*12f20*/  UISETP.NE.AND UP1, UPT, UR10, URZ, UPT ;  /* 0x0000003f0a00728c */ /* 0x000fe2000bf25270 */
[----:B------:R-:W-:Y:S01]  /*12f30*/  IMAD.U32 R15, RZ, RZ, UR15 ;  /* 0x0000000fff0f7e24 */ /* 0x000fe2000f8e00ff */
[----:B------:R-:W-:Y:S01]  /*12f40*/  UISETP.EQ.AND UP3, UPT, UR10, URZ, UP3 ;  /* 0x0000003f0a00728c */ /* 0x000fe20009f62270 */
[----:B------:R-:W-:Y:S02]  /*12f50*/  SHF.R.S32.HI R10, RZ, 0x3, R10 ;  /* 0x00000003ff0a7819 */ /* 0x000fe4000001140a */
[----:B------:R-:W-:Y:S01]  /*12f60*/  @UP2 ULDC.64 UR4, c[0x0][0x298] ;  /* 0x0000a60000042ab9 */ /* 0x000fe20000000a00 */
[----:B------:R-:W-:Y:S01]  /*12f70*/  UISETP.NE.OR UP0, UPT, UR14, -0x1, !UP3 ;  /* 0xffffffff0e00788c */ /* 0x000fe2000df05670 */
[----:B------:R-:W-:Y:S01]  /*12f80*/  PLOP3.LUT P0, PT, PT, PT, UP1, 0x80, 0x0 ;  /* 0x000000000000781c */ /* 0x000fe20003f0f018 */
[----:B------:R-:W-:-:S03]  /*12f90*/  @UP2 UIMAD.WIDE.U32 UR8, UR14, UR4, URZ ;  /* 0x000000040e0822a5 */ /* 0x000fc6000f8e003f */
[----:B------:R-:W-:Y:S01]  /*12fa0*/  @UP1 ULDC UR11, c[0x0][0x2c0] ;  /* 0x0000b000000b1ab9 */ /* 0x000fe20000000800 */
[----:B------:R-:W-:Y:S02]  /*12fb0*/  @UP2 UIMAD UR7, UR14, UR5, UR9 ;  /* 0x000000050e0722a4 */ /* 0x000fe4000f8e0209 */
[----:B------:R-:W-:Y:S01]  /*12fc0*/  @!UP2 USHF.R.S32.HI UR9, URZ, 0x1f, UR27 ;  /* 0x0000001f3f09a899 */ /* 0x000fe2000801141b */
[----:B------:R-:W-:Y:S01]  /*12fd0*/  @!UP2 ULDC.64 UR4, c[0x0][0x290] ;  /* 0x0000a4000004aab9 */ /* 0x000fe20000000a00 */
[----:B------:R-:W-:Y:S02]  /*12fe0*/  @!UP3 UMOV UR24, URZ ;  /* 0x0000003f0018bc82 */ /* 0x000fe40008000000 */
[----:B------:R-:W-:Y:S02]  /*12ff0*/  @!UP2 UIMAD UR9, UR9, UR4, URZ ;  /* 0x000000040909a2a4 */ /* 0x000fe4000f8e023f */
[----:B------:R-:W-:Y:S02]  /*13000*/  @!UP2 UIMAD.WIDE.U32 UR22, UR27, UR4, URZ ;  /* 0x000000041b16a2a5 */ /* 0x000fe4000f8e003f */
[----:B------:R-:W-:Y:S01]  /*13010*/  @!UP2 UIMAD UR9, UR27, UR5, UR9 ;  /* 0x000000051b09a2a4 */ /* 0x000fe2000f8e0209 */
[----:B------:R-:W-:-:S02]  /*13020*/  @!UP3 UMOV UR25, URZ ;  /* 0x0000003f0019bc82 */ /* 0x000fc40008000000 */
[----:B------:R-:W-:Y:S01]  /*13030*/  @UP1 ULDC.64 UR4, c[0x0][0x2c0] ;  /* 0x0000b00000041ab9 */ /* 0x000fe20000000a00 */
[----:B------:R-:W-:Y:S01]  /*13040*/  @UP1 UMOV UR12, 0x1 ;  /* 0x00000001000c1882 */ /* 0x000fe20000000000 */
[----:B------:R-:W-:Y:S02]  /*13050*/  @UP1 UIMAD UR10, UR5, UR4, URZ ;  /* 0x00000004050a12a4 */ /* 0x000fe4000f8e023f */
[----:B------:R-:W-:Y:S01]  /*13060*/  @!UP2 UIADD3 UR7, UR23, UR9, URZ ;  /* 0x000000091707a290 */ /* 0x000fe2000fffe03f */
[----:B------:R-:W-:Y:S01]  /*13070*/  @UP3 ULDC UR4, c[0x0][0x2c4] ;  /* 0x0000b10000043ab9 */ /* 0x000fe20000000800 */
[----:B------:R-:W-:Y:S01]  /*13080*/  @!UP2 UMOV UR8, UR22 ;  /* 0x000000160008ac82 */ /* 0x000fe20008000000 */
[----:B------:R-:W-:-:S04]  /*13090*/  @!UP0 UIMAD UR14, UR27, UR4, URZ ;  /* 0x000000041b0e82a4 */ /* 0x000fc8000f8e023f */
[----:B------:R-:W-:-:S03]  /*130a0*/  @UP3 USHF.R.S32.HI UR4, URZ, 0x1f, UR14 ;  /* 0x0000001f3f043899 */ /* 0x000fc6000801140e */
[----:B------:R-:W-:-:S04]  /*130b0*/  @UP3 UMOV UR24, UR14 ;  /* 0x0000000e00183c82 */ /* 0x000fc80008000000 */
[----:B------:R-:W-:Y:S01]  /*130c0*/  @UP3 UMOV UR25, UR4 ;  /* 0x0000000400193c82 */ /* 0x000fe20008000000 */
[----:B------:R-:W-:Y:S05]  /*130d0*/  @P0 BRA `(.L_x_1817) ;  /* 0x0000000000180947 */ /* 0x000fea0003800000 */
[----:B------:R-:W-:Y:S01]  /*130e0*/  UISETP.NE.AND UP0, UPT, UR6, URZ, UPT ;  /* 0x0000003f0600728c */ /* 0x000fe2000bf05270 */
[----:B------:R-:W-:Y:S01]  /*130f0*/  ULDC UR10, c[0x0][0x2c4] ;  /* 0x0000b100000a7ab9 */ /* 0x000fe20000000800 */
[----:B------:R-:W-:Y:S01]  /*13100*/  ULDC UR12, c[0x0][0x270] ;  /* 0x00009c00000c7ab9 */ /* 0x000fe20000000800 */
[----:B------:R-:W-:-:S08]  /*13110*/  UMOV UR11, 0x1 ;  /* 0x00000001000b7882 */ /* 0x000fd00000000000 */
[----:B------:R-:W-:Y:S02]  /*13120*/  @UP0 ULDC UR10, c[0x0][0x2e4] ;  /* 0x0000b900000a0ab9 */ /* 0x000fe40000000800 */
[----:B------:R-:W-:-:S12]  /*13130*/  UIMAD UR12, UR10, UR12, URZ ;  /* 0x0000000c0a0c72a4 */ /* 0x000fd8000f8e023f */
.L_x_1817:
[----:B------:R-:W-:Y:S01]  /*13140*/  IMAD.IADD R122, R122, 0x1, -R3 ;  /* 0x000000017a7a7824 */ /* 0x000fe200078e0a03 */
[----:B------:R-:W-:Y:S01]  /*13150*/  USHF.R.S32.HI UR6, URZ, 0x1f, UR28 ;  /* 0x0000001f3f067899 */ /* 0x000fe2000801141c */
[----:B------:R-:W-:Y:S01]  /*13160*/  SHF.R.S32.HI R11, RZ, 0x1f, R10 ;  /* 0x0000001fff0b7819 */ /* 0x000fe2000001140a */
[----:B------:R-:W-:Y:S01]  /*13170*/  ULDC.64 UR4, c[0x0][0x2a0] ;  /* 0x0000a80000047ab9 */ /* 0x000fe20000000a00 */
[----:B------:R-:W-:Y:S01]  /*13180*/  IMAD.SHL.U32 R0, R122, 0x8, RZ ;  /* 0x000000087a007824 */ /* 0x000fe200078e00ff */
[----:B------:R-:W-:Y:S01]  /*13190*/  UIMAD UR6, UR6, UR4, URZ ;  /* 0x00000004060672a4 */ /* 0x000fe2000f8e023f */
[----:B------:R-:W-:Y:S01]  /*131a0*/  IMAD.U32 R16, RZ, RZ, UR4 ;  /* 0x00000004ff107e24 */ /* 0x000fe2000f8e00ff */
[----:B------:R-:W-:Y:S01]  /*131b0*/  UIADD3 UR16, -UR21, UR16, URZ ;  /* 0x0000001015107290 */ /* 0x000fe2000fffe13f */
[----:B------:R-:W-:Y:S01]  /*131c0*/  VIADD R9, R10, 0x10 ;  /* 0x000000100a097836 */ /* 0x000fe20000000000 */
[----:B------:R-:W-:Y:S01]  /*131d0*/  ULDC UR4, c[0x0][0x2d0] ;  /* 0x0000b40000047ab9 */ /* 0x000fe20000000800 */
[----:B------:R-:W-:Y:S01]  /*131e0*/  UIMAD UR12, UR27, UR12, URZ ;  /* 0x0000000c1b0c72a4 */ /* 0x000fe2000f8e023f */
[C---:B------:R-:W-:Y:S01]  /*131f0*/  ISETP.GE.AND P0, PT, R0.reuse, UR4, PT ;  /* 0x0000000400007c0c */ /* 0x040fe2000bf06270 */
[----:B------:R-:W-:Y:S01]  /*13200*/  UIMAD UR5, UR28, UR5, UR6 ;  /* 0x000000051c0572a4 */ /* 0x000fe2000f8e0206 */
[----:B------:R-:W-:Y:S01]  /*13210*/  IADD3 R2, P1, R0, UR8, RZ ;  /* 0x0000000800027c10 */ /* 0x000fe2000ff3e0ff */
[----:B------:R-:W-:Y:S01]  /*13220*/  USEL UR12, UR12, URZ, !UP3 ;  /* 0x0000003f0c0c7287 */ /* 0x000fe2000d800000 */
[----:B------:R-:W-:Y:S01]  /*13230*/  ISETP.GE.OR P2, PT, R10, UR16, P0 ;  /* 0x000000100a007c0c */ /* 0x000fe20008746670 */
[----:B------:R-:W-:Y:S01]  /*13240*/  UIMAD UR6, UR21, UR11, URZ ;  /* 0x0000000b150672a4 */ /* 0x000fe2000f8e023f */
[----:B------:R-:W-:Y:S01]  /*13250*/  LEA.HI.X.SX32 R3, R0, UR7, 0x1, P1 ;  /* 0x0000000700037c11 */ /* 0x000fe200088f0eff */
[----:B------:R-:W-:Y:S01]  /*13260*/  UIMAD UR12, UR28, UR10, UR12 ;  /* 0x0000000a1c0c72a4 */ /* 0x000fe2000f8e020c */
[C---:B------:R-:W-:Y:S01]  /*13270*/  VIADD R7, R10.reuse, 0x30 ;  /* 0x000000300a077836 */ /* 0x040fe20000000000 */
[----:B------:R-:W-:Y:S01]  /*13280*/  USHF.R.S32.HI UR4, URZ, 0x1f, UR6 ;  /* 0x0000001f3f047899 */ /* 0x000fe20008011406 */
[----:B------:R-:W-:Y:S01]  /*13290*/  IADD3 R8, R10, 0x20, RZ ;  /* 0x000000200a087810 */ /* 0x000fe20007ffe0ff */
[----:B------:R-:W-:Y:S01]  /*132a0*/  USHF.R.S32.HI UR7, URZ, 0x1f, UR12 ;  /* 0x0000001f3f077899 */ /* 0x000fe2000801140c */
[----:B------:R-:W-:Y:S01]  /*132b0*/  IMAD.WIDE.U32 R16, R16, UR28, R2 ;  /* 0x0000001c10107c25 */ /* 0x000fe2000f8e0002 */
[----:B------:R-:W-:Y:S01]  /*132c0*/  UIADD3 UR6, UP1, UP0, UR6, UR24, UR12 ;  /* 0x0000001806067290 */ /* 0x000fe2000f83e00c */
[----:B------:R-:W-:Y:S01]  /*132d0*/  IADD3 R6, R10, 0x40, RZ ;  /* 0x000000400a067810 */ /* 0x000fe20007ffe0ff */
[----:B------:R-:W-:Y:S01]  /*132e0*/  BSSY B0, `(.L_x_1818) ;  /* 0x0000017000007945 */ /* 0x000fe20003800000 */
[----:B------:R-:W-:Y:S01]  /*132f0*/  VIADD R19, R17, UR5 ;  /* 0x0000000511137c36 */ /* 0x000fe20008000000 */
[----:B------:R-:W-:Y:S01]  /*13300*/  UIADD3.X UR24, UR4, UR25, UR7, UP1, UP0 ;  /* 0x0000001904187290 */ /* 0x000fe20008fe0407 */
[----:B------:R-:W-:Y:S01]  /*13310*/  IMAD.WIDE R14, R15, 0x80, R10 ;  /* 0x000000800f0e7825 */ /* 0x000fe200078e020a */
[----:B------:R-:W-:-:S02]  /*13320*/  ISETP.GE.AND P4, PT, R6, UR16, PT ;  /* 0x0000001006007c0c */ /* 0x000fc4000bf86270 */
[----:B------:R-:W-:Y:S01]  /*13330*/  ISETP.GE.OR P1, PT, R9, UR16, P0 ;  /* 0x0000001009007c0c */ /* 0x000fe20008726670 */
[----:B------:R-:W-:Y:S01]  /*13340*/  VIADD R5, R10, 0x50 ;  /* 0x000000500a057836 */ /* 0x000fe20000000000 */
[----:B------:R-:W-:Y:S01]  /*13350*/  ISETP.GE.OR P6, PT, R8, UR16, P0 ;  /* 0x0000001008007c0c */ /* 0x000fe200087c6670 */
[----:B------:R-:W-:Y:S01]  /*13360*/  VIADD R4, R10, 0x60 ;  /* 0x000000600a047836 */ /* 0x000fe20000000000 */
[----:B------:R-:W-:Y:S02]  /*13370*/  ISETP.GE.OR P5, PT, R7, UR16, P0 ;  /* 0x0000001007007c0c */ /* 0x000fe400087a6670 */
[----:B------:R-:W-:Y:S02]  /*13380*/  ISETP.GE.OR P3, PT, R6, UR16, P0 ;  /* 0x0000001006007c0c */ /* 0x000fe40008766670 */
[----:B------:R-:W-:Y:S01]  /*13390*/  IADD3 R0, R10, 0x70, RZ ;  /* 0x000000700a007810 */ /* 0x000fe20007ffe0ff */
[----:B------:R-:W-:Y:S10]  /*133a0*/  @P2 BRA `(.L_x_1819) ;  /* 0x0000000000282947 */ /* 0x000ff40003800000 */
        /* <DEDUP_REMOVED lines=10> */
.L_x_1819:
[----:B------:R-:W-:Y:S05]  /*13450*/  BSYNC B0 ;  /* 0x0000000000007941 */ /* 0x000fea0003800000 */
.L_x_1818:
        /* <DEDUP_REMOVED lines=16> */
.L_x_1821:
[----:B------:R-:W-:Y:S05]  /*13560*/  BSYNC B0 ;  /* 0x0000000000007941 */ /* 0x000fea0003800000 */
.L_x_1820:
        /* <DEDUP_REMOVED lines=16> */
.L_x_1823:
[----:B------:R-:W-:Y:S05]  /*13670*/  BSYNC B0 ;  /* 0x0000000000007941 */ /* 0x000fea0003800000 */
.L_x_1822:
        /* <DEDUP_REMOVED lines=16> */
.L_x_1825:
[----:B------:R-:W-:Y:S05]  /*13780*/  BSYNC B0 ;  /* 0x0000000000007941 */ /* 0x000fea0003800000 */
.L_x_1824:
        /* <DEDUP_REMOVED lines=16> */
.L_x_1827:
[----:B------:R-:W-:Y:S05]  /*13890*/  BSYNC B0 ;  /* 0x0000000000007941 */ /* 0x000fea0003800000 */
.L_x_1826:
        /* <DEDUP_REMOVED lines=25> */
.L_x_1829:
[----:B------:R-:W-:Y:S05]  /*13a30*/  BSYNC B0 ;  /* 0x0000000000007941 */ /* 0x000fea0003800000 */
.L_x_1828:
        /* <DEDUP_REMOVED lines=19> */
.L_x_1831:
[----:B------:R-:W-:Y:S05]  /*13b70*/  BSYNC B0 ;  /* 0x0000000000007941 */ /* 0x000fea0003800000 */
.L_x_1830:
        /* <DEDUP_REMOVED lines=17> */
.L_x_1833:
[----:B------:R-:W-:Y:S05]  /*13c90*/  BSYNC B0 ;  /* 0x0000000000007941 */ /* 0x000fea0003800000 */
.L_x_1832:
        /* <DEDUP_REMOVED lines=11> */
.L_x_1835:
[----:B------:R-:W-:Y:S05]  /*13d50*/  BSYNC B0 ;  /* 0x0000000000007941 */ /* 0x000fea0003800000 */
.L_x_1834:
        /* <DEDUP_REMOVED lines=11> */
.L_x_1837:
[----:B------:R-:W-:Y:S05]  /*13e10*/  BSYNC B0 ;  /* 0x0000000000007941 */ /* 0x000fea0003800000 */
.L_x_1836:
        /* <DEDUP_REMOVED lines=10> */
.L_x_1839:
[----:B------:R-:W-:Y:S05]  /*13ec0*/  BSYNC B0 ;  /* 0x0000000000007941 */ /* 0x000fea0003800000 */
.L_x_1838:
        /* <DEDUP_REMOVED lines=10> */
.L_x_1841:
[----:B------:R-:W-:Y:S05]  /*13f70*/  BSYNC B0 ;  /* 0x0000000000007941 */ /* 0x000fea0003800000 */
.L_x_1840:
        /* <DEDUP_REMOVED lines=10> */
.L_x_1843:
[----:B------:R-:W-:Y:S05]  /*14020*/  BSYNC B0 ;  /* 0x0000000000007941 */ /* 0x000fea0003800000 */
.L_x_1842:
        /* <DEDUP_REMOVED lines=10> */
.L_x_1845:
[----:B------:R-:W-:Y:S05]  /*140d0*/  BSYNC B0 ;  /* 0x0000000000007941 */ /* 0x000fea0003800000 */
.L_x_1844:
        /* <DEDUP_REMOVED lines=10> */
.L_x_1847:
[----:B------:R-:W-:Y:S05]  /*14180*/  BSYNC B0 ;  /* 0x0000000000007941 */ /* 0x000fea0003800000 */
.L_x_1846:
        /* <DEDUP_REMOVED lines=10> */
.L_x_1848:
        /* <DEDUP_REMOVED lines=13> */
.L_x_2593:


//--------------------- .text._ZN5flash16flash_fwd_kernelI23Flash_fwd_kernel_traitsILi64ELi128ELi64ELi4ELb0ELb0EN7cutlass10bfloat16_tE19Flash_kernel_traitsILi64ELi128ELi64ELi4ES3_EELb0ELb0ELb0ELb1ELb0ELb0ELb1ELb0EEEvNS_16Flash_fwd_paramsE --------------------------
	.section	.text._ZN5flash16flash_fwd_kernelI23Flash_fwd_kernel_traitsILi64ELi128ELi64ELi4ELb0ELb0EN7cutlass10bfloat16_tE19Flash_kernel_traitsILi64ELi128ELi64ELi4ES3_EELb0ELb0ELb0ELb1ELb0ELb0ELb1ELb0EEEvNS_16Flash_fwd_paramsE,"ax",@progbits
	.align	128
        .global         _ZN5flash16flash_fwd_kernelI23Flash_fwd_kernel_traitsILi64ELi128ELi64ELi4ELb0ELb0EN7cutlass10bfloat16_tE19Flash_kernel_traitsILi64ELi128ELi64ELi4ES3_EELb0ELb0ELb0ELb1ELb0ELb0ELb1ELb0EEEvNS_16Flash_fwd_paramsE
        .type           _ZN5flash16flash_fwd_kernelI23Flash_fwd_kernel_traitsILi64ELi128ELi64ELi4ELb0ELb0EN7cutlass10bfloat16_tE19Flash_kernel_traitsILi64ELi128ELi64ELi4ES3_EELb0ELb0ELb0ELb1ELb0ELb0ELb1ELb0EEEvNS_16Flash_fwd_paramsE,@function
        .size           _ZN5flash16flash_fwd_kernelI23Flash_fwd_kernel_traitsILi64ELi128ELi64ELi4ELb0ELb0EN7cutlass10bfloat16_tE19Flash_kernel_traitsILi64ELi128ELi64ELi4ES3_EELb0ELb0ELb0ELb1ELb0ELb0ELb1ELb0EEEvNS_16Flash_fwd_paramsE,(.L_x_2594 - _ZN5flash16flash_fwd_kernelI23Flash_fwd_kernel_traitsILi64ELi128ELi64ELi4ELb0ELb0EN7cutlass10bfloat16_tE19Flash_kernel_traitsILi64ELi128ELi64ELi4ES3_EELb0ELb0ELb0ELb1ELb0ELb0ELb1ELb0EEEvNS_16Flash_fwd_paramsE)
        .other          _ZN5flash16flash_fwd_kernelI23Flash_fwd_kernel_traitsILi64ELi128ELi64ELi4ELb0ELb0EN7cutlass10bfloat16_tE19Flash_kernel_traitsILi64ELi128ELi64ELi4ES3_EELb0ELb0ELb0ELb1ELb0ELb0ELb1ELb0EEEvNS_16Flash_fwd_paramsE,@"STO_CUDA_ENTRY STV_DEFAULT"
_ZN5flash16flash_fwd_kernelI23Flash_fwd_kernel_traitsILi64ELi128ELi64ELi4ELb0ELb0EN7cutlass10bfloat16_tE19Flash_kernel_traitsILi64ELi128ELi64ELi4ES3_EELb0ELb0ELb0ELb1ELb0ELb0ELb1ELb0EEEvNS_16Flash_fwd_paramsE:
.text._ZN5flash16flash_fwd_kernelI23Flash_fwd_kernel_traitsILi64ELi128ELi64ELi4ELb0ELb0EN7cutlass10bfloat16_tE19Flash_kernel_traitsILi64ELi128ELi64ELi4ES3_EELb0ELb0ELb0ELb1ELb0ELb0ELb1ELb0EEEvNS_16Flash_fwd_paramsE:
        /* <DEDUP_REMOVED lines=25> */
[----:B------:R-:W-:Y:S02]  /*0190*/  IMAD.MOV.U32 R9, RZ, RZ, -0x1 ;  /* 0xffffffffff097424 */ /* 0x000fe400078e00ff */
[----:B------:R-:W-:Y:S01]  /*01a0*/  IMAD.WIDE R6, R32, 0x4, R10 ;  /* 0x0000000420067825 */ /* 0x000fe200078e020a */
        /* <DEDUP_REMOVED lines=14> */
.L_x_1849:
[----:B-1----:R-:W1:Y:S02]  /*0290*/  LDC R4, c[0x0][0x2c8] ;  /* 0x0000b200ff047b82 */ /* 0x002e640000000800 */
.L_x_1850:
        /* <DEDUP_REMOVED lines=16> */
[----:B------:R-:W-:-:S13]  /*03a0*/  ISETP.GE.AND P0, PT, R77, 0x1, PT ;  /* 0x000000014d00780c */ /* 0x000fda0003f06270 */
[----:B------:R-:W-:Y:S05]  /*03b0*/  @!P0 BRA `(.L_x_1851) ;  /* 0x000000c400e48947 */ /* 0x000fea0003800000 */
[----:B------:R-:W1:Y:S01]  /*03c0*/  LDC R34, c[0x0][0x278] ;  /* 0x00009e00ff227b82 */ /* 0x000e620000000800 */
[----:B------:R-:W-:Y:S01]  /*03d0*/  SHF.R.S32.HI R98, RZ, 0x1f, R171 ;  /* 0x0000001fff627819 */ /* 0x000fe200000114ab */
[----:B------:R-:W-:Y:S01]  /*03e0*/  IMAD.IADD R27, R166, 0x1, -R211 ;  /* 0x00000001a61b7824 */ /* 0x000fe200078e0ad3 */
[----:B------:R-:W-:Y:S02]  /*03f0*/  ISETP.NE.AND P3, PT, R18, -0x1, PT ;  /* 0xffffffff1200780c */ /* 0x000fe40003f65270 */
[----:B------:R-:W-:Y:S02]  /*0400*/  LEA.HI R3, R98, R171, RZ, 0x3 ;  /* 0x000000ab62037211 */ /* 0x000fe400078f18ff */
[----:B------:R-:W-:Y:S01]  /*0410*/  ISETP.NE.AND P4, PT, R9, -0x1, PT ;  /* 0xffffffff0900780c */ /* 0x000fe20003f85270 */
[----:B------:R2:W-:Y:S01]  /*0420*/  STL [R1+0x44], R27 ;  /* 0x0000441b01007387 */ /* 0x0005e20000100800 */
[----:B------:R-:W-:Y:S01]  /*0430*/  SHF.R.S32.HI R10, RZ, 0x3, R3 ;  /* 0x00000003ff0a7819 */ /* 0x000fe20000011403 */
[----:B------:R-:W3:Y:S01]  /*0440*/  LDC.64 R30, c[0x0][0x3c8] ;  /* 0x0000f200ff1e7b82 */ /* 0x000ee20000000a00 */
[----:B------:R-:W-:-:S03]  /*0450*/  MOV R225, R23 ;  /* 0x0000001700e17202 */ /* 0x000fc60000000f00 */
[C---:B------:R-:W-:Y:S02]  /*0460*/  IMAD.SHL.U32 R4, R10.reuse, 0x40, RZ ;  /* 0x000000400a047824 */ /* 0x040fe400078e00ff */
[----:B------:R-:W-:Y:S01]  /*0470*/  @!P3 SHF.R.S32.HI R7, RZ, 0x1f, R32 ;  /* 0x0000001fff07b819 */ /* 0x000fe20000011420 */
[----:B------:R-:W-:Y:S01]  /*0480*/  VIADD R5, R10, 0x50 ;  /* 0x000000500a057836 */ /* 0x000fe20000000000 */
[----:B------:R-:W4:Y:S04]  /*0490*/  @!P3 LDC.64 R14, c[0x0][0x228] ;  /* 0x00008a00ff0ebb82 */ /* 0x000f280000000a00 */
[----:B------:R-:W-:Y:S02]  /*04a0*/  ISETP.GE.AND P5, PT, R5, R27, PT ;  /* 0x0000001b0500720c */ /* 0x000fe40003fa6270 */
[----:B-1----:R-:W-:-:S02]  /*04b0*/  IABS R0, R34 ;  /* 0x0000002200007213 */ /* 0x002fc40000000000 */
[----:B------:R-:W1:Y:S03]  /*04c0*/  @P3 LDC.64 R12, c[0x0][0x240] ;  /* 0x00009000ff0c3b82 */ /* 0x000e660000000a00 */
[----:B------:R-:W-:-:S04]  /*04d0*/  IMAD.MOV.U32 R33, RZ, RZ, R0 ;  /* 0x000000ffff217224 */ /* 0x000fc800078e0000 */
[----:B------:R-:W5:Y:S01]  /*04e0*/  I2F.RP R0, R33 ;  /* 0x0000002100007306 */ /* 0x000f620000209400 */
[----:B------:R-:W2:Y:S08]  /*04f0*/  @P4 LDC.64 R164, c[0x0][0x250] ;  /* 0x00009400ffa44b82 */ /* 0x000eb00000000a00 */
[----:B------:R-:W3:Y:S01]  /*0500*/  @P4 LDC.64 R96, c[0x0][0x248] ;  /* 0x00009200ff604b82 */ /* 0x000ee20000000a00 */
[----:B-----5:R5:W4:Y:S02]  /*0510*/  MUFU.RCP R2, R0 ;  /* 0x0000000000027308 */ /* 0x020b240000001000 */
[----:B-----5:R-:W-:Y:S01]  /*0520*/  IADD3 R0, R10, 0x40, RZ ;  /* 0x000000400a007810 */ /* 0x020fe20007ffe0ff */
[----:B----4-:R-:W-:-:S03]  /*0530*/  VIADD R2, R2, 0xffffffe ;  /* 0x0ffffffe02027836 */ /* 0x010fc60000000000 */
[----:B------:R-:W-:Y:S02]  /*0540*/  ISETP.GE.AND P2, PT, R0, R27, PT ;  /* 0x0000001b0000720c */ /* 0x000fe40003f46270 */
[----:B------:R-:W-:Y:S02]  /*0550*/  LOP3.LUT R0, R3, 0xfffffff8, RZ, 0xc0, !PT ;  /* 0xfffffff803007812 */ /* 0x000fe400078ec0ff */
[----:B------:R4:W5:Y:S02]  /*0560*/  F2I.FTZ.U32.TRUNC.NTZ R3, R2 ;  /* 0x0000000200037305 */ /* 0x000964000021f000 */
[----:B------:R-:W-:Y:S02]  /*0570*/  IADD3 R36, -R0, R171, RZ ;  /* 0x000000ab00247210 */ /* 0x000fe40007ffe1ff */
[----:B------:R-:W-:Y:S01]  /*0580*/  LOP3.LUT R0, R4, 0x1c0, RZ, 0xc0, !PT ;  /* 0x000001c004007812 */ /* 0x000fe200078ec0ff */
[----:B------:R-:W-:Y:S02]  /*0590*/  VIADD R4, R10, 0x60 ;  /* 0x000000600a047836 */ /* 0x000fe40000000000 */
[----:B------:R-:W-:-:S03]  /*05a0*/  IMAD.SHL.U32 R22, R36, 0x8, RZ ;  /* 0x0000000824167824 */ /* 0x000fc600078e00ff */
[----:B------:R-:W-:Y:S01]  /*05b0*/  ISETP.GE.AND P0, PT, R4, R27, PT ;  /* 0x0000001b0400720c */ /* 0x000fe20003f06270 */
[--C-:B------:R-:W-:Y:S01]  /*05c0*/  IMAD.MOV.U32 R224, RZ, RZ, R22.reuse ;  /* 0x000000ffffe07224 */ /* 0x100fe200078e0016 */
[----:B------:R2:W-:Y:S01]  /*05d0*/  STL [R1+0x28], R22 ;  /* 0x0000281601007387 */ /* 0x0005e20000100800 */
[----:B------:R-:W-:Y:S01]  /*05e0*/  IMAD.MOV.U32 R224, RZ, RZ, R22 ;  /* 0x000000ffffe07224 */ /* 0x000fe200078e0016 */
[----:B----4-:R-:W-:Y:S01]  /*05f0*/  IADD3 R2, R10, 0x70, RZ ;  /* 0x000000700a027810 */ /* 0x010fe20007ffe0ff */
[----:B-1----:R-:W-:-:S03]  /*0600*/  @P3 IMAD.WIDE.U32 R4, R18, R12, RZ ;  /* 0x0000000c12043225 */ /* 0x002fc600078e00ff */
[----:B------:R-:W-:Y:S02]  /*0610*/  LOP3.LUT R6, R0, 0x38, R224, 0xf8, !PT ;  /* 0x0000003800067812 */ /* 0x000fe400078ef8e0 */
[----:B------:R-:W-:Y:S02]  /*0620*/  SHF.R.U32.HI R0, RZ, 0x3, R0 ;  /* 0x00000003ff007819 */ /* 0x000fe40000011600 */
[----:B------:R-:W-:Y:S02]  /*0630*/  ISETP.GE.AND P1, PT, R2, R27, PT ;  /* 0x0000001b0200720c */ /* 0x000fe40003f26270 */
[----:B------:R-:W-:Y:S01]  /*0640*/  LOP3.LUT R20, R6, R0, RZ, 0x3c, !PT ;  /* 0x0000000006147212 */ /* 0x000fe200078e3cff */
[----:B------:R-:W-:Y:S01]  /*0650*/  @!P3 IMAD R0, R7, R14, RZ ;  /* 0x0000000e0700b224 */ /* 0x000fe200078e02ff */
[----:B-----5:R-:W-:Y:S02]  /*0660*/  IADD3 R2, RZ, -R3, RZ ;  /* 0x80000003ff027210 */ /* 0x020fe40007ffe0ff */
[----:B------:R-:W-:Y:S01]  /*0670*/  @P4 IADD3 R6, R8, R9, RZ ;  /* 0x0000000908064210 */ /* 0x000fe20007ffe0ff */
[----:B------:R-:W-:-:S02]  /*0680*/  @!P3 IMAD R19, R32, R15, R0 ;  /* 0x0000000f2013b224 */ /* 0x000fc400078e0200 */
[----:B------:R-:W-:Y:S02]  /*0690*/  @P4 IMAD.IADD R0, R8, 0x1, R9 ;  /* 0x0000000108004824 */ /* 0x000fe400078e0209 */
[----:B------:R-:W-:Y:S02]  /*06a0*/  @P3 IMAD R15, R18, R13, R5 ;  /* 0x0000000d120f3224 */ /* 0x000fe400078e0205 */
[----:B------:R-:W-:Y:S02]  /*06b0*/  @P3 IMAD.MOV.U32 R13, RZ, RZ, R4 ;  /* 0x000000ffff0d3224 */ /* 0x000fe400078e0004 */
[C---:B--2---:R-:W-:Y:S02]  /*06c0*/  @P4 IMAD R12, R0.reuse, R165, RZ ;  /* 0x000000a5000c4224 */ /* 0x044fe400078e02ff */
[----:B------:R-:W-:-:S04]  /*06d0*/  @P4 IMAD.WIDE.U32 R4, R0, R164, RZ ;  /* 0x000000a400044225 */ /* 0x000fc800078e00ff */
[----:B------:R-:W-:Y:S01]  /*06e0*/  IMAD R0, R2, R33, RZ ;  /* 0x0000002102007224 */ /* 0x000fe200078e02ff */
[----:B------:R-:W-:Y:S01]  /*06f0*/  MOV R2, RZ ;  /* 0x000000ff00027202 */ /* 0x000fe20000000f00 */
[C---:B---3--:R-:W-:Y:S01]  /*0700*/  @P4 IMAD R9, R6.reuse, R97, RZ ;  /* 0x0000006106094224 */ /* 0x048fe200078e02ff */
[----:B------:R-:W-:Y:S01]  /*0710*/  @P4 MOV R24, R4 ;  /* 0x0000000400184202 */ /* 0x000fe20000000f00 */
[----:B------:R-:W-:-:S04]  /*0720*/  @P4 IMAD.WIDE.U32 R6, R6, R96, RZ ;  /* 0x0000006006064225 */ /* 0x000fc800078e00ff */
[----:B------:R-:W-:Y:S01]  /*0730*/  IMAD.HI.U32 R18, R3, R0, R2 ;  /* 0x0000000003127227 */ /* 0x000fe200078e0002 */
[----:B------:R-:W-:-:S03]  /*0740*/  @P4 MOV R23, R6 ;  /* 0x0000000600174202 */ /* 0x000fc60000000f00 */
[----:B------:R-:W-:Y:S02]  /*0750*/  @P4 IMAD.IADD R26, R5, 0x1, R12 ;  /* 0x00000001051a4824 */ /* 0x000fe400078e020c */
        /* <DEDUP_REMOVED lines=15> */
.L_x_1852:
        /* <DEDUP_REMOVED lines=14> */
.L_x_1853:
[----:B------:R-:W-:Y:S01]  /*0930*/  ISETP.NE.U32.AND P4, PT, R30, RZ, PT ;  /* 0x000000ff1e00720c */ /* 0x000fe20003f85070 */
[----:B------:R-:W1:Y:S01]  /*0940*/  S2UR UR4, SR_CgaCtaId ;  /* 0x00000000000479c3 */ /* 0x000e620000008800 */
[--C-:B------:R-:W-:Y:S01]  /*0950*/  SHF.R.S32.HI R11, RZ, 0x1f, R10.reuse ;  /* 0x0000001fff0b7819 */ /* 0x100fe2000001140a */
[----:B------:R-:W-:Y:S01]  /*0960*/  @!P3 IMAD.WIDE.U32 R2, R32, R14, RZ ;  /* 0x0000000e2002b225 */ /* 0x000fe200078e00ff */
[----:B------:R-:W-:Y:S01]  /*0970*/  ISETP.NE.AND.EX P4, PT, R31, RZ, PT, P4 ;  /* 0x000000ff1f00720c */ /* 0x000fe20003f85340 */
[----:B------:R-:W-:Y:S01]  /*0980*/  ULDC.64 UR6, c[0x0][0x258] ;  /* 0x0000960000067ab9 */ /* 0x000fe20000000a00 */
[----:B------:R-:W-:Y:S01]  /*0990*/  IABS R0, R16 ;  /* 0x0000001000007213 */ /* 0x000fe20000000000 */
[----:B------:R-:W-:Y:S01]  /*09a0*/  IMAD.WIDE R38, R21, 0x80, R10 ;  /* 0x0000008015267825 */ /* 0x000fe200078e020a */
[----:B------:R-:W-:Y:S01]  /*09b0*/  SHF.R.S32.HI R225, RZ, 0x1f, R224 ;  /* 0x0000001fffe17819 */ /* 0x000fe200000114e0 */
[----:B------:R-:W-:Y:S01]  /*09c0*/  UMOV UR5, 0x400 ;  /* 0x0000040000057882 */ /* 0x000fe20000000000 */
[----:B------:R-:W-:Y:S01]  /*09d0*/  @!P3 MOV R13, R2 ;  /* 0x00000002000db202 */ /* 0x000fe20000000f00 */
[----:B------:R-:W-:Y:S01]  /*09e0*/  IMAD.MOV.U32 R5, RZ, RZ, R0 ;  /* 0x000000ffff057224 */ /* 0x000fe200078e0000 */
[----:B------:R-:W-:Y:S01]  /*09f0*/  LEA.HI R4, R98, R171, RZ, 0x6 ;  /* 0x000000ab62047211 */ /* 0x000fe200078f30ff */
[----:B------:R-:W-:Y:S01]  /*0a00*/  @!P3 IMAD.IADD R15, R3, 0x1, R19 ;  /* 0x00000001030fb824 */ /* 0x000fe200078e0213 */
[----:B------:R2:W-:Y:S01]  /*0a10*/  STL [R1+0x2c], R225 ;  /* 0x00002ce101007387 */ /* 0x0005e20000100800 */
[----:B------:R-:W-:Y:S01]  /*0a20*/  IADD3 R2, P3, R224, R13, RZ ;  /* 0x0000000de0027210 */ /* 0x000fe20007f7e0ff */
[----:B------:R-:W-:Y:S01]  /*0a30*/  IMAD.HI.U32 R14, R18, R5, RZ ;  /* 0x00000005120e7227 */ /* 0x000fe200078e00ff */
[----:B------:R-:W3:Y:S01]  /*0a40*/  @P4 LDC.64 R28, c[0x0][0x3d0] ;  /* 0x0000f400ff1c4b82 */ /* 0x000ee20000000a00 */
[----:B------:R2:W-:Y:S01]  /*0a50*/  STL.64 [R1+0x20], R38 ;  /* 0x0000202601007387 */ /* 0x0005e20000100a00 */
[----:B------:R-:W-:Y:S01]  /*0a60*/  IADD3.X R3, R225, R15, RZ, P3, !PT ;  /* 0x0000000fe1037210 */ /* 0x000fe20001ffe4ff */
[----:B------:R-:W-:Y:S01]  /*0a70*/  IMAD.MOV R0, RZ, RZ, -R14 ;  /* 0x000000ffff007224 */ /* 0x000fe200078e0a0e */
[----:B------:R-:W-:Y:S01]  /*0a80*/  ISETP.GE.AND P3, PT, R10, R27, PT ;  /* 0x0000001b0a00720c */ /* 0x000fe20003f66270 */
[----:B------:R-:W-:Y:S01]  /*0a90*/  IMAD.SHL.U32 R4, R4, 0x8, RZ ;  /* 0x0000000804047824 */ /* 0x000fe200078e00ff */
[----:B------:R-:W-:Y:S01]  /*0aa0*/  SHF.R.S32.HI R17, RZ, 0x1f, R16 ;  /* 0x0000001fff117819 */ /* 0x000fe20000011410 */
[C---:B------:R-:W-:Y:S01]  /*0ab0*/  IMAD R15, R33.reuse, R0, R5 ;  /* 0x00000000210f7224 */ /* 0x040fe200078e0205 */
[----:B-1----:R-:W-:Y:S01]  /*0ac0*/  ULEA UR4, UR4, UR5, 0x18 ;  /* 0x0000000504047291 */ /* 0x002fe2000f8ec03f */
[----:B------:R-:W-:Y:S01]  /*0ad0*/  IMAD.WIDE.U32 R8, R16, UR6, R2 ;  /* 0x0000000610087c25 */ /* 0x000fe2000f8e0002 */
[----:B------:R-:W-:Y:S01]  /*0ae0*/  LOP3.LUT R4, R20, 0xfffffe00, R4, 0xf8, !PT ;  /* 0xfffffe0014047812 */ /* 0x000fe200078ef804 */
[----:B------:R-:W-:Y:S01]  /*0af0*/  BSSY B0, `(.L_x_1854) ;  /* 0x000001b000007945 */ /* 0x000fe20003800000 */
[----:B------:R-:W-:Y:S01]  /*0b00*/  ISETP.GT.U32.AND P6, PT, R33, R15, PT ;  /* 0x0000000f2100720c */ /* 0x000fe20003fc4070 */
[----:B------:R-:W-:Y:S01]  /*0b10*/  IMAD R0, R17, UR6, RZ ;  /* 0x0000000611007c24 */ /* 0x000fe2000f8e02ff */
[----:B------:R-:W-:Y:S01]  /*0b20*/  IADD3 R13, R10, 0x10, RZ ;  /* 0x000000100a0d7810 */ /* 0x000fe20007ffe0ff */
[----:B------:R-:W-:Y:S01]  /*0b30*/  VIADD R12, R77, 0x3f ;  /* 0x0000003f4d0c7836 */ /* 0x000fe20000000000 */
[----:B------:R-:W-:Y:S01]  /*0b40*/  LEA R209, R4, UR4, 0x1 ;  /* 0x0000000404d17c11 */ /* 0x000fe2000f8e08ff */
[----:B------:R-:W-:-:S02]  /*0b50*/  IMAD R0, R16, UR7, R0 ;  /* 0x0000000710007c24 */ /* 0x000fc4000f8e0200 */
[----:B------:R-:W-:-:S03]  /*0b60*/  VIADD R19, R10, 0x20 ;  /* 0x000000200a137836 */ /* 0x000fc60000000000 */
[----:B------:R-:W-:Y:S01]  /*0b70*/  IADD3 R7, R9, R0, RZ ;  /* 0x0000000009077210 */ /* 0x000fe20007ffe0ff */
        /* <DEDUP_REMOVED lines=18> */
.L_x_1855:
[----:B------:R-:W-:Y:S05]  /*0ca0*/  BSYNC B0 ;  /* 0x0000000000007941 */ /* 0x000fea0003800000 */
.L_x_1854:
[-C--:B------:R-:W-:Y:S01]  /*0cb0*/  ISETP.GE.AND P3, PT, R13, R27.reuse, PT ;  /* 0x0000001b0d00720c */ /* 0x080fe20003f66270 */
[----:B------:R-:W-:Y:S01]  /*0cc0*/  BSSY B0, `(.L_x_1856) ;  /* 0x000001c000007945 */ /* 0x000fe20003800000 */
[----:B------:R-:W-:Y:S01]  /*0cd0*/  SHF.R.S32.HI R0, RZ, 0x1f, R12 ;  /* 0x0000001fff007819 */ /* 0x000fe2000001140c */
[----:B------:R-:W-:Y:S02]  /*0ce0*/  @!P6 IMAD.IADD R15, R15, 0x1, -R33 ;  /* 0x000000010f0fe824 */ /* 0x000fe400078e0a21 */
[----:B------:R-:W-:Y:S01]  /*0cf0*/  @!P6 VIADD R14, R14, 0x1 ;  /* 0x000000010e0ee836 */ /* 0x000fe20000000000 */
[----:B------:R-:W-:Y:S01]  /*0d00*/  ISETP.GE.AND P6, PT, R19, R27, PT ;  /* 0x0000001b1300720c */ /* 0x000fe20003fc6270 */
[----:B------:R-:W-:Y:S01]  /*0d10*/  VIADD R22, R10, 0x30 ;  /* 0x000000300a167836 */ /* 0x000fe20000000000 */
[----:B------:R-:W-:-:S05]  /*0d20*/  LEA.HI R210, R0, R12, RZ, 0x6 ;  /* 0x0000000c00d27211 */ /* 0x000fca00078f30ff */
[----:B------:R-:W-:Y:S06]  /*0d30*/  @P3 BRA `(.L_x_1857) ;  /* 0x0000000000503947 */ /* 0x000fec0003800000 */
        /* <DEDUP_REMOVED lines=20> */
.L_x_1857:
[----:B------:R-:W-:Y:S05]  /*0e80*/  BSYNC B0 ;  /* 0x0000000000007941 */ /* 0x000fea0003800000 */
.L_x_1856:
[----:B------:R-:W-:Y:S01]  /*0e90*/  LEA.HI.SX32 R76, R210, 0xffffffff, 0x1a ;  /* 0xffffffffd24c7811 */ /* 0x000fe200078fd2ff */
[----:B------:R-:W-:Y:S01]  /*0ea0*/  BSSY B0, `(.L_x_1858) ;  /* 0x0000018000007945 */ /* 0x000fe20003800000 */
[----:B------:R-:W-:-:S03]  /*0eb0*/  ISETP.GE.AND P3, PT, R22, R27, PT ;  /* 0x0000001b1600720c */ /* 0x000fc60003f66270 */
[----:B------:R-:W-:Y:S01]  /*0ec0*/  IMAD R18, R76, -0x40, R77 ;  /* 0xffffffc04c127824 */ /* 0x000fe200078e024d */
        /* <DEDUP_REMOVED lines=21> */
.L_x_1859:
[----:B------:R-:W-:Y:S05]  /*1020*/  BSYNC B0 ;  /* 0x0000000000007941 */ /* 0x000fea0003800000 */
.L_x_1858:
[----:B------:R-:W-:Y:S01]  /*1030*/  BSSY B0, `(.L_x_1860) ;  /* 0x0000018000007945 */ /* 0x000fe20003800000 */
[----:B------:R-:W-:Y:S02]  /*1040*/  ISETP.GE.AND P6, PT, R13, R18, PT ;  /* 0x000000120d00720c */ /* 0x000fe40003fc6270 */
[----:B------:R-:W-:Y:S01]  /*1050*/  LEA.HI R27, R98, R171, RZ, 0x4 ;  /* 0x000000ab621b7211 */ /* 0x000fe200078f20ff */
        /* <DEDUP_REMOVED lines=21> */
.L_x_1861:
[----:B------:R-:W-:Y:S05]  /*11b0*/  BSYNC B0 ;  /* 0x0000000000007941 */ /* 0x000fea0003800000 */
.L_x_1860:
[----:B------:R-:W-:Y:S01]  /*11c0*/  LOP3.LUT R12, R27, 0xfffffff0, RZ, 0xc0, !PT ;  /* 0xfffffff01b0c7812 */ /* 0x000fe200078ec0ff */
[----:B------:R-:W-:Y:S01]  /*11d0*/  BSSY B0, `(.L_x_1862) ;  /* 0x0000019000007945 */ /* 0x000fe20003800000 */
[----:B------:R-:W-:Y:S02]  /*11e0*/  ISETP.GE.AND P3, PT, R13, R18, PT ;  /* 0x000000120d00720c */ /* 0x000fe40003f66270 */
[----:B------:R-:W-:Y:S01]  /*11f0*/  LOP3.LUT R13, R16, R34, RZ, 0x3c, !PT ;  /* 0x00000022100d7212 */ /* 0x000fe200078e3cff */
        /* <DEDUP_REMOVED lines=22> */
.L_x_1863:
[----:B------:R-:W-:Y:S05]  /*1360*/  BSYNC B0 ;  /* 0x0000000000007941 */ /* 0x000fea0003800000 */
.L_x_1862:
[----:B------:R-:W-:Y:S01]  /*1370*/  SHF.R.S32.HI R0, RZ, 0x1f, R12 ;  /* 0x0000001fff007819 */ /* 0x000fe2000001140c */
[----:B------:R-:W-:Y:S01]  /*1380*/  BSSY B0, `(.L_x_1864) ;  /* 0x0000018000007945 */ /* 0x000fe20003800000 */
[----:B------:R-:W-:Y:S02]  /*1390*/  ISETP.GE.AND P2, PT, R13, RZ, PT ;  /* 0x000000ff0d00720c */ /* 0x000fe40003f46270 */
        /* <DEDUP_REMOVED lines=22> */
.L_x_1865:
[----:B------:R-:W-:Y:S05]  /*1500*/  BSYNC B0 ;  /* 0x0000000000007941 */ /* 0x000fea0003800000 */
.L_x_1864:
[----:B------:R-:W-:Y:S01]  /*1510*/  LOP3.LUT R0, R21, 0xfffffff8, RZ, 0xc0, !PT ;  /* 0xfffffff815007812 */ /* 0x000fe200078ec0ff */
[----:B------:R-:W-:Y:S01]  /*1520*/  BSSY B0, `(.L_x_1866) ;  /* 0x0000018000007945 */ /* 0x000fe20003800000 */
[----:B------:R-:W-:-:S03]  /*1530*/  ISETP.GE.U32.AND P5, PT, R15, R33, PT ;  /* 0x000000210f00720c */ /* 0x000fc60003fa6070 */
        /* <DEDUP_REMOVED lines=22> */
.L_x_1867:
[----:B------:R-:W-:Y:S05]  /*16a0*/  BSYNC B0 ;  /* 0x0000000000007941 */ /* 0x000fea0003800000 */
.L_x_1866:
        /* <DEDUP_REMOVED lines=11> */
[----:B----4-:R-:W-:-:S04]  /*1760*/  IMAD.WIDE.U32 R4, R6, UR6, R2 ;  /* 0x0000000606047c25 */ /* 0x010fc8000f8e0002 */
        /* <DEDUP_REMOVED lines=10> */
.L_x_1869:
[----:B------:R-:W-:Y:S05]  /*1810*/  BSYNC B0 ;  /* 0x0000000000007941 */ /* 0x000fea0003800000 */
.L_x_1868:
[----:B------:R-:W-:Y:S01]  /*1820*/  ISETP.NE.AND P0, PT, R34, RZ, PT ;  /* 0x000000ff2200720c */ /* 0x000fe20003f05270 */
[----:B------:R-:W-:Y:S01]  /*1830*/  @P5 VIADD R14, R14, 0x1 ;  /* 0x000000010e0e5836 */ /* 0x000fe20000000000 */
[----:B------:R-:W-:Y:S01]  /*1840*/  @P4 SHF.R.S32.HI R12, RZ, 0x1f, R32 ;  /* 0x0000001fff0c4819 */ /* 0x000fe20000011420 */
[----:B------:R-:W-:Y:S01]  /*1850*/  IMAD R6, R11, R96, RZ ;  /* 0x000000600b067224 */ /* 0x000fe200078e02ff */
[----:B------:R-:W-:Y:S01]  /*1860*/  ULDC.64 UR6, c[0x0][0x260] ;  /* 0x0000980000067ab9 */ /* 0x000fe20000000a00 */
[----:B------:R-:W-:Y:S01]  /*1870*/  IMAD.MOV.U32 R0, RZ, RZ, R14 ;  /* 0x000000ffff007224 */ /* 0x000fe200078e000e */
[----:B------:R-:W-:Y:S01]  /*1880*/  ISETP.GE.AND P5, PT, R19, R18, PT ;  /* 0x000000121300720c */ /* 0x000fe20003fa6270 */
[----:B----4-:R-:W-:Y:S01]  /*1890*/  IMAD.WIDE.U32 R4, R10, R96, R224 ;  /* 0x000000600a047225 */ /* 0x010fe200078e00e0 */
[----:B------:R-:W-:Y:S01]  /*18a0*/  SHF.L.U64.HI R170, R96, 0x6, R97 ;  /* 0x0000000660aa7819 */ /* 0x000fe20000010261 */
[----:B------:R-:W-:Y:S01]  /*18b0*/  BSSY B0, `(.L_x_1870) ;  /* 0x000003c000007945 */ /* 0x000fe20003800000 */
[----:B------:R-:W-:Y:S01]  /*18c0*/  @!P2 IADD3 R0, -R0, RZ, RZ ;  /* 0x000000ff0000a210 */ /* 0x000fe20007ffe1ff */
[----:B------:R-:W-:Y:S01]  /*18d0*/  IMAD R7, R11, R164, RZ ;  /* 0x000000a40b077224 */ /* 0x000fe200078e02ff */
[----:B------:R-:W-:Y:S01]  /*18e0*/  IADD3 R4, P2, R23, R4, RZ ;  /* 0x0000000417047210 */ /* 0x000fe20007f5e0ff */
[----:B------:R-:W-:Y:S01]  /*18f0*/  IMAD.WIDE.U32 R2, R10, R164, R224 ;  /* 0x000000a40a027225 */ /* 0x000fe200078e00e0 */
[----:B------:R-:W-:-:S02]  /*1900*/  @!P0 LOP3.LUT R0, RZ, R34, RZ, 0x33, !PT ;  /* 0x00000022ff008212 */ /* 0x000fc400078e33ff */
[----:B------:R-:W-:Y:S01]  /*1910*/  SHF.R.S32.HI R15, RZ, 0x1f, R76 ;  /* 0x0000001fff0f7819 */ /* 0x000fe2000001144c */
[----:B------:R-:W-:Y:S01]  /*1920*/  IMAD R9, R10, R97, R6 ;  /* 0x000000610a097224 */ /* 0x000fe200078e0206 */
[----:B------:R-:W-:Y:S01]  /*1930*/  IADD3 R8, P1, R24, R2, RZ ;  /* 0x0000000218087210 */ /* 0x000fe20007f3e0ff */
[----:B------:R-:W-:Y:S01]  /*1940*/  IMAD R6, R10, R165, R7 ;  /* 0x000000a50a067224 */ /* 0x000fe200078e0207 */
[----:B------:R-:W-:Y:S01]  /*1950*/  SHF.L.U32 R99, R96, 0x6, RZ ;  /* 0x0000000660637819 */ /* 0x000fe200000006ff */
[-C--:B---3--:R-:W-:Y:S01]  /*1960*/  @P4 IMAD R7, R12, R28.reuse, RZ ;  /* 0x0000001c0c074224 */ /* 0x088fe200078e02ff */
[----:B------:R-:W-:Y:S01]  /*1970*/  IADD3.X R5, R25, R5, R9, P2, !PT ;  /* 0x0000000519057210 */ /* 0x000fe200017fe409 */
[----:B------:R-:W-:Y:S01]  /*1980*/  IMAD.MOV.U32 R13, RZ, RZ, 0x10 ;  /* 0x00000010ff0d7424 */ /* 0x000fe200078e00ff */
[----:B------:R-:W-:Y:S01]  /*1990*/  IADD3.X R9, R26, R3, R6, P1, !PT ;  /* 0x000000031a097210 */ /* 0x000fe20000ffe406 */
[----:B------:R-:W-:Y:S01]  /*19a0*/  @P4 IMAD.WIDE.U32 R2, R32, R28, R16 ;  /* 0x0000001c20024225 */ /* 0x000fe200078e0010 */
[----:B------:R-:W-:-:S02]  /*19b0*/  SHF.R.S32.HI R6, RZ, 0x1f, R0 ;  /* 0x0000001fff067819 */ /* 0x000fc40000011400 */
[----:B------:R-:W-:Y:S01]  /*19c0*/  R2P PR, R20, 0x6 ;  /* 0x0000000614007804 */ /* 0x000fe20000000000 */
[----:B------:R-:W-:Y:S01]  /*19d0*/  @P4 IMAD R7, R32, R29, R7 ;  /* 0x0000001d20074224 */ /* 0x000fe200078e0207 */
[----:B------:R-:W-:Y:S01]  /*19e0*/  @P4 LEA R12, P0, R2, R30, 0x2 ;  /* 0x0000001e020c4211 */ /* 0x000fe200078010ff */
[----:B------:R-:W-:Y:S01]  /*19f0*/  IMAD.WIDE.U32 R244, R0, UR6, R4 ;  /* 0x0000000600f47c25 */ /* 0x000fe2000f8e0004 */
[----:B------:R-:W-:-:S03]  /*1a00*/  SHF.R.S32.HI R14, RZ, 0x4, R27 ;  /* 0x00000004ff0e7819 */ /* 0x000fc6000001141b */
[----:B------:R-:W-:Y:S01]  /*1a10*/  @P4 IMAD.IADD R11, R3, 0x1, R7 ;  /* 0x00000001030b4824 */ /* 0x000fe200078e0207 */
[----:B------:R-:W-:Y:S01]  /*1a20*/  SEL R3, R13, 0xfffffff0, !P1 ;  /* 0xfffffff00d037807 */ /* 0x000fe20004800000 */
[----:B------:R-:W-:Y:S01]  /*1a30*/  IMAD R7, R6, UR6, RZ ;  /* 0x0000000606077c24 */ /* 0x000fe2000f8e02ff */
[----:B------:R-:W-:Y:S01]  /*1a40*/  ISETP.GE.AND P1, PT, R19, R18, PT ;  /* 0x000000121300720c */ /* 0x000fe20003f26270 */
[----:B------:R-:W-:Y:S01]  /*1a50*/  IMAD.SHL.U32 R16, R36, 0x40, RZ ;  /* 0x0000004024107824 */ /* 0x000fe200078e00ff */
[----:B------:R-:W-:Y:S01]  /*1a60*/  MOV R19, 0x20 ;  /* 0x0000002000137802 */ /* 0x000fe20000000f00 */
[----:B------:R-:W-:Y:S01]  /*1a70*/  IMAD R7, R0, UR7, R7 ;  /* 0x0000000700077c24 */ /* 0x000fe2000f8e0207 */
[----:B------:R-:W-:Y:S01]  /*1a80*/  ULDC.64 UR6, c[0x0][0x268] ;  /* 0x00009a0000067ab9 */ /* 0x000fe20000000a00 */
[----:B------:R-:W-:Y:S01]  /*1a90*/  @P4 LEA.HI.X R13, R2, R31, R11, 0x2, P0 ;  /* 0x0000001f020d4211 */ /* 0x000fe200000f140b */
[----:B--2---:R-:W-:Y:S01]  /*1aa0*/  IMAD.WIDE.U32 R38, R0, UR6, R8 ;  /* 0x0000000600267c25 */ /* 0x004fe2000f8e0008 */
[----:B------:R-:W-:-:S02]  /*1ab0*/  SEL R4, R19, 0xffffffe0, !P2 ;  /* 0xffffffe013047807 */ /* 0x000fc40005000000 */
[----:B------:R-:W-:Y:S01]  /*1ac0*/  ISETP.GE.AND P2, PT, R10, R18, PT ;  /* 0x000000120a00720c */ /* 0x000fe20003f46270 */
[----:B------:R-:W-:Y:S01]  /*1ad0*/  IMAD R6, R6, UR6, RZ ;  /* 0x0000000606067c24 */ /* 0x000fe2000f8e02ff */
[----:B------:R2:W-:Y:S01]  /*1ae0*/  STL.64 [R1+0x30], R38 ;  /* 0x0000302601007387 */ /* 0x0005e20000100a00 */
[----:B------:R-:W-:Y:S01]  /*1af0*/  MOV R236, R244 ;  /* 0x000000f400ec7202 */ /* 0x000fe20000000f00 */
[----:B------:R-:W-:Y:S01]  /*1b00*/  IMAD R2, R170, R76, RZ ;  /* 0x0000004caa027224 */ /* 0x000fe200078e02ff */
[----:B------:R-:W-:Y:S01]  /*1b10*/  LEA.HI R5, R27, R14, RZ, 0x1 ;  /* 0x0000000e1b057211 */ /* 0x000fe200078f08ff */
[----:B------:R-:W-:Y:S01]  /*1b20*/  IMAD.IADD R237, R245, 0x1, R7 ;  /* 0x00000001f5ed7824 */ /* 0x000fe200078e0207 */
[----:B------:R-:W-:Y:S01]  /*1b30*/  ISETP.GE.AND P0, PT, R10, R18, PT ;  /* 0x000000120a00720c */ /* 0x000fe20003f06270 */
[----:B------:R-:W-:Y:S01]  /*1b40*/  IMAD R17, R0, UR7, R6 ;  /* 0x0000000700117c24 */ /* 0x000fe2000f8e0206 */
[----:B------:R-:W-:Y:S01]  /*1b50*/  LOP3.LUT R5, R5, 0xfffffffe, RZ, 0xc0, !PT ;  /* 0xfffffffe05057812 */ /* 0x000fe200078ec0ff */
[-C--:B------:R-:W-:Y:S01]  /*1b60*/  IMAD R11, R15, R99.reuse, R2 ;  /* 0x000000630f0b7224 */ /* 0x080fe200078e0202 */
[----:B------:R-:W-:Y:S01]  /*1b70*/  LOP3.LUT R0, R16, 0x1c0, RZ, 0xc0, !PT ;  /* 0x000001c010007812 */ /* 0x000fe200078ec0ff */
[----:B------:R-:W-:-:S04]  /*1b80*/  IMAD.WIDE.U32 R6, R76, R99, R236 ;  /* 0x000000634c067225 */ /* 0x000fc800078e00ec */
[----:B------:R-:W-:Y:S01]  /*1b90*/  IMAD.SHL.U32 R2, R10, 0x8, RZ ;  /* 0x000000080a027824 */ /* 0x000fe200078e00ff */
[----:B------:R-:W-:Y:S01]  /*1ba0*/  IADD3 R9, R7, R11, RZ ;  /* 0x0000000b07097210 */ /* 0x000fe20007ffe0ff */
        /* <DEDUP_REMOVED lines=12> */
.L_x_1871:
[----:B------:R-:W-:Y:S05]  /*1c70*/  BSYNC B0 ;  /* 0x0000000000007941 */ /* 0x000fea0003800000 */
.L_x_1870:
[C---:B------:R-:W-:Y:S01]  /*1c80*/  SHF.L.U64.HI R172, R96.reuse, 0x4, R97 ;  /* 0x0000000460ac7819 */ /* 0x040fe20000010261 */
[----:B------:R-:W-:Y:S01]  /*1c90*/  IMAD.SHL.U32 R173, R96, 0x10, RZ ;  /* 0x0000001060ad7824 */ /* 0x000fe200078e00ff */
[----:B------:R-:W-:Y:S01]  /*1ca0*/  LOP3.LUT R2, R0, 0x8, R2, 0xf8, !PT ;  /* 0x0000000800027812 */ /* 0x000fe200078ef802 */
[----:B------:R-:W-:Y:S01]  /*1cb0*/  BSSY B0, `(.L_x_1872) ;  /* 0x0000015000007945 */ /* 0x000fe20003800000 */
[----:B------:R-:W-:Y:S01]  /*1cc0*/  SHF.R.U32.HI R0, RZ, 0x3, R0 ;  /* 0x00000003ff007819 */ /* 0x000fe20000011600 */
[----:B------:R1:W-:Y:S01]  /*1cd0*/  STL [R1+0x38], R172 ;  /* 0x000038ac01007387 */ /* 0x0003e20000100800 */
[----:B------:R-:W-:Y:S01]  /*1ce0*/  ISETP.GE.AND P2, PT, R22, R18, PT ;  /* 0x000000121600720c */ /* 0x000fe20003f46270 */
[----:B------:R-:W-:Y:S01]  /*1cf0*/  IMAD.IADD R14, R14, 0x1, -R5 ;  /* 0x000000010e0e7824 */ /* 0x000fe200078e0a05 */
[----:B------:R-:W-:Y:S01]  /*1d00*/  LOP3.LUT R16, R2, R0, RZ, 0x3c, !PT ;  /* 0x0000000002107212 */ /* 0x000fe200078e3cff */
        /* <DEDUP_REMOVED lines=9> */
[----:B----4-:R-:W-:-:S04]  /*1da0*/  LEA R10, P6, R0, UR6, 0x1 ;  /* 0x00000006000a7c11 */ /* 0x010fc8000f8c08ff */
[----:B------:R-:W-:-:S05]  /*1db0*/  LEA.HI.X R11, R0, UR7, R2, 0x1, P6 ;  /* 0x00000007000b7c11 */ /* 0x000fca000b0f0c02 */
[----:B------:R-:W-:Y:S01]  /*1dc0*/  @!PT LDS RZ, [RZ] ;  /* 0x00000000fffff984 */ /* 0x000fe20000000800 */
[----:B------:R-:W-:Y:S01]  /*1dd0*/  @!PT LDS RZ, [RZ] ;  /* 0x00000000fffff984 */ /* 0x000fe20000000800 */
[----:B------:R-:W-:Y:S01]  /*1de0*/  @!PT LDS RZ, [RZ] ;  /* 0x00000000fffff984 */ /* 0x000fe20000000800 */
[----:B------:R4:W-:Y:S04]  /*1df0*/  LDGSTS.E.BYPASS.LTC128B.128 [R209+0x4800], desc[UR8][R10.64] ;  /* 0x048000000ad17fae */ /* 0x0009e8000b901d48 */
.L_x_1873:
[----:B------:R-:W-:Y:S05]  /*1e00*/  BSYNC B0 ;  /* 0x0000000000007941 */ /* 0x000fea0003800000 */
.L_x_1872:
        /* <DEDUP_REMOVED lines=9> */
[----:B----4-:R-:W-:-:S04]  /*1ea0*/  LEA R10, P5, R0, UR6, 0x1 ;  /* 0x00000006000a7c11 */ /* 0x010fc8000f8a08ff */
[----:B------:R-:W-:-:S05]  /*1eb0*/  LEA.HI.X R11, R0, UR7, R2, 0x1, P5 ;  /* 0x00000007000b7c11 */ /* 0x000fca000a8f0c02 */
[----:B------:R-:W-:Y:S01]  /*1ec0*/  @!PT LDS RZ, [RZ] ;  /* 0x00000000fffff984 */ /* 0x000fe20000000800 */
[----:B------:R-:W-:Y:S01]  /*1ed0*/  @!PT LDS RZ, [RZ] ;  /* 0x00000000fffff984 */ /* 0x000fe20000000800 */
[----:B------:R-:W-:Y:S01]  /*1ee0*/  @!PT LDS RZ, [RZ] ;  /* 0x00000000fffff984 */ /* 0x000fe20000000800 */
[----:B------:R4:W-:Y:S04]  /*1ef0*/  LDGSTS.E.BYPASS.LTC128B.128 [R209+0x5000], desc[UR8][R10.64] ;  /* 0x050000000ad17fae */ /* 0x0009e8000b901d48 */
.L_x_1875:
[----:B------:R-:W-:Y:S05]  /*1f00*/  BSYNC B0 ;  /* 0x0000000000007941 */ /* 0x000fea0003800000 */
.L_x_1874:
        /* <DEDUP_REMOVED lines=17> */
.L_x_1877:
[----:B------:R-:W-:Y:S05]  /*2020*/  BSYNC B0 ;  /* 0x0000000000007941 */ /* 0x000fea0003800000 */
.L_x_1876:
[----:B----4-:R-:W-:Y:S01]  /*2030*/  IMAD.IADD R10, R39, 0x1, R17 ;  /* 0x00000001270a7824 */ /* 0x010fe200078e0211 */
[----:B------:R-:W0:Y:S01]  /*2040*/  LDGDEPBAR ;  /* 0x00000000000079af */ /* 0x000e220000000000 */
[----:B------:R-:W-:Y:S01]  /*2050*/  IMAD.SHL.U32 R0, R20, 0x40, RZ ;  /* 0x0000004014007824 */ /* 0x000fe200078e00ff */
[----:B------:R-:W-:Y:S01]  /*2060*/  LEA.HI R98, R98, R171, RZ, 0x5 ;  /* 0x000000ab62627211 */ /* 0x000fe200078f28ff */
[----:B------:R-:W-:Y:S01]  /*2070*/  IMAD.SHL.U32 R5, R14, 0x8, RZ ;  /* 0x000000080e057824 */ /* 0x000fe200078e00ff */
[----:B------:R4:W5:Y:S01]  /*2080*/  @P4 LDG.E R167, desc[UR8][R12.64] ;  /* 0x000000080ca74981 */ /* 0x000962000c1e1900 */
[----:B------:R-:W-:Y:S01]  /*2090*/  IMAD.SHL.U32 R2, R21, 0x40, RZ ;  /* 0x0000004015027824 */ /* 0x000fe200078e00ff */
[----:B------:R-:W-:Y:S01]  /*20a0*/  LOP3.LUT R0, R0, 0x1c0, RZ, 0xc0, !PT ;  /* 0x000001c000007812 */ /* 0x000fe200078ec0ff */
[----:B------:R-:W-:-:S04]  /*20b0*/  DEPBAR.LE SB0, 0x0 ;  /* 0x000080000000791a */ /* 0x000fc80000000000 */
[----:B------:R-:W-:Y:S01]  /*20c0*/  BAR.SYNC.DEFER_BLOCKING 0x0 ;  /* 0x0000000000007b1d */ /* 0x000fe20000010000 */
[----:B-1----:R-:W-:Y:S01]  /*20d0*/  LOP3.LUT R7, R0, 0x8, R5, 0xf8, !PT ;  /* 0x0000000800077812 */ /* 0x002fe200078ef805 */
[----:B------:R-:W-:-:S04]  /*20e0*/  IMAD R5, R15, R164, RZ ;  /* 0x000000a40f057224 */ /* 0x000fc800078e02ff */
[----:B------:R4:W-:Y:S01]  /*20f0*/  STL [R1+0x40], R10 ;  /* 0x0000400a01007387 */ /* 0x0009e20000100800 */
[----:B------:R-:W-:Y:S02]  /*2100*/  SHF.R.S32.HI R79, RZ, 0x5, R98 ;  /* 0x00000005ff4f7819 */ /* 0x000fe40000011462 */
[----:B------:R-:W-:Y:S02]  /*2110*/  SHF.R.U32.HI R6, RZ, 0x3, R0 ;  /* 0x00000003ff067819 */ /* 0x000fe40000011600 */
[----:B------:R-:W-:Y:S01]  /*2120*/  LOP3.LUT R169, R2, 0xfffffe00, RZ, 0xc0, !PT ;  /* 0xfffffe0002a97812 */ /* 0x000fe200078ec0ff */
[C---:B------:R-:W-:Y:S01]  /*2130*/  IMAD.WIDE.U32 R8, R76.reuse, R164, RZ ;  /* 0x000000a44c087225 */ /* 0x040fe200078e00ff */
[----:B------:R4:W-:Y:S03]  /*2140*/  @P0 STS.128 [R209+0x6000], RZ ;  /* 0x006000ffd1000388 */ /* 0x0009e60000000c00 */
[----:B------:R-:W-:Y:S01]  /*2150*/  IMAD R0, R76, R165, R5 ;  /* 0x000000a54c007224 */ /* 0x000fe200078e0205 */
[----:B------:R-:W-:Y:S01]  /*2160*/  LOP3.LUT R168, R7, R6, RZ, 0x3c, !PT ;  /* 0x0000000607a87212 */ /* 0x000fe200078e3cff */
[----:B------:R-:W-:-:S02]  /*2170*/  IMAD R2, R79, 0x400, R169 ;  /* 0x000004004f027824 */ /* 0x000fc400078e02a9 */
[----:B------:R-:W-:Y:S01]  /*2180*/  IMAD.IADD R5, R9, 0x1, R0 ;  /* 0x0000000109057824 */ /* 0x000fe200078e0200 */
[----:B------:R-:W-:Y:S01]  /*2190*/  LEA R6, P2, R8, R38, 0x6 ;  /* 0x0000002608067211 */ /* 0x000fe200078430ff */
[----:B------:R-:W-:Y:S02]  /*21a0*/  IMAD R0, R14, 0x200, R16 ;  /* 0x000002000e007824 */ /* 0x000fe400078e0210 */
[----:B------:R-:W-:Y:S01]  /*21b0*/  IMAD.IADD R2, R168, 0x1, R2 ;  /* 0x00000001a8027824 */ /* 0x000fe200078e0202 */
[----:B------:R-:W-:Y:S01]  /*21c0*/  BSSY B0, `(.L_x_1878) ;  /* 0x0000011000007945 */ /* 0x000fe20003800000 */
[----:B------:R-:W-:Y:S02]  /*21d0*/  ISETP.GE.AND P5, PT, R22, R18, PT ;  /* 0x000000121600720c */ /* 0x000fe40003fa6270 */
[----:B------:R-:W-:Y:S02]  /*21e0*/  LEA.HI.X R7, R8, R10, R5, 0x6, P2 ;  /* 0x0000000a08077211 */ /* 0x000fe400010f3405 */
[----:B------:R-:W-:-:S02]  /*21f0*/  LEA R78, R0, UR4, 0x1 ;  /* 0x00000004004e7c11 */ /* 0x000fc4000f8e08ff */
[----:B------:R-:W-:Y:S01]  /*2200*/  LEA R201, R2, UR4, 0x1 ;  /* 0x0000000402c97c11 */ /* 0x000fe2000f8e08ff */
        /* <DEDUP_REMOVED lines=12> */
.L_x_1879:
[----:B------:R-:W-:Y:S05]  /*22d0*/  BSYNC B0 ;  /* 0x0000000000007941 */ /* 0x000fea0003800000 */
.L_x_1878:
        /* <DEDUP_REMOVED lines=16> */
.L_x_1881:
[----:B------:R-:W-:Y:S05]  /*23e0*/  BSYNC B0 ;  /* 0x0000000000007941 */ /* 0x000fea0003800000 */
.L_x_1880:
        /* <DEDUP_REMOVED lines=16> */
.L_x_1883:
[----:B------:R-:W-:Y:S05]  /*24f0*/  BSYNC B0 ;  /* 0x0000000000007941 */ /* 0x000fea0003800000 */
.L_x_1882:
        /* <DEDUP_REMOVED lines=17> */
.L_x_1885:
[----:B------:R-:W-:Y:S05]  /*2610*/  BSYNC B0 ;  /* 0x0000000000007941 */ /* 0x000fea0003800000 */
.L_x_1884:
[----:B----4-:R-:W-:Y:S01]  /*2620*/  LDSM.16.M88.4 R12, [R201] ;  /* 0x00000000c90c783b */ /* 0x010fe20000000200 */
[----:B------:R-:W-:Y:S01]  /*2630*/  R2P PR, R36, 0x6 ;  /* 0x0000000624007804 */ /* 0x000fe20000000000 */
[--C-:B------:R-:W-:Y:S01]  /*2640*/  IMAD R204, R3, 0x2, R201.reuse ;  /* 0x0000000203cc7824 */ /* 0x100fe200078e02c9 */
[----:B------:R-:W-:Y:S01]  /*2650*/  ULDC UR5, c[0x0][0x39c] ;  /* 0x0000e70000057ab9 */ /* 0x000fe20000000800 */
[----:B------:R-:W4:Y:S01]  /*2660*/  LDSM.16.M88.4 R28, [R78+0x4000] ;  /* 0x004000004e1c783b */ /* 0x000f220000000200 */
[C---:B------:R-:W-:Y:S01]  /*2670*/  VIADD R2, R78.reuse, 0x4000 ;  /* 0x000040004e027836 */ /* 0x040fe20000000000 */
[----:B------:R-:W-:Y:S01]  /*2680*/  SEL R0, R19, 0xffffffe0, !P1 ;  /* 0xffffffe013007807 */ /* 0x000fe20004800000 */
[----:B------:R-:W-:Y:S01]  /*2690*/  VIADD R205, R78, 0x4040 ;  /* 0x000040404ecd7836 */ /* 0x000fe20000000000 */
[----:B-1----:R-:W1:Y:S01]  /*26a0*/  LDSM.16.M88.4 R8, [R201+0x2000] ;  /* 0x00200000c908783b */ /* 0x002e620000000200 */
[----:B------:R-:W-:Y:S01]  /*26b0*/  IMAD R202, R4, 0x2, R201 ;  /* 0x0000000204ca7824 */ /* 0x000fe200078e02c9 */
[----:B------:R-:W-:Y:S01]  /*26c0*/  LOP3.LUT R222, R171, 0x3, RZ, 0xc0, !PT ;  /* 0x00000003abde7812 */ /* 0x000fe200078ec0ff */
[----:B------:R-:W-:Y:S01]  /*26d0*/  IMAD.IADD R200, R78, 0x1, R0 ;  /* 0x000000014ec87824 */ /* 0x000fe200078e0200 */
[----:B------:R-:W2:Y:S01]  /*26e0*/  LDSM.16.M88.4 R20, [R78+0x5000] ;  /* 0x005000004e14783b */ /* 0x000ea20000000200 */
[----:B------:R-:W-:Y:S01]  /*26f0*/  IMAD R203, R3, 0x2, R202 ;  /* 0x0000000203cb7824 */ /* 0x000fe200078e02ca */
[----:B------:R-:W-:-:S02]  /*2700*/  @P2 IADD3 R205, R2, -0x40, RZ ;  /* 0xffffffc002cd2810 */ /* 0x000fc40007ffe0ff */
[----:B------:R-:W3:Y:S01]  /*2710*/  LDSM.16.M88.4 R24, [R78+0x4800] ;  /* 0x004800004e18783b */ /* 0x000ee20000000200 */
[----:B------:R-:W4:Y:S01]  /*2720*/  @P4 LDC R2, c[0x0][0x2e8] ;  /* 0x0000ba00ff024b82 */ /* 0x000f220000000800 */
[C---:B------:R-:W-:Y:S01]  /*2730*/  IADD3 R208, R205.reuse, 0x800, RZ ;  /* 0x00000800cdd07810 */ /* 0x040fe20007ffe0ff */
[----:B------:R-:W-:Y:S01]  /*2740*/  IMAD.IADD R199, R0, 0x1, R205 ;  /* 0x0000000100c77824 */ /* 0x000fe200078e02cd */
[----:B------:R-:W3:Y:S01]  /*2750*/  LDSM.16.M88.4 R32, [R78+0x5800] ;  /* 0x005800004e20783b */ /* 0x000ee20000000200 */
[----:B------:R-:W-:Y:S01]  /*2760*/  LOP3.LUT R0, R98, 0xffffffe0, RZ, 0xc0, !PT ;  /* 0xffffffe062007812 */ /* 0x000fe200078ec0ff */
[C---:B------:R-:W-:Y:S02]  /*2770*/  VIADD R207, R205.reuse, 0x1000 ;  /* 0x00001000cdcf7836 */ /* 0x040fe40000000000 */
[----:B------:R-:W-:Y:S01]  /*2780*/  LDSM.16.M88.4 R16, [R204+0x2000] ;  /* 0x00200000cc10783b */ /* 0x000fe20000000200 */
[----:B------:R-:W-:Y:S02]  /*2790*/  VIADD R206, R205, 0x1800 ;  /* 0x00001800cdce7836 */ /* 0x000fe40000000000 */
[----:B------:R-:W-:Y:S01]  /*27a0*/  IMAD.IADD R0, R171, 0x1, -R0 ;  /* 0x00000001ab007824 */ /* 0x000fe200078e0a00 */
[----:B------:R-:W3:Y:S04]  /*27b0*/  LDSM.16.M88.4 R60, [R200+0x5000] ;  /* 0x00500000c83c783b */ /* 0x000ee80000000200 */
[----:B------:R-:W3:Y:S04]  /*27c0*/  LDSM.16.M88.4 R48, [R200+0x4000] ;  /* 0x00400000c830783b */ /* 0x000ee80000000200 */
[----:B------:R-:W3:Y:S04]  /*27d0*/  LDSM.16.M88.4 R52, [R200+0x4800] ;  /* 0x00480000c834783b */ /* 0x000ee80000000200 */
[----:B------:R-:W3:Y:S01]  /*27e0*/  LDSM.16.M88.4 R56, [R200+0x5800] ;  /* 0x00580000c838783b */ /* 0x000ee20000000200 */
[----:B----4-:R4:W3:Y:S01]  /*27f0*/  @P4 MUFU.RCP R7, R2 ;  /* 0x0000000200074308 */ /* 0x0108e20000001000 */
[-C--:B------:R-:W-:Y:S02]  /*2800*/  HMMA.16816.F32.BF16 R108, R12, R28.reuse, RZ ;  /* 0x0000001c0c6c723c */ /* 0x080fe400000418ff */
[----:B------:R-:W0:Y:S04]  /*2810*/  LDGDEPBAR ;  /* 0x00000000000079af */ /* 0x000e280000000000 */
[C---:B-1----:R-:W-:Y:S06]  /*2820*/  HMMA.16816.F32.BF16 R64, R8.reuse, R28, RZ ;  /* 0x0000001c0840723c */ /* 0x042fec00000418ff */
[----:B--2---:R-:W-:Y:S01]  /*2830*/  HMMA.16816.F32.BF16 R40, R8, R20, RZ ;  /* 0x000000140828723c */ /* 0x004fe200000418ff */
[----:B----4-:R-:W-:-:S05]  /*2840*/  SHF.R.S32.HI R2, RZ, 0x1f, R0 ;  /* 0x0000001fff027819 */ /* 0x010fca0000011400 */
[-C--:B------:R-:W-:Y:S01]  /*2850*/  HMMA.16816.F32.BF16 R68, R8, R30.reuse, RZ ;  /* 0x0000001e0844723c */ /* 0x080fe200000418ff */
[----:B------:R-:W-:Y:S02]  /*2860*/  LEA.HI R2, R2, R0, RZ, 0x2 ;  /* 0x0000000002027211 */ /* 0x000fe400078f10ff */
[----:B------:R-:W-:Y:S02]  /*2870*/  SHF.R.S32.HI R0, RZ, 0x1f, R79 ;  /* 0x0000001fff007819 */ /* 0x000fe4000001144f */
[----:B------:R-:W-:Y:S01]  /*2880*/  SHF.R.S32.HI R6, RZ, 0x2, R2 ;  /* 0x00000002ff067819 */ /* 0x000fe20000011402 */
[----:B------:R-:W-:Y:S01]  /*2890*/  HMMA.16816.F32.BF16 R104, R12, R30, RZ ;  /* 0x0000001e0c68723c */ /* 0x000fe200000418ff */
[----:B------:R-:W1:Y:S01]  /*28a0*/  LDSM.16.M88.4 R28, [R204] ;  /* 0x00000000cc1c783b */ /* 0x000e620000000200 */
[----:B------:R-:W-:Y:S02]  /*28b0*/  LEA.HI R0, R0, R79, RZ, 0x2 ;  /* 0x0000004f00007211 */ /* 0x000fe400078f10ff */
[----:B------:R-:W-:Y:S01]  /*28c0*/  LEA R2, R79, R6, 0x4 ;  /* 0x000000064f027211 */ /* 0x000fe200078e20ff */
[----:B------:R-:W-:Y:S01]  /*28d0*/  STL [R1+0x4c], R6 ;  /* 0x00004c0601007387 */ /* 0x000fe20000100800 */
[----:B---3--:R-:W-:Y:S01]  /*28e0*/  HMMA.16816.F32.BF16 R44, R8, R24, RZ ;  /* 0x00000018082c723c */ /* 0x008fe200000418ff */
[----:B------:R-:W-:-:S02]  /*28f0*/  LOP3.LUT R0, R0, 0xfffffffc, RZ, 0xc0, !PT ;  /* 0xfffffffc00007812 */ /* 0x000fc400078ec0ff */
[----:B------:R-:W-:-:S03]  /*2900*/  IMAD.IADD R211, R211, 0x1, R2 ;  /* 0x00000001d3d37824 */ /* 0x000fc600078e0202 */
[C---:B------:R-:W-:Y:S06]  /*2910*/  HMMA.16816.F32.BF16 R36, R8.reuse, R32, RZ ;  /* 0x000000200824723c */ /* 0x040fec00000418ff */
[C---:B------:R-:W-:Y:S06]  /*2920*/  HMMA.16816.F32.BF16 R72, R8.reuse, R26, RZ ;  /* 0x0000001a0848723c */ /* 0x040fec00000418ff */
[C---:B------:R-:W-:Y:S06]  /*2930*/  HMMA.16816.F32.BF16 R80, R8.reuse, R22, RZ ;  /* 0x000000160850723c */ /* 0x040fec00000418ff */
[----:B------:R-:W-:Y:S06]  /*2940*/  HMMA.16816.F32.BF16 R8, R8, R34, RZ ;  /* 0x000000220808723c */ /* 0x000fec00000418ff */
[C---:B------:R-:W-:Y:S06]  /*2950*/  HMMA.16816.F32.BF16 R92, R12.reuse, R24, RZ ;  /* 0x000000180c5c723c */ /* 0x040fec00000418ff */
[----:B------:R-:W-:Y:S01]  /*2960*/  HMMA.16816.F32.BF16 R100, R12, R26, RZ ;  /* 0x0000001a0c64723c */ /* 0x000fe200000418ff */
[----:B------:R-:W-:Y:S05]  /*2970*/  LDSM.16.M88.4 R24, [R202] ;  /* 0x00000000ca18783b */ /* 0x000fea0000000200 */
[----:B------:R-:W-:Y:S01]  /*2980*/  HMMA.16816.F32.BF16 R152, R16, R60, R40 ;  /* 0x0000003c1098723c */ /* 0x000fe20000041828 */
[----:B------:R-:W2:Y:S05]  /*2990*/  LDSM.16.M88.4 R40, [R205] ;  /* 0x00000000cd28783b */ /* 0x000eaa0000000200 */
[C---:B------:R-:W-:Y:S06]  /*29a0*/  HMMA.16816.F32.BF16 R84, R12.reuse, R32, RZ ;  /* 0x000000200c54723c */ /* 0x040fec00000418ff */
[C---:B------:R-:W-:Y:S06]  /*29b0*/  HMMA.16816.F32.BF16 R88, R12.reuse, R20, RZ ;  /* 0x000000140c58723c */ /* 0x040fec00000418ff */
[C---:B------:R-:W-:Y:S01]  /*29c0*/  HMMA.16816.F32.BF16 R120, R12.reuse, R22, RZ ;  /* 0x000000160c78723c */ /* 0x040fe200000418ff */
[----:B------:R-:W3:Y:S05]  /*29d0*/  LDSM.16.M88.4 R20, [R202+0x2000] ;  /* 0x00200000ca14783b */ /* 0x000eea0000000200 */
[----:B------:R-:W-:Y:S01]  /*29e0*/  HMMA.16816.F32.BF16 R112, R12, R34, RZ ;  /* 0x000000220c70723c */ /* 0x000fe200000418ff */
[----:B------:R-:W4:Y:S04]  /*29f0*/  LDSM.16.M88.4 R32, [R205+0x800] ;  /* 0x00080000cd20783b */ /* 0x000f280000000200 */
[----:B------:R-:W-:Y:S01]  /*2a00*/  LDSM.16.M88.4 R12, [R203] ;  /* 0x00000000cb0c783b */ /* 0x000fe20000000200 */
[C---:B------:R-:W-:Y:S06]  /*2a10*/  HMMA.16816.F32.BF16 R116, R16.reuse, R48, R64 ;  /* 0x000000301074723c */ /* 0x040fec0000041840 */
[C---:B------:R-:W-:Y:S01]  /*2a20*/  HMMA.16816.F32.BF16 R156, R16.reuse, R52, R44 ;  /* 0x00000034109c723c */ /* 0x040fe2000004182c */
[----:B------:R-:W-:Y:S05]  /*2a30*/  LDSM.16.M88.4 R44, [R199] ;  /* 0x00000000c72c783b */ /* 0x000fea0000000200 */
[C---:B------:R-:W-:Y:S01]  /*2a40*/  HMMA.16816.F32.BF16 R148, R16.reuse, R56, R36 ;  /* 0x000000381094723c */ /* 0x040fe20000041824 */
[----:B------:R-:W-:Y:S05]  /*2a50*/  LDSM.16.M88.4 R36, [R205+0x1800] ;  /* 0x00180000cd24783b */ /* 0x000fea0000000200 */
[C---:B------:R-:W-:Y:S06]  /*2a60*/  HMMA.16816.F32.BF16 R160, R16.reuse, R50, R68 ;  /* 0x0000003210a0723c */ /* 0x040fec0000041844 */
[C---:B------:R-:W-:Y:S06]  /*2a70*/  HMMA.16816.F32.BF16 R144, R16.reuse, R54, R72 ;  /* 0x000000361090723c */ /* 0x040fec0000041848 */
[C---:B------:R-:W-:Y:S06]  /*2a80*/  HMMA.16816.F32.BF16 R140, R16.reuse, R62, R80 ;  /* 0x0000003e108c723c */ /* 0x040fec0000041850 */
[----:B------:R-:W-:Y:S01]  /*2a90*/  HMMA.16816.F32.BF16 R132, R16, R58, R8 ;  /* 0x0000003a1084723c */ /* 0x000fe20000041808 */
[----:B------:R-:W4:Y:S04]  /*2aa0*/  LDSM.16.M88.4 R16, [R205+0x1000] ;  /* 0x00100000cd10783b */ /* 0x000f280000000200 */
[----:B------:R-:W-:Y:S01]  /*2ab0*/  LDSM.16.M88.4 R8, [R203+0x2000] ;  /* 0x00200000cb08783b */ /* 0x000fe20000000200 */
[C---:B-1----:R-:W-:Y:S06]  /*2ac0*/  HMMA.16816.F32.BF16 R64, R28.reuse, R48, R108 ;  /* 0x000000301c40723c */ /* 0x042fec000004186c */
[C---:B------:R-:W-:Y:S01]  /*2ad0*/  HMMA.16816.F32.BF16 R68, R28.reuse, R50, R104 ;  /* 0x000000321c44723c */ /* 0x040fe20000041868 */
[----:B------:R-:W1:Y:S05]  /*2ae0*/  LDSM.16.M88.4 R48, [R199+0x1000] ;  /* 0x00100000c730783b */ /* 0x000e6a0000000200 */
[C---:B------:R-:W-:Y:S06]  /*2af0*/  HMMA.16816.F32.BF16 R124, R28.reuse, R52, R92 ;  /* 0x000000341c7c723c */ /* 0x040fec000004185c */
[C---:B------:R-:W-:Y:S06]  /*2b00*/  HMMA.16816.F32.BF16 R136, R28.reuse, R56, R84 ;  /* 0x000000381c88723c */ /* 0x040fec0000041854 */
[C---:B------:R-:W-:Y:S06]  /*2b10*/  HMMA.16816.F32.BF16 R128, R28.reuse, R60, R88 ;  /* 0x0000003c1c80723c */ /* 0x040fec0000041858 */
[C---:B------:R-:W-:Y:S06]  /*2b20*/  HMMA.16816.F32.BF16 R84, R28.reuse, R62, R120 ;  /* 0x0000003e1c54723c */ /* 0x040fec0000041878 */
[C---:B------:R-:W-:Y:S01]  /*2b30*/  HMMA.16816.F32.BF16 R80, R28.reuse, R54, R100 ;  /* 0x000000361c50723c */ /* 0x040fe20000041864 */
[----:B------:R-:W-:Y:S05]  /*2b40*/  LDSM.16.M88.4 R52, [R199+0x1800] ;  /* 0x00180000c734783b */ /* 0x000fea0000000200 */
[----:B------:R-:W-:Y:S01]  /*2b50*/  HMMA.16816.F32.BF16 R72, R28, R58, R112 ;  /* 0x0000003a1c48723c */ /* 0x000fe20000041870 */
[----:B------:R-:W1:Y:S01]  /*2b60*/  LDSM.16.M88.4 R28, [R199+0x800] ;  /* 0x00080000c71c783b */ /* 0x000e620000000200 */
[----:B------:R-:W-:-:S04]  /*2b70*/  DEPBAR.LE SB0, 0x0 ;  /* 0x000080000000791a */ /* 0x000fc80000000000 */
[-C--:B--2---:R-:W-:Y:S06]  /*2b80*/  HMMA.16816.F32.BF16 R64, R24, R40.reuse, R64 ;  /* 0x000000281840723c */ /* 0x084fec0000041840 */
[C---:B---3--:R-:W-:Y:S06]  /*2b90*/  HMMA.16816.F32.BF16 R88, R20.reuse, R40, R116 ;  /* 0x000000281458723c */ /* 0x048fec0000041874 */
[-C--:B------:R-:W-:Y:S06]  /*2ba0*/  HMMA.16816.F32.BF16 R60, R20, R42.reuse, R160 ;  /* 0x0000002a143c723c */ /* 0x080fec00000418a0 */
[----:B------:R-:W-:Y:S06]  /*2bb0*/  HMMA.16816.F32.BF16 R68, R24, R42, R68 ;  /* 0x0000002a1844723c */ /* 0x000fec0000041844 */
        /* <DEDUP_REMOVED lines=9> */
[----:B------:R-:W-:Y:S06]  /*2c50*/  HMMA.16816.F32.BF16 R16, R24, R36, R136 ;  /* 0x000000241810723c */ /* 0x000fec0000041888 */
[----:B------:R-:W-:Y:S06]  /*2c60*/  HMMA.16816.F32.BF16 R64, R12, R44, R64 ;  /* 0x0000002c0c40723c */ /* 0x000fec0000041840 */
[C---:B------:R-:W-:Y:S06]  /*2c70*/  HMMA.16816.F32.BF16 R80, R24.reuse, R34, R80 ;  /* 0x000000221850723c */ /* 0x040fec0000041850 */
[----:B------:R-:W-:Y:S06]  /*2c80*/  HMMA.16816.F32.BF16 R72, R24, R38, R72 ;  /* 0x000000261848723c */ /* 0x000fec0000041848 */
[----:B-1----:R-:W-:Y:S06]  /*2c90*/  HMMA.16816.F32.BF16 R116, R8, R50, R112 ;  /* 0x000000320874723c */ /* 0x002fec0000041870 */
[----:B------:R-:W-:Y:S01]  /*2ca0*/  HMMA.16816.F32.BF16 R40, R12, R28, R40 ;  /* 0x0000001c0c28723c */ /* 0x000fe20000041828 */
[----:B------:R-:W-:Y:S01]  /*2cb0*/  FMUL.FTZ R5, R64, UR5 ;  /* 0x0000000540057c20 */ /* 0x000fe20008410000 */
[----:B------:R-:W-:-:S04]  /*2cc0*/  FMUL.FTZ R6, R67, UR5 ;  /* 0x0000000543067c20 */ /* 0x000fc80008410000 */
[C---:B------:R-:W-:Y:S01]  /*2cd0*/  HMMA.16816.F32.BF16 R88, R8.reuse, R44, R88 ;  /* 0x0000002c0858723c */ /* 0x040fe20000041858 */
[----:B------:R-:W-:Y:S05]  /*2ce0*/  MUFU.TANH R64, R6 ;  /* 0x0000000600407308 */ /* 0x000fea0000002400 */
[C---:B------:R-:W-:Y:S06]  /*2cf0*/  HMMA.16816.F32.BF16 R60, R8.reuse, R46, R60 ;  /* 0x0000002e083c723c */ /* 0x040fec000004183c */
[C---:B------:R-:W-:Y:S06]  /*2d00*/  HMMA.16816.F32.BF16 R56, R8.reuse, R28, R56 ;  /* 0x0000001c0838723c */ /* 0x040fec0000041838 */
[----:B------:R-:W-:Y:S01]  /*2d10*/  HMMA.16816.F32.BF16 R32, R8, R30, R92 ;  /* 0x0000001e0820723c */ /* 0x000fe2000004185c */
[----:B------:R-:W-:-:S05]  /*2d20*/  FMUL.FTZ R2, R42, UR5 ;  /* 0x000000052a027c20 */ /* 0x000fca0008410000 */
[C---:B------:R-:W-:Y:S06]  /*2d30*/  HMMA.16816.F32.BF16 R36, R8.reuse, R48, R104 ;  /* 0x000000300824723c */ /* 0x040fec0000041868 */
[----:B------:R-:W-:Y:S01]  /*2d40*/  HMMA.16816.F32.BF16 R120, R8, R52, R108 ;  /* 0x000000340878723c */ /* 0x000fe2000004186c */
[----:B------:R-:W-:Y:S01]  /*2d50*/  FMUL.FTZ R63, R63, UR5 ;  /* 0x000000053f3f7c20 */ /* 0x000fe20008410000 */
[----:B------:R-:W-:-:S04]  /*2d60*/  FMUL.FTZ R62, R62, UR5 ;  /* 0x000000053e3e7c20 */ /* 0x000fc80008410000 */
[----:B------:R-:W-:Y:S01]  /*2d70*/  HMMA.16816.F32.BF16 R112, R8, R54, R100 ;  /* 0x000000360870723c */ /* 0x000fe20000041864 */
[----:B------:R-:W-:Y:S01]  /*2d80*/  FMUL.FTZ R57, R57, UR5 ;  /* 0x0000000539397c20 */ /* 0x000fe20008410000 */
[----:B------:R-:W-:Y:S01]  /*2d90*/  FMUL.FTZ R58, R58, UR5 ;  /* 0x000000053a3a7c20 */ /* 0x000fe20008410000 */
[----:B------:R-:W-:-:S03]  /*2da0*/  FMUL.FTZ R56, R56, UR5 ;  /* 0x0000000538387c20 */ /* 0x000fc60008410000 */
[----:B------:R-:W-:Y:S01]  /*2db0*/  HMMA.16816.F32.BF16 R8, R12, R52, R16 ;  /* 0x000000340c08723c */ /* 0x000fe20000041810 */
[----:B------:R-:W-:-:S05]  /*2dc0*/  FMUL.FTZ R67, R33, UR5 ;  /* 0x0000000521437c20 */ /* 0x000fca0008410000 */
[----:B------:R-:W-:Y:S01]  /*2dd0*/  HMMA.16816.F32.BF16 R16, R12, R46, R68 ;  /* 0x0000002e0c10723c */ /* 0x000fe20000041844 */
[----:B------:R-:W-:-:S05]  /*2de0*/  FMUL.FTZ R95, R39, UR5 ;  /* 0x00000005275f7c20 */ /* 0x000fca0008410000 */
[C---:B------:R-:W-:Y:S01]  /*2df0*/  HMMA.16816.F32.BF16 R24, R12.reuse, R48, R20 ;  /* 0x000000300c18723c */ /* 0x040fe20000041814 */
[----:B------:R1:W2:Y:S01]  /*2e00*/  MUFU.TANH R23, R5 ;  /* 0x0000000500177308 */ /* 0x0002a20000002400 */
[----:B------:R-:W-:Y:S02]  /*2e10*/  IMAD.MOV.U32 R68, RZ, RZ, RZ ;  /* 0x000000ffff447224 */ /* 0x000fe400078e00ff */
[----:B-----5:R-:W-:Y:S01]  /*2e20*/  @P4 FMUL.FTZ R68, R167, R7 ;  /* 0x00000007a7444220 */ /* 0x020fe20000410000 */
[----:B------:R-:W-:Y:S01]  /*2e30*/  FMUL.FTZ R70, R35, UR5 ;  /* 0x0000000523467c20 */ /* 0x000fe20008410000 */
[----:B------:R-:W-:Y:S01]  /*2e40*/  FMUL.FTZ R69, R36, UR5 ;  /* 0x0000000524457c20 */ /* 0x000fe20008410000 */
[----:B------:R-:W-:Y:S01]  /*2e50*/  HMMA.16816.F32.BF16 R48, R12, R50, R84 ;  /* 0x000000320c30723c */ /* 0x000fe20000041854 */
[----:B------:R-:W-:Y:S02]  /*2e60*/  IMAD.SHL.U32 R21, R171, 0x2, RZ ;  /* 0x00000002ab157824 */ /* 0x000fe400078e00ff */
[----:B------:R-:W-:-:S03]  /*2e70*/  FMUL.FTZ R71, R38, UR5 ;  /* 0x0000000526477c20 */ /* 0x000fc60008410000 */
[----:B------:R-:W-:Y:S01]  /*2e80*/  LOP3.LUT R21, R21, 0x6, RZ, 0xc0, !PT ;  /* 0x0000000615157812 */ /* 0x000fe200078ec0ff */
[C---:B------:R-:W-:Y:S01]  /*2e90*/  HMMA.16816.F32.BF16 R108, R12.reuse, R54, R72 ;  /* 0x000000360c6c723c */ /* 0x040fe20000041848 */
[----:B------:R-:W-:Y:S01]  /*2ea0*/  FMUL.FTZ R94, R10, UR5 ;  /* 0x000000050a5e7c20 */ /* 0x000fe20008410000 */
[----:B------:R-:W-:Y:S02]  /*2eb0*/  FMUL.FTZ R106, R11, UR5 ;  /* 0x000000050b6a7c20 */ /* 0x000fe40008410000 */
[----:B------:R-:W-:Y:S02]  /*2ec0*/  IMAD R21, R76, 0x40, R21 ;  /* 0x000000404c157824 */ /* 0x000fe400078e0215 */
[----:B-1----:R-:W-:Y:S01]  /*2ed0*/  FMUL.FTZ R5, R65, UR5 ;  /* 0x0000000541057c20 */ /* 0x002fe20008410000 */
[----:B------:R-:W-:Y:S01]  /*2ee0*/  HMMA.16816.F32.BF16 R28, R12, R30, R80 ;  /* 0x0000001e0c1c723c */ /* 0x000fe20000041850 */
[----:B------:R-:W-:Y:S01]  /*2ef0*/  FMUL.FTZ R75, R8, UR5 ;  /* 0x00000005084b7c20 */ /* 0x000fe20008410000 */
[----:B------:R-:W-:Y:S01]  /*2f00*/  FMUL.FTZ R8, R17, UR5 ;  /* 0x0000000511087c20 */ /* 0x000fe20008410000 */
[----:B------:R1:W3:Y:S01]  /*2f10*/  MUFU.TANH R22, R5 ;  /* 0x0000000500167308 */ /* 0x0002e20000002400 */
[----:B------:R-:W-:Y:S01]  /*2f20*/  FMUL.FTZ R54, R60, UR5 ;  /* 0x000000053c367c20 */ /* 0x000fe20008410000 */
[----:B------:R-:W-:Y:S01]  /*2f30*/  FMUL.FTZ R60, R59, UR5 ;  /* 0x000000053b3c7c20 */ /* 0x000fe20008410000 */
[----:B------:R-:W-:Y:S01]  /*2f40*/  FMUL.FTZ R10, R16, UR5 ;  /* 0x00000005100a7c20 */ /* 0x000fe20008410000 */
[----:B------:R-:W-:-:S02]  /*2f50*/  VIADD R14, R21, 0x1 ;  /* 0x00000001150e7836 */ /* 0x000fc40000000000 */
[----:B------:R-:W-:Y:S01]  /*2f60*/  FMUL.FTZ R15, R25, UR5 ;  /* 0x00000005190f7c20 */ /* 0x000fe20008410000 */
[----:B------:R-:W-:Y:S02]  /*2f70*/  VIADD R16, R21, 0x9 ;  /* 0x0000000915107836 */ /* 0x000fe40000000000 */
[----:B------:R-:W-:Y:S01]  /*2f80*/  FMUL.FTZ R12, R43, UR5 ;  /* 0x000000052b0c7c20 */ /* 0x000fe20008410000 */
[----:B------:R-:W-:Y:S01]  /*2f90*/  MUFU.TANH R59, R2 ;  /* 0x00000002003b7308 */ /* 0x000fe20000002400 */
[----:B------:R-:W-:Y:S01]  /*2fa0*/  FMUL.FTZ R76, R48, UR5 ;  /* 0x00000005304c7c20 */ /* 0x000fe20008410000 */
[----:B------:R-:W-:Y:S01]  /*2fb0*/  FMUL.FTZ R43, R19, UR5 ;  /* 0x00000005132b7c20 */ /* 0x000fe20008410000 */
[----:B------:R-:W-:Y:S01]  /*2fc0*/  IADD3 R19, R21, 0x10, RZ ;  /* 0x0000001015137810 */ /* 0x000fe20007ffe0ff */
[----:B------:R-:W-:Y:S01]  /*2fd0*/  FMUL.FTZ R125, R51, UR5 ;  /* 0x00000005337d7c20 */ /* 0x000fe20008410000 */
[----:B------:R-:W-:Y:S01]  /*2fe0*/  FMUL.FTZ R55, R61, UR5 ;  /* 0x000000053d377c20 */ /* 0x000fe20008410000 */
[----:B------:R-:W-:Y:S01]  /*2ff0*/  FMUL.FTZ R124, R50, UR5 ;  /* 0x00000005327c7c20 */ /* 0x000fe20008410000 */
[----:B------:R-:W-:Y:S01]  /*3000*/  FMUL.FTZ R107, R49, UR5 ;  /* 0x00000005316b7c20 */ /* 0x000fe20008410000 */
[----:B------:R4:W-:Y:S01]  /*3010*/  MUFU.TANH R126, R15 ;  /* 0x0000000f007e7308 */ /* 0x0009e20000002400 */
[----:B-1----:R-:W-:-:S02]  /*3020*/  IMAD.IADD R5, R79, 0x1, -R0 ;  /* 0x000000014f057824 */ /* 0x002fc400078e0a00 */
[----:B------:R-:W-:Y:S01]  /*3030*/  FMUL.FTZ R0, R66, UR5 ;  /* 0x0000000542007c20 */ /* 0x000fe20008410000 */
[----:B------:R-:W-:Y:S01]  /*3040*/  FMUL.FTZ R66, R34, UR5 ;  /* 0x0000000522427c20 */ /* 0x000fe20008410000 */
[----:B------:R-:W-:Y:S01]  /*3050*/  FMUL.FTZ R79, R9, UR5 ;  /* 0x00000005094f7c20 */ /* 0x000fe20008410000 */
[----:B------:R-:W-:Y:S01]  /*3060*/  FMUL.FTZ R11, R28, UR5 ;  /* 0x000000051c0b7c20 */ /* 0x000fe20008410000 */
[----:B------:R1:W-:Y:S01]  /*3070*/  STL [R1+0x50], R5 ;  /* 0x0000500501007387 */ /* 0x0003e20000100800 */
[----:B------:R-:W-:Y:S01]  /*3080*/  FMUL.FTZ R61, R31, UR5 ;  /* 0x000000051f3d7c20 */ /* 0x000fe20008410000 */
[----:B------:R2:W-:Y:S01]  /*3090*/  MUFU.TANH R44, R0 ;  /* 0x00000000002c7308 */ /* 0x0005e20000002400 */
[----:B------:R-:W-:Y:S02]  /*30a0*/  VIADD R31, R21, 0x20 ;  /* 0x00000020151f7836 */ /* 0x000fe40000000000 */
[----:B------:R-:W-:Y:S01]  /*30b0*/  FMUL.FTZ R13, R24, UR5 ;  /* 0x00000005180d7c20 */ /* 0x000fe20008410000 */
[----:B------:R-:W-:Y:S01]  /*30c0*/  FMUL.FTZ R24, R88, UR5 ;  /* 0x0000000558187c20 */ /* 0x000fe20008410000 */
[----:B------:R-:W-:Y:S01]  /*30d0*/  FMUL.FTZ R72, R26, UR5 ;  /* 0x000000051a487c20 */ /* 0x000fe20008410000 */
[----:B------:R-:W-:Y:S01]  /*30e0*/  FMUL.FTZ R26, R90, UR5 ;  /* 0x000000055a1a7c20 */ /* 0x000fe20008410000 */
[----:B------:R-:W-:Y:S01]  /*30f0*/  FMUL.FTZ R20, R29, UR5 ;  /* 0x000000051d147c20 */ /* 0x000fe20008410000 */
[----:B------:R-:W-:Y:S01]  /*3100*/  FMUL.FTZ R73, R27, UR5 ;  /* 0x000000051b497c20 */ /* 0x000fe20008410000 */
[----:B------:R-:W3:Y:S01]  /*3110*/  MUFU.TANH R10, R10 ;  /* 0x0000000a000a7308 */ /* 0x000ee20000002400 */
[----:B----4-:R-:W-:-:S02]  /*3120*/  VIADD R15, R21, 0x8 ;  /* 0x00000008150f7836 */ /* 0x010fc40000000000 */
[----:B------:R-:W-:Y:S01]  /*3130*/  FMUL.FTZ R27, R89, UR5 ;  /* 0x00000005591b7c20 */ /* 0x000fe20008410000 */
[----:B------:R-:W-:Y:S01]  /*3140*/  FMUL.FTZ R65, R32, UR5 ;  /* 0x0000000520417c20 */ /* 0x000fe20008410000 */
[-C--:B------:R-:W-:Y:S01]  /*3150*/  ISETP.GE.AND P0, PT, R14, R77.reuse, PT ;  /* 0x0000004d0e00720c */ /* 0x080fe20003f06270 */
[----:B------:R-:W-:Y:S01]  /*3160*/  FMUL.FTZ R74, R37, UR5 ;  /* 0x00000005254a7c20 */ /* 0x000fe20008410000 */
[-C--:B------:R-:W-:Y:S01]  /*3170*/  ISETP.GE.AND P1, PT, R15, R77.reuse, PT ;  /* 0x0000004d0f00720c */ /* 0x080fe20003f26270 */
[----:B------:R-:W-:Y:S01]  /*3180*/  FMUL.FTZ R30, R30, UR5 ;  /* 0x000000051e1e7c20 */ /* 0x000fe20008410000 */
[----:B------:R-:W-:Y:S01]  /*3190*/  MUFU.TANH R34, R12 ;  /* 0x0000000c00227308 */ /* 0x000fe20000002400 */
[----:B--2---:R-:W-:Y:S01]  /*31a0*/  FMUL.FTZ R0, R41, UR5 ;  /* 0x0000000529007c20 */ /* 0x004fe20008410000 */
[----:B------:R-:W-:Y:S01]  /*31b0*/  FMUL.FTZ R41, R91, UR5 ;  /* 0x000000055b297c20 */ /* 0x000fe20008410000 */
[-C--:B------:R-:W-:Y:S02]  /*31c0*/  ISETP.GE.AND P6, PT, R16, R77.reuse, PT ;  /* 0x0000004d1000720c */ /* 0x080fe40003fc6270 */
[----:B------:R-:W-:Y:S01]  /*31d0*/  ISETP.GE.AND P5, PT, R19, R77, PT ;  /* 0x0000004d1300720c */ /* 0x000fe20003fa6270 */
[----:B-1----:R-:W-:-:S02]  /*31e0*/  FMUL.FTZ R5, R40, UR5 ;  /* 0x0000000528057c20 */ /* 0x002fc40008410000 */
[----:B------:R1:W-:Y:S01]  /*31f0*/  MUFU.TANH R17, R0 ;  /* 0x0000000000117308 */ /* 0x0003e20000002400 */
[----:B------:R-:W-:Y:S01]  /*3200*/  FMUL.FTZ R40, R18, UR5 ;  /* 0x0000000512287c20 */ /* 0x000fe20008410000 */
[----:B------:R-:W-:-:S06]  /*3210*/  ISETP.GE.AND P2, PT, R21, R77, PT ;  /* 0x0000004d1500720c */ /* 0x000fcc0003f46270 */
[----:B------:R2:W-:Y:S08]  /*3220*/  MUFU.TANH R25, R5 ;  /* 0x0000000500197308 */ /* 0x0005f00000002400 */
[----:B------:R4:W4:Y:S01]  /*3230*/  MUFU.TANH R12, R8 ;  /* 0x00000008000c7308 */ /* 0x0009220000002400 */
[----:B-1----:R-:W-:-:S04]  /*3240*/  IADD3 R0, R77, R211, -R166 ;  /* 0x000000d34d007210 */ /* 0x002fc80007ffe8a6 */
[----:B------:R-:W-:Y:S01]  /*3250*/  IADD3 R2, -R21, R0, RZ ;  /* 0x0000000015027210 */ /* 0x000fe20007ffe1ff */
[C---:B------:R-:W-:Y:S01]  /*3260*/  IMAD.IADD R6, R0.reuse, 0x1, -R14 ;  /* 0x0000000100067824 */ /* 0x040fe200078e0a0e */
[C---:B------:R-:W-:Y:S01]  /*3270*/  IADD3 R7, R0.reuse, -R19, RZ ;  /* 0x8000001300077210 */ /* 0x040fe20007ffe0ff */
[----:B------:R-:W1:Y:S01]  /*3280*/  MUFU.TANH R11, R11 ;  /* 0x0000000b000b7308 */ /* 0x000e620000002400 */
[----:B--2---:R-:W-:Y:S02]  /*3290*/  IABS R5, R2 ;  /* 0x0000000200057213 */ /* 0x004fe40000000000 */
[----:B------:R-:W-:Y:S02]  /*32a0*/  IABS R2, R6 ;  /* 0x0000000600027213 */ /* 0x000fe40000000000 */
[----:B------:R-:W-:Y:S02]  /*32b0*/  I2FP.F32.S32 R5, R5 ;  /* 0x0000000500057245 */ /* 0x000fe40000201400 */
[----:B------:R-:W-:Y:S01]  /*32c0*/  I2FP.F32.S32 R2, R2 ;  /* 0x0000000200027245 */ /* 0x000fe20000201400 */
[----:B------:R2:W-:Y:S01]  /*32d0*/  MUFU.TANH R28, R13 ;  /* 0x0000000d001c7308 */ /* 0x0005e20000002400 */
[----:B------:R-:W-:Y:S01]  /*32e0*/  IABS R7, R7 ;  /* 0x0000000700077213 */ /* 0x000fe20000000000 */
[----:B------:R-:W-:Y:S01]  /*32f0*/  FFMA.FTZ R48, R5, -R68, R23 ;  /* 0x8000004405307223 */ /* 0x000fe20000010017 */
[----:B------:R-:W-:-:S02]  /*3300*/  IMAD.IADD R5, R0, 0x1, -R16 ;  /* 0x0000000100057824 */ /* 0x000fc400078e0a10 */
[----:B---3--:R-:W-:Y:S01]  /*3310*/  FFMA.FTZ R47, R2, -R68, R22 ;  /* 0x80000044022f7223 */ /* 0x008fe20000010016 */
[C---:B------:R-:W-:Y:S02]  /*3320*/  VIADD R22, R21.reuse, 0x11 ;  /* 0x0000001115167836 */ /* 0x040fe40000000000 */
[C---:B------:R-:W-:Y:S01]  /*3330*/  IMAD.IADD R2, R0.reuse, 0x1, -R15 ;  /* 0x0000000100027824 */ /* 0x040fe200078e0a0f */
[----:B------:R-:W-:Y:S01]  /*3340*/  IABS R5, R5 ;  /* 0x0000000500057213 */ /* 0x000fe20000000000 */
[C---:B------:R-:W-:Y:S01]  /*3350*/  IMAD.IADD R6, R0.reuse, 0x1, -R22 ;  /* 0x0000000100067824 */ /* 0x040fe200078e0a16 */
[----:B------:R-:W-:Y:S01]  /*3360*/  MUFU.TANH R24, R24 ;  /* 0x0000001800187308 */ /* 0x000fe20000002400 */
[----:B------:R-:W-:Y:S01]  /*3370*/  VIADD R23, R21, 0x18 ;  /* 0x0000001815177836 */ /* 0x000fe20000000000 */
[----:B------:R-:W-:Y:S02]  /*3380*/  IABS R2, R2 ;  /* 0x0000000200027213 */ /* 0x000fe40000000000 */
[----:B------:R-:W-:Y:S01]  /*3390*/  IABS R9, R6 ;  /* 0x0000000600097213 */ /* 0x000fe20000000000 */
[----:B----4-:R-:W-:Y:S01]  /*33a0*/  IMAD.IADD R8, R0, 0x1, -R23 ;  /* 0x0000000100087824 */ /* 0x010fe200078e0a17 */
[----:B------:R-:W-:Y:S01]  /*33b0*/  BAR.SYNC.DEFER_BLOCKING 0x0 ;  /* 0x0000000000007b1d */ /* 0x000fe20000010000 */
[----:B------:R-:W-:Y:S01]  /*33c0*/  IMAD.MOV.U32 R6, RZ, RZ, R5 ;  /* 0x000000ffff067224 */ /* 0x000fe200078e0005 */
[----:B------:R-:W-:-:S02]  /*33d0*/  I2FP.F32.S32 R5, R2 ;  /* 0x0000000200057245 */ /* 0x000fc40000201400 */
[----:B------:R-:W-:Y:S02]  /*33e0*/  IABS R2, R8 ;  /* 0x0000000800027213 */ /* 0x000fe40000000000 */
[----:B------:R-:W-:Y:S01]  /*33f0*/  I2FP.F32.S32 R8, R6 ;  /* 0x0000000600087245 */ /* 0x000fe20000201400 */
[----:B------:R-:W-:Y:S01]  /*3400*/  FFMA.FTZ R53, R5, -R68, R10 ;  /* 0x8000004405357223 */ /* 0x000fe2000001000a */
[----:B------:R-:W-:Y:S01]  /*3410*/  I2FP.F32.S32 R6, R7 ;  /* 0x0000000700067245 */ /* 0x000fe20000201400 */
[----:B------:R-:W-:Y:S01]  /*3420*/  IMAD.MOV.U32 R5, RZ, RZ, R9 ;  /* 0x000000ffff057224 */ /* 0x000fe200078e0009 */
[----:B------:R-:W-:Y:S01]  /*3430*/  I2FP.F32.S32 R2, R2 ;  /* 0x0000000200027245 */ /* 0x000fe20000201400 */
[-C--:B------:R-:W-:Y:S01]  /*3440*/  FFMA.FTZ R52, R8, -R68.reuse, R12 ;  /* 0x8000004408347223 */ /* 0x080fe2000001000c */
[----:B------:R-:W-:Y:S02]  /*3450*/  IMAD.IADD R7, R0, 0x1, -R31 ;  /* 0x0000000100077824 */ /* 0x000fe400078e0a1f */
[-C--:B------:R-:W-:Y:S01]  /*3460*/  FFMA.FTZ R51, R6, -R68.reuse, R25 ;  /* 0x8000004406337223 */ /* 0x080fe20000010019 */
[----:B------:R-:W-:Y:S01]  /*3470*/  IADD3 R25, R21, 0x19, RZ ;  /* 0x0000001915197810 */ /* 0x000fe20007ffe0ff */
[----:B------:R-:W-:Y:S01]  /*3480*/  VIADD R6, R0, 0x8 ;  /* 0x0000000800067836 */ /* 0x000fe20000000000 */
[----:B------:R-:W-:Y:S01]  /*3490*/  I2FP.F32.S32 R5, R5 ;  /* 0x0000000500057245 */ /* 0x000fe20000201400 */
[----:B-1----:R-:W-:Y:S01]  /*34a0*/  FFMA.FTZ R49, R2, -R68, R11 ;  /* 0x8000004402317223 */ /* 0x002fe2000001000b */
[C---:B------:R-:W-:Y:S01]  /*34b0*/  VIADD R2, R0.reuse, 0x48 ;  /* 0x0000004800027836 */ /* 0x040fe20000000000 */
[----:B------:R-:W-:Y:S01]  /*34c0*/  IABS R7, R7 ;  /* 0x0000000700077213 */ /* 0x000fe20000000000 */
[----:B------:R-:W-:-:S02]  /*34d0*/  IMAD.IADD R8, R0, 0x1, -R25 ;  /* 0x0000000100087824 */ /* 0x000fc400078e0a19 */
[----:B------:R-:W-:Y:S01]  /*34e0*/  FFMA.FTZ R50, R5, -R68, R17 ;  /* 0x8000004405327223 */ /* 0x000fe20000010011 */
[----:B------:R-:W-:Y:S01]  /*34f0*/  IADD3 R5, R0, 0x40, RZ ;  /* 0x0000004000057810 */ /* 0x000fe20007ffe0ff */
[--C-:B------:R-:W-:Y:S01]  /*3500*/  IMAD.IADD R12, R2, 0x1, -R21.reuse ;  /* 0x00000001020c7824 */ /* 0x100fe200078e0a15 */
[----:B------:R-:W-:Y:S01]  /*3510*/  MUFU.TANH R18, R26 ;  /* 0x0000001a00127308 */ /* 0x000fe20000002400 */
[----:B------:R-:W-:Y:S01]  /*3520*/  IABS R9, R8 ;  /* 0x0000000800097213 */ /* 0x000fe20000000000 */
[--C-:B------:R-:W-:Y:S01]  /*3530*/  IMAD.IADD R8, R6, 0x1, -R21.reuse ;  /* 0x0000000106087824 */ /* 0x100fe200078e0a15 */
[----:B------:R-:W-:Y:S01]  /*3540*/  ISETP.GE.AND P4, PT, R22, R77, PT ;  /* 0x0000004d1600720c */ /* 0x000fe20003f86270 */
[----:B------:R-:W-:Y:S01]  /*3550*/  IMAD.IADD R10, R5, 0x1, -R21 ;  /* 0x00000001050a7824 */ /* 0x000fe200078e0a15 */
[----:B------:R-:W-:Y:S01]  /*3560*/  MOV R11, R9 ;  /* 0x00000009000b7202 */ /* 0x000fe20000000f00 */
[----:B--2---:R-:W-:Y:S01]  /*3570*/  IMAD.MOV.U32 R13, RZ, RZ, R7 ;  /* 0x000000ffff0d7224 */ /* 0x004fe200078e0007 */
[----:B------:R-:W-:Y:S01]  /*3580*/  IABS R8, R8 ;  /* 0x0000000800087213 */ /* 0x000fe20000000000 */
[----:B------:R-:W1:Y:S01]  /*3590*/  MUFU.TANH R17, R20 ;  /* 0x0000001400117308 */ /* 0x000e620000002400 */
[----:B------:R-:W-:-:S02]  /*35a0*/  IABS R7, R10 ;  /* 0x0000000a00077213 */ /* 0x000fc40000000000 */
[----:B------:R-:W-:Y:S01]  /*35b0*/  IABS R9, R12 ;  /* 0x0000000c00097213 */ /* 0x000fe20000000000 */
[----:B------:R-:W-:Y:S01]  /*35c0*/  IMAD.MOV.U32 R10, RZ, RZ, R8 ;  /* 0x000000ffff0a7224 */ /* 0x000fe200078e0008 */
[----:B------:R-:W-:Y:S01]  /*35d0*/  I2FP.F32.S32 R11, R11 ;  /* 0x0000000b000b7245 */ /* 0x000fe20000201400 */
[----:B------:R-:W-:Y:S01]  /*35e0*/  IMAD.MOV.U32 R8, RZ, RZ, R7 ;  /* 0x000000ffff087224 */ /* 0x000fe200078e0007 */
[----:B------:R-:W-:Y:S01]  /*35f0*/  ISETP.GE.AND P3, PT, R23, R77, PT ;  /* 0x0000004d1700720c */ /* 0x000fe20003f66270 */
[----:B------:R-:W-:Y:S01]  /*3600*/  IMAD.MOV.U32 R7, RZ, RZ, R9 ;  /* 0x000000ffff077224 */ /* 0x000fe200078e0009 */
[----:B------:R-:W-:Y:S01]  /*3610*/  I2FP.F32.S32 R10, R10 ;  /* 0x0000000a000a7245 */ /* 0x000fe20000201400 */
[----:B------:R2:W3:Y:S01]  /*3620*/  MUFU.TANH R26, R41 ;  /* 0x00000029001a7308 */ /* 0x0004e20000002400 */
[----:B------:R-:W-:Y:S01]  /*3630*/  I2FP.F32.S32 R8, R8 ;  /* 0x0000000800087245 */ /* 0x000fe20000201400 */
[----:B------:R-:W-:Y:S01]  /*3640*/  IMAD.IADD R12, R5, 0x1, -R15 ;  /* 0x00000001050c7824 */ /* 0x000fe200078e0a0f */
[----:B------:R-:W-:Y:S01]  /*3650*/  I2FP.F32.S32 R7, R7 ;  /* 0x0000000700077245 */ /* 0x000fe20000201400 */
[----:B------:R-:W-:Y:S01]  /*3660*/  FFMA.FTZ R42, R10, -R68, R44 ;  /* 0x800000440a2a7223 */ /* 0x000fe2000001002c */
[----:B------:R-:W-:Y:S01]  /*3670*/  I2FP.F32.S32 R9, R13 ;  /* 0x0000000d00097245 */ /* 0x000fe20000201400 */
[----:B------:R-:W-:-:S02]  /*3680*/  IMAD.IADD R10, R2, 0x1, -R14 ;  /* 0x00000001020a7824 */ /* 0x000fc400078e0a0e */
[-C--:B-1----:R-:W-:Y:S01]  /*3690*/  FFMA.FTZ R46, R11, -R68.reuse, R17 ;  /* 0x800000440b2e7223 */ /* 0x082fe20000010011 */
[----:B------:R1:W4:Y:S01]  /*36a0*/  MUFU.TANH R20, R40 ;  /* 0x0000002800147308 */ /* 0x0003220000002400 */
[----:B------:R-:W-:Y:S02]  /*36b0*/  IMAD.IADD R11, R6, 0x1, -R15 ;  /* 0x00000001060b7824 */ /* 0x000fe400078e0a0f */
[-C--:B------:R-:W-:Y:S01]  /*36c0*/  FFMA.FTZ R45, R9, -R68.reuse, R28 ;  /* 0x80000044092d7223 */ /* 0x080fe2000001001c */
[----:B------:R-:W-:Y:S02]  /*36d0*/  FSEL R92, R42, -INF , !P2 ;  /* 0xff8000002a5c7808 */ /* 0x000fe40005000000 */
[----:B------:R-:W-:Y:S02]  /*36e0*/  IABS R11, R11 ;  /* 0x0000000b000b7213 */ /* 0x000fe40000000000 */
[----:B------:R-:W-:Y:S01]  /*36f0*/  MUFU.TANH R13, R54 ;  /* 0x00000036000d7308 */ /* 0x000fe20000002400 */
[----:B--2---:R-:W-:Y:S01]  /*3700*/  FFMA.FTZ R41, R8, -R68, R24 ;  /* 0x8000004408297223 */ /* 0x004fe20000010018 */
[----:B------:R-:W-:-:S04]  /*3710*/  IADD3 R8, -R14, R6, RZ ;  /* 0x000000060e087210 */ /* 0x000fc80007ffe1ff */
[----:B------:R-:W-:Y:S02]  /*3720*/  IABS R9, R8 ;  /* 0x0000000800097213 */ /* 0x000fe40000000000 */
[----:B------:R-:W2:Y:S01]  /*3730*/  MUFU.TANH R27, R27 ;  /* 0x0000001b001b7308 */ /* 0x000ea20000002400 */
[-C--:B-1----:R-:W-:Y:S01]  /*3740*/  FFMA.FTZ R40, R7, -R68.reuse, R18 ;  /* 0x8000004407287223 */ /* 0x082fe20000010012 */
[----:B------:R-:W-:Y:S01]  /*3750*/  IMAD.IADD R7, R5, 0x1, -R14 ;  /* 0x0000000105077824 */ /* 0x000fe200078e0a0e */
[----:B------:R-:W-:Y:S02]  /*3760*/  I2FP.F32.S32 R9, R9 ;  /* 0x0000000900097245 */ /* 0x000fe40000201400 */
[----:B------:R-:W-:Y:S02]  /*3770*/  FSEL R83, R41, -INF , !P2 ;  /* 0xff80000029537808 */ /* 0x000fe40005000000 */
[----:B------:R-:W-:Y:S01]  /*3780*/  IABS R8, R7 ;  /* 0x0000000700087213 */ /* 0x000fe20000000000 */
[----:B------:R-:W-:Y:S01]  /*3790*/  FFMA.FTZ R35, R9, -R68, R64 ;  /* 0x8000004409237223 */ /* 0x000fe20000010040 */
[----:B------:R-:W-:Y:S01]  /*37a0*/  IABS R7, R10 ;  /* 0x0000000a00077213 */ /* 0x000fe20000000000 */
[----:B------:R1:W1:Y:S01]  /*37b0*/  MUFU.TANH R24, R43 ;  /* 0x0000002b00187308 */ /* 0x0002620000002400 */
[----:B------:R-:W-:-:S02]  /*37c0*/  IABS R10, R12 ;  /* 0x0000000c000a7213 */ /* 0x000fc40000000000 */
[----:B------:R-:W-:Y:S01]  /*37d0*/  MOV R12, R8 ;  /* 0x00000008000c7202 */ /* 0x000fe20000000f00 */
[----:B------:R-:W-:Y:S01]  /*37e0*/  IMAD.MOV.U32 R8, RZ, RZ, R11 ;  /* 0x000000ffff087224 */ /* 0x000fe200078e000b */
[----:B------:R-:W-:Y:S02]  /*37f0*/  I2FP.F32.S32 R9, R7 ;  /* 0x0000000700097245 */ /* 0x000fe40000201400 */
[----:B------:R-:W-:Y:S01]  /*3800*/  I2FP.F32.S32 R7, R10 ;  /* 0x0000000a00077245 */ /* 0x000fe20000201400 */
[----:B------:R-:W1:Y:S01]  /*3810*/  MUFU.TANH R17, R55 ;  /* 0x0000003700117308 */ /* 0x000e620000002400 */
[----:B------:R-:W-:Y:S01]  /*3820*/  I2FP.F32.S32 R8, R8 ;  /* 0x0000000800087245 */ /* 0x000fe20000201400 */
[----:B---3--:R-:W-:Y:S01]  /*3830*/  FFMA.FTZ R32, R9, -R68, R26 ;  /* 0x8000004409207223 */ /* 0x008fe2000001001a */
[----:B------:R-:W-:Y:S01]  /*3840*/  I2FP.F32.S32 R11, R12 ;  /* 0x0000000c000b7245 */ /* 0x000fe20000201400 */
[----:B------:R-:W-:Y:S01]  /*3850*/  IMAD.IADD R9, R5, 0x1, -R16 ;  /* 0x0000000105097824 */ /* 0x000fe200078e0a10 */
[----:B------:R-:W-:Y:S01]  /*3860*/  FSEL R85, R40, -INF , !P2 ;  /* 0xff80000028557808 */ /* 0x000fe20005000000 */
[----:B----4-:R-:W-:Y:S01]  /*3870*/  FFMA.FTZ R44, R8, -R68, R20 ;  /* 0x80000044082c7223 */ /* 0x010fe20000010014 */
[----:B------:R-:W-:-:S02]  /*3880*/  IMAD.IADD R8, R6, 0x1, -R16 ;  /* 0x0000000106087824 */ /* 0x000fc400078e0a10 */
[-C--:B--2---:R-:W-:Y:S01]  /*3890*/  FFMA.FTZ R33, R11, -R68.reuse, R27 ;  /* 0x800000440b217223 */ /* 0x084fe2000001001b */
[----:B-1----:R-:W-:Y:S01]  /*38a0*/  FFMA.FTZ R43, R7, -R68, R13 ;  /* 0x80000044072b7223 */ /* 0x002fe2000001000d */
[----:B------:R-:W-:Y:S01]  /*38b0*/  IMAD.IADD R7, R2, 0x1, -R15 ;  /* 0x0000000102077824 */ /* 0x000fe200078e0a0f */
[----:B------:R-:W-:Y:S01]  /*38c0*/  IADD3 R11, -R16, R2, RZ ;  /* 0x00000002100b7210 */ /* 0x000fe20007ffe1ff */
[----:B------:R1:W2:Y:S01]  /*38d0*/  MUFU.TANH R12, R63 ;  /* 0x0000003f000c7308 */ /* 0x0002a20000002400 */
[----:B------:R-:W-:Y:S02]  /*38e0*/  IABS R8, R8 ;  /* 0x0000000800087213 */ /* 0x000fe40000000000 */
[----:B------:R-:W-:Y:S02]  /*38f0*/  IABS R10, R7 ;  /* 0x00000007000a7213 */ /* 0x000fe40000000000 */
[----:B------:R-:W-:Y:S02]  /*3900*/  IABS R7, R9 ;  /* 0x0000000900077213 */ /* 0x000fe40000000000 */
[----:B------:R-:W-:Y:S01]  /*3910*/  IABS R9, R11 ;  /* 0x0000000b00097213 */ /* 0x000fe20000000000 */
[----:B------:R-:W3:Y:S01]  /*3920*/  MUFU.TANH R14, R62 ;  /* 0x0000003e000e7308 */ /* 0x000ee20000002400 */
        /* <DEDUP_REMOVED lines=8> */
[----:B------:R-:W-:Y:S01]  /*39b0*/  IMAD.IADD R9, R2, 0x1, -R19 ;  /* 0x0000000102097824 */ /* 0x000fe200078e0a13 */
[----:B------:R-:W-:Y:S01]  /*39c0*/  I2FP.F32.S32 R8, R8 ;  /* 0x0000000800087245 */ /* 0x000fe20000201400 */
[----:B------:R-:W-:Y:S01]  /*39d0*/  MUFU.TANH R15, R57 ;  /* 0x00000039000f7308 */ /* 0x000fe20000002400 */
[----:B------:R-:W-:Y:S01]  /*39e0*/  I2FP.F32.S32 R7, R7 ;  /* 0x0000000700077245 */ /* 0x000fe20000201400 */
[-C--:B------:R-:W-:Y:S01]  /*39f0*/  FFMA.FTZ R38, R10, -R68.reuse, R24 ;  /* 0x800000440a267223 */ /* 0x080fe20000010018 */
[----:B-1----:R-:W-:Y:S01]  /*3a00*/  FSEL R63, R48, -INF , !P2 ;  /* 0xff800000303f7808 */ /* 0x002fe20005000000 */
[----:B------:R-:W-:Y:S01]  /*3a10*/  FFMA.FTZ R37, R8, -R68, R17 ;  /* 0x8000004408257223 */ /* 0x000fe20000010011 */
[----:B------:R-:W-:Y:S01]  /*3a20*/  IADD3 R8, -R19, R6, RZ ;  /* 0x0000000613087210 */ /* 0x000fe20007ffe1ff */
[----:B--2---:R-:W-:Y:S01]  /*3a30*/  FFMA.FTZ R36, R7, -R68, R12 ;  /* 0x8000004407247223 */ /* 0x004fe2000001000c */
[----:B------:R-:W-:-:S02]  /*3a40*/  IMAD.IADD R7, R5, 0x1, -R19 ;  /* 0x0000000105077824 */ /* 0x000fc400078e0a13 */
[----:B---3--:R-:W-:Y:S01]  /*3a50*/  FFMA.FTZ R39, R11, -R68, R14 ;  /* 0x800000440b277223 */ /* 0x008fe2000001000e */
[--C-:B------:R-:W-:Y:S01]  /*3a60*/  IMAD.IADD R11, R6, 0x1, -R22.reuse ;  /* 0x00000001060b7824 */ /* 0x100fe200078e0a16 */
[----:B------:R-:W-:Y:S01]  /*3a70*/  IABS R10, R8 ;  /* 0x00000008000a7213 */ /* 0x000fe20000000000 */
[----:B------:R-:W-:Y:S01]  /*3a80*/  IMAD.IADD R12, R5, 0x1, -R22 ;  /* 0x00000001050c7824 */ /* 0x000fe200078e0a16 */
[----:B------:R-:W-:Y:S01]  /*3a90*/  IABS R8, R7 ;  /* 0x0000000700087213 */ /* 0x000fe20000000000 */
[----:B------:R-:W1:Y:S01]  /*3aa0*/  MUFU.TANH R14, R58 ;  /* 0x0000003a000e7308 */ /* 0x000e620000002400 */
[----:B------:R-:W-:Y:S01]  /*3ab0*/  IABS R7, R9 ;  /* 0x0000000900077213 */ /* 0x000fe20000000000 */
[----:B------:R-:W-:Y:S01]  /*3ac0*/  FMUL.FTZ R35, R120, UR5 ;  /* 0x0000000578237c20 */ /* 0x000fe20008410000 */
[----:B------:R-:W-:Y:S02]  /*3ad0*/  IABS R9, R11 ;  /* 0x0000000b00097213 */ /* 0x000fe40000000000 */
[----:B------:R-:W-:Y:S01]  /*3ae0*/  MOV R11, R10 ;  /* 0x0000000a000b7202 */ /* 0x000fe20000000f00 */
[----:B------:R-:W-:Y:S01]  /*3af0*/  IMAD.MOV.U32 R10, RZ, RZ, R7 ;  /* 0x000000ffff0a7224 */ /* 0x000fe200078e0007 */
[----:B------:R-:W-:Y:S01]  /*3b00*/  IABS R13, R12 ;  /* 0x0000000c000d7213 */ /* 0x000fe20000000000 */
[----:B------:R-:W-:Y:S01]  /*3b10*/  IMAD.MOV.U32 R12, RZ, RZ, R8 ;  /* 0x000000ffff0c7224 */ /* 0x000fe200078e0008 */
[----:B------:R-:W-:Y:S01]  /*3b20*/  I2FP.F32.S32 R8, R11 ;  /* 0x0000000b00087245 */ /* 0x000fe20000201400 */
[----:B------:R-:W-:Y:S01]  /*3b30*/  IMAD.MOV.U32 R7, RZ, RZ, R9 ;  /* 0x000000ffff077224 */ /* 0x000fe200078e0009 */
[----:B------:R-:W2:Y:S01]  /*3b40*/  MUFU.TANH R18, R56 ;  /* 0x0000003800127308 */ /* 0x000ea20000002400 */
[----:B------:R-:W-:Y:S01]  /*3b50*/  IMAD.MOV.U32 R9, RZ, RZ, R13 ;  /* 0x000000ffff097224 */ /* 0x000fe200078e000d */
[----:B------:R-:W-:Y:S01]  /*3b60*/  I2FP.F32.S32 R10, R10 ;  /* 0x0000000a000a7245 */ /* 0x000fe20000201400 */
[----:B------:R-:W-:Y:S01]  /*3b70*/  IMAD.IADD R13, R6, 0x1, -R25 ;  /* 0x00000001060d7824 */ /* 0x000fe200078e0a19 */
[----:B------:R-:W-:Y:S01]  /*3b80*/  I2FP.F32.S32 R11, R12 ;  /* 0x0000000c000b7245 */ /* 0x000fe20000201400 */
[----:B------:R-:W-:Y:S01]  /*3b90*/  IMAD.IADD R12, R2, 0x1, -R23 ;  /* 0x00000001020c7824 */ /* 0x000fe200078e0a17 */
[----:B------:R-:W-:Y:S01]  /*3ba0*/  ISETP.GE.AND P2, PT, R25, R77, PT ;  /* 0x0000004d1900720c */ /* 0x000fe20003f46270 */
[----:B-1----:R-:W-:Y:S01]  /*3bb0*/  FFMA.FTZ R28, R10, -R68, R14 ;  /* 0x800000440a1c7223 */ /* 0x002fe2000001000e */
[----:B------:R1:W-:Y:S01]  /*3bc0*/  MUFU.TANH R16, R30 ;  /* 0x0000001e00107308 */ /* 0x0003e20000002400 */
[----:B------:R-:W-:-:S02]  /*3bd0*/  IABS R13, R13 ;  /* 0x0000000d000d7213 */ /* 0x000fc40000000000 */
[----:B------:R-:W-:Y:S02]  /*3be0*/  FSEL R82, R33, -INF , !P0 ;  /* 0xff80000021527808 */ /* 0x000fe40004000000 */
[----:B------:R-:W-:Y:S01]  /*3bf0*/  FSEL R84, R32, -INF , !P0 ;  /* 0xff80000020547808 */ /* 0x000fe20004000000 */
[----:B------:R-:W-:Y:S01]  /*3c00*/  FMUL.FTZ R32, R119, UR5 ;  /* 0x0000000577207c20 */ /* 0x000fe20008410000 */
[----:B------:R-:W-:Y:S01]  /*3c10*/  ISETP.GE.AND P0, PT, R31, R77, PT ;  /* 0x0000004d1f00720c */ /* 0x000fe20003f06270 */
[----:B------:R-:W3:Y:S01]  /*3c20*/  MUFU.TANH R17, R60 ;  /* 0x0000003c00117308 */ /* 0x000ee20000002400 */
[----:B--2---:R-:W-:Y:S01]  /*3c30*/  FFMA.FTZ R29, R11, -R68, R18 ;  /* 0x800000440b1d7223 */ /* 0x004fe20000010012 */
[----:B------:R-:W-:Y:S02]  /*3c40*/  FSEL R80, R39, -INF , !P1 ;  /* 0xff80000027507808 */ /* 0x000fe40004800000 */
[----:B------:R-:W-:Y:S02]  /*3c50*/  FSEL R98, R28, -INF , !P5 ;  /* 0xff8000001c627808 */ /* 0x000fe40006800000 */
[----:B------:R-:W-:-:S02]  /*3c60*/  FSEL R62, R46, -INF , !P2 ;  /* 0xff8000002e3e7808 */ /* 0x000fc40005000000 */
[----:B------:R2:W4:Y:S01]  /*3c70*/  MUFU.TANH R14, R66 ;  /* 0x00000042000e7308 */ /* 0x0005220000002400 */
[-C--:B-1----:R-:W-:Y:S01]  /*3c80*/  FFMA.FTZ R30, R8, -R68.reuse, R59 ;  /* 0x80000044081e7223 */ /* 0x082fe2000001003b */
[----:B------:R-:W-:Y:S02]  /*3c90*/  I2FP.F32.S32 R8, R7 ;  /* 0x0000000700087245 */ /* 0x000fe40000201400 */
[----:B------:R-:W-:Y:S01]  /*3ca0*/  I2FP.F32.S32 R7, R9 ;  /* 0x0000000900077245 */ /* 0x000fe20000201400 */
[--C-:B------:R-:W-:Y:S01]  /*3cb0*/  IMAD.IADD R9, R6, 0x1, -R23.reuse ;  /* 0x0000000106097824 */ /* 0x100fe200078e0a17 */
[----:B------:R-:W-:Y:S01]  /*3cc0*/  FSEL R103, R30, -INF , !P5 ;  /* 0xff8000001e677808 */ /* 0x000fe20006800000 */
[-C--:B------:R-:W-:Y:S01]  /*3cd0*/  FFMA.FTZ R27, R8, -R68.reuse, R34 ;  /* 0x80000044081b7223 */ /* 0x080fe20000010022 */
[----:B------:R-:W-:Y:S02]  /*3ce0*/  IMAD.IADD R8, R5, 0x1, -R23 ;  /* 0x0000000105087824 */ /* 0x000fe400078e0a17 */
[----:B------:R-:W-:Y:S01]  /*3cf0*/  FFMA.FTZ R26, R7, -R68, R15 ;  /* 0x80000044071a7223 */ /* 0x000fe2000001000f */
[----:B------:R-:W-:Y:S01]  /*3d00*/  IADD3 R7, -R22, R2, RZ ;  /* 0x0000000216077210 */ /* 0x000fe20007ffe1ff */
[----:B------:R-:W1:Y:S01]  /*3d10*/  MUFU.TANH R19, R61 ;  /* 0x0000003d00137308 */ /* 0x000e620000002400 */
[----:B------:R-:W-:-:S02]  /*3d20*/  IABS R11, R9 ;  /* 0x00000009000b7213 */ /* 0x000fc40000000000 */
[----:B------:R-:W-:Y:S02]  /*3d30*/  IABS R10, R7 ;  /* 0x00000007000a7213 */ /* 0x000fe40000000000 */
[----:B------:R-:W-:Y:S01]  /*3d40*/  IABS R8, R8 ;  /* 0x0000000800087213 */ /* 0x000fe20000000000 */
[----:B--2---:R-:W-:Y:S01]  /*3d50*/  FMUL.FTZ R66, R123, UR5 ;  /* 0x000000057b427c20 */ /* 0x004fe20008410000 */
[----:B------:R-:W-:Y:S01]  /*3d60*/  MOV R9, R10 ;  /* 0x0000000a00097202 */ /* 0x000fe20000000f00 */
[----:B------:R-:W2:Y:S01]  /*3d70*/  MUFU.TANH R15, R65 ;  /* 0x00000041000f7308 */ /* 0x000ea20000002400 */
[----:B------:R-:W-:Y:S01]  /*3d80*/  IABS R7, R12 ;  /* 0x0000000c00077213 */ /* 0x000fe20000000000 */
[----:B------:R-:W-:Y:S01]  /*3d90*/  IMAD.MOV.U32 R12, RZ, RZ, R8 ;  /* 0x000000ffff0c7224 */ /* 0x000fe200078e0008 */
[----:B------:R-:W-:Y:S01]  /*3da0*/  I2FP.F32.S32 R8, R9 ;  /* 0x0000000900087245 */ /* 0x000fe20000201400 */
[----:B------:R-:W-:Y:S01]  /*3db0*/  IMAD.MOV.U32 R10, RZ, RZ, R13 ;  /* 0x000000ffff0a7224 */ /* 0x000fe200078e000d */
[----:B------:R-:W-:-:S02]  /*3dc0*/  I2FP.F32.S32 R7, R7 ;  /* 0x0000000700077245 */ /* 0x000fc40000201400 */
[----:B------:R-:W-:Y:S01]  /*3dd0*/  I2FP.F32.S32 R9, R11 ;  /* 0x0000000b00097245 */ /* 0x000fe20000201400 */
[----:B---3--:R-:W-:Y:S01]  /*3de0*/  FFMA.FTZ R24, R8, -R68, R17 ;  /* 0x8000004408187223 */ /* 0x008fe20000010011 */
[----:B------:R-:W-:Y:S01]  /*3df0*/  I2FP.F32.S32 R8, R10 ;  /* 0x0000000a00087245 */ /* 0x000fe20000201400 */
[----:B----4-:R-:W-:Y:S01]  /*3e00*/  FFMA.FTZ R20, R7, -R68, R14 ;  /* 0x8000004407147223 */ /* 0x010fe2000001000e */
[----:B------:R-:W-:Y:S01]  /*3e10*/  I2FP.F32.S32 R11, R12 ;  /* 0x0000000c000b7245 */ /* 0x000fe20000201400 */
[----:B------:R-:W3:Y:S01]  /*3e20*/  MUFU.TANH R18, R67 ;  /* 0x0000004300127308 */ /* 0x000ee20000002400 */
[----:B------:R-:W-:Y:S02]  /*3e30*/  IMAD.IADD R7, R2, 0x1, -R25 ;  /* 0x0000000102077824 */ /* 0x000fe400078e0a19 */
[-C--:B-1----:R-:W-:Y:S01]  /*3e40*/  FFMA.FTZ R19, R8, -R68.reuse, R19 ;  /* 0x8000004408137223 */ /* 0x082fe20000010013 */
[----:B------:R-:W-:Y:S02]  /*3e50*/  IMAD.IADD R8, R5, 0x1, -R25 ;  /* 0x0000000105087824 */ /* 0x000fe400078e0a19 */
[-C--:B------:R-:W-:Y:S01]  /*3e60*/  FFMA.FTZ R23, R9, -R68.reuse, R16 ;  /* 0x8000004409177223 */ /* 0x080fe20000010010 */
[----:B--2---:R-:W-:Y:S01]  /*3e70*/  FFMA.FTZ R22, R11, -R68, R15 ;  /* 0x800000440b167223 */ /* 0x004fe2000001000f */
[--C-:B------:R-:W-:Y:S01]  /*3e80*/  IMAD.IADD R11, R5, 0x1, -R31.reuse ;  /* 0x00000001050b7824 */ /* 0x100fe200078e0a1f */
[----:B------:R-:W-:Y:S01]  /*3e90*/  IADD3 R9, -R31, R6, RZ ;  /* 0x000000061f097210 */ /* 0x000fe20007ffe1ff */
[----:B------:R-:W-:Y:S01]  /*3ea0*/  IMAD.IADD R12, R2, 0x1, -R31 ;  /* 0x00000001020c7824 */ /* 0x000fe200078e0a1f */
[----:B------:R-:W-:Y:S01]  /*3eb0*/  IABS R7, R7 ;  /* 0x0000000700077213 */ /* 0x000fe20000000000 */
[----:B------:R-:W1:Y:S01]  /*3ec0*/  MUFU.TANH R15, R70 ;  /* 0x00000046000f7308 */ /* 0x000e620000002400 */
[----:B------:R-:W-:-:S02]  /*3ed0*/  IABS R10, R8 ;  /* 0x00000008000a7213 */ /* 0x000fc40000000000 */
[----:B------:R-:W-:Y:S02]  /*3ee0*/  IABS R8, R11 ;  /* 0x0000000b00087213 */ /* 0x000fe40000000000 */
[----:B------:R-:W-:Y:S02]  /*3ef0*/  IABS R9, R9 ;  /* 0x0000000900097213 */ /* 0x000fe40000000000 */
[----:B------:R-:W-:Y:S01]  /*3f00*/  IABS R13, R12 ;  /* 0x0000000c000d7213 */ /* 0x000fe20000000000 */
[----:B------:R-:W2:Y:S01]  /*3f10*/  MUFU.TANH R14, R71 ;  /* 0x00000047000e7308 */ /* 0x000ea20000002400 */
[----:B------:R-:W-:Y:S01]  /*3f20*/  IMAD.MOV.U32 R12, RZ, RZ, R7 ;  /* 0x000000ffff0c7224 */ /* 0x000fe200078e0007 */
[----:B------:R-:W-:Y:S01]  /*3f30*/  MOV R7, R8 ;  /* 0x0000000800077202 */ /* 0x000fe20000000f00 */
[----:B------:R-:W-:Y:S01]  /*3f40*/  IMAD.MOV.U32 R11, RZ, RZ, R9 ;  /* 0x000000ffff0b7224 */ /* 0x000fe200078e0009 */
[----:B------:R-:W-:Y:S01]  /*3f50*/  I2FP.F32.S32 R8, R10 ;  /* 0x0000000a00087245 */ /* 0x000fe20000201400 */
[----:B------:R-:W-:Y:S01]  /*3f60*/  IMAD.MOV.U32 R9, RZ, RZ, R13 ;  /* 0x000000ffff097224 */ /* 0x000fe200078e000d */
[----:B------:R-:W-:Y:S01]  /*3f70*/  I2FP.F32.S32 R10, R12 ;  /* 0x0000000c000a7245 */ /* 0x000fe20000201400 */
[C---:B------:R-:W-:Y:S01]  /*3f80*/  VIADD R12, R21.reuse, 0x28 ;  /* 0x00000028150c7836 */ /* 0x040fe20000000000 */
[----:B------:R-:W4:Y:S01]  /*3f90*/  MUFU.TANH R34, R72 ;  /* 0x0000004800227308 */ /* 0x000f220000002400 */
[-C--:B---3--:R-:W-:Y:S01]  /*3fa0*/  FFMA.FTZ R18, R8, -R68.reuse, R18 ;  /* 0x8000004408127223 */ /* 0x088fe20000010012 */
[----:B------:R-:W-:Y:S01]  /*3fb0*/  I2FP.F32.S32 R8, R7 ;  /* 0x0000000700087245 */ /* 0x000fe20000201400 */
[-C--:B-1----:R-:W-:Y:S01]  /*3fc0*/  FFMA.FTZ R17, R10, -R68.reuse, R15 ;  /* 0x800000440a117223 */ /* 0x082fe2000001000f */
[----:B------:R-:W-:Y:S01]  /*3fd0*/  I2FP.F32.S32 R7, R9 ;  /* 0x0000000900077245 */ /* 0x000fe20000201400 */
[C---:B------:R-:W-:Y:S01]  /*3fe0*/  VIADD R13, R21.reuse, 0x21 ;  /* 0x00000021150d7836 */ /* 0x040fe20000000000 */
[----:B------:R-:W-:Y:S01]  /*3ff0*/  I2FP.F32.S32 R11, R11 ;  /* 0x0000000b000b7245 */ /* 0x000fe20000201400 */
[----:B------:R-:W-:Y:S01]  /*4000*/  VIADD R9, R21, 0x31 ;  /* 0x0000003115097836 */ /* 0x000fe20000000000 */
[----:B------:R-:W1:Y:S01]  /*4010*/  MUFU.TANH R25, R69 ;  /* 0x0000004500197308 */ /* 0x000e620000002400 */
[-C--:B--2---:R-:W-:Y:S01]  /*4020*/  FFMA.FTZ R14, R7, -R68.reuse, R14 ;  /* 0x80000044070e7223 */ /* 0x084fe2000001000e */
[C---:B------:R-:W-:Y:S01]  /*4030*/  IADD3 R10, R21.reuse, 0x30, RZ ;  /* 0x00000030150a7810 */ /* 0x040fe20007ffe0ff */
[----:B------:R-:W-:Y:S01]  /*4040*/  VIADD R7, R21, 0x39 ;  /* 0x0000003915077836 */ /* 0x000fe20000000000 */
[----:B------:R-:W-:Y:S01]  /*4050*/  FSEL R100, R24, -INF , !P4 ;  /* 0xff80000018647808 */ /* 0x000fe20006000000 */
[C---:B------:R-:W-:Y:S01]  /*4060*/  IMAD.IADD R39, R5.reuse, 0x1, -R9 ;  /* 0x0000000105277824 */ /* 0x040fe200078e0a09 */
[----:B------:R-:W-:Y:S01]  /*4070*/  FSEL R90, R22, -INF , !P3 ;  /* 0xff800000165a7808 */ /* 0x000fe20005800000 */
[--C-:B------:R-:W-:Y:S01]  /*4080*/  IMAD.IADD R22, R5, 0x1, -R13.reuse ;  /* 0x0000000105167824 */ /* 0x100fe200078e0a0d */
[----:B------:R2:W-:Y:S01]  /*4090*/  MUFU.TANH R72, R73 ;  /* 0x0000004900487308 */ /* 0x0005e20000002400 */
[-C--:B----4-:R-:W-:Y:S01]  /*40a0*/  FFMA.FTZ R16, R11, -R68.reuse, R34 ;  /* 0x800000440b107223 */ /* 0x090fe20000010022 */
[----:B------:R-:W-:Y:S01]  /*40b0*/  VIADD R11, R21, 0x29 ;  /* 0x00000029150b7836 */ /* 0x000fe20000000000 */
[----:B------:R-:W-:Y:S01]  /*40c0*/  FSEL R60, R45, -INF , !P0 ;  /* 0xff8000002d3c7808 */ /* 0x000fe20004000000 */
[----:B------:R-:W-:Y:S01]  /*40d0*/  IMAD.IADD R30, R5, 0x1, -R10 ;  /* 0x00000001051e7824 */ /* 0x000fe200078e0a0a */
[----:B------:R-:W-:Y:S01]  /*40e0*/  FSEL R153, R14, -INF , !P0 ;  /* 0xff8000000e997808 */ /* 0x000fe20004000000 */
[----:B------:R-:W-:Y:S01]  /*40f0*/  IMAD.IADD R14, R0, 0x1, -R13 ;  /* 0x00000001000e7824 */ /* 0x000fe200078e0a0d */
[----:B------:R-:W-:Y:S01]  /*4100*/  FSEL R56, R53, -INF , !P1 ;  /* 0xff80000035387808 */ /* 0x000fe20004800000 */
[----:B------:R3:W-:Y:S01]  /*4110*/  MUFU.TANH R67, R79 ;  /* 0x0000004f00437308 */ /* 0x0007e20000002400 */
[----:B-1----:R-:W-:Y:S01]  /*4120*/  FFMA.FTZ R15, R8, -R68, R25 ;  /* 0x80000044080f7223 */ /* 0x002fe20000010019 */
[----:B------:R-:W-:Y:S01]  /*4130*/  VIADD R8, R21, 0x38 ;  /* 0x0000003815087836 */ /* 0x000fe20000000000 */
[----:B------:R-:W-:Y:S01]  /*4140*/  FSEL R86, R44, -INF , !P1 ;  /* 0xff8000002c567808 */ /* 0x000fe20004800000 */
[C---:B------:R-:W-:Y:S01]  /*4150*/  IMAD.IADD R28, R5.reuse, 0x1, -R11 ;  /* 0x00000001051c7824 */ /* 0x040fe200078e0a0b */
[----:B------:R-:W-:Y:S01]  /*4160*/  FSEL R57, R52, -INF , !P6 ;  /* 0xff80000034397808 */ /* 0x000fe20007000000 */
[C---:B------:R-:W-:Y:S01]  /*4170*/  IMAD.IADD R46, R5.reuse, 0x1, -R8 ;  /* 0x00000001052e7824 */ /* 0x040fe200078e0a08 */
[----:B------:R-:W-:Y:S01]  /*4180*/  FSEL R88, R38, -INF , !P6 ;  /* 0xff80000026587808 */ /* 0x000fe20007000000 */
[----:B------:R-:W-:Y:S01]  /*4190*/  IMAD.IADD R45, R5, 0x1, -R7 ;  /* 0x00000001052d7824 */ /* 0x000fe200078e0a07 */
[----:B--2---:R-:W-:Y:S01]  /*41a0*/  FSEL R73, R37, -INF , !P6 ;  /* 0xff80000025497808 */ /* 0x004fe20007000000 */
[----:B------:R-:W-:Y:S01]  /*41b0*/  IMAD.IADD R21, R6, 0x1, -R13 ;  /* 0x0000000106157824 */ /* 0x000fe200078e0a0d */
[----:B------:R-:W-:Y:S01]  /*41c0*/  FSEL R81, R36, -INF , !P6 ;  /* 0xff80000024517808 */ /* 0x000fe20007000000 */
[----:B------:R-:W-:Y:S01]  /*41d0*/  IMAD.IADD R33, R2, 0x1, -R10 ;  /* 0x0000000102217824 */ /* 0x000fe200078e0a0a */
[----:B------:R-:W-:Y:S01]  /*41e0*/  FSEL R105, R23, -INF , !P3 ;  /* 0xff80000017697808 */ /* 0x000fe20005800000 */
[--C-:B------:R-:W-:Y:S01]  /*41f0*/  IMAD.IADD R23, R6, 0x1, -R12.reuse ;  /* 0x0000000106177824 */ /* 0x100fe200078e0a0c */
[----:B------:R-:W-:Y:S01]  /*4200*/  FSEL R151, R15, -INF , !P0 ;  /* 0xff8000000f977808 */ /* 0x000fe20004000000 */
[C---:B------:R-:W-:Y:S01]  /*4210*/  IMAD.IADD R44, R2.reuse, 0x1, -R9 ;  /* 0x00000001022c7824 */ /* 0x040fe200078e0a09 */
[----:B---3--:R-:W-:Y:S01]  /*4220*/  FSEL R79, R43, -INF , !P1 ;  /* 0xff8000002b4f7808 */ /* 0x008fe20004800000 */
[----:B------:R-:W-:Y:S01]  /*4230*/  IMAD.IADD R42, R2, 0x1, -R7 ;  /* 0x00000001022a7824 */ /* 0x000fe200078e0a07 */
[----:B------:R-:W-:Y:S01]  /*4240*/  IADD3 R24, -R12, R5, RZ ;  /* 0x000000050c187210 */ /* 0x000fe20007ffe1ff */
[----:B------:R-:W-:Y:S01]  /*4250*/  FMUL.FTZ R5, R116, UR5 ;  /* 0x0000000574057c20 */ /* 0x000fe20008410000 */
[-C--:B------:R-:W-:Y:S01]  /*4260*/  ISETP.GE.AND P1, PT, R13, R77.reuse, PT ;  /* 0x0000004d0d00720c */ /* 0x080fe20003f26270 */
[----:B------:R-:W-:Y:S01]  /*4270*/  IMAD.IADD R13, R2, 0x1, -R13 ;  /* 0x00000001020d7824 */ /* 0x000fe200078e0a0d */
[-C--:B------:R-:W-:Y:S01]  /*4280*/  ISETP.GE.AND P6, PT, R12, R77.reuse, PT ;  /* 0x0000004d0c00720c */ /* 0x080fe20003fc6270 */
[----:B------:R1:W2:Y:S01]  /*4290*/  MUFU.TANH R31, R76 ;  /* 0x0000004c001f7308 */ /* 0x0002a20000002400 */
[----:B------:R-:W-:Y:S01]  /*42a0*/  FSEL R104, R27, -INF , !P4 ;  /* 0xff8000001b687808 */ /* 0x000fe20006000000 */
[--C-:B------:R-:W-:Y:S01]  /*42b0*/  IMAD.IADD R27, R2, 0x1, -R11.reuse ;  /* 0x00000001021b7824 */ /* 0x100fe200078e0a0b */
[----:B------:R-:W-:Y:S01]  /*42c0*/  IADD3 R15, R0, -R12, RZ ;  /* 0x8000000c000f7210 */ /* 0x000fe20007ffe0ff */
[----:B------:R-:W-:Y:S01]  /*42d0*/  IMAD.IADD R12, R2, 0x1, -R12 ;  /* 0x00000001020c7824 */ /* 0x000fe200078e0a0c */
[----:B------:R-:W-:Y:S01]  /*42e0*/  FSEL R102, R17, -INF , !P2 ;  /* 0xff80000011667808 */ /* 0x000fe20005000000 */
[----:B------:R-:W-:Y:S01]  /*42f0*/  IMAD.IADD R17, R0, 0x1, -R10 ;  /* 0x0000000100117824 */ /* 0x000fe200078e0a0a */
[----:B------:R-:W-:Y:S01]  /*4300*/  FSEL R154, R16, -INF , !P0 ;  /* 0xff800000109a7808 */ /* 0x000fe20004000000 */
[--C-:B------:R-:W-:Y:S01]  /*4310*/  IMAD.IADD R16, R0, 0x1, -R11.reuse ;  /* 0x0000000100107824 */ /* 0x100fe200078e0a0b */
[----:B------:R-:W-:Y:S01]  /*4320*/  IADD3 R43, -R8, R2, RZ ;  /* 0x00000002082b7210 */ /* 0x000fe20007ffe1ff */
[----:B------:R-:W-:Y:S01]  /*4330*/  FMUL.FTZ R2, R117, UR5 ;  /* 0x0000000575027c20 */ /* 0x000fe20008410000 */
[----:B------:R-:W-:Y:S01]  /*4340*/  FSEL R87, R29, -INF , !P5 ;  /* 0xff8000001d577808 */ /* 0x000fe20006800000 */
[----:B------:R-:W-:Y:S01]  /*4350*/  IMAD.IADD R25, R6, 0x1, -R11 ;  /* 0x0000000106197824 */ /* 0x000fe200078e0a0b */
[----:B------:R-:W-:Y:S01]  /*4360*/  FSEL R89, R26, -INF , !P4 ;  /* 0xff8000001a597808 */ /* 0x000fe20006000000 */
[--C-:B------:R-:W-:Y:S01]  /*4370*/  IMAD.IADD R34, R6, 0x1, -R9.reuse ;  /* 0x0000000106227824 */ /* 0x100fe200078e0a09 */
[-C--:B------:R-:W-:Y:S01]  /*4380*/  IADD3 R29, -R10, R6.reuse, RZ ;  /* 0x000000060a1d7210 */ /* 0x080fe20007ffe1ff */
[--C-:B------:R-:W-:Y:S01]  /*4390*/  IMAD.IADD R36, R6, 0x1, -R8.reuse ;  /* 0x0000000106247824 */ /* 0x100fe200078e0a08 */
[----:B------:R-:W-:Y:S01]  /*43a0*/  IADD3 R37, -R7, R6, RZ ;  /* 0x0000000607257210 */ /* 0x000fe20007ffe1ff */
[----:B------:R-:W3:Y:S01]  /*43b0*/  MUFU.TANH R26, R107 ;  /* 0x0000006b001a7308 */ /* 0x000ee20000002400 */
[----:B------:R-:W-:Y:S01]  /*43c0*/  IABS R6, R14 ;  /* 0x0000000e00067213 */ /* 0x000fe20000000000 */
[----:B------:R-:W-:Y:S01]  /*43d0*/  FMUL.FTZ R53, R122, UR5 ;  /* 0x000000057a357c20 */ /* 0x000fe20008410000 */
[----:B------:R-:W-:Y:S01]  /*43e0*/  FSEL R152, R19, -INF , !P2 ;  /* 0xff80000013987808 */ /* 0x000fe20005000000 */
[----:B------:R-:W-:Y:S01]  /*43f0*/  FMUL.FTZ R71, R111, UR5 ;  /* 0x000000056f477c20 */ /* 0x000fe20008410000 */
[----:B------:R-:W-:Y:S01]  /*4400*/  ISETP.GE.AND P0, PT, R7, R77, PT ;  /* 0x0000004d0700720c */ /* 0x000fe20003f06270 */
[----:B------:R-:W-:Y:S01]  /*4410*/  FMUL.FTZ R69, R110, UR5 ;  /* 0x000000056e457c20 */ /* 0x000fe20008410000 */
[----:B------:R-:W-:Y:S01]  /*4420*/  IADD3 R19, R0, -R7, RZ ;  /* 0x8000000700137210 */ /* 0x000fe20007ffe0ff */
[----:B------:R4:W-:Y:S01]  /*4430*/  MUFU.TANH R52, R5 ;  /* 0x0000000500347308 */ /* 0x0009e20000002400 */
[----:B------:R-:W-:Y:S01]  /*4440*/  FSEL R101, R20, -INF , !P3 ;  /* 0xff80000014657808 */ /* 0x000fe20005800000 */
[----:B------:R-:W-:Y:S01]  /*4450*/  IMAD.IADD R20, R0, 0x1, -R8 ;  /* 0x0000000100147824 */ /* 0x000fe200078e0a08 */
[----:B------:R-:W-:Y:S01]  /*4460*/  FSEL R91, R18, -INF , !P2 ;  /* 0xff800000125b7808 */ /* 0x000fe20005000000 */
[----:B------:R-:W-:Y:S01]  /*4470*/  IMAD.IADD R18, R0, 0x1, -R9 ;  /* 0x0000000100127824 */ /* 0x000fe200078e0a09 */
[----:B------:R-:W-:Y:S01]  /*4480*/  IABS R7, R17 ;  /* 0x0000001100077213 */ /* 0x000fe20000000000 */
[----:B-1----:R-:W-:Y:S01]  /*4490*/  FMUL.FTZ R76, R114, UR5 ;  /* 0x00000005724c7c20 */ /* 0x002fe20008410000 */
[-C--:B------:R-:W-:Y:S01]  /*44a0*/  ISETP.GE.AND P2, PT, R8, R77.reuse, PT ;  /* 0x0000004d0800720c */ /* 0x080fe20003f46270 */
[----:B------:R1:W3:Y:S01]  /*44b0*/  MUFU.TANH R40, R75 ;  /* 0x0000004b00287308 */ /* 0x0002e20000002400 */
[----:B------:R-:W-:Y:S01]  /*44c0*/  IMAD.MOV.U32 R8, RZ, RZ, R6 ;  /* 0x000000ffff087224 */ /* 0x000fe200078e0006 */
[----:B------:R-:W-:Y:S01]  /*44d0*/  FSEL R59, R50, -INF , !P4 ;  /* 0xff800000323b7808 */ /* 0x000fe20006000000 */
[----:B------:R-:W-:Y:S01]  /*44e0*/  FMUL.FTZ R50, R121, UR5 ;  /* 0x0000000579327c20 */ /* 0x000fe20008410000 */
[----:B------:R-:W-:Y:S01]  /*44f0*/  FSEL R58, R51, -INF , !P5 ;  /* 0xff800000333a7808 */ /* 0x000fe20006800000 */
[----:B------:R-:W-:Y:S01]  /*4500*/  IMAD.IADD R0, R169, 0x1, R168 ;  /* 0x00000001a9007824 */ /* 0x000fe200078e02a8 */
[----:B------:R-:W-:Y:S01]  /*4510*/  ISETP.GE.AND P4, PT, R10, R77, PT ;  /* 0x0000004d0a00720c */ /* 0x000fe20003f86270 */
[----:B------:R-:W-:Y:S01]  /*4520*/  FMUL.FTZ R10, R109, UR5 ;  /* 0x000000056d0a7c20 */ /* 0x000fe20008410000 */
[----:B------:R3:W-:Y:S01]  /*4530*/  MUFU.TANH R70, R2 ;  /* 0x0000000200467308 */ /* 0x0007e20000002400 */
[----:B----4-:R-:W-:-:S02]  /*4540*/  IABS R5, R15 ;  /* 0x0000000f00057213 */ /* 0x010fc40000000000 */
[-C--:B------:R-:W-:Y:S01]  /*4550*/  ISETP.GE.AND P5, PT, R11, R77.reuse, PT ;  /* 0x0000004d0b00720c */ /* 0x080fe20003fa6270 */
[----:B------:R-:W-:Y:S01]  /*4560*/  FMUL.FTZ R11, R108, UR5 ;  /* 0x000000056c0b7c20 */ /* 0x000fe20008410000 */
[----:B------:R-:W-:Y:S01]  /*4570*/  FSEL R61, R49, -INF , !P3 ;  /* 0xff800000313d7808 */ /* 0x000fe20005800000 */
[----:B------:R-:W-:Y:S01]  /*4580*/  IMAD.MOV.U32 R6, RZ, RZ, R5 ;  /* 0x000000ffff067224 */ /* 0x000fe200078e0005 */
[----:B------:R-:W-:Y:S01]  /*4590*/  I2FP.F32.S32 R8, R8 ;  /* 0x0000000800087245 */ /* 0x000fe20000201400 */
[----:B------:R-:W-:Y:S01]  /*45a0*/  MUFU.TANH R10, R10 ;  /* 0x0000000a000a7308 */ /* 0x000fe20000002400 */
[----:B------:R-:W-:Y:S01]  /*45b0*/  ISETP.GE.AND P3, PT, R9, R77, PT ;  /* 0x0000004d0900720c */ /* 0x000fe20003f66270 */
[----:B------:R-:W-:Y:S01]  /*45c0*/  FMUL.FTZ R9, R118, UR5 ;  /* 0x0000000576097c20 */ /* 0x000fe20008410000 */
[----:B------:R-:W-:Y:S01]  /*45d0*/  I2FP.F32.S32 R6, R6 ;  /* 0x0000000600067245 */ /* 0x000fe20000201400 */
[----:B------:R-:W-:Y:S01]  /*45e0*/  FFMA.FTZ R41, R8, -R68, R126 ;  /* 0x8000004408297223 */ /* 0x000fe2000001007e */
[----:B-1----:R-:W-:-:S03]  /*45f0*/  FMUL.FTZ R75, R113, UR5 ;  /* 0x00000005714b7c20 */ /* 0x002fc60008410000 */
[----:B--2---:R-:W-:Y:S01]  /*4600*/  FFMA.FTZ R49, R6, -R68, R31 ;  /* 0x8000004406317223 */ /* 0x004fe2000001001f */
[----:B---3--:R-:W-:Y:S01]  /*4610*/  IABS R2, R16 ;  /* 0x0000001000027213 */ /* 0x008fe20000000000 */
[----:B------:R-:W1:Y:S01]  /*4620*/  MUFU.TANH R11, R11 ;  /* 0x0000000b000b7308 */ /* 0x000e620000002400 */
[----:B------:R-:W-:Y:S02]  /*4630*/  IABS R6, R18 ;  /* 0x0000001200067213 */ /* 0x000fe40000000000 */
[----:B------:R-:W-:Y:S01]  /*4640*/  MOV R5, R2 ;  /* 0x0000000200057202 */ /* 0x000fe20000000f00 */
[----:B------:R-:W-:Y:S02]  /*4650*/  IMAD.MOV.U32 R2, RZ, RZ, R7 ;  /* 0x000000ffff027224 */ /* 0x000fe400078e0007 */
[----:B------:R-:W-:Y:S01]  /*4660*/  IMAD.MOV.U32 R7, RZ, RZ, R6 ;  /* 0x000000ffff077224 */ /* 0x000fe200078e0006 */
[----:B------:R-:W-:Y:S01]  /*4670*/  I2FP.F32.S32 R5, R5 ;  /* 0x0000000500057245 */ /* 0x000fe20000201400 */
[----:B------:R2:W-:Y:S01]  /*4680*/  MUFU.TANH R14, R9 ;  /* 0x00000009000e7308 */ /* 0x0005e20000002400 */
[----:B------:R-:W-:-:S02]  /*4690*/  I2FP.F32.S32 R2, R2 ;  /* 0x0000000200027245 */ /* 0x000fc40000201400 */
[----:B------:R-:W-:Y:S01]  /*46a0*/  I2FP.F32.S32 R7, R7 ;  /* 0x0000000700077245 */ /* 0x000fe20000201400 */
[----:B------:R-:W-:Y:S01]  /*46b0*/  FFMA.FTZ R48, R5, -R68, R26 ;  /* 0x8000004405307223 */ /* 0x000fe2000001001a */
[----:B------:R-:W-:Y:S01]  /*46c0*/  IABS R5, R20 ;  /* 0x0000001400057213 */ /* 0x000fe20000000000 */
[-C--:B------:R-:W-:Y:S01]  /*46d0*/  FFMA.FTZ R47, R2, -R68.reuse, R40 ;  /* 0x80000044022f7223 */ /* 0x080fe20000010028 */
[----:B------:R-:W-:Y:S01]  /*46e0*/  IABS R2, R19 ;  /* 0x0000001300027213 */ /* 0x000fe20000000000 */
[----:B------:R3:W-:Y:S01]  /*46f0*/  MUFU.TANH R65, R95 ;  /* 0x0000005f00417308 */ /* 0x0007e20000002400 */
[----:B------:R-:W-:Y:S01]  /*4700*/  FFMA.FTZ R40, R7, -R68, R67 ;  /* 0x8000004407287223 */ /* 0x000fe20000010043 */
[----:B------:R-:W-:Y:S01]  /*4710*/  IMAD.MOV.U32 R6, RZ, RZ, R5 ;  /* 0x000000ffff067224 */ /* 0x000fe200078e0005 */
[----:B------:R-:W-:Y:S01]  /*4720*/  IABS R5, R21 ;  /* 0x0000001500057213 */ /* 0x000fe20000000000 */
[----:B------:R-:W-:Y:S01]  /*4730*/  IMAD.MOV.U32 R8, RZ, RZ, R2 ;  /* 0x000000ffff087224 */ /* 0x000fe200078e0002 */
[----:B------:R-:W-:-:S02]  /*4740*/  IABS R7, R23 ;  /* 0x0000001700077213 */ /* 0x000fc40000000000 */
[----:B------:R-:W-:Y:S01]  /*4750*/  I2FP.F32.S32 R5, R5 ;  /* 0x0000000500057245 */ /* 0x000fe20000201400 */
[----:B------:R4:W4:Y:S01]  /*4760*/  MUFU.TANH R51, R74 ;  /* 0x0000004a00337308 */ /* 0x0009220000002400 */
[----:B--2---:R-:W-:Y:S02]  /*4770*/  I2FP.F32.S32 R9, R6 ;  /* 0x0000000600097245 */ /* 0x004fe40000201400 */
[----:B------:R-:W-:Y:S02]  /*4780*/  I2FP.F32.S32 R6, R8 ;  /* 0x0000000800067245 */ /* 0x000fe40000201400 */
[----:B------:R-:W-:Y:S01]  /*4790*/  MOV R8, R7 ;  /* 0x0000000700087202 */ /* 0x000fe20000000f00 */
[----:B-1----:R-:W-:Y:S01]  /*47a0*/  FFMA.FTZ R38, R9, -R68, R11 ;  /* 0x8000004409267223 */ /* 0x002fe2000001000b */
[----:B------:R-:W-:Y:S01]  /*47b0*/  IABS R9, R25 ;  /* 0x0000001900097213 */ /* 0x000fe20000000000 */
[----:B------:R1:W-:Y:S01]  /*47c0*/  MUFU.TANH R16, R35 ;  /* 0x0000002300107308 */ /* 0x0003e20000002400 */
[----:B------:R-:W-:Y:S01]  /*47d0*/  IABS R2, R22 ;  /* 0x0000001600027213 */ /* 0x000fe20000000000 */
[----:B---3--:R-:W-:Y:S01]  /*47e0*/  FMUL.FTZ R95, R115, UR5 ;  /* 0x00000005735f7c20 */ /* 0x008fe20008410000 */
[----:B------:R-:W-:-:S02]  /*47f0*/  I2FP.F32.S32 R8, R8 ;  /* 0x0000000800087245 */ /* 0x000fc40000201400 */
[----:B------:R-:W-:-:S03]  /*4800*/  I2FP.F32.S32 R2, R2 ;  /* 0x0000000200027245 */ /* 0x000fc60000201400 */
[----:B------:R-:W-:Y:S01]  /*4810*/  MUFU.TANH R54, R125 ;  /* 0x0000007d00367308 */ /* 0x000fe20000002400 */
[----:B----4-:R-:W-:Y:S01]  /*4820*/  FMUL.FTZ R74, R112, UR5 ;  /* 0x00000005704a7c20 */ /* 0x010fe20008410000 */
[----:B------:R-:W-:Y:S01]  /*4830*/  FFMA.FTZ R31, R2, -R68, R51 ;  /* 0x80000044021f7223 */ /* 0x000fe20000010033 */
[----:B------:R-:W-:-:S04]  /*4840*/  IABS R2, R12 ;  /* 0x0000000c00027213 */ /* 0x000fc80000000000 */
[----:B------:R-:W-:Y:S01]  /*4850*/  I2FP.F32.S32 R2, R2 ;  /* 0x0000000200027245 */ /* 0x000fe20000201400 */
[----:B------:R2:W-:Y:S01]  /*4860*/  MUFU.TANH R18, R32 ;  /* 0x0000002000127308 */ /* 0x0005e20000002400 */
[----:B-1----:R-:W-:Y:S01]  /*4870*/  FFMA.FTZ R35, R6, -R68, R10 ;  /* 0x8000004406237223 */ /* 0x002fe2000001000a */
[----:B------:R-:W-:Y:S02]  /*4880*/  IABS R6, R24 ;  /* 0x0000001800067213 */ /* 0x000fe40000000000 */
[----:B------:R-:W-:Y:S01]  /*4890*/  FFMA.FTZ R22, R2, -R68, R14 ;  /* 0x8000004402167223 */ /* 0x000fe2000001000e */
[----:B------:R-:W-:Y:S02]  /*48a0*/  IABS R2, R27 ;  /* 0x0000001b00027213 */ /* 0x000fe40000000000 */
[----:B------:R-:W-:Y:S01]  /*48b0*/  IMAD.MOV.U32 R7, RZ, RZ, R6 ;  /* 0x000000ffff077224 */ /* 0x000fe200078e0006 */
[----:B------:R-:W1:Y:S01]  /*48c0*/  MUFU.TANH R55, R124 ;  /* 0x0000007c00377308 */ /* 0x000e620000002400 */
[----:B------:R-:W-:Y:S01]  /*48d0*/  IMAD.MOV.U32 R6, RZ, RZ, R9 ;  /* 0x000000ffff067224 */ /* 0x000fe200078e0009 */
[----:B------:R-:W-:-:S02]  /*48e0*/  FSEL R134, R22, -INF , !P6 ;  /* 0xff80000016867808 */ /* 0x000fc40007000000 */
[----:B------:R-:W-:Y:S02]  /*48f0*/  I2FP.F32.S32 R7, R7 ;  /* 0x0000000700077245 */ /* 0x000fe40000201400 */
[----:B------:R-:W-:Y:S02]  /*4900*/  FSEL R22, R48, -INF , !P5 ;  /* 0xff80000030167808 */ /* 0x000fe40006800000 */
[----:B------:R-:W3:Y:S01]  /*4910*/  MUFU.TANH R94, R94 ;  /* 0x0000005e005e7308 */ /* 0x000ee20000002400 */
[-C--:B--2---:R-:W-:Y:S01]  /*4920*/  FFMA.FTZ R32, R5, -R68.reuse, R72 ;  /* 0x8000004405207223 */ /* 0x084fe20000010048 */
[----:B------:R-:W-:Y:S01]  /*4930*/  IABS R5, R13 ;  /* 0x0000000d00057213 */ /* 0x000fe20000000000 */
[----:B------:R-:W-:Y:S01]  /*4940*/  FFMA.FTZ R24, R7, -R68, R52 ;  /* 0x8000004407187223 */ /* 0x000fe20000010034 */
[----:B------:R-:W-:Y:S02]  /*4950*/  IABS R7, R30 ;  /* 0x0000001e00077213 */ /* 0x000fe40000000000 */
[----:B------:R-:W-:-:S02]  /*4960*/  I2FP.F32.S32 R5, R5 ;  /* 0x0000000500057245 */ /* 0x000fc40000201400 */
[----:B------:R-:W2:Y:S01]  /*4970*/  MUFU.TANH R15, R53 ;  /* 0x00000035000f7308 */ /* 0x000ea20000002400 */
[-C--:B-1----:R-:W-:Y:S01]  /*4980*/  FFMA.FTZ R26, R8, -R68.reuse, R55 ;  /* 0x80000044081a7223 */ /* 0x082fe20000010037 */
[----:B------:R-:W-:Y:S01]  /*4990*/  FSEL R136, R32, -INF , !P1 ;  /* 0xff80000020887808 */ /* 0x000fe20004800000 */
[----:B------:R-:W-:Y:S01]  /*49a0*/  FFMA.FTZ R25, R5, -R68, R65 ;  /* 0x8000004405197223 */ /* 0x000fe20000010041 */
[----:B------:R-:W-:Y:S02]  /*49b0*/  I2FP.F32.S32 R5, R6 ;  /* 0x0000000600057245 */ /* 0x000fe40000201400 */
[----:B------:R-:W-:Y:S02]  /*49c0*/  IABS R6, R29 ;  /* 0x0000001d00067213 */ /* 0x000fe40000000000 */
[----:B------:R-:W-:Y:S01]  /*49d0*/  MUFU.TANH R11, R50 ;  /* 0x00000032000b7308 */ /* 0x000fe20000002400 */
[----:B------:R-:W-:Y:S01]  /*49e0*/  FFMA.FTZ R21, R5, -R68, R54 ;  /* 0x8000004405157223 */ /* 0x000fe20000010036 */
[----:B------:R-:W-:-:S02]  /*49f0*/  IABS R5, R28 ;  /* 0x0000001c00057213 */ /* 0x000fc40000000000 */
[----:B------:R-:W-:Y:S02]  /*4a00*/  FSEL R133, R25, -INF , !P1 ;  /* 0xff80000019857808 */ /* 0x000fe40004800000 */
[----:B------:R-:W-:Y:S01]  /*4a10*/  FSEL R137, R26, -INF , !P6 ;  /* 0xff8000001a897808 */ /* 0x000fe20007000000 */
[----:B------:R-:W-:Y:S01]  /*4a20*/  IMAD.MOV.U32 R8, RZ, RZ, R5 ;  /* 0x000000ffff087224 */ /* 0x000fe200078e0005 */
[----:B------:R-:W-:Y:S01]  /*4a30*/  MUFU.TANH R12, R71 ;  /* 0x00000047000c7308 */ /* 0x000fe20000002400 */
[----:B------:R-:W-:Y:S01]  /*4a40*/  IMAD.MOV.U32 R5, RZ, RZ, R6 ;  /* 0x000000ffff057224 */ /* 0x000fe200078e0006 */
[----:B------:R-:W-:Y:S02]  /*4a50*/  MOV R6, R7 ;  /* 0x0000000700067202 */ /* 0x000fe40000000f00 */
[----:B------:R-:W-:Y:S02]  /*4a60*/  I2FP.F32.S32 R7, R2 ;  /* 0x0000000200077245 */ /* 0x000fe40000201400 */
[----:B------:R-:W-:-:S02]  /*4a70*/  I2FP.F32.S32 R5, R5 ;  /* 0x0000000500057245 */ /* 0x000fc40000201400 */
[----:B------:R-:W-:Y:S01]  /*4a80*/  I2FP.F32.S32 R8, R8 ;  /* 0x0000000800087245 */ /* 0x000fe20000201400 */
[----:B------:R-:W1:Y:S01]  /*4a90*/  MUFU.TANH R13, R69 ;  /* 0x00000045000d7308 */ /* 0x000e620000002400 */
[----:B------:R-:W-:Y:S01]  /*4aa0*/  I2FP.F32.S32 R2, R6 ;  /* 0x0000000600027245 */ /* 0x000fe20000201400 */
[----:B---3--:R-:W-:Y:S01]  /*4ab0*/  FFMA.FTZ R17, R5, -R68, R94 ;  /* 0x8000004405117223 */ /* 0x008fe2000001005e */
[----:B------:R-:W-:Y:S01]  /*4ac0*/  IABS R6, R34 ;  /* 0x0000002200067213 */ /* 0x000fe20000000000 */
[----:B------:R-:W-:Y:S01]  /*4ad0*/  FFMA.FTZ R19, R8, -R68, R70 ;  /* 0x8000004408137223 */ /* 0x000fe20000010046 */
[----:B------:R-:W-:Y:S01]  /*4ae0*/  IABS R5, R36 ;  /* 0x0000002400057213 */ /* 0x000fe20000000000 */
[----:B------:R-:W-:Y:S01]  /*4af0*/  FFMA.FTZ R16, R2, -R68, R16 ;  /* 0x8000004402107223 */ /* 0x000fe20000010010 */
[----:B------:R-:W-:Y:S01]  /*4b00*/  IABS R2, R33 ;  /* 0x0000002100027213 */ /* 0x000fe20000000000 */
[----:B------:R-:W-:Y:S01]  /*4b10*/  IMAD.MOV.U32 R9, RZ, RZ, R6 ;  /* 0x000000ffff097224 */ /* 0x000fe200078e0006 */
[----:B------:R-:W-:Y:S01]  /*4b20*/  IABS R8, R37 ;  /* 0x0000002500087213 */ /* 0x000fe20000000000 */
[----:B------:R-:W3:Y:S01]  /*4b30*/  MUFU.TANH R106, R106 ;  /* 0x0000006a006a7308 */ /* 0x000ee20000002400 */
[----:B------:R-:W-:Y:S01]  /*4b40*/  IMAD.MOV.U32 R6, RZ, RZ, R5 ;  /* 0x000000ffff067224 */ /* 0x000fe200078e0005 */
[----:B------:R-:W-:Y:S01]  /*4b50*/  I2FP.F32.S32 R5, R2 ;  /* 0x0000000200057245 */ /* 0x000fe20000201400 */
[----:B------:R-:W-:Y:S01]  /*4b60*/  FFMA.FTZ R18, R7, -R68, R18 ;  /* 0x8000004407127223 */ /* 0x000fe20000010012 */
[----:B------:R-:W-:Y:S01]  /*4b70*/  IMAD.MOV.U32 R2, RZ, RZ, R8 ;  /* 0x000000ffff027224 */ /* 0x000fe200078e0008 */
[----:B------:R-:W-:-:S02]  /*4b80*/  IABS R7, R39 ;  /* 0x0000002700077213 */ /* 0x000fc40000000000 */
[----:B--2---:R-:W-:Y:S01]  /*4b90*/  FFMA.FTZ R15, R5, -R68, R15 ;  /* 0x80000044050f7223 */ /* 0x004fe2000001000f */
[----:B------:R-:W-:Y:S01]  /*4ba0*/  I2FP.F32.S32 R6, R6 ;  /* 0x0000000600067245 */ /* 0x000fe20000201400 */
[----:B------:R-:W-:Y:S01]  /*4bb0*/  MUFU.TANH R20, R95 ;  /* 0x0000005f00147308 */ /* 0x000fe20000002400 */
[----:B------:R-:W-:Y:S02]  /*4bc0*/  I2FP.F32.S32 R5, R2 ;  /* 0x0000000200057245 */ /* 0x000fe40000201400 */
[----:B------:R-:W-:Y:S01]  /*4bd0*/  I2FP.F32.S32 R2, R7 ;  /* 0x0000000700027245 */ /* 0x000fe20000201400 */
[-C--:B-1----:R-:W-:Y:S01]  /*4be0*/  FFMA.FTZ R13, R6, -R68.reuse, R13 ;  /* 0x80000044060d7223 */ /* 0x082fe2000001000d */
[----:B------:R-:W-:Y:S01]  /*4bf0*/  I2FP.F32.S32 R8, R9 ;  /* 0x0000000900087245 */ /* 0x000fe20000201400 */
[-C--:B------:R-:W-:Y:S01]  /*4c00*/  FFMA.FTZ R12, R5, -R68.reuse, R12 ;  /* 0x80000044050c7223 */ /* 0x080fe2000001000c */
[----:B------:R-:W-:Y:S01]  /*4c10*/  IABS R5, R45 ;  /* 0x0000002d00057213 */ /* 0x000fe20000000000 */
[----:B------:R-:W-:Y:S01]  /*4c20*/  FFMA.FTZ R11, R2, -R68, R11 ;  /* 0x80000044020b7223 */ /* 0x000fe2000001000b */
[----:B------:R-:W-:Y:S01]  /*4c30*/  IABS R2, R44 ;  /* 0x0000002c00027213 */ /* 0x000fe20000000000 */
[----:B---3--:R-:W-:Y:S01]  /*4c40*/  FFMA.FTZ R14, R8, -R68, R106 ;  /* 0x80000044080e7223 */ /* 0x008fe2000001006a */
[----:B------:R-:W-:Y:S01]  /*4c50*/  IABS R6, R46 ;  /* 0x0000002e00067213 */ /* 0x000fe20000000000 */
[----:B------:R-:W1:Y:S01]  /*4c60*/  MUFU.TANH R50, R66 ;  /* 0x0000004200327308 */ /* 0x000e620000002400 */
[----:B------:R-:W-:-:S02]  /*4c70*/  IABS R7, R43 ;  /* 0x0000002b00077213 */ /* 0x000fc40000000000 */
[----:B------:R-:W-:Y:S01]  /*4c80*/  IABS R9, R42 ;  /* 0x0000002a00097213 */ /* 0x000fe20000000000 */
[----:B------:R-:W-:Y:S01]  /*4c90*/  IMAD.MOV.U32 R10, RZ, RZ, R6 ;  /* 0x000000ffff0a7224 */ /* 0x000fe200078e0006 */
[----:B------:R-:W-:Y:S01]  /*4ca0*/  MOV R8, R5 ;  /* 0x0000000500087202 */ /* 0x000fe20000000f00 */
[----:B------:R-:W-:Y:S01]  /*4cb0*/  IMAD.MOV.U32 R5, RZ, RZ, R2 ;  /* 0x000000ffff057224 */ /* 0x000fe200078e0002 */
[----:B------:R-:W-:Y:S01]  /*4cc0*/  FSEL R135, R18, -INF , !P5 ;  /* 0xff80000012877808 */ /* 0x000fe20006800000 */
[----:B------:R-:W-:Y:S01]  /*4cd0*/  IMAD.MOV.U32 R2, RZ, RZ, R7 ;  /* 0x000000ffff027224 */ /* 0x000fe200078e0007 */
[----:B------:R-:W2:Y:S01]  /*4ce0*/  MUFU.TANH R28, R74 ;  /* 0x0000004a001c7308 */ /* 0x000ea20000002400 */
[----:B------:R-:W-:Y:S01]  /*4cf0*/  IMAD.MOV.U32 R6, RZ, RZ, R9 ;  /* 0x000000ffff067224 */ /* 0x000fe200078e0009 */
[----:B------:R-:W-:Y:S02]  /*4d00*/  I2FP.F32.S32 R7, R5 ;  /* 0x0000000500077245 */ /* 0x000fe40000201400 */
[----:B------:R-:W-:-:S02]  /*4d10*/  I2FP.F32.S32 R5, R2 ;  /* 0x0000000200057245 */ /* 0x000fc40000201400 */
[----:B------:R-:W-:Y:S02]  /*4d20*/  I2FP.F32.S32 R2, R6 ;  /* 0x0000000600027245 */ /* 0x000fe40000201400 */
[----:B------:R-:W3:Y:S01]  /*4d30*/  MUFU.TANH R27, R75 ;  /* 0x0000004b001b7308 */ /* 0x000ee20000002400 */
[----:B------:R-:W-:Y:S01]  /*4d40*/  I2FP.F32.S32 R10, R10 ;  /* 0x0000000a000a7245 */ /* 0x000fe20000201400 */
[-C--:B-1----:R-:W-:Y:S01]  /*4d50*/  FFMA.FTZ R7, R7, -R68.reuse, R50 ;  /* 0x8000004407077223 */ /* 0x082fe20000010032 */
[----:B------:R-:W-:Y:S01]  /*4d60*/  FFMA.FTZ R2, R2, -R68, R20 ;  /* 0x8000004402027223 */ /* 0x000fe20000010014 */
[----:B------:R-:W-:Y:S02]  /*4d70*/  FSEL R20, R41, -INF , !P1 ;  /* 0xff80000029147808 */ /* 0x000fe40004800000 */
[----:B------:R-:W-:Y:S02]  /*4d80*/  I2FP.F32.S32 R8, R8 ;  /* 0x0000000800087245 */ /* 0x000fe40000201400 */
[----:B------:R-:W1:Y:S01]  /*4d90*/  MUFU.TANH R23, R76 ;  /* 0x0000004c00177308 */ /* 0x000e620000002400 */
[----:B--2---:R-:W-:Y:S01]  /*4da0*/  FFMA.FTZ R10, R10, -R68, R28 ;  /* 0x800000440a0a7223 */ /* 0x004fe2000001001c */
[----:B------:R-:W-:-:S02]  /*4db0*/  FSEL R138, R21, -INF , !P5 ;  /* 0xff800000158a7808 */ /* 0x000fc40006800000 */
[----:B------:R-:W-:Y:S02]  /*4dc0*/  FSEL R132, R19, -INF , !P5 ;  /* 0xff80000013847808 */ /* 0x000fe40006800000 */
[----:B------:R-:W-:Y:S02]  /*4dd0*/  FSEL R18, R47, -INF , !P4 ;  /* 0xff8000002f127808 */ /* 0x000fe40006000000 */
[----:B------:R-:W-:Y:S01]  /*4de0*/  FSEL R139, R17, -INF , !P4 ;  /* 0xff800000118b7808 */ /* 0x000fe20006000000 */
[----:B---3--:R-:W-:Y:S01]  /*4df0*/  FFMA.FTZ R8, R8, -R68, R27 ;  /* 0x8000004408087223 */ /* 0x008fe2000001001b */
[----:B------:R-:W-:Y:S02]  /*4e00*/  FSEL R75, R31, -INF , !P1 ;  /* 0xff8000001f4b7808 */ /* 0x000fe40004800000 */
[----:B------:R-:W-:Y:S02]  /*4e10*/  ISETP.GE.AND P1, PT, R77, 0x41, PT ;  /* 0x000000414d00780c */ /* 0x000fe40003f26270 */
[----:B------:R-:W-:-:S02]  /*4e20*/  FSEL R141, R16, -INF , !P4 ;  /* 0xff800000108d7808 */ /* 0x000fc40006000000 */
[----:B------:R-:W-:Y:S01]  /*4e30*/  FSEL R145, R15, -INF , !P4 ;  /* 0xff8000000f917808 */ /* 0x000fe20006000000 */
[----:B-1----:R-:W-:Y:S01]  /*4e40*/  FFMA.FTZ R5, R5, -R68, R23 ;  /* 0x8000004405057223 */ /* 0x002fe20000010017 */
        /* <DEDUP_REMOVED lines=65> */
.L_x_1888:
[----:B------:R-:W-:Y:S05]  /*5260*/  BSYNC B0 ;  /* 0x0000000000007941 */ /* 0x000fea0003800000 */
.L_x_1887:
[----:B------:R-:W0:Y:S02]  /*5270*/  LDGDEPBAR ;  /* 0x00000000000079af */ /* 0x000e240000000000 */
.L_x_1886:
[----:B------:R-:W-:Y:S01]  /*5280*/  FMNMX.FTZ R74, R63, R64, !PT ;  /* 0x000000403f4a7209 */ /* 0x000fe20007810000 */
[----:B------:R-:W-:-:S03]  /*5290*/  ULDC UR5, c[0x0][0x2ec] ;  /* 0x0000bb0000057ab9 */ /* 0x000fc60000000800 */
        /* <DEDUP_REMOVED lines=59> */
[----:B------:R1:W2:Y:S03]  /*5650*/  MUFU.EX2 R194, R7 ;  /* 0x0000000700c27308 */ /* 0x0002a60000000800 */
[----:B------:R-:W-:Y:S02]  /*5660*/  FMNMX.FTZ R5, R154, R5, !PT ;  /* 0x000000059a057209 */ /* 0x000fe40007810000 */
[----:B---3--:R-:W-:Y:S02]  /*5670*/  FMNMX.FTZ R72, R72, R9, !PT ;  /* 0x0000000948487209 */ /* 0x008fe40007810000 */
[----:B------:R-:W-:-:S03]  /*5680*/  FMNMX.FTZ R5, R136, R5, !PT ;  /* 0x0000000588057209 */ /* 0x000fc60007810000 */
[----:B------:R-:W3:Y:S01]  /*5690*/  SHFL.BFLY PT, R9, R72, 0x1, 0x1f ;  /* 0x0c201f0048097f89 */ /* 0x000ee200000e0000 */
[----:B------:R-:W-:-:S04]  /*56a0*/  FMNMX.FTZ R5, R137, R5, !PT ;  /* 0x0000000589057209 */ /* 0x000fc80007810000 */
[----:B------:R-:W-:Y:S01]  /*56b0*/  FMNMX.FTZ R5, R138, R5, !PT ;  /* 0x000000058a057209 */ /* 0x000fe20007810000 */
[----:B-1----:R-:W-:Y:S01]  /*56c0*/  FFMA.FTZ R7, R56, UR5, -R6 ;  /* 0x0000000538077c23 */ /* 0x002fe20008010806 */
[----:B--2---:R-:W-:Y:S02]  /*56d0*/  F2FP.BF16.F32.PACK_AB R12, R194, R216 ;  /* 0x000000d8c20c723e */ /* 0x004fe400000010ff */
[----:B------:R-:W-:Y:S01]  /*56e0*/  FMNMX.FTZ R5, R139, R5, !PT ;  /* 0x000000058b057209 */ /* 0x000fe20007810000 */
[----:B------:R1:W2:Y:S01]  /*56f0*/  MUFU.EX2 R195, R7 ;  /* 0x0000000700c37308 */ /* 0x0002a20000000800 */
[----:B---3--:R-:W-:Y:S02]  /*5700*/  FMNMX.FTZ R72, R72, R9, !PT ;  /* 0x0000000948487209 */ /* 0x008fe40007810000 */
[----:B-1----:R-:W-:Y:S02]  /*5710*/  FMNMX.FTZ R7, R135, R8, !PT ;  /* 0x0000000887077209 */ /* 0x002fe40007810000 */
[----:B------:R-:W-:-:S02]  /*5720*/  FSETP.NEU.FTZ.AND P0, PT, R72, -INF , PT ;  /* 0xff8000004800780b */ /* 0x000fc40003f1d000 */
[----:B------:R-:W-:Y:S01]  /*5730*/  FMNMX.FTZ R2, R145, R7, !PT ;  /* 0x0000000791027209 */ /* 0x000fe20007810000 */
[----:B------:R-:W-:Y:S01]  /*5740*/  FFMA.FTZ R7, R58, UR5, -R6 ;  /* 0x000000053a077c23 */ /* 0x000fe20008010806 */
[----:B--2---:R-:W-:Y:S02]  /*5750*/  F2FP.BF16.F32.PACK_AB R14, R214, R195 ;  /* 0x000000c3d60e723e */ /* 0x004fe400000010ff */
        /* <DEDUP_REMOVED lines=9> */
[----:B-1----:R-:W-:-:S03]  /*57f0*/  FFMA.FTZ R7, R61, UR5, -R6 ;  /* 0x000000053d077c23 */ /* 0x002fc60008010806 */
[----:B------:R-:W1:Y:S02]  /*5800*/  SHFL.BFLY PT, R69, R2, 0x1, 0x1f ;  /* 0x0c201f0002457f89 */ /* 0x000e6400000e0000 */
[----:B------:R2:W-:Y:S08]  /*5810*/  MUFU.EX2 R246, R7 ;  /* 0x0000000700f67308 */ /* 0x0005f00000000800 */
[----:B------:R3:W-:Y:S01]  /*5820*/  MUFU.EX2 R215, R8 ;  /* 0x0000000800d77308 */ /* 0x0007e20000000800 */
[----:B--2---:R-:W-:-:S07]  /*5830*/  FFMA.FTZ R7, R62, UR5, -R6 ;  /* 0x000000053e077c23 */ /* 0x004fce0008010806 */
[----:B------:R2:W-:Y:S01]  /*5840*/  MUFU.EX2 R219, R7 ;  /* 0x0000000700db7308 */ /* 0x0005e20000000800 */
[----:B-1----:R-:W-:Y:S01]  /*5850*/  FMNMX.FTZ R69, R2, R69, !PT ;  /* 0x0000004502457209 */ /* 0x002fe20007810000 */
[----:B---3--:R-:W-:-:S06]  /*5860*/  FFMA.FTZ R8, R18, UR5, -R6 ;  /* 0x0000000512087c23 */ /* 0x008fcc0008010806 */
[----:B------:R-:W-:Y:S01]  /*5870*/  MUFU.EX2 R217, R8 ;  /* 0x0000000800d97308 */ /* 0x000fe20000000800 */
[----:B--2---:R-:W-:-:S07]  /*5880*/  FFMA.FTZ R7, R60, UR5, -R6 ;  /* 0x000000053c077c23 */ /* 0x004fce0008010806 */
[----:B------:R1:W-:Y:S02]  /*5890*/  MUFU.EX2 R218, R7 ;  /* 0x0000000700da7308 */ /* 0x0003e40000000800 */
[----:B-1----:R-:W-:Y:S01]  /*58a0*/  FMNMX.FTZ R7, R140, R5, !PT ;  /* 0x000000058c077209 */ /* 0x002fe20007810000 */
[----:B------:R-:W-:-:S03]  /*58b0*/  FFMA.FTZ R5, R20, UR5, -R6 ;  /* 0x0000000514057c23 */ /* 0x000fc60008010806 */
[----:B------:R-:W-:Y:S02]  /*58c0*/  FMNMX.FTZ R7, R149, R7, !PT ;  /* 0x0000000795077209 */ /* 0x000fe40007810000 */
[----:B------:R1:W-:Y:S02]  /*58d0*/  MUFU.EX2 R213, R5 ;  /* 0x0000000500d57308 */ /* 0x0003e40000000800 */
[----:B------:R-:W-:-:S05]  /*58e0*/  FMNMX.FTZ R7, R150, R7, !PT ;  /* 0x0000000796077209 */ /* 0x000fca0007810000 */
[----:B------:R-:W2:Y:S01]  /*58f0*/  SHFL.BFLY PT, R9, R7, 0x2, 0x1f ;  /* 0x0c401f0007097f89 */ /* 0x000ea200000e0000 */
[----:B-1----:R-:W-:-:S04]  /*5900*/  FFMA.FTZ R5, R23, UR5, -R6 ;  /* 0x0000000517057c23 */ /* 0x002fc80008010806 */
[----:B------:R1:W-:Y:S01]  /*5910*/  MUFU.EX2 R212, R5 ;  /* 0x0000000500d47308 */ /* 0x0003e20000000800 */
[----:B--2---:R-:W-:Y:S01]  /*5920*/  FMNMX.FTZ R7, R7, R9, !PT ;  /* 0x0000000907077209 */ /* 0x004fe20007810000 */
[----:B-1----:R-:W-:-:S05]  /*5930*/  FMUL.FTZ R5, R72, UR5 ;  /* 0x0000000548057c20 */ /* 0x002fca0008410000 */
[----:B------:R-:W-:Y:S02]  /*5940*/  FSEL R5, R5, RZ, P0 ;  /* 0x000000ff05057208 */ /* 0x000fe40000000000 */
[----:B------:R-:W-:-:S03]  /*5950*/  FSETP.NEU.FTZ.AND P0, PT, R69, -INF , PT ;  /* 0xff8000004500780b */ /* 0x000fc60003f1d000 */
[--C-:B------:R-:W-:Y:S01]  /*5960*/  FFMA.FTZ R8, R83, UR5, -R5.reuse ;  /* 0x0000000553087c23 */ /* 0x100fe20008010805 */
[----:B------:R-:W-:-:S03]  /*5970*/  FFMA.FTZ R2, R82, UR5, -R5 ;  /* 0x0000000552027c23 */ /* 0x000fc60008010805 */
[----:B------:R1:W-:Y:S08]  /*5980*/  MUFU.EX2 R191, R8 ;  /* 0x0000000800bf7308 */ /* 0x0003f00000000800 */
[----:B------:R2:W-:Y:S01]  /*5990*/  MUFU.EX2 R189, R2 ;  /* 0x0000000200bd7308 */ /* 0x0005e20000000800 */
[----:B-1----:R-:W-:Y:S01]  /*59a0*/  FFMA.FTZ R8, R79, UR5, -R5 ;  /* 0x000000054f087c23 */ /* 0x002fe20008010805 */
[----:B------:R-:W-:-:S06]  /*59b0*/  LEA R79, R0, UR4, 0x1 ;  /* 0x00000004004f7c11 */ /* 0x000fcc000f8e08ff */
[----:B------:R1:W-:Y:S01]  /*59c0*/  MUFU.EX2 R190, R8 ;  /* 0x0000000800be7308 */ /* 0x0003e20000000800 */
[-C--:B------:R-:W-:Y:S01]  /*59d0*/  LEA R196, R4, R79.reuse, 0x1 ;  /* 0x0000004f04c47211 */ /* 0x080fe200078e08ff */
[----:B------:R-:W-:Y:S01]  /*59e0*/  LDSM.16.MT88.4 R28, [R79+0x6000] ;  /* 0x006000004f1c783b */ /* 0x000fe20000004200 */
[----:B------:R-:W-:Y:S01]  /*59f0*/  LEA R198, R3, R79, 0x1 ;  /* 0x0000004f03c67211 */ /* 0x000fe200078e08ff */
[----:B--2---:R-:W-:Y:S01]  /*5a00*/  FMUL.FTZ R2, R69, UR5 ;  /* 0x0000000545027c20 */ /* 0x004fe20008410000 */
[----:B------:R-:W-:Y:S01]  /*5a10*/  LEA R197, R3, R196, 0x1 ;  /* 0x000000c403c57211 */ /* 0x000fe200078e08ff */
[----:B------:R-:W-:Y:S03]  /*5a20*/  LDSM.16.MT88.4 R16, [R196+0x6000] ;  /* 0x00600000c410783b */ /* 0x000fe60000004200 */
[----:B------:R-:W-:Y:S01]  /*5a30*/  FSEL R2, R2, RZ, P0 ;  /* 0x000000ff02027208 */ /* 0x000fe20000000000 */
[----:B------:R-:W-:Y:S04]  /*5a40*/  LDSM.16.MT88.4 R24, [R198+0x6000] ;  /* 0x00600000c618783b */ /* 0x000fe80000004200 */
[----:B------:R-:W-:Y:S01]  /*5a50*/  FFMA.FTZ R0, R84, UR5, -R2 ;  /* 0x0000000554007c23 */ /* 0x000fe20008010802 */
[----:B------:R-:W-:Y:S01]  /*5a60*/  LDSM.16.MT88.4 R20, [R197+0x6000] ;  /* 0x00600000c514783b */ /* 0x000fe20000004200 */
[----:B-1----:R-:W-:-:S02]  /*5a70*/  FFMA.FTZ R8, R73, UR5, -R5 ;  /* 0x0000000549087c23 */ /* 0x002fc40008010805 */
[----:B------:R1:W-:Y:S01]  /*5a80*/  MUFU.EX2 R180, R0 ;  /* 0x0000000000b47308 */ /* 0x0003e20000000800 */
[----:B------:R-:W2:Y:S04]  /*5a90*/  SHFL.BFLY PT, R73, R7, 0x1, 0x1f ;  /* 0x0c201f0007497f89 */ /* 0x000ea800000e0000 */
[----:B------:R-:W3:Y:S03]  /*5aa0*/  LDSM.16.MT88.4 R36, [R198+0x6800] ;  /* 0x00680000c624783b */ /* 0x000ee60000004200 */
[----:B------:R4:W5:Y:S01]  /*5ab0*/  MUFU.EX2 R192, R8 ;  /* 0x0000000800c07308 */ /* 0x0009620000000800 */
[----:B------:R-:W-:Y:S04]  /*5ac0*/  LDSM.16.MT88.4 R44, [R197+0x6800] ;  /* 0x00680000c52c783b */ /* 0x000fe80000004200 */
[----:B------:R-:W3:Y:S01]  /*5ad0*/  LDSM.16.MT88.4 R40, [R79+0x6800] ;  /* 0x006800004f28783b */ /* 0x000ee20000004200 */
[----:B-1----:R-:W-:-:S04]  /*5ae0*/  FFMA.FTZ R0, R80, UR5, -R2 ;  /* 0x0000000550007c23 */ /* 0x002fc80008010802 */
[----:B------:R1:W-:Y:S01]  /*5af0*/  MUFU.EX2 R183, R0 ;  /* 0x0000000000b77308 */ /* 0x0003e20000000800 */
[----:B--2---:R-:W-:Y:S01]  /*5b00*/  FMNMX.FTZ R73, R7, R73, !PT ;  /* 0x0000004907497209 */ /* 0x004fe20007810000 */
[--C-:B----4-:R-:W-:Y:S01]  /*5b10*/  FFMA.FTZ R8, R85, UR5, -R2.reuse ;  /* 0x0000000555087c23 */ /* 0x110fe20008010802 */
[----:B-----5:R-:W-:Y:S02]  /*5b20*/  F2FP.BF16.F32.PACK_AB R10, R192, R190 ;  /* 0x000000bec00a723e */ /* 0x020fe400000010ff */
[C---:B------:R-:W-:Y:S01]  /*5b30*/  FSETP.NEU.FTZ.AND P0, PT, R73.reuse, -INF , PT ;  /* 0xff8000004900780b */ /* 0x040fe20003f1d000 */
[----:B------:R-:W-:Y:S02]  /*5b40*/  FMUL.FTZ R3, R73, UR5 ;  /* 0x0000000549037c20 */ /* 0x000fe40008410000 */
[----:B------:R2:W4:Y:S01]  /*5b50*/  MUFU.EX2 R181, R8 ;  /* 0x0000000800b57308 */ /* 0x0005220000000800 */
[----:B-1----:R-:W-:-:S07]  /*5b60*/  FFMA.FTZ R0, R81, UR5, -R2 ;  /* 0x0000000551007c23 */ /* 0x002fce0008010802 */
[----:B------:R1:W5:Y:S01]  /*5b70*/  MUFU.EX2 R186, R0 ;  /* 0x0000000000ba7308 */ /* 0x0003620000000800 */
[----:B--2---:R-:W-:Y:S02]  /*5b80*/  F2FP.BF16.F32.PACK_AB R8, R189, R191 ;  /* 0x000000bfbd08723e */ /* 0x004fe400000010ff */
[----:B----4-:R-:W-:Y:S02]  /*5b90*/  F2FP.BF16.F32.PACK_AB R9, R180, R181 ;  /* 0x000000b5b409723e */ /* 0x010fe400000010ff */
[----:B-1----:R-:W-:Y:S01]  /*5ba0*/  FSEL R0, R3, RZ, P0 ;  /* 0x000000ff03007208 */ /* 0x002fe20000000000 */
[----:B------:R-:W-:Y:S01]  /*5bb0*/  FFMA.FTZ R3, R32, UR5, -R6 ;  /* 0x0000000520037c23 */ /* 0x000fe20008010806 */
[----:B-----5:R-:W-:Y:S01]  /*5bc0*/  F2FP.BF16.F32.PACK_AB R11, R186, R183 ;  /* 0x000000b7ba0b723e */ /* 0x020fe200000010ff */
[----:B------:R-:W1:Y:S02]  /*5bd0*/  LDSM.16.MT88.4 R32, [R196+0x6800] ;  /* 0x00680000c420783b */ /* 0x000e640000004200 */
[----:B------:R2:W-:Y:S04]  /*5be0*/  MUFU.EX2 R193, R3 ;  /* 0x0000000300c17308 */ /* 0x0005e80000000800 */
[C---:B------:R-:W-:Y:S06]  /*5bf0*/  HMMA.16816.F32.BF16 R56, R8.reuse, R24, RZ ;  /* 0x000000180838723c */ /* 0x040fec00000418ff */
[C---:B------:R-:W-:Y:S06]  /*5c00*/  HMMA.16816.F32.BF16 R52, R8.reuse, R16, RZ ;  /* 0x000000100834723c */ /* 0x040fec00000418ff */
[----:B------:R-:W-:Y:S01]  /*5c10*/  HMMA.16816.F32.BF16 R60, R8, R28, RZ ;  /* 0x0000001c083c723c */ /* 0x000fe200000418ff */
[----:B--2---:R-:W-:-:S04]  /*5c20*/  FFMA.FTZ R3, R92, UR5, -R0 ;  /* 0x000000055c037c23 */ /* 0x004fc80008010800 */
[----:B------:R2:W-:Y:S01]  /*5c30*/  MUFU.EX2 R173, R3 ;  /* 0x0000000300ad7308 */ /* 0x0005e20000000800 */
[C---:B------:R-:W-:Y:S06]  /*5c40*/  HMMA.16816.F32.BF16 R64, R8.reuse, R26, RZ ;  /* 0x0000001a0840723c */ /* 0x040fec00000418ff */
[C---:B------:R-:W-:Y:S06]  /*5c50*/  HMMA.16816.F32.BF16 R48, R8.reuse, R20, RZ ;  /* 0x000000140830723c */ /* 0x040fec00000418ff */
[----:B------:R-:W-:Y:S01]  /*5c60*/  HMMA.16816.F32.BF16 R80, R8, R18, RZ ;  /* 0x000000120850723c */ /* 0x000fe200000418ff */
[----:B--2---:R-:W-:-:S05]  /*5c70*/  FFMA.FTZ R3, R93, UR5, -R0 ;  /* 0x000000055d037c23 */ /* 0x004fca0008010800 */
[----:B------:R-:W-:Y:S01]  /*5c80*/  HMMA.16816.F32.BF16 R92, R8, R30, RZ ;  /* 0x0000001e085c723c */ /* 0x000fe200000418ff */
[----:B------:R2:W4:Y:S02]  /*5c90*/  MUFU.EX2 R171, R3 ;  /* 0x0000000300ab7308 */ /* 0x0005240000000800 */
[----:B--2---:R-:W-:Y:S01]  /*5ca0*/  FFMA.FTZ R3, R86, UR5, -R0 ;  /* 0x0000000556037c23 */ /* 0x004fe20008010800 */
[----:B----4-:R-:W-:-:S05]  /*5cb0*/  F2FP.BF16.F32.PACK_AB R13, R171, R173 ;  /* 0x000000adab0d723e */ /* 0x010fca00000010ff */
[----:B------:R2:W-:Y:S02]  /*5cc0*/  MUFU.EX2 R172, R3 ;  /* 0x0000000300ac7308 */ /* 0x0005e40000000800 */
[----:B--2---:R-:W-:-:S06]  /*5cd0*/  FFMA.FTZ R3, R88, UR5, -R0 ;  /* 0x0000000558037c23 */ /* 0x004fcc0008010800 */
[----:B------:R2:W4:Y:S02]  /*5ce0*/  MUFU.EX2 R178, R3 ;  /* 0x0000000300b27308 */ /* 0x0005240000000800 */
[--C-:B--2---:R-:W-:Y:S01]  /*5cf0*/  FFMA.FTZ R3, R87, UR5, -R5.reuse ;  /* 0x0000000557037c23 */ /* 0x104fe20008010805 */
[----:B----4-:R-:W-:Y:S01]  /*5d00*/  F2FP.BF16.F32.PACK_AB R15, R178, R172 ;  /* 0x000000acb20f723e */ /* 0x010fe200000010ff */
[----:B------:R-:W-:Y:S04]  /*5d10*/  HMMA.16816.F32.BF16 R84, R8, R22, RZ ;  /* 0x000000160854723c */ /* 0x000fe800000418ff */
[----:B------:R2:W-:Y:S02]  /*5d20*/  MUFU.EX2 R179, R3 ;  /* 0x0000000300b37308 */ /* 0x0005e40000000800 */
[C---:B------:R-:W-:Y:S06]  /*5d30*/  HMMA.16816.F32.BF16 R120, R12.reuse, R30, RZ ;  /* 0x0000001e0c78723c */ /* 0x040fec00000418ff */
[C---:B------:R-:W-:Y:S06]  /*5d40*/  HMMA.16816.F32.BF16 R128, R12.reuse, R26, RZ ;  /* 0x0000001a0c80723c */ /* 0x040fec00000418ff */
[----:B------:R-:W-:Y:S01]  /*5d50*/  HMMA.16816.F32.BF16 R124, R12, R18, RZ ;  /* 0x000000120c7c723c */ /* 0x000fe200000418ff */
[----:B--2---:R-:W-:-:S04]  /*5d60*/  FFMA.FTZ R3, R89, UR5, -R5 ;  /* 0x0000000559037c23 */ /* 0x004fc80008010805 */
[----:B------:R2:W4:Y:S01]  /*5d70*/  MUFU.EX2 R182, R3 ;  /* 0x0000000300b67308 */ /* 0x0005220000000800 */
[----:B------:R-:W-:Y:S01]  /*5d80*/  HMMA.16816.F32.BF16 R116, R12, R22, RZ ;  /* 0x000000160c74723c */ /* 0x000fe200000418ff */
[----:B--2---:R-:W-:Y:S01]  /*5d90*/  FFMA.FTZ R3, R90, UR5, -R5 ;  /* 0x000000055a037c23 */ /* 0x004fe20008010805 */
[----:B----4-:R-:W-:-:S05]  /*5da0*/  F2FP.BF16.F32.PACK_AB R8, R182, R179 ;  /* 0x000000b3b608723e */ /* 0x010fca00000010ff */
[----:B------:R2:W-:Y:S02]  /*5db0*/  MUFU.EX2 R184, R3 ;  /* 0x0000000300b87308 */ /* 0x0005e40000000800 */
[----:B--2---:R-:W-:Y:S02]  /*5dc0*/  FFMA.FTZ R3, R91, UR5, -R5 ;  /* 0x000000055b037c23 */ /* 0x004fe40008010805 */
[C---:B------:R-:W-:Y:S04]  /*5dd0*/  HMMA.16816.F32.BF16 R88, R12.reuse, R24, RZ ;  /* 0x000000180c58723c */ /* 0x040fe800000418ff */
[----:B------:R2:W4:Y:S02]  /*5de0*/  MUFU.EX2 R187, R3 ;  /* 0x0000000300bb7308 */ /* 0x0005240000000800 */
[----:B------:R-:W-:Y:S01]  /*5df0*/  HMMA.16816.F32.BF16 R24, R12, R20, RZ ;  /* 0x000000140c18723c */ /* 0x000fe200000418ff */
[----:B------:R-:W-:Y:S01]  /*5e00*/  LDSM.16.MT88.4 R20, [R198+0x7000] ;  /* 0x00700000c614783b */ /* 0x000fe20000004200 */
[----:B--2---:R-:W-:Y:S01]  /*5e10*/  FFMA.FTZ R3, R98, UR5, -R2 ;  /* 0x0000000562037c23 */ /* 0x004fe20008010802 */
[----:B----4-:R-:W-:-:S03]  /*5e20*/  F2FP.BF16.F32.PACK_AB R10, R187, R184 ;  /* 0x000000b8bb0a723e */ /* 0x010fc600000010ff */
[C---:B------:R-:W-:Y:S01]  /*5e30*/  HMMA.16816.F32.BF16 R96, R12.reuse, R28, RZ ;  /* 0x0000001c0c60723c */ /* 0x040fe200000418ff */
[----:B------:R2:W-:Y:S05]  /*5e40*/  MUFU.EX2 R174, R3 ;  /* 0x0000000300ae7308 */ /* 0x0005ea0000000800 */
[----:B------:R-:W-:Y:S01]  /*5e50*/  HMMA.16816.F32.BF16 R28, R12, R16, RZ ;  /* 0x000000100c1c723c */ /* 0x000fe200000418ff */
[----:B------:R-:W4:Y:S06]  /*5e60*/  LDSM.16.MT88.4 R16, [R79+0x7000] ;  /* 0x007000004f10783b */ /* 0x000f2c0000004200 */
[----:B------:R-:W-:-:S02]  /*5e70*/  F2FP.BF16.F32.PACK_AB R12, R221, R220 ;  /* 0x000000dcdd0c723e */ /* 0x000fc400000010ff */
[----:B------:R-:W-:Y:S01]  /*5e80*/  F2FP.BF16.F32.PACK_AB R14, R219, R246 ;  /* 0x000000f6db0e723e */ /* 0x000fe200000010ff */
[----:B--2---:R-:W-:-:S04]  /*5e90*/  FFMA.FTZ R3, R100, UR5, -R2 ;  /* 0x0000000564037c23 */ /* 0x004fc80008010802 */
[----:B------:R2:W5:Y:S02]  /*5ea0*/  MUFU.EX2 R177, R3 ;  /* 0x0000000300b17308 */ /* 0x0005640000000800 */
[----:B--2---:R-:W-:Y:S01]  /*5eb0*/  FFMA.FTZ R3, R101, UR5, -R2 ;  /* 0x0000000565037c23 */ /* 0x004fe20008010802 */
[----:B-----5:R-:W-:-:S05]  /*5ec0*/  F2FP.BF16.F32.PACK_AB R9, R177, R174 ;  /* 0x000000aeb109723e */ /* 0x020fca00000010ff */
[----:B------:R2:W-:Y:S02]  /*5ed0*/  MUFU.EX2 R176, R3 ;  /* 0x0000000300b07308 */ /* 0x0005e40000000800 */
[----:B--2---:R-:W-:-:S06]  /*5ee0*/  FFMA.FTZ R3, R102, UR5, -R2 ;  /* 0x0000000566037c23 */ /* 0x004fcc0008010802 */
[----:B------:R2:W5:Y:S02]  /*5ef0*/  MUFU.EX2 R175, R3 ;  /* 0x0000000300af7308 */ /* 0x0005640000000800 */
[----:B--2---:R-:W-:Y:S01]  /*5f00*/  FFMA.FTZ R3, R71, UR5, -R6 ;  /* 0x0000000547037c23 */ /* 0x004fe20008010806 */
[----:B-----5:R-:W-:-:S05]  /*5f10*/  F2FP.BF16.F32.PACK_AB R11, R175, R176 ;  /* 0x000000b0af0b723e */ /* 0x020fca00000010ff */
[----:B------:R2:W-:Y:S02]  /*5f20*/  MUFU.EX2 R188, R3 ;  /* 0x0000000300bc7308 */ /* 0x0005e40000000800 */
[C---:B---3--:R-:W-:Y:S06]  /*5f30*/  HMMA.16816.F32.BF16 R108, R8.reuse, R36, R56 ;  /* 0x00000024086c723c */ /* 0x048fec0000041838 */
[C---:B------:R-:W-:Y:S06]  /*5f40*/  HMMA.16816.F32.BF16 R56, R8.reuse, R38, R64 ;  /* 0x000000260838723c */ /* 0x040fec0000041840 */
[----:B------:R-:W-:Y:S01]  /*5f50*/  HMMA.16816.F32.BF16 R112, R8, R40, R60 ;  /* 0x000000280870723c */ /* 0x000fe2000004183c */
[----:B--2---:R-:W-:-:S04]  /*5f60*/  FFMA.FTZ R3, R70, UR5, -R6 ;  /* 0x0000000546037c23 */ /* 0x004fc80008010806 */
[----:B------:R2:W-:Y:S01]  /*5f70*/  MUFU.EX2 R185, R3 ;  /* 0x0000000300b97308 */ /* 0x0005e20000000800 */
[C---:B------:R-:W-:Y:S06]  /*5f80*/  HMMA.16816.F32.BF16 R92, R8.reuse, R42, R92 ;  /* 0x0000002a085c723c */ /* 0x040fec000004185c */
[----:B-1----:R-:W-:Y:S01]  /*5f90*/  HMMA.16816.F32.BF16 R60, R8, R34, R80 ;  /* 0x00000022083c723c */ /* 0x002fe20000041850 */
[----:B--2---:R-:W-:-:S05]  /*5fa0*/  FFMA.FTZ R3, R103, UR5, -R0 ;  /* 0x0000000567037c23 */ /* 0x004fca0008010800 */
[----:B------:R-:W-:Y:S01]  /*5fb0*/  HMMA.16816.F32.BF16 R100, R8, R44, R48 ;  /* 0x0000002c0864723c */ /* 0x000fe20000041830 */
[----:B------:R1:W-:Y:S02]  /*5fc0*/  MUFU.EX2 R169, R3 ;  /* 0x0000000300a97308 */ /* 0x0003e40000000800 */
[----:B-1----:R-:W-:-:S06]  /*5fd0*/  FFMA.FTZ R3, R104, UR5, -R0 ;  /* 0x0000000568037c23 */ /* 0x002fcc0008010800 */
        /* <DEDUP_REMOVED lines=14> */
[----:B------:R-:W2:Y:S05]  /*60c0*/  LDSM.16.MT88.4 R24, [R196+0x7000] ;  /* 0x00700000c418783b */ /* 0x000eaa0000004200 */
[----:B------:R-:W-:Y:S01]  /*60d0*/  HMMA.16816.F32.BF16 R48, R12, R40, R96 ;  /* 0x000000280c30723c */ /* 0x000fe20000041860 */
[----:B-1----:R-:W-:-:S04]  /*60e0*/  FFMA.FTZ R3, R75, UR5, -R5 ;  /* 0x000000054b037c23 */ /* 0x002fc80008010805 */
[----:B------:R1:W3:Y:S01]  /*60f0*/  MUFU.EX2 R162, R3 ;  /* 0x0000000300a27308 */ /* 0x0002e20000000800 */
[C---:B------:R-:W-:Y:S01]  /*6100*/  HMMA.16816.F32.BF16 R96, R12.reuse, R36, R88 ;  /* 0x000000240c60723c */ /* 0x040fe20000041858 */
[----:B------:R-:W-:Y:S05]  /*6110*/  LDSM.16.MT88.4 R88, [R79+0x7800] ;  /* 0x007800004f58783b */ /* 0x000fea0000004200 */
[C---:B------:R-:W-:Y:S01]  /*6120*/  HMMA.16816.F32.BF16 R40, R12.reuse, R42, R120 ;  /* 0x0000002a0c28723c */ /* 0x040fe20000041878 */
[----:B------:R-:W-:Y:S05]  /*6130*/  LDSM.16.MT88.4 R120, [R196+0x7800] ;  /* 0x00780000c478783b */ /* 0x000fea0000004200 */
[----:B------:R-:W-:Y:S01]  /*6140*/  HMMA.16816.F32.BF16 R36, R12, R38, R128 ;  /* 0x000000260c24723c */ /* 0x000fe20000041880 */
[----:B-1----:R-:W-:Y:S01]  /*6150*/  FFMA.FTZ R3, R76, UR5, -R5 ;  /* 0x000000054c037c23 */ /* 0x002fe20008010805 */
[----:B---3--:R-:W-:-:S04]  /*6160*/  F2FP.BF16.F32.PACK_AB R8, R162, R163 ;  /* 0x000000a3a208723e */ /* 0x008fc800000010ff */
[C---:B------:R-:W-:Y:S01]  /*6170*/  HMMA.16816.F32.BF16 R32, R12.reuse, R34, R124 ;  /* 0x000000220c20723c */ /* 0x040fe2000004187c */
[----:B------:R1:W-:Y:S05]  /*6180*/  MUFU.EX2 R161, R3 ;  /* 0x0000000300a17308 */ /* 0x0003ea0000000800 */
[----:B------:R-:W-:Y:S07]  /*6190*/  HMMA.16816.F32.BF16 R44, R12, R46, R116 ;  /* 0x0000002e0c2c723c */ /* 0x000fee0000041874 */
[----:B------:R-:W-:-:S02]  /*61a0*/  F2FP.BF16.F32.PACK_AB R12, R213, R218 ;  /* 0x000000dad50c723e */ /* 0x000fc400000010ff */
        /* <DEDUP_REMOVED lines=16> */
[C---:B----4-:R-:W-:Y:S06]  /*62b0*/  HMMA.16816.F32.BF16 R80, R8.reuse, R16, R112 ;  /* 0x000000100850723c */ /* 0x050fec0000041870 */
[C---:B------:R-:W-:Y:S06]  /*62c0*/  HMMA.16816.F32.BF16 R108, R8.reuse, R20, R108 ;  /* 0x00000014086c723c */ /* 0x040fec000004186c */
[C---:B--2---:R-:W-:Y:S01]  /*62d0*/  HMMA.16816.F32.BF16 R116, R8.reuse, R24, R104 ;  /* 0x000000180874723c */ /* 0x044fe20000041868 */
[--C-:B-1----:R-:W-:Y:S01]  /*62e0*/  FFMA.FTZ R3, R136, UR5, -R0.reuse ;  /* 0x0000000588037c23 */ /* 0x102fe20008010800 */
[----:B------:R-:W-:Y:S01]  /*62f0*/  F2FP.BF16.F32.PACK_AB R136, R193, R217 ;  /* 0x000000d9c188723e */ /* 0x000fe200000010ff */
[----:B------:R-:W-:Y:S02]  /*6300*/  LDSM.16.MT88.4 R104, [R198+0x7800] ;  /* 0x00780000c668783b */ /* 0x000fe40000004200 */
        /* <DEDUP_REMOVED lines=9> */
[----:B------:R-:W-:-:S04]  /*63a0*/  FADD.FTZ R8, R181, R180 ;  /* 0x000000b4b5087221 */ /* 0x000fc80000010000 */
[----:B------:R-:W-:Y:S01]  /*63b0*/  FADD.FTZ R8, R183, R8 ;  /* 0x00000008b7087221 */ /* 0x000fe20000010000 */
[----:B-1----:R-:W-:Y:S01]  /*63c0*/  FFMA.FTZ R3, R138, UR5, -R0 ;  /* 0x000000058a037c23 */ /* 0x002fe20008010800 */
[----:B------:R-:W-:-:S03]  /*63d0*/  F2FP.BF16.F32.PACK_AB R138, R185, R188 ;  /* 0x000000bcb98a723e */ /* 0x000fc600000010ff */
        /* <DEDUP_REMOVED lines=22> */
[----:B-1----:R-:W-:Y:S02]  /*6540*/  FFMA.FTZ R3, R144, UR5, -R5 ;  /* 0x0000000590037c23 */ /* 0x002fe40008010805 */
[----:B------:R-:W1:Y:S04]  /*6550*/  LDSM.16.MT88.4 R4, [R197+0x7800] ;  /* 0x00780000c504783b */ /* 0x000e680000004200 */
[----:B------:R2:W3:Y:S02]  /*6560*/  MUFU.EX2 R248, R3 ;  /* 0x0000000300f87308 */ /* 0x0004e40000000800 */
[----:B--2---:R-:W-:Y:S01]  /*6570*/  FFMA.FTZ R3, R145, UR5, -R2 ;  /* 0x0000000591037c23 */ /* 0x004fe20008010802 */
[----:B---3--:R-:W-:-:S05]  /*6580*/  F2FP.BF16.F32.PACK_AB R142, R248, R70 ;  /* 0x00000046f88e723e */ /* 0x008fca00000010ff */
[----:B------:R2:W-:Y:S02]  /*6590*/  MUFU.EX2 R16, R3 ;  /* 0x0000000300107308 */ /* 0x0005e40000000800 */
[----:B--2---:R-:W-:-:S06]  /*65a0*/  FFMA.FTZ R3, R146, UR5, -R2 ;  /* 0x0000000592037c23 */ /* 0x004fcc0008010802 */
[----:B------:R2:W3:Y:S02]  /*65b0*/  MUFU.EX2 R11, R3 ;  /* 0x00000003000b7308 */ /* 0x0004e40000000800 */
[--C-:B--2---:R-:W-:Y:S01]  /*65c0*/  FFMA.FTZ R3, R148, UR5, -R2.reuse ;  /* 0x0000000594037c23 */ /* 0x104fe20008010802 */
[----:B------:R-:W-:Y:S01]  /*65d0*/  FFMA.FTZ R2, R147, UR5, -R2 ;  /* 0x0000000593027c23 */ /* 0x000fe20008010802 */
[----:B---3--:R-:W-:-:S04]  /*65e0*/  F2FP.BF16.F32.PACK_AB R141, R11, R16 ;  /* 0x000000100b8d723e */ /* 0x008fc800000010ff */
[----:B------:R2:W-:Y:S08]  /*65f0*/  MUFU.EX2 R10, R3 ;  /* 0x00000003000a7308 */ /* 0x0005f00000000800 */
[----:B------:R3:W4:Y:S01]  /*6600*/  MUFU.EX2 R249, R2 ;  /* 0x0000000200f97308 */ /* 0x0007220000000800 */
[----:B--2---:R-:W-:-:S04]  /*6610*/  FADD.FTZ R3, R216, R194 ;  /* 0x000000c2d8037221 */ /* 0x004fc80000010000 */
[----:B------:R-:W-:Y:S01]  /*6620*/  FADD.FTZ R3, R195, R3 ;  /* 0x00000003c3037221 */ /* 0x000fe20000010000 */
[--C-:B---3--:R-:W-:Y:S01]  /*6630*/  FFMA.FTZ R2, R149, UR5, -R0.reuse ;  /* 0x0000000595027c23 */ /* 0x108fe20008010800 */
[----:B------:R-:W-:Y:S01]  /*6640*/  FFMA.FTZ R0, R150, UR5, -R0 ;  /* 0x0000000596007c23 */ /* 0x000fe20008010800 */
[----:B----4-:R-:W-:Y:S01]  /*6650*/  F2FP.BF16.F32.PACK_AB R143, R249, R10 ;  /* 0x0000000af98f723e */ /* 0x010fe200000010ff */
[----:B------:R-:W-:Y:S01]  /*6660*/  FADD.FTZ R3, R214, R3 ;  /* 0x00000003d6037221 */ /* 0x000fe20000010000 */
[----:B------:R2:W-:Y:S03]  /*6670*/  MUFU.EX2 R9, R2 ;  /* 0x0000000200097308 */ /* 0x0005e60000000800 */
[----:B------:R-:W-:Y:S02]  /*6680*/  FADD.FTZ R3, R220, R3 ;  /* 0x00000003dc037221 */ /* 0x000fe40000010000 */
[C---:B-1----:R-:W-:Y:S02]  /*6690*/  HMMA.16816.F32.BF16 R132, R140.reuse, R4, R132 ;  /* 0x000000048c84723c */ /* 0x042fe40000041884 */
[----:B------:R-:W-:Y:S01]  /*66a0*/  FADD.FTZ R3, R221, R3 ;  /* 0x00000003dd037221 */ /* 0x000fe20000010000 */
[----:B------:R1:W3:Y:S03]  /*66b0*/  MUFU.EX2 R247, R0 ;  /* 0x0000000000f77308 */ /* 0x0002e60000000800 */
[----:B------:R-:W-:Y:S01]  /*66c0*/  FADD.FTZ R246, R246, R3 ;  /* 0x00000003f6f67221 */ /* 0x000fe20000010000 */
[----:B------:R-:W-:Y:S03]  /*66d0*/  HMMA.16816.F32.BF16 R100, R140, R104, R108 ;  /* 0x000000688c64723c */ /* 0x000fe6000004186c */
[----:B------:R-:W-:Y:S01]  /*66e0*/  FADD.FTZ R246, R219, R246 ;  /* 0x000000f6dbf67221 */ /* 0x000fe20000010000 */
[----:B--2---:R-:W-:-:S02]  /*66f0*/  FADD.FTZ R2, R173, R171 ;  /* 0x000000abad027221 */ /* 0x004fc40000010000 */
[----:B------:R-:W-:Y:S01]  /*6700*/  HMMA.16816.F32.BF16 R80, R140, R88, R80 ;  /* 0x000000588c50723c */ /* 0x000fe20000041850 */
[----:B------:R-:W-:Y:S01]  /*6710*/  FADD.FTZ R246, R218, R246 ;  /* 0x000000f6daf67221 */ /* 0x000fe20000010000 */
[----:B------:R-:W-:-:S03]  /*6720*/  FADD.FTZ R2, R172, R2 ;  /* 0x00000002ac027221 */ /* 0x000fc60000010000 */
[----:B------:R-:W-:Y:S01]  /*6730*/  FADD.FTZ R246, R213, R246 ;  /* 0x000000f6d5f67221 */ /* 0x000fe20000010000 */
[C---:B------:R-:W-:Y:S01]  /*6740*/  HMMA.16816.F32.BF16 R92, R140.reuse, R90, R92 ;  /* 0x0000005a8c5c723c */ /* 0x040fe2000004185c */
[----:B-1----:R-:W-:Y:S01]  /*6750*/  FADD.FTZ R0, R191, R189 ;  /* 0x000000bdbf007221 */ /* 0x002fe20000010000 */
[----:B---3--:R-:W-:Y:S01]  /*6760*/  F2FP.BF16.F32.PACK_AB R139, R247, R9 ;  /* 0x00000009f78b723e */ /* 0x008fe200000010ff */
        /* <DEDUP_REMOVED lines=8> */
[----:B------:R-:W-:Y:S01]  /*67f0*/  HMMA.16816.F32.BF16 R128, R136, R4, R128 ;  /* 0x000000048880723c */ /* 0x000fe20000041880 */
        /* <DEDUP_REMOVED lines=36> */
[----:B------:R-:W-:Y:S01]  /*6a40*/  HMMA.16816.F32.BF16 R112, R136, R120, R112 ;  /* 0x000000788870723c */ /* 0x000fe20000041870 */
[----:B------:R-:W-:Y:S01]  /*6a50*/  FADD.FTZ R2, R70, R2 ;  /* 0x0000000246027221 */ /* 0x000fe20000010000 */
[----:B------:R-:W-:Y:S01]  /*6a60*/  FADD.FTZ R247, R247, R3 ;  /* 0x00000003f7f77221 */ /* 0x000fe20000010000 */
[----:B------:R-:W-:-:S02]  /*6a70*/  FADD.FTZ R0, R16, R0 ;  /* 0x0000000010007221 */ /* 0x000fc40000010000 */
[----:B------:R-:W-:Y:S01]  /*6a80*/  FADD.FTZ R248, R248, R2 ;  /* 0x00000002f8f87221 */ /* 0x000fe20000010000 */
[----:B------:R-:W-:Y:S01]  /*6a90*/  HMMA.16816.F32.BF16 R88, R136, R90, R40 ;  /* 0x0000005a8858723c */ /* 0x000fe20000041828 */
[----:B------:R-:W-:-:S04]  /*6aa0*/  FADD.FTZ R0, R11, R0 ;  /* 0x000000000b007221 */ /* 0x000fc80000010000 */
[----:B------:R-:W-:Y:S01]  /*6ab0*/  FADD.FTZ R0, R10, R0 ;  /* 0x000000000a007221 */ /* 0x000fe20000010000 */
[----:B------:R-:W-:Y:S03]  /*6ac0*/  HMMA.16816.F32.BF16 R104, R136, R106, R36 ;  /* 0x0000006a8868723c */ /* 0x000fe60000041824 */
[----:B------:R-:W-:-:S03]  /*6ad0*/  FADD.FTZ R249, R249, R0 ;  /* 0x00000000f9f97221 */ /* 0x000fc60000010000 */
[----:B------:R-:W-:Y:S06]  /*6ae0*/  HMMA.16816.F32.BF16 R120, R136, R122, R24 ;  /* 0x0000007a8878723c */ /* 0x000fec0000041818 */
[-C--:B------:R-:W-:Y:S06]  /*6af0*/  HMMA.16816.F32.BF16 R140, R140, R6.reuse, R52 ;  /* 0x000000068c8c723c */ /* 0x080fec0000041834 */
[----:B------:R-:W-:Y:S01]  /*6b00*/  HMMA.16816.F32.BF16 R136, R136, R6, R12 ;  /* 0x000000068888723c */ /* 0x000fe2000004180c */
[----:B------:R-:W-:-:S08]  /*6b10*/  NOP ;  /* 0x0000000000007918 */ /* 0x000fd00000000000 */
[----:B------:R-:W-:-:S15]  /*6b20*/  @!P1 BRA `(.L_x_1889) ;  /* 0x0000004000949947 */ /* 0x000fde0003800000 */
[----:B------:R-:W-:Y:S01]  /*6b30*/  ULDC UR4, c[0x0][0x2d0] ;  /* 0x0000b40000047ab9 */ /* 0x000fe20000000800 */
[----:B------:R-:W1:Y:S01]  /*6b40*/  LDC.64 R212, c[0x0][0x250] ;  /* 0x00009400ffd47b82 */ /* 0x000e620000000a00 */
[----:B------:R-:W-:Y:S01]  /*6b50*/  ISETP.GE.AND P0, PT, R224, UR4, PT ;  /* 0x00000004e0007c0c */ /* 0x000fe2000bf06270 */
[----:B------:R-:W-:Y:S01]  /*6b60*/  IMAD R211, R222, -0x2, R211 ;  /* 0xfffffffeded37824 */ /* 0x000fe200078e02d3 */
[C---:B------:R-:W-:Y:S01]  /*6b70*/  SHF.L.U64.HI R251, R164.reuse, 0x4, R165 ;  /* 0x00000004a4fb7819 */ /* 0x040fe200000102a5 */
[----:B------:R-:W-:Y:S01]  /*6b80*/  IMAD.SHL.U32 R252, R164, 0x10, RZ ;  /* 0x00000010a4fc7824 */ /* 0x000fe200078e00ff */
[----:B------:R-:W-:Y:S01]  /*6b90*/  LEA.HI.SX32 R210, R210, 0xfffffffe, 0x1a ;  /* 0xfffffffed2d27811 */ /* 0x000fe200078fd2ff */
[----:B------:R-:W-:Y:S01]  /*6ba0*/  IMAD.MOV.U32 R70, RZ, RZ, R74 ;  /* 0x000000ffff467224 */ /* 0x000fe200078e004a */
[----:B------:R-:W-:Y:S01]  /*6bb0*/  IADD3 R211, R77, R211, -R166 ;  /* 0x000000d34dd37210 */ /* 0x000fe20007ffe8a6 */
[----:B------:R-:W-:Y:S01]  /*6bc0*/  IMAD.MOV.U32 R75, RZ, RZ, R72 ;  /* 0x000000ffff4b7224 */ /* 0x000fe200078e0048 */
[----:B------:R-:W-:Y:S01]  /*6bd0*/  MOV R71, R73 ;  /* 0x0000004900477202 */ /* 0x000fe20000000f00 */
[----:B------:R-:W-:Y:S01]  /*6be0*/  ULDC UR5, c[0x0][0x39c] ;  /* 0x0000e70000057ab9 */ /* 0x000fe20000000800 */
[----:B------:R-:W-:Y:S01]  /*6bf0*/  MOV R76, R69 ;  /* 0x00000045004c7202 */ /* 0x000fe20000000f00 */
[----:B------:R-:W-:-:S02]  /*6c00*/  ULDC UR4, c[0x0][0x2ec] ;  /* 0x0000bb0000047ab9 */ /* 0x000fc40000000800 */
        /* <DEDUP_REMOVED lines=8> */
[----:B-1----:R3:W-:Y:S01]  /*6c90*/  @!P0 STL.64 [R1], R2 ;  /* 0x0000000201008387 */ /* 0x0027e20000100a00 */
[----:B------:R-:W-:Y:S05]  /*6ca0*/  BRA `(.L_x_1890) ;  /* 0x0000000400387947 */ /* 0x000fea0003800000 */
.L_x_1892:
[----:B------:R-:W1:Y:S01]  /*6cb0*/  @!P0 LDC.64 R6, c[0x0][0x248] ;  /* 0x00009200ff068b82 */ /* 0x000e620000000a00 */
[----:B------:R-:W2:Y:S01]  /*6cc0*/  LDL R193, [R1+0x3c] ;  /* 0x00003c0001c17983 */ /* 0x000ea20000100800 */
[C---:B------:R-:W-:Y:S02]  /*6cd0*/  @!P0 VIADD R3, R210.reuse, 0xffffffff ;  /* 0xffffffffd2038836 */ /* 0x040fe40000000000 */
[----:B------:R-:W-:Y:S02]  /*6ce0*/  @!P0 VIADD R12, R210, 0xffffffff ;  /* 0xffffffffd20c8836 */ /* 0x000fe40000000000 */
[----:B------:R-:W3:Y:S01]  /*6cf0*/  LDL R192, [R1+0x38] ;  /* 0x0000380001c07983 */ /* 0x000ee20000100800 */
[----:B------:R-:W-:Y:S01]  /*6d00*/  @!P0 SHF.R.S32.HI R4, RZ, 0x1f, R3 ;  /* 0x0000001fff048819 */ /* 0x000fe20000011403 */
[----:B------:R-:W4:Y:S03]  /*6d10*/  @!P0 LDC.64 R14, c[0x0][0x248] ;  /* 0x00009200ff0e8b82 */ /* 0x000f260000000a00 */
[----:B------:R1:W-:Y:S01]  /*6d20*/  @P0 STS.128 [R209+0x4000], RZ ;  /* 0x004000ffd1000388 */ /* 0x0003e20000000c00 */
[----:B------:R-:W-:Y:S04]  /*6d30*/  @!P0 SHF.R.S32.HI R13, RZ, 0x1f, R12 ;  /* 0x0000001fff0d8819 */ /* 0x000fe8000001140c */
[----:B------:R-:W5:Y:S01]  /*6d40*/  @!P0 LDC.64 R16, c[0x0][0x248] ;  /* 0x00009200ff108b82 */ /* 0x000f620000000a00 */
        /* <DEDUP_REMOVED lines=11> */
[----:B-----5:R-:W-:Y:S03]  /*6e00*/  @!P0 IMAD.WIDE.U32 R8, R3, R16, RZ ;  /* 0x0000001003088225 */ /* 0x020fe600078e00ff */
[----:B------:R-:W-:Y:S01]  /*6e10*/  @!P0 SHF.R.S32.HI R5, RZ, 0x1f, R4 ;  /* 0x0000001fff058819 */ /* 0x000fe20000011404 */
[----:B------:R-:W-:Y:S01]  /*6e20*/  @!P0 IMAD.WIDE.U32 R10, R6, 0x30, R10 ;  /* 0x00000030060a8825 */ /* 0x000fe200078e000a */
[----:B------:R-:W-:Y:S02]  /*6e30*/  @!P0 SHF.R.S32.HI R6, RZ, 0x1f, R3 ;  /* 0x0000001fff068819 */ /* 0x000fe40000011403 */
[----:B------:R-:W5:Y:S01]  /*6e40*/  @!P0 LDC.64 R22, c[0x0][0x218] ;  /* 0x00008600ff168b82 */ /* 0x000f620000000a00 */
[----:B----4-:R-:W-:Y:S02]  /*6e50*/  @!P0 IMAD R5, R5, R14, RZ ;  /* 0x0000000e05058224 */ /* 0x010fe400078e02ff */
[----:B------:R-:W-:Y:S02]  /*6e60*/  @!P0 IMAD R6, R6, R16, RZ ;  /* 0x0000001006068224 */ /* 0x000fe400078e02ff */
[C---:B------:R-:W-:Y:S02]  /*6e70*/  @!P0 IMAD R7, R4.reuse, R15, R5 ;  /* 0x0000000f04078224 */ /* 0x040fe400078e0205 */
[----:B------:R-:W-:Y:S01]  /*6e80*/  @!P0 IMAD.WIDE.U32 R4, R4, R14, RZ ;  /* 0x0000000e04048225 */ /* 0x000fe200078e00ff */
[----:B------:R-:W4:Y:S03]  /*6e90*/  @!P0 LDC.64 R26, c[0x0][0x218] ;  /* 0x00008600ff1a8b82 */ /* 0x000f260000000a00 */
        /* <DEDUP_REMOVED lines=18> */
[C---:B----4-:R-:W-:Y:S03]  /*6fc0*/  @!P0 LEA R4, P2, R10.reuse, R26, 0x1 ;  /* 0x0000001a0a048211 */ /* 0x050fe600078408ff */
        /* <DEDUP_REMOVED lines=8> */
[----:B---3--:R-:W-:Y:S01]  /*7050*/  @!P0 IMAD.X R9, R192, 0x1, R6, P3 ;  /* 0x00000001c0098824 */ /* 0x008fe200018e0606 */
[----:B-----5:R-:W-:Y:S04]  /*7060*/  @!P0 LEA R6, P3, R7, R22, 0x1 ;  /* 0x0000001607068211 */ /* 0x020fe800078608ff */
        /* <DEDUP_REMOVED lines=18> */
.L_x_1890:
[----:B------:R-:W2:Y:S01]  /*7190*/  LDL.64 R10, [R1+0x30] ;  /* 0x00003000010a7983 */ /* 0x000ea20000100a00 */
[----:B------:R-:W-:Y:S04]  /*71a0*/  DEPBAR.LE SB0, 0x0 ;  /* 0x000080000000791a */ /* 0x000fe80000000000 */
[----:B------:R-:W-:Y:S01]  /*71b0*/  SHF.R.S32.HI R0, RZ, 0x1f, R210 ;  /* 0x0000001fff007819 */ /* 0x000fe200000114d2 */
[----:B------:R-:W4:Y:S01]  /*71c0*/  LDL R9, [R1+0x40] ;  /* 0x0000400001097983 */ /* 0x000f220000100800 */
[-C--:B---3--:R-:W-:Y:S03]  /*71d0*/  IMAD.WIDE.U32 R4, R210, R212.reuse, RZ ;  /* 0x000000d4d2047225 */ /* 0x088fe600078e00ff */
[----:B------:R-:W3:Y:S01]  /*71e0*/  LDL R8, [R1+0x18] ;  /* 0x0000180001087983 */ /* 0x000ee20000100800 */
[----:B------:R-:W-:Y:S02]  /*71f0*/  IMAD R0, R0, R212, RZ ;  /* 0x000000d400007224 */ /* 0x000fe400078e02ff */
[----:B------:R-:W-:Y:S01]  /*7200*/  IMAD.MOV.U32 R69, RZ, RZ, -0x40 ;  /* 0xffffffc0ff457424 */ /* 0x000fe200078e00ff */
[----:B------:R-:W5:Y:S01]  /*7210*/  LDL R15, [R1+0x1c] ;  /* 0x00001c00010f7983 */ /* 0x000f620000100800 */
[----:B------:R-:W-:Y:S03]  /*7220*/  IMAD R0, R210, R213, R0 ;  /* 0x000000d5d2007224 */ /* 0x000fe600078e0200 */
[----:B------:R-:W5:Y:S01]  /*7230*/  LDL R7, [R1+0x10] ;  /* 0x0000100001077983 */ /* 0x000f620000100800 */
[----:B------:R-:W-:Y:S03]  /*7240*/  IMAD.IADD R0, R5, 0x1, R0 ;  /* 0x0000000105007824 */ /* 0x000fe600078e0200 */
[----:B------:R-:W5:Y:S04]  /*7250*/  LDL R16, [R1+0x14] ;  /* 0x0000140001107983 */ /* 0x000f680000100800 */
[----:B------:R-:W5:Y:S04]  /*7260*/  LDL R6, [R1+0x8] ;  /* 0x0000080001067983 */ /* 0x000f680000100800 */
[----:B------:R-:W5:Y:S04]  /*7270*/  LDL R14, [R1+0xc] ;  /* 0x00000c00010e7983 */ /* 0x000f680000100800 */
[----:B------:R-:W5:Y:S04]  /*7280*/  LDL R13, [R1] ;  /* 0x00000000010d7983 */ /* 0x000f680000100800 */
[----:B------:R-:W5:Y:S01]  /*7290*/  LDL R12, [R1+0x4] ;  /* 0x00000400010c7983 */ /* 0x000f620000100800 */
[----:B------:R-:W-:Y:S06]  /*72a0*/  BAR.SYNC.DEFER_BLOCKING 0x0 ;  /* 0x0000000000007b1d */ /* 0x000fec0000010000 */
[----:B------:R-:W-:Y:S01]  /*72b0*/  @P0 STS.128 [R209+0x6000], RZ ;  /* 0x006000ffd1000388 */ /* 0x000fe20000000c00 */
[----:B--2---:R-:W-:Y:S04]  /*72c0*/  LEA R2, P2, R4, R10, 0x6 ;  /* 0x0000000a04027211 */ /* 0x004fe800078430ff */
[----:B------:R-:W-:Y:S02]  /*72d0*/  @!P0 IADD3 R5, P1, R2, R252, RZ ;  /* 0x000000fc02058210 */ /* 0x000fe40007f3e0ff */
[----:B----4-:R-:W-:Y:S02]  /*72e0*/  LEA.HI.X R3, R4, R9, R0, 0x6, P2 ;  /* 0x0000000904037211 */ /* 0x010fe400010f3400 */
[----:B------:R-:W-:Y:S02]  /*72f0*/  @!P0 LEA R0, P2, R212, R2, 0x5 ;  /* 0x00000002d4008211 */ /* 0x000fe400078428ff */
[C---:B---3--:R-:W-:Y:S01]  /*7300*/  @!P0 LEA R10, P4, R2.reuse, R8, 0x1 ;  /* 0x00000008020a8211 */ /* 0x048fe200078808ff */
[----:B------:R-:W-:Y:S03]  /*7310*/  @!P0 IMAD.X R4, R3, 0x1, R251, P1 ;  /* 0x0000000103048824 */ /* 0x000fe600008e06fb */
[----:B-----5:R-:W-:Y:S02]  /*7320*/  @!P0 LEA.HI.X R11, R2, R15, R3, 0x1, P4 ;  /* 0x0000000f020b8211 */ /* 0x020fe400020f0c03 */
[C---:B------:R-:W-:Y:S03]  /*7330*/  @!P0 LEA R8, P3, R5.reuse, R7, 0x1 ;  /* 0x0000000705088211 */ /* 0x040fe600078608ff */
[----:B------:R-:W-:Y:S01]  /*7340*/  @!PT LDS RZ, [RZ] ;  /* 0x00000000fffff984 */ /* 0x000fe20000000800 */
[----:B------:R-:W-:Y:S01]  /*7350*/  @!PT LDS RZ, [RZ] ;  /* 0x00000000fffff984 */ /* 0x000fe20000000800 */
[----:B------:R-:W-:Y:S01]  /*7360*/  @!PT LDS RZ, [RZ] ;  /* 0x00000000fffff984 */ /* 0x000fe20000000800 */
[----:B------:R-:W-:Y:S01]  /*7370*/  @!P0 LDGSTS.E.BYPASS.LTC128B.128 [R209+0x6000], desc[UR8][R10.64] ;  /* 0x060000000ad18fae */ /* 0x000fe2000b901d48 */
[C---:B------:R-:W-:Y:S01]  /*7380*/  @!P0 LEA.HI.X R7, R212.reuse, R3, R213, 0x5, P2 ;  /* 0x00000003d4078211 */ /* 0x040fe200010f2cd5 */
[----:B------:R-:W-:Y:S01]  /*7390*/  @!P0 IMAD.WIDE.U32 R2, R212, 0x30, R2 ;  /* 0x00000030d4028825 */ /* 0x000fe200078e0002 */
[----:B------:R-:W-:Y:S02]  /*73a0*/  @!P0 LEA.HI.X R9, R5, R16, R4, 0x1, P3 ;  /* 0x0000001005098211 */ /* 0x000fe400018f0c04 */
[C---:B------:R-:W-:Y:S03]  /*73b0*/  @!P0 LEA R6, P1, R0.reuse, R6, 0x1 ;  /* 0x0000000600068211 */ /* 0x040fe600078208ff */
[----:B------:R-:W-:Y:S01]  /*73c0*/  @P0 STS.128 [R209+0x6800], RZ ;  /* 0x006800ffd1000388 */ /* 0x000fe20000000c00 */
[----:B------:R-:W-:Y:S01]  /*73d0*/  @!P0 LEA.HI.X R7, R0, R14, R7, 0x1, P1 ;  /* 0x0000000e00078211 */ /* 0x000fe200008f0c07 */
[----:B------:R-:W-:Y:S01]  /*73e0*/  @!P0 IMAD.IADD R0, R250, 0x1, R3 ;  /* 0x00000001fa008824 */ /* 0x000fe200078e0203 */
[C---:B------:R-:W-:Y:S05]  /*73f0*/  @!P0 LEA R4, P1, R2.reuse, R13, 0x1 ;  /* 0x0000000d02048211 */ /* 0x040fea00078208ff */
[----:B------:R-:W-:Y:S01]  /*7400*/  @!PT LDS RZ, [RZ] ;  /* 0x00000000fffff984 */ /* 0x000fe20000000800 */
[----:B------:R-:W-:Y:S01]  /*7410*/  @!PT LDS RZ, [RZ] ;  /* 0x00000000fffff984 */ /* 0x000fe20000000800 */
[----:B------:R-:W-:Y:S01]  /*7420*/  @!PT LDS RZ, [RZ] ;  /* 0x00000000fffff984 */ /* 0x000fe20000000800 */
[----:B------:R-:W-:Y:S01]  /*7430*/  @!P0 LDGSTS.E.BYPASS.LTC128B.128 [R209+0x6800], desc[UR8][R8.64] ;  /* 0x0680000008d18fae */ /* 0x000fe2000b901d48 */
[----:B------:R-:W-:Y:S01]  /*7440*/  @!P0 LEA.HI.X R5, R2, R12, R0, 0x1, P1 ;  /* 0x0000000c02058211 */ /* 0x000fe200008f0c00 */
[----:B------:R-:W-:Y:S06]  /*7450*/  IMAD R2, R210, -0x40, R211 ;  /* 0xffffffc0d2027824 */ /* 0x000fec00078e02d3 */
[----:B------:R-:W-:Y:S01]  /*7460*/  @P0 STS.128 [R209+0x7000], RZ ;  /* 0x007000ffd1000388 */ /* 0x000fe20000000c00 */
[C---:B------:R-:W-:Y:S02]  /*7470*/  IADD3 R3, -R2.reuse, -0x8, RZ ;  /* 0xfffffff802037810 */ /* 0x040fe40007ffe1ff */
[----:B------:R-:W-:Y:S05]  /*7480*/  IADD3 R0, -R2, -0x7, RZ ;  /* 0xfffffff902007810 */ /* 0x000fea0007ffe1ff */
        /* <DEDUP_REMOVED lines=16> */
[----:B------:R-:W-:Y:S01]  /*7590*/  LDSM.16.M88.4 R148, [R204] ;  /* 0x00000000cc94783b */ /* 0x000fe20000000200 */
[C---:B--2---:R-:W-:Y:S07]  /*75a0*/  HMMA.16816.F32.BF16 R8, R60.reuse, R16, RZ ;  /* 0x000000103c08723c */ /* 0x044fee00000418ff */
[----:B------:R-:W1:Y:S01]  /*75b0*/  LDSM.16.M88.4 R152, [R200+0x4000] ;  /* 0x00400000c898783b */ /* 0x000e620000000200 */
[-C--:B------:R-:W-:Y:S07]  /*75c0*/  HMMA.16816.F32.BF16 R12, R60, R18.reuse, RZ ;  /* 0x000000123c0c723c */ /* 0x080fee00000418ff */
[----:B------:R-:W2:Y:S01]  /*75d0*/  LDSM.16.M88.4 R156, [R204+0x2000] ;  /* 0x00200000cc9c783b */ /* 0x000ea20000000200 */
[C---:B------:R-:W-:Y:S07]  /*75e0*/  HMMA.16816.F32.BF16 R16, R64.reuse, R18, RZ ;  /* 0x000000124010723c */ /* 0x040fee00000418ff */
[----:B------:R-:W2:Y:S01]  /*75f0*/  LDSM.16.M88.4 R160, [R200+0x4800] ;  /* 0x00480000c8a0783b */ /* 0x000ea20000000200 */
[-C--:B---3--:R-:W-:Y:S06]  /*7600*/  HMMA.16816.F32.BF16 R20, R64, R32.reuse, RZ ;  /* 0x000000204014723c */ /* 0x088fec00000418ff */
[C---:B------:R-:W-:Y:S01]  /*7610*/  HMMA.16816.F32.BF16 R24, R60.reuse, R32, RZ ;  /* 0x000000203c18723c */ /* 0x040fe200000418ff */
[----:B------:R-:W3:Y:S05]  /*7620*/  LDSM.16.M88.4 R164, [R200+0x5000] ;  /* 0x00500000c8a4783b */ /* 0x000eea0000000200 */
[-C--:B------:R-:W-:Y:S03]  /*7630*/  HMMA.16816.F32.BF16 R28, R60, R34.reuse, RZ ;  /* 0x000000223c1c723c */ /* 0x080fe600000418ff */
[----:B------:R-:W3:Y:S03]  /*7640*/  LDSM.16.M88.4 R168, [R200+0x5800] ;  /* 0x00580000c8a8783b */ /* 0x000ee60000000200 */
[C---:B------:R-:W-:Y:S05]  /*7650*/  HMMA.16816.F32.BF16 R32, R64.reuse, R34, RZ ;  /* 0x000000224020723c */ /* 0x040fea00000418ff */
[----:B------:R-:W-:Y:S01]  /*7660*/  LDSM.16.M88.4 R172, [R202] ;  /* 0x00000000caac783b */ /* 0x000fe20000000200 */
[-C--:B----4-:R-:W-:Y:S06]  /*7670*/  HMMA.16816.F32.BF16 R36, R64, R48.reuse, RZ ;  /* 0x000000304024723c */ /* 0x090fec00000418ff */
[C---:B------:R-:W-:Y:S01]  /*7680*/  HMMA.16816.F32.BF16 R40, R60.reuse, R48, RZ ;  /* 0x000000303c28723c */ /* 0x040fe200000418ff */
[----:B------:R-:W4:Y:S05]  /*7690*/  LDSM.16.M88.4 R176, [R205] ;  /* 0x00000000cdb0783b */ /* 0x000f2a0000000200 */
[-C--:B------:R-:W-:Y:S03]  /*76a0*/  HMMA.16816.F32.BF16 R44, R60, R50.reuse, RZ ;  /* 0x000000323c2c723c */ /* 0x080fe600000418ff */
[----:B------:R-:W0:Y:S03]  /*76b0*/  LDGDEPBAR ;  /* 0x00000000000079af */ /* 0x000e260000000000 */
[C---:B------:R-:W-:Y:S05]  /*76c0*/  HMMA.16816.F32.BF16 R48, R64.reuse, R50, RZ ;  /* 0x000000324030723c */ /* 0x040fea00000418ff */
[----:B------:R-:W-:Y:S01]  /*76d0*/  LDSM.16.M88.4 R180, [R208] ;  /* 0x00000000d0b4783b */ /* 0x000fe20000000200 */
[-C--:B-----5:R-:W-:Y:S07]  /*76e0*/  HMMA.16816.F32.BF16 R52, R64, R144.reuse, RZ ;  /* 0x000000904034723c */ /* 0x0a0fee00000418ff */
[----:B------:R-:W-:Y:S01]  /*76f0*/  LDSM.16.M88.4 R184, [R206] ;  /* 0x00000000ceb8783b */ /* 0x000fe20000000200 */
[C---:B------:R-:W-:Y:S07]  /*7700*/  HMMA.16816.F32.BF16 R56, R60.reuse, R144, RZ ;  /* 0x000000903c38723c */ /* 0x040fee00000418ff */
[----:B------:R-:W-:Y:S01]  /*7710*/  LDSM.16.M88.4 R188, [R203] ;  /* 0x00000000cbbc783b */ /* 0x000fe20000000200 */
[-C--:B------:R-:W-:Y:S06]  /*7720*/  HMMA.16816.F32.BF16 R60, R60, R146.reuse, RZ ;  /* 0x000000923c3c723c */ /* 0x080fec00000418ff */
[----:B------:R-:W-:Y:S01]  /*7730*/  HMMA.16816.F32.BF16 R64, R64, R146, RZ ;  /* 0x000000924040723c */ /* 0x000fe200000418ff */
[----:B------:R-:W5:Y:S05]  /*7740*/  LDSM.16.M88.4 R144, [R202+0x2000] ;  /* 0x00200000ca90783b */ /* 0x000f6a0000000200 */
[-C--:B-1----:R-:W-:Y:S03]  /*7750*/  HMMA.16816.F32.BF16 R4, R148, R152.reuse, R4 ;  /* 0x000000989404723c */ /* 0x082fe60000041804 */
[----:B------:R-:W-:Y:S03]  /*7760*/  LDSM.16.M88.4 R192, [R199] ;  /* 0x00000000c7c0783b */ /* 0x000fe60000000200 */
[C---:B--2---:R-:W-:Y:S06]  /*7770*/  HMMA.16816.F32.BF16 R8, R156.reuse, R152, R8 ;  /* 0x000000989c08723c */ /* 0x044fec0000041808 */
[-C--:B------:R-:W-:Y:S06]  /*7780*/  HMMA.16816.F32.BF16 R12, R156, R154.reuse, R12 ;  /* 0x0000009a9c0c723c */ /* 0x080fec000004180c */
[C---:B------:R-:W-:Y:S01]  /*7790*/  HMMA.16816.F32.BF16 R16, R148.reuse, R154, R16 ;  /* 0x0000009a9410723c */ /* 0x040fe20000041810 */
[----:B------:R-:W1:Y:S05]  /*77a0*/  LDSM.16.M88.4 R152, [R207] ;  /* 0x00000000cf98783b */ /* 0x000e6a0000000200 */
[-C--:B------:R-:W-:Y:S06]  /*77b0*/  HMMA.16816.F32.BF16 R20, R148, R160.reuse, R20 ;  /* 0x000000a09414723c */ /* 0x080fec0000041814 */
        /* <DEDUP_REMOVED lines=10> */
[----:B------:R-:W-:Y:S01]  /*7860*/  HMMA.16816.F32.BF16 R64, R148, R170, R64 ;  /* 0x000000aa9440723c */ /* 0x000fe20000041840 */
[----:B------:R-:W2:Y:S05]  /*7870*/  LDSM.16.M88.4 R148, [R203+0x2000] ;  /* 0x00200000cb94783b */ /* 0x000eaa0000000200 */
        /* <DEDUP_REMOVED lines=17> */
[C---:B--2---:R-:W-:Y:S06]  /*7990*/  HMMA.16816.F32.BF16 R8, R148.reuse, R192, R8 ;  /* 0x000000c09408723c */ /* 0x044fec0000041808 */
        /* <DEDUP_REMOVED lines=18> */
[----:B------:R-:W-:Y:S01]  /*7ac0*/  MUFU.TANH R163, R4 ;  /* 0x0000000400a37308 */ /* 0x000fe20000002400 */
[----:B------:R-:W-:Y:S01]  /*7ad0*/  FMUL.FTZ R17, R17, UR5 ;  /* 0x0000000511117c20 */ /* 0x000fe20008410000 */
[----:B------:R-:W-:Y:S08]  /*7ae0*/  FMUL.FTZ R19, R19, UR5 ;  /* 0x0000000513137c20 */ /* 0x000ff00008410000 */
[----:B------:R3:W-:Y:S10]  /*7af0*/  MUFU.TANH R187, R5 ;  /* 0x0000000500bb7308 */ /* 0x0007f40000002400 */
[----:B------:R-:W-:Y:S10]  /*7b00*/  MUFU.TANH R156, R10 ;  /* 0x0000000a009c7308 */ /* 0x000ff40000002400 */
[----:B------:R-:W-:Y:S01]  /*7b10*/  MUFU.TANH R155, R11 ;  /* 0x0000000b009b7308 */ /* 0x000fe20000002400 */
[----:B---3--:R-:W3:Y:S09]  /*7b20*/  LDSM.16.M88.4 R4, [R199+0x800] ;  /* 0x00080000c704783b */ /* 0x008ef20000000200 */
[----:B------:R-:W4:Y:S10]  /*7b30*/  MUFU.TANH R146, R8 ;  /* 0x0000000800927308 */ /* 0x000f340000002400 */
[----:B------:R5:W-:Y:S10]  /*7b40*/  MUFU.TANH R147, R9 ;  /* 0x0000000900937308 */ /* 0x000bf40000002400 */
[----:B------:R1:W-:Y:S10]  /*7b50*/  MUFU.TANH R176, R16 ;  /* 0x0000001000b07308 */ /* 0x0003f40000002400 */
[----:B------:R2:W4:Y:S01]  /*7b60*/  MUFU.TANH R154, R14 ;  /* 0x0000000e009a7308 */ /* 0x0005220000002400 */
[----:B-----5:R-:W5:Y:S09]  /*7b70*/  LDSM.16.M88.4 R8, [R199+0x1000] ;  /* 0x00100000c708783b */ /* 0x020f720000000200 */
[----:B------:R4:W-:Y:S01]  /*7b80*/  MUFU.TANH R153, R15 ;  /* 0x0000000f00997308 */ /* 0x0009e20000002400 */
[-C--:B---3--:R-:W-:Y:S03]  /*7b90*/  HMMA.16816.F32.BF16 R20, R188, R4.reuse, R20 ;  /* 0x00000004bc14723c */ /* 0x088fe60000041814 */
[----:B-1----:R-:W-:Y:S03]  /*7ba0*/  VIADD R16, R2, 0x3f ;  /* 0x0000003f02107836 */ /* 0x002fe60000000000 */
[C---:B------:R-:W-:Y:S03]  /*7bb0*/  HMMA.16816.F32.BF16 R24, R148.reuse, R4, R24 ;  /* 0x000000049418723c */ /* 0x040fe60000041818 */
[----:B------:R-:W-:Y:S01]  /*7bc0*/  MUFU.TANH R184, R12 ;  /* 0x0000000c00b87308 */ /* 0x000fe20000002400 */
[----:B------:R-:W-:Y:S01]  /*7bd0*/  ISETP.GE.AND P3, PT, R16, RZ, PT ;  /* 0x000000ff1000720c */ /* 0x000fe20003f66270 */
[C---:B--2---:R-:W-:Y:S01]  /*7be0*/  VIADD R14, R2.reuse, 0x37 ;  /* 0x00000037020e7836 */ /* 0x044fe20000000000 */
[-C--:B------:R-:W-:Y:S07]  /*7bf0*/  HMMA.16816.F32.BF16 R28, R148, R6.reuse, R28 ;  /* 0x00000006941c723c */ /* 0x080fee000004181c */
[----:B------:R1:W-:Y:S01]  /*7c00*/  MUFU.TANH R186, R13 ;  /* 0x0000000d00ba7308 */ /* 0x0003e20000002400 */
[----:B----4-:R-:W-:Y:S01]  /*7c10*/  VIADD R15, R2, 0x38 ;  /* 0x00000038020f7836 */ /* 0x010fe20000000000 */
[C---:B------:R-:W-:Y:S08]  /*7c20*/  HMMA.16816.F32.BF16 R32, R188.reuse, R6, R32 ;  /* 0x00000006bc20723c */ /* 0x040ff00000041820 */
[----:B------:R2:W-:Y:S03]  /*7c30*/  MUFU.TANH R144, R18 ;  /* 0x0000001200907308 */ /* 0x0005e60000002400 */
[----:B------:R-:W-:Y:S01]  /*7c40*/  FMUL.FTZ R21, R21, UR5 ;  /* 0x0000000515157c20 */ /* 0x000fe20008410000 */
[----:B------:R-:W-:Y:S01]  /*7c50*/  FMUL.FTZ R23, R23, UR5 ;  /* 0x0000000517177c20 */ /* 0x000fe20008410000 */
[----:B------:R-:W-:Y:S01]  /*7c60*/  FMUL.FTZ R22, R22, UR5 ;  /* 0x0000000516167c20 */ /* 0x000fe20008410000 */
[----:B------:R-:W-:Y:S01]  /*7c70*/  FMUL.FTZ R20, R20, UR5 ;  /* 0x0000000514147c20 */ /* 0x000fe20008410000 */
[----:B------:R-:W-:Y:S03]  /*7c80*/  FMUL.FTZ R24, R24, UR5 ;  /* 0x0000000518187c20 */ /* 0x000fe60008410000 */
[----:B------:R3:W-:Y:S01]  /*7c90*/  MUFU.TANH R185, R21 ;  /* 0x0000001500b97308 */ /* 0x0007e20000002400 */
[-C--:B-----5:R-:W-:Y:S03]  /*7ca0*/  HMMA.16816.F32.BF16 R36, R188, R8.reuse, R36 ;  /* 0x00000008bc24723c */ /* 0x0a0fe60000041824 */
[----:B-1----:R-:W-:Y:S02]  /*7cb0*/  VIADD R13, R2, 0x30 ;  /* 0x00000030020d7836 */ /* 0x002fe40000000000 */
[----:B------:R-:W-:Y:S01]  /*7cc0*/  FMUL.FTZ R26, R26, UR5 ;  /* 0x000000051a1a7c20 */ /* 0x000fe20008410000 */
[C---:B------:R-:W-:Y:S01]  /*7cd0*/  VIADD R12, R2.reuse, 0x2f ;  /* 0x0000002f020c7836 */ /* 0x040fe20000000000 */
[C---:B------:R-:W-:Y:S02]  /*7ce0*/  HMMA.16816.F32.BF16 R40, R148.reuse, R8, R40 ;  /* 0x000000089428723c */ /* 0x040fe40000041828 */
[----:B------:R1:W-:Y:S02]  /*7cf0*/  MUFU.TANH R174, R23 ;  /* 0x0000001700ae7308 */ /* 0x0003e40000002400 */
[C---:B--2---:R-:W-:Y:S02]  /*7d00*/  VIADD R18, R2.reuse, 0xffffffef ;  /* 0xffffffef02127836 */ /* 0x044fe40000000000 */
[-C--:B------:R-:W-:Y:S06]  /*7d10*/  HMMA.16816.F32.BF16 R44, R148, R10.reuse, R44 ;  /* 0x0000000a942c723c */ /* 0x080fec000004182c */
[----:B------:R2:W-:Y:S01]  /*7d20*/  MUFU.TANH R182, R17 ;  /* 0x0000001100b67308 */ /* 0x0005e20000002400 */
[C---:B---3--:R-:W-:Y:S01]  /*7d30*/  VIADD R21, R2.reuse, 0x8 ;  /* 0x0000000802157836 */ /* 0x048fe20000000000 */
[C---:B------:R-:W-:Y:S04]  /*7d40*/  HMMA.16816.F32.BF16 R48, R188.reuse, R10, R48 ;  /* 0x0000000abc30723c */ /* 0x040fe80000041830 */
[----:B------:R-:W-:Y:S04]  /*7d50*/  ISETP.GE.AND P5, PT, R21, RZ, PT ;  /* 0x000000ff1500720c */ /* 0x000fe80003fa6270 */
[----:B------:R-:W-:Y:S03]  /*7d60*/  MUFU.TANH R175, R19 ;  /* 0x0000001300af7308 */ /* 0x000fe60000002400 */
[----:B------:R-:W-:Y:S01]  /*7d70*/  FMUL.FTZ R4, R39, UR5 ;  /* 0x0000000527047c20 */ /* 0x000fe20008410000 */
[----:B------:R-:W-:Y:S01]  /*7d80*/  FMUL.FTZ R27, R27, UR5 ;  /* 0x000000051b1b7c20 */ /* 0x000fe20008410000 */
[C---:B-1----:R-:W-:Y:S01]  /*7d90*/  VIADD R23, R2.reuse, 0x7 ;  /* 0x0000000702177836 */ /* 0x042fe20000000000 */
[----:B------:R-:W-:Y:S01]  /*7da0*/  SEL R3, R3, R21, !P5 ;  /* 0x0000001503037207 */ /* 0x000fe20006800000 */
[----:B------:R-:W-:Y:S03]  /*7db0*/  FMUL.FTZ R5, R41, UR5 ;  /* 0x0000000529057c20 */ /* 0x000fe60008410000 */
[----:B------:R-:W-:Y:S01]  /*7dc0*/  MUFU.TANH R165, R4 ;  /* 0x0000000400a57308 */ /* 0x000fe20000002400 */
[----:B------:R-:W-:Y:S01]  /*7dd0*/  FMUL.FTZ R25, R25, UR5 ;  /* 0x0000000519197c20 */ /* 0x000fe20008410000 */
[----:B------:R-:W-:Y:S01]  /*7de0*/  I2FP.F32.S32 R3, R3 ;  /* 0x0000000300037245 */ /* 0x000fe20000201400 */
[C---:B------:R-:W-:Y:S01]  /*7df0*/  VIADD R11, R2.reuse, 0x47 ;  /* 0x00000047020b7836 */ /* 0x040fe20000000000 */
[----:B------:R-:W-:Y:S01]  /*7e00*/  ISETP.GE.AND P4, PT, R23, RZ, PT ;  /* 0x000000ff1700720c */ /* 0x000fe20003f86270 */
[----:B------:R-:W-:Y:S02]  /*7e10*/  VIADD R10, R2, 0xffffffff ;  /* 0xffffffff020a7836 */ /* 0x000fe40000000000 */
[----:B------:R-:W-:Y:S01]  /*7e20*/  FMUL.FTZ R31, R31, UR5 ;  /* 0x000000051f1f7c20 */ /* 0x000fe20008410000 */
[----:B------:R-:W-:Y:S02]  /*7e30*/  FFMA.FTZ R145, R3, -R68, R145 ;  /* 0x8000004403917223 */ /* 0x000fe40000010091 */
[----:B------:R1:W-:Y:S01]  /*7e40*/  MUFU.TANH R172, R5 ;  /* 0x0000000500ac7308 */ /* 0x0003e20000002400 */
[----:B------:R-:W-:Y:S01]  /*7e50*/  SEL R0, R0, R23, !P4 ;  /* 0x0000001700007207 */ /* 0x000fe20006000000 */
[C---:B------:R-:W-:Y:S01]  /*7e60*/  VIADD R3, R2.reuse, 0x48 ;  /* 0x0000004802037836 */ /* 0x040fe20000000000 */
[----:B------:R-:W-:Y:S01]  /*7e70*/  ISETP.GE.AND P1, PT, R11, RZ, PT ;  /* 0x000000ff0b00720c */ /* 0x000fe20003f26270 */
[C---:B------:R-:W-:Y:S01]  /*7e80*/  VIADD R9, R2.reuse, 0xfffffff8 ;  /* 0xfffffff802097836 */ /* 0x040fe20000000000 */
[----:B------:R-:W-:Y:S01]  /*7e90*/  I2FP.F32.S32 R0, R0 ;  /* 0x0000000000007245 */ /* 0x000fe20000201400 */
[----:B------:R-:W-:Y:S01]  /*7ea0*/  VIADD R8, R2, 0xfffffff7 ;  /* 0xfffffff702087836 */ /* 0x000fe20000000000 */
[----:B------:R-:W-:Y:S03]  /*7eb0*/  ISETP.GE.AND P2, PT, R3, RZ, PT ;  /* 0x000000ff0300720c */ /* 0x000fe60003f46270 */
[----:B------:R3:W4:Y:S01]  /*7ec0*/  MUFU.TANH R152, R22 ;  /* 0x0000001600987308 */ /* 0x0007220000002400 */
[----:B------:R-:W-:Y:S01]  /*7ed0*/  ISETP.GE.AND P6, PT, R10, RZ, PT ;  /* 0x000000ff0a00720c */ /* 0x000fe20003fc6270 */
[----:B------:R-:W-:Y:S01]  /*7ee0*/  FFMA.FTZ R158, R0, -R68, R158 ;  /* 0x80000044009e7223 */ /* 0x000fe2000001009e */
[----:B------:R-:W-:Y:S02]  /*7ef0*/  IMAD R0, R210, R69, 0x40 ;  /* 0x00000040d2007424 */ /* 0x000fe400078e0245 */
[----:B------:R-:W-:Y:S01]  /*7f00*/  FMUL.FTZ R28, R28, UR5 ;  /* 0x000000051c1c7c20 */ /* 0x000fe20008410000 */
[----:B--2---:R-:W-:Y:S02]  /*7f10*/  VIADD R17, R2, 0xfffffff0 ;  /* 0xfffffff002117836 */ /* 0x004fe40000000000 */
[----:B------:R-:W-:Y:S01]  /*7f20*/  FMUL.FTZ R32, R32, UR5 ;  /* 0x0000000520207c20 */ /* 0x000fe20008410000 */
[----:B------:R-:W-:Y:S01]  /*7f30*/  IMAD.IADD R0, R211, 0x1, R0 ;  /* 0x00000001d3007824 */ /* 0x000fe200078e0200 */
[----:B------:R2:W5:Y:S01]  /*7f40*/  MUFU.TANH R183, R20 ;  /* 0x0000001400b77308 */ /* 0x0005620000002400 */
[----:B-1----:R-:W1:Y:S01]  /*7f50*/  LDSM.16.M88.4 R4, [R199+0x1800] ;  /* 0x00180000c704783b */ /* 0x002e620000000200 */
[----:B------:R-:W-:Y:S04]  /*7f60*/  DEPBAR.LE SB0, 0x0 ;  /* 0x000080000000791a */ /* 0x000fe80000000000 */
[----:B------:R-:W-:Y:S01]  /*7f70*/  @!P2 IADD3 R3, -R0, -0x8, RZ ;  /* 0xfffffff80003a810 */ /* 0x000fe20007ffe1ff */
[----:B------:R-:W-:Y:S03]  /*7f80*/  VIADD R19, R2, 0xffffffe8 ;  /* 0xffffffe802137836 */ /* 0x000fe60000000000 */
[----:B------:R4:W-:Y:S01]  /*7f90*/  MUFU.TANH R173, R24 ;  /* 0x0000001800ad7308 */ /* 0x0009e20000002400 */
[----:B------:R-:W-:Y:S01]  /*7fa0*/  BAR.SYNC.DEFER_BLOCKING 0x0 ;  /* 0x0000000000007b1d */ /* 0x000fe20000010000 */
[----:B------:R-:W-:Y:S01]  /*7fb0*/  @!P1 IADD3 R11, -R0, -0x7, RZ ;  /* 0xfffffff9000b9810 */ /* 0x000fe20007ffe1ff */
[----:B---3--:R-:W-:Y:S01]  /*7fc0*/  VIADD R22, R2, 0x28 ;  /* 0x0000002802167836 */ /* 0x008fe20000000000 */
[----:B------:R-:W-:Y:S01]  /*7fd0*/  @!P3 IADD3 R16, -R0, 0x1, RZ ;  /* 0x000000010010b810 */ /* 0x000fe20007ffe1ff */
[----:B------:R-:W-:Y:S01]  /*7fe0*/  FMUL.FTZ R38, R38, UR5 ;  /* 0x0000000526267c20 */ /* 0x000fe20008410000 */
[C---:B------:R-:W-:Y:S01]  /*7ff0*/  @!P6 IADD3 R10, -R2.reuse, 0x1, RZ ;  /* 0x00000001020ae810 */ /* 0x040fe20007ffe1ff */
[----:B------:R-:W-:Y:S03]  /*8000*/  FMUL.FTZ R37, R37, UR5 ;  /* 0x0000000525257c20 */ /* 0x000fe60008410000 */
[----:B------:R3:W-:Y:S01]  /*8010*/  MUFU.TANH R157, R26 ;  /* 0x0000001a009d7308 */ /* 0x0007e20000002400 */
[----:B------:R-:W-:Y:S01]  /*8020*/  ISETP.GE.AND P2, PT, R9, RZ, PT ;  /* 0x000000ff0900720c */ /* 0x000fe20003f46270 */
[----:B--2---:R-:W-:Y:S01]  /*8030*/  VIADD R20, R2, 0xffffffe7 ;  /* 0xffffffe702147836 */ /* 0x004fe20000000000 */
[----:B------:R-:W-:Y:S01]  /*8040*/  ISETP.GE.AND P1, PT, R8, RZ, PT ;  /* 0x000000ff0800720c */ /* 0x000fe20003f26270 */
[----:B------:R-:W-:Y:S01]  /*8050*/  FMUL.FTZ R30, R30, UR5 ;  /* 0x000000051e1e7c20 */ /* 0x000fe20008410000 */
[----:B------:R-:W-:Y:S01]  /*8060*/  ISETP.GE.AND P3, PT, R15, RZ, PT ;  /* 0x000000ff0f00720c */ /* 0x000fe20003f66270 */
[----:B------:R-:W-:Y:S01]  /*8070*/  FMUL.FTZ R29, R29, UR5 ;  /* 0x000000051d1d7c20 */ /* 0x000fe20008410000 */
[----:B------:R-:W-:Y:S03]  /*8080*/  ISETP.GE.AND P6, PT, R14, RZ, PT ;  /* 0x000000ff0e00720c */ /* 0x000fe60003fc6270 */
[----:B------:R2:W-:Y:S01]  /*8090*/  MUFU.TANH R159, R27 ;  /* 0x0000001b009f7308 */ /* 0x0005e20000002400 */
[----:B----4-:R-:W-:Y:S02]  /*80a0*/  VIADD R24, R2, 0x27 ;  /* 0x0000002702187836 */ /* 0x010fe40000000000 */
[----:B------:R-:W-:Y:S01]  /*80b0*/  FMUL.FTZ R34, R34, UR5 ;  /* 0x0000000522227c20 */ /* 0x000fe20008410000 */
[----:B------:R-:W-:Y:S01]  /*80c0*/  FMUL.FTZ R35, R35, UR5 ;  /* 0x0000000523237c20 */ /* 0x000fe20008410000 */
[----:B------:R-:W-:Y:S01]  /*80d0*/  FMUL.FTZ R33, R33, UR5 ;  /* 0x0000000521217c20 */ /* 0x000fe20008410000 */
[----:B------:R-:W-:Y:S01]  /*80e0*/  FMUL.FTZ R36, R36, UR5 ;  /* 0x0000000524247c20 */ /* 0x000fe20008410000 */
[----:B------:R-:W-:Y:S01]  /*80f0*/  @!P2 IADD3 R9, -R2, 0x8, RZ ;  /* 0x000000080209a810 */ /* 0x000fe20007ffe1ff */
[----:B------:R-:W-:Y:S02]  /*8100*/  FMUL.FTZ R41, R44, UR5 ;  /* 0x000000052c297c20 */ /* 0x000fe40008410000 */
[----:B------:R4:W-:Y:S01]  /*8110*/  MUFU.TANH R178, R25 ;  /* 0x0000001900b27308 */ /* 0x0009e20000002400 */
[C---:B------:R-:W-:Y:S01]  /*8120*/  @!P1 IADD3 R8, -R2.reuse, 0x9, RZ ;  /* 0x0000000902089810 */ /* 0x040fe20007ffe1ff */
[----:B---3--:R-:W-:Y:S01]  /*8130*/  VIADD R26, R2, 0x1f ;  /* 0x0000001f021a7836 */ /* 0x008fe20000000000 */
[----:B------:R-:W-:Y:S01]  /*8140*/  @!P3 IADD3 R15, -R0, 0x8, RZ ;  /* 0x00000008000fb810 */ /* 0x000fe20007ffe1ff */
[----:B------:R-:W-:Y:S01]  /*8150*/  FMUL.FTZ R48, R48, UR5 ;  /* 0x0000000530307c20 */ /* 0x000fe20008410000 */
[----:B------:R-:W-:Y:S01]  /*8160*/  @!P6 IADD3 R14, -R0, 0x9, RZ ;  /* 0x00000009000ee810 */ /* 0x000fe20007ffe1ff */
[----:B------:R-:W-:Y:S01]  /*8170*/  FMUL.FTZ R43, R43, UR5 ;  /* 0x000000052b2b7c20 */ /* 0x000fe20008410000 */
[----:B------:R-:W-:Y:S03]  /*8180*/  ISETP.GE.AND P2, PT, R13, RZ, PT ;  /* 0x000000ff0d00720c */ /* 0x000fe60003f46270 */
[----:B------:R3:W-:Y:S01]  /*8190*/  MUFU.TANH R161, R31 ;  /* 0x0000001f00a17308 */ /* 0x0007e20000002400 */
[----:B------:R-:W-:Y:S01]  /*81a0*/  ISETP.GE.AND P1, PT, R12, RZ, PT ;  /* 0x000000ff0c00720c */ /* 0x000fe20003f26270 */
[----:B--2---:R-:W-:Y:S01]  /*81b0*/  VIADD R27, R2, 0xffffffe0 ;  /* 0xffffffe0021b7836 */ /* 0x004fe20000000000 */
[----:B------:R-:W-:Y:S01]  /*81c0*/  ISETP.GE.AND P3, PT, R17, RZ, PT ;  /* 0x000000ff1100720c */ /* 0x000fe20003f66270 */
[-C--:B-1----:R-:W-:Y:S06]  /*81d0*/  HMMA.16816.F32.BF16 R52, R188, R4.reuse, R52 ;  /* 0x00000004bc34723c */ /* 0x082fec0000041834 */
[----:B------:R1:W-:Y:S01]  /*81e0*/  MUFU.TANH R181, R28 ;  /* 0x0000001c00b57308 */ /* 0x0003e20000002400 */
[----:B------:R-:W-:Y:S01]  /*81f0*/  ISETP.GE.AND P6, PT, R18, RZ, PT ;  /* 0x000000ff1200720c */ /* 0x000fe20003fc6270 */
[----:B----4-:R-:W-:Y:S03]  /*8200*/  VIADD R25, R2, 0x20 ;  /* 0x0000002002197836 */ /* 0x010fe60000000000 */
[C---:B------:R-:W-:Y:S01]  /*8210*/  @!P5 IADD3 R21, -R0.reuse, 0x38, RZ ;  /* 0x000000380015d810 */ /* 0x040fe20007ffe1ff */
[----:B------:R-:W-:Y:S01]  /*8220*/  FMUL.FTZ R45, R45, UR5 ;  /* 0x000000052d2d7c20 */ /* 0x000fe20008410000 */
[C---:B------:R-:W-:Y:S03]  /*8230*/  HMMA.16816.F32.BF16 R56, R148.reuse, R4, R56 ;  /* 0x000000049438723c */ /* 0x040fe60000041838 */
[----:B------:R2:W-:Y:S01]  /*8240*/  MUFU.TANH R39, R32 ;  /* 0x0000002000277308 */ /* 0x0005e20000002400 */
[----:B------:R-:W-:Y:S01]  /*8250*/  @!P2 IADD3 R13, -R0, 0x10, RZ ;  /* 0x00000010000da810 */ /* 0x000fe20007ffe1ff */
[----:B---3--:R-:W-:Y:S01]  /*8260*/  VIADD R31, R2, 0x18 ;  /* 0x00000018021f7836 */ /* 0x008fe20000000000 */
[----:B------:R-:W-:Y:S01]  /*8270*/  @!P1 IADD3 R12, -R0, 0x11, RZ ;  /* 0x00000011000c9810 */ /* 0x000fe20007ffe1ff */
[-C--:B------:R-:W-:Y:S03]  /*8280*/  HMMA.16816.F32.BF16 R60, R148, R6.reuse, R60 ;  /* 0x00000006943c723c */ /* 0x080fe6000004183c */
[----:B------:R-:W-:Y:S03]  /*8290*/  ISETP.GE.AND P2, PT, R19, RZ, PT ;  /* 0x000000ff1300720c */ /* 0x000fe60003f46270 */
[----:B------:R3:W-:Y:S01]  /*82a0*/  MUFU.TANH R69, R38 ;  /* 0x0000002600457308 */ /* 0x0007e20000002400 */
[C---:B------:R-:W-:Y:S01]  /*82b0*/  @!P3 IADD3 R17, -R2.reuse, 0x10, RZ ;  /* 0x000000100211b810 */ /* 0x040fe20007ffe1ff */
[C---:B-1----:R-:W-:Y:S03]  /*82c0*/  VIADD R28, R2.reuse, 0xffffffdf ;  /* 0xffffffdf021c7836 */ /* 0x042fe60000000000 */
[----:B------:R-:W-:Y:S01]  /*82d0*/  @!P6 IADD3 R18, -R2, 0x11, RZ ;  /* 0x000000110212e810 */ /* 0x000fe20007ffe1ff */
[----:B------:R-:W-:Y:S01]  /*82e0*/  FMUL.FTZ R42, R42, UR5 ;  /* 0x000000052a2a7c20 */ /* 0x000fe20008410000 */
[----:B------:R-:W-:Y:S01]  /*82f0*/  ISETP.GE.AND P1, PT, R20, RZ, PT ;  /* 0x000000ff1400720c */ /* 0x000fe20003f26270 */
[----:B------:R-:W-:Y:S02]  /*8300*/  HMMA.16816.F32.BF16 R64, R188, R6, R64 ;  /* 0x00000006bc40723c */ /* 0x000fe40000041840 */
[----:B------:R1:W-:Y:S02]  /*8310*/  MUFU.TANH R171, R37 ;  /* 0x0000002500ab7308 */ /* 0x0003e40000002400 */
[----:B------:R-:W-:Y:S01]  /*8320*/  ISETP.GE.AND P3, PT, R22, RZ, PT ;  /* 0x000000ff1600720c */ /* 0x000fe20003f66270 */
[----:B--2---:R-:W-:Y:S01]  /*8330*/  VIADD R32, R2, 0x17 ;  /* 0x0000001702207836 */ /* 0x004fe20000000000 */
[----:B------:R-:W-:Y:S01]  /*8340*/  ISETP.GE.AND P6, PT, R24, RZ, PT ;  /* 0x000000ff1800720c */ /* 0x000fe20003fc6270 */
[----:B------:R-:W-:Y:S01]  /*8350*/  FMUL.FTZ R53, R53, UR5 ;  /* 0x0000000535357c20 */ /* 0x000fe20008410000 */
[C---:B------:R-:W-:Y:S04]  /*8360*/  @!P2 IADD3 R19, -R2.reuse, 0x18, RZ ;  /* 0x000000180213a810 */ /* 0x040fe80007ffe1ff */
[----:B------:R2:W-:Y:S01]  /*8370*/  MUFU.TANH R160, R30 ;  /* 0x0000001e00a07308 */ /* 0x0005e20000002400 */
[----:B------:R-:W-:Y:S01]  /*8380*/  ISETP.GE.AND P2, PT, R25, RZ, PT ;  /* 0x000000ff1900720c */ /* 0x000fe20003f46270 */
[C---:B---3--:R-:W-:Y:S01]  /*8390*/  VIADD R38, R2.reuse, 0x10 ;  /* 0x0000001002267836 */ /* 0x048fe20000000000 */
[----:B------:R-:W-:Y:S01]  /*83a0*/  @!P1 IADD3 R20, -R2, 0x19, RZ ;  /* 0x0000001902149810 */ /* 0x000fe20007ffe1ff */
[----:B------:R-:W-:Y:S01]  /*83b0*/  FMUL.FTZ R40, R40, UR5 ;  /* 0x0000000528287c20 */ /* 0x000fe20008410000 */
[----:B------:R-:W-:Y:S01]  /*83c0*/  ISETP.GE.AND P1, PT, R26, RZ, PT ;  /* 0x000000ff1a00720c */ /* 0x000fe20003f26270 */
[----:B------:R-:W-:Y:S01]  /*83d0*/  FMUL.FTZ R46, R46, UR5 ;  /* 0x000000052e2e7c20 */ /* 0x000fe20008410000 */
[C---:B------:R-:W-:Y:S03]  /*83e0*/  @!P3 IADD3 R22, -R0.reuse, 0x18, RZ ;  /* 0x000000180016b810 */ /* 0x040fe60007ffe1ff */
[----:B------:R3:W-:Y:S01]  /*83f0*/  MUFU.TANH R179, R29 ;  /* 0x0000001d00b37308 */ /* 0x0007e20000002400 */
[----:B------:R-:W-:Y:S01]  /*8400*/  @!P6 IADD3 R24, -R0, 0x19, RZ ;  /* 0x000000190018e810 */ /* 0x000fe20007ffe1ff */
[----:B-1----:R-:W-:Y:S01]  /*8410*/  VIADD R37, R2, 0xf ;  /* 0x0000000f02257836 */ /* 0x002fe20000000000 */
[----:B------:R-:W-:Y:S01]  /*8420*/  ISETP.GE.AND P3, PT, R27, RZ, PT ;  /* 0x000000ff1b00720c */ /* 0x000fe20003f66270 */
[----:B------:R-:W-:Y:S01]  /*8430*/  FMUL.FTZ R51, R51, UR5 ;  /* 0x0000000533337c20 */ /* 0x000fe20008410000 */
[----:B------:R-:W-:Y:S01]  /*8440*/  ISETP.GE.AND P6, PT, R31, RZ, PT ;  /* 0x000000ff1f00720c */ /* 0x000fe20003fc6270 */
[----:B------:R-:W-:Y:S01]  /*8450*/  FMUL.FTZ R49, R49, UR5 ;  /* 0x0000000531317c20 */ /* 0x000fe20008410000 */
[----:B------:R-:W-:Y:S03]  /*8460*/  @!P2 IADD3 R25, -R0, 0x20, RZ ;  /* 0x000000200019a810 */ /* 0x000fe60007ffe1ff */
[----:B------:R1:W4:Y:S01]  /*8470*/  MUFU.TANH R77, R34 ;  /* 0x00000022004d7308 */ /* 0x0003220000002400 */
[----:B------:R-:W-:Y:S01]  /*8480*/  ISETP.GE.AND P2, PT, R32, RZ, PT ;  /* 0x000000ff2000720c */ /* 0x000fe20003f46270 */
[----:B--2---:R-:W-:Y:S01]  /*8490*/  VIADD R30, R2, 0xffffffd7 ;  /* 0xffffffd7021e7836 */ /* 0x004fe20000000000 */
[----:B------:R-:W-:Y:S01]  /*84a0*/  @!P1 IADD3 R26, -R0, 0x21, RZ ;  /* 0x00000021001a9810 */ /* 0x000fe20007ffe1ff */
[----:B------:R-:W-:Y:S01]  /*84b0*/  FMUL.FTZ R50, R50, UR5 ;  /* 0x0000000532327c20 */ /* 0x000fe20008410000 */
[----:B------:R-:W-:Y:S01]  /*84c0*/  ISETP.GE.AND P1, PT, R38, RZ, PT ;  /* 0x000000ff2600720c */ /* 0x000fe20003f26270 */
[----:B------:R-:W-:Y:S01]  /*84d0*/  FMUL.FTZ R54, R54, UR5 ;  /* 0x0000000536367c20 */ /* 0x000fe20008410000 */
[----:B------:R-:W-:Y:S03]  /*84e0*/  @!P4 IADD3 R23, -R0, 0x39, RZ ;  /* 0x000000390017c810 */ /* 0x000fe60007ffe1ff */
[----:B------:R2:W-:Y:S01]  /*84f0*/  MUFU.TANH R74, R35 ;  /* 0x00000023004a7308 */ /* 0x0005e20000002400 */
[C---:B------:R-:W-:Y:S01]  /*8500*/  @!P3 IADD3 R27, -R2.reuse, 0x20, RZ ;  /* 0x00000020021bb810 */ /* 0x040fe20007ffe1ff */
[----:B---3--:R-:W-:Y:S01]  /*8510*/  VIADD R29, R2, 0xffffffd8 ;  /* 0xffffffd8021d7836 */ /* 0x008fe20000000000 */
[----:B------:R-:W-:Y:S01]  /*8520*/  @!P6 IADD3 R31, -R0, 0x28, RZ ;  /* 0x00000028001fe810 */ /* 0x000fe20007ffe1ff */
[----:B------:R-:W-:Y:S01]  /*8530*/  FMUL.FTZ R55, R55, UR5 ;  /* 0x0000000537377c20 */ /* 0x000fe20008410000 */
[----:B------:R-:W-:Y:S01]  /*8540*/  ISETP.GE.AND P3, PT, R37, RZ, PT ;  /* 0x000000ff2500720c */ /* 0x000fe20003f66270 */
[----:B------:R-:W-:Y:S01]  /*8550*/  FMUL.FTZ R58, R58, UR5 ;  /* 0x000000053a3a7c20 */ /* 0x000fe20008410000 */
[----:B------:R-:W-:Y:S03]  /*8560*/  ISETP.GE.AND P6, PT, R28, RZ, PT ;  /* 0x000000ff1c00720c */ /* 0x000fe60003fc6270 */
[----:B------:R3:W4:Y:S01]  /*8570*/  MUFU.TANH R44, R33 ;  /* 0x00000021002c7308 */ /* 0x0007220000002400 */
[----:B-1----:R-:W-:Y:S01]  /*8580*/  VIADD R34, R2, 0xffffffd0 ;  /* 0xffffffd002227836 */ /* 0x002fe20000000000 */
[C---:B------:R-:W-:Y:S01]  /*8590*/  @!P2 IADD3 R32, -R0.reuse, 0x29, RZ ;  /* 0x000000290020a810 */ /* 0x040fe20007ffe1ff */
[----:B------:R-:W-:Y:S01]  /*85a0*/  FMUL.FTZ R47, R47, UR5 ;  /* 0x000000052f2f7c20 */ /* 0x000fe20008410000 */
[----:B------:R-:W-:Y:S01]  /*85b0*/  @!P1 IADD3 R38, -R0, 0x30, RZ ;  /* 0x0000003000269810 */ /* 0x000fe20007ffe1ff */
[----:B------:R-:W-:Y:S01]  /*85c0*/  FMUL.FTZ R59, R59, UR5 ;  /* 0x000000053b3b7c20 */ /* 0x000fe20008410000 */
[----:B------:R-:W-:Y:S01]  /*85d0*/  ISETP.GE.AND P2, PT, R29, RZ, PT ;  /* 0x000000ff1d00720c */ /* 0x000fe20003f46270 */
[----:B------:R-:W-:Y:S03]  /*85e0*/  FMUL.FTZ R64, R64, UR5 ;  /* 0x0000000540407c20 */ /* 0x000fe60008410000 */
[----:B------:R1:W-:Y:S01]  /*85f0*/  MUFU.TANH R164, R36 ;  /* 0x0000002400a47308 */ /* 0x0003e20000002400 */
[----:B--2---:R-:W-:Y:S01]  /*8600*/  VIADD R35, R2, 0xffffffc7 ;  /* 0xffffffc702237836 */ /* 0x004fe20000000000 */
[----:B------:R-:W-:Y:S01]  /*8610*/  @!P3 IADD3 R37, -R0, 0x31, RZ ;  /* 0x000000310025b810 */ /* 0x000fe20007ffe1ff */
[----:B------:R-:W-:Y:S01]  /*8620*/  FMUL.FTZ R52, R52, UR5 ;  /* 0x0000000534347c20 */ /* 0x000fe20008410000 */
[----:B------:R-:W-:Y:S01]  /*8630*/  @!P6 IADD3 R28, -R2, 0x21, RZ ;  /* 0x00000021021ce810 */ /* 0x000fe20007ffe1ff */
[----:B------:R-:W-:Y:S01]  /*8640*/  FMUL.FTZ R65, R65, UR5 ;  /* 0x0000000541417c20 */ /* 0x000fe20008410000 */
[----:B------:R-:W-:Y:S01]  /*8650*/  ISETP.GE.AND P1, PT, R30, RZ, PT ;  /* 0x000000ff1e00720c */ /* 0x000fe20003f26270 */
[----:B------:R-:W-:Y:S03]  /*8660*/  FMUL.FTZ R66, R66, UR5 ;  /* 0x0000000542427c20 */ /* 0x000fe60008410000 */
[----:B------:R2:W-:Y:S01]  /*8670*/  MUFU.TANH R162, R48 ;  /* 0x0000003000a27308 */ /* 0x0005e20000002400 */
[----:B---3--:R-:W-:Y:S01]  /*8680*/  VIADD R33, R2, 0xffffffc8 ;  /* 0xffffffc802217836 */ /* 0x008fe20000000000 */
[----:B------:R-:W-:Y:S01]  /*8690*/  ISETP.GE.AND P5, PT, R34, RZ, PT ;  /* 0x000000ff2200720c */ /* 0x000fe20003fa6270 */
[----:B------:R-:W-:Y:S01]  /*86a0*/  FMUL.FTZ R5, R67, UR5 ;  /* 0x0000000543057c20 */ /* 0x000fe20008410000 */
[----:B------:R-:W-:Y:S01]  /*86b0*/  ISETP.GE.AND P4, PT, R35, RZ, PT ;  /* 0x000000ff2300720c */ /* 0x000fe20003f86270 */
[----:B------:R-:W-:Y:S01]  /*86c0*/  FMUL.FTZ R60, R60, UR5 ;  /* 0x000000053c3c7c20 */ /* 0x000fe20008410000 */
[----:B------:R-:W-:Y:S01]  /*86d0*/  ISETP.GE.AND P3, PT, R33, RZ, PT ;  /* 0x000000ff2100720c */ /* 0x000fe20003f66270 */
[----:B------:R-:W-:Y:S03]  /*86e0*/  FMUL.FTZ R7, R57, UR5 ;  /* 0x0000000539077c20 */ /* 0x000fe60008410000 */
[----:B------:R3:W4:Y:S01]  /*86f0*/  MUFU.TANH R177, R43 ;  /* 0x0000002b00b17308 */ /* 0x0007220000002400 */
[----:B-1----:R-:W-:Y:S01]  /*8700*/  VIADD R36, R2, 0xffffffcf ;  /* 0xffffffcf02247836 */ /* 0x002fe20000000000 */
[----:B------:R-:W-:Y:S01]  /*8710*/  IABS R0, R0 ;  /* 0x0000000000007213 */ /* 0x000fe20000000000 */
[----:B------:R-:W-:Y:S01]  /*8720*/  FMUL.FTZ R62, R62, UR5 ;  /* 0x000000053e3e7c20 */ /* 0x000fe20008410000 */
[----:B------:R-:W-:Y:S01]  /*8730*/  @!P2 IADD3 R29, -R2, 0x28, RZ ;  /* 0x00000028021da810 */ /* 0x000fe20007ffe1ff */
[----:B------:R-:W-:Y:S01]  /*8740*/  FMUL.FTZ R63, R63, UR5 ;  /* 0x000000053f3f7c20 */ /* 0x000fe20008410000 */
[----:B------:R-:W-:Y:S04]  /*8750*/  ISETP.GE.AND P6, PT, R36, RZ, PT ;  /* 0x000000ff2400720c */ /* 0x000fe80003fc6270 */
[----:B------:R5:W-:Y:S01]  /*8760*/  MUFU.TANH R168, R41 ;  /* 0x0000002900a87308 */ /* 0x000be20000002400 */
[----:B------:R-:W-:Y:S02]  /*8770*/  I2FP.F32.S32 R0, R0 ;  /* 0x0000000000007245 */ /* 0x000fe40000201400 */
[C---:B------:R-:W-:Y:S02]  /*8780*/  @!P1 IADD3 R30, -R2.reuse, 0x29, RZ ;  /* 0x00000029021e9810 */ /* 0x040fe40007ffe1ff */
[----:B------:R-:W-:Y:S01]  /*8790*/  @!P3 IADD3 R33, -R2, 0x38, RZ ;  /* 0x000000380221b810 */ /* 0x000fe20007ffe1ff */
[-C--:B------:R-:W-:Y:S01]  /*87a0*/  FFMA.FTZ R146, R0, -R68.reuse, R146 ;  /* 0x8000004400927223 */ /* 0x080fe20000010092 */
[C---:B------:R-:W-:Y:S03]  /*87b0*/  @!P5 IADD3 R34, -R2.reuse, 0x30, RZ ;  /* 0x000000300222d810 */ /* 0x040fe60007ffe1ff */
[----:B------:R4:W-:Y:S01]  /*87c0*/  MUFU.TANH R169, R45 ;  /* 0x0000002d00a97308 */ /* 0x0009e20000002400 */
[----:B------:R-:W-:Y:S01]  /*87d0*/  @!P4 IADD3 R35, -R2, 0x39, RZ ;  /* 0x000000390223c810 */ /* 0x000fe20007ffe1ff */
[----:B------:R-:W-:Y:S01]  /*87e0*/  FFMA.FTZ R154, R0, -R68, R154 ;  /* 0x80000044009a7223 */ /* 0x000fe2000001009a */
[----:B------:R-:W-:Y:S02]  /*87f0*/  @!P6 IADD3 R36, -R2, 0x31, RZ ;  /* 0x000000310224e810 */ /* 0x000fe40007ffe1ff */
[----:B------:R-:W-:Y:S02]  /*8800*/  IABS R2, R2 ;  /* 0x0000000200027213 */ /* 0x000fe40000000000 */
[----:B------:R-:W-:Y:S03]  /*8810*/  I2FP.F32.S32 R9, R9 ;  /* 0x0000000900097245 */ /* 0x000fe60000201400 */
[----:B------:R-:W1:Y:S01]  /*8820*/  MUFU.TANH R72, R42 ;  /* 0x0000002a00487308 */ /* 0x000e620000002400 */
[----:B------:R-:W-:Y:S02]  /*8830*/  I2FP.F32.S32 R0, R2 ;  /* 0x0000000200007245 */ /* 0x000fe40000201400 */
[----:B------:R-:W-:Y:S01]  /*8840*/  I2FP.F32.S32 R11, R11 ;  /* 0x0000000b000b7245 */ /* 0x000fe20000201400 */
[CC--:B--2---:R-:W-:Y:S01]  /*8850*/  FFMA.FTZ R48, R9.reuse, -R68.reuse, R176 ;  /* 0x8000004409307223 */ /* 0x0c4fe200000100b0 */
[-C--:B------:R-:W-:Y:S01]  /*8860*/  FFMA.FTZ R152, R9, -R68.reuse, R152 ;  /* 0x8000004409987223 */ /* 0x080fe20000010098 */
[CC--:B---3--:R-:W-:Y:S01]  /*8870*/  FFMA.FTZ R43, R0.reuse, -R68.reuse, R163 ;  /* 0x80000044002b7223 */ /* 0x0c8fe200000100a3 */
[-C--:B------:R-:W-:Y:S03]  /*8880*/  FFMA.FTZ R144, R0, -R68.reuse, R144 ;  /* 0x8000004400907223 */ /* 0x080fe60000010090 */
[----:B------:R2:W-:Y:S01]  /*8890*/  MUFU.TANH R9, R53 ;  /* 0x0000003500097308 */ /* 0x0005e20000002400 */
[----:B------:R-:W-:Y:S01]  /*88a0*/  I2FP.F32.S32 R0, R17 ;  /* 0x0000001100007245 */ /* 0x000fe20000201400 */
[----:B------:R-:W-:Y:S01]  /*88b0*/  FFMA.FTZ R155, R11, -R68, R155 ;  /* 0x800000440b9b7223 */ /* 0x000fe2000001009b */
[----:B------:R-:W-:Y:S02]  /*88c0*/  I2FP.F32.S32 R2, R20 ;  /* 0x0000001400027245 */ /* 0x000fe40000201400 */
[----:B------:R-:W-:Y:S01]  /*88d0*/  I2FP.F32.S32 R10, R10 ;  /* 0x0000000a000a7245 */ /* 0x000fe20000201400 */
[CC--:B-----5:R-:W-:Y:S01]  /*88e0*/  FFMA.FTZ R41, R0.reuse, -R68.reuse, R183 ;  /* 0x8000004400297223 */ /* 0x0e0fe200000100b7 */
[-C--:B----4-:R-:W-:Y:S03]  /*88f0*/  FFMA.FTZ R45, R0, -R68.reuse, R77 ;  /* 0x80000044002d7223 */ /* 0x090fe6000001004d */
[----:B------:R-:W3:Y:S01]  /*8900*/  MUFU.TANH R170, R40 ;  /* 0x0000002800aa7308 */ /* 0x000ee20000002400 */
[----:B------:R-:W-:Y:S01]  /*8910*/  I2FP.F32.S32 R0, R19 ;  /* 0x0000001300007245 */ /* 0x000fe20000201400 */
[CC--:B------:R-:W-:Y:S01]  /*8920*/  FFMA.FTZ R44, R2.reuse, -R68.reuse, R44 ;  /* 0x80000044022c7223 */ /* 0x0c0fe2000001002c */
[----:B------:R-:W-:Y:S01]  /*8930*/  I2FP.F32.S32 R3, R3 ;  /* 0x0000000300037245 */ /* 0x000fe20000201400 */
[----:B------:R-:W-:Y:S01]  /*8940*/  FFMA.FTZ R165, R2, -R68, R165 ;  /* 0x8000004402a57223 */ /* 0x000fe200000100a5 */
[----:B------:R-:W-:Y:S01]  /*8950*/  I2FP.F32.S32 R2, R24 ;  /* 0x0000001800027245 */ /* 0x000fe20000201400 */
[C---:B------:R-:W-:Y:S01]  /*8960*/  FFMA.FTZ R39, R0.reuse, -R68, R39 ;  /* 0x8000004400277223 */ /* 0x040fe20000010027 */
[----:B------:R-:W-:Y:S03]  /*8970*/  I2FP.F32.S32 R8, R8 ;  /* 0x0000000800087245 */ /* 0x000fe60000201400 */
[----:B------:R-:W4:Y:S01]  /*8980*/  MUFU.TANH R73, R46 ;  /* 0x0000002e00497308 */ /* 0x000f220000002400 */
[----:B------:R-:W-:Y:S01]  /*8990*/  I2FP.F32.S32 R14, R14 ;  /* 0x0000000e000e7245 */ /* 0x000fe20000201400 */
[----:B------:R-:W-:Y:S01]  /*89a0*/  FFMA.FTZ R151, R0, -R68, R69 ;  /* 0x8000004400977223 */ /* 0x000fe20000010045 */
[----:B------:R-:W-:Y:S01]  /*89b0*/  I2FP.F32.S32 R0, R22 ;  /* 0x0000001600007245 */ /* 0x000fe20000201400 */
[C---:B------:R-:W-:Y:S01]  /*89c0*/  FFMA.FTZ R148, R2.reuse, -R68, R179 ;  /* 0x8000004402947223 */ /* 0x040fe200000100b3 */
[----:B------:R-:W-:Y:S01]  /*89d0*/  I2FP.F32.S32 R12, R12 ;  /* 0x0000000c000c7245 */ /* 0x000fe20000201400 */
[-C--:B------:R-:W-:Y:S01]  /*89e0*/  FFMA.FTZ R177, R2, -R68.reuse, R177 ;  /* 0x8000004402b17223 */ /* 0x080fe200000100b1 */
[----:B------:R-:W-:Y:S03]  /*89f0*/  I2FP.F32.S32 R2, R27 ;  /* 0x0000001b00027245 */ /* 0x000fe60000201400 */
[----:B------:R5:W5:Y:S01]  /*8a00*/  MUFU.TANH R167, R51 ;  /* 0x0000003300a77308 */ /* 0x000b620000002400 */
[----:B------:R-:W-:Y:S01]  /*8a10*/  I2FP.F32.S32 R15, R15 ;  /* 0x0000000f000f7245 */ /* 0x000fe20000201400 */
[C---:B--2---:R-:W-:Y:S01]  /*8a20*/  FFMA.FTZ R53, R0.reuse, -R68, R181 ;  /* 0x8000004400357223 */ /* 0x044fe200000100b5 */
[----:B------:R-:W-:Y:S01]  /*8a30*/  I2FP.F32.S32 R16, R16 ;  /* 0x0000001000107245 */ /* 0x000fe20000201400 */
[-C--:B-1----:R-:W-:Y:S01]  /*8a40*/  FFMA.FTZ R176, R0, -R68.reuse, R72 ;  /* 0x8000004400b07223 */ /* 0x082fe20000010048 */
[----:B------:R-:W-:Y:S01]  /*8a50*/  I2FP.F32.S32 R0, R25 ;  /* 0x0000001900007245 */ /* 0x000fe20000201400 */
[----:B------:R-:W-:Y:S01]  /*8a60*/  FFMA.FTZ R149, R2, -R68, R164 ;  /* 0x8000004402957223 */ /* 0x000fe200000100a4 */
[----:B------:R-:W-:Y:S03]  /*8a70*/  I2FP.F32.S32 R18, R18 ;  /* 0x0000001200127245 */ /* 0x000fe60000201400 */
[----:B------:R1:W2:Y:S01]  /*8a80*/  MUFU.TANH R163, R49 ;  /* 0x0000003100a37308 */ /* 0x0002a20000002400 */
[----:B------:R-:W-:Y:S01]  /*8a90*/  I2FP.F32.S32 R13, R13 ;  /* 0x0000000d000d7245 */ /* 0x000fe20000201400 */
[-C--:B---3--:R-:W-:Y:S01]  /*8aa0*/  FFMA.FTZ R170, R0, -R68.reuse, R170 ;  /* 0x8000004400aa7223 */ /* 0x088fe200000100aa */
[----:B------:R-:W-:Y:S01]  /*8ab0*/  ISETP.GT.AND P1, PT, R210, RZ, PT ;  /* 0x000000ffd200720c */ /* 0x000fe20003f24270 */
[----:B----4-:R-:W-:Y:S01]  /*8ac0*/  FFMA.FTZ R181, R0, -R68, R73 ;  /* 0x8000004400b57223 */ /* 0x010fe20000010049 */
[----:B------:R-:W-:Y:S01]  /*8ad0*/  I2FP.F32.S32 R0, R28 ;  /* 0x0000001c00007245 */ /* 0x000fe20000201400 */
[----:B------:R-:W-:Y:S01]  /*8ae0*/  FFMA.FTZ R156, R3, -R68, R156 ;  /* 0x80000044039c7223 */ /* 0x000fe2000001009c */
[----:B------:R-:W-:Y:S03]  /*8af0*/  I2FP.F32.S32 R3, R26 ;  /* 0x0000001a00037245 */ /* 0x000fe60000201400 */
[----:B------:R-:W3:Y:S01]  /*8b00*/  MUFU.TANH R166, R50 ;  /* 0x0000003200a67308 */ /* 0x000ee20000002400 */
[----:B------:R-:W-:Y:S01]  /*8b10*/  I2FP.F32.S32 R38, R38 ;  /* 0x0000002600267245 */ /* 0x000fe20000201400 */
[-C--:B-----5:R-:W-:Y:S01]  /*8b20*/  FFMA.FTZ R51, R10, -R68.reuse, R175 ;  /* 0x800000440a337223 */ /* 0x0a0fe200000100af */
[----:B------:R-:W-:Y:S01]  /*8b30*/  I2FP.F32.S32 R21, R21 ;  /* 0x0000001500157245 */ /* 0x000fe20000201400 */
[CC--:B------:R-:W-:Y:S01]  /*8b40*/  FFMA.FTZ R150, R0.reuse, -R68.reuse, R171 ;  /* 0x8000004400967223 */ /* 0x0c0fe200000100ab */
[----:B------:R-:W-:Y:S01]  /*8b50*/  FFMA.FTZ R167, R0, -R68, R167 ;  /* 0x8000004400a77223 */ /* 0x000fe200000100a7 */
[----:B------:R-:W-:Y:S01]  /*8b60*/  I2FP.F32.S32 R0, R30 ;  /* 0x0000001e00007245 */ /* 0x000fe20000201400 */
[-C--:B------:R-:W-:Y:S03]  /*8b70*/  FFMA.FTZ R42, R8, -R68.reuse, R182 ;  /* 0x80000044082a7223 */ /* 0x080fe600000100b6 */
[----:B------:R-:W4:Y:S01]  /*8b80*/  MUFU.TANH R11, R54 ;  /* 0x00000036000b7308 */ /* 0x000f220000002400 */
[-C--:B-1----:R-:W-:Y:S01]  /*8b90*/  FFMA.FTZ R49, R10, -R68.reuse, R187 ;  /* 0x800000440a317223 */ /* 0x082fe200000100bb */
[-C--:B------:R-:W-:Y:S01]  /*8ba0*/  FFMA.FTZ R46, R14, -R68.reuse, R186 ;  /* 0x800000440e2e7223 */ /* 0x080fe200000100ba */
[-C--:B--2---:R-:W-:Y:S01]  /*8bb0*/  FFMA.FTZ R163, R0, -R68.reuse, R163 ;  /* 0x8000004400a37223 */ /* 0x084fe200000100a3 */
[-C--:B------:R-:W-:Y:S01]  /*8bc0*/  FFMA.FTZ R172, R3, -R68.reuse, R172 ;  /* 0x8000004403ac7223 */ /* 0x080fe200000100ac */
[-C--:B------:R-:W-:Y:S01]  /*8bd0*/  FFMA.FTZ R147, R16, -R68.reuse, R147 ;  /* 0x8000004410937223 */ /* 0x080fe20000010093 */
[-C--:B------:R-:W-:Y:S01]  /*8be0*/  FFMA.FTZ R40, R18, -R68.reuse, R185 ;  /* 0x8000004412287223 */ /* 0x080fe200000100b9 */
[-C--:B------:R-:W-:Y:S03]  /*8bf0*/  FFMA.FTZ R153, R16, -R68.reuse, R153 ;  /* 0x8000004410997223 */ /* 0x080fe60000010099 */
[----:B------:R-:W1:Y:S01]  /*8c00*/  MUFU.TANH R4, R55 ;  /* 0x0000003700047308 */ /* 0x000e620000002400 */
[-C--:B---3--:R-:W-:Y:S01]  /*8c10*/  FFMA.FTZ R166, R2, -R68.reuse, R166 ;  /* 0x8000004402a67223 */ /* 0x088fe200000100a6 */
[----:B------:R-:W-:Y:S01]  /*8c20*/  I2FP.F32.S32 R2, R29 ;  /* 0x0000001d00027245 */ /* 0x000fe20000201400 */
[-C--:B------:R-:W-:Y:S01]  /*8c30*/  FFMA.FTZ R157, R15, -R68.reuse, R157 ;  /* 0x800000440f9d7223 */ /* 0x080fe2000001009d */
[-C--:B------:R-:W-:Y:S01]  /*8c40*/  FFMA.FTZ R159, R14, -R68.reuse, R159 ;  /* 0x800000440e9f7223 */ /* 0x080fe2000001009f */
[-C--:B------:R-:W-:Y:S01]  /*8c50*/  FFMA.FTZ R160, R13, -R68.reuse, R160 ;  /* 0x800000440da07223 */ /* 0x080fe200000100a0 */
[-C--:B------:R-:W-:Y:S01]  /*8c60*/  FFMA.FTZ R50, R18, -R68.reuse, R74 ;  /* 0x8000004412327223 */ /* 0x080fe2000001004a */
[CC--:B------:R-:W-:Y:S03]  /*8c70*/  FFMA.FTZ R162, R2.reuse, -R68.reuse, R162 ;  /* 0x8000004402a27223 */ /* 0x0c0fe600000100a2 */
[----:B------:R-:W2:Y:S01]  /*8c80*/  MUFU.TANH R180, R47 ;  /* 0x0000002f00b47308 */ /* 0x000ea20000002400 */
[-C--:B----4-:R-:W-:Y:S01]  /*8c90*/  FFMA.FTZ R182, R2, -R68.reuse, R11 ;  /* 0x8000004402b67223 */ /* 0x090fe2000001000b */
[----:B------:R-:W-:Y:S01]  /*8ca0*/  I2FP.F32.S32 R2, R31 ;  /* 0x0000001f00027245 */ /* 0x000fe20000201400 */
[-C--:B------:R-:W-:Y:S01]  /*8cb0*/  FFMA.FTZ R54, R8, -R68.reuse, R174 ;  /* 0x8000004408367223 */ /* 0x080fe200000100ae */
[-C--:B------:R-:W-:Y:S01]  /*8cc0*/  FFMA.FTZ R161, R12, -R68.reuse, R161 ;  /* 0x800000440ca17223 */ /* 0x080fe200000100a1 */
[----:B------:R-:W-:Y:S01]  /*8cd0*/  FMUL.FTZ R8, R56, UR5 ;  /* 0x0000000538087c20 */ /* 0x000fe20008410000 */
[----:B------:R-:W-:Y:S01]  /*8ce0*/  FMUL.FTZ R31, R61, UR5 ;  /* 0x000000053d1f7c20 */ /* 0x000fe20008410000 */
[-C--:B------:R-:W-:Y:S03]  /*8cf0*/  FFMA.FTZ R168, R2, -R68.reuse, R168 ;  /* 0x8000004402a87223 */ /* 0x080fe600000100a8 */
[----:B------:R-:W3:Y:S01]  /*8d00*/  MUFU.TANH R58, R58 ;  /* 0x0000003a003a7308 */ /* 0x000ee20000002400 */
[----:B-1----:R-:W-:Y:S01]  /*8d10*/  FFMA.FTZ R183, R0, -R68, R4 ;  /* 0x8000004400b77223 */ /* 0x002fe20000010004 */
[----:B------:R-:W-:Y:S01]  /*8d20*/  I2FP.F32.S32 R0, R32 ;  /* 0x0000002000007245 */ /* 0x000fe20000201400 */
[-C--:B------:R-:W-:Y:S01]  /*8d30*/  FFMA.FTZ R55, R13, -R68.reuse, R173 ;  /* 0x800000440d377223 */ /* 0x080fe200000100ad */
[----:B------:R-:W-:Y:S02]  /*8d40*/  I2FP.F32.S32 R4, R33 ;  /* 0x0000002100047245 */ /* 0x000fe40000201400 */
[----:B------:R-:W-:Y:S01]  /*8d50*/  I2FP.F32.S32 R32, R23 ;  /* 0x0000001700207245 */ /* 0x000fe20000201400 */
[-C--:B------:R-:W-:Y:S03]  /*8d60*/  FFMA.FTZ R169, R0, -R68.reuse, R169 ;  /* 0x8000004400a97223 */ /* 0x080fe600000100a9 */
[----:B------:R-:W1:Y:S01]  /*8d70*/  MUFU.TANH R59, R59 ;  /* 0x0000003b003b7308 */ /* 0x000e620000002400 */
[-C--:B--2---:R-:W-:Y:S01]  /*8d80*/  FFMA.FTZ R180, R3, -R68.reuse, R180 ;  /* 0x8000004403b47223 */ /* 0x084fe200000100b4 */
[----:B------:R-:W-:Y:S01]  /*8d90*/  I2FP.F32.S32 R3, R35 ;  /* 0x0000002300037245 */ /* 0x000fe20000201400 */
[-C--:B------:R-:W-:Y:S07]  /*8da0*/  FFMA.FTZ R47, R15, -R68.reuse, R184 ;  /* 0x800000440f2f7223 */ /* 0x080fee00000100b8 */
[----:B------:R2:W4:Y:S01]  /*8db0*/  MUFU.TANH R10, R52 ;  /* 0x00000034000a7308 */ /* 0x0005220000002400 */
[----:B---3--:R-:W-:Y:S01]  /*8dc0*/  FFMA.FTZ R186, R2, -R68, R58 ;  /* 0x8000004402ba7223 */ /* 0x008fe2000001003a */
[----:B------:R-:W-:Y:S08]  /*8dd0*/  I2FP.F32.S32 R2, R34 ;  /* 0x0000002200027245 */ /* 0x000ff00000201400 */
[----:B------:R-:W3:Y:S01]  /*8de0*/  MUFU.TANH R64, R64 ;  /* 0x0000004000407308 */ /* 0x000ee20000002400 */
[----:B-1----:R-:W-:Y:S01]  /*8df0*/  FFMA.FTZ R187, R0, -R68, R59 ;  /* 0x8000004400bb7223 */ /* 0x002fe2000001003b */
[----:B------:R-:W-:Y:S05]  /*8e00*/  I2FP.F32.S32 R0, R36 ;  /* 0x0000002400007245 */ /* 0x000fea0000201400 */
[-C--:B------:R-:W-:Y:S03]  /*8e10*/  FFMA.FTZ R173, R0, -R68.reuse, R9 ;  /* 0x8000004400ad7223 */ /* 0x080fe60000010009 */
[----:B------:R-:W1:Y:S01]  /*8e20*/  MUFU.TANH R65, R65 ;  /* 0x0000004100417308 */ /* 0x000e620000002400 */
[-C--:B--2---:R-:W-:Y:S01]  /*8e30*/  FFMA.FTZ R52, R12, -R68.reuse, R178 ;  /* 0x800000440c347223 */ /* 0x084fe200000100b2 */
[-C--:B----4-:R-:W-:Y:S08]  /*8e40*/  FFMA.FTZ R171, R2, -R68.reuse, R10 ;  /* 0x8000004402ab7223 */ /* 0x090ff0000001000a */
[----:B------:R-:W2:Y:S01]  /*8e50*/  MUFU.TANH R66, R66 ;  /* 0x0000004200427308 */ /* 0x000ea20000002400 */
[----:B---3--:R-:W-:Y:S01]  /*8e60*/  FFMA.FTZ R178, R4, -R68, R64 ;  /* 0x8000004404b27223 */ /* 0x008fe20000010040 */
[----:B------:R-:W-:Y:S04]  /*8e70*/  FMNMX.FTZ R4, R43, R70, !PT ;  /* 0x000000462b047209 */ /* 0x000fe80007810000 */
[----:B------:R-:W-:Y:S04]  /*8e80*/  FMNMX.FTZ R6, R49, R4, !PT ;  /* 0x0000000431067209 */ /* 0x000fe80007810000 */
[----:B------:R-:W3:Y:S01]  /*8e90*/  MUFU.TANH R5, R5 ;  /* 0x0000000500057308 */ /* 0x000ee20000002400 */
[-C--:B-1----:R-:W-:Y:S01]  /*8ea0*/  FFMA.FTZ R179, R3, -R68.reuse, R65 ;  /* 0x8000004403b37223 */ /* 0x082fe20000010041 */
[----:B------:R-:W-:Y:S04]  /*8eb0*/  FMNMX.FTZ R3, R145, R71, !PT ;  /* 0x0000004791037209 */ /* 0x000fe80007810000 */
[----:B------:R-:W-:Y:S04]  /*8ec0*/  FMNMX.FTZ R4, R158, R3, !PT ;  /* 0x000000039e047209 */ /* 0x000fe80007810000 */
[----:B------:R-:W1:Y:S01]  /*8ed0*/  MUFU.TANH R8, R8 ;  /* 0x0000000800087308 */ /* 0x000e620000002400 */
[----:B--2---:R-:W-:Y:S01]  /*8ee0*/  FFMA.FTZ R184, R2, -R68, R66 ;  /* 0x8000004402b87223 */ /* 0x004fe20000010042 */
[----:B------:R-:W-:Y:S02]  /*8ef0*/  FMNMX.FTZ R2, R146, R75, !PT ;  /* 0x0000004b92027209 */ /* 0x000fe40007810000 */
[----:B------:R-:W-:Y:S02]  /*8f00*/  FMNMX.FTZ R4, R144, R4, !PT ;  /* 0x0000000490047209 */ /* 0x000fe40007810000 */
[----:B------:R-:W-:Y:S02]  /*8f10*/  FMNMX.FTZ R3, R147, R2, !PT ;  /* 0x0000000293037209 */ /* 0x000fe40007810000 */
[----:B------:R-:W-:Y:S01]  /*8f20*/  FMNMX.FTZ R4, R51, R4, !PT ;  /* 0x0000000433047209 */ /* 0x000fe20007810000 */
[----:B---3--:R-:W-:Y:S01]  /*8f30*/  FFMA.FTZ R185, R0, -R68, R5 ;  /* 0x8000004400b97223 */ /* 0x008fe20000010005 */
[----:B------:R-:W-:Y:S01]  /*8f40*/  FMNMX.FTZ R5, R156, R76, !PT ;  /* 0x0000004c9c057209 */ /* 0x000fe20007810000 */
[----:B------:R-:W2:Y:S01]  /*8f50*/  MUFU.TANH R60, R60 ;  /* 0x0000003c003c7308 */ /* 0x000ea20000002400 */
[----:B------:R-:W-:Y:S02]  /*8f60*/  FMNMX.FTZ R3, R47, R3, !PT ;  /* 0x000000032f037209 */ /* 0x000fe40007810000 */
[----:B------:R-:W-:Y:S02]  /*8f70*/  FMNMX.FTZ R2, R155, R5, !PT ;  /* 0x000000059b027209 */ /* 0x000fe40007810000 */
[----:B------:R-:W-:Y:S01]  /*8f80*/  FMNMX.FTZ R5, R48, R6, !PT ;  /* 0x0000000630057209 */ /* 0x000fe20007810000 */
[----:B-1----:R-:W-:Y:S01]  /*8f90*/  FFMA.FTZ R175, R38, -R68, R8 ;  /* 0x8000004426af7223 */ /* 0x002fe20000010008 */
[----:B------:R-:W-:Y:S03]  /*8fa0*/  FMNMX.FTZ R2, R154, R2, !PT ;  /* 0x000000029a027209 */ /* 0x000fe60007810000 */
[----:B------:R-:W1:Y:S01]  /*8fb0*/  MUFU.TANH R7, R7 ;  /* 0x0000000700077308 */ /* 0x000e620000002400 */
[----:B------:R-:W-:Y:S02]  /*8fc0*/  FMNMX.FTZ R5, R42, R5, !PT ;  /* 0x000000052a057209 */ /* 0x000fe40007810000 */
[----:B------:R-:W-:Y:S02]  /*8fd0*/  FMNMX.FTZ R3, R46, R3, !PT ;  /* 0x000000032e037209 */ /* 0x000fe40007810000 */
[----:B------:R-:W-:Y:S02]  /*8fe0*/  FMNMX.FTZ R2, R153, R2, !PT ;  /* 0x0000000299027209 */ /* 0x000fe40007810000 */
[----:B------:R-:W-:Y:S03]  /*8ff0*/  FMNMX.FTZ R5, R41, R5, !PT ;  /* 0x0000000529057209 */ /* 0x000fe60007810000 */
[----:B------:R-:W3:Y:S01]  /*9000*/  MUFU.TANH R31, R31 ;  /* 0x0000001f001f7308 */ /* 0x000ee20000002400 */
[----:B------:R-:W-:Y:S01]  /*9010*/  FMNMX.FTZ R4, R152, R4, !PT ;  /* 0x0000000498047209 */ /* 0x000fe20007810000 */
[----:B--2---:R-:W-:Y:S01]  /*9020*/  FFMA.FTZ R188, R21, -R68, R60 ;  /* 0x8000004415bc7223 */ /* 0x004fe2000001003c */
[----:B------:R-:W-:Y:S02]  /*9030*/  FMNMX.FTZ R3, R55, R3, !PT ;  /* 0x0000000337037209 */ /* 0x000fe40007810000 */
[----:B------:R-:W-:Y:S02]  /*9040*/  FMNMX.FTZ R2, R157, R2, !PT ;  /* 0x000000029d027209 */ /* 0x000fe40007810000 */
[----:B------:R-:W-:Y:S03]  /*9050*/  FMNMX.FTZ R5, R40, R5, !PT ;  /* 0x0000000528057209 */ /* 0x000fe60007810000 */
[----:B------:R2:W4:Y:S01]  /*9060*/  MUFU.TANH R77, R62 ;  /* 0x0000003e004d7308 */ /* 0x0005220000002400 */
        /* <DEDUP_REMOVED lines=22> */
[----:B------:R2:W1:Y:S01]  /*91d0*/  MUFU.TANH R2, R63 ;  /* 0x0000003f00027308 */ /* 0x0004620000002400 */
        /* <DEDUP_REMOVED lines=9> */
[----:B-1----:R-:W-:Y:S01]  /*9270*/  FFMA.FTZ R174, R0, -R68, R7 ;  /* 0x8000004400ae7223 */ /* 0x002fe20000010007 */
[----:B------:R-:W-:Y:S02]  /*9280*/  FMNMX.FTZ R74, R178, R74, !PT ;  /* 0x0000004ab24a7209 */ /* 0x000fe40007810000 */
[----:B------:R-:W-:Y:S02]  /*9290*/  FMNMX.FTZ R30, R180, R5, !PT ;  /* 0x00000005b41e7209 */ /* 0x000fe40007810000 */
[----:B------:R-:W-:Y:S02]  /*92a0*/  FMNMX.FTZ R29, R175, R4, !PT ;  /* 0x00000004af1d7209 */ /* 0x000fe40007810000 */
[----:B------:R-:W-:Y:S02]  /*92b0*/  FMNMX.FTZ R73, R184, R3, !PT ;  /* 0x00000003b8497209 */ /* 0x000fe40007810000 */
[----:B------:R-:W-:Y:S01]  /*92c0*/  FMNMX.FTZ R74, R179, R74, !PT ;  /* 0x0000004ab34a7209 */ /* 0x000fe20007810000 */
[----:B--234-:R-:W-:Y:S06]  /*92d0*/  @P1 BRA `(.L_x_1892) ;  /* 0xffffffd800741947 */ /* 0x01cfec000383ffff */
.L_x_1891:
[----:B-1----:R-:W1:Y:S01]  /*92e0*/  SHFL.BFLY PT, R6, R74, 0x2, 0x1f ;  /* 0x0c401f004a067f89 */ /* 0x002e6200000e0000 */
[----:B------:R-:W-:Y:S01]  /*92f0*/  FMNMX.FTZ R73, R185, R73, !PT ;  /* 0x00000049b9497209 */ /* 0x000fe20007810000 */
[-C--:B------:R-:W-:Y:S01]  /*9300*/  FFMA.FTZ R77, R38, -R68.reuse, R77 ;  /* 0x80000044264d7223 */ /* 0x080fe2000001004d */
[----:B------:R-:W-:Y:S01]  /*9310*/  FMNMX.FTZ R3, R174, R29, !PT ;  /* 0x0000001dae037209 */ /* 0x000fe20007810000 */
[----:B------:R-:W-:Y:S01]  /*9320*/  FFMA.FTZ R2, R0, -R68, R2 ;  /* 0x8000004400027223 */ /* 0x000fe20000010002 */
[----:B------:R-:W-:Y:S03]  /*9330*/  FMNMX.FTZ R4, R186, R30, !PT ;  /* 0x0000001eba047209 */ /* 0x000fe60007810000 */
[----:B------:R-:W2:Y:S01]  /*9340*/  SHFL.BFLY PT, R7, R73, 0x2, 0x1f ;  /* 0x0c401f0049077f89 */ /* 0x000ea200000e0000 */
[----:B------:R-:W-:Y:S01]  /*9350*/  FMNMX.FTZ R5, R188, R3, !PT ;  /* 0x00000003bc057209 */ /* 0x000fe20007810000 */
[----:B------:R-:W-:Y:S01]  /*9360*/  FFMA.FTZ R164, R32, -R68, R31 ;  /* 0x8000004420a47223 */ /* 0x000fe2000001001f */
[----:B------:R-:W-:Y:S05]  /*9370*/  FMNMX.FTZ R3, R187, R4, !PT ;  /* 0x00000004bb037209 */ /* 0x000fea0007810000 */
[----:B------:R-:W-:Y:S01]  /*9380*/  LDSM.16.MT88.4 R24, [R79+0x6000] ;  /* 0x006000004f18783b */ /* 0x000fe20000004200 */
[----:B------:R-:W-:Y:S02]  /*9390*/  FMNMX.FTZ R0, R77, R3, !PT ;  /* 0x000000034d007209 */ /* 0x000fe40007810000 */
[----:B------:R-:W-:Y:S02]  /*93a0*/  FMNMX.FTZ R5, R164, R5, !PT ;  /* 0x00000005a4057209 */ /* 0x000fe40007810000 */
[----:B------:R-:W-:Y:S03]  /*93b0*/  FMNMX.FTZ R0, R2, R0, !PT ;  /* 0x0000000002007209 */ /* 0x000fe60007810000 */
[----:B------:R-:W-:Y:S08]  /*93c0*/  LDSM.16.MT88.4 R56, [R196+0x6000] ;  /* 0x00600000c438783b */ /* 0x000ff00000004200 */
[----:B------:R-:W3:Y:S08]  /*93d0*/  SHFL.BFLY PT, R3, R0, 0x2, 0x1f ;  /* 0x0c401f0000037f89 */ /* 0x000ef000000e0000 */
[----:B------:R-:W4:Y:S01]  /*93e0*/  SHFL.BFLY PT, R4, R5, 0x2, 0x1f ;  /* 0x0c401f0005047f89 */ /* 0x000f2200000e0000 */
[----:B-1----:R-:W-:Y:S02]  /*93f0*/  FMNMX.FTZ R74, R74, R6, !PT ;  /* 0x000000064a4a7209 */ /* 0x002fe40007810000 */
[----:B--2---:R-:W-:Y:S05]  /*9400*/  FMNMX.FTZ R73, R73, R7, !PT ;  /* 0x0000000749497209 */ /* 0x004fea0007810000 */
[----:B------:R-:W1:Y:S08]  /*9410*/  SHFL.BFLY PT, R6, R74, 0x1, 0x1f ;  /* 0x0c201f004a067f89 */ /* 0x000e7000000e0000 */
[----:B------:R-:W2:Y:S01]  /*9420*/  SHFL.BFLY PT, R7, R73, 0x1, 0x1f ;  /* 0x0c201f0049077f89 */ /* 0x000ea200000e0000 */
[----:B---3--:R-:W-:Y:S02]  /*9430*/  FMNMX.FTZ R3, R0, R3, !PT ;  /* 0x0000000300037209 */ /* 0x008fe40007810000 */
[----:B----4-:R-:W-:Y:S05]  /*9440*/  FMNMX.FTZ R8, R5, R4, !PT ;  /* 0x0000000405087209 */ /* 0x010fea0007810000 */
[----:B------:R-:W3:Y:S01]  /*9450*/  SHFL.BFLY PT, R5, R3, 0x1, 0x1f ;  /* 0x0c201f0003057f89 */ /* 0x000ee200000e0000 */
[----:B-1----:R-:W-:Y:S07]  /*9460*/  FMNMX.FTZ R74, R74, R6, !PT ;  /* 0x000000064a4a7209 */ /* 0x002fee0007810000 */
[----:B------:R-:W1:Y:S01]  /*9470*/  SHFL.BFLY PT, R72, R8, 0x1, 0x1f ;  /* 0x0c201f0008487f89 */ /* 0x000e6200000e0000 */
[----:B--2---:R-:W-:Y:S01]  /*9480*/  FMNMX.FTZ R73, R73, R7, !PT ;  /* 0x0000000749497209 */ /* 0x004fe20007810000 */
[C---:B------:R-:W-:Y:S01]  /*9490*/  FADD.FTZ R0, -R74.reuse, R70 ;  /* 0x000000464a007221 */ /* 0x040fe20000010100 */
[----:B------:R-:W-:Y:S03]  /*94a0*/  FSETP.NEU.FTZ.AND P2, PT, R74, -INF , PT ;  /* 0xff8000004a00780b */ /* 0x000fe60003f5d000 */
[----:B------:R-:W-:Y:S01]  /*94b0*/  FMUL.FTZ R4, R0, UR4 ;  /* 0x0000000400047c20 */ /* 0x000fe20008410000 */
[----:B------:R-:W-:Y:S03]  /*94c0*/  FADD.FTZ R0, -R73, R71 ;  /* 0x0000004749007221 */ /* 0x000fe60000010100 */
[----:B------:R2:W4:Y:S01]  /*94d0*/  MUFU.EX2 R71, R4 ;  /* 0x0000000400477308 */ /* 0x0005220000000800 */
[----:B---3--:R-:W-:Y:S02]  /*94e0*/  FMNMX.FTZ R69, R3, R5, !PT ;  /* 0x0000000503457209 */ /* 0x008fe40007810000 */
[----:B-1----:R-:W-:Y:S01]  /*94f0*/  FMNMX.FTZ R72, R8, R72, !PT ;  /* 0x0000004808487209 */ /* 0x002fe20007810000 */
[----:B--2---:R-:W-:Y:S01]  /*9500*/  FMUL.FTZ R4, R0, UR4 ;  /* 0x0000000400047c20 */ /* 0x004fe20008410000 */
[C---:B----4-:R-:W-:Y:S01]  /*9510*/  FMUL.FTZ R17, R71.reuse, R89 ;  /* 0x0000005947117220 */ /* 0x050fe20000410000 */
[C---:B------:R-:W-:Y:S01]  /*9520*/  FMUL.FTZ R21, R71.reuse, R97 ;  /* 0x0000006147157220 */ /* 0x040fe20000410000 */
[C---:B------:R-:W-:Y:S03]  /*9530*/  FMUL.FTZ R33, R71.reuse, R105 ;  /* 0x0000006947217220 */ /* 0x040fe60000410000 */
[----:B------:R1:W2:Y:S01]  /*9540*/  MUFU.EX2 R70, R4 ;  /* 0x0000000400467308 */ /* 0x0002a20000000800 */
[----:B------:R-:W-:Y:S01]  /*9550*/  FADD.FTZ R0, -R72, R75 ;  /* 0x0000004b48007221 */ /* 0x000fe20000010100 */
[----:B------:R-:W-:Y:S01]  /*9560*/  FMUL.FTZ R75, R74, UR4 ;  /* 0x000000044a4b7c20 */ /* 0x000fe20008410000 */
[C---:B------:R-:W-:Y:S01]  /*9570*/  FMUL.FTZ R64, R71.reuse, R136 ;  /* 0x0000008847407220 */ /* 0x040fe20000410000 */
[----:B------:R-:W-:Y:S01]  /*9580*/  FMUL.FTZ R65, R71, R137 ;  /* 0x0000008947417220 */ /* 0x000fe20000410000 */
[----:B------:R-:W-:Y:S01]  /*9590*/  FMUL.FTZ R3, R0, UR4 ;  /* 0x0000000400037c20 */ /* 0x000fe20008410000 */
[----:B------:R-:W-:Y:S01]  /*95a0*/  FADD.FTZ R0, -R69, R76 ;  /* 0x0000004c45007221 */ /* 0x000fe20000010100 */
[----:B------:R-:W-:Y:S01]  /*95b0*/  FSEL R75, R75, RZ, P2 ;  /* 0x000000ff4b4b7208 */ /* 0x000fe20001000000 */
[C---:B------:R-:W-:Y:S01]  /*95c0*/  FMUL.FTZ R76, R73.reuse, UR4 ;  /* 0x00000004494c7c20 */ /* 0x040fe20008410000 */
[----:B------:R-:W-:Y:S01]  /*95d0*/  FSETP.NEU.FTZ.AND P2, PT, R73, -INF , PT ;  /* 0xff8000004900780b */ /* 0x000fe20003f5d000 */
[----:B------:R-:W-:Y:S01]  /*95e0*/  FMUL.FTZ R0, R0, UR4 ;  /* 0x0000000400007c20 */ /* 0x000fe20008410000 */
[----:B------:R-:W3:Y:S01]  /*95f0*/  MUFU.EX2 R3, R3 ;  /* 0x0000000300037308 */ /* 0x000ee20000000800 */
[--C-:B------:R-:W-:Y:S01]  /*9600*/  FFMA.FTZ R9, R44, UR4, -R75.reuse ;  /* 0x000000042c097c23 */ /* 0x100fe2000801084b */
[----:B------:R-:W-:Y:S01]  /*9610*/  FSEL R76, R76, RZ, P2 ;  /* 0x000000ff4c4c7208 */ /* 0x000fe20001000000 */
[----:B------:R-:W-:Y:S01]  /*9620*/  FMUL.FTZ R37, R71, R113 ;  /* 0x0000007147257220 */ /* 0x000fe20000410000 */
[----:B------:R-:W-:Y:S01]  /*9630*/  FSETP.NEU.FTZ.AND P2, PT, R72, -INF , PT ;  /* 0xff8000004800780b */ /* 0x000fe20003f5d000 */
[--C-:B------:R-:W-:Y:S01]  /*9640*/  FFMA.FTZ R62, R162, UR4, -R75.reuse ;  /* 0x00000004a23e7c23 */ /* 0x100fe2000801084b */
[--C-:B-1----:R-:W-:Y:S01]  /*9650*/  FFMA.FTZ R4, R43, UR4, -R75.reuse ;  /* 0x000000042b047c23 */ /* 0x102fe2000801084b */
[C---:B--2---:R-:W-:Y:S03]  /*9660*/  FMUL.FTZ R18, R70.reuse, R90 ;  /* 0x0000005a46127220 */ /* 0x044fe60000410000 */
[----:B------:R-:W1:Y:S01]  /*9670*/  MUFU.EX2 R0, R0 ;  /* 0x0000000000007308 */ /* 0x000e620000000800 */
[C---:B------:R-:W-:Y:S01]  /*9680*/  FMUL.FTZ R19, R70.reuse, R91 ;  /* 0x0000005b46137220 */ /* 0x040fe20000410000 */
[C---:B------:R-:W-:Y:S01]  /*9690*/  FMUL.FTZ R22, R70.reuse, R98 ;  /* 0x0000006246167220 */ /* 0x040fe20000410000 */
[C---:B------:R-:W-:Y:S01]  /*96a0*/  FMUL.FTZ R23, R70.reuse, R99 ;  /* 0x0000006346177220 */ /* 0x040fe20000410000 */
[C---:B------:R-:W-:Y:S01]  /*96b0*/  FMUL.FTZ R34, R70.reuse, R106 ;  /* 0x0000006a46227220 */ /* 0x040fe20000410000 */
[C---:B------:R-:W-:Y:S01]  /*96c0*/  FMUL.FTZ R35, R70.reuse, R107 ;  /* 0x0000006b46237220 */ /* 0x040fe20000410000 */
[--C-:B------:R-:W-:Y:S01]  /*96d0*/  FFMA.FTZ R5, R51, UR4, -R76.reuse ;  /* 0x0000000433057c23 */ /* 0x100fe2000801084c */
[----:B------:R-:W-:Y:S03]  /*96e0*/  FMUL.FTZ R51, R70, R123 ;  /* 0x0000007b46337220 */ /* 0x000fe60000410000 */
[----:B------:R2:W-:Y:S01]  /*96f0*/  MUFU.EX2 R239, R4 ;  /* 0x0000000400ef7308 */ /* 0x0005e20000000800 */
[C---:B---3--:R-:W-:Y:S01]  /*9700*/  FMUL.FTZ R13, R3.reuse, R93 ;  /* 0x0000005d030d7220 */ /* 0x048fe20000410000 */
[--C-:B------:R-:W-:Y:S01]  /*9710*/  FFMA.FTZ R7, R152, UR4, -R76.reuse ;  /* 0x0000000498077c23 */ /* 0x100fe2000801084c */
[----:B------:R-:W-:Y:S01]  /*9720*/  FMUL.FTZ R61, R3, R141 ;  /* 0x0000008d033d7220 */ /* 0x000fe20000410000 */
[C---:B------:R-:W-:Y:S01]  /*9730*/  FMUL.FTZ R66, R70.reuse, R138 ;  /* 0x0000008a46427220 */ /* 0x040fe20000410000 */
[----:B------:R-:W-:Y:S01]  /*9740*/  FMUL.FTZ R67, R70, R139 ;  /* 0x0000008b46437220 */ /* 0x000fe20000410000 */
[--C-:B------:R-:W-:Y:S01]  /*9750*/  FFMA.FTZ R12, R45, UR4, -R76.reuse ;  /* 0x000000042d0c7c23 */ /* 0x100fe2000801084c */
[C---:B------:R-:W-:Y:S03]  /*9760*/  FMUL.FTZ R8, R3.reuse, R80 ;  /* 0x0000005003087220 */ /* 0x040fe60000410000 */
[----:B------:R-:W-:Y:S01]  /*9770*/  MUFU.EX2 R240, R5 ;  /* 0x0000000500f07308 */ /* 0x000fe20000000800 */
[C---:B-1----:R-:W-:Y:S01]  /*9780*/  FMUL.FTZ R14, R0.reuse, R94 ;  /* 0x0000005e000e7220 */ /* 0x042fe20000410000 */
[C---:B------:R-:W-:Y:S01]  /*9790*/  FMUL.FTZ R15, R0.reuse, R95 ;  /* 0x0000005f000f7220 */ /* 0x040fe20000410000 */
[C---:B------:R-:W-:Y:S01]  /*97a0*/  FMUL.FTZ R63, R0.reuse, R143 ;  /* 0x0000008f003f7220 */ /* 0x040fe20000410000 */
[C---:B------:R-:W-:Y:S01]  /*97b0*/  FMUL.FTZ R10, R0.reuse, R82 ;  /* 0x00000052000a7220 */ /* 0x040fe20000410000 */
[C---:B------:R-:W-:Y:S01]  /*97c0*/  FMUL.FTZ R11, R0.reuse, R83 ;  /* 0x00000053000b7220 */ /* 0x040fe20000410000 */
[----:B------:R-:W-:Y:S01]  /*97d0*/  FMUL.FTZ R29, R3, R109 ;  /* 0x0000006d031d7220 */ /* 0x000fe20000410000 */
[C---:B------:R-:W-:Y:S03]  /*97e0*/  FMUL.FTZ R30, R0.reuse, R110 ;  /* 0x0000006e001e7220 */ /* 0x040fe60000410000 */
[----:B------:R1:W-:Y:S01]  /*97f0*/  MUFU.EX2 R220, R12 ;  /* 0x0000000c00dc7308 */ /* 0x0003e20000000800 */
[--C-:B--2---:R-:W-:Y:S01]  /*9800*/  FFMA.FTZ R4, R49, UR4, -R75.reuse ;  /* 0x0000000431047c23 */ /* 0x104fe2000801084b */
[----:B------:R-:W-:Y:S01]  /*9810*/  FMUL.FTZ R49, R71, R121 ;  /* 0x0000007947317220 */ /* 0x000fe20000410000 */
[----:B------:R-:W-:Y:S01]  /*9820*/  FMUL.FTZ R31, R0, R111 ;  /* 0x0000006f001f7220 */ /* 0x000fe20000410000 */
[----:B------:R-:W-:Y:S01]  /*9830*/  FMUL.FTZ R38, R70, R114 ;  /* 0x0000007246267220 */ /* 0x000fe20000410000 */
[----:B------:R-:W-:Y:S01]  /*9840*/  FMUL.FTZ R45, R3, R125 ;  /* 0x0000007d032d7220 */ /* 0x000fe20000410000 */
[--C-:B------:R-:W-:Y:S04]  /*9850*/  FFMA.FTZ R60, R151, UR4, -R76.reuse ;  /* 0x00000004973c7c23 */ /* 0x100fe8000801084c */
[----:B------:R2:W-:Y:S10]  /*9860*/  MUFU.EX2 R241, R4 ;  /* 0x0000000400f17308 */ /* 0x0005f40000000800 */
[----:B------:R3:W-:Y:S01]  /*9870*/  MUFU.EX2 R221, R7 ;  /* 0x0000000700dd7308 */ /* 0x0007e20000000800 */
[--C-:B-1----:R-:W-:Y:S01]  /*9880*/  FFMA.FTZ R12, R50, UR4, -R76.reuse ;  /* 0x00000004320c7c23 */ /* 0x102fe2000801084c */
[C---:B------:R-:W-:Y:S08]  /*9890*/  FMUL.FTZ R50, R70.reuse, R122 ;  /* 0x0000007a46327220 */ /* 0x040ff00000410000 */
[----:B------:R1:W-:Y:S01]  /*98a0*/  MUFU.EX2 R229, R9 ;  /* 0x0000000900e57308 */ /* 0x0003e20000000800 */
[--C-:B--2---:R-:W-:Y:S01]  /*98b0*/  FFMA.FTZ R4, R145, UR4, -R76.reuse ;  /* 0x0000000491047c23 */ /* 0x104fe2000801084c */
[----:B------:R-:W-:Y:S08]  /*98c0*/  FMUL.FTZ R145, R69, UR4 ;  /* 0x0000000445917c20 */ /* 0x000ff00008410000 */
[----:B------:R2:W-:Y:S01]  /*98d0*/  MUFU.EX2 R234, R4 ;  /* 0x0000000400ea7308 */ /* 0x0005e20000000800 */
[----:B---3--:R-:W-:Y:S09]  /*98e0*/  FMUL.FTZ R7, R70, R87 ;  /* 0x0000005746077220 */ /* 0x008ff20000410000 */
[----:B------:R3:W-:Y:S01]  /*98f0*/  MUFU.EX2 R219, R12 ;  /* 0x0000000c00db7308 */ /* 0x0007e20000000800 */
[C---:B-1----:R-:W-:Y:S09]  /*9900*/  FMUL.FTZ R9, R3.reuse, R81 ;  /* 0x0000005103097220 */ /* 0x042ff20000410000 */
[----:B------:R1:W-:Y:S01]  /*9910*/  MUFU.EX2 R189, R60 ;  /* 0x0000003c00bd7308 */ /* 0x0003e20000000800 */
[--C-:B--2---:R-:W-:Y:S09]  /*9920*/  FFMA.FTZ R4, R158, UR4, -R76.reuse ;  /* 0x000000049e047c23 */ /* 0x104ff2000801084c */
[----:B------:R2:W-:Y:S01]  /*9930*/  MUFU.EX2 R235, R4 ;  /* 0x0000000400eb7308 */ /* 0x0005e20000000800 */
[----:B---3--:R-:W-:Y:S02]  /*9940*/  FMUL.FTZ R12, R3, R92 ;  /* 0x0000005c030c7220 */ /* 0x008fe40000410000 */
[----:B------:R-:W-:Y:S01]  /*9950*/  LDSM.16.MT88.4 R92, [R79+0x6800] ;  /* 0x006800004f5c783b */ /* 0x000fe20000004200 */
[--C-:B-1----:R-:W-:Y:S01]  /*9960*/  FFMA.FTZ R60, R165, UR4, -R76.reuse ;  /* 0x00000004a53c7c23 */ /* 0x102fe2000801084c */
[--C-:B--2---:R-:W-:Y:S01]  /*9970*/  FFMA.FTZ R4, R48, UR4, -R75.reuse ;  /* 0x0000000430047c23 */ /* 0x104fe2000801084b */
[--C-:B------:R-:W-:Y:S04]  /*9980*/  FFMA.FTZ R48, R149, UR4, -R75.reuse ;  /* 0x0000000495307c23 */ /* 0x100fe8000801084b */
[----:B------:R1:W-:Y:S10]  /*9990*/  MUFU.EX2 R242, R4 ;  /* 0x0000000400f27308 */ /* 0x0003f40000000800 */
[----:B------:R2:W-:Y:S01]  /*99a0*/  MUFU.EX2 R191, R48 ;  /* 0x0000003000bf7308 */ /* 0x0005e20000000800 */
[----:B-1----:R-:W-:Y:S09]  /*99b0*/  FFMA.FTZ R4, R42, UR4, -R75 ;  /* 0x000000042a047c23 */ /* 0x002ff2000801084b */
[----:B------:R1:W-:Y:S01]  /*99c0*/  MUFU.EX2 R243, R4 ;  /* 0x0000000400f37308 */ /* 0x0003e20000000800 */
[----:B--2---:R-:W-:Y:S02]  /*99d0*/  FMUL.FTZ R48, R71, R120 ;  /* 0x0000007847307220 */ /* 0x004fe40000410000 */
[----:B------:R-:W-:Y:S01]  /*99e0*/  LDSM.16.MT88.4 R120, [R196+0x7800] ;  /* 0x00780000c478783b */ /* 0x000fe20000004200 */
[----:B-1----:R-:W-:Y:S01]  /*99f0*/  FFMA.FTZ R4, R144, UR4, -R76 ;  /* 0x0000000490047c23 */ /* 0x002fe2000801084c */
[----:B------:R-:W-:Y:S05]  /*9a00*/  FMUL.FTZ R144, R72, UR4 ;  /* 0x0000000448907c20 */ /* 0x000fea0008410000 */
[----:B------:R1:W2:Y:S01]  /*9a10*/  MUFU.EX2 R238, R4 ;  /* 0x0000000400ee7308 */ /* 0x0002a20000000800 */
[----:B------:R-:W-:Y:S02]  /*9a20*/  FSEL R144, R144, RZ, P2 ;  /* 0x000000ff90907208 */ /* 0x000fe40001000000 */
[----:B------:R-:W-:Y:S03]  /*9a30*/  FSETP.NEU.FTZ.AND P2, PT, R69, -INF , PT ;  /* 0xff8000004500780b */ /* 0x000fe60003f5d000 */
[--C-:B------:R-:W-:Y:S01]  /*9a40*/  FFMA.FTZ R6, R146, UR4, -R144.reuse ;  /* 0x0000000492067c23 */ /* 0x100fe20008010890 */
[----:B------:R-:W-:Y:S01]  /*9a50*/  FSEL R145, R145, RZ, P2 ;  /* 0x000000ff91917208 */ /* 0x000fe20001000000 */
[--C-:B------:R-:W-:Y:S01]  /*9a60*/  FFMA.FTZ R16, R55, UR4, -R144.reuse ;  /* 0x0000000437107c23 */ /* 0x100fe20008010890 */
[--C-:B------:R-:W-:Y:S01]  /*9a70*/  FFMA.FTZ R20, R52, UR4, -R144.reuse ;  /* 0x0000000434147c23 */ /* 0x100fe20008010890 */
[----:B------:R3:W-:Y:S01]  /*9a80*/  MUFU.EX2 R223, R6 ;  /* 0x0000000600df7308 */ /* 0x0007e20000000800 */
[--C-:B------:R-:W-:Y:S01]  /*9a90*/  FFMA.FTZ R5, R47, UR4, -R144.reuse ;  /* 0x000000042f057c23 */ /* 0x100fe20008010890 */
[----:B------:R-:W-:Y:S01]  /*9aa0*/  FFMA.FTZ R28, R157, UR4, -R145 ;  /* 0x000000049d1c7c23 */ /* 0x000fe20008010891 */
[--C-:B------:R-:W-:Y:S01]  /*9ab0*/  FFMA.FTZ R32, R53, UR4, -R144.reuse ;  /* 0x0000000435207c23 */ /* 0x100fe20008010890 */
[----:B------:R-:W-:Y:S01]  /*9ac0*/  FMUL.FTZ R55, R70, R131 ;  /* 0x0000008346377220 */ /* 0x000fe20000410000 */
[----:B------:R-:W-:Y:S01]  /*9ad0*/  FMUL.FTZ R53, R71, R129 ;  /* 0x0000008147357220 */ /* 0x000fe20000410000 */
[--C-:B-1----:R-:W-:Y:S01]  /*9ae0*/  FFMA.FTZ R4, R147, UR4, -R144.reuse ;  /* 0x0000000493047c23 */ /* 0x102fe20008010890 */
[----:B--2---:R-:W-:Y:S03]  /*9af0*/  F2FP.BF16.F32.PACK_AB R87, R240, R238 ;  /* 0x000000eef057723e */ /* 0x004fe600000010ff */
[----:B------:R1:W-:Y:S01]  /*9b00*/  MUFU.EX2 R230, R5 ;  /* 0x0000000500e67308 */ /* 0x0003e20000000800 */
[----:B------:R-:W-:Y:S01]  /*9b10*/  FFMA.FTZ R52, R150, UR4, -R75 ;  /* 0x0000000496347c23 */ /* 0x000fe2000801084b */
[----:B------:R-:W-:Y:S01]  /*9b20*/  FMUL.FTZ R47, R0, R127 ;  /* 0x0000007f002f7220 */ /* 0x000fe20000410000 */
[--C-:B------:R-:W-:Y:S01]  /*9b30*/  FFMA.FTZ R44, R160, UR4, -R145.reuse ;  /* 0x00000004a02c7c23 */ /* 0x100fe20008010891 */
[--C-:B------:R-:W-:Y:S01]  /*9b40*/  FFMA.FTZ R36, R148, UR4, -R144.reuse ;  /* 0x0000000494247c23 */ /* 0x100fe20008010890 */
[----:B------:R-:W-:Y:S05]  /*9b50*/  FFMA.FTZ R77, R77, UR4, -R145 ;  /* 0x000000044d4d7c23 */ /* 0x000fea0008010891 */
[----:B------:R2:W4:Y:S01]  /*9b60*/  MUFU.EX2 R233, R4 ;  /* 0x0000000400e97308 */ /* 0x0005220000000800 */
[----:B---3--:R-:W-:Y:S09]  /*9b70*/  FFMA.FTZ R6, R40, UR4, -R75 ;  /* 0x0000000428067c23 */ /* 0x008ff2000801084b */
[----:B------:R3:W-:Y:S01]  /*9b80*/  MUFU.EX2 R231, R6 ;  /* 0x0000000600e77308 */ /* 0x0007e20000000800 */
[----:B-1----:R-:W-:Y:S01]  /*9b90*/  FMUL.FTZ R5, R71, R85 ;  /* 0x0000005547057220 */ /* 0x002fe20000410000 */
[----:B------:R-:W-:Y:S08]  /*9ba0*/  F2FP.BF16.F32.PACK_AB R85, R235, R234 ;  /* 0x000000eaeb55723e */ /* 0x000ff000000010ff */
[----:B------:R1:W-:Y:S01]  /*9bb0*/  MUFU.EX2 R215, R28 ;  /* 0x0000001c00d77308 */ /* 0x0003e20000000800 */
[--C-:B--2---:R-:W-:Y:S01]  /*9bc0*/  FFMA.FTZ R4, R156, UR4, -R145.reuse ;  /* 0x000000049c047c23 */ /* 0x104fe20008010891 */
[----:B----4-:R-:W-:Y:S08]  /*9bd0*/  F2FP.BF16.F32.PACK_AB R80, R233, R223 ;  /* 0x000000dfe950723e */ /* 0x010ff000000010ff */
[----:B------:R2:W-:Y:S01]  /*9be0*/  MUFU.EX2 R218, R4 ;  /* 0x0000000400da7308 */ /* 0x0005e20000000800 */
[----:B---3--:R-:W-:Y:S01]  /*9bf0*/  FMUL.FTZ R6, R70, R86 ;  /* 0x0000005646067220 */ /* 0x008fe20000410000 */
[----:B------:R-:W-:Y:S08]  /*9c00*/  F2FP.BF16.F32.PACK_AB R86, R243, R242 ;  /* 0x000000f2f356723e */ /* 0x000ff000000010ff */
[----:B------:R3:W-:Y:S01]  /*9c10*/  MUFU.EX2 R217, R16 ;  /* 0x0000001000d97308 */ /* 0x0007e20000000800 */
[--C-:B-1----:R-:W-:Y:S09]  /*9c20*/  FFMA.FTZ R28, R159, UR4, -R145.reuse ;  /* 0x000000049f1c7c23 */ /* 0x102ff20008010891 */
[----:B------:R1:W-:Y:S01]  /*9c30*/  MUFU.EX2 R216, R20 ;  /* 0x0000001400d87308 */ /* 0x0003e20000000800 */
[--C-:B--2---:R-:W-:Y:S09]  /*9c40*/  FFMA.FTZ R4, R155, UR4, -R145.reuse ;  /* 0x000000049b047c23 */ /* 0x104ff20008010891 */
[----:B------:R2:W4:Y:S01]  /*9c50*/  MUFU.EX2 R228, R4 ;  /* 0x0000000400e47308 */ /* 0x0005220000000800 */
[C---:B---3--:R-:W-:Y:S02]  /*9c60*/  FMUL.FTZ R16, R71.reuse, R88 ;  /* 0x0000005847107220 */ /* 0x048fe40000410000 */
[----:B------:R-:W-:Y:S07]  /*9c70*/  LDSM.16.MT88.4 R88, [R197+0x6000] ;  /* 0x00600000c558783b */ /* 0x000fee0000004200 */
[----:B------:R3:W-:Y:S01]  /*9c80*/  MUFU.EX2 R214, R28 ;  /* 0x0000001c00d67308 */ /* 0x0007e20000000800 */
[----:B-1----:R-:W-:Y:S02]  /*9c90*/  FMUL.FTZ R20, R71, R96 ;  /* 0x0000006047147220 */ /* 0x002fe40000410000 */
[----:B------:R-:W-:Y:S07]  /*9ca0*/  LDSM.16.MT88.4 R96, [R198+0x6800] ;  /* 0x00680000c660783b */ /* 0x000fee0000004200 */
[----:B------:R1:W-:Y:S01]  /*9cb0*/  MUFU.EX2 R193, R44 ;  /* 0x0000002c00c17308 */ /* 0x0003e20000000800 */
[----:B--2---:R-:W-:Y:S01]  /*9cc0*/  FFMA.FTZ R4, R46, UR4, -R144 ;  /* 0x000000042e047c23 */ /* 0x004fe20008010890 */
[----:B----4-:R-:W-:Y:S01]  /*9cd0*/  F2FP.BF16.F32.PACK_AB R81, R228, R218 ;  /* 0x000000dae451723e */ /* 0x010fe200000010ff */
[----:B------:R-:W-:Y:S07]  /*9ce0*/  FMUL.FTZ R46, R0, R126 ;  /* 0x0000007e002e7220 */ /* 0x000fee0000410000 */
[----:B------:R2:W4:Y:S01]  /*9cf0*/  MUFU.EX2 R232, R4 ;  /* 0x0000000400e87308 */ /* 0x0005220000000800 */
[----:B---3--:R-:W-:Y:S09]  /*9d00*/  FMUL.FTZ R28, R3, R108 ;  /* 0x0000006c031c7220 */ /* 0x008ff20000410000 */
[----:B------:R3:W-:Y:S01]  /*9d10*/  MUFU.EX2 R195, R32 ;  /* 0x0000002000c37308 */ /* 0x0007e20000000800 */
[--C-:B-1----:R-:W-:Y:S09]  /*9d20*/  FFMA.FTZ R44, R161, UR4, -R145.reuse ;  /* 0x00000004a12c7c23 */ /* 0x102ff20008010891 */
[----:B------:R1:W-:Y:S01]  /*9d30*/  MUFU.EX2 R194, R36 ;  /* 0x0000002400c27308 */ /* 0x0003e20000000800 */
[--C-:B--2---:R-:W-:Y:S01]  /*9d40*/  FFMA.FTZ R4, R154, UR4, -R145.reuse ;  /* 0x000000049a047c23 */ /* 0x104fe20008010891 */
[----:B----4-:R-:W-:Y:S08]  /*9d50*/  F2FP.BF16.F32.PACK_AB R82, R232, R230 ;  /* 0x000000e6e852723e */ /* 0x010ff000000010ff */
[----:B------:R2:W-:Y:S01]  /*9d60*/  MUFU.EX2 R222, R4 ;  /* 0x0000000400de7308 */ /* 0x0005e20000000800 */
[C---:B---3--:R-:W-:Y:S02]  /*9d70*/  FMUL.FTZ R32, R71.reuse, R104 ;  /* 0x0000006847207220 */ /* 0x048fe40000410000 */
[----:B------:R-:W-:Y:S07]  /*9d80*/  LDSM.16.MT88.4 R104, [R198+0x7800] ;  /* 0x00780000c668783b */ /* 0x000fee0000004200 */
[----:B------:R3:W-:Y:S01]  /*9d90*/  MUFU.EX2 R192, R44 ;  /* 0x0000002c00c07308 */ /* 0x0007e20000000800 */
[----:B-1----:R-:W-:Y:S09]  /*9da0*/  FMUL.FTZ R36, R71, R112 ;  /* 0x0000007047247220 */ /* 0x002ff20000410000 */
[----:B------:R1:W-:Y:S01]  /*9db0*/  MUFU.EX2 R190, R52 ;  /* 0x0000003400be7308 */ /* 0x0003e20000000800 */
[----:B--2---:R-:W-:Y:S09]  /*9dc0*/  FFMA.FTZ R4, R153, UR4, -R145 ;  /* 0x0000000499047c23 */ /* 0x004ff20008010891 */
[----:B------:R2:W4:Y:S01]  /*9dd0*/  MUFU.EX2 R227, R4 ;  /* 0x0000000400e37308 */ /* 0x0005220000000800 */
[----:B---3--:R-:W-:Y:S09]  /*9de0*/  FMUL.FTZ R44, R3, R124 ;  /* 0x0000007c032c7220 */ /* 0x008ff20000410000 */
[----:B------:R3:W-:Y:S01]  /*9df0*/  MUFU.EX2 R131, R60 ;  /* 0x0000003c00837308 */ /* 0x0007e20000000800 */
[----:B-1----:R-:W-:Y:S09]  /*9e00*/  FMUL.FTZ R52, R71, R128 ;  /* 0x0000008047347220 */ /* 0x002ff20000410000 */
[----:B------:R1:W-:Y:S01]  /*9e10*/  MUFU.EX2 R161, R62 ;  /* 0x0000003e00a17308 */ /* 0x0003e20000000800 */
[--C-:B--2---:R-:W-:Y:S01]  /*9e20*/  FFMA.FTZ R4, R41, UR4, -R75.reuse ;  /* 0x0000000429047c23 */ /* 0x104fe2000801084b */
[----:B----4-:R-:W-:Y:S01]  /*9e30*/  F2FP.BF16.F32.PACK_AB R83, R227, R222 ;  /* 0x000000dee353723e */ /* 0x010fe200000010ff */
[----:B------:R-:W2:Y:S07]  /*9e40*/  LDSM.16.MT88.4 R40, [R198+0x6000] ;  /* 0x00600000c628783b */ /* 0x000eae0000004200 */
[----:B------:R4:W5:Y:S01]  /*9e50*/  MUFU.EX2 R226, R4 ;  /* 0x0000000400e27308 */ /* 0x0009620000000800 */
[----:B---3--:R-:W-:Y:S09]  /*9e60*/  FMUL.FTZ R60, R3, R140 ;  /* 0x0000008c033c7220 */ /* 0x008ff20000410000 */
[----:B------:R-:W-:Y:S01]  /*9e70*/  MUFU.EX2 R77, R77 ;  /* 0x0000004d004d7308 */ /* 0x000fe20000000800 */
[----:B-1----:R-:W-:Y:S01]  /*9e80*/  FMUL.FTZ R62, R0, R142 ;  /* 0x0000008e003e7220 */ /* 0x002fe20000410000 */
[----:B----4-:R-:W-:Y:S01]  /*9e90*/  FFMA.FTZ R4, R54, UR4, -R76 ;  /* 0x0000000436047c23 */ /* 0x010fe2000801084c */
[C---:B------:R-:W-:Y:S07]  /*9ea0*/  FMUL.FTZ R54, R70.reuse, R130 ;  /* 0x0000008246367220 */ /* 0x040fee0000410000 */
[----:B------:R1:W3:Y:S02]  /*9eb0*/  MUFU.EX2 R224, R4 ;  /* 0x0000000400e07308 */ /* 0x0002e40000000800 */
[----:B-1----:R-:W-:Y:S01]  /*9ec0*/  FFMA.FTZ R4, R39, UR4, -R75 ;  /* 0x0000000427047c23 */ /* 0x002fe2000801084b */
[C---:B------:R-:W-:Y:S01]  /*9ed0*/  FMUL.FTZ R39, R70.reuse, R115 ;  /* 0x0000007346277220 */ /* 0x040fe20000410000 */
[----:B------:R-:W-:Y:S06]  /*9ee0*/  FFMA.FTZ R70, R70, R247, R234 ;  /* 0x000000f746467223 */ /* 0x000fec00000100ea */
[----:B------:R1:W4:Y:S02]  /*9ef0*/  MUFU.EX2 R225, R4 ;  /* 0x0000000400e17308 */ /* 0x0003240000000800 */
[----:B-1----:R-:W-:Y:S01]  /*9f00*/  FMUL.FTZ R4, R71, R84 ;  /* 0x0000005447047220 */ /* 0x002fe20000410000 */
[----:B------:R-:W-:Y:S01]  /*9f10*/  F2FP.BF16.F32.PACK_AB R84, R241, R239 ;  /* 0x000000eff154723e */ /* 0x000fe200000010ff */
[----:B------:R-:W-:Y:S06]  /*9f20*/  FFMA.FTZ R71, R71, R246, R239 ;  /* 0x000000f647477223 */ /* 0x000fec00000100ef */
[-C--:B------:R-:W-:Y:S06]  /*9f30*/  HMMA.16816.F32.BF16 R4, R84, R24.reuse, R4 ;  /* 0x000000185404723c */ /* 0x080fec0000041804 */
[C---:B------:R-:W-:Y:S06]  /*9f40*/  HMMA.16816.F32.BF16 R8, R80.reuse, R24, R8 ;  /* 0x000000185008723c */ /* 0x040fec0000041808 */
[-C--:B------:R-:W-:Y:S05]  /*9f50*/  HMMA.16816.F32.BF16 R12, R80, R26.reuse, R12 ;  /* 0x0000001a500c723c */ /* 0x080fea000004180c */
[C---:B------:R-:W-:Y:S01]  /*9f60*/  FMUL.FTZ R24, R3.reuse, R100 ;  /* 0x0000006403187220 */ /* 0x040fe20000410000 */
[C---:B------:R-:W-:Y:S05]  /*9f70*/  HMMA.16816.F32.BF16 R16, R84.reuse, R26, R16 ;  /* 0x0000001a5410723c */ /* 0x040fea0000041810 */
[C---:B------:R-:W-:Y:S01]  /*9f80*/  FMUL.FTZ R25, R3.reuse, R101 ;  /* 0x0000006503197220 */ /* 0x040fe20000410000 */
[-C--:B--2---:R-:W-:Y:S05]  /*9f90*/  HMMA.16816.F32.BF16 R20, R84, R40.reuse, R20 ;  /* 0x000000285414723c */ /* 0x084fea0000041814 */
[C---:B------:R-:W-:Y:S01]  /*9fa0*/  FMUL.FTZ R26, R0.reuse, R102 ;  /* 0x00000066001a7220 */ /* 0x040fe20000410000 */
[C---:B------:R-:W-:Y:S07]  /*9fb0*/  FMUL.FTZ R27, R0.reuse, R103 ;  /* 0x00000067001b7220 */ /* 0x040fee0000410000 */
[C---:B------:R-:W-:Y:S06]  /*9fc0*/  HMMA.16816.F32.BF16 R24, R80.reuse, R40, R24 ;  /* 0x000000285018723c */ /* 0x040fec0000041818 */
[-C--:B------:R-:W-:Y:S05]  /*9fd0*/  HMMA.16816.F32.BF16 R28, R80, R42.reuse, R28 ;  /* 0x0000002a501c723c */ /* 0x080fea000004181c */
[C---:B------:R-:W-:Y:S01]  /*9fe0*/  FMUL.FTZ R40, R3.reuse, R116 ;  /* 0x0000007403287220 */ /* 0x040fe20000410000 */
[C---:B------:R-:W-:Y:S05]  /*9ff0*/  HMMA.16816.F32.BF16 R32, R84.reuse, R42, R32 ;  /* 0x0000002a5420723c */ /* 0x040fea0000041820 */
[C---:B------:R-:W-:Y:S01]  /*a000*/  FMUL.FTZ R41, R3.reuse, R117 ;  /* 0x0000007503297220 */ /* 0x040fe20000410000 */
[-C--:B------:R-:W-:Y:S05]  /*a010*/  HMMA.16816.F32.BF16 R36, R84, R56.reuse, R36 ;  /* 0x000000385424723c */ /* 0x080fea0000041824 */
        /* <DEDUP_REMOVED lines=9> */
[C---:B------:R-:W-:Y:S01]  /*a0b0*/  FMUL.FTZ R59, R0.reuse, R135 ;  /* 0x00000087003b7220 */ /* 0x040fe20000410000 */
[----:B------:R-:W-:Y:S01]  /*a0c0*/  FFMA.FTZ R3, R3, R248, R223 ;  /* 0x000000f803037223 */ /* 0x000fe200000100df */
[----:B------:R-:W-:Y:S03]  /*a0d0*/  FFMA.FTZ R0, R0, R249, R218 ;  /* 0x000000f900007223 */ /* 0x000fe600000100da */
[----:B------:R-:W-:Y:S01]  /*a0e0*/  FADD.FTZ R3, R233, R3 ;  /* 0x00000003e9037221 */ /* 0x000fe20000010000 */
[----:B------:R-:W-:Y:S01]  /*a0f0*/  FADD.FTZ R0, R228, R0 ;  /* 0x00000000e4007221 */ /* 0x000fe20000010000 */
[C---:B------:R-:W-:Y:S04]  /*a100*/  HMMA.16816.F32.BF16 R56, R80.reuse, R88, R56 ;  /* 0x000000585038723c */ /* 0x040fe80000041838 */
[----:B------:R-:W-:Y:S02]  /*a110*/  FADD.FTZ R3, R230, R3 ;  /* 0x00000003e6037221 */ /* 0x000fe40000010000 */
[-C--:B------:R-:W-:Y:S05]  /*a120*/  HMMA.16816.F32.BF16 R60, R80, R90.reuse, R60 ;  /* 0x0000005a503c723c */ /* 0x080fea000004183c */
[----:B------:R-:W-:Y:S01]  /*a130*/  FFMA.FTZ R88, R163, UR4, -R75 ;  /* 0x00000004a3587c23 */ /* 0x000fe2000801084b */
[----:B------:R-:W-:Y:S03]  /*a140*/  HMMA.16816.F32.BF16 R64, R84, R90, R64 ;  /* 0x0000005a5440723c */ /* 0x000fe60000041840 */
[----:B------:R1:W-:Y:S02]  /*a150*/  MUFU.EX2 R160, R88 ;  /* 0x0000005800a07308 */ /* 0x0003e40000000800 */
[----:B-----5:R-:W-:Y:S02]  /*a160*/  F2FP.BF16.F32.PACK_AB R80, R231, R226 ;  /* 0x000000e2e750723e */ /* 0x020fe400000010ff */
[----:B---3--:R-:W-:Y:S04]  /*a170*/  F2FP.BF16.F32.PACK_AB R81, R224, R221 ;  /* 0x000000dde051723e */ /* 0x008fe800000010ff */
[----:B----4-:R-:W-:Y:S02]  /*a180*/  F2FP.BF16.F32.PACK_AB R82, R229, R225 ;  /* 0x000000e1e552723e */ /* 0x010fe400000010ff */
[----:B------:R-:W-:Y:S02]  /*a190*/  F2FP.BF16.F32.PACK_AB R83, R219, R220 ;  /* 0x000000dcdb53723e */ /* 0x000fe400000010ff */
[----:B------:R-:W-:Y:S02]  /*a1a0*/  F2FP.BF16.F32.PACK_AB R84, R216, R217 ;  /* 0x000000d9d854723e */ /* 0x000fe400000010ff */
[----:B------:R-:W-:Y:S02]  /*a1b0*/  F2FP.BF16.F32.PACK_AB R85, R214, R215 ;  /* 0x000000d7d655723e */ /* 0x000fe400000010ff */
[----:B------:R-:W-:Y:S01]  /*a1c0*/  F2FP.BF16.F32.PACK_AB R86, R194, R195 ;  /* 0x000000c3c256723e */ /* 0x000fe200000010ff */
[-C--:B------:R-:W-:Y:S05]  /*a1d0*/  HMMA.16816.F32.BF16 R4, R80, R92.reuse, R4 ;  /* 0x0000005c5004723c */ /* 0x080fea0000041804 */
[----:B------:R-:W-:Y:S01]  /*a1e0*/  F2FP.BF16.F32.PACK_AB R87, R192, R193 ;  /* 0x000000c1c057723e */ /* 0x000fe200000010ff */
[----:B-1----:R-:W-:Y:S04]  /*a1f0*/  FFMA.FTZ R88, R166, UR4, -R76 ;  /* 0x00000004a6587c23 */ /* 0x002fe8000801084c */
[----:B------:R1:W-:Y:S02]  /*a200*/  MUFU.EX2 R135, R88 ;  /* 0x0000005800877308 */ /* 0x0003e40000000800 */
[C---:B------:R-:W-:Y:S06]  /*a210*/  HMMA.16816.F32.BF16 R8, R84.reuse, R92, R8 ;  /* 0x0000005c5408723c */ /* 0x040fec0000041808 */
[-C--:B------:R-:W-:Y:S05]  /*a220*/  HMMA.16816.F32.BF16 R12, R84, R94.reuse, R12 ;  /* 0x0000005e540c723c */ /* 0x080fea000004180c */
[----:B------:R-:W-:Y:S01]  /*a230*/  FFMA.FTZ R92, R170, UR4, -R144 ;  /* 0x00000004aa5c7c23 */ /* 0x000fe20008010890 */
[C---:B------:R-:W-:Y:S03]  /*a240*/  HMMA.16816.F32.BF16 R16, R80.reuse, R94, R16 ;  /* 0x0000005e5010723c */ /* 0x040fe60000041810 */
[----:B------:R2:W-:Y:S02]  /*a250*/  MUFU.EX2 R130, R92 ;  /* 0x0000005c00827308 */ /* 0x0005e40000000800 */
[----:B-1----:R-:W-:Y:S01]  /*a260*/  FFMA.FTZ R88, R167, UR4, -R76 ;  /* 0x00000004a7587c23 */ /* 0x002fe2000801084c */
[-C--:B------:R-:W-:Y:S07]  /*a270*/  HMMA.16816.F32.BF16 R20, R80, R96.reuse, R20 ;  /* 0x000000605014723c */ /* 0x080fee0000041814 */
[----:B------:R1:W-:Y:S01]  /*a280*/  MUFU.EX2 R159, R88 ;  /* 0x00000058009f7308 */ /* 0x0003e20000000800 */
[C---:B------:R-:W-:Y:S06]  /*a290*/  HMMA.16816.F32.BF16 R24, R84.reuse, R96, R24 ;  /* 0x000000605418723c */ /* 0x040fec0000041818 */
[-C--:B------:R-:W-:Y:S05]  /*a2a0*/  HMMA.16816.F32.BF16 R28, R84, R98.reuse, R28 ;  /* 0x00000062541c723c */ /* 0x080fea000004181c */
[--C-:B--2---:R-:W-:Y:S01]  /*a2b0*/  FFMA.FTZ R92, R172, UR4, -R144.reuse ;  /* 0x00000004ac5c7c23 */ /* 0x104fe20008010890 */
[C---:B------:R-:W-:Y:S03]  /*a2c0*/  HMMA.16816.F32.BF16 R32, R80.reuse, R98, R32 ;  /* 0x000000625020723c */ /* 0x040fe60000041820 */
[----:B------:R2:W-:Y:S01]  /*a2d0*/  MUFU.EX2 R129, R92 ;  /* 0x0000005c00817308 */ /* 0x0005e20000000800 */
[----:B-1----:R-:W1:Y:S01]  /*a2e0*/  LDSM.16.MT88.4 R88, [R196+0x6800] ;  /* 0x00680000c458783b */ /* 0x002e620000004200 */
[--C-:B------:R-:W-:Y:S08]  /*a2f0*/  FFMA.FTZ R96, R168, UR4, -R144.reuse ;  /* 0x00000004a8607c23 */ /* 0x100ff00008010890 */
[----:B------:R3:W-:Y:S01]  /*a300*/  MUFU.EX2 R133, R96 ;  /* 0x0000006000857308 */ /* 0x0007e20000000800 */
[--C-:B--2---:R-:W-:Y:S09]  /*a310*/  FFMA.FTZ R92, R176, UR4, -R145.reuse ;  /* 0x00000004b05c7c23 */ /* 0x104ff20008010891 */
[----:B------:R2:W-:Y:S01]  /*a320*/  MUFU.EX2 R128, R92 ;  /* 0x0000005c00807308 */ /* 0x0005e20000000800 */
[----:B---3--:R-:W-:Y:S09]  /*a330*/  FFMA.FTZ R96, R169, UR4, -R144 ;  /* 0x00000004a9607c23 */ /* 0x008ff20008010890 */
[----:B------:R3:W-:Y:S01]  /*a340*/  MUFU.EX2 R158, R96 ;  /* 0x00000060009e7308 */ /* 0x0007e20000000800 */
[--C-:B--2---:R-:W-:Y:S01]  /*a350*/  FFMA.FTZ R92, R177, UR4, -R145.reuse ;  /* 0x00000004b15c7c23 */ /* 0x104fe20008010891 */
[-C--:B-1----:R-:W-:Y:S08]  /*a360*/  HMMA.16816.F32.BF16 R36, R80, R88.reuse, R36 ;  /* 0x000000585024723c */ /* 0x082ff00000041824 */
[----:B------:R1:W-:Y:S03]  /*a370*/  MUFU.EX2 R134, R92 ;  /* 0x0000005c00867308 */ /* 0x0003e60000000800 */
[----:B---3--:R-:W-:Y:S01]  /*a380*/  FFMA.FTZ R96, R181, UR4, -R145 ;  /* 0x00000004b5607c23 */ /* 0x008fe20008010891 */
[C---:B------:R-:W-:Y:S06]  /*a390*/  HMMA.16816.F32.BF16 R40, R84.reuse, R88, R40 ;  /* 0x000000585428723c */ /* 0x040fec0000041828 */
[----:B------:R2:W-:Y:S01]  /*a3a0*/  MUFU.EX2 R132, R96 ;  /* 0x0000006000847308 */ /* 0x0005e20000000800 */
[-C--:B------:R-:W-:Y:S04]  /*a3b0*/  HMMA.16816.F32.BF16 R44, R84, R90.reuse, R44 ;  /* 0x0000005a542c723c */ /* 0x080fe8000004182c */
[----:B------:R-:W-:Y:S02]  /*a3c0*/  FFMA.FTZ R88, R171, UR4, -R75 ;  /* 0x00000004ab587c23 */ /* 0x000fe4000801084b */
[C---:B------:R-:W-:Y:S01]  /*a3d0*/  HMMA.16816.F32.BF16 R48, R80.reuse, R90, R48 ;  /* 0x0000005a5030723c */ /* 0x040fe20000041830 */
[----:B-1----:R-:W1:Y:S02]  /*a3e0*/  LDSM.16.MT88.4 R92, [R197+0x6800] ;  /* 0x00680000c55c783b */ /* 0x002e640000004200 */
[----:B------:R3:W-:Y:S02]  /*a3f0*/  MUFU.EX2 R155, R88 ;  /* 0x00000058009b7308 */ /* 0x0007e40000000800 */
[----:B--2---:R-:W-:Y:S08]  /*a400*/  FFMA.FTZ R96, R180, UR4, -R145 ;  /* 0x00000004b4607c23 */ /* 0x004ff00008010891 */
[----:B------:R2:W-:Y:S01]  /*a410*/  MUFU.EX2 R157, R96 ;  /* 0x00000060009d7308 */ /* 0x0005e20000000800 */
[--C-:B---3--:R-:W-:Y:S09]  /*a420*/  FFMA.FTZ R88, R173, UR4, -R75.reuse ;  /* 0x00000004ad587c23 */ /* 0x108ff2000801084b */
[----:B------:R3:W4:Y:S01]  /*a430*/  MUFU.EX2 R156, R88 ;  /* 0x00000058009c7308 */ /* 0x0007220000000800 */
[----:B--2---:R-:W2:Y:S01]  /*a440*/  LDSM.16.MT88.4 R96, [R79+0x7000] ;  /* 0x007000004f60783b */ /* 0x004ea20000004200 */
[-C--:B-1----:R-:W-:Y:S03]  /*a450*/  HMMA.16816.F32.BF16 R52, R80, R92.reuse, R52 ;  /* 0x0000005c5034723c */ /* 0x082fe60000041834 */
[--C-:B---3--:R-:W-:Y:S01]  /*a460*/  FFMA.FTZ R88, R182, UR4, -R76.reuse ;  /* 0x00000004b6587c23 */ /* 0x108fe2000801084c */
[----:B----4-:R-:W-:Y:S02]  /*a470*/  F2FP.BF16.F32.PACK_AB R136, R156, R155 ;  /* 0x0000009b9c88723e */ /* 0x010fe400000010ff */
[C---:B------:R-:W-:Y:S02]  /*a480*/  HMMA.16816.F32.BF16 R56, R84.reuse, R92, R56 ;  /* 0x0000005c5438723c */ /* 0x040fe40000041838 */
[----:B------:R1:W-:Y:S04]  /*a490*/  MUFU.EX2 R154, R88 ;  /* 0x00000058009a7308 */ /* 0x0003e80000000800 */
[-C--:B------:R-:W-:Y:S05]  /*a4a0*/  HMMA.16816.F32.BF16 R60, R84, R94.reuse, R60 ;  /* 0x0000005e543c723c */ /* 0x080fea000004183c */
[--C-:B------:R-:W-:Y:S01]  /*a4b0*/  FFMA.FTZ R92, R178, UR4, -R75.reuse ;  /* 0x00000004b25c7c23 */ /* 0x100fe2000801084b */
[----:B------:R-:W-:Y:S03]  /*a4c0*/  HMMA.16816.F32.BF16 R64, R80, R94, R64 ;  /* 0x0000005e5040723c */ /* 0x000fe60000041840 */
[----:B------:R3:W-:Y:S02]  /*a4d0*/  MUFU.EX2 R152, R92 ;  /* 0x0000005c00987308 */ /* 0x0007e40000000800 */
[----:B------:R-:W-:Y:S01]  /*a4e0*/  FFMA.FTZ R75, R179, UR4, -R75 ;  /* 0x00000004b34b7c23 */ /* 0x000fe2000801084b */
[--C-:B-1----:R-:W-:Y:S01]  /*a4f0*/  FFMA.FTZ R88, R183, UR4, -R76.reuse ;  /* 0x00000004b7587c23 */ /* 0x102fe2000801084c */
[----:B------:R-:W-:Y:S06]  /*a500*/  F2FP.BF16.F32.PACK_AB R84, R190, R191 ;  /* 0x000000bfbe54723e */ /* 0x000fec00000010ff */
[----:B------:R1:W4:Y:S01]  /*a510*/  MUFU.EX2 R151, R75 ;  /* 0x0000004b00977308 */ /* 0x0003220000000800 */
[----:B------:R-:W-:Y:S02]  /*a520*/  F2FP.BF16.F32.PACK_AB R85, R131, R189 ;  /* 0x000000bd8355723e */ /* 0x000fe400000010ff */
[----:B------:R-:W-:Y:S02]  /*a530*/  F2FP.BF16.F32.PACK_AB R86, R160, R161 ;  /* 0x000000a1a056723e */ /* 0x000fe400000010ff */
[----:B------:R-:W-:Y:S02]  /*a540*/  F2FP.BF16.F32.PACK_AB R87, R159, R135 ;  /* 0x000000879f57723e */ /* 0x000fe400000010ff */
[----:B------:R-:W-:Y:S03]  /*a550*/  F2FP.BF16.F32.PACK_AB R80, R129, R130 ;  /* 0x000000828150723e */ /* 0x000fe600000010ff */
[----:B------:R5:W5:Y:S01]  /*a560*/  MUFU.EX2 R153, R88 ;  /* 0x0000005800997308 */ /* 0x000b620000000800 */
[----:B------:R-:W-:Y:S01]  /*a570*/  F2FP.BF16.F32.PACK_AB R81, R134, R128 ;  /* 0x000000808651723e */ /* 0x000fe200000010ff */
[----:B---3--:R-:W-:Y:S01]  /*a580*/  LDSM.16.MT88.4 R92, [R196+0x7000] ;  /* 0x00700000c45c783b */ /* 0x008fe20000004200 */
[----:B------:R-:W-:Y:S01]  /*a590*/  F2FP.BF16.F32.PACK_AB R82, R158, R133 ;  /* 0x000000859e52723e */ /* 0x000fe200000010ff */
[-C--:B--2---:R-:W-:Y:S05]  /*a5a0*/  HMMA.16816.F32.BF16 R4, R84, R96.reuse, R4 ;  /* 0x000000605404723c */ /* 0x084fea0000041804 */
[--C-:B-1----:R-:W-:Y:S01]  /*a5b0*/  FFMA.FTZ R75, R184, UR4, -R76.reuse ;  /* 0x00000004b84b7c23 */ /* 0x102fe2000801084c */
[----:B------:R-:W-:Y:S01]  /*a5c0*/  F2FP.BF16.F32.PACK_AB R83, R157, R132 ;  /* 0x000000849d53723e */ /* 0x000fe200000010ff */
[----:B------:R-:W-:Y:S01]  /*a5d0*/  FFMA.FTZ R76, R185, UR4, -R76 ;  /* 0x00000004b94c7c23 */ /* 0x000fe2000801084c */
[----:B----4-:R-:W-:Y:S01]  /*a5e0*/  F2FP.BF16.F32.PACK_AB R138, R151, R152 ;  /* 0x00000098978a723e */ /* 0x010fe200000010ff */
[----:B------:R1:W-:Y:S04]  /*a5f0*/  MUFU.EX2 R150, R75 ;  /* 0x0000004b00967308 */ /* 0x0003e80000000800 */
[C---:B------:R-:W-:Y:S01]  /*a600*/  HMMA.16816.F32.BF16 R8, R80.reuse, R96, R8 ;  /* 0x000000605008723c */ /* 0x040fe20000041808 */
[----:B-----5:R-:W2:Y:S03]  /*a610*/  LDSM.16.MT88.4 R88, [R198+0x7000] ;  /* 0x00700000c658783b */ /* 0x020ea60000004200 */
[----:B------:R-:W-:Y:S02]  /*a620*/  F2FP.BF16.F32.PACK_AB R137, R153, R154 ;  /* 0x0000009a9989723e */ /* 0x000fe400000010ff */
[----:B------:R-:W3:Y:S01]  /*a630*/  MUFU.EX2 R149, R76 ;  /* 0x0000004c00957308 */ /* 0x000ee20000000800 */
[-C--:B------:R-:W-:Y:S06]  /*a640*/  HMMA.16816.F32.BF16 R12, R80, R98.reuse, R12 ;  /* 0x00000062500c723c */ /* 0x080fec000004180c */
[C---:B------:R-:W-:Y:S01]  /*a650*/  HMMA.16816.F32.BF16 R16, R84.reuse, R98, R16 ;  /* 0x000000625410723c */ /* 0x040fe20000041810 */
[----:B------:R-:W4:Y:S04]  /*a660*/  LDSM.16.MT88.4 R96, [R197+0x7000] ;  /* 0x00700000c560783b */ /* 0x000f280000004200 */
[--C-:B-1----:R-:W-:Y:S04]  /*a670*/  FFMA.FTZ R75, R175, UR4, -R144.reuse ;  /* 0x00000004af4b7c23 */ /* 0x102fe80008010890 */
[----:B------:R1:W-:Y:S02]  /*a680*/  MUFU.EX2 R148, R75 ;  /* 0x0000004b00947308 */ /* 0x0003e40000000800 */
[----:B---3--:R-:W-:Y:S01]  /*a690*/  F2FP.BF16.F32.PACK_AB R139, R149, R150 ;  /* 0x00000096958b723e */ /* 0x008fe200000010ff */
[----:B-1----:R-:W-:Y:S01]  /*a6a0*/  FFMA.FTZ R75, R174, UR4, -R144 ;  /* 0x00000004ae4b7c23 */ /* 0x002fe20008010890 */
[-C--:B--2---:R-:W-:Y:S06]  /*a6b0*/  HMMA.16816.F32.BF16 R20, R84, R88.reuse, R20 ;  /* 0x000000585414723c */ /* 0x084fec0000041814 */
[----:B------:R1:W2:Y:S01]  /*a6c0*/  MUFU.EX2 R147, R75 ;  /* 0x0000004b00937308 */ /* 0x0002a20000000800 */
[C---:B------:R-:W-:Y:S06]  /*a6d0*/  HMMA.16816.F32.BF16 R24, R80.reuse, R88, R24 ;  /* 0x000000585018723c */ /* 0x040fec0000041818 */
[-C--:B------:R-:W-:Y:S06]  /*a6e0*/  HMMA.16816.F32.BF16 R28, R80, R90.reuse, R28 ;  /* 0x0000005a501c723c */ /* 0x080fec000004181c */
[C---:B------:R-:W-:Y:S01]  /*a6f0*/  HMMA.16816.F32.BF16 R32, R84.reuse, R90, R32 ;  /* 0x0000005a5420723c */ /* 0x040fe20000041820 */
[----:B------:R-:W3:Y:S04]  /*a700*/  LDSM.16.MT88.4 R88, [R79+0x7800] ;  /* 0x007800004f58783b */ /* 0x000ee80000004200 */
[--C-:B-1----:R-:W-:Y:S01]  /*a710*/  FFMA.FTZ R75, R186, UR4, -R145.reuse ;  /* 0x00000004ba4b7c23 */ /* 0x102fe20008010891 */
[-C--:B------:R-:W-:Y:S03]  /*a720*/  HMMA.16816.F32.BF16 R36, R84, R92.reuse, R36 ;  /* 0x0000005c5424723c */ /* 0x080fe60000041824 */
[----:B------:R1:W-:Y:S02]  /*a730*/  MUFU.EX2 R146, R75 ;  /* 0x0000004b00927308 */ /* 0x0003e40000000800 */
[----:B--2---:R-:W-:Y:S01]  /*a740*/  F2FP.BF16.F32.PACK_AB R140, R147, R148 ;  /* 0x00000094938c723e */ /* 0x004fe200000010ff */
[C---:B------:R-:W-:Y:S06]  /*a750*/  HMMA.16816.F32.BF16 R40, R80.reuse, R92, R40 ;  /* 0x0000005c5028723c */ /* 0x040fec0000041828 */
[-C--:B------:R-:W-:Y:S06]  /*a760*/  HMMA.16816.F32.BF16 R44, R80, R94.reuse, R44 ;  /* 0x0000005e502c723c */ /* 0x080fec000004182c */
[C---:B------:R-:W-:Y:S05]  /*a770*/  HMMA.16816.F32.BF16 R48, R84.reuse, R94, R48 ;  /* 0x0000005e5430723c */ /* 0x040fea0000041830 */
[--C-:B-1----:R-:W-:Y:S01]  /*a780*/  FFMA.FTZ R75, R187, UR4, -R145.reuse ;  /* 0x00000004bb4b7c23 */ /* 0x102fe20008010891 */
[-C--:B----4-:R-:W-:Y:S03]  /*a790*/  HMMA.16816.F32.BF16 R52, R84, R96.reuse, R52 ;  /* 0x000000605434723c */ /* 0x090fe60000041834 */
[----:B------:R1:W2:Y:S02]  /*a7a0*/  MUFU.EX2 R76, R75 ;  /* 0x0000004b004c7308 */ /* 0x0002a40000000800 */
[----:B------:R-:W-:Y:S01]  /*a7b0*/  FFMA.FTZ R145, R2, UR4, -R145 ;  /* 0x0000000402917c23 */ /* 0x000fe20008010891 */
[C---:B------:R-:W-:Y:S07]  /*a7c0*/  HMMA.16816.F32.BF16 R56, R80.reuse, R96, R56 ;  /* 0x000000605038723c */ /* 0x040fee0000041838 */
[----:B------:R-:W4:Y:S01]  /*a7d0*/  MUFU.EX2 R145, R145 ;  /* 0x0000009100917308 */ /* 0x000f220000000800 */
[-C--:B------:R-:W-:Y:S03]  /*a7e0*/  HMMA.16816.F32.BF16 R60, R80, R98.reuse, R60 ;  /* 0x00000062503c723c */ /* 0x080fe6000004183c */
[----:B------:R-:W-:Y:S03]  /*a7f0*/  FADD.FTZ R2, R222, R0 ;  /* 0x00000000de027221 */ /* 0x000fe60000010000 */
[----:B------:R-:W-:Y:S05]  /*a800*/  HMMA.16816.F32.BF16 R64, R84, R98, R64 ;  /* 0x000000625440723c */ /* 0x000fea0000041840 */
[--C-:B-1----:R-:W-:Y:S01]  /*a810*/  FFMA.FTZ R75, R188, UR4, -R144.reuse ;  /* 0x00000004bc4b7c23 */ /* 0x102fe20008010890 */
[-C--:B---3--:R-:W-:Y:S01]  /*a820*/  HMMA.16816.F32.BF16 R84, R136, R88.reuse, R4 ;  /* 0x000000588854723c */ /* 0x088fe20000041804 */
[----:B------:R-:W1:Y:S04]  /*a830*/  LDSM.16.MT88.4 R4, [R197+0x7800] ;  /* 0x00780000c504783b */ /* 0x000e680000004200 */
[----:B------:R-:W-:Y:S01]  /*a840*/  FFMA.FTZ R144, R164, UR4, -R144 ;  /* 0x00000004a4907c23 */ /* 0x000fe20008010890 */
[----:B------:R-:W-:Y:S01]  /*a850*/  MUFU.EX2 R75, R75 ;  /* 0x0000004b004b7308 */ /* 0x000fe20000000800 */
[----:B--2---:R-:W-:Y:S01]  /*a860*/  F2FP.BF16.F32.PACK_AB R141, R76, R146 ;  /* 0x000000924c8d723e */ /* 0x004fe200000010ff */
[----:B------:R-:W-:Y:S03]  /*a870*/  FADD.FTZ R0, R232, R3 ;  /* 0x00000003e8007221 */ /* 0x000fe60000010000 */
[----:B----4-:R-:W-:Y:S01]  /*a880*/  F2FP.BF16.F32.PACK_AB R143, R145, R77 ;  /* 0x0000004d918f723e */ /* 0x010fe200000010ff */
[----:B------:R-:W-:Y:S01]  /*a890*/  FADD.FTZ R2, R227, R2 ;  /* 0x00000002e3027221 */ /* 0x000fe20000010000 */
[----:B------:R-:W-:Y:S03]  /*a8a0*/  FADD.FTZ R3, R217, R0 ;  /* 0x00000000d9037221 */ /* 0x000fe60000010000 */
[----:B------:R-:W2:Y:S01]  /*a8b0*/  MUFU.EX2 R144, R144 ;  /* 0x0000009000907308 */ /* 0x000ea20000000800 */
[----:B------:R-:W-:Y:S01]  /*a8c0*/  FADD.FTZ R0, R215, R2 ;  /* 0x00000002d7007221 */ /* 0x000fe20000010000 */
[----:B--2---:R-:W-:Y:S07]  /*a8d0*/  F2FP.BF16.F32.PACK_AB R142, R144, R75 ;  /* 0x0000004b908e723e */ /* 0x004fee00000010ff */
        /* <DEDUP_REMOVED lines=65> */
[----:B------:R-:W-:Y:S01]  /*acf0*/  IADD3 R0, R210, -0x1, RZ ;  /* 0xffffffffd2007810 */ /* 0x000fe20007ffe0ff */
        /* <DEDUP_REMOVED lines=8> */
.L_x_1889:
        /* <DEDUP_REMOVED lines=14> */
[-C--:B------:R-:W-:Y:S01]  /*ae60*/  LEA.HI R3, R46, R47.reuse, RZ, 0x2 ;  /* 0x0000002f2e037211 */ /* 0x080fe200078f10ff */
[----:B------:R-:W-:Y:S01]  /*ae70*/  FADD.FTZ R6, R6, R248 ;  /* 0x000000f806067221 */ /* 0x000fe20000010000 */
[----:B------:R-:W-:Y:S02]  /*ae80*/  LEA.HI R46, R46, R47, RZ, 0x5 ;  /* 0x0000002f2e2e7211 */ /* 0x000fe400078f28ff */
[----:B------:R3:W4:Y:S01]  /*ae90*/  SHFL.BFLY PT, R40, R7, 0x1, 0x1f ;  /* 0x0c201f0007287f89 */ /* 0x00072200000e0000 */
[--C-:B------:R-:W-:Y:S02]  /*aea0*/  SHF.R.S32.HI R4, RZ, 0x2, R3.reuse ;  /* 0x00000002ff047819 */ /* 0x100fe40000011403 */
[----:B------:R-:W-:Y:S01]  /*aeb0*/  SHF.R.S32.HI R2, RZ, 0x1f, R3 ;  /* 0x0000001fff027819 */ /* 0x000fe20000011403 */
[----:B------:R3:W2:Y:S01]  /*aec0*/  SHFL.BFLY PT, R41, R6, 0x1, 0x1f ;  /* 0x0c201f0006297f89 */ /* 0x0006a200000e0000 */
[----:B------:R-:W-:-:S02]  /*aed0*/  LOP3.LUT R3, R3, 0x3ffffffc, RZ, 0xc0, !PT ;  /* 0x3ffffffc03037812 */ /* 0x000fc400078ec0ff */
[----:B------:R-:W-:Y:S02]  /*aee0*/  LEA.HI R2, R2, R4, RZ, 0x3 ;  /* 0x0000000402027211 */ /* 0x000fe400078f18ff */
[----:B------:R-:W-:Y:S01]  /*aef0*/  SHF.R.S32.HI R5, RZ, 0x5, R46 ;  /* 0x00000005ff057819 */ /* 0x000fe2000001142e */
[----:B------:R-:W-:Y:S01]  /*af00*/  IMAD.IADD R3, R47, 0x1, -R3 ;  /* 0x000000012f037824 */ /* 0x000fe200078e0a03 */
[----:B------:R-:W-:-:S03]  /*af10*/  LOP3.LUT R2, R2, 0xfffffff8, RZ, 0xc0, !PT ;  /* 0xfffffff802027812 */ /* 0x000fc600078ec0ff */
[----:B------:R-:W-:Y:S02]  /*af20*/  IMAD R3, R5, 0x200, R3 ;  /* 0x0000020005037824 */ /* 0x000fe400078e0203 */
[----:B------:R-:W-:Y:S02]  /*af30*/  IMAD.IADD R2, R4, 0x1, -R2 ;  /* 0x0000000104027824 */ /* 0x000fe400078e0a02 */
[----:B-1----:R-:W-:Y:S02]  /*af40*/  FADD.FTZ R43, R0, R8 ;  /* 0x00000008002b7221 */ /* 0x002fe40000010000 */
[----:B------:R-:W-:-:S05]  /*af50*/  IMAD.SHL.U32 R4, R2, 0x40, RZ ;  /* 0x0000004002047824 */ /* 0x000fca00078e00ff */
[----:B------:R-:W-:-:S04]  /*af60*/  LOP3.LUT R0, R4, 0x1c0, RZ, 0xc0, !PT ;  /* 0x000001c004007812 */ /* 0x000fc800078ec0ff */
        /* <DEDUP_REMOVED lines=24> */
[----:B------:R-:W-:Y:S02]  /*b0f0*/  IADD3 R45, R5, R9, RZ ;  /* 0x00000009052d7210 */ /* 0x000fe40007ffe0ff */
.L_x_1893:
        /* <DEDUP_REMOVED lines=20> */
.L_x_1894:
        /* <DEDUP_REMOVED lines=10> */
[C---:B------:R-:W-:Y:S01]  /*b2e0*/  FMUL.FTZ R96, R0.reuse, R96 ;  /* 0x0000006000607220 */ /* 0x040fe20000410000 */
[----:B------:R-:W-:Y:S01]  /*b2f0*/  SEL R37, R37, 0x10, !P0 ;  /* 0x0000001025257807 */ /* 0x000fe20004000000 */
        /* <DEDUP_REMOVED lines=27> */
[----:B------:R-:W1:Y:S01]  /*b4b0*/  @P1 MUFU.RCP R0, R42 ;  /* 0x0000002a00001308 */ /* 0x000e620000001000 */
[C---:B--2---:R-:W-:Y:S01]  /*b4c0*/  FMUL.FTZ R86, R3.reuse, R86 ;  /* 0x0000005603567220 */ /* 0x044fe20000410000 */
        /* <DEDUP_REMOVED lines=72> */
[----:B--2---:R-:W-:Y:S02]  /*b950*/  IADD3 R2, R20, R36, RZ ;  /* 0x0000002414027210 */ /* 0x004fe40007ffe0ff */
[----:B------:R-:W-:Y:S02]  /*b960*/  F2FP.BF16.F32.PACK_AB R18, R119, R18 ;  /* 0x000000127712723e */ /* 0x000fe400000010ff */
[----:B----4-:R-:W-:Y:S01]  /*b970*/  IADD3 R3, R0, R36, RZ ;  /* 0x0000002400037210 */ /* 0x010fe20007ffe0ff */
[----:B------:R-:W-:Y:S01]  /*b980*/  STS [R2], R10 ;  /* 0x0000000a02007388 */ /* 0x000fe20000000800 */
[----:B------:R-:W-:Y:S02]  /*b990*/  F2FP.BF16.F32.PACK_AB R26, R26, R124 ;  /* 0x0000007c1a1a723e */ /* 0x000fe400000010ff */
[----:B---3--:R-:W-:Y:S01]  /*b9a0*/  IADD3 R4, R36, 0x400, R22 ;  /* 0x0000040024047810 */ /* 0x008fe20007ffe016 */
[----:B------:R2:W-:Y:S01]  /*b9b0*/  STS [R2+0x400], R9 ;  /* 0x0004000902007388 */ /* 0x0005e20000000800 */
[----:B------:R-:W-:-:S02]  /*b9c0*/  F2FP.BF16.F32.PACK_AB R29, R127, R29 ;  /* 0x0000001d7f1d723e */ /* 0x000fc400000010ff */
[----:B------:R-:W-:Y:S01]  /*b9d0*/  F2FP.BF16.F32.PACK_AB R27, R27, R130 ;  /* 0x000000821b1b723e */ /* 0x000fe200000010ff */
[----:B------:R-:W-:Y:S01]  /*b9e0*/  STS [R3], R8 ;  /* 0x0000000803007388 */ /* 0x000fe20000000800 */
[----:B------:R-:W-:Y:S01]  /*b9f0*/  F2FP.BF16.F32.PACK_AB R31, R31, R136 ;  /* 0x000000881f1f723e */ /* 0x000fe200000010ff */
[----:B------:R-:W3:Y:S01]  /*ba00*/  @P5 LDC.64 R6, c[0x0][0x2c0] ;  /* 0x0000b000ff065b82 */ /* 0x000ee20000000a00 */
[----:B------:R-:W-:Y:S01]  /*ba10*/  F2FP.BF16.F32.PACK_AB R30, R30, R138 ;  /* 0x0000008a1e1e723e */ /* 0x000fe200000010ff */
[----:B------:R-:W-:Y:S01]  /*ba20*/  STS [R3+0x400], R13 ;  /* 0x0004000d03007388 */ /* 0x000fe20000000800 */
[C---:B------:R-:W-:Y:S01]  /*ba30*/  IADD3 R4, R37.reuse, R4, RZ ;  /* 0x0000000425047210 */ /* 0x040fe20007ffe0ff */
[----:B------:R-:W-:Y:S01]  /*ba40*/  @P6 MUFU.LG2 R12, R41 ;  /* 0x00000029000c6308 */ /* 0x000fe20000000c00 */
[----:B------:R-:W-:Y:S01]  /*ba50*/  IADD3 R0, R37, R22, RZ ;  /* 0x0000001625007210 */ /* 0x000fe20007ffe0ff */
[----:B------:R4:W-:Y:S01]  /*ba60*/  STS [R2+0x2000], R15 ;  /* 0x0020000f02007388 */ /* 0x0009e20000000800 */
[----:B------:R-:W-:Y:S01]  /*ba70*/  F2FP.BF16.F32.PACK_AB R32, R32, R132 ;  /* 0x000000842020723e */ /* 0x000fe200000010ff */
[----:B-1----:R-:W1:Y:S01]  /*ba80*/  @P0 LDC R5, c[0x0][0x2e4] ;  /* 0x0000b900ff050b82 */ /* 0x002e620000000800 */
[----:B------:R-:W-:Y:S01]  /*ba90*/  F2FP.BF16.F32.PACK_AB R34, R135, R34 ;  /* 0x000000228722723e */ /* 0x000fe200000010ff */
[----:B------:R3:W-:Y:S01]  /*baa0*/  STS [R2+0x2400], R14 ;  /* 0x0024000e02007388 */ /* 0x0007e20000000800 */
[----:B------:R-:W-:-:S02]  /*bab0*/  F2FP.BF16.F32.PACK_AB R33, R33, R140 ;  /* 0x0000008c2121723e */ /* 0x000fc400000010ff */
[----:B------:R-:W-:Y:S01]  /*bac0*/  F2FP.BF16.F32.PACK_AB R35, R143, R35 ;  /* 0x000000238f23723e */ /* 0x000fe200000010ff */
[----:B------:R3:W-:Y:S02]  /*bad0*/  STS [R3+0x2000], R25 ;  /* 0x0020001903007388 */ /* 0x0007e40000000800 */
[----:B------:R-:W1:Y:S02]  /*bae0*/  @P3 LDC R11, c[0x0][0x2e8] ;  /* 0x0000ba00ff0b3b82 */ /* 0x000e640000000800 */
[----:B------:R3:W-:Y:S01]  /*baf0*/  STS [R3+0x2400], R24 ;  /* 0x0024001803007388 */ /* 0x0007e20000000800 */
[----:B--2---:R-:W2:Y:S03]  /*bb00*/  @P3 MUFU.LG2 R9, R43 ;  /* 0x0000002b00093308 */ /* 0x004ea60000000c00 */
[----:B------:R-:W-:Y:S02]  /*bb10*/  STS [R22], R23 ;  /* 0x0000001716007388 */ /* 0x000fe40000000800 */
[----:B------:R-:W2:Y:S02]  /*bb20*/  @P2 LDC R10, c[0x0][0x2e8] ;  /* 0x0000ba00ff0a2b82 */ /* 0x000ea40000000800 */
[----:B------:R-:W-:Y:S04]  /*bb30*/  STS [R22+0x400], R21 ;  /* 0x0004001516007388 */ /* 0x000fe80000000800 */
[----:B------:R-:W-:Y:S02]  /*bb40*/  STS [R0], R17 ;  /* 0x0000001100007388 */ /* 0x000fe40000000800 */
[----:B----4-:R-:W4:Y:S02]  /*bb50*/  @P6 LDC R15, c[0x0][0x2e8] ;  /* 0x0000ba00ff0f6b82 */ /* 0x010f240000000800 */
[----:B------:R-:W-:Y:S01]  /*bb60*/  STS [R0+0x400], R16 ;  /* 0x0004001000007388 */ /* 0x000fe20000000800 */
[----:B---3--:R-:W-:-:S03]  /*bb70*/  IADD3 R2, R36, R22, RZ ;  /* 0x0000001624027210 */ /* 0x008fc60007ffe0ff */
[----:B------:R3:W-:Y:S01]  /*bb80*/  STS [R22+0x2000], R19 ;  /* 0x0020001316007388 */ /* 0x0007e20000000800 */
[----:B------:R-:W-:Y:S01]  /*bb90*/  MOV R25, 0x7f800000 ;  /* 0x7f80000000197802 */ /* 0x000fe20000000f00 */
[----:B------:R-:W1:Y:S02]  /*bba0*/  @!P5 LDC R14, c[0x0][0x270] ;  /* 0x00009c00ff0edb82 */ /* 0x000e640000000800 */
[----:B------:R3:W-:Y:S01]  /*bbb0*/  STS [R22+0x2400], R18 ;  /* 0x0024001216007388 */ /* 0x0007e20000000800 */
[----:B------:R-:W-:Y:S02]  /*bbc0*/  IADD3 R3, R36, R0, RZ ;  /* 0x0000000024037210 */ /* 0x000fe40007ffe0ff */
        /* <DEDUP_REMOVED lines=8> */
[----:B------:R-:W-:-:S03]  /*bc50*/  MOV R18, 0x7f800000 ;  /* 0x7f80000000127802 */ /* 0x000fc60000000f00 */
[----:B------:R-:W-:Y:S04]  /*bc60*/  STS [R2+0x2000], R32 ;  /* 0x0020002002007388 */ /* 0x000fe80000000800 */
[----:B------:R3:W-:Y:S01]  /*bc70*/  STS [R2+0x2400], R34 ;  /* 0x0024002202007388 */ /* 0x0007e20000000800 */
[----:B--2---:R-:W-:-:S03]  /*bc80*/  LOP3.LUT R0, R46, 0xffffffe0, RZ, 0xc0, !PT ;  /* 0xffffffe02e007812 */ /* 0x004fc600078ec0ff */
[----:B------:R2:W-:Y:S01]  /*bc90*/  STS [R3+0x2000], R33 ;  /* 0x0020002103007388 */ /* 0x0005e20000000800 */
[----:B------:R-:W4:Y:S03]  /*bca0*/  S2R R8, SR_TID.X ;  /* 0x0000000000087919 */ /* 0x000f260000002100 */
[----:B------:R4:W-:Y:S01]  /*bcb0*/  STS [R4+0x2000], R35 ;  /* 0x0020002304007388 */ /* 0x0009e20000000800 */
[----:B------:R-:W-:Y:S06]  /*bcc0*/  BAR.SYNC.DEFER_BLOCKING 0x0 ;  /* 0x0000000000007b1d */ /* 0x000fec0000010000 */
[----:B------:R-:W4:Y:S02]  /*bcd0*/  S2R R16, SR_CTAID.Y ;  /* 0x0000000000107919 */ /* 0x000f240000002600 */
[----:B---3--:R-:W3:Y:S01]  /*bce0*/  @P5 LDC R2, c[0x0][0x2c0] ;  /* 0x0000b000ff025b82 */ /* 0x008ee20000000800 */
[----:B------:R-:W3:Y:S01]  /*bcf0*/  S2R R26, SR_CTAID.Z ;  /* 0x00000000001a7919 */ /* 0x000ee20000002700 */
[----:B--2---:R-:W-:Y:S01]  /*bd00*/  @P5 MOV R3, 0x1 ;  /* 0x0000000100035802 */ /* 0x004fe20000000f00 */
[----:B-1----:R-:W-:-:S05]  /*bd10*/  @!P5 IMAD R3, R5, R14, RZ ;  /* 0x0000000e0503d224 */ /* 0x002fca00078e02ff */
[----:B------:R-:W1:Y:S01]  /*bd20*/  @P1 LDC R14, c[0x0][0x2e8] ;  /* 0x0000ba00ff0e1b82 */ /* 0x000e620000000800 */
[----:B----4-:R-:W2:Y:S01]  /*bd30*/  @P2 MUFU.LG2 R4, R40 ;  /* 0x0000002800042308 */ /* 0x010ea20000000c00 */
[----:B------:R4:W1:Y:S01]  /*bd40*/  LDS.128 R28, [R209+0x3800] ;  /* 0x00380000d11c7984 */ /* 0x0008620000000c00 */
[----:B------:R-:W-:-:S04]  /*bd50*/  SHF.R.S32.HI R13, RZ, 0x1f, R8 ;  /* 0x0000001fff0d7819 */ /* 0x000fc80000011408 */
[----:B------:R-:W-:Y:S02]  /*bd60*/  LEA.HI R13, R13, R8, RZ, 0x3 ;  /* 0x000000080d0d7211 */ /* 0x000fe400078f18ff */
[----:B------:R-:W-:Y:S01]  /*bd70*/  IADD3 R8, -R0, R47, RZ ;  /* 0x0000002f00087210 */ /* 0x000fe20007ffe1ff */
[----:B------:R-:W-:Y:S01]  /*bd80*/  @P5 IMAD R0, R7, R6, RZ ;  /* 0x0000000607005224 */ /* 0x000fe200078e02ff */
[----:B------:R-:W-:Y:S01]  /*bd90*/  @!P5 MOV R2, 0x1 ;  /* 0x000000010002d802 */ /* 0x000fe20000000f00 */
[----:B------:R-:W4:Y:S01]  /*bda0*/  @P1 MUFU.LG2 R7, R42 ;  /* 0x0000002a00071308 */ /* 0x000f220000000c00 */
[----:B------:R-:W-:Y:S01]  /*bdb0*/  @!P5 MOV R0, R5 ;  /* 0x000000050000d202 */ /* 0x000fe20000000f00 */
[----:B------:R-:W-:Y:S01]  /*bdc0*/  @P3 FMUL.FTZ R6, R9, 0.69314718246459960938 ;  /* 0x3f31721809063820 */ /* 0x000fe20000410000 */
[----:B------:R-:W-:Y:S01]  /*bdd0*/  LOP3.LUT P0, RZ, R8, 0x3, RZ, 0xc0, !PT ;  /* 0x0000000308ff7812 */ /* 0x000fe2000780c0ff */
[----:B--2---:R-:W-:Y:S01]  /*bde0*/  @P2 FMUL.FTZ R5, R4, 0.69314718246459960938 ;  /* 0x3f31721804052820 */ /* 0x004fe20000410000 */
[----:B---3--:R-:W-:-:S02]  /*bdf0*/  IMAD R4, R2, UR4, RZ ;  /* 0x0000000402047c24 */ /* 0x008fc4000f8e02ff */
[----:B------:R-:W-:Y:S01]  /*be00*/  @P3 FFMA.FTZ R24, R74, R11, R6 ;  /* 0x0000000b4a183223 */ /* 0x000fe20000010006 */
[----:B------:R-:W-:Y:S02]  /*be10*/  IMAD R3, R16, R3, RZ ;  /* 0x0000000310037224 */ /* 0x000fe400078e02ff */
[----:B------:R-:W-:Y:S01]  /*be20*/  @P2 FFMA.FTZ R25, R73, R10, R5 ;  /* 0x0000000a49192223 */ /* 0x000fe20000010005 */
[----:B------:R-:W-:Y:S02]  /*be30*/  @P6 FMUL.FTZ R5, R12, 0.69314718246459960938 ;  /* 0x3f3172180c056820 */ /* 0x000fe40000410000 */
[----:B------:R-:W-:Y:S02]  /*be40*/  SEL R3, R3, RZ, !P4 ;  /* 0x000000ff03037207 */ /* 0x000fe40006000000 */
[----:B------:R-:W-:-:S03]  /*be50*/  @P6 FFMA.FTZ R19, R72, R15, R5 ;  /* 0x0000000f48136223 */ /* 0x000fc60000010005 */
[----:B------:R-:W-:Y:S01]  /*be60*/  IMAD R0, R26, R0, R3 ;  /* 0x000000001a007224 */ /* 0x000fe200078e0203 */
[----:B------:R-:W-:Y:S01]  /*be70*/  SHF.L.U32 R3, R4, 0x7, RZ ;  /* 0x0000000704037819 */ /* 0x000fe200000006ff */
[----:B----4-:R-:W-:-:S03]  /*be80*/  @P1 FMUL.FTZ R4, R7, 0.69314718246459960938 ;  /* 0x3f31721807041820 */ /* 0x010fc60000410000 */
[----:B------:R-:W-:Y:S01]  /*be90*/  SHF.R.S32.HI R6, RZ, 0x1f, R3 ;  /* 0x0000001fff067819 */ /* 0x000fe20000011403 */
[----:B-1----:R-:W-:Y:S01]  /*bea0*/  @P1 FFMA.FTZ R18, R69, R14, R4 ;  /* 0x0000000e45121223 */ /* 0x002fe20000010004 */
[--C-:B------:R-:W-:Y:S02]  /*beb0*/  IADD3 R3, P3, P2, R3, R38, R0.reuse ;  /* 0x0000002603037210 */ /* 0x100fe40007a7e000 */
[----:B------:R-:W-:Y:S02]  /*bec0*/  SHF.R.S32.HI R0, RZ, 0x1f, R0 ;  /* 0x0000001fff007819 */ /* 0x000fe40000011400 */
[----:B------:R-:W-:Y:S02]  /*bed0*/  SHF.R.S32.HI R4, RZ, 0x3, R13 ;  /* 0x00000003ff047819 */ /* 0x000fe4000001140d */
[----:B------:R-:W-:Y:S01]  /*bee0*/  IADD3.X R6, R6, R39, R0, P3, P2 ;  /* 0x0000002706067210 */ /* 0x000fe20001fe4400 */
[----:B------:R-:W-:Y:S06]  /*bef0*/  @P0 BRA `(.L_x_1896) ;  /* 0x0000000000980947 */ /* 0x000fec0003800000 */
[----:B------:R-:W2:Y:S04]  /*bf00*/  LDL.LU R50, [R1+0x4c] ;  /* 0x00004c0001327983 */ /* 0x000ea80000300800 */
[----:B------:R-:W2:Y:S02]  /*bf10*/  LDL.LU R49, [R1+0x50] ;  /* 0x0000500001317983 */ /* 0x000ea40000300800 */
        /* <DEDUP_REMOVED lines=14> */
[----:B------:R-:W-:Y:S01]  /*c000*/  @!P3 IMAD R7, R7, R2, RZ ;  /* 0x000000020707b224 */ /* 0x000fe200078e02ff */
[CC--:B------:R-:W-:Y:S02]  /*c010*/  @!P5 IADD3 R2, P2, R0.reuse, R3.reuse, RZ ;  /* 0x000000030002d210 */ /* 0x0c0fe40007f5e0ff */
[----:B------:R-:W-:Y:S02]  /*c020*/  @!P4 IADD3 R12, P1, R5, R3, RZ ;  /* 0x00000003050cc210 */ /* 0x000fe40007f3e0ff */
[----:B------:R-:W-:-:S02]  /*c030*/  @!P5 LEA.HI.X.SX32 R0, R0, R6, 0x1, P2 ;  /* 0x000000060000d211 */ /* 0x000fc400010f0eff */
        /* <DEDUP_REMOVED lines=18> */
.L_x_1896:
[----:B------:R-:W-:Y:S05]  /*c160*/  BSYNC B0 ;  /* 0x0000000000007941 */ /* 0x000fea0003800000 */
.L_x_1895:
[----:B-1----:R-:W2:Y:S01]  /*c170*/  LDL.LU.64 R6, [R1+0x28] ;  /* 0x0000280001067983 */ /* 0x002ea20000300a00 */
[----:B------:R-:W-:-:S03]  /*c180*/  ULDC UR4, c[0x0][0x2d0] ;  /* 0x0000b40000047ab9 */ /* 0x000fc60000000800 */
[----:B------:R1:W5:Y:S01]  /*c190*/  LDL.64 R16, [R1+0x20] ;  /* 0x0000200001107983 */ /* 0x0003620000100a00 */
[C---:B------:R-:W-:Y:S01]  /*c1a0*/  VIADD R0, R4.reuse, 0x10 ;  /* 0x0000001004007836 */ /* 0x040fe20000000000 */
[----:B------:R-:W-:Y:S01]  /*c1b0*/  BSSY B0, `(.L_x_1897) ;  /* 0x0000022000007945 */ /* 0x000fe20003800000 */
[C---:B------:R-:W-:Y:S01]  /*c1c0*/  VIADD R5, R4.reuse, 0x20 ;  /* 0x0000002004057836 */ /* 0x040fe20000000000 */
[----:B------:R1:W3:Y:S01]  /*c1d0*/  LDS.128 R8, [R209] ;  /* 0x00000000d1087984 */ /* 0x0002e20000000c00 */
[C---:B------:R-:W-:Y:S01]  /*c1e0*/  IADD3 R15, R4.reuse, 0x60, RZ ;  /* 0x00000060040f7810 */ /* 0x040fe20007ffe0ff */
[----:B------:R-:W-:Y:S01]  /*c1f0*/  VIADD R14, R4, 0x70 ;  /* 0x00000070040e7836 */ /* 0x000fe20000000000 */
[C---:B--2---:R-:W-:Y:S02]  /*c200*/  IADD3 R2, P0, R6.reuse, R44, RZ ;  /* 0x0000002c06027210 */ /* 0x044fe40007f1e0ff */
[----:B------:R-:W-:Y:S01]  /*c210*/  ISETP.GE.AND P1, PT, R6, UR4, PT ;  /* 0x0000000406007c0c */ /* 0x000fe2000bf26270 */
[----:B------:R-:W-:Y:S01]  /*c220*/  ULDC.64 UR4, c[0x0][0x2a0] ;  /* 0x0000a80000047ab9 */ /* 0x000fe20000000a00 */
[----:B------:R-:W-:-:S02]  /*c230*/  VIADD R6, R4, 0x40 ;  /* 0x0000004004067836 */ /* 0x000fc40000000000 */
[----:B------:R-:W-:Y:S01]  /*c240*/  IMAD.X R3, R7, 0x1, R45, P0 ;  /* 0x0000000107037824 */ /* 0x000fe200000e062d */
[-C--:B-----5:R-:W-:Y:S02]  /*c250*/  ISETP.GE.OR P0, PT, R0, R48.reuse, P1 ;  /* 0x000000300000720c */ /* 0x0a0fe40000f06670 */
[-C--:B------:R-:W-:Y:S01]  /*c260*/  ISETP.GE.OR P2, PT, R4, R48.reuse, P1 ;  /* 0x000000300400720c */ /* 0x080fe20000f46670 */
[----:B------:R-:W-:Y:S01]  /*c270*/  IMAD.WIDE.U32 R12, R26, UR4, R2 ;  /* 0x000000041a0c7c25 */ /* 0x000fe2000f8e0002 */
[----:B------:R-:W-:Y:S02]  /*c280*/  IADD3 R0, R4, 0x30, RZ ;  /* 0x0000003004007810 */ /* 0x000fe40007ffe0ff */
[----:B------:R-:W-:Y:S02]  /*c290*/  SHF.R.S32.HI R7, RZ, 0x1f, R26 ;  /* 0x0000001fff077819 */ /* 0x000fe4000001141a */
[-C--:B------:R-:W-:Y:S02]  /*c2a0*/  ISETP.GE.OR P5, PT, R0, R48.reuse, P1 ;  /* 0x000000300000720c */ /* 0x080fe40000fa6670 */
[-C--:B------:R-:W-:Y:S01]  /*c2b0*/  ISETP.GE.OR P6, PT, R5, R48.reuse, P1 ;  /* 0x000000300500720c */ /* 0x080fe20000fc6670 */
[----:B------:R-:W-:Y:S01]  /*c2c0*/  IMAD R0, R7, UR4, RZ ;  /* 0x0000000407007c24 */ /* 0x000fe2000f8e02ff */
[----:B------:R-:W-:Y:S01]  /*c2d0*/  ISETP.GE.OR P4, PT, R6, R48, P1 ;  /* 0x000000300600720c */ /* 0x000fe20000f86670 */
[----:B------:R-:W-:-:S02]  /*c2e0*/  VIADD R5, R4, 0x50 ;  /* 0x0000005004057836 */ /* 0x000fc40000000000 */
[----:B------:R-:W-:-:S03]  /*c2f0*/  IMAD R0, R26, UR5, R0 ;  /* 0x000000051a007c24 */ /* 0x000fc6000f8e0200 */
[----:B------:R-:W-:Y:S02]  /*c300*/  ISETP.GE.OR P3, PT, R5, R48, P1 ;  /* 0x000000300500720c */ /* 0x000fe40000f66670 */
[----:B------:R-:W-:Y:S01]  /*c310*/  IADD3 R7, R13, R0, RZ ;  /* 0x000000000d077210 */ /* 0x000fe20007ffe0ff */
[----:B-1-3--:R-:W-:Y:S10]  /*c320*/  @P2 BRA `(.L_x_1898) ;  /* 0x0000000000282947 */ /* 0x00aff40003800000 */
        /* <DEDUP_REMOVED lines=10> */
.L_x_1898:
[----:B------:R-:W-:Y:S05]  /*c3d0*/  BSYNC B0 ;  /* 0x0000000000007941 */ /* 0x000fea0003800000 */
.L_x_1897:
[----:B-1----:R1:W2:Y:S01]  /*c3e0*/  LDS.128 R8, [R209+0x800] ;  /* 0x00080000d1087984 */ /* 0x0022a20000000c00 */
        /* <DEDUP_REMOVED lines=17> */
.L_x_1900:
[----:B------:R-:W-:Y:S05]  /*c500*/  BSYNC B0 ;  /* 0x0000000000007941 */ /* 0x000fea0003800000 */
.L_x_1899:
        /* <DEDUP_REMOVED lines=16> */
.L_x_1902:
[----:B------:R-:W-:Y:S05]  /*c610*/  BSYNC B0 ;  /* 0x0000000000007941 */ /* 0x000fea0003800000 */
.L_x_1901:
        /* <DEDUP_REMOVED lines=16> */
.L_x_1904:
[----:B------:R-:W-:Y:S05]  /*c720*/  BSYNC B0 ;  /* 0x0000000000007941 */ /* 0x000fea0003800000 */
.L_x_1903:
        /* <DEDUP_REMOVED lines=16> */
.L_x_1906:
[----:B------:R-:W-:Y:S05]  /*c830*/  BSYNC B0 ;  /* 0x0000000000007941 */ /* 0x000fea0003800000 */
.L_x_1905:
        /* <DEDUP_REMOVED lines=16> */
.L_x_1908:
[----:B------:R-:W-:Y:S05]  /*c940*/  BSYNC B0 ;  /* 0x0000000000007941 */ /* 0x000fea0003800000 */
.L_x_1907:
        /* <DEDUP_REMOVED lines=16> */
.L_x_1910:
[----:B------:R-:W-:Y:S05]  /*ca50*/  BSYNC B0 ;  /* 0x0000000000007941 */ /* 0x000fea0003800000 */
.L_x_1909:
        /* <DEDUP_REMOVED lines=15> */
.L_x_1851:
[----:B------:R-:W2:Y:S01]  /*cb50*/  LDL.LU R19, [R1+0x48] ;  /* 0x0000480001137983 */ /* 0x000ea20000300800 */
[----:B------:R-:W1:Y:S01]  /*cb60*/  LDC.U8 R0, c[0x0][0x3d9] ;  /* 0x0000f640ff007b82 */ /* 0x000e620000000000 */
[----:B------:R-:W-:Y:S01]  /*cb70*/  SHF.R.S32.HI R18, RZ, 0x1f, R171 ;  /* 0x0000001fff127819 */ /* 0x000fe200000114ab */
[----:B------:R-:W-:Y:S01]  /*cb80*/  ULDC.64 UR4, c[0x0][0x2a0] ;  /* 0x0000a80000047ab9 */ /* 0x000fe20000000a00 */
[----:B------:R-:W-:Y:S01]  /*cb90*/  ULDC UR6, c[0x0][0x2d0] ;  /* 0x0000b40000067ab9 */ /* 0x000fe20000000800 */
[----:B------:R-:W-:Y:S01]  /*cba0*/  BSSY B0, `(.L_x_1911) ;  /* 0x000004f000007945 */ /* 0x000fe20003800000 */
[----:B------:R-:W-:-:S03]  /*cbb0*/  LEA.HI R18, R18, R171, RZ, 0x3 ;  /* 0x000000ab12127211 */ /* 0x000fc600078f18ff */
        /* <DEDUP_REMOVED lines=30> */
[----:B------:R-:W-:Y:S02]  /*cda0*/  @!P1 IMAD.MOV.U32 R6, RZ, RZ, R7 ;  /* 0x000000ffff069224 */ /* 0x000fe400078e0007 */
[----:B------:R-:W-:Y:S01]  /*cdb0*/  @P3 IMAD.MOV.U32 R8, RZ, RZ, R2 ;  /* 0x000000ffff083224 */ /* 0x000fe200078e0002 */
[----:B------:R-:W-:Y:S01]  /*cdc0*/  CS2R R2, SRZ ;  /* 0x0000000000027805 */ /* 0x000fe2000001ff00 */
[----:B------:R-:W-:Y:S01]  /*cdd0*/  @!P3 IMAD.IADD R9, R5, 0x1, R12 ;  /* 0x000000010509b824 */ /* 0x000fe200078e020c */
[----:B------:R-:W-:Y:S01]  /*cde0*/  SHF.R.S32.HI R5, RZ, 0x1f, R16 ;  /* 0x0000001fff057819 */ /* 0x000fe20000011410 */
[----:B------:R-:W-:Y:S01]  /*cdf0*/  @!P3 IMAD.MOV.U32 R8, RZ, RZ, R4 ;  /* 0x000000ffff08b224 */ /* 0x000fe200078e0004 */
[----:B------:R1:W-:Y:S01]  /*ce00*/  @!P0 STL [R1+0x48], R19 ;  /* 0x0000481301008387 */ /* 0x0003e20000100800 */
[--C-:B------:R-:W-:Y:S01]  /*ce10*/  @!P2 IMAD.MOV.U32 R2, RZ, RZ, R19.reuse ;  /* 0x000000ffff02a224 */ /* 0x100fe200078e0013 */
[----:B------:R-:W-:Y:S01]  /*ce20*/  @!P2 SHF.R.S32.HI R3, RZ, 0x1f, R19 ;  /* 0x0000001fff03a819 */ /* 0x000fe20000011413 */
[----:B------:R-:W-:-:S02]  /*ce30*/  IMAD R6, R16, R6, R0 ;  /* 0x0000000610067224 */ /* 0x000fc400078e0200 */
[----:B-----5:R-:W-:Y:S02]  /*ce40*/  IMAD R4, R211, R17, RZ ;  /* 0x00000011d3047224 */ /* 0x020fe400078e02ff */
[----:B------:R-:W-:Y:S02]  /*ce50*/  IMAD.SHL.U32 R0, R15, 0x8, RZ ;  /* 0x000000080f007824 */ /* 0x000fe400078e00ff */
[----:B------:R-:W-:Y:S01]  /*ce60*/  IMAD R7, R5, UR4, RZ ;  /* 0x0000000405077c24 */ /* 0x000fe2000f8e02ff */
[----:B------:R-:W-:Y:S01]  /*ce70*/  SHF.R.S32.HI R5, RZ, 0x1f, R4 ;  /* 0x0000001fff057819 */ /* 0x000fe20000011404 */
[----:B------:R-:W-:Y:S01]  /*ce80*/  IMAD.IADD R14, R166, 0x1, -R211 ;  /* 0x00000001a60e7824 */ /* 0x000fe200078e0ad3 */
[C---:B------:R-:W-:Y:S02]  /*ce90*/  ISETP.GE.AND P0, PT, R0.reuse, UR6, PT ;  /* 0x0000000600007c0c */ /* 0x040fe4000bf06270 */
[----:B------:R-:W-:-:S04]  /*cea0*/  IADD3 R8, P1, R0, R8, RZ ;  /* 0x0000000800087210 */ /* 0x000fc80007f3e0ff */
[----:B------:R-:W-:-:S03]  /*ceb0*/  LEA.HI.X.SX32 R9, R0, R9, 0x1, P1 ;  /* 0x0000000900097211 */ /* 0x000fc600008f0eff */
[----:B------:R-:W-:Y:S01]  /*cec0*/  IMAD.WIDE.U32 R8, R16, UR4, R8 ;  /* 0x0000000410087c25 */ /* 0x000fe2000f8e0008 */
[--C-:B-1----:R-:W-:Y:S02]  /*ced0*/  IADD3 R19, P3, P2, R4, R2, R6.reuse ;  /* 0x0000000204137210 */ /* 0x102fe40007a7e006 */
[----:B------:R-:W-:Y:S02]  /*cee0*/  SHF.R.S32.HI R6, RZ, 0x1f, R6 ;  /* 0x0000001fff067819 */ /* 0x000fe40000011406 */
[----:B------:R-:W-:Y:S02]  /*cef0*/  SHF.R.S32.HI R4, RZ, 0x3, R18 ;  /* 0x00000003ff047819 */ /* 0x000fe40000011412 */
[----:B------:R-:W-:Y:S01]  /*cf00*/  IADD3.X R18, R5, R3, R6, P3, P2 ;  /* 0x0000000305127210 */ /* 0x000fe20001fe4406 */
[----:B------:R-:W-:Y:S01]  /*cf10*/  IMAD R6, R16, UR5, R7 ;  /* 0x0000000510067c24 */ /* 0x000fe2000f8e0207 */
[CC--:B------:R-:W-:Y:S01]  /*cf20*/  ISETP.GE.OR P3, PT, R4.reuse, R14.reuse, P0 ;  /* 0x0000000e0400720c */ /* 0x0c0fe20000766670 */
[C---:B------:R-:W-:Y:S01]  /*cf30*/  VIADD R24, R4.reuse, 0x10 ;  /* 0x0000001004187836 */ /* 0x040fe20000000000 */
[--C-:B------:R-:W-:Y:S01]  /*cf40*/  SHF.R.S32.HI R5, RZ, 0x1f, R4.reuse ;  /* 0x0000001fff057819 */ /* 0x100fe20000011404 */
[C---:B------:R-:W-:Y:S01]  /*cf50*/  VIADD R26, R4.reuse, 0x20 ;  /* 0x00000020041a7836 */ /* 0x040fe20000000000 */
[CC--:B------:R-:W-:Y:S01]  /*cf60*/  ISETP.GE.AND P2, PT, R4.reuse, R14.reuse, PT ;  /* 0x0000000e0400720c */ /* 0x0c0fe20003f46270 */
[----:B------:R-:W-:Y:S01]  /*cf70*/  VIADD R27, R4, 0x30 ;  /* 0x00000030041b7836 */ /* 0x000fe20000000000 */
[-C--:B------:R-:W-:Y:S01]  /*cf80*/  ISETP.GE.AND P1, PT, R24, R14.reuse, PT ;  /* 0x0000000e1800720c */ /* 0x080fe20003f26270 */
[----:B------:R-:W-:Y:S01]  /*cf90*/  IMAD.WIDE R2, R21, 0x80, R4 ;  /* 0x0000008015027825 */ /* 0x000fe200078e0204 */
[----:B------:R-:W-:-:S02]  /*cfa0*/  ISETP.GE.AND P6, PT, R26, R14, PT ;  /* 0x0000000e1a00720c */ /* 0x000fc40003fc6270 */
[-C--:B------:R-:W-:Y:S01]  /*cfb0*/  ISETP.GE.AND P5, PT, R27, R14.reuse, PT ;  /* 0x0000000e1b00720c */ /* 0x080fe20003fa6270 */
[----:B------:R-:W-:Y:S01]  /*cfc0*/  IMAD.IADD R7, R6, 0x1, R9 ;  /* 0x0000000106077824 */ /* 0x000fe200078e0209 */
        /* <DEDUP_REMOVED lines=12> */
.L_x_1912:
[----:B------:R-:W-:Y:S05]  /*d090*/  BSYNC B0 ;  /* 0x0000000000007941 */ /* 0x000fea0003800000 */
.L_x_1911:
        /* <DEDUP_REMOVED lines=16> */
.L_x_1914:
[----:B------:R-:W-:Y:S05]  /*d1a0*/  BSYNC B0 ;  /* 0x0000000000007941 */ /* 0x000fea0003800000 */
.L_x_1913:
        /* <DEDUP_REMOVED lines=17> */
.L_x_1916:
[----:B------:R-:W-:Y:S05]  /*d2c0*/  BSYNC B0 ;  /* 0x0000000000007941 */ /* 0x000fea0003800000 */
.L_x_1915:
        /* <DEDUP_REMOVED lines=16> */
.L_x_1918:
[----:B------:R-:W-:Y:S05]  /*d3d0*/  BSYNC B0 ;  /* 0x0000000000007941 */ /* 0x000fea0003800000 */
.L_x_1917:
        /* <DEDUP_REMOVED lines=19> */
.L_x_1920:
[----:B------:R-:W-:Y:S05]  /*d510*/  BSYNC B0 ;  /* 0x0000000000007941 */ /* 0x000fea0003800000 */
.L_x_1919:
[C---:B------:R-:W-:Y:S01]  /*d520*/  ISETP.NE.OR P1, PT, R15.reuse, RZ, P1 ;  /* 0x000000ff0f00720c */ /* 0x040fe20000f25670 */
        /* <DEDUP_REMOVED lines=24> */
.L_x_1922:
[----:B------:R-:W-:Y:S05]  /*d6b0*/  BSYNC B0 ;  /* 0x0000000000007941 */ /* 0x000fea0003800000 */
.L_x_1921:
        /* <DEDUP_REMOVED lines=19> */
.L_x_1924:
[----:B------:R-:W-:Y:S05]  /*d7f0*/  BSYNC B0 ;  /* 0x0000000000007941 */ /* 0x000fea0003800000 */
.L_x_1923:
        /* <DEDUP_REMOVED lines=16> */
.L_x_1926:
[----:B------:R-:W-:Y:S05]  /*d900*/  BSYNC B0 ;  /* 0x0000000000007941 */ /* 0x000fea0003800000 */
.L_x_1925:
        /* <DEDUP_REMOVED lines=11> */
.L_x_1928:
[----:B------:R-:W-:Y:S05]  /*d9c0*/  BSYNC B0 ;  /* 0x0000000000007941 */ /* 0x000fea0003800000 */
.L_x_1927:
        /* <DEDUP_REMOVED lines=11> */
.L_x_1930:
[----:B------:R-:W-:Y:S05]  /*da80*/  BSYNC B0 ;  /* 0x0000000000007941 */ /* 0x000fea0003800000 */
.L_x_1929:
        /* <DEDUP_REMOVED lines=10> */
.L_x_1932:
[----:B------:R-:W-:Y:S05]  /*db30*/  BSYNC B0 ;  /* 0x0000000000007941 */ /* 0x000fea0003800000 */
.L_x_1931:
        /* <DEDUP_REMOVED lines=10> */
.L_x_1934:
[----:B------:R-:W-:Y:S05]  /*dbe0*/  BSYNC B0 ;  /* 0x0000000000007941 */ /* 0x000fea0003800000 */
.L_x_1933:
        /* <DEDUP_REMOVED lines=10> */
.L_x_1936:
[----:B------:R-:W-:Y:S05]  /*dc90*/  BSYNC B0 ;  /* 0x0000000000007941 */ /* 0x000fea0003800000 */
.L_x_1935:
        /* <DEDUP_REMOVED lines=10> */
.L_x_1938:
[----:B------:R-:W-:Y:S05]  /*dd40*/  BSYNC B0 ;  /* 0x0000000000007941 */ /* 0x000fea0003800000 */
.L_x_1937:
        /* <DEDUP_REMOVED lines=10> */
.L_x_1940:
[----:B------:R-:W-:Y:S05]  /*ddf0*/  BSYNC B0 ;  /* 0x0000000000007941 */ /* 0x000fea0003800000 */
.L_x_1939:
        /* <DEDUP_REMOVED lines=10> */
.L_x_1941:
        /* <DEDUP_REMOVED lines=14> */
.L_x_2594:


//--------------------- .text._ZN5flash16flash_fwd_kernelI23Flash_fwd_kernel_traitsILi64ELi128ELi64ELi4ELb0ELb0EN7cutlass10bfloat16_tE19Flash_kernel_traitsILi64ELi128ELi64ELi4ES3_EELb1ELb0ELb1ELb0ELb0ELb1ELb0ELb0EEEvNS_16Flash_fwd_paramsE --------------------------
	.section	.text._ZN5flash16flash_fwd_kernelI23Flash_fwd_kernel_traitsILi64ELi128ELi64ELi4ELb0ELb0EN7cutlass10bfloat16_tE19Flash_kernel_traitsILi64ELi128ELi64ELi4ES3_EELb1ELb0ELb1ELb0ELb0ELb1ELb0ELb0EEEvNS_16Flash_fwd_paramsE,"ax",@progbits
	.align	128
        .global         _ZN5flash16flash_fwd_kernelI23Flash_fwd_kernel_traitsILi64ELi128ELi64ELi4ELb0ELb0EN7cutlass10bfloat16_tE19Flash_kernel_traitsILi64ELi128ELi64ELi4ES3_EELb1ELb0ELb1ELb0ELb0ELb1ELb0ELb0EEEvNS_16Flash_fwd_paramsE
        .type           _ZN5flash16flash_fwd_kernelI23Flash_fwd_kernel_traitsILi64ELi128ELi64ELi4ELb0ELb0EN7cutlass10bfloat16_tE19Flash_kernel_traitsILi64ELi128ELi64ELi4ES3_EELb1ELb0ELb1ELb0ELb0ELb1ELb0ELb0EEEvNS_16Flash_fwd_paramsE,@function
        .size           _ZN5flash16flash_fwd_kernelI23Flash_fwd_kernel_traitsILi64ELi128ELi64ELi4ELb0ELb0EN7cutlass10bfloat16_tE19Flash_kernel_traitsILi64ELi128ELi64ELi4ES3_EELb1ELb0ELb1ELb0ELb0ELb1ELb0ELb0EEEvNS_16Flash_fwd_paramsE,(.L_x_2595 - _ZN5flash16flash_fwd_kernelI23Flash_fwd_kernel_traitsILi64ELi128ELi64ELi4ELb0ELb0EN7cutlass10bfloat16_tE19Flash_kernel_traitsILi64ELi128ELi64ELi4ES3_EELb1ELb0ELb1ELb0ELb0ELb1ELb0ELb0EEEvNS_16Flash_fwd_paramsE)
        .other          _ZN5flash16flash_fwd_kernelI23Flash_fwd_kernel_traitsILi64ELi128ELi64ELi4ELb0ELb0EN7cutlass10bfloat16_tE19Flash_kernel_traitsILi64ELi128ELi64ELi4ES3_EELb1ELb0ELb1ELb0ELb0ELb1ELb0ELb0EEEvNS_16Flash_fwd_paramsE,@"STO_CUDA_ENTRY STV_DEFAULT"
_ZN5flash16flash_fwd_kernelI23Flash_fwd_kernel_traitsILi64ELi128ELi64ELi4ELb0ELb0EN7cutlass10bfloat16_tE19Flash_kernel_traitsILi64ELi128ELi64ELi4ES3_EELb1ELb0ELb1ELb0ELb0ELb1ELb0ELb0EEEvNS_16Flash_fwd_paramsE:
.text._ZN5flash16flash_fwd_kernelI23Flash_fwd_kernel_traitsILi64ELi128ELi64ELi4ELb0ELb0EN7cutlass10bfloat16_tE19Flash_kernel_traitsILi64ELi128ELi64ELi4ES3_EELb1ELb0ELb1ELb0ELb0ELb1ELb0ELb0EEEvNS_16Flash_fwd_paramsE:
        /* <DEDUP_REMOVED lines=9> */
[----:B-1----:R-:W-:-:S07]  /*0090*/  VIADD R1, R1, 0xffffff90 ;  /* 0xffffff9001017836 */ /* 0x002fce0000000000 */
[----:B------:R2:W4:Y:S01]  /*00a0*/  @P3 LDG.E.64 R4, desc[UR24][R2.64] ;  /* 0x0000001802043981 */ /* 0x000522000c1e1b00 */
[----:B------:R-:W1:Y:S01]  /*00b0*/  LDC.64 R8, c[0x0][0x2f0] ;  /* 0x0000bc00ff087b82 */ /* 0x000e620000000a00 */
[----:B------:R-:W1:Y:S01]  /*00c0*/  S2R R250, SR_CTAID.X ;  /* 0x0000000000fa7919 */ /* 0x000e620000002500 */
[----:B------:R-:W1:Y:S06]  /*00d0*/  S2R R46, SR_CTAID.Y ;  /* 0x00000000002e7919 */ /* 0x000e6c0000002600 */
[----:B------:R-:W4:Y:S01]  /*00e0*/  LDC.64 R14, c[0x0][0x2f0] ;  /* 0x0000bc00ff0e7b82 */ /* 0x000f220000000a00 */
[----:B------:R-:W1:Y:S01]  /*00f0*/  S2R R27, SR_CTAID.Z ;  /* 0x00000000001b7919 */ /* 0x000e620000002700 */
[----:B------:R-:W1:Y:S06]  /*0100*/  S2R R146, SR_TID.X ;  /* 0x0000000000927919 */ /* 0x000e6c0000002100 */
[----:B------:R-:W1:Y:S01]  /*0110*/  LDC.64 R6, c[0x0][0x300] ;  /* 0x0000c000ff067b82 */ /* 0x000e620000000a00 */
[----:B--2---:R-:W-:-:S02]  /*0120*/  @P3 IMAD.MOV.U32 R2, RZ, RZ, R10 ;  /* 0x000000ffff023224 */ /* 0x004fc400078e000a */
[----:B---3--:R-:W-:-:S06]  /*0130*/  @P3 IMAD.MOV.U32 R3, RZ, RZ, R11 ;  /* 0x000000ffff033224 */ /* 0x008fcc00078e000b */
[----:B------:R-:W2:Y:S01]  /*0140*/  @P3 LDG.E.64 R2, desc[UR24][R2.64] ;  /* 0x0000001802023981 */ /* 0x000ea2000c1e1b00 */
[----:B-1----:R-:W-:Y:S01]  /*0150*/  ISETP.NE.U32.AND P1, PT, R8, RZ, PT ;  /* 0x000000ff0800720c */ /* 0x002fe20003f25070 */
[----:B------:R-:W-:Y:S01]  /*0160*/  IMAD.MOV.U32 R28, RZ, RZ, -0x1 ;  /* 0xffffffffff1c7424 */ /* 0x000fe200078e00ff */
[----:B------:R-:W1:Y:S02]  /*0170*/  LDC.U8 R16, c[0x0][0x3c2] ;  /* 0x0000f080ff107b82 */ /* 0x000e640000000000 */
[----:B------:R-:W-:Y:S02]  /*0180*/  ISETP.NE.AND.EX P1, PT, R9, RZ, PT, P1 ;  /* 0x000000ff0900720c */ /* 0x000fe40003f25310 */
[----:B------:R-:W-:Y:S02]  /*0190*/  ISETP.NE.U32.AND P0, PT, R6, RZ, PT ;  /* 0x000000ff0600720c */ /* 0x000fe40003f05070 */
[----:B------:R-:W-:Y:S02]  /*01a0*/  LOP3.LUT R0, R27, R250, R46, 0xfe, !PT ;  /* 0x000000fa1b007212 */ /* 0x000fe400078efe2e */
[----:B------:R-:W3:Y:S01]  /*01b0*/  LDC.64 R8, c[0x0][0x2f8] ;  /* 0x0000be00ff087b82 */ /* 0x000ee20000000a00 */
[----:B------:R-:W-:-:S02]  /*01c0*/  ISETP.NE.AND.EX P0, PT, R7, RZ, PT, P0 ;  /* 0x000000ff0700720c */ /* 0x000fc40003f05300 */
[----:B------:R-:W-:-:S05]  /*01d0*/  LOP3.LUT P4, RZ, R0, R146, RZ, 0xfc, !PT ;  /* 0x0000009200ff7212 */ /* 0x000fca000788fcff */
[----:B------:R-:W2:Y:S08]  /*01e0*/  @P3 LDC R0, c[0x0][0x3b0] ;  /* 0x0000ec00ff003b82 */ /* 0x000eb00000000800 */
[----:B------:R-:W1:Y:S08]  /*01f0*/  @!P4 LDC.64 R12, c[0x0][0x3b8] ;  /* 0x0000ee00ff0ccb82 */ /* 0x000e700000000a00 */
[----:B------:R-:W3:Y:S01]  /*0200*/  LDC.64 R6, c[0x0][0x2f8] ;  /* 0x0000be00ff067b82 */ /* 0x000ee20000000a00 */
[----:B----4-:R-:W-:-:S02]  /*0210*/  @P3 R2UR UR26, R4 ;  /* 0x00000000041a32ca */ /* 0x010fc400000e0000 */
[----:B------:R-:W-:-:S11]  /*0220*/  @P3 R2UR UR27, R5 ;  /* 0x00000000051b32ca */ /* 0x000fd600000e0000 */
[----:B------:R-:W-:Y:S02]  /*0230*/  IMAD.U32 R4, RZ, RZ, UR26 ;  /* 0x0000001aff047e24 */ /* 0x000fe4000f8e00ff */
[----:B------:R-:W-:-:S05]  /*0240*/  IMAD.U32 R5, RZ, RZ, UR27 ;  /* 0x0000001bff057e24 */ /* 0x000fca000f8e00ff */
[----:B-1----:R1:W-:Y:S01]  /*0250*/  @!P4 STG.E.64 desc[UR24][R12.64], R4 ;  /* 0x000000040c00c986 */ /* 0x0023e2000c101b18 */
[----:B--2---:R-:W-:-:S05]  /*0260*/  @P3 IADD3 R10, P2, R2, R0, RZ ;  /* 0x00000000020a3210 */ /* 0x004fca0007f5e0ff */
[----:B------:R-:W-:Y:S02]  /*0270*/  @P3 IMAD.X R11, RZ, RZ, R3, P2 ;  /* 0x000000ffff0b3224 */ /* 0x000fe400010e0603 */
[----:B------:R-:W-:Y:S02]  /*0280*/  @!P4 IMAD.MOV.U32 R2, RZ, RZ, R10 ;  /* 0x000000ffff02c224 */ /* 0x000fe400078e000a */
[----:B------:R-:W-:-:S05]  /*0290*/  @!P4 IMAD.MOV.U32 R3, RZ, RZ, R11 ;  /* 0x000000ffff03c224 */ /* 0x000fca00078e000b */
[----:B------:R2:W-:Y:S01]  /*02a0*/  @!P4 STG.E.64 desc[UR24][R12.64+0x8], R2 ;  /* 0x000008020c00c986 */ /* 0x0005e2000c101b18 */
[----:B-1----:R-:W-:-:S05]  /*02b0*/  IMAD.WIDE R4, R46, 0x4, R14 ;  /* 0x000000042e047825 */ /* 0x002fca00078e020e */
[----:B------:R-:W4:Y:S04]  /*02c0*/  @P1 LDG.E R28, desc[UR24][R4.64] ;  /* 0x00000018041c1981 */ /* 0x000f28000c1e1900 */
[----:B------:R-:W4:Y:S01]  /*02d0*/  @P1 LDG.E R0, desc[UR24][R4.64+0x4] ;  /* 0x0000041804001981 */ /* 0x000f22000c1e1900 */
[----:B------:R-:W-:Y:S02]  /*02e0*/  ISETP.NE.AND P3, PT, R16, RZ, PT ;  /* 0x000000ff1000720c */ /* 0x000fe40003f65270 */
[----:B------:R-:W1:Y:S08]  /*02f0*/  LDC R16, c[0x0][0x270] ;  /* 0x00009c00ff107b82 */ /* 0x000e700000000800 */
[----:B--2---:R-:W2:Y:S01]  /*0300*/  @P0 LDC.64 R2, c[0x0][0x300] ;  /* 0x0000c000ff020b82 */ /* 0x004ea20000000a00 */
[----:B------:R-:W-:Y:S01]  /*0310*/  SHF.R.S32.HI R45, RZ, 0x1f, R146 ;  /* 0x0000001fff2d7819 */ /* 0x000fe20000011492 */
[----:B------:R-:W-:Y:S01]  /*0320*/  IMAD.MOV.U32 R23, RZ, RZ, RZ ;  /* 0x000000ffff177224 */ /* 0x000fe200078e00ff */
[----:B---3--:R-:W-:-:S02]  /*0330*/  ISETP.EQ.U32.AND P2, PT, R6, RZ, PT ;  /* 0x000000ff0600720c */ /* 0x008fc40003f42070 */
[----:B------:R-:W-:Y:S02]  /*0340*/  LEA.HI R140, R45, R146, RZ, 0x5 ;  /* 0x000000922d8c7211 */ /* 0x000fe400078f28ff */
[----:B------:R-:W-:Y:S01]  /*0350*/  ISETP.EQ.OR.EX P2, PT, R7, RZ, !P3, P2 ;  /* 0x000000ff0700720c */ /* 0x000fe20005f42720 */
[----:B------:R-:W-:Y:S02]  /*0360*/  IMAD.MOV.U32 R29, RZ, RZ, -0x1 ;  /* 0xffffffffff1d7424 */ /* 0x000fe400078e00ff */
[----:B--2---:R-:W-:-:S05]  /*0370*/  @P0 IMAD.WIDE R2, R46, 0x4, R2 ;  /* 0x000000042e020825 */ /* 0x004fca00078e0202 */
[----:B------:R2:W5:Y:S01]  /*0380*/  @P0 LDG.E R23, desc[UR24][R2.64] ;  /* 0x0000001802170981 */ /* 0x000562000c1e1900 */
[----:B------:R-:W-:-:S05]  /*0390*/  IMAD.WIDE R8, R46, 0x4, R8 ;  /* 0x000000042e087825 */ /* 0x000fca00078e0208 */
[----:B------:R3:W5:Y:S01]  /*03a0*/  @!P2 LDG.E R29, desc[UR24][R8.64] ;  /* 0x00000018081da981 */ /* 0x000762000c1e1900 */
[----:B------:R-:W-:Y:S02]  /*03b0*/  ISETP.NE.U32.AND P2, PT, R6, RZ, PT ;  /* 0x000000ff0600720c */ /* 0x000fe40003f45070 */
[----:B--2---:R-:W-:-:S05]  /*03c0*/  LOP3.LUT R2, R140, 0xffffffe0, RZ, 0xc0, !PT ;  /* 0xffffffe08c027812 */ /* 0x004fca00078ec0ff */
[----:B------:R-:W-:Y:S01]  /*03d0*/  IMAD.IADD R67, R146, 0x1, -R2 ;  /* 0x0000000192437824 */ /* 0x000fe200078e0a02 */
[----:B------:R-:W-:-:S04]  /*03e0*/  ISETP.NE.AND.EX P2, PT, R7, RZ, PT, P2 ;  /* 0x000000ff0700720c */ /* 0x000fc80003f45320 */
[----:B------:R-:W-:Y:S01]  /*03f0*/  SHF.R.S32.HI R2, RZ, 0x1f, R67 ;  /* 0x0000001fff027819 */ /* 0x000fe20000011443 */
[----:B----4-:R-:W-:Y:S02]  /*0400*/  @P1 IMAD.IADD R66, R0, 0x1, -R28 ;  /* 0x0000000100421824 */ /* 0x010fe400078e0a1c */
[----:B-1----:R-:W-:-:S04]  /*0410*/  IMAD R0, R46, R16, R27 ;  /* 0x000000102e007224 */ /* 0x002fc800078e021b */
[----:B------:R-:W-:Y:S01]  /*0420*/  IMAD.SHL.U32 R0, R0, 0x20, RZ ;  /* 0x0000002000007824 */ /* 0x000fe200078e00ff */
[----:B------:R-:W1:Y:S04]  /*0430*/  @!P1 LDC R66, c[0x0][0x2c4] ;  /* 0x0000b100ff429b82 */ /* 0x000e680000000800 */
[----:B------:R-:W-:Y:S01]  /*0440*/  IADD3 R247, P1, P0, R0, R10, R67 ;  /* 0x0000000a00f77210 */ /* 0x000fe2000783e043 */
[----:B------:R3:W-:Y:S04]  /*0450*/  STL [R1+0x5c], R28 ;  /* 0x00005c1c01007387 */ /* 0x0007e80000100800 */
[----:B------:R3:W-:Y:S01]  /*0460*/  STL [R1+0x30], R247 ;  /* 0x000030f701007387 */ /* 0x0007e20000100800 */
[----:B------:R-:W-:-:S04]  /*0470*/  SHF.R.S32.HI R0, RZ, 0x1f, R0 ;  /* 0x0000001fff007819 */ /* 0x000fc80000011400 */
[----:B------:R-:W-:Y:S01]  /*0480*/  IADD3.X R141, R0, R11, R2, P1, P0 ;  /* 0x0000000b008d7210 */ /* 0x000fe20000fe0402 */
[----:B------:R-:W-:Y:S06]  /*0490*/  @!P2 BRA `(.L_x_1942) ;  /* 0x000000000010a947 */ /* 0x000fec0003800000 */
[----:B------:R-:W2:Y:S02]  /*04a0*/  @P3 LDG.E R0, desc[UR24][R8.64+0x4] ;  /* 0x0000041808003981 */ /* 0x000ea4000c1e1900 */
[----:B--2--5:R-:W-:-:S06]  /*04b0*/  @P3 IADD3 R4, R0, -R29, RZ ;  /* 0x8000001d00043210 */ /* 0x024fcc0007ffe0ff */
[----:B------:R4:W5:Y:S01]  /*04c0*/  @!P3 LDG.E R4, desc[UR24][R8.64] ;  /* 0x000000180804b981 */ /* 0x000962000c1e1900 */
[----:B------:R-:W-:Y:S05]  /*04d0*/  BRA `(.L_x_1943) ;  /* 0x0000000000047947 */ /* 0x000fea0003800000 */
.L_x_1942:
[----:B------:R-:W2:Y:S02]  /*04e0*/  LDC R4, c[0x0][0x2c8] ;  /* 0x0000b200ff047b82 */ /* 0x000ea40000000800 */
.L_x_1943:
[----:B------:R-:W3:Y:S02]  /*04f0*/  LDC.64 R2, c[0x0][0x308] ;  /* 0x0000c200ff027b82 */ /* 0x000ee40000000a00 */
[----:B---3--:R-:W-:-:S04]  /*0500*/  ISETP.NE.U32.AND P1, PT, R2, RZ, PT ;  /* 0x000000ff0200720c */ /* 0x008fc80003f25070 */
[----:B------:R-:W-:-:S13]  /*0510*/  ISETP.NE.AND.EX P1, PT, R3, RZ, PT, P1 ;  /* 0x000000ff0300720c */ /* 0x000fda0003f25310 */
[----:B------:R-:W3:Y:S01]  /*0520*/  @P1 LDC.64 R2, c[0x0][0x308] ;  /* 0x0000c200ff021b82 */ /* 0x000ee20000000a00 */
[----:B------:R-:W-:-:S07]  /*0530*/  IMAD.SHL.U32 R147, R250, 0x80, RZ ;  /* 0x00000080fa937824 */ /* 0x000fce00078e00ff */
[----:B------:R-:W2:Y:S01]  /*0540*/  @!P1 LDC R5, c[0x0][0x2cc] ;  /* 0x0000b300ff059b82 */ /* 0x000ea20000000800 */
[----:B-1----:R-:W-:Y:S01]  /*0550*/  ISETP.GT.AND P0, PT, R66, R147, PT ;  /* 0x000000934200720c */ /* 0x002fe20003f04270 */
[----:B---3--:R-:W-:-:S05]  /*0560*/  @P1 IMAD.WIDE R2, R46, 0x4, R2 ;  /* 0x000000042e021825 */ /* 0x008fca00078e0202 */
[----:B------:R1:W5:Y:S01]  /*0570*/  @P1 LDG.E R0, desc[UR24][R2.64] ;  /* 0x0000001802001981 */ /* 0x000362000c1e1900 */
[----:B------:R-:W3:Y:S06]  /*0580*/  @!P1 LDC.64 R2, c[0x0][0x318] ;  /* 0x0000c600ff029b82 */ /* 0x000eec0000000a00 */
[----:B-12---:R-:W-:Y:S05]  /*0590*/  @!P0 EXIT ;  /* 0x000000000000894d */ /* 0x006fea0003800000 */
[----:B------:R-:W1:Y:S01]  /*05a0*/  LDC R149, c[0x0][0x394] ;  /* 0x0000e500ff957b82 */ /* 0x000e620000000800 */
[----:B---3--:R-:W-:Y:S01]  /*05b0*/  @!P1 ISETP.NE.U32.AND P0, PT, R2, RZ, PT ;  /* 0x000000ff0200920c */ /* 0x008fe20003f05070 */
[----:B-----5:R-:W-:-:S03]  /*05c0*/  @P1 IMAD.IADD R64, R0, 0x1, -R23 ;  /* 0x0000000100401824 */ /* 0x020fc600078e0a17 */
[----:B------:R-:W-:-:S03]  /*05d0*/  @!P1 ISETP.NE.AND.EX P0, PT, R3, RZ, PT, P0 ;  /* 0x000000ff0300920c */ /* 0x000fc60003f05300 */
[----:B------:R-:W2:Y:S01]  /*05e0*/  LDC R148, c[0x0][0x398] ;  /* 0x0000e600ff947b82 */ /* 0x000ea20000000800 */
[----:B------:R-:W-:-:S04]  /*05f0*/  @!P1 SEL R0, R5, RZ, P0 ;  /* 0x000000ff05009207 */ /* 0x000fc80000000000 */
[----:B------:R-:W-:-:S04]  /*0600*/  @!P1 IADD3 R64, R0, R4, -R23 ;  /* 0x0000000400409210 */ /* 0x000fc80007ffe817 */
[C---:B------:R-:W-:Y:S01]  /*0610*/  IADD3 R0, R64.reuse, R147, -R66 ;  /* 0x0000009340007210 */ /* 0x040fe20007ffe842 */
[----:B------:R-:W-:-:S05]  /*0620*/  VIADD R2, R64, 0x3f ;  /* 0x0000003f40027836 */ /* 0x000fca0000000000 */
[----:B------:R-:W-:Y:S01]  /*0630*/  SHF.R.S32.HI R3, RZ, 0x1f, R2 ;  /* 0x0000001fff037819 */ /* 0x000fe20000011402 */
[----:B-1----:R-:W-:-:S03]  /*0640*/  IMAD.IADD R0, R0, 0x1, -R149 ;  /* 0x0000000100007824 */ /* 0x002fc600078e0a95 */
[----:B------:R-:W-:Y:S02]  /*0650*/  LEA.HI R2, R3, R2, RZ, 0x6 ;  /* 0x0000000203027211 */ /* 0x000fe400078f30ff */
[C---:B------:R-:W-:Y:S02]  /*0660*/  R2UR UR5, R0.reuse ;  /* 0x00000000000572ca */ /* 0x040fe400000e0000 */
[----:B------:R-:W-:Y:S02]  /*0670*/  R2UR UR4, R0 ;  /* 0x00000000000472ca */ /* 0x000fe400000e0000 */
[----:B------:R-:W-:Y:S02]  /*0680*/  IADD3 R0, -R66, 0xbf, R147 ;  /* 0x000000bf42007810 */ /* 0x000fe40007ffe193 */
[----:B------:R-:W-:Y:S02]  /*0690*/  SHF.R.S32.HI R2, RZ, 0x6, R2 ;  /* 0x00000006ff027819 */ /* 0x000fe40000011402 */
[----:B--2---:R-:W-:-:S04]  /*06a0*/  IADD3 R0, R0, R148, R64 ;  /* 0x0000009400007210 */ /* 0x004fc80007ffe040 */
[----:B------:R-:W-:Y:S01]  /*06b0*/  SHF.R.S32.HI R4, RZ, 0x1f, R0 ;  /* 0x0000001fff047819 */ /* 0x000fe20000011400 */
[----:B------:R-:W-:-:S03]  /*06c0*/  USHF.R.S32.HI UR5, URZ, 0x1f, UR5 ;  /* 0x0000001f3f057899 */ /* 0x000fc60008011405 */
[----:B------:R-:W-:Y:S01]  /*06d0*/  LEA.HI R0, R4, R0, RZ, 0x6 ;  /* 0x0000000004007211 */ /* 0x000fe200078f30ff */
[----:B------:R-:W-:-:S03]  /*06e0*/  ULEA.HI UR4, UR5, UR4, URZ, 0x6 ;  /* 0x0000000405047291 */ /* 0x000fc6000f8f303f */
[----:B------:R-:W-:Y:S01]  /*06f0*/  SHF.R.S32.HI R0, RZ, 0x6, R0 ;  /* 0x00000006ff007819 */ /* 0x000fe20000011400 */
[----:B------:R-:W-:-:S03]  /*0700*/  USHF.R.S32.HI UR22, URZ, 0x6, UR4 ;  /* 0x000000063f167899 */ /* 0x000fc60008011404 */
[----:B------:R-:W-:Y:S01]  /*0710*/  VIMNMX R248, R2, R0, PT ;  /* 0x0000000002f87248 */ /* 0x000fe20003fe0100 */
[----:B------:R-:W-:-:S04]  /*0720*/  UISETP.LT.AND UP0, UPT, URZ, UR22, UPT ;  /* 0x000000163f00728c */ /* 0x000fc8000bf01270 */
[----:B------:R-:W-:-:S06]  /*0730*/  USEL UR22, URZ, UR22, !UP0 ;  /* 0x000000163f167287 */ /* 0x000fcc000c000000 */
[----:B------:R-:W-:-:S13]  /*0740*/  ISETP.GT.AND P0, PT, R248, UR22, PT ;  /* 0x00000016f8007c0c */ /* 0x000fda000bf04270 */
[----:B------:R-:W-:Y:S05]  /*0750*/  @P0 BRA `(.L_x_1944) ;  /* 0x0000001000900947 */ /* 0x000fea0003800000 */
[----:B------:R-:W1:Y:S01]  /*0760*/  LDC.U8 R2, c[0x0][0x3d9] ;  /* 0x0000f640ff027b82 */ /* 0x000e620000000000 */
[----:B------:R-:W-:Y:S01]  /*0770*/  ISETP.NE.AND P3, PT, R28, -0x1, PT ;  /* 0xffffffff1c00780c */ /* 0x000fe20003f65270 */
[----:B------:R-:W-:Y:S01]  /*0780*/  ULDC.64 UR4, c[0x0][0x2a0] ;  /* 0x0000a80000047ab9 */ /* 0x000fe20000000a00 */
[----:B------:R-:W-:Y:S01]  /*0790*/  LEA.HI R13, R45, R146, RZ, 0x3 ;  /* 0x000000922d0d7211 */ /* 0x000fe200078f18ff */
[----:B------:R-:W-:Y:S03]  /*07a0*/  BSSY B0, `(.L_x_1945) ;  /* 0x0000047000007945 */ /* 0x000fe60003800000 */
[----:B----4-:R-:W-:Y:S01]  /*07b0*/  LOP3.LUT R8, R13, 0x1ffffff8, RZ, 0xc0, !PT ;  /* 0x1ffffff80d087812 */ /* 0x010fe200078ec0ff */
        /* <DEDUP_REMOVED lines=8> */
[----:B------:R-:W-:Y:S01]  /*0840*/  @!P3 SHF.R.S32.HI R0, RZ, 0x1f, R46 ;  /* 0x0000001fff00b819 */ /* 0x000fe2000001142e */
[----:B---3--:R-:W-:-:S04]  /*0850*/  @!P3 IMAD.WIDE.U32 R10, R46, R4, RZ ;  /* 0x000000042e0ab225 */ /* 0x008fc800078e00ff */
[----:B------:R-:W-:Y:S02]  /*0860*/  @!P3 IMAD R0, R0, R4, RZ ;  /* 0x000000040000b224 */ /* 0x000fe400078e02ff */
[----:B------:R-:W3:Y:S01]  /*0870*/  @P2 LDC.64 R14, c[0x0][0x2c0] ;  /* 0x0000b000ff0e2b82 */ /* 0x000ee20000000a00 */
[----:B------:R-:W-:Y:S02]  /*0880*/  IMAD.IADD R4, R146, 0x1, -R8 ;  /* 0x0000000192047824 */ /* 0x000fe400078e0a08 */
[----:B------:R-:W-:Y:S02]  /*0890*/  @!P3 IMAD R5, R46, R5, R0 ;  /* 0x000000052e05b224 */ /* 0x000fe400078e0200 */
[----:B-1----:R-:W-:Y:S01]  /*08a0*/  @P3 IMAD.WIDE.U32 R2, R28, R6, RZ ;  /* 0x000000061c023225 */ /* 0x002fe200078e00ff */
[----:B------:R-:W-:Y:S02]  /*08b0*/  SHF.R.S32.HI R6, RZ, 0x1f, R27 ;  /* 0x0000001fff067819 */ /* 0x000fe4000001141b */
[----:B------:R-:W1:Y:S01]  /*08c0*/  @P0 LDC R9, c[0x0][0x2c4] ;  /* 0x0000b100ff090b82 */ /* 0x000e620000000800 */
[----:B------:R-:W-:Y:S01]  /*08d0*/  @P3 IMAD.MOV.U32 R8, RZ, RZ, R2 ;  /* 0x000000ffff083224 */ /* 0x000fe200078e0002 */
[----:B------:R-:W-:Y:S01]  /*08e0*/  @!P3 MOV R8, R10 ;  /* 0x0000000a0008b202 */ /* 0x000fe20000000f00 */
[----:B------:R-:W-:-:S02]  /*08f0*/  IMAD.SHL.U32 R2, R4, 0x8, RZ ;  /* 0x0000000804027824 */ /* 0x000fc400078e00ff */
[----:B------:R-:W-:Y:S02]  /*0900*/  @P3 IMAD R0, R28, R7, R3 ;  /* 0x000000071c003224 */ /* 0x000fe400078e0203 */
[----:B------:R-:W-:Y:S01]  /*0910*/  @!P3 IMAD.IADD R0, R11, 0x1, R5 ;  /* 0x000000010b00b824 */ /* 0x000fe200078e0205 */
[----:B--2---:R-:W2:Y:S01]  /*0920*/  @P1 LDC R12, c[0x0][0x2e4] ;  /* 0x0000b900ff0c1b82 */ /* 0x004ea20000000800 */
[----:B------:R-:W-:Y:S01]  /*0930*/  IADD3 R8, P4, R2, R8, RZ ;  /* 0x0000000802087210 */ /* 0x000fe20007f9e0ff */
[----:B------:R-:W-:Y:S01]  /*0940*/  @P2 IMAD.MOV.U32 R3, RZ, RZ, 0x1 ;  /* 0x00000001ff032424 */ /* 0x000fe200078e00ff */
[----:B------:R-:W-:Y:S01]  /*0950*/  LOP3.LUT P1, RZ, R146, 0x7, RZ, 0xc0, !PT ;  /* 0x0000000792ff7812 */ /* 0x000fe2000782c0ff */
[----:B------:R-:W-:-:S04]  /*0960*/  IMAD R6, R6, UR4, RZ ;  /* 0x0000000406067c24 */ /* 0x000fc8000f8e02ff */
[----:B------:R-:W4:Y:S01]  /*0970*/  @P2 LDC R19, c[0x0][0x2c0] ;  /* 0x0000b000ff132b82 */ /* 0x000f220000000800 */
[----:B---3--:R-:W-:Y:S02]  /*0980*/  @P2 IMAD R18, R15, R14, RZ ;  /* 0x0000000e0f122224 */ /* 0x008fe400078e02ff */
[----:B------:R-:W-:Y:S02]  /*0990*/  IMAD.IADD R14, R66, 0x1, -R147 ;  /* 0x00000001420e7824 */ /* 0x000fe400078e0a93 */
[----:B------:R-:W-:Y:S02]  /*09a0*/  IMAD R6, R27, UR5, R6 ;  /* 0x000000051b067c24 */ /* 0x000fe4000f8e0206 */
[----:B-1----:R-:W-:Y:S01]  /*09b0*/  @P0 IMAD R4, R46, R9, RZ ;  /* 0x000000092e040224 */ /* 0x002fe200078e02ff */
[----:B------:R-:W-:-:S04]  /*09c0*/  LEA.HI.X.SX32 R9, R2, R0, 0x1, P4 ;  /* 0x0000000002097211 */ /* 0x000fc800020f0eff */
[----:B------:R-:W-:Y:S01]  /*09d0*/  @P0 SEL R0, R4, R28, !P3 ;  /* 0x0000001c04000207 */ /* 0x000fe20005800000 */
[----:B------:R-:W-:Y:S01]  /*09e0*/  IMAD.WIDE.U32 R8, R27, UR4, R8 ;  /* 0x000000041b087c25 */ /* 0x000fe2000f8e0008 */
[----:B------:R-:W-:Y:S02]  /*09f0*/  SHF.R.S32.HI R4, RZ, 0x3, R13 ;  /* 0x00000003ff047819 */ /* 0x000fe4000001140d */
[----:B--2---:R-:W-:Y:S01]  /*0a00*/  @!P2 MOV R18, R12 ;  /* 0x0000000c0012a202 */ /* 0x004fe20000000f00 */
[----:B------:R-:W-:Y:S01]  /*0a10*/  @!P2 IMAD R3, R12, R16, RZ ;  /* 0x000000100c03a224 */ /* 0x000fe200078e02ff */
[CC--:B------:R-:W-:Y:S01]  /*0a20*/  ISETP.GE.AND P3, PT, R4.reuse, R14.reuse, PT ;  /* 0x0000000e0400720c */ /* 0x0c0fe20003f66270 */
[----:B------:R-:W-:Y:S01]  /*0a30*/  VIADD R20, R4, 0x10 ;  /* 0x0000001004147836 */ /* 0x000fe20000000000 */
[----:B------:R-:W-:Y:S01]  /*0a40*/  SHF.R.S32.HI R5, RZ, 0x1f, R4 ;  /* 0x0000001fff057819 */ /* 0x000fe20000011404 */
[----:B------:R-:W-:Y:S01]  /*0a50*/  IMAD R3, R46, R3, RZ ;  /* 0x000000032e037224 */ /* 0x000fe200078e02ff */
[C---:B------:R-:W-:Y:S01]  /*0a60*/  IADD3 R23, R4.reuse, 0x30, RZ ;  /* 0x0000003004177810 */ /* 0x040fe20007ffe0ff */
[C---:B------:R-:W-:Y:S01]  /*0a70*/  VIADD R21, R4.reuse, 0x20 ;  /* 0x0000002004157836 */ /* 0x040fe20000000000 */
[----:B------:R-:W-:Y:S01]  /*0a80*/  @!P0 CS2R R16, SRZ ;  /* 0x0000000000108805 */ /* 0x000fe2000001ff00 */
[C---:B------:R-:W-:Y:S01]  /*0a90*/  VIADD R25, R4.reuse, 0x40 ;  /* 0x0000004004197836 */ /* 0x040fe20000000000 */
[--C-:B------:R-:W-:Y:S01]  /*0aa0*/  @P0 SHF.R.S32.HI R17, RZ, 0x1f, R0.reuse ;  /* 0x0000001fff110819 */ /* 0x100fe20000011400 */
[----:B------:R-:W-:Y:S01]  /*0ab0*/  @P0 IMAD.MOV.U32 R16, RZ, RZ, R0 ;  /* 0x000000ffff100224 */ /* 0x000fe200078e0000 */
[----:B------:R-:W-:Y:S01]  /*0ac0*/  SEL R15, R3, RZ, !P0 ;  /* 0x000000ff030f7207 */ /* 0x000fe20004000000 */
[----:B------:R-:W-:Y:S01]  /*0ad0*/  @!P2 IMAD.MOV.U32 R19, RZ, RZ, 0x1 ;  /* 0x00000001ff13a424 */ /* 0x000fe200078e00ff */
[-C--:B------:R-:W-:Y:S01]  /*0ae0*/  ISETP.GE.OR P5, PT, R4, R14.reuse, P1 ;  /* 0x0000000e0400720c */ /* 0x080fe20000fa6670 */
[----:B------:R-:W-:Y:S01]  /*0af0*/  IMAD.WIDE R2, R250, 0x80, R4 ;  /* 0x00000080fa027825 */ /* 0x000fe200078e0204 */
[----:B------:R-:W-:-:S02]  /*0b00*/  ISETP.GE.AND P4, PT, R20, R14, PT ;  /* 0x0000000e1400720c */ /* 0x000fc40003f86270 */
[-C--:B------:R-:W-:Y:S01]  /*0b10*/  ISETP.GE.AND P2, PT, R21, R14.reuse, PT ;  /* 0x0000000e1500720c */ /* 0x080fe20003f46270 */
[----:B------:R-:W-:Y:S01]  /*0b20*/  IMAD.IADD R7, R9, 0x1, R6 ;  /* 0x0000000109077824 */ /* 0x000fe200078e0206 */
[-C--:B------:R-:W-:Y:S02]  /*0b30*/  ISETP.GE.AND P0, PT, R23, R14.reuse, PT ;  /* 0x0000000e1700720c */ /* 0x080fe40003f06270 */
[----:B------:R-:W-:Y:S02]  /*0b40*/  ISETP.GE.AND P6, PT, R25, R14, PT ;  /* 0x0000000e1900720c */ /* 0x000fe40003fc6270 */
[----:B------:R-:W-:Y:S01]  /*0b50*/  IADD3 R26, R4, 0x50, RZ ;  /* 0x00000050041a7810 */ /* 0x000fe20007ffe0ff */
[----:B----4-:R-:W-:Y:S10]  /*0b60*/  @P3 BRA `(.L_x_1946) ;  /* 0x0000000000283947 */ /* 0x010ff40003800000 */
        /* <DEDUP_REMOVED lines=10> */
.L_x_1946:
[----:B------:R-:W-:Y:S05]  /*0c10*/  BSYNC B0 ;  /* 0x0000000000007941 */ /* 0x000fea0003800000 */
.L_x_1945:
        /* <DEDUP_REMOVED lines=17> */
.L_x_1948:
[----:B------:R-:W-:Y:S05]  /*0d30*/  BSYNC B0 ;  /* 0x0000000000007941 */ /* 0x000fea0003800000 */
.L_x_1947:
        /* <DEDUP_REMOVED lines=17> */
.L_x_1950:
[----:B------:R-:W-:Y:S05]  /*0e50*/  BSYNC B0 ;  /* 0x0000000000007941 */ /* 0x000fea0003800000 */
.L_x_1949:
        /* <DEDUP_REMOVED lines=16> */
.L_x_1952:
[----:B------:R-:W-:Y:S05]  /*0f60*/  BSYNC B0 ;  /* 0x0000000000007941 */ /* 0x000fea0003800000 */
.L_x_1951:
        /* <DEDUP_REMOVED lines=16> */
.L_x_1954:
[----:B------:R-:W-:Y:S05]  /*1070*/  BSYNC B0 ;  /* 0x0000000000007941 */ /* 0x000fea0003800000 */
.L_x_1953:
        /* <DEDUP_REMOVED lines=18> */
.L_x_1956:
[----:B------:R-:W-:Y:S05]  /*11a0*/  BSYNC B0 ;  /* 0x0000000000007941 */ /* 0x000fea0003800000 */
.L_x_1955:
        /* <DEDUP_REMOVED lines=15> */
.L_x_1958:
[----:B------:R-:W-:Y:S05]  /*12a0*/  BSYNC B0 ;  /* 0x0000000000007941 */ /* 0x000fea0003800000 */
.L_x_1957:
        /* <DEDUP_REMOVED lines=17> */
.L_x_1960:
[----:B------:R-:W-:Y:S05]  /*13c0*/  BSYNC B0 ;  /* 0x0000000000007941 */ /* 0x000fea0003800000 */
.L_x_1959:
        /* <DEDUP_REMOVED lines=11> */
.L_x_1962:
[----:B------:R-:W-:Y:S05]  /*1480*/  BSYNC B0 ;  /* 0x0000000000007941 */ /* 0x000fea0003800000 */
.L_x_1961:
        /* <DEDUP_REMOVED lines=15> */
.L_x_1964:
[----:B------:R-:W-:Y:S05]  /*1580*/  BSYNC B0 ;  /* 0x0000000000007941 */ /* 0x000fea0003800000 */
.L_x_1963:
        /* <DEDUP_REMOVED lines=10> */
.L_x_1966:
[----:B------:R-:W-:Y:S05]  /*1630*/  BSYNC B0 ;  /* 0x0000000000007941 */ /* 0x000fea0003800000 */
.L_x_1965:
        /* <DEDUP_REMOVED lines=10> */
.L_x_1968:
[----:B------:R-:W-:Y:S05]  /*16e0*/  BSYNC B0 ;  /* 0x0000000000007941 */ /* 0x000fea0003800000 */
.L_x_1967:
        /* <DEDUP_REMOVED lines=10> */
.L_x_1970:
[----:B------:R-:W-:Y:S05]  /*1790*/  BSYNC B0 ;  /* 0x0000000000007941 */ /* 0x000fea0003800000 */
.L_x_1969:
        /* <DEDUP_REMOVED lines=10> */
.L_x_1972:
[----:B------:R-:W-:Y:S05]  /*1840*/  BSYNC B0 ;  /* 0x0000000000007941 */ /* 0x000fea0003800000 */
.L_x_1971:
        /* <DEDUP_REMOVED lines=10> */
.L_x_1974:
[----:B------:R-:W-:Y:S05]  /*18f0*/  BSYNC B0 ;  /* 0x0000000000007941 */ /* 0x000fea0003800000 */
.L_x_1973:
        /* <DEDUP_REMOVED lines=10> */
.L_x_1944:
[----:B------:R-:W1:Y:S01]  /*19a0*/  LDC R16, c[0x0][0x278] ;  /* 0x00009e00ff107b82 */ /* 0x000e620000000800 */
[----:B------:R-:W-:Y:S01]  /*19b0*/  ISETP.NE.AND P2, PT, R28, -0x1, PT ;  /* 0xffffffff1c00780c */ /* 0x000fe20003f45270 */
[----:B------:R-:W-:Y:S01]  /*19c0*/  ULDC.64 UR4, c[0x0][0x258] ;  /* 0x0000960000047ab9 */ /* 0x000fe20000000a00 */
[----:B------:R-:W-:Y:S01]  /*19d0*/  IABS R10, R27 ;  /* 0x0000001b000a7213 */ /* 0x000fe20000000000 */
[----:B------:R-:W-:Y:S01]  /*19e0*/  VIADD R65, R248, 0xffffffff ;  /* 0xfffffffff8417836 */ /* 0x000fe20000000000 */
[----:B------:R-:W-:-:S03]  /*19f0*/  IADD3 R32, -R147, R66, RZ ;  /* 0x0000004293207210 */ /* 0x000fc60007ffe1ff */
[----:B------:R-:W2:Y:S02]  /*1a00*/  S2UR UR6, SR_CgaCtaId ;  /* 0x00000000000679c3 */ /* 0x000ea40000008800 */
[----:B------:R3:W-:Y:S04]  /*1a10*/  STL [R1+0x3c], R32 ;  /* 0x00003c2001007387 */ /* 0x0007e80000100800 */
[----:B----4-:R-:W-:Y:S02]  /*1a20*/  @!P2 SHF.R.S32.HI R9, RZ, 0x1f, R46 ;  /* 0x0000001fff09a819 */ /* 0x010fe4000001142e */
[----:B------:R-:W4:Y:S01]  /*1a30*/  @!P2 LDC.64 R6, c[0x0][0x228] ;  /* 0x00008a00ff06ab82 */ /* 0x000f220000000a00 */
[----:B-1----:R-:W-:-:S07]  /*1a40*/  IABS R11, R16 ;  /* 0x00000010000b7213 */ /* 0x002fce0000000000 */
[----:B------:R-:W1:Y:S01]  /*1a50*/  @P2 LDC.64 R12, c[0x0][0x240] ;  /* 0x00009000ff0c2b82 */ /* 0x000e620000000a00 */
[----:B------:R-:W-:Y:S01]  /*1a60*/  ISETP.NE.AND P6, PT, R16, RZ, PT ;  /* 0x000000ff1000720c */ /* 0x000fe20003fc5270 */
[----:B------:R-:W5:Y:S08]  /*1a70*/  I2F.RP R2, R11 ;  /* 0x0000000b00027306 */ /* 0x000f700000209400 */
[----:B-----5:R-:W5:Y:S02]  /*1a80*/  MUFU.RCP R2, R2 ;  /* 0x0000000200027308 */ /* 0x020f640000001000 */
[----:B-----5:R-:W-:-:S06]  /*1a90*/  VIADD R2, R2, 0xffffffe ;  /* 0x0ffffffe02027836 */ /* 0x020fcc0000000000 */
[----:B------:R-:W5:Y:S02]  /*1aa0*/  F2I.FTZ.U32.TRUNC.NTZ R3, R2 ;  /* 0x0000000200037305 */ /* 0x000f64000021f000 */
[----:B-----5:R-:W-:Y:S02]  /*1ab0*/  IMAD.MOV R0, RZ, RZ, -R3 ;  /* 0x000000ffff007224 */ /* 0x020fe400078e0a03 */
[----:B------:R-:W-:Y:S02]  /*1ac0*/  IMAD.MOV.U32 R2, RZ, RZ, RZ ;  /* 0x000000ffff027224 */ /* 0x000fe400078e00ff */
[----:B------:R-:W-:-:S04]  /*1ad0*/  IMAD R0, R0, R11, RZ ;  /* 0x0000000b00007224 */ /* 0x000fc800078e02ff */
[----:B------:R-:W-:Y:S01]  /*1ae0*/  IMAD.HI.U32 R2, R3, R0, R2 ;  /* 0x0000000003027227 */ /* 0x000fe200078e0002 */
[----:B------:R-:W-:-:S04]  /*1af0*/  LEA.HI R3, R45, R146, RZ, 0x3 ;  /* 0x000000922d037211 */ /* 0x000fc800078f18ff */
[----:B------:R-:W-:Y:S01]  /*1b00*/  SHF.R.S32.HI R8, RZ, 0x3, R3 ;  /* 0x00000003ff087819 */ /* 0x000fe20000011403 */
[----:B------:R-:W-:Y:S01]  /*1b10*/  IMAD.HI.U32 R4, R2, R10, RZ ;  /* 0x0000000a02047227 */ /* 0x000fe200078e00ff */
[----:B------:R-:W-:Y:S02]  /*1b20*/  LOP3.LUT R3, R3, 0xfffffff8, RZ, 0xc0, !PT ;  /* 0xfffffff803037812 */ /* 0x000fe400078ec0ff */
[C---:B------:R-:W-:Y:S01]  /*1b30*/  ISETP.GE.AND P1, PT, R8.reuse, R32, PT ;  /* 0x000000200800720c */ /* 0x040fe20003f26270 */
[C---:B------:R-:W-:Y:S01]  /*1b40*/  VIADD R0, R8.reuse, 0x40 ;  /* 0x0000004008007836 */ /* 0x040fe20000000000 */
[----:B------:R-:W-:Y:S01]  /*1b50*/  IADD3 R44, -R3, R146, RZ ;  /* 0x00000092032c7210 */ /* 0x000fe20007ffe1ff */
[----:B------:R-:W-:Y:S02]  /*1b60*/  IMAD.MOV R2, RZ, RZ, -R4 ;  /* 0x000000ffff027224 */ /* 0x000fe400078e0a04 */
[----:B------:R-:W-:Y:S01]  /*1b70*/  IMAD.SHL.U32 R5, R8, 0x40, RZ ;  /* 0x0000004008057824 */ /* 0x000fe200078e00ff */
[----:B------:R-:W-:Y:S01]  /*1b80*/  ISETP.GE.AND P0, PT, R0, R32, PT ;  /* 0x000000200000720c */ /* 0x000fe20003f06270 */
[----:B------:R-:W-:-:S02]  /*1b90*/  IMAD R0, R11, R2, R10 ;  /* 0x000000020b007224 */ /* 0x000fc400078e020a */
[----:B------:R-:W-:Y:S01]  /*1ba0*/  VIADD R25, R8, 0x10 ;  /* 0x0000001008197836 */ /* 0x000fe20000000000 */
[----:B------:R-:W-:Y:S01]  /*1bb0*/  LOP3.LUT R10, R5, 0x1c0, RZ, 0xc0, !PT ;  /* 0x000001c0050a7812 */ /* 0x000fe200078ec0ff */
[----:B----4-:R-:W-:Y:S01]  /*1bc0*/  @!P2 IMAD R5, R9, R6, RZ ;  /* 0x000000060905a224 */ /* 0x010fe200078e02ff */
[----:B------:R-:W-:Y:S01]  /*1bd0*/  ISETP.GT.U32.AND P4, PT, R11, R0, PT ;  /* 0x000000000b00720c */ /* 0x000fe20003f84070 */
[----:B-1----:R-:W-:Y:S01]  /*1be0*/  @P2 IMAD.WIDE.U32 R2, R28, R12, RZ ;  /* 0x0000000c1c022225 */ /* 0x002fe200078e00ff */
[----:B------:R-:W-:Y:S01]  /*1bf0*/  ISETP.GE.AND P5, PT, R25, R32, PT ;  /* 0x000000201900720c */ /* 0x000fe20003fa6270 */
[----:B------:R-:W1:Y:S02]  /*1c00*/  @!P1 LDC.64 R18, c[0x0][0x210] ;  /* 0x00008400ff129b82 */ /* 0x000e640000000a00 */
[C---:B------:R-:W-:Y:S02]  /*1c10*/  @!P2 IMAD R5, R46.reuse, R7, R5 ;  /* 0x000000072e05a224 */ /* 0x040fe400078e0205 */
[----:B------:R-:W-:-:S04]  /*1c20*/  @!P2 IMAD.WIDE.U32 R6, R46, R6, RZ ;  /* 0x000000062e06a225 */ /* 0x000fc800078e00ff */
[----:B------:R-:W-:Y:S01]  /*1c30*/  @P2 IMAD R3, R28, R13, R3 ;  /* 0x0000000d1c032224 */ /* 0x000fe200078e0203 */
[----:B------:R-:W-:Y:S01]  /*1c40*/  IADD3 R13, R8, 0x50, RZ ;  /* 0x00000050080d7810 */ /* 0x000fe20007ffe0ff */
[----:B------:R-:W-:Y:S01]  /*1c50*/  @!P2 IMAD.IADD R3, R7, 0x1, R5 ;  /* 0x000000010703a824 */ /* 0x000fe200078e0205 */
[-C--:B------:R-:W-:Y:S01]  /*1c60*/  @!P4 IADD3 R0, R0, -R11.reuse, RZ ;  /* 0x8000000b0000c210 */ /* 0x080fe20007ffe0ff */
[----:B------:R-:W-:Y:S01]  /*1c70*/  @!P2 IMAD.MOV.U32 R2, RZ, RZ, R6 ;  /* 0x000000ffff02a224 */ /* 0x000fe200078e0006 */
[----:B------:R-:W-:Y:S01]  /*1c80*/  LOP3.LUT R5, R27, R16, RZ, 0x3c, !PT ;  /* 0x000000101b057212 */ /* 0x000fe200078e3cff */
[----:B------:R-:W-:Y:S01]  /*1c90*/  IMAD.SHL.U32 R48, R44, 0x8, RZ ;  /* 0x000000082c307824 */ /* 0x000fe200078e00ff */
[----:B------:R-:W-:Y:S01]  /*1ca0*/  ISETP.GE.U32.AND P2, PT, R0, R11, PT ;  /* 0x0000000b0000720c */ /* 0x000fe20003f46070 */
[----:B------:R-:W-:Y:S01]  /*1cb0*/  VIADD R40, R8, 0x20 ;  /* 0x0000002008287836 */ /* 0x000fe20000000000 */
[----:B------:R-:W4:Y:S01]  /*1cc0*/  @!P1 LDC.64 R6, c[0x0][0x240] ;  /* 0x00009000ff069b82 */ /* 0x000f220000000a00 */
[----:B------:R-:W-:Y:S01]  /*1cd0*/  @!P4 IADD3 R4, R4, 0x1, RZ ;  /* 0x000000010404c810 */ /* 0x000fe20007ffe0ff */
[----:B------:R-:W5:Y:S01]  /*1ce0*/  @!P5 S2R R24, SR_CgaCtaId ;  /* 0x000000000018d919 */ /* 0x000f620000008800 */
[----:B------:R-:W-:Y:S01]  /*1cf0*/  LOP3.LUT R9, R10, 0x38, R48, 0xf8, !PT ;  /* 0x000000380a097812 */ /* 0x000fe200078ef830 */
[----:B------:R-:W-:Y:S01]  /*1d00*/  VIADD R37, R8, 0x30 ;  /* 0x0000003008257836 */ /* 0x000fe20000000000 */
[----:B------:R-:W-:-:S02]  /*1d10*/  ISETP.GE.AND P3, PT, R5, RZ, PT ;  /* 0x000000ff0500720c */ /* 0x000fc40003f66270 */
[----:B------:R-:W-:Y:S01]  /*1d20*/  SHF.R.U32.HI R10, RZ, 0x3, R10 ;  /* 0x00000003ff0a7819 */ /* 0x000fe2000001160a */
[----:B------:R-:W3:Y:S01]  /*1d30*/  @!P5 LDC.64 R14, c[0x0][0x240] ;  /* 0x00009000ff0edb82 */ /* 0x000ee20000000a00 */
[----:B------:R-:W-:Y:S02]  /*1d40*/  ISETP.GE.AND P4, PT, R40, R32, PT ;  /* 0x000000202800720c */ /* 0x000fe40003f86270 */
[----:B------:R-:W-:Y:S01]  /*1d50*/  @P2 VIADD R4, R4, 0x1 ;  /* 0x0000000104042836 */ /* 0x000fe20000000000 */
[----:B------:R-:W-:Y:S02]  /*1d60*/  LOP3.LUT R10, R9, R10, RZ, 0x3c, !PT ;  /* 0x0000000a090a7212 */ /* 0x000fe400078e3cff */
[----:B------:R-:W-:Y:S01]  /*1d70*/  SHF.R.S32.HI R9, RZ, 0x1f, R8 ;  /* 0x0000001fff097819 */ /* 0x000fe20000011408 */
[----:B------:R-:W-:Y:S01]  /*1d80*/  IMAD.MOV.U32 R28, RZ, RZ, R4 ;  /* 0x000000ffff1c7224 */ /* 0x000fe200078e0004 */
[----:B------:R-:W-:Y:S01]  /*1d90*/  LEA.HI R0, R45, R146, RZ, 0x6 ;  /* 0x000000922d007211 */ /* 0x000fe200078f30ff */
[----:B------:R-:W5:Y:S01]  /*1da0*/  @!P5 LDC.64 R20, c[0x0][0x210] ;  /* 0x00008400ff14db82 */ /* 0x000f620000000a00 */
[----:B------:R-:W-:Y:S01]  /*1db0*/  SHF.R.S32.HI R49, RZ, 0x1f, R48 ;  /* 0x0000001fff317819 */ /* 0x000fe20000011430 */
[----:B------:R-:W-:Y:S01]  /*1dc0*/  IMAD.WIDE R50, R250, 0x80, R8 ;  /* 0x00000080fa327825 */ /* 0x000fe200078e0208 */
[----:B------:R-:W-:-:S02]  /*1dd0*/  IADD3 R2, P2, R48, R2, RZ ;  /* 0x0000000230027210 */ /* 0x000fc40007f5e0ff */
[----:B------:R-:W-:Y:S01]  /*1de0*/  SHF.R.S32.HI R5, RZ, 0x1f, R27 ;  /* 0x0000001fff057819 */ /* 0x000fe2000001141b */
[----:B------:R-:W-:Y:S01]  /*1df0*/  IMAD.SHL.U32 R0, R0, 0x8, RZ ;  /* 0x0000000800007824 */ /* 0x000fe200078e00ff */
[----:B------:R-:W-:Y:S01]  /*1e00*/  @!P3 IADD3 R28, -R28, RZ, RZ ;  /* 0x000000ff1c1cb210 */ /* 0x000fe20007ffe1ff */
[----:B------:R-:W-:Y:S01]  /*1e10*/  IMAD.X R3, R49, 0x1, R3, P2 ;  /* 0x0000000131037824 */ /* 0x000fe200010e0603 */
[----:B------:R-:W-:Y:S01]  /*1e20*/  @!P6 LOP3.LUT R28, RZ, R16, RZ, 0x33, !PT ;  /* 0x00000010ff1ce212 */ /* 0x000fe200078e33ff */
[----:B------:R-:W-:Y:S01]  /*1e30*/  IMAD R5, R5, UR4, RZ ;  /* 0x0000000405057c24 */ /* 0x000fe2000f8e02ff */
[----:B------:R-:W5:Y:S01]  /*1e40*/  @!P4 LDC.64 R16, c[0x0][0x240] ;  /* 0x00009000ff10cb82 */ /* 0x000f620000000a00 */
[----:B------:R-:W-:Y:S01]  /*1e50*/  @!P5 IADD3 R11, P2, R50, 0x10, RZ ;  /* 0x00000010320bd810 */ /* 0x000fe20007f5e0ff */
[----:B------:R-:W-:Y:S01]  /*1e60*/  IMAD.WIDE.U32 R2, R27, UR4, R2 ;  /* 0x000000041b027c25 */ /* 0x000fe2000f8e0002 */
[----:B------:R-:W-:Y:S01]  /*1e70*/  LOP3.LUT R22, R10, 0xfffffe00, R0, 0xf8, !PT ;  /* 0xfffffe000a167812 */ /* 0x000fe200078ef800 */
[----:B------:R-:W5:Y:S01]  /*1e80*/  @!P4 S2R R31, SR_CgaCtaId ;  /* 0x00000000001fc919 */ /* 0x000f620000008800 */
[----:B------:R-:W-:Y:S01]  /*1e90*/  ISETP.GE.AND P6, PT, R37, R32, PT ;  /* 0x000000202500720c */ /* 0x000fe20003fc6270 */
[----:B------:R-:W-:Y:S01]  /*1ea0*/  IMAD R5, R27, UR5, R5 ;  /* 0x000000051b057c24 */ /* 0x000fe2000f8e0205 */
[----:B------:R-:W-:Y:S01]  /*1eb0*/  UMOV UR4, 0x400 ;  /* 0x0000040000047882 */ /* 0x000fe20000000000 */
[----:B------:R-:W-:Y:S01]  /*1ec0*/  @!P5 IMAD.X R0, RZ, RZ, R51, P2 ;  /* 0x000000ffff00d224 */ /* 0x000fe200010e0633 */
[----:B------:R-:W5:Y:S01]  /*1ed0*/  @!P4 LDC.64 R26, c[0x0][0x210] ;  /* 0x00008400ff1acb82 */ /* 0x000f620000000a00 */
[----:B----4-:R-:W-:Y:S01]  /*1ee0*/  @!P1 IMAD R4, R51, R6, RZ ;  /* 0x0000000633049224 */ /* 0x010fe200078e02ff */
[----:B--2---:R-:W-:Y:S01]  /*1ef0*/  ULEA UR4, UR6, UR4, 0x18 ;  /* 0x0000000406047291 */ /* 0x004fe2000f8ec03f */
[----:B------:R-:W-:Y:S01]  /*1f00*/  IMAD.IADD R3, R3, 0x1, R5 ;  /* 0x0000000103037824 */ /* 0x000fe200078e0205 */
[----:B------:R2:W-:Y:S01]  /*1f10*/  STL.64 [R1+0x60], R48 ;  /* 0x0000603001007387 */ /* 0x0005e20000100a00 */
[----:B---3--:R-:W-:-:S02]  /*1f20*/  @!P5 IMAD R0, R0, R14, RZ ;  /* 0x0000000e0000d224 */ /* 0x008fc400078e02ff */
[----:B------:R-:W-:Y:S01]  /*1f30*/  @!P1 IMAD R4, R50, R7, R4 ;  /* 0x0000000732049224 */ /* 0x000fe200078e0204 */
[----:B------:R-:W-:Y:S01]  /*1f40*/  LEA R214, R22, UR4, 0x1 ;  /* 0x0000000416d67c11 */ /* 0x000fe2000f8e08ff */
[C---:B------:R-:W-:Y:S01]  /*1f50*/  @!P1 IMAD.WIDE.U32 R6, R50.reuse, R6, R2 ;  /* 0x0000000632069225 */ /* 0x040fe200078e0002 */
[----:B------:R-:W3:Y:S03]  /*1f60*/  @!P6 S2R R30, SR_CgaCtaId ;  /* 0x00000000001ee919 */ /* 0x000ee60000008800 */
[----:B------:R-:W-:Y:S01]  /*1f70*/  @!P5 IMAD R15, R11, R15, R0 ;  /* 0x0000000f0b0fd224 */ /* 0x000fe200078e0200 */
[----:B------:R-:W-:Y:S01]  /*1f80*/  @!P4 IADD3 R0, P2, R50, 0x20, RZ ;  /* 0x000000203200c810 */ /* 0x000fe20007f5e0ff */
[----:B------:R-:W-:Y:S01]  /*1f90*/  @!P1 IMAD.IADD R12, R7, 0x1, R4 ;  /* 0x00000001070c9824 */ /* 0x000fe200078e0204 */
[C---:B-1----:R-:W-:Y:S01]  /*1fa0*/  @!P1 LEA R10, P3, R6.reuse, R18, 0x1 ;  /* 0x00000012060a9211 */ /* 0x042fe200078608ff */
[----:B------:R-:W-:Y:S01]  /*1fb0*/  @!P5 IMAD.WIDE.U32 R4, R11, R14, R2 ;  /* 0x0000000e0b04d225 */ /* 0x000fe200078e0002 */
[----:B------:R2:W-:Y:S02]  /*1fc0*/  STL.64 [R1+0x40], R50 ;  /* 0x0000403201007387 */ /* 0x0005e40000100a00 */
[----:B------:R-:W-:Y:S01]  /*1fd0*/  @!P1 LEA.HI.X R11, R6, R19, R12, 0x1, P3 ;  /* 0x00000013060b9211 */ /* 0x000fe200018f0c0c */
[----:B------:R-:W-:Y:S01]  /*1fe0*/  @!P4 IMAD.X R7, RZ, RZ, R51, P2 ;  /* 0x000000ffff07c224 */ /* 0x000fe200010e0633 */
[C---:B-----5:R-:W-:Y:S01]  /*1ff0*/  @!P5 LEA R12, P2, R4.reuse, R20, 0x1 ;  /* 0x00000014040cd211 */ /* 0x060fe200078408ff */
[----:B------:R-:W-:Y:S01]  /*2000*/  @!P5 IMAD.IADD R5, R5, 0x1, R15 ;  /* 0x000000010505d824 */ /* 0x000fe200078e020f */
[----:B------:R-:W1:Y:S01]  /*2010*/  @!P6 LDC.64 R18, c[0x0][0x240] ;  /* 0x00009000ff12eb82 */ /* 0x000e620000000a00 */
[----:B------:R-:W-:Y:S01]  /*2020*/  @!P4 IMAD R6, R7, R16, RZ ;  /* 0x000000100706c224 */ /* 0x000fe200078e02ff */
[----:B------:R-:W-:Y:S01]  /*2030*/  ISETP.GE.AND P3, PT, R13, R32, PT ;  /* 0x000000200d00720c */ /* 0x000fe20003f66270 */
[----:B------:R-:W-:Y:S01]  /*2040*/  @!PT LDS RZ, [RZ] ;  /* 0x00000000fffff984 */ /* 0x000fe20000000800 */
[----:B------:R-:W-:Y:S01]  /*2050*/  @!PT LDS RZ, [RZ] ;  /* 0x00000000fffff984 */ /* 0x000fe20000000800 */
[----:B------:R-:W-:Y:S01]  /*2060*/  @!PT LDS RZ, [RZ] ;  /* 0x00000000fffff984 */ /* 0x000fe20000000800 */
[----:B------:R4:W-:Y:S01]  /*2070*/  @!P1 LDGSTS.E.BYPASS.LTC128B.128 [R214], desc[UR24][R10.64] ;  /* 0x000000000ad69fae */ /* 0x0009e2000b901d58 */
[----:B------:R-:W-:Y:S01]  /*2080*/  @!P5 LEA.HI.X R13, R4, R21, R5, 0x1, P2 ;  /* 0x00000015040dd211 */ /* 0x000fe200010f0c05 */
[----:B------:R-:W-:-:S02]  /*2090*/  @!P4 IMAD R6, R0, R17, R6 ;  /* 0x000000110006c224 */ /* 0x000fc400078e0206 */
[----:B------:R-:W-:Y:S01]  /*20a0*/  @!P4 IMAD.WIDE.U32 R4, R0, R16, R2 ;  /* 0x000000100004c225 */ /* 0x000fe200078e0002 */
[----:B------:R-:W5:Y:S01]  /*20b0*/  @!P0 LDC.64 R14, c[0x0][0x240] ;  /* 0x00009000ff0e8b82 */ /* 0x000f620000000a00 */
[----:B------:R-:W-:Y:S02]  /*20c0*/  IADD3 R0, R8, 0x60, RZ ;  /* 0x0000006008007810 */ /* 0x000fe40007ffe0ff */
[----:B------:R-:W-:Y:S01]  /*20d0*/  @!P4 IMAD.IADD R5, R5, 0x1, R6 ;  /* 0x000000010505c824 */ /* 0x000fe200078e0206 */
[----:B------:R-:W-:Y:S02]  /*20e0*/  @!P4 LEA R6, P1, R4, R26, 0x1 ;  /* 0x0000001a0406c211 */ /* 0x000fe400078208ff */
[----:B------:R-:W-:Y:S02]  /*20f0*/  ISETP.GE.AND P2, PT, R0, R32, PT ;  /* 0x000000200000720c */ /* 0x000fe40003f46270 */
[----:B------:R-:W-:Y:S01]  /*2100*/  @!P4 LEA.HI.X R7, R4, R27, R5, 0x1, P1 ;  /* 0x0000001b0407c211 */ /* 0x000fe200008f0c05 */
[----:B------:R-:W2:Y:S01]  /*2110*/  @!P6 LDC.64 R20, c[0x0][0x210] ;  /* 0x00008400ff14eb82 */ /* 0x000ea20000000a00 */
[----:B------:R-:W-:Y:S01]  /*2120*/  @!P6 IADD3 R0, P1, R50, 0x30, RZ ;  /* 0x000000303200e810 */ /* 0x000fe20007f3e0ff */
[----:B------:R-:W-:-:S03]  /*2130*/  VIADD R4, R8, 0x70 ;  /* 0x0000007008047836 */ /* 0x000fc60000000000 */
[----:B------:R-:W-:Y:S02]  /*2140*/  @!P6 IADD3.X R5, RZ, R51, RZ, P1, !PT ;  /* 0x00000033ff05e210 */ /* 0x000fe40000ffe4ff */
[----:B------:R-:W-:Y:S01]  /*2150*/  ISETP.GE.AND P1, PT, R4, R32, PT ;  /* 0x000000200400720c */ /* 0x000fe20003f26270 */
[----:B------:R-:W2:Y:S02]  /*2160*/  @!P0 LDC.64 R16, c[0x0][0x210] ;  /* 0x00008400ff108b82 */ /* 0x000ea40000000a00 */
[----:B-1----:R-:W-:Y:S01]  /*2170*/  @!P6 IMAD R5, R5, R18, RZ ;  /* 0x000000120505e224 */ /* 0x002fe200078e02ff */
[----:B----4-:R-:W-:Y:S02]  /*2180*/  @!P5 MOV R11, 0x400 ;  /* 0x00000400000bd802 */ /* 0x010fe40000000f00 */
[----:B------:R-:W-:-:S03]  /*2190*/  @!P4 MOV R10, 0x400 ;  /* 0x00000400000ac802 */ /* 0x000fc60000000f00 */
[----:B------:R-:W1:Y:S01]  /*21a0*/  @!P2 LDC.64 R34, c[0x0][0x210] ;  /* 0x00008400ff22ab82 */ /* 0x000e620000000a00 */
[----:B------:R-:W-:Y:S02]  /*21b0*/  @!P5 LEA R11, R24, R11, 0x18 ;  /* 0x0000000b180bd211 */ /* 0x000fe400078ec0ff */
[----:B------:R-:W-:Y:S01]  /*21c0*/  @!P4 LEA R10, R31, R10, 0x18 ;  /* 0x0000000a1f0ac211 */ /* 0x000fe200078ec0ff */
[----:B------:R-:W4:Y:S01]  /*21d0*/  @!P3 S2R R24, SR_CgaCtaId ;  /* 0x000000000018b919 */ /* 0x000f220000008800 */
[----:B------:R-:W-:Y:S02]  /*21e0*/  @!P1 IMAD.MOV.U32 R27, RZ, RZ, R3 ;  /* 0x000000ffff1b9224 */ /* 0x000fe400078e0003 */
[C---:B------:R-:W-:Y:S01]  /*21f0*/  @!P5 IMAD R11, R22.reuse, 0x2, R11 ;  /* 0x00000002160bd824 */ /* 0x040fe200078e020b */
[----:B------:R-:W1:Y:S01]  /*2200*/  @!P1 S2R R26, SR_CgaCtaId ;  /* 0x00000000001a9919 */ /* 0x000e620000008800 */
[----:B------:R-:W-:Y:S01]  /*2210*/  @!P4 IMAD R10, R22, 0x2, R10 ;  /* 0x00000002160ac824 */ /* 0x000fe200078e020a */
[----:B------:R-:W1:Y:S02]  /*2220*/  @!P1 LDC.64 R32, c[0x0][0x240] ;  /* 0x00009000ff209b82 */ /* 0x000e640000000a00 */
[----:B------:R3:W-:Y:S01]  /*2230*/  @!P5 LDGSTS.E.BYPASS.LTC128B.128 [R11+0x800], desc[UR24][R12.64] ;  /* 0x008000000c0bdfae */ /* 0x0007e2000b901d58 */
[----:B------:R-:W-:-:S03]  /*2240*/  @!P0 IADD3 R4, P5, R50, 0x40, RZ ;  /* 0x0000004032048810 */ /* 0x000fc60007fbe0ff */
[----:B------:R5:W-:Y:S01]  /*2250*/  @!P4 LDGSTS.E.BYPASS.LTC128B.128 [R10+0x1000], desc[UR24][R6.64] ;  /* 0x01000000060acfae */ /* 0x000be2000b901d58 */
[----:B------:R-:W-:Y:S01]  /*2260*/  ISETP.NE.AND P4, PT, R29, -0x1, PT ;  /* 0xffffffff1d00780c */ /* 0x000fe20003f85270 */
[----:B------:R-:W1:-:S12]  /*2270*/  @!P1 LDC.64 R38, c[0x0][0x210] ;  /* 0x00008400ff269b82 */ /* 0x000e580000000a00 */
[----:B------:R-:W1:Y:S08]  /*2280*/  @P4 LDC.64 R244, c[0x0][0x250] ;  /* 0x00009400fff44b82 */ /* 0x000e700000000a00 */
[----:B------:R-:W1:Y:S01]  /*2290*/  @P4 LDC.64 R242, c[0x0][0x248] ;  /* 0x00009200fff24b82 */ /* 0x000e620000000a00 */
[----:B---3--:R-:W3:Y:S01]  /*22a0*/  @!P0 S2R R13, SR_CgaCtaId ;  /* 0x00000000000d8919 */ /* 0x008ee20000008800 */
[----:B------:R-:W-:Y:S01]  /*22b0*/  @!P6 MOV R12, 0x400 ;  /* 0x00000400000ce802 */ /* 0x000fe20000000f00 */
[----:B-----5:R-:W-:-:S03]  /*22c0*/  @!P6 IMAD R10, R0, R19, R5 ;  /* 0x00000013000ae224 */ /* 0x020fc600078e0205 */
[----:B------:R-:W-:Y:S01]  /*22d0*/  @!P6 LEA R12, R30, R12, 0x18 ;  /* 0x0000000c1e0ce211 */ /* 0x000fe200078ec0ff */
[----:B------:R-:W5:Y:S01]  /*22e0*/  @!P2 S2R R19, SR_CgaCtaId ;  /* 0x000000000013a919 */ /* 0x000f620000008800 */
[----:B------:R-:W-:Y:S01]  /*22f0*/  @!P0 IMAD.X R5, RZ, RZ, R51, P5 ;  /* 0x000000ffff058224 */ /* 0x000fe200028e0633 */
[----:B------:R-:W1:Y:S01]  /*2300*/  @!P3 LDC.64 R30, c[0x0][0x210] ;  /* 0x00008400ff1ebb82 */ /* 0x000e620000000a00 */
[----:B------:R-:W-:-:S04]  /*2310*/  @!P6 IMAD.WIDE.U32 R6, R0, R18, R2 ;  /* 0x000000120006e225 */ /* 0x000fc800078e0002 */
[----:B------:R-:W-:Y:S01]  /*2320*/  @!P0 IMAD R0, R5, R14, RZ ;  /* 0x0000000e05008224 */ /* 0x000fe200078e02ff */
[----:B------:R-:W-:Y:S01]  /*2330*/  @!P6 IADD3 R11, R7, R10, RZ ;  /* 0x0000000a070be210 */ /* 0x000fe20007ffe0ff */
[----:B------:R-:W-:Y:S01]  /*2340*/  IMAD R18, R65, -0x40, R64 ;  /* 0xffffffc041127824 */ /* 0x000fe200078e0240 */
[----:B--2---:R-:W-:Y:S01]  /*2350*/  @!P6 LEA R10, P5, R6, R20, 0x1 ;  /* 0x00000014060ae211 */ /* 0x004fe200078a08ff */
[C---:B------:R-:W-:Y:S02]  /*2360*/  @!P0 IMAD R7, R4.reuse, R15, R0 ;  /* 0x0000000f04078224 */ /* 0x040fe400078e0200 */
[----:B------:R-:W-:Y:S01]  /*2370*/  @!P0 IMAD.WIDE.U32 R4, R4, R14, R2 ;  /* 0x0000000e04048225 */ /* 0x000fe200078e0002 */
[----:B------:R-:W-:Y:S02]  /*2380*/  @!P6 LEA.HI.X R11, R6, R21, R11, 0x1, P5 ;  /* 0x00000015060be211 */ /* 0x000fe400028f0c0b */
[----:B------:R-:W2:Y:S01]  /*2390*/  @!P2 LDC.64 R20, c[0x0][0x240] ;  /* 0x00009000ff14ab82 */ /* 0x000ea20000000a00 */
[----:B------:R-:W-:Y:S01]  /*23a0*/  @!P0 IMAD.IADD R5, R5, 0x1, R7 ;  /* 0x0000000105058824 */ /* 0x000fe200078e0207 */
[----:B------:R-:W-:Y:S01]  /*23b0*/  @!P0 LEA R6, P5, R4, R16, 0x1 ;  /* 0x0000001004068211 */ /* 0x000fe200078a08ff */
[----:B------:R-:W-:-:S02]  /*23c0*/  @!P6 IMAD R0, R22, 0x2, R12 ;  /* 0x000000021600e824 */ /* 0x000fc400078e020c */
[----:B------:R-:W-:Y:S01]  /*23d0*/  @P4 IMAD.IADD R12, R23, 0x1, R29 ;  /* 0x00000001170c4824 */ /* 0x000fe200078e021d */
[----:B------:R-:W-:Y:S02]  /*23e0*/  @!P0 LEA.HI.X R7, R4, R17, R5, 0x1, P5 ;  /* 0x0000001104078211 */ /* 0x000fe400028f0c05 */
[----:B------:R-:W-:Y:S01]  /*23f0*/  @!P0 MOV R5, 0x400 ;  /* 0x0000040000058802 */ /* 0x000fe20000000f00 */
[----:B------:R-:W1:Y:S01]  /*2400*/  @!P3 LDC.64 R16, c[0x0][0x240] ;  /* 0x00009000ff10bb82 */ /* 0x000e620000000a00 */
[----:B------:R5:W-:Y:S01]  /*2410*/  @!P6 LDGSTS.E.BYPASS.LTC128B.128 [R0+0x1800], desc[UR24][R10.64] ;  /* 0x018000000a00efae */ /* 0x000be2000b901d58 */
[----:B------:R-:W-:Y:S02]  /*2420*/  @!P3 MOV R4, 0x400 ;  /* 0x000004000004b802 */ /* 0x000fe40000000f00 */
[----:B---3--:R-:W-:Y:S02]  /*2430*/  @!P0 LEA R5, R13, R5, 0x18 ;  /* 0x000000050d058211 */ /* 0x008fe400078ec0ff */
[----:B----4-:R-:W-:-:S02]  /*2440*/  @!P3 LEA R41, R24, R4, 0x18 ;  /* 0x000000041829b211 */ /* 0x010fc400078ec0ff */
[----:B------:R-:W-:Y:S01]  /*2450*/  @P4 IADD3 R4, R23, R29, RZ ;  /* 0x0000001d17044210 */ /* 0x000fe20007ffe0ff */
[----:B------:R-:W-:Y:S01]  /*2460*/  @!P0 IMAD R5, R22, 0x2, R5 ;  /* 0x0000000216058824 */ /* 0x000fe200078e0205 */
[CC--:B------:R-:W-:Y:S02]  /*2470*/  ISETP.GE.AND P5, PT, R25.reuse, R18.reuse, PT ;  /* 0x000000121900720c */ /* 0x0c0fe40003fa6270 */
[----:B------:R-:W-:Y:S02]  /*2480*/  ISETP.GE.AND P6, PT, R25, R18, PT ;  /* 0x000000121900720c */ /* 0x000fe40003fc6270 */
[----:B------:R3:W-:Y:S01]  /*2490*/  @!P0 LDGSTS.E.BYPASS.LTC128B.128 [R5+0x2000], desc[UR24][R6.64] ;  /* 0x0200000006058fae */ /* 0x0007e2000b901d58 */
[----:B------:R-:W-:Y:S02]  /*24a0*/  @!P3 IADD3 R13, P0, R50, 0x50, RZ ;  /* 0x00000050320db810 */ /* 0x000fe40007f1e0ff */
[----:B------:R-:W-:-:S03]  /*24b0*/  P2R R36, PR, RZ, 0x20 ;  /* 0x00000020ff247803 */ /* 0x000fc60000000000 */
[----:B------:R-:W-:Y:S01]  /*24c0*/  @!P3 IMAD.X R15, RZ, RZ, R51, P0 ;  /* 0x000000ffff0fb224 */ /* 0x000fe200000e0633 */
[----:B------:R-:W-:Y:S02]  /*24d0*/  @!P2 IADD3 R14, P0, R50, 0x60, RZ ;  /* 0x00000060320ea810 */ /* 0x000fe40007f1e0ff */
[----:B-----5:R-:W-:Y:S01]  /*24e0*/  @!P2 MOV R0, 0x400 ;  /* 0x000004000000a802 */ /* 0x020fe20000000f00 */
[----:B------:R-:W-:Y:S01]  /*24f0*/  @!P3 IMAD.MOV.U32 R11, RZ, RZ, R3 ;  /* 0x000000ffff0bb224 */ /* 0x000fe200078e0003 */
[----:B------:R-:W-:Y:S02]  /*2500*/  @!P3 MOV R10, R2 ;  /* 0x00000002000ab202 */ /* 0x000fe40000000f00 */
[----:B------:R-:W-:Y:S02]  /*2510*/  @!P2 LEA R42, R19, R0, 0x18 ;  /* 0x00000000132aa211 */ /* 0x000fe400078ec0ff */
[----:B------:R-:W-:Y:S01]  /*2520*/  @!P1 MOV R0, 0x400 ;  /* 0x0000040000009802 */ /* 0x000fe20000000f00 */
[----:B-1----:R-:W-:-:S03]  /*2530*/  @!P3 IMAD.WIDE.U32 R10, R13, R16, R10 ;  /* 0x000000100d0ab225 */ /* 0x002fc600078e000a */
[----:B------:R-:W-:Y:S01]  /*2540*/  @!P1 LEA R43, R26, R0, 0x18 ;  /* 0x000000001a2b9211 */ /* 0x000fe200078ec0ff */
[C---:B------:R-:W-:Y:S02]  /*2550*/  @P4 IMAD R0, R4.reuse, R245, RZ ;  /* 0x000000f504004224 */ /* 0x040fe400078e02ff */
[----:B---3--:R-:W-:Y:S01]  /*2560*/  @P4 IMAD.WIDE.U32 R4, R4, R244, RZ ;  /* 0x000000f404044225 */ /* 0x008fe200078e00ff */
[----:B------:R-:W-:-:S03]  /*2570*/  @!P2 MOV R7, R3 ;  /* 0x000000030007a202 */ /* 0x000fc60000000f00 */
[--C-:B------:R-:W-:Y:S01]  /*2580*/  @!P2 IMAD.MOV.U32 R6, RZ, RZ, R2.reuse ;  /* 0x000000ffff06a224 */ /* 0x100fe200078e0002 */
[----:B------:R-:W-:Y:S01]  /*2590*/  @P4 IADD3 R25, R5, R0, RZ ;  /* 0x0000000005194210 */ /* 0x000fe20007ffe0ff */
[----:B------:R-:W-:Y:S01]  /*25a0*/  @!P2 IMAD.X R0, RZ, RZ, R51, P0 ;  /* 0x000000ffff00a224 */ /* 0x000fe200000e0633 */
[----:B------:R-:W-:Y:S01]  /*25b0*/  @!P1 IADD3 R19, P0, R50, 0x70, RZ ;  /* 0x0000007032139810 */ /* 0x000fe20007f1e0ff */
[----:B------:R-:W-:Y:S02]  /*25c0*/  @!P1 IMAD.MOV.U32 R26, RZ, RZ, R2 ;  /* 0x000000ffff1a9224 */ /* 0x000fe400078e0002 */
[----:B------:R-:W-:Y:S02]  /*25d0*/  @P4 IMAD.MOV.U32 R24, RZ, RZ, R4 ;  /* 0x000000ffff184224 */ /* 0x000fe400078e0004 */
[C---:B------:R-:W-:Y:S02]  /*25e0*/  @P4 IMAD R5, R12.reuse, R243, RZ ;  /* 0x000000f30c054224 */ /* 0x040fe400078e02ff */
[----:B------:R-:W-:-:S04]  /*25f0*/  @P4 IMAD.WIDE.U32 R2, R12, R242, RZ ;  /* 0x000000f20c024225 */ /* 0x000fc800078e00ff */
[----:B------:R-:W-:Y:S01]  /*2600*/  @!P3 IMAD R4, R15, R16, RZ ;  /* 0x000000100f04b224 */ /* 0x000fe200078e02ff */
[----:B------:R-:W-:Y:S01]  /*2610*/  @P4 IADD3 R16, R3, R5, RZ ;  /* 0x0000000503104210 */ /* 0x000fe20007ffe0ff */
[-C--:B--2---:R-:W-:Y:S02]  /*2620*/  @!P2 IMAD R0, R0, R20.reuse, RZ ;  /* 0x000000140000a224 */ /* 0x084fe400078e02ff */
[----:B------:R-:W-:Y:S02]  /*2630*/  @!P3 IMAD R17, R13, R17, R4 ;  /* 0x000000110d11b224 */ /* 0x000fe400078e0204 */
[C---:B------:R-:W-:Y:S02]  /*2640*/  @!P2 IMAD R21, R14.reuse, R21, R0 ;  /* 0x000000150e15a224 */ /* 0x040fe400078e0200 */
[----:B------:R-:W-:-:S04]  /*2650*/  @!P2 IMAD.WIDE.U32 R6, R14, R20, R6 ;  /* 0x000000140e06a225 */ /* 0x000fc800078e0006 */
        /* <DEDUP_REMOVED lines=15> */
.L_x_1975:
[----:B------:R-:W-:Y:S02]  /*2750*/  @!P3 IADD3 R13, R11, R17, RZ ;  /* 0x000000110b0db210 */ /* 0x000fe40007ffe0ff */
[----:B------:R-:W-:Y:S01]  /*2760*/  @!P3 LEA R14, P5, R10, R30, 0x1 ;  /* 0x0000001e0a0eb211 */ /* 0x000fe200078a08ff */
[----:B------:R-:W-:-:S12]  /*2770*/  @P4 BRA `(.L_x_1976) ;  /* 0x0000000000344947 */ /* 0x000fd80003800000 */
        /* <DEDUP_REMOVED lines=13> */
.L_x_1976:
[----:B------:R-:W-:Y:S01]  /*2850*/  @!P3 LEA.HI.X R15, R10, R31, R13, 0x1, P5 ;  /* 0x0000001f0a0fb211 */ /* 0x000fe200028f0c0d */
[----:B------:R-:W-:Y:S01]  /*2860*/  @!P1 IMAD.X R0, RZ, RZ, R51, P0 ;  /* 0x000000ffff009224 */ /* 0x000fe200000e0633 */
[----:B------:R-:W-:Y:S01]  /*2870*/  @!P2 LEA R10, P0, R6, R34, 0x1 ;  /* 0x00000022060aa211 */ /* 0x000fe200078008ff */
[----:B------:R-:W-:Y:S01]  /*2880*/  @!P2 IMAD.IADD R5, R7, 0x1, R21 ;  /* 0x000000010705a824 */ /* 0x000fe200078e0215 */
[----:B------:R-:W-:Y:S01]  /*2890*/  ISETP.NE.AND P5, PT, R36, RZ, PT ;  /* 0x000000ff2400720c */ /* 0x000fe20003fa5270 */
[----:B------:R-:W-:Y:S01]  /*28a0*/  IMAD.WIDE.U32 R2, R8, R242, R48 ;  /* 0x000000f208027225 */ /* 0x000fe200078e0030 */
[----:B------:R-:W-:Y:S01]  /*28b0*/  ULDC.64 UR6, c[0x0][0x260] ;  /* 0x0000980000067ab9 */ /* 0x000fe20000000a00 */
[----:B------:R-:W-:Y:S01]  /*28c0*/  SHF.L.U64.HI R142, R242, 0x6, R243 ;  /* 0x00000006f28e7819 */ /* 0x000fe200000102f3 */
[----:B------:R-:W-:Y:S01]  /*28d0*/  UIADD3 UR20, UR26, -0x61c88647, URZ ;  /* 0x9e3779b91a147890 */ /* 0x000fe2000fffe03f */
[----:B------:R-:W-:Y:S01]  /*28e0*/  @!P2 LEA.HI.X R11, R6, R35, R5, 0x1, P0 ;  /* 0x00000023060ba211 */ /* 0x000fe200000f0c05 */
[----:B------:R-:W-:Y:S01]  /*28f0*/  @!P1 IMAD R0, R0, R32, RZ ;  /* 0x0000002000009224 */ /* 0x000fe200078e02ff */
[----:B------:R-:W-:Y:S01]  /*2900*/  ISETP.GE.AND P0, PT, R8, R18, PT ;  /* 0x000000120800720c */ /* 0x000fe20003f06270 */
[----:B------:R-:W-:Y:S01]  /*2910*/  IMAD R4, R9, R242, RZ ;  /* 0x000000f209047224 */ /* 0x000fe200078e02ff */
[----:B------:R-:W-:Y:S01]  /*2920*/  IADD3 R2, P4, R12, R2, RZ ;  /* 0x000000020c027210 */ /* 0x000fe20007f9e0ff */
[C---:B------:R-:W-:Y:S01]  /*2930*/  @!P1 IMAD R12, R19.reuse, R33, R0 ;  /* 0x00000021130c9224 */ /* 0x040fe200078e0200 */
[----:B------:R-:W-:Y:S01]  /*2940*/  SHF.R.S32.HI R17, RZ, 0x1f, R65 ;  /* 0x0000001fff117819 */ /* 0x000fe20000011441 */
[----:B------:R-:W-:Y:S01]  /*2950*/  @!P3 IMAD R0, R22, 0x2, R41 ;  /* 0x000000021600b824 */ /* 0x000fe200078e0229 */
[----:B------:R-:W-:Y:S01]  /*2960*/  SHF.L.U64.HI R233, R244, 0x6, R245 ;  /* 0x00000006f4e97819 */ /* 0x000fe200000102f5 */
[----:B------:R-:W-:Y:S01]  /*2970*/  IMAD R4, R8, R243, R4 ;  /* 0x000000f308047224 */ /* 0x000fe200078e0204 */
[----:B------:R-:W-:Y:S01]  /*2980*/  SHF.R.S32.HI R140, RZ, 0x5, R140 ;  /* 0x00000005ff8c7819 */ /* 0x000fe2000001148c */
[----:B------:R-:W-:Y:S01]  /*2990*/  @!P1 IMAD.WIDE.U32 R6, R19, R32, R26 ;  /* 0x0000002013069225 */ /* 0x000fe200078e001a */
[----:B------:R-:W-:Y:S01]  /*29a0*/  @!PT LDS RZ, [RZ] ;  /* 0x00000000fffff984 */ /* 0x000fe20000000800 */
[----:B------:R-:W-:Y:S01]  /*29b0*/  @!PT LDS RZ, [RZ] ;  /* 0x00000000fffff984 */ /* 0x000fe20000000800 */
[----:B------:R-:W-:Y:S01]  /*29c0*/  @!PT LDS RZ, [RZ] ;  /* 0x00000000fffff984 */ /* 0x000fe20000000800 */
[----:B------:R1:W-:Y:S01]  /*29d0*/  @!P3 LDGSTS.E.BYPASS.LTC128B.128 [R0+0x2800], desc[UR24][R14.64] ;  /* 0x028000000e00bfae */ /* 0x0003e2000b901d58 */
[----:B------:R-:W-:Y:S01]  /*29e0*/  SHF.R.S32.HI R19, RZ, 0x1f, R28 ;  /* 0x0000001fff137819 */ /* 0x000fe2000001141c */
[----:B------:R-:W-:Y:S01]  /*29f0*/  UIADD3 UR19, UR27, -0x4498517b, URZ ;  /* 0xbb67ae851b137890 */ /* 0x000fe2000fffe03f */
[----:B------:R-:W-:Y:S01]  /*2a00*/  @!P2 IMAD R5, R22, 0x2, R42 ;  /* 0x000000021605a824 */ /* 0x000fe200078e022a */
[----:B------:R-:W-:Y:S01]  /*2a10*/  IADD3.X R3, R16, R3, R4, P4, !PT ;  /* 0x0000000310037210 */ /* 0x000fe200027fe404 */
[----:B------:R-:W-:Y:S01]  /*2a20*/  IMAD.SHL.U32 R144, R242, 0x40, RZ ;  /* 0x00000040f2907824 */ /* 0x000fe200078e00ff */
[----:B------:R-:W-:Y:S01]  /*2a30*/  @!P1 LEA R4, P3, R6, R38, 0x1 ;  /* 0x0000002606049211 */ /* 0x000fe200078608ff */
[----:B------:R-:W-:Y:S01]  /*2a40*/  IMAD.SHL.U32 R232, R244, 0x40, RZ ;  /* 0x00000040f4e87824 */ /* 0x000fe200078e00ff */
[----:B------:R2:W-:Y:S01]  /*2a50*/  @!P2 LDGSTS.E.BYPASS.LTC128B.128 [R5+0x3000], desc[UR24][R10.64] ;  /* 0x030000000a05afae */ /* 0x0005e2000b901d58 */
[----:B------:R-:W-:Y:S01]  /*2a60*/  ISETP.GE.AND P2, PT, R40, R18, PT ;  /* 0x000000122800720c */ /* 0x000fe20003f46270 */
[----:B------:R-:W-:Y:S01]  /*2a70*/  IMAD.WIDE.U32 R30, R28, UR6, R2 ;  /* 0x000000061c1e7c25 */ /* 0x000fe2000f8e0002 */
[----:B------:R-:W-:-:S03]  /*2a80*/  LOP3.LUT R249, R141, UR26, RZ, 0x3c, !PT ;  /* 0x0000001a8df97c12 */ /* 0x000fc6000f8e3cff */
[----:B------:R-:W-:Y:S01]  /*2a90*/  IMAD.MOV.U32 R152, RZ, RZ, R30 ;  /* 0x000000ffff987224 */ /* 0x000fe200078e001e */
[----:B------:R-:W-:Y:S01]  /*2aa0*/  STL.64 [R1+0x50], R30 ;  /* 0x0000501e01007387 */ /* 0x000fe20000100a00 */
[----:B------:R-:W-:Y:S02]  /*2ab0*/  IMAD R250, R250, 0x8, R140 ;  /* 0x00000008fafa7824 */ /* 0x000fe400078e028c */
[----:B------:R-:W-:-:S04]  /*2ac0*/  IMAD.MOV.U32 R212, RZ, RZ, R65 ;  /* 0x000000ffffd47224 */ /* 0x000fc800078e0041 */
[----:B------:R-:W3:Y:S01]  /*2ad0*/  @!P2 S2R R16, SR_CgaCtaId ;  /* 0x000000000010a919 */ /* 0x000ee20000008800 */
[----:B-1----:R-:W1:Y:S01]  /*2ae0*/  @!P0 S2R R15, SR_CgaCtaId ;  /* 0x00000000000f8919 */ /* 0x002e620000008800 */
[----:B------:R-:W-:Y:S02]  /*2af0*/  @!P1 IMAD.IADD R0, R7, 0x1, R12 ;  /* 0x0000000107009824 */ /* 0x000fe400078e020c */
[----:B------:R-:W4:Y:S01]  /*2b00*/  @!P0 LDC.64 R12, c[0x0][0x218] ;  /* 0x00008600ff0c8b82 */ /* 0x000f220000000a00 */
[----:B------:R-:W5:Y:S02]  /*2b10*/  @!P5 S2R R14, SR_CgaCtaId ;  /* 0x00000000000ed919 */ /* 0x000f640000008800 */
[----:B--2---:R-:W-:Y:S01]  /*2b20*/  @!P1 LEA.HI.X R5, R6, R39, R0, 0x1, P3 ;  /* 0x0000002706059211 */ /* 0x004fe200018f0c00 */
[----:B------:R-:W-:Y:S02]  /*2b30*/  @!P1 IMAD R0, R22, 0x2, R43 ;  /* 0x0000000216009824 */ /* 0x000fe400078e022b */
[----:B------:R-:W-:-:S02]  /*2b40*/  IMAD R6, R19, UR6, RZ ;  /* 0x0000000613067c24 */ /* 0x000fc4000f8e02ff */
[----:B------:R-:W2:Y:S01]  /*2b50*/  @!P5 LDC.64 R10, c[0x0][0x218] ;  /* 0x00008600ff0adb82 */ /* 0x000ea20000000a00 */
[----:B------:R3:W-:Y:S01]  /*2b60*/  @!P1 LDGSTS.E.BYPASS.LTC128B.128 [R0+0x3800], desc[UR24][R4.64] ;  /* 0x0380000004009fae */ /* 0x0007e2000b901d58 */
[----:B------:R-:W-:Y:S01]  /*2b70*/  ISETP.GE.AND P1, PT, R37, R18, PT ;  /* 0x000000122500720c */ /* 0x000fe20003f26270 */
[----:B---3--:R-:W-:Y:S01]  /*2b80*/  IMAD R4, R28, UR7, R6 ;  /* 0x000000071c047c24 */ /* 0x008fe2000f8e0206 */
[----:B------:R-:W-:Y:S01]  /*2b90*/  ULDC.64 UR6, c[0x0][0x268] ;  /* 0x00009a0000067ab9 */ /* 0x000fe20000000a00 */
[----:B------:R-:W-:Y:S02]  /*2ba0*/  IMAD R0, R142, R65, RZ ;  /* 0x000000418e007224 */ /* 0x000fe400078e02ff */
[----:B------:R-:W-:Y:S02]  /*2bb0*/  IMAD.IADD R153, R31, 0x1, R4 ;  /* 0x000000011f997824 */ /* 0x000fe400078e0204 */
[----:B------:R-:W-:-:S03]  /*2bc0*/  IMAD.WIDE.U32 R4, R8, R244, R48 ;  /* 0x000000f408047225 */ /* 0x000fc600078e0030 */
[----:B------:R-:W-:Y:S01]  /*2bd0*/  STL.64 [R1+0x48], R152 ;  /* 0x0000489801007387 */ /* 0x000fe20000100a00 */
[----:B------:R-:W-:Y:S01]  /*2be0*/  IMAD R6, R9, R244, RZ ;  /* 0x000000f409067224 */ /* 0x000fe200078e02ff */
[----:B------:R-:W-:Y:S01]  /*2bf0*/  @!P0 MOV R9, 0x400 ;  /* 0x0000040000098802 */ /* 0x000fe20000000f00 */
[----:B------:R-:W-:Y:S01]  /*2c00*/  IMAD R0, R17, R144, R0 ;  /* 0x0000009011007224 */ /* 0x000fe200078e0200 */
[----:B------:R-:W-:Y:S01]  /*2c10*/  IADD3 R20, P4, R24, R4, RZ ;  /* 0x0000000418147210 */ /* 0x000fe20007f9e0ff */
[----:B------:R-:W-:Y:S01]  /*2c20*/  IMAD.WIDE.U32 R2, R65, R144, R152 ;  /* 0x0000009041027225 */ /* 0x000fe200078e0098 */
[----:B-1----:R-:W-:Y:S01]  /*2c30*/  @!P0 LEA R4, R15, R9, 0x18 ;  /* 0x000000090f048211 */ /* 0x002fe200078ec0ff */
[----:B------:R-:W-:Y:S02]  /*2c40*/  STL [R1+0x58], R233 ;  /* 0x000058e901007387 */ /* 0x000fe40000100800 */
[----:B------:R-:W-:Y:S01]  /*2c50*/  IMAD R7, R8, R245, R6 ;  /* 0x000000f508077224 */ /* 0x000fe200078e0206 */
[----:B----4-:R-:W-:Y:S01]  /*2c60*/  @!P0 LEA R6, P3, R2, R12, 0x1 ;  /* 0x0000000c02068211 */ /* 0x010fe200078608ff */
[----:B------:R-:W-:Y:S01]  /*2c70*/  IMAD.IADD R3, R3, 0x1, R0 ;  /* 0x0000000103037824 */ /* 0x000fe200078e0200 */
[----:B------:R-:W-:Y:S01]  /*2c80*/  LEA.HI R12, R45, R146, RZ, 0x4 ;  /* 0x000000922d0c7211 */ /* 0x000fe200078f20ff */
[----:B------:R-:W-:Y:S01]  /*2c90*/  STL [R1+0x38], R232 ;  /* 0x000038e801007387 */ /* 0x000fe20000100800 */
[----:B------:R-:W-:Y:S01]  /*2ca0*/  IADD3.X R21, R25, R5, R7, P4, !PT ;  /* 0x0000000519157210 */ /* 0x000fe200027fe407 */
[----:B------:R-:W-:Y:S01]  /*2cb0*/  @!P0 IMAD R5, R22, 0x2, R4 ;  /* 0x0000000216058824 */ /* 0x000fe200078e0204 */
[----:B------:R-:W-:Y:S01]  /*2cc0*/  @!P0 LEA.HI.X R7, R2, R13, R3, 0x1, P3 ;  /* 0x0000000d02078211 */ /* 0x000fe200018f0c03 */
[----:B------:R-:W1:Y:S01]  /*2cd0*/  @!P1 S2R R25, SR_CgaCtaId ;  /* 0x0000000000199919 */ /* 0x000e620000008800 */
[----:B------:R-:W-:Y:S01]  /*2ce0*/  @!P5 LEA R0, P3, R242, R2, 0x4 ;  /* 0x00000002f200d211 */ /* 0x000fe200078620ff */
[----:B------:R-:W-:Y:S01]  /*2cf0*/  IMAD.WIDE.U32 R26, R28, UR6, R20 ;  /* 0x000000061c1a7c25 */ /* 0x000fe2000f8e0014 */
[----:B------:R-:W-:Y:S01]  /*2d00*/  SHF.R.S32.HI R13, RZ, 0x4, R12 ;  /* 0x00000004ff0d7819 */ /* 0x000fe2000001140c */
[----:B------:R3:W-:Y:S01]  /*2d10*/  @!P0 LDGSTS.E.BYPASS.LTC128B.128 [R5+0x4000], desc[UR24][R6.64] ;  /* 0x0400000006058fae */ /* 0x0007e2000b901d58 */
[----:B------:R-:W-:Y:S01]  /*2d20*/  @!P5 LEA.HI.X R9, R242, R3, R243, 0x4, P3 ;  /* 0x00000003f209d211 */ /* 0x000fe200018f24f3 */
[----:B------:R-:W-:Y:S01]  /*2d30*/  IMAD.MOV.U32 R234, RZ, RZ, R26 ;  /* 0x000000ffffea7224 */ /* 0x000fe200078e001a */
[----:B--2---:R-:W-:Y:S01]  /*2d40*/  @!P5 LEA R4, P4, R0, R10, 0x1 ;  /* 0x0000000a0004d211 */ /* 0x004fe200078808ff */
[----:B------:R-:W-:Y:S01]  /*2d50*/  STL.64 [R1+0x18], R26 ;  /* 0x0000181a01007387 */ /* 0x000fe20000100a00 */
[----:B------:R-:W-:-:S02]  /*2d60*/  ISETP.GE.AND P3, PT, R40, R18, PT ;  /* 0x000000122800720c */ /* 0x000fc40003f66270 */
[----:B------:R-:W-:Y:S02]  /*2d70*/  ISETP.GE.AND P0, PT, R37, R18, PT ;  /* 0x000000122500720c */ /* 0x000fe40003f06270 */
[----:B---3--:R-:W-:Y:S02]  /*2d80*/  LEA.HI R6, R12, R13, RZ, 0x1 ;  /* 0x0000000d0c067211 */ /* 0x008fe400078f08ff */
[----:B------:R-:W-:Y:S02]  /*2d90*/  @!P5 LEA.HI.X R5, R0, R11, R9, 0x1, P4 ;  /* 0x0000000b0005d211 */ /* 0x000fe400020f0c09 */
[----:B------:R-:W-:Y:S02]  /*2da0*/  LOP3.LUT R6, R6, 0xfffffffe, RZ, 0xc0, !PT ;  /* 0xfffffffe06067812 */ /* 0x000fe400078ec0ff */
[----:B------:R-:W-:Y:S02]  /*2db0*/  @!P5 MOV R0, 0x400 ;  /* 0x000004000000d802 */ /* 0x000fe40000000f00 */
[----:B------:R-:W-:Y:S01]  /*2dc0*/  @!P2 MOV R7, 0x400 ;  /* 0x000004000007a802 */ /* 0x000fe20000000f00 */
[----:B------:R-:W-:Y:S01]  /*2dd0*/  IMAD.IADD R24, R13, 0x1, -R6 ;  /* 0x000000010d187824 */ /* 0x000fe200078e0a06 */
[----:B-----5:R-:W-:-:S02]  /*2de0*/  @!P5 LEA R0, R14, R0, 0x18 ;  /* 0x000000000e00d211 */ /* 0x020fc400078ec0ff */
[----:B------:R-:W-:Y:S01]  /*2df0*/  LOP3.LUT R6, R12, 0xfffffff0, RZ, 0xc0, !PT ;  /* 0xfffffff00c067812 */ /* 0x000fe200078ec0ff */
[----:B------:R-:W2:Y:S01]  /*2e00*/  @!P2 LDC.64 R14, c[0x0][0x218] ;  /* 0x00008600ff0eab82 */ /* 0x000ea20000000a00 */
[----:B------:R-:W-:Y:S01]  /*2e10*/  @!P2 LEA R16, R16, R7, 0x18 ;  /* 0x000000071010a211 */ /* 0x000fe200078ec0ff */
[----:B------:R-:W-:Y:S01]  /*2e20*/  @!P5 IMAD R0, R22, 0x2, R0 ;  /* 0x000000021600d824 */ /* 0x000fe200078e0200 */
[----:B------:R-:W-:Y:S01]  /*2e30*/  ISETP.GE.AND P4, PT, R8, R18, PT ;  /* 0x000000120800720c */ /* 0x000fe20003f86270 */
[----:B------:R-:W-:Y:S01]  /*2e40*/  IMAD.IADD R6, R146, 0x1, -R6 ;  /* 0x0000000192067824 */ /* 0x000fe200078e0a06 */
[----:B------:R-:W-:Y:S01]  /*2e50*/  @!P1 MOV R11, 0x400 ;  /* 0x00000400000b9802 */ /* 0x000fe20000000f00 */
[----:B------:R-:W-:Y:S01]  /*2e60*/  IMAD.SHL.U32 R7, R44, 0x40, RZ ;  /* 0x000000402c077824 */ /* 0x000fe200078e00ff */
[----:B------:R3:W-:Y:S01]  /*2e70*/  @!P5 LDGSTS.E.BYPASS.LTC128B.128 [R0+0x4800], desc[UR24][R4.64] ;  /* 0x048000000400dfae */ /* 0x0007e2000b901d58 */
[----:B------:R-:W4:Y:S01]  /*2e80*/  @!P1 LDC.64 R12, c[0x0][0x218] ;  /* 0x00008600ff0c9b82 */ /* 0x000f220000000a00 */
[----:B------:R-:W-:Y:S01]  /*2e90*/  IMAD.SHL.U32 R8, R8, 0x8, RZ ;  /* 0x0000000808087824 */ /* 0x000fe200078e00ff */
[----:B-1----:R-:W-:Y:S01]  /*2ea0*/  @!P1 LEA R11, R25, R11, 0x18 ;  /* 0x0000000b190b9211 */ /* 0x002fe200078ec0ff */
[----:B------:R-:W-:-:S05]  /*2eb0*/  IMAD.SHL.U32 R146, R146, 0x2, RZ ;  /* 0x0000000292927824 */ /* 0x000fca00078e00ff */
[----:B------:R-:W-:Y:S02]  /*2ec0*/  LOP3.LUT R240, R146, 0x6, RZ, 0xc0, !PT ;  /* 0x0000000692f07812 */ /* 0x000fe400078ec0ff */
[----:B---3--:R-:W-:Y:S02]  /*2ed0*/  SHF.R.S32.HI R4, RZ, 0x1f, R6 ;  /* 0x0000001fff047819 */ /* 0x008fe40000011406 */
[----:B------:R-:W-:Y:S02]  /*2ee0*/  LOP3.LUT R0, R7, 0x1c0, RZ, 0xc0, !PT ;  /* 0x000001c007007812 */ /* 0x000fe400078ec0ff */
[----:B------:R-:W-:Y:S01]  /*2ef0*/  LEA.HI R23, R4, R6, RZ, 0x3 ;  /* 0x0000000604177211 */ /* 0x000fe200078f18ff */
[----:B------:R-:W-:Y:S01]  /*2f00*/  IMAD.WIDE.U32 R4, R242, 0x20, RZ ;  /* 0x00000020f2047825 */ /* 0x000fe200078e00ff */
[----:B------:R-:W-:Y:S02]  /*2f10*/  LOP3.LUT R10, R0, 0x8, R8, 0xf8, !PT ;  /* 0x00000008000a7812 */ /* 0x000fe400078ef808 */
[----:B------:R-:W-:Y:S01]  /*2f20*/  SHF.R.U32.HI R7, RZ, 0x3, R0 ;  /* 0x00000003ff077819 */ /* 0x000fe20000011600 */
[----:B------:R-:W-:Y:S01]  /*2f30*/  IMAD.SHL.U32 R0, R243, 0x20, RZ ;  /* 0x00000020f3007824 */ /* 0x000fe200078e00ff */
[----:B------:R-:W-:-:S02]  /*2f40*/  LOP3.LUT R8, R23, 0xfffffff8, RZ, 0xc0, !PT ;  /* 0xfffffff817087812 */ /* 0x000fc400078ec0ff */
[----:B------:R-:W-:Y:S01]  /*2f50*/  @!P2 IADD3 R9, P5, R2, R4, RZ ;  /* 0x000000040209a210 */ /* 0x000fe20007fbe0ff */
[----:B------:R-:W-:Y:S01]  /*2f60*/  @!P1 IMAD R4, R243, 0x30, RZ ;  /* 0x00000030f3049824 */ /* 0x000fe200078e02ff */
[----:B------:R-:W-:Y:S01]  /*2f70*/  LOP3.LUT R25, R10, R7, RZ, 0x3c, !PT ;  /* 0x000000070a197212 */ /* 0x000fe200078e3cff */
[----:B------:R-:W-:Y:S01]  /*2f80*/  IMAD.IADD R29, R6, 0x1, -R8 ;  /* 0x00000001061d7824 */ /* 0x000fe200078e0a08 */
[----:B------:R-:W-:Y:S01]  /*2f90*/  @!P2 IADD3.X R0, R3, R5, R0, P5, !PT ;  /* 0x000000050300a210 */ /* 0x000fe20002ffe400 */
[----:B------:R-:W-:Y:S01]  /*2fa0*/  @!P1 IMAD.WIDE.U32 R2, R242, 0x30, R2 ;  /* 0x00000030f2029825 */ /* 0x000fe200078e0002 */
[----:B--2---:R-:W-:-:S03]  /*2fb0*/  @!P2 LEA R6, P5, R9, R14, 0x1 ;  /* 0x0000000e0906a211 */ /* 0x004fc600078a08ff */
[----:B------:R-:W-:Y:S01]  /*2fc0*/  @!P1 IMAD.IADD R3, R3, 0x1, R4 ;  /* 0x0000000103039824 */ /* 0x000fe200078e0204 */
[----:B------:R-:W-:Y:S01]  /*2fd0*/  @!P2 LEA.HI.X R7, R9, R15, R0, 0x1, P5 ;  /* 0x0000000f0907a211 */ /* 0x000fe200028f0c00 */
[----:B------:R-:W-:Y:S01]  /*2fe0*/  @!P2 IMAD R10, R22, 0x2, R16 ;  /* 0x00000002160aa824 */ /* 0x000fe200078e0210 */
[----:B----4-:R-:W-:Y:S01]  /*2ff0*/  @!P1 LEA R4, P5, R2, R12, 0x1 ;  /* 0x0000000c02049211 */ /* 0x010fe200078a08ff */
[----:B------:R-:W-:Y:S01]  /*3000*/  @!P1 IMAD R8, R22, 0x2, R11 ;  /* 0x0000000216089824 */ /* 0x000fe200078e020b */
[----:B------:R-:W1:Y:S01]  /*3010*/  @!P0 LDC.64 R14, c[0x0][0x220] ;  /* 0x00008800ff0e8b82 */ /* 0x000e620000000a00 */
[----:B------:R-:W-:Y:S01]  /*3020*/  IMAD R0, R233, R65, RZ ;  /* 0x00000041e9007224 */ /* 0x000fe200078e02ff */
[----:B------:R-:W-:Y:S01]  /*3030*/  @!P1 LEA.HI.X R5, R2, R13, R3, 0x1, P5 ;  /* 0x0000000d02059211 */ /* 0x000fe200028f0c03 */
[----:B------:R2:W-:Y:S01]  /*3040*/  @!P2 LDGSTS.E.BYPASS.LTC128B.128 [R10+0x5000], desc[UR24][R6.64] ;  /* 0x05000000060aafae */ /* 0x0005e2000b901d58 */
[----:B------:R-:W-:Y:S02]  /*3050*/  @!P0 IMAD R11, R245, 0x30, RZ ;  /* 0x00000030f50b8824 */ /* 0x000fe400078e02ff */
[----:B------:R-:W-:Y:S01]  /*3060*/  IMAD R9, R17, R232, R0 ;  /* 0x000000e811097224 */ /* 0x000fe200078e0200 */
[----:B------:R3:W-:Y:S01]  /*3070*/  @!P1 LDGSTS.E.BYPASS.LTC128B.128 [R8+0x5800], desc[UR24][R4.64] ;  /* 0x0580000004089fae */ /* 0x0007e2000b901d58 */
[----:B------:R-:W4:Y:S01]  /*3080*/  @!P4 LDC.64 R12, c[0x0][0x220] ;  /* 0x00008800ff0ccb82 */ /* 0x000f220000000a00 */
[----:B------:R-:W-:-:S02]  /*3090*/  IMAD R0, R19, UR6, RZ ;  /* 0x0000000613007c24 */ /* 0x000fc4000f8e02ff */
[----:B------:R-:W0:Y:S02]  /*30a0*/  LDGDEPBAR ;  /* 0x00000000000079af */ /* 0x000e240000000000 */
[----:B------:R-:W-:Y:S02]  /*30b0*/  IMAD R2, R28, UR7, R0 ;  /* 0x000000071c027c24 */ /* 0x000fe4000f8e0200 */
[----:B------:R-:W-:Y:S01]  /*30c0*/  IMAD.SHL.U32 R0, R29, 0x40, RZ ;  /* 0x000000401d007824 */ /* 0x000fe200078e00ff */
[----:B------:R-:W5:Y:S01]  /*30d0*/  @!P6 LDC.64 R18, c[0x0][0x220] ;  /* 0x00008800ff12eb82 */ /* 0x000f620000000a00 */
[----:B------:R-:W-:-:S03]  /*30e0*/  IMAD.IADD R235, R27, 0x1, R2 ;  /* 0x000000011beb7824 */ /* 0x000fc600078e0202 */
[----:B------:R-:W-:Y:S01]  /*30f0*/  LOP3.LUT R0, R0, 0x1c0, RZ, 0xc0, !PT ;  /* 0x000001c000007812 */ /* 0x000fe200078ec0ff */
[----:B------:R-:W-:Y:S01]  /*3100*/  IMAD.WIDE.U32 R2, R65, R232, R234 ;  /* 0x000000e841027225 */ /* 0x000fe200078e00ea */
[----:B------:R-:W-:Y:S02]  /*3110*/  STL.64 [R1+0x10], R234 ;  /* 0x000010ea01007387 */ /* 0x000fe40000100a00 */
[----:B------:R-:W1:Y:S01]  /*3120*/  @!P3 LDC.64 R16, c[0x0][0x220] ;  /* 0x00008800ff10bb82 */ /* 0x000e620000000a00 */
[----:B------:R-:W-:Y:S02]  /*3130*/  IMAD.IADD R3, R3, 0x1, R9 ;  /* 0x0000000103037824 */ /* 0x000fe400078e0209 */
[----:B--2---:R-:W-:Y:S02]  /*3140*/  IMAD.SHL.U32 R6, R24, 0x8, RZ ;  /* 0x0000000818067824 */ /* 0x004fe400078e00ff */
[----:B---3--:R-:W-:Y:S01]  /*3150*/  IMAD.WIDE.U32 R4, R244, 0x20, RZ ;  /* 0x00000020f4047825 */ /* 0x008fe200078e00ff */
[----:B------:R-:W-:-:S04]  /*3160*/  DEPBAR.LE SB0, 0x0 ;  /* 0x000080000000791a */ /* 0x000fc80000000000 */
[----:B------:R-:W-:Y:S01]  /*3170*/  BAR.SYNC.DEFER_BLOCKING 0x0 ;  /* 0x0000000000007b1d */ /* 0x000fe20000010000 */
[----:B------:R-:W-:Y:S01]  /*3180*/  LOP3.LUT R7, R0, 0x8, R6, 0xf8, !PT ;  /* 0x0000000800077812 */ /* 0x000fe200078ef806 */
[----:B------:R-:W-:Y:S01]  /*3190*/  IMAD.SHL.U32 R8, R245, 0x20, RZ ;  /* 0x00000020f5087824 */ /* 0x000fe200078e00ff */
[----:B------:R-:W-:Y:S01]  /*31a0*/  SHF.R.U32.HI R6, RZ, 0x3, R0 ;  /* 0x00000003ff067819 */ /* 0x000fe20000011600 */
[----:B------:R-:W-:Y:S01]  /*31b0*/  IMAD R0, R24, 0x200, R25 ;  /* 0x0000020018007824 */ /* 0x000fe200078e0219 */
[C---:B------:R-:W-:Y:S01]  /*31c0*/  @!P3 IADD3 R10, P1, R2.reuse, R4, RZ ;  /* 0x00000004020ab210 */ /* 0x040fe20007f3e0ff */
[----:B------:R-:W-:Y:S01]  /*31d0*/  IMAD.SHL.U32 R4, R23, 0x40, RZ ;  /* 0x0000004017047824 */ /* 0x000fe200078e00ff */
[----:B------:R-:W-:Y:S02]  /*31e0*/  LOP3.LUT R145, R7, R6, RZ, 0x3c, !PT ;  /* 0x0000000607917212 */ /* 0x000fe400078e3cff */
[----:B----4-:R-:W-:Y:S02]  /*31f0*/  @!P4 LEA R6, P2, R2, R12, 0x1 ;  /* 0x0000000c0206c211 */ /* 0x010fe400078408ff */
[----:B------:R-:W-:-:S02]  /*3200*/  @!P3 IADD3.X R12, R3, R5, R8, P1, !PT ;  /* 0x00000005030cb210 */ /* 0x000fc40000ffe408 */
[----:B------:R-:W-:Y:S02]  /*3210*/  @!P6 LEA R5, P1, R244, R2, 0x4 ;  /* 0x00000002f405e211 */ /* 0x000fe400078220ff */
[----:B------:R-:W-:Y:S02]  /*3220*/  @!P4 LEA.HI.X R7, R2, R13, R3, 0x1, P2 ;  /* 0x0000000d0207c211 */ /* 0x000fe400010f0c03 */
[----:B------:R-:W-:Y:S02]  /*3230*/  LOP3.LUT R143, R4, 0xfffffe00, RZ, 0xc0, !PT ;  /* 0xfffffe00048f7812 */ /* 0x000fe400078ec0ff */
[C---:B------:R-:W-:Y:S01]  /*3240*/  @!P6 LEA.HI.X R9, R244.reuse, R3, R245, 0x4, P1 ;  /* 0x00000003f409e211 */ /* 0x040fe200008f24f5 */
[----:B------:R-:W-:Y:S01]  /*3250*/  @!P0 IMAD.WIDE.U32 R2, R244, 0x30, R2 ;  /* 0x00000030f4028825 */ /* 0x000fe200078e0002 */
[C---:B-----5:R-:W-:Y:S02]  /*3260*/  @!P6 LEA R4, P2, R5.reuse, R18, 0x1 ;  /* 0x000000120504e211 */ /* 0x060fe400078408ff */
[C---:B-1----:R-:W-:Y:S01]  /*3270*/  @!P3 LEA R8, P1, R10.reuse, R16, 0x1 ;  /* 0x000000100a08b211 */ /* 0x042fe200078208ff */
[----:B------:R-:W-:Y:S01]  /*3280*/  @P4 STS.128 [R214+0x6000], RZ ;  /* 0x006000ffd6004388 */ /* 0x000fe20000000c00 */
[----:B------:R-:W-:Y:S01]  /*3290*/  @!P6 LEA.HI.X R5, R5, R19, R9, 0x1, P2 ;  /* 0x000000130505e211 */ /* 0x000fe200010f0c09 */
[----:B------:R-:W-:Y:S01]  /*32a0*/  @!P0 IMAD.IADD R3, R3, 0x1, R11 ;  /* 0x0000000103038824 */ /* 0x000fe200078e020b */
        /* <DEDUP_REMOVED lines=23> */
[----:B------:R-:W-:-:S03]  /*3420*/  R2P PR, R29, 0x6 ;  /* 0x000000061d007804 */ /* 0x000fc60000000000 */
[----:B------:R-:W-:Y:S01]  /*3430*/  @!PT LDS RZ, [RZ] ;  /* 0x00000000fffff984 */ /* 0x000fe20000000800 */
[----:B------:R-:W-:Y:S01]  /*3440*/  @!PT LDS RZ, [RZ] ;  /* 0x00000000fffff984 */ /* 0x000fe20000000800 */
[----:B------:R-:W-:Y:S01]  /*3450*/  @!PT LDS RZ, [RZ] ;  /* 0x00000000fffff984 */ /* 0x000fe20000000800 */
[----:B------:R1:W-:Y:S01]  /*3460*/  @!P0 LDGSTS.E.BYPASS.LTC128B.128 [R214+0x7800], desc[UR24][R6.64] ;  /* 0x0780000006d68fae */ /* 0x0003e2000b901d58 */
[----:B------:R-:W-:Y:S01]  /*3470*/  LEA R195, R2, UR4, 0x1 ;  /* 0x0000000402c37c11 */ /* 0x000fe2000f8e08ff */
[----:B------:R-:W-:Y:S01]  /*3480*/  IMAD.MOV.U32 R2, RZ, RZ, 0x10 ;  /* 0x00000010ff027424 */ /* 0x000fe200078e00ff */
[----:B------:R-:W-:Y:S01]  /*3490*/  SEL R3, R0, 0xffffffe0, !P2 ;  /* 0xffffffe000037807 */ /* 0x000fe20005000000 */
[----:B------:R-:W-:Y:S03]  /*34a0*/  LDSM.16.M88.4 R20, [R188+0x4800] ;  /* 0x00480000bc14783b */ /* 0x000fe60000000200 */
[----:B------:R-:W-:Y:S01]  /*34b0*/  SEL R2, R2, 0xfffffff0, !P1 ;  /* 0xfffffff002027807 */ /* 0x000fe20004800000 */
[----:B--2---:R-:W-:Y:S01]  /*34c0*/  LDSM.16.M88.4 R8, [R188+0x4000] ;  /* 0x00400000bc08783b */ /* 0x004fe20000000200 */
[----:B------:R-:W-:Y:S01]  /*34d0*/  R2P PR, R44, 0x6 ;  /* 0x000000062c007804 */ /* 0x000fe20000000000 */
[----:B------:R-:W-:-:S02]  /*34e0*/  IMAD R196, R3, 0x2, R195 ;  /* 0x0000000203c47824 */ /* 0x000fc400078e02c3 */
[----:B------:R-:W-:Y:S01]  /*34f0*/  LDSM.16.M88.4 R24, [R188+0x5000] ;  /* 0x00500000bc18783b */ /* 0x000fe20000000200 */
[----:B------:R-:W-:Y:S01]  /*3500*/  IMAD R198, R2, 0x2, R195 ;  /* 0x0000000202c67824 */ /* 0x000fe200078e02c3 */
[----:B------:R-:W-:Y:S01]  /*3510*/  SEL R0, R0, 0xffffffe0, !P1 ;  /* 0xffffffe000007807 */ /* 0x000fe20004800000 */
[----:B------:R-:W-:Y:S01]  /*3520*/  IMAD R197, R2, 0x2, R196 ;  /* 0x0000000202c57824 */ /* 0x000fe200078e02c4 */
[----:B------:R-:W-:Y:S03]  /*3530*/  LDSM.16.M88.4 R32, [R188+0x5800] ;  /* 0x00580000bc20783b */ /* 0x000fe60000000200 */
[C---:B------:R-:W-:Y:S01]  /*3540*/  IMAD.IADD R194, R188.reuse, 0x1, R0 ;  /* 0x00000001bcc27824 */ /* 0x040fe200078e0200 */
[----:B------:R-:W2:Y:S04]  /*3550*/  LDSM.16.M88.4 R16, [R195] ;  /* 0x00000000c310783b */ /* 0x000ea80000000200 */
[----:B------:R-:W-:Y:S04]  /*3560*/  LDSM.16.M88.4 R28, [R194+0x4000] ;  /* 0x00400000c21c783b */ /* 0x000fe80000000200 */
[----:B-1----:R-:W1:Y:S04]  /*3570*/  LDSM.16.M88.4 R4, [R195+0x2000] ;  /* 0x00200000c304783b */ /* 0x002e680000000200 */
[----:B------:R-:W3:Y:S04]  /*3580*/  LDSM.16.M88.4 R12, [R198+0x2000] ;  /* 0x00200000c60c783b */ /* 0x000ee80000000200 */
[----:B------:R-:W4:Y:S04]  /*3590*/  LDSM.16.M88.4 R44, [R194+0x5000] ;  /* 0x00500000c22c783b */ /* 0x000f280000000200 */
[----:B------:R-:W5:Y:S04]  /*35a0*/  LDSM.16.M88.4 R36, [R194+0x4800] ;  /* 0x00480000c224783b */ /* 0x000f680000000200 */
[----:B------:R-:W5:Y:S04]  /*35b0*/  LDSM.16.M88.4 R48, [R194+0x5800] ;  /* 0x00580000c230783b */ /* 0x000f680000000200 */
[----:B------:R-:W0:Y:S01]  /*35c0*/  LDGDEPBAR ;  /* 0x00000000000079af */ /* 0x000e220000000000 */
[C---:B--2---:R-:W-:Y:S06]  /*35d0*/  HMMA.16816.F32.BF16 R116, R16.reuse, R8, RZ ;  /* 0x000000081074723c */ /* 0x044fec00000418ff */
[----:B------:R-:W-:Y:S06]  /*35e0*/  HMMA.16816.F32.BF16 R132, R16, R10, RZ ;  /* 0x0000000a1084723c */ /* 0x000fec00000418ff */
[C---:B-1----:R-:W-:Y:S06]  /*35f0*/  HMMA.16816.F32.BF16 R68, R4.reuse, R8, RZ ;  /* 0x000000080444723c */ /* 0x042fec00000418ff */
[C---:B------:R-:W-:Y:S01]  /*3600*/  HMMA.16816.F32.BF16 R80, R4.reuse, R10, RZ ;  /* 0x0000000a0450723c */ /* 0x040fe200000418ff */
[----:B------:R-:W1:Y:S05]  /*3610*/  LDSM.16.M88.4 R8, [R198] ;  /* 0x00000000c608783b */ /* 0x000e6a0000000200 */
[C---:B------:R-:W-:Y:S06]  /*3620*/  HMMA.16816.F32.BF16 R60, R4.reuse, R20, RZ ;  /* 0x00000014043c723c */ /* 0x040fec00000418ff */
[C---:B------:R-:W-:Y:S06]  /*3630*/  HMMA.16816.F32.BF16 R56, R4.reuse, R24, RZ ;  /* 0x000000180438723c */ /* 0x040fec00000418ff */
[C---:B------:R-:W-:Y:S06]  /*3640*/  HMMA.16816.F32.BF16 R52, R4.reuse, R32, RZ ;  /* 0x000000200434723c */ /* 0x040fec00000418ff */
[C---:B------:R-:W-:Y:S06]  /*3650*/  HMMA.16816.F32.BF16 R76, R4.reuse, R22, RZ ;  /* 0x00000016044c723c */ /* 0x040fec00000418ff */
[C---:B------:R-:W-:Y:S06]  /*3660*/  HMMA.16816.F32.BF16 R72, R4.reuse, R26, RZ ;  /* 0x0000001a0448723c */ /* 0x040fec00000418ff */
[----:B------:R-:W-:Y:S06]  /*3670*/  HMMA.16816.F32.BF16 R88, R4, R34, RZ ;  /* 0x000000220458723c */ /* 0x000fec00000418ff */
[----:B------:R-:W-:Y:S01]  /*3680*/  HMMA.16816.F32.BF16 R100, R16, R20, RZ ;  /* 0x000000141064723c */ /* 0x000fe200000418ff */
[----:B------:R-:W-:-:S04]  /*3690*/  VIADD R4, R188, 0x4000 ;  /* 0x00004000bc047836 */ /* 0x000fc80000000000 */
[----:B------:R-:W-:Y:S01]  /*36a0*/  @P2 VIADD R199, R4, 0xffffffc0 ;  /* 0xffffffc004c72836 */ /* 0x000fe20000000000 */
[C---:B------:R-:W-:Y:S01]  /*36b0*/  HMMA.16816.F32.BF16 R128, R16.reuse, R22, RZ ;  /* 0x000000161080723c */ /* 0x040fe200000418ff */
[----:B------:R-:W-:Y:S02]  /*36c0*/  LDSM.16.M88.4 R4, [R196+0x2000] ;  /* 0x00200000c404783b */ /* 0x000fe40000000200 */
[----:B------:R-:W-:Y:S02]  /*36d0*/  IMAD.IADD R193, R0, 0x1, R199 ;  /* 0x0000000100c17824 */ /* 0x000fe400078e02c7 */
[----:B------:R-:W2:Y:S01]  /*36e0*/  LDSM.16.M88.4 R20, [R199] ;  /* 0x00000000c714783b */ /* 0x000ea20000000200 */
[C---:B------:R-:W-:Y:S01]  /*36f0*/  HMMA.16816.F32.BF16 R96, R16.reuse, R24, RZ ;  /* 0x000000181060723c */ /* 0x040fe200000418ff */
[----:B------:R-:W-:Y:S02]  /*3700*/  IMAD R0, R140, 0x10, R147 ;  /* 0x000000108c007824 */ /* 0x000fe400078e0293 */
[----:B------:R-:W-:Y:S03]  /*3710*/  LDSM.16.M88.4 R40, [R199+0x1000] ;  /* 0x00100000c728783b */ /* 0x000fe60000000200 */
[C---:B------:R-:W-:Y:S01]  /*3720*/  HMMA.16816.F32.BF16 R124, R16.reuse, R26, RZ ;  /* 0x0000001a107c723c */ /* 0x040fe200000418ff */
[----:B------:R-:W2:Y:S04]  /*3730*/  LDSM.16.M88.4 R24, [R199+0x800] ;  /* 0x00080000c718783b */ /* 0x000ea80000000200 */
[----:B------:R-:W2:Y:S01]  /*3740*/  LDSM.16.M88.4 R104, [R199+0x1800] ;  /* 0x00180000c768783b */ /* 0x000ea20000000200 */
[----:B------:R-:W-:Y:S06]  /*3750*/  HMMA.16816.F32.BF16 R108, R16, R32, RZ ;  /* 0x00000020106c723c */ /* 0x000fec00000418ff */
[C---:B---3--:R-:W-:Y:S06]  /*3760*/  HMMA.16816.F32.BF16 R112, R12.reuse, R28, R68 ;  /* 0x0000001c0c70723c */ /* 0x048fec0000041844 */
[C---:B----4-:R-:W-:Y:S06]  /*3770*/  HMMA.16816.F32.BF16 R84, R12.reuse, R44, R56 ;  /* 0x0000002c0c54723c */ /* 0x050fec0000041838 */
[C---:B-----5:R-:W-:Y:S06]  /*3780*/  HMMA.16816.F32.BF16 R92, R12.reuse, R36, R60 ;  /* 0x000000240c5c723c */ /* 0x060fec000004183c */
[C---:B------:R-:W-:Y:S06]  /*3790*/  HMMA.16816.F32.BF16 R68, R12.reuse, R48, R52 ;  /* 0x000000300c44723c */ /* 0x040fec0000041834 */
[C---:B------:R-:W-:Y:S06]  /*37a0*/  HMMA.16816.F32.BF16 R80, R12.reuse, R30, R80 ;  /* 0x0000001e0c50723c */ /* 0x040fec0000041850 */
[C---:B------:R-:W-:Y:S06]  /*37b0*/  HMMA.16816.F32.BF16 R76, R12.reuse, R38, R76 ;  /* 0x000000260c4c723c */ /* 0x040fec000004184c */
[C---:B------:R-:W-:Y:S06]  /*37c0*/  HMMA.16816.F32.BF16 R72, R12.reuse, R46, R72 ;  /* 0x0000002e0c48723c */ /* 0x040fec0000041848 */
[----:B------:R-:W-:Y:S06]  /*37d0*/  HMMA.16816.F32.BF16 R56, R12, R50, R88 ;  /* 0x000000320c38723c */ /* 0x000fec0000041858 */
[----:B------:R-:W-:Y:S01]  /*37e0*/  HMMA.16816.F32.BF16 R120, R16, R34, RZ ;  /* 0x000000221078723c */ /* 0x000fe200000418ff */
[----:B------:R-:W3:Y:S05]  /*37f0*/  LDSM.16.M88.4 R16, [R196] ;  /* 0x00000000c410783b */ /* 0x000eea0000000200 */
[C---:B-1----:R-:W-:Y:S06]  /*3800*/  HMMA.16816.F32.BF16 R52, R8.reuse, R28, R116 ;  /* 0x0000001c0834723c */ /* 0x042fec0000041874 */
[C---:B------:R-:W-:Y:S06]  /*3810*/  HMMA.16816.F32.BF16 R12, R8.reuse, R30, R132 ;  /* 0x0000001e080c723c */ /* 0x040fec0000041884 */
[C---:B------:R-:W-:Y:S06]  /*3820*/  HMMA.16816.F32.BF16 R32, R8.reuse, R36, R100 ;  /* 0x000000240820723c */ /* 0x040fec0000041864 */
[C---:B------:R-:W-:Y:S06]  /*3830*/  HMMA.16816.F32.BF16 R28, R8.reuse, R38, R128 ;  /* 0x00000026081c723c */ /* 0x040fec0000041880 */
[C---:B------:R-:W-:Y:S06]  /*3840*/  HMMA.16816.F32.BF16 R60, R8.reuse, R44, R96 ;  /* 0x0000002c083c723c */ /* 0x040fec0000041860 */
        /* <DEDUP_REMOVED lines=11> */
[----:B------:R-:W-:Y:S01]  /*3900*/  SHF.R.S32.HI R5, RZ, 0x1f, R67 ;  /* 0x0000001fff057819 */ /* 0x000fe20000011443 */
[----:B------:R-:W-:Y:S01]  /*3910*/  LDSM.16.M88.4 R8, [R197] ;  /* 0x00000000c508783b */ /* 0x000fe20000000200 */
[----:B------:R-:W-:-:S02]  /*3920*/  IADD3 R4, R64, 0x1, -R66 ;  /* 0x0000000140047810 */ /* 0x000fc40007ffe842 */
[----:B------:R-:W-:Y:S01]  /*3930*/  LEA.HI R5, R5, R67, RZ, 0x2 ;  /* 0x0000004305057211 */ /* 0x000fe200078f10ff */
[----:B---3--:R-:W-:Y:S02]  /*3940*/  HMMA.16816.F32.BF16 R48, R16, R20, R52 ;  /* 0x000000141030723c */ /* 0x008fe40000041834 */
[----:B------:R-:W-:Y:S01]  /*3950*/  IMAD.IADD R4, R4, 0x1, R148 ;  /* 0x0000000104047824 */ /* 0x000fe200078e0294 */
[----:B------:R-:W-:-:S03]  /*3960*/  SHF.R.S32.HI R150, RZ, 0x2, R5 ;  /* 0x00000002ff967819 */ /* 0x000fc60000011405 */
[C---:B------:R-:W-:Y:S02]  /*3970*/  HMMA.16816.F32.BF16 R68, R16.reuse, R22, R12 ;  /* 0x000000161044723c */ /* 0x040fe4000004180c */
[----:B------:R-:W-:Y:S01]  /*3980*/  IMAD.IADD R0, R150, 0x1, R0 ;  /* 0x0000000196007824 */ /* 0x000fe200078e0200 */
[----:B------:R-:W-:Y:S03]  /*3990*/  STL [R1+0x68], R150 ;  /* 0x0000689601007387 */ /* 0x000fe60000100800 */
[C---:B------:R-:W-:Y:S01]  /*39a0*/  HMMA.16816.F32.BF16 R72, R16.reuse, R24, R32 ;  /* 0x000000181048723c */ /* 0x040fe20000041820 */
[--C-:B------:R-:W-:Y:S01]  /*39b0*/  IADD3 R20, R4, 0x8, R0.reuse ;  /* 0x0000000804147810 */ /* 0x100fe20007ffe000 */
[----:B------:R-:W-:Y:S01]  /*39c0*/  VIADD R14, R0, 0x40 ;  /* 0x00000040000e7836 */ /* 0x000fe20000000000 */
[----:B------:R-:W-:Y:S01]  /*39d0*/  IADD3 R22, R4, 0x40, R0 ;  /* 0x0000004004167810 */ /* 0x000fe20007ffe000 */
[----:B------:R-:W-:Y:S01]  /*39e0*/  VIADD R15, R0, 0x48 ;  /* 0x00000048000f7836 */ /* 0x000fe20000000000 */
[C---:B------:R-:W-:Y:S01]  /*39f0*/  VIADDMNMX R210, R4.reuse, R0, R64, PT ;  /* 0x0000000004d27246 */ /* 0x040fe20003800140 */
[C---:B------:R-:W-:Y:S01]  /*3a00*/  HMMA.16816.F32.BF16 R76, R16.reuse, R26, R28 ;  /* 0x0000001a104c723c */ /* 0x040fe2000004181c */
[----:B------:R-:W1:Y:S01]  /*3a10*/  LDSM.16.M88.4 R24, [R193] ;  /* 0x00000000c118783b */ /* 0x000e620000000200 */
[----:B------:R-:W-:Y:S01]  /*3a20*/  IADD3 R21, R4, 0x48, R0 ;  /* 0x0000004804157810 */ /* 0x000fe20007ffe000 */
[----:B------:R-:W-:Y:S01]  /*3a30*/  VIADD R13, R0, 0x8 ;  /* 0x00000008000d7836 */ /* 0x000fe20000000000 */
[----:B------:R-:W-:Y:S01]  /*3a40*/  IADD3 R12, R64, -R149, -R66 ;  /* 0x80000095400c7210 */ /* 0x000fe20007ffe842 */
[----:B------:R-:W2:Y:S01]  /*3a50*/  LDSM.16.M88.4 R4, [R197+0x2000] ;  /* 0x00200000c504783b */ /* 0x000ea20000000200 */
[----:B------:R-:W-:Y:S01]  /*3a60*/  VIMNMX R208, R20, R64, PT ;  /* 0x0000004014d07248 */ /* 0x000fe20003fe0100 */
[----:B------:R-:W-:Y:S01]  /*3a70*/  VIADD R28, R250, 0x4 ;  /* 0x00000004fa1c7836 */ /* 0x000fe20000000000 */
[----:B------:R-:W-:Y:S01]  /*3a80*/  VIADDMNMX R206, R12, R0, RZ, !PT ;  /* 0x000000000cce7246 */ /* 0x000fe200078001ff */
[----:B------:R-:W-:Y:S01]  /*3a90*/  IMAD.SHL.U32 R0, R212, 0x2, RZ ;  /* 0x00000002d4007824 */ /* 0x000fe200078e00ff */
[C---:B------:R-:W-:Y:S01]  /*3aa0*/  VIADDMNMX R204, R12.reuse, R14, RZ, !PT ;  /* 0x0000000e0ccc7246 */ /* 0x040fe200078001ff */
[C---:B------:R-:W-:Y:S01]  /*3ab0*/  HMMA.16816.F32.BF16 R96, R16.reuse, R40, R60 ;  /* 0x000000281060723c */ /* 0x040fe2000004183c */
[----:B------:R-:W-:Y:S01]  /*3ac0*/  VIADDMNMX R203, R12, R15, RZ, !PT ;  /* 0x0000000f0ccb7246 */ /* 0x000fe200078001ff */
[----:B------:R-:W-:Y:S01]  /*3ad0*/  IMAD.WIDE.U32 R14, R28, -0x326172a9, RZ ;  /* 0xcd9e8d571c0e7825 */ /* 0x000fe200078e00ff */
[-C--:B------:R-:W-:Y:S01]  /*3ae0*/  VIMNMX R209, R21, R64.reuse, PT ;  /* 0x0000004015d17248 */ /* 0x080fe20003fe0100 */
[----:B------:R-:W3:Y:S01]  /*3af0*/  LDSM.16.M88.4 R28, [R193+0x800] ;  /* 0x00080000c11c783b */ /* 0x000ee20000000200 */
[----:B------:R-:W-:Y:S01]  /*3b00*/  VIMNMX R207, R22, R64, PT ;  /* 0x0000004016cf7248 */ /* 0x000fe20003fe0100 */
[----:B------:R-:W-:Y:S01]  /*3b10*/  IMAD.WIDE.U32 R20, R247, -0x2daee0ad, RZ ;  /* 0xd2511f53f7147825 */ /* 0x000fe200078e00ff */
[----:B------:R-:W-:Y:S01]  /*3b20*/  VIADDMNMX R205, R12, R13, RZ, !PT ;  /* 0x0000000d0ccd7246 */ /* 0x000fe200078001ff */
[----:B------:R-:W-:Y:S02]  /*3b30*/  HMMA.16816.F32.BF16 R84, R16, R42, R44 ;  /* 0x0000002a1054723c */ /* 0x000fe4000004182c */
[----:B------:R-:W-:Y:S01]  /*3b40*/  VIADD R22, R0, 0x1 ;  /* 0x0000000100167836 */ /* 0x000fe20000000000 */
[----:B------:R-:W-:Y:S01]  /*3b50*/  LOP3.LUT R23, R21, UR27, R0, 0x96, !PT ;  /* 0x0000001b15177c12 */ /* 0x000fe2000f8e9600 */
[----:B------:R-:W-:-:S02]  /*3b60*/  IMAD.WIDE.U32 R12, R250, -0x326172a9, RZ ;  /* 0xcd9e8d57fa0c7825 */ /* 0x000fc400078e00ff */
[----:B------:R-:W-:Y:S01]  /*3b70*/  HMMA.16816.F32.BF16 R88, R16, R104, R88 ;  /* 0x000000681058723c */ /* 0x000fe20000041858 */
[----:B------:R-:W-:Y:S01]  /*3b80*/  LOP3.LUT R0, R21, UR27, R22, 0x96, !PT ;  /* 0x0000001b15007c12 */ /* 0x000fe2000f8e9616 */
[----:B------:R-:W-:Y:S01]  /*3b90*/  IMAD.WIDE.U32 R36, R23, -0x326172a9, RZ ;  /* 0xcd9e8d5717247825 */ /* 0x000fe200078e00ff */
[----:B------:R-:W-:-:S03]  /*3ba0*/  LOP3.LUT R13, R13, R249, RZ, 0x3c, !PT ;  /* 0x000000f90d0d7212 */ /* 0x000fc600078e3cff */
[----:B------:R-:W-:Y:S01]  /*3bb0*/  IMAD.WIDE.U32 R38, R0, -0x326172a9, RZ ;  /* 0xcd9e8d5700267825 */ /* 0x000fe200078e00ff */
[--C-:B------:R-:W-:Y:S01]  /*3bc0*/  LOP3.LUT R140, R37, UR20, R12.reuse, 0x96, !PT ;  /* 0x00000014258c7c12 */ /* 0x100fe2000f8e960c */
[----:B------:R-:W-:Y:S01]  /*3bd0*/  HMMA.16816.F32.BF16 R60, R16, R106, R120 ;  /* 0x0000006a103c723c */ /* 0x000fe20000041878 */
[----:B------:R-:W4:Y:S01]  /*3be0*/  LDSM.16.M88.4 R16, [R193+0x1000] ;  /* 0x00100000c110783b */ /* 0x000f220000000200 */
[----:B------:R-:W-:Y:S01]  /*3bf0*/  IMAD.WIDE.U32 R52, R13, -0x2daee0ad, RZ ;  /* 0xd2511f530d347825 */ /* 0x000fe200078e00ff */
[----:B------:R-:W-:Y:S02]  /*3c00*/  LOP3.LUT R141, R39, UR20, R12, 0x96, !PT ;  /* 0x00000014278d7c12 */ /* 0x000fe4000f8e960c */
[----:B------:R-:W-:Y:S01]  /*3c10*/  LOP3.LUT R13, R15, R249, RZ, 0x3c, !PT ;  /* 0x000000f90f0d7212 */ /* 0x000fe200078e3cff */
[----:B------:R-:W-:Y:S01]  /*3c20*/  IMAD R12, R65, 0x40, R240 ;  /* 0x00000040410c7824 */ /* 0x000fe200078e02f0 */
[----:B------:R-:W-:Y:S01]  /*3c30*/  LOP3.LUT R107, R53, UR19, R20, 0x96, !PT ;  /* 0x00000013356b7c12 */ /* 0x000fe2000f8e9614 */
[-C--:B-1----:R-:W-:Y:S01]  /*3c40*/  HMMA.16816.F32.BF16 R48, R8, R24.reuse, R48 ;  /* 0x000000180830723c */ /* 0x082fe20000041830 */
[----:B------:R-:W-:Y:S01]  /*3c50*/  LOP3.LUT R121, R37, UR20, R14, 0x96, !PT ;  /* 0x0000001425797c12 */ /* 0x000fe2000f8e960e */
[C---:B------:R-:W-:Y:S01]  /*3c60*/  VIADD R0, R12.reuse, 0x1 ;  /* 0x000000010c007836 */ /* 0x040fe20000000000 */
[C---:B------:R-:W-:Y:S01]  /*3c70*/  ISETP.GE.AND P1, PT, R12.reuse, R210, PT ;  /* 0x000000d20c00720c */ /* 0x040fe20003f26270 */
[----:B------:R-:W-:Y:S01]  /*3c80*/  IMAD.WIDE.U32 R54, R13, -0x2daee0ad, RZ ;  /* 0xd2511f530d367825 */ /* 0x000fe200078e00ff */
[----:B------:R-:W-:Y:S01]  /*3c90*/  ISETP.GE.AND P0, PT, R12, R208, PT ;  /* 0x000000d00c00720c */ /* 0x000fe20003f06270 */
[----:B--2---:R-:W-:Y:S01]  /*3ca0*/  HMMA.16816.F32.BF16 R32, R4, R24, R112 ;  /* 0x000000180420723c */ /* 0x004fe20000041870 */
[----:B------:R-:W-:Y:S01]  /*3cb0*/  ISETP.GE.AND P6, PT, R0, R210, PT ;  /* 0x000000d20000720c */ /* 0x000fe20003fc6270 */
[----:B------:R-:W-:Y:S01]  /*3cc0*/  VIADD R13, R12, 0x9 ;  /* 0x000000090c0d7836 */ /* 0x000fe20000000000 */
[----:B------:R-:W-:-:S02]  /*3cd0*/  ISETP.GE.AND P5, PT, R0, R208, PT ;  /* 0x000000d00000720c */ /* 0x000fc40003fa6270 */
[C---:B------:R-:W-:Y:S01]  /*3ce0*/  ISETP.GE.AND P2, PT, R0.reuse, R207, PT ;  /* 0x000000cf0000720c */ /* 0x040fe20003f46270 */
[-C--:B------:R-:W-:Y:S01]  /*3cf0*/  HMMA.16816.F32.BF16 R40, R8, R26.reuse, R68 ;  /* 0x0000001a0828723c */ /* 0x080fe20000041844 */
[----:B------:R-:W-:Y:S02]  /*3d00*/  ISETP.GE.AND P3, PT, R0, R209, PT ;  /* 0x000000d10000720c */ /* 0x000fe40003f66270 */
[----:B------:R-:W-:Y:S02]  /*3d10*/  ISETP.GE.AND P4, PT, R12, R207, PT ;  /* 0x000000cf0c00720c */ /* 0x000fe40003f86270 */
[C---:B------:R-:W-:Y:S01]  /*3d20*/  ISETP.LT.OR P6, PT, R0.reuse, R206, P6 ;  /* 0x000000ce0000720c */ /* 0x040fe200037c1670 */
[----:B------:R-:W-:Y:S01]  /*3d30*/  HMMA.16816.F32.BF16 R56, R4, R26, R80 ;  /* 0x0000001a0438723c */ /* 0x000fe20000041850 */
[C---:B------:R-:W-:Y:S02]  /*3d40*/  ISETP.LT.OR P5, PT, R0.reuse, R205, P5 ;  /* 0x000000cd0000720c */ /* 0x040fe40002fa1670 */
[----:B------:R-:W-:-:S02]  /*3d50*/  ISETP.LT.OR P2, PT, R0, R204, P2 ;  /* 0x000000cc0000720c */ /* 0x000fc40001741670 */
[----:B------:R-:W-:Y:S01]  /*3d60*/  ISETP.LT.OR P3, PT, R0, R203, P3 ;  /* 0x000000cb0000720c */ /* 0x000fe20001f61670 */
[C---:B------:R-:W-:Y:S01]  /*3d70*/  VIADD R0, R12.reuse, 0x8 ;  /* 0x000000080c007836 */ /* 0x040fe20000000000 */
[C---:B------:R-:W-:Y:S01]  /*3d80*/  ISETP.LT.OR P1, PT, R12.reuse, R206, P1 ;  /* 0x000000ce0c00720c */ /* 0x040fe20000f21670 */
[-C--:B---3--:R-:W-:Y:S01]  /*3d90*/  HMMA.16816.F32.BF16 R44, R8, R28.reuse, R72 ;  /* 0x0000001c082c723c */ /* 0x088fe20000041848 */
[C---:B------:R-:W-:Y:S02]  /*3da0*/  ISETP.LT.OR P0, PT, R12.reuse, R205, P0 ;  /* 0x000000cd0c00720c */ /* 0x040fe40000701670 */
[----:B------:R-:W-:Y:S02]  /*3db0*/  ISETP.LT.OR P4, PT, R12, R204, P4 ;  /* 0x000000cc0c00720c */ /* 0x000fe40002781670 */
[----:B------:R-:W-:Y:S01]  /*3dc0*/  FSEL R80, R48, -INF , !P1 ;  /* 0xff80000030507808 */ /* 0x000fe20004800000 */
[----:B------:R-:W-:Y:S01]  /*3dd0*/  HMMA.16816.F32.BF16 R24, R4, R28, R116 ;  /* 0x0000001c0418723c */ /* 0x000fe20000041874 */
[----:B------:R-:W-:-:S02]  /*3de0*/  ISETP.GE.AND P1, PT, R12, R209, PT ;  /* 0x000000d10c00720c */ /* 0x000fc40003f26270 */
[----:B------:R-:W-:Y:S02]  /*3df0*/  FSEL R105, R50, -INF , !P0 ;  /* 0xff80000032697808 */ /* 0x000fe40004000000 */
[----:B------:R-:W-:Y:S01]  /*3e00*/  FSEL R82, R32, -INF , !P4 ;  /* 0xff80000020527808 */ /* 0x000fe20006000000 */
[----:B----4-:R-:W-:Y:S01]  /*3e10*/  HMMA.16816.F32.BF16 R64, R4, R16, R132 ;  /* 0x000000100440723c */ /* 0x010fe20000041884 */
[----:B------:R-:W-:Y:S02]  /*3e20*/  LOP3.LUT R120, R55, UR19, R20, 0x96, !PT ;  /* 0x0000001337787c12 */ /* 0x000fe4000f8e9614 */
[C---:B------:R-:W-:Y:S01]  /*3e30*/  ISETP.GE.AND P0, PT, R0.reuse, R210, PT ;  /* 0x000000d20000720c */ /* 0x040fe20003f06270 */
[----:B------:R-:W1:Y:S01]  /*3e40*/  LDSM.16.M88.4 R20, [R193+0x1800] ;  /* 0x00180000c114783b */ /* 0x000e620000000200 */
[----:B------:R-:W-:Y:S01]  /*3e50*/  ISETP.GE.AND P4, PT, R0, R208, PT ;  /* 0x000000d00000720c */ /* 0x000fe20003f86270 */
[----:B------:R-:W-:-:S04]  /*3e60*/  DEPBAR.LE SB0, 0x0 ;  /* 0x000080000000791a */ /* 0x000fc80000000000 */
[----:B------:R-:W-:Y:S02]  /*3e70*/  ISETP.LT.OR P1, PT, R12, R203, P1 ;  /* 0x000000cb0c00720c */ /* 0x000fe40000f21670 */
[C---:B------:R-:W-:Y:S02]  /*3e80*/  ISETP.LT.OR P0, PT, R0.reuse, R206, P0 ;  /* 0x000000ce0000720c */ /* 0x040fe40000701670 */
[----:B------:R-:W-:Y:S02]  /*3e90*/  ISETP.LT.OR P4, PT, R0, R205, P4 ;  /* 0x000000cd0000720c */ /* 0x000fe40002781670 */
[----:B------:R-:W-:Y:S02]  /*3ea0*/  FSEL R100, R34, -INF , !P1 ;  /* 0xff80000022647808 */ /* 0x000fe40004800000 */
[----:B------:R-:W-:Y:S02]  /*3eb0*/  FSEL R92, R33, -INF , !P2 ;  /* 0xff800000215c7808 */ /* 0x000fe40005000000 */
[----:B------:R-:W-:-:S02]  /*3ec0*/  ISETP.GE.AND P1, PT, R0, R207, PT ;  /* 0x000000cf0000720c */ /* 0x000fc40003f26270 */
[----:B------:R-:W-:Y:S02]  /*3ed0*/  ISETP.GE.AND P2, PT, R0, R209, PT ;  /* 0x000000d10000720c */ /* 0x000fe40003f46270 */
[----:B------:R-:W-:Y:S02]  /*3ee0*/  FSEL R72, R49, -INF , !P6 ;  /* 0xff80000031487808 */ /* 0x000fe40007000000 */
[----:B------:R-:W-:Y:S02]  /*3ef0*/  FSEL R103, R51, -INF , !P5 ;  /* 0xff80000033677808 */ /* 0x000fe40006800000 */
[----:B------:R-:W-:Y:S01]  /*3f00*/  FSEL R81, R40, -INF , !P0 ;  /* 0xff80000028517808 */ /* 0x000fe20004000000 */
[----:B------:R-:W-:Y:S01]  /*3f10*/  HMMA.16816.F32.BF16 R48, R4, R30, R108 ;  /* 0x0000001e0430723c */ /* 0x000fe2000004186c */
[----:B------:R-:W-:Y:S02]  /*3f20*/  FSEL R106, R42, -INF , !P4 ;  /* 0xff8000002a6a7808 */ /* 0x000fe40006000000 */
[----:B------:R-:W-:-:S02]  /*3f30*/  ISETP.GE.AND P6, PT, R13, R210, PT ;  /* 0x000000d20d00720c */ /* 0x000fc40003fc6270 */
[C---:B------:R-:W-:Y:S01]  /*3f40*/  ISETP.GE.AND P5, PT, R13.reuse, R208, PT ;  /* 0x000000d00d00720c */ /* 0x040fe20003fa6270 */
[C---:B------:R-:W-:Y:S01]  /*3f50*/  HMMA.16816.F32.BF16 R28, R8.reuse, R30, R76 ;  /* 0x0000001e081c723c */ /* 0x040fe2000004184c */
[C---:B------:R-:W-:Y:S02]  /*3f60*/  ISETP.GE.AND P0, PT, R13.reuse, R207, PT ;  /* 0x000000cf0d00720c */ /* 0x040fe40003f06270 */
[C---:B------:R-:W-:Y:S02]  /*3f70*/  ISETP.GE.AND P4, PT, R13.reuse, R209, PT ;  /* 0x000000d10d00720c */ /* 0x040fe40003f86270 */
[C---:B------:R-:W-:Y:S01]  /*3f80*/  ISETP.LT.OR P1, PT, R0.reuse, R204, P1 ;  /* 0x000000cc0000720c */ /* 0x040fe20000f21670 */
[----:B------:R-:W-:Y:S01]  /*3f90*/  HMMA.16816.F32.BF16 R76, R8, R18, R84 ;  /* 0x00000012084c723c */ /* 0x000fe20000041854 */
[----:B------:R-:W-:Y:S01]  /*3fa0*/  ISETP.LT.OR P2, PT, R0, R203, P2 ;  /* 0x000000cb0000720c */ /* 0x000fe20001741670 */
[----:B------:R-:W-:Y:S01]  /*3fb0*/  VIADD R0, R12, 0x10 ;  /* 0x000000100c007836 */ /* 0x000fe20000000000 */
[----:B------:R-:W-:-:S02]  /*3fc0*/  ISETP.LT.OR P6, PT, R13, R206, P6 ;  /* 0x000000ce0d00720c */ /* 0x000fc400037c1670 */
[C---:B------:R-:W-:Y:S01]  /*3fd0*/  ISETP.LT.OR P5, PT, R13.reuse, R205, P5 ;  /* 0x000000cd0d00720c */ /* 0x040fe20002fa1670 */
[----:B-1----:R-:W-:Y:S01]  /*3fe0*/  HMMA.16816.F32.BF16 R68, R4, R20, R136 ;  /* 0x000000140444723c */ /* 0x002fe20000041888 */
[C---:B------:R-:W-:Y:S02]  /*3ff0*/  ISETP.LT.OR P0, PT, R13.reuse, R204, P0 ;  /* 0x000000cc0d00720c */ /* 0x040fe40000701670 */
[----:B------:R-:W-:Y:S01]  /*4000*/  ISETP.LT.OR P4, PT, R13, R203, P4 ;  /* 0x000000cb0d00720c */ /* 0x000fe20002781670 */
[----:B------:R-:W-:Y:S01]  /*4010*/  VIADD R13, R12, 0x11 ;  /* 0x000000110c0d7836 */ /* 0x000fe20000000000 */
[----:B------:R-:W-:Y:S02]  /*4020*/  FSEL R94, R35, -INF , !P3 ;  /* 0xff800000235e7808 */ /* 0x000fe40005800000 */
[----:B------:R-:W-:Y:S01]  /*4030*/  FSEL R83, R56, -INF , !P1 ;  /* 0xff80000038537808 */ /* 0x000fe20004800000 */
[----:B------:R-:W-:Y:S01]  /*4040*/  HMMA.16816.F32.BF16 R32, R8, R16, R96 ;  /* 0x000000100820723c */ /* 0x000fe20000041860 */
[----:B------:R-:W-:-:S02]  /*4050*/  FSEL R95, R58, -INF , !P2 ;  /* 0xff8000003a5f7808 */ /* 0x000fc40005000000 */
[----:B------:R-:W-:Y:S02]  /*4060*/  FSEL R93, R57, -INF , !P0 ;  /* 0xff800000395d7808 */ /* 0x000fe40004000000 */
[C---:B------:R-:W-:Y:S02]  /*4070*/  ISETP.GE.AND P3, PT, R0.reuse, R210, PT ;  /* 0x000000d20000720c */ /* 0x040fe40003f66270 */
[C---:B------:R-:W-:Y:S02]  /*4080*/  ISETP.GE.AND P1, PT, R0.reuse, R208, PT ;  /* 0x000000d00000720c */ /* 0x040fe40003f26270 */
[C---:B------:R-:W-:Y:S02]  /*4090*/  ISETP.GE.AND P2, PT, R0.reuse, R207, PT ;  /* 0x000000cf0000720c */ /* 0x040fe40003f46270 */
[----:B------:R-:W-:Y:S02]  /*40a0*/  ISETP.GE.AND P0, PT, R0, R209, PT ;  /* 0x000000d10000720c */ /* 0x000fe40003f06270 */
[----:B------:R-:W-:-:S02]  /*40b0*/  FSEL R102, R43, -INF , !P5 ;  /* 0xff8000002b667808 */ /* 0x000fc40006800000 */
[C---:B------:R-:W-:Y:S02]  /*40c0*/  ISETP.GE.AND P5, PT, R13.reuse, R210, PT ;  /* 0x000000d20d00720c */ /* 0x040fe40003fa6270 */
[C---:B------:R-:W-:Y:S02]  /*40d0*/  ISETP.LT.OR P3, PT, R0.reuse, R206, P3 ;  /* 0x000000ce0000720c */ /* 0x040fe40001f61670 */
[C---:B------:R-:W-:Y:S02]  /*40e0*/  ISETP.LT.OR P1, PT, R0.reuse, R205, P1 ;  /* 0x000000cd0000720c */ /* 0x040fe40000f21670 */
[C---:B------:R-:W-:Y:S02]  /*40f0*/  ISETP.LT.OR P2, PT, R0.reuse, R204, P2 ;  /* 0x000000cc0000720c */ /* 0x040fe40001741670 */
[----:B------:R-:W-:Y:S01]  /*4100*/  ISETP.LT.OR P0, PT, R0, R203, P0 ;  /* 0x000000cb0000720c */ /* 0x000fe20000701670 */
[----:B------:R-:W-:Y:S01]  /*4110*/  VIADD R0, R12, 0x18 ;  /* 0x000000180c007836 */ /* 0x000fe20000000000 */
[----:B------:R-:W-:-:S02]  /*4120*/  ISETP.LT.OR P5, PT, R13, R206, P5 ;  /* 0x000000ce0d00720c */ /* 0x000fc40002fa1670 */
[----:B------:R-:W-:Y:S02]  /*4130*/  FSEL R74, R41, -INF , !P6 ;  /* 0xff800000294a7808 */ /* 0x000fe40007000000 */
[----:B------:R-:W-:Y:S01]  /*4140*/  FSEL R118, R46, -INF , !P1 ;  /* 0xff8000002e767808 */ /* 0x000fe20004800000 */
[----:B------:R-:W-:Y:S01]  /*4150*/  HMMA.16816.F32.BF16 R40, R4, R22, R128 ;  /* 0x000000160428723c */ /* 0x000fe20000041880 */
[----:B------:R-:W-:Y:S02]  /*4160*/  FSEL R104, R24, -INF , !P2 ;  /* 0xff80000018687808 */ /* 0x000fe40005000000 */
[----:B------:R-:W-:Y:S02]  /*4170*/  FSEL R108, R26, -INF , !P0 ;  /* 0xff8000001a6c7808 */ /* 0x000fe40004000000 */
[----:B------:R-:W-:Y:S02]  /*4180*/  FSEL R45, R45, -INF , !P5 ;  /* 0xff8000002d2d7808 */ /* 0x000fe40006800000 */
[----:B------:R-:W-:-:S02]  /*4190*/  ISETP.GE.AND P6, PT, R13, R208, PT ;  /* 0x000000d00d00720c */ /* 0x000fc40003fc6270 */
[----:B------:R-:W-:Y:S02]  /*41a0*/  FSEL R75, R44, -INF , !P3 ;  /* 0xff8000002c4b7808 */ /* 0x000fe40005800000 */
[C---:B------:R-:W-:Y:S02]  /*41b0*/  ISETP.GE.AND P1, PT, R0.reuse, R210, PT ;  /* 0x000000d20000720c */ /* 0x040fe40003f26270 */
[C---:B------:R-:W-:Y:S02]  /*41c0*/  ISETP.GE.AND P2, PT, R0.reuse, R208, PT ;  /* 0x000000d00000720c */ /* 0x040fe40003f46270 */
[C---:B------:R-:W-:Y:S02]  /*41d0*/  ISETP.GE.AND P0, PT, R0.reuse, R207, PT ;  /* 0x000000cf0000720c */ /* 0x040fe40003f06270 */
[-C--:B------:R-:W-:Y:S02]  /*41e0*/  ISETP.GE.AND P5, PT, R0, R209.reuse, PT ;  /* 0x000000d10000720c */ /* 0x080fe40003fa6270 */
[----:B------:R-:W-:-:S02]  /*41f0*/  ISETP.GE.AND P3, PT, R13, R209, PT ;  /* 0x000000d10d00720c */ /* 0x000fc40003f66270 */
[CC--:B------:R-:W-:Y:S02]  /*4200*/  ISETP.LT.OR P6, PT, R13.reuse, R205.reuse, P6 ;  /* 0x000000cd0d00720c */ /* 0x0c0fe400037c1670 */
[C---:B------:R-:W-:Y:S02]  /*4210*/  ISETP.LT.OR P1, PT, R0.reuse, R206, P1 ;  /* 0x000000ce0000720c */ /* 0x040fe40000f21670 */
[C---:B------:R-:W-:Y:S02]  /*4220*/  ISETP.LT.OR P2, PT, R0.reuse, R205, P2 ;  /* 0x000000cd0000720c */ /* 0x040fe40001741670 */
[C---:B------:R-:W-:Y:S02]  /*4230*/  ISETP.LT.OR P0, PT, R0.reuse, R204, P0 ;  /* 0x000000cc0000720c */ /* 0x040fe40000701670 */
[-C--:B------:R-:W-:Y:S01]  /*4240*/  ISETP.LT.OR P5, PT, R0, R203.reuse, P5 ;  /* 0x000000cb0000720c */ /* 0x080fe20002fa1670 */
[----:B------:R-:W-:Y:S01]  /*4250*/  VIADD R0, R12, 0x19 ;  /* 0x000000190c007836 */ /* 0x000fe20000000000 */
[----:B------:R-:W-:-:S02]  /*4260*/  ISETP.LT.OR P3, PT, R13, R203, P3 ;  /* 0x000000cb0d00720c */ /* 0x000fc40001f61670 */
[----:B------:R-:W-:Y:S02]  /*4270*/  FSEL R101, R59, -INF , !P4 ;  /* 0xff8000003b657808 */ /* 0x000fe40006000000 */
[----:B------:R-:W-:Y:S01]  /*4280*/  ISETP.GE.AND P4, PT, R13, R207, PT ;  /* 0x000000cf0d00720c */ /* 0x000fe20003f86270 */
[----:B------:R-:W-:Y:S01]  /*4290*/  HMMA.16816.F32.BF16 R56, R4, R18, R124 ;  /* 0x000000120438723c */ /* 0x000fe2000004187c */
[----:B------:R-:W-:Y:S02]  /*42a0*/  FSEL R134, R47, -INF , !P6 ;  /* 0xff8000002f867808 */ /* 0x000fe40007000000 */
[----:B------:R-:W-:Y:S02]  /*42b0*/  FSEL R47, R27, -INF , !P3 ;  /* 0xff8000001b2f7808 */ /* 0x000fe40005800000 */
[----:B------:R-:W-:Y:S02]  /*42c0*/  ISETP.GE.AND P3, PT, R0, R210, PT ;  /* 0x000000d20000720c */ /* 0x000fe40003f66270 */
[----:B------:R-:W-:Y:S01]  /*42d0*/  ISETP.LT.OR P4, PT, R13, R204, P4 ;  /* 0x000000cc0d00720c */ /* 0x000fe20002781670 */
[----:B------:R-:W-:Y:S01]  /*42e0*/  VIADD R4, R12, 0x20 ;  /* 0x000000200c047836 */ /* 0x000fe20000000000 */
[----:B------:R-:W-:Y:S01]  /*42f0*/  ISETP.LT.OR P3, PT, R0, R206, P3 ;  /* 0x000000ce0000720c */ /* 0x000fe20001f61670 */
[C---:B------:R-:W-:Y:S01]  /*4300*/  VIADD R6, R12.reuse, 0x28 ;  /* 0x000000280c067836 */ /* 0x040fe20000000000 */
[----:B------:R-:W-:Y:S01]  /*4310*/  FSEL R46, R25, -INF , !P4 ;  /* 0xff800000192e7808 */ /* 0x000fe20006000000 */
[----:B------:R-:W-:Y:S01]  /*4320*/  VIADD R5, R12, 0x29 ;  /* 0x000000290c057836 */ /* 0x000fe20000000000 */
[----:B------:R-:W-:Y:S01]  /*4330*/  FSEL R44, R28, -INF , !P1 ;  /* 0xff8000001c2c7808 */ /* 0x000fe20004800000 */
[----:B------:R-:W-:Y:S01]  /*4340*/  HMMA.16816.F32.BF16 R24, R8, R20, R88 ;  /* 0x000000140818723c */ /* 0x000fe20000041858 */
[----:B------:R-:W-:-:S02]  /*4350*/  ISETP.GE.AND P6, PT, R0, R208, PT ;  /* 0x000000d00000720c */ /* 0x000fc40003fc6270 */
[C---:B------:R-:W-:Y:S02]  /*4360*/  ISETP.GE.AND P4, PT, R0.reuse, R207, PT ;  /* 0x000000cf0000720c */ /* 0x040fe40003f86270 */
[----:B------:R-:W-:Y:S01]  /*4370*/  ISETP.GE.AND P1, PT, R0, R209, PT ;  /* 0x000000d10000720c */ /* 0x000fe20003f26270 */
[----:B------:R-:W-:Y:S01]  /*4380*/  HMMA.16816.F32.BF16 R20, R8, R22, R60 ;  /* 0x000000160814723c */ /* 0x000fe2000004183c */
[----:B------:R-:W-:Y:S02]  /*4390*/  FSEL R123, R30, -INF , !P2 ;  /* 0xff8000001e7b7808 */ /* 0x000fe40005000000 */
[----:B------:R-:W-:Y:S02]  /*43a0*/  FSEL R48, R48, -INF , !P0 ;  /* 0xff80000030307808 */ /* 0x000fe40004000000 */
[----:B------:R-:W-:Y:S02]  /*43b0*/  FSEL R50, R50, -INF , !P5 ;  /* 0xff80000032327808 */ /* 0x000fe40006800000 */
[----:B------:R-:W-:Y:S01]  /*43c0*/  FSEL R30, R29, -INF , !P3 ;  /* 0xff8000001d1e7808 */ /* 0x000fe20005800000 */
[----:B------:R-:W-:Y:S01]  /*43d0*/  VIADD R8, R12, 0x38 ;  /* 0x000000380c087836 */ /* 0x000fe20000000000 */
[----:B------:R-:W-:-:S02]  /*43e0*/  ISETP.GE.AND P2, PT, R4, R210, PT ;  /* 0x000000d20400720c */ /* 0x000fc40003f46270 */
[C---:B------:R-:W-:Y:S02]  /*43f0*/  ISETP.GE.AND P0, PT, R4.reuse, R208, PT ;  /* 0x000000d00400720c */ /* 0x040fe40003f06270 */
[C---:B------:R-:W-:Y:S02]  /*4400*/  ISETP.GE.AND P5, PT, R4.reuse, R207, PT ;  /* 0x000000cf0400720c */ /* 0x040fe40003fa6270 */
[----:B------:R-:W-:Y:S02]  /*4410*/  ISETP.GE.AND P3, PT, R4, R209, PT ;  /* 0x000000d10400720c */ /* 0x000fe40003f66270 */
[C---:B------:R-:W-:Y:S02]  /*4420*/  ISETP.LT.OR P6, PT, R0.reuse, R205, P6 ;  /* 0x000000cd0000720c */ /* 0x040fe400037c1670 */
[C---:B------:R-:W-:Y:S02]  /*4430*/  ISETP.LT.OR P4, PT, R0.reuse, R204, P4 ;  /* 0x000000cc0000720c */ /* 0x040fe40002781670 */
[----:B------:R-:W-:Y:S01]  /*4440*/  ISETP.LT.OR P1, PT, R0, R203, P1 ;  /* 0x000000cb0000720c */ /* 0x000fe20000f21670 */
[----:B------:R-:W-:Y:S01]  /*4450*/  VIADD R0, R12, 0x21 ;  /* 0x000000210c007836 */ /* 0x000fe20000000000 */
[----:B------:R-:W-:-:S02]  /*4460*/  ISETP.LT.OR P2, PT, R4, R206, P2 ;  /* 0x000000ce0400720c */ /* 0x000fc40001741670 */
[C---:B------:R-:W-:Y:S02]  /*4470*/  ISETP.LT.OR P0, PT, R4.reuse, R205, P0 ;  /* 0x000000cd0400720c */ /* 0x040fe40000701670 */
[C---:B------:R-:W-:Y:S01]  /*4480*/  ISETP.LT.OR P5, PT, R4.reuse, R204, P5 ;  /* 0x000000cc0400720c */ /* 0x040fe20002fa1670 */
[----:B------:R-:W-:Y:S01]  /*4490*/  BAR.SYNC.DEFER_BLOCKING 0x0 ;  /* 0x0000000000007b1d */ /* 0x000fe20000010000 */
[----:B------:R-:W-:Y:S02]  /*44a0*/  ISETP.LT.OR P3, PT, R4, R203, P3 ;  /* 0x000000cb0400720c */ /* 0x000fe40001f61670 */
[----:B------:R-:W-:Y:S02]  /*44b0*/  FMNMX.FTZ R4, R80, R72, !PT ;  /* 0x0000004850047209 */ /* 0x000fe40007810000 */
[----:B------:R-:W-:Y:S02]  /*44c0*/  FSEL R49, R49, -INF , !P4 ;  /* 0xff80000031317808 */ /* 0x000fe40006000000 */
[----:B------:R-:W-:-:S02]  /*44d0*/  ISETP.GE.AND P4, PT, R0, R210, PT ;  /* 0x000000d20000720c */ /* 0x000fc40003f86270 */
[----:B------:R-:W-:Y:S02]  /*44e0*/  FMNMX.FTZ R4, R81, R4, !PT ;  /* 0x0000000451047209 */ /* 0x000fe40007810000 */
[----:B------:R-:W-:Y:S02]  /*44f0*/  FSEL R51, R51, -INF , !P1 ;  /* 0xff80000033337808 */ /* 0x000fe40004800000 */
[----:B------:R-:W-:Y:S02]  /*4500*/  FSEL R133, R31, -INF , !P6 ;  /* 0xff8000001f857808 */ /* 0x000fe40007000000 */
[----:B------:R-:W-:Y:S02]  /*4510*/  ISETP.LT.OR P1, PT, R0, R206, P4 ;  /* 0x000000ce0000720c */ /* 0x000fe40002721670 */
[----:B------:R-:W-:Y:S02]  /*4520*/  FSEL R117, R32, -INF , !P2 ;  /* 0xff80000020757808 */ /* 0x000fe40005000000 */
[----:B------:R-:W-:-:S02]  /*4530*/  ISETP.GE.AND P6, PT, R0, R208, PT ;  /* 0x000000d00000720c */ /* 0x000fc40003fc6270 */
[C---:B------:R-:W-:Y:S02]  /*4540*/  ISETP.GE.AND P4, PT, R0.reuse, R207, PT ;  /* 0x000000cf0000720c */ /* 0x040fe40003f86270 */
[----:B------:R-:W-:Y:S02]  /*4550*/  ISETP.GE.AND P2, PT, R0, R209, PT ;  /* 0x000000d10000720c */ /* 0x000fe40003f46270 */
[----:B------:R-:W-:Y:S02]  /*4560*/  FMNMX.FTZ R4, R74, R4, !PT ;  /* 0x000000044a047209 */ /* 0x000fe40007810000 */
[----:B------:R-:W-:Y:S02]  /*4570*/  FSEL R159, R34, -INF , !P0 ;  /* 0xff800000229f7808 */ /* 0x000fe40004000000 */
[----:B------:R-:W-:Y:S02]  /*4580*/  ISETP.GE.AND P0, PT, R6, R210, PT ;  /* 0x000000d20600720c */ /* 0x000fe40003f06270 */
[----:B------:R-:W-:-:S02]  /*4590*/  ISETP.LT.OR P6, PT, R0, R205, P6 ;  /* 0x000000cd0000720c */ /* 0x000fc400037c1670 */
[C---:B------:R-:W-:Y:S02]  /*45a0*/  ISETP.LT.OR P4, PT, R0.reuse, R204, P4 ;  /* 0x000000cc0000720c */ /* 0x040fe40002781670 */
[----:B------:R-:W-:Y:S02]  /*45b0*/  ISETP.LT.OR P2, PT, R0, R203, P2 ;  /* 0x000000cb0000720c */ /* 0x000fe40001741670 */
[----:B------:R-:W-:Y:S01]  /*45c0*/  FMNMX.FTZ R0, R75, R4, !PT ;  /* 0x000000044b007209 */ /* 0x000fe20007810000 */
[----:B------:R-:W-:Y:S01]  /*45d0*/  VIADD R4, R12, 0x30 ;  /* 0x000000300c047836 */ /* 0x000fe20000000000 */
[----:B------:R-:W-:Y:S02]  /*45e0*/  ISETP.LT.OR P0, PT, R6, R206, P0 ;  /* 0x000000ce0600720c */ /* 0x000fe40000701670 */
[----:B------:R-:W-:Y:S01]  /*45f0*/  FMNMX.FTZ R7, R45, R0, !PT ;  /* 0x000000002d077209 */ /* 0x000fe20007810000 */
[----:B------:R-:W-:Y:S01]  /*4600*/  VIADD R0, R12, 0x31 ;  /* 0x000000310c007836 */ /* 0x000fe20000000000 */
[----:B------:R-:W-:-:S02]  /*4610*/  FSEL R130, R76, -INF , !P0 ;  /* 0xff8000004c827808 */ /* 0x000fc40004000000 */
[----:B------:R-:W-:Y:S02]  /*4620*/  ISETP.GE.AND P0, PT, R4, R210, PT ;  /* 0x000000d20400720c */ /* 0x000fe40003f06270 */
[----:B------:R-:W-:Y:S02]  /*4630*/  FMNMX.FTZ R7, R44, R7, !PT ;  /* 0x000000072c077209 */ /* 0x000fe40007810000 */
[----:B------:R-:W-:Y:S02]  /*4640*/  ISETP.LT.OR P0, PT, R4, R206, P0 ;  /* 0x000000ce0400720c */ /* 0x000fe40000701670 */
[----:B------:R-:W-:Y:S02]  /*4650*/  FMNMX.FTZ R7, R30, R7, !PT ;  /* 0x000000071e077209 */ /* 0x000fe40007810000 */
[----:B------:R-:W-:Y:S02]  /*4660*/  FSEL R116, R33, -INF , !P1 ;  /* 0xff80000021747808 */ /* 0x000fe40004800000 */
[----:B------:R-:W-:-:S02]  /*4670*/  ISETP.GE.AND P1, PT, R5, R210, PT ;  /* 0x000000d20500720c */ /* 0x000fc40003f26270 */
[----:B------:R-:W-:Y:S02]  /*4680*/  FSEL R150, R24, -INF , !P0 ;  /* 0xff80000018967808 */ /* 0x000fe40004000000 */
[----:B------:R-:W-:Y:S02]  /*4690*/  FMNMX.FTZ R7, R117, R7, !PT ;  /* 0x0000000775077209 */ /* 0x000fe40007810000 */
[----:B------:R-:W-:Y:S02]  /*46a0*/  ISETP.GE.AND P0, PT, R8, R210, PT ;  /* 0x000000d20800720c */ /* 0x000fe40003f06270 */
[-C--:B------:R-:W-:Y:S02]  /*46b0*/  ISETP.LT.OR P1, PT, R5, R206.reuse, P1 ;  /* 0x000000ce0500720c */ /* 0x080fe40000f21670 */
[----:B------:R-:W-:Y:S02]  /*46c0*/  FMNMX.FTZ R7, R116, R7, !PT ;  /* 0x0000000774077209 */ /* 0x000fe40007810000 */
[----:B------:R-:W-:-:S02]  /*46d0*/  ISETP.LT.OR P0, PT, R8, R206, P0 ;  /* 0x000000ce0800720c */ /* 0x000fc40000701670 */
[----:B------:R-:W-:Y:S02]  /*46e0*/  FSEL R131, R77, -INF , !P1 ;  /* 0xff8000004d837808 */ /* 0x000fe40004800000 */
[----:B------:R-:W-:Y:S02]  /*46f0*/  ISETP.GE.AND P1, PT, R0, R210, PT ;  /* 0x000000d20000720c */ /* 0x000fe40003f26270 */
[----:B------:R-:W-:Y:S01]  /*4700*/  FMNMX.FTZ R9, R130, R7, !PT ;  /* 0x0000000782097209 */ /* 0x000fe20007810000 */
[----:B------:R-:W-:Y:S01]  /*4710*/  VIADD R7, R12, 0x39 ;  /* 0x000000390c077836 */ /* 0x000fe20000000000 */
[----:B------:R-:W-:Y:S02]  /*4720*/  FSEL R171, R20, -INF , !P0 ;  /* 0xff80000014ab7808 */ /* 0x000fe40004000000 */
[----:B------:R-:W-:Y:S02]  /*4730*/  ISETP.GT.AND P0, PT, R212, UR22, PT ;  /* 0x00000016d4007c0c */ /* 0x000fe4000bf04270 */
[----:B------:R-:W-:-:S02]  /*4740*/  ISETP.LT.OR P1, PT, R0, R206, P1 ;  /* 0x000000ce0000720c */ /* 0x000fc40000f21670 */
[----:B------:R-:W-:Y:S02]  /*4750*/  FMNMX.FTZ R9, R131, R9, !PT ;  /* 0x0000000983097209 */ /* 0x000fe40007810000 */
[----:B------:R-:W-:Y:S02]  /*4760*/  FSEL R155, R25, -INF , !P1 ;  /* 0xff800000199b7808 */ /* 0x000fe40004800000 */
[C---:B------:R-:W-:Y:S02]  /*4770*/  ISETP.GE.AND P1, PT, R7.reuse, R210, PT ;  /* 0x000000d20700720c */ /* 0x040fe40003f26270 */
[----:B------:R-:W-:Y:S02]  /*4780*/  FMNMX.FTZ R9, R150, R9, !PT ;  /* 0x0000000996097209 */ /* 0x000fe40007810000 */
[----:B------:R-:W-:Y:S02]  /*4790*/  ISETP.LT.OR P1, PT, R7, R206, P1 ;  /* 0x000000ce0700720c */ /* 0x000fe40000f21670 */
[----:B------:R-:W-:-:S02]  /*47a0*/  FMNMX.FTZ R9, R155, R9, !PT ;  /* 0x000000099b097209 */ /* 0x000fc40007810000 */
[----:B------:R-:W-:Y:S02]  /*47b0*/  LOP3.LUT R122, R39, UR20, R14, 0x96, !PT ;  /* 0x00000014277a7c12 */ /* 0x000fe4000f8e960e */
[----:B------:R-:W-:Y:S02]  /*47c0*/  FSEL R172, R21, -INF , !P1 ;  /* 0xff80000015ac7808 */ /* 0x000fe40004800000 */
[----:B------:R-:W-:Y:S01]  /*47d0*/  FMNMX.FTZ R18, R171, R9, !PT ;  /* 0x00000009ab127209 */ /* 0x000fe20007810000 */
[----:B------:R-:W-:Y:S06]  /*47e0*/  @!P0 BRA `(.L_x_1977) ;  /* 0x0000000000648947 */ /* 0x000fec0003800000 */
[----:B------:R-:W-:Y:S01]  /*47f0*/  VIADD R10, R248, 0xfffffffe ;  /* 0xfffffffef80a7836 */ /* 0x000fe20000000000 */
[----:B------:R-:W-:Y:S01]  /*4800*/  ULDC.64 UR6, c[0x0][0x218] ;  /* 0x0000860000067ab9 */ /* 0x000fe20000000a00 */
[----:B------:R-:W-:Y:S02]  /*4810*/  IMAD.SHL.U32 R16, R242, 0x20, RZ ;  /* 0x00000020f2107824 */ /* 0x000fe400078e00ff */
[----:B------:R-:W-:Y:S01]  /*4820*/  IMAD R9, R142, R10, RZ ;  /* 0x0000000a8e097224 */ /* 0x000fe200078e02ff */
[----:B------:R-:W-:Y:S01]  /*4830*/  SHF.R.S32.HI R12, RZ, 0x1f, R10 ;  /* 0x0000001fff0c7819 */ /* 0x000fe2000001140a */
[----:B------:R-:W-:-:S04]  /*4840*/  IMAD.WIDE.U32 R10, R10, R144, R152 ;  /* 0x000000900a0a7225 */ /* 0x000fc800078e0098 */
[----:B------:R-:W-:Y:S01]  /*4850*/  IMAD R9, R12, R144, R9 ;  /* 0x000000900c097224 */ /* 0x000fe200078e0209 */
[----:B------:R-:W-:-:S03]  /*4860*/  LEA R14, P1, R10, UR6, 0x1 ;  /* 0x000000060a0e7c11 */ /* 0x000fc6000f8208ff */
[----:B------:R-:W-:Y:S01]  /*4870*/  IMAD.IADD R11, R11, 0x1, R9 ;  /* 0x000000010b0b7824 */ /* 0x000fe200078e0209 */
[----:B------:R-:W-:-:S04]  /*4880*/  SHF.L.U64.HI R9, R242, 0x5, R243 ;  /* 0x00000005f2097819 */ /* 0x000fc800000102f3 */
[----:B------:R-:W-:Y:S02]  /*4890*/  LEA.HI.X R15, R10, UR7, R11, 0x1, P1 ;  /* 0x000000070a0f7c11 */ /* 0x000fe400088f0c0b */
[----:B------:R-:W-:-:S03]  /*48a0*/  IADD3 R12, P1, R16, R14, RZ ;  /* 0x0000000e100c7210 */ /* 0x000fc60007f3e0ff */
[----:B------:R-:W-:Y:S01]  /*48b0*/  @!PT LDS RZ, [RZ] ;  /* 0x00000000fffff984 */ /* 0x000fe20000000800 */
[----:B------:R-:W-:Y:S01]  /*48c0*/  @!PT LDS RZ, [RZ] ;  /* 0x00000000fffff984 */ /* 0x000fe20000000800 */
[----:B------:R-:W-:Y:S01]  /*48d0*/  @!PT LDS RZ, [RZ] ;  /* 0x00000000fffff984 */ /* 0x000fe20000000800 */
[----:B------:R1:W-:Y:S01]  /*48e0*/  LDGSTS.E.BYPASS.LTC128B.128 [R214+0x4000], desc[UR24][R14.64] ;  /* 0x040000000ed67fae */ /* 0x0003e2000b901d58 */
[----:B------:R-:W-:Y:S02]  /*48f0*/  IADD3.X R13, R9, R15, RZ, P1, !PT ;  /* 0x0000000f090d7210 */ /* 0x000fe40000ffe4ff */
[----:B------:R-:W-:-:S03]  /*4900*/  IADD3 R10, P1, R12, R16, RZ ;  /* 0x000000100c0a7210 */ /* 0x000fc60007f3e0ff */
[----:B------:R1:W-:Y:S02]  /*4910*/  LDGSTS.E.BYPASS.LTC128B.128 [R214+0x4800], desc[UR24][R12.64] ;  /* 0x048000000cd67fae */ /* 0x0003e4000b901d58 */
[----:B------:R-:W-:Y:S01]  /*4920*/  IMAD.X R11, R13, 0x1, R9, P1 ;  /* 0x000000010d0b7824 */ /* 0x000fe200008e0609 */
[----:B------:R-:W-:-:S04]  /*4930*/  IADD3 R16, P1, R10, R16, RZ ;  /* 0x000000100a107210 */ /* 0x000fc80007f3e0ff */
[----:B------:R-:W-:Y:S01]  /*4940*/  IADD3.X R17, R11, R9, RZ, P1, !PT ;  /* 0x000000090b117210 */ /* 0x000fe20000ffe4ff */
[----:B------:R1:W-:Y:S04]  /*4950*/  LDGSTS.E.BYPASS.LTC128B.128 [R214+0x5000], desc[UR24][R10.64] ;  /* 0x050000000ad67fae */ /* 0x0003e8000b901d58 */
[----:B------:R1:W-:Y:S04]  /*4960*/  LDGSTS.E.BYPASS.LTC128B.128 [R214+0x5800], desc[UR24][R16.64] ;  /* 0x0580000010d67fae */ /* 0x0003e8000b901d58 */
[----:B------:R-:W0:Y:S02]  /*4970*/  LDGDEPBAR ;  /* 0x00000000000079af */ /* 0x000e240000000000 */
.L_x_1977:
[----:B------:R-:W-:Y:S01]  /*4980*/  FMNMX.FTZ R9, R172, R18, !PT ;  /* 0x00000012ac097209 */ /* 0x000fe20007810000 */
[----:B------:R-:W-:Y:S01]  /*4990*/  ULDC UR10, c[0x0][0x2ec] ;  /* 0x0000bb00000a7ab9 */ /* 0x000fe20000000800 */
[----:B------:R-:W-:Y:S01]  /*49a0*/  FSEL R151, R35, -INF , !P6 ;  /* 0xff80000023977808 */ /* 0x000fe20007000000 */
[----:B------:R-:W-:Y:S01]  /*49b0*/  UIADD3 UR18, UR26, 0x3c6ef372, URZ ;  /* 0x3c6ef3721a127890 */ /* 0x000fe2000fffe03f */
[----:B------:R-:W-:Y:S01]  /*49c0*/  FSEL R129, R65, -INF , !P4 ;  /* 0xff80000041817808 */ /* 0x000fe20006000000 */
[----:B-1----:R-:W1:Y:S01]  /*49d0*/  SHFL.BFLY PT, R10, R9, 0x2, 0x1f ;  /* 0x0c401f00090a7f89 */ /* 0x002e6200000e0000 */
[----:B------:R-:W-:Y:S01]  /*49e0*/  FSEL R144, R67, -INF , !P2 ;  /* 0xff80000043907808 */ /* 0x000fe20005000000 */
[----:B------:R-:W-:Y:S01]  /*49f0*/  UIADD3 UR17, UR27, 0x76cf5d0a, URZ ;  /* 0x76cf5d0a1b117890 */ /* 0x000fe2000fffe03f */
[----:B------:R-:W-:Y:S01]  /*4a00*/  FSEL R138, R66, -INF , !P3 ;  /* 0xff800000428a7808 */ /* 0x000fe20005800000 */
[----:B------:R-:W-:Y:S01]  /*4a10*/  UIADD3 UR15, UR27, 0x32370b8f, URZ ;  /* 0x32370b8f1b0f7890 */ /* 0x000fe2000fffe03f */
[C---:B------:R-:W-:Y:S01]  /*4a20*/  ISETP.GE.AND P6, PT, R5.reuse, R207, PT ;  /* 0x000000cf0500720c */ /* 0x040fe20003fc6270 */
[----:B------:R-:W-:Y:S01]  /*4a30*/  UIADD3 UR16, UR26, -0x255992d5, URZ ;  /* 0xdaa66d2b1a107890 */ /* 0x000fe2000fffe03f */
[C---:B------:R-:W-:Y:S01]  /*4a40*/  ISETP.GE.AND P4, PT, R5.reuse, R208, PT ;  /* 0x000000d00500720c */ /* 0x040fe20003f86270 */
[----:B------:R-:W-:Y:S01]  /*4a50*/  IMAD.WIDE.U32 R12, R122, -0x2daee0ad, RZ ;  /* 0xd2511f537a0c7825 */ /* 0x000fe200078e00ff */
[CC--:B------:R-:W-:Y:S01]  /*4a60*/  ISETP.GE.AND P2, PT, R5.reuse, R209.reuse, PT ;  /* 0x000000d10500720c */ /* 0x0c0fe20003f46270 */
[----:B------:R-:W-:Y:S01]  /*4a70*/  UIADD3 UR13, UR27, -0x126145ec, URZ ;  /* 0xed9eba141b0d7890 */ /* 0x000fe2000fffe03f */
[----:B------:R-:W-:Y:S01]  /*4a80*/  ISETP.GE.AND P3, PT, R6, R209, PT ;  /* 0x000000d10600720c */ /* 0x000fe20003f66270 */
[----:B------:R-:W-:Y:S01]  /*4a90*/  UIADD3 UR14, UR26, 0x78dde6e4, URZ ;  /* 0x78dde6e41a0e7890 */ /* 0x000fe2000fffe03f */
[----:B------:R-:W-:Y:S01]  /*4aa0*/  FSEL R128, R64, -INF , !P5 ;  /* 0xff80000040807808 */ /* 0x000fe20006800000 */
[----:B------:R-:W-:Y:S01]  /*4ab0*/  UIADD3 UR5, UR27, -0x56f99767, URZ ;  /* 0xa90668991b057890 */ /* 0x000fe2000fffe03f */
[C---:B------:R-:W-:Y:S01]  /*4ac0*/  ISETP.LT.OR P6, PT, R5.reuse, R204, P6 ;  /* 0x000000cc0500720c */ /* 0x040fe200037c1670 */
[----:B------:R-:W-:Y:S01]  /*4ad0*/  UIADD3 UR12, UR26, 0x1715609d, URZ ;  /* 0x1715609d1a0c7890 */ /* 0x000fe2000fffe03f */
[C---:B------:R-:W-:Y:S01]  /*4ae0*/  ISETP.LT.OR P4, PT, R5.reuse, R205, P4 ;  /* 0x000000cd0500720c */ /* 0x040fe20002781670 */
[----:B------:R-:W2:Y:S01]  /*4af0*/  LDC.U8 R241, c[0x0][0x388] ;  /* 0x0000e200fff17b82 */ /* 0x000ea20000000000 */
[----:B------:R-:W-:Y:S01]  /*4b00*/  ISETP.LT.OR P2, PT, R5, R203, P2 ;  /* 0x000000cb0500720c */ /* 0x000fe20001741670 */
[----:B------:R-:W-:Y:S01]  /*4b10*/  UIADD3 UR21, UR26, -0x4ab325aa, URZ ;  /* 0xb54cda561a157890 */ /* 0x000fe2000fffe03f */
[C---:B------:R-:W-:Y:S01]  /*4b20*/  ISETP.GE.AND P5, PT, R6.reuse, R207, PT ;  /* 0x000000cf0600720c */ /* 0x040fe20003fa6270 */
[----:B------:R-:W-:Y:S01]  /*4b30*/  UIADD3 UR23, UR27, 0x646e171e, URZ ;  /* 0x646e171e1b177890 */ /* 0x000fe2000fffe03f */
[----:B------:R-:W-:-:S02]  /*4b40*/  ISETP.LT.OR P3, PT, R6, R203, P3 ;  /* 0x000000cb0600720c */ /* 0x000fc40001f61670 */
[----:B------:R-:W-:Y:S02]  /*4b50*/  FMNMX.FTZ R5, R82, R92, !PT ;  /* 0x0000005c52057209 */ /* 0x000fe40007810000 */
[----:B------:R-:W-:Y:S02]  /*4b60*/  ISETP.LT.OR P5, PT, R6, R204, P5 ;  /* 0x000000cc0600720c */ /* 0x000fe40002fa1670 */
[----:B------:R-:W-:Y:S02]  /*4b70*/  FSEL R148, R58, -INF , !P3 ;  /* 0xff8000003a947808 */ /* 0x000fe40005800000 */
[----:B------:R-:W-:Y:S02]  /*4b80*/  FMNMX.FTZ R5, R83, R5, !PT ;  /* 0x0000000553057209 */ /* 0x000fe40007810000 */
[----:B------:R-:W-:Y:S02]  /*4b90*/  ISETP.GE.AND P3, PT, R4, R207, PT ;  /* 0x000000cf0400720c */ /* 0x000fe40003f66270 */
[----:B------:R-:W-:-:S02]  /*4ba0*/  FSEL R132, R56, -INF , !P5 ;  /* 0xff80000038847808 */ /* 0x000fc40006800000 */
[----:B------:R-:W-:Y:S01]  /*4bb0*/  FSEL R135, R57, -INF , !P6 ;  /* 0xff80000039877808 */ /* 0x000fe20007000000 */
[----:B------:R-:W-:Y:S01]  /*4bc0*/  IMAD.WIDE.U32 R56, R120, -0x326172a9, RZ ;  /* 0xcd9e8d5778387825 */ /* 0x000fe200078e00ff */
[----:B------:R-:W-:Y:S02]  /*4bd0*/  FMNMX.FTZ R5, R93, R5, !PT ;  /* 0x000000055d057209 */ /* 0x000fe40007810000 */
[C---:B------:R-:W-:Y:S02]  /*4be0*/  ISETP.GE.AND P5, PT, R4.reuse, R208, PT ;  /* 0x000000d00400720c */ /* 0x040fe40003fa6270 */
[C---:B------:R-:W-:Y:S02]  /*4bf0*/  ISETP.GE.AND P6, PT, R4.reuse, R209, PT ;  /* 0x000000d10400720c */ /* 0x040fe40003fc6270 */
[----:B------:R-:W-:Y:S02]  /*4c00*/  ISETP.LT.OR P3, PT, R4, R204, P3 ;  /* 0x000000cc0400720c */ /* 0x000fe40001f61670 */
[----:B------:R-:W-:-:S02]  /*4c10*/  FMNMX.FTZ R5, R104, R5, !PT ;  /* 0x0000000568057209 */ /* 0x000fc40007810000 */
[C---:B------:R-:W-:Y:S02]  /*4c20*/  ISETP.LT.OR P5, PT, R4.reuse, R205, P5 ;  /* 0x000000cd0400720c */ /* 0x040fe40002fa1670 */
[----:B------:R-:W-:Y:S02]  /*4c30*/  ISETP.LT.OR P6, PT, R4, R203, P6 ;  /* 0x000000cb0400720c */ /* 0x000fe400037c1670 */
[----:B------:R-:W-:Y:S02]  /*4c40*/  FSEL R158, R68, -INF , !P3 ;  /* 0xff800000449e7808 */ /* 0x000fe40005800000 */
[----:B------:R-:W-:Y:S02]  /*4c50*/  ISETP.GE.AND P1, PT, R6, R208, PT ;  /* 0x000000d00600720c */ /* 0x000fe40003f26270 */
[----:B-1----:R-:W-:Y:S01]  /*4c60*/  FMNMX.FTZ R4, R9, R10, !PT ;  /* 0x0000000a09047209 */ /* 0x002fe20007810000 */
[----:B------:R-:W-:Y:S01]  /*4c70*/  IMAD.WIDE.U32 R10, R140, -0x2daee0ad, RZ ;  /* 0xd2511f538c0a7825 */ /* 0x000fe200078e00ff */
[----:B------:R-:W-:-:S02]  /*4c80*/  ISETP.GE.AND P3, PT, R0, R209, PT ;  /* 0x000000d10000720c */ /* 0x000fc40003f66270 */
[----:B------:R-:W-:Y:S02]  /*4c90*/  FMNMX.FTZ R5, R46, R5, !PT ;  /* 0x000000052e057209 */ /* 0x000fe40007810000 */
[----:B------:R-:W-:Y:S02]  /*4ca0*/  ISETP.LT.OR P1, PT, R6, R205, P1 ;  /* 0x000000cd0600720c */ /* 0x000fe40000f21670 */
[----:B------:R-:W-:Y:S01]  /*4cb0*/  ISETP.LT.OR P3, PT, R0, R203, P3 ;  /* 0x000000cb0000720c */ /* 0x000fe20001f61670 */
[----:B------:R-:W1:Y:S01]  /*4cc0*/  SHFL.BFLY PT, R6, R4, 0x1, 0x1f ;  /* 0x0c201f0004067f89 */ /* 0x000e6200000e0000 */
[----:B------:R-:W-:Y:S02]  /*4cd0*/  FMNMX.FTZ R5, R48, R5, !PT ;  /* 0x0000000530057209 */ /* 0x000fe40007810000 */
[----:B------:R-:W-:Y:S01]  /*4ce0*/  FSEL R149, R59, -INF , !P2 ;  /* 0xff8000003b957808 */ /* 0x000fe20005000000 */
[----:B------:R-:W-:Y:S01]  /*4cf0*/  IMAD.WIDE.U32 R58, R107, -0x326172a9, RZ ;  /* 0xcd9e8d576b3a7825 */ /* 0x000fe200078e00ff */
[----:B------:R-:W-:-:S02]  /*4d00*/  FSEL R168, R71, -INF , !P3 ;  /* 0xff80000047a87808 */ /* 0x000fc40005800000 */
[C---:B------:R-:W-:Y:S02]  /*4d10*/  ISETP.GE.AND P2, PT, R0.reuse, R207, PT ;  /* 0x000000cf0000720c */ /* 0x040fe40003f46270 */
[C---:B------:R-:W-:Y:S02]  /*4d20*/  ISETP.GE.AND P3, PT, R0.reuse, R208, PT ;  /* 0x000000d00000720c */ /* 0x040fe40003f66270 */
[----:B------:R-:W-:Y:S02]  /*4d30*/  FMNMX.FTZ R5, R49, R5, !PT ;  /* 0x0000000531057209 */ /* 0x000fe40007810000 */
[C---:B------:R-:W-:Y:S02]  /*4d40*/  ISETP.LT.OR P2, PT, R0.reuse, R204, P2 ;  /* 0x000000cc0000720c */ /* 0x040fe40001741670 */
[----:B------:R-:W-:Y:S02]  /*4d50*/  ISETP.LT.OR P3, PT, R0, R205, P3 ;  /* 0x000000cd0000720c */ /* 0x000fe40001f61670 */
[----:B------:R-:W-:-:S02]  /*4d60*/  FMNMX.FTZ R0, R128, R5, !PT ;  /* 0x0000000580007209 */ /* 0x000fc40007810000 */
[----:B------:R-:W-:Y:S02]  /*4d70*/  FSEL R166, R70, -INF , !P6 ;  /* 0xff80000046a67808 */ /* 0x000fe40007000000 */
[----:B------:R-:W-:Y:S02]  /*4d80*/  FMNMX.FTZ R0, R129, R0, !PT ;  /* 0x0000000081007209 */ /* 0x000fe40007810000 */
[----:B------:R-:W-:Y:S02]  /*4d90*/  ISETP.GE.AND P6, PT, R8, R207, PT ;  /* 0x000000cf0800720c */ /* 0x000fe40003fc6270 */
[----:B------:R-:W-:Y:S02]  /*4da0*/  FMNMX.FTZ R0, R132, R0, !PT ;  /* 0x0000000084007209 */ /* 0x000fe40007810000 */
[----:B------:R-:W-:Y:S02]  /*4db0*/  FSEL R160, R69, -INF , !P2 ;  /* 0xff80000045a07808 */ /* 0x000fe40005000000 */
[----:B------:R-:W-:-:S02]  /*4dc0*/  ISETP.LT.OR P6, PT, R8, R204, P6 ;  /* 0x000000cc0800720c */ /* 0x000fc400037c1670 */
[----:B------:R-:W-:Y:S02]  /*4dd0*/  ISETP.GE.AND P2, PT, R8, R209, PT ;  /* 0x000000d10800720c */ /* 0x000fe40003f46270 */
[----:B------:R-:W-:Y:S02]  /*4de0*/  FMNMX.FTZ R0, R135, R0, !PT ;  /* 0x0000000087007209 */ /* 0x000fe40007810000 */
[----:B------:R-:W-:Y:S02]  /*4df0*/  FSEL R161, R40, -INF , !P6 ;  /* 0xff80000028a17808 */ /* 0x000fe40007000000 */
[----:B-1----:R-:W-:Y:S02]  /*4e00*/  FMNMX.FTZ R73, R4, R6, !PT ;  /* 0x0000000604497209 */ /* 0x002fe40007810000 */
[----:B------:R-:W-:Y:S02]  /*4e10*/  ISETP.LT.OR P2, PT, R8, R203, P2 ;  /* 0x000000cb0800720c */ /* 0x000fe40001741670 */
[----:B------:R-:W-:Y:S01]  /*4e20*/  ISETP.GE.AND P6, PT, R7, R207, PT ;  /* 0x000000cf0700720c */ /* 0x000fe20003fc6270 */
[----:B------:R-:W-:Y:S01]  /*4e30*/  FMUL.FTZ R6, R73, UR10 ;  /* 0x0000000a49067c20 */ /* 0x000fe20008410000 */
[----:B------:R-:W-:-:S02]  /*4e40*/  FMNMX.FTZ R4, R100, R94, !PT ;  /* 0x0000005e64047209 */ /* 0x000fc40007810000 */
[----:B------:R-:W-:Y:S02]  /*4e50*/  FMNMX.FTZ R0, R158, R0, !PT ;  /* 0x000000009e007209 */ /* 0x000fe40007810000 */
[----:B------:R-:W-:Y:S02]  /*4e60*/  FSEL R169, R42, -INF , !P2 ;  /* 0xff8000002aa97808 */ /* 0x000fe40005000000 */
[----:B------:R-:W-:Y:S02]  /*4e70*/  ISETP.LT.OR P6, PT, R7, R204, P6 ;  /* 0x000000cc0700720c */ /* 0x000fe400037c1670 */
[----:B------:R-:W-:Y:S02]  /*4e80*/  FMNMX.FTZ R4, R95, R4, !PT ;  /* 0x000000045f047209 */ /* 0x000fe40007810000 */
[----:B------:R-:W-:Y:S02]  /*4e90*/  FMNMX.FTZ R0, R160, R0, !PT ;  /* 0x00000000a0007209 */ /* 0x000fe40007810000 */
[----:B------:R-:W-:-:S02]  /*4ea0*/  ISETP.GE.AND P2, PT, R7, R209, PT ;  /* 0x000000d10700720c */ /* 0x000fc40003f46270 */
[----:B------:R-:W-:Y:S02]  /*4eb0*/  FSEL R162, R41, -INF , !P6 ;  /* 0xff80000029a27808 */ /* 0x000fe40007000000 */
[----:B------:R-:W-:Y:S02]  /*4ec0*/  FMNMX.FTZ R4, R101, R4, !PT ;  /* 0x0000000465047209 */ /* 0x000fe40007810000 */
[----:B------:R-:W-:Y:S02]  /*4ed0*/  FMNMX.FTZ R0, R161, R0, !PT ;  /* 0x00000000a1007209 */ /* 0x000fe40007810000 */
[----:B------:R-:W-:Y:S02]  /*4ee0*/  ISETP.LT.OR P2, PT, R7, R203, P2 ;  /* 0x000000cb0700720c */ /* 0x000fe40001741670 */
[----:B------:R-:W-:Y:S02]  /*4ef0*/  FMNMX.FTZ R4, R108, R4, !PT ;  /* 0x000000046c047209 */ /* 0x000fe40007810000 */
[----:B------:R-:W-:-:S02]  /*4f00*/  FMNMX.FTZ R0, R162, R0, !PT ;  /* 0x00000000a2007209 */ /* 0x000fc40007810000 */
[----:B------:R-:W-:Y:S02]  /*4f10*/  FSEL R170, R43, -INF , !P2 ;  /* 0xff8000002baa7808 */ /* 0x000fe40005000000 */
[----:B------:R-:W-:Y:S01]  /*4f20*/  FSETP.NEU.FTZ.AND P2, PT, R73, -INF , PT ;  /* 0xff8000004900780b */ /* 0x000fe20003f5d000 */
[----:B------:R-:W1:Y:S01]  /*4f30*/  SHFL.BFLY PT, R71, R0, 0x2, 0x1f ;  /* 0x0c401f0000477f89 */ /* 0x000e6200000e0000 */
[----:B------:R-:W-:Y:S02]  /*4f40*/  FMNMX.FTZ R4, R47, R4, !PT ;  /* 0x000000042f047209 */ /* 0x000fe40007810000 */
[----:B------:R-:W-:Y:S02]  /*4f50*/  FSEL R6, R6, RZ, P2 ;  /* 0x000000ff06067208 */ /* 0x000fe40001000000 */
[----:B------:R-:W-:Y:S02]  /*4f60*/  ISETP.GE.AND P2, PT, R7, R208, PT ;  /* 0x000000d00700720c */ /* 0x000fe40003f46270 */
[----:B------:R-:W-:-:S02]  /*4f70*/  FMNMX.FTZ R4, R50, R4, !PT ;  /* 0x0000000432047209 */ /* 0x000fc40007810000 */
[----:B------:R-:W-:Y:S02]  /*4f80*/  ISETP.LT.OR P2, PT, R7, R205, P2 ;  /* 0x000000cd0700720c */ /* 0x000fe40001741670 */
[----:B------:R-:W-:Y:S01]  /*4f90*/  FMNMX.FTZ R7, R51, R4, !PT ;  /* 0x0000000433077209 */ /* 0x000fe20007810000 */
[----:B------:R-:W-:Y:S01]  /*4fa0*/  IMAD.WIDE.U32 R4, R121, -0x2daee0ad, RZ ;  /* 0xd2511f5379047825 */ /* 0x000fe200078e00ff */
[----:B------:R-:W-:Y:S02]  /*4fb0*/  LOP3.LUT R15, R11, UR17, R52, 0x96, !PT ;  /* 0x000000110b0f7c12 */ /* 0x000fe4000f8e9634 */
[--C-:B------:R-:W-:Y:S02]  /*4fc0*/  LOP3.LUT R14, R59, UR18, R36.reuse, 0x96, !PT ;  /* 0x000000123b0e7c12 */ /* 0x100fe4000f8e9624 */
[----:B------:R-:W-:Y:S01]  /*4fd0*/  LOP3.LUT R11, R57, UR18, R36, 0x96, !PT ;  /* 0x00000012390b7c12 */ /* 0x000fe2000f8e9624 */
[----:B------:R-:W-:Y:S01]  /*4fe0*/  IMAD.WIDE.U32 R24, R15, -0x326172a9, RZ ;  /* 0xcd9e8d570f187825 */ /* 0x000fe200078e00ff */
[----:B------:R-:W-:-:S02]  /*4ff0*/  FMNMX.FTZ R7, R138, R7, !PT ;  /* 0x000000078a077209 */ /* 0x000fc40007810000 */
[----:B------:R-:W-:Y:S01]  /*5000*/  LOP3.LUT R17, R5, UR17, R54, 0x96, !PT ;  /* 0x0000001105117c12 */ /* 0x000fe2000f8e9636 */
[----:B------:R-:W-:Y:S01]  /*5010*/  IMAD.WIDE.U32 R20, R14, -0x2daee0ad, RZ ;  /* 0xd2511f530e147825 */ /* 0x000fe200078e00ff */
[----:B------:R-:W-:Y:S02]  /*5020*/  FMNMX.FTZ R5, R144, R7, !PT ;  /* 0x0000000790057209 */ /* 0x000fe40007810000 */
[----:B-1----:R-:W-:Y:S01]  /*5030*/  FMNMX.FTZ R71, R0, R71, !PT ;  /* 0x0000004700477209 */ /* 0x002fe20007810000 */
[----:B------:R-:W-:Y:S01]  /*5040*/  IMAD.WIDE.U32 R28, R11, -0x2daee0ad, RZ ;  /* 0xd2511f530b1c7825 */ /* 0x000fe200078e00ff */
[----:B------:R-:W-:Y:S02]  /*5050*/  FMNMX.FTZ R5, R148, R5, !PT ;  /* 0x0000000594057209 */ /* 0x000fe40007810000 */
[----:B------:R-:W-:Y:S02]  /*5060*/  LOP3.LUT R18, R21, UR15, R10, 0x96, !PT ;  /* 0x0000000f15127c12 */ /* 0x000fe4000f8e960a */
[----:B------:R-:W-:-:S02]  /*5070*/  LOP3.LUT R10, R29, UR15, R4, 0x96, !PT ;  /* 0x0000000f1d0a7c12 */ /* 0x000fc4000f8e9604 */
[----:B------:R-:W-:Y:S01]  /*5080*/  FMNMX.FTZ R4, R105, R103, !PT ;  /* 0x0000006769047209 */ /* 0x000fe20007810000 */
[----:B------:R-:W-:Y:S01]  /*5090*/  IMAD.WIDE.U32 R18, R18, -0x326172a9, RZ ;  /* 0xcd9e8d5712127825 */ /* 0x000fe200078e00ff */
[----:B------:R-:W-:Y:S02]  /*50a0*/  FMNMX.FTZ R5, R149, R5, !PT ;  /* 0x0000000595057209 */ /* 0x000fe40007810000 */
[----:B------:R-:W-:Y:S02]  /*50b0*/  FMNMX.FTZ R0, R106, R4, !PT ;  /* 0x000000046a007209 */ /* 0x000fe40007810000 */
[----:B------:R-:W-:Y:S02]  /*50c0*/  FMNMX.FTZ R5, R166, R5, !PT ;  /* 0x00000005a6057209 */ /* 0x000fe40007810000 */
[----:B------:R-:W-:Y:S02]  /*50d0*/  FMNMX.FTZ R7, R102, R0, !PT ;  /* 0x0000000066077209 */ /* 0x000fe40007810000 */
[----:B------:R-:W-:Y:S01]  /*50e0*/  FMNMX.FTZ R4, R168, R5, !PT ;  /* 0x00000005a8047209 */ /* 0x000fe20007810000 */
[----:B------:R-:W-:Y:S01]  /*50f0*/  FFMA.FTZ R5, R80, UR10, -R6 ;  /* 0x0000000a50057c23 */ /* 0x000fe20008010806 */
[----:B------:R-:W-:-:S02]  /*5100*/  ISETP.GE.AND P6, PT, R8, R208, PT ;  /* 0x000000d00800720c */ /* 0x000fc40003fc6270 */
[----:B------:R-:W-:Y:S01]  /*5110*/  FMNMX.FTZ R7, R118, R7, !PT ;  /* 0x0000000776077209 */ /* 0x000fe20007810000 */
[----:B------:R1:W-:Y:S01]  /*5120*/  MUFU.EX2 R231, R5 ;  /* 0x0000000500e77308 */ /* 0x0003e20000000800 */
[----:B------:R-:W-:Y:S01]  /*5130*/  ISETP.LT.OR P6, PT, R8, R205, P6 ;  /* 0x000000cd0800720c */ /* 0x000fe200037c1670 */
[----:B------:R-:W-:Y:S01]  /*5140*/  IMAD.WIDE.U32 R8, R141, -0x2daee0ad, RZ ;  /* 0xd2511f538d087825 */ /* 0x000fe200078e00ff */
[----:B------:R-:W-:Y:S02]  /*5150*/  FMNMX.FTZ R4, R169, R4, !PT ;  /* 0x00000004a9047209 */ /* 0x000fe40007810000 */
[----:B------:R-:W-:Y:S02]  /*5160*/  FSEL R68, R78, -INF , !P1 ;  /* 0xff8000004e447808 */ /* 0x000fe40004800000 */
[----:B------:R-:W-:Y:S02]  /*5170*/  LOP3.LUT R69, R9, UR17, R52, 0x96, !PT ;  /* 0x0000001109457c12 */ /* 0x000fe4000f8e9634 */
[----:B------:R-:W-:-:S02]  /*5180*/  LOP3.LUT R9, R59, UR18, R38, 0x96, !PT ;  /* 0x000000123b097c12 */ /* 0x000fc4000f8e9626 */
[----:B------:R-:W-:Y:S02]  /*5190*/  FMNMX.FTZ R4, R170, R4, !PT ;  /* 0x00000004aa047209 */ /* 0x000fe40007810000 */
[----:B------:R-:W-:Y:S01]  /*51a0*/  FSEL R139, R79, -INF , !P4 ;  /* 0xff8000004f8b7808 */ /* 0x000fe20006000000 */
[----:B------:R-:W-:Y:S01]  /*51b0*/  IMAD.WIDE.U32 R146, R9, -0x2daee0ad, RZ ;  /* 0xd2511f5309927825 */ /* 0x000fe200078e00ff */
[----:B------:R-:W-:Y:S01]  /*51c0*/  FSEL R163, R26, -INF , !P5 ;  /* 0xff8000001aa37808 */ /* 0x000fe20006800000 */
[----:B------:R-:W-:Y:S01]  /*51d0*/  SHFL.BFLY PT, R9, R71, 0x1, 0x1f ;  /* 0x0c201f0047097f89 */ /* 0x000fe200000e0000 */
[----:B-1----:R-:W-:Y:S02]  /*51e0*/  FMNMX.FTZ R5, R134, R7, !PT ;  /* 0x0000000786057209 */ /* 0x002fe40007810000 */
[----:B------:R-:W-:Y:S02]  /*51f0*/  LOP3.LUT R136, R147, UR15, R8, 0x96, !PT ;  /* 0x0000000f93887c12 */ /* 0x000fe4000f8e9608 */
[----:B------:R-:W-:Y:S01]  /*5200*/  FMNMX.FTZ R7, R123, R5, !PT ;  /* 0x000000057b077209 */ /* 0x000fe20007810000 */
[----:B------:R-:W-:Y:S01]  /*5210*/  FFMA.FTZ R5, R81, UR10, -R6 ;  /* 0x0000000a51057c23 */ /* 0x000fe20008010806 */
[----:B------:R-:W1:Y:S01]  /*5220*/  SHFL.BFLY PT, R8, R4, 0x2, 0x1f ;  /* 0x0c401f0004087f89 */ /* 0x000e6200000e0000 */
[----:B------:R-:W-:Y:S01]  /*5230*/  LOP3.LUT R16, R57, UR18, R38, 0x96, !PT ;  /* 0x0000001239107c12 */ /* 0x000fe2000f8e9626 */
[----:B------:R-:W-:Y:S01]  /*5240*/  IMAD.WIDE.U32 R136, R136, -0x326172a9, RZ ;  /* 0xcd9e8d5788887825 */ /* 0x000fe200078e00ff */
[----:B------:R-:W-:Y:S01]  /*5250*/  FMNMX.FTZ R7, R133, R7, !PT ;  /* 0x0000000785077209 */ /* 0x000fe20007810000 */
[----:B------:R3:W-:Y:S01]  /*5260*/  MUFU.EX2 R228, R5 ;  /* 0x0000000500e47308 */ /* 0x0007e20000000800 */
[----:B------:R-:W-:Y:S01]  /*5270*/  LOP3.LUT R0, R25, UR16, R58, 0x96, !PT ;  /* 0x0000001019007c12 */ /* 0x000fe2000f8e963a */
[----:B------:R-:W-:Y:S01]  /*5280*/  IMAD.WIDE.U32 R140, R16, -0x2daee0ad, RZ ;  /* 0xd2511f53108c7825 */ /* 0x000fe200078e00ff */
[----:B------:R-:W-:-:S02]  /*5290*/  FMNMX.FTZ R7, R159, R7, !PT ;  /* 0x000000079f077209 */ /* 0x000fc40007810000 */
[----:B------:R-:W-:Y:S01]  /*52a0*/  FSEL R167, R27, -INF , !P3 ;  /* 0xff8000001ba77808 */ /* 0x000fe20005800000 */
[----:B------:R-:W-:Y:S01]  /*52b0*/  IMAD.WIDE.U32 R14, R0, -0x2daee0ad, RZ ;  /* 0xd2511f53000e7825 */ /* 0x000fe200078e00ff */
[----:B------:R-:W-:-:S03]  /*52c0*/  FMNMX.FTZ R7, R151, R7, !PT ;  /* 0x0000000797077209 */ /* 0x000fc60007810000 */
[----:B------:R-:W-:Y:S01]  /*52d0*/  FFMA.FTZ R0, R72, UR10, -R6 ;  /* 0x0000000a48007c23 */ /* 0x000fe20008010806 */
[----:B------:R-:W-:Y:S02]  /*52e0*/  FSEL R164, R22, -INF , !P6 ;  /* 0xff80000016a47808 */ /* 0x000fe40007000000 */
[----:B------:R-:W-:Y:S01]  /*52f0*/  FMNMX.FTZ R7, R68, R7, !PT ;  /* 0x0000000744077209 */ /* 0x000fe20007810000 */
[----:B------:R4:W-:Y:S01]  /*5300*/  MUFU.EX2 R230, R0 ;  /* 0x0000000000e67308 */ /* 0x0009e20000000800 */
[----:B------:R-:W-:Y:S02]  /*5310*/  LOP3.LUT R156, R141, UR15, R12, 0x96, !PT ;  /* 0x0000000f8d9c7c12 */ /* 0x000fe4000f8e960c */
[----:B------:R-:W-:Y:S01]  /*5320*/  FMNMX.FTZ R7, R139, R7, !PT ;  /* 0x000000078b077209 */ /* 0x000fe20007810000 */
[----:B---3--:R-:W-:Y:S01]  /*5330*/  FFMA.FTZ R5, R74, UR10, -R6 ;  /* 0x0000000a4a057c23 */ /* 0x008fe20008010806 */
[----:B------:R-:W-:Y:S01]  /*5340*/  FSEL R165, R23, -INF , !P2 ;  /* 0xff80000017a57808 */ /* 0x000fe20005000000 */
[----:B--2---:R-:W-:Y:S01]  /*5350*/  IMAD R74, R241, 0x10000, R241 ;  /* 0x00010000f14a7824 */ /* 0x004fe200078e02f1 */
[----:B------:R-:W-:Y:S01]  /*5360*/  LOP3.LUT R12, R15, UR13, R20, 0x96, !PT ;  /* 0x0000000d0f0c7c12 */ /* 0x000fe2000f8e9614 */
[----:B------:R2:W-:Y:S01]  /*5370*/  MUFU.EX2 R227, R5 ;  /* 0x0000000500e37308 */ /* 0x0005e20000000800 */
[----:B------:R-:W-:Y:S01]  /*5380*/  IMAD.WIDE.U32 R20, R17, -0x326172a9, RZ ;  /* 0xcd9e8d5711147825 */ /* 0x000fe200078e00ff */
[----:B-1----:R-:W-:-:S02]  /*5390*/  FMNMX.FTZ R4, R4, R8, !PT ;  /* 0x0000000804047209 */ /* 0x002fc40007810000 */
[----:B------:R-:W-:Y:S01]  /*53a0*/  FMNMX.FTZ R71, R71, R9, !PT ;  /* 0x0000000947477209 */ /* 0x000fe20007810000 */
[----:B------:R-:W-:Y:S01]  /*53b0*/  IMAD.WIDE.U32 R16, R10, -0x326172a9, RZ ;  /* 0xcd9e8d570a107825 */ /* 0x000fe200078e00ff */
[----:B------:R-:W-:Y:S01]  /*53c0*/  LOP3.LUT R8, R21, UR16, R56, 0x96, !PT ;  /* 0x0000001015087c12 */ /* 0x000fe2000f8e9638 */
[----:B------:R-:W1:Y:S01]  /*53d0*/  SHFL.BFLY PT, R70, R4, 0x1, 0x1f ;  /* 0x0c201f0004467f89 */ /* 0x000e6200000e0000 */
[----:B------:R-:W-:Y:S01]  /*53e0*/  FSETP.NEU.FTZ.AND P1, PT, R71, -INF , PT ;  /* 0xff8000004700780b */ /* 0x000fe20003f3d000 */
[----:B----4-:R-:W-:Y:S01]  /*53f0*/  IMAD.IADD R0, R143, 0x1, R145 ;  /* 0x000000018f007824 */ /* 0x010fe200078e0291 */
[----:B------:R-:W-:Y:S01]  /*5400*/  LOP3.LUT R15, R17, UR14, R20, 0x96, !PT ;  /* 0x0000000e110f7c12 */ /* 0x000fe2000f8e9614 */
[----:B------:R-:W-:Y:S01]  /*5410*/  IMAD.WIDE.U32 R8, R8, -0x2daee0ad, RZ ;  /* 0xd2511f5308087825 */ /* 0x000fe200078e00ff */
[----:B------:R-:W-:Y:S02]  /*5420*/  LOP3.LUT R57, R13, UR17, R54, 0x96, !PT ;  /* 0x000000110d397c12 */ /* 0x000fe4000f8e9636 */
[----:B------:R-:W-:Y:S01]  /*5430*/  LEA R189, R0, UR4, 0x1 ;  /* 0x0000000400bd7c11 */ /* 0x000fe2000f8e08ff */
[----:B------:R-:W-:Y:S01]  /*5440*/  IMAD.WIDE.U32 R36, R15, -0x2daee0ad, RZ ;  /* 0xd2511f530f247825 */ /* 0x000fe200078e00ff */
[----:B------:R-:W-:-:S03]  /*5450*/  LOP3.LUT R10, R9, UR13, R28, 0x96, !PT ;  /* 0x0000000d090a7c12 */ /* 0x000fc6000f8e961c */
[----:B--2---:R-:W-:Y:S01]  /*5460*/  FFMA.FTZ R5, R75, UR10, -R6 ;  /* 0x0000000a4b057c23 */ /* 0x004fe20008010806 */
[----:B------:R-:W-:Y:S01]  /*5470*/  IMAD.WIDE.U32 R12, R12, -0x326172a9, RZ ;  /* 0xcd9e8d570c0c7825 */ /* 0x000fe200078e00ff */
[----:B------:R-:W-:Y:S02]  /*5480*/  LOP3.LUT R8, R37, UR5, R8, 0x96, !PT ;  /* 0x0000000525087c12 */ /* 0x000fe4000f8e9608 */
[----:B------:R2:W-:Y:S01]  /*5490*/  MUFU.EX2 R225, R5 ;  /* 0x0000000500e17308 */ /* 0x0005e20000000800 */
[----:B------:R-:W-:Y:S01]  /*54a0*/  IMAD.WIDE.U32 R10, R10, -0x326172a9, RZ ;  /* 0xcd9e8d570a0a7825 */ /* 0x000fe200078e00ff */
[----:B------:R-:W-:-:S03]  /*54b0*/  LOP3.LUT R22, R13, UR12, R18, 0x96, !PT ;  /* 0x0000000c0d167c12 */ /* 0x000fc6000f8e9612 */
[--C-:B------:R-:W-:Y:S01]  /*54c0*/  IMAD R190, R3, 0x2, R189.reuse ;  /* 0x0000000203be7824 */ /* 0x100fe200078e02bd */
[----:B------:R-:W-:Y:S01]  /*54d0*/  LOP3.LUT R21, R11, UR12, R16, 0x96, !PT ;  /* 0x0000000c0b157c12 */ /* 0x000fe2000f8e9610 */
[----:B------:R-:W-:Y:S01]  /*54e0*/  IMAD R192, R2, 0x2, R189 ;  /* 0x0000000202c07824 */ /* 0x000fe200078e02bd */
[----:B-1----:R-:W-:Y:S01]  /*54f0*/  FMNMX.FTZ R70, R4, R70, !PT ;  /* 0x0000004604467209 */ /* 0x002fe20007810000 */
[----:B------:R-:W-:Y:S01]  /*5500*/  IMAD R191, R2, 0x2, R190 ;  /* 0x0000000202bf7824 */ /* 0x000fe200078e02be */
[----:B------:R-:W-:Y:S01]  /*5510*/  LDSM.16.MT88.4 R32, [R190+0x6000] ;  /* 0x00600000be20783b */ /* 0x000fe20000004200 */
[----:B------:R-:W-:-:S04]  /*5520*/  IMAD.WIDE.U32 R156, R156, -0x326172a9, RZ ;  /* 0xcd9e8d579c9c7825 */ /* 0x000fc800078e00ff */
[----:B------:R-:W-:Y:S01]  /*5530*/  FMUL.FTZ R4, R70, UR10 ;  /* 0x0000000a46047c20 */ /* 0x000fe20008410000 */
[----:B------:R-:W-:Y:S01]  /*5540*/  LDSM.16.MT88.4 R40, [R191+0x6000] ;  /* 0x00600000bf28783b */ /* 0x000fe20000004200 */
[----:B--2---:R-:W-:Y:S01]  /*5550*/  FMNMX.FTZ R5, R163, R7, !PT ;  /* 0x00000007a3057209 */ /* 0x004fe20007810000 */
[----:B------:R-:W-:-:S03]  /*5560*/  FFMA.FTZ R7, R45, UR10, -R6 ;  /* 0x0000000a2d077c23 */ /* 0x000fc60008010806 */
[----:B------:R-:W-:Y:S01]  /*5570*/  FMNMX.FTZ R5, R167, R5, !PT ;  /* 0x00000005a7057209 */ /* 0x000fe20007810000 */
[----:B------:R1:W-:Y:S03]  /*5580*/  MUFU.EX2 R226, R7 ;  /* 0x0000000700e27308 */ /* 0x0003e60000000800 */
[----:B------:R-:W-:Y:S01]  /*5590*/  FMNMX.FTZ R72, R164, R5, !PT ;  /* 0x00000005a4487209 */ /* 0x000fe20007810000 */
[----:B------:R-:W-:-:S03]  /*55a0*/  FMUL.FTZ R5, R71, UR10 ;  /* 0x0000000a47057c20 */ /* 0x000fc60008410000 */
[----:B------:R-:W-:Y:S02]  /*55b0*/  FMNMX.FTZ R72, R165, R72, !PT ;  /* 0x00000048a5487209 */ /* 0x000fe40007810000 */
[----:B------:R-:W-:Y:S02]  /*55c0*/  FSEL R5, R5, RZ, P1 ;  /* 0x000000ff05057208 */ /* 0x000fe40000800000 */
[----:B------:R-:W-:Y:S01]  /*55d0*/  FSETP.NEU.FTZ.AND P1, PT, R70, -INF , PT ;  /* 0xff8000004600780b */ /* 0x000fe20003f3d000 */
[----:B------:R-:W2:Y:S02]  /*55e0*/  SHFL.BFLY PT, R17, R72, 0x2, 0x1f ;  /* 0x0c401f0048117f89 */ /* 0x000ea400000e0000 */
[----:B------:R-:W-:Y:S01]  /*55f0*/  FFMA.FTZ R9, R82, UR10, -R5 ;  /* 0x0000000a52097c23 */ /* 0x000fe20008010805 */
[----:B------:R-:W-:Y:S01]  /*5600*/  FSEL R4, R4, RZ, P1 ;  /* 0x000000ff04047208 */ /* 0x000fe20000800000 */
[----:B-1----:R-:W-:Y:S02]  /*5610*/  FFMA.FTZ R7, R44, UR10, -R6 ;  /* 0x0000000a2c077c23 */ /* 0x002fe40008010806 */
[----:B------:R1:W-:Y:S02]  /*5620*/  MUFU.EX2 R224, R9 ;  /* 0x0000000900e07308 */ /* 0x0003e40000000800 */
[----:B------:R-:W-:-:S06]  /*5630*/  FFMA.FTZ R0, R101, UR10, -R4 ;  /* 0x0000000a65007c23 */ /* 0x000fcc0008010804 */
[----:B------:R3:W-:Y:S08]  /*5640*/  MUFU.EX2 R229, R7 ;  /* 0x0000000700e57308 */ /* 0x0007f00000000800 */
[----:B------:R4:W-:Y:S01]  /*5650*/  MUFU.EX2 R216, R0 ;  /* 0x0000000000d87308 */ /* 0x0009e20000000800 */
[----:B-1----:R-:W-:Y:S01]  /*5660*/  IMAD.WIDE.U32 R8, R8, -0x326172a9, RZ ;  /* 0xcd9e8d5708087825 */ /* 0x002fe200078e00ff */
[----:B--2---:R-:W-:-:S02]  /*5670*/  FMNMX.FTZ R72, R72, R17, !PT ;  /* 0x0000001148487209 */ /* 0x004fc40007810000 */
[----:B------:R-:W-:-:S03]  /*5680*/  SHF.R.U32.HI R11, RZ, 0x10, R8 ;  /* 0x00000010ff0b7819 */ /* 0x000fc60000011608 */
[----:B------:R-:W1:Y:S01]  /*5690*/  SHFL.BFLY PT, R18, R72, 0x1, 0x1f ;  /* 0x0c201f0048127f89 */ /* 0x000e6200000e0000 */
[----:B------:R-:W-:Y:S02]  /*56a0*/  LOP3.LUT R20, R8, 0xff, RZ, 0xc0, !PT ;  /* 0x000000ff08147812 */ /* 0x000fe400078ec0ff */
[----:B---3--:R-:W-:Y:S02]  /*56b0*/  LOP3.LUT R7, R19, UR14, R24, 0x96, !PT ;  /* 0x0000000e13077c12 */ /* 0x008fe4000f8e9618 */
[----:B------:R-:W-:Y:S01]  /*56c0*/  LOP3.LUT R16, R11, 0xff, RZ, 0xc0, !PT ;  /* 0x000000ff0b107812 */ /* 0x000fe200078ec0ff */
[----:B------:R-:W2:Y:S01]  /*56d0*/  LDSM.16.MT88.4 R24, [R189+0x6000] ;  /* 0x00600000bd18783b */ /* 0x000ea20000004200 */
[----:B------:R-:W-:Y:S01]  /*56e0*/  SHF.R.U32.HI R19, RZ, 0x18, R8 ;  /* 0x00000018ff137819 */ /* 0x000fe20000011608 */
[----:B------:R-:W-:-:S04]  /*56f0*/  IMAD.WIDE.U32 R38, R7, -0x2daee0ad, RZ ;  /* 0xd2511f5307267825 */ /* 0x000fc800078e00ff */
[----:B------:R-:W-:Y:S01]  /*5700*/  FFMA.FTZ R7, R92, UR10, -R5 ;  /* 0x0000000a5c077c23 */ /* 0x000fe20008010805 */
[----:B------:R-:W-:-:S03]  /*5710*/  PRMT R16, R16, 0x5410, R19 ;  /* 0x0000541010107816 */ /* 0x000fc60000000013 */
[----:B------:R3:W5:Y:S01]  /*5720*/  MUFU.EX2 R223, R7 ;  /* 0x0000000700df7308 */ /* 0x0007620000000800 */
[----:B------:R-:W-:Y:S02]  /*5730*/  LOP3.LUT R14, R39, UR5, R14, 0x96, !PT ;  /* 0x00000005270e7c12 */ /* 0x000fe4000f8e960e */
[----:B------:R-:W-:-:S03]  /*5740*/  HSET2.LE.AND R2, R16, R74, PT ;  /* 0x0000004a10027233 */ /* 0x000fc60003803000 */
[----:B------:R-:W-:Y:S01]  /*5750*/  IMAD.WIDE.U32 R14, R14, -0x326172a9, RZ ;  /* 0xcd9e8d570e0e7825 */ /* 0x000fe200078e00ff */
[----:B-1----:R-:W-:-:S04]  /*5760*/  FMNMX.FTZ R72, R72, R18, !PT ;  /* 0x0000001248487209 */ /* 0x002fc80007810000 */
[----:B------:R-:W-:Y:S02]  /*5770*/  LOP3.LUT R12, R15, UR21, R12, 0x96, !PT ;  /* 0x000000150f0c7c12 */ /* 0x000fe4000f8e960c */
[C---:B------:R-:W-:Y:S01]  /*5780*/  FSETP.NEU.FTZ.AND P1, PT, R72.reuse, -INF , PT ;  /* 0xff8000004800780b */ /* 0x040fe20003f3d000 */
[----:B----4-:R-:W-:Y:S01]  /*5790*/  FMUL.FTZ R0, R72, UR10 ;  /* 0x0000000a48007c20 */ /* 0x010fe20008410000 */
[----:B---3--:R-:W-:Y:S01]  /*57a0*/  FFMA.FTZ R7, R83, UR10, -R5 ;  /* 0x0000000a53077c23 */ /* 0x008fe20008010805 */
[----:B------:R-:W-:Y:S02]  /*57b0*/  LOP3.LUT R19, R14, 0xff, RZ, 0xc0, !PT ;  /* 0x000000ff0e137812 */ /* 0x000fe400078ec0ff */
[----:B------:R-:W-:Y:S01]  /*57c0*/  SHF.R.U32.HI R23, RZ, 0x18, R14 ;  /* 0x00000018ff177819 */ /* 0x000fe2000001160e */
[----:B------:R1:W-:Y:S01]  /*57d0*/  MUFU.EX2 R222, R7 ;  /* 0x0000000700de7308 */ /* 0x0003e20000000800 */
[----:B------:R-:W-:-:S05]  /*57e0*/  FSEL R0, R0, RZ, P1 ;  /* 0x000000ff00007208 */ /* 0x000fca0000800000 */
[----:B------:R-:W-:-:S04]  /*57f0*/  FFMA.FTZ R16, R103, UR10, -R0 ;  /* 0x0000000a67107c23 */ /* 0x000fc80008010800 */
[----:B------:R-:W-:Y:S01]  /*5800*/  MUFU.EX2 R213, R16 ;  /* 0x0000001000d57308 */ /* 0x000fe20000000800 */
[----:B-1----:R-:W-:-:S07]  /*5810*/  FFMA.FTZ R7, R93, UR10, -R5 ;  /* 0x0000000a5d077c23 */ /* 0x002fce0008010805 */
[----:B------:R1:W3:Y:S02]  /*5820*/  MUFU.EX2 R221, R7 ;  /* 0x0000000700dd7308 */ /* 0x0002e40000000800 */
[----:B-1----:R-:W-:Y:S01]  /*5830*/  LOP3.LUT R7, R9, UR21, R10, 0x96, !PT ;  /* 0x0000001509077c12 */ /* 0x002fe2000f8e960a */
[--C-:B------:R-:W-:Y:S01]  /*5840*/  FFMA.FTZ R10, R100, UR10, -R4.reuse ;  /* 0x0000000a640a7c23 */ /* 0x100fe20008010804 */
[----:B------:R-:W-:Y:S02]  /*5850*/  LOP3.LUT R9, R8, 0xffff, RZ, 0xc0, !PT ;  /* 0x0000ffff08097812 */ /* 0x000fe400078ec0ff */
[----:B------:R-:W-:Y:S02]  /*5860*/  SHF.R.U32.HI R11, RZ, 0x10, R7 ;  /* 0x00000010ff0b7819 */ /* 0x000fe40000011607 */
[----:B------:R1:W-:Y:S01]  /*5870*/  MUFU.EX2 R219, R10 ;  /* 0x0000000a00db7308 */ /* 0x0003e20000000800 */
[----:B------:R-:W-:Y:S01]  /*5880*/  SHF.R.U32.HI R17, RZ, 0x8, R9 ;  /* 0x00000008ff117819 */ /* 0x000fe20000011609 */
[----:B------:R-:W-:Y:S01]  /*5890*/  FFMA.FTZ R9, R94, UR10, -R4 ;  /* 0x0000000a5e097c23 */ /* 0x000fe20008010804 */
[----:B------:R-:W-:-:S02]  /*58a0*/  LOP3.LUT R8, R7, 0xffff, RZ, 0xc0, !PT ;  /* 0x0000ffff07087812 */ /* 0x000fc400078ec0ff */
[----:B------:R-:W-:Y:S02]  /*58b0*/  LOP3.LUT R13, R7, 0xff, RZ, 0xc0, !PT ;  /* 0x000000ff070d7812 */ /* 0x000fe400078ec0ff */
[----:B------:R-:W-:Y:S01]  /*58c0*/  SHF.R.U32.HI R8, RZ, 0x8, R8 ;  /* 0x00000008ff087819 */ /* 0x000fe20000011608 */
[----:B------:R4:W2:Y:S03]  /*58d0*/  MUFU.EX2 R218, R9 ;  /* 0x0000000900da7308 */ /* 0x0008a60000000800 */
[----:B------:R-:W-:Y:S01]  /*58e0*/  PRMT R13, R13, 0x5410, R8 ;  /* 0x000054100d0d7816 */ /* 0x000fe20000000008 */
[----:B------:R-:W-:Y:S02]  /*58f0*/  FFMA.FTZ R8, R30, UR10, -R6 ;  /* 0x0000000a1e087c23 */ /* 0x000fe40008010806 */
[----:B------:R-:W2:Y:S02]  /*5900*/  LDSM.16.MT88.4 R28, [R192+0x6000] ;  /* 0x00600000c01c783b */ /* 0x000ea40000004200 */
[----:B------:R5:W-:Y:S01]  /*5910*/  MUFU.EX2 R220, R8 ;  /* 0x0000000800dc7308 */ /* 0x000be20000000800 */
[----:B-1----:R-:W-:-:S02]  /*5920*/  SHF.R.U32.HI R10, RZ, 0x18, R7 ;  /* 0x00000018ff0a7819 */ /* 0x002fc40000011607 */
[----:B------:R-:W-:Y:S02]  /*5930*/  LOP3.LUT R7, R11, 0xff, RZ, 0xc0, !PT ;  /* 0x000000ff0b077812 */ /* 0x000fe400078ec0ff */
[----:B------:R-:W-:Y:S01]  /*5940*/  PRMT R11, R20, 0x5410, R17 ;  /* 0x00005410140b7816 */ /* 0x000fe20000000011 */
[----:B------:R-:W-:Y:S01]  /*5950*/  IMAD.WIDE.U32 R16, R22, -0x2daee0ad, RZ ;  /* 0xd2511f5316107825 */ /* 0x000fe200078e00ff */
[----:B------:R-:W-:-:S03]  /*5960*/  SHF.R.U32.HI R20, RZ, 0x10, R14 ;  /* 0x00000010ff147819 */ /* 0x000fc6000001160e */
[----:B----4-:R-:W-:Y:S01]  /*5970*/  FFMA.FTZ R9, R95, UR10, -R4 ;  /* 0x0000000a5f097c23 */ /* 0x010fe20008010804 */
[----:B------:R-:W-:Y:S02]  /*5980*/  HSET2.LE.AND R3, R11, R74, PT ;  /* 0x0000004a0b037233 */ /* 0x000fe40003803000 */
[----:B------:R-:W-:Y:S01]  /*5990*/  LOP3.LUT R22, R20, 0xff, RZ, 0xc0, !PT ;  /* 0x000000ff14167812 */ /* 0x000fe200078ec0ff */
[----:B------:R1:W4:Y:S01]  /*59a0*/  MUFU.EX2 R217, R9 ;  /* 0x0000000900d97308 */ /* 0x0003220000000800 */
[----:B------:R-:W-:Y:S02]  /*59b0*/  LOP3.LUT R20, R12, 0xff, RZ, 0xc0, !PT ;  /* 0x000000ff0c147812 */ /* 0x000fe400078ec0ff */
[----:B------:R-:W-:Y:S02]  /*59c0*/  LOP3.LUT R18, R17, UR23, R38, 0x96, !PT ;  /* 0x0000001711127c12 */ /* 0x000fe4000f8e9626 */
[----:B-----5:R-:W-:Y:S02]  /*59d0*/  F2FP.BF16.F32.PACK_AB R8, R223, R224 ;  /* 0x000000e0df08723e */ /* 0x020fe400000010ff */
[----:B-1----:R-:W-:-:S02]  /*59e0*/  PRMT R9, R7, 0x5410, R10 ;  /* 0x0000541007097816 */ /* 0x002fc4000000000a */
[----:B---3--:R-:W-:-:S03]  /*59f0*/  F2FP.BF16.F32.PACK_AB R7, R221, R222 ;  /* 0x000000dedd07723e */ /* 0x008fc600000010ff */
[--C-:B------:R-:W-:Y:S02]  /*5a00*/  HSET2.LE.AND R9, R9, R74.reuse, PT ;  /* 0x0000004a09097233 */ /* 0x100fe40003803000 */
[----:B------:R-:W-:Y:S01]  /*5a10*/  LOP3.LUT R10, R3, R7, RZ, 0xc0, !PT ;  /* 0x00000007030a7212 */ /* 0x000fe200078ec0ff */
[--C-:B------:R-:W-:Y:S01]  /*5a20*/  FFMA.FTZ R3, R105, UR10, -R0.reuse ;  /* 0x0000000a69037c23 */ /* 0x100fe20008010800 */
[----:B------:R-:W-:Y:S02]  /*5a30*/  HSET2.LE.AND R7, R13, R74, PT ;  /* 0x0000004a0d077233 */ /* 0x000fe40003803000 */
[----:B--2---:R-:W-:Y:S01]  /*5a40*/  F2FP.BF16.F32.PACK_AB R13, R218, R219 ;  /* 0x000000dbda0d723e */ /* 0x004fe200000010ff */
[----:B------:R4:W1:Y:S02]  /*5a50*/  MUFU.EX2 R215, R3 ;  /* 0x0000000300d77308 */ /* 0x0008640000000800 */
[----:B------:R-:W-:Y:S01]  /*5a60*/  LOP3.LUT R8, R7, R8, RZ, 0xc0, !PT ;  /* 0x0000000807087212 */ /* 0x000fe200078ec0ff */
[----:B------:R-:W-:Y:S01]  /*5a70*/  FFMA.FTZ R7, R106, UR10, -R0 ;  /* 0x0000000a6a077c23 */ /* 0x000fe20008010800 */
[----:B------:R-:W-:-:S02]  /*5a80*/  LOP3.LUT R9, R9, R13, RZ, 0xc0, !PT ;  /* 0x0000000d09097212 */ /* 0x000fc400078ec0ff */
[----:B------:R-:W-:Y:S01]  /*5a90*/  LOP3.LUT R13, R14, 0xffff, RZ, 0xc0, !PT ;  /* 0x0000ffff0e0d7812 */ /* 0x000fe200078ec0ff */
[----:B------:R-:W-:Y:S01]  /*5aa0*/  FFMA.FTZ R14, R104, UR10, -R5 ;  /* 0x0000000a680e7c23 */ /* 0x000fe20008010805 */
[----:B------:R2:W-:Y:S02]  /*5ab0*/  MUFU.EX2 R211, R7 ;  /* 0x0000000700d37308 */ /* 0x0005e40000000800 */
[----:B------:R-:W-:Y:S01]  /*5ac0*/  SHF.R.U32.HI R15, RZ, 0x8, R13 ;  /* 0x00000008ff0f7819 */ /* 0x000fe2000001160d */
[----:B------:R-:W-:-:S05]  /*5ad0*/  FFMA.FTZ R13, R102, UR10, -R0 ;  /* 0x0000000a660d7c23 */ /* 0x000fca0008010800 */
[----:B------:R3:W5:Y:S01]  /*5ae0*/  MUFU.EX2 R187, R13 ;  /* 0x0000000d00bb7308 */ /* 0x0007620000000800 */
[----:B----4-:R-:W-:-:S04]  /*5af0*/  F2FP.BF16.F32.PACK_AB R3, R216, R217 ;  /* 0x000000d9d803723e */ /* 0x010fc800000010ff */
[----:B------:R-:W-:Y:S01]  /*5b00*/  LOP3.LUT R11, R2, R3, RZ, 0xc0, !PT ;  /* 0x00000003020b7212 */ /* 0x000fe200078ec0ff */
[----:B------:R-:W-:Y:S01]  /*5b10*/  IMAD.WIDE.U32 R2, R21, -0x2daee0ad, RZ ;  /* 0xd2511f5315027825 */ /* 0x000fe200078e00ff */
[----:B------:R-:W-:Y:S01]  /*5b20*/  PRMT R21, R19, 0x5410, R15 ;  /* 0x0000541013157816 */ /* 0x000fe2000000000f */
[----:B------:R4:W-:Y:S01]  /*5b30*/  MUFU.EX2 R201, R14 ;  /* 0x0000000e00c97308 */ /* 0x0009e20000000800 */
[--C-:B------:R-:W-:Y:S02]  /*5b40*/  SHF.R.U32.HI R15, RZ, 0x10, R12.reuse ;  /* 0x00000010ff0f7819 */ /* 0x100fe4000001160c */
[----:B------:R-:W-:Y:S01]  /*5b50*/  SHF.R.U32.HI R19, RZ, 0x18, R12 ;  /* 0x00000018ff137819 */ /* 0x000fe2000001160c */
[C---:B------:R-:W-:Y:S01]  /*5b60*/  HMMA.16816.F32.BF16 R84, R8.reuse, R24, RZ ;  /* 0x000000180854723c */ /* 0x040fe200000418ff */
[----:B--2---:R-:W-:Y:S02]  /*5b70*/  LOP3.LUT R7, R3, UR23, R36, 0x96, !PT ;  /* 0x0000001703077c12 */ /* 0x004fe4000f8e9624 */
[----:B------:R-:W-:Y:S01]  /*5b80*/  LOP3.LUT R3, R2, 0xffff, RZ, 0xc0, !PT ;  /* 0x0000ffff02037812 */ /* 0x000fe200078ec0ff */
[----:B------:R-:W2:Y:S01]  /*5b90*/  LDSM.16.MT88.4 R36, [R192+0x6800] ;  /* 0x00680000c024783b */ /* 0x000ea20000004200 */
[----:B---3--:R-:W-:Y:S01]  /*5ba0*/  LOP3.LUT R13, R12, 0xffff, RZ, 0xc0, !PT ;  /* 0x0000ffff0c0d7812 */ /* 0x008fe200078ec0ff */
[----:B------:R-:W-:Y:S03]  /*5bb0*/  HMMA.16816.F32.BF16 R104, R8, R28, RZ ;  /* 0x0000001c0868723c */ /* 0x000fe600000418ff */
[----:B------:R-:W-:Y:S01]  /*5bc0*/  SHF.R.U32.HI R12, RZ, 0x8, R13 ;  /* 0x00000008ff0c7819 */ /* 0x000fe2000001160d */
[----:B------:R-:W-:-:S02]  /*5bd0*/  FFMA.FTZ R13, R46, UR10, -R5 ;  /* 0x0000000a2e0d7c23 */ /* 0x000fc40008010805 */
[C---:B------:R-:W-:Y:S01]  /*5be0*/  HMMA.16816.F32.BF16 R92, R8.reuse, R32, RZ ;  /* 0x00000020085c723c */ /* 0x040fe200000418ff */
[----:B----4-:R-:W-:Y:S01]  /*5bf0*/  LOP3.LUT R14, R15, 0xff, RZ, 0xc0, !PT ;  /* 0x000000ff0f0e7812 */ /* 0x010fe200078ec0ff */
[----:B------:R3:W-:Y:S01]  /*5c00*/  MUFU.EX2 R202, R13 ;  /* 0x0000000d00ca7308 */ /* 0x0007e20000000800 */
[----:B------:R-:W-:Y:S02]  /*5c10*/  PRMT R12, R20, 0x5410, R12 ;  /* 0x00005410140c7816 */ /* 0x000fe4000000000c */
[----:B------:R-:W-:Y:S01]  /*5c20*/  PRMT R15, R22, 0x5410, R23 ;  /* 0x00005410160f7816 */ /* 0x000fe20000000017 */
[C---:B------:R-:W-:Y:S01]  /*5c30*/  HMMA.16816.F32.BF16 R88, R8.reuse, R40, RZ ;  /* 0x000000280858723c */ /* 0x040fe200000418ff */
[----:B------:R-:W-:Y:S02]  /*5c40*/  PRMT R22, R14, 0x5410, R19 ;  /* 0x000054100e167816 */ /* 0x000fe40000000013 */
[--C-:B------:R-:W-:Y:S01]  /*5c50*/  HSET2.LE.AND R14, R21, R74.reuse, PT ;  /* 0x0000004a150e7233 */ /* 0x100fe20003803000 */
[----:B------:R-:W-:Y:S01]  /*5c60*/  FFMA.FTZ R21, R49, UR10, -R5 ;  /* 0x0000000a31157c23 */ /* 0x000fe20008010805 */
[----:B------:R-:W-:Y:S01]  /*5c70*/  HSET2.LE.AND R19, R12, R74, PT ;  /* 0x0000004a0c137233 */ /* 0x000fe20003803000 */
[----:B------:R-:W-:Y:S01]  /*5c80*/  HMMA.16816.F32.BF16 R96, R8, R26, RZ ;  /* 0x0000001a0860723c */ /* 0x000fe200000418ff */
[----:B------:R-:W-:Y:S01]  /*5c90*/  F2FP.BF16.F32.PACK_AB R12, R227, R228 ;  /* 0x000000e4e30c723e */ /* 0x000fe200000010ff */
[----:B------:R4:W-:Y:S01]  /*5ca0*/  MUFU.EX2 R186, R21 ;  /* 0x0000001500ba7308 */ /* 0x0009e20000000800 */
[----:B------:R-:W-:-:S02]  /*5cb0*/  F2FP.BF16.F32.PACK_AB R20, R230, R231 ;  /* 0x000000e7e614723e */ /* 0x000fc400000010ff */
[----:B------:R-:W-:Y:S01]  /*5cc0*/  HSET2.LE.AND R15, R15, R74, PT ;  /* 0x0000004a0f0f7233 */ /* 0x000fe20003803000 */
[C---:B------:R-:W-:Y:S01]  /*5cd0*/  HMMA.16816.F32.BF16 R80, R8.reuse, R30, RZ ;  /* 0x0000001e0850723c */ /* 0x040fe200000418ff */
[----:B---3--:R-:W-:Y:S01]  /*5ce0*/  FFMA.FTZ R13, R48, UR10, -R5 ;  /* 0x0000000a300d7c23 */ /* 0x008fe20008010805 */
[----:B------:R-:W-:Y:S02]  /*5cf0*/  LOP3.LUT R14, R14, R12, RZ, 0xc0, !PT ;  /* 0x0000000c0e0e7212 */ /* 0x000fe400078ec0ff */
[----:B------:R-:W-:Y:S01]  /*5d00*/  LOP3.LUT R12, R19, R20, RZ, 0xc0, !PT ;  /* 0x00000014130c7212 */ /* 0x000fe200078ec0ff */
[----:B------:R5:W-:Y:S01]  /*5d10*/  MUFU.EX2 R200, R13 ;  /* 0x0000000d00c87308 */ /* 0x000be20000000800 */
[----:B------:R-:W-:Y:S01]  /*5d20*/  FFMA.FTZ R20, R108, UR10, -R4 ;  /* 0x0000000a6c147c23 */ /* 0x000fe20008010804 */
[----:B-1----:R-:W-:Y:S01]  /*5d30*/  F2FP.BF16.F32.PACK_AB R19, R213, R215 ;  /* 0x000000d7d513723e */ /* 0x002fe200000010ff */
[C---:B------:R-:W-:Y:S05]  /*5d40*/  HMMA.16816.F32.BF16 R100, R8.reuse, R34, RZ ;  /* 0x000000220864723c */ /* 0x040fea00000418ff */
[----:B------:R1:W-:Y:S01]  /*5d50*/  MUFU.EX2 R185, R20 ;  /* 0x0000001400b97308 */ /* 0x0003e20000000800 */
[----:B----4-:R-:W-:Y:S01]  /*5d60*/  LOP3.LUT R21, R2, 0xff, RZ, 0xc0, !PT ;  /* 0x000000ff02157812 */ /* 0x010fe200078ec0ff */
[----:B------:R-:W-:Y:S01]  /*5d70*/  HMMA.16816.F32.BF16 R76, R8, R42, RZ ;  /* 0x0000002a084c723c */ /* 0x000fe200000418ff */
[----:B-----5:R-:W-:-:S06]  /*5d80*/  F2FP.BF16.F32.PACK_AB R13, R187, R211 ;  /* 0x000000d3bb0d723e */ /* 0x020fcc00000010ff */
[----:B------:R-:W-:Y:S02]  /*5d90*/  LOP3.LUT R11, R7, 0xff, RZ, 0xc0, !PT ;  /* 0x000000ff070b7812 */ /* 0x000fe400078ec0ff */
[----:B------:R-:W-:Y:S02]  /*5da0*/  LOP3.LUT R15, R15, R13, RZ, 0xc0, !PT ;  /* 0x0000000d0f0f7212 */ /* 0x000fe400078ec0ff */
[----:B------:R-:W-:Y:S02]  /*5db0*/  HSET2.LE.AND R13, R22, R74, PT ;  /* 0x0000004a160d7233 */ /* 0x000fe40003803000 */
[----:B-1----:R-:W-:Y:S01]  /*5dc0*/  SHF.R.U32.HI R20, RZ, 0x8, R3 ;  /* 0x00000008ff147819 */ /* 0x002fe20000011603 */
[----:B------:R-:W-:Y:S01]  /*5dd0*/  FFMA.FTZ R3, R47, UR10, -R4 ;  /* 0x0000000a2f037c23 */ /* 0x000fe20008010804 */
[--C-:B------:R-:W-:Y:S01]  /*5de0*/  SHF.R.U32.HI R22, RZ, 0x18, R2.reuse ;  /* 0x00000018ff167819 */ /* 0x100fe20000011602 */
[----:B------:R-:W-:Y:S01]  /*5df0*/  LDSM.16.MT88.4 R44, [R190+0x6800] ;  /* 0x00680000be2c783b */ /* 0x000fe20000004200 */
[----:B------:R-:W-:Y:S01]  /*5e00*/  LOP3.LUT R13, R13, R19, RZ, 0xc0, !PT ;  /* 0x000000130d0d7212 */ /* 0x000fe200078ec0ff */
[----:B------:R1:W3:Y:S01]  /*5e10*/  MUFU.EX2 R183, R3 ;  /* 0x0000000300b77308 */ /* 0x0002e20000000800 */
[----:B------:R-:W-:-:S02]  /*5e20*/  SHF.R.U32.HI R19, RZ, 0x10, R2 ;  /* 0x00000010ff137819 */ /* 0x000fc40000011602 */
[----:B------:R-:W-:Y:S02]  /*5e30*/  LOP3.LUT R2, R7, 0xffff, RZ, 0xc0, !PT ;  /* 0x0000ffff07027812 */ /* 0x000fe400078ec0ff */
[--C-:B------:R-:W-:Y:S01]  /*5e40*/  SHF.R.U32.HI R8, RZ, 0x10, R7.reuse ;  /* 0x00000010ff087819 */ /* 0x100fe20000011607 */
[C---:B------:R-:W-:Y:S01]  /*5e50*/  HMMA.16816.F32.BF16 R60, R12.reuse, R28, RZ ;  /* 0x0000001c0c3c723c */ /* 0x040fe200000418ff */
[----:B------:R-:W-:Y:S01]  /*5e60*/  SHF.R.U32.HI R9, RZ, 0x18, R7 ;  /* 0x00000018ff097819 */ /* 0x000fe20000011607 */
[----:B------:R-:W-:Y:S01]  /*5e70*/  FFMA.FTZ R7, R51, UR10, -R4 ;  /* 0x0000000a33077c23 */ /* 0x000fe20008010804 */
[----:B------:R-:W-:Y:S02]  /*5e80*/  PRMT R20, R21, 0x5410, R20 ;  /* 0x0000541015147816 */ /* 0x000fe40000000014 */
[----:B------:R-:W-:Y:S01]  /*5e90*/  LOP3.LUT R10, R19, 0xff, RZ, 0xc0, !PT ;  /* 0x000000ff130a7812 */ /* 0x000fe200078ec0ff */
[----:B------:R4:W-:Y:S01]  /*5ea0*/  MUFU.EX2 R182, R7 ;  /* 0x0000000700b67308 */ /* 0x0009e20000000800 */
[----:B------:R-:W-:Y:S01]  /*5eb0*/  HMMA.16816.F32.BF16 R112, R12, R30, RZ ;  /* 0x0000001e0c70723c */ /* 0x000fe200000418ff */
[----:B-1----:R-:W-:Y:S01]  /*5ec0*/  FFMA.FTZ R3, R50, UR10, -R4 ;  /* 0x0000000a32037c23 */ /* 0x002fe20008010804 */
[----:B---3--:R-:W-:-:S04]  /*5ed0*/  F2FP.BF16.F32.PACK_AB R19, R183, R185 ;  /* 0x000000b9b713723e */ /* 0x008fc800000010ff */
[C---:B------:R-:W-:Y:S01]  /*5ee0*/  HMMA.16816.F32.BF16 R64, R12.reuse, R24, RZ ;  /* 0x000000180c40723c */ /* 0x040fe200000418ff */
[----:B------:R-:W1:Y:S01]  /*5ef0*/  LDSM.16.MT88.4 R48, [R191+0x6800] ;  /* 0x00680000bf30783b */ /* 0x000e620000004200 */
[----:B------:R3:W5:Y:S04]  /*5f00*/  MUFU.EX2 R184, R3 ;  /* 0x0000000300b87308 */ /* 0x0007680000000800 */
[----:B------:R-:W-:Y:S01]  /*5f10*/  HMMA.16816.F32.BF16 R108, R12, R26, RZ ;  /* 0x0000001a0c6c723c */ /* 0x000fe200000418ff */
[----:B------:R-:W1:Y:S01]  /*5f20*/  LDSM.16.MT88.4 R24, [R189+0x6800] ;  /* 0x00680000bd18783b */ /* 0x000e620000004200 */
[----:B----4-:R-:W-:-:S04]  /*5f30*/  FFMA.FTZ R7, R117, UR10, -R6 ;  /* 0x0000000a75077c23 */ /* 0x010fc80008010806 */
[C---:B------:R-:W-:Y:S01]  /*5f40*/  HMMA.16816.F32.BF16 R52, R12.reuse, R32, RZ ;  /* 0x000000200c34723c */ /* 0x040fe200000418ff */
[----:B------:R4:W-:Y:S05]  /*5f50*/  MUFU.EX2 R181, R7 ;  /* 0x0000000700b57308 */ /* 0x0009ea0000000800 */
[C---:B------:R-:W-:Y:S01]  /*5f60*/  HMMA.16816.F32.BF16 R124, R12.reuse, R34, RZ ;  /* 0x000000220c7c723c */ /* 0x040fe200000418ff */
[----:B---3--:R-:W-:Y:S01]  /*5f70*/  SHF.R.U32.HI R3, RZ, 0x8, R2 ;  /* 0x00000008ff037819 */ /* 0x008fe20000011602 */
[----:B------:R-:W-:Y:S01]  /*5f80*/  LDSM.16.MT88.4 R32, [R191+0x7000] ;  /* 0x00700000bf20783b */ /* 0x000fe20000004200 */
[----:B------:R-:W-:Y:S02]  /*5f90*/  LOP3.LUT R2, R8, 0xff, RZ, 0xc0, !PT ;  /* 0x000000ff08027812 */ /* 0x000fe400078ec0ff */
[----:B------:R-:W-:Y:S01]  /*5fa0*/  PRMT R11, R11, 0x5410, R3 ;  /* 0x000054100b0b7816 */ /* 0x000fe20000000003 */
[----:B------:R-:W-:Y:S01]  /*5fb0*/  HMMA.16816.F32.BF16 R28, R12, R40, RZ ;  /* 0x000000280c1c723c */ /* 0x000fe200000418ff */
[----:B------:R-:W-:-:S02]  /*5fc0*/  PRMT R9, R2, 0x5410, R9 ;  /* 0x0000541002097816 */ /* 0x000fc40000000009 */
[--C-:B------:R-:W-:Y:S01]  /*5fd0*/  HSET2.LE.AND R2, R20, R74.reuse, PT ;  /* 0x0000004a14027233 */ /* 0x100fe20003803000 */
[----:B------:R-:W-:Y:S01]  /*5fe0*/  FFMA.FTZ R20, R118, UR10, -R0 ;  /* 0x0000000a76147c23 */ /* 0x000fe20008010800 */
[----:B------:R-:W-:Y:S02]  /*5ff0*/  F2FP.BF16.F32.PACK_AB R3, R186, R200 ;  /* 0x000000c8ba03723e */ /* 0x000fe400000010ff */
[----:B------:R-:W-:Y:S01]  /*6000*/  PRMT R8, R10, 0x5410, R22 ;  /* 0x000054100a087816 */ /* 0x000fe20000000016 */
[----:B------:R3:W-:Y:S01]  /*6010*/  MUFU.EX2 R179, R20 ;  /* 0x0000001400b37308 */ /* 0x0007e20000000800 */
[----:B------:R-:W-:Y:S01]  /*6020*/  LOP3.LUT R10, R2, R3, RZ, 0xc0, !PT ;  /* 0x00000003020a7212 */ /* 0x000fe200078ec0ff */
[----:B------:R-:W-:Y:S01]  /*6030*/  FFMA.FTZ R3, R116, UR10, -R6 ;  /* 0x0000000a74037c23 */ /* 0x000fe20008010806 */
[--C-:B----4-:R-:W-:Y:S01]  /*6040*/  HSET2.LE.AND R7, R11, R74.reuse, PT ;  /* 0x0000004a0b077233 */ /* 0x110fe20003803000 */
[----:B------:R-:W-:Y:S01]  /*6050*/  HMMA.16816.F32.BF16 R116, R12, R42, RZ ;  /* 0x0000002a0c74723c */ /* 0x000fe200000418ff */
[----:B------:R-:W-:-:S02]  /*6060*/  HSET2.LE.AND R2, R8, R74, PT ;  /* 0x0000004a08027233 */ /* 0x000fc40003803000 */
[----:B------:R-:W-:Y:S01]  /*6070*/  F2FP.BF16.F32.PACK_AB R8, R202, R201 ;  /* 0x000000c9ca08723e */ /* 0x000fe200000010ff */
[----:B------:R5:W-:Y:S01]  /*6080*/  MUFU.EX2 R180, R3 ;  /* 0x0000000300b47308 */ /* 0x000be20000000800 */
[----:B------:R-:W-:Y:S02]  /*6090*/  HSET2.LE.AND R9, R9, R74, PT ;  /* 0x0000004a09097233 */ /* 0x000fe40003803000 */
[----:B------:R-:W-:Y:S02]  /*60a0*/  LOP3.LUT R8, R7, R8, RZ, 0xc0, !PT ;  /* 0x0000000807087212 */ /* 0x000fe400078ec0ff */
[----:B------:R-:W-:Y:S02]  /*60b0*/  LOP3.LUT R13, R18, 0xff, RZ, 0xc0, !PT ;  /* 0x000000ff120d7812 */ /* 0x000fe400078ec0ff */
[----:B------:R-:W-:Y:S02]  /*60c0*/  LOP3.LUT R14, R16, 0xff, RZ, 0xc0, !PT ;  /* 0x000000ff100e7812 */ /* 0x000fe400078ec0ff */
[--C-:B------:R-:W-:Y:S01]  /*60d0*/  SHF.R.U32.HI R12, RZ, 0x10, R16.reuse ;  /* 0x00000010ff0c7819 */ /* 0x100fe20000011610 */
[----:B---3--:R-:W3:Y:S01]  /*60e0*/  LDSM.16.MT88.4 R20, [R189+0x7000] ;  /* 0x00700000bd14783b */ /* 0x008ee20000004200 */
[----:B------:R-:W-:-:S02]  /*60f0*/  SHF.R.U32.HI R15, RZ, 0x18, R16 ;  /* 0x00000018ff0f7819 */ /* 0x000fc40000011610 */
[----:B------:R-:W-:Y:S02]  /*6100*/  LOP3.LUT R12, R12, 0xff, RZ, 0xc0, !PT ;  /* 0x000000ff0c0c7812 */ /* 0x000fe400078ec0ff */
[----:B------:R-:W-:Y:S02]  /*6110*/  LOP3.LUT R9, R9, R19, RZ, 0xc0, !PT ;  /* 0x0000001309097212 */ /* 0x000fe400078ec0ff */
[----:B-----5:R-:W-:Y:S02]  /*6120*/  F2FP.BF16.F32.PACK_AB R3, R182, R184 ;  /* 0x000000b8b603723e */ /* 0x020fe400000010ff */
[----:B------:R-:W-:Y:S01]  /*6130*/  PRMT R15, R12, 0x5410, R15 ;  /* 0x000054100c0f7816 */ /* 0x000fe2000000000f */
[----:B------:R-:W-:Y:S01]  /*6140*/  FFMA.FTZ R12, R130, UR10, -R6 ;  /* 0x0000000a820c7c23 */ /* 0x000fe20008010806 */
[----:B------:R-:W-:Y:S01]  /*6150*/  LOP3.LUT R11, R2, R3, RZ, 0xc0, !PT ;  /* 0x00000003020b7212 */ /* 0x000fe200078ec0ff */
[----:B------:R-:W-:Y:S01]  /*6160*/  FFMA.FTZ R3, R134, UR10, -R0 ;  /* 0x0000000a86037c23 */ /* 0x000fe20008010800 */
[----:B------:R-:W-:Y:S01]  /*6170*/  LOP3.LUT R2, R16, 0xffff, RZ, 0xc0, !PT ;  /* 0x0000ffff10027812 */ /* 0x000fe200078ec0ff */
[----:B------:R-:W-:Y:S03]  /*6180*/  MUFU.EX2 R175, R12 ;  /* 0x0000000c00af7308 */ /* 0x000fe60000000800 */
[----:B------:R-:W-:Y:S01]  /*6190*/  SHF.R.U32.HI R7, RZ, 0x8, R2 ;  /* 0x00000008ff077819 */ /* 0x000fe20000011602 */
[----:B--2---:R-:W-:Y:S01]  /*61a0*/  HMMA.16816.F32.BF16 R104, R8, R36, R104 ;  /* 0x000000240868723c */ /* 0x004fe20000041868 */
[----:B------:R-:W-:-:S02]  /*61b0*/  LOP3.LUT R2, R18, 0xffff, RZ, 0xc0, !PT ;  /* 0x0000ffff12027812 */ /* 0x000fc400078ec0ff */
[----:B------:R-:W-:Y:S01]  /*61c0*/  PRMT R14, R14, 0x5410, R7 ;  /* 0x000054100e0e7816 */ /* 0x000fe20000000007 */
[----:B------:R2:W4:Y:S01]  /*61d0*/  MUFU.EX2 R178, R3 ;  /* 0x0000000300b27308 */ /* 0x0005220000000800 */
[----:B------:R-:W-:Y:S01]  /*61e0*/  SHF.R.U32.HI R2, RZ, 0x8, R2 ;  /* 0x00000008ff027819 */ /* 0x000fe20000011602 */
[C---:B-1----:R-:W-:Y:S03]  /*61f0*/  HMMA.16816.F32.BF16 R88, R8.reuse, R48, R88 ;  /* 0x000000300858723c */ /* 0x042fe60000041858 */
[----:B------:R-:W-:Y:S02]  /*6200*/  PRMT R16, R13, 0x5410, R2 ;  /* 0x000054100d107816 */ /* 0x000fe40000000002 */
[--C-:B------:R-:W-:Y:S01]  /*6210*/  SHF.R.U32.HI R2, RZ, 0x10, R18.reuse ;  /* 0x00000010ff027819 */ /* 0x100fe20000011612 */
[----:B------:R-:W-:Y:S01]  /*6220*/  HMMA.16816.F32.BF16 R80, R8, R38, R80 ;  /* 0x000000260850723c */ /* 0x000fe20000041850 */
[----:B------:R-:W-:Y:S01]  /*6230*/  SHF.R.U32.HI R13, RZ, 0x18, R18 ;  /* 0x00000018ff0d7819 */ /* 0x000fe20000011612 */
[----:B------:R-:W-:Y:S01]  /*6240*/  IMAD.WIDE.U32 R18, R69, -0x326172a9, RZ ;  /* 0xcd9e8d5745127825 */ /* 0x000fe200078e00ff */
[----:B------:R-:W-:-:S02]  /*6250*/  LOP3.LUT R7, R2, 0xff, RZ, 0xc0, !PT ;  /* 0x000000ff02077812 */ /* 0x000fc400078ec0ff */
[--C-:B------:R-:W-:Y:S01]  /*6260*/  HSET2.LE.AND R2, R14, R74.reuse, PT ;  /* 0x0000004a0e027233 */ /* 0x100fe20003803000 */
[----:B------:R-:W-:Y:S01]  /*6270*/  HMMA.16816.F32.BF16 R100, R8, R46, R100 ;  /* 0x0000002e0864723c */ /* 0x000fe20000041864 */
[----:B------:R-:W-:Y:S01]  /*6280*/  PRMT R13, R7, 0x5410, R13 ;  /* 0x00005410070d7816 */ /* 0x000fe2000000000d */
[----:B--2---:R-:W-:Y:S01]  /*6290*/  FFMA.FTZ R3, R123, UR10, -R0 ;  /* 0x0000000a7b037c23 */ /* 0x004fe20008010800 */
[----:B------:R-:W-:-:S03]  /*62a0*/  HSET2.LE.AND R7, R16, R74, PT ;  /* 0x0000004a10077233 */ /* 0x000fc60003803000 */
[----:B------:R-:W-:Y:S01]  /*62b0*/  HSET2.LE.AND R13, R13, R74, PT ;  /* 0x0000004a0d0d7233 */ /* 0x000fe20003803000 */
[----:B------:R1:W-:Y:S01]  /*62c0*/  MUFU.EX2 R177, R3 ;  /* 0x0000000300b17308 */ /* 0x0003e20000000800 */
[----:B----4-:R-:W-:Y:S01]  /*62d0*/  F2FP.BF16.F32.PACK_AB R16, R178, R179 ;  /* 0x000000b3b210723e */ /* 0x010fe200000010ff */
[----:B------:R-:W-:Y:S01]  /*62e0*/  HMMA.16816.F32.BF16 R120, R8, R24, R84 ;  /* 0x000000180878723c */ /* 0x000fe20000041854 */
[----:B------:R-:W-:Y:S02]  /*62f0*/  F2FP.BF16.F32.PACK_AB R12, R226, R225 ;  /* 0x000000e1e20c723e */ /* 0x000fe400000010ff */
[----:B------:R-:W-:Y:S01]  /*6300*/  LOP3.LUT R13, R13, R16, RZ, 0xc0, !PT ;  /* 0x000000100d0d7212 */ /* 0x000fe200078ec0ff */
[----:B------:R-:W-:Y:S01]  /*6310*/  IMAD.WIDE.U32 R16, R57, -0x326172a9, RZ ;  /* 0xcd9e8d5739107825 */ /* 0x000fe200078e00ff */
[----:B------:R-:W-:-:S03]  /*6320*/  LOP3.LUT R12, R7, R12, RZ, 0xc0, !PT ;  /* 0x0000000c070c7212 */ /* 0x000fc600078ec0ff */
[----:B------:R-:W-:Y:S01]  /*6330*/  FFMA.FTZ R7, R132, UR10, -R5 ;  /* 0x0000000a84077c23 */ /* 0x000fe20008010805 */
[C---:B------:R-:W-:Y:S03]  /*6340*/  HMMA.16816.F32.BF16 R84, R8.reuse, R44, R92 ;  /* 0x0000002c0854723c */ /* 0x040fe6000004185c */
[----:B------:R2:W-:Y:S03]  /*6350*/  MUFU.EX2 R152, R7 ;  /* 0x0000000700987308 */ /* 0x0005e60000000800 */
[----:B------:R-:W-:Y:S01]  /*6360*/  HMMA.16816.F32.BF16 R92, R8, R26, R96 ;  /* 0x0000001a085c723c */ /* 0x000fe20000041860 */
[----:B-1----:R-:W-:-:S04]  /*6370*/  FFMA.FTZ R3, R133, UR10, -R0 ;  /* 0x0000000a85037c23 */ /* 0x002fc80008010800 */
[----:B------:R1:W4:Y:S01]  /*6380*/  MUFU.EX2 R176, R3 ;  /* 0x0000000300b07308 */ /* 0x0003220000000800 */
[----:B------:R-:W-:Y:S07]  /*6390*/  HMMA.16816.F32.BF16 R76, R8, R50, R76 ;  /* 0x00000032084c723c */ /* 0x000fee000004184c */
[----:B------:R-:W-:Y:S01]  /*63a0*/  LOP3.LUT R8, R19, UR16, R58, 0x96, !PT ;  /* 0x0000001013087c12 */ /* 0x000fe2000f8e963a */
[----:B--2---:R-:W-:-:S04]  /*63b0*/  FFMA.FTZ R7, R135, UR10, -R5 ;  /* 0x0000000a87077c23 */ /* 0x004fc80008010805 */
[----:B------:R-:W-:Y:S01]  /*63c0*/  MUFU.EX2 R147, R7 ;  /* 0x0000000700937308 */ /* 0x000fe20000000800 */
[----:B-1----:R-:W-:-:S04]  /*63d0*/  F2FP.BF16.F32.PACK_AB R3, R220, R229 ;  /* 0x000000e5dc03723e */ /* 0x002fc800000010ff */
[----:B------:R-:W-:Y:S01]  /*63e0*/  LOP3.LUT R14, R2, R3, RZ, 0xc0, !PT ;  /* 0x00000003020e7212 */ /* 0x000fe200078ec0ff */
[----:B------:R-:W-:Y:S01]  /*63f0*/  FFMA.FTZ R3, R131, UR10, -R6 ;  /* 0x0000000a83037c23 */ /* 0x000fe20008010806 */
[----:B------:R-:W-:-:S03]  /*6400*/  HSET2.LE.AND R2, R15, R74, PT ;  /* 0x0000004a0f027233 */ /* 0x000fc60003803000 */
[----:B------:R4:W-:Y:S02]  /*6410*/  MUFU.EX2 R174, R3 ;  /* 0x0000000300ae7308 */ /* 0x0009e40000000800 */
[----:B----4-:R-:W-:-:S04]  /*6420*/  F2FP.BF16.F32.PACK_AB R3, R176, R177 ;  /* 0x000000b1b003723e */ /* 0x010fc800000010ff */
[----:B------:R-:W-:Y:S01]  /*6430*/  LOP3.LUT R15, R2, R3, RZ, 0xc0, !PT ;  /* 0x00000003020f7212 */ /* 0x000fe200078ec0ff */
[----:B------:R-:W-:Y:S01]  /*6440*/  FFMA.FTZ R2, R128, UR10, -R5 ;  /* 0x0000000a80027c23 */ /* 0x000fe20008010805 */
[----:B------:R-:W-:-:S03]  /*6450*/  LOP3.LUT R3, R17, UR16, R56, 0x96, !PT ;  /* 0x0000001011037c12 */ /* 0x000fc6000f8e9638 */
[----:B------:R1:W-:Y:S02]  /*6460*/  MUFU.EX2 R154, R2 ;  /* 0x00000002009a7308 */ /* 0x0003e40000000800 */
[C---:B------:R-:W-:Y:S06]  /*6470*/  HMMA.16816.F32.BF16 R60, R12.reuse, R36, R60 ;  /* 0x000000240c3c723c */ /* 0x040fec000004183c */
[C---:B------:R-:W-:Y:S06]  /*6480*/  HMMA.16816.F32.BF16 R64, R12.reuse, R24, R64 ;  /* 0x000000180c40723c */ /* 0x040fec0000041840 */
[----:B------:R-:W-:Y:S01]  /*6490*/  HMMA.16816.F32.BF16 R40, R12, R38, R112 ;  /* 0x000000260c28723c */ /* 0x000fe20000041870 */
[----:B-1----:R-:W-:-:S05]  /*64a0*/  FFMA.FTZ R2, R129, UR10, -R5 ;  /* 0x0000000a81027c23 */ /* 0x002fca0008010805 */
[C---:B------:R-:W-:Y:S01]  /*64b0*/  HMMA.16816.F32.BF16 R128, R12.reuse, R44, R52 ;  /* 0x0000002c0c80723c */ /* 0x040fe20000041834 */
[----:B------:R1:W-:Y:S05]  /*64c0*/  MUFU.EX2 R153, R2 ;  /* 0x0000000200997308 */ /* 0x0003ea0000000800 */
[C---:B------:R-:W-:Y:S01]  /*64d0*/  HMMA.16816.F32.BF16 R52, R12.reuse, R26, R108 ;  /* 0x0000001a0c34723c */ /* 0x040fe2000004186c */
[----:B------:R-:W2:Y:S05]  /*64e0*/  LDSM.16.MT88.4 R24, [R192+0x7000] ;  /* 0x00700000c018783b */ /* 0x000eaa0000004200 */
[----:B------:R-:W-:Y:S01]  /*64f0*/  HMMA.16816.F32.BF16 R44, R12, R46, R124 ;  /* 0x0000002e0c2c723c */ /* 0x000fe2000004187c */
[----:B-1----:R-:W-:Y:S01]  /*6500*/  LOP3.LUT R2, R157, UR14, R16, 0x96, !PT ;  /* 0x0000000e9d027c12 */ /* 0x002fe2000f8e9610 */
[----:B------:R-:W-:Y:S01]  /*6510*/  IMAD.WIDE.U32 R16, R3, -0x2daee0ad, RZ ;  /* 0xd2511f5303107825 */ /* 0x000fe200078e00ff */
[----:B------:R-:W-:-:S03]  /*6520*/  LOP3.LUT R3, R137, UR14, R18, 0x96, !PT ;  /* 0x0000000e89037c12 */ /* 0x000fc6000f8e9612 */
[----:B------:R-:W-:Y:S01]  /*6530*/  IMAD.WIDE.U32 R132, R2, -0x2daee0ad, RZ ;  /* 0xd2511f5302847825 */ /* 0x000fe200078e00ff */
[----:B------:R-:W-:Y:S02]  /*6540*/  LOP3.LUT R10, R17, UR13, R140, 0x96, !PT ;  /* 0x0000000d110a7c12 */ /* 0x000fe4000f8e968c */
[C---:B------:R-:W-:Y:S01]  /*6550*/  HMMA.16816.F32.BF16 R140, R12.reuse, R48, R28 ;  /* 0x000000300c8c723c */ /* 0x040fe2000004181c */
[----:B------:R-:W-:Y:S01]  /*6560*/  IMAD.WIDE.U32 R58, R3, -0x2daee0ad, RZ ;  /* 0xd2511f53033a7825 */ /* 0x000fe200078e00ff */
[----:B------:R-:W-:Y:S01]  /*6570*/  LOP3.LUT R2, R133, UR5, R16, 0x96, !PT ;  /* 0x0000000585027c12 */ /* 0x000fe2000f8e9610 */
[----:B------:R-:W1:Y:S02]  /*6580*/  LDSM.16.MT88.4 R28, [R190+0x7000] ;  /* 0x00700000be1c783b */ /* 0x000e640000004200 */
[----:B------:R-:W-:Y:S01]  /*6590*/  IMAD.WIDE.U32 R16, R8, -0x2daee0ad, RZ ;  /* 0xd2511f5308107825 */ /* 0x000fe200078e00ff */
[----:B------:R-:W-:Y:S03]  /*65a0*/  HMMA.16816.F32.BF16 R48, R12, R50, R116 ;  /* 0x000000320c30723c */ /* 0x000fe60000041874 */
[----:B------:R-:W-:-:S04]  /*65b0*/  IMAD.WIDE.U32 R8, R2, -0x326172a9, RZ ;  /* 0xcd9e8d5702087825 */ /* 0x000fc800078e00ff */
[----:B------:R-:W-:Y:S01]  /*65c0*/  FFMA.FTZ R2, R138, UR10, -R4 ;  /* 0x0000000a8a027c23 */ /* 0x000fe20008010804 */
[----:B------:R-:W-:Y:S01]  /*65d0*/  LOP3.LUT R18, R17, UR13, R146, 0x96, !PT ;  /* 0x0000000d11127c12 */ /* 0x000fe2000f8e9692 */
[----:B------:R-:W-:Y:S01]  /*65e0*/  IMAD.WIDE.U32 R56, R10, -0x326172a9, RZ ;  /* 0xcd9e8d570a387825 */ /* 0x000fe200078e00ff */
[C---:B------:R-:W-:Y:S01]  /*65f0*/  LOP3.LUT R3, R8.reuse, 0xffff, RZ, 0xc0, !PT ;  /* 0x0000ffff08037812 */ /* 0x040fe200078ec0ff */
[----:B------:R4:W-:Y:S01]  /*6600*/  MUFU.EX2 R146, R2 ;  /* 0x0000000200927308 */ /* 0x0009e20000000800 */
[----:B------:R-:W-:Y:S01]  /*6610*/  LOP3.LUT R10, R8, 0xff, RZ, 0xc0, !PT ;  /* 0x000000ff080a7812 */ /* 0x000fe200078ec0ff */
[----:B------:R-:W-:Y:S01]  /*6620*/  IMAD.WIDE.U32 R36, R18, -0x326172a9, RZ ;  /* 0xcd9e8d5712247825 */ /* 0x000fe200078e00ff */
[----:B------:R-:W-:-:S03]  /*6630*/  SHF.R.U32.HI R7, RZ, 0x8, R3 ;  /* 0x00000008ff077819 */ /* 0x000fc60000011603 */
[----:B------:R-:W-:Y:S01]  /*6640*/  FFMA.FTZ R3, R144, UR10, -R4 ;  /* 0x0000000a90037c23 */ /* 0x000fe20008010804 */
[----:B------:R-:W-:Y:S01]  /*6650*/  LOP3.LUT R19, R59, UR5, R16, 0x96, !PT ;  /* 0x000000053b137c12 */ /* 0x000fe2000f8e9610 */
[----:B------:R-:W-:Y:S01]  /*6660*/  FFMA.FTZ R18, R159, UR10, -R0 ;  /* 0x0000000a9f127c23 */ /* 0x000fe20008010800 */
[----:B------:R-:W-:Y:S01]  /*6670*/  PRMT R16, R10, 0x5410, R7 ;  /* 0x000054100a107816 */ /* 0x000fe20000000007 */
[----:B------:R5:W3:Y:S01]  /*6680*/  MUFU.EX2 R145, R3 ;  /* 0x0000000300917308 */ /* 0x000ae20000000800 */
[----:B------:R-:W-:Y:S01]  /*6690*/  FFMA.FTZ R7, R148, UR10, -R4 ;  /* 0x0000000a94077c23 */ /* 0x000fe20008010804 */
[----:B------:R-:W-:-:S06]  /*66a0*/  SHF.R.U32.HI R17, RZ, 0x18, R8 ;  /* 0x00000018ff117819 */ /* 0x000fcc0000011608 */
[----:B------:R2:W-:Y:S01]  /*66b0*/  MUFU.EX2 R144, R7 ;  /* 0x0000000700907308 */ /* 0x0005e20000000800 */
[----:B----4-:R-:W-:Y:S02]  /*66c0*/  LOP3.LUT R2, R9, UR21, R56, 0x96, !PT ;  /* 0x0000001509027c12 */ /* 0x010fe4000f8e9638 */
[----:B------:R-:W-:Y:S02]  /*66d0*/  SHF.R.U32.HI R9, RZ, 0x10, R8 ;  /* 0x00000010ff097819 */ /* 0x000fe40000011608 */
[----:B------:R-:W-:Y:S02]  /*66e0*/  SHF.R.U32.HI R8, RZ, 0x10, R2 ;  /* 0x00000010ff087819 */ /* 0x000fe40000011602 */
[----:B------:R-:W-:Y:S02]  /*66f0*/  LOP3.LUT R11, R9, 0xff, RZ, 0xc0, !PT ;  /* 0x000000ff090b7812 */ /* 0x000fe400078ec0ff */
[C---:B-----5:R-:W-:Y:S02]  /*6700*/  LOP3.LUT R3, R2.reuse, 0xffff, RZ, 0xc0, !PT ;  /* 0x0000ffff02037812 */ /* 0x060fe400078ec0ff */
[----:B------:R-:W-:-:S02]  /*6710*/  LOP3.LUT R10, R2, 0xff, RZ, 0xc0, !PT ;  /* 0x000000ff020a7812 */ /* 0x000fc400078ec0ff */
[----:B------:R-:W-:Y:S02]  /*6720*/  SHF.R.U32.HI R9, RZ, 0x8, R3 ;  /* 0x00000008ff097819 */ /* 0x000fe40000011603 */
[----:B------:R-:W-:Y:S01]  /*6730*/  SHF.R.U32.HI R3, RZ, 0x18, R2 ;  /* 0x00000018ff037819 */ /* 0x000fe20000011602 */
[----:B--2---:R-:W-:Y:S01]  /*6740*/  FFMA.FTZ R7, R149, UR10, -R4 ;  /* 0x0000000a95077c23 */ /* 0x004fe20008010804 */
[----:B------:R-:W-:Y:S02]  /*6750*/  LOP3.LUT R2, R8, 0xff, RZ, 0xc0, !PT ;  /* 0x000000ff08027812 */ /* 0x000fe400078ec0ff */
[----:B------:R-:W-:Y:S01]  /*6760*/  PRMT R8, R10, 0x5410, R9 ;  /* 0x000054100a087816 */ /* 0x000fe20000000009 */
[----:B------:R2:W4:Y:S01]  /*6770*/  MUFU.EX2 R75, R7 ;  /* 0x00000007004b7308 */ /* 0x0005220000000800 */
[----:B------:R-:W-:Y:S02]  /*6780*/  PRMT R11, R11, 0x5410, R17 ;  /* 0x000054100b0b7816 */ /* 0x000fe40000000011 */
[----:B---3--:R-:W-:-:S02]  /*6790*/  F2FP.BF16.F32.PACK_AB R9, R145, R146 ;  /* 0x000000929109723e */ /* 0x008fc400000010ff */
[----:B--2---:R-:W-:Y:S02]  /*67a0*/  PRMT R7, R2, 0x5410, R3 ;  /* 0x0000541002077816 */ /* 0x004fe40000000003 */
[--C-:B------:R-:W-:Y:S01]  /*67b0*/  HSET2.LE.AND R2, R8, R74.reuse, PT ;  /* 0x0000004a08027233 */ /* 0x100fe20003803000 */
[----:B------:R-:W-:Y:S01]  /*67c0*/  FFMA.FTZ R8, R150, UR10, -R6 ;  /* 0x0000000a96087c23 */ /* 0x000fe20008010806 */
[----:B------:R-:W-:Y:S02]  /*67d0*/  F2FP.BF16.F32.PACK_AB R3, R153, R154 ;  /* 0x0000009a9903723e */ /* 0x000fe400000010ff */
[----:B------:R-:W-:Y:S01]  /*67e0*/  HSET2.LE.AND R7, R7, R74, PT ;  /* 0x0000004a07077233 */ /* 0x000fe20003803000 */
[----:B------:R2:W-:Y:S04]  /*67f0*/  MUFU.EX2 R173, R8 ;  /* 0x0000000800ad7308 */ /* 0x0005e80000000800 */
[----:B------:R-:W-:-:S02]  /*6800*/  LOP3.LUT R9, R7, R9, RZ, 0xc0, !PT ;  /* 0x0000000907097212 */ /* 0x000fc400078ec0ff */
[----:B------:R-:W-:Y:S02]  /*6810*/  HSET2.LE.AND R7, R11, R74, PT ;  /* 0x0000004a0b077233 */ /* 0x000fe40003803000 */
[----:B----4-:R-:W-:-:S04]  /*6820*/  F2FP.BF16.F32.PACK_AB R11, R75, R144 ;  /* 0x000000904b0b723e */ /* 0x010fc800000010ff */
[----:B------:R-:W-:Y:S02]  /*6830*/  LOP3.LUT R11, R7, R11, RZ, 0xc0, !PT ;  /* 0x0000000b070b7212 */ /* 0x000fe400078ec0ff */
[----:B--2---:R-:W-:Y:S01]  /*6840*/  LOP3.LUT R8, R2, R3, RZ, 0xc0, !PT ;  /* 0x0000000302087212 */ /* 0x004fe200078ec0ff */
[----:B------:R-:W-:Y:S01]  /*6850*/  FFMA.FTZ R2, R155, UR10, -R6 ;  /* 0x0000000a9b027c23 */ /* 0x000fe20008010806 */
[----:B------:R-:W-:Y:S01]  /*6860*/  F2FP.BF16.F32.PACK_AB R3, R147, R152 ;  /* 0x000000989303723e */ /* 0x000fe200000010ff */
[----:B------:R-:W-:Y:S08]  /*6870*/  MUFU.EX2 R155, R18 ;  /* 0x00000012009b7308 */ /* 0x000ff00000000800 */
[----:B------:R2:W-:Y:S02]  /*6880*/  MUFU.EX2 R157, R2 ;  /* 0x00000002009d7308 */ /* 0x0005e40000000800 */
[----:B--2---:R-:W-:Y:S01]  /*6890*/  HSET2.LE.AND R2, R16, R74, PT ;  /* 0x0000004a10027233 */ /* 0x004fe20003803000 */
[----:B------:R-:W-:-:S04]  /*68a0*/  IMAD.WIDE.U32 R16, R19, -0x326172a9, RZ ;  /* 0xcd9e8d5713107825 */ /* 0x000fc800078e00ff */
[----:B------:R-:W-:Y:S01]  /*68b0*/  LOP3.LUT R10, R2, R3, RZ, 0xc0, !PT ;  /* 0x00000003020a7212 */ /* 0x000fe200078ec0ff */
[----:B------:R-:W-:Y:S01]  /*68c0*/  FFMA.FTZ R3, R151, UR10, -R0 ;  /* 0x0000000a97037c23 */ /* 0x000fe20008010800 */
[----:B------:R-:W-:Y:S02]  /*68d0*/  LOP3.LUT R7, R16, 0xffff, RZ, 0xc0, !PT ;  /* 0x0000ffff10077812 */ /* 0x000fe400078ec0ff */
[----:B------:R-:W-:Y:S01]  /*68e0*/  LOP3.LUT R2, R17, UR21, R36, 0x96, !PT ;  /* 0x0000001511027c12 */ /* 0x000fe2000f8e9624 */
[----:B------:R2:W3:Y:S01]  /*68f0*/  MUFU.EX2 R69, R3 ;  /* 0x0000000300457308 */ /* 0x0004e20000000800 */
[----:B------:R-:W-:Y:S01]  /*6900*/  SHF.R.U32.HI R14, RZ, 0x8, R7 ;  /* 0x00000008ff0e7819 */ /* 0x000fe20000011607 */
[----:B------:R-:W-:Y:S01]  /*6910*/  FFMA.FTZ R7, R68, UR10, -R0 ;  /* 0x0000000a44077c23 */ /* 0x000fe20008010800 */
[--C-:B------:R-:W-:Y:S01]  /*6920*/  SHF.R.U32.HI R13, RZ, 0x10, R16.reuse ;  /* 0x00000010ff0d7819 */ /* 0x100fe20000011610 */
[C---:B------:R-:W-:Y:S01]  /*6930*/  HMMA.16816.F32.BF16 R96, R8.reuse, R20, R120 ;  /* 0x000000140860723c */ /* 0x040fe20000041878 */
[----:B------:R-:W-:Y:S01]  /*6940*/  SHF.R.U32.HI R15, RZ, 0x18, R16 ;  /* 0x00000018ff0f7819 */ /* 0x000fe20000011610 */
[----:B------:R-:W-:Y:S01]  /*6950*/  LDSM.16.MT88.4 R120, [R190+0x7800] ;  /* 0x00780000be78783b */ /* 0x000fe20000004200 */
[----:B------:R-:W-:Y:S01]  /*6960*/  LOP3.LUT R13, R13, 0xff, RZ, 0xc0, !PT ;  /* 0x000000ff0d0d7812 */ /* 0x000fe200078ec0ff */
[----:B------:R4:W-:Y:S01]  /*6970*/  MUFU.EX2 R68, R7 ;  /* 0x0000000700447308 */ /* 0x0009e20000000800 */
[----:B------:R-:W-:Y:S01]  /*6980*/  LOP3.LUT R17, R16, 0xff, RZ, 0xc0, !PT ;  /* 0x000000ff10117812 */ /* 0x000fe200078ec0ff */
[C---:B------:R-:W-:Y:S01]  /*6990*/  HMMA.16816.F32.BF16 R112, R8.reuse, R24, R104 ;  /* 0x000000180870723c */ /* 0x040fe20000041868 */
[----:B------:R-:W-:Y:S01]  /*69a0*/  LOP3.LUT R12, R2, 0xff, RZ, 0xc0, !PT ;  /* 0x000000ff020c7812 */ /* 0x000fe200078ec0ff */
[----:B------:R-:W-:Y:S01]  /*69b0*/  LDSM.16.MT88.4 R104, [R192+0x7800] ;  /* 0x00780000c068783b */ /* 0x000fe20000004200 */
[----:B------:R-:W-:Y:S01]  /*69c0*/  PRMT R16, R13, 0x5410, R15 ;  /* 0x000054100d107816 */ /* 0x000fe2000000000f */
[--C-:B------:R-:W-:Y:S01]  /*69d0*/  FFMA.FTZ R13, R158, UR10, -R5.reuse ;  /* 0x0000000a9e0d7c23 */ /* 0x100fe20008010805 */
[----:B------:R-:W-:Y:S01]  /*69e0*/  PRMT R14, R17, 0x5410, R14 ;  /* 0x00005410110e7816 */ /* 0x000fe2000000000e */
[----:B------:R-:W-:Y:S01]  /*69f0*/  FFMA.FTZ R17, R161, UR10, -R5 ;  /* 0x0000000aa1117c23 */ /* 0x000fe20008010805 */
[----:B--2---:R-:W-:Y:S01]  /*6a00*/  LOP3.LUT R3, R2, 0xffff, RZ, 0xc0, !PT ;  /* 0x0000ffff02037812 */ /* 0x004fe200078ec0ff */
[----:B------:R-:W-:Y:S01]  /*6a10*/  MUFU.EX2 R59, R13 ;  /* 0x0000000d003b7308 */ /* 0x000fe20000000800 */
[----:B-1----:R-:W-:Y:S02]  /*6a20*/  HMMA.16816.F32.BF16 R84, R8, R28, R84 ;  /* 0x0000001c0854723c */ /* 0x002fe40000041854 */
[----:B------:R-:W-:Y:S01]  /*6a30*/  SHF.R.U32.HI R3, RZ, 0x8, R3 ;  /* 0x00000008ff037819 */ /* 0x000fe20000011603 */
[----:B----4-:R-:W-:-:S03]  /*6a40*/  FFMA.FTZ R7, R139, UR10, -R0 ;  /* 0x0000000a8b077c23 */ /* 0x010fc60008010800 */
[----:B------:R-:W-:Y:S01]  /*6a50*/  PRMT R15, R12, 0x5410, R3 ;  /* 0x000054100c0f7816 */ /* 0x000fe20000000003 */
[C---:B------:R-:W-:Y:S01]  /*6a60*/  HMMA.16816.F32.BF16 R148, R8.reuse, R32, R88 ;  /* 0x000000200894723c */ /* 0x040fe20000041858 */
[--C-:B------:R-:W-:Y:S01]  /*6a70*/  SHF.R.U32.HI R3, RZ, 0x10, R2.reuse ;  /* 0x00000010ff037819 */ /* 0x100fe20000011602 */
[----:B------:R1:W2:Y:S01]  /*6a80*/  MUFU.EX2 R56, R7 ;  /* 0x0000000700387308 */ /* 0x0002a20000000800 */
[----:B------:R-:W-:Y:S01]  /*6a90*/  SHF.R.U32.HI R12, RZ, 0x18, R2 ;  /* 0x00000018ff0c7819 */ /* 0x000fe20000011602 */
[----:B------:R-:W4:Y:S01]  /*6aa0*/  LDSM.16.MT88.4 R88, [R189+0x7800] ;  /* 0x00780000bd58783b */ /* 0x000f220000004200 */
[----:B------:R-:W-:Y:S01]  /*6ab0*/  HSET2.LE.AND R2, R14, R74, PT ;  /* 0x0000004a0e027233 */ /* 0x000fe20003803000 */
[C---:B------:R-:W-:Y:S04]  /*6ac0*/  HMMA.16816.F32.BF16 R92, R8.reuse, R22, R92 ;  /* 0x00000016085c723c */ /* 0x040fe8000004185c */
[----:B------:R-:W-:Y:S02]  /*6ad0*/  MUFU.EX2 R38, R17 ;  /* 0x0000001100267308 */ /* 0x000fe40000000800 */
[C---:B------:R-:W-:Y:S06]  /*6ae0*/  HMMA.16816.F32.BF16 R108, R8.reuse, R26, R80 ;  /* 0x0000001a086c723c */ /* 0x040fec0000041850 */
[----:B------:R-:W-:Y:S01]  /*6af0*/  HMMA.16816.F32.BF16 R100, R8, R30, R100 ;  /* 0x0000001e0864723c */ /* 0x000fe20000041864 */
[----:B-1----:R-:W-:-:S02]  /*6b00*/  LOP3.LUT R7, R3, 0xff, RZ, 0xc0, !PT ;  /* 0x000000ff03077812 */ /* 0x002fc400078ec0ff */
[----:B------:R-:W-:Y:S02]  /*6b10*/  F2FP.BF16.F32.PACK_AB R3, R174, R175 ;  /* 0x000000afae03723e */ /* 0x000fe400000010ff */
[----:B------:R-:W-:Y:S01]  /*6b20*/  PRMT R12, R7, 0x5410, R12 ;  /* 0x00005410070c7816 */ /* 0x000fe2000000000c */
[----:B------:R-:W-:Y:S01]  /*6b30*/  HMMA.16816.F32.BF16 R76, R8, R34, R76 ;  /* 0x00000022084c723c */ /* 0x000fe2000004184c */
[----:B------:R-:W-:Y:S01]  /*6b40*/  LOP3.LUT R14, R2, R3, RZ, 0xc0, !PT ;  /* 0x00000003020e7212 */ /* 0x000fe200078ec0ff */
[----:B------:R-:W-:Y:S01]  /*6b50*/  FFMA.FTZ R3, R160, UR10, -R5 ;  /* 0x0000000aa0037c23 */ /* 0x000fe20008010805 */
[--C-:B------:R-:W-:Y:S02]  /*6b60*/  HSET2.LE.AND R2, R16, R74.reuse, PT ;  /* 0x0000004a10027233 */ /* 0x100fe40003803000 */
[--C-:B------:R-:W-:Y:S01]  /*6b70*/  HSET2.LE.AND R7, R15, R74.reuse, PT ;  /* 0x0000004a0f077233 */ /* 0x100fe20003803000 */
[----:B------:R2:W1:Y:S01]  /*6b80*/  MUFU.EX2 R39, R3 ;  /* 0x0000000300277308 */ /* 0x0004620000000800 */
[----:B------:R-:W-:-:S02]  /*6b90*/  HSET2.LE.AND R13, R12, R74, PT ;  /* 0x0000004a0c0d7233 */ /* 0x000fc40003803000 */
[----:B------:R-:W-:Y:S02]  /*6ba0*/  F2FP.BF16.F32.PACK_AB R12, R180, R181 ;  /* 0x000000b5b40c723e */ /* 0x000fe400000010ff */
[----:B---3--:R-:W-:Y:S02]  /*6bb0*/  F2FP.BF16.F32.PACK_AB R16, R69, R155 ;  /* 0x0000009b4510723e */ /* 0x008fe400000010ff */
[----:B------:R-:W-:Y:S02]  /*6bc0*/  LOP3.LUT R12, R7, R12, RZ, 0xc0, !PT ;  /* 0x0000000c070c7212 */ /* 0x000fe400078ec0ff */
[----:B------:R-:W-:Y:S02]  /*6bd0*/  LOP3.LUT R13, R13, R16, RZ, 0xc0, !PT ;  /* 0x000000100d0d7212 */ /* 0x000fe400078ec0ff */
[----:B--2---:R-:W-:-:S04]  /*6be0*/  F2FP.BF16.F32.PACK_AB R3, R56, R68 ;  /* 0x000000443803723e */ /* 0x004fc800000010ff */
        /* <DEDUP_REMOVED lines=8> */
[----:B------:R-:W-:Y:S02]  /*6c70*/  IMAD.WIDE.U32 R8, R5, -0x2daee0ad, RZ ;  /* 0xd2511f5305087825 */ /* 0x000fe400078e00ff */
[----:B------:R3:W-:Y:S03]  /*6c80*/  MUFU.EX2 R22, R2 ;  /* 0x0000000200167308 */ /* 0x0007e60000000800 */
[----:B------:R-:W-:Y:S01]  /*6c90*/  HMMA.16816.F32.BF16 R64, R12, R20, R64 ;  /* 0x000000140c40723c */ /* 0x000fe20000041840 */
[C---:B------:R-:W-:Y:S02]  /*6ca0*/  LOP3.LUT R5, R8.reuse, 0xffff, RZ, 0xc0, !PT ;  /* 0x0000ffff08057812 */ /* 0x040fe400078ec0ff */
[----:B------:R-:W-:-:S02]  /*6cb0*/  LOP3.LUT R16, R8, 0xff, RZ, 0xc0, !PT ;  /* 0x000000ff08107812 */ /* 0x000fc400078ec0ff */
[----:B------:R-:W-:Y:S01]  /*6cc0*/  SHF.R.U32.HI R7, RZ, 0x8, R5 ;  /* 0x00000008ff077819 */ /* 0x000fe20000011605 */
[----:B------:R-:W-:Y:S01]  /*6cd0*/  FFMA.FTZ R5, R169, UR10, -R4 ;  /* 0x0000000aa9057c23 */ /* 0x000fe20008010804 */
[----:B------:R-:W-:Y:S01]  /*6ce0*/  SHF.R.U32.HI R17, RZ, 0x18, R8 ;  /* 0x00000018ff117819 */ /* 0x000fe20000011608 */
[C---:B------:R-:W-:Y:S01]  /*6cf0*/  HMMA.16816.F32.BF16 R60, R12.reuse, R24, R60 ;  /* 0x000000180c3c723c */ /* 0x040fe2000004183c */
[----:B------:R-:W-:Y:S01]  /*6d00*/  PRMT R16, R16, 0x5410, R7 ;  /* 0x0000541010107816 */ /* 0x000fe20000000007 */
[----:B------:R-:W-:Y:S01]  /*6d10*/  MUFU.EX2 R20, R5 ;  /* 0x0000000500147308 */ /* 0x000fe20000000800 */
[----:B------:R-:W-:Y:S01]  /*6d20*/  FFMA.FTZ R7, R170, UR10, -R4 ;  /* 0x0000000aaa077c23 */ /* 0x000fe20008010804 */
[----:B--2---:R-:W-:Y:S02]  /*6d30*/  LOP3.LUT R3, R11, UR23, R58, 0x96, !PT ;  /* 0x000000170b037c12 */ /* 0x004fe4000f8e963a */
[----:B------:R-:W-:Y:S01]  /*6d40*/  HMMA.16816.F32.BF16 R40, R12, R26, R40 ;  /* 0x0000001a0c28723c */ /* 0x000fe20000041828 */
[----:B---3--:R-:W-:-:S03]  /*6d50*/  FFMA.FTZ R2, R168, UR10, -R4 ;  /* 0x0000000aa8027c23 */ /* 0x008fc60008010804 */
[----:B------:R-:W-:Y:S02]  /*6d60*/  MUFU.EX2 R19, R7 ;  /* 0x0000000700137308 */ /* 0x000fe40000000800 */
[C---:B------:R-:W-:Y:S06]  /*6d70*/  HMMA.16816.F32.BF16 R116, R12.reuse, R28, R128 ;  /* 0x0000001c0c74723c */ /* 0x040fec0000041880 */
[----:B------:R2:W3:Y:S01]  /*6d80*/  MUFU.EX2 R21, R2 ;  /* 0x0000000200157308 */ /* 0x0004e20000000800 */
[C---:B------:R-:W-:Y:S06]  /*6d90*/  HMMA.16816.F32.BF16 R44, R12.reuse, R30, R44 ;  /* 0x0000001e0c2c723c */ /* 0x040fec000004182c */
[----:B------:R-:W-:Y:S01]  /*6da0*/  HMMA.16816.F32.BF16 R48, R12, R34, R48 ;  /* 0x000000220c30723c */ /* 0x000fe20000041830 */
[----:B--2---:R-:W-:-:S02]  /*6db0*/  LOP3.LUT R2, R9, UR23, R132, 0x96, !PT ;  /* 0x0000001709027c12 */ /* 0x004fc4000f8e9684 */
[----:B------:R-:W-:-:S03]  /*6dc0*/  SHF.R.U32.HI R9, RZ, 0x10, R8 ;  /* 0x00000010ff097819 */ /* 0x000fc60000011608 */
[----:B------:R-:W-:Y:S01]  /*6dd0*/  HMMA.16816.F32.BF16 R132, R12, R32, R140 ;  /* 0x000000200c84723c */ /* 0x000fe2000004188c */
[C---:B------:R-:W-:Y:S01]  /*6de0*/  LOP3.LUT R8, R2.reuse, 0xffff, RZ, 0xc0, !PT ;  /* 0x0000ffff02087812 */ /* 0x040fe200078ec0ff */
[----:B------:R-:W2:Y:S01]  /*6df0*/  LDSM.16.MT88.4 R12, [R191+0x7800] ;  /* 0x00780000bf0c783b */ /* 0x000ea20000004200 */
[----:B------:R-:W-:Y:S02]  /*6e00*/  LOP3.LUT R4, R2, 0xff, RZ, 0xc0, !PT ;  /* 0x000000ff02047812 */ /* 0x000fe400078ec0ff */
[----:B------:R-:W-:Y:S01]  /*6e10*/  SHF.R.U32.HI R5, RZ, 0x8, R8 ;  /* 0x00000008ff057819 */ /* 0x000fe20000011608 */
[----:B------:R-:W-:Y:S01]  /*6e20*/  FFMA.FTZ R8, R171, UR10, -R6 ;  /* 0x0000000aab087c23 */ /* 0x000fe20008010806 */
[----:B------:R-:W-:Y:S01]  /*6e30*/  SHF.R.U32.HI R7, RZ, 0x18, R2 ;  /* 0x00000018ff077819 */ /* 0x000fe20000011602 */
[----:B------:R-:W-:Y:S01]  /*6e40*/  FFMA.FTZ R6, R172, UR10, -R6 ;  /* 0x0000000aac067c23 */ /* 0x000fe20008010806 */
[----:B------:R-:W-:Y:S01]  /*6e50*/  PRMT R4, R4, 0x5410, R5 ;  /* 0x0000541004047816 */ /* 0x000fe20000000005 */
[----:B------:R5:W-:Y:S01]  /*6e60*/  MUFU.EX2 R24, R8 ;  /* 0x0000000800187308 */ /* 0x000be20000000800 */
[----:B------:R-:W-:-:S02]  /*6e70*/  SHF.R.U32.HI R5, RZ, 0x10, R2 ;  /* 0x00000010ff057819 */ /* 0x000fc40000011602 */
[----:B------:R-:W-:Y:S02]  /*6e80*/  LOP3.LUT R9, R9, 0xff, RZ, 0xc0, !PT ;  /* 0x000000ff09097812 */ /* 0x000fe400078ec0ff */
[----:B------:R-:W-:Y:S02]  /*6e90*/  LOP3.LUT R5, R5, 0xff, RZ, 0xc0, !PT ;  /* 0x000000ff05057812 */ /* 0x000fe400078ec0ff */
[----:B------:R-:W-:Y:S01]  /*6ea0*/  HSET2.LE.AND R2, R4, R74, PT ;  /* 0x0000004a04027233 */ /* 0x000fe20003803000 */
[----:B------:R4:W2:Y:S01]  /*6eb0*/  MUFU.EX2 R23, R6 ;  /* 0x0000000600177308 */ /* 0x0008a20000000800 */
[----:B-1----:R-:W-:Y:S02]  /*6ec0*/  F2FP.BF16.F32.PACK_AB R4, R39, R59 ;  /* 0x0000003b2704723e */ /* 0x002fe400000010ff */
[----:B------:R-:W-:Y:S02]  /*6ed0*/  PRMT R9, R9, 0x5410, R17 ;  /* 0x0000541009097816 */ /* 0x000fe40000000011 */
[----:B------:R-:W-:-:S02]  /*6ee0*/  LOP3.LUT R136, R2, R4, RZ, 0xc0, !PT ;  /* 0x0000000402887212 */ /* 0x000fc400078ec0ff */
[----:B---3--:R-:W-:Y:S02]  /*6ef0*/  F2FP.BF16.F32.PACK_AB R4, R21, R22 ;  /* 0x000000161504723e */ /* 0x008fe400000010ff */
[----:B-----5:R-:W-:Y:S02]  /*6f00*/  PRMT R8, R5, 0x5410, R7 ;  /* 0x0000541005087816 */ /* 0x020fe40000000007 */
[--C-:B------:R-:W-:Y:S02]  /*6f10*/  HSET2.LE.AND R5, R16, R74.reuse, PT ;  /* 0x0000004a10057233 */ /* 0x100fe40003803000 */
[--C-:B------:R-:W-:Y:S01]  /*6f20*/  HSET2.LE.AND R7, R9, R74.reuse, PT ;  /* 0x0000004a09077233 */ /* 0x100fe20003803000 */
[----:B------:R-:W-:Y:S01]  /*6f30*/  FFMA.FTZ R9, R163, UR10, -R0 ;  /* 0x0000000aa3097c23 */ /* 0x000fe20008010800 */
[----:B------:R-:W-:Y:S02]  /*6f40*/  HSET2.LE.AND R2, R8, R74, PT ;  /* 0x0000004a08027233 */ /* 0x000fe40003803000 */
[----:B----4-:R-:W-:Y:S01]  /*6f50*/  F2FP.BF16.F32.PACK_AB R6, R36, R38 ;  /* 0x000000262406723e */ /* 0x010fe200000010ff */
[----:B------:R1:W-:Y:S01]  /*6f60*/  MUFU.EX2 R18, R9 ;  /* 0x0000000900127308 */ /* 0x0003e20000000800 */
[----:B------:R-:W-:-:S02]  /*6f70*/  F2FP.BF16.F32.PACK_AB R8, R19, R20 ;  /* 0x000000141308723e */ /* 0x000fc400000010ff */
[----:B------:R-:W-:Y:S01]  /*6f80*/  LOP3.LUT R137, R2, R4, RZ, 0xc0, !PT ;  /* 0x0000000402897212 */ /* 0x000fe200078ec0ff */
[--C-:B------:R-:W-:Y:S01]  /*6f90*/  FFMA.FTZ R2, R164, UR10, -R0.reuse ;  /* 0x0000000aa4027c23 */ /* 0x100fe20008010800 */
[----:B------:R-:W-:Y:S01]  /*6fa0*/  LOP3.LUT R138, R5, R6, RZ, 0xc0, !PT ;  /* 0x00000006058a7212 */ /* 0x000fe200078ec0ff */
[----:B------:R-:W-:Y:S01]  /*6fb0*/  FFMA.FTZ R4, R167, UR10, -R0 ;  /* 0x0000000aa7047c23 */ /* 0x000fe20008010800 */
[----:B------:R-:W-:Y:S01]  /*6fc0*/  SHF.R.U32.HI R5, RZ, 0x10, R10 ;  /* 0x00000010ff057819 */ /* 0x000fe2000001160a */
[----:B------:R3:W-:Y:S01]  /*6fd0*/  MUFU.EX2 R17, R2 ;  /* 0x0000000200117308 */ /* 0x0007e20000000800 */
[----:B------:R-:W-:Y:S02]  /*6fe0*/  LOP3.LUT R6, R10, 0xffff, RZ, 0xc0, !PT ;  /* 0x0000ffff0a067812 */ /* 0x000fe400078ec0ff */
[----:B------:R-:W-:Y:S02]  /*6ff0*/  LOP3.LUT R139, R7, R8, RZ, 0xc0, !PT ;  /* 0x00000008078b7212 */ /* 0x000fe400078ec0ff */
[----:B------:R-:W-:-:S02]  /*7000*/  LOP3.LUT R7, R5, 0xff, RZ, 0xc0, !PT ;  /* 0x000000ff05077812 */ /* 0x000fc400078ec0ff */
[----:B------:R-:W-:Y:S01]  /*7010*/  SHF.R.U32.HI R8, RZ, 0x8, R6 ;  /* 0x00000008ff087819 */ /* 0x000fe20000011606 */
[----:B------:R4:W-:Y:S01]  /*7020*/  MUFU.EX2 R11, R4 ;  /* 0x00000004000b7308 */ /* 0x0009e20000000800 */
[----:B-1----:R-:W-:Y:S01]  /*7030*/  LOP3.LUT R9, R10, 0xff, RZ, 0xc0, !PT ;  /* 0x000000ff0a097812 */ /* 0x002fe200078ec0ff */
[C---:B------:R-:W-:Y:S01]  /*7040*/  HMMA.16816.F32.BF16 R80, R136.reuse, R88, R96 ;  /* 0x000000588850723c */ /* 0x040fe20000041860 */
[----:B------:R-:W-:Y:S02]  /*7050*/  SHF.R.U32.HI R5, RZ, 0x18, R3 ;  /* 0x00000018ff057819 */ /* 0x000fe40000011603 */
[----:B------:R-:W-:Y:S02]  /*7060*/  LOP3.LUT R6, R3, 0xff, RZ, 0xc0, !PT ;  /* 0x000000ff03067812 */ /* 0x000fe400078ec0ff */
[----:B------:R-:W-:Y:S01]  /*7070*/  SHF.R.U32.HI R10, RZ, 0x18, R10 ;  /* 0x00000018ff0a7819 */ /* 0x000fe2000001160a */
[----:B------:R-:W-:Y:S01]  /*7080*/  HMMA.16816.F32.BF16 R96, R136, R104, R112 ;  /* 0x000000688860723c */ /* 0x000fe20000041870 */
[----:B---3--:R-:W-:Y:S01]  /*7090*/  FFMA.FTZ R2, R165, UR10, -R0 ;  /* 0x0000000aa5027c23 */ /* 0x008fe20008010800 */
[----:B------:R-:W-:-:S03]  /*70a0*/  LOP3.LUT R0, R3, 0xffff, RZ, 0xc0, !PT ;  /* 0x0000ffff03007812 */ /* 0x000fc600078ec0ff */
[----:B------:R1:W3:Y:S01]  /*70b0*/  MUFU.EX2 R16, R2 ;  /* 0x0000000200107308 */ /* 0x0002e20000000800 */
[----:B------:R-:W-:Y:S01]  /*70c0*/  HMMA.16816.F32.BF16 R112, R136, R120, R84 ;  /* 0x000000788870723c */ /* 0x000fe20000041854 */
[----:B----4-:R-:W-:-:S05]  /*70d0*/  PRMT R4, R7, 0x5410, R10 ;  /* 0x0000541007047816 */ /* 0x010fca000000000a */
[C---:B------:R-:W-:Y:S06]  /*70e0*/  HMMA.16816.F32.BF16 R124, R136.reuse, R122, R100 ;  /* 0x0000007a887c723c */ /* 0x040fec0000041864 */
[----:B------:R-:W-:Y:S01]  /*70f0*/  HMMA.16816.F32.BF16 R92, R136, R90, R92 ;  /* 0x0000005a885c723c */ /* 0x000fe2000004185c */
[----:B-1----:R-:W-:Y:S02]  /*7100*/  SHF.R.U32.HI R2, RZ, 0x10, R3 ;  /* 0x00000010ff027819 */ /* 0x002fe40000011603 */
[----:B------:R-:W-:-:S03]  /*7110*/  SHF.R.U32.HI R3, RZ, 0x8, R0 ;  /* 0x00000008ff037819 */ /* 0x000fc60000011600 */
[C---:B------:R-:W-:Y:S01]  /*7120*/  HMMA.16816.F32.BF16 R108, R136.reuse, R106, R108 ;  /* 0x0000006a886c723c */ /* 0x040fe2000004186c */
[----:B------:R-:W-:Y:S02]  /*7130*/  LOP3.LUT R2, R2, 0xff, RZ, 0xc0, !PT ;  /* 0x000000ff02027812 */ /* 0x000fe400078ec0ff */
[----:B------:R-:W-:Y:S02]  /*7140*/  PRMT R0, R9, 0x5410, R8 ;  /* 0x0000541009007816 */ /* 0x000fe40000000008 */
[----:B------:R-:W-:Y:S01]  /*7150*/  PRMT R2, R2, 0x5410, R5 ;  /* 0x0000541002027816 */ /* 0x000fe20000000005 */
[C---:B--2---:R-:W-:Y:S01]  /*7160*/  HMMA.16816.F32.BF16 R128, R136.reuse, R12, R148 ;  /* 0x0000000c8880723c */ /* 0x044fe20000041894 */
[----:B------:R-:W-:Y:S02]  /*7170*/  PRMT R6, R6, 0x5410, R3 ;  /* 0x0000541006067816 */ /* 0x000fe40000000003 */
[--C-:B------:R-:W-:Y:S02]  /*7180*/  HSET2.LE.AND R0, R0, R74.reuse, PT ;  /* 0x0000004a00007233 */ /* 0x100fe40003803000 */
[----:B------:R-:W-:Y:S01]  /*7190*/  HSET2.LE.AND R7, R2, R74, PT ;  /* 0x0000004a02077233 */ /* 0x000fe20003803000 */
[----:B------:R-:W-:Y:S01]  /*71a0*/  HMMA.16816.F32.BF16 R136, R136, R14, R76 ;  /* 0x0000000e8888723c */ /* 0x000fe2000004184c */
[----:B------:R-:W-:-:S02]  /*71b0*/  F2FP.BF16.F32.PACK_AB R2, R23, R24 ;  /* 0x000000181702723e */ /* 0x000fc400000010ff */
[--C-:B------:R-:W-:Y:S02]  /*71c0*/  HSET2.LE.AND R3, R4, R74.reuse, PT ;  /* 0x0000004a04037233 */ /* 0x100fe40003803000 */
[----:B---3--:R-:W-:Y:S02]  /*71d0*/  F2FP.BF16.F32.PACK_AB R4, R16, R17 ;  /* 0x000000111004723e */ /* 0x008fe400000010ff */
[----:B------:R-:W-:Y:S01]  /*71e0*/  LOP3.LUT R142, R0, R2, RZ, 0xc0, !PT ;  /* 0x00000002008e7212 */ /* 0x000fe200078ec0ff */
[----:B------:R-:W-:Y:S01]  /*71f0*/  FADD.FTZ R2, R215, R213 ;  /* 0x000000d5d7027221 */ /* 0x000fe20000010000 */
[----:B------:R-:W-:Y:S02]  /*7200*/  F2FP.BF16.F32.PACK_AB R0, R11, R18 ;  /* 0x000000120b00723e */ /* 0x000fe400000010ff */
        /* <DEDUP_REMOVED lines=9> */
[----:B------:R-:W-:Y:S01]  /*72a0*/  HSET2.LE.AND R5, R6, R74, PT ;  /* 0x0000004a06057233 */ /* 0x000fe20003803000 */
[----:B------:R-:W-:Y:S01]  /*72b0*/  FADD.FTZ R3, R227, R3 ;  /* 0x00000003e3037221 */ /* 0x000fe20000010000 */
[----:B------:R-:W-:Y:S01]  /*72c0*/  F2FP.BF16.F32.PACK_AB R6, R157, R173 ;  /* 0x000000ad9d06723e */ /* 0x000fe200000010ff */
[----:B------:R-:W-:Y:S01]  /*72d0*/  FADD.FTZ R2, R187, R2 ;  /* 0x00000002bb027221 */ /* 0x000fe20000010000 */
        /* <DEDUP_REMOVED lines=53> */
[----:B------:R-:W-:-:S02]  /*7630*/  VIADD R202, R199, 0x800 ;  /* 0x00000800c7ca7836 */ /* 0x000fc40000000000 */
[C---:B------:R-:W-:Y:S01]  /*7640*/  VIADD R201, R199.reuse, 0x1000 ;  /* 0x00001000c7c97836 */ /* 0x040fe20000000000 */
[----:B------:R1:W-:Y:S01]  /*7650*/  STL [R1+0x24], R252 ;  /* 0x000024fc01007387 */ /* 0x0003e20000100800 */
[C---:B------:R-:W-:Y:S01]  /*7660*/  HMMA.16816.F32.BF16 R100, R140.reuse, R104, R60 ;  /* 0x000000688c64723c */ /* 0x040fe2000004183c */
[----:B------:R-:W-:Y:S02]  /*7670*/  VIADD R200, R199, 0x1800 ;  /* 0x00001800c7c87836 */ /* 0x000fe40000000000 */
        /* <DEDUP_REMOVED lines=10> */
[----:B------:R-:W-:Y:S01]  /*7720*/  VIADD R212, R248, 0xfffffffe ;  /* 0xfffffffef8d47836 */ /* 0x000fe20000000000 */
[----:B------:R-:W-:-:S04]  /*7730*/  DEPBAR.LE SB0, 0x0 ;  /* 0x000080000000791a */ /* 0x000fc80000000000 */
[----:B------:R-:W-:Y:S01]  /*7740*/  SHF.R.S32.HI R0, RZ, 0x1f, R212 ;  /* 0x0000001fff007819 */ /* 0x000fe200000114d4 */
[----:B------:R-:W-:Y:S01]  /*7750*/  IMAD R4, R233, R212, RZ ;  /* 0x000000d4e9047224 */ /* 0x000fe200078e02ff */
[----:B------:R-:W-:Y:S01]  /*7760*/  ULDC.64 UR8, c[0x0][0x220] ;  /* 0x0000880000087ab9 */ /* 0x000fe20000000a00 */
[----:B------:R-:W-:Y:S01]  /*7770*/  IMAD.WIDE.U32 R2, R212, R232, R234 ;  /* 0x000000e8d4027225 */ /* 0x000fe200078e00ea */
[----:B------:R-:W-:-:S03]  /*7780*/  SHF.L.U64.HI R213, R244, 0x5, R245 ;  /* 0x00000005f4d57819 */ /* 0x000fc600000102f5 */
[----:B------:R-:W-:Y:S01]  /*7790*/  IMAD R0, R0, R232, R4 ;  /* 0x000000e800007224 */ /* 0x000fe200078e0204 */
[----:B------:R-:W-:Y:S01]  /*77a0*/  BAR.SYNC.DEFER_BLOCKING 0x0 ;  /* 0x0000000000007b1d */ /* 0x000fe20000010000 */
[----:B------:R-:W-:Y:S01]  /*77b0*/  IMAD.SHL.U32 R211, R244, 0x20, RZ ;  /* 0x00000020f4d37824 */ /* 0x000fe200078e00ff */
[----:B------:R-:W-:Y:S01]  /*77c0*/  LEA R6, P1, R2, UR8, 0x1 ;  /* 0x0000000802067c11 */ /* 0x000fe2000f8208ff */
[----:B------:R-:W-:-:S03]  /*77d0*/  IMAD.IADD R0, R3, 0x1, R0 ;  /* 0x0000000103007824 */ /* 0x000fc600078e0200 */
[----:B------:R-:W-:Y:S02]  /*77e0*/  IADD3 R4, P0, R211, R6, RZ ;  /* 0x00000006d3047210 */ /* 0x000fe40007f1e0ff */
[----:B------:R-:W-:Y:S02]  /*77f0*/  LEA.HI.X R7, R2, UR9, R0, 0x1, P1 ;  /* 0x0000000902077c11 */ /* 0x000fe400088f0c00 */
[----:B------:R-:W-:-:S03]  /*7800*/  IADD3 R2, P1, R4, R211, RZ ;  /* 0x000000d304027210 */ /* 0x000fc60007f3e0ff */
[----:B------:R-:W-:Y:S01]  /*7810*/  IMAD.X R5, R213, 0x1, R7, P0 ;  /* 0x00000001d5057824 */ /* 0x000fe200000e0607 */
[----:B------:R-:W-:-:S03]  /*7820*/  IADD3 R8, P0, R2, R211, RZ ;  /* 0x000000d302087210 */ /* 0x000fc60007f1e0ff */
[----:B------:R-:W-:-:S04]  /*7830*/  IMAD.X R3, R5, 0x1, R213, P1 ;  /* 0x0000000105037824 */ /* 0x000fc800008e06d5 */
[----:B------:R-:W-:Y:S01]  /*7840*/  IMAD.X R9, R3, 0x1, R213, P0 ;  /* 0x0000000103097824 */ /* 0x000fe200000e06d5 */
[----:B------:R-:W-:Y:S01]  /*7850*/  @!PT LDS RZ, [RZ] ;  /* 0x00000000fffff984 */ /* 0x000fe20000000800 */
[----:B------:R-:W-:Y:S01]  /*7860*/  @!PT LDS RZ, [RZ] ;  /* 0x00000000fffff984 */ /* 0x000fe20000000800 */
[----:B------:R-:W-:Y:S01]  /*7870*/  @!PT LDS RZ, [RZ] ;  /* 0x00000000fffff984 */ /* 0x000fe20000000800 */
[----:B------:R-:W-:Y:S04]  /*7880*/  LDGSTS.E.BYPASS.LTC128B.128 [R214+0x6000], desc[UR24][R6.64] ;  /* 0x0600000006d67fae */ /* 0x000fe8000b901d58 */
[----:B------:R-:W-:Y:S04]  /*7890*/  LDGSTS.E.BYPASS.LTC128B.128 [R214+0x6800], desc[UR24][R4.64] ;  /* 0x0680000004d67fae */ /* 0x000fe8000b901d58 */
[----:B------:R1:W-:Y:S04]  /*78a0*/  LDGSTS.E.BYPASS.LTC128B.128 [R214+0x7000], desc[UR24][R2.64] ;  /* 0x0700000002d67fae */ /* 0x0003e8000b901d58 */
[----:B------:R2:W-:Y:S04]  /*78b0*/  LDGSTS.E.BYPASS.LTC128B.128 [R214+0x7800], desc[UR24][R8.64] ;  /* 0x0780000008d67fae */ /* 0x0005e8000b901d58 */
[----:B------:R-:W-:Y:S04]  /*78c0*/  LDSM.16.M88.4 R12, [R195] ;  /* 0x00000000c30c783b */ /* 0x000fe80000000200 */
[----:B------:R-:W3:Y:S04]  /*78d0*/  LDSM.16.M88.4 R16, [R188+0x4000] ;  /* 0x00400000bc10783b */ /* 0x000ee80000000200 */
[----:B------:R-:W-:Y:S04]  /*78e0*/  LDSM.16.M88.4 R36, [R188+0x5000] ;  /* 0x00500000bc24783b */ /* 0x000fe80000000200 */
[----:B------:R-:W4:Y:S04]  /*78f0*/  LDSM.16.M88.4 R20, [R188+0x4800] ;  /* 0x00480000bc14783b */ /* 0x000f280000000200 */
[----:B------:R-:W-:Y:S01]  /*7900*/  LDSM.16.M88.4 R32, [R188+0x5800] ;  /* 0x00580000bc20783b */ /* 0x000fe20000000200 */
[----:B-1----:R-:W-:-:S03]  /*7910*/  VIADD R2, R248, 0xfffffffe ;  /* 0xfffffffef8027836 */ /* 0x002fc60000000000 */
[----:B------:R-:W-:Y:S01]  /*7920*/  LDSM.16.M88.4 R4, [R198+0x2000] ;  /* 0x00200000c604783b */ /* 0x000fe20000000200 */
[----:B------:R-:W-:-:S03]  /*7930*/  IMAD R0, R2, 0x40, R240 ;  /* 0x0000004002007824 */ /* 0x000fc600078e02f0 */
[----:B--2---:R-:W1:Y:S01]  /*7940*/  LDSM.16.M88.4 R8, [R195+0x2000] ;  /* 0x00200000c308783b */ /* 0x004e620000000200 */
[----:B------:R-:W-:Y:S01]  /*7950*/  ISETP.GT.AND P0, PT, R2, UR22, PT ;  /* 0x0000001602007c0c */ /* 0x000fe2000bf04270 */
[C---:B------:R-:W-:Y:S02]  /*7960*/  VIADD R3, R0.reuse, 0x38 ;  /* 0x0000003800037836 */ /* 0x040fe40000000000 */
[----:B------:R-:W2:Y:S01]  /*7970*/  LDSM.16.M88.4 R44, [R194+0x5000] ;  /* 0x00500000c22c783b */ /* 0x000ea20000000200 */
[C---:B------:R-:W-:Y:S02]  /*7980*/  ISETP.GE.AND P4, PT, R0.reuse, R207, PT ;  /* 0x000000cf0000720c */ /* 0x040fe40003f86270 */
[C---:B------:R-:W-:Y:S01]  /*7990*/  ISETP.GE.AND P2, PT, R0.reuse, R209, PT ;  /* 0x000000d10000720c */ /* 0x040fe20003f46270 */
[----:B------:R-:W5:Y:S01]  /*79a0*/  LDSM.16.M88.4 R28, [R194+0x4000] ;  /* 0x00400000c21c783b */ /* 0x000f620000000200 */
[C---:B------:R-:W-:Y:S02]  /*79b0*/  ISETP.LT.OR P4, PT, R0.reuse, R204, P4 ;  /* 0x000000cc0000720c */ /* 0x040fe40002781670 */
[----:B------:R-:W-:Y:S01]  /*79c0*/  ISETP.LT.OR P2, PT, R0, R203, P2 ;  /* 0x000000cb0000720c */ /* 0x000fe20001741670 */
[----:B------:R-:W-:Y:S04]  /*79d0*/  LDSM.16.M88.4 R24, [R194+0x4800] ;  /* 0x00480000c218783b */ /* 0x000fe80000000200 */
[----:B------:R-:W-:Y:S01]  /*79e0*/  LDSM.16.M88.4 R40, [R194+0x5800] ;  /* 0x00580000c228783b */ /* 0x000fe20000000200 */
[C---:B---3--:R-:W-:Y:S03]  /*79f0*/  HMMA.16816.F32.BF16 R220, R12.reuse, R16, RZ ;  /* 0x000000100cdc723c */ /* 0x048fe600000418ff */
[----:B------:R-:W-:Y:S04]  /*7a00*/  LDSM.16.M88.4 R56, [R202] ;  /* 0x00000000ca38783b */ /* 0x000fe80000000200 */
[----:B------:R-:W-:Y:S01]  /*7a10*/  LDSM.16.M88.4 R52, [R201] ;  /* 0x00000000c934783b */ /* 0x000fe20000000200 */
[C---:B------:R-:W-:Y:S03]  /*7a20*/  HMMA.16816.F32.BF16 R216, R12.reuse, R18, RZ ;  /* 0x000000120cd8723c */ /* 0x040fe600000418ff */
[----:B------:R-:W-:Y:S03]  /*7a30*/  LDSM.16.M88.4 R60, [R199] ;  /* 0x00000000c73c783b */ /* 0x000fe60000000200 */
[C---:B----4-:R-:W-:Y:S01]  /*7a40*/  HMMA.16816.F32.BF16 R176, R12.reuse, R22, RZ ;  /* 0x000000160cb0723c */ /* 0x050fe200000418ff */
[----:B------:R-:W-:Y:S04]  /*7a50*/  LDSM.16.M88.4 R48, [R200] ;  /* 0x00000000c830783b */ /* 0x000fe80000000200 */
[----:B------:R-:W0:Y:S01]  /*7a60*/  LDGDEPBAR ;  /* 0x00000000000079af */ /* 0x000e220000000000 */
        /* <DEDUP_REMOVED lines=10> */
[C---:B------:R-:W-:Y:S01]  /*7b10*/  HMMA.16816.F32.BF16 R8, R12.reuse, R20, RZ ;  /* 0x000000140c08723c */ /* 0x040fe200000418ff */
[----:B------:R-:W3:Y:S05]  /*7b20*/  LDSM.16.M88.4 R20, [R196+0x2000] ;  /* 0x00200000c414783b */ /* 0x000eea0000000200 */
[C---:B------:R-:W-:Y:S06]  /*7b30*/  HMMA.16816.F32.BF16 R168, R12.reuse, R38, RZ ;  /* 0x000000260ca8723c */ /* 0x040fec00000418ff */
[C---:B------:R-:W-:Y:S06]  /*7b40*/  HMMA.16816.F32.BF16 R76, R12.reuse, R32, RZ ;  /* 0x000000200c4c723c */ /* 0x040fec00000418ff */
[----:B------:R-:W-:Y:S06]  /*7b50*/  HMMA.16816.F32.BF16 R64, R12, R34, RZ ;  /* 0x000000220c40723c */ /* 0x000fec00000418ff */
[C---:B--2---:R-:W-:Y:S06]  /*7b60*/  HMMA.16816.F32.BF16 R12, R4.reuse, R44, R160 ;  /* 0x0000002c040c723c */ /* 0x044fec00000418a0 */
[----:B-----5:R-:W-:Y:S06]  /*7b70*/  HMMA.16816.F32.BF16 R160, R4, R30, R184 ;  /* 0x0000001e04a0723c */ /* 0x020fec00000418b8 */
[----:B-1----:R-:W-:Y:S06]  /*7b80*/  HMMA.16816.F32.BF16 R184, R16, R28, R220 ;  /* 0x0000001c10b8723c */ /* 0x002fec00000418dc */
[-C--:B------:R-:W-:Y:S06]  /*7b90*/  HMMA.16816.F32.BF16 R32, R4, R24.reuse, R148 ;  /* 0x000000180420723c */ /* 0x080fec0000041894 */
[----:B------:R-:W-:Y:S01]  /*7ba0*/  HMMA.16816.F32.BF16 R220, R16, R24, R8 ;  /* 0x0000001810dc723c */ /* 0x000fe20000041808 */
[----:B------:R-:W1:Y:S05]  /*7bb0*/  LDSM.16.M88.4 R8, [R196] ;  /* 0x00000000c408783b */ /* 0x000e6a0000000200 */
[C---:B------:R-:W-:Y:S06]  /*7bc0*/  HMMA.16816.F32.BF16 R36, R4.reuse, R28, R144 ;  /* 0x0000001c0424723c */ /* 0x040fec0000041890 */
[C---:B------:R-:W-:Y:S06]  /*7bd0*/  HMMA.16816.F32.BF16 R148, R4.reuse, R40, R164 ;  /* 0x000000280494723c */ /* 0x040fec00000418a4 */
[C---:B------:R-:W-:Y:S06]  /*7be0*/  HMMA.16816.F32.BF16 R236, R4.reuse, R26, R180 ;  /* 0x0000001a04ec723c */ /* 0x040fec00000418b4 */
[C---:B------:R-:W-:Y:S06]  /*7bf0*/  HMMA.16816.F32.BF16 R172, R4.reuse, R46, R172 ;  /* 0x0000002e04ac723c */ /* 0x040fec00000418ac */
[----:B------:R-:W-:Y:S01]  /*7c00*/  HMMA.16816.F32.BF16 R224, R4, R42, R156 ;  /* 0x0000002a04e0723c */ /* 0x000fe2000004189c */
[----:B------:R-:W-:Y:S05]  /*7c10*/  LDSM.16.M88.4 R4, [R197+0x2000] ;  /* 0x00200000c504783b */ /* 0x000fea0000000200 */
[C---:B------:R-:W-:Y:S01]  /*7c20*/  HMMA.16816.F32.BF16 R144, R16.reuse, R30, R216 ;  /* 0x0000001e1090723c */ /* 0x040fe200000418d8 */
[----:B------:R-:W2:Y:S05]  /*7c30*/  LDSM.16.M88.4 R28, [R193] ;  /* 0x00000000c11c783b */ /* 0x000eaa0000000200 */
[C---:B------:R-:W-:Y:S06]  /*7c40*/  HMMA.16816.F32.BF16 R228, R16.reuse, R44, R152 ;  /* 0x0000002c10e4723c */ /* 0x040fec0000041898 */
[C---:B------:R-:W-:Y:S06]  /*7c50*/  HMMA.16816.F32.BF16 R156, R16.reuse, R46, R168 ;  /* 0x0000002e109c723c */ /* 0x040fec00000418a8 */
[C---:B------:R-:W-:Y:S06]  /*7c60*/  HMMA.16816.F32.BF16 R232, R16.reuse, R40, R76 ;  /* 0x0000002810e8723c */ /* 0x040fec000004184c */
[C---:B------:R-:W-:Y:S01]  /*7c70*/  HMMA.16816.F32.BF16 R76, R16.reuse, R26, R176 ;  /* 0x0000001a104c723c */ /* 0x040fe200000418b0 */
[----:B------:R-:W-:Y:S05]  /*7c80*/  LDSM.16.M88.4 R24, [R193+0x800] ;  /* 0x00080000c118783b */ /* 0x000fea0000000200 */
[----:B------:R-:W-:Y:S01]  /*7c90*/  HMMA.16816.F32.BF16 R152, R16, R42, R64 ;  /* 0x0000002a1098723c */ /* 0x000fe20000041840 */
[----:B------:R-:W-:Y:S05]  /*7ca0*/  LDSM.16.M88.4 R16, [R193+0x1000] ;  /* 0x00100000c110783b */ /* 0x000fea0000000200 */
[C---:B---3--:R-:W-:Y:S01]  /*7cb0*/  HMMA.16816.F32.BF16 R164, R20.reuse, R56, R32 ;  /* 0x0000003814a4723c */ /* 0x048fe20000041820 */
[----:B------:R-:W3:Y:S05]  /*7cc0*/  LDSM.16.M88.4 R32, [R193+0x1800] ;  /* 0x00180000c120783b */ /* 0x000eea0000000200 */
[----:B------:R-:W-:Y:S01]  /*7cd0*/  HMMA.16816.F32.BF16 R168, R20, R52, R12 ;  /* 0x0000003414a8723c */ /* 0x000fe2000004180c */
[----:B------:R-:W4:Y:S01]  /*7ce0*/  LDSM.16.M88.4 R12, [R197] ;  /* 0x00000000c50c783b */ /* 0x000f220000000200 */
[----:B------:R-:W-:-:S04]  /*7cf0*/  DEPBAR.LE SB0, 0x0 ;  /* 0x000080000000791a */ /* 0x000fc80000000000 */
[C---:B------:R-:W-:Y:S06]  /*7d00*/  HMMA.16816.F32.BF16 R64, R20.reuse, R60, R36 ;  /* 0x0000003c1440723c */ /* 0x040fec0000041824 */
[C---:B------:R-:W-:Y:S06]  /*7d10*/  HMMA.16816.F32.BF16 R44, R20.reuse, R62, R160 ;  /* 0x0000003e142c723c */ /* 0x040fec00000418a0 */
[C---:B------:R-:W-:Y:S06]  /*7d20*/  HMMA.16816.F32.BF16 R180, R20.reuse, R48, R148 ;  /* 0x0000003014b4723c */ /* 0x040fec0000041894 */
[----:B------:R-:W-:Y:S06]  /*7d30*/  HMMA.16816.F32.BF16 R172, R20, R54, R172 ;  /* 0x0000003614ac723c */ /* 0x000fec00000418ac */
[C---:B-1----:R-:W-:Y:S06]  /*7d40*/  HMMA.16816.F32.BF16 R40, R8.reuse, R52, R228 ;  /* 0x000000340828723c */ /* 0x042fec00000418e4 */
[C---:B------:R-:W-:Y:S06]  /*7d50*/  HMMA.16816.F32.BF16 R52, R8.reuse, R54, R156 ;  /* 0x000000360834723c */ /* 0x040fec000004189c */
[----:B------:R-:W-:Y:S06]  /*7d60*/  HMMA.16816.F32.BF16 R148, R8, R62, R144 ;  /* 0x0000003e0894723c */ /* 0x000fec0000041890 */
[----:B------:R-:W-:Y:S06]  /*7d70*/  HMMA.16816.F32.BF16 R160, R20, R58, R236 ;  /* 0x0000003a14a0723c */ /* 0x000fec00000418ec */
[----:B------:R-:W-:Y:S06]  /*7d80*/  HMMA.16816.F32.BF16 R144, R8, R56, R220 ;  /* 0x000000380890723c */ /* 0x000fec00000418dc */
[----:B------:R-:W-:Y:S06]  /*7d90*/  HMMA.16816.F32.BF16 R176, R20, R50, R224 ;  /* 0x0000003214b0723c */ /* 0x000fec00000418e0 */
[C---:B------:R-:W-:Y:S06]  /*7da0*/  HMMA.16816.F32.BF16 R184, R8.reuse, R60, R184 ;  /* 0x0000003c08b8723c */ /* 0x040fec00000418b8 */
[C---:B------:R-:W-:Y:S06]  /*7db0*/  HMMA.16816.F32.BF16 R56, R8.reuse, R58, R76 ;  /* 0x0000003a0838723c */ /* 0x040fec000004184c */
[C---:B------:R-:W-:Y:S06]  /*7dc0*/  HMMA.16816.F32.BF16 R36, R8.reuse, R48, R232 ;  /* 0x000000300824723c */ /* 0x040fec00000418e8 */
[----:B------:R-:W-:Y:S06]  /*7dd0*/  HMMA.16816.F32.BF16 R8, R8, R50, R152 ;  /* 0x000000320808723c */ /* 0x000fec0000041898 */
[C---:B--2---:R-:W-:Y:S06]  /*7de0*/  HMMA.16816.F32.BF16 R20, R4.reuse, R28, R64 ;  /* 0x0000001c0414723c */ /* 0x044fec0000041840 */
[C---:B------:R-:W-:Y:S06]  /*7df0*/  HMMA.16816.F32.BF16 R44, R4.reuse, R30, R44 ;  /* 0x0000001e042c723c */ /* 0x040fec000004182c */
[C---:B---3--:R-:W-:Y:S06]  /*7e00*/  HMMA.16816.F32.BF16 R156, R4.reuse, R32, R180 ;  /* 0x00000020049c723c */ /* 0x048fec00000418b4 */
[-C--:B------:R-:W-:Y:S06]  /*7e10*/  HMMA.16816.F32.BF16 R76, R4, R18.reuse, R172 ;  /* 0x00000012044c723c */ /* 0x080fec00000418ac */
[----:B----4-:R-:W-:Y:S06]  /*7e20*/  HMMA.16816.F32.BF16 R180, R12, R18, R52 ;  /* 0x000000120cb4723c */ /* 0x010fec0000041834 */
[----:B------:R-:W-:Y:S01]  /*7e30*/  HMMA.16816.F32.BF16 R48, R4, R24, R164 ;  /* 0x000000180430723c */ /* 0x000fe200000418a4 */
[----:B------:R-:W-:-:S05]  /*7e40*/  VIADD R18, R0, 0x1 ;  /* 0x0000000100127836 */ /* 0x000fca0000000000 */
[C---:B------:R-:W-:Y:S01]  /*7e50*/  HMMA.16816.F32.BF16 R60, R4.reuse, R26, R160 ;  /* 0x0000001a043c723c */ /* 0x040fe200000418a0 */
[C---:B------:R-:W-:Y:S02]  /*7e60*/  ISETP.GE.AND P1, PT, R18.reuse, R209, PT ;  /* 0x000000d11200720c */ /* 0x040fe40003f26270 */
[C---:B------:R-:W-:Y:S02]  /*7e70*/  ISETP.GE.AND P3, PT, R18.reuse, R207, PT ;  /* 0x000000cf1200720c */ /* 0x040fe40003f66270 */
[C---:B------:R-:W-:Y:S01]  /*7e80*/  ISETP.LT.OR P1, PT, R18.reuse, R203, P1 ;  /* 0x000000cb1200720c */ /* 0x040fe20000f21670 */
[----:B------:R-:W-:Y:S01]  /*7e90*/  HMMA.16816.F32.BF16 R64, R4, R16, R168 ;  /* 0x000000100440723c */ /* 0x000fe200000418a8 */
[----:B------:R-:W-:-:S05]  /*7ea0*/  ISETP.LT.OR P3, PT, R18, R204, P3 ;  /* 0x000000cc1200720c */ /* 0x000fca0001f61670 */
[----:B------:R-:W-:Y:S06]  /*7eb0*/  HMMA.16816.F32.BF16 R152, R4, R34, R176 ;  /* 0x000000220498723c */ /* 0x000fec00000418b0 */
[C---:B------:R-:W-:Y:S01]  /*7ec0*/  HMMA.16816.F32.BF16 R184, R12.reuse, R28, R184 ;  /* 0x0000001c0cb8723c */ /* 0x040fe200000418b8 */
[C---:B------:R-:W-:Y:S02]  /*7ed0*/  VIADD R7, R0.reuse, 0x20 ;  /* 0x0000002000077836 */ /* 0x040fe40000000000 */
[C---:B------:R-:W-:Y:S02]  /*7ee0*/  VIADD R6, R0.reuse, 0x21 ;  /* 0x0000002100067836 */ /* 0x040fe40000000000 */
[----:B------:R-:W-:Y:S01]  /*7ef0*/  VIADD R5, R0, 0x28 ;  /* 0x0000002800057836 */ /* 0x000fe20000000000 */
[----:B------:R-:W-:Y:S01]  /*7f00*/  HMMA.16816.F32.BF16 R172, R12, R30, R148 ;  /* 0x0000001e0cac723c */ /* 0x000fe20000041894 */
[----:B------:R-:W-:Y:S01]  /*7f10*/  FSEL R28, R20, -INF , !P4 ;  /* 0xff800000141c7808 */ /* 0x000fe20006000000 */
[----:B------:R-:W-:-:S02]  /*7f20*/  VIADD R4, R0, 0x29 ;  /* 0x0000002900047836 */ /* 0x000fc40000000000 */
[----:B------:R-:W-:Y:S02]  /*7f30*/  ISETP.GE.AND P5, PT, R5, R207, PT ;  /* 0x000000cf0500720c */ /* 0x000fe40003fa6270 */
[C---:B------:R-:W-:Y:S01]  /*7f40*/  HMMA.16816.F32.BF16 R168, R12.reuse, R24, R144 ;  /* 0x000000180ca8723c */ /* 0x040fe20000041890 */
[----:B------:R-:W-:Y:S02]  /*7f50*/  FSEL R30, R21, -INF , !P3 ;  /* 0xff800000151e7808 */ /* 0x000fe40005800000 */
[----:B------:R-:W-:Y:S01]  /*7f60*/  FMNMX.FTZ R2, R71, R28, !PT ;  /* 0x0000001c47027209 */ /* 0x000fe20007810000 */
[----:B------:R-:W-:Y:S01]  /*7f70*/  BAR.SYNC.DEFER_BLOCKING 0x0 ;  /* 0x0000000000007b1d */ /* 0x000fe20000010000 */
[----:B------:R-:W-:Y:S01]  /*7f80*/  ISETP.LT.OR P5, PT, R5, R204, P5 ;  /* 0x000000cc0500720c */ /* 0x000fe20002fa1670 */
[----:B------:R-:W-:Y:S01]  /*7f90*/  HMMA.16816.F32.BF16 R160, R12, R26, R56 ;  /* 0x0000001a0ca0723c */ /* 0x000fe20000041838 */
[----:B------:R-:W-:Y:S02]  /*7fa0*/  FMNMX.FTZ R2, R30, R2, !PT ;  /* 0x000000021e027209 */ /* 0x000fe40007810000 */
[----:B------:R-:W-:-:S03]  /*7fb0*/  FSEL R221, R76, -INF , !P5 ;  /* 0xff8000004cdd7808 */ /* 0x000fc60006800000 */
[C---:B------:R-:W-:Y:S06]  /*7fc0*/  HMMA.16816.F32.BF16 R164, R12.reuse, R16, R40 ;  /* 0x000000100ca4723c */ /* 0x040fec0000041828 */
[----:B------:R-:W-:Y:S01]  /*7fd0*/  HMMA.16816.F32.BF16 R216, R12, R32, R36 ;  /* 0x000000200cd8723c */ /* 0x000fe20000041824 */
[C---:B------:R-:W-:Y:S02]  /*7fe0*/  VIADD R17, R0.reuse, 0x30 ;  /* 0x0000003000117836 */ /* 0x040fe40000000000 */
[----:B------:R-:W-:-:S03]  /*7ff0*/  VIADD R16, R0, 0x31 ;  /* 0x0000003100107836 */ /* 0x000fc60000000000 */
[----:B------:R-:W-:Y:S01]  /*8000*/  HMMA.16816.F32.BF16 R176, R12, R34, R8 ;  /* 0x000000220cb0723c */ /* 0x000fe20000041808 */
[----:B------:R-:W-:Y:S02]  /*8010*/  FSEL R36, R23, -INF , !P1 ;  /* 0xff80000017247808 */ /* 0x000fe40004800000 */
[----:B------:R-:W-:Y:S02]  /*8020*/  FSEL R32, R22, -INF , !P2 ;  /* 0xff80000016207808 */ /* 0x000fe40005000000 */
[CC--:B------:R-:W-:Y:S02]  /*8030*/  ISETP.GE.AND P6, PT, R17.reuse, R207.reuse, PT ;  /* 0x000000cf1100720c */ /* 0x0c0fe40003fc6270 */
[----:B------:R-:W-:Y:S01]  /*8040*/  VIADD R15, R0, 0x8 ;  /* 0x00000008000f7836 */ /* 0x000fe20000000000 */
[-C--:B------:R-:W-:Y:S01]  /*8050*/  ISETP.GE.AND P5, PT, R16, R207.reuse, PT ;  /* 0x000000cf1000720c */ /* 0x080fe20003fa6270 */
[C---:B------:R-:W-:Y:S01]  /*8060*/  VIADD R12, R0.reuse, 0x9 ;  /* 0x00000009000c7836 */ /* 0x040fe20000000000 */
[-C--:B------:R-:W-:Y:S01]  /*8070*/  ISETP.LT.OR P6, PT, R17, R204.reuse, P6 ;  /* 0x000000cc1100720c */ /* 0x080fe200037c1670 */
[C---:B------:R-:W-:Y:S01]  /*8080*/  VIADD R11, R0.reuse, 0x10 ;  /* 0x00000010000b7836 */ /* 0x040fe20000000000 */
[C---:B------:R-:W-:Y:S01]  /*8090*/  ISETP.GE.AND P4, PT, R15.reuse, R207, PT ;  /* 0x000000cf0f00720c */ /* 0x040fe20003f86270 */
[----:B------:R-:W-:Y:S01]  /*80a0*/  VIADD R10, R0, 0x11 ;  /* 0x00000011000a7836 */ /* 0x000fe20000000000 */
[----:B------:R-:W-:Y:S01]  /*80b0*/  ISETP.GE.AND P1, PT, R12, R209, PT ;  /* 0x000000d10c00720c */ /* 0x000fe20003f26270 */
[----:B------:R-:W-:Y:S01]  /*80c0*/  VIADD R9, R0, 0x18 ;  /* 0x0000001800097836 */ /* 0x000fe20000000000 */
[----:B------:R-:W-:Y:S01]  /*80d0*/  ISETP.GE.AND P3, PT, R12, R207, PT ;  /* 0x000000cf0c00720c */ /* 0x000fe20003f66270 */
[----:B------:R-:W-:Y:S01]  /*80e0*/  VIADD R8, R0, 0x19 ;  /* 0x0000001900087836 */ /* 0x000fe20000000000 */
[----:B------:R-:W-:-:S02]  /*80f0*/  ISETP.LT.OR P4, PT, R15, R204, P4 ;  /* 0x000000cc0f00720c */ /* 0x000fc40002781670 */
[C---:B------:R-:W-:Y:S02]  /*8100*/  ISETP.LT.OR P1, PT, R12.reuse, R203, P1 ;  /* 0x000000cb0c00720c */ /* 0x040fe40000f21670 */
[----:B------:R-:W-:Y:S02]  /*8110*/  ISETP.LT.OR P3, PT, R12, R204, P3 ;  /* 0x000000cc0c00720c */ /* 0x000fe40001f61670 */
[----:B------:R-:W-:Y:S02]  /*8120*/  FSEL R29, R44, -INF , !P4 ;  /* 0xff8000002c1d7808 */ /* 0x000fe40006000000 */
[----:B------:R-:W-:Y:S02]  /*8130*/  ISETP.GE.AND P4, PT, R11, R207, PT ;  /* 0x000000cf0b00720c */ /* 0x000fe40003f86270 */
[----:B------:R-:W-:Y:S02]  /*8140*/  FSEL R35, R47, -INF , !P1 ;  /* 0xff8000002f237808 */ /* 0x000fe40004800000 */
[----:B------:R-:W-:-:S02]  /*8150*/  FSEL R31, R45, -INF , !P3 ;  /* 0xff8000002d1f7808 */ /* 0x000fc40005800000 */
[C---:B------:R-:W-:Y:S02]  /*8160*/  ISETP.GE.AND P1, PT, R10.reuse, R209, PT ;  /* 0x000000d10a00720c */ /* 0x040fe40003f26270 */
[----:B------:R-:W-:Y:S02]  /*8170*/  ISETP.GE.AND P3, PT, R10, R207, PT ;  /* 0x000000cf0a00720c */ /* 0x000fe40003f66270 */
[----:B------:R-:W-:Y:S02]  /*8180*/  ISETP.LT.OR P4, PT, R11, R204, P4 ;  /* 0x000000cc0b00720c */ /* 0x000fe40002781670 */
[----:B------:R-:W-:Y:S01]  /*8190*/  FMNMX.FTZ R13, R29, R2, !PT ;  /* 0x000000021d0d7209 */ /* 0x000fe20007810000 */
[----:B------:R-:W-:Y:S01]  /*81a0*/  VIADD R2, R0, 0x39 ;  /* 0x0000003900027836 */ /* 0x000fe20000000000 */
[C---:B------:R-:W-:Y:S02]  /*81b0*/  ISETP.LT.OR P1, PT, R10.reuse, R203, P1 ;  /* 0x000000cb0a00720c */ /* 0x040fe40000f21670 */
[----:B------:R-:W-:-:S02]  /*81c0*/  ISETP.LT.OR P3, PT, R10, R204, P3 ;  /* 0x000000cc0a00720c */ /* 0x000fc40001f61670 */
[----:B------:R-:W-:Y:S02]  /*81d0*/  FSEL R69, R48, -INF , !P4 ;  /* 0xff80000030457808 */ /* 0x000fe40006000000 */
[----:B------:R-:W-:Y:S02]  /*81e0*/  ISETP.GE.AND P4, PT, R9, R207, PT ;  /* 0x000000cf0900720c */ /* 0x000fe40003f86270 */
[----:B------:R-:W-:Y:S02]  /*81f0*/  FMNMX.FTZ R13, R31, R13, !PT ;  /* 0x0000000d1f0d7209 */ /* 0x000fe40007810000 */
[----:B------:R-:W-:Y:S02]  /*8200*/  FSEL R151, R51, -INF , !P1 ;  /* 0xff80000033977808 */ /* 0x000fe40004800000 */
[----:B------:R-:W-:Y:S02]  /*8210*/  FSEL R144, R49, -INF , !P3 ;  /* 0xff80000031907808 */ /* 0x000fe40005800000 */
[----:B------:R-:W-:-:S02]  /*8220*/  ISETP.GE.AND P1, PT, R8, R209, PT ;  /* 0x000000d10800720c */ /* 0x000fc40003f26270 */
[C---:B------:R-:W-:Y:S02]  /*8230*/  ISETP.GE.AND P3, PT, R8.reuse, R207, PT ;  /* 0x000000cf0800720c */ /* 0x040fe40003f66270 */
[-C--:B------:R-:W-:Y:S02]  /*8240*/  ISETP.LT.OR P4, PT, R9, R204.reuse, P4 ;  /* 0x000000cc0900720c */ /* 0x080fe40002781670 */
[----:B------:R-:W-:Y:S02]  /*8250*/  FMNMX.FTZ R13, R69, R13, !PT ;  /* 0x0000000d450d7209 */ /* 0x000fe40007810000 */
[C---:B------:R-:W-:Y:S02]  /*8260*/  ISETP.LT.OR P1, PT, R8.reuse, R203, P1 ;  /* 0x000000cb0800720c */ /* 0x040fe40000f21670 */
[----:B------:R-:W-:Y:S02]  /*8270*/  ISETP.LT.OR P3, PT, R8, R204, P3 ;  /* 0x000000cc0800720c */ /* 0x000fe40001f61670 */
[----:B------:R-:W-:-:S02]  /*8280*/  FSEL R145, R60, -INF , !P4 ;  /* 0xff8000003c917808 */ /* 0x000fc40006000000 */
[----:B------:R-:W-:Y:S02]  /*8290*/  ISETP.GE.AND P4, PT, R7, R207, PT ;  /* 0x000000cf0700720c */ /* 0x000fe40003f86270 */
[----:B------:R-:W-:Y:S02]  /*82a0*/  FMNMX.FTZ R13, R144, R13, !PT ;  /* 0x0000000d900d7209 */ /* 0x000fe40007810000 */
[-C--:B------:R-:W-:Y:S02]  /*82b0*/  ISETP.GE.AND P2, PT, R15, R209.reuse, PT ;  /* 0x000000d10f00720c */ /* 0x080fe40003f46270 */
[----:B------:R-:W-:Y:S02]  /*82c0*/  FSEL R149, R63, -INF , !P1 ;  /* 0xff8000003f957808 */ /* 0x000fe40004800000 */
[----:B------:R-:W-:Y:S02]  /*82d0*/  FSEL R146, R61, -INF , !P3 ;  /* 0xff8000003d927808 */ /* 0x000fe40005800000 */
[----:B------:R-:W-:-:S02]  /*82e0*/  ISETP.GE.AND P1, PT, R6, R209, PT ;  /* 0x000000d10600720c */ /* 0x000fc40003f26270 */
[C---:B------:R-:W-:Y:S02]  /*82f0*/  ISETP.GE.AND P3, PT, R6.reuse, R207, PT ;  /* 0x000000cf0600720c */ /* 0x040fe40003f66270 */
[-C--:B------:R-:W-:Y:S02]  /*8300*/  ISETP.LT.OR P4, PT, R7, R204.reuse, P4 ;  /* 0x000000cc0700720c */ /* 0x080fe40002781670 */
[----:B------:R-:W-:Y:S02]  /*8310*/  FMNMX.FTZ R14, R145, R13, !PT ;  /* 0x0000000d910e7209 */ /* 0x000fe40007810000 */
[-C--:B------:R-:W-:Y:S02]  /*8320*/  ISETP.LT.OR P2, PT, R15, R203.reuse, P2 ;  /* 0x000000cb0f00720c */ /* 0x080fe40001741670 */
[C---:B------:R-:W-:Y:S02]  /*8330*/  ISETP.LT.OR P1, PT, R6.reuse, R203, P1 ;  /* 0x000000cb0600720c */ /* 0x040fe40000f21670 */
[----:B------:R-:W-:-:S02]  /*8340*/  ISETP.LT.OR P3, PT, R6, R204, P3 ;  /* 0x000000cc0600720c */ /* 0x000fc40001f61670 */
[----:B------:R-:W-:Y:S02]  /*8350*/  FSEL R220, R64, -INF , !P4 ;  /* 0xff80000040dc7808 */ /* 0x000fe40006000000 */
[----:B------:R-:W-:Y:S02]  /*8360*/  FMNMX.FTZ R13, R70, R32, !PT ;  /* 0x00000020460d7209 */ /* 0x000fe40007810000 */
[----:B------:R-:W-:Y:S02]  /*8370*/  FMNMX.FTZ R14, R146, R14, !PT ;  /* 0x0000000e920e7209 */ /* 0x000fe40007810000 */
[----:B------:R-:W-:Y:S02]  /*8380*/  FSEL R33, R46, -INF , !P2 ;  /* 0xff8000002e217808 */ /* 0x000fe40005000000 */
[----:B------:R-:W-:Y:S02]  /*8390*/  ISETP.GE.AND P2, PT, R11, R209, PT ;  /* 0x000000d10b00720c */ /* 0x000fe40003f46270 */
[----:B------:R-:W-:-:S02]  /*83a0*/  FSEL R231, R67, -INF , !P1 ;  /* 0xff80000043e77808 */ /* 0x000fc40004800000 */
[----:B------:R-:W-:Y:S02]  /*83b0*/  FSEL R222, R65, -INF , !P3 ;  /* 0xff80000041de7808 */ /* 0x000fe40005800000 */
[----:B------:R-:W-:Y:S02]  /*83c0*/  ISETP.GE.AND P1, PT, R4, R207, PT ;  /* 0x000000cf0400720c */ /* 0x000fe40003f26270 */
[----:B------:R-:W-:Y:S02]  /*83d0*/  FMNMX.FTZ R13, R36, R13, !PT ;  /* 0x0000000d240d7209 */ /* 0x000fe40007810000 */
[----:B------:R-:W-:Y:S02]  /*83e0*/  FMNMX.FTZ R14, R220, R14, !PT ;  /* 0x0000000edc0e7209 */ /* 0x000fe40007810000 */
[----:B------:R-:W-:Y:S02]  /*83f0*/  ISETP.LT.OR P2, PT, R11, R203, P2 ;  /* 0x000000cb0b00720c */ /* 0x000fe40001741670 */
[----:B------:R-:W-:-:S02]  /*8400*/  ISETP.LT.OR P1, PT, R4, R204, P1 ;  /* 0x000000cc0400720c */ /* 0x000fc40000f21670 */
[----:B------:R-:W-:Y:S02]  /*8410*/  FMNMX.FTZ R13, R33, R13, !PT ;  /* 0x0000000d210d7209 */ /* 0x000fe40007810000 */
[----:B------:R-:W-:Y:S02]  /*8420*/  FMNMX.FTZ R14, R222, R14, !PT ;  /* 0x0000000ede0e7209 */ /* 0x000fe40007810000 */
[----:B------:R-:W-:Y:S02]  /*8430*/  FSEL R147, R50, -INF , !P2 ;  /* 0xff80000032937808 */ /* 0x000fe40005000000 */
[----:B------:R-:W-:Y:S02]  /*8440*/  ISETP.GE.AND P2, PT, R9, R209, PT ;  /* 0x000000d10900720c */ /* 0x000fe40003f46270 */
[----:B------:R-:W-:Y:S02]  /*8450*/  FSEL R228, R77, -INF , !P1 ;  /* 0xff8000004de47808 */ /* 0x000fe40004800000 */
[----:B------:R-:W-:-:S02]  /*8460*/  FMNMX.FTZ R13, R35, R13, !PT ;  /* 0x0000000d230d7209 */ /* 0x000fc40007810000 */
[----:B------:R-:W-:Y:S02]  /*8470*/  FMNMX.FTZ R14, R221, R14, !PT ;  /* 0x0000000edd0e7209 */ /* 0x000fe40007810000 */
[----:B------:R-:W-:Y:S02]  /*8480*/  ISETP.LT.OR P2, PT, R9, R203, P2 ;  /* 0x000000cb0900720c */ /* 0x000fe40001741670 */
[----:B------:R-:W-:Y:S02]  /*8490*/  ISETP.LT.OR P5, PT, R16, R204, P5 ;  /* 0x000000cc1000720c */ /* 0x000fe40002fa1670 */
[----:B------:R-:W-:Y:S02]  /*84a0*/  FSEL R237, R156, -INF , !P6 ;  /* 0xff8000009ced7808 */ /* 0x000fe40007000000 */
[----:B------:R-:W-:Y:S02]  /*84b0*/  ISETP.GE.AND P6, PT, R3, R207, PT ;  /* 0x000000cf0300720c */ /* 0x000fe40003fc6270 */
[----:B------:R-:W-:-:S02]  /*84c0*/  FMNMX.FTZ R13, R147, R13, !PT ;  /* 0x0000000d930d7209 */ /* 0x000fc40007810000 */
[----:B------:R-:W-:Y:S02]  /*84d0*/  FMNMX.FTZ R14, R228, R14, !PT ;  /* 0x0000000ee40e7209 */ /* 0x000fe40007810000 */
[----:B------:R-:W-:Y:S02]  /*84e0*/  FSEL R148, R62, -INF , !P2 ;  /* 0xff8000003e947808 */ /* 0x000fe40005000000 */
[----:B------:R-:W-:Y:S02]  /*84f0*/  FSEL R238, R157, -INF , !P5 ;  /* 0xff8000009dee7808 */ /* 0x000fe40006800000 */
[----:B------:R-:W-:Y:S02]  /*8500*/  ISETP.GE.AND P2, PT, R7, R209, PT ;  /* 0x000000d10700720c */ /* 0x000fe40003f46270 */
[----:B------:R-:W-:Y:S02]  /*8510*/  ISETP.GE.AND P5, PT, R2, R207, PT ;  /* 0x000000cf0200720c */ /* 0x000fe40003fa6270 */
[----:B------:R-:W-:-:S02]  /*8520*/  ISETP.LT.OR P6, PT, R3, R204, P6 ;  /* 0x000000cc0300720c */ /* 0x000fc400037c1670 */
[----:B------:R-:W-:Y:S02]  /*8530*/  FMNMX.FTZ R13, R151, R13, !PT ;  /* 0x0000000d970d7209 */ /* 0x000fe40007810000 */
[----:B------:R-:W-:Y:S02]  /*8540*/  FMNMX.FTZ R14, R237, R14, !PT ;  /* 0x0000000eed0e7209 */ /* 0x000fe40007810000 */
[----:B------:R-:W-:Y:S02]  /*8550*/  ISETP.LT.OR P2, PT, R7, R203, P2 ;  /* 0x000000cb0700720c */ /* 0x000fe40001741670 */
[----:B------:R-:W-:Y:S02]  /*8560*/  ISETP.GE.AND P4, PT, R5, R209, PT ;  /* 0x000000d10500720c */ /* 0x000fe40003f86270 */
[----:B------:R-:W-:Y:S02]  /*8570*/  ISETP.LT.OR P5, PT, R2, R204, P5 ;  /* 0x000000cc0200720c */ /* 0x000fe40002fa1670 */
[----:B------:R-:W-:-:S02]  /*8580*/  FSEL R240, R152, -INF , !P6 ;  /* 0xff80000098f07808 */ /* 0x000fc40007000000 */
[----:B------:R-:W-:Y:S02]  /*8590*/  FMNMX.FTZ R13, R148, R13, !PT ;  /* 0x0000000d940d7209 */ /* 0x000fe40007810000 */
[----:B------:R-:W-:Y:S02]  /*85a0*/  FMNMX.FTZ R14, R238, R14, !PT ;  /* 0x0000000eee0e7209 */ /* 0x000fe40007810000 */
[----:B------:R-:W-:Y:S02]  /*85b0*/  FSEL R230, R66, -INF , !P2 ;  /* 0xff80000042e67808 */ /* 0x000fe40005000000 */
[----:B------:R-:W-:Y:S02]  /*85c0*/  ISETP.GE.AND P3, PT, R4, R209, PT ;  /* 0x000000d10400720c */ /* 0x000fe40003f66270 */
[----:B------:R-:W-:Y:S02]  /*85d0*/  ISETP.LT.OR P4, PT, R5, R203, P4 ;  /* 0x000000cb0500720c */ /* 0x000fe40002781670 */
[----:B------:R-:W-:-:S02]  /*85e0*/  FSEL R246, R153, -INF , !P5 ;  /* 0xff80000099f67808 */ /* 0x000fc40006800000 */
[----:B------:R-:W-:Y:S02]  /*85f0*/  FMNMX.FTZ R13, R149, R13, !PT ;  /* 0x0000000d950d7209 */ /* 0x000fe40007810000 */
[----:B------:R-:W-:Y:S02]  /*8600*/  FMNMX.FTZ R14, R240, R14, !PT ;  /* 0x0000000ef00e7209 */ /* 0x000fe40007810000 */
[-C--:B------:R-:W-:Y:S02]  /*8610*/  ISETP.GE.AND P2, PT, R17, R209.reuse, PT ;  /* 0x000000d11100720c */ /* 0x080fe40003f46270 */
[----:B------:R-:W-:Y:S02]  /*8620*/  ISETP.GE.AND P1, PT, R16, R209, PT ;  /* 0x000000d11000720c */ /* 0x000fe40003f26270 */
[----:B------:R-:W-:Y:S02]  /*8630*/  ISETP.LT.OR P3, PT, R4, R203, P3 ;  /* 0x000000cb0400720c */ /* 0x000fe40001f61670 */
[----:B------:R-:W-:-:S02]  /*8640*/  FSEL R229, R78, -INF , !P4 ;  /* 0xff8000004ee57808 */ /* 0x000fc40006000000 */
[----:B------:R-:W-:Y:S02]  /*8650*/  FMNMX.FTZ R34, R230, R13, !PT ;  /* 0x0000000de6227209 */ /* 0x000fe40007810000 */
[----:B------:R-:W-:Y:S01]  /*8660*/  FMNMX.FTZ R19, R246, R14, !PT ;  /* 0x0000000ef6137209 */ /* 0x000fe20007810000 */
[----:B------:R-:W-:Y:S06]  /*8670*/  @!P0 BRA `(.L_x_1979) ;  /* 0x0000000000748947 */ /* 0x000fec0003800000 */
[----:B------:R-:W2:Y:S04]  /*8680*/  LDL.64 R226, [R1+0x50] ;  /* 0x0000500001e27983 */ /* 0x000ea80000100a00 */
[----:B------:R-:W3:Y:S01]  /*8690*/  LDL.64 R74, [R1+0x48] ;  /* 0x00004800014a7983 */ /* 0x000ee20000100a00 */
[----:B------:R-:W-:Y:S01]  /*86a0*/  VIADD R13, R248, 0xfffffffd ;  /* 0xfffffffdf80d7836 */ /* 0x000fe20000000000 */
[----:B------:R-:W-:-:S03]  /*86b0*/  ULDC.64 UR6, c[0x0][0x218] ;  /* 0x0000860000067ab9 */ /* 0x000fc60000000a00 */
[----:B------:R-:W-:Y:S01]  /*86c0*/  IMAD.WIDE.U32 R20, R13, R242, RZ ;  /* 0x000000f20d147225 */ /* 0x000fe200078e00ff */
[----:B------:R-:W-:-:S05]  /*86d0*/  SHF.R.S32.HI R14, RZ, 0x1f, R13 ;  /* 0x0000001fff0e7819 */ /* 0x000fca000001140d */
[----:B------:R-:W-:-:S04]  /*86e0*/  IMAD R14, R14, R242, RZ ;  /* 0x000000f20e0e7224 */ /* 0x000fc800078e02ff */
[----:B------:R-:W-:-:S04]  /*86f0*/  IMAD R13, R13, R243, R14 ;  /* 0x000000f30d0d7224 */ /* 0x000fc800078e020e */
[----:B------:R-:W-:Y:S02]  /*8700*/  IMAD.IADD R13, R21, 0x1, R13 ;  /* 0x00000001150d7824 */ /* 0x000fe400078e020d */
[----:B------:R-:W-:Y:S01]  /*8710*/  IMAD.SHL.U32 R21, R242, 0x20, RZ ;  /* 0x00000020f2157824 */ /* 0x000fe200078e00ff */
[----:B--2---:R-:W-:-:S04]  /*8720*/  LEA R14, P4, R20, R226, 0x6 ;  /* 0x000000e2140e7211 */ /* 0x004fc800078830ff */
[----:B------:R-:W-:Y:S02]  /*8730*/  LEA R24, P5, R14, UR6, 0x1 ;  /* 0x000000060e187c11 */ /* 0x000fe4000f8a08ff */
[----:B---3--:R-:W-:Y:S02]  /*8740*/  LEA.HI.X R20, R20, R75, R13, 0x6, P4 ;  /* 0x0000004b14147211 */ /* 0x008fe400020f340d */
[----:B------:R-:W-:Y:S02]  /*8750*/  SHF.L.U64.HI R13, R242, 0x5, R243 ;  /* 0x00000005f20d7819 */ /* 0x000fe400000102f3 */
[-C--:B------:R-:W-:Y:S02]  /*8760*/  IADD3 R22, P4, R24, R21.reuse, RZ ;  /* 0x0000001518167210 */ /* 0x080fe40007f9e0ff */
[----:B------:R-:W-:Y:S02]  /*8770*/  LEA.HI.X R25, R14, UR7, R20, 0x1, P5 ;  /* 0x000000070e197c11 */ /* 0x000fe4000a8f0c14 */
[----:B------:R-:W-:-:S03]  /*8780*/  IADD3 R20, P5, R22, R21, RZ ;  /* 0x0000001516147210 */ /* 0x000fc60007fbe0ff */
[--C-:B------:R-:W-:Y:S01]  /*8790*/  IMAD.X R23, R25, 0x1, R13.reuse, P4 ;  /* 0x0000000119177824 */ /* 0x100fe200020e060d */
[----:B------:R-:W-:Y:S01]  /*87a0*/  IADD3 R26, P4, R20, R21, RZ ;  /* 0x00000015141a7210 */ /* 0x000fe20007f9e0ff */
[----:B------:R-:W-:Y:S01]  /*87b0*/  @!PT LDS RZ, [RZ] ;  /* 0x00000000fffff984 */ /* 0x000fe20000000800 */
[----:B------:R-:W-:Y:S01]  /*87c0*/  @!PT LDS RZ, [RZ] ;  /* 0x00000000fffff984 */ /* 0x000fe20000000800 */
[----:B------:R-:W-:Y:S01]  /*87d0*/  @!PT LDS RZ, [RZ] ;  /* 0x00000000fffff984 */ /* 0x000fe20000000800 */
[----:B------:R1:W-:Y:S02]  /*87e0*/  LDGSTS.E.BYPASS.LTC128B.128 [R214+0x4000], desc[UR24][R24.64] ;  /* 0x0400000018d67fae */ /* 0x0003e4000b901d58 */
[--C-:B------:R-:W-:Y:S02]  /*87f0*/  IMAD.X R21, R23, 0x1, R13.reuse, P5 ;  /* 0x0000000117157824 */ /* 0x100fe400028e060d */
[----:B------:R1:W-:Y:S02]  /*8800*/  LDGSTS.E.BYPASS.LTC128B.128 [R214+0x4800], desc[UR24][R22.64] ;  /* 0x0480000016d67fae */ /* 0x0003e4000b901d58 */
[----:B------:R-:W-:Y:S02]  /*8810*/  IMAD.X R27, R21, 0x1, R13, P4 ;  /* 0x00000001151b7824 */ /* 0x000fe400020e060d */
[----:B------:R1:W-:Y:S04]  /*8820*/  LDGSTS.E.BYPASS.LTC128B.128 [R214+0x5000], desc[UR24][R20.64] ;  /* 0x0500000014d67fae */ /* 0x0003e8000b901d58 */
[----:B------:R1:W-:Y:S04]  /*8830*/  LDGSTS.E.BYPASS.LTC128B.128 [R214+0x5800], desc[UR24][R26.64] ;  /* 0x058000001ad67fae */ /* 0x0003e8000b901d58 */
[----:B------:R-:W0:Y:S02]  /*8840*/  LDGDEPBAR ;  /* 0x00000000000079af */ /* 0x000e240000000000 */
.L_x_1979:
[----:B------:R-:W-:Y:S01]  /*8850*/  FMNMX.FTZ R13, R231, R34, !PT ;  /* 0x00000022e70d7209 */ /* 0x000fe20007810000 */
[----:B-1----:R-:W1:Y:S01]  /*8860*/  SHFL.BFLY PT, R20, R19, 0x2, 0x1f ;  /* 0x0c401f0013147f89 */ /* 0x002e6200000e0000 */
[----:B------:R-:W-:Y:S01]  /*8870*/  FSEL R223, R79, -INF , !P3 ;  /* 0xff8000004fdf7808 */ /* 0x000fe20005800000 */
[----:B------:R-:W-:Y:S01]  /*8880*/  IMAD.MOV.U32 R23, RZ, RZ, R247 ;  /* 0x000000ffff177224 */ /* 0x000fe200078e00f7 */
[----:B------:R-:W-:Y:S01]  /*8890*/  ISETP.LT.OR P2, PT, R17, R203, P2 ;  /* 0x000000cb1100720c */ /* 0x000fe20001741670 */
[----:B------:R-:W-:Y:S01]  /*88a0*/  VIADD R24, R250, 0x4 ;  /* 0x00000004fa187836 */ /* 0x000fe20000000000 */
[----:B------:R-:W-:Y:S01]  /*88b0*/  FMNMX.FTZ R13, R229, R13, !PT ;  /* 0x0000000de50d7209 */ /* 0x000fe20007810000 */
[----:B------:R-:W-:Y:S01]  /*88c0*/  IMAD.WIDE.U32 R156, R23, -0x2daee0ad, RZ ;  /* 0xd2511f53179c7825 */ /* 0x000fe200078e00ff */
[----:B------:R-:W-:Y:S01]  /*88d0*/  ISETP.LT.OR P3, PT, R16, R203, P1 ;  /* 0x000000cb1000720c */ /* 0x000fe20000f61670 */
[----:B------:R-:W-:Y:S01]  /*88e0*/  LDSM.16.MT88.4 R52, [R192+0x6000] ;  /* 0x00600000c034783b */ /* 0x000fe20000004200 */
[----:B------:R-:W-:Y:S01]  /*88f0*/  ISETP.GE.AND P1, PT, R3, R209, PT ;  /* 0x000000d10300720c */ /* 0x000fe20003f26270 */
[----:B------:R-:W-:Y:S01]  /*8900*/  IMAD.WIDE.U32 R26, R24, -0x326172a9, RZ ;  /* 0xcd9e8d57181a7825 */ /* 0x000fe200078e00ff */
[----:B------:R-:W-:Y:S01]  /*8910*/  FSEL R235, R158, -INF , !P2 ;  /* 0xff8000009eeb7808 */ /* 0x000fe20005000000 */
[----:B------:R-:W-:Y:S01]  /*8920*/  LDSM.16.MT88.4 R56, [R190+0x6000] ;  /* 0x00600000be38783b */ /* 0x000fe20000004200 */
[----:B------:R-:W-:Y:S01]  /*8930*/  FMNMX.FTZ R13, R223, R13, !PT ;  /* 0x0000000ddf0d7209 */ /* 0x000fe20007810000 */
[----:B------:R-:W-:Y:S01]  /*8940*/  IMAD.SHL.U32 R150, R212, 0x2, RZ ;  /* 0x00000002d4967824 */ /* 0x000fe200078e00ff */
[----:B------:R-:W-:Y:S01]  /*8950*/  FSEL R236, R159, -INF , !P3 ;  /* 0xff8000009fec7808 */ /* 0x000fe20005800000 */
[----:B------:R-:W-:Y:S01]  /*8960*/  IMAD.MOV.U32 R49, RZ, RZ, R251 ;  /* 0x000000ffff317224 */ /* 0x000fe200078e00fb */
[----:B------:R-:W-:Y:S01]  /*8970*/  ISETP.GE.AND P2, PT, R2, R209, PT ;  /* 0x000000d10200720c */ /* 0x000fe20003f46270 */
[----:B------:R-:W-:Y:S01]  /*8980*/  IMAD.MOV.U32 R48, RZ, RZ, R252 ;  /* 0x000000ffff307224 */ /* 0x000fe200078e00fc */
[----:B------:R-:W-:Y:S01]  /*8990*/  ISETP.LT.OR P1, PT, R3, R203, P1 ;  /* 0x000000cb0300720c */ /* 0x000fe20000f21670 */
[----:B------:R-:W-:Y:S01]  /*89a0*/  LDSM.16.MT88.4 R64, [R191+0x6000] ;  /* 0x00600000bf40783b */ /* 0x000fe20000004200 */
[----:B------:R-:W-:-:S02]  /*89b0*/  FMNMX.FTZ R14, R235, R13, !PT ;  /* 0x0000000deb0e7209 */ /* 0x000fc40007810000 */
[----:B------:R-:W-:Y:S02]  /*89c0*/  ISETP.LT.OR P2, PT, R2, R203, P2 ;  /* 0x000000cb0200720c */ /* 0x000fe40001741670 */
[----:B------:R-:W-:Y:S02]  /*89d0*/  FSEL R239, R154, -INF , !P1 ;  /* 0xff8000009aef7808 */ /* 0x000fe40004800000 */
[----:B------:R-:W-:Y:S02]  /*89e0*/  FMNMX.FTZ R14, R236, R14, !PT ;  /* 0x0000000eec0e7209 */ /* 0x000fe40007810000 */
[----:B------:R-:W-:Y:S02]  /*89f0*/  FSEL R247, R155, -INF , !P2 ;  /* 0xff8000009bf77808 */ /* 0x000fe40005000000 */
[----:B------:R-:W-:Y:S02]  /*8a00*/  FMNMX.FTZ R14, R239, R14, !PT ;  /* 0x0000000eef0e7209 */ /* 0x000fe40007810000 */
[----:B-1----:R-:W-:-:S02]  /*8a10*/  FMNMX.FTZ R13, R19, R20, !PT ;  /* 0x00000014130d7209 */ /* 0x002fc40007810000 */
[----:B------:R-:W-:Y:S02]  /*8a20*/  FMNMX.FTZ R14, R247, R14, !PT ;  /* 0x0000000ef70e7209 */ /* 0x000fe40007810000 */
[----:B------:R-:W-:Y:S01]  /*8a30*/  LOP3.LUT R19, R27, R249, RZ, 0x3c, !PT ;  /* 0x000000f91b137212 */ /* 0x000fe200078e3cff */
[----:B------:R-:W1:Y:S01]  /*8a40*/  SHFL.BFLY PT, R22, R13, 0x1, 0x1f ;  /* 0x0c201f000d167f89 */ /* 0x000e6200000e0000 */
[----:B------:R-:W-:Y:S02]  /*8a50*/  PRMT R251, R241, 0x7054, R241 ;  /* 0x00007054f1fb7816 */ /* 0x000fe400000000f1 */
[C---:B------:R-:W-:Y:S01]  /*8a60*/  ISETP.GE.AND P5, PT, R18.reuse, R210, PT ;  /* 0x000000d21200720c */ /* 0x040fe20003fa6270 */
[----:B------:R-:W2:Y:S01]  /*8a70*/  SHFL.BFLY PT, R21, R14, 0x2, 0x1f ;  /* 0x0c401f000e157f89 */ /* 0x000ea200000e0000 */
[----:B------:R-:W-:Y:S01]  /*8a80*/  IMAD.WIDE.U32 R76, R19, -0x2daee0ad, RZ ;  /* 0xd2511f53134c7825 */ /* 0x000fe200078e00ff */
[----:B------:R-:W-:Y:S02]  /*8a90*/  LOP3.LUT R19, R157, UR27, R150, 0x96, !PT ;  /* 0x0000001b9d137c12 */ /* 0x000fe4000f8e9696 */
[----:B------:R-:W-:-:S02]  /*8aa0*/  ISETP.GE.AND P4, PT, R18, R208, PT ;  /* 0x000000d01200720c */ /* 0x000fc40003f86270 */
[----:B------:R-:W-:Y:S01]  /*8ab0*/  LOP3.LUT R20, R77, UR19, R156, 0x96, !PT ;  /* 0x000000134d147c12 */ /* 0x000fe2000f8e969c */
[----:B------:R-:W-:Y:S01]  /*8ac0*/  IMAD.WIDE.U32 R24, R19, -0x326172a9, RZ ;  /* 0xcd9e8d5713187825 */ /* 0x000fe200078e00ff */
[C---:B------:R-:W-:Y:S02]  /*8ad0*/  ISETP.LT.OR P5, PT, R18.reuse, R206, P5 ;  /* 0x000000ce1200720c */ /* 0x040fe40002fa1670 */
[----:B------:R-:W-:Y:S01]  /*8ae0*/  ISETP.LT.OR P4, PT, R18, R205, P4 ;  /* 0x000000cd1200720c */ /* 0x000fe20002781670 */
[----:B------:R-:W-:Y:S01]  /*8af0*/  IMAD.WIDE.U32 R42, R20, -0x326172a9, RZ ;  /* 0xcd9e8d57142a7825 */ /* 0x000fe200078e00ff */
[-C--:B------:R-:W-:Y:S02]  /*8b00*/  ISETP.GE.AND P3, PT, R15, R210.reuse, PT ;  /* 0x000000d20f00720c */ /* 0x080fe40003f66270 */
[----:B------:R-:W-:Y:S02]  /*8b10*/  FSEL R18, R185, -INF , !P5 ;  /* 0xff800000b9127808 */ /* 0x000fe40006800000 */
[----:B------:R-:W-:-:S02]  /*8b20*/  ISETP.GE.AND P5, PT, R11, R210, PT ;  /* 0x000000d20b00720c */ /* 0x000fc40003fa6270 */
[----:B------:R-:W-:Y:S02]  /*8b30*/  ISETP.GE.AND P6, PT, R0, R210, PT ;  /* 0x000000d20000720c */ /* 0x000fe40003fc6270 */
[----:B-1----:R-:W-:Y:S02]  /*8b40*/  FMNMX.FTZ R234, R13, R22, !PT ;  /* 0x000000160dea7209 */ /* 0x002fe40007810000 */
[----:B------:R-:W-:Y:S02]  /*8b50*/  LOP3.LUT R13, R25, UR20, R26, 0x96, !PT ;  /* 0x00000014190d7c12 */ /* 0x000fe4000f8e961a */
[----:B--2---:R-:W-:Y:S01]  /*8b60*/  FMNMX.FTZ R14, R14, R21, !PT ;  /* 0x000000150e0e7209 */ /* 0x004fe20007810000 */
[C---:B------:R-:W-:Y:S01]  /*8b70*/  FMUL.FTZ R19, R234.reuse, UR10 ;  /* 0x0000000aea137c20 */ /* 0x040fe20008410000 */
[----:B------:R-:W-:Y:S01]  /*8b80*/  LOP3.LUT R22, R43, UR18, R24, 0x96, !PT ;  /* 0x000000122b167c12 */ /* 0x000fe2000f8e9618 */
[----:B------:R-:W-:Y:S01]  /*8b90*/  IMAD.WIDE.U32 R20, R13, -0x2daee0ad, RZ ;  /* 0xd2511f530d147825 */ /* 0x000fe200078e00ff */
[----:B------:R-:W-:Y:S01]  /*8ba0*/  FSETP.NEU.FTZ.AND P2, PT, R234, -INF , PT ;  /* 0xff800000ea00780b */ /* 0x000fe20003f5d000 */
[----:B------:R-:W1:Y:S01]  /*8bb0*/  SHFL.BFLY PT, R26, R14, 0x1, 0x1f ;  /* 0x0c201f000e1a7f89 */ /* 0x000e6200000e0000 */
[----:B------:R-:W-:Y:S01]  /*8bc0*/  ISETP.LT.OR P3, PT, R15, R206, P3 ;  /* 0x000000ce0f00720c */ /* 0x000fe20001f61670 */
[----:B------:R-:W-:Y:S01]  /*8bd0*/  IMAD.WIDE.U32 R22, R22, -0x2daee0ad, RZ ;  /* 0xd2511f5316167825 */ /* 0x000fe200078e00ff */
[----:B------:R-:W-:-:S02]  /*8be0*/  FSEL R13, R19, RZ, P2 ;  /* 0x000000ff130d7208 */ /* 0x000fc40001000000 */
[----:B------:R-:W-:Y:S02]  /*8bf0*/  LOP3.LUT R21, R21, UR17, R76, 0x96, !PT ;  /* 0x0000001115157c12 */ /* 0x000fe4000f8e964c */
[----:B------:R-:W-:Y:S01]  /*8c00*/  LOP3.LUT R23, R23, UR15, R20, 0x96, !PT ;  /* 0x0000000f17177c12 */ /* 0x000fe2000f8e9614 */
[----:B------:R-:W-:Y:S01]  /*8c10*/  FFMA.FTZ R19, R28, UR10, -R13 ;  /* 0x0000000a1c137c23 */ /* 0x000fe2000801080d */
[-C--:B------:R-:W-:Y:S01]  /*8c20*/  ISETP.LT.OR P5, PT, R11, R206.reuse, P5 ;  /* 0x000000ce0b00720c */ /* 0x080fe20002fa1670 */
[----:B------:R-:W-:Y:S01]  /*8c30*/  IMAD.WIDE.U32 R20, R21, -0x326172a9, RZ ;  /* 0xcd9e8d5715147825 */ /* 0x000fe200078e00ff */
[----:B------:R-:W-:Y:S01]  /*8c40*/  ISETP.LT.OR P6, PT, R0, R206, P6 ;  /* 0x000000ce0000720c */ /* 0x000fe200037c1670 */
[----:B------:R2:W3:Y:S01]  /*8c50*/  MUFU.EX2 R47, R19 ;  /* 0x00000013002f7308 */ /* 0x0004e20000000800 */
[----:B------:R-:W-:Y:S01]  /*8c60*/  FSEL R60, R168, -INF , !P5 ;  /* 0xff800000a83c7808 */ /* 0x000fe20006800000 */
[----:B------:R-:W-:Y:S01]  /*8c70*/  IMAD.WIDE.U32 R38, R23, -0x326172a9, RZ ;  /* 0xcd9e8d5717267825 */ /* 0x000fe200078e00ff */
[----:B------:R-:W-:-:S02]  /*8c80*/  LOP3.LUT R21, R21, UR16, R42, 0x96, !PT ;  /* 0x0000001015157c12 */ /* 0x000fc4000f8e962a */
[----:B------:R-:W-:-:S04]  /*8c90*/  ISETP.GE.AND P5, PT, R8, R210, PT ;  /* 0x000000d20800720c */ /* 0x000fc80003fa6270 */
[----:B------:R-:W-:Y:S02]  /*8ca0*/  ISETP.LT.OR P5, PT, R8, R206, P5 ;  /* 0x000000ce0800720c */ /* 0x000fe40002fa1670 */
[----:B-1----:R-:W-:Y:S01]  /*8cb0*/  FMNMX.FTZ R233, R14, R26, !PT ;  /* 0x0000001a0ee97209 */ /* 0x002fe20007810000 */
[----:B------:R-:W-:-:S03]  /*8cc0*/  FFMA.FTZ R14, R29, UR10, -R13 ;  /* 0x0000000a1d0e7c23 */ /* 0x000fc6000801080d */
[----:B------:R-:W-:Y:S01]  /*8cd0*/  FSETP.NEU.FTZ.AND P1, PT, R233, -INF , PT ;  /* 0xff800000e900780b */ /* 0x000fe20003f3d000 */
[----:B--2---:R-:W-:Y:S01]  /*8ce0*/  FFMA.FTZ R19, R30, UR10, -R13 ;  /* 0x0000000a1e137c23 */ /* 0x004fe2000801080d */
[----:B------:R1:W-:Y:S01]  /*8cf0*/  MUFU.EX2 R44, R14 ;  /* 0x0000000e002c7308 */ /* 0x0003e20000000800 */
[----:B---3--:R-:W-:-:S07]  /*8d00*/  IMAD.MOV.U32 R168, RZ, RZ, R47 ;  /* 0x000000ffffa87224 */ /* 0x008fce00078e002f */
[----:B------:R2:W-:Y:S01]  /*8d10*/  MUFU.EX2 R45, R19 ;  /* 0x00000013002d7308 */ /* 0x0005e20000000800 */
[----:B-1----:R-:W-:-:S05]  /*8d20*/  FMUL.FTZ R14, R233, UR10 ;  /* 0x0000000ae90e7c20 */ /* 0x002fca0008410000 */
[----:B------:R-:W-:Y:S02]  /*8d30*/  FSEL R14, R14, RZ, P1 ;  /* 0x000000ff0e0e7208 */ /* 0x000fe40000800000 */
[----:B--2---:R-:W-:Y:S01]  /*8d40*/  LOP3.LUT R19, R39, UR14, R20, 0x96, !PT ;  /* 0x0000000e27137c12 */ /* 0x004fe2000f8e9614 */
[----:B------:R-:W-:-:S04]  /*8d50*/  IMAD.WIDE.U32 R20, R21, -0x2daee0ad, RZ ;  /* 0xd2511f5315147825 */ /* 0x000fc800078e00ff */
[----:B------:R-:W-:Y:S01]  /*8d60*/  IMAD.WIDE.U32 R74, R19, -0x2daee0ad, RZ ;  /* 0xd2511f53134a7825 */ /* 0x000fe200078e00ff */
[----:B------:R-:W-:-:S03]  /*8d70*/  LOP3.LUT R22, R21, UR13, R22, 0x96, !PT ;  /* 0x0000000d15167c12 */ /* 0x000fc6000f8e9616 */
[----:B------:R-:W-:Y:S01]  /*8d80*/  FFMA.FTZ R21, R31, UR10, -R13 ;  /* 0x0000000a1f157c23 */ /* 0x000fe2000801080d */
[----:B------:R-:W-:-:S03]  /*8d90*/  LOP3.LUT R19, R75, UR5, R20, 0x96, !PT ;  /* 0x000000054b137c12 */ /* 0x000fc6000f8e9614 */
[----:B------:R1:W-:Y:S01]  /*8da0*/  MUFU.EX2 R40, R21 ;  /* 0x0000001500287308 */ /* 0x0003e20000000800 */
[----:B------:R-:W-:-:S04]  /*8db0*/  IMAD.WIDE.U32 R30, R22, -0x326172a9, RZ ;  /* 0xcd9e8d57161e7825 */ /* 0x000fc800078e00ff */
[----:B------:R-:W-:-:S04]  /*8dc0*/  FFMA.FTZ R22, R33, UR10, -R14 ;  /* 0x0000000a21167c23 */ /* 0x000fc8000801080e */
[----:B------:R2:W3:Y:S01]  /*8dd0*/  MUFU.EX2 R41, R22 ;  /* 0x0000001600297308 */ /* 0x0004e20000000800 */
[----:B-1----:R-:W-:-:S04]  /*8de0*/  IMAD.WIDE.U32 R20, R19, -0x326172a9, RZ ;  /* 0xcd9e8d5713147825 */ /* 0x002fc800078e00ff */
[----:B------:R-:W-:-:S04]  /*8df0*/  FFMA.FTZ R19, R32, UR10, -R14 ;  /* 0x0000000a20137c23 */ /* 0x000fc8000801080e */
[----:B------:R1:W-:Y:S01]  /*8e00*/  MUFU.EX2 R46, R19 ;  /* 0x00000013002e7308 */ /* 0x0003e20000000800 */
[----:B------:R-:W-:Y:S02]  /*8e10*/  SHF.R.U32.HI R23, RZ, 0x10, R20 ;  /* 0x00000010ff177819 */ /* 0x000fe40000011614 */
[C---:B------:R-:W-:Y:S01]  /*8e20*/  LOP3.LUT R28, R20.reuse, 0xff, RZ, 0xc0, !PT ;  /* 0x000000ff141c7812 */ /* 0x040fe200078ec0ff */
[----:B--2---:R-:W-:Y:S01]  /*8e30*/  FFMA.FTZ R22, R35, UR10, -R14 ;  /* 0x0000000a23167c23 */ /* 0x004fe2000801080e */
[----:B------:R-:W-:Y:S01]  /*8e40*/  SHF.R.U32.HI R27, RZ, 0x18, R20 ;  /* 0x00000018ff1b7819 */ /* 0x000fe20000011614 */
[----:B------:R-:W2:Y:S01]  /*8e50*/  LDSM.16.MT88.4 R32, [R189+0x6000] ;  /* 0x00600000bd20783b */ /* 0x000ea20000004200 */
[----:B---3--:R-:W-:Y:S01]  /*8e60*/  IMAD.MOV.U32 R185, RZ, RZ, R41 ;  /* 0x000000ffffb97224 */ /* 0x008fe200078e0029 */
[----:B------:R3:W4:Y:S01]  /*8e70*/  MUFU.EX2 R37, R22 ;  /* 0x0000001600257308 */ /* 0x0007220000000800 */
[----:B-1----:R-:W-:Y:S02]  /*8e80*/  LOP3.LUT R19, R21, UR21, R30, 0x96, !PT ;  /* 0x0000001515137c12 */ /* 0x002fe4000f8e961e */
[----:B------:R-:W-:-:S02]  /*8e90*/  LOP3.LUT R21, R20, 0xffff, RZ, 0xc0, !PT ;  /* 0x0000ffff14157812 */ /* 0x000fc400078ec0ff */
[----:B------:R-:W-:Y:S02]  /*8ea0*/  LOP3.LUT R20, R23, 0xff, RZ, 0xc0, !PT ;  /* 0x000000ff17147812 */ /* 0x000fe400078ec0ff */
[----:B------:R-:W-:Y:S02]  /*8eb0*/  SHF.R.U32.HI R26, RZ, 0x8, R21 ;  /* 0x00000008ff1a7819 */ /* 0x000fe40000011615 */
[C---:B------:R-:W-:Y:S01]  /*8ec0*/  LOP3.LUT R21, R19.reuse, 0xffff, RZ, 0xc0, !PT ;  /* 0x0000ffff13157812 */ /* 0x040fe200078ec0ff */
[----:B---3--:R-:W-:Y:S01]  /*8ed0*/  FFMA.FTZ R22, R36, UR10, -R14 ;  /* 0x0000000a24167c23 */ /* 0x008fe2000801080e */
[----:B------:R-:W-:Y:S02]  /*8ee0*/  LOP3.LUT R23, R19, 0xff, RZ, 0xc0, !PT ;  /* 0x000000ff13177812 */ /* 0x000fe400078ec0ff */
[----:B------:R-:W-:Y:S01]  /*8ef0*/  SHF.R.U32.HI R21, RZ, 0x8, R21 ;  /* 0x00000008ff157819 */ /* 0x000fe20000011615 */
[----:B------:R1:W3:Y:S01]  /*8f00*/  MUFU.EX2 R252, R22 ;  /* 0x0000001600fc7308 */ /* 0x0002e20000000800 */
[----:B------:R-:W-:-:S02]  /*8f10*/  PRMT R29, R20, 0x5410, R27 ;  /* 0x00005410141d7816 */ /* 0x000fc4000000001b */
[----:B------:R-:W-:Y:S02]  /*8f20*/  SHF.R.U32.HI R20, RZ, 0x10, R19 ;  /* 0x00000010ff147819 */ /* 0x000fe40000011613 */
[----:B------:R-:W-:Y:S02]  /*8f30*/  PRMT R27, R23, 0x5410, R21 ;  /* 0x00005410171b7816 */ /* 0x000fe40000000015 */
[----:B------:R-:W-:Y:S02]  /*8f40*/  SHF.R.U32.HI R21, RZ, 0x18, R19 ;  /* 0x00000018ff157819 */ /* 0x000fe40000011613 */
[----:B------:R-:W-:Y:S02]  /*8f50*/  PRMT R26, R28, 0x5410, R26 ;  /* 0x000054101c1a7816 */ /* 0x000fe4000000001a */
[----:B------:R-:W-:Y:S02]  /*8f60*/  LOP3.LUT R19, R20, 0xff, RZ, 0xc0, !PT ;  /* 0x000000ff14137812 */ /* 0x000fe400078ec0ff */
[----:B------:R-:W-:-:S02]  /*8f70*/  FSEL R20, R234, RZ, P2 ;  /* 0x000000ffea147208 */ /* 0x000fc40001000000 */
[----:B------:R-:W-:Y:S02]  /*8f80*/  PRMT R23, R19, 0x5410, R21 ;  /* 0x0000541013177816 */ /* 0x000fe40000000015 */
[--C-:B------:R-:W-:Y:S01]  /*8f90*/  HSET2.LE.AND R19, R26, R251.reuse, PT ;  /* 0x000000fb1a137233 */ /* 0x100fe20003803000 */
[----:B------:R-:W-:Y:S01]  /*8fa0*/  FADD.FTZ R21, R71, -R20 ;  /* 0x8000001447157221 */ /* 0x000fe20000010000 */
[----:B-1----:R-:W-:Y:S02]  /*8fb0*/  F2FP.BF16.F32.PACK_AB R22, R40, R44 ;  /* 0x0000002c2816723e */ /* 0x002fe400000010ff */
[----:B------:R-:W-:Y:S01]  /*8fc0*/  FSEL R20, R233, RZ, P1 ;  /* 0x000000ffe9147208 */ /* 0x000fe20000800000 */
[----:B------:R-:W-:Y:S01]  /*8fd0*/  FMUL.FTZ R21, R21, UR10 ;  /* 0x0000000a15157c20 */ /* 0x000fe20008410000 */
[----:B------:R-:W-:Y:S02]  /*8fe0*/  LOP3.LUT R22, R19, R22, RZ, 0xc0, !PT ;  /* 0x0000001613167212 */ /* 0x000fe400078ec0ff */
[--C-:B------:R-:W-:Y:S01]  /*8ff0*/  HSET2.LE.AND R19, R29, R251.reuse, PT ;  /* 0x000000fb1d137233 */ /* 0x100fe20003803000 */
[----:B------:R-:W-:Y:S01]  /*9000*/  FADD.FTZ R28, R70, -R20 ;  /* 0x80000014461c7221 */ /* 0x000fe20000010000 */
[----:B------:R-:W-:Y:S01]  /*9010*/  HSET2.LE.AND R26, R23, R251, PT ;  /* 0x000000fb171a7233 */ /* 0x000fe20003803000 */
[----:B------:R1:W5:Y:S01]  /*9020*/  MUFU.EX2 R71, R21 ;  /* 0x0000001500477308 */ /* 0x0003620000000800 */
[----:B----4-:R-:W-:-:S02]  /*9030*/  F2FP.BF16.F32.PACK_AB R23, R37, R41 ;  /* 0x000000292517723e */ /* 0x010fc400000010ff */
[----:B------:R-:W-:Y:S02]  /*9040*/  HSET2.LE.AND R20, R27, R251, PT ;  /* 0x000000fb1b147233 */ /* 0x000fe40003803000 */
[----:B------:R-:W-:Y:S01]  /*9050*/  LOP3.LUT R23, R19, R23, RZ, 0xc0, !PT ;  /* 0x0000001713177212 */ /* 0x000fe200078ec0ff */
[----:B------:R-:W-:Y:S01]  /*9060*/  FMUL.FTZ R19, R28, UR10 ;  /* 0x0000000a1c137c20 */ /* 0x000fe20008410000 */
[----:B---3--:R-:W-:Y:S02]  /*9070*/  F2FP.BF16.F32.PACK_AB R27, R252, R46 ;  /* 0x0000002efc1b723e */ /* 0x008fe400000010ff */
[CC--:B------:R-:W-:Y:S01]  /*9080*/  ISETP.GE.AND P1, PT, R15.reuse, R208.reuse, PT ;  /* 0x000000d00f00720c */ /* 0x0c0fe20003f26270 */
[----:B------:R-:W3:Y:S01]  /*9090*/  MUFU.EX2 R70, R19 ;  /* 0x0000001300467308 */ /* 0x000ee20000000800 */
[----:B------:R-:W-:Y:S02]  /*90a0*/  ISETP.GE.AND P2, PT, R0, R208, PT ;  /* 0x000000d00000720c */ /* 0x000fe40003f46270 */
[----:B------:R-:W-:-:S02]  /*90b0*/  ISETP.LT.OR P1, PT, R15, R205, P1 ;  /* 0x000000cd0f00720c */ /* 0x000fc40000f21670 */
[----:B------:R-:W-:Y:S01]  /*90c0*/  FSEL R15, R184, -INF , !P6 ;  /* 0xff800000b80f7808 */ /* 0x000fe20007000000 */
[----:B------:R-:W-:Y:S01]  /*90d0*/  IMAD.MOV.U32 R184, RZ, RZ, R37 ;  /* 0x000000ffffb87224 */ /* 0x000fe200078e0025 */
[----:B-1----:R-:W-:Y:S01]  /*90e0*/  F2FP.BF16.F32.PACK_AB R21, R45, R47 ;  /* 0x0000002f2d15723e */ /* 0x002fe200000010ff */
[-C--:B-----5:R-:W-:Y:S01]  /*90f0*/  FMUL.FTZ R80, R80, R71.reuse ;  /* 0x0000004750507220 */ /* 0x0a0fe20000410000 */
[-C--:B------:R-:W-:Y:S01]  /*9100*/  FMUL.FTZ R81, R81, R71.reuse ;  /* 0x0000004751517220 */ /* 0x080fe20000410000 */
[----:B------:R-:W-:Y:S01]  /*9110*/  FMUL.FTZ R92, R92, R71 ;  /* 0x000000475c5c7220 */ /* 0x000fe20000410000 */
[----:B------:R-:W-:Y:S01]  /*9120*/  LOP3.LUT R20, R20, R21, RZ, 0xc0, !PT ;  /* 0x0000001514147212 */ /* 0x000fe200078ec0ff */
[----:B------:R-:W-:Y:S01]  /*9130*/  FMUL.FTZ R93, R93, R71 ;  /* 0x000000475d5d7220 */ /* 0x000fe20000410000 */
[----:B------:R-:W-:Y:S01]  /*9140*/  LOP3.LUT R21, R26, R27, RZ, 0xc0, !PT ;  /* 0x0000001b1a157212 */ /* 0x000fe200078ec0ff */
[-C--:B------:R-:W-:Y:S01]  /*9150*/  FMUL.FTZ R96, R96, R71.reuse ;  /* 0x0000004760607220 */ /* 0x080fe20000410000 */
[-C--:B------:R-:W-:Y:S01]  /*9160*/  FMUL.FTZ R97, R97, R71.reuse ;  /* 0x0000004761617220 */ /* 0x080fe20000410000 */
[-C--:B------:R-:W-:Y:S01]  /*9170*/  FMUL.FTZ R108, R108, R71.reuse ;  /* 0x000000476c6c7220 */ /* 0x080fe20000410000 */
        /* <DEDUP_REMOVED lines=25> */
[----:B--2---:R-:W-:Y:S01]  /*9310*/  HMMA.16816.F32.BF16 R224, R20, R32, R80 ;  /* 0x0000002014e0723c */ /* 0x004fe20000041850 */
[----:B------:R-:W-:-:S02]  /*9320*/  ISETP.LT.OR P2, PT, R0, R205, P2 ;  /* 0x000000cd0000720c */ /* 0x000fc40001741670 */
[C---:B------:R-:W-:Y:S02]  /*9330*/  ISETP.GE.AND P6, PT, R12.reuse, R210, PT ;  /* 0x000000d20c00720c */ /* 0x040fe40003fc6270 */
[----:B------:R-:W-:Y:S01]  /*9340*/  FMNMX.FTZ R0, R73, R15, !PT ;  /* 0x0000000f49007209 */ /* 0x000fe20007810000 */
[C---:B------:R-:W-:Y:S01]  /*9350*/  HMMA.16816.F32.BF16 R152, R20.reuse, R34, R92 ;  /* 0x000000221498723c */ /* 0x040fe2000004185c */
[----:B------:R-:W-:Y:S02]  /*9360*/  ISETP.LT.OR P6, PT, R12, R206, P6 ;  /* 0x000000ce0c00720c */ /* 0x000fe400037c1670 */
[----:B------:R-:W-:Y:S02]  /*9370*/  FMNMX.FTZ R0, R18, R0, !PT ;  /* 0x0000000012007209 */ /* 0x000fe40007810000 */
[----:B------:R-:W-:Y:S01]  /*9380*/  FSEL R19, R186, -INF , !P2 ;  /* 0xff800000ba137808 */ /* 0x000fe20005000000 */
[----:B------:R-:W-:Y:S01]  /*9390*/  HMMA.16816.F32.BF16 R96, R20, R52, R96 ;  /* 0x000000341460723c */ /* 0x000fe20000041860 */
[----:B------:R-:W-:Y:S01]  /*93a0*/  ISETP.GE.AND P2, PT, R12, R208, PT ;  /* 0x000000d00c00720c */ /* 0x000fe20003f46270 */
[----:B------:R-:W-:-:S03]  /*93b0*/  IMAD.MOV.U32 R186, RZ, RZ, R40 ;  /* 0x000000ffffba7224 */ /* 0x000fc600078e0028 */
[----:B------:R-:W-:Y:S01]  /*93c0*/  ISETP.LT.OR P2, PT, R12, R205, P2 ;  /* 0x000000cd0c00720c */ /* 0x000fe20001741670 */
[C---:B------:R-:W-:Y:S06]  /*93d0*/  HMMA.16816.F32.BF16 R108, R20.reuse, R54, R108 ;  /* 0x00000036146c723c */ /* 0x040fec000004186c */
[C---:B------:R-:W-:Y:S06]  /*93e0*/  HMMA.16816.F32.BF16 R112, R20.reuse, R56, R112 ;  /* 0x000000381470723c */ /* 0x040fec0000041870 */
[C---:B------:R-:W-:Y:S06]  /*93f0*/  HMMA.16816.F32.BF16 R124, R20.reuse, R58, R124 ;  /* 0x0000003a147c723c */ /* 0x040fec000004187c */
[C---:B------:R-:W-:Y:S06]  /*9400*/  HMMA.16816.F32.BF16 R128, R20.reuse, R64, R128 ;  /* 0x000000401480723c */ /* 0x040fec0000041880 */
[----:B------:R-:W-:Y:S07]  /*9410*/  HMMA.16816.F32.BF16 R136, R20, R66, R136 ;  /* 0x000000421488723c */ /* 0x000fee0000041888 */
[----:B------:R-:W-:Y:S01]  /*9420*/  FSEL R22, R187, -INF , !P4 ;  /* 0xff800000bb167808 */ /* 0x000fe20006000000 */
[----:B------:R-:W-:Y:S01]  /*9430*/  IMAD.MOV.U32 R187, RZ, RZ, R44 ;  /* 0x000000ffffbb7224 */ /* 0x000fe200078e002c */
[----:B------:R-:W-:-:S02]  /*9440*/  ISETP.GE.AND P4, PT, R11, R208, PT ;  /* 0x000000d00b00720c */ /* 0x000fc40003f86270 */
[----:B------:R-:W-:Y:S02]  /*9450*/  FSEL R20, R174, -INF , !P1 ;  /* 0xff800000ae147808 */ /* 0x000fe40004800000 */
[----:B------:R-:W-:Y:S02]  /*9460*/  ISETP.LT.OR P4, PT, R11, R205, P4 ;  /* 0x000000cd0b00720c */ /* 0x000fe40002781670 */
[----:B------:R-:W-:Y:S01]  /*9470*/  FSEL R11, R172, -INF , !P3 ;  /* 0xff800000ac0b7808 */ /* 0x000fe20005800000 */
[----:B------:R-:W-:Y:S01]  /*9480*/  IMAD.MOV.U32 R172, RZ, RZ, R49 ;  /* 0x000000ffffac7224 */ /* 0x000fe200078e0031 */
[C---:B------:R-:W-:Y:S02]  /*9490*/  ISETP.GE.AND P3, PT, R10.reuse, R210, PT ;  /* 0x000000d20a00720c */ /* 0x040fe40003f66270 */
[C---:B------:R-:W-:Y:S02]  /*94a0*/  ISETP.GE.AND P1, PT, R10.reuse, R208, PT ;  /* 0x000000d00a00720c */ /* 0x040fe40003f26270 */
[----:B------:R-:W-:-:S02]  /*94b0*/  ISETP.LT.OR P3, PT, R10, R206, P3 ;  /* 0x000000ce0a00720c */ /* 0x000fc40001f61670 */
[----:B------:R-:W-:Y:S02]  /*94c0*/  ISETP.LT.OR P1, PT, R10, R205, P1 ;  /* 0x000000cd0a00720c */ /* 0x000fe40000f21670 */
[----:B------:R-:W-:Y:S01]  /*94d0*/  FSEL R61, R170, -INF , !P4 ;  /* 0xff800000aa3d7808 */ /* 0x000fe20006000000 */
[----:B------:R-:W-:Y:S01]  /*94e0*/  IMAD.MOV.U32 R170, RZ, RZ, R68 ;  /* 0x000000ffffaa7224 */ /* 0x000fe200078e0044 */
[----:B------:R-:W-:Y:S01]  /*94f0*/  FSEL R51, R169, -INF , !P3 ;  /* 0xff800000a9337808 */ /* 0x000fe20005800000 */
[----:B------:R-:W-:Y:S01]  /*9500*/  IMAD.MOV.U32 R169, RZ, RZ, R46 ;  /* 0x000000ffffa97224 */ /* 0x000fe200078e002e */
[----:B------:R-:W-:Y:S01]  /*9510*/  FSEL R68, R171, -INF , !P1 ;  /* 0xff800000ab447808 */ /* 0x000fe20004800000 */
[----:B------:R-:W-:Y:S01]  /*9520*/  IMAD.MOV.U32 R171, RZ, RZ, R215 ;  /* 0x000000ffffab7224 */ /* 0x000fe200078e00d7 */
[C---:B------:R-:W-:Y:S02]  /*9530*/  ISETP.GE.AND P1, PT, R7.reuse, R210, PT ;  /* 0x000000d20700720c */ /* 0x040fe40003f26270 */
[----:B------:R-:W-:-:S02]  /*9540*/  ISETP.GE.AND P3, PT, R7, R208, PT ;  /* 0x000000d00700720c */ /* 0x000fc40003f66270 */
[C---:B------:R-:W-:Y:S02]  /*9550*/  ISETP.LT.OR P1, PT, R7.reuse, R206, P1 ;  /* 0x000000ce0700720c */ /* 0x040fe40000f21670 */
[----:B------:R-:W-:Y:S02]  /*9560*/  ISETP.LT.OR P3, PT, R7, R205, P3 ;  /* 0x000000cd0700720c */ /* 0x000fe40001f61670 */
[----:B------:R-:W-:Y:S01]  /*9570*/  FSEL R10, R173, -INF , !P6 ;  /* 0xff800000ad0a7808 */ /* 0x000fe20007000000 */
[----:B------:R-:W-:Y:S01]  /*9580*/  IMAD.MOV.U32 R173, RZ, RZ, R48 ;  /* 0x000000ffffad7224 */ /* 0x000fe200078e0030 */
[----:B------:R-:W-:Y:S02]  /*9590*/  FMNMX.FTZ R0, R11, R0, !PT ;  /* 0x000000000b007209 */ /* 0x000fe40007810000 */
[----:B------:R-:W-:Y:S02]  /*95a0*/  FSEL R77, R164, -INF , !P1 ;  /* 0xff800000a44d7808 */ /* 0x000fe40004800000 */
[----:B------:R-:W-:-:S02]  /*95b0*/  FSEL R93, R166, -INF , !P3 ;  /* 0xff800000a65d7808 */ /* 0x000fc40005800000 */
[C---:B------:R-:W-:Y:S02]  /*95c0*/  ISETP.GE.AND P1, PT, R4.reuse, R210, PT ;  /* 0x000000d20400720c */ /* 0x040fe40003f26270 */
[----:B------:R-:W-:Y:S02]  /*95d0*/  ISETP.GE.AND P3, PT, R4, R208, PT ;  /* 0x000000d00400720c */ /* 0x000fe40003f66270 */
[----:B------:R-:W-:Y:S02]  /*95e0*/  FMNMX.FTZ R0, R10, R0, !PT ;  /* 0x000000000a007209 */ /* 0x000fe40007810000 */
[C---:B------:R-:W-:Y:S02]  /*95f0*/  ISETP.LT.OR P1, PT, R4.reuse, R206, P1 ;  /* 0x000000ce0400720c */ /* 0x040fe40000f21670 */
[----:B------:R-:W-:Y:S02]  /*9600*/  ISETP.LT.OR P3, PT, R4, R205, P3 ;  /* 0x000000cd0400720c */ /* 0x000fe40001f61670 */
[----:B------:R-:W-:-:S02]  /*9610*/  FMNMX.FTZ R4, R60, R0, !PT ;  /* 0x000000003c047209 */ /* 0x000fc40007810000 */
[----:B------:R-:W-:Y:S02]  /*9620*/  ISETP.GE.AND P4, PT, R8, R208, PT ;  /* 0x000000d00800720c */ /* 0x000fe40003f86270 */
[----:B------:R-:W-:Y:S02]  /*9630*/  FMNMX.FTZ R0, R72, R19, !PT ;  /* 0x0000001348007209 */ /* 0x000fe40007810000 */
[C---:B------:R-:W-:Y:S02]  /*9640*/  ISETP.GE.AND P6, PT, R9.reuse, R210, PT ;  /* 0x000000d20900720c */ /* 0x040fe40003fc6270 */
[----:B------:R-:W-:Y:S02]  /*9650*/  ISETP.LT.OR P4, PT, R8, R205, P4 ;  /* 0x000000cd0800720c */ /* 0x000fe40002781670 */
[----:B------:R-:W-:Y:S02]  /*9660*/  FMNMX.FTZ R0, R22, R0, !PT ;  /* 0x0000000016007209 */ /* 0x000fe40007810000 */
[----:B------:R-:W-:-:S02]  /*9670*/  ISETP.LT.OR P6, PT, R9, R206, P6 ;  /* 0x000000ce0900720c */ /* 0x000fc400037c1670 */
[----:B------:R-:W-:Y:S01]  /*9680*/  FSEL R21, R175, -INF , !P2 ;  /* 0xff800000af157808 */ /* 0x000fe20005000000 */
[----:B------:R-:W-:Y:S01]  /*9690*/  IMAD.WIDE.U32 R174, R250, -0x326172a9, RZ ;  /* 0xcd9e8d57faae7825 */ /* 0x000fe200078e00ff */
[----:B------:R-:W-:Y:S02]  /*96a0*/  FSEL R49, R161, -INF , !P5 ;  /* 0xff800000a1317808 */ /* 0x000fe40006800000 */
[----:B------:R-:W-:Y:S02]  /*96b0*/  FSEL R63, R163, -INF , !P4 ;  /* 0xff800000a33f7808 */ /* 0x000fe40006000000 */
[----:B------:R-:W-:Y:S02]  /*96c0*/  FMNMX.FTZ R0, R20, R0, !PT ;  /* 0x0000000014007209 */ /* 0x000fe40007810000 */
[C---:B------:R-:W-:Y:S02]  /*96d0*/  ISETP.GE.AND P5, PT, R5.reuse, R210, PT ;  /* 0x000000d20500720c */ /* 0x040fe40003fa6270 */
[----:B------:R-:W-:-:S02]  /*96e0*/  ISETP.GE.AND P4, PT, R5, R208, PT ;  /* 0x000000d00500720c */ /* 0x000fc40003f86270 */
[----:B------:R-:W-:Y:S02]  /*96f0*/  FSEL R50, R160, -INF , !P6 ;  /* 0xff800000a0327808 */ /* 0x000fe40007000000 */
[----:B------:R-:W-:Y:S02]  /*9700*/  FMNMX.FTZ R4, R51, R4, !PT ;  /* 0x0000000433047209 */ /* 0x000fe40007810000 */
[----:B------:R-:W-:Y:S02]  /*9710*/  ISETP.GE.AND P2, PT, R9, R208, PT ;  /* 0x000000d00900720c */ /* 0x000fe40003f46270 */
[----:B------:R-:W-:Y:S02]  /*9720*/  FMNMX.FTZ R0, R21, R0, !PT ;  /* 0x0000000015007209 */ /* 0x000fe40007810000 */
[C---:B------:R-:W-:Y:S02]  /*9730*/  ISETP.LT.OR P5, PT, R5.reuse, R206, P5 ;  /* 0x000000ce0500720c */ /* 0x040fe40002fa1670 */
[----:B------:R-:W-:-:S02]  /*9740*/  ISETP.LT.OR P4, PT, R5, R205, P4 ;  /* 0x000000cd0500720c */ /* 0x000fc40002781670 */
[----:B------:R-:W-:Y:S02]  /*9750*/  ISETP.GE.AND P6, PT, R6, R210, PT ;  /* 0x000000d20600720c */ /* 0x000fe40003fc6270 */
[----:B------:R-:W-:Y:S02]  /*9760*/  FMNMX.FTZ R5, R50, R4, !PT ;  /* 0x0000000432057209 */ /* 0x000fe40007810000 */
[----:B------:R-:W-:Y:S02]  /*9770*/  ISETP.LT.OR P2, PT, R9, R205, P2 ;  /* 0x000000cd0900720c */ /* 0x000fe40001741670 */
[----:B------:R-:W-:Y:S02]  /*9780*/  FMNMX.FTZ R0, R61, R0, !PT ;  /* 0x000000003d007209 */ /* 0x000fe40007810000 */
[----:B------:R-:W-:Y:S02]  /*9790*/  ISETP.LT.OR P6, PT, R6, R206, P6 ;  /* 0x000000ce0600720c */ /* 0x000fe400037c1670 */
[----:B------:R-:W-:-:S02]  /*97a0*/  FMNMX.FTZ R5, R49, R5, !PT ;  /* 0x0000000531057209 */ /* 0x000fc40007810000 */
[----:B------:R-:W-:Y:S02]  /*97b0*/  FSEL R62, R162, -INF , !P2 ;  /* 0xff800000a23e7808 */ /* 0x000fe40005000000 */
[----:B------:R-:W-:Y:S02]  /*97c0*/  FMNMX.FTZ R0, R68, R0, !PT ;  /* 0x0000000044007209 */ /* 0x000fe40007810000 */
[----:B------:R-:W-:Y:S02]  /*97d0*/  FSEL R78, R165, -INF , !P6 ;  /* 0xff800000a54e7808 */ /* 0x000fe40007000000 */
[----:B------:R-:W-:Y:S02]  /*97e0*/  FMNMX.FTZ R5, R77, R5, !PT ;  /* 0x000000054d057209 */ /* 0x000fe40007810000 */
[----:B------:R-:W-:Y:S02]  /*97f0*/  ISETP.GE.AND P2, PT, R6, R208, PT ;  /* 0x000000d00600720c */ /* 0x000fe40003f46270 */
[----:B------:R-:W-:-:S02]  /*9800*/  FMNMX.FTZ R0, R62, R0, !PT ;  /* 0x000000003e007209 */ /* 0x000fc40007810000 */
[----:B------:R-:W-:Y:S02]  /*9810*/  ISETP.GE.AND P6, PT, R17, R210, PT ;  /* 0x000000d21100720c */ /* 0x000fe40003fc6270 */
[----:B------:R-:W-:Y:S02]  /*9820*/  FSEL R79, R180, -INF , !P5 ;  /* 0xff800000b44f7808 */ /* 0x000fe40006800000 */
[----:B------:R-:W-:Y:S02]  /*9830*/  FMNMX.FTZ R5, R78, R5, !PT ;  /* 0x000000054e057209 */ /* 0x000fe40007810000 */
[----:B------:R-:W-:Y:S02]  /*9840*/  ISETP.LT.OR P2, PT, R6, R205, P2 ;  /* 0x000000cd0600720c */ /* 0x000fe40001741670 */
[----:B------:R-:W-:Y:S02]  /*9850*/  FMNMX.FTZ R0, R63, R0, !PT ;  /* 0x000000003f007209 */ /* 0x000fe40007810000 */
[----:B------:R-:W-:-:S02]  /*9860*/  ISETP.LT.OR P6, PT, R17, R206, P6 ;  /* 0x000000ce1100720c */ /* 0x000fc400037c1670 */
[C---:B------:R-:W-:Y:S02]  /*9870*/  ISETP.GE.AND P5, PT, R16.reuse, R210, PT ;  /* 0x000000d21000720c */ /* 0x040fe40003fa6270 */
[----:B------:R-:W-:Y:S02]  /*9880*/  FSEL R80, R181, -INF , !P1 ;  /* 0xff800000b5507808 */ /* 0x000fe40004800000 */
[----:B------:R-:W-:Y:S02]  /*9890*/  FMNMX.FTZ R5, R79, R5, !PT ;  /* 0x000000054f057209 */ /* 0x000fe40007810000 */
[----:B------:R-:W-:Y:S02]  /*98a0*/  FSEL R94, R167, -INF , !P2 ;  /* 0xff800000a75e7808 */ /* 0x000fe40005000000 */
[----:B------:R-:W-:Y:S02]  /*98b0*/  FMNMX.FTZ R0, R93, R0, !PT ;  /* 0x000000005d007209 */ /* 0x000fe40007810000 */
[----:B------:R-:W-:-:S02]  /*98c0*/  ISETP.LT.OR P5, PT, R16, R206, P5 ;  /* 0x000000ce1000720c */ /* 0x000fc40002fa1670 */
[----:B------:R-:W-:Y:S01]  /*98d0*/  FSEL R81, R216, -INF , !P6 ;  /* 0xff800000d8517808 */ /* 0x000fe20007000000 */
[----:B------:R-:W-:Y:S01]  /*98e0*/  IMAD.MOV.U32 R216, RZ, RZ, R45 ;  /* 0x000000ffffd87224 */ /* 0x000fe200078e002d */
[----:B------:R-:W-:Y:S02]  /*98f0*/  ISETP.GE.AND P6, PT, R3, R210, PT ;  /* 0x000000d20300720c */ /* 0x000fe40003fc6270 */
[----:B------:R-:W-:Y:S02]  /*9900*/  FMNMX.FTZ R5, R80, R5, !PT ;  /* 0x0000000550057209 */ /* 0x000fe40007810000 */
[----:B------:R-:W-:Y:S02]  /*9910*/  ISETP.GE.AND P2, PT, R17, R208, PT ;  /* 0x000000d01100720c */ /* 0x000fe40003f46270 */
[----:B------:R-:W-:Y:S02]  /*9920*/  FSEL R83, R182, -INF , !P4 ;  /* 0xff800000b6537808 */ /* 0x000fe40006000000 */
[----:B------:R-:W-:-:S02]  /*9930*/  FMNMX.FTZ R0, R94, R0, !PT ;  /* 0x000000005e007209 */ /* 0x000fc40007810000 */
[----:B------:R-:W-:Y:S01]  /*9940*/  FSEL R82, R217, -INF , !P5 ;  /* 0xff800000d9527808 */ /* 0x000fe20006800000 */
[----:B------:R-:W-:Y:S01]  /*9950*/  IMAD.MOV.U32 R217, RZ, RZ, R171 ;  /* 0x000000ffffd97224 */ /* 0x000fe200078e00ab */
[----:B------:R-:W-:Y:S02]  /*9960*/  ISETP.GE.AND P5, PT, R2, R210, PT ;  /* 0x000000d20200720c */ /* 0x000fe40003fa6270 */
[----:B------:R-:W-:Y:S02]  /*9970*/  ISETP.LT.OR P6, PT, R3, R206, P6 ;  /* 0x000000ce0300720c */ /* 0x000fe400037c1670 */
[----:B------:R-:W-:Y:S02]  /*9980*/  FMNMX.FTZ R5, R81, R5, !PT ;  /* 0x0000000551057209 */ /* 0x000fe40007810000 */
[----:B------:R-:W-:Y:S02]  /*9990*/  ISETP.LT.OR P2, PT, R17, R205, P2 ;  /* 0x000000cd1100720c */ /* 0x000fe40001741670 */
[----:B------:R-:W-:-:S02]  /*99a0*/  ISETP.GE.AND P1, PT, R16, R208, PT ;  /* 0x000000d01000720c */ /* 0x000fc40003f26270 */
[----:B------:R-:W-:Y:S02]  /*99b0*/  FSEL R92, R183, -INF , !P3 ;  /* 0xff800000b75c7808 */ /* 0x000fe40005800000 */
[----:B------:R-:W-:Y:S02]  /*99c0*/  FMNMX.FTZ R4, R83, R0, !PT ;  /* 0x0000000053047209 */ /* 0x000fe40007810000 */
[----:B------:R-:W-:Y:S02]  /*99d0*/  ISETP.LT.OR P5, PT, R2, R206, P5 ;  /* 0x000000ce0200720c */ /* 0x000fe40002fa1670 */
[----:B------:R-:W-:Y:S02]  /*99e0*/  FSEL R95, R176, -INF , !P6 ;  /* 0xff800000b05f7808 */ /* 0x000fe40007000000 */
[----:B------:R-:W-:Y:S02]  /*99f0*/  FMNMX.FTZ R5, R82, R5, !PT ;  /* 0x0000000552057209 */ /* 0x000fe40007810000 */
[----:B------:R-:W-:-:S02]  /*9a00*/  ISETP.GE.AND P3, PT, R3, R208, PT ;  /* 0x000000d00300720c */ /* 0x000fc40003f66270 */
[----:B------:R-:W-:Y:S02]  /*9a10*/  ISETP.LT.OR P1, PT, R16, R205, P1 ;  /* 0x000000cd1000720c */ /* 0x000fe40000f21670 */
[----:B------:R-:W-:Y:S01]  /*9a20*/  FSEL R159, R218, -INF , !P2 ;  /* 0xff800000da9f7808 */ /* 0x000fe20005000000 */
[----:B------:R-:W-:Y:S01]  /*9a30*/  IMAD.MOV.U32 R218, RZ, RZ, R169 ;  /* 0x000000ffffda7224 */ /* 0x000fe200078e00a9 */
[----:B------:R-:W-:Y:S02]  /*9a40*/  FMNMX.FTZ R4, R92, R4, !PT ;  /* 0x000000045c047209 */ /* 0x000fe40007810000 */
[----:B------:R-:W-:Y:S02]  /*9a50*/  FSEL R158, R177, -INF , !P5 ;  /* 0xff800000b19e7808 */ /* 0x000fe40006800000 */
[----:B------:R-:W-:Y:S02]  /*9a60*/  FMNMX.FTZ R5, R95, R5, !PT ;  /* 0x000000055f057209 */ /* 0x000fe40007810000 */
[----:B------:R-:W-:-:S02]  /*9a70*/  ISETP.LT.OR P3, PT, R3, R205, P3 ;  /* 0x000000cd0300720c */ /* 0x000fc40001f61670 */
[----:B------:R-:W-:Y:S02]  /*9a80*/  ISETP.GE.AND P2, PT, R2, R208, PT ;  /* 0x000000d00200720c */ /* 0x000fe40003f46270 */
[----:B------:R-:W-:Y:S02]  /*9a90*/  FSEL R219, R219, -INF , !P1 ;  /* 0xff800000dbdb7808 */ /* 0x000fe40004800000 */
[----:B------:R-:W-:Y:S02]  /*9aa0*/  FMNMX.FTZ R3, R159, R4, !PT ;  /* 0x000000049f037209 */ /* 0x000fe40007810000 */
[----:B------:R-:W-:Y:S02]  /*9ab0*/  FMNMX.FTZ R0, R158, R5, !PT ;  /* 0x000000059e007209 */ /* 0x000fe40007810000 */
[----:B------:R-:W-:Y:S02]  /*9ac0*/  ISETP.LT.OR P2, PT, R2, R205, P2 ;  /* 0x000000cd0200720c */ /* 0x000fe40001741670 */
[----:B------:R-:W-:Y:S01]  /*9ad0*/  FSEL R160, R178, -INF , !P3 ;  /* 0xff800000b2a07808 */ /* 0x000fe20005800000 */
[----:B------:R-:W1:Y:S01]  /*9ae0*/  SHFL.BFLY PT, R6, R0, 0x2, 0x1f ;  /* 0x0c401f0000067f89 */ /* 0x000e6200000e0000 */
[----:B------:R-:W-:-:S02]  /*9af0*/  FMNMX.FTZ R2, R219, R3, !PT ;  /* 0x00000003db027209 */ /* 0x000fc40007810000 */
[----:B------:R-:W-:Y:S02]  /*9b00*/  LOP3.LUT R5, R175, R249, RZ, 0x3c, !PT ;  /* 0x000000f9af057212 */ /* 0x000fe400078e3cff */
[----:B------:R-:W-:Y:S02]  /*9b10*/  FSEL R179, R179, -INF , !P2 ;  /* 0xff800000b3b37808 */ /* 0x000fe40005000000 */
[----:B------:R-:W-:Y:S01]  /*9b20*/  FMNMX.FTZ R2, R160, R2, !PT ;  /* 0x00000002a0027209 */ /* 0x000fe20007810000 */
[----:B------:R-:W-:Y:S01]  /*9b30*/  IMAD.WIDE.U32 R46, R5, -0x2daee0ad, RZ ;  /* 0xd2511f53052e7825 */ /* 0x000fe200078e00ff */
[----:B------:R-:W-:Y:S02]  /*9b40*/  LOP3.LUT R16, R31, UR12, R38, 0x96, !PT ;  /* 0x0000000c1f107c12 */ /* 0x000fe4000f8e9626 */
[----:B------:R-:W-:Y:S01]  /*9b50*/  FMNMX.FTZ R7, R179, R2, !PT ;  /* 0x00000002b3077209 */ /* 0x000fe20007810000 */
[----:B------:R-:W-:Y:S01]  /*9b60*/  LDSM.16.MT88.4 R28, [R190+0x6800] ;  /* 0x00680000be1c783b */ /* 0x000fe20000004200 */
[----:B------:R-:W-:-:S02]  /*9b70*/  LOP3.LUT R3, R47, UR19, R156, 0x96, !PT ;  /* 0x000000132f037c12 */ /* 0x000fc4000f8e969c */
[----:B------:R-:W-:Y:S01]  /*9b80*/  LOP3.LUT R2, R25, UR20, R174, 0x96, !PT ;  /* 0x0000001419027c12 */ /* 0x000fe2000f8e96ae */
[----:B------:R-:W2:Y:S02]  /*9b90*/  SHFL.BFLY PT, R9, R7, 0x2, 0x1f ;  /* 0x0c401f0007097f89 */ /* 0x000ea400000e0000 */
[----:B------:R-:W-:-:S04]  /*9ba0*/  IMAD.WIDE.U32 R44, R3, -0x326172a9, RZ ;  /* 0xcd9e8d57032c7825 */ /* 0x000fc800078e00ff */
[----:B------:R-:W-:Y:S01]  /*9bb0*/  IMAD.WIDE.U32 R2, R2, -0x2daee0ad, RZ ;  /* 0xd2511f5302027825 */ /* 0x000fe200078e00ff */
[----:B------:R-:W-:Y:S02]  /*9bc0*/  LOP3.LUT R4, R45, UR18, R24, 0x96, !PT ;  /* 0x000000122d047c12 */ /* 0x000fe4000f8e9618 */
[----:B-1----:R-:W-:Y:S01]  /*9bd0*/  FMNMX.FTZ R6, R0, R6, !PT ;  /* 0x0000000600067209 */ /* 0x002fe20007810000 */
[----:B------:R-:W-:Y:S01]  /*9be0*/  LDSM.16.MT88.4 R24, [R189+0x6800] ;  /* 0x00680000bd18783b */ /* 0x000fe20000004200 */
[----:B------:R-:W-:Y:S01]  /*9bf0*/  LOP3.LUT R3, R3, UR17, R46, 0x96, !PT ;  /* 0x0000001103037c12 */ /* 0x000fe2000f8e962e */
[----:B------:R-:W-:Y:S02]  /*9c00*/  IMAD.WIDE.U32 R4, R4, -0x2daee0ad, RZ ;  /* 0xd2511f5304047825 */ /* 0x000fe400078e00ff */
[----:B------:R-:W1:Y:S03]  /*9c10*/  SHFL.BFLY PT, R8, R6, 0x1, 0x1f ;  /* 0x0c201f0006087f89 */ /* 0x000e6600000e0000 */
[----:B------:R-:W-:Y:S01]  /*9c20*/  LOP3.LUT R0, R5, UR15, R2, 0x96, !PT ;  /* 0x0000000f05007c12 */ /* 0x000fe2000f8e9602 */
[----:B------:R-:W-:-:S04]  /*9c30*/  IMAD.WIDE.U32 R2, R3, -0x326172a9, RZ ;  /* 0xcd9e8d5703027825 */ /* 0x000fc800078e00ff */
[----:B------:R-:W-:Y:S01]  /*9c40*/  IMAD.WIDE.U32 R38, R0, -0x326172a9, RZ ;  /* 0xcd9e8d5700267825 */ /* 0x000fe200078e00ff */
[----:B------:R-:W-:Y:S02]  /*9c50*/  LOP3.LUT R3, R3, UR16, R44, 0x96, !PT ;  /* 0x0000001003037c12 */ /* 0x000fe4000f8e962c */
[----:B--2---:R-:W-:Y:S02]  /*9c60*/  FMNMX.FTZ R0, R7, R9, !PT ;  /* 0x0000000907007209 */ /* 0x004fe40007810000 */
[----:B------:R-:W-:Y:S01]  /*9c70*/  LOP3.LUT R5, R39, UR14, R2, 0x96, !PT ;  /* 0x0000000e27057c12 */ /* 0x000fe2000f8e9602 */
[----:B------:R-:W-:Y:S02]  /*9c80*/  IMAD.WIDE.U32 R2, R3, -0x2daee0ad, RZ ;  /* 0xd2511f5303027825 */ /* 0x000fe400078e00ff */
[----:B------:R-:W2:Y:S02]  /*9c90*/  SHFL.BFLY PT, R7, R0, 0x1, 0x1f ;  /* 0x0c201f0000077f89 */ /* 0x000ea400000e0000 */
[----:B------:R-:W-:Y:S01]  /*9ca0*/  IMAD.WIDE.U32 R40, R5, -0x2daee0ad, RZ ;  /* 0xd2511f5305287825 */ /* 0x000fe200078e00ff */
[----:B------:R-:W-:-:S04]  /*9cb0*/  LOP3.LUT R9, R3, UR13, R4, 0x96, !PT ;  /* 0x0000000d03097c12 */ /* 0x000fc8000f8e9604 */
[----:B------:R-:W-:Y:S01]  /*9cc0*/  LOP3.LUT R2, R41, UR5, R2, 0x96, !PT ;  /* 0x0000000529027c12 */ /* 0x000fe2000f8e9602 */
[----:B------:R-:W-:Y:S01]  /*9cd0*/  IMAD.WIDE.U32 R36, R9, -0x326172a9, RZ ;  /* 0xcd9e8d5709247825 */ /* 0x000fe200078e00ff */
[----:B-1----:R-:W-:-:S03]  /*9ce0*/  FMNMX.FTZ R232, R6, R8, !PT ;  /* 0x0000000806e87209 */ /* 0x002fc60007810000 */
[----:B------:R-:W-:Y:S01]  /*9cf0*/  IMAD.WIDE.U32 R2, R2, -0x326172a9, RZ ;  /* 0xcd9e8d5702027825 */ /* 0x000fe200078e00ff */
[----:B------:R-:W-:-:S03]  /*9d00*/  FSETP.NEU.FTZ.AND P2, PT, R232, -INF , PT ;  /* 0xff800000e800780b */ /* 0x000fc60003f5d000 */
[----:B------:R-:W-:Y:S01]  /*9d10*/  FMUL.FTZ R6, R232, UR10 ;  /* 0x0000000ae8067c20 */ /* 0x000fe20008410000 */
[----:B------:R-:W-:-:S04]  /*9d20*/  LOP3.LUT R4, R2, 0xffff, RZ, 0xc0, !PT ;  /* 0x0000ffff02047812 */ /* 0x000fc800078ec0ff */
[----:B------:R-:W-:Y:S02]  /*9d30*/  FSEL R12, R6, RZ, P2 ;  /* 0x000000ff060c7208 */ /* 0x000fe40001000000 */
[----:B------:R-:W-:Y:S02]  /*9d40*/  SHF.R.U32.HI R5, RZ, 0x8, R4 ;  /* 0x00000008ff057819 */ /* 0x000fe40000011604 */
[----:B------:R-:W-:Y:S02]  /*9d50*/  LOP3.LUT R4, R2, 0xff, RZ, 0xc0, !PT ;  /* 0x000000ff02047812 */ /* 0x000fe400078ec0ff */
[----:B--2---:R-:W-:Y:S02]  /*9d60*/  FMNMX.FTZ R215, R0, R7, !PT ;  /* 0x0000000700d77209 */ /* 0x004fe40007810000 */
[----:B------:R-:W-:Y:S02]  /*9d70*/  SHF.R.U32.HI R0, RZ, 0x10, R2 ;  /* 0x00000010ff007819 */ /* 0x000fe40000011602 */
[----:B------:R-:W-:Y:S01]  /*9d80*/  PRMT R8, R4, 0x5410, R5 ;  /* 0x0000541004087816 */ /* 0x000fe20000000005 */
[----:B------:R-:W-:Y:S01]  /*9d90*/  FFMA.FTZ R4, R15, UR10, -R12 ;  /* 0x0000000a0f047c23 */ /* 0x000fe2000801080c */
[----:B------:R-:W-:-:S02]  /*9da0*/  LOP3.LUT R0, R0, 0xff, RZ, 0xc0, !PT ;  /* 0x000000ff00007812 */ /* 0x000fc400078ec0ff */
[----:B------:R-:W-:Y:S01]  /*9db0*/  SHF.R.U32.HI R2, RZ, 0x18, R2 ;  /* 0x00000018ff027819 */ /* 0x000fe20000011602 */
[----:B------:R1:W-:Y:S01]  /*9dc0*/  MUFU.EX2 R167, R4 ;  /* 0x0000000400a77308 */ /* 0x0003e20000000800 */
[C---:B------:R-:W-:Y:S02]  /*9dd0*/  FSETP.NEU.FTZ.AND P1, PT, R215.reuse, -INF , PT ;  /* 0xff800000d700780b */ /* 0x040fe40003f3d000 */
[----:B------:R-:W-:Y:S01]  /*9de0*/  PRMT R7, R0, 0x5410, R2 ;  /* 0x0000541000077816 */ /* 0x000fe20000000002 */
[----:B------:R-:W-:Y:S01]  /*9df0*/  FMUL.FTZ R0, R215, UR10 ;  /* 0x0000000ad7007c20 */ /* 0x000fe20008410000 */
[----:B------:R-:W-:Y:S01]  /*9e00*/  LOP3.LUT R2, R3, UR21, R36, 0x96, !PT ;  /* 0x0000001503027c12 */ /* 0x000fe2000f8e9624 */
[----:B------:R-:W-:-:S03]  /*9e10*/  FFMA.FTZ R3, R11, UR10, -R12 ;  /* 0x0000000a0b037c23 */ /* 0x000fc6000801080c */
[----:B------:R-:W-:Y:S01]  /*9e20*/  FSEL R0, R0, RZ, P1 ;  /* 0x000000ff00007208 */ /* 0x000fe20000800000 */
[----:B------:R2:W-:Y:S04]  /*9e30*/  MUFU.EX2 R165, R3 ;  /* 0x0000000300a57308 */ /* 0x0005e80000000800 */
[----:B------:R-:W-:Y:S01]  /*9e40*/  FFMA.FTZ R5, R19, UR10, -R0 ;  /* 0x0000000a13057c23 */ /* 0x000fe20008010800 */
[----:B-1----:R-:W-:-:S03]  /*9e50*/  FFMA.FTZ R4, R18, UR10, -R12 ;  /* 0x0000000a12047c23 */ /* 0x002fc6000801080c */
[----:B------:R-:W-:Y:S08]  /*9e60*/  MUFU.EX2 R161, R5 ;  /* 0x0000000500a17308 */ /* 0x000ff00000000800 */
[----:B------:R1:W-:Y:S01]  /*9e70*/  MUFU.EX2 R164, R4 ;  /* 0x0000000400a47308 */ /* 0x0003e20000000800 */
[----:B--2---:R-:W-:Y:S01]  /*9e80*/  LOP3.LUT R3, R2, 0xffff, RZ, 0xc0, !PT ;  /* 0x0000ffff02037812 */ /* 0x004fe200078ec0ff */
[----:B-1----:R-:W-:-:S06]  /*9e90*/  FFMA.FTZ R4, R10, UR10, -R12 ;  /* 0x0000000a0a047c23 */ /* 0x002fcc000801080c */
[----:B------:R1:W2:Y:S02]  /*9ea0*/  MUFU.EX2 R166, R4 ;  /* 0x0000000400a67308 */ /* 0x0002a40000000800 */
[----:B-1----:R-:W-:Y:S02]  /*9eb0*/  SHF.R.U32.HI R4, RZ, 0x8, R3 ;  /* 0x00000008ff047819 */ /* 0x002fe40000011603 */
[----:B------:R-:W-:-:S04]  /*9ec0*/  LOP3.LUT R3, R2, 0xff, RZ, 0xc0, !PT ;  /* 0x000000ff02037812 */ /* 0x000fc800078ec0ff */
[----:B------:R-:W-:Y:S01]  /*9ed0*/  PRMT R6, R3, 0x5410, R4 ;  /* 0x0000541003067816 */ /* 0x000fe20000000004 */
[----:B------:R-:W-:Y:S01]  /*9ee0*/  FFMA.FTZ R3, R20, UR10, -R0 ;  /* 0x0000000a14037c23 */ /* 0x000fe20008010800 */
[----:B------:R-:W-:-:S03]  /*9ef0*/  SHF.R.U32.HI R4, RZ, 0x10, R2 ;  /* 0x00000010ff047819 */ /* 0x000fc60000011602 */
[----:B------:R1:W-:Y:S02]  /*9f00*/  MUFU.EX2 R163, R3 ;  /* 0x0000000300a37308 */ /* 0x0003e40000000800 */
[----:B-1----:R-:W-:Y:S02]  /*9f10*/  SHF.R.U32.HI R3, RZ, 0x18, R2 ;  /* 0x00000018ff037819 */ /* 0x002fe40000011602 */
[----:B------:R-:W-:Y:S01]  /*9f20*/  LOP3.LUT R2, R4, 0xff, RZ, 0xc0, !PT ;  /* 0x000000ff04027812 */ /* 0x000fe200078ec0ff */
[----:B------:R-:W-:-:S03]  /*9f30*/  FFMA.FTZ R4, R21, UR10, -R0 ;  /* 0x0000000a15047c23 */ /* 0x000fc60008010800 */
[----:B------:R-:W-:Y:S01]  /*9f40*/  PRMT R5, R2, 0x5410, R3 ;  /* 0x0000541002057816 */ /* 0x000fe20000000003 */
[----:B------:R-:W-:Y:S01]  /*9f50*/  FFMA.FTZ R2, R22, UR10, -R0 ;  /* 0x0000000a16027c23 */ /* 0x000fe20008010800 */
[----:B------:R-:W-:Y:S01]  /*9f60*/  FSEL R3, R232, RZ, P2 ;  /* 0x000000ffe8037208 */ /* 0x000fe20001000000 */
[----:B------:R-:W-:Y:S01]  /*9f70*/  MUFU.EX2 R162, R4 ;  /* 0x0000000400a27308 */ /* 0x000fe20000000800 */
[----:B------:R-:W1:Y:S03]  /*9f80*/  LDSM.16.MT88.4 R20, [R192+0x6800] ;  /* 0x00680000c014783b */ /* 0x000e660000004200 */
[----:B------:R-:W-:-:S04]  /*9f90*/  FADD.FTZ R3, R73, -R3 ;  /* 0x8000000349037221 */ /* 0x000fc80000010000 */
[----:B------:R3:W-:Y:S01]  /*9fa0*/  MUFU.EX2 R156, R2 ;  /* 0x00000002009c7308 */ /* 0x0007e20000000800 */
[----:B------:R-:W-:-:S07]  /*9fb0*/  FMUL.FTZ R3, R3, UR10 ;  /* 0x0000000a03037c20 */ /* 0x000fce0008410000 */
[----:B------:R2:W4:Y:S01]  /*9fc0*/  MUFU.EX2 R48, R3 ;  /* 0x0000000300307308 */ /* 0x0005220000000800 */
[----:B---3--:R-:W-:-:S05]  /*9fd0*/  FSEL R2, R215, RZ, P1 ;  /* 0x000000ffd7027208 */ /* 0x008fca0000800000 */
[----:B------:R-:W-:Y:S01]  /*9fe0*/  FADD.FTZ R4, R72, -R2 ;  /* 0x8000000248047221 */ /* 0x000fe20000010000 */
[--C-:B------:R-:W-:Y:S02]  /*9ff0*/  HSET2.LE.AND R2, R8, R251.reuse, PT ;  /* 0x000000fb08027233 */ /* 0x100fe40003803000 */
[----:B--2---:R-:W-:Y:S01]  /*a000*/  F2FP.BF16.F32.PACK_AB R3, R166, R165 ;  /* 0x000000a5a603723e */ /* 0x004fe200000010ff */
[----:B------:R-:W-:Y:S01]  /*a010*/  FMUL.FTZ R4, R4, UR10 ;  /* 0x0000000a04047c20 */ /* 0x000fe20008410000 */
[-C--:B----4-:R-:W-:Y:S01]  /*a020*/  FMUL.FTZ R84, R84, R48.reuse ;  /* 0x0000003054547220 */ /* 0x090fe20000410000 */
[-C--:B------:R-:W-:Y:S01]  /*a030*/  FMUL.FTZ R85, R85, R48.reuse ;  /* 0x0000003055557220 */ /* 0x080fe20000410000 */
[----:B------:R-:W-:Y:S01]  /*a040*/  LOP3.LUT R10, R2, R3, RZ, 0xc0, !PT ;  /* 0x00000003020a7212 */ /* 0x000fe200078ec0ff */
[----:B------:R2:W3:Y:S01]  /*a050*/  MUFU.EX2 R47, R4 ;  /* 0x00000004002f7308 */ /* 0x0004e20000000800 */
[--C-:B------:R-:W-:Y:S01]  /*a060*/  HSET2.LE.AND R2, R7, R251.reuse, PT ;  /* 0x000000fb07027233 */ /* 0x100fe20003803000 */
[-C--:B------:R-:W-:Y:S01]  /*a070*/  FMUL.FTZ R88, R88, R48.reuse ;  /* 0x0000003058587220 */ /* 0x080fe20000410000 */
[----:B------:R-:W-:Y:S01]  /*a080*/  F2FP.BF16.F32.PACK_AB R3, R162, R163 ;  /* 0x000000a3a203723e */ /* 0x000fe200000010ff */
[-C--:B------:R-:W-:Y:S01]  /*a090*/  FMUL.FTZ R89, R89, R48.reuse ;  /* 0x0000003059597220 */ /* 0x080fe20000410000 */
[-C--:B------:R-:W-:Y:S01]  /*a0a0*/  FMUL.FTZ R132, R132, R48.reuse ;  /* 0x0000003084847220 */ /* 0x080fe20000410000 */
[-C--:B------:R-:W-:Y:S01]  /*a0b0*/  FMUL.FTZ R133, R133, R48.reuse ;  /* 0x0000003085857220 */ /* 0x080fe20000410000 */
[----:B------:R-:W-:Y:S01]  /*a0c0*/  LOP3.LUT R11, R2, R3, RZ, 0xc0, !PT ;  /* 0x00000003020b7212 */ /* 0x000fe200078ec0ff */
[-C--:B------:R-:W-:Y:S01]  /*a0d0*/  FMUL.FTZ R140, R140, R48.reuse ;  /* 0x000000308c8c7220 */ /* 0x080fe20000410000 */
        /* <DEDUP_REMOVED lines=8> */
[----:B------:R-:W-:Y:S01]  /*a160*/  HSET2.LE.AND R2, R5, R251, PT ;  /* 0x000000fb05027233 */ /* 0x000fe20003803000 */
[--C-:B------:R-:W-:Y:S01]  /*a170*/  FFMA.FTZ R5, R145, UR10, -R13.reuse ;  /* 0x0000000a91057c23 */ /* 0x100fe2000801080d */
[----:B------:R-:W-:Y:S01]  /*a180*/  F2FP.BF16.F32.PACK_AB R3, R156, R161 ;  /* 0x000000a19c03723e */ /* 0x000fe200000010ff */
[--C-:B--2---:R-:W-:Y:S01]  /*a190*/  FFMA.FTZ R4, R144, UR10, -R13.reuse ;  /* 0x0000000a90047c23 */ /* 0x104fe2000801080d */
[----:B---3--:R-:W-:Y:S01]  /*a1a0*/  FMUL.FTZ R86, R86, R47 ;  /* 0x0000002f56567220 */ /* 0x008fe20000410000 */
[----:B------:R2:W-:Y:S01]  /*a1b0*/  MUFU.EX2 R181, R5 ;  /* 0x0000000500b57308 */ /* 0x0005e20000000800 */
[----:B------:R-:W-:Y:S01]  /*a1c0*/  LOP3.LUT R9, R2, R3, RZ, 0xc0, !PT ;  /* 0x0000000302097212 */ /* 0x000fe200078ec0ff */
[--C-:B------:R-:W-:Y:S01]  /*a1d0*/  FFMA.FTZ R2, R69, UR10, -R13.reuse ;  /* 0x0000000a45027c23 */ /* 0x100fe2000801080d */
[-C--:B------:R-:W-:Y:S01]  /*a1e0*/  FMUL.FTZ R87, R87, R47.reuse ;  /* 0x0000002f57577220 */ /* 0x080fe20000410000 */
[-C--:B------:R-:W-:Y:S01]  /*a1f0*/  FMUL.FTZ R90, R90, R47.reuse ;  /* 0x0000002f5a5a7220 */ /* 0x080fe20000410000 */
[-C--:B------:R-:W-:Y:S01]  /*a200*/  FMUL.FTZ R91, R91, R47.reuse ;  /* 0x0000002f5b5b7220 */ /* 0x080fe20000410000 */
[-C--:B------:R-:W-:Y:S01]  /*a210*/  FMUL.FTZ R134, R134, R47.reuse ;  /* 0x0000002f86867220 */ /* 0x080fe20000410000 */
[-C--:B------:R-:W-:Y:S01]  /*a220*/  FMUL.FTZ R135, R135, R47.reuse ;  /* 0x0000002f87877220 */ /* 0x080fe20000410000 */
        /* <DEDUP_REMOVED lines=8> */
[----:B------:R4:W-:Y:S01]  /*a2b0*/  MUFU.EX2 R182, R4 ;  /* 0x0000000400b67308 */ /* 0x0009e20000000800 */
[----:B--2---:R-:W-:Y:S01]  /*a2c0*/  FFMA.FTZ R5, R146, UR10, -R13 ;  /* 0x0000000a92057c23 */ /* 0x004fe2000801080d */
[C---:B------:R-:W-:Y:S01]  /*a2d0*/  HMMA.16816.F32.BF16 R88, R8.reuse, R34, R88 ;  /* 0x000000220858723c */ /* 0x040fe20000041858 */
[----:B------:R-:W2:Y:S01]  /*a2e0*/  LDSM.16.MT88.4 R32, [R191+0x6800] ;  /* 0x00680000bf20783b */ /* 0x000ea20000004200 */
[-C--:B------:R-:W-:Y:S01]  /*a2f0*/  FMUL.FTZ R116, R116, R48.reuse ;  /* 0x0000003074747220 */ /* 0x080fe20000410000 */
[-C--:B------:R-:W-:Y:S01]  /*a300*/  FMUL.FTZ R117, R117, R48.reuse ;  /* 0x0000003075757220 */ /* 0x080fe20000410000 */
[-C--:B------:R-:W-:Y:S01]  /*a310*/  FMUL.FTZ R118, R118, R47.reuse ;  /* 0x0000002f76767220 */ /* 0x080fe20000410000 */
[-C--:B------:R-:W-:Y:S01]  /*a320*/  FMUL.FTZ R119, R119, R47.reuse ;  /* 0x0000002f77777220 */ /* 0x080fe20000410000 */
[----:B------:R5:W1:Y:S01]  /*a330*/  MUFU.EX2 R180, R5 ;  /* 0x0000000500b47308 */ /* 0x000a620000000800 */
[----:B---3--:R-:W-:Y:S01]  /*a340*/  IMAD.WIDE.U32 R2, R16, -0x2daee0ad, RZ ;  /* 0xd2511f5310027825 */ /* 0x008fe200078e00ff */
[C---:B------:R-:W-:Y:S03]  /*a350*/  HMMA.16816.F32.BF16 R132, R8.reuse, R64, R132 ;  /* 0x000000400884723c */ /* 0x040fe60000041884 */
[-C--:B------:R-:W-:Y:S01]  /*a360*/  FMUL.FTZ R120, R120, R48.reuse ;  /* 0x0000003078787220 */ /* 0x080fe20000410000 */
[----:B------:R-:W-:Y:S01]  /*a370*/  FMUL.FTZ R121, R121, R48 ;  /* 0x0000003079797220 */ /* 0x000fe20000410000 */
[-C--:B------:R-:W-:Y:S01]  /*a380*/  FMUL.FTZ R122, R122, R47.reuse ;  /* 0x0000002f7a7a7220 */ /* 0x080fe20000410000 */
[----:B------:R-:W-:Y:S01]  /*a390*/  SHF.R.U32.HI R7, RZ, 0x10, R2 ;  /* 0x00000010ff077819 */ /* 0x000fe20000011602 */
[----:B------:R-:W-:Y:S01]  /*a3a0*/  FMUL.FTZ R123, R123, R47 ;  /* 0x0000002f7b7b7220 */ /* 0x000fe20000410000 */
[----:B------:R-:W-:Y:S01]  /*a3b0*/  LOP3.LUT R15, R2, 0xff, RZ, 0xc0, !PT ;  /* 0x000000ff020f7812 */ /* 0x000fe200078ec0ff */
[----:B------:R-:W-:Y:S01]  /*a3c0*/  HMMA.16816.F32.BF16 R140, R8, R66, R140 ;  /* 0x00000042088c723c */ /* 0x000fe2000004188c */
[----:B----4-:R-:W-:-:S02]  /*a3d0*/  LOP3.LUT R4, R3, UR23, R74, 0x96, !PT ;  /* 0x0000001703047c12 */ /* 0x010fc4000f8e964a */
[----:B------:R-:W-:Y:S02]  /*a3e0*/  LOP3.LUT R3, R2, 0xffff, RZ, 0xc0, !PT ;  /* 0x0000ffff02037812 */ /* 0x000fe400078ec0ff */
[----:B------:R-:W-:Y:S01]  /*a3f0*/  SHF.R.U32.HI R16, RZ, 0x18, R2 ;  /* 0x00000018ff107819 */ /* 0x000fe20000011602 */
[C---:B------:R-:W-:Y:S01]  /*a400*/  HMMA.16816.F32.BF16 R100, R8.reuse, R52, R100 ;  /* 0x000000340864723c */ /* 0x040fe20000041864 */
[----:B------:R-:W-:Y:S01]  /*a410*/  SHF.R.U32.HI R6, RZ, 0x8, R3 ;  /* 0x00000008ff067819 */ /* 0x000fe20000011603 */
[--C-:B------:R-:W-:Y:S01]  /*a420*/  FFMA.FTZ R3, R147, UR10, -R14.reuse ;  /* 0x0000000a93037c23 */ /* 0x100fe2000801080e */
[----:B------:R-:W-:Y:S01]  /*a430*/  LOP3.LUT R2, R7, 0xff, RZ, 0xc0, !PT ;  /* 0x000000ff07027812 */ /* 0x000fe200078ec0ff */
[----:B-----5:R-:W-:Y:S01]  /*a440*/  FFMA.FTZ R5, R148, UR10, -R14 ;  /* 0x0000000a94057c23 */ /* 0x020fe2000801080e */
[----:B------:R-:W-:Y:S01]  /*a450*/  LOP3.LUT R17, R4, 0xff, RZ, 0xc0, !PT ;  /* 0x000000ff04117812 */ /* 0x000fe200078ec0ff */
[----:B------:R3:W-:Y:S01]  /*a460*/  MUFU.EX2 R176, R3 ;  /* 0x0000000300b07308 */ /* 0x0007e20000000800 */
[----:B------:R-:W-:Y:S01]  /*a470*/  PRMT R18, R2, 0x5410, R16 ;  /* 0x0000541002127816 */ /* 0x000fe20000000010 */
[----:B------:R-:W-:Y:S01]  /*a480*/  HMMA.16816.F32.BF16 R104, R8, R54, R104 ;  /* 0x000000360868723c */ /* 0x000fe20000041868 */
[----:B------:R-:W-:-:S02]  /*a490*/  SHF.R.U32.HI R2, RZ, 0x10, R4 ;  /* 0x00000010ff027819 */ /* 0x000fc40000011604 */
[----:B------:R-:W-:Y:S02]  /*a4a0*/  SHF.R.U32.HI R16, RZ, 0x18, R4 ;  /* 0x00000018ff107819 */ /* 0x000fe40000011604 */
[----:B------:R-:W-:Y:S01]  /*a4b0*/  PRMT R15, R15, 0x5410, R6 ;  /* 0x000054100f0f7816 */ /* 0x000fe20000000006 */
[----:B------:R4:W-:Y:S01]  /*a4c0*/  MUFU.EX2 R177, R5 ;  /* 0x0000000500b17308 */ /* 0x0009e20000000800 */
[----:B------:R-:W-:Y:S01]  /*a4d0*/  LOP3.LUT R6, R2, 0xff, RZ, 0xc0, !PT ;  /* 0x000000ff02067812 */ /* 0x000fe200078ec0ff */
[----:B------:R-:W-:Y:S02]  /*a4e0*/  HMMA.16816.F32.BF16 R116, R8, R56, R116 ;  /* 0x000000380874723c */ /* 0x000fe40000041874 */
[----:B------:R-:W-:-:S04]  /*a4f0*/  HSET2.LE.AND R2, R15, R251, PT ;  /* 0x000000fb0f027233 */ /* 0x000fc80003803000 */
[----:B------:R-:W-:Y:S01]  /*a500*/  HMMA.16816.F32.BF16 R120, R8, R58, R120 ;  /* 0x0000003a0878723c */ /* 0x000fe20000041878 */
[----:B---3--:R-:W-:Y:S01]  /*a510*/  LOP3.LUT R3, R4, 0xffff, RZ, 0xc0, !PT ;  /* 0x0000ffff04037812 */ /* 0x008fe200078ec0ff */
[----:B------:R-:W-:Y:S01]  /*a520*/  FFMA.FTZ R4, R149, UR10, -R14 ;  /* 0x0000000a95047c23 */ /* 0x000fe2000801080e */
[----:B------:R-:W-:Y:S02]  /*a530*/  VIADD R56, R250, 0x4 ;  /* 0x00000004fa387836 */ /* 0x000fe40000000000 */
[----:B------:R-:W-:Y:S01]  /*a540*/  SHF.R.U32.HI R7, RZ, 0x8, R3 ;  /* 0x00000008ff077819 */ /* 0x000fe20000011603 */
[----:B------:R3:W5:Y:S01]  /*a550*/  MUFU.EX2 R178, R4 ;  /* 0x0000000400b27308 */ /* 0x0007620000000800 */
[----:B-1----:R-:W-:Y:S01]  /*a560*/  F2FP.BF16.F32.PACK_AB R3, R180, R181 ;  /* 0x000000b5b403723e */ /* 0x002fe200000010ff */
[----:B------:R-:W-:Y:S01]  /*a570*/  IMAD.WIDE.U32 R56, R56, -0x326172a9, RZ ;  /* 0xcd9e8d5738387825 */ /* 0x000fe200078e00ff */
[----:B----4-:R-:W-:Y:S02]  /*a580*/  PRMT R5, R6, 0x5410, R16 ;  /* 0x0000541006057816 */ /* 0x010fe40000000010 */
[----:B------:R-:W-:Y:S01]  /*a590*/  LOP3.LUT R6, R2, R3, RZ, 0xc0, !PT ;  /* 0x0000000302067212 */ /* 0x000fe200078ec0ff */
[----:B------:R-:W-:-:S04]  /*a5a0*/  FFMA.FTZ R2, R151, UR10, -R14 ;  /* 0x0000000a97027c23 */ /* 0x000fc8000801080e */
[----:B------:R1:W4:Y:S01]  /*a5b0*/  MUFU.EX2 R175, R2 ;  /* 0x0000000200af7308 */ /* 0x0003220000000800 */
[----:B---3--:R-:W-:Y:S02]  /*a5c0*/  PRMT R4, R17, 0x5410, R7 ;  /* 0x0000541011047816 */ /* 0x008fe40000000007 */
[----:B-----5:R-:W-:Y:S02]  /*a5d0*/  F2FP.BF16.F32.PACK_AB R3, R178, R177 ;  /* 0x000000b1b203723e */ /* 0x020fe400000010ff */
[----:B-1----:R-:W-:-:S05]  /*a5e0*/  HSET2.LE.AND R2, R18, R251, PT ;  /* 0x000000fb12027233 */ /* 0x002fca0003803000 */
[----:B------:R-:W-:Y:S02]  /*a5f0*/  LOP3.LUT R7, R2, R3, RZ, 0xc0, !PT ;  /* 0x0000000302077212 */ /* 0x000fe400078ec0ff */
[----:B------:R-:W-:Y:S02]  /*a600*/  HSET2.LE.AND R2, R4, R251, PT ;  /* 0x000000fb04027233 */ /* 0x000fe40003803000 */
[----:B------:R-:W-:-:S04]  /*a610*/  F2FP.BF16.F32.PACK_AB R3, R182, R183 ;  /* 0x000000b7b603723e */ /* 0x000fc800000010ff */
[----:B------:R-:W-:Y:S02]  /*a620*/  LOP3.LUT R4, R2, R3, RZ, 0xc0, !PT ;  /* 0x0000000302047212 */ /* 0x000fe400078ec0ff */
[----:B------:R-:W-:Y:S02]  /*a630*/  HSET2.LE.AND R2, R5, R251, PT ;  /* 0x000000fb05027233 */ /* 0x000fe40003803000 */
[----:B----4-:R-:W-:-:S04]  /*a640*/  F2FP.BF16.F32.PACK_AB R3, R175, R176 ;  /* 0x000000b0af03723e */ /* 0x010fc800000010ff */
[----:B------:R-:W-:Y:S01]  /*a650*/  LOP3.LUT R5, R2, R3, RZ, 0xc0, !PT ;  /* 0x0000000302057212 */ /* 0x000fe200078ec0ff */
[----:B------:R-:W-:Y:S01]  /*a660*/  FFMA.FTZ R2, R60, UR10, -R12 ;  /* 0x0000000a3c027c23 */ /* 0x000fe2000801080c */
[----:B------:R-:W-:Y:S02]  /*a670*/  LOP3.LUT R3, R37, UR12, R38, 0x96, !PT ;  /* 0x0000000c25037c12 */ /* 0x000fe4000f8e9626 */
[----:B------:R-:W-:Y:S03]  /*a680*/  LDSM.16.MT88.4 R36, [R191+0x7000] ;  /* 0x00700000bf24783b */ /* 0x000fe60000004200 */
[C---:B------:R-:W-:Y:S01]  /*a690*/  HMMA.16816.F32.BF16 R64, R4.reuse, R26, R152 ;  /* 0x0000001a0440723c */ /* 0x040fe20000041898 */
[----:B------:R1:W-:Y:S05]  /*a6a0*/  MUFU.EX2 R152, R2 ;  /* 0x0000000200987308 */ /* 0x0003ea0000000800 */
[C---:B------:R-:W-:Y:S06]  /*a6b0*/  HMMA.16816.F32.BF16 R52, R4.reuse, R24, R224 ;  /* 0x000000180434723c */ /* 0x040fec00000418e0 */
[----:B------:R-:W-:Y:S01]  /*a6c0*/  HMMA.16816.F32.BF16 R72, R4, R20, R96 ;  /* 0x000000140448723c */ /* 0x000fe20000041860 */
[----:B------:R-:W-:-:S02]  /*a6d0*/  IMAD.MOV.U32 R225, RZ, RZ, R173 ;  /* 0x000000ffffe17224 */ /* 0x000fc400078e00ad */
[----:B------:R-:W-:Y:S02]  /*a6e0*/  IMAD.MOV.U32 R224, RZ, RZ, R172 ;  /* 0x000000ffffe07224 */ /* 0x000fe400078e00ac */
[----:B------:R-:W-:Y:S02]  /*a6f0*/  IMAD.MOV.U32 R227, RZ, RZ, R170 ;  /* 0x000000ffffe37224 */ /* 0x000fe400078e00aa */
[----:B-1----:R-:W-:Y:S01]  /*a700*/  FFMA.FTZ R2, R51, UR10, -R12 ;  /* 0x0000000a33027c23 */ /* 0x002fe2000801080c */
[C---:B------:R-:W-:Y:S01]  /*a710*/  HMMA.16816.F32.BF16 R108, R4.reuse, R22, R108 ;  /* 0x00000016046c723c */ /* 0x040fe2000004186c */
[----:B------:R-:W-:Y:S02]  /*a720*/  IMAD.MOV.U32 R226, RZ, RZ, R168 ;  /* 0x000000ffffe27224 */ /* 0x000fe400078e00a8 */
[----:B------:R1:W-:Y:S03]  /*a730*/  MUFU.EX2 R153, R2 ;  /* 0x0000000200997308 */ /* 0x0003e60000000800 */
[C---:B------:R-:W-:Y:S06]  /*a740*/  HMMA.16816.F32.BF16 R112, R4.reuse, R28, R112 ;  /* 0x0000001c0470723c */ /* 0x040fec0000041870 */
[C---:B------:R-:W-:Y:S06]  /*a750*/  HMMA.16816.F32.BF16 R124, R4.reuse, R30, R124 ;  /* 0x0000001e047c723c */ /* 0x040fec000004187c */
[----:B--2---:R-:W-:Y:S01]  /*a760*/  HMMA.16816.F32.BF16 R128, R4, R32, R128 ;  /* 0x000000200480723c */ /* 0x004fe20000041880 */
[----:B-1----:R-:W-:-:S05]  /*a770*/  FFMA.FTZ R2, R50, UR10, -R12 ;  /* 0x0000000a32027c23 */ /* 0x002fca000801080c */
[----:B------:R-:W-:Y:S01]  /*a780*/  HMMA.16816.F32.BF16 R144, R4, R34, R136 ;  /* 0x000000220490723c */ /* 0x000fe20000041888 */
[----:B------:R1:W-:Y:S06]  /*a790*/  MUFU.EX2 R155, R2 ;  /* 0x00000002009b7308 */ /* 0x0003ec0000000800 */
[----:B------:R-:W-:Y:S02]  /*a7a0*/  VIADD R4, R150, 0x1 ;  /* 0x0000000196047836 */ /* 0x000fe40000000000 */
[----:B------:R-:W-:Y:S01]  /*a7b0*/  FFMA.FTZ R5, R49, UR10, -R12 ;  /* 0x0000000a31057c23 */ /* 0x000fe2000801080c */
[----:B------:R-:W-:-:S03]  /*a7c0*/  FFMA.FTZ R7, R62, UR10, -R0 ;  /* 0x0000000a3e077c23 */ /* 0x000fc60008010800 */
[----:B------:R2:W3:Y:S01]  /*a7d0*/  MUFU.EX2 R154, R5 ;  /* 0x00000005009a7308 */ /* 0x0004e20000000800 */
[----:B------:R-:W-:Y:S01]  /*a7e0*/  LOP3.LUT R10, R157, UR27, R4, 0x96, !PT ;  /* 0x0000001b9d0a7c12 */ /* 0x000fe2000f8e9604 */
[----:B-1----:R-:W-:-:S06]  /*a7f0*/  IMAD.WIDE.U32 R2, R3, -0x2daee0ad, RZ ;  /* 0xd2511f5303027825 */ /* 0x002fcc00078e00ff */
[----:B------:R-:W-:Y:S01]  /*a800*/  MUFU.EX2 R151, R7 ;  /* 0x0000000700977308 */ /* 0x000fe20000000800 */
[----:B------:R-:W-:Y:S01]  /*a810*/  IMAD.WIDE.U32 R18, R10, -0x326172a9, RZ ;  /* 0xcd9e8d570a127825 */ /* 0x000fe200078e00ff */
[----:B------:R-:W-:Y:S02]  /*a820*/  LOP3.LUT R4, R3, UR23, R40, 0x96, !PT ;  /* 0x0000001703047c12 */ /* 0x000fe4000f8e9628 */
[C---:B------:R-:W-:Y:S02]  /*a830*/  LOP3.LUT R6, R2.reuse, 0xffff, RZ, 0xc0, !PT ;  /* 0x0000ffff02067812 */ /* 0x040fe400078ec0ff */
[----:B------:R-:W-:Y:S01]  /*a840*/  SHF.R.U32.HI R3, RZ, 0x10, R2 ;  /* 0x00000010ff037819 */ /* 0x000fe20000011602 */
[----:B--2---:R-:W-:Y:S01]  /*a850*/  FFMA.FTZ R5, R61, UR10, -R0 ;  /* 0x0000000a3d057c23 */ /* 0x004fe20008010800 */
[----:B------:R-:W-:Y:S02]  /*a860*/  LOP3.LUT R9, R2, 0xff, RZ, 0xc0, !PT ;  /* 0x000000ff02097812 */ /* 0x000fe400078ec0ff */
[----:B------:R-:W-:Y:S01]  /*a870*/  SHF.R.U32.HI R8, RZ, 0x18, R2 ;  /* 0x00000018ff087819 */ /* 0x000fe20000011602 */
[----:B------:R1:W-:Y:S01]  /*a880*/  MUFU.EX2 R150, R5 ;  /* 0x0000000500967308 */ /* 0x0003e20000000800 */
[----:B------:R-:W-:-:S02]  /*a890*/  LOP3.LUT R2, R4, 0xffff, RZ, 0xc0, !PT ;  /* 0x0000ffff04027812 */ /* 0x000fc400078ec0ff */
[----:B------:R-:W-:-:S04]  /*a8a0*/  SHF.R.U32.HI R6, RZ, 0x8, R6 ;  /* 0x00000008ff067819 */ /* 0x000fc80000011606 */
[----:B------:R-:W-:Y:S02]  /*a8b0*/  PRMT R9, R9, 0x5410, R6 ;  /* 0x0000541009097816 */ /* 0x000fe40000000006 */
[----:B-1----:R-:W-:Y:S02]  /*a8c0*/  LOP3.LUT R5, R3, 0xff, RZ, 0xc0, !PT ;  /* 0x000000ff03057812 */ /* 0x002fe400078ec0ff */
[----:B------:R-:W-:Y:S02]  /*a8d0*/  SHF.R.U32.HI R3, RZ, 0x8, R2 ;  /* 0x00000008ff037819 */ /* 0x000fe40000011602 */
[----:B------:R-:W-:Y:S01]  /*a8e0*/  PRMT R11, R5, 0x5410, R8 ;  /* 0x00005410050b7816 */ /* 0x000fe20000000008 */
[----:B------:R-:W-:Y:S01]  /*a8f0*/  FFMA.FTZ R5, R63, UR10, -R0 ;  /* 0x0000000a3f057c23 */ /* 0x000fe20008010800 */
[----:B------:R-:W-:-:S03]  /*a900*/  LOP3.LUT R2, R4, 0xff, RZ, 0xc0, !PT ;  /* 0x000000ff04027812 */ /* 0x000fc600078ec0ff */
[----:B------:R1:W2:Y:S01]  /*a910*/  MUFU.EX2 R149, R5 ;  /* 0x0000000500957308 */ /* 0x0002a20000000800 */
[----:B------:R-:W-:Y:S02]  /*a920*/  PRMT R8, R2, 0x5410, R3 ;  /* 0x0000541002087816 */ /* 0x000fe40000000003 */
[----:B------:R-:W-:Y:S02]  /*a930*/  SHF.R.U32.HI R3, RZ, 0x10, R4 ;  /* 0x00000010ff037819 */ /* 0x000fe40000011604 */
[----:B------:R-:W-:Y:S02]  /*a940*/  LOP3.LUT R2, R19, UR20, R56, 0x96, !PT ;  /* 0x0000001413027c12 */ /* 0x000fe4000f8e9638 */
[----:B------:R-:W-:-:S03]  /*a950*/  LOP3.LUT R3, R3, 0xff, RZ, 0xc0, !PT ;  /* 0x000000ff03037812 */ /* 0x000fc600078ec0ff */
[----:B------:R-:W-:Y:S01]  /*a960*/  IMAD.WIDE.U32 R6, R2, -0x2daee0ad, RZ ;  /* 0xd2511f5302067825 */ /* 0x000fe200078e00ff */
[----:B------:R-:W-:-:S04]  /*a970*/  HSET2.LE.AND R2, R9, R251, PT ;  /* 0x000000fb09027233 */ /* 0x000fc80003803000 */
[----:B------:R-:W-:Y:S02]  /*a980*/  LOP3.LUT R7, R7, UR17, R76, 0x96, !PT ;  /* 0x0000001107077c12 */ /* 0x000fe4000f8e964c */
[----:B-1----:R-:W-:Y:S01]  /*a990*/  SHF.R.U32.HI R5, RZ, 0x18, R4 ;  /* 0x00000018ff057819 */ /* 0x002fe20000011604 */
[----:B------:R-:W-:-:S03]  /*a9a0*/  FFMA.FTZ R4, R68, UR10, -R0 ;  /* 0x0000000a44047c23 */ /* 0x000fc60008010800 */
[----:B------:R-:W-:Y:S01]  /*a9b0*/  PRMT R15, R3, 0x5410, R5 ;  /* 0x00005410030f7816 */ /* 0x000fe20000000005 */
[----:B------:R1:W4:Y:S01]  /*a9c0*/  MUFU.EX2 R148, R4 ;  /* 0x0000000400947308 */ /* 0x0003220000000800 */
[----:B---3--:R-:W-:Y:S02]  /*a9d0*/  F2FP.BF16.F32.PACK_AB R3, R154, R155 ;  /* 0x0000009b9a03723e */ /* 0x008fe400000010ff */
[----:B------:R-:W-:Y:S02]  /*a9e0*/  F2FP.BF16.F32.PACK_AB R5, R153, R152 ;  /* 0x000000989905723e */ /* 0x000fe400000010ff */
[----:B------:R-:W-:Y:S02]  /*a9f0*/  LOP3.LUT R10, R2, R3, RZ, 0xc0, !PT ;  /* 0x00000003020a7212 */ /* 0x000fe400078ec0ff */
[----:B------:R-:W-:Y:S02]  /*aa00*/  HSET2.LE.AND R2, R11, R251, PT ;  /* 0x000000fb0b027233 */ /* 0x000fe40003803000 */
[----:B--2---:R-:W-:-:S04]  /*aa10*/  F2FP.BF16.F32.PACK_AB R3, R149, R151 ;  /* 0x000000979503723e */ /* 0x004fc800000010ff */
[----:B------:R-:W-:Y:S02]  /*aa20*/  LOP3.LUT R11, R2, R3, RZ, 0xc0, !PT ;  /* 0x00000003020b7212 */ /* 0x000fe400078ec0ff */
[--C-:B------:R-:W-:Y:S02]  /*aa30*/  HSET2.LE.AND R2, R15, R251.reuse, PT ;  /* 0x000000fb0f027233 */ /* 0x100fe40003803000 */
[----:B-1----:R-:W-:Y:S02]  /*aa40*/  HSET2.LE.AND R4, R8, R251, PT ;  /* 0x000000fb08047233 */ /* 0x002fe40003803000 */
[----:B----4-:R-:W-:-:S03]  /*aa50*/  F2FP.BF16.F32.PACK_AB R3, R148, R150 ;  /* 0x000000969403723e */ /* 0x010fc600000010ff */
[----:B------:R-:W-:Y:S02]  /*aa60*/  LOP3.LUT R8, R4, R5, RZ, 0xc0, !PT ;  /* 0x0000000504087212 */ /* 0x000fe400078ec0ff */
[----:B------:R-:W-:Y:S02]  /*aa70*/  LOP3.LUT R4, R43, UR18, R18, 0x96, !PT ;  /* 0x000000122b047c12 */ /* 0x000fe4000f8e9612 */
[----:B------:R-:W-:Y:S01]  /*aa80*/  LOP3.LUT R9, R2, R3, RZ, 0xc0, !PT ;  /* 0x0000000302097212 */ /* 0x000fe200078ec0ff */
[--C-:B------:R-:W-:Y:S02]  /*aa90*/  FFMA.FTZ R2, R220, UR10, -R13.reuse ;  /* 0x0000000adc027c23 */ /* 0x100fe4000801080d */
[----:B------:R-:W-:Y:S02]  /*aaa0*/  IMAD.WIDE.U32 R4, R4, -0x2daee0ad, RZ ;  /* 0xd2511f5304047825 */ /* 0x000fe400078e00ff */
[----:B------:R1:W-:Y:S02]  /*aab0*/  MUFU.EX2 R173, R2 ;  /* 0x0000000200ad7308 */ /* 0x0003e40000000800 */
[----:B------:R-:W-:Y:S01]  /*aac0*/  HMMA.16816.F32.BF16 R100, R8, R20, R100 ;  /* 0x000000140864723c */ /* 0x000fe20000041864 */
[----:B------:R-:W-:Y:S01]  /*aad0*/  LOP3.LUT R6, R5, UR15, R6, 0x96, !PT ;  /* 0x0000000f05067c12 */ /* 0x000fe2000f8e9606 */
[----:B------:R-:W-:-:S04]  /*aae0*/  FFMA.FTZ R5, R222, UR10, -R13 ;  /* 0x0000000ade057c23 */ /* 0x000fc8000801080d */
[----:B------:R-:W-:Y:S01]  /*aaf0*/  IMAD.WIDE.U32 R40, R6, -0x326172a9, RZ ;  /* 0xcd9e8d5706287825 */ /* 0x000fe200078e00ff */
[----:B------:R2:W-:Y:S03]  /*ab00*/  MUFU.EX2 R172, R5 ;  /* 0x0000000500ac7308 */ /* 0x0005e60000000800 */
[----:B------:R-:W-:Y:S01]  /*ab10*/  FFMA.FTZ R6, R221, UR10, -R13 ;  /* 0x0000000add067c23 */ /* 0x000fe2000801080d */
[----:B------:R-:W-:Y:S01]  /*ab20*/  HMMA.16816.F32.BF16 R84, R8, R24, R84 ;  /* 0x000000180854723c */ /* 0x000fe20000041854 */
[----:B-1----:R-:W-:-:S03]  /*ab30*/  IMAD.WIDE.U32 R2, R7, -0x326172a9, RZ ;  /* 0xcd9e8d5707027825 */ /* 0x002fc600078e00ff */
[----:B------:R1:W-:Y:S02]  /*ab40*/  MUFU.EX2 R171, R6 ;  /* 0x0000000600ab7308 */ /* 0x0003e40000000800 */
[----:B------:R-:W-:Y:S01]  /*ab50*/  HMMA.16816.F32.BF16 R56, R8, R26, R88 ;  /* 0x0000001a0838723c */ /* 0x000fe20000041858 */
[----:B------:R-:W-:Y:S01]  /*ab60*/  LDSM.16.MT88.4 R24, [R192+0x7000] ;  /* 0x00700000c018783b */ /* 0x000fe20000004200 */
[----:B------:R-:W-:-:S03]  /*ab70*/  LOP3.LUT R3, R3, UR16, R42, 0x96, !PT ;  /* 0x0000001003037c12 */ /* 0x000fc6000f8e962a */
[----:B------:R-:W-:Y:S01]  /*ab80*/  LDSM.16.MT88.4 R88, [R189+0x7800] ;  /* 0x00780000bd58783b */ /* 0x000fe20000004200 */
[----:B------:R-:W-:Y:S01]  /*ab90*/  HMMA.16816.F32.BF16 R116, R8, R28, R116 ;  /* 0x0000001c0874723c */ /* 0x000fe20000041874 */
[----:B--2---:R-:W-:Y:S01]  /*aba0*/  LOP3.LUT R5, R41, UR14, R2, 0x96, !PT ;  /* 0x0000000e29057c12 */ /* 0x004fe2000f8e9602 */
[----:B------:R-:W-:-:S04]  /*abb0*/  IMAD.WIDE.U32 R2, R3, -0x2daee0ad, RZ ;  /* 0xd2511f5303027825 */ /* 0x000fc800078e00ff */
[----:B------:R-:W-:Y:S01]  /*abc0*/  IMAD.WIDE.U32 R42, R5, -0x2daee0ad, RZ ;  /* 0xd2511f53052a7825 */ /* 0x000fe200078e00ff */
[----:B------:R-:W-:-:S03]  /*abd0*/  LOP3.LUT R3, R3, UR13, R4, 0x96, !PT ;  /* 0x0000000d03037c12 */ /* 0x000fc6000f8e9604 */
[----:B------:R-:W-:Y:S01]  /*abe0*/  FFMA.FTZ R4, R230, UR10, -R14 ;  /* 0x0000000ae6047c23 */ /* 0x000fe2000801080e */
[----:B------:R-:W-:Y:S01]  /*abf0*/  FFMA.FTZ R5, R228, UR10, -R13 ;  /* 0x0000000ae4057c23 */ /* 0x000fe2000801080d */
[C---:B------:R-:W-:Y:S01]  /*ac00*/  HMMA.16816.F32.BF16 R120, R8.reuse, R30, R120 ;  /* 0x0000001e0878723c */ /* 0x040fe20000041878 */
[----:B------:R-:W-:Y:S01]  /*ac10*/  LOP3.LUT R2, R43, UR5, R2, 0x96, !PT ;  /* 0x000000052b027c12 */ /* 0x000fe2000f8e9602 */
[----:B------:R-:W-:Y:S01]  /*ac20*/  IMAD.WIDE.U32 R20, R3, -0x326172a9, RZ ;  /* 0xcd9e8d5703147825 */ /* 0x000fe200078e00ff */
[----:B------:R2:W-:Y:S01]  /*ac30*/  MUFU.EX2 R169, R4 ;  /* 0x0000000400a97308 */ /* 0x0005e20000000800 */
[----:B------:R-:W3:Y:S02]  /*ac40*/  LDSM.16.MT88.4 R28, [R189+0x7000] ;  /* 0x00700000bd1c783b */ /* 0x000ee40000004200 */
[----:B------:R-:W-:Y:S01]  /*ac50*/  IMAD.WIDE.U32 R2, R2, -0x326172a9, RZ ;  /* 0xcd9e8d5702027825 */ /* 0x000fe200078e00ff */
[C---:B------:R-:W-:Y:S04]  /*ac60*/  HMMA.16816.F32.BF16 R132, R8.reuse, R32, R132 ;  /* 0x000000200884723c */ /* 0x040fe80000041884 */
[----:B------:R4:W5:Y:S01]  /*ac70*/  MUFU.EX2 R170, R5 ;  /* 0x0000000500aa7308 */ /* 0x0009620000000800 */
[----:B------:R-:W-:Y:S01]  /*ac80*/  LOP3.LUT R16, R2, 0xff, RZ, 0xc0, !PT ;  /* 0x000000ff02107812 */ /* 0x000fe200078ec0ff */
[----:B------:R-:W-:Y:S01]  /*ac90*/  HMMA.16816.F32.BF16 R140, R8, R34, R140 ;  /* 0x00000022088c723c */ /* 0x000fe2000004188c */
[--C-:B-1----:R-:W-:Y:S01]  /*aca0*/  SHF.R.U32.HI R6, RZ, 0x10, R2.reuse ;  /* 0x00000010ff067819 */ /* 0x102fe20000011602 */
[----:B------:R-:W1:Y:S01]  /*acb0*/  LDSM.16.MT88.4 R32, [R190+0x7000] ;  /* 0x00700000be20783b */ /* 0x000e620000004200 */
[----:B------:R-:W-:-:S03]  /*acc0*/  SHF.R.U32.HI R15, RZ, 0x18, R2 ;  /* 0x00000018ff0f7819 */ /* 0x000fc60000011602 */
[----:B------:R-:W-:Y:S01]  /*acd0*/  HMMA.16816.F32.BF16 R60, R8, R22, R104 ;  /* 0x00000016083c723c */ /* 0x000fe20000041868 */
[----:B--2---:R-:W-:Y:S01]  /*ace0*/  LOP3.LUT R4, R3, UR21, R20, 0x96, !PT ;  /* 0x0000001503047c12 */ /* 0x004fe2000f8e9614 */
[----:B------:R-:W2:Y:S01]  /*acf0*/  LDSM.16.MT88.4 R104, [R192+0x7800] ;  /* 0x00780000c068783b */ /* 0x000ea20000004200 */
[----:B------:R-:W-:Y:S02]  /*ad00*/  LOP3.LUT R3, R2, 0xffff, RZ, 0xc0, !PT ;  /* 0x0000ffff02037812 */ /* 0x000fe400078ec0ff */
[----:B------:R-:W-:Y:S02]  /*ad10*/  LOP3.LUT R2, R4, 0xffff, RZ, 0xc0, !PT ;  /* 0x0000ffff04027812 */ /* 0x000fe400078ec0ff */
[----:B------:R-:W-:Y:S01]  /*ad20*/  SHF.R.U32.HI R7, RZ, 0x8, R3 ;  /* 0x00000008ff077819 */ /* 0x000fe20000011603 */
[----:B------:R-:W-:Y:S01]  /*ad30*/  FFMA.FTZ R10, R79, UR10, -R12 ;  /* 0x0000000a4f0a7c23 */ /* 0x000fe2000801080c */
[----:B----4-:R-:W-:Y:S01]  /*ad40*/  FFMA.FTZ R5, R231, UR10, -R14 ;  /* 0x0000000ae7057c23 */ /* 0x010fe2000801080e */
[----:B------:R-:W-:-:S02]  /*ad50*/  SHF.R.U32.HI R2, RZ, 0x8, R2 ;  /* 0x00000008ff027819 */ /* 0x000fc40000011602 */
[----:B------:R-:W-:Y:S01]  /*ad60*/  LOP3.LUT R3, R6, 0xff, RZ, 0xc0, !PT ;  /* 0x000000ff06037812 */ /* 0x000fe200078ec0ff */
[----:B------:R4:W3:Y:S01]  /*ad70*/  MUFU.EX2 R168, R5 ;  /* 0x0000000500a87308 */ /* 0x0008e20000000800 */
[--C-:B------:R-:W-:Y:S01]  /*ad80*/  FFMA.FTZ R6, R229, UR10, -R14.reuse ;  /* 0x0000000ae5067c23 */ /* 0x100fe2000801080e */
[----:B------:R-:W-:Y:S02]  /*ad90*/  PRMT R16, R16, 0x5410, R7 ;  /* 0x0000541010107816 */ /* 0x000fe40000000007 */
[----:B------:R-:W-:Y:S01]  /*ada0*/  PRMT R7, R3, 0x5410, R15 ;  /* 0x0000541003077816 */ /* 0x000fe2000000000f */
[----:B------:R-:W-:-:S03]  /*adb0*/  FFMA.FTZ R3, R223, UR10, -R14 ;  /* 0x0000000adf037c23 */ /* 0x000fc6000801080e */
[----:B------:R3:W-:Y:S01]  /*adc0*/  MUFU.EX2 R157, R6 ;  /* 0x00000006009d7308 */ /* 0x0007e20000000800 */
[----:B------:R-:W-:Y:S02]  /*add0*/  HSET2.LE.AND R8, R7, R251, PT ;  /* 0x000000fb07087233 */ /* 0x000fe40003803000 */
[----:B-----5:R-:W-:-:S05]  /*ade0*/  F2FP.BF16.F32.PACK_AB R7, R170, R171 ;  /* 0x000000abaa07723e */ /* 0x020fca00000010ff */
[----:B------:R5:W1:Y:S01]  /*adf0*/  MUFU.EX2 R76, R3 ;  /* 0x00000003004c7308 */ /* 0x000a620000000800 */
[----:B----4-:R-:W-:-:S04]  /*ae00*/  LOP3.LUT R5, R4, 0xff, RZ, 0xc0, !PT ;  /* 0x000000ff04057812 */ /* 0x010fc800078ec0ff */
[----:B------:R-:W-:Y:S02]  /*ae10*/  PRMT R5, R5, 0x5410, R2 ;  /* 0x0000541005057816 */ /* 0x000fe40000000002 */
[--C-:B------:R-:W-:Y:S01]  /*ae20*/  SHF.R.U32.HI R2, RZ, 0x10, R4.reuse ;  /* 0x00000010ff027819 */ /* 0x100fe20000011604 */
[----:B------:R4:W-:Y:S01]  /*ae30*/  MUFU.EX2 R51, R10 ;  /* 0x0000000a00337308 */ /* 0x0009e20000000800 */
[----:B---3--:R-:W-:Y:S02]  /*ae40*/  SHF.R.U32.HI R6, RZ, 0x18, R4 ;  /* 0x00000018ff067819 */ /* 0x008fe40000011604 */
[----:B------:R-:W-:Y:S02]  /*ae50*/  LOP3.LUT R4, R2, 0xff, RZ, 0xc0, !PT ;  /* 0x000000ff02047812 */ /* 0x000fe400078ec0ff */
[----:B------:R-:W-:Y:S02]  /*ae60*/  HSET2.LE.AND R2, R5, R251, PT ;  /* 0x000000fb05027233 */ /* 0x000fe40003803000 */
[----:B------:R-:W-:-:S02]  /*ae70*/  PRMT R5, R4, 0x5410, R6 ;  /* 0x0000541004057816 */ /* 0x000fc40000000006 */
[----:B-----5:R-:W-:Y:S02]  /*ae80*/  F2FP.BF16.F32.PACK_AB R3, R172, R173 ;  /* 0x000000adac03723e */ /* 0x020fe400000010ff */
[--C-:B------:R-:W-:Y:S02]  /*ae90*/  HSET2.LE.AND R6, R16, R251.reuse, PT ;  /* 0x000000fb10067233 */ /* 0x100fe40003803000 */
[----:B------:R-:W-:Y:S02]  /*aea0*/  LOP3.LUT R4, R2, R3, RZ, 0xc0, !PT ;  /* 0x0000000302047212 */ /* 0x000fe400078ec0ff */
[----:B------:R-:W-:Y:S01]  /*aeb0*/  HSET2.LE.AND R2, R5, R251, PT ;  /* 0x000000fb05027233 */ /* 0x000fe20003803000 */
[--C-:B------:R-:W-:Y:S01]  /*aec0*/  FFMA.FTZ R5, R77, UR10, -R12.reuse ;  /* 0x0000000a4d057c23 */ /* 0x100fe2000801080c */
[----:B------:R-:W-:Y:S01]  /*aed0*/  F2FP.BF16.F32.PACK_AB R3, R168, R169 ;  /* 0x000000a9a803723e */ /* 0x000fe200000010ff */
[----:B----4-:R-:W-:Y:S01]  /*aee0*/  FFMA.FTZ R10, R80, UR10, -R12 ;  /* 0x0000000a500a7c23 */ /* 0x010fe2000801080c */
[----:B-1----:R-:W-:Y:S01]  /*aef0*/  F2FP.BF16.F32.PACK_AB R9, R76, R157 ;  /* 0x0000009d4c09723e */ /* 0x002fe200000010ff */
[----:B------:R1:W-:Y:S01]  /*af00*/  MUFU.EX2 R69, R5 ;  /* 0x0000000500457308 */ /* 0x0003e20000000800 */
[----:B------:R-:W-:-:S02]  /*af10*/  LOP3.LUT R6, R6, R7, RZ, 0xc0, !PT ;  /* 0x0000000706067212 */ /* 0x000fc400078ec0ff */
[----:B------:R-:W-:-:S05]  /*af20*/  LOP3.LUT R7, R8, R9, RZ, 0xc0, !PT ;  /* 0x0000000908077212 */ /* 0x000fca00078ec0ff */
[----:B------:R3:W4:Y:S01]  /*af30*/  MUFU.EX2 R50, R10 ;  /* 0x0000000a00327308 */ /* 0x0007220000000800 */
[----:B-1----:R-:W-:Y:S01]  /*af40*/  LOP3.LUT R5, R2, R3, RZ, 0xc0, !PT ;  /* 0x0000000302057212 */ /* 0x002fe200078ec0ff */
[----:B------:R-:W-:Y:S01]  /*af50*/  FFMA.FTZ R2, R78, UR10, -R12 ;  /* 0x0000000a4e027c23 */ /* 0x000fe2000801080c */
[----:B------:R-:W-:-:S05]  /*af60*/  LOP3.LUT R3, R45, UR18, R18, 0x96, !PT ;  /* 0x000000122d037c12 */ /* 0x000fca000f8e9612 */
[----:B------:R1:W5:Y:S01]  /*af70*/  MUFU.EX2 R68, R2 ;  /* 0x0000000200447308 */ /* 0x0003620000000800 */
[----:B------:R-:W-:Y:S01]  /*af80*/  HMMA.16816.F32.BF16 R52, R4, R28, R52 ;  /* 0x0000001c0434723c */ /* 0x000fe20000041834 */
[----:B---3--:R-:W-:-:S05]  /*af90*/  FFMA.FTZ R10, R82, UR10, -R12 ;  /* 0x0000000a520a7c23 */ /* 0x008fca000801080c */
[C---:B------:R-:W-:Y:S06]  /*afa0*/  HMMA.16816.F32.BF16 R64, R4.reuse, R30, R64 ;  /* 0x0000001e0440723c */ /* 0x040fec0000041840 */
[----:B------:R-:W-:Y:S01]  /*afb0*/  HMMA.16816.F32.BF16 R72, R4, R24, R72 ;  /* 0x000000180448723c */ /* 0x000fe20000041848 */
[----:B-1----:R-:W-:-:S05]  /*afc0*/  LOP3.LUT R2, R19, UR20, R174, 0x96, !PT ;  /* 0x0000001413027c12 */ /* 0x002fca000f8e96ae */
[----:B------:R-:W-:Y:S01]  /*afd0*/  HMMA.16816.F32.BF16 R108, R4, R26, R108 ;  /* 0x0000001a046c723c */ /* 0x000fe2000004186c */
[----:B------:R-:W-:-:S04]  /*afe0*/  IMAD.WIDE.U32 R8, R2, -0x2daee0ad, RZ ;  /* 0xd2511f5302087825 */ /* 0x000fc800078e00ff */
[----:B------:R-:W-:Y:S01]  /*aff0*/  IMAD.WIDE.U32 R2, R3, -0x2daee0ad, RZ ;  /* 0xd2511f5303027825 */ /* 0x000fe200078e00ff */
[----:B------:R-:W-:Y:S01]  /*b000*/  LOP3.LUT R9, R9, UR17, R46, 0x96, !PT ;  /* 0x0000001109097c12 */ /* 0x000fe2000f8e962e */
[----:B------:R-:W-:Y:S01]  /*b010*/  HMMA.16816.F32.BF16 R112, R4, R32, R112 ;  /* 0x000000200470723c */ /* 0x000fe20000041870 */
[----:B------:R-:W-:Y:S02]  /*b020*/  MUFU.EX2 R46, R10 ;  /* 0x0000000a002e7308 */ /* 0x000fe40000000800 */
[----:B------:R-:W-:Y:S01]  /*b030*/  LOP3.LUT R11, R3, UR15, R8, 0x96, !PT ;  /* 0x0000000f030b7c12 */ /* 0x000fe2000f8e9608 */
[----:B------:R-:W-:-:S04]  /*b040*/  IMAD.WIDE.U32 R8, R9, -0x326172a9, RZ ;  /* 0xcd9e8d5709087825 */ /* 0x000fc800078e00ff */
[----:B------:R-:W-:Y:S01]  /*b050*/  FFMA.FTZ R3, R81, UR10, -R12 ;  /* 0x0000000a51037c23 */ /* 0x000fe2000801080c */
[C---:B------:R-:W-:Y:S01]  /*b060*/  HMMA.16816.F32.BF16 R124, R4.reuse, R34, R124 ;  /* 0x00000022047c723c */ /* 0x040fe2000004187c */
[----:B------:R-:W-:Y:S01]  /*b070*/  IMAD.WIDE.U32 R16, R11, -0x326172a9, RZ ;  /* 0xcd9e8d570b107825 */ /* 0x000fe200078e00ff */
[----:B------:R-:W-:Y:S01]  /*b080*/  LOP3.LUT R9, R9, UR16, R44, 0x96, !PT ;  /* 0x0000001009097c12 */ /* 0x000fe2000f8e962c */
[----:B------:R1:W-:Y:S03]  /*b090*/  MUFU.EX2 R49, R3 ;  /* 0x0000000300317308 */ /* 0x0003e60000000800 */
[C---:B------:R-:W-:Y:S06]  /*b0a0*/  HMMA.16816.F32.BF16 R128, R4.reuse, R36, R128 ;  /* 0x000000240480723c */ /* 0x040fec0000041880 */
[----:B------:R-:W-:Y:S07]  /*b0b0*/  HMMA.16816.F32.BF16 R144, R4, R38, R144 ;  /* 0x000000260490723c */ /* 0x000fee0000041890 */
[----:B------:R-:W-:Y:S01]  /*b0c0*/  FFMA.FTZ R6, R83, UR10, -R0 ;  /* 0x0000000a53067c23 */ /* 0x000fe20008010800 */
[----:B-1----:R-:W-:Y:S01]  /*b0d0*/  LOP3.LUT R3, R17, UR14, R8, 0x96, !PT ;  /* 0x0000000e11037c12 */ /* 0x002fe2000f8e9608 */
[----:B------:R-:W-:-:S02]  /*b0e0*/  IMAD.WIDE.U32 R8, R9, -0x2daee0ad, RZ ;  /* 0xd2511f5309087825 */ /* 0x000fc400078e00ff */
[----:B------:R1:W-:Y:S02]  /*b0f0*/  MUFU.EX2 R45, R6 ;  /* 0x00000006002d7308 */ /* 0x0003e40000000800 */
[----:B------:R-:W-:Y:S01]  /*b100*/  IMAD.WIDE.U32 R18, R3, -0x2daee0ad, RZ ;  /* 0xd2511f5303127825 */ /* 0x000fe200078e00ff */
[----:B------:R-:W-:-:S03]  /*b110*/  LOP3.LUT R9, R9, UR13, R2, 0x96, !PT ;  /* 0x0000000d09097c12 */ /* 0x000fc6000f8e9602 */
[----:B------:R-:W-:Y:S01]  /*b120*/  FFMA.FTZ R3, R93, UR10, -R0 ;  /* 0x0000000a5d037c23 */ /* 0x000fe20008010800 */
[----:B------:R-:W-:-:S03]  /*b130*/  LOP3.LUT R2, R19, UR5, R8, 0x96, !PT ;  /* 0x0000000513027c12 */ /* 0x000fc6000f8e9608 */
[----:B------:R3:W-:Y:S01]  /*b140*/  MUFU.EX2 R44, R3 ;  /* 0x00000003002c7308 */ /* 0x0007e20000000800 */
[----:B------:R-:W-:-:S04]  /*b150*/  IMAD.WIDE.U32 R10, R9, -0x326172a9, RZ ;  /* 0xcd9e8d57090a7825 */ /* 0x000fc800078e00ff */
[----:B-1----:R-:W-:-:S04]  /*b160*/  FFMA.FTZ R6, R92, UR10, -R0 ;  /* 0x0000000a5c067c23 */ /* 0x002fc80008010800 */
[----:B------:R1:W-:Y:S01]  /*b170*/  MUFU.EX2 R43, R6 ;  /* 0x00000006002b7308 */ /* 0x0003e20000000800 */
[----:B---3--:R-:W-:-:S03]  /*b180*/  IMAD.WIDE.U32 R2, R2, -0x326172a9, RZ ;  /* 0xcd9e8d5702027825 */ /* 0x008fc600078e00ff */
[----:B------:R-:W-:Y:S02]  /*b190*/  LOP3.LUT R5, R2, 0xffff, RZ, 0xc0, !PT ;  /* 0x0000ffff02057812 */ /* 0x000fe400078ec0ff */
[--C-:B------:R-:W-:Y:S02]  /*b1a0*/  SHF.R.U32.HI R4, RZ, 0x10, R2.reuse ;  /* 0x00000010ff047819 */ /* 0x100fe40000011602 */
[----:B------:R-:W-:Y:S02]  /*b1b0*/  SHF.R.U32.HI R7, RZ, 0x8, R5 ;  /* 0x00000008ff077819 */ /* 0x000fe40000011605 */
[----:B------:R-:W-:Y:S02]  /*b1c0*/  LOP3.LUT R4, R4, 0xff, RZ, 0xc0, !PT ;  /* 0x000000ff04047812 */ /* 0x000fe400078ec0ff */
[----:B------:R-:W-:Y:S02]  /*b1d0*/  SHF.R.U32.HI R5, RZ, 0x18, R2 ;  /* 0x00000018ff057819 */ /* 0x000fe40000011602 */
[----:B------:R-:W-:-:S02]  /*b1e0*/  LOP3.LUT R8, R2, 0xff, RZ, 0xc0, !PT ;  /* 0x000000ff02087812 */ /* 0x000fc400078ec0ff */
[----:B------:R-:W-:Y:S02]  /*b1f0*/  LOP3.LUT R2, R3, UR21, R10, 0x96, !PT ;  /* 0x0000001503027c12 */ /* 0x000fe4000f8e960a */
[----:B------:R-:W-:Y:S01]  /*b200*/  PRMT R9, R4, 0x5410, R5 ;  /* 0x0000541004097816 */ /* 0x000fe20000000005 */
[----:B------:R-:W-:Y:S01]  /*b210*/  FFMA.FTZ R4, R94, UR10, -R0 ;  /* 0x0000000a5e047c23 */ /* 0x000fe20008010800 */
[----:B------:R-:W-:Y:S02]  /*b220*/  LOP3.LUT R3, R2, 0xffff, RZ, 0xc0, !PT ;  /* 0x0000ffff02037812 */ /* 0x000fe400078ec0ff */
[----:B------:R-:W-:Y:S01]  /*b230*/  SHF.R.U32.HI R5, RZ, 0x10, R2 ;  /* 0x00000010ff057819 */ /* 0x000fe20000011602 */
[----:B------:R3:W2:Y:S01]  /*b240*/  MUFU.EX2 R41, R4 ;  /* 0x0000000400297308 */ /* 0x0006a20000000800 */
[----:B------:R-:W-:Y:S02]  /*b250*/  PRMT R15, R8, 0x5410, R7 ;  /* 0x00005410080f7816 */ /* 0x000fe40000000007 */
[----:B------:R-:W-:-:S02]  /*b260*/  LOP3.LUT R7, R2, 0xff, RZ, 0xc0, !PT ;  /* 0x000000ff02077812 */ /* 0x000fc400078ec0ff */
[----:B-1----:R-:W-:Y:S02]  /*b270*/  SHF.R.U32.HI R6, RZ, 0x18, R2 ;  /* 0x00000018ff067819 */ /* 0x002fe40000011602 */
[----:B------:R-:W-:Y:S02]  /*b280*/  SHF.R.U32.HI R3, RZ, 0x8, R3 ;  /* 0x00000008ff037819 */ /* 0x000fe40000011603 */
[----:B------:R-:W-:Y:S01]  /*b290*/  LOP3.LUT R2, R5, 0xff, RZ, 0xc0, !PT ;  /* 0x000000ff05027812 */ /* 0x000fe200078ec0ff */
[----:B------:R-:W-:Y:S01]  /*b2a0*/  FFMA.FTZ R5, R238, UR10, -R13 ;  /* 0x0000000aee057c23 */ /* 0x000fe2000801080d */
[----:B------:R-:W-:Y:S02]  /*b2b0*/  PRMT R10, R7, 0x5410, R3 ;  /* 0x00005410070a7816 */ /* 0x000fe40000000003 */
[----:B------:R-:W-:Y:S01]  /*b2c0*/  PRMT R8, R2, 0x5410, R6 ;  /* 0x0000541002087816 */ /* 0x000fe20000000006 */
[----:B------:R1:W-:Y:S01]  /*b2d0*/  MUFU.EX2 R78, R5 ;  /* 0x00000005004e7308 */ /* 0x0003e20000000800 */
[--C-:B------:R-:W-:Y:S01]  /*b2e0*/  HSET2.LE.AND R2, R15, R251.reuse, PT ;  /* 0x000000fb0f027233 */ /* 0x100fe20003803000 */
[----:B---3--:R-:W-:Y:S01]  /*b2f0*/  FFMA.FTZ R4, R237, UR10, -R13 ;  /* 0x0000000aed047c23 */ /* 0x008fe2000801080d */
[----:B------:R-:W-:-:S02]  /*b300*/  HSET2.LE.AND R7, R9, R251, PT ;  /* 0x000000fb09077233 */ /* 0x000fc40003803000 */
[----:B----4-:R-:W-:-:S03]  /*b310*/  F2FP.BF16.F32.PACK_AB R3, R50, R51 ;  /* 0x000000333203723e */ /* 0x010fc600000010ff */
[----:B------:R3:W4:Y:S01]  /*b320*/  MUFU.EX2 R79, R4 ;  /* 0x00000004004f7308 */ /* 0x0007220000000800 */
[----:B------:R-:W-:Y:S02]  /*b330*/  LOP3.LUT R6, R2, R3, RZ, 0xc0, !PT ;  /* 0x0000000302067212 */ /* 0x000fe400078ec0ff */
[--C-:B------:R-:W-:Y:S02]  /*b340*/  HSET2.LE.AND R2, R10, R251.reuse, PT ;  /* 0x000000fb0a027233 */ /* 0x100fe40003803000 */
[----:B-----5:R-:W-:Y:S02]  /*b350*/  F2FP.BF16.F32.PACK_AB R3, R68, R69 ;  /* 0x000000454403723e */ /* 0x020fe400000010ff */
[----:B------:R-:W-:Y:S02]  /*b360*/  LOP3.LUT R10, R21, UR12, R40, 0x96, !PT ;  /* 0x0000000c150a7c12 */ /* 0x000fe4000f8e9628 */
[----:B-1----:R-:W-:Y:S02]  /*b370*/  HSET2.LE.AND R5, R8, R251, PT ;  /* 0x000000fb08057233 */ /* 0x002fe40003803000 */
[----:B--2---:R-:W-:-:S04]  /*b380*/  F2FP.BF16.F32.PACK_AB R8, R41, R44 ;  /* 0x0000002c2908723e */ /* 0x004fc800000010ff */
[----:B------:R-:W-:Y:S02]  /*b390*/  LOP3.LUT R5, R5, R8, RZ, 0xc0, !PT ;  /* 0x0000000805057212 */ /* 0x000fe400078ec0ff */
[----:B---3--:R-:W-:-:S04]  /*b3a0*/  F2FP.BF16.F32.PACK_AB R4, R43, R45 ;  /* 0x0000002d2b04723e */ /* 0x008fc800000010ff */
[----:B------:R-:W-:Y:S01]  /*b3b0*/  LOP3.LUT R7, R7, R4, RZ, 0xc0, !PT ;  /* 0x0000000407077212 */ /* 0x000fe200078ec0ff */
[----:B------:R-:W-:-:S04]  /*b3c0*/  FFMA.FTZ R4, R240, UR10, -R13 ;  /* 0x0000000af0047c23 */ /* 0x000fc8000801080d */
[----:B------:R1:W-:Y:S02]  /*b3d0*/  MUFU.EX2 R77, R4 ;  /* 0x00000004004d7308 */ /* 0x0003e40000000800 */
[----:B-1----:R-:W-:Y:S01]  /*b3e0*/  LOP3.LUT R4, R2, R3, RZ, 0xc0, !PT ;  /* 0x0000000302047212 */ /* 0x002fe200078ec0ff */
[----:B------:R-:W-:Y:S01]  /*b3f0*/  FFMA.FTZ R3, R246, UR10, -R13 ;  /* 0x0000000af6037c23 */ /* 0x000fe2000801080d */
[----:B------:R-:W-:Y:S01]  /*b400*/  LOP3.LUT R2, R11, UR12, R16, 0x96, !PT ;  /* 0x0000000c0b027c12 */ /* 0x000fe2000f8e9610 */
[--C-:B------:R-:W-:Y:S01]  /*b410*/  FFMA.FTZ R11, R235, UR10, -R14.reuse ;  /* 0x0000000aeb0b7c23 */ /* 0x100fe2000801080e */
[----:B------:R-:W-:Y:S02]  /*b420*/  FFMA.FTZ R13, R236, UR10, -R14 ;  /* 0x0000000aec0d7c23 */ /* 0x000fe4000801080e */
[----:B------:R1:W-:Y:S01]  /*b430*/  MUFU.EX2 R40, R3 ;  /* 0x0000000300287308 */ /* 0x0003e20000000800 */
[----:B------:R-:W-:Y:S01]  /*b440*/  IMAD.WIDE.U32 R8, R2, -0x2daee0ad, RZ ;  /* 0xd2511f5302087825 */ /* 0x000fe200078e00ff */
[C---:B------:R-:W-:Y:S06]  /*b450*/  HMMA.16816.F32.BF16 R84, R4.reuse, R28, R84 ;  /* 0x0000001c0454723c */ /* 0x040fec0000041854 */
[----:B------:R2:W-:Y:S01]  /*b460*/  MUFU.EX2 R28, R11 ;  /* 0x0000000b001c7308 */ /* 0x0005e20000000800 */
[C---:B------:R-:W-:Y:S06]  /*b470*/  HMMA.16816.F32.BF16 R100, R4.reuse, R24, R100 ;  /* 0x000000180464723c */ /* 0x040fec0000041864 */
[----:B------:R-:W-:Y:S01]  /*b480*/  HMMA.16816.F32.BF16 R116, R4, R32, R116 ;  /* 0x000000200474723c */ /* 0x000fe20000041874 */
[----:B------:R3:W5:Y:S01]  /*b490*/  MUFU.EX2 R23, R13 ;  /* 0x0000000d00177308 */ /* 0x0007620000000800 */
[----:B-1----:R-:W-:Y:S01]  /*b4a0*/  IMAD.WIDE.U32 R2, R10, -0x2daee0ad, RZ ;  /* 0xd2511f530a027825 */ /* 0x002fe200078e00ff */
[----:B------:R-:W-:-:S03]  /*b4b0*/  LOP3.LUT R10, R9, UR23, R18, 0x96, !PT ;  /* 0x00000017090a7c12 */ /* 0x000fc6000f8e9612 */
[C---:B------:R-:W-:Y:S01]  /*b4c0*/  HMMA.16816.F32.BF16 R132, R4.reuse, R36, R132 ;  /* 0x000000240484723c */ /* 0x040fe20000041884 */
[C---:B------:R-:W-:Y:S02]  /*b4d0*/  LOP3.LUT R16, R2.reuse, 0xff, RZ, 0xc0, !PT ;  /* 0x000000ff02107812 */ /* 0x040fe400078ec0ff */
[----:B------:R-:W-:Y:S02]  /*b4e0*/  SHF.R.U32.HI R15, RZ, 0x10, R2 ;  /* 0x00000010ff0f7819 */ /* 0x000fe40000011602 */
[----:B--2---:R-:W-:Y:S01]  /*b4f0*/  LOP3.LUT R11, R2, 0xffff, RZ, 0xc0, !PT ;  /* 0x0000ffff020b7812 */ /* 0x004fe200078ec0ff */
[C---:B------:R-:W-:Y:S01]  /*b500*/  HMMA.16816.F32.BF16 R56, R4.reuse, R30, R56 ;  /* 0x0000001e0438723c */ /* 0x040fe20000041838 */
[----:B------:R-:W-:Y:S02]  /*b510*/  LOP3.LUT R3, R3, UR23, R42, 0x96, !PT ;  /* 0x0000001703037c12 */ /* 0x000fe4000f8e962a */
[----:B------:R-:W-:Y:S01]  /*b520*/  SHF.R.U32.HI R17, RZ, 0x18, R2 ;  /* 0x00000018ff117819 */ /* 0x000fe20000011602 */
[--C-:B------:R-:W-:Y:S01]  /*b530*/  FFMA.FTZ R2, R239, UR10, -R14.reuse ;  /* 0x0000000aef027c23 */ /* 0x100fe2000801080e */
[----:B------:R-:W-:Y:S01]  /*b540*/  SHF.R.U32.HI R11, RZ, 0x8, R11 ;  /* 0x00000008ff0b7819 */ /* 0x000fe2000001160b */
[----:B------:R-:W-:Y:S01]  /*b550*/  FFMA.FTZ R14, R247, UR10, -R14 ;  /* 0x0000000af70e7c23 */ /* 0x000fe2000801080e */
[C---:B---3--:R-:W-:Y:S01]  /*b560*/  LOP3.LUT R13, R3.reuse, 0xffff, RZ, 0xc0, !PT ;  /* 0x0000ffff030d7812 */ /* 0x048fe200078ec0ff */
[----:B------:R1:W-:Y:S01]  /*b570*/  MUFU.EX2 R22, R2 ;  /* 0x0000000200167308 */ /* 0x0003e20000000800 */
[----:B------:R-:W-:Y:S01]  /*b580*/  PRMT R16, R16, 0x5410, R11 ;  /* 0x0000541010107816 */ /* 0x000fe2000000000b */
[----:B------:R-:W-:Y:S01]  /*b590*/  HMMA.16816.F32.BF16 R24, R4, R26, R60 ;  /* 0x0000001a0418723c */ /* 0x000fe2000004183c */
[----:B------:R-:W-:-:S02]  /*b5a0*/  LOP3.LUT R11, R3, 0xff, RZ, 0xc0, !PT ;  /* 0x000000ff030b7812 */ /* 0x000fc400078ec0ff */
[----:B------:R-:W-:-:S03]  /*b5b0*/  SHF.R.U32.HI R13, RZ, 0x8, R13 ;  /* 0x00000008ff0d7819 */ /* 0x000fc6000001160d */
[----:B------:R2:W3:Y:S01]  /*b5c0*/  MUFU.EX2 R21, R14 ;  /* 0x0000000e00157308 */ /* 0x0004e20000000800 */
[C---:B------:R-:W-:Y:S01]  /*b5d0*/  HMMA.16816.F32.BF16 R32, R4.reuse, R34, R120 ;  /* 0x000000220420723c */ /* 0x040fe20000041878 */
[----:B------:R-:W3:Y:S05]  /*b5e0*/  LDSM.16.MT88.4 R120, [R190+0x7800] ;  /* 0x00780000be78783b */ /* 0x000eea0000004200 */
[----:B------:R-:W-:Y:S01]  /*b5f0*/  HMMA.16816.F32.BF16 R36, R4, R38, R140 ;  /* 0x000000260424723c */ /* 0x000fe2000004188c */
[----:B-1----:R-:W-:-:S04]  /*b600*/  LOP3.LUT R2, R15, 0xff, RZ, 0xc0, !PT ;  /* 0x000000ff0f027812 */ /* 0x002fc800078ec0ff */
[----:B------:R-:W-:Y:S02]  /*b610*/  PRMT R15, R2, 0x5410, R17 ;  /* 0x00005410020f7816 */ /* 0x000fe40000000011 */
[----:B------:R-:W-:Y:S01]  /*b620*/  FFMA.FTZ R5, R219, UR10, -R0 ;  /* 0x0000000adb057c23 */ /* 0x000fe20008010800 */
[----:B------:R-:W-:Y:S02]  /*b630*/  PRMT R2, R11, 0x5410, R13 ;  /* 0x000054100b027816 */ /* 0x000fe4000000000d */
[--C-:B------:R-:W-:Y:S01]  /*b640*/  SHF.R.U32.HI R11, RZ, 0x10, R3.reuse ;  /* 0x00000010ff0b7819 */ /* 0x100fe20000011603 */
[--C-:B--2---:R-:W-:Y:S01]  /*b650*/  FFMA.FTZ R14, R95, UR10, -R12.reuse ;  /* 0x0000000a5f0e7c23 */ /* 0x104fe2000801080c */
[----:B------:R-:W-:Y:S01]  /*b660*/  SHF.R.U32.HI R13, RZ, 0x18, R3 ;  /* 0x00000018ff0d7819 */ /* 0x000fe20000011603 */
[----:B------:R-:W-:Y:S01]  /*b670*/  FFMA.FTZ R12, R158, UR10, -R12 ;  /* 0x0000000a9e0c7c23 */ /* 0x000fe2000801080c */
[----:B------:R-:W-:Y:S01]  /*b680*/  LOP3.LUT R11, R11, 0xff, RZ, 0xc0, !PT ;  /* 0x000000ff0b0b7812 */ /* 0x000fe200078ec0ff */
[----:B------:R1:W-:Y:S01]  /*b690*/  MUFU.EX2 R20, R14 ;  /* 0x0000000e00147308 */ /* 0x0003e20000000800 */
[----:B------:R-:W-:-:S02]  /*b6a0*/  HSET2.LE.AND R2, R2, R251, PT ;  /* 0x000000fb02027233 */ /* 0x000fc40003803000 */
[----:B----4-:R-:W-:Y:S02]  /*b6b0*/  F2FP.BF16.F32.PACK_AB R3, R78, R79 ;  /* 0x0000004f4e03723e */ /* 0x010fe400000010ff */
[----:B------:R-:W-:Y:S02]  /*b6c0*/  LOP3.LUT R4, R8, 0xffff, RZ, 0xc0, !PT ;  /* 0x0000ffff08047812 */ /* 0x000fe400078ec0ff */
[----:B------:R-:W-:Y:S01]  /*b6d0*/  LOP3.LUT R136, R2, R3, RZ, 0xc0, !PT ;  /* 0x0000000302887212 */ /* 0x000fe200078ec0ff */
[----:B------:R2:W-:Y:S01]  /*b6e0*/  MUFU.EX2 R19, R12 ;  /* 0x0000000c00137308 */ /* 0x0005e20000000800 */
[----:B-----5:R-:W-:Y:S02]  /*b6f0*/  F2FP.BF16.F32.PACK_AB R3, R23, R28 ;  /* 0x0000001c1703723e */ /* 0x020fe400000010ff */
[----:B------:R-:W-:Y:S02]  /*b700*/  SHF.R.U32.HI R9, RZ, 0x18, R8 ;  /* 0x00000018ff097819 */ /* 0x000fe40000011608 */
[----:B------:R-:W-:-:S02]  /*b710*/  LOP3.LUT R7, R10, 0xff, RZ, 0xc0, !PT ;  /* 0x000000ff0a077812 */ /* 0x000fc400078ec0ff */
[----:B-1----:R-:W-:Y:S02]  /*b720*/  PRMT R14, R11, 0x5410, R13 ;  /* 0x000054100b0e7816 */ /* 0x002fe4000000000d */
[--C-:B------:R-:W-:Y:S02]  /*b730*/  HSET2.LE.AND R11, R16, R251.reuse, PT ;  /* 0x000000fb100b7233 */ /* 0x100fe40003803000 */
[--C-:B------:R-:W-:Y:S01]  /*b740*/  HSET2.LE.AND R13, R15, R251.reuse, PT ;  /* 0x000000fb0f0d7233 */ /* 0x100fe20003803000 */
[----:B------:R-:W-:Y:S01]  /*b750*/  FFMA.FTZ R15, R159, UR10, -R0 ;  /* 0x0000000a9f0f7c23 */ /* 0x000fe20008010800 */
[----:B------:R-:W-:Y:S02]  /*b760*/  HSET2.LE.AND R2, R14, R251, PT ;  /* 0x000000fb0e027233 */ /* 0x000fe40003803000 */
[----:B--2---:R-:W-:Y:S01]  /*b770*/  F2FP.BF16.F32.PACK_AB R12, R40, R77 ;  /* 0x0000004d280c723e */ /* 0x004fe200000010ff */
[----:B------:R1:W-:Y:S01]  /*b780*/  MUFU.EX2 R18, R15 ;  /* 0x0000000f00127308 */ /* 0x0003e20000000800 */
[----:B---3--:R-:W-:-:S02]  /*b790*/  F2FP.BF16.F32.PACK_AB R14, R21, R22 ;  /* 0x00000016150e723e */ /* 0x008fc400000010ff */
[----:B------:R-:W-:Y:S01]  /*b7a0*/  LOP3.LUT R137, R2, R3, RZ, 0xc0, !PT ;  /* 0x0000000302897212 */ /* 0x000fe200078ec0ff */
[----:B------:R-:W-:Y:S01]  /*b7b0*/  FFMA.FTZ R2, R160, UR10, -R0 ;  /* 0x0000000aa0027c23 */ /* 0x000fe20008010800 */
[----:B------:R-:W-:Y:S02]  /*b7c0*/  LOP3.LUT R138, R11, R12, RZ, 0xc0, !PT ;  /* 0x0000000c0b8a7212 */ /* 0x000fe400078ec0ff */
[----:B------:R-:W-:Y:S01]  /*b7d0*/  SHF.R.U32.HI R3, RZ, 0x10, R8 ;  /* 0x00000010ff037819 */ /* 0x000fe20000011608 */
[----:B------:R2:W-:Y:S01]  /*b7e0*/  MUFU.EX2 R17, R2 ;  /* 0x0000000200117308 */ /* 0x0005e20000000800 */
[----:B------:R-:W-:Y:S02]  /*b7f0*/  LOP3.LUT R11, R8, 0xff, RZ, 0xc0, !PT ;  /* 0x000000ff080b7812 */ /* 0x000fe400078ec0ff */
[----:B------:R-:W-:Y:S02]  /*b800*/  SHF.R.U32.HI R8, RZ, 0x8, R4 ;  /* 0x00000008ff087819 */ /* 0x000fe40000011604 */
[----:B------:R-:W-:-:S02]  /*b810*/  SHF.R.U32.HI R4, RZ, 0x18, R10 ;  /* 0x00000018ff047819 */ /* 0x000fc4000001160a */
[----:B------:R-:W-:Y:S02]  /*b820*/  LOP3.LUT R6, R3, 0xff, RZ, 0xc0, !PT ;  /* 0x000000ff03067812 */ /* 0x000fe400078ec0ff */
[----:B------:R-:W-:Y:S02]  /*b830*/  LOP3.LUT R139, R13, R14, RZ, 0xc0, !PT ;  /* 0x0000000e0d8b7212 */ /* 0x000fe400078ec0ff */
[----:B------:R-:W-:Y:S01]  /*b840*/  PRMT R6, R6, 0x5410, R9 ;  /* 0x0000541006067816 */ /* 0x000fe20000000009 */
[----:B-1----:R-:W1:Y:S04]  /*b850*/  LDSM.16.MT88.4 R12, [R191+0x7800] ;  /* 0x00780000bf0c783b */ /* 0x002e680000004200 */
[----:B------:R-:W-:Y:S01]  /*b860*/  HMMA.16816.F32.BF16 R80, R136, R88, R52 ;  /* 0x000000588850723c */ /* 0x000fe20000041834 */
[----:B--2---:R-:W-:Y:S01]  /*b870*/  FFMA.FTZ R2, R179, UR10, -R0 ;  /* 0x0000000ab3027c23 */ /* 0x004fe20008010800 */
[----:B------:R-:W-:-:S03]  /*b880*/  SHF.R.U32.HI R0, RZ, 0x10, R10 ;  /* 0x00000010ff007819 */ /* 0x000fc6000001160a */
[----:B------:R2:W3:Y:S01]  /*b890*/  MUFU.EX2 R16, R2 ;  /* 0x0000000200107308 */ /* 0x0004e20000000800 */
[C---:B------:R-:W-:Y:S06]  /*b8a0*/  HMMA.16816.F32.BF16 R92, R136.reuse, R90, R64 ;  /* 0x0000005a885c723c */ /* 0x040fec0000041840 */
[C---:B------:R-:W-:Y:S06]  /*b8b0*/  HMMA.16816.F32.BF16 R96, R136.reuse, R104, R72 ;  /* 0x000000688860723c */ /* 0x040fec0000041848 */
[----:B------:R-:W-:Y:S01]  /*b8c0*/  HMMA.16816.F32.BF16 R108, R136, R106, R108 ;  /* 0x0000006a886c723c */ /* 0x000fe2000004186c */
[----:B------:R-:W-:-:S02]  /*b8d0*/  IMAD.MOV.U32 R72, RZ, RZ, R215 ;  /* 0x000000ffff487224 */ /* 0x000fc400078e00d7 */
[----:B------:R-:W-:Y:S01]  /*b8e0*/  IMAD.MOV.U32 R73, RZ, RZ, R232 ;  /* 0x000000ffff497224 */ /* 0x000fe200078e00e8 */
[----:B--2---:R-:W-:Y:S02]  /*b8f0*/  LOP3.LUT R2, R10, 0xffff, RZ, 0xc0, !PT ;  /* 0x0000ffff0a027812 */ /* 0x004fe400078ec0ff */
[----:B------:R2:W4:Y:S01]  /*b900*/  MUFU.EX2 R10, R5 ;  /* 0x00000005000a7308 */ /* 0x0005220000000800 */
[C---:B------:R-:W-:Y:S01]  /*b910*/  HMMA.16816.F32.BF16 R112, R136.reuse, R120, R112 ;  /* 0x000000788870723c */ /* 0x040fe20000041870 */
[----:B------:R-:W-:Y:S02]  /*b920*/  SHF.R.U32.HI R3, RZ, 0x8, R2 ;  /* 0x00000008ff037819 */ /* 0x000fe40000011602 */
[----:B------:R-:W-:Y:S02]  /*b930*/  LOP3.LUT R2, R0, 0xff, RZ, 0xc0, !PT ;  /* 0x000000ff00027812 */ /* 0x000fe400078ec0ff */
[----:B------:R-:W-:Y:S01]  /*b940*/  PRMT R0, R11, 0x5410, R8 ;  /* 0x000054100b007816 */ /* 0x000fe20000000008 */
[----:B------:R-:W-:Y:S01]  /*b950*/  HMMA.16816.F32.BF16 R124, R136, R122, R124 ;  /* 0x0000007a887c723c */ /* 0x000fe2000004187c */
[----:B------:R-:W-:-:S02]  /*b960*/  PRMT R2, R2, 0x5410, R4 ;  /* 0x0000541002027816 */ /* 0x000fc40000000004 */
[----:B---3--:R-:W-:Y:S02]  /*b970*/  F2FP.BF16.F32.PACK_AB R4, R16, R17 ;  /* 0x000000111004723e */ /* 0x008fe400000010ff */
[--C-:B------:R-:W-:Y:S01]  /*b980*/  HSET2.LE.AND R0, R0, R251.reuse, PT ;  /* 0x000000fb00007233 */ /* 0x100fe20003803000 */
[----:B-1----:R-:W-:Y:S01]  /*b990*/  HMMA.16816.F32.BF16 R128, R136, R12, R128 ;  /* 0x0000000c8880723c */ /* 0x002fe20000041880 */
[----:B--2---:R-:W-:Y:S02]  /*b9a0*/  PRMT R5, R7, 0x5410, R3 ;  /* 0x0000541007057816 */ /* 0x004fe40000000003 */
[----:B------:R-:W-:-:S03]  /*b9b0*/  HSET2.LE.AND R7, R2, R251, PT ;  /* 0x000000fb02077233 */ /* 0x000fc60003803000 */
[----:B------:R-:W-:Y:S01]  /*b9c0*/  HMMA.16816.F32.BF16 R136, R136, R14, R144 ;  /* 0x0000000e8888723c */ /* 0x000fe20000041890 */
[----:B------:R-:W-:Y:S02]  /*b9d0*/  F2FP.BF16.F32.PACK_AB R2, R19, R20 ;  /* 0x000000141302723e */ /* 0x000fe400000010ff */
[--C-:B------:R-:W-:Y:S02]  /*b9e0*/  HSET2.LE.AND R3, R6, R251.reuse, PT ;  /* 0x000000fb06037233 */ /* 0x100fe40003803000 */
[----:B------:R-:W-:Y:S01]  /*b9f0*/  LOP3.LUT R142, R0, R2, RZ, 0xc0, !PT ;  /* 0x00000002008e7212 */ /* 0x000fe200078ec0ff */
[----:B------:R-:W-:Y:S01]  /*ba00*/  FFMA.FTZ R2, R224, R48, R167 ;  /* 0x00000030e0027223 */ /* 0x000fe200000100a7 */
[----:B----4-:R-:W-:Y:S02]  /*ba10*/  F2FP.BF16.F32.PACK_AB R0, R10, R18 ;  /* 0x000000120a00723e */ /* 0x010fe400000010ff */
[----:B------:R-:W-:Y:S01]  /*ba20*/  HSET2.LE.AND R5, R5, R251, PT ;  /* 0x000000fb05057233 */ /* 0x000fe20003803000 */
[----:B------:R-:W-:Y:S01]  /*ba30*/  FADD.FTZ R2, R164, R2 ;  /* 0x00000002a4027221 */ /* 0x000fe20000010000 */
[----:B------:R-:W-:Y:S01]  /*ba40*/  LOP3.LUT R141, R7, R0, RZ, 0xc0, !PT ;  /* 0x00000000078d7212 */ /* 0x000fe200078ec0ff */
[----:B------:R-:W-:Y:S01]  /*ba50*/  FFMA.FTZ R0, R225, R47, R161 ;  /* 0x0000002fe1007223 */ /* 0x000fe200000100a1 */
[----:B------:R-:W-:Y:S01]  /*ba60*/  LOP3.LUT R143, R3, R4, RZ, 0xc0, !PT ;  /* 0x00000004038f7212 */ /* 0x000fe200078ec0ff */
[----:B------:R-:W-:Y:S01]  /*ba70*/  FFMA.FTZ R4, R227, R71, R226 ;  /* 0x00000047e3047223 */ /* 0x000fe200000100e2 */
[----:B------:R-:W-:Y:S01]  /*ba80*/  F2FP.BF16.F32.PACK_AB R6, R46, R49 ;  /* 0x000000312e06723e */ /* 0x000fe200000010ff */
[----:B------:R-:W-:Y:S01]  /*ba90*/  FFMA.FTZ R3, R217, R70, R218 ;  /* 0x00000046d9037223 */ /* 0x000fe200000100da */
        /* <DEDUP_REMOVED lines=62> */
[----:B------:R-:W-:-:S02]  /*be80*/  IMAD.MOV.U32 R70, RZ, RZ, R233 ;  /* 0x000000ffff467224 */ /* 0x000fc400078e00e9 */
[----:B------:R-:W-:Y:S01]  /*be90*/  IMAD.MOV.U32 R71, RZ, RZ, R234 ;  /* 0x000000ffff477224 */ /* 0x000fe200078e00ea */
        /* <DEDUP_REMOVED lines=12> */
[----:B------:R-:W2:Y:S04]  /*bf60*/  LDL.64 R186, [R1+0x18] ;  /* 0x0000180001ba7983 */ /* 0x000ea80000100a00 */
[----:B------:R-:W3:Y:S01]  /*bf70*/  LDL.64 R184, [R1+0x10] ;  /* 0x0000100001b87983 */ /* 0x000ee20000100a00 */
[----:B------:R-:W-:Y:S01]  /*bf80*/  VIADD R212, R248, 0xfffffffd ;  /* 0xfffffffdf8d47836 */ /* 0x000fe20000000000 */
[----:B------:R-:W-:-:S04]  /*bf90*/  DEPBAR.LE SB0, 0x0 ;  /* 0x000080000000791a */ /* 0x000fc80000000000 */
[----:B------:R-:W-:Y:S01]  /*bfa0*/  SHF.R.S32.HI R0, RZ, 0x1f, R212 ;  /* 0x0000001fff007819 */ /* 0x000fe200000114d4 */
[-C--:B------:R-:W-:Y:S01]  /*bfb0*/  IMAD.WIDE.U32 R2, R212, R244.reuse, RZ ;  /* 0x000000f4d4027225 */ /* 0x080fe200078e00ff */
[----:B------:R-:W1:Y:S03]  /*bfc0*/  S2R R237, SR_TID.X ;  /* 0x0000000000ed7919 */ /* 0x000e660000002100 */
[----:B------:R-:W-:-:S04]  /*bfd0*/  IMAD R0, R0, R244, RZ ;  /* 0x000000f400007224 */ /* 0x000fc800078e02ff */
[----:B------:R-:W-:-:S04]  /*bfe0*/  IMAD R4, R212, R245, R0 ;  /* 0x000000f5d4047224 */ /* 0x000fc800078e0200 */
[----:B------:R-:W-:Y:S02]  /*bff0*/  IMAD.IADD R4, R3, 0x1, R4 ;  /* 0x0000000103047824 */ /* 0x000fe400078e0204 */
[----:B-1----:R-:W-:-:S05]  /*c000*/  IMAD.SHL.U32 R237, R237, 0x2, RZ ;  /* 0x00000002eded7824 */ /* 0x002fca00078e00ff */
[----:B------:R-:W-:Y:S01]  /*c010*/  LOP3.LUT R237, R237, 0x6, RZ, 0xc0, !PT ;  /* 0x00000006eded7812 */ /* 0x000fe200078ec0ff */
[----:B------:R-:W-:Y:S01]  /*c020*/  BAR.SYNC.DEFER_BLOCKING 0x0 ;  /* 0x0000000000007b1d */ /* 0x000fe20000010000 */
[----:B--2---:R-:W-:-:S04]  /*c030*/  LEA R0, P0, R2, R186, 0x6 ;  /* 0x000000ba02007211 */ /* 0x004fc800078030ff */
[----:B------:R-:W-:Y:S02]  /*c040*/  LEA R6, P1, R0, UR8, 0x1 ;  /* 0x0000000800067c11 */ /* 0x000fe4000f8208ff */
[----:B---3--:R-:W-:Y:S02]  /*c050*/  LEA.HI.X R2, R2, R185, R4, 0x6, P0 ;  /* 0x000000b902027211 */ /* 0x008fe400000f3404 */
[-C--:B------:R-:W-:Y:S02]  /*c060*/  IADD3 R4, P0, R6, R211.reuse, RZ ;  /* 0x000000d306047210 */ /* 0x080fe40007f1e0ff */
[----:B------:R-:W-:Y:S01]  /*c070*/  LEA.HI.X R7, R0, UR9, R2, 0x1, P1 ;  /* 0x0000000900077c11 */ /* 0x000fe200088f0c02 */
[----:B------:R-:W-:Y:S01]  /*c080*/  VIADD R0, R248, 0xfffffffd ;  /* 0xfffffffdf8007836 */ /* 0x000fe20000000000 */
[----:B------:R-:W-:-:S03]  /*c090*/  IADD3 R2, P1, R4, R211, RZ ;  /* 0x000000d304027210 */ /* 0x000fc60007f3e0ff */
[--C-:B------:R-:W-:Y:S01]  /*c0a0*/  IMAD.X R5, R7, 0x1, R213.reuse, P0 ;  /* 0x0000000107057824 */ /* 0x100fe200000e06d5 */
[----:B------:R-:W-:Y:S01]  /*c0b0*/  IADD3 R8, P0, R2, R211, RZ ;  /* 0x000000d302087210 */ /* 0x000fe20007f1e0ff */
[----:B------:R-:W-:Y:S01]  /*c0c0*/  @!PT LDS RZ, [RZ] ;  /* 0x00000000fffff984 */ /* 0x000fe20000000800 */
[----:B------:R-:W-:Y:S01]  /*c0d0*/  @!PT LDS RZ, [RZ] ;  /* 0x00000000fffff984 */ /* 0x000fe20000000800 */
[----:B------:R-:W-:Y:S01]  /*c0e0*/  @!PT LDS RZ, [RZ] ;  /* 0x00000000fffff984 */ /* 0x000fe20000000800 */
[----:B------:R-:W-:Y:S02]  /*c0f0*/  LDGSTS.E.BYPASS.LTC128B.128 [R214+0x6000], desc[UR24][R6.64] ;  /* 0x0600000006d67fae */ /* 0x000fe4000b901d58 */
[--C-:B------:R-:W-:Y:S02]  /*c100*/  IMAD.X R3, R5, 0x1, R213.reuse, P1 ;  /* 0x0000000105037824 */ /* 0x100fe400008e06d5 */
[----:B------:R1:W-:Y:S02]  /*c110*/  LDGSTS.E.BYPASS.LTC128B.128 [R214+0x6800], desc[UR24][R4.64] ;  /* 0x0680000004d67fae */ /* 0x0003e4000b901d58 */
[----:B------:R-:W-:Y:S01]  /*c120*/  IMAD.X R9, R3, 0x1, R213, P0 ;  /* 0x0000000103097824 */ /* 0x000fe200000e06d5 */
[----:B------:R-:W-:Y:S01]  /*c130*/  ISETP.GT.AND P0, PT, R0, UR22, PT ;  /* 0x0000001600007c0c */ /* 0x000fe2000bf04270 */
[----:B------:R-:W-:Y:S04]  /*c140*/  LDGSTS.E.BYPASS.LTC128B.128 [R214+0x7000], desc[UR24][R2.64] ;  /* 0x0700000002d67fae */ /* 0x000fe8000b901d58 */
[----:B------:R2:W-:Y:S04]  /*c150*/  LDGSTS.E.BYPASS.LTC128B.128 [R214+0x7800], desc[UR24][R8.64] ;  /* 0x0780000008d67fae */ /* 0x0005e8000b901d58 */
[----:B------:R-:W-:Y:S04]  /*c160*/  LDSM.16.M88.4 R24, [R188+0x4000] ;  /* 0x00400000bc18783b */ /* 0x000fe80000000200 */
[----:B------:R-:W-:Y:S04]  /*c170*/  LDSM.16.M88.4 R20, [R188+0x4800] ;  /* 0x00480000bc14783b */ /* 0x000fe80000000200 */
[----:B------:R-:W-:Y:S04]  /*c180*/  LDSM.16.M88.4 R16, [R188+0x5000] ;  /* 0x00500000bc10783b */ /* 0x000fe80000000200 */
[----:B------:R-:W-:Y:S04]  /*c190*/  LDSM.16.M88.4 R28, [R188+0x5800] ;  /* 0x00580000bc1c783b */ /* 0x000fe80000000200 */
[----:B-1----:R-:W1:Y:S04]  /*c1a0*/  LDSM.16.M88.4 R4, [R195+0x2000] ;  /* 0x00200000c304783b */ /* 0x002e680000000200 */
[----:B------:R-:W3:Y:S04]  /*c1b0*/  LDSM.16.M88.4 R12, [R195] ;  /* 0x00000000c30c783b */ /* 0x000ee80000000200 */
[----:B------:R-:W-:Y:S04]  /*c1c0*/  LDSM.16.M88.4 R56, [R194+0x4000] ;  /* 0x00400000c238783b */ /* 0x000fe80000000200 */
[----:B--2---:R-:W2:Y:S04]  /*c1d0*/  LDSM.16.M88.4 R8, [R198+0x2000] ;  /* 0x00200000c608783b */ /* 0x004ea80000000200 */
[----:B------:R-:W4:Y:S04]  /*c1e0*/  LDSM.16.M88.4 R52, [R194+0x4800] ;  /* 0x00480000c234783b */ /* 0x000f280000000200 */
[----:B------:R-:W5:Y:S04]  /*c1f0*/  LDSM.16.M88.4 R48, [R194+0x5000] ;  /* 0x00500000c230783b */ /* 0x000f680000000200 */
[----:B------:R-:W-:Y:S04]  /*c200*/  LDSM.16.M88.4 R40, [R194+0x5800] ;  /* 0x00580000c228783b */ /* 0x000fe80000000200 */
[----:B------:R-:W0:Y:S01]  /*c210*/  LDGDEPBAR ;  /* 0x00000000000079af */ /* 0x000e220000000000 */
[C---:B-1----:R-:W-:Y:S06]  /*c220*/  HMMA.16816.F32.BF16 R32, R4.reuse, R24, RZ ;  /* 0x000000180420723c */ /* 0x042fec00000418ff */
[C---:B------:R-:W-:Y:S06]  /*c230*/  HMMA.16816.F32.BF16 R76, R4.reuse, R26, RZ ;  /* 0x0000001a044c723c */ /* 0x040fec00000418ff */
[C---:B------:R-:W-:Y:S06]  /*c240*/  HMMA.16816.F32.BF16 R36, R4.reuse, R20, RZ ;  /* 0x000000140424723c */ /* 0x040fec00000418ff */
[C---:B------:R-:W-:Y:S06]  /*c250*/  HMMA.16816.F32.BF16 R44, R4.reuse, R16, RZ ;  /* 0x00000010042c723c */ /* 0x040fec00000418ff */
[C---:B------:R-:W-:Y:S06]  /*c260*/  HMMA.16816.F32.BF16 R64, R4.reuse, R28, RZ ;  /* 0x0000001c0440723c */ /* 0x040fec00000418ff */
[C---:B------:R-:W-:Y:S06]  /*c270*/  HMMA.16816.F32.BF16 R72, R4.reuse, R22, RZ ;  /* 0x000000160448723c */ /* 0x040fec00000418ff */
[C---:B------:R-:W-:Y:S06]  /*c280*/  HMMA.16816.F32.BF16 R68, R4.reuse, R18, RZ ;  /* 0x000000120444723c */ /* 0x040fec00000418ff */
[----:B------:R-:W-:Y:S01]  /*c290*/  HMMA.16816.F32.BF16 R60, R4, R30, RZ ;  /* 0x0000001e043c723c */ /* 0x000fe200000418ff */
[----:B------:R-:W1:Y:S05]  /*c2a0*/  LDSM.16.M88.4 R4, [R198] ;  /* 0x00000000c604783b */ /* 0x000e6a0000000200 */
[C---:B---3--:R-:W-:Y:S06]  /*c2b0*/  HMMA.16816.F32.BF16 R164, R12.reuse, R24, RZ ;  /* 0x000000180ca4723c */ /* 0x048fec00000418ff */
[C---:B------:R-:W-:Y:S06]  /*c2c0*/  HMMA.16816.F32.BF16 R148, R12.reuse, R20, RZ ;  /* 0x000000140c94723c */ /* 0x040fec00000418ff */
[C---:B------:R-:W-:Y:S06]  /*c2d0*/  HMMA.16816.F32.BF16 R160, R12.reuse, R22, RZ ;  /* 0x000000160ca0723c */ /* 0x040fec00000418ff */
[C---:B------:R-:W-:Y:S01]  /*c2e0*/  HMMA.16816.F32.BF16 R216, R12.reuse, R26, RZ ;  /* 0x0000001a0cd8723c */ /* 0x040fe200000418ff */
[----:B------:R-:W-:Y:S05]  /*c2f0*/  LDSM.16.M88.4 R24, [R199] ;  /* 0x00000000c718783b */ /* 0x000fea0000000200 */
[C---:B------:R-:W-:Y:S06]  /*c300*/  HMMA.16816.F32.BF16 R144, R12.reuse, R16, RZ ;  /* 0x000000100c90723c */ /* 0x040fec00000418ff */
[C---:B------:R-:W-:Y:S01]  /*c310*/  HMMA.16816.F32.BF16 R156, R12.reuse, R18, RZ ;  /* 0x000000120c9c723c */ /* 0x040fe200000418ff */
[----:B------:R-:W-:Y:S05]  /*c320*/  LDSM.16.M88.4 R16, [R196+0x2000] ;  /* 0x00200000c410783b */ /* 0x000fea0000000200 */
[C---:B------:R-:W-:Y:S06]  /*c330*/  HMMA.16816.F32.BF16 R20, R12.reuse, R28, RZ ;  /* 0x0000001c0c14723c */ /* 0x040fec00000418ff */
[----:B------:R-:W-:Y:S01]  /*c340*/  HMMA.16816.F32.BF16 R152, R12, R30, RZ ;  /* 0x0000001e0c98723c */ /* 0x000fe200000418ff */
[----:B------:R-:W3:Y:S05]  /*c350*/  LDSM.16.M88.4 R12, [R196] ;  /* 0x00000000c40c783b */ /* 0x000eea0000000200 */
[C---:B--2---:R-:W-:Y:S01]  /*c360*/  HMMA.16816.F32.BF16 R28, R8.reuse, R56, R32 ;  /* 0x00000038081c723c */ /* 0x044fe20000041820 */
[----:B------:R-:W2:Y:S05]  /*c370*/  LDSM.16.M88.4 R32, [R202] ;  /* 0x00000000ca20783b */ /* 0x000eaa0000000200 */
[C---:B----4-:R-:W-:Y:S01]  /*c380*/  HMMA.16816.F32.BF16 R180, R8.reuse, R52, R36 ;  /* 0x0000003408b4723c */ /* 0x050fe20000041824 */
[----:B------:R-:W4:Y:S05]  /*c390*/  LDSM.16.M88.4 R36, [R201] ;  /* 0x00000000c924783b */ /* 0x000f2a0000000200 */
[C---:B-----5:R-:W-:Y:S01]  /*c3a0*/  HMMA.16816.F32.BF16 R224, R8.reuse, R48, R44 ;  /* 0x0000003008e0723c */ /* 0x060fe2000004182c */
[----:B------:R-:W5:Y:S05]  /*c3b0*/  LDSM.16.M88.4 R44, [R200] ;  /* 0x00000000c82c783b */ /* 0x000f6a0000000200 */
[----:B------:R-:W-:Y:S06]  /*c3c0*/  HMMA.16816.F32.BF16 R172, R8, R50, R68 ;  /* 0x0000003208ac723c */ /* 0x000fec0000041844 */
[----:B-1----:R-:W-:Y:S06]  /*c3d0*/  HMMA.16816.F32.BF16 R68, R4, R56, R164 ;  /* 0x000000380444723c */ /* 0x002fec00000418a4 */
[C---:B------:R-:W-:Y:S06]  /*c3e0*/  HMMA.16816.F32.BF16 R184, R8.reuse, R58, R76 ;  /* 0x0000003a08b8723c */ /* 0x040fec000004184c */
[C---:B------:R-:W-:Y:S06]  /*c3f0*/  HMMA.16816.F32.BF16 R168, R8.reuse, R40, R64 ;  /* 0x0000002808a8723c */ /* 0x040fec0000041840 */
[C---:B------:R-:W-:Y:S06]  /*c400*/  HMMA.16816.F32.BF16 R176, R8.reuse, R54, R72 ;  /* 0x0000003608b0723c */ /* 0x040fec0000041848 */
[----:B------:R-:W-:Y:S01]  /*c410*/  HMMA.16816.F32.BF16 R76, R8, R42, R60 ;  /* 0x0000002a084c723c */ /* 0x000fe2000004183c */
[----:B------:R-:W-:Y:S05]  /*c420*/  LDSM.16.M88.4 R8, [R197] ;  /* 0x00000000c508783b */ /* 0x000fea0000000200 */
[C---:B------:R-:W-:Y:S01]  /*c430*/  HMMA.16816.F32.BF16 R228, R4.reuse, R40, R20 ;  /* 0x0000002804e4723c */ /* 0x040fe20000041814 */
[----:B------:R-:W1:Y:S05]  /*c440*/  LDSM.16.M88.4 R20, [R193] ;  /* 0x00000000c114783b */ /* 0x000e6a0000000200 */
[C---:B------:R-:W-:Y:S06]  /*c450*/  HMMA.16816.F32.BF16 R148, R4.reuse, R52, R148 ;  /* 0x000000340494723c */ /* 0x040fec0000041894 */
[C---:B------:R-:W-:Y:S06]  /*c460*/  HMMA.16816.F32.BF16 R60, R4.reuse, R54, R160 ;  /* 0x00000036043c723c */ /* 0x040fec00000418a0 */
[C---:B------:R-:W-:Y:S06]  /*c470*/  HMMA.16816.F32.BF16 R220, R4.reuse, R48, R144 ;  /* 0x0000003004dc723c */ /* 0x040fec0000041890 */
[C---:B------:R-:W-:Y:S06]  /*c480*/  HMMA.16816.F32.BF16 R56, R4.reuse, R58, R216 ;  /* 0x0000003a0438723c */ /* 0x040fec00000418d8 */
[C---:B------:R-:W-:Y:S06]  /*c490*/  HMMA.16816.F32.BF16 R64, R4.reuse, R50, R156 ;  /* 0x000000320440723c */ /* 0x040fec000004189c */
[----:B------:R-:W-:Y:S01]  /*c4a0*/  HMMA.16816.F32.BF16 R52, R4, R42, R152 ;  /* 0x0000002a0434723c */ /* 0x000fe20000041898 */
[----:B------:R-:W1:Y:S05]  /*c4b0*/  LDSM.16.M88.4 R4, [R197+0x2000] ;  /* 0x00200000c504783b */ /* 0x000e6a0000000200 */
[-C--:B---3--:R-:W-:Y:S06]  /*c4c0*/  HMMA.16816.F32.BF16 R40, R12, R24.reuse, R68 ;  /* 0x000000180c28723c */ /* 0x088fec0000041844 */
[C---:B------:R-:W-:Y:S01]  /*c4d0*/  HMMA.16816.F32.BF16 R48, R16.reuse, R24, R28 ;  /* 0x000000181030723c */ /* 0x040fe2000004181c */
[----:B------:R-:W3:Y:S05]  /*c4e0*/  LDSM.16.M88.4 R28, [R193+0x800] ;  /* 0x00080000c11c783b */ /* 0x000eea0000000200 */
[C---:B--2---:R-:W-:Y:S06]  /*c4f0*/  HMMA.16816.F32.BF16 R144, R16.reuse, R32, R180 ;  /* 0x000000201090723c */ /* 0x044fec00000418b4 */
[C---:B----4-:R-:W-:Y:S06]  /*c500*/  HMMA.16816.F32.BF16 R224, R16.reuse, R36, R224 ;  /* 0x0000002410e0723c */ /* 0x050fec00000418e0 */
[C---:B-----5:R-:W-:Y:S06]  /*c510*/  HMMA.16816.F32.BF16 R168, R16.reuse, R44, R168 ;  /* 0x0000002c10a8723c */ /* 0x060fec00000418a8 */
[C---:B------:R-:W-:Y:S06]  /*c520*/  HMMA.16816.F32.BF16 R72, R16.reuse, R26, R184 ;  /* 0x0000001a1048723c */ /* 0x040fec00000418b8 */
[C---:B------:R-:W-:Y:S06]  /*c530*/  HMMA.16816.F32.BF16 R152, R16.reuse, R34, R176 ;  /* 0x000000221098723c */ /* 0x040fec00000418b0 */
[C---:B------:R-:W-:Y:S06]  /*c540*/  HMMA.16816.F32.BF16 R172, R16.reuse, R38, R172 ;  /* 0x0000002610ac723c */ /* 0x040fec00000418ac */
[----:B------:R-:W-:Y:S01]  /*c550*/  HMMA.16816.F32.BF16 R164, R16, R46, R76 ;  /* 0x0000002e10a4723c */ /* 0x000fe2000004184c */
[----:B------:R-:W2:Y:S05]  /*c560*/  LDSM.16.M88.4 R16, [R193+0x1000] ;  /* 0x00100000c110783b */ /* 0x000eaa0000000200 */
[----:B------:R-:W-:Y:S01]  /*c570*/  HMMA.16816.F32.BF16 R56, R12, R26, R56 ;  /* 0x0000001a0c38723c */ /* 0x000fe20000041838 */
[----:B------:R-:W4:Y:S01]  /*c580*/  LDSM.16.M88.4 R24, [R193+0x1800] ;  /* 0x00180000c118783b */ /* 0x000f220000000200 */
[----:B------:R-:W-:-:S04]  /*c590*/  DEPBAR.LE SB0, 0x0 ;  /* 0x000080000000791a */ /* 0x000fc80000000000 */
[C---:B------:R-:W-:Y:S06]  /*c5a0*/  HMMA.16816.F32.BF16 R68, R12.reuse, R32, R148 ;  /* 0x000000200c44723c */ /* 0x040fec0000041894 */
[----:B------:R-:W-:Y:S06]  /*c5b0*/  HMMA.16816.F32.BF16 R60, R12, R34, R60 ;  /* 0x000000220c3c723c */ /* 0x000fec000004183c */
[----:B-1----:R-:W-:Y:S06]  /*c5c0*/  HMMA.16816.F32.BF16 R32, R8, R20, R40 ;  /* 0x000000140820723c */ /* 0x002fec0000041828 */
[C---:B------:R-:W-:Y:S06]  /*c5d0*/  HMMA.16816.F32.BF16 R148, R12.reuse, R36, R220 ;  /* 0x000000240c94723c */ /* 0x040fec00000418dc */
[C---:B------:R-:W-:Y:S06]  /*c5e0*/  HMMA.16816.F32.BF16 R76, R12.reuse, R38, R64 ;  /* 0x000000260c4c723c */ /* 0x040fec0000041840 */
[C---:B------:R-:W-:Y:S06]  /*c5f0*/  HMMA.16816.F32.BF16 R160, R12.reuse, R44, R228 ;  /* 0x0000002c0ca0723c */ /* 0x040fec00000418e4 */
[----:B------:R-:W-:Y:S06]  /*c600*/  HMMA.16816.F32.BF16 R156, R12, R46, R52 ;  /* 0x0000002e0c9c723c */ /* 0x000fec0000041834 */
[----:B------:R-:W-:Y:S01]  /*c610*/  HMMA.16816.F32.BF16 R36, R4, R20, R48 ;  /* 0x000000140424723c */ /* 0x000fe20000041830 */
[----:B------:R-:W-:-:S04]  /*c620*/  IMAD R12, R212, 0x40, R237 ;  /* 0x00000040d40c7824 */ /* 0x000fc800078e02ed */
[C---:B------:R-:W-:Y:S01]  /*c630*/  VIADD R0, R12.reuse, 0x1 ;  /* 0x000000010c007836 */ /* 0x040fe20000000000 */
[C---:B------:R-:W-:Y:S01]  /*c640*/  ISETP.GE.AND P1, PT, R12.reuse, R210, PT ;  /* 0x000000d20c00720c */ /* 0x040fe20003f26270 */
[-C--:B------:R-:W-:Y:S01]  /*c650*/  HMMA.16816.F32.BF16 R40, R4, R22.reuse, R72 ;  /* 0x000000160428723c */ /* 0x080fe20000041848 */
[C---:B------:R-:W-:Y:S01]  /*c660*/  ISETP.GE.AND P3, PT, R12.reuse, R208, PT ;  /* 0x000000d00c00720c */ /* 0x040fe20003f66270 */
[C---:B------:R-:W-:Y:S01]  /*c670*/  VIADD R2, R12.reuse, 0x9 ;  /* 0x000000090c027836 */ /* 0x040fe20000000000 */
[C---:B------:R-:W-:Y:S01]  /*c680*/  ISETP.LT.OR P1, PT, R12.reuse, R206, P1 ;  /* 0x000000ce0c00720c */ /* 0x040fe20000f21670 */
[C---:B------:R-:W-:Y:S01]  /*c690*/  VIADD R3, R12.reuse, 0x28 ;  /* 0x000000280c037836 */ /* 0x040fe20000000000 */
[----:B------:R-:W-:Y:S01]  /*c6a0*/  ISETP.LT.OR P3, PT, R12, R205, P3 ;  /* 0x000000cd0c00720c */ /* 0x000fe20001f61670 */
[----:B------:R-:W-:Y:S01]  /*c6b0*/  HMMA.16816.F32.BF16 R20, R8, R22, R56 ;  /* 0x000000160814723c */ /* 0x000fe20000041838 */
[C---:B------:R-:W-:Y:S02]  /*c6c0*/  ISETP.GE.AND P5, PT, R0.reuse, R210, PT ;  /* 0x000000d20000720c */ /* 0x040fe40003fa6270 */
[----:B------:R-:W-:-:S02]  /*c6d0*/  ISETP.GE.AND P6, PT, R0, R208, PT ;  /* 0x000000d00000720c */ /* 0x000fc40003fc6270 */
[----:B------:R-:W-:Y:S01]  /*c6e0*/  ISETP.GE.AND P2, PT, R12, R207, PT ;  /* 0x000000cf0c00720c */ /* 0x000fe20003f46270 */
[C---:B---3--:R-:W-:Y:S01]  /*c6f0*/  HMMA.16816.F32.BF16 R48, R4.reuse, R30, R152 ;  /* 0x0000001e0430723c */ /* 0x048fe20000041898 */
[C---:B------:R-:W-:Y:S02]  /*c700*/  ISETP.LT.OR P5, PT, R0.reuse, R206, P5 ;  /* 0x000000ce0000720c */ /* 0x040fe40002fa1670 */
[----:B------:R-:W-:Y:S02]  /*c710*/  ISETP.LT.OR P6, PT, R0, R205, P6 ;  /* 0x000000cd0000720c */ /* 0x000fe400037c1670 */
[----:B------:R-:W-:Y:S01]  /*c720*/  ISETP.LT.OR P2, PT, R12, R204, P2 ;  /* 0x000000cc0c00720c */ /* 0x000fe20001741670 */
[----:B--2---:R-:W-:Y:S01]  /*c730*/  HMMA.16816.F32.BF16 R56, R4, R18, R172 ;  /* 0x000000120438723c */ /* 0x004fe200000418ac */
[----:B------:R-:W-:Y:S02]  /*c740*/  FSEL R155, R32, -INF , !P1 ;  /* 0xff800000209b7808 */ /* 0x000fe40004800000 */
[----:B------:R-:W-:-:S02]  /*c750*/  ISETP.GE.AND P1, PT, R0, R207, PT ;  /* 0x000000cf0000720c */ /* 0x000fc40003f26270 */
[-C--:B------:R-:W-:Y:S01]  /*c760*/  ISETP.GE.AND P4, PT, R12, R209.reuse, PT ;  /* 0x000000d10c00720c */ /* 0x080fe20003f86270 */
[C---:B------:R-:W-:Y:S01]  /*c770*/  HMMA.16816.F32.BF16 R44, R4.reuse, R28, R144 ;  /* 0x0000001c042c723c */ /* 0x040fe20000041890 */
[----:B------:R-:W-:Y:S02]  /*c780*/  FSEL R172, R34, -INF , !P3 ;  /* 0xff80000022ac7808 */ /* 0x000fe40005800000 */
[C---:B------:R-:W-:Y:S02]  /*c790*/  ISETP.GE.AND P3, PT, R0.reuse, R209, PT ;  /* 0x000000d10000720c */ /* 0x040fe40003f66270 */
[C---:B------:R-:W-:Y:S01]  /*c7a0*/  ISETP.LT.OR P1, PT, R0.reuse, R204, P1 ;  /* 0x000000cc0000720c */ /* 0x040fe20000f21670 */
[----:B------:R-:W-:Y:S01]  /*c7b0*/  HMMA.16816.F32.BF16 R52, R4, R16, R224 ;  /* 0x000000100434723c */ /* 0x000fe200000418e0 */
[----:B------:R-:W-:Y:S01]  /*c7c0*/  ISETP.LT.OR P3, PT, R0, R203, P3 ;  /* 0x000000cb0000720c */ /* 0x000fe20001f61670 */
[----:B------:R-:W-:Y:S01]  /*c7d0*/  VIADD R0, R12, 0x8 ;  /* 0x000000080c007836 */ /* 0x000fe20000000000 */
[----:B------:R-:W-:-:S02]  /*c7e0*/  FSEL R32, R36, -INF , !P2 ;  /* 0xff80000024207808 */ /* 0x000fc40005000000 */
[----:B------:R-:W-:Y:S01]  /*c7f0*/  ISETP.LT.OR P4, PT, R12, R203, P4 ;  /* 0x000000cb0c00720c */ /* 0x000fe20002781670 */
[C---:B----4-:R-:W-:Y:S01]  /*c800*/  HMMA.16816.F32.BF16 R144, R4.reuse, R24, R168 ;  /* 0x000000180490723c */ /* 0x050fe200000418a8 */
[C---:B------:R-:W-:Y:S02]  /*c810*/  ISETP.GE.AND P2, PT, R0.reuse, R210, PT ;  /* 0x000000d20000720c */ /* 0x040fe40003f46270 */
[----:B------:R-:W-:Y:S02]  /*c820*/  FSEL R154, R33, -INF , !P5 ;  /* 0xff800000219a7808 */ /* 0x000fe40006800000 */
[----:B------:R-:W-:Y:S01]  /*c830*/  ISETP.LT.OR P2, PT, R0, R206, P2 ;  /* 0x000000ce0000720c */ /* 0x000fe20001741670 */
[----:B------:R-:W-:Y:S01]  /*c840*/  HMMA.16816.F32.BF16 R72, R4, R26, R164 ;  /* 0x0000001a0448723c */ /* 0x000fe200000418a4 */
[----:B------:R-:W-:Y:S02]  /*c850*/  FSEL R34, R38, -INF , !P4 ;  /* 0xff80000026227808 */ /* 0x000fe40006000000 */
[----:B------:R-:W-:-:S02]  /*c860*/  FSEL R33, R37, -INF , !P1 ;  /* 0xff80000025217808 */ /* 0x000fc40004800000 */
[----:B------:R-:W-:Y:S01]  /*c870*/  FSEL R39, R39, -INF , !P3 ;  /* 0xff80000027277808 */ /* 0x000fe20005800000 */
[C---:B------:R-:W-:Y:S01]  /*c880*/  HMMA.16816.F32.BF16 R4, R8.reuse, R28, R68 ;  /* 0x0000001c0804723c */ /* 0x040fe20000041844 */
[C---:B------:R-:W-:Y:S02]  /*c890*/  ISETP.GE.AND P4, PT, R0.reuse, R208, PT ;  /* 0x000000d00000720c */ /* 0x040fe40003f86270 */
[C---:B------:R-:W-:Y:S02]  /*c8a0*/  ISETP.GE.AND P5, PT, R0.reuse, R207, PT ;  /* 0x000000cf0000720c */ /* 0x040fe40003fa6270 */
[----:B------:R-:W-:Y:S01]  /*c8b0*/  ISETP.GE.AND P1, PT, R0, R209, PT ;  /* 0x000000d10000720c */ /* 0x000fe20003f26270 */
[----:B------:R-:W-:Y:S01]  /*c8c0*/  HMMA.16816.F32.BF16 R64, R8, R30, R60 ;  /* 0x0000001e0840723c */ /* 0x000fe2000004183c */
[----:B------:R-:W-:Y:S02]  /*c8d0*/  ISETP.GE.AND P3, PT, R2, R210, PT ;  /* 0x000000d20200720c */ /* 0x000fe40003f66270 */
[----:B------:R-:W-:-:S02]  /*c8e0*/  FSEL R152, R20, -INF , !P2 ;  /* 0xff80000014987808 */ /* 0x000fc40005000000 */
[----:B------:R-:W-:Y:S01]  /*c8f0*/  ISETP.GE.AND P2, PT, R2, R207, PT ;  /* 0x000000cf0200720c */ /* 0x000fe20003f46270 */
[C---:B------:R-:W-:Y:S01]  /*c900*/  HMMA.16816.F32.BF16 R60, R8.reuse, R16, R148 ;  /* 0x00000010083c723c */ /* 0x040fe20000041894 */
[C---:B------:R-:W-:Y:S02]  /*c910*/  ISETP.LT.OR P4, PT, R0.reuse, R205, P4 ;  /* 0x000000cd0000720c */ /* 0x040fe40002781670 */
[C---:B------:R-:W-:Y:S02]  /*c920*/  ISETP.LT.OR P5, PT, R0.reuse, R204, P5 ;  /* 0x000000cc0000720c */ /* 0x040fe40002fa1670 */
[----:B------:R-:W-:Y:S01]  /*c930*/  ISETP.LT.OR P1, PT, R0, R203, P1 ;  /* 0x000000cb0000720c */ /* 0x000fe20000f21670 */
[----:B------:R-:W-:Y:S01]  /*c940*/  VIADD R0, R12, 0x10 ;  /* 0x000000100c007836 */ /* 0x000fe20000000000 */
[C---:B------:R-:W-:Y:S01]  /*c950*/  ISETP.LT.OR P3, PT, R2.reuse, R206, P3 ;  /* 0x000000ce0200720c */ /* 0x040fe20001f61670 */
[----:B------:R-:W-:Y:S01]  /*c960*/  HMMA.16816.F32.BF16 R76, R8, R18, R76 ;  /* 0x00000012084c723c */ /* 0x000fe2000004184c */
[----:B------:R-:W-:-:S02]  /*c970*/  ISETP.LT.OR P2, PT, R2, R204, P2 ;  /* 0x000000cc0200720c */ /* 0x000fc40001741670 */
[----:B------:R-:W-:Y:S02]  /*c980*/  FSEL R69, R21, -INF , !P3 ;  /* 0xff80000015457808 */ /* 0x000fe40005800000 */
[----:B------:R-:W-:Y:S01]  /*c990*/  FSEL R20, R40, -INF , !P5 ;  /* 0xff80000028147808 */ /* 0x000fe20006800000 */
[C---:B------:R-:W-:Y:S01]  /*c9a0*/  HMMA.16816.F32.BF16 R160, R8.reuse, R24, R160 ;  /* 0x0000001808a0723c */ /* 0x040fe200000418a0 */
[----:B------:R-:W-:Y:S02]  /*c9b0*/  FSEL R29, R42, -INF , !P1 ;  /* 0xff8000002a1d7808 */ /* 0x000fe40004800000 */
[----:B------:R-:W-:Y:S02]  /*c9c0*/  FSEL R21, R41, -INF , !P2 ;  /* 0xff80000029157808 */ /* 0x000fe40005000000 */
[----:B------:R-:W-:Y:S01]  /*c9d0*/  FSEL R164, R35, -INF , !P6 ;  /* 0xff80000023a47808 */ /* 0x000fe20007000000 */
[----:B------:R-:W-:Y:S01]  /*c9e0*/  HMMA.16816.F32.BF16 R156, R8, R26, R156 ;  /* 0x0000001a089c723c */ /* 0x000fe2000004189c */
[----:B------:R-:W-:-:S02]  /*c9f0*/  FSEL R153, R22, -INF , !P4 ;  /* 0xff80000016997808 */ /* 0x000fc40006000000 */
[C---:B------:R-:W-:Y:S02]  /*ca00*/  ISETP.GE.AND P5, PT, R0.reuse, R210, PT ;  /* 0x000000d20000720c */ /* 0x040fe40003fa6270 */
[CC--:B------:R-:W-:Y:S02]  /*ca10*/  ISETP.GE.AND P1, PT, R0.reuse, R208.reuse, PT ;  /* 0x000000d00000720c */ /* 0x0c0fe40003f26270 */
[----:B------:R-:W-:Y:S01]  /*ca20*/  ISETP.GE.AND P3, PT, R0, R207, PT ;  /* 0x000000cf0000720c */ /* 0x000fe20003f66270 */
[----:B------:R-:W-:Y:S01]  /*ca30*/  VIADD R8, R12, 0x39 ;  /* 0x000000390c087836 */ /* 0x000fe20000000000 */
[----:B------:R-:W-:Y:S01]  /*ca40*/  BAR.SYNC.DEFER_BLOCKING 0x0 ;  /* 0x0000000000007b1d */ /* 0x000fe20000010000 */
[-C--:B------:R-:W-:Y:S02]  /*ca50*/  ISETP.GE.AND P2, PT, R0, R209.reuse, PT ;  /* 0x000000d10000720c */ /* 0x080fe40003f46270 */
[C---:B------:R-:W-:Y:S02]  /*ca60*/  ISETP.GE.AND P6, PT, R2.reuse, R208, PT ;  /* 0x000000d00200720c */ /* 0x040fe40003fc6270 */
[----:B------:R-:W-:-:S02]  /*ca70*/  ISETP.GE.AND P4, PT, R2, R209, PT ;  /* 0x000000d10200720c */ /* 0x000fc40003f86270 */
[C---:B------:R-:W-:Y:S02]  /*ca80*/  ISETP.LT.OR P5, PT, R0.reuse, R206, P5 ;  /* 0x000000ce0000720c */ /* 0x040fe40002fa1670 */
[C---:B------:R-:W-:Y:S02]  /*ca90*/  ISETP.LT.OR P1, PT, R0.reuse, R205, P1 ;  /* 0x000000cd0000720c */ /* 0x040fe40000f21670 */
[C---:B------:R-:W-:Y:S02]  /*caa0*/  ISETP.LT.OR P3, PT, R0.reuse, R204, P3 ;  /* 0x000000cc0000720c */ /* 0x040fe40001f61670 */
[----:B------:R-:W-:Y:S01]  /*cab0*/  ISETP.LT.OR P2, PT, R0, R203, P2 ;  /* 0x000000cb0000720c */ /* 0x000fe20001741670 */
[----:B------:R-:W-:Y:S01]  /*cac0*/  VIADD R0, R12, 0x11 ;  /* 0x000000110c007836 */ /* 0x000fe20000000000 */
[C---:B------:R-:W-:Y:S02]  /*cad0*/  ISETP.LT.OR P6, PT, R2.reuse, R205, P6 ;  /* 0x000000cd0200720c */ /* 0x040fe400037c1670 */
[----:B------:R-:W-:Y:S01]  /*cae0*/  ISETP.LT.OR P4, PT, R2, R203, P4 ;  /* 0x000000cb0200720c */ /* 0x000fe20002781670 */
[----:B------:R-:W-:Y:S01]  /*caf0*/  VIADD R2, R12, 0x29 ;  /* 0x000000290c027836 */ /* 0x000fe20000000000 */
[----:B------:R-:W-:-:S02]  /*cb00*/  FSEL R68, R23, -INF , !P6 ;  /* 0xff80000017447808 */ /* 0x000fc40007000000 */
[----:B------:R-:W-:Y:S02]  /*cb10*/  FSEL R28, R43, -INF , !P4 ;  /* 0xff8000002b1c7808 */ /* 0x000fe40006000000 */
[----:B------:R-:W-:Y:S01]  /*cb20*/  FSEL R150, R4, -INF , !P5 ;  /* 0xff80000004967808 */ /* 0x000fe20006800000 */
[----:B------:R-:W-:Y:S01]  /*cb30*/  VIADD R4, R12, 0x21 ;  /* 0x000000210c047836 */ /* 0x000fe20000000000 */
[----:B------:R-:W-:Y:S01]  /*cb40*/  FSEL R171, R6, -INF , !P1 ;  /* 0xff80000006ab7808 */ /* 0x000fe20004800000 */
[----:B------:R-:W-:Y:S01]  /*cb50*/  VIADD R6, R12, 0x19 ;  /* 0x000000190c067836 */ /* 0x000fe20000000000 */
        /* <DEDUP_REMOVED lines=8> */
[C---:B------:R-:W-:Y:S01]  /*cbe0*/  VIADD R0, R12.reuse, 0x18 ;  /* 0x000000180c007836 */ /* 0x040fe20000000000 */
[----:B------:R-:W-:Y:S01]  /*cbf0*/  FSEL R148, R5, -INF , !P6 ;  /* 0xff80000005947808 */ /* 0x000fe20007000000 */
[C---:B------:R-:W-:Y:S01]  /*cc00*/  VIADD R5, R12.reuse, 0x20 ;  /* 0x000000200c057836 */ /* 0x040fe20000000000 */
[----:B------:R-:W-:Y:S01]  /*cc10*/  FSEL R173, R7, -INF , !P4 ;  /* 0xff80000007ad7808 */ /* 0x000fe20006000000 */
[----:B------:R-:W-:Y:S01]  /*cc20*/  VIADD R7, R12, 0x38 ;  /* 0x000000380c077836 */ /* 0x000fe20000000000 */
[----:B------:R-:W-:-:S02]  /*cc30*/  FSEL R149, R44, -INF , !P3 ;  /* 0xff8000002c957808 */ /* 0x000fc40005800000 */
[----:B------:R-:W-:Y:S02]  /*cc40*/  FSEL R167, R46, -INF , !P2 ;  /* 0xff8000002ea77808 */ /* 0x000fe40005000000 */
[C---:B------:R-:W-:Y:S02]  /*cc50*/  ISETP.GE.AND P4, PT, R0.reuse, R210, PT ;  /* 0x000000d20000720c */ /* 0x040fe40003f86270 */
[C---:B------:R-:W-:Y:S02]  /*cc60*/  ISETP.GE.AND P3, PT, R0.reuse, R208, PT ;  /* 0x000000d00000720c */ /* 0x040fe40003f66270 */
[C---:B------:R-:W-:Y:S02]  /*cc70*/  ISETP.GE.AND P6, PT, R0.reuse, R207, PT ;  /* 0x000000cf0000720c */ /* 0x040fe40003fc6270 */
[----:B------:R-:W-:Y:S02]  /*cc80*/  ISETP.GE.AND P2, PT, R0, R209, PT ;  /* 0x000000d10000720c */ /* 0x000fe40003f46270 */
[----:B------:R-:W-:-:S02]  /*cc90*/  FSEL R151, R45, -INF , !P5 ;  /* 0xff8000002d977808 */ /* 0x000fc40006800000 */
[----:B------:R-:W-:Y:S02]  /*cca0*/  FSEL R168, R47, -INF , !P1 ;  /* 0xff8000002fa87808 */ /* 0x000fe40004800000 */
[C---:B------:R-:W-:Y:S02]  /*ccb0*/  ISETP.GE.AND P5, PT, R6.reuse, R207, PT ;  /* 0x000000cf0600720c */ /* 0x040fe40003fa6270 */
[----:B------:R-:W-:Y:S02]  /*ccc0*/  ISETP.GE.AND P1, PT, R6, R209, PT ;  /* 0x000000d10600720c */ /* 0x000fe40003f26270 */
[C---:B------:R-:W-:Y:S02]  /*ccd0*/  ISETP.LT.OR P4, PT, R0.reuse, R206, P4 ;  /* 0x000000ce0000720c */ /* 0x040fe40002781670 */
[C---:B------:R-:W-:Y:S02]  /*cce0*/  ISETP.LT.OR P3, PT, R0.reuse, R205, P3 ;  /* 0x000000cd0000720c */ /* 0x040fe40001f61670 */
[----:B------:R-:W-:-:S02]  /*ccf0*/  ISETP.LT.OR P6, PT, R0, R204, P6 ;  /* 0x000000cc0000720c */ /* 0x000fc400037c1670 */
[-C--:B------:R-:W-:Y:S02]  /*cd00*/  ISETP.LT.OR P2, PT, R0, R203.reuse, P2 ;  /* 0x000000cb0000720c */ /* 0x080fe40001741670 */
[----:B------:R-:W-:Y:S02]  /*cd10*/  FMNMX.FTZ R0, R234, R32, !PT ;  /* 0x00000020ea007209 */ /* 0x000fe40007810000 */
[C---:B------:R-:W-:Y:S02]  /*cd20*/  ISETP.LT.OR P5, PT, R6.reuse, R204, P5 ;  /* 0x000000cc0600720c */ /* 0x040fe40002fa1670 */
[----:B------:R-:W-:Y:S02]  /*cd30*/  ISETP.LT.OR P1, PT, R6, R203, P1 ;  /* 0x000000cb0600720c */ /* 0x000fe40000f21670 */
[----:B------:R-:W-:Y:S02]  /*cd40*/  FMNMX.FTZ R0, R33, R0, !PT ;  /* 0x0000000021007209 */ /* 0x000fe40007810000 */
[----:B------:R-:W-:-:S02]  /*cd50*/  FSEL R166, R49, -INF , !P5 ;  /* 0xff80000031a67808 */ /* 0x000fc40006800000 */
[----:B------:R-:W-:Y:S02]  /*cd60*/  FSEL R170, R51, -INF , !P1 ;  /* 0xff80000033aa7808 */ /* 0x000fe40004800000 */
[C---:B------:R-:W-:Y:S02]  /*cd70*/  ISETP.GE.AND P5, PT, R4.reuse, R207, PT ;  /* 0x000000cf0400720c */ /* 0x040fe40003fa6270 */
[----:B------:R-:W-:Y:S02]  /*cd80*/  ISETP.GE.AND P1, PT, R4, R209, PT ;  /* 0x000000d10400720c */ /* 0x000fe40003f26270 */
[----:B------:R-:W-:Y:S02]  /*cd90*/  FSEL R165, R48, -INF , !P6 ;  /* 0xff80000030a57808 */ /* 0x000fe40007000000 */
[----:B------:R-:W-:Y:S02]  /*cda0*/  ISETP.GE.AND P6, PT, R5, R207, PT ;  /* 0x000000cf0500720c */ /* 0x000fe40003fc6270 */
[----:B------:R-:W-:-:S02]  /*cdb0*/  FMNMX.FTZ R0, R20, R0, !PT ;  /* 0x0000000014007209 */ /* 0x000fc40007810000 */
[CC--:B------:R-:W-:Y:S02]  /*cdc0*/  ISETP.LT.OR P5, PT, R4.reuse, R204.reuse, P5 ;  /* 0x000000cc0400720c */ /* 0x0c0fe40002fa1670 */
[----:B------:R-:W-:Y:S02]  /*cdd0*/  ISETP.LT.OR P1, PT, R4, R203, P1 ;  /* 0x000000cb0400720c */ /* 0x000fe40000f21670 */
[----:B------:R-:W-:Y:S02]  /*cde0*/  FSEL R169, R50, -INF , !P2 ;  /* 0xff80000032a97808 */ /* 0x000fe40005000000 */
[C---:B------:R-:W-:Y:S02]  /*cdf0*/  ISETP.GE.AND P2, PT, R5.reuse, R209, PT ;  /* 0x000000d10500720c */ /* 0x040fe40003f46270 */
[----:B------:R-:W-:Y:S02]  /*ce00*/  ISETP.LT.OR P6, PT, R5, R204, P6 ;  /* 0x000000cc0500720c */ /* 0x000fe400037c1670 */
[----:B------:R-:W-:-:S02]  /*ce10*/  FMNMX.FTZ R0, R21, R0, !PT ;  /* 0x0000000015007209 */ /* 0x000fc40007810000 */
[----:B------:R-:W-:Y:S02]  /*ce20*/  FSEL R175, R53, -INF , !P5 ;  /* 0xff80000035af7808 */ /* 0x000fe40006800000 */
[----:B------:R-:W-:Y:S02]  /*ce30*/  FSEL R223, R55, -INF , !P1 ;  /* 0xff80000037df7808 */ /* 0x000fe40004800000 */
[C---:B------:R-:W-:Y:S02]  /*ce40*/  ISETP.GE.AND P1, PT, R6.reuse, R210, PT ;  /* 0x000000d20600720c */ /* 0x040fe40003f26270 */
[----:B------:R-:W-:Y:S02]  /*ce50*/  ISETP.GE.AND P5, PT, R6, R208, PT ;  /* 0x000000d00600720c */ /* 0x000fe40003fa6270 */
[----:B------:R-:W-:Y:S02]  /*ce60*/  ISETP.LT.OR P2, PT, R5, R203, P2 ;  /* 0x000000cb0500720c */ /* 0x000fe40001741670 */
[----:B------:R-:W-:-:S02]  /*ce70*/  FSEL R174, R52, -INF , !P6 ;  /* 0xff80000034ae7808 */ /* 0x000fc40007000000 */
[----:B------:R-:W-:Y:S02]  /*ce80*/  FMNMX.FTZ R0, R149, R0, !PT ;  /* 0x0000000095007209 */ /* 0x000fe40007810000 */
[----:B------:R-:W-:Y:S02]  /*ce90*/  ISETP.GE.AND P6, PT, R3, R207, PT ;  /* 0x000000cf0300720c */ /* 0x000fe40003fc6270 */
[C---:B------:R-:W-:Y:S02]  /*cea0*/  ISETP.LT.OR P1, PT, R6.reuse, R206, P1 ;  /* 0x000000ce0600720c */ /* 0x040fe40000f21670 */
[----:B------:R-:W-:Y:S02]  /*ceb0*/  ISETP.LT.OR P5, PT, R6, R205, P5 ;  /* 0x000000cd0600720c */ /* 0x000fe40002fa1670 */
[----:B------:R-:W-:Y:S02]  /*cec0*/  FSEL R222, R54, -INF , !P2 ;  /* 0xff80000036de7808 */ /* 0x000fe40005000000 */
[----:B------:R-:W-:Y:S01]  /*ced0*/  FMNMX.FTZ R6, R151, R0, !PT ;  /* 0x0000000097067209 */ /* 0x000fe20007810000 */
[----:B------:R-:W-:Y:S01]  /*cee0*/  VIADD R0, R12, 0x30 ;  /* 0x000000300c007836 */ /* 0x000fe20000000000 */
[----:B------:R-:W-:-:S02]  /*cef0*/  ISETP.GE.AND P2, PT, R3, R209, PT ;  /* 0x000000d10300720c */ /* 0x000fc40003f46270 */
[----:B------:R-:W-:Y:S02]  /*cf00*/  ISETP.LT.OR P6, PT, R3, R204, P6 ;  /* 0x000000cc0300720c */ /* 0x000fe400037c1670 */
[----:B------:R-:W-:Y:S01]  /*cf10*/  FMNMX.FTZ R10, R165, R6, !PT ;  /* 0x00000006a50a7209 */ /* 0x000fe20007810000 */
[----:B------:R-:W-:Y:S01]  /*cf20*/  VIADD R6, R12, 0x31 ;  /* 0x000000310c067836 */ /* 0x000fe20000000000 */
[----:B------:R-:W-:Y:S02]  /*cf30*/  ISETP.LT.OR P2, PT, R3, R203, P2 ;  /* 0x000000cb0300720c */ /* 0x000fe40001741670 */
[----:B------:R-:W-:Y:S02]  /*cf40*/  FSEL R213, R56, -INF , !P6 ;  /* 0xff80000038d57808 */ /* 0x000fe40007000000 */
[----:B------:R-:W-:Y:S02]  /*cf50*/  ISETP.GE.AND P6, PT, R2, R207, PT ;  /* 0x000000cf0200720c */ /* 0x000fe40003fc6270 */
[----:B------:R-:W-:-:S02]  /*cf60*/  FMNMX.FTZ R10, R166, R10, !PT ;  /* 0x0000000aa60a7209 */ /* 0x000fc40007810000 */
[----:B------:R-:W-:Y:S02]  /*cf70*/  FSEL R225, R58, -INF , !P2 ;  /* 0xff8000003ae17808 */ /* 0x000fe40005000000 */
[C---:B------:R-:W-:Y:S02]  /*cf80*/  ISETP.GE.AND P2, PT, R2.reuse, R209, PT ;  /* 0x000000d10200720c */ /* 0x040fe40003f46270 */
[----:B------:R-:W-:Y:S02]  /*cf90*/  ISETP.LT.OR P6, PT, R2, R204, P6 ;  /* 0x000000cc0200720c */ /* 0x000fe400037c1670 */
[----:B------:R-:W-:Y:S02]  /*cfa0*/  FMNMX.FTZ R9, R233, R34, !PT ;  /* 0x00000022e9097209 */ /* 0x000fe40007810000 */
[----:B------:R-:W-:Y:S02]  /*cfb0*/  FMNMX.FTZ R10, R174, R10, !PT ;  /* 0x0000000aae0a7209 */ /* 0x000fe40007810000 */
[----:B------:R-:W-:-:S02]  /*cfc0*/  ISETP.LT.OR P2, PT, R2, R203, P2 ;  /* 0x000000cb0200720c */ /* 0x000fc40001741670 */
[----:B------:R-:W-:Y:S02]  /*cfd0*/  FSEL R211, R57, -INF , !P6 ;  /* 0xff80000039d37808 */ /* 0x000fe40007000000 */
[----:B------:R-:W-:Y:S02]  /*cfe0*/  ISETP.GE.AND P6, PT, R0, R207, PT ;  /* 0x000000cf0000720c */ /* 0x000fe40003fc6270 */
[----:B------:R-:W-:Y:S02]  /*cff0*/  FMNMX.FTZ R9, R39, R9, !PT ;  /* 0x0000000927097209 */ /* 0x000fe40007810000 */
[----:B------:R-:W-:Y:S02]  /*d000*/  FMNMX.FTZ R10, R175, R10, !PT ;  /* 0x0000000aaf0a7209 */ /* 0x000fe40007810000 */
[----:B------:R-:W-:Y:S02]  /*d010*/  FSEL R224, R59, -INF , !P2 ;  /* 0xff8000003be07808 */ /* 0x000fe40005000000 */
[----:B------:R-:W-:-:S02]  /*d020*/  ISETP.GE.AND P2, PT, R6, R207, PT ;  /* 0x000000cf0600720c */ /* 0x000fc40003f46270 */
[----:B------:R-:W-:Y:S02]  /*d030*/  ISETP.LT.OR P6, PT, R0, R204, P6 ;  /* 0x000000cc0000720c */ /* 0x000fe400037c1670 */
[----:B------:R-:W-:Y:S02]  /*d040*/  FMNMX.FTZ R9, R29, R9, !PT ;  /* 0x000000091d097209 */ /* 0x000fe40007810000 */
[----:B------:R-:W-:Y:S02]  /*d050*/  FMNMX.FTZ R10, R213, R10, !PT ;  /* 0x0000000ad50a7209 */ /* 0x000fe40007810000 */
[----:B------:R-:W-:Y:S02]  /*d060*/  ISETP.LT.OR P2, PT, R6, R204, P2 ;  /* 0x000000cc0600720c */ /* 0x000fe40001741670 */
[----:B------:R-:W-:Y:S02]  /*d070*/  FSEL R226, R144, -INF , !P6 ;  /* 0xff80000090e27808 */ /* 0x000fe40007000000 */
[----:B------:R-:W-:-:S02]  /*d080*/  ISETP.GE.AND P6, PT, R7, R207, PT ;  /* 0x000000cf0700720c */ /* 0x000fc40003fc6270 */
[----:B------:R-:W-:Y:S02]  /*d090*/  FMNMX.FTZ R9, R28, R9, !PT ;  /* 0x000000091c097209 */ /* 0x000fe40007810000 */
[----:B------:R-:W-:Y:S02]  /*d0a0*/  FMNMX.FTZ R10, R211, R10, !PT ;  /* 0x0000000ad30a7209 */ /* 0x000fe40007810000 */
[----:B------:R-:W-:Y:S02]  /*d0b0*/  FSEL R228, R145, -INF , !P2 ;  /* 0xff80000091e47808 */ /* 0x000fe40005000000 */
[----:B------:R-:W-:Y:S02]  /*d0c0*/  ISETP.GE.AND P2, PT, R8, R207, PT ;  /* 0x000000cf0800720c */ /* 0x000fe40003f46270 */
[----:B------:R-:W-:Y:S02]  /*d0d0*/  ISETP.LT.OR P6, PT, R7, R204, P6 ;  /* 0x000000cc0700720c */ /* 0x000fe400037c1670 */
[----:B------:R-:W-:-:S02]  /*d0e0*/  FMNMX.FTZ R9, R167, R9, !PT ;  /* 0x00000009a7097209 */ /* 0x000fc40007810000 */
[----:B------:R-:W-:Y:S02]  /*d0f0*/  FMNMX.FTZ R10, R226, R10, !PT ;  /* 0x0000000ae20a7209 */ /* 0x000fe40007810000 */
[----:B------:R-:W-:Y:S02]  /*d100*/  ISETP.LT.OR P2, PT, R8, R204, P2 ;  /* 0x000000cc0800720c */ /* 0x000fe40001741670 */
[----:B------:R-:W-:Y:S02]  /*d110*/  FSEL R229, R72, -INF , !P6 ;  /* 0xff80000048e57808 */ /* 0x000fe40007000000 */
[----:B------:R-:W-:Y:S02]  /*d120*/  FMNMX.FTZ R9, R168, R9, !PT ;  /* 0x00000009a8097209 */ /* 0x000fe40007810000 */
[----:B------:R-:W-:Y:S02]  /*d130*/  FMNMX.FTZ R10, R228, R10, !PT ;  /* 0x0000000ae40a7209 */ /* 0x000fe40007810000 */
[----:B------:R-:W-:-:S02]  /*d140*/  FSEL R235, R73, -INF , !P2 ;  /* 0xff80000049eb7808 */ /* 0x000fc40005000000 */
[----:B------:R-:W-:Y:S02]  /*d150*/  FMNMX.FTZ R18, R169, R9, !PT ;  /* 0x00000009a9127209 */ /* 0x000fe40007810000 */
[----:B------:R-:W-:Y:S01]  /*d160*/  FMNMX.FTZ R19, R229, R10, !PT ;  /* 0x0000000ae5137209 */ /* 0x000fe20007810000 */
[----:B------:R-:W-:Y:S06]  /*d170*/  @!P0 BRA `(.L_x_1980) ;  /* 0x0000000000748947 */ /* 0x000fec0003800000 */
[----:B------:R-:W2:Y:S04]  /*d180*/  LDL.64 R238, [R1+0x50] ;  /* 0x0000500001ee7983 */ /* 0x000ea80000100a00 */
[----:B------:R-:W3:Y:S01]  /*d190*/  LDL.64 R236, [R1+0x48] ;  /* 0x0000480001ec7983 */ /* 0x000ee20000100a00 */
[----:B------:R-:W-:Y:S01]  /*d1a0*/  VIADD R9, R248, 0xfffffffc ;  /* 0xfffffffcf8097836 */ /* 0x000fe20000000000 */
[----:B------:R-:W-:-:S04]  /*d1b0*/  ULDC.64 UR6, c[0x0][0x218] ;  /* 0x0000860000067ab9 */ /* 0x000fc80000000a00 */
[----:B------:R-:W-:-:S05]  /*d1c0*/  SHF.R.S32.HI R10, RZ, 0x1f, R9 ;  /* 0x0000001fff0a7819 */ /* 0x000fca0000011409 */
[-C--:B------:R-:W-:Y:S02]  /*d1d0*/  IMAD R12, R10, R242.reuse, RZ ;  /* 0x000000f20a0c7224 */ /* 0x080fe400078e02ff */
[----:B------:R-:W-:-:S04]  /*d1e0*/  IMAD.WIDE.U32 R10, R9, R242, RZ ;  /* 0x000000f2090a7225 */ /* 0x000fc800078e00ff */
[----:B------:R-:W-:-:S04]  /*d1f0*/  IMAD R9, R9, R243, R12 ;  /* 0x000000f309097224 */ /* 0x000fc800078e020c */
[----:B------:R-:W-:Y:S02]  /*d200*/  IMAD.IADD R9, R11, 0x1, R9 ;  /* 0x000000010b097824 */ /* 0x000fe400078e0209 */
[----:B------:R-:W-:Y:S01]  /*d210*/  IMAD.SHL.U32 R11, R242, 0x20, RZ ;  /* 0x00000020f20b7824 */ /* 0x000fe200078e00ff */
[----:B--2---:R-:W-:-:S04]  /*d220*/  LEA R13, P0, R10, R238, 0x6 ;  /* 0x000000ee0a0d7211 */ /* 0x004fc800078030ff */
[C---:B------:R-:W-:Y:S02]  /*d230*/  LEA R14, P2, R13.reuse, UR6, 0x1 ;  /* 0x000000060d0e7c11 */ /* 0x040fe4000f8408ff */
        /* <DEDUP_REMOVED lines=17> */
.L_x_1980:
[----:B-1----:R-:W2:Y:S01]  /*d350*/  LDL R13, [R1+0x30] ;  /* 0x00003000010d7983 */ /* 0x002ea20000100800 */
[----:B------:R-:W-:Y:S01]  /*d360*/  FMNMX.FTZ R10, R170, R18, !PT ;  /* 0x00000012aa0a7209 */ /* 0x000fe20007810000 */
[----:B------:R-:W-:Y:S01]  /*d370*/  VIADD R14, R250, 0x4 ;  /* 0x00000004fa0e7836 */ /* 0x000fe20000000000 */
[----:B------:R-:W-:Y:S01]  /*d380*/  ISETP.GE.AND P0, PT, R0, R209, PT ;  /* 0x000000d10000720c */ /* 0x000fe20003f06270 */
[----:B------:R-:W-:Y:S01]  /*d390*/  IMAD.SHL.U32 R35, R212, 0x2, RZ ;  /* 0x00000002d4237824 */ /* 0x000fe200078e00ff */
[----:B------:R-:W-:Y:S01]  /*d3a0*/  FMNMX.FTZ R10, R222, R10, !PT ;  /* 0x0000000ade0a7209 */ /* 0x000fe20007810000 */
[----:B------:R-:W-:Y:S01]  /*d3b0*/  IMAD.WIDE.U32 R14, R14, -0x326172a9, RZ ;  /* 0xcd9e8d570e0e7825 */ /* 0x000fe200078e00ff */
[----:B------:R-:W-:Y:S01]  /*d3c0*/  ISETP.LT.OR P0, PT, R0, R203, P0 ;  /* 0x000000cb0000720c */ /* 0x000fe20000701670 */
[----:B------:R-:W-:Y:S01]  /*d3d0*/  LDSM.16.MT88.4 R48, [R192+0x6000] ;  /* 0x00600000c030783b */ /* 0x000fe20000004200 */
[----:B------:R-:W-:Y:S01]  /*d3e0*/  FMNMX.FTZ R10, R223, R10, !PT ;  /* 0x0000000adf0a7209 */ /* 0x000fe20007810000 */
[----:B------:R-:W-:Y:S01]  /*d3f0*/  IMAD.WIDE.U32 R46, R250, -0x326172a9, RZ ;  /* 0xcd9e8d57fa2e7825 */ /* 0x000fe200078e00ff */
[----:B------:R-:W-:Y:S01]  /*d400*/  FMNMX.FTZ R9, R235, R19, !PT ;  /* 0x00000013eb097209 */ /* 0x000fe20007810000 */
[----:B------:R-:W-:Y:S01]  /*d410*/  LDSM.16.MT88.4 R52, [R190+0x6000] ;  /* 0x00600000be34783b */ /* 0x000fe20000004200 */
[----:B------:R-:W-:-:S02]  /*d420*/  ISETP.GE.AND P6, PT, R6, R209, PT ;  /* 0x000000d10600720c */ /* 0x000fc40003fc6270 */
[----:B------:R-:W-:Y:S01]  /*d430*/  FMNMX.FTZ R10, R225, R10, !PT ;  /* 0x0000000ae10a7209 */ /* 0x000fe20007810000 */
[----:B------:R-:W1:Y:S01]  /*d440*/  SHFL.BFLY PT, R11, R9, 0x2, 0x1f ;  /* 0x0c401f00090b7f89 */ /* 0x000e6200000e0000 */
[----:B------:R-:W-:Y:S02]  /*d450*/  FSEL R227, R146, -INF , !P0 ;  /* 0xff80000092e37808 */ /* 0x000fe40004000000 */
[-C--:B------:R-:W-:Y:S01]  /*d460*/  ISETP.GE.AND P2, PT, R7, R209.reuse, PT ;  /* 0x000000d10700720c */ /* 0x080fe20003f46270 */
[----:B------:R-:W-:Y:S01]  /*d470*/  LDSM.16.MT88.4 R56, [R191+0x6000] ;  /* 0x00600000bf38783b */ /* 0x000fe20000004200 */
[----:B------:R-:W-:Y:S02]  /*d480*/  ISETP.GE.AND P0, PT, R8, R209, PT ;  /* 0x000000d10800720c */ /* 0x000fe40003f06270 */
[----:B------:R-:W-:Y:S02]  /*d490*/  ISETP.LT.OR P6, PT, R6, R203, P6 ;  /* 0x000000cb0600720c */ /* 0x000fe400037c1670 */
[----:B------:R-:W-:-:S02]  /*d4a0*/  FMNMX.FTZ R10, R224, R10, !PT ;  /* 0x0000000ae00a7209 */ /* 0x000fc40007810000 */
[-C--:B------:R-:W-:Y:S02]  /*d4b0*/  ISETP.LT.OR P2, PT, R7, R203.reuse, P2 ;  /* 0x000000cb0700720c */ /* 0x080fe40001741670 */
[----:B------:R-:W-:Y:S02]  /*d4c0*/  ISETP.LT.OR P0, PT, R8, R203, P0 ;  /* 0x000000cb0800720c */ /* 0x000fe40000701670 */
[----:B------:R-:W-:Y:S02]  /*d4d0*/  FSEL R230, R147, -INF , !P6 ;  /* 0xff80000093e67808 */ /* 0x000fe40007000000 */
[----:B------:R-:W-:Y:S02]  /*d4e0*/  FMNMX.FTZ R10, R227, R10, !PT ;  /* 0x0000000ae30a7209 */ /* 0x000fe40007810000 */
[----:B------:R-:W-:Y:S02]  /*d4f0*/  FSEL R231, R74, -INF , !P2 ;  /* 0xff8000004ae77808 */ /* 0x000fe40005000000 */
        /* <DEDUP_REMOVED lines=9> */
[C---:B------:R-:W-:Y:S02]  /*d590*/  ISETP.GE.AND P4, PT, R4.reuse, R210, PT ;  /* 0x000000d20400720c */ /* 0x040fe40003f86270 */
[C---:B------:R-:W-:Y:S01]  /*d5a0*/  ISETP.GE.AND P6, PT, R4.reuse, R208, PT ;  /* 0x000000d00400720c */ /* 0x040fe20003fc6270 */
[----:B------:R-:W3:Y:S01]  /*d5b0*/  SHFL.BFLY PT, R12, R5, 0x2, 0x1f ;  /* 0x0c401f00050c7f89 */ /* 0x000ee200000e0000 */
[C---:B------:R-:W-:Y:S02]  /*d5c0*/  ISETP.LT.OR P4, PT, R4.reuse, R206, P4 ;  /* 0x000000ce0400720c */ /* 0x040fe40002781670 */
[----:B------:R-:W-:-:S02]  /*d5d0*/  ISETP.LT.OR P6, PT, R4, R205, P6 ;  /* 0x000000cd0400720c */ /* 0x000fc400037c1670 */
[----:B-1----:R-:W-:Y:S02]  /*d5e0*/  FMNMX.FTZ R4, R9, R11, !PT ;  /* 0x0000000b09047209 */ /* 0x002fe40007810000 */
[----:B------:R-:W-:Y:S02]  /*d5f0*/  LOP3.LUT R9, R15, R249, RZ, 0x3c, !PT ;  /* 0x000000f90f097212 */ /* 0x000fe400078e3cff */
[----:B------:R-:W-:Y:S02]  /*d600*/  FSEL R66, R66, -INF , !P3 ;  /* 0xff80000042427808 */ /* 0x000fe40005800000 */
[----:B------:R-:W-:Y:S01]  /*d610*/  FSEL R44, R65, -INF , !P1 ;  /* 0xff800000412c7808 */ /* 0x000fe20004800000 */
[----:B------:R-:W-:Y:S01]  /*d620*/  IMAD.WIDE.U32 R24, R9, -0x2daee0ad, RZ ;  /* 0xd2511f5309187825 */ /* 0x000fe200078e00ff */
[C---:B------:R-:W-:Y:S01]  /*d630*/  ISETP.GE.AND P3, PT, R3.reuse, R210, PT ;  /* 0x000000d20300720c */ /* 0x040fe20003f66270 */
[----:B------:R-:W1:Y:S01]  /*d640*/  SHFL.BFLY PT, R9, R4, 0x1, 0x1f ;  /* 0x0c201f0004097f89 */ /* 0x000e6200000e0000 */
[----:B------:R-:W-:-:S02]  /*d650*/  ISETP.GE.AND P1, PT, R3, R208, PT ;  /* 0x000000d00300720c */ /* 0x000fc40003f26270 */
[----:B------:R-:W-:Y:S02]  /*d660*/  FSEL R67, R67, -INF , !P5 ;  /* 0xff80000043437808 */ /* 0x000fe40006800000 */
[----:B------:R-:W-:Y:S02]  /*d670*/  FSEL R45, R60, -INF , !P2 ;  /* 0xff8000003c2d7808 */ /* 0x000fe40005000000 */
[C---:B------:R-:W-:Y:S02]  /*d680*/  ISETP.GE.AND P5, PT, R2.reuse, R210, PT ;  /* 0x000000d20200720c */ /* 0x040fe40003fa6270 */
[----:B------:R-:W-:Y:S02]  /*d690*/  ISETP.GE.AND P2, PT, R2, R208, PT ;  /* 0x000000d00200720c */ /* 0x000fe40003f46270 */
[C---:B------:R-:W-:Y:S02]  /*d6a0*/  ISETP.LT.OR P3, PT, R3.reuse, R206, P3 ;  /* 0x000000ce0300720c */ /* 0x040fe40001f61670 */
[----:B------:R-:W-:-:S02]  /*d6b0*/  ISETP.LT.OR P1, PT, R3, R205, P1 ;  /* 0x000000cd0300720c */ /* 0x000fc40000f21670 */
[----:B------:R-:W-:Y:S02]  /*d6c0*/  FSEL R146, R62, -INF , !P0 ;  /* 0xff8000003e927808 */ /* 0x000fe40004000000 */
[----:B------:R-:W-:Y:S02]  /*d6d0*/  FSEL R64, R61, -INF , !P4 ;  /* 0xff8000003d407808 */ /* 0x000fe40006000000 */
[C---:B------:R-:W-:Y:S02]  /*d6e0*/  ISETP.LT.OR P5, PT, R2.reuse, R206, P5 ;  /* 0x000000ce0200720c */ /* 0x040fe40002fa1670 */
[----:B------:R-:W-:Y:S02]  /*d6f0*/  ISETP.LT.OR P2, PT, R2, R205, P2 ;  /* 0x000000cd0200720c */ /* 0x000fe40001741670 */
[C---:B------:R-:W-:Y:S02]  /*d700*/  ISETP.GE.AND P0, PT, R0.reuse, R210, PT ;  /* 0x000000d20000720c */ /* 0x040fe40003f06270 */
[----:B------:R-:W-:-:S02]  /*d710*/  ISETP.GE.AND P4, PT, R0, R208, PT ;  /* 0x000000d00000720c */ /* 0x000fc40003f86270 */
[C---:B------:R-:W-:Y:S02]  /*d720*/  ISETP.LT.OR P0, PT, R0.reuse, R206, P0 ;  /* 0x000000ce0000720c */ /* 0x040fe40000701670 */
[----:B------:R-:W-:Y:S02]  /*d730*/  ISETP.LT.OR P4, PT, R0, R205, P4 ;  /* 0x000000cd0000720c */ /* 0x000fe40002781670 */
[----:B---3--:R-:W-:Y:S02]  /*d740*/  FMNMX.FTZ R0, R5, R12, !PT ;  /* 0x0000000c05007209 */ /* 0x008fe40007810000 */
[----:B------:R-:W-:Y:S02]  /*d750*/  FSEL R147, R63, -INF , !P6 ;  /* 0xff8000003f937808 */ /* 0x000fe40007000000 */
[----:B------:R-:W-:Y:S01]  /*d760*/  ISETP.GE.AND P6, PT, R6, R210, PT ;  /* 0x000000d20600720c */ /* 0x000fe20003fc6270 */
[----:B------:R-:W3:Y:S01]  /*d770*/  SHFL.BFLY PT, R12, R0, 0x1, 0x1f ;  /* 0x0c201f00000c7f89 */ /* 0x000ee200000e0000 */
[----:B-1----:R-:W-:-:S02]  /*d780*/  FMNMX.FTZ R71, R4, R9, !PT ;  /* 0x0000000904477209 */ /* 0x002fc40007810000 */
[----:B------:R-:W-:Y:S02]  /*d790*/  ISETP.LT.OR P6, PT, R6, R206, P6 ;  /* 0x000000ce0600720c */ /* 0x000fe400037c1670 */
[----:B------:R-:W-:Y:S02]  /*d7a0*/  FSEL R220, R78, -INF , !P1 ;  /* 0xff8000004edc7808 */ /* 0x000fe40004800000 */
[----:B------:R-:W-:Y:S02]  /*d7b0*/  FSETP.NEU.FTZ.AND P1, PT, R71, -INF , PT ;  /* 0xff8000004700780b */ /* 0x000fe40003f3d000 */
[----:B------:R-:W-:Y:S02]  /*d7c0*/  FSEL R145, R160, -INF , !P0 ;  /* 0xff800000a0917808 */ /* 0x000fe40004000000 */
[----:B------:R-:W-:Y:S02]  /*d7d0*/  FSEL R65, R77, -INF , !P5 ;  /* 0xff8000004d417808 */ /* 0x000fe40006800000 */
[----:B------:R-:W-:-:S02]  /*d7e0*/  FSEL R221, R79, -INF , !P2 ;  /* 0xff8000004fdd7808 */ /* 0x000fc40005000000 */
[C---:B------:R-:W-:Y:S02]  /*d7f0*/  ISETP.GE.AND P5, PT, R7.reuse, R210, PT ;  /* 0x000000d20700720c */ /* 0x040fe40003fa6270 */
[C---:B------:R-:W-:Y:S02]  /*d800*/  ISETP.GE.AND P2, PT, R7.reuse, R208, PT ;  /* 0x000000d00700720c */ /* 0x040fe40003f46270 */
[C---:B------:R-:W-:Y:S02]  /*d810*/  ISETP.LT.OR P5, PT, R7.reuse, R206, P5 ;  /* 0x000000ce0700720c */ /* 0x040fe40002fa1670 */
[----:B------:R-:W-:Y:S02]  /*d820*/  ISETP.LT.OR P2, PT, R7, R205, P2 ;  /* 0x000000cd0700720c */ /* 0x000fe40001741670 */
[----:B------:R-:W-:Y:S02]  /*d830*/  PRMT R237, R241, 0x7054, R241 ;  /* 0x00007054f1ed7816 */ /* 0x000fe400000000f1 */
[----:B---3--:R-:W-:-:S02]  /*d840*/  FMNMX.FTZ R70, R0, R12, !PT ;  /* 0x0000000c00467209 */ /* 0x008fc40007810000 */
[----:B------:R-:W-:Y:S01]  /*d850*/  FSEL R144, R161, -INF , !P6 ;  /* 0xff800000a1907808 */ /* 0x000fe20007000000 */
[----:B------:R-:W-:Y:S01]  /*d860*/  IMAD.MOV.U32 R161, RZ, RZ, R247 ;  /* 0x000000ffffa17224 */ /* 0x000fe200078e00f7 */
[----:B------:R-:W-:Y:S02]  /*d870*/  FSETP.NEU.FTZ.AND P0, PT, R70, -INF , PT ;  /* 0xff8000004600780b */ /* 0x000fe40003f1d000 */
[----:B------:R-:W-:Y:S02]  /*d880*/  FSEL R156, R156, -INF , !P5 ;  /* 0xff8000009c9c7808 */ /* 0x000fe40006800000 */
[----:B------:R-:W-:Y:S02]  /*d890*/  FSEL R16, R70, RZ, P0 ;  /* 0x000000ff46107208 */ /* 0x000fe40000000000 */
[----:B------:R-:W-:Y:S02]  /*d8a0*/  FSEL R162, R162, -INF , !P4 ;  /* 0xff800000a2a27808 */ /* 0x000fe40006000000 */
[----:B------:R-:W-:Y:S01]  /*d8b0*/  FSEL R158, R158, -INF , !P2 ;  /* 0xff8000009e9e7808 */ /* 0x000fe20005000000 */
[----:B--2---:R-:W-:Y:S01]  /*d8c0*/  IMAD.WIDE.U32 R42, R13, -0x2daee0ad, RZ ;  /* 0xd2511f530d2a7825 */ /* 0x004fe200078e00ff */
[----:B------:R-:W-:-:S04]  /*d8d0*/  FSEL R13, R71, RZ, P1 ;  /* 0x000000ff470d7208 */ /* 0x000fc80000800000 */
[----:B------:R-:W-:Y:S02]  /*d8e0*/  LOP3.LUT R3, R43, UR27, R35, 0x96, !PT ;  /* 0x0000001b2b037c12 */ /* 0x000fe4000f8e9623 */
[----:B------:R-:W-:Y:S02]  /*d8f0*/  LOP3.LUT R2, R25, UR19, R42, 0x96, !PT ;  /* 0x0000001319027c12 */ /* 0x000fe4000f8e962a */
[----:B------:R-:W-:Y:S01]  /*d900*/  FSEL R25, R76, -INF , !P3 ;  /* 0xff8000004c197808 */ /* 0x000fe20005800000 */
[----:B------:R-:W-:Y:S01]  /*d910*/  IMAD.WIDE.U32 R10, R3, -0x326172a9, RZ ;  /* 0xcd9e8d57030a7825 */ /* 0x000fe200078e00ff */
[----:B------:R-:W-:-:S03]  /*d920*/  ISETP.GE.AND P3, PT, R6, R208, PT ;  /* 0x000000d00600720c */ /* 0x000fc60003f66270 */
[----:B------:R-:W-:Y:S01]  /*d930*/  IMAD.WIDE.U32 R40, R2, -0x326172a9, RZ ;  /* 0xcd9e8d5702287825 */ /* 0x000fe200078e00ff */
[----:B------:R-:W-:Y:S02]  /*d940*/  LOP3.LUT R2, R11, UR20, R14, 0x96, !PT ;  /* 0x000000140b027c12 */ /* 0x000fe4000f8e960e */
[----:B------:R-:W-:Y:S02]  /*d950*/  ISETP.LT.OR P3, PT, R6, R205, P3 ;  /* 0x000000cd0600720c */ /* 0x000fe40001f61670 */
[----:B------:R-:W-:Y:S01]  /*d960*/  LOP3.LUT R5, R41, UR18, R10, 0x96, !PT ;  /* 0x0000001229057c12 */ /* 0x000fe2000f8e960a */
[----:B------:R-:W-:Y:S01]  /*d970*/  IMAD.WIDE.U32 R2, R2, -0x2daee0ad, RZ ;  /* 0xd2511f5302027825 */ /* 0x000fe200078e00ff */
[----:B------:R-:W-:-:S03]  /*d980*/  FSEL R163, R163, -INF , !P3 ;  /* 0xff800000a3a37808 */ /* 0x000fc60005800000 */
[----:B------:R-:W-:Y:S01]  /*d990*/  IMAD.WIDE.U32 R4, R5, -0x2daee0ad, RZ ;  /* 0xd2511f5305047825 */ /* 0x000fe200078e00ff */
[----:B------:R-:W-:-:S03]  /*d9a0*/  LOP3.LUT R6, R3, UR17, R24, 0x96, !PT ;  /* 0x0000001103067c12 */ /* 0x000fc6000f8e9618 */
[----:B------:R-:W-:Y:S01]  /*d9b0*/  FMUL.FTZ R3, R71, UR10 ;  /* 0x0000000a47037c20 */ /* 0x000fe20008410000 */
[----:B------:R-:W-:-:S04]  /*d9c0*/  LOP3.LUT R5, R5, UR15, R2, 0x96, !PT ;  /* 0x0000000f05057c12 */ /* 0x000fc8000f8e9602 */
[----:B------:R-:W-:Y:S01]  /*d9d0*/  FSEL R14, R3, RZ, P1 ;  /* 0x000000ff030e7208 */ /* 0x000fe20000800000 */
[----:B------:R-:W-:Y:S01]  /*d9e0*/  IMAD.WIDE.U32 R2, R6, -0x326172a9, RZ ;  /* 0xcd9e8d5706027825 */ /* 0x000fe200078e00ff */
[----:B------:R-:W-:-:S03]  /*d9f0*/  ISETP.GE.AND P1, PT, R8, R210, PT ;  /* 0x000000d20800720c */ /* 0x000fc60003f26270 */
[----:B------:R-:W-:Y:S01]  /*da00*/  IMAD.WIDE.U32 R22, R5, -0x326172a9, RZ ;  /* 0xcd9e8d5705167825 */ /* 0x000fe200078e00ff */
[----:B------:R-:W-:-:S03]  /*da10*/  LOP3.LUT R3, R3, UR16, R40, 0x96, !PT ;  /* 0x0000001003037c12 */ /* 0x000fc6000f8e9628 */
[--C-:B------:R-:W-:Y:S01]  /*da20*/  FFMA.FTZ R5, R32, UR10, -R14.reuse ;  /* 0x0000000a20057c23 */ /* 0x100fe2000801080e */
[----:B------:R-:W-:Y:S01]  /*da30*/  FFMA.FTZ R0, R20, UR10, -R14 ;  /* 0x0000000a14007c23 */ /* 0x000fe2000801080e */
[----:B------:R-:W-:Y:S02]  /*da40*/  ISETP.LT.OR P1, PT, R8, R206, P1 ;  /* 0x000000ce0800720c */ /* 0x000fe40000f21670 */
[----:B------:R-:W-:Y:S01]  /*da50*/  LOP3.LUT R6, R23, UR14, R2, 0x96, !PT ;  /* 0x0000000e17067c12 */ /* 0x000fe2000f8e9602 */
[----:B------:R-:W-:Y:S01]  /*da60*/  IMAD.WIDE.U32 R2, R3, -0x2daee0ad, RZ ;  /* 0xd2511f5303027825 */ /* 0x000fe200078e00ff */
[----:B------:R1:W2:Y:S01]  /*da70*/  MUFU.EX2 R17, R5 ;  /* 0x0000000500117308 */ /* 0x0002a20000000800 */
[----:B------:R-:W-:Y:S02]  /*da80*/  FSEL R157, R157, -INF , !P1 ;  /* 0xff8000009d9d7808 */ /* 0x000fe40004800000 */
[----:B------:R-:W-:Y:S01]  /*da90*/  IMAD.WIDE.U32 R26, R6, -0x2daee0ad, RZ ;  /* 0xd2511f53061a7825 */ /* 0x000fe200078e00ff */
[----:B------:R-:W-:-:S04]  /*daa0*/  LOP3.LUT R6, R3, UR13, R4, 0x96, !PT ;  /* 0x0000000d03067c12 */ /* 0x000fc8000f8e9604 */
[----:B------:R-:W-:Y:S01]  /*dab0*/  LOP3.LUT R2, R27, UR5, R2, 0x96, !PT ;  /* 0x000000051b027c12 */ /* 0x000fe2000f8e9602 */
[----:B------:R3:W-:Y:S01]  /*dac0*/  MUFU.EX2 R63, R0 ;  /* 0x00000000003f7308 */ /* 0x0007e20000000800 */
[----:B------:R-:W-:-:S04]  /*dad0*/  IMAD.WIDE.U32 R18, R6, -0x326172a9, RZ ;  /* 0xcd9e8d5706127825 */ /* 0x000fc800078e00ff */
[----:B------:R-:W-:Y:S01]  /*dae0*/  IMAD.WIDE.U32 R2, R2, -0x326172a9, RZ ;  /* 0xcd9e8d5702027825 */ /* 0x000fe200078e00ff */
[----:B------:R-:W-:-:S03]  /*daf0*/  LOP3.LUT R22, R19, UR12, R22, 0x96, !PT ;  /* 0x0000000c13167c12 */ /* 0x000fc6000f8e9616 */
[----:B-1----:R-:W-:Y:S01]  /*db00*/  FMUL.FTZ R5, R70, UR10 ;  /* 0x0000000a46057c20 */ /* 0x002fe20008410000 */
[----:B------:R-:W-:Y:S02]  /*db10*/  LOP3.LUT R6, R2, 0xff, RZ, 0xc0, !PT ;  /* 0x000000ff02067812 */ /* 0x000fe400078ec0ff */
[----:B------:R-:W-:Y:S02]  /*db20*/  SHF.R.U32.HI R12, RZ, 0x18, R2 ;  /* 0x00000018ff0c7819 */ /* 0x000fe40000011602 */
[----:B------:R-:W-:Y:S02]  /*db30*/  FSEL R15, R5, RZ, P0 ;  /* 0x000000ff050f7208 */ /* 0x000fe40000000000 */
[----:B------:R-:W-:Y:S01]  /*db40*/  ISETP.GE.AND P0, PT, R8, R208, PT ;  /* 0x000000d00800720c */ /* 0x000fe20003f06270 */
[----:B---3--:R-:W-:Y:S02]  /*db50*/  FFMA.FTZ R0, R21, UR10, -R14 ;  /* 0x0000000a15007c23 */ /* 0x008fe4000801080e */
[--C-:B------:R-:W-:Y:S01]  /*db60*/  FFMA.FTZ R4, R29, UR10, -R15.reuse ;  /* 0x0000000a1d047c23 */ /* 0x100fe2000801080f */
[----:B------:R-:W-:Y:S01]  /*db70*/  FFMA.FTZ R5, R28, UR10, -R15 ;  /* 0x0000000a1c057c23 */ /* 0x000fe2000801080f */
[----:B------:R1:W-:Y:S01]  /*db80*/  MUFU.EX2 R239, R0 ;  /* 0x0000000000ef7308 */ /* 0x0003e20000000800 */
[----:B------:R-:W-:Y:S01]  /*db90*/  ISETP.LT.OR P0, PT, R8, R205, P0 ;  /* 0x000000cd0800720c */ /* 0x000fe20000701670 */
[----:B------:R-:W3:Y:S03]  /*dba0*/  LDSM.16.MT88.4 R28, [R189+0x6000] ;  /* 0x00600000bd1c783b */ /* 0x000ee60000004200 */
[----:B------:R-:W-:-:S03]  /*dbb0*/  FSEL R159, R159, -INF , !P0 ;  /* 0xff8000009f9f7808 */ /* 0x000fc60004000000 */
[----:B------:R4:W-:Y:S08]  /*dbc0*/  MUFU.EX2 R61, R4 ;  /* 0x00000004003d7308 */ /* 0x0009f00000000800 */
[----:B------:R5:W3:Y:S01]  /*dbd0*/  MUFU.EX2 R238, R5 ;  /* 0x0000000500ee7308 */ /* 0x000ae20000000800 */
[----:B-1----:R-:W-:-:S04]  /*dbe0*/  LOP3.LUT R0, R2, 0xffff, RZ, 0xc0, !PT ;  /* 0x0000ffff02007812 */ /* 0x002fc800078ec0ff */
[----:B----4-:R-:W-:Y:S02]  /*dbf0*/  SHF.R.U32.HI R4, RZ, 0x8, R0 ;  /* 0x00000008ff047819 */ /* 0x010fe40000011600 */
[----:B------:R-:W-:Y:S02]  /*dc00*/  LOP3.LUT R0, R3, UR21, R18, 0x96, !PT ;  /* 0x0000001503007c12 */ /* 0x000fe4000f8e9612 */
[----:B------:R-:W-:Y:S02]  /*dc10*/  SHF.R.U32.HI R3, RZ, 0x10, R2 ;  /* 0x00000010ff037819 */ /* 0x000fe40000011602 */
[----:B------:R-:W-:Y:S01]  /*dc20*/  PRMT R9, R6, 0x5410, R4 ;  /* 0x0000541006097816 */ /* 0x000fe20000000004 */
[----:B------:R-:W-:Y:S01]  /*dc30*/  FFMA.FTZ R4, R33, UR10, -R14 ;  /* 0x0000000a21047c23 */ /* 0x000fe2000801080e */
[----:B-----5:R-:W-:Y:S02]  /*dc40*/  LOP3.LUT R5, R3, 0xff, RZ, 0xc0, !PT ;  /* 0x000000ff03057812 */ /* 0x020fe400078ec0ff */
[----:B------:R-:W-:Y:S01]  /*dc50*/  LOP3.LUT R3, R0, 0xffff, RZ, 0xc0, !PT ;  /* 0x0000ffff00037812 */ /* 0x000fe200078ec0ff */
[----:B------:R1:W4:Y:S01]  /*dc60*/  MUFU.EX2 R62, R4 ;  /* 0x00000004003e7308 */ /* 0x0003220000000800 */
[----:B------:R-:W-:-:S02]  /*dc70*/  SHF.R.U32.HI R2, RZ, 0x10, R0 ;  /* 0x00000010ff027819 */ /* 0x000fc40000011600 */
[----:B------:R-:W-:Y:S02]  /*dc80*/  LOP3.LUT R8, R0, 0xff, RZ, 0xc0, !PT ;  /* 0x000000ff00087812 */ /* 0x000fe400078ec0ff */
[----:B------:R-:W-:Y:S02]  /*dc90*/  SHF.R.U32.HI R7, RZ, 0x8, R3 ;  /* 0x00000008ff077819 */ /* 0x000fe40000011603 */
[----:B------:R-:W-:Y:S02]  /*dca0*/  SHF.R.U32.HI R6, RZ, 0x18, R0 ;  /* 0x00000018ff067819 */ /* 0x000fe40000011600 */
[----:B------:R-:W-:Y:S01]  /*dcb0*/  LOP3.LUT R0, R2, 0xff, RZ, 0xc0, !PT ;  /* 0x000000ff02007812 */ /* 0x000fe200078ec0ff */
[----:B------:R-:W-:Y:S01]  /*dcc0*/  FFMA.FTZ R2, R34, UR10, -R15 ;  /* 0x0000000a22027c23 */ /* 0x000fe2000801080f */
[----:B------:R-:W-:Y:S01]  /*dcd0*/  PRMT R3, R5, 0x5410, R12 ;  /* 0x0000541005037816 */ /* 0x000fe2000000000c */
[----:B------:R-:W-:Y:S01]  /*dce0*/  FADD.FTZ R12, R234, -R13 ;  /* 0x8000000dea0c7221 */ /* 0x000fe20000010000 */
[----:B------:R-:W-:Y:S01]  /*dcf0*/  FADD.FTZ R13, R233, -R16 ;  /* 0x80000010e90d7221 */ /* 0x000fe20000010000 */
[----:B--2---:R-:W-:Y:S01]  /*dd00*/  IMAD.MOV.U32 R233, RZ, RZ, R17 ;  /* 0x000000ffffe97224 */ /* 0x004fe200078e0011 */
[----:B------:R2:W-:Y:S01]  /*dd10*/  MUFU.EX2 R16, R2 ;  /* 0x0000000200107308 */ /* 0x0005e20000000800 */
[----:B------:R-:W-:Y:S01]  /*dd20*/  HSET2.LE.AND R3, R3, R237, PT ;  /* 0x000000ed03037233 */ /* 0x000fe20003803000 */
[----:B------:R-:W-:Y:S01]  /*dd30*/  IMAD.MOV.U32 R17, RZ, RZ, R240 ;  /* 0x000000ffff117224 */ /* 0x000fe200078e00f0 */
[----:B-1----:R-:W-:-:S02]  /*dd40*/  PRMT R4, R8, 0x5410, R7 ;  /* 0x0000541008047816 */ /* 0x002fc40000000007 */
[----:B------:R-:W-:Y:S01]  /*dd50*/  PRMT R8, R0, 0x5410, R6 ;  /* 0x0000541000087816 */ /* 0x000fe20000000006 */
[----:B------:R-:W-:Y:S01]  /*dd60*/  FFMA.FTZ R6, R39, UR10, -R15 ;  /* 0x0000000a27067c23 */ /* 0x000fe2000801080f */
[--C-:B------:R-:W-:Y:S01]  /*dd70*/  HSET2.LE.AND R0, R9, R237.reuse, PT ;  /* 0x000000ed09007233 */ /* 0x100fe20003803000 */
[----:B------:R-:W-:Y:S01]  /*dd80*/  FMUL.FTZ R9, R12, UR10 ;  /* 0x0000000a0c097c20 */ /* 0x000fe20008410000 */
[----:B---3--:R-:W-:Y:S01]  /*dd90*/  F2FP.BF16.F32.PACK_AB R7, R238, R61 ;  /* 0x0000003dee07723e */ /* 0x008fe200000010ff */
[----:B------:R1:W-:Y:S01]  /*dda0*/  MUFU.EX2 R60, R6 ;  /* 0x00000006003c7308 */ /* 0x0003e20000000800 */
[----:B------:R-:W-:Y:S01]  /*ddb0*/  HSET2.LE.AND R4, R4, R237, PT ;  /* 0x000000ed04047233 */ /* 0x000fe20003803000 */
[----:B------:R-:W-:Y:S01]  /*ddc0*/  IMAD.MOV.U32 R39, RZ, RZ, R251 ;  /* 0x000000ffff277224 */ /* 0x000fe200078e00fb */
[----:B----4-:R-:W-:Y:S01]  /*ddd0*/  F2FP.BF16.F32.PACK_AB R5, R62, R233 ;  /* 0x000000e93e05723e */ /* 0x010fe200000010ff */
[----:B------:R-:W-:Y:S01]  /*dde0*/  IMAD.MOV.U32 R234, RZ, RZ, R17 ;  /* 0x000000ffffea7224 */ /* 0x000fe200078e0011 */
[----:B------:R-:W-:-:S02]  /*ddf0*/  LOP3.LUT R7, R3, R7, RZ, 0xc0, !PT ;  /* 0x0000000703077212 */ /* 0x000fc400078ec0ff */
[----:B--2---:R-:W-:Y:S01]  /*de00*/  F2FP.BF16.F32.PACK_AB R2, R239, R63 ;  /* 0x0000003fef02723e */ /* 0x004fe200000010ff */
[----:B------:R2:W3:Y:S01]  /*de10*/  MUFU.EX2 R75, R9 ;  /* 0x00000009004b7308 */ /* 0x0004e20000000800 */
[----:B------:R-:W-:Y:S02]  /*de20*/  LOP3.LUT R4, R4, R5, RZ, 0xc0, !PT ;  /* 0x0000000504047212 */ /* 0x000fe400078ec0ff */
[----:B-1----:R-:W-:Y:S02]  /*de30*/  LOP3.LUT R6, R0, R2, RZ, 0xc0, !PT ;  /* 0x0000000200067212 */ /* 0x002fe400078ec0ff */
[----:B------:R-:W-:Y:S02]  /*de40*/  FMNMX.FTZ R2, R232, R155, !PT ;  /* 0x0000009be8027209 */ /* 0x000fe40007810000 */
[----:B------:R-:W-:Y:S02]  /*de50*/  FMNMX.FTZ R0, R215, R172, !PT ;  /* 0x000000acd7007209 */ /* 0x000fe40007810000 */
[----:B------:R-:W-:-:S02]  /*de60*/  FMNMX.FTZ R3, R154, R2, !PT ;  /* 0x000000029a037209 */ /* 0x000fc40007810000 */
[----:B------:R-:W-:Y:S01]  /*de70*/  FMNMX.FTZ R2, R164, R0, !PT ;  /* 0x00000000a4027209 */ /* 0x000fe20007810000 */
[----:B--2---:R-:W-:Y:S01]  /*de80*/  FMUL.FTZ R9, R13, UR10 ;  /* 0x0000000a0d097c20 */ /* 0x004fe20008410000 */
[----:B------:R-:W-:Y:S01]  /*de90*/  FMNMX.FTZ R5, R152, R3, !PT ;  /* 0x0000000398057209 */ /* 0x000fe20007810000 */
[----:B---3--:R-:W-:Y:S01]  /*dea0*/  FMUL.FTZ R92, R92, R75 ;  /* 0x0000004b5c5c7220 */ /* 0x008fe20000410000 */
[----:B------:R-:W-:Y:S01]  /*deb0*/  FMNMX.FTZ R3, R153, R2, !PT ;  /* 0x0000000299037209 */ /* 0x000fe20007810000 */
[----:B------:R-:W1:Y:S01]  /*dec0*/  MUFU.EX2 R74, R9 ;  /* 0x00000009004a7308 */ /* 0x000e620000000800 */
[----:B------:R-:W-:Y:S01]  /*ded0*/  FMNMX.FTZ R5, R69, R5, !PT ;  /* 0x0000000545057209 */ /* 0x000fe20007810000 */
[-C--:B------:R-:W-:Y:S01]  /*dee0*/  FMUL.FTZ R93, R93, R75.reuse ;  /* 0x0000004b5d5d7220 */ /* 0x080fe20000410000 */
[----:B------:R-:W-:Y:S01]  /*def0*/  HSET2.LE.AND R0, R8, R237, PT ;  /* 0x000000ed08007233 */ /* 0x000fe20003803000 */
[-C--:B------:R-:W-:Y:S01]  /*df00*/  FMUL.FTZ R80, R80, R75.reuse ;  /* 0x0000004b50507220 */ /* 0x080fe20000410000 */
[----:B------:R-:W-:Y:S01]  /*df10*/  F2FP.BF16.F32.PACK_AB R2, R60, R16 ;  /* 0x000000103c02723e */ /* 0x000fe200000010ff */
[----:B------:R-:W-:Y:S01]  /*df20*/  FMUL.FTZ R81, R81, R75 ;  /* 0x0000004b51517220 */ /* 0x000fe20000410000 */
[----:B------:R-:W-:Y:S01]  /*df30*/  FMNMX.FTZ R3, R68, R3, !PT ;  /* 0x0000000344037209 */ /* 0x000fe20007810000 */
[----:B------:R-:W-:Y:S01]  /*df40*/  FMUL.FTZ R96, R96, R75 ;  /* 0x0000004b60607220 */ /* 0x000fe20000410000 */
[----:B------:R-:W-:Y:S01]  /*df50*/  FMNMX.FTZ R8, R150, R5, !PT ;  /* 0x0000000596087209 */ /* 0x000fe20007810000 */
[-C--:B------:R-:W-:Y:S01]  /*df60*/  FMUL.FTZ R97, R97, R75.reuse ;  /* 0x0000004b61617220 */ /* 0x080fe20000410000 */
[----:B------:R-:W-:Y:S01]  /*df70*/  LOP3.LUT R5, R0, R2, RZ, 0xc0, !PT ;  /* 0x0000000200057212 */ /* 0x000fe200078ec0ff */
[----:B------:R-:W-:Y:S01]  /*df80*/  FMUL.FTZ R108, R108, R75 ;  /* 0x0000004b6c6c7220 */ /* 0x000fe20000410000 */
[----:B------:R-:W-:Y:S01]  /*df90*/  FMNMX.FTZ R0, R171, R3, !PT ;  /* 0x00000003ab007209 */ /* 0x000fe20007810000 */
[-C--:B------:R-:W-:Y:S01]  /*dfa0*/  FMUL.FTZ R109, R109, R75.reuse ;  /* 0x0000004b6d6d7220 */ /* 0x080fe20000410000 */
[----:B------:R-:W-:Y:S01]  /*dfb0*/  FMNMX.FTZ R2, R148, R8, !PT ;  /* 0x0000000894027209 */ /* 0x000fe20007810000 */
[-C--:B------:R-:W-:Y:S01]  /*dfc0*/  FMUL.FTZ R112, R112, R75.reuse ;  /* 0x0000004b70707220 */ /* 0x080fe20000410000 */
[----:B------:R-:W-:Y:S01]  /*dfd0*/  FMNMX.FTZ R0, R173, R0, !PT ;  /* 0x00000000ad007209 */ /* 0x000fe20007810000 */
[----:B-1----:R-:W-:Y:S01]  /*dfe0*/  FMUL.FTZ R94, R94, R74 ;  /* 0x0000004a5e5e7220 */ /* 0x002fe20000410000 */
[----:B------:R-:W-:Y:S01]  /*dff0*/  FMNMX.FTZ R8, R38, R2, !PT ;  /* 0x0000000226087209 */ /* 0x000fe20007810000 */
[----:B------:R-:W-:Y:S01]  /*e000*/  FMUL.FTZ R95, R95, R74 ;  /* 0x0000004a5f5f7220 */ /* 0x000fe20000410000 */
        /* <DEDUP_REMOVED lines=13> */
[-C--:B------:R-:W-:Y:S01]  /*e0e0*/  FMUL.FTZ R113, R113, R75.reuse ;  /* 0x0000004b71717220 */ /* 0x080fe20000410000 */
[----:B------:R-:W-:Y:S01]  /*e0f0*/  FMNMX.FTZ R0, R25, R0, !PT ;  /* 0x0000000019007209 */ /* 0x000fe20007810000 */
[----:B------:R-:W-:Y:S01]  /*e100*/  FMUL.FTZ R114, R114, R74 ;  /* 0x0000004a72727220 */ /* 0x000fe20000410000 */
[----:B------:R-:W-:Y:S01]  /*e110*/  FMNMX.FTZ R2, R220, R2, !PT ;  /* 0x00000002dc027209 */ /* 0x000fe20007810000 */
[----:B------:R-:W-:Y:S01]  /*e120*/  FMUL.FTZ R115, R115, R74 ;  /* 0x0000004a73737220 */ /* 0x000fe20000410000 */
[----:B------:R-:W-:Y:S01]  /*e130*/  FMNMX.FTZ R0, R65, R0, !PT ;  /* 0x0000000041007209 */ /* 0x000fe20007810000 */
[-C--:B------:R-:W-:Y:S01]  /*e140*/  FMUL.FTZ R124, R124, R75.reuse ;  /* 0x0000004b7c7c7220 */ /* 0x080fe20000410000 */
[-C--:B------:R-:W-:Y:S01]  /*e150*/  FMUL.FTZ R125, R125, R75.reuse ;  /* 0x0000004b7d7d7220 */ /* 0x080fe20000410000 */
[----:B------:R-:W-:Y:S01]  /*e160*/  FMUL.FTZ R126, R126, R74 ;  /* 0x0000004a7e7e7220 */ /* 0x000fe20000410000 */
[----:B------:R-:W-:Y:S01]  /*e170*/  FMNMX.FTZ R0, R145, R0, !PT ;  /* 0x0000000091007209 */ /* 0x000fe20007810000 */
[----:B------:R-:W-:Y:S01]  /*e180*/  FMUL.FTZ R127, R127, R74 ;  /* 0x0000004a7f7f7220 */ /* 0x000fe20000410000 */
[-C--:B------:R-:W-:Y:S01]  /*e190*/  FMUL.FTZ R128, R128, R75.reuse ;  /* 0x0000004b80807220 */ /* 0x080fe20000410000 */
[-C--:B------:R-:W-:Y:S01]  /*e1a0*/  FMUL.FTZ R129, R129, R75.reuse ;  /* 0x0000004b81817220 */ /* 0x080fe20000410000 */
[----:B------:R-:W-:Y:S01]  /*e1b0*/  FMNMX.FTZ R0, R144, R0, !PT ;  /* 0x0000000090007209 */ /* 0x000fe20007810000 */
[-C--:B------:R-:W-:Y:S01]  /*e1c0*/  FMUL.FTZ R130, R130, R74.reuse ;  /* 0x0000004a82827220 */ /* 0x080fe20000410000 */
[----:B------:R-:W-:Y:S01]  /*e1d0*/  FMUL.FTZ R131, R131, R74 ;  /* 0x0000004a83837220 */ /* 0x000fe20000410000 */
[-C--:B------:R-:W-:Y:S01]  /*e1e0*/  FMUL.FTZ R136, R136, R75.reuse ;  /* 0x0000004b88887220 */ /* 0x080fe20000410000 */
[----:B------:R-:W-:Y:S01]  /*e1f0*/  FMNMX.FTZ R0, R156, R0, !PT ;  /* 0x000000009c007209 */ /* 0x000fe20007810000 */
[----:B------:R-:W-:Y:S01]  /*e200*/  FMUL.FTZ R137, R137, R75 ;  /* 0x0000004b89897220 */ /* 0x000fe20000410000 */
[-C--:B------:R-:W-:Y:S01]  /*e210*/  FMUL.FTZ R138, R138, R74.reuse ;  /* 0x0000004a8a8a7220 */ /* 0x080fe20000410000 */
[----:B------:R-:W-:Y:S01]  /*e220*/  FMUL.FTZ R139, R139, R74 ;  /* 0x0000004a8b8b7220 */ /* 0x000fe20000410000 */
[----:B------:R-:W-:Y:S01]  /*e230*/  FMNMX.FTZ R8, R157, R0, !PT ;  /* 0x000000009d087209 */ /* 0x000fe20007810000 */
[----:B------:R-:W-:Y:S01]  /*e240*/  HMMA.16816.F32.BF16 R180, R4, R30, R92 ;  /* 0x0000001e04b4723c */ /* 0x000fe2000004185c */
[----:B------:R-:W-:-:S02]  /*e250*/  FMNMX.FTZ R2, R221, R2, !PT ;  /* 0x00000002dd027209 */ /* 0x000fc40007810000 */
[----:B------:R-:W-:Y:S02]  /*e260*/  LOP3.LUT R3, R47, R249, RZ, 0x3c, !PT ;  /* 0x000000f92f037212 */ /* 0x000fe400078e3cff */
[----:B------:R-:W-:Y:S01]  /*e270*/  FMNMX.FTZ R0, R162, R2, !PT ;  /* 0x00000002a2007209 */ /* 0x000fe20007810000 */
[----:B------:R-:W-:Y:S02]  /*e280*/  HMMA.16816.F32.BF16 R184, R4, R28, R80 ;  /* 0x0000001c04b8723c */ /* 0x000fe40000041850 */
[----:B------:R-:W-:Y:S01]  /*e290*/  IMAD.WIDE.U32 R12, R3, -0x2daee0ad, RZ ;  /* 0xd2511f53030c7825 */ /* 0x000fe200078e00ff */
[----:B------:R-:W-:-:S03]  /*e2a0*/  FMNMX.FTZ R0, R163, R0, !PT ;  /* 0x00000000a3007209 */ /* 0x000fc60007810000 */
[----:B------:R-:W-:Y:S01]  /*e2b0*/  HMMA.16816.F32.BF16 R92, R4, R48, R96 ;  /* 0x00000030045c723c */ /* 0x000fe20000041860 */
[----:B------:R-:W-:Y:S02]  /*e2c0*/  LOP3.LUT R2, R13, UR19, R42, 0x96, !PT ;  /* 0x000000130d027c12 */ /* 0x000fe4000f8e962a */
[----:B------:R-:W-:-:S03]  /*e2d0*/  FMNMX.FTZ R0, R158, R0, !PT ;  /* 0x000000009e007209 */ /* 0x000fc60007810000 */
[----:B------:R-:W-:Y:S01]  /*e2e0*/  HMMA.16816.F32.BF16 R216, R4, R50, R108 ;  /* 0x0000003204d8723c */ /* 0x000fe2000004186c */
[----:B------:R-:W-:Y:S01]  /*e2f0*/  FMNMX.FTZ R0, R159, R0, !PT ;  /* 0x000000009f007209 */ /* 0x000fe20007810000 */
[----:B------:R-:W-:Y:S01]  /*e300*/  IMAD.WIDE.U32 R36, R2, -0x326172a9, RZ ;  /* 0xcd9e8d5702247825 */ /* 0x000fe200078e00ff */
[----:B------:R-:W-:-:S03]  /*e310*/  LOP3.LUT R2, R11, UR20, R46, 0x96, !PT ;  /* 0x000000140b027c12 */ /* 0x000fc6000f8e962e */
[----:B------:R-:W-:Y:S01]  /*e320*/  HMMA.16816.F32.BF16 R96, R4, R52, R112 ;  /* 0x000000340460723c */ /* 0x000fe20000041870 */
[----:B------:R-:W1:Y:S01]  /*e330*/  SHFL.BFLY PT, R9, R0, 0x2, 0x1f ;  /* 0x0c401f0000097f89 */ /* 0x000e6200000e0000 */
[----:B------:R-:W-:-:S04]  /*e340*/  IMAD.WIDE.U32 R2, R2, -0x2daee0ad, RZ ;  /* 0xd2511f5302027825 */ /* 0x000fc800078e00ff */
[C---:B------:R-:W-:Y:S01]  /*e350*/  HMMA.16816.F32.BF16 R176, R4.reuse, R54, R124 ;  /* 0x0000003604b0723c */ /* 0x040fe2000004187c */
[----:B------:R-:W-:Y:S01]  /*e360*/  LOP3.LUT R3, R3, UR17, R12, 0x96, !PT ;  /* 0x0000001103037c12 */ /* 0x000fe2000f8e960c */
[----:B------:R-:W-:Y:S02]  /*e370*/  IMAD.MOV.U32 R110, RZ, RZ, R16 ;  /* 0x000000ffff6e7224 */ /* 0x000fe400078e0010 */
[----:B------:R-:W-:Y:S02]  /*e380*/  VIADD R114, R250, 0x4 ;  /* 0x00000004fa727836 */ /* 0x000fe40000000000 */
[----:B------:R-:W-:Y:S01]  /*e390*/  HMMA.16816.F32.BF16 R128, R4, R56, R128 ;  /* 0x000000380480723c */ /* 0x000fe20000041880 */
[----:B------:R-:W-:Y:S02]  /*e3a0*/  IMAD.MOV.U32 R109, RZ, RZ, R60 ;  /* 0x000000ffff6d7224 */ /* 0x000fe400078e003c */
[----:B------:R-:W-:-:S03]  /*e3b0*/  IMAD.WIDE.U32 R114, R114, -0x326172a9, RZ ;  /* 0xcd9e8d5772727825 */ /* 0x000fc600078e00ff */
[----:B------:R-:W-:Y:S01]  /*e3c0*/  HMMA.16816.F32.BF16 R80, R4, R58, R136 ;  /* 0x0000003a0450723c */ /* 0x000fe20000041888 */
[----:B------:R-:W2:Y:S06]  /*e3d0*/  SHFL.BFLY PT, R6, R8, 0x2, 0x1f ;  /* 0x0c401f0008067f89 */ /* 0x000eac00000e0000 */
[----:B------:R-:W-:Y:S01]  /*e3e0*/  LOP3.LUT R4, R37, UR18, R10, 0x96, !PT ;  /* 0x0000001225047c12 */ /* 0x000fe2000f8e960a */
[----:B------:R-:W-:Y:S01]  /*e3f0*/  IMAD.MOV.U32 R137, RZ, RZ, R39 ;  /* 0x000000ffff897224 */ /* 0x000fe200078e0027 */
[----:B-1----:R-:W-:Y:S01]  /*e400*/  FMNMX.FTZ R0, R0, R9, !PT ;  /* 0x0000000900007209 */ /* 0x002fe20007810000 */
[----:B------:R-:W-:-:S02]  /*e410*/  IMAD.MOV.U32 R138, RZ, RZ, R233 ;  /* 0x000000ffff8a7224 */ /* 0x000fc400078e00e9 */
[----:B------:R-:W-:-:S04]  /*e420*/  IMAD.WIDE.U32 R4, R4, -0x2daee0ad, RZ ;  /* 0xd2511f5304047825 */ /* 0x000fc800078e00ff */
[----:B------:R-:W-:Y:S01]  /*e430*/  IMAD.MOV.U32 R139, RZ, RZ, R234 ;  /* 0x000000ffff8b7224 */ /* 0x000fe200078e00ea */
[----:B------:R-:W-:Y:S01]  /*e440*/  LOP3.LUT R5, R5, UR15, R2, 0x96, !PT ;  /* 0x0000000f05057c12 */ /* 0x000fe2000f8e9602 */
[----:B------:R-:W-:-:S04]  /*e450*/  IMAD.WIDE.U32 R2, R3, -0x326172a9, RZ ;  /* 0xcd9e8d5703027825 */ /* 0x000fc800078e00ff */
[----:B------:R-:W-:Y:S01]  /*e460*/  IMAD.WIDE.U32 R20, R5, -0x326172a9, RZ ;  /* 0xcd9e8d5705147825 */ /* 0x000fe200078e00ff */
[----:B------:R-:W-:Y:S02]  /*e470*/  LOP3.LUT R3, R3, UR16, R36, 0x96, !PT ;  /* 0x0000001003037c12 */ /* 0x000fe4000f8e9624 */
[----:B--2---:R-:W-:Y:S01]  /*e480*/  FMNMX.FTZ R6, R8, R6, !PT ;  /* 0x0000000608067209 */ /* 0x004fe20007810000 */
[----:B------:R-:W-:Y:S01]  /*e490*/  IMAD.MOV.U32 R136, RZ, RZ, R110 ;  /* 0x000000ffff887224 */ /* 0x000fe200078e006e */
[----:B------:R-:W-:Y:S01]  /*e4a0*/  LOP3.LUT R5, R21, UR14, R2, 0x96, !PT ;  /* 0x0000000e15057c12 */ /* 0x000fe2000f8e9602 */
[----:B------:R-:W-:Y:S01]  /*e4b0*/  IMAD.WIDE.U32 R2, R3, -0x2daee0ad, RZ ;  /* 0xd2511f5303027825 */ /* 0x000fe200078e00ff */
[----:B------:R-:W1:Y:S03]  /*e4c0*/  SHFL.BFLY PT, R8, R0, 0x1, 0x1f ;  /* 0x0c201f0000087f89 */ /* 0x000e6600000e0000 */
[----:B------:R-:W-:Y:S01]  /*e4d0*/  IMAD.WIDE.U32 R32, R5, -0x2daee0ad, RZ ;  /* 0xd2511f5305207825 */ /* 0x000fe200078e00ff */
[----:B------:R-:W2:Y:S01]  /*e4e0*/  SHFL.BFLY PT, R7, R6, 0x1, 0x1f ;  /* 0x0c201f0006077f89 */ /* 0x000ea200000e0000 */
[----:B------:R-:W-:-:S02]  /*e4f0*/  LOP3.LUT R9, R3, UR13, R4, 0x96, !PT ;  /* 0x0000000d03097c12 */ /* 0x000fc4000f8e9604 */
[----:B------:R-:W-:Y:S01]  /*e500*/  IMAD.MOV.U32 R110, RZ, RZ, R62 ;  /* 0x000000ffff6e7224 */ /* 0x000fe200078e003e */
[----:B------:R-:W-:Y:S02]  /*e510*/  LOP3.LUT R2, R33, UR5, R2, 0x96, !PT ;  /* 0x0000000521027c12 */ /* 0x000fe4000f8e9602 */
[----:B------:R-:W-:-:S04]  /*e520*/  IMAD.WIDE.U32 R10, R9, -0x326172a9, RZ ;  /* 0xcd9e8d57090a7825 */ /* 0x000fc800078e00ff */
[----:B------:R-:W-:-:S03]  /*e530*/  IMAD.WIDE.U32 R4, R2, -0x326172a9, RZ ;  /* 0xcd9e8d5702047825 */ /* 0x000fc600078e00ff */
[C---:B------:R-:W-:Y:S02]  /*e540*/  LOP3.LUT R2, R4.reuse, 0xffff, RZ, 0xc0, !PT ;  /* 0x0000ffff04027812 */ /* 0x040fe400078ec0ff */
[----:B------:R-:W-:Y:S02]  /*e550*/  LOP3.LUT R3, R4, 0xff, RZ, 0xc0, !PT ;  /* 0x000000ff04037812 */ /* 0x000fe400078ec0ff */
[----:B-1----:R-:W-:Y:S02]  /*e560*/  FMNMX.FTZ R72, R0, R8, !PT ;  /* 0x0000000800487209 */ /* 0x002fe40007810000 */
[----:B------:R-:W-:Y:S02]  /*e570*/  SHF.R.U32.HI R0, RZ, 0x10, R4 ;  /* 0x00000010ff007819 */ /* 0x000fe40000011604 */
[----:B--2---:R-:W-:Y:S02]  /*e580*/  FMNMX.FTZ R73, R6, R7, !PT ;  /* 0x0000000706497209 */ /* 0x004fe40007810000 */
[----:B------:R-:W-:-:S02]  /*e590*/  SHF.R.U32.HI R6, RZ, 0x8, R2 ;  /* 0x00000008ff067819 */ /* 0x000fc40000011602 */
[C---:B------:R-:W-:Y:S01]  /*e5a0*/  FSETP.NEU.FTZ.AND P1, PT, R73.reuse, -INF , PT ;  /* 0xff8000004900780b */ /* 0x040fe20003f3d000 */
[----:B------:R-:W-:Y:S01]  /*e5b0*/  FMUL.FTZ R7, R73, UR10 ;  /* 0x0000000a49077c20 */ /* 0x000fe20008410000 */
[----:B------:R-:W-:Y:S02]  /*e5c0*/  PRMT R13, R3, 0x5410, R6 ;  /* 0x00005410030d7816 */ /* 0x000fe40000000006 */
[----:B------:R-:W-:Y:S02]  /*e5d0*/  LOP3.LUT R0, R0, 0xff, RZ, 0xc0, !PT ;  /* 0x000000ff00007812 */ /* 0x000fe400078ec0ff */
[----:B------:R-:W-:Y:S02]  /*e5e0*/  FSEL R2, R7, RZ, P1 ;  /* 0x000000ff07027208 */ /* 0x000fe40000800000 */
[----:B------:R-:W-:-:S03]  /*e5f0*/  FSETP.NEU.FTZ.AND P0, PT, R72, -INF , PT ;  /* 0xff8000004800780b */ /* 0x000fc60003f1d000 */
[----:B------:R-:W-:-:S04]  /*e600*/  FFMA.FTZ R3, R155, UR10, -R2 ;  /* 0x0000000a9b037c23 */ /* 0x000fc80008010802 */
[----:B------:R1:W-:Y:S02]  /*e610*/  MUFU.EX2 R160, R3 ;  /* 0x0000000300a07308 */ /* 0x0003e40000000800 */
[----:B-1----:R-:W-:Y:S01]  /*e620*/  SHF.R.U32.HI R3, RZ, 0x18, R4 ;  /* 0x00000018ff037819 */ /* 0x002fe20000011604 */
[----:B------:R-:W-:-:S03]  /*e630*/  FFMA.FTZ R4, R154, UR10, -R2 ;  /* 0x0000000a9a047c23 */ /* 0x000fc60008010802 */
[----:B------:R-:W-:Y:S02]  /*e640*/  PRMT R8, R0, 0x5410, R3 ;  /* 0x0000541000087816 */ /* 0x000fe40000000003 */
[----:B------:R1:W2:Y:S01]  /*e650*/  MUFU.EX2 R76, R4 ;  /* 0x00000004004c7308 */ /* 0x0002a20000000800 */
[----:B------:R-:W-:Y:S01]  /*e660*/  LOP3.LUT R3, R5, UR21, R10, 0x96, !PT ;  /* 0x0000001505037c12 */ /* 0x000fe2000f8e960a */
[----:B------:R-:W-:Y:S01]  /*e670*/  FFMA.FTZ R5, R69, UR10, -R2 ;  /* 0x0000000a45057c23 */ /* 0x000fe20008010802 */
[----:B------:R-:W-:-:S05]  /*e680*/  FMUL.FTZ R0, R72, UR10 ;  /* 0x0000000a48007c20 */ /* 0x000fca0008410000 */
[----:B------:R-:W-:Y:S01]  /*e690*/  MUFU.EX2 R111, R5 ;  /* 0x00000005006f7308 */ /* 0x000fe20000000800 */
[----:B------:R-:W-:-:S05]  /*e6a0*/  FSEL R0, R0, RZ, P0 ;  /* 0x000000ff00007208 */ /* 0x000fca0000000000 */
[----:B------:R-:W-:Y:S01]  /*e6b0*/  FFMA.FTZ R6, R172, UR10, -R0 ;  /* 0x0000000aac067c23 */ /* 0x000fe20008010800 */
[----:B------:R-:W-:Y:S02]  /*e6c0*/  IMAD.MOV.U32 R172, RZ, RZ, R161 ;  /* 0x000000ffffac7224 */ /* 0x000fe400078e00a1 */
[----:B-1----:R-:W-:Y:S01]  /*e6d0*/  FFMA.FTZ R4, R152, UR10, -R2 ;  /* 0x0000000a98047c23 */ /* 0x002fe20008010802 */
[----:B------:R-:W-:Y:S01]  /*e6e0*/  MUFU.EX2 R252, R6 ;  /* 0x0000000600fc7308 */ /* 0x000fe20000000800 */
[----:B------:R-:W-:-:S07]  /*e6f0*/  IMAD.MOV.U32 R161, RZ, RZ, R246 ;  /* 0x000000ffffa17224 */ /* 0x000fce00078e00f6 */
[----:B------:R1:W3:Y:S02]  /*e700*/  MUFU.EX2 R108, R4 ;  /* 0x00000004006c7308 */ /* 0x0002e40000000800 */
[----:B-1----:R-:W-:-:S04]  /*e710*/  LOP3.LUT R4, R3, 0xffff, RZ, 0xc0, !PT ;  /* 0x0000ffff03047812 */ /* 0x002fc800078ec0ff */
[----:B------:R-:W-:Y:S02]  /*e720*/  SHF.R.U32.HI R5, RZ, 0x8, R4 ;  /* 0x00000008ff057819 */ /* 0x000fe40000011604 */
        /* <DEDUP_REMOVED lines=12> */
[----:B--2---:R-:W-:-:S03]  /*e7f0*/  IMAD.MOV.U32 R164, RZ, RZ, R76 ;  /* 0x000000ffffa47224 */ /* 0x004fc600078e004c */
[----:B------:R-:W-:-:S04]  /*e800*/  FADD.FTZ R4, R232, -R4 ;  /* 0x80000004e8047221 */ /* 0x000fc80000010000 */
[----:B------:R1:W-:Y:S01]  /*e810*/  MUFU.EX2 R251, R3 ;  /* 0x0000000300fb7308 */ /* 0x0003e20000000800 */
[----:B------:R-:W-:-:S07]  /*e820*/  FMUL.FTZ R4, R4, UR10 ;  /* 0x0000000a04047c20 */ /* 0x000fce0008410000 */
[----:B------:R3:W2:Y:S01]  /*e830*/  MUFU.EX2 R69, R4 ;  /* 0x0000000400457308 */ /* 0x0006a20000000800 */
[----:B-1----:R-:W-:-:S05]  /*e840*/  FSEL R3, R72, RZ, P0 ;  /* 0x000000ff48037208 */ /* 0x002fca0000000000 */
[----:B------:R-:W-:Y:S01]  /*e850*/  FADD.FTZ R5, R215, -R3 ;  /* 0x80000003d7057221 */ /* 0x000fe20000010000 */
[--C-:B------:R-:W-:Y:S02]  /*e860*/  HSET2.LE.AND R3, R13, R237.reuse, PT ;  /* 0x000000ed0d037233 */ /* 0x100fe40003803000 */
[----:B---3--:R-:W-:Y:S01]  /*e870*/  F2FP.BF16.F32.PACK_AB R4, R111, R108 ;  /* 0x0000006c6f04723e */ /* 0x008fe200000010ff */
[----:B------:R-:W-:Y:S01]  /*e880*/  FMUL.FTZ R5, R5, UR10 ;  /* 0x0000000a05057c20 */ /* 0x000fe20008410000 */
[-C--:B--2---:R-:W-:Y:S01]  /*e890*/  FMUL.FTZ R84, R84, R69.reuse ;  /* 0x0000004554547220 */ /* 0x084fe20000410000 */
[-C--:B------:R-:W-:Y:S01]  /*e8a0*/  FMUL.FTZ R85, R85, R69.reuse ;  /* 0x0000004555557220 */ /* 0x080fe20000410000 */
[----:B------:R-:W-:Y:S01]  /*e8b0*/  LOP3.LUT R18, R3, R4, RZ, 0xc0, !PT ;  /* 0x0000000403127212 */ /* 0x000fe200078ec0ff */
[----:B------:R-:W1:Y:S01]  /*e8c0*/  MUFU.EX2 R68, R5 ;  /* 0x0000000500447308 */ /* 0x000e620000000800 */
[--C-:B------:R-:W-:Y:S01]  /*e8d0*/  HSET2.LE.AND R3, R8, R237.reuse, PT ;  /* 0x000000ed08037233 */ /* 0x100fe20003803000 */
[-C--:B------:R-:W-:Y:S01]  /*e8e0*/  FMUL.FTZ R88, R88, R69.reuse ;  /* 0x0000004558587220 */ /* 0x080fe20000410000 */
[----:B------:R-:W-:Y:S01]  /*e8f0*/  F2FP.BF16.F32.PACK_AB R4, R240, R34 ;  /* 0x00000022f004723e */ /* 0x000fe200000010ff */
[-C--:B------:R-:W-:Y:S01]  /*e900*/  FMUL.FTZ R89, R89, R69.reuse ;  /* 0x0000004559597220 */ /* 0x080fe20000410000 */
[----:B------:R-:W-:Y:S01]  /*e910*/  LOP3.LUT R13, R11, UR12, R20, 0x96, !PT ;  /* 0x0000000c0b0d7c12 */ /* 0x000fe2000f8e9614 */
        /* <DEDUP_REMOVED lines=10> */
[----:B------:R-:W-:Y:S01]  /*e9c0*/  FMUL.FTZ R120, R120, R69 ;  /* 0x0000004578787220 */ /* 0x000fe20000410000 */
[----:B------:R-:W-:Y:S01]  /*e9d0*/  HSET2.LE.AND R3, R6, R237, PT ;  /* 0x000000ed06037233 */ /* 0x000fe20003803000 */
[----:B------:R-:W-:Y:S01]  /*e9e0*/  FFMA.FTZ R6, R148, UR10, -R2 ;  /* 0x0000000a94067c23 */ /* 0x000fe20008010802 */
[----:B------:R-:W-:Y:S01]  /*e9f0*/  F2FP.BF16.F32.PACK_AB R4, R251, R252 ;  /* 0x000000fcfb04723e */ /* 0x000fe200000010ff */
[-C--:B-1----:R-:W-:Y:S01]  /*ea00*/  FMUL.FTZ R86, R86, R68.reuse ;  /* 0x0000004456567220 */ /* 0x082fe20000410000 */
[----:B------:R-:W-:Y:S01]  /*ea10*/  FMUL.FTZ R87, R87, R68 ;  /* 0x0000004457577220 */ /* 0x000fe20000410000 */
[----:B------:R1:W-:Y:S01]  /*ea20*/  MUFU.EX2 R248, R6 ;  /* 0x0000000600f87308 */ /* 0x0003e20000000800 */
[----:B------:R-:W-:Y:S01]  /*ea30*/  LOP3.LUT R17, R3, R4, RZ, 0xc0, !PT ;  /* 0x0000000403117212 */ /* 0x000fe200078ec0ff */
[----:B------:R-:W-:-:S02]  /*ea40*/  VIADD R3, R35, 0x1 ;  /* 0x0000000123037836 */ /* 0x000fc40000000000 */
[----:B------:R-:W-:Y:S01]  /*ea50*/  FFMA.FTZ R4, R150, UR10, -R2 ;  /* 0x0000000a96047c23 */ /* 0x000fe20008010802 */
[-C--:B------:R-:W-:Y:S01]  /*ea60*/  FMUL.FTZ R90, R90, R68.reuse ;  /* 0x000000445a5a7220 */ /* 0x080fe20000410000 */
[-C--:B------:R-:W-:Y:S01]  /*ea70*/  FMUL.FTZ R91, R91, R68.reuse ;  /* 0x000000445b5b7220 */ /* 0x080fe20000410000 */
[-C--:B------:R-:W-:Y:S01]  /*ea80*/  FMUL.FTZ R102, R102, R68.reuse ;  /* 0x0000004466667220 */ /* 0x080fe20000410000 */
[----:B------:R-:W-:Y:S01]  /*ea90*/  LOP3.LUT R3, R43, UR27, R3, 0x96, !PT ;  /* 0x0000001b2b037c12 */ /* 0x000fe2000f8e9603 */
[----:B------:R2:W-:Y:S01]  /*eaa0*/  MUFU.EX2 R247, R4 ;  /* 0x0000000400f77308 */ /* 0x0005e20000000800 */
[C---:B------:R-:W-:Y:S01]  /*eab0*/  HMMA.16816.F32.BF16 R76, R16.reuse, R28, R84 ;  /* 0x0000001c104c723c */ /* 0x040fe20000041854 */
[-C--:B------:R-:W-:Y:S01]  /*eac0*/  FMUL.FTZ R103, R103, R68.reuse ;  /* 0x0000004467677220 */ /* 0x080fe20000410000 */
[-C--:B------:R-:W-:Y:S01]  /*ead0*/  FMUL.FTZ R106, R106, R68.reuse ;  /* 0x000000446a6a7220 */ /* 0x080fe20000410000 */
[-C--:B------:R-:W-:Y:S01]  /*eae0*/  FMUL.FTZ R107, R107, R68.reuse ;  /* 0x000000446b6b7220 */ /* 0x080fe20000410000 */
[-C--:B------:R-:W-:Y:S01]  /*eaf0*/  FMUL.FTZ R118, R118, R68.reuse ;  /* 0x0000004476767220 */ /* 0x080fe20000410000 */
[----:B------:R-:W-:Y:S01]  /*eb00*/  FMUL.FTZ R119, R119, R68 ;  /* 0x0000004477777220 */ /* 0x000fe20000410000 */
[----:B------:R-:W-:Y:S01]  /*eb10*/  HMMA.16816.F32.BF16 R124, R16, R30, R88 ;  /* 0x0000001e107c723c */ /* 0x000fe20000041858 */
[----:B------:R-:W-:-:S02]  /*eb20*/  IMAD.MOV.U32 R87, RZ, RZ, R240 ;  /* 0x000000ffff577224 */ /* 0x000fc400078e00f0 */
[----:B-1----:R-:W-:Y:S01]  /*eb30*/  FFMA.FTZ R6, R38, UR10, -R2 ;  /* 0x0000000a26067c23 */ /* 0x002fe20008010802 */
[----:B------:R-:W-:Y:S01]  /*eb40*/  IMAD.MOV.U32 R86, RZ, RZ, R239 ;  /* 0x000000ffff567224 */ /* 0x000fe200078e00ef */
[----:B------:R-:W1:Y:S01]  /*eb50*/  LDSM.16.MT88.4 R28, [R189+0x6800] ;  /* 0x00680000bd1c783b */ /* 0x000e620000004200 */
[----:B------:R-:W-:Y:S01]  /*eb60*/  IMAD.MOV.U32 R85, RZ, RZ, R238 ;  /* 0x000000ffff557224 */ /* 0x000fe200078e00ee */
[----:B------:R3:W-:Y:S01]  /*eb70*/  MUFU.EX2 R155, R6 ;  /* 0x00000006009b7308 */ /* 0x0007e20000000800 */
[----:B------:R-:W-:Y:S01]  /*eb80*/  FMUL.FTZ R121, R121, R69 ;  /* 0x0000004579797220 */ /* 0x000fe20000410000 */
[-C--:B------:R-:W-:Y:S01]  /*eb90*/  FMUL.FTZ R122, R122, R68.reuse ;  /* 0x000000447a7a7220 */ /* 0x080fe20000410000 */
[----:B------:R-:W-:Y:S01]  /*eba0*/  FMUL.FTZ R123, R123, R68 ;  /* 0x000000447b7b7220 */ /* 0x000fe20000410000 */
[----:B--2---:R-:W-:-:S04]  /*ebb0*/  IMAD.WIDE.U32 R4, R3, -0x326172a9, RZ ;  /* 0xcd9e8d5703047825 */ /* 0x004fc800078e00ff */
[-C--:B------:R-:W-:Y:S01]  /*ebc0*/  FMUL.FTZ R132, R132, R69.reuse ;  /* 0x0000004584847220 */ /* 0x080fe20000410000 */
[-C--:B------:R-:W-:Y:S01]  /*ebd0*/  FMUL.FTZ R133, R133, R69.reuse ;  /* 0x0000004585857220 */ /* 0x080fe20000410000 */
[-C--:B------:R-:W-:Y:S01]  /*ebe0*/  FMUL.FTZ R134, R134, R68.reuse ;  /* 0x0000004486867220 */ /* 0x080fe20000410000 */
[----:B------:R-:W-:Y:S01]  /*ebf0*/  FMUL.FTZ R135, R135, R68 ;  /* 0x0000004487877220 */ /* 0x000fe20000410000 */
[C---:B------:R-:W-:Y:S01]  /*ec00*/  LOP3.LUT R3, R5.reuse, UR20, R46, 0x96, !PT ;  /* 0x0000001405037c12 */ /* 0x040fe2000f8e962e */
[-C--:B------:R-:W-:Y:S01]  /*ec10*/  FMUL.FTZ R140, R140, R69.reuse ;  /* 0x000000458c8c7220 */ /* 0x080fe20000410000 */
[----:B------:R-:W-:Y:S01]  /*ec20*/  LOP3.LUT R7, R5, UR20, R114, 0x96, !PT ;  /* 0x0000001405077c12 */ /* 0x000fe2000f8e9672 */
[----:B------:R-:W-:Y:S01]  /*ec30*/  FMUL.FTZ R141, R141, R69 ;  /* 0x000000458d8d7220 */ /* 0x000fe20000410000 */
[--C-:B------:R-:W-:Y:S01]  /*ec40*/  LOP3.LUT R5, R37, UR18, R4.reuse, 0x96, !PT ;  /* 0x0000001225057c12 */ /* 0x100fe2000f8e9604 */
[----:B------:R-:W-:Y:S01]  /*ec50*/  IMAD.WIDE.U32 R8, R3, -0x2daee0ad, RZ ;  /* 0xd2511f5303087825 */ /* 0x000fe200078e00ff */
[----:B------:R-:W-:-:S03]  /*ec60*/  LOP3.LUT R4, R41, UR18, R4, 0x96, !PT ;  /* 0x0000001229047c12 */ /* 0x000fc6000f8e9604 */
[----:B------:R-:W-:Y:S01]  /*ec70*/  FFMA.FTZ R3, R149, UR10, -R14 ;  /* 0x0000000a95037c23 */ /* 0x000fe2000801080e */
[-C--:B------:R-:W-:Y:S01]  /*ec80*/  FMUL.FTZ R142, R142, R68.reuse ;  /* 0x000000448e8e7220 */ /* 0x080fe20000410000 */
[----:B------:R-:W-:Y:S01]  /*ec90*/  IMAD.WIDE.U32 R46, R5, -0x2daee0ad, RZ ;  /* 0xd2511f53052e7825 */ /* 0x000fe200078e00ff */
[----:B------:R-:W-:Y:S01]  /*eca0*/  LOP3.LUT R42, R9, UR17, R12, 0x96, !PT ;  /* 0x00000011092a7c12 */ /* 0x000fe2000f8e960c */
[----:B------:R2:W-:Y:S02]  /*ecb0*/  MUFU.EX2 R246, R3 ;  /* 0x0000000300f67308 */ /* 0x0005e40000000800 */
[----:B------:R-:W-:Y:S01]  /*ecc0*/  FMUL.FTZ R143, R143, R68 ;  /* 0x000000448f8f7220 */ /* 0x000fe20000410000 */
[----:B---3--:R-:W-:Y:S01]  /*ecd0*/  IMAD.WIDE.U32 R6, R7, -0x2daee0ad, RZ ;  /* 0xd2511f5307067825 */ /* 0x008fe200078e00ff */
[----:B------:R-:W-:Y:S01]  /*ece0*/  LOP3.LUT R43, R47, UR15, R8, 0x96, !PT ;  /* 0x0000000f2f2b7c12 */ /* 0x000fe2000f8e9608 */
[----:B------:R-:W-:Y:S02]  /*ecf0*/  HMMA.16816.F32.BF16 R112, R16, R50, R104 ;  /* 0x000000321070723c */ /* 0x000fe40000041868 */
[----:B------:R-:W-:Y:S01]  /*ed00*/  IMAD.WIDE.U32 R38, R4, -0x2daee0ad, RZ ;  /* 0xd2511f5304267825 */ /* 0x000fe200078e00ff */
[----:B------:R-:W-:-:S03]  /*ed10*/  LOP3.LUT R41, R7, UR17, R24, 0x96, !PT ;  /* 0x0000001107297c12 */ /* 0x000fc6000f8e9618 */
[----:B------:R-:W-:Y:S01]  /*ed20*/  IMAD.WIDE.U32 R4, R22, -0x2daee0ad, RZ ;  /* 0xd2511f5316047825 */ /* 0x000fe200078e00ff */
[----:B------:R-:W-:-:S03]  /*ed30*/  LOP3.LUT R37, R39, UR15, R6, 0x96, !PT ;  /* 0x0000000f27257c12 */ /* 0x000fc6000f8e9606 */
[----:B------:R-:W-:Y:S01]  /*ed40*/  FFMA.FTZ R6, R165, UR10, -R14 ;  /* 0x0000000aa5067c23 */ /* 0x000fe2000801080e */
[----:B------:R-:W3:Y:S01]  /*ed50*/  LDSM.16.MT88.4 R20, [R192+0x6800] ;  /* 0x00680000c014783b */ /* 0x000ee20000004200 */
[----:B------:R-:W-:Y:S01]  /*ed60*/  IMAD.MOV.U32 R84, RZ, RZ, R34 ;  /* 0x000000ffff547224 */ /* 0x000fe200078e0022 */
[C---:B------:R-:W-:Y:S01]  /*ed70*/  LOP3.LUT R7, R4.reuse, 0xffff, RZ, 0xc0, !PT ;  /* 0x0000ffff04077812 */ /* 0x040fe200078ec0ff */
[----:B------:R-:W-:Y:S01]  /*ed80*/  MUFU.EX2 R239, R6 ;  /* 0x0000000600ef7308 */ /* 0x000fe20000000800 */
[----:B--2---:R-:W-:Y:S01]  /*ed90*/  FFMA.FTZ R3, R151, UR10, -R14 ;  /* 0x0000000a97037c23 */ /* 0x004fe2000801080e */
[----:B------:R-:W-:Y:S01]  /*eda0*/  LOP3.LUT R9, R4, 0xff, RZ, 0xc0, !PT ;  /* 0x000000ff04097812 */ /* 0x000fe200078ec0ff */
[----:B------:R-:W-:Y:S01]  /*edb0*/  IMAD.MOV.U32 R91, RZ, RZ, R63 ;  /* 0x000000ffff5b7224 */ /* 0x000fe200078e003f */
[--C-:B------:R-:W-:Y:S01]  /*edc0*/  SHF.R.U32.HI R11, RZ, 0x10, R4.reuse ;  /* 0x00000010ff0b7819 */ /* 0x100fe20000011604 */
[----:B------:R-:W-:Y:S01]  /*edd0*/  IMAD.MOV.U32 R90, RZ, RZ, R61 ;  /* 0x000000ffff5a7224 */ /* 0x000fe200078e003d */
[----:B------:R-:W-:Y:S01]  /*ede0*/  SHF.R.U32.HI R12, RZ, 0x18, R4 ;  /* 0x00000018ff0c7819 */ /* 0x000fe20000011604 */
[----:B------:R-:W-:Y:S01]  /*edf0*/  HMMA.16816.F32.BF16 R60, R16, R48, R100 ;  /* 0x00000030103c723c */ /* 0x000fe20000041864 */
[----:B------:R2:W-:Y:S01]  /*ee00*/  MUFU.EX2 R240, R3 ;  /* 0x0000000300f07308 */ /* 0x0005e20000000800 */
[----:B------:R-:W-:-:S04]  /*ee10*/  SHF.R.U32.HI R7, RZ, 0x8, R7 ;  /* 0x00000008ff077819 */ /* 0x000fc80000011607 */
[----:B------:R-:W-:Y:S01]  /*ee20*/  PRMT R9, R9, 0x5410, R7 ;  /* 0x0000541009097816 */ /* 0x000fe20000000007 */
[----:B------:R-:W-:Y:S01]  /*ee30*/  HMMA.16816.F32.BF16 R48, R16, R52, R116 ;  /* 0x000000341030723c */ /* 0x000fe20000041874 */
[----:B------:R-:W-:-:S04]  /*ee40*/  LOP3.LUT R7, R11, 0xff, RZ, 0xc0, !PT ;  /* 0x000000ff0b077812 */ /* 0x000fc800078ec0ff */
[----:B------:R-:W-:Y:S01]  /*ee50*/  PRMT R7, R7, 0x5410, R12 ;  /* 0x0000541007077816 */ /* 0x000fe2000000000c */
[C---:B------:R-:W-:Y:S01]  /*ee60*/  HMMA.16816.F32.BF16 R52, R16.reuse, R54, R120 ;  /* 0x000000361034723c */ /* 0x040fe20000041878 */
[----:B------:R-:W-:Y:S03]  /*ee70*/  LDSM.16.MT88.4 R120, [R190+0x7800] ;  /* 0x00780000be78783b */ /* 0x000fe60000004200 */
[----:B------:R-:W-:Y:S02]  /*ee80*/  HSET2.LE.AND R7, R7, R237, PT ;  /* 0x000000ed07077233 */ /* 0x000fe40003803000 */
[----:B--2---:R-:W-:Y:S01]  /*ee90*/  LOP3.LUT R3, R5, UR23, R26, 0x96, !PT ;  /* 0x0000001705037c12 */ /* 0x004fe2000f8e961a */
[----:B------:R-:W-:Y:S01]  /*eea0*/  FFMA.FTZ R5, R166, UR10, -R14 ;  /* 0x0000000aa6057c23 */ /* 0x000fe2000801080e */
[----:B------:R-:W-:Y:S02]  /*eeb0*/  HMMA.16816.F32.BF16 R132, R16, R56, R132 ;  /* 0x000000381084723c */ /* 0x000fe40000041884 */
[C---:B------:R-:W-:Y:S01]  /*eec0*/  LOP3.LUT R4, R3.reuse, 0xffff, RZ, 0xc0, !PT ;  /* 0x0000ffff03047812 */ /* 0x040fe200078ec0ff */
[----:B------:R2:W-:Y:S01]  /*eed0*/  MUFU.EX2 R238, R5 ;  /* 0x0000000500ee7308 */ /* 0x0005e20000000800 */
[----:B------:R-:W-:-:S02]  /*eee0*/  LOP3.LUT R10, R3, 0xff, RZ, 0xc0, !PT ;  /* 0x000000ff030a7812 */ /* 0x000fc400078ec0ff */
[--C-:B------:R-:W-:Y:S01]  /*eef0*/  SHF.R.U32.HI R6, RZ, 0x10, R3.reuse ;  /* 0x00000010ff067819 */ /* 0x100fe20000011603 */
[----:B------:R-:W-:Y:S01]  /*ef00*/  HMMA.16816.F32.BF16 R140, R16, R58, R140 ;  /* 0x0000003a108c723c */ /* 0x000fe2000004188c */
[----:B------:R-:W-:Y:S01]  /*ef10*/  SHF.R.U32.HI R8, RZ, 0x18, R3 ;  /* 0x00000018ff087819 */ /* 0x000fe20000011603 */
[----:B------:R-:W-:Y:S01]  /*ef20*/  FFMA.FTZ R3, R168, UR10, -R15 ;  /* 0x0000000aa8037c23 */ /* 0x000fe2000801080f */
[----:B------:R-:W-:-:S03]  /*ef30*/  LOP3.LUT R6, R6, 0xff, RZ, 0xc0, !PT ;  /* 0x000000ff06067812 */ /* 0x000fc600078ec0ff */
[----:B------:R-:W-:Y:S01]  /*ef40*/  MUFU.EX2 R233, R3 ;  /* 0x0000000300e97308 */ /* 0x000fe20000000800 */
[----:B------:R-:W-:Y:S01]  /*ef50*/  PRMT R6, R6, 0x5410, R8 ;  /* 0x0000541006067816 */ /* 0x000fe20000000008 */
[----:B------:R-:W-:-:S04]  /*ef60*/  FFMA.FTZ R8, R44, UR10, -R2 ;  /* 0x0000000a2c087c23 */ /* 0x000fc80008010802 */
[----:B------:R-:W-:Y:S01]  /*ef70*/  HSET2.LE.AND R6, R6, R237, PT ;  /* 0x000000ed06067233 */ /* 0x000fe20003803000 */
[----:B--2---:R-:W-:Y:S01]  /*ef80*/  FFMA.FTZ R5, R167, UR10, -R15 ;  /* 0x0000000aa7057c23 */ /* 0x004fe2000801080f */
[----:B------:R2:W-:Y:S08]  /*ef90*/  MUFU.EX2 R154, R8 ;  /* 0x00000008009a7308 */ /* 0x0005f00000000800 */
[----:B------:R4:W5:Y:S01]  /*efa0*/  MUFU.EX2 R234, R5 ;  /* 0x0000000500ea7308 */ /* 0x0009620000000800 */
[----:B--2---:R-:W-:-:S07]  /*efb0*/  FFMA.FTZ R8, R64, UR10, -R2 ;  /* 0x0000000a40087c23 */ /* 0x004fce0008010802 */
[----:B------:R-:W-:Y:S01]  /*efc0*/  MUFU.EX2 R153, R8 ;  /* 0x0000000800997308 */ /* 0x000fe20000000800 */
[----:B----4-:R-:W-:Y:S01]  /*efd0*/  SHF.R.U32.HI R5, RZ, 0x8, R4 ;  /* 0x00000008ff057819 */ /* 0x010fe20000011604 */
[----:B------:R-:W-:-:S03]  /*efe0*/  FFMA.FTZ R4, R169, UR10, -R15 ;  /* 0x0000000aa9047c23 */ /* 0x000fc6000801080f */
[----:B------:R-:W-:-:S03]  /*eff0*/  PRMT R3, R10, 0x5410, R5 ;  /* 0x000054100a037816 */ /* 0x000fc60000000005 */
[----:B------:R2:W-:Y:S01]  /*f000*/  MUFU.EX2 R232, R4 ;  /* 0x0000000400e87308 */ /* 0x0005e20000000800 */
[----:B-----5:R-:W-:-:S04]  /*f010*/  F2FP.BF16.F32.PACK_AB R5, R233, R234 ;  /* 0x000000eae905723e */ /* 0x020fc800000010ff */
[----:B------:R-:W-:Y:S01]  /*f020*/  LOP3.LUT R5, R6, R5, RZ, 0xc0, !PT ;  /* 0x0000000506057212 */ /* 0x000fe200078ec0ff */
[----:B------:R-:W-:Y:S01]  /*f030*/  FFMA.FTZ R6, R45, UR10, -R2 ;  /* 0x0000000a2d067c23 */ /* 0x000fe20008010802 */
[----:B------:R-:W-:-:S03]  /*f040*/  IMAD.WIDE.U32 R44, R37, -0x326172a9, RZ ;  /* 0xcd9e8d57252c7825 */ /* 0x000fc600078e00ff */
[----:B------:R4:W-:Y:S01]  /*f050*/  MUFU.EX2 R152, R6 ;  /* 0x0000000600987308 */ /* 0x0009e20000000800 */
[----:B--2---:R-:W-:Y:S01]  /*f060*/  HSET2.LE.AND R4, R3, R237, PT ;  /* 0x000000ed03047233 */ /* 0x004fe20003803000 */
[----:B------:R-:W-:-:S06]  /*f070*/  FFMA.FTZ R3, R170, UR10, -R15 ;  /* 0x0000000aaa037c23 */ /* 0x000fcc000801080f */
[----:B------:R2:W5:Y:S01]  /*f080*/  MUFU.EX2 R215, R3 ;  /* 0x0000000300d77308 */ /* 0x0005620000000800 */
[----:B----4-:R-:W-:Y:S02]  /*f090*/  F2FP.BF16.F32.PACK_AB R6, R238, R239 ;  /* 0x000000efee06723e */ /* 0x010fe400000010ff */
[----:B--2---:R-:W-:Y:S02]  /*f0a0*/  F2FP.BF16.F32.PACK_AB R3, R240, R246 ;  /* 0x000000f6f003723e */ /* 0x004fe400000010ff */
[----:B-----5:R-:W-:Y:S02]  /*f0b0*/  F2FP.BF16.F32.PACK_AB R10, R215, R232 ;  /* 0x000000e8d70a723e */ /* 0x020fe400000010ff */
[----:B------:R-:W-:Y:S02]  /*f0c0*/  LOP3.LUT R4, R4, R3, RZ, 0xc0, !PT ;  /* 0x0000000304047212 */ /* 0x000fe400078ec0ff */
[----:B------:R-:W-:Y:S01]  /*f0d0*/  HSET2.LE.AND R3, R9, R237, PT ;  /* 0x000000ed09037233 */ /* 0x000fe20003803000 */
[----:B------:R-:W-:Y:S01]  /*f0e0*/  IMAD.WIDE.U32 R8, R13, -0x2daee0ad, RZ ;  /* 0xd2511f530d087825 */ /* 0x000fe200078e00ff */
[----:B------:R-:W-:-:S03]  /*f0f0*/  LOP3.LUT R7, R7, R10, RZ, 0xc0, !PT ;  /* 0x0000000a07077212 */ /* 0x000fc600078ec0ff */
[----:B------:R-:W-:Y:S01]  /*f100*/  FFMA.FTZ R13, R66, UR10, -R0 ;  /* 0x0000000a420d7c23 */ /* 0x000fe20008010800 */
[----:B------:R-:W-:Y:S01]  /*f110*/  LOP3.LUT R6, R3, R6, RZ, 0xc0, !PT ;  /* 0x0000000603067212 */ /* 0x000fe200078ec0ff */
[----:B------:R-:W-:Y:S01]  /*f120*/  FFMA.FTZ R3, R25, UR10, -R2 ;  /* 0x0000000a19037c23 */ /* 0x000fe20008010802 */
[C---:B------:R-:W-:Y:S01]  /*f130*/  LOP3.LUT R10, R8.reuse, 0xffff, RZ, 0xc0, !PT ;  /* 0x0000ffff080a7812 */ /* 0x040fe200078ec0ff */
[----:B------:R-:W2:Y:S01]  /*f140*/  LDSM.16.MT88.4 R24, [R190+0x6800] ;  /* 0x00680000be18783b */ /* 0x000ea20000004200 */
[----:B------:R-:W-:Y:S01]  /*f150*/  LOP3.LUT R12, R8, 0xff, RZ, 0xc0, !PT ;  /* 0x000000ff080c7812 */ /* 0x000fe200078ec0ff */
[----:B------:R4:W-:Y:S01]  /*f160*/  MUFU.EX2 R151, R3 ;  /* 0x0000000300977308 */ /* 0x0009e20000000800 */
[----:B------:R-:W-:Y:S01]  /*f170*/  SHF.R.U32.HI R11, RZ, 0x18, R8 ;  /* 0x00000018ff0b7819 */ /* 0x000fe20000011608 */
[----:B-1----:R-:W-:Y:S01]  /*f180*/  HMMA.16816.F32.BF16 R100, R4, R28, R184 ;  /* 0x0000001c0464723c */ /* 0x002fe200000418b8 */
[----:B------:R-:W-:-:S04]  /*f190*/  SHF.R.U32.HI R10, RZ, 0x8, R10 ;  /* 0x00000008ff0a7819 */ /* 0x000fc8000001160a */
[----:B------:R-:W-:Y:S01]  /*f1a0*/  PRMT R18, R12, 0x5410, R10 ;  /* 0x000054100c127816 */ /* 0x000fe2000000000a */
[----:B------:R1:W-:Y:S01]  /*f1b0*/  MUFU.EX2 R150, R13 ;  /* 0x0000000d00967308 */ /* 0x0003e20000000800 */
[----:B------:R-:W-:Y:S01]  /*f1c0*/  FFMA.FTZ R10, R171, UR10, -R0 ;  /* 0x0000000aab0a7c23 */ /* 0x000fe20008010800 */
[----:B------:R-:W-:Y:S01]  /*f1d0*/  IMAD.MOV.U32 R187, RZ, RZ, R85 ;  /* 0x000000ffffbb7224 */ /* 0x000fe200078e0055 */
[C---:B---3--:R-:W-:Y:S01]  /*f1e0*/  HMMA.16816.F32.BF16 R104, R4.reuse, R20, R92 ;  /* 0x000000140468723c */ /* 0x048fe2000004185c */
[----:B------:R-:W-:Y:S02]  /*f1f0*/  IMAD.MOV.U32 R186, RZ, RZ, R86 ;  /* 0x000000ffffba7224 */ /* 0x000fe400078e0056 */
[----:B------:R-:W-:Y:S02]  /*f200*/  IMAD.MOV.U32 R185, RZ, RZ, R87 ;  /* 0x000000ffffb97224 */ /* 0x000fe400078e0057 */
[----:B------:R-:W-:Y:S01]  /*f210*/  IMAD.MOV.U32 R85, RZ, RZ, R108 ;  /* 0x000000ffff557224 */ /* 0x000fe200078e006c */
[----:B----4-:R-:W-:Y:S01]  /*f220*/  SHF.R.U32.HI R3, RZ, 0x10, R8 ;  /* 0x00000010ff037819 */ /* 0x010fe20000011608 */
[----:B------:R-:W-:Y:S01]  /*f230*/  IMAD.MOV.U32 R86, RZ, RZ, R109 ;  /* 0x000000ffff567224 */ /* 0x000fe200078e006d */
[----:B------:R-:W-:Y:S01]  /*f240*/  HMMA.16816.F32.BF16 R92, R4, R22, R216 ;  /* 0x00000016045c723c */ /* 0x000fe200000418d8 */
[----:B------:R-:W-:Y:S01]  /*f250*/  IMAD.MOV.U32 R87, RZ, RZ, R110 ;  /* 0x000000ffff577224 */ /* 0x000fe200078e006e */
[----:B------:R-:W-:Y:S01]  /*f260*/  LOP3.LUT R8, R3, 0xff, RZ, 0xc0, !PT ;  /* 0x000000ff03087812 */ /* 0x000fe200078ec0ff */
[----:B------:R-:W-:Y:S01]  /*f270*/  IMAD.MOV.U32 R184, RZ, RZ, R111 ;  /* 0x000000ffffb87224 */ /* 0x000fe200078e006f */
[----:B------:R-:W-:-:S02]  /*f280*/  LOP3.LUT R3, R9, UR23, R32, 0x96, !PT ;  /* 0x0000001709037c12 */ /* 0x000fc4000f8e9620 */
[----:B------:R-:W3:Y:S01]  /*f290*/  LDSM.16.MT88.4 R32, [R191+0x6800] ;  /* 0x00680000bf20783b */ /* 0x000ee20000004200 */
[----:B------:R-:W-:Y:S01]  /*f2a0*/  PRMT R17, R8, 0x5410, R11 ;  /* 0x0000541008117816 */ /* 0x000fe2000000000b */
[----:B------:R-:W-:Y:S01]  /*f2b0*/  FFMA.FTZ R8, R67, UR10, -R0 ;  /* 0x0000000a43087c23 */ /* 0x000fe20008010800 */
[----:B------:R-:W-:Y:S01]  /*f2c0*/  LOP3.LUT R9, R3, 0xffff, RZ, 0xc0, !PT ;  /* 0x0000ffff03097812 */ /* 0x000fe200078ec0ff */
[----:B-1----:R-:W-:Y:S01]  /*f2d0*/  IMAD.WIDE.U32 R12, R41, -0x326172a9, RZ ;  /* 0xcd9e8d57290c7825 */ /* 0x002fe200078e00ff */
[----:B------:R-:W-:Y:S01]  /*f2e0*/  LOP3.LUT R16, R3, 0xff, RZ, 0xc0, !PT ;  /* 0x000000ff03107812 */ /* 0x000fe200078ec0ff */
[----:B------:R1:W4:Y:S01]  /*f2f0*/  MUFU.EX2 R149, R8 ;  /* 0x0000000800957308 */ /* 0x0003220000000800 */
[----:B------:R-:W-:Y:S01]  /*f300*/  SHF.R.U32.HI R11, RZ, 0x18, R3 ;  /* 0x00000018ff0b7819 */ /* 0x000fe20000011603 */
[C---:B------:R-:W-:Y:S01]  /*f310*/  HMMA.16816.F32.BF16 R108, R4.reuse, R30, R180 ;  /* 0x0000001e046c723c */ /* 0x040fe200000418b4 */
[----:B------:R-:W-:Y:S01]  /*f320*/  SHF.R.U32.HI R9, RZ, 0x8, R9 ;  /* 0x00000008ff097819 */ /* 0x000fe20000011609 */
[----:B------:R-:W-:Y:S01]  /*f330*/  IMAD.MOV.U32 R219, RZ, RZ, R85 ;  /* 0x000000ffffdb7224 */ /* 0x000fe200078e0055 */
[----:B------:R-:W-:Y:S01]  /*f340*/  LOP3.LUT R19, R13, UR16, R40, 0x96, !PT ;  /* 0x000000100d137c12 */ /* 0x000fe2000f8e9628 */
[----:B------:R-:W-:Y:S01]  /*f350*/  IMAD.MOV.U32 R218, RZ, RZ, R86 ;  /* 0x000000ffffda7224 */ /* 0x000fe200078e0056 */
[----:B------:R-:W-:Y:S01]  /*f360*/  PRMT R16, R16, 0x5410, R9 ;  /* 0x0000541010107816 */ /* 0x000fe20000000009 */
[----:B------:R5:W-:Y:S01]  /*f370*/  MUFU.EX2 R180, R10 ;  /* 0x0000000a00b47308 */ /* 0x000be20000000800 */
[----:B------:R-:W-:Y:S01]  /*f380*/  FFMA.FTZ R9, R65, UR10, -R2 ;  /* 0x0000000a41097c23 */ /* 0x000fe20008010802 */
[----:B------:R-:W-:Y:S01]  /*f390*/  IMAD.MOV.U32 R181, RZ, RZ, R84 ;  /* 0x000000ffffb57224 */ /* 0x000fe200078e0054 */
[----:B--2---:R-:W-:Y:S01]  /*f3a0*/  HMMA.16816.F32.BF16 R96, R4, R24, R96 ;  /* 0x000000180460723c */ /* 0x004fe20000041860 */
[----:B------:R-:W-:-:S02]  /*f3b0*/  IMAD.MOV.U32 R217, RZ, RZ, R87 ;  /* 0x000000ffffd97224 */ /* 0x000fc400078e0057 */
[----:B------:R-:W-:Y:S02]  /*f3c0*/  IMAD.MOV.U32 R183, RZ, RZ, R90 ;  /* 0x000000ffffb77224 */ /* 0x000fe400078e005a */
[----:B------:R2:W-:Y:S01]  /*f3d0*/  MUFU.EX2 R148, R9 ;  /* 0x0000000900947308 */ /* 0x0005e20000000800 */
[----:B-1----:R-:W-:Y:S01]  /*f3e0*/  SHF.R.U32.HI R8, RZ, 0x10, R3 ;  /* 0x00000010ff087819 */ /* 0x002fe20000011603 */
[C---:B------:R-:W-:Y:S01]  /*f3f0*/  HMMA.16816.F32.BF16 R84, R4.reuse, R26, R176 ;  /* 0x0000001a0454723c */ /* 0x040fe200000418b0 */
[----:B------:R-:W-:Y:S02]  /*f400*/  IMAD.MOV.U32 R182, RZ, RZ, R91 ;  /* 0x000000ffffb67224 */ /* 0x000fe400078e005b */
[----:B------:R-:W-:Y:S01]  /*f410*/  LOP3.LUT R3, R8, 0xff, RZ, 0xc0, !PT ;  /* 0x000000ff08037812 */ /* 0x000fe200078ec0ff */
[----:B------:R-:W-:Y:S01]  /*f420*/  FFMA.FTZ R8, R173, UR10, -R0 ;  /* 0x0000000aad087c23 */ /* 0x000fe20008010800 */
[----:B------:R-:W-:Y:S02]  /*f430*/  IMAD.WIDE.U32 R40, R43, -0x326172a9, RZ ;  /* 0xcd9e8d572b287825 */ /* 0x000fe400078e00ff */
[----:B------:R-:W-:Y:S01]  /*f440*/  PRMT R13, R3, 0x5410, R11 ;  /* 0x00005410030d7816 */ /* 0x000fe2000000000b */
[----:B------:R4:W1:Y:S01]  /*f450*/  MUFU.EX2 R173, R8 ;  /* 0x0000000800ad7308 */ /* 0x0008620000000800 */
[--C-:B------:R-:W-:Y:S01]  /*f460*/  HSET2.LE.AND R3, R18, R237.reuse, PT ;  /* 0x000000ed12037233 */ /* 0x100fe20003803000 */
[----:B------:R-:W-:Y:S01]  /*f470*/  IMAD.MOV.U32 R179, RZ, RZ, R172 ;  /* 0x000000ffffb37224 */ /* 0x000fe200078e00ac */
[--C-:B------:R-:W-:Y:S01]  /*f480*/  HSET2.LE.AND R11, R17, R237.reuse, PT ;  /* 0x000000ed110b7233 */ /* 0x100fe20003803000 */
[----:B------:R-:W-:Y:S01]  /*f490*/  IMAD.MOV.U32 R216, RZ, RZ, R164 ;  /* 0x000000ffffd87224 */ /* 0x000fe200078e00a4 */
[----:B-----5:R-:W-:Y:S01]  /*f4a0*/  F2FP.BF16.F32.PACK_AB R10, R154, R155 ;  /* 0x0000009b9a0a723e */ /* 0x020fe200000010ff */
[----:B------:R-:W-:Y:S01]  /*f4b0*/  IMAD.MOV.U32 R178, RZ, RZ, R136 ;  /* 0x000000ffffb27224 */ /* 0x000fe200078e0088 */
[----:B------:R-:W-:Y:S01]  /*f4c0*/  LOP3.LUT R18, R45, UR14, R12, 0x96, !PT ;  /* 0x0000000e2d127c12 */ /* 0x000fe2000f8e960c */
[----:B------:R-:W-:Y:S01]  /*f4d0*/  FFMA.FTZ R12, R174, UR10, -R14 ;  /* 0x0000000aae0c7c23 */ /* 0x000fe2000801080e */
[----:B------:R-:W-:Y:S01]  /*f4e0*/  LOP3.LUT R10, R3, R10, RZ, 0xc0, !PT ;  /* 0x0000000a030a7212 */ /* 0x000fe200078ec0ff */
[C---:B---3--:R-:W-:Y:S01]  /*f4f0*/  HMMA.16816.F32.BF16 R88, R4.reuse, R32, R128 ;  /* 0x000000200458723c */ /* 0x048fe20000041880 */
[--C-:B------:R-:W-:Y:S01]  /*f500*/  HSET2.LE.AND R3, R16, R237.reuse, PT ;  /* 0x000000ed10037233 */ /* 0x100fe20003803000 */
[----:B------:R-:W-:Y:S01]  /*f510*/  IMAD.WIDE.U32 R16, R42, -0x326172a9, RZ ;  /* 0xcd9e8d572a107825 */ /* 0x000fe200078e00ff */
[----:B--2---:R-:W-:Y:S01]  /*f520*/  HSET2.LE.AND R9, R13, R237, PT ;  /* 0x000000ed0d097233 */ /* 0x004fe20003803000 */
[----:B------:R1:W-:Y:S02]  /*f530*/  MUFU.EX2 R172, R12 ;  /* 0x0000000c00ac7308 */ /* 0x0003e40000000800 */
[----:B------:R-:W-:Y:S01]  /*f540*/  HMMA.16816.F32.BF16 R80, R4, R34, R80 ;  /* 0x000000220450723c */ /* 0x000fe20000041850 */
[----:B----4-:R-:W-:Y:S01]  /*f550*/  F2FP.BF16.F32.PACK_AB R8, R149, R150 ;  /* 0x000000969508723e */ /* 0x010fe200000010ff */
[----:B------:R-:W-:Y:S01]  /*f560*/  IMAD.WIDE.U32 R42, R18, -0x2daee0ad, RZ ;  /* 0xd2511f53122a7825 */ /* 0x000fe200078e00ff */
[----:B------:R-:W-:-:S02]  /*f570*/  LOP3.LUT R13, R41, UR14, R16, 0x96, !PT ;  /* 0x0000000e290d7c12 */ /* 0x000fc4000f8e9610 */
[----:B------:R-:W-:Y:S01]  /*f580*/  LOP3.LUT R11, R11, R8, RZ, 0xc0, !PT ;  /* 0x000000080b0b7212 */ /* 0x000fe200078ec0ff */
[----:B------:R-:W-:Y:S01]  /*f590*/  IMAD.MOV.U32 R177, RZ, RZ, R137 ;  /* 0x000000ffffb17224 */ /* 0x000fe200078e0089 */
[----:B------:R-:W-:Y:S01]  /*f5a0*/  F2FP.BF16.F32.PACK_AB R8, R248, R247 ;  /* 0x000000f7f808723e */ /* 0x000fe200000010ff */
[----:B------:R-:W-:-:S03]  /*f5b0*/  IMAD.WIDE.U32 R4, R19, -0x2daee0ad, RZ ;  /* 0xd2511f5313047825 */ /* 0x000fc600078e00ff */
[----:B------:R-:W-:Y:S01]  /*f5c0*/  LOP3.LUT R8, R3, R8, RZ, 0xc0, !PT ;  /* 0x0000000803087212 */ /* 0x000fe200078ec0ff */
[--C-:B------:R-:W-:Y:S01]  /*f5d0*/  FFMA.FTZ R3, R175, UR10, -R14.reuse ;  /* 0x0000000aaf037c23 */ /* 0x100fe2000801080e */
[----:B------:R-:W-:Y:S01]  /*f5e0*/  IMAD.MOV.U32 R175, RZ, RZ, R161 ;  /* 0x000000ffffaf7224 */ /* 0x000fe200078e00a1 */
[----:B-1----:R-:W-:Y:S02]  /*f5f0*/  F2FP.BF16.F32.PACK_AB R12, R173, R180 ;  /* 0x000000b4ad0c723e */ /* 0x002fe400000010ff */
[----:B------:R1:W2:Y:S01]  /*f600*/  MUFU.EX2 R171, R3 ;  /* 0x0000000300ab7308 */ /* 0x0002a20000000800 */
[----:B------:R-:W-:Y:S01]  /*f610*/  IMAD.MOV.U32 R174, RZ, RZ, R139 ;  /* 0x000000ffffae7224 */ /* 0x000fe200078e008b */
[----:B------:R-:W-:Y:S01]  /*f620*/  LOP3.LUT R9, R9, R12, RZ, 0xc0, !PT ;  /* 0x0000000c09097212 */ /* 0x000fe200078ec0ff */
[----:B------:R-:W-:Y:S01]  /*f630*/  FFMA.FTZ R12, R213, UR10, -R14 ;  /* 0x0000000ad50c7c23 */ /* 0x000fe2000801080e */
[----:B------:R-:W-:Y:S02]  /*f640*/  IMAD.MOV.U32 R213, RZ, RZ, R160 ;  /* 0x000000ffffd57224 */ /* 0x000fe400078e00a0 */
[----:B------:R-:W-:-:S02]  /*f650*/  IMAD.MOV.U32 R176, RZ, RZ, R138 ;  /* 0x000000ffffb07224 */ /* 0x000fc400078e008a */
[----:B------:R3:W-:Y:S01]  /*f660*/  MUFU.EX2 R170, R12 ;  /* 0x0000000c00aa7308 */ /* 0x0007e20000000800 */
[C---:B------:R-:W-:Y:S06]  /*f670*/  HMMA.16816.F32.BF16 R76, R8.reuse, R28, R76 ;  /* 0x0000001c084c723c */ /* 0x040fec000004184c */
[C---:B------:R-:W-:Y:S01]  /*f680*/  HMMA.16816.F32.BF16 R64, R8.reuse, R30, R124 ;  /* 0x0000001e0840723c */ /* 0x040fe2000004187c */
[----:B-1----:R-:W-:Y:S01]  /*f690*/  LOP3.LUT R3, R17, UR16, R36, 0x96, !PT ;  /* 0x0000001011037c12 */ /* 0x002fe2000f8e9624 */
[----:B------:R-:W1:Y:S04]  /*f6a0*/  LDSM.16.MT88.4 R28, [R190+0x7000] ;  /* 0x00700000be1c783b */ /* 0x000e680000004200 */
[----:B------:R-:W-:Y:S01]  /*f6b0*/  IMAD.WIDE.U32 R6, R3, -0x2daee0ad, RZ ;  /* 0xd2511f5303067825 */ /* 0x000fe200078e00ff */
[----:B------:R-:W-:Y:S01]  /*f6c0*/  LOP3.LUT R3, R43, UR5, R4, 0x96, !PT ;  /* 0x000000052b037c12 */ /* 0x000fe2000f8e9604 */
[----:B------:R-:W-:Y:S01]  /*f6d0*/  HMMA.16816.F32.BF16 R60, R8, R20, R60 ;  /* 0x00000014083c723c */ /* 0x000fe2000004183c */
[----:B---3--:R-:W-:Y:S01]  /*f6e0*/  LOP3.LUT R12, R5, UR13, R38, 0x96, !PT ;  /* 0x0000000d050c7c12 */ /* 0x008fe2000f8e9626 */
[----:B------:R-:W-:-:S04]  /*f6f0*/  IMAD.WIDE.U32 R38, R13, -0x2daee0ad, RZ ;  /* 0xd2511f530d267825 */ /* 0x000fc800078e00ff */
[----:B------:R-:W-:Y:S01]  /*f700*/  FFMA.FTZ R13, R211, UR10, -R14 ;  /* 0x0000000ad30d7c23 */ /* 0x000fe2000801080e */
[----:B------:R-:W-:Y:S01]  /*f710*/  LOP3.LUT R18, R7, UR13, R46, 0x96, !PT ;  /* 0x0000000d07127c12 */ /* 0x000fe2000f8e962e */
[----:B------:R-:W-:Y:S02]  /*f720*/  IMAD.WIDE.U32 R4, R3, -0x326172a9, RZ ;  /* 0xcd9e8d5703047825 */ /* 0x000fe400078e00ff */
[----:B------:R3:W-:Y:S01]  /*f730*/  MUFU.EX2 R169, R13 ;  /* 0x0000000d00a97308 */ /* 0x0007e20000000800 */
[----:B------:R-:W-:Y:S01]  /*f740*/  LOP3.LUT R39, R39, UR5, R6, 0x96, !PT ;  /* 0x0000000527277c12 */ /* 0x000fe2000f8e9606 */
[----:B------:R-:W-:Y:S01]  /*f750*/  FFMA.FTZ R6, R222, UR10, -R15 ;  /* 0x0000000ade067c23 */ /* 0x000fe2000801080f */
[----:B------:R-:W-:Y:S01]  /*f760*/  IMAD.WIDE.U32 R36, R12, -0x326172a9, RZ ;  /* 0xcd9e8d570c247825 */ /* 0x000fe200078e00ff */
[C---:B------:R-:W-:Y:S01]  /*f770*/  LOP3.LUT R3, R4.reuse, 0xffff, RZ, 0xc0, !PT ;  /* 0x0000ffff04037812 */ /* 0x040fe200078ec0ff */
[C---:B------:R-:W-:Y:S01]  /*f780*/  HMMA.16816.F32.BF16 R56, R8.reuse, R22, R112 ;  /* 0x000000160838723c */ /* 0x040fe20000041870 */
[----:B------:R-:W-:Y:S01]  /*f790*/  LOP3.LUT R12, R4, 0xff, RZ, 0xc0, !PT ;  /* 0x000000ff040c7812 */ /* 0x000fe200078ec0ff */
[----:B------:R-:W4:Y:S01]  /*f7a0*/  LDSM.16.MT88.4 R20, [R189+0x7000] ;  /* 0x00700000bd14783b */ /* 0x000f220000004200 */
[----:B------:R-:W-:Y:S01]  /*f7b0*/  SHF.R.U32.HI R7, RZ, 0x8, R3 ;  /* 0x00000008ff077819 */ /* 0x000fe20000011603 */
[----:B------:R5:W-:Y:S01]  /*f7c0*/  MUFU.EX2 R168, R6 ;  /* 0x0000000600a87308 */ /* 0x000be20000000800 */
[----:B------:R-:W-:Y:S01]  /*f7d0*/  SHF.R.U32.HI R16, RZ, 0x18, R4 ;  /* 0x00000018ff107819 */ /* 0x000fe20000011604 */
[----:B------:R-:W-:Y:S01]  /*f7e0*/  HMMA.16816.F32.BF16 R48, R8, R24, R48 ;  /* 0x000000180830723c */ /* 0x000fe20000041830 */
[----:B------:R-:W-:Y:S01]  /*f7f0*/  LOP3.LUT R3, R5, UR21, R36, 0x96, !PT ;  /* 0x0000001505037c12 */ /* 0x000fe2000f8e9624 */
[----:B------:R-:W-:Y:S01]  /*f800*/  IMAD.WIDE.U32 R18, R18, -0x326172a9, RZ ;  /* 0xcd9e8d5712127825 */ /* 0x000fe200078e00ff */
[----:B------:R-:W-:-:S02]  /*f810*/  PRMT R17, R12, 0x5410, R7 ;  /* 0x000054100c117816 */ /* 0x000fc40000000007 */
[----:B------:R-:W-:Y:S01]  /*f820*/  LOP3.LUT R5, R3, 0xffff, RZ, 0xc0, !PT ;  /* 0x0000ffff03057812 */ /* 0x000fe200078ec0ff */
[C---:B------:R-:W-:Y:S01]  /*f830*/  HMMA.16816.F32.BF16 R52, R8.reuse, R26, R52 ;  /* 0x0000001a0834723c */ /* 0x040fe20000041834 */
[----:B---3--:R-:W-:Y:S01]  /*f840*/  SHF.R.U32.HI R13, RZ, 0x10, R4 ;  /* 0x00000010ff0d7819 */ /* 0x008fe20000011604 */
[----:B------:R-:W-:Y:S01]  /*f850*/  FFMA.FTZ R4, R223, UR10, -R15 ;  /* 0x0000000adf047c23 */ /* 0x000fe2000801080f */
[----:B------:R-:W-:Y:S01]  /*f860*/  LOP3.LUT R12, R3, 0xff, RZ, 0xc0, !PT ;  /* 0x000000ff030c7812 */ /* 0x000fe200078ec0ff */
[----:B------:R-:W3:Y:S01]  /*f870*/  LDSM.16.MT88.4 R24, [R192+0x7000] ;  /* 0x00700000c018783b */ /* 0x000ee20000004200 */
[----:B------:R-:W-:Y:S01]  /*f880*/  SHF.R.U32.HI R5, RZ, 0x8, R5 ;  /* 0x00000008ff057819 */ /* 0x000fe20000011605 */
[----:B------:R2:W1:Y:S01]  /*f890*/  MUFU.EX2 R167, R4 ;  /* 0x0000000400a77308 */ /* 0x0004620000000800 */
[----:B------:R-:W-:Y:S01]  /*f8a0*/  SHF.R.U32.HI R7, RZ, 0x18, R3 ;  /* 0x00000018ff077819 */ /* 0x000fe20000011603 */
[----:B------:R-:W-:Y:S01]  /*f8b0*/  HMMA.16816.F32.BF16 R132, R8, R32, R132 ;  /* 0x000000200884723c */ /* 0x000fe20000041884 */
[----:B-----5:R-:W-:-:S05]  /*f8c0*/  FFMA.FTZ R6, R225, UR10, -R15 ;  /* 0x0000000ae1067c23 */ /* 0x020fca000801080f */
[----:B------:R5:W-:Y:S01]  /*f8d0*/  MUFU.EX2 R166, R6 ;  /* 0x0000000600a67308 */ /* 0x000be20000000800 */
[----:B------:R-:W-:Y:S01]  /*f8e0*/  HMMA.16816.F32.BF16 R140, R8, R34, R140 ;  /* 0x00000022088c723c */ /* 0x000fe2000004188c */
[----:B------:R-:W3:Y:S06]  /*f8f0*/  LDSM.16.MT88.4 R32, [R191+0x7000] ;  /* 0x00700000bf20783b */ /* 0x000eec0000004200 */
[----:B------:R-:W-:Y:S01]  /*f900*/  FFMA.FTZ R11, R147, UR10, -R0 ;  /* 0x0000000a930b7c23 */ /* 0x000fe20008010800 */
[----:B--2---:R-:W-:-:S03]  /*f910*/  SHF.R.U32.HI R4, RZ, 0x10, R3 ;  /* 0x00000010ff047819 */ /* 0x004fc60000011603 */
[----:B------:R-:W-:Y:S01]  /*f920*/  MUFU.EX2 R45, R11 ;  /* 0x0000000b002d7308 */ /* 0x000fe20000000800 */
[----:B------:R-:W-:Y:S02]  /*f930*/  LOP3.LUT R3, R4, 0xff, RZ, 0xc0, !PT ;  /* 0x000000ff04037812 */ /* 0x000fe400078ec0ff */
[----:B------:R-:W-:Y:S01]  /*f940*/  PRMT R4, R12, 0x5410, R5 ;  /* 0x000054100c047816 */ /* 0x000fe20000000005 */
[----:B-----5:R-:W-:Y:S01]  /*f950*/  FFMA.FTZ R6, R224, UR10, -R15 ;  /* 0x0000000ae0067c23 */ /* 0x020fe2000801080f */
[----:B------:R-:W-:Y:S02]  /*f960*/  LOP3.LUT R12, R13, 0xff, RZ, 0xc0, !PT ;  /* 0x000000ff0d0c7812 */ /* 0x000fe400078ec0ff */
[----:B------:R-:W-:Y:S01]  /*f970*/  PRMT R5, R3, 0x5410, R7 ;  /* 0x0000541003057816 */ /* 0x000fe20000000007 */
[----:B------:R1:W2:Y:S01]  /*f980*/  MUFU.EX2 R165, R6 ;  /* 0x0000000600a57308 */ /* 0x0002a20000000800 */
[----:B------:R-:W-:Y:S01]  /*f990*/  FFMA.FTZ R7, R145, UR10, -R2 ;  /* 0x0000000a91077c23 */ /* 0x000fe20008010802 */
[----:B------:R-:W-:-:S02]  /*f9a0*/  PRMT R12, R12, 0x5410, R16 ;  /* 0x000054100c0c7816 */ /* 0x000fc40000000010 */
[--C-:B------:R-:W-:Y:S02]  /*f9b0*/  HSET2.LE.AND R5, R5, R237.reuse, PT ;  /* 0x000000ed05057233 */ /* 0x100fe40003803000 */
[----:B------:R-:W-:Y:S02]  /*f9c0*/  HSET2.LE.AND R3, R4, R237, PT ;  /* 0x000000ed04037233 */ /* 0x000fe40003803000 */
[----:B------:R5:W-:Y:S01]  /*f9d0*/  MUFU.EX2 R47, R7 ;  /* 0x00000007002f7308 */ /* 0x000be20000000800 */
[----:B------:R-:W-:-:S04]  /*f9e0*/  F2FP.BF16.F32.PACK_AB R4, R171, R172 ;  /* 0x000000acab04723e */ /* 0x000fc800000010ff */
[----:B------:R-:W-:Y:S02]  /*f9f0*/  LOP3.LUT R4, R3, R4, RZ, 0xc0, !PT ;  /* 0x0000000403047212 */ /* 0x000fe400078ec0ff */
[--C-:B------:R-:W-:Y:S01]  /*fa00*/  HSET2.LE.AND R3, R17, R237.reuse, PT ;  /* 0x000000ed11037233 */ /* 0x100fe20003803000 */
[----:B------:R-:W-:Y:S01]  /*fa10*/  FFMA.FTZ R17, R146, UR10, -R0 ;  /* 0x0000000a92117c23 */ /* 0x000fe20008010800 */
[----:B-1----:R-:W-:Y:S02]  /*fa20*/  F2FP.BF16.F32.PACK_AB R6, R167, R168 ;  /* 0x000000a8a706723e */ /* 0x002fe400000010ff */
[----:B--2---:R-:W-:Y:S01]  /*fa30*/  F2FP.BF16.F32.PACK_AB R16, R165, R166 ;  /* 0x000000a6a510723e */ /* 0x004fe200000010ff */
[----:B------:R-:W-:Y:S01]  /*fa40*/  MUFU.EX2 R43, R17 ;  /* 0x00000011002b7308 */ /* 0x000fe20000000800 */
[----:B------:R-:W-:Y:S01]  /*fa50*/  LOP3.LUT R5, R5, R6, RZ, 0xc0, !PT ;  /* 0x0000000605057212 */ /* 0x000fe200078ec0ff */
[----:B------:R-:W-:Y:S01]  /*fa60*/  FFMA.FTZ R6, R144, UR10, -R2 ;  /* 0x0000000a90067c23 */ /* 0x000fe20008010802 */
[----:B-----5:R-:W-:Y:S01]  /*fa70*/  HSET2.LE.AND R7, R12, R237, PT ;  /* 0x000000ed0c077233 */ /* 0x020fe20003803000 */
[----:B------:R-:W-:-:S04]  /*fa80*/  IMAD.WIDE.U32 R12, R39, -0x326172a9, RZ ;  /* 0xcd9e8d57270c7825 */ /* 0x000fc800078e00ff */
[----:B------:R1:W-:Y:S01]  /*fa90*/  MUFU.EX2 R46, R6 ;  /* 0x00000006002e7308 */ /* 0x0003e20000000800 */
[----:B------:R-:W-:Y:S02]  /*faa0*/  LOP3.LUT R7, R7, R16, RZ, 0xc0, !PT ;  /* 0x0000001007077212 */ /* 0x000fe400078ec0ff */
[C---:B------:R-:W-:Y:S02]  /*fab0*/  LOP3.LUT R8, R12.reuse, 0xffff, RZ, 0xc0, !PT ;  /* 0x0000ffff0c087812 */ /* 0x040fe400078ec0ff */
[----:B------:R-:W-:Y:S02]  /*fac0*/  LOP3.LUT R9, R12, 0xff, RZ, 0xc0, !PT ;  /* 0x000000ff0c097812 */ /* 0x000fe400078ec0ff */
[----:B------:R-:W-:Y:S02]  /*fad0*/  SHF.R.U32.HI R8, RZ, 0x8, R8 ;  /* 0x00000008ff087819 */ /* 0x000fe40000011608 */
[----:B------:R-:W-:Y:S02]  /*fae0*/  SHF.R.U32.HI R10, RZ, 0x10, R12 ;  /* 0x00000010ff0a7819 */ /* 0x000fe4000001160c */
[----:B------:R-:W-:Y:S01]  /*faf0*/  PRMT R16, R9, 0x5410, R8 ;  /* 0x0000541009107816 */ /* 0x000fe20000000008 */
[----:B------:R-:W-:Y:S01]  /*fb00*/  FFMA.FTZ R9, R220, UR10, -R0 ;  /* 0x0000000adc097c23 */ /* 0x000fe20008010800 */
[----:B------:R-:W-:-:S02]  /*fb10*/  SHF.R.U32.HI R12, RZ, 0x18, R12 ;  /* 0x00000018ff0c7819 */ /* 0x000fc4000001160c */
[----:B------:R-:W-:Y:S01]  /*fb20*/  LOP3.LUT R11, R10, 0xff, RZ, 0xc0, !PT ;  /* 0x000000ff0a0b7812 */ /* 0x000fe200078ec0ff */
[----:B------:R2:W-:Y:S01]  /*fb30*/  MUFU.EX2 R41, R9 ;  /* 0x0000000900297308 */ /* 0x0005e20000000800 */
[----:B-1----:R-:W-:-:S04]  /*fb40*/  F2FP.BF16.F32.PACK_AB R6, R169, R170 ;  /* 0x000000aaa906723e */ /* 0x002fc800000010ff */
[----:B------:R-:W-:Y:S02]  /*fb50*/  LOP3.LUT R6, R3, R6, RZ, 0xc0, !PT ;  /* 0x0000000603067212 */ /* 0x000fe400078ec0ff */
[----:B------:R-:W-:Y:S02]  /*fb60*/  LOP3.LUT R3, R13, UR21, R18, 0x96, !PT ;  /* 0x000000150d037c12 */ /* 0x000fe4000f8e9612 */
[----:B------:R-:W-:Y:S01]  /*fb70*/  PRMT R13, R11, 0x5410, R12 ;  /* 0x000054100b0d7816 */ /* 0x000fe2000000000c */
[----:B------:R-:W-:Y:S01]  /*fb80*/  FFMA.FTZ R11, R226, UR10, -R14 ;  /* 0x0000000ae20b7c23 */ /* 0x000fe2000801080e */
[C---:B------:R-:W-:Y:S01]  /*fb90*/  LOP3.LUT R8, R3.reuse, 0xffff, RZ, 0xc0, !PT ;  /* 0x0000ffff03087812 */ /* 0x040fe200078ec0ff */
[----:B------:R-:W-:Y:S01]  /*fba0*/  HMMA.16816.F32.BF16 R124, R4, R30, R84 ;  /* 0x0000001e047c723c */ /* 0x000fe20000041854 */
[----:B------:R-:W-:Y:S01]  /*fbb0*/  LOP3.LUT R10, R3, 0xff, RZ, 0xc0, !PT ;  /* 0x000000ff030a7812 */ /* 0x000fe200078ec0ff */
[----:B------:R-:W-:Y:S01]  /*fbc0*/  MUFU.EX2 R164, R11 ;  /* 0x0000000b00a47308 */ /* 0x000fe20000000800 */
[----:B------:R-:W-:Y:S01]  /*fbd0*/  SHF.R.U32.HI R8, RZ, 0x8, R8 ;  /* 0x00000008ff087819 */ /* 0x000fe20000011608 */
[----:B--2---:R-:W-:-:S02]  /*fbe0*/  FFMA.FTZ R9, R221, UR10, -R0 ;  /* 0x0000000add097c23 */ /* 0x004fc40008010800 */
[C---:B----4-:R-:W-:Y:S01]  /*fbf0*/  HMMA.16816.F32.BF16 R100, R4.reuse, R20, R100 ;  /* 0x000000140464723c */ /* 0x050fe20000041864 */
[----:B------:R-:W-:Y:S02]  /*fc00*/  PRMT R12, R10, 0x5410, R8 ;  /* 0x000054100a0c7816 */ /* 0x000fe40000000008 */
[----:B------:R-:W-:Y:S01]  /*fc10*/  SHF.R.U32.HI R8, RZ, 0x10, R3 ;  /* 0x00000010ff087819 */ /* 0x000fe20000011603 */
[----:B------:R1:W2:Y:S01]  /*fc20*/  MUFU.EX2 R39, R9 ;  /* 0x0000000900277308 */ /* 0x0002a20000000800 */
[----:B------:R-:W-:Y:S01]  /*fc30*/  F2FP.BF16.F32.PACK_AB R10, R148, R151 ;  /* 0x00000097940a723e */ /* 0x000fe200000010ff */
[----:B------:R-:W-:Y:S01]  /*fc40*/  HMMA.16816.F32.BF16 R108, R4, R22, R108 ;  /* 0x00000016046c723c */ /* 0x000fe2000004186c */
[----:B------:R-:W-:-:S05]  /*fc50*/  LOP3.LUT R8, R8, 0xff, RZ, 0xc0, !PT ;  /* 0x000000ff08087812 */ /* 0x000fca00078ec0ff */
[C---:B---3--:R-:W-:Y:S01]  /*fc60*/  HMMA.16816.F32.BF16 R116, R4.reuse, R24, R104 ;  /* 0x000000180474723c */ /* 0x048fe20000041868 */
[----:B------:R-:W-:Y:S05]  /*fc70*/  LDSM.16.MT88.4 R104, [R192+0x7800] ;  /* 0x00780000c068783b */ /* 0x000fea0000004200 */
[----:B------:R-:W-:Y:S01]  /*fc80*/  HMMA.16816.F32.BF16 R112, R4, R26, R92 ;  /* 0x0000001a0470723c */ /* 0x000fe2000004185c */
[----:B-1----:R-:W-:Y:S02]  /*fc90*/  SHF.R.U32.HI R9, RZ, 0x18, R3 ;  /* 0x00000018ff097819 */ /* 0x002fe40000011603 */
[----:B------:R-:W-:-:S03]  /*fca0*/  HSET2.LE.AND R3, R16, R237, PT ;  /* 0x000000ed10037233 */ /* 0x000fc60003803000 */
[C---:B------:R-:W-:Y:S01]  /*fcb0*/  HMMA.16816.F32.BF16 R144, R4.reuse, R28, R96 ;  /* 0x0000001c0490723c */ /* 0x040fe20000041860 */
[----:B------:R-:W-:Y:S01]  /*fcc0*/  PRMT R11, R8, 0x5410, R9 ;  /* 0x00005410080b7816 */ /* 0x000fe20000000009 */
[--C-:B------:R-:W-:Y:S01]  /*fcd0*/  FFMA.FTZ R9, R228, UR10, -R14.reuse ;  /* 0x0000000ae4097c23 */ /* 0x100fe2000801080e */
[--C-:B------:R-:W-:Y:S01]  /*fce0*/  HSET2.LE.AND R8, R12, R237.reuse, PT ;  /* 0x000000ed0c087233 */ /* 0x100fe20003803000 */
[----:B------:R-:W-:Y:S01]  /*fcf0*/  FFMA.FTZ R16, R229, UR10, -R14 ;  /* 0x0000000ae5107c23 */ /* 0x000fe2000801080e */
[----:B------:R-:W-:Y:S01]  /*fd00*/  LOP3.LUT R10, R3, R10, RZ, 0xc0, !PT ;  /* 0x0000000a030a7212 */ /* 0x000fe200078ec0ff */
[C---:B------:R-:W-:Y:S01]  /*fd10*/  HMMA.16816.F32.BF16 R128, R4.reuse, R32, R88 ;  /* 0x000000200480723c */ /* 0x040fe20000041858 */
[--C-:B------:R-:W-:Y:S01]  /*fd20*/  HSET2.LE.AND R3, R13, R237.reuse, PT ;  /* 0x000000ed0d037233 */ /* 0x100fe20003803000 */
[----:B------:R1:W3:Y:S01]  /*fd30*/  MUFU.EX2 R161, R9 ;  /* 0x0000000900a17308 */ /* 0x0002e20000000800 */
[----:B------:R-:W-:Y:S01]  /*fd40*/  HSET2.LE.AND R12, R11, R237, PT ;  /* 0x000000ed0b0c7233 */ /* 0x000fe20003803000 */
[----:B------:R-:W4:Y:S01]  /*fd50*/  LDSM.16.MT88.4 R88, [R189+0x7800] ;  /* 0x00780000bd58783b */ /* 0x000f220000004200 */
[----:B--2---:R-:W-:Y:S01]  /*fd60*/  F2FP.BF16.F32.PACK_AB R11, R39, R41 ;  /* 0x00000029270b723e */ /* 0x004fe200000010ff */
[----:B------:R-:W-:Y:S01]  /*fd70*/  HMMA.16816.F32.BF16 R84, R4, R34, R80 ;  /* 0x000000220454723c */ /* 0x000fe20000041850 */
[----:B------:R-:W-:-:S02]  /*fd80*/  F2FP.BF16.F32.PACK_AB R13, R45, R43 ;  /* 0x0000002b2d0d723e */ /* 0x000fc400000010ff */
[----:B------:R-:W-:Y:S01]  /*fd90*/  LOP3.LUT R11, R3, R11, RZ, 0xc0, !PT ;  /* 0x0000000b030b7212 */ /* 0x000fe200078ec0ff */
[----:B------:R-:W-:Y:S01]  /*fda0*/  MUFU.EX2 R160, R16 ;  /* 0x0000001000a07308 */ /* 0x000fe20000000800 */
[----:B------:R-:W-:Y:S02]  /*fdb0*/  LOP3.LUT R3, R19, UR12, R40, 0x96, !PT ;  /* 0x0000000c13037c12 */ /* 0x000fe4000f8e9628 */
[----:B------:R-:W-:Y:S01]  /*fdc0*/  FFMA.FTZ R4, R235, UR10, -R14 ;  /* 0x0000000aeb047c23 */ /* 0x000fe2000801080e */
[----:B------:R-:W-:Y:S02]  /*fdd0*/  LOP3.LUT R5, R37, UR12, R44, 0x96, !PT ;  /* 0x0000000c25057c12 */ /* 0x000fe4000f8e962c */
[----:B------:R-:W-:-:S04]  /*fde0*/  IMAD.WIDE.U32 R6, R3, -0x2daee0ad, RZ ;  /* 0xd2511f5303067825 */ /* 0x000fc800078e00ff */
[----:B------:R-:W-:Y:S01]  /*fdf0*/  FFMA.FTZ R3, R227, UR10, -R15 ;  /* 0x0000000ae3037c23 */ /* 0x000fe2000801080f */
[----:B------:R2:W-:Y:S01]  /*fe00*/  MUFU.EX2 R37, R4 ;  /* 0x0000000400257308 */ /* 0x0005e20000000800 */
[----:B-1----:R-:W-:-:S04]  /*fe10*/  F2FP.BF16.F32.PACK_AB R9, R153, R152 ;  /* 0x000000989909723e */ /* 0x002fc800000010ff */
[----:B------:R-:W-:Y:S02]  /*fe20*/  LOP3.LUT R8, R8, R9, RZ, 0xc0, !PT ;  /* 0x0000000908087212 */ /* 0x000fe400078ec0ff */
[----:B------:R-:W-:Y:S01]  /*fe30*/  LOP3.LUT R9, R12, R13, RZ, 0xc0, !PT ;  /* 0x0000000d0c097212 */ /* 0x000fe200078ec0ff */
[----:B------:R1:W-:Y:S01]  /*fe40*/  MUFU.EX2 R36, R3 ;  /* 0x0000000300247308 */ /* 0x0003e20000000800 */
[----:B------:R-:W-:Y:S01]  /*fe50*/  FFMA.FTZ R13, R230, UR10, -R15 ;  /* 0x0000000ae60d7c23 */ /* 0x000fe2000801080f */
[----:B------:R-:W-:-:S04]  /*fe60*/  LOP3.LUT R12, R7, UR23, R38, 0x96, !PT ;  /* 0x00000017070c7c12 */ /* 0x000fc8000f8e9626 */
[----:B------:R-:W-:Y:S02]  /*fe70*/  HMMA.16816.F32.BF16 R60, R8, R24, R60 ;  /* 0x00000018083c723c */ /* 0x000fe4000004183c */
[----:B------:R5:W4:Y:S01]  /*fe80*/  MUFU.EX2 R24, R13 ;  /* 0x0000000d00187308 */ /* 0x000b220000000800 */
[----:B--2---:R-:W-:-:S03]  /*fe90*/  IMAD.WIDE.U32 R4, R5, -0x2daee0ad, RZ ;  /* 0xd2511f5305047825 */ /* 0x004fc600078e00ff */
[C---:B------:R-:W-:Y:S01]  /*fea0*/  HMMA.16816.F32.BF16 R64, R8.reuse, R22, R64 ;  /* 0x000000160840723c */ /* 0x040fe20000041840 */
[C---:B------:R-:W-:Y:S02]  /*feb0*/  LOP3.LUT R16, R4.reuse, 0xff, RZ, 0xc0, !PT ;  /* 0x000000ff04107812 */ /* 0x040fe400078ec0ff */
[----:B------:R-:W-:Y:S02]  /*fec0*/  SHF.R.U32.HI R17, RZ, 0x18, R4 ;  /* 0x00000018ff117819 */ /* 0x000fe40000011604 */
[----:B-1----:R-:W-:Y:S01]  /*fed0*/  LOP3.LUT R3, R4, 0xffff, RZ, 0xc0, !PT ;  /* 0x0000ffff04037812 */ /* 0x002fe200078ec0ff */
[C---:B------:R-:W-:Y:S03]  /*fee0*/  HMMA.16816.F32.BF16 R76, R8.reuse, R20, R76 ;  /* 0x00000014084c723c */ /* 0x040fe6000004184c */
[----:B------:R-:W-:Y:S02]  /*fef0*/  SHF.R.U32.HI R14, RZ, 0x8, R3 ;  /* 0x00000008ff0e7819 */ /* 0x000fe40000011603 */
[----:B------:R-:W-:Y:S01]  /*ff00*/  LOP3.LUT R3, R5, UR23, R42, 0x96, !PT ;  /* 0x0000001705037c12 */ /* 0x000fe2000f8e962a */
[C---:B------:R-:W-:Y:S01]  /*ff10*/  HMMA.16816.F32.BF16 R132, R8.reuse, R32, R132 ;  /* 0x000000200884723c */ /* 0x040fe20000041884 */
[----:B------:R-:W-:Y:S01]  /*ff20*/  SHF.R.U32.HI R5, RZ, 0x10, R4 ;  /* 0x00000010ff057819 */ /* 0x000fe20000011604 */
[--C-:B------:R-:W-:Y:S01]  /*ff30*/  FFMA.FTZ R4, R231, UR10, -R15.reuse ;  /* 0x0000000ae7047c23 */ /* 0x100fe2000801080f */
[----:B-----5:R-:W-:Y:S01]  /*ff40*/  LOP3.LUT R13, R3, 0xffff, RZ, 0xc0, !PT ;  /* 0x0000ffff030d7812 */ /* 0x020fe200078ec0ff */
[----:B------:R-:W-:Y:S01]  /*ff50*/  FFMA.FTZ R15, R236, UR10, -R15 ;  /* 0x0000000aec0f7c23 */ /* 0x000fe2000801080f */
[----:B------:R-:W-:Y:S01]  /*ff60*/  PRMT R16, R16, 0x5410, R14 ;  /* 0x0000541010107816 */ /* 0x000fe2000000000e */
[----:B------:R1:W-:Y:S01]  /*ff70*/  MUFU.EX2 R23, R4 ;  /* 0x0000000400177308 */ /* 0x0003e20000000800 */
[----:B------:R-:W-:Y:S01]  /*ff80*/  SHF.R.U32.HI R13, RZ, 0x8, R13 ;  /* 0x00000008ff0d7819 */ /* 0x000fe2000001160d */
[--C-:B------:R-:W-:Y:S01]  /*ff90*/  FFMA.FTZ R14, R156, UR10, -R2.reuse ;  /* 0x0000000a9c0e7c23 */ /* 0x100fe20008010802 */
[----:B------:R-:W-:Y:S01]  /*ffa0*/  FFMA.FTZ R2, R157, UR10, -R2 ;  /* 0x0000000a9d027c23 */ /* 0x000fe20008010802 */
[C---:B------:R-:W-:Y:S04]  /*ffb0*/  HMMA.16816.F32.BF16 R56, R8.reuse, R26, R56 ;  /* 0x0000001a0838723c */ /* 0x040fe80000041838 */
[----:B------:R2:W5:Y:S02]  /*ffc0*/  MUFU.EX2 R22, R15 ;  /* 0x0000000f00167308 */ /* 0x0005640000000800 */
[C---:B------:R-:W-:Y:S06]  /*ffd0*/  HMMA.16816.F32.BF16 R48, R8.reuse, R28, R48 ;  /* 0x0000001c0830723c */ /* 0x040fec0000041830 */
[----:B------:R4:W-:Y:S01]  /*ffe0*/  MUFU.EX2 R20, R2 ;  /* 0x0000000200147308 */ /* 0x0009e20000000800 */
[----:B-1----:R-:W-:Y:S01]  /*fff0*/  LOP3.LUT R4, R5, 0xff, RZ, 0xc0, !PT ;  /* 0x000000ff05047812 */ /* 0x002fe200078ec0ff */
[----:B------:R-:W-:Y:S01]  /*10000*/  HMMA.16816.F32.BF16 R52, R8, R30, R52 ;  /* 0x0000001e0834723c */ /* 0x000fe20000041834 */
[----:B------:R-:W-:-:S02]  /*10010*/  LOP3.LUT R5, R3, 0xff, RZ, 0xc0, !PT ;  /* 0x000000ff03057812 */ /* 0x000fc400078ec0ff */
[----:B------:R-:W-:Y:S02]  /*10020*/  PRMT R17, R4, 0x5410, R17 ;  /* 0x0000541004117816 */ /* 0x000fe40000000011 */
[----:B------:R-:W-:Y:S01]  /*10030*/  PRMT R4, R5, 0x5410, R13 ;  /* 0x0000541005047816 */ /* 0x000fe2000000000d */
[----:B------:R5:W1:Y:S01]  /*10040*/  MUFU.EX2 R21, R14 ;  /* 0x0000000e00157308 */ /* 0x000a620000000800 */
[--C-:B------:R-:W-:Y:S01]  /*10050*/  SHF.R.U32.HI R5, RZ, 0x10, R3.reuse ;  /* 0x00000010ff057819 */ /* 0x100fe20000011603 */
[----:B--2---:R-:W-:Y:S01]  /*10060*/  FFMA.FTZ R15, R162, UR10, -R0 ;  /* 0x0000000aa20f7c23 */ /* 0x004fe20008010800 */
[----:B------:R-:W-:Y:S01]  /*10070*/  SHF.R.U32.HI R13, RZ, 0x18, R3 ;  /* 0x00000018ff0d7819 */ /* 0x000fe20000011603 */
[----:B------:R-:W-:Y:S01]  /*10080*/  HMMA.16816.F32.BF16 R32, R8, R34, R140 ;  /* 0x000000220820723c */ /* 0x000fe2000004188c */
[----:B------:R-:W-:Y:S02]  /*10090*/  LOP3.LUT R5, R5, 0xff, RZ, 0xc0, !PT ;  /* 0x000000ff05057812 */ /* 0x000fe400078ec0ff */
[----:B------:R-:W-:Y:S01]  /*100a0*/  HSET2.LE.AND R3, R4, R237, PT ;  /* 0x000000ed04037233 */ /* 0x000fe20003803000 */
[----:B------:R-:W-:Y:S01]  /*100b0*/  MUFU.EX2 R15, R15 ;  /* 0x0000000f000f7308 */ /* 0x000fe20000000800 */
[----:B------:R-:W-:-:S02]  /*100c0*/  PRMT R5, R5, 0x5410, R13 ;  /* 0x0000541005057816 */ /* 0x000fc4000000000d */
[----:B---3--:R-:W-:Y:S02]  /*100d0*/  F2FP.BF16.F32.PACK_AB R4, R161, R164 ;  /* 0x000000a4a104723e */ /* 0x008fe400000010ff */
[--C-:B------:R-:W-:Y:S02]  /*100e0*/  HSET2.LE.AND R13, R17, R237.reuse, PT ;  /* 0x000000ed110d7233 */ /* 0x100fe40003803000 */
[----:B------:R-:W-:Y:S02]  /*100f0*/  LOP3.LUT R136, R3, R4, RZ, 0xc0, !PT ;  /* 0x0000000403887212 */ /* 0x000fe400078ec0ff */
[----:B----4-:R-:W-:Y:S02]  /*10100*/  HSET2.LE.AND R2, R5, R237, PT ;  /* 0x000000ed05027233 */ /* 0x010fe40003803000 */
[----:B------:R-:W-:Y:S02]  /*10110*/  F2FP.BF16.F32.PACK_AB R3, R24, R36 ;  /* 0x000000241803723e */ /* 0x000fe400000010ff */
[----:B-----5:R-:W-:-:S02]  /*10120*/  F2FP.BF16.F32.PACK_AB R14, R22, R23 ;  /* 0x00000017160e723e */ /* 0x020fc400000010ff */
[----:B------:R-:W-:Y:S01]  /*10130*/  LOP3.LUT R137, R2, R3, RZ, 0xc0, !PT ;  /* 0x0000000302897212 */ /* 0x000fe200078ec0ff */
[----:B------:R-:W-:Y:S01]  /*10140*/  FFMA.FTZ R2, R158, UR10, -R0 ;  /* 0x0000000a9e027c23 */ /* 0x000fe20008010800 */
[----:B------:R-:W-:Y:S02]  /*10150*/  HSET2.LE.AND R4, R16, R237, PT ;  /* 0x000000ed10047233 */ /* 0x000fe40003803000 */
[----:B------:R-:W-:Y:S01]  /*10160*/  LOP3.LUT R139, R13, R14, RZ, 0xc0, !PT ;  /* 0x0000000e0d8b7212 */ /* 0x000fe200078ec0ff */
[----:B------:R-:W2:Y:S01]  /*10170*/  LDSM.16.MT88.4 R16, [R191+0x7800] ;  /* 0x00780000bf10783b */ /* 0x000ea20000004200 */
[----:B------:R-:W-:Y:S01]  /*10180*/  F2FP.BF16.F32.PACK_AB R5, R37, R160 ;  /* 0x000000a02505723e */ /* 0x000fe200000010ff */
[----:B------:R3:W-:Y:S01]  /*10190*/  MUFU.EX2 R14, R2 ;  /* 0x00000002000e7308 */ /* 0x0007e20000000800 */
[----:B------:R-:W-:Y:S02]  /*101a0*/  SHF.R.U32.HI R3, RZ, 0x10, R6 ;  /* 0x00000010ff037819 */ /* 0x000fe40000011606 */
[----:B------:R-:W-:Y:S01]  /*101b0*/  LOP3.LUT R138, R4, R5, RZ, 0xc0, !PT ;  /* 0x00000005048a7212 */ /* 0x000fe200078ec0ff */
[----:B------:R-:W-:Y:S01]  /*101c0*/  FFMA.FTZ R5, R163, UR10, -R0 ;  /* 0x0000000aa3057c23 */ /* 0x000fe20008010800 */
[----:B------:R-:W-:-:S02]  /*101d0*/  LOP3.LUT R4, R6, 0xffff, RZ, 0xc0, !PT ;  /* 0x0000ffff06047812 */ /* 0x000fc400078ec0ff */
[----:B------:R-:W-:Y:S01]  /*101e0*/  LOP3.LUT R10, R6, 0xff, RZ, 0xc0, !PT ;  /* 0x000000ff060a7812 */ /* 0x000fe200078ec0ff */
[----:B------:R-:W4:Y:S01]  /*101f0*/  MUFU.EX2 R11, R5 ;  /* 0x00000005000b7308 */ /* 0x000f220000000800 */
[----:B------:R-:W-:Y:S01]  /*10200*/  SHF.R.U32.HI R9, RZ, 0x18, R6 ;  /* 0x00000018ff097819 */ /* 0x000fe20000011606 */
[C---:B------:R-:W-:Y:S01]  /*10210*/  HMMA.16816.F32.BF16 R92, R136.reuse, R90, R108 ;  /* 0x0000005a885c723c */ /* 0x040fe2000004186c */
[----:B------:R-:W-:Y:S02]  /*10220*/  LOP3.LUT R6, R3, 0xff, RZ, 0xc0, !PT ;  /* 0x000000ff03067812 */ /* 0x000fe400078ec0ff */
[----:B------:R-:W-:Y:S02]  /*10230*/  SHF.R.U32.HI R8, RZ, 0x8, R4 ;  /* 0x00000008ff087819 */ /* 0x000fe40000011604 */
[----:B------:R-:W-:Y:S01]  /*10240*/  SHF.R.U32.HI R4, RZ, 0x18, R12 ;  /* 0x00000018ff047819 */ /* 0x000fe2000001160c */
[----:B------:R-:W-:Y:S01]  /*10250*/  HMMA.16816.F32.BF16 R108, R136, R106, R112 ;  /* 0x0000006a886c723c */ /* 0x000fe20000041870 */
[----:B---3--:R-:W-:Y:S01]  /*10260*/  FFMA.FTZ R2, R159, UR10, -R0 ;  /* 0x0000000a9f027c23 */ /* 0x008fe20008010800 */
[----:B------:R-:W-:-:S02]  /*10270*/  SHF.R.U32.HI R0, RZ, 0x10, R12 ;  /* 0x00000010ff007819 */ /* 0x000fc4000001160c */
[----:B------:R-:W-:Y:S01]  /*10280*/  LOP3.LUT R7, R12, 0xff, RZ, 0xc0, !PT ;  /* 0x000000ff0c077812 */ /* 0x000fe200078ec0ff */
[----:B------:R3:W5:Y:S01]  /*10290*/  MUFU.EX2 R13, R2 ;  /* 0x00000002000d7308 */ /* 0x0007620000000800 */
[----:B------:R-:W-:Y:S01]  /*102a0*/  PRMT R6, R6, 0x5410, R9 ;  /* 0x0000541006067816 */ /* 0x000fe20000000009 */
[C---:B------:R-:W-:Y:S06]  /*102b0*/  HMMA.16816.F32.BF16 R80, R136.reuse, R88, R100 ;  /* 0x000000588850723c */ /* 0x040fec0000041864 */
[C---:B------:R-:W-:Y:S06]  /*102c0*/  HMMA.16816.F32.BF16 R96, R136.reuse, R104, R116 ;  /* 0x000000688860723c */ /* 0x040fec0000041874 */
[----:B------:R-:W-:Y:S01]  /*102d0*/  HMMA.16816.F32.BF16 R112, R136, R120, R144 ;  /* 0x000000788870723c */ /* 0x000fe20000041890 */
[----:B---3--:R-:W-:-:S05]  /*102e0*/  LOP3.LUT R2, R12, 0xffff, RZ, 0xc0, !PT ;  /* 0x0000ffff0c027812 */ /* 0x008fca00078ec0ff */
[C---:B------:R-:W-:Y:S01]  /*102f0*/  HMMA.16816.F32.BF16 R124, R136.reuse, R122, R124 ;  /* 0x0000007a887c723c */ /* 0x040fe2000004187c */
[----:B------:R-:W-:Y:S02]  /*10300*/  SHF.R.U32.HI R3, RZ, 0x8, R2 ;  /* 0x00000008ff037819 */ /* 0x000fe40000011602 */
[----:B------:R-:W-:Y:S02]  /*10310*/  LOP3.LUT R2, R0, 0xff, RZ, 0xc0, !PT ;  /* 0x000000ff00027812 */ /* 0x000fe400078ec0ff */
[----:B------:R-:W-:Y:S01]  /*10320*/  PRMT R0, R10, 0x5410, R8 ;  /* 0x000054100a007816 */ /* 0x000fe20000000008 */
[C---:B--2---:R-:W-:Y:S01]  /*10330*/  HMMA.16816.F32.BF16 R128, R136.reuse, R16, R128 ;  /* 0x000000108880723c */ /* 0x044fe20000041880 */
[----:B------:R-:W-:Y:S02]  /*10340*/  PRMT R2, R2, 0x5410, R4 ;  /* 0x0000541002027816 */ /* 0x000fe40000000004 */
[----:B------:R-:W-:Y:S02]  /*10350*/  PRMT R5, R7, 0x5410, R3 ;  /* 0x0000541007057816 */ /* 0x000fe40000000003 */
[--C-:B------:R-:W-:Y:S01]  /*10360*/  HSET2.LE.AND R0, R0, R237.reuse, PT ;  /* 0x000000ed00007233 */ /* 0x100fe20003803000 */
[----:B------:R-:W-:Y:S01]  /*10370*/  HMMA.16816.F32.BF16 R136, R136, R18, R84 ;  /* 0x000000128888723c */ /* 0x000fe20000041854 */
[----:B------:R-:W-:-:S02]  /*10380*/  HSET2.LE.AND R7, R2, R237, PT ;  /* 0x000000ed02077233 */ /* 0x000fc40003803000 */
[----:B-1----:R-:W-:Y:S02]  /*10390*/  F2FP.BF16.F32.PACK_AB R2, R20, R21 ;  /* 0x000000151402723e */ /* 0x002fe400000010ff */
[--C-:B------:R-:W-:Y:S02]  /*103a0*/  HSET2.LE.AND R3, R6, R237.reuse, PT ;  /* 0x000000ed06037233 */ /* 0x100fe40003803000 */
[----:B------:R-:W-:Y:S01]  /*103b0*/  LOP3.LUT R142, R0, R2, RZ, 0xc0, !PT ;  /* 0x00000002008e7212 */ /* 0x000fe200078ec0ff */
[----:B------:R-:W-:Y:S01]  /*103c0*/  FFMA.FTZ R2, R175, R69, R213 ;  /* 0x00000045af027223 */ /* 0x000fe200000100d5 */
[----:B----4-:R-:W-:Y:S02]  /*103d0*/  F2FP.BF16.F32.PACK_AB R0, R11, R15 ;  /* 0x0000000f0b00723e */ /* 0x010fe400000010ff */
[----:B-----5:R-:W-:Y:S02]  /*103e0*/  F2FP.BF16.F32.PACK_AB R4, R13, R14 ;  /* 0x0000000e0d04723e */ /* 0x020fe400000010ff */
[----:B------:R-:W-:-:S02]  /*103f0*/  HSET2.LE.AND R5, R5, R237, PT ;  /* 0x000000ed05057233 */ /* 0x000fc40003803000 */
[----:B------:R-:W-:Y:S02]  /*10400*/  F2FP.BF16.F32.PACK_AB R6, R46, R47 ;  /* 0x0000002f2e06723e */ /* 0x000fe400000010ff */
        /* <DEDUP_REMOVED lines=77> */
[----:B-1----:R-:W-:-:S15]  /*108e0*/  HMMA.16816.F32.BF16 R140, R140, R18, R32 ;  /* 0x000000128c8c723c */ /* 0x002fde0000041820 */
[----:B------:R-:W-:-:S09]  /*108f0*/  NOP ;  /* 0x0000000000007918 */ /* 0x000fd20000000000 */
.L_x_1978:
[----:B------:R-:W-:-:S13]  /*10900*/  ISETP.GT.AND P0, PT, R212, UR22, PT ;  /* 0x00000016d4007c0c */ /* 0x000fda000bf04270 */
[----:B------:R-:W-:Y:S05]  /*10910*/  @!P0 BRA `(.L_x_1981) ;  /* 0x0000004800748947 */ /* 0x000fea0003800000 */
[C---:B------:R-:W-:Y:S01]  /*10920*/  IADD3 R2, R250.reuse, 0x4, RZ ;  /* 0x00000004fa027810 */ /* 0x040fe20007ffe0ff */
[----:B------:R-:W-:Y:S01]  /*10930*/  IMAD.WIDE.U32 R4, R250, -0x326172a9, RZ ;  /* 0xcd9e8d57fa047825 */ /* 0x000fe200078e00ff */
[----:B------:R-:W2:Y:S01]  /*10940*/  LDL.LU R0, [R1+0x30] ;  /* 0x0000300001007983 */ /* 0x000ea20000300800 */
[----:B------:R-:W-:Y:S01]  /*10950*/  SHF.L.U64.HI R240, R244, 0x5, R245 ;  /* 0x00000005f4f07819 */ /* 0x000fe200000102f5 */
[----:B------:R-:W-:Y:S01]  /*10960*/  ULDC UR4, c[0x0][0x2ec] ;  /* 0x0000bb0000047ab9 */ /* 0x000fe20000000800 */
[----:B------:R-:W-:Y:S01]  /*10970*/  IMAD.WIDE.U32 R2, R2, -0x326172a9, RZ ;  /* 0xcd9e8d5702027825 */ /* 0x000fe200078e00ff */
[----:B------:R1:W-:Y:S01]  /*10980*/  STL.64 [R1+0x8], R4 ;  /* 0x0000080401007387 */ /* 0x0003e20000100a00 */
[-C--:B------:R-:W-:Y:S01]  /*10990*/  LOP3.LUT R236, R5, R249.reuse, RZ, 0x3c, !PT ;  /* 0x000000f905ec7212 */ /* 0x080fe200078e3cff */
[----:B------:R-:W-:Y:S01]  /*109a0*/  ULDC.64 UR6, c[0x0][0x218] ;  /* 0x0000860000067ab9 */ /* 0x000fe20000000a00 */
[----:B------:R-:W-:Y:S01]  /*109b0*/  IMAD.SHL.U32 R239, R244, 0x20, RZ ;  /* 0x00000020f4ef7824 */ /* 0x000fe200078e00ff */
[----:B------:R3:W-:Y:S01]  /*109c0*/  STL.64 [R1], R2 ;  /* 0x0000000201007387 */ /* 0x0007e20000100a00 */
[----:B------:R-:W-:Y:S01]  /*109d0*/  LOP3.LUT R234, R3, R249, RZ, 0x3c, !PT ;  /* 0x000000f903ea7212 */ /* 0x000fe200078e3cff */
[C---:B------:R-:W-:Y:S01]  /*109e0*/  IMAD.SHL.U32 R233, R242.reuse, 0x20, RZ ;  /* 0x00000020f2e97824 */ /* 0x040fe200078e00ff */
[----:B------:R-:W-:Y:S01]  /*109f0*/  SHF.L.U64.HI R238, R242, 0x5, R243 ;  /* 0x00000005f2ee7819 */ /* 0x000fe200000102f3 */
[----:B------:R-:W-:Y:S01]  /*10a00*/  IMAD.MOV.U32 R69, RZ, RZ, R72 ;  /* 0x000000ffff457224 */ /* 0x000fe200078e0048 */
[----:B------:R-:W-:Y:S01]  /*10a10*/  PRMT R232, R241, 0x7054, R241 ;  /* 0x00007054f1e87816 */ /* 0x000fe200000000f1 */
[----:B------:R-:W-:Y:S01]  /*10a20*/  IMAD.MOV.U32 R75, RZ, RZ, R70 ;  /* 0x000000ffff4b7224 */ /* 0x000fe200078e0046 */
[----:B------:R-:W-:Y:S01]  /*10a30*/  MOV R68, R73 ;  /* 0x0000004900447202 */ /* 0x000fe20000000f00 */
[----:B------:R-:W-:Y:S01]  /*10a40*/  ULDC.64 UR10, c[0x0][0x220] ;  /* 0x00008800000a7ab9 */ /* 0x000fe20000000a00 */
[----:B------:R-:W-:Y:S01]  /*10a50*/  MOV R74, R71 ;  /* 0x00000047004a7202 */ /* 0x000fe20000000f00 */
[----:B------:R-:W-:Y:S01]  /*10a60*/  ULDC.64 UR8, c[0x0][0x248] ;  /* 0x0000920000087ab9 */ /* 0x000fe20000000a00 */
[----:B-1----:R-:W4:Y:S04]  /*10a70*/  LDL.LU.64 R4, [R1+0x10] ;  /* 0x0000100001047983 */ /* 0x002f280000300a00 */
[----:B---3--:R-:W4:Y:S01]  /*10a80*/  LDL.LU.64 R2, [R1+0x18] ;  /* 0x0000180001027983 */ /* 0x008f220000300a00 */
[----:B------:R-:W-:-:S04]  /*10a90*/  IMAD.WIDE.U32 R236, R236, -0x2daee0ad, RZ ;  /* 0xd2511f53ecec7825 */ /* 0x000fc800078e00ff */
[----:B------:R-:W-:-:S04]  /*10aa0*/  IMAD.WIDE.U32 R234, R234, -0x2daee0ad, RZ ;  /* 0xd2511f53eaea7825 */ /* 0x000fc800078e00ff */
[----:B--2---:R-:W-:Y:S01]  /*10ab0*/  IMAD.WIDE.U32 R230, R0, -0x2daee0ad, RZ ;  /* 0xd2511f5300e67825 */ /* 0x004fe200078e00ff */
[----:B----4-:R-:W-:-:S05]  /*10ac0*/  MOV R3, R5 ;  /* 0x0000000500037202 */ /* 0x010fca0000000f00 */
[----:B------:R1:W-:Y:S01]  /*10ad0*/  STL.64 [R1+0x30], R2 ;  /* 0x0000300201007387 */ /* 0x0003e20000100a00 */
[----:B------:R-:W-:Y:S05]  /*10ae0*/  BRA `(.L_x_1982) ;  /* 0x00000000006c7947 */ /* 0x000fea0003800000 */
.L_x_1984:
[----:B------:R-:W2:Y:S01]  /*10af0*/  LDL.64 R154, [R1+0x50] ;  /* 0x00005000019a7983 */ /* 0x000ea20000100a00 */
[----:B------:R-:W-:Y:S03]  /*10b00*/  VIADD R8, R212, 0xfffffffe ;  /* 0xfffffffed4087836 */ /* 0x000fe60000000000 */
[----:B------:R-:W3:Y:S01]  /*10b10*/  LDL.64 R152, [R1+0x48] ;  /* 0x0000480001987983 */ /* 0x000ee20000100a00 */
[C---:B------:R-:W-:Y:S01]  /*10b20*/  IMAD.WIDE.U32 R6, R8.reuse, UR8, RZ ;  /* 0x0000000808067c25 */ /* 0x040fe2000f8e00ff */
[----:B------:R-:W-:Y:S05]  /*10b30*/  SHF.R.S32.HI R9, RZ, 0x1f, R8 ;  /* 0x0000001fff097819 */ /* 0x000fea0000011408 */
[----:B------:R-:W-:Y:S04]  /*10b40*/  IMAD R9, R9, UR8, RZ ;  /* 0x0000000809097c24 */ /* 0x000fe8000f8e02ff */
[----:B------:R-:W-:Y:S04]  /*10b50*/  IMAD R9, R8, UR9, R9 ;  /* 0x0000000908097c24 */ /* 0x000fe8000f8e0209 */
[----:B------:R-:W-:Y:S01]  /*10b60*/  IMAD.IADD R9, R7, 0x1, R9 ;  /* 0x0000000107097824 */ /* 0x000fe200078e0209 */
[C---:B--2---:R-:W-:Y:S04]  /*10b70*/  LEA R8, P0, R6.reuse, R154, 0x6 ;  /* 0x0000009a06087211 */ /* 0x044fe800078030ff */
[----:B---3--:R-:W-:Y:S02]  /*10b80*/  LEA.HI.X R9, R6, R153, R9, 0x6, P0 ;  /* 0x0000009906097211 */ /* 0x008fe400000f3409 */
[C---:B------:R-:W-:Y:S04]  /*10b90*/  LEA R10, P0, R8.reuse, UR6, 0x1 ;  /* 0x00000006080a7c11 */ /* 0x040fe8000f8008ff */
[----:B------:R-:W-:Y:S02]  /*10ba0*/  LEA.HI.X R11, R8, UR7, R9, 0x1, P0 ;  /* 0x00000007080b7c11 */ /* 0x000fe400080f0c09 */
[-C--:B------:R-:W-:Y:S03]  /*10bb0*/  IADD3 R8, P0, R10, R233.reuse, RZ ;  /* 0x000000e90a087210 */ /* 0x080fe60007f1e0ff */
[----:B------:R-:W-:Y:S01]  /*10bc0*/  @!PT LDS RZ, [RZ] ;  /* 0x00000000fffff984 */ /* 0x000fe20000000800 */
[----:B------:R-:W-:Y:S01]  /*10bd0*/  @!PT LDS RZ, [RZ] ;  /* 0x00000000fffff984 */ /* 0x000fe20000000800 */
[----:B------:R-:W-:Y:S01]  /*10be0*/  @!PT LDS RZ, [RZ] ;  /* 0x00000000fffff984 */ /* 0x000fe20000000800 */
[----:B------:R1:W-:Y:S02]  /*10bf0*/  LDGSTS.E.BYPASS.LTC128B.128 [R214+0x4000], desc[UR24][R10.64] ;  /* 0x040000000ad67fae */ /* 0x0003e4000b901d58 */
[--C-:B------:R-:W-:Y:S01]  /*10c00*/  IMAD.X R9, R11, 0x1, R238.reuse, P0 ;  /* 0x000000010b097824 */ /* 0x100fe200000e06ee */
[-C--:B------:R-:W-:Y:S04]  /*10c10*/  IADD3 R6, P0, R8, R233.reuse, RZ ;  /* 0x000000e908067210 */ /* 0x080fe80007f1e0ff */
[----:B------:R1:W-:Y:S01]  /*10c20*/  LDGSTS.E.BYPASS.LTC128B.128 [R214+0x4800], desc[UR24][R8.64] ;  /* 0x0480000008d67fae */ /* 0x0003e2000b901d58 */
[--C-:B------:R-:W-:Y:S01]  /*10c30*/  IMAD.X R7, R9, 0x1, R238.reuse, P0 ;  /* 0x0000000109077824 */ /* 0x100fe200000e06ee */
[----:B------:R-:W-:Y:S04]  /*10c40*/  IADD3 R12, P0, R6, R233, RZ ;  /* 0x000000e9060c7210 */ /* 0x000fe80007f1e0ff */
[----:B------:R1:W-:Y:S01]  /*10c50*/  LDGSTS.E.BYPASS.LTC128B.128 [R214+0x5000], desc[UR24][R6.64] ;  /* 0x0500000006d67fae */ /* 0x0003e2000b901d58 */
[----:B------:R-:W-:Y:S05]  /*10c60*/  IMAD.X R13, R7, 0x1, R238, P0 ;  /* 0x00000001070d7824 */ /* 0x000fea00000e06ee */
[----:B------:R1:W-:Y:S04]  /*10c70*/  LDGSTS.E.BYPASS.LTC128B.128 [R214+0x5800], desc[UR24][R12.64] ;  /* 0x058000000cd67fae */ /* 0x0003e8000b901d58 */
[----:B------:R-:W0:Y:S01]  /*10c80*/  LDGDEPBAR ;  /* 0x00000000000079af */ /* 0x000e220000000000 */
[----:B------:R-:W-:Y:S05]  /*10c90*/  BRA `(.L_x_1983) ;  /* 0x0000001000f47947 */ /* 0x000fea0003800000 */
.L_x_1982:
[----:B--2---:R-:W2:Y:S01]  /*10ca0*/  LDL R0, [R1+0x58] ;  /* 0x0000580001007983 */ /* 0x004ea20000100800 */
[----:B------:R-:W-:Y:S04]  /*10cb0*/  DEPBAR.LE SB0, 0x0 ;  /* 0x000080000000791a */ /* 0x000fe80000000000 */
[----:B-1----:R-:W3:Y:S01]  /*10cc0*/  LDL.64 R2, [R1+0x30] ;  /* 0x0000300001027983 */ /* 0x002ee20000100a00 */
[----:B------:R-:W-:Y:S05]  /*10cd0*/  VIADD R211, R212, 0xffffffff ;  /* 0xffffffffd4d37836 */ /* 0x000fea0000000000 */
[----:B------:R-:W3:Y:S01]  /*10ce0*/  LDL R6, [R1+0x38] ;  /* 0x0000380001067983 */ /* 0x000ee20000100800 */
[----:B------:R-:W-:Y:S01]  /*10cf0*/  SHF.R.S32.HI R4, RZ, 0x1f, R211 ;  /* 0x0000001fff047819 */ /* 0x000fe200000114d3 */
[----:B------:R-:W-:Y:S01]  /*10d00*/  BAR.SYNC.DEFER_BLOCKING 0x0 ;  /* 0x0000000000007b1d */ /* 0x000fe20000010000 */
[-C--:B---3--:R-:W-:Y:S05]  /*10d10*/  IMAD.WIDE.U32 R2, R211, R6.reuse, R2 ;  /* 0x00000006d3027225 */ /* 0x088fea00078e0002 */
[----:B------:R-:W1:Y:S01]  /*10d20*/  S2R R70, SR_TID.X ;  /* 0x0000000000467919 */ /* 0x000e620000002100 */
[----:B--2---:R-:W-:Y:S04]  /*10d30*/  IMAD R0, R0, R211, RZ ;  /* 0x000000d300007224 */ /* 0x004fe800078e02ff */
[----:B------:R-:W-:Y:S01]  /*10d40*/  IMAD R0, R4, R6, R0 ;  /* 0x0000000604007224 */ /* 0x000fe200078e0200 */
[----:B------:R-:W-:Y:S03]  /*10d50*/  LEA R6, P1, R2, UR10, 0x1 ;  /* 0x0000000a02067c11 */ /* 0x000fe6000f8208ff */
[----:B------:R-:W-:Y:S01]  /*10d60*/  IMAD.IADD R0, R3, 0x1, R0 ;  /* 0x0000000103007824 */ /* 0x000fe200078e0200 */
[-C--:B------:R-:W-:Y:S04]  /*10d70*/  IADD3 R4, P0, R6, R239.reuse, RZ ;  /* 0x000000ef06047210 */ /* 0x080fe80007f1e0ff */
[----:B------:R-:W-:Y:S02]  /*10d80*/  LEA.HI.X R7, R2, UR11, R0, 0x1, P1 ;  /* 0x0000000b02077c11 */ /* 0x000fe400088f0c00 */
[-C--:B------:R-:W-:Y:S03]  /*10d90*/  IADD3 R2, P1, R4, R239.reuse, RZ ;  /* 0x000000ef04027210 */ /* 0x080fe60007f3e0ff */
[----:B------:R-:W-:Y:S01]  /*10da0*/  @!PT LDS RZ, [RZ] ;  /* 0x00000000fffff984 */ /* 0x000fe20000000800 */
[----:B------:R-:W-:Y:S01]  /*10db0*/  @!PT LDS RZ, [RZ] ;  /* 0x00000000fffff984 */ /* 0x000fe20000000800 */
[----:B------:R-:W-:Y:S01]  /*10dc0*/  @!PT LDS RZ, [RZ] ;  /* 0x00000000fffff984 */ /* 0x000fe20000000800 */
[----:B------:R-:W-:Y:S01]  /*10dd0*/  LDGSTS.E.BYPASS.LTC128B.128 [R214+0x6000], desc[UR24][R6.64] ;  /* 0x0600000006d67fae */ /* 0x000fe2000b901d58 */
[--C-:B------:R-:W-:Y:S01]  /*10de0*/  IMAD.X R5, R7, 0x1, R240.reuse, P0 ;  /* 0x0000000107057824 */ /* 0x100fe200000e06f0 */
[----:B------:R-:W-:Y:S03]  /*10df0*/  IADD3 R8, P0, R2, R239, RZ ;  /* 0x000000ef02087210 */ /* 0x000fe60007f1e0ff */
[--C-:B------:R-:W-:Y:S03]  /*10e00*/  IMAD.X R3, R5, 0x1, R240.reuse, P1 ;  /* 0x0000000105037824 */ /* 0x100fe600008e06f0 */
[----:B------:R-:W-:Y:S01]  /*10e10*/  LDGSTS.E.BYPASS.LTC128B.128 [R214+0x6800], desc[UR24][R4.64] ;  /* 0x0680000004d67fae */ /* 0x000fe2000b901d58 */
[----:B------:R-:W-:Y:S02]  /*10e20*/  IMAD.X R9, R3, 0x1, R240, P0 ;  /* 0x0000000103097824 */ /* 0x000fe400000e06f0 */
[----:B-1----:R-:W-:Y:S05]  /*10e30*/  IMAD.SHL.U32 R70, R70, 0x2, RZ ;  /* 0x0000000246467824 */ /* 0x002fea00078e00ff */
[----:B------:R1:W-:Y:S01]  /*10e40*/  LDGSTS.E.BYPASS.LTC128B.128 [R214+0x7000], desc[UR24][R2.64] ;  /* 0x0700000002d67fae */ /* 0x0003e2000b901d58 */
[----:B------:R-:W-:Y:S05]  /*10e50*/  LOP3.LUT R70, R70, 0x6, RZ, 0xc0, !PT ;  /* 0x0000000646467812 */ /* 0x000fea00078ec0ff */
[----:B------:R-:W-:Y:S02]  /*10e60*/  IMAD R0, R211, 0x40, R70 ;  /* 0x00000040d3007824 */ /* 0x000fe400078e0246 */
[----:B------:R2:W-:Y:S03]  /*10e70*/  LDGSTS.E.BYPASS.LTC128B.128 [R214+0x7800], desc[UR24][R8.64] ;  /* 0x0780000008d67fae */ /* 0x0005e6000b901d58 */
[C---:B------:R-:W-:Y:S02]  /*10e80*/  ISETP.GE.AND P4, PT, R0.reuse, R206, PT ;  /* 0x000000ce0000720c */ /* 0x040fe40003f86270 */
[CC--:B------:R-:W-:Y:S02]  /*10e90*/  ISETP.GE.AND P0, PT, R0.reuse, R205.reuse, PT ;  /* 0x000000cd0000720c */ /* 0x0c0fe40003f06270 */
[C---:B------:R-:W-:Y:S01]  /*10ea0*/  ISETP.GE.OR P4, PT, R0.reuse, R210, !P4 ;  /* 0x000000d20000720c */ /* 0x040fe20006786670 */
[----:B------:R-:W-:Y:S01]  /*10eb0*/  LDSM.16.M88.4 R64, [R195] ;  /* 0x00000000c340783b */ /* 0x000fe20000000200 */
[C---:B------:R-:W-:Y:S07]  /*10ec0*/  ISETP.GE.OR P0, PT, R0.reuse, R208, !P0 ;  /* 0x000000d00000720c */ /* 0x040fee0004706670 */
[----:B------:R-:W3:Y:S01]  /*10ed0*/  LDSM.16.M88.4 R16, [R188+0x4000] ;  /* 0x00400000bc10783b */ /* 0x000ee20000000200 */
[C---:B-1----:R-:W-:Y:S02]  /*10ee0*/  VIADD R2, R0.reuse, 0x1 ;  /* 0x0000000100027836 */ /* 0x042fe40000000000 */
[----:B------:R-:W-:Y:S05]  /*10ef0*/  VIADD R3, R0, 0x31 ;  /* 0x0000003100037836 */ /* 0x000fea0000000000 */
[----:B------:R-:W2:Y:S01]  /*10f00*/  LDSM.16.M88.4 R60, [R195+0x2000] ;  /* 0x00200000c33c783b */ /* 0x000ea20000000200 */
[C---:B------:R-:W-:Y:S02]  /*10f10*/  ISETP.GE.AND P3, PT, R2.reuse, R206, PT ;  /* 0x000000ce0200720c */ /* 0x040fe40003f66270 */
[C---:B------:R-:W-:Y:S02]  /*10f20*/  ISETP.GE.AND P2, PT, R2.reuse, R205, PT ;  /* 0x000000cd0200720c */ /* 0x040fe40003f46270 */
[C---:B------:R-:W-:Y:S02]  /*10f30*/  ISETP.GE.OR P3, PT, R2.reuse, R210, !P3 ;  /* 0x000000d20200720c */ /* 0x040fe40005f66670 */
[C---:B------:R-:W-:Y:S01]  /*10f40*/  ISETP.GE.OR P2, PT, R2.reuse, R208, !P2 ;  /* 0x000000d00200720c */ /* 0x040fe20005746670 */
[----:B------:R-:W1:Y:S01]  /*10f50*/  LDSM.16.M88.4 R32, [R188+0x4800] ;  /* 0x00480000bc20783b */ /* 0x000e620000000200 */
[C---:B------:R-:W-:Y:S02]  /*10f60*/  ISETP.GE.AND P6, PT, R2.reuse, R204, PT ;  /* 0x000000cc0200720c */ /* 0x040fe40003fc6270 */
[C---:B------:R-:W-:Y:S02]  /*10f70*/  ISETP.GE.AND P1, PT, R2.reuse, R203, PT ;  /* 0x000000cb0200720c */ /* 0x040fe40003f26270 */
[C---:B------:R-:W-:Y:S02]  /*10f80*/  ISETP.GE.OR P6, PT, R2.reuse, R207, !P6 ;  /* 0x000000cf0200720c */ /* 0x040fe400077c6670 */
[----:B------:R-:W-:Y:S01]  /*10f90*/  ISETP.GE.OR P1, PT, R2, R209, !P1 ;  /* 0x000000d10200720c */ /* 0x000fe20004f26670 */
[----:B------:R-:W0:Y:S01]  /*10fa0*/  LDGDEPBAR ;  /* 0x00000000000079af */ /* 0x000e220000000000 */
[----:B------:R-:W-:Y:S07]  /*10fb0*/  VIADD R2, R0, 0x8 ;  /* 0x0000000800027836 */ /* 0x000fee0000000000 */
[----:B------:R-:W4:Y:S01]  /*10fc0*/  LDSM.16.M88.4 R48, [R188+0x5000] ;  /* 0x00500000bc30783b */ /* 0x000f220000000200 */
[C---:B------:R-:W-:Y:S04]  /*10fd0*/  ISETP.GE.AND P5, PT, R2.reuse, R206, PT ;  /* 0x000000ce0200720c */ /* 0x040fe80003fa6270 */
[----:B------:R-:W-:Y:S03]  /*10fe0*/  ISETP.GE.OR P5, PT, R2, R210, !P5 ;  /* 0x000000d20200720c */ /* 0x000fe60006fa6670 */
[----:B------:R-:W5:Y:S01]  /*10ff0*/  LDSM.16.M88.4 R76, [R188+0x5800] ;  /* 0x00580000bc4c783b */ /* 0x000f620000000200 */
[-C--:B---3--:R-:W-:Y:S07]  /*11000*/  HMMA.16816.F32.BF16 R4, R64, R16.reuse, RZ ;  /* 0x000000104004723c */ /* 0x088fee00000418ff */
[----:B------:R-:W-:Y:S01]  /*11010*/  LDSM.16.M88.4 R144, [R198] ;  /* 0x00000000c690783b */ /* 0x000fe20000000200 */
[C---:B--2---:R-:W-:Y:S07]  /*11020*/  HMMA.16816.F32.BF16 R8, R60.reuse, R16, RZ ;  /* 0x000000103c08723c */ /* 0x044fee00000418ff */
[----:B------:R-:W2:Y:S01]  /*11030*/  LDSM.16.M88.4 R148, [R194+0x4000] ;  /* 0x00400000c294783b */ /* 0x000ea20000000200 */
[-C--:B------:R-:W-:Y:S06]  /*11040*/  HMMA.16816.F32.BF16 R12, R60, R18.reuse, RZ ;  /* 0x000000123c0c723c */ /* 0x080fec00000418ff */
[C---:B------:R-:W-:Y:S01]  /*11050*/  HMMA.16816.F32.BF16 R16, R64.reuse, R18, RZ ;  /* 0x000000124010723c */ /* 0x040fe200000418ff */
[----:B------:R-:W3:Y:S05]  /*11060*/  LDSM.16.M88.4 R152, [R198+0x2000] ;  /* 0x00200000c698783b */ /* 0x000eea0000000200 */
[-C--:B-1----:R-:W-:Y:S03]  /*11070*/  HMMA.16816.F32.BF16 R20, R64, R32.reuse, RZ ;  /* 0x000000204014723c */ /* 0x082fe600000418ff */
[----:B------:R-:W1:Y:S03]  /*11080*/  LDSM.16.M88.4 R156, [R194+0x4800] ;  /* 0x00480000c29c783b */ /* 0x000e660000000200 */
[C---:B------:R-:W-:Y:S05]  /*11090*/  HMMA.16816.F32.BF16 R24, R60.reuse, R32, RZ ;  /* 0x000000203c18723c */ /* 0x040fea00000418ff */
[----:B------:R-:W1:Y:S01]  /*110a0*/  LDSM.16.M88.4 R160, [R194+0x5000] ;  /* 0x00500000c2a0783b */ /* 0x000e620000000200 */
[-C--:B------:R-:W-:Y:S06]  /*110b0*/  HMMA.16816.F32.BF16 R28, R60, R34.reuse, RZ ;  /* 0x000000223c1c723c */ /* 0x080fec00000418ff */
[C---:B------:R-:W-:Y:S01]  /*110c0*/  HMMA.16816.F32.BF16 R32, R64.reuse, R34, RZ ;  /* 0x000000224020723c */ /* 0x040fe200000418ff */
[----:B------:R-:W-:Y:S05]  /*110d0*/  LDSM.16.M88.4 R164, [R196] ;  /* 0x00000000c4a4783b */ /* 0x000fea0000000200 */
[-C--:B----4-:R-:W-:Y:S03]  /*110e0*/  HMMA.16816.F32.BF16 R36, R64, R48.reuse, RZ ;  /* 0x000000304024723c */ /* 0x090fe600000418ff */
[----:B------:R-:W-:Y:S03]  /*110f0*/  LDSM.16.M88.4 R168, [R199] ;  /* 0x00000000c7a8783b */ /* 0x000fe60000000200 */
        /* <DEDUP_REMOVED lines=8> */
[----:B------:R-:W-:Y:S01]  /*11180*/  LDSM.16.M88.4 R184, [R193] ;  /* 0x00000000c1b8783b */ /* 0x000fe20000000200 */
[-C--:B------:R-:W-:Y:S06]  /*11190*/  HMMA.16816.F32.BF16 R60, R60, R78.reuse, RZ ;  /* 0x0000004e3c3c723c */ /* 0x080fec00000418ff */
[----:B------:R-:W-:Y:S01]  /*111a0*/  HMMA.16816.F32.BF16 R64, R64, R78, RZ ;  /* 0x0000004e4040723c */ /* 0x000fe200000418ff */
[----:B------:R-:W4:Y:S05]  /*111b0*/  LDSM.16.M88.4 R76, [R194+0x5800] ;  /* 0x00580000c24c783b */ /* 0x000f2a0000000200 */
[-C--:B--2---:R-:W-:Y:S06]  /*111c0*/  HMMA.16816.F32.BF16 R4, R144, R148.reuse, R4 ;  /* 0x000000949004723c */ /* 0x084fec0000041804 */
[C---:B---3--:R-:W-:Y:S06]  /*111d0*/  HMMA.16816.F32.BF16 R8, R152.reuse, R148, R8 ;  /* 0x000000949808723c */ /* 0x048fec0000041808 */
[-C--:B------:R-:W-:Y:S06]  /*111e0*/  HMMA.16816.F32.BF16 R12, R152, R150.reuse, R12 ;  /* 0x00000096980c723c */ /* 0x080fec000004180c */
[C---:B------:R-:W-:Y:S01]  /*111f0*/  HMMA.16816.F32.BF16 R16, R144.reuse, R150, R16 ;  /* 0x000000969010723c */ /* 0x040fe20000041810 */
[----:B------:R-:W2:Y:S05]  /*11200*/  LDSM.16.M88.4 R148, [R196+0x2000] ;  /* 0x00200000c494783b */ /* 0x000eaa0000000200 */
        /* <DEDUP_REMOVED lines=13> */
[----:B------:R-:W3:Y:S05]  /*112e0*/  LDSM.16.M88.4 R76, [R197+0x2000] ;  /* 0x00200000c54c783b */ /* 0x000eea0000000200 */
[-C--:B------:R-:W-:Y:S03]  /*112f0*/  HMMA.16816.F32.BF16 R4, R164, R168.reuse, R4 ;  /* 0x000000a8a404723c */ /* 0x080fe60000041804 */
[----:B------:R-:W4:Y:S03]  /*11300*/  LDSM.16.M88.4 R144, [R193+0x800] ;  /* 0x00080000c190783b */ /* 0x000f260000000200 */
[C---:B--2---:R-:W-:Y:S06]  /*11310*/  HMMA.16816.F32.BF16 R8, R148.reuse, R168, R8 ;  /* 0x000000a89408723c */ /* 0x044fec0000041808 */
        /* <DEDUP_REMOVED lines=18> */
[----:B------:R-:W-:Y:S01]  /*11440*/  FSEL R70, R4, -INF , !P4 ;  /* 0xff80000004467808 */ /* 0x000fe20006000000 */
[-C--:B----4-:R-:W-:Y:S03]  /*11450*/  HMMA.16816.F32.BF16 R20, R180, R144.reuse, R20 ;  /* 0x00000090b414723c */ /* 0x090fe60000041814 */
[-C--:B------:R-:W-:Y:S02]  /*11460*/  ISETP.GE.AND P4, PT, R0, R204.reuse, PT ;  /* 0x000000cc0000720c */ /* 0x080fe40003f86270 */
[----:B------:R-:W-:Y:S01]  /*11470*/  FSEL R150, R6, -INF , !P0 ;  /* 0xff80000006967808 */ /* 0x000fe20004000000 */
[C---:B------:R-:W-:Y:S04]  /*11480*/  HMMA.16816.F32.BF16 R24, R76.reuse, R144, R24 ;  /* 0x000000904c18723c */ /* 0x040fe80000041818 */
[----:B------:R-:W-:Y:S02]  /*11490*/  ISETP.GE.OR P4, PT, R0, R207, !P4 ;  /* 0x000000cf0000720c */ /* 0x000fe40006786670 */
[----:B------:R-:W-:Y:S01]  /*114a0*/  FSEL R157, R7, -INF , !P2 ;  /* 0xff800000079d7808 */ /* 0x000fe20005000000 */
[-C--:B------:R-:W-:Y:S03]  /*114b0*/  HMMA.16816.F32.BF16 R28, R76, R146.reuse, R28 ;  /* 0x000000924c1c723c */ /* 0x080fe6000004181c */
[----:B------:R-:W-:Y:S02]  /*114c0*/  ISETP.GE.AND P0, PT, R2, R204, PT ;  /* 0x000000cc0200720c */ /* 0x000fe40003f06270 */
[----:B------:R-:W-:Y:S01]  /*114d0*/  FSEL R159, R8, -INF , !P4 ;  /* 0xff800000089f7808 */ /* 0x000fe20006000000 */
[C---:B------:R-:W-:Y:S04]  /*114e0*/  HMMA.16816.F32.BF16 R32, R180.reuse, R146, R32 ;  /* 0x00000092b420723c */ /* 0x040fe80000041820 */
[-C--:B------:R-:W-:Y:S02]  /*114f0*/  ISETP.GE.AND P2, PT, R2, R203.reuse, PT ;  /* 0x000000cb0200720c */ /* 0x080fe40003f46270 */
[----:B------:R-:W-:Y:S02]  /*11500*/  FSEL R149, R5, -INF , !P3 ;  /* 0xff80000005957808 */ /* 0x000fe40005800000 */
[----:B------:R-:W-:Y:S01]  /*11510*/  ISETP.GE.AND P3, PT, R0, R203, PT ;  /* 0x000000cb0000720c */ /* 0x000fe20003f66270 */
[----:B------:R-:W1:Y:S01]  /*11520*/  LDSM.16.M88.4 R4, [R193+0x1000] ;  /* 0x00100000c104783b */ /* 0x000e620000000200 */
[----:B------:R-:W-:Y:S02]  /*11530*/  ISETP.GE.AND P4, PT, R2, R205, PT ;  /* 0x000000cd0200720c */ /* 0x000fe40003f86270 */
[----:B------:R-:W-:Y:S02]  /*11540*/  ISETP.GE.OR P3, PT, R0, R209, !P3 ;  /* 0x000000d10000720c */ /* 0x000fe40005f66670 */
[----:B------:R-:W-:Y:S02]  /*11550*/  FSEL R161, R9, -INF , !P6 ;  /* 0xff80000009a17808 */ /* 0x000fe40007000000 */
[----:B------:R-:W-:Y:S02]  /*11560*/  FSEL R160, R10, -INF , !P3 ;  /* 0xff8000000aa07808 */ /* 0x000fe40005800000 */
[----:B------:R-:W-:Y:S02]  /*11570*/  FSEL R162, R11, -INF , !P1 ;  /* 0xff8000000ba27808 */ /* 0x000fe40004800000 */
[C---:B------:R-:W-:Y:S01]  /*11580*/  ISETP.GE.OR P0, PT, R2.reuse, R207, !P0 ;  /* 0x000000cf0200720c */ /* 0x040fe20004706670 */
[----:B------:R-:W2:Y:S01]  /*11590*/  LDSM.16.M88.4 R8, [R193+0x1800] ;  /* 0x00180000c108783b */ /* 0x000ea20000000200 */
[C---:B------:R-:W-:Y:S01]  /*115a0*/  ISETP.GE.OR P2, PT, R2.reuse, R209, !P2 ;  /* 0x000000d10200720c */ /* 0x040fe20005746670 */
[----:B------:R-:W-:Y:S04]  /*115b0*/  DEPBAR.LE SB0, 0x0 ;  /* 0x000080000000791a */ /* 0x000fe80000000000 */
[----:B------:R-:W-:Y:S01]  /*115c0*/  BAR.SYNC.DEFER_BLOCKING 0x0 ;  /* 0x0000000000007b1d */ /* 0x000fe20000010000 */
[----:B------:R-:W-:Y:S01]  /*115d0*/  ISETP.GE.OR P4, PT, R2, R208, !P4 ;  /* 0x000000d00200720c */ /* 0x000fe20006786670 */
[----:B------:R-:W-:Y:S01]  /*115e0*/  VIADD R2, R0, 0x9 ;  /* 0x0000000900027836 */ /* 0x000fe20000000000 */
        /* <DEDUP_REMOVED lines=8> */
[C---:B------:R-:W-:Y:S01]  /*11670*/  ISETP.GE.OR P6, PT, R2.reuse, R210, !P6 ;  /* 0x000000d20200720c */ /* 0x040fe200077c6670 */
[-C--:B-1----:R-:W-:Y:S05]  /*11680*/  HMMA.16816.F32.BF16 R36, R180, R4.reuse, R36 ;  /* 0x00000004b424723c */ /* 0x082fea0000041824 */
[----:B------:R-:W-:Y:S01]  /*11690*/  ISETP.GE.OR P0, PT, R2, R208, !P0 ;  /* 0x000000d00200720c */ /* 0x000fe20004706670 */
[----:B------:R-:W-:Y:S01]  /*116a0*/  VIADD R2, R0, 0x10 ;  /* 0x0000001000027836 */ /* 0x000fe20000000000 */
[----:B------:R-:W-:Y:S01]  /*116b0*/  FSEL R156, R13, -INF , !P3 ;  /* 0xff8000000d9c7808 */ /* 0x000fe20005800000 */
[C---:B------:R-:W-:Y:S04]  /*116c0*/  HMMA.16816.F32.BF16 R40, R76.reuse, R4, R40 ;  /* 0x000000044c28723c */ /* 0x040fe80000041828 */
[----:B------:R-:W-:Y:S02]  /*116d0*/  FSEL R15, R15, -INF , !P1 ;  /* 0xff8000000f0f7808 */ /* 0x000fe40004800000 */
[----:B------:R-:W-:Y:S01]  /*116e0*/  FSEL R16, R16, -INF , !P5 ;  /* 0xff80000010107808 */ /* 0x000fe20006800000 */
[-C--:B------:R-:W-:Y:S03]  /*116f0*/  HMMA.16816.F32.BF16 R44, R76, R6.reuse, R44 ;  /* 0x000000064c2c723c */ /* 0x080fe6000004182c */
[----:B------:R-:W-:Y:S01]  /*11700*/  ISETP.GE.AND P2, PT, R2, R206, PT ;  /* 0x000000ce0200720c */ /* 0x000fe20003f46270 */
[----:B------:R-:W-:Y:S01]  /*11710*/  VIADD R5, R0, 0x29 ;  /* 0x0000002900057836 */ /* 0x000fe20000000000 */
[C---:B------:R-:W-:Y:S01]  /*11720*/  ISETP.GE.AND P3, PT, R2.reuse, R205, PT ;  /* 0x000000cd0200720c */ /* 0x040fe20003f66270 */
[C---:B------:R-:W-:Y:S04]  /*11730*/  HMMA.16816.F32.BF16 R48, R180.reuse, R6, R48 ;  /* 0x00000006b430723c */ /* 0x040fe80000041830 */
[----:B------:R-:W-:Y:S01]  /*11740*/  ISETP.GE.AND P1, PT, R2, R204, PT ;  /* 0x000000cc0200720c */ /* 0x000fe20003f26270 */
[----:B------:R-:W-:Y:S01]  /*11750*/  VIADD R4, R0, 0x30 ;  /* 0x0000003000047836 */ /* 0x000fe20000000000 */
[----:B------:R-:W-:Y:S01]  /*11760*/  ISETP.GE.AND P5, PT, R2, R203, PT ;  /* 0x000000cb0200720c */ /* 0x000fe20003fa6270 */
[----:B------:R-:W-:Y:S01]  /*11770*/  VIADD R6, R0, 0x28 ;  /* 0x0000002800067836 */ /* 0x000fe20000000000 */
[C---:B------:R-:W-:Y:S01]  /*11780*/  ISETP.GE.OR P2, PT, R2.reuse, R210, !P2 ;  /* 0x000000d20200720c */ /* 0x040fe20005746670 */
[-C--:B--2---:R-:W-:Y:S03]  /*11790*/  HMMA.16816.F32.BF16 R52, R180, R8.reuse, R52 ;  /* 0x00000008b434723c */ /* 0x084fe60000041834 */
[C---:B------:R-:W-:Y:S02]  /*117a0*/  ISETP.GE.OR P3, PT, R2.reuse, R208, !P3 ;  /* 0x000000d00200720c */ /* 0x040fe40005f66670 */
[C---:B------:R-:W-:Y:S01]  /*117b0*/  ISETP.GE.OR P1, PT, R2.reuse, R207, !P1 ;  /* 0x000000cf0200720c */ /* 0x040fe20004f26670 */
[C---:B------:R-:W-:Y:S04]  /*117c0*/  HMMA.16816.F32.BF16 R56, R76.reuse, R8, R56 ;  /* 0x000000084c38723c */ /* 0x040fe80000041838 */
[----:B------:R-:W-:Y:S01]  /*117d0*/  ISETP.GE.OR P5, PT, R2, R209, !P5 ;  /* 0x000000d10200720c */ /* 0x000fe20006fa6670 */
[----:B------:R-:W-:Y:S01]  /*117e0*/  VIADD R2, R0, 0x11 ;  /* 0x0000001100027836 */ /* 0x000fe20000000000 */
[----:B------:R-:W-:Y:S01]  /*117f0*/  FSEL R17, R17, -INF , !P6 ;  /* 0xff80000011117808 */ /* 0x000fe20007000000 */
[-C--:B------:R-:W-:Y:S03]  /*11800*/  HMMA.16816.F32.BF16 R60, R76, R10.reuse, R60 ;  /* 0x0000000a4c3c723c */ /* 0x080fe6000004183c */
[----:B------:R-:W-:Y:S02]  /*11810*/  ISETP.GE.AND P6, PT, R2, R204, PT ;  /* 0x000000cc0200720c */ /* 0x000fe40003fc6270 */
[----:B------:R-:W-:Y:S01]  /*11820*/  FSEL R18, R18, -INF , !P4 ;  /* 0xff80000012127808 */ /* 0x000fe20006000000 */
[----:B------:R-:W-:Y:S04]  /*11830*/  HMMA.16816.F32.BF16 R64, R180, R10, R64 ;  /* 0x0000000ab440723c */ /* 0x000fe80000041840 */
[----:B------:R-:W-:Y:S02]  /*11840*/  ISETP.GE.AND P4, PT, R2, R206, PT ;  /* 0x000000ce0200720c */ /* 0x000fe40003f86270 */
[----:B------:R-:W-:Y:S02]  /*11850*/  FSEL R19, R19, -INF , !P0 ;  /* 0xff80000013137808 */ /* 0x000fe40004000000 */
[----:B------:R-:W-:Y:S02]  /*11860*/  FSEL R163, R20, -INF , !P2 ;  /* 0xff80000014a37808 */ /* 0x000fe40005000000 */
        /* <DEDUP_REMOVED lines=47> */
[----:B------:R-:W-:Y:S02]  /*11b60*/  FMNMX.FTZ R8, R70, R68, !PT ;  /* 0x0000004446087209 */ /* 0x000fe40007810000 */
[----:B------:R-:W-:Y:S02]  /*11b70*/  ISETP.GE.AND P0, PT, R2, R206, PT ;  /* 0x000000ce0200720c */ /* 0x000fe40003f06270 */
[----:B------:R-:W-:Y:S02]  /*11b80*/  FSEL R34, R34, -INF , !P1 ;  /* 0xff80000022227808 */ /* 0x000fe40004800000 */
[C---:B------:R-:W-:Y:S02]  /*11b90*/  ISETP.GE.OR P0, PT, R2.reuse, R210, !P0 ;  /* 0x000000d20200720c */ /* 0x040fe40004706670 */
[-C--:B------:R-:W-:Y:S02]  /*11ba0*/  ISETP.GE.AND P1, PT, R2, R205.reuse, PT ;  /* 0x000000cd0200720c */ /* 0x080fe40003f26270 */
[----:B------:R-:W-:Y:S02]  /*11bb0*/  FSEL R185, R37, -INF , !P0 ;  /* 0xff80000025b97808 */ /* 0x000fe40004000000 */
[C---:B------:R-:W-:Y:S02]  /*11bc0*/  ISETP.GE.AND P0, PT, R6.reuse, R206, PT ;  /* 0x000000ce0600720c */ /* 0x040fe40003f06270 */
[----:B------:R-:W-:Y:S02]  /*11bd0*/  FMNMX.FTZ R8, R149, R8, !PT ;  /* 0x0000000895087209 */ /* 0x000fe40007810000 */
[----:B------:R-:W-:Y:S02]  /*11be0*/  ISETP.GE.OR P0, PT, R6, R210, !P0 ;  /* 0x000000d20600720c */ /* 0x000fe40004706670 */
[-C--:B------:R-:W-:Y:S02]  /*11bf0*/  ISETP.GE.OR P1, PT, R2, R208.reuse, !P1 ;  /* 0x000000d00200720c */ /* 0x080fe40004f26670 */
[----:B------:R-:W-:Y:S02]  /*11c00*/  FSEL R171, R48, -INF , !P0 ;  /* 0xff80000030ab7808 */ /* 0x000fe40004000000 */
[----:B------:R-:W-:Y:S02]  /*11c10*/  ISETP.GE.AND P0, PT, R5, R205, PT ;  /* 0x000000cd0500720c */ /* 0x000fe40003f06270 */
[----:B------:R-:W-:Y:S02]  /*11c20*/  FSEL R33, R33, -INF , !P5 ;  /* 0xff80000021217808 */ /* 0x000fe40006800000 */
[----:B------:R-:W-:Y:S02]  /*11c30*/  ISETP.GE.OR P0, PT, R5, R208, !P0 ;  /* 0x000000d00500720c */ /* 0x000fe40004706670 */
[----:B------:R-:W-:Y:S02]  /*11c40*/  FSEL R184, R36, -INF , !P2 ;  /* 0xff80000024b87808 */ /* 0x000fe40005000000 */
[----:B------:R-:W-:Y:S02]  /*11c50*/  FSEL R176, R51, -INF , !P0 ;  /* 0xff80000033b07808 */ /* 0x000fe40004000000 */
[----:B------:R-:W-:Y:S02]  /*11c60*/  ISETP.GE.AND P0, PT, R4, R206, PT ;  /* 0x000000ce0400720c */ /* 0x000fe40003f06270 */
[----:B------:R-:W-:Y:S02]  /*11c70*/  FMNMX.FTZ R8, R16, R8, !PT ;  /* 0x0000000810087209 */ /* 0x000fe40007810000 */
[----:B------:R-:W-:Y:S02]  /*11c80*/  ISETP.GE.OR P0, PT, R4, R210, !P0 ;  /* 0x000000d20400720c */ /* 0x000fe40004706670 */
[C---:B------:R-:W-:Y:S02]  /*11c90*/  ISETP.GE.AND P5, PT, R2.reuse, R204, PT ;  /* 0x000000cc0200720c */ /* 0x040fe40003fa6270 */
[----:B------:R-:W-:Y:S02]  /*11ca0*/  ISETP.GE.AND P2, PT, R2, R203, PT ;  /* 0x000000cb0200720c */ /* 0x000fe40003f46270 */
[----:B------:R-:W-:Y:S02]  /*11cb0*/  FSEL R221, R52, -INF , !P0 ;  /* 0xff80000034dd7808 */ /* 0x000fe40004000000 */
[----:B------:R-:W-:Y:S02]  /*11cc0*/  FSEL R186, R38, -INF , !P4 ;  /* 0xff80000026ba7808 */ /* 0x000fe40006000000 */
[----:B------:R-:W-:Y:S02]  /*11cd0*/  FSEL R213, R39, -INF , !P1 ;  /* 0xff80000027d57808 */ /* 0x000fe40004800000 */
[-C--:B------:R-:W-:Y:S02]  /*11ce0*/  ISETP.GE.AND P0, PT, R3, R205.reuse, PT ;  /* 0x000000cd0300720c */ /* 0x080fe40003f06270 */
[----:B------:R-:W-:Y:S02]  /*11cf0*/  ISETP.GE.AND P4, PT, R5, R206, PT ;  /* 0x000000ce0500720c */ /* 0x000fe40003f86270 */
[----:B------:R-:W-:Y:S02]  /*11d00*/  ISETP.GE.AND P1, PT, R6, R205, PT ;  /* 0x000000cd0600720c */ /* 0x000fe40003f26270 */
[----:B------:R-:W-:Y:S02]  /*11d10*/  FMNMX.FTZ R8, R17, R8, !PT ;  /* 0x0000000811087209 */ /* 0x000fe40007810000 */
[C---:B------:R-:W-:Y:S02]  /*11d20*/  ISETP.GE.OR P5, PT, R2.reuse, R207, !P5 ;  /* 0x000000cf0200720c */ /* 0x040fe40006fa6670 */
[----:B------:R-:W-:Y:S01]  /*11d30*/  ISETP.GE.OR P2, PT, R2, R209, !P2 ;  /* 0x000000d10200720c */ /* 0x000fe20005746670 */
[C---:B------:R-:W-:Y:S01]  /*11d40*/  VIADD R2, R0.reuse, 0x38 ;  /* 0x0000003800027836 */ /* 0x040fe20000000000 */
[----:B------:R-:W-:Y:S01]  /*11d50*/  ISETP.GE.OR P0, PT, R3, R208, !P0 ;  /* 0x000000d00300720c */ /* 0x000fe20004706670 */
[----:B------:R-:W-:Y:S01]  /*11d60*/  VIADD R0, R0, 0x39 ;  /* 0x0000003900007836 */ /* 0x000fe20000000000 */
[----:B------:R-:W-:Y:S02]  /*11d70*/  ISETP.GE.OR P4, PT, R5, R210, !P4 ;  /* 0x000000d20500720c */ /* 0x000fe40006786670 */
[----:B------:R-:W-:Y:S02]  /*11d80*/  ISETP.GE.OR P1, PT, R6, R208, !P1 ;  /* 0x000000d00600720c */ /* 0x000fe40004f26670 */
[----:B------:R-:W-:Y:S02]  /*11d90*/  FMNMX.FTZ R8, R163, R8, !PT ;  /* 0x00000008a3087209 */ /* 0x000fe40007810000 */
[----:B------:R-:W-:Y:S02]  /*11da0*/  FSEL R229, R55, -INF , !P0 ;  /* 0xff80000037e57808 */ /* 0x000fe40004000000 */
[----:B------:R-:W-:Y:S02]  /*11db0*/  FSEL R78, R49, -INF , !P4 ;  /* 0xff800000314e7808 */ /* 0x000fe40006000000 */
[----:B------:R-:W-:Y:S02]  /*11dc0*/  FSEL R172, R50, -INF , !P1 ;  /* 0xff80000032ac7808 */ /* 0x000fe40004800000 */
[-C--:B------:R-:W-:Y:S02]  /*11dd0*/  ISETP.GE.AND P0, PT, R2, R206.reuse, PT ;  /* 0x000000ce0200720c */ /* 0x080fe40003f06270 */
[----:B------:R-:W-:Y:S02]  /*11de0*/  FMNMX.FTZ R7, R150, R69, !PT ;  /* 0x0000004596077209 */ /* 0x000fe40007810000 */
[----:B------:R-:W-:Y:S02]  /*11df0*/  ISETP.GE.AND P4, PT, R3, R206, PT ;  /* 0x000000ce0300720c */ /* 0x000fe40003f86270 */
[----:B------:R-:W-:Y:S02]  /*11e00*/  ISETP.GE.AND P1, PT, R4, R205, PT ;  /* 0x000000cd0400720c */ /* 0x000fe40003f26270 */
[----:B------:R-:W-:Y:S02]  /*11e10*/  FMNMX.FTZ R8, R164, R8, !PT ;  /* 0x00000008a4087209 */ /* 0x000fe40007810000 */
[-C--:B------:R-:W-:Y:S02]  /*11e20*/  ISETP.GE.OR P0, PT, R2, R210.reuse, !P0 ;  /* 0x000000d20200720c */ /* 0x080fe40004706670 */
[----:B------:R-:W-:Y:S02]  /*11e30*/  FMNMX.FTZ R7, R157, R7, !PT ;  /* 0x000000079d077209 */ /* 0x000fe40007810000 */
[----:B------:R-:W-:Y:S02]  /*11e40*/  ISETP.GE.OR P4, PT, R3, R210, !P4 ;  /* 0x000000d20300720c */ /* 0x000fe40006786670 */
[----:B------:R-:W-:Y:S02]  /*11e50*/  ISETP.GE.OR P1, PT, R4, R208, !P1 ;  /* 0x000000d00400720c */ /* 0x000fe40004f26670 */
[----:B------:R-:W-:Y:S02]  /*11e60*/  FMNMX.FTZ R8, R32, R8, !PT ;  /* 0x0000000820087209 */ /* 0x000fe40007810000 */
[----:B------:R-:W-:Y:S02]  /*11e70*/  FSEL R215, R64, -INF , !P0 ;  /* 0xff80000040d77808 */ /* 0x000fe40004000000 */
[----:B------:R-:W-:Y:S02]  /*11e80*/  FMNMX.FTZ R7, R18, R7, !PT ;  /* 0x0000000712077209 */ /* 0x000fe40007810000 */
[----:B------:R-:W-:Y:S02]  /*11e90*/  FSEL R222, R53, -INF , !P4 ;  /* 0xff80000035de7808 */ /* 0x000fe40006000000 */
[----:B------:R-:W-:Y:S02]  /*11ea0*/  FSEL R228, R54, -INF , !P1 ;  /* 0xff80000036e47808 */ /* 0x000fe40004800000 */
[CC--:B------:R-:W-:Y:S02]  /*11eb0*/  ISETP.GE.AND P0, PT, R0.reuse, R205.reuse, PT ;  /* 0x000000cd0000720c */ /* 0x0c0fe40003f06270 */
[----:B------:R-:W-:Y:S02]  /*11ec0*/  FMNMX.FTZ R8, R33, R8, !PT ;  /* 0x0000000821087209 */ /* 0x000fe40007810000 */
[----:B------:R-:W-:Y:S02]  /*11ed0*/  ISETP.GE.AND P4, PT, R0, R206, PT ;  /* 0x000000ce0000720c */ /* 0x000fe40003f86270 */
[----:B------:R-:W-:Y:S02]  /*11ee0*/  ISETP.GE.AND P1, PT, R2, R205, PT ;  /* 0x000000cd0200720c */ /* 0x000fe40003f26270 */
[----:B------:R-:W-:Y:S02]  /*11ef0*/  FMNMX.FTZ R7, R19, R7, !PT ;  /* 0x0000000713077209 */ /* 0x000fe40007810000 */
[----:B------:R-:W-:Y:S02]  /*11f00*/  FMNMX.FTZ R8, R184, R8, !PT ;  /* 0x00000008b8087209 */ /* 0x000fe40007810000 */
[C---:B------:R-:W-:Y:S02]  /*11f10*/  ISETP.GE.OR P0, PT, R0.reuse, R208, !P0 ;  /* 0x000000d00000720c */ /* 0x040fe40004706670 */
[----:B------:R-:W-:Y:S02]  /*11f20*/  ISETP.GE.OR P4, PT, R0, R210, !P4 ;  /* 0x000000d20000720c */ /* 0x000fe40006786670 */
[----:B------:R-:W-:Y:S02]  /*11f30*/  ISETP.GE.OR P1, PT, R2, R208, !P1 ;  /* 0x000000d00200720c */ /* 0x000fe40004f26670 */
[----:B------:R-:W-:Y:S02]  /*11f40*/  FMNMX.FTZ R7, R165, R7, !PT ;  /* 0x00000007a5077209 */ /* 0x000fe40007810000 */
[----:B------:R-:W-:Y:S02]  /*11f50*/  FMNMX.FTZ R8, R185, R8, !PT ;  /* 0x00000008b9087209 */ /* 0x000fe40007810000 */
[----:B------:R-:W-:Y:S02]  /*11f60*/  FSEL R219, R67, -INF , !P0 ;  /* 0xff80000043db7808 */ /* 0x000fe40004000000 */
[----:B------:R-:W-:Y:S02]  /*11f70*/  FSEL R216, R65, -INF , !P4 ;  /* 0xff80000041d87808 */ /* 0x000fe40006000000 */
[----:B------:R-:W-:Y:S02]  /*11f80*/  FSEL R217, R66, -INF , !P1 ;  /* 0xff80000042d97808 */ /* 0x000fe40004800000 */
[----:B------:R-:W-:Y:S02]  /*11f90*/  ISETP.GT.AND P0, PT, R211, UR22, PT ;  /* 0x00000016d3007c0c */ /* 0x000fe4000bf04270 */
[C---:B------:R-:W-:Y:S02]  /*11fa0*/  ISETP.GE.AND P4, PT, R6.reuse, R204, PT ;  /* 0x000000cc0600720c */ /* 0x040fe40003f86270 */
[----:B------:R-:W-:Y:S02]  /*11fb0*/  ISETP.GE.AND P1, PT, R6, R203, PT ;  /* 0x000000cb0600720c */ /* 0x000fe40003f26270 */
[----:B------:R-:W-:Y:S02]  /*11fc0*/  FMNMX.FTZ R7, R168, R7, !PT ;  /* 0x00000007a8077209 */ /* 0x000fe40007810000 */
[----:B------:R-:W-:Y:S02]  /*11fd0*/  FMNMX.FTZ R8, R171, R8, !PT ;  /* 0x00000008ab087209 */ /* 0x000fe40007810000 */
[C---:B------:R-:W-:Y:S02]  /*11fe0*/  ISETP.GE.OR P4, PT, R6.reuse, R207, !P4 ;  /* 0x000000cf0600720c */ /* 0x040fe40006786670 */
[----:B------:R-:W-:Y:S02]  /*11ff0*/  ISETP.GE.OR P1, PT, R6, R209, !P1 ;  /* 0x000000d10600720c */ /* 0x000fe40004f26670 */
[----:B------:R-:W-:Y:S02]  /*12000*/  FMNMX.FTZ R6, R34, R7, !PT ;  /* 0x0000000722067209 */ /* 0x000fe40007810000 */
[----:B------:R-:W-:Y:S02]  /*12010*/  FMNMX.FTZ R7, R78, R8, !PT ;  /* 0x000000084e077209 */ /* 0x000fe40007810000 */
[----:B------:R-:W-:Y:S02]  /*12020*/  FMNMX.FTZ R6, R35, R6, !PT ;  /* 0x0000000623067209 */ /* 0x000fe40007810000 */
[----:B------:R-:W-:Y:S02]  /*12030*/  FMNMX.FTZ R7, R221, R7, !PT ;  /* 0x00000007dd077209 */ /* 0x000fe40007810000 */
[----:B------:R-:W-:Y:S02]  /*12040*/  FMNMX.FTZ R72, R186, R6, !PT ;  /* 0x00000006ba487209 */ /* 0x000fe40007810000 */
[----:B------:R-:W-:Y:S01]  /*12050*/  FMNMX.FTZ R73, R222, R7, !PT ;  /* 0x00000007de497209 */ /* 0x000fe20007810000 */
[----:B------:R-:W-:Y:S06]  /*12060*/  @P0 BRA `(.L_x_1984) ;  /* 0xffffffe800a00947 */ /* 0x000fec000383ffff */
.L_x_1983:
[----:B------:R-:W-:Y:S01]  /*12070*/  FMNMX.FTZ R72, R213, R72, !PT ;  /* 0x00000048d5487209 */ /* 0x000fe20007810000 */
[----:B------:R-:W2:Y:S01]  /*12080*/  LDL.64 R36, [R1+0x8] ;  /* 0x0000080001247983 */ /* 0x000ea20000100a00 */
[----:B------:R-:W-:Y:S01]  /*12090*/  FMNMX.FTZ R73, R215, R73, !PT ;  /* 0x00000049d7497209 */ /* 0x000fe20007810000 */
[----:B------:R-:W-:Y:S01]  /*120a0*/  IMAD.SHL.U32 R14, R211, 0x2, RZ ;  /* 0x00000002d30e7824 */ /* 0x000fe200078e00ff */
[----:B------:R-:W-:Y:S02]  /*120b0*/  FSEL R179, R41, -INF , !P5 ;  /* 0xff80000029b37808 */ /* 0x000fe40006800000 */
[----:B------:R-:W-:Y:S01]  /*120c0*/  FSEL R180, R42, -INF , !P3 ;  /* 0xff8000002ab47808 */ /* 0x000fe20005800000 */
[----:B------:R-:W3:Y:S01]  /*120d0*/  LDL.64 R26, [R1] ;  /* 0x00000000011a7983 */ /* 0x000ee20000100a00 */
[----:B------:R-:W-:Y:S02]  /*120e0*/  FMNMX.FTZ R72, R172, R72, !PT ;  /* 0x00000048ac487209 */ /* 0x000fe40007810000 */
[CC--:B------:R-:W-:Y:S02]  /*120f0*/  ISETP.GE.AND P5, PT, R4.reuse, R204.reuse, PT ;  /* 0x000000cc0400720c */ /* 0x0c0fe40003fa6270 */
[----:B------:R-:W-:Y:S01]  /*12100*/  ISETP.GE.AND P3, PT, R4, R203, PT ;  /* 0x000000cb0400720c */ /* 0x000fe20003f66270 */
[----:B------:R-:W-:Y:S01]  /*12110*/  LDSM.16.MT88.4 R52, [R190+0x6000] ;  /* 0x00600000be34783b */ /* 0x000fe20000004200 */
[----:B------:R-:W-:Y:S02]  /*12120*/  FMNMX.FTZ R73, R216, R73, !PT ;  /* 0x00000049d8497209 */ /* 0x000fe40007810000 */
[----:B------:R-:W-:Y:S02]  /*12130*/  FSEL R177, R40, -INF , !P6 ;  /* 0xff80000028b17808 */ /* 0x000fe40007000000 */
[C---:B------:R-:W-:Y:S02]  /*12140*/  ISETP.GE.AND P0, PT, R5.reuse, R204, PT ;  /* 0x000000cc0500720c */ /* 0x040fe40003f06270 */
[----:B------:R-:W-:Y:S01]  /*12150*/  ISETP.GE.AND P6, PT, R5, R203, PT ;  /* 0x000000cb0500720c */ /* 0x000fe20003fc6270 */
[----:B-1----:R-:W1:Y:S01]  /*12160*/  SHFL.BFLY PT, R7, R73, 0x2, 0x1f ;  /* 0x0c401f0049077f89 */ /* 0x002e6200000e0000 */
[----:B------:R-:W-:Y:S02]  /*12170*/  FMNMX.FTZ R72, R176, R72, !PT ;  /* 0x00000048b0487209 */ /* 0x000fe40007810000 */
[C---:B------:R-:W-:Y:S02]  /*12180*/  ISETP.GE.OR P5, PT, R4.reuse, R207, !P5 ;  /* 0x000000cf0400720c */ /* 0x040fe40006fa6670 */
[----:B------:R-:W-:Y:S02]  /*12190*/  ISETP.GE.OR P3, PT, R4, R209, !P3 ;  /* 0x000000d10400720c */ /* 0x000fe40005f66670 */
        /* <DEDUP_REMOVED lines=8> */
[----:B------:R-:W-:Y:S02]  /*12220*/  FSEL R181, R43, -INF , !P2 ;  /* 0xff8000002bb57808 */ /* 0x000fe40005000000 */
[----:B------:R-:W-:Y:S02]  /*12230*/  FSEL R182, R44, -INF , !P4 ;  /* 0xff8000002cb67808 */ /* 0x000fe40006000000 */
        /* <DEDUP_REMOVED lines=9> */
[----:B------:R-:W-:Y:S01]  /*122d0*/  FMNMX.FTZ R4, R174, R5, !PT ;  /* 0x00000005ae047209 */ /* 0x000fe20007810000 */
[----:B------:R-:W4:Y:S01]  /*122e0*/  SHFL.BFLY PT, R6, R72, 0x2, 0x1f ;  /* 0x0c401f0048067f89 */ /* 0x000f2200000e0000 */
[----:B------:R-:W-:Y:S02]  /*122f0*/  FMNMX.FTZ R3, R15, R3, !PT ;  /* 0x000000030f037209 */ /* 0x000fe40007810000 */
[----:B------:R-:W-:Y:S02]  /*12300*/  FMNMX.FTZ R4, R173, R4, !PT ;  /* 0x00000004ad047209 */ /* 0x000fe40007810000 */
[----:B------:R-:W-:Y:S02]  /*12310*/  FSEL R183, R45, -INF , !P0 ;  /* 0xff8000002db77808 */ /* 0x000fe40004000000 */
[----:B------:R-:W-:Y:S02]  /*12320*/  FSEL R187, R46, -INF , !P1 ;  /* 0xff8000002ebb7808 */ /* 0x000fe40004800000 */
[C---:B------:R-:W-:Y:S02]  /*12330*/  ISETP.GE.AND P0, PT, R2.reuse, R204, PT ;  /* 0x000000cc0200720c */ /* 0x040fe40003f06270 */
[C---:B------:R-:W-:Y:S02]  /*12340*/  ISETP.GE.AND P1, PT, R2.reuse, R203, PT ;  /* 0x000000cb0200720c */ /* 0x040fe40003f26270 */
[----:B------:R-:W-:Y:S02]  /*12350*/  FMNMX.FTZ R3, R175, R3, !PT ;  /* 0x00000003af037209 */ /* 0x000fe40007810000 */
[----:B------:R-:W-:Y:S02]  /*12360*/  FMNMX.FTZ R4, R167, R4, !PT ;  /* 0x00000004a7047209 */ /* 0x000fe40007810000 */
[----:B-1----:R-:W-:Y:S02]  /*12370*/  FMNMX.FTZ R73, R73, R7, !PT ;  /* 0x0000000749497209 */ /* 0x002fe40007810000 */
[C---:B------:R-:W-:Y:S02]  /*12380*/  ISETP.GE.OR P0, PT, R2.reuse, R207, !P0 ;  /* 0x000000cf0200720c */ /* 0x040fe40004706670 */
[----:B------:R-:W-:Y:S02]  /*12390*/  ISETP.GE.OR P1, PT, R2, R209, !P1 ;  /* 0x000000d10200720c */ /* 0x000fe40004f26670 */
[----:B------:R-:W-:Y:S02]  /*123a0*/  FMNMX.FTZ R2, R178, R3, !PT ;  /* 0x00000003b2027209 */ /* 0x000fe40007810000 */
[----:B------:R-:W-:Y:S02]  /*123b0*/  FMNMX.FTZ R3, R166, R4, !PT ;  /* 0x00000004a6037209 */ /* 0x000fe40007810000 */
[----:B------:R-:W-:Y:S01]  /*123c0*/  FMNMX.FTZ R2, R169, R2, !PT ;  /* 0x00000002a9027209 */ /* 0x000fe20007810000 */
[----:B------:R-:W1:Y:S01]  /*123d0*/  SHFL.BFLY PT, R4, R73, 0x1, 0x1f ;  /* 0x0c201f0049047f89 */ /* 0x000e6200000e0000 */
[----:B------:R-:W-:Y:S02]  /*123e0*/  FMNMX.FTZ R3, R177, R3, !PT ;  /* 0x00000003b1037209 */ /* 0x000fe40007810000 */
[----:B------:R-:W-:Y:S02]  /*123f0*/  FMNMX.FTZ R2, R170, R2, !PT ;  /* 0x00000002aa027209 */ /* 0x000fe40007810000 */
[----:B------:R-:W-:Y:S02]  /*12400*/  FMNMX.FTZ R3, R179, R3, !PT ;  /* 0x00000003b3037209 */ /* 0x000fe40007810000 */
[----:B----4-:R-:W-:Y:S02]  /*12410*/  FMNMX.FTZ R72, R72, R6, !PT ;  /* 0x0000000648487209 */ /* 0x010fe40007810000 */
[----:B------:R-:W-:Y:S02]  /*12420*/  FMNMX.FTZ R3, R182, R3, !PT ;  /* 0x00000003b6037209 */ /* 0x000fe40007810000 */
[----:B------:R-:W-:Y:S02]  /*12430*/  FSEL R212, R47, -INF , !P6 ;  /* 0xff8000002fd47808 */ /* 0x000fe40007000000 */
[----:B------:R-:W-:Y:S02]  /*12440*/  FSEL R218, R56, -INF , !P5 ;  /* 0xff80000038da7808 */ /* 0x000fe40006800000 */
[----:B------:R-:W-:Y:S02]  /*12450*/  FMNMX.FTZ R3, R183, R3, !PT ;  /* 0x00000003b7037209 */ /* 0x000fe40007810000 */
[C---:B------:R-:W-:Y:S02]  /*12460*/  ISETP.GE.AND P6, PT, R0.reuse, R204, PT ;  /* 0x000000cc0000720c */ /* 0x040fe40003fc6270 */
[----:B------:R-:W-:Y:S02]  /*12470*/  ISETP.GE.AND P5, PT, R0, R203, PT ;  /* 0x000000cb0000720c */ /* 0x000fe40003fa6270 */
[----:B------:R-:W-:Y:S02]  /*12480*/  FMNMX.FTZ R5, R180, R2, !PT ;  /* 0x00000002b4057209 */ /* 0x000fe40007810000 */
[----:B------:R-:W-:Y:S01]  /*12490*/  FSEL R220, R57, -INF , !P2 ;  /* 0xff80000039dc7808 */ /* 0x000fe20005000000 */
[----:B------:R-:W4:Y:S01]  /*124a0*/  SHFL.BFLY PT, R2, R72, 0x1, 0x1f ;  /* 0x0c201f0048027f89 */ /* 0x000f2200000e0000 */
[----:B------:R-:W-:Y:S02]  /*124b0*/  FMNMX.FTZ R3, R218, R3, !PT ;  /* 0x00000003da037209 */ /* 0x000fe40007810000 */
[C---:B------:R-:W-:Y:S02]  /*124c0*/  ISETP.GE.OR P6, PT, R0.reuse, R207, !P6 ;  /* 0x000000cf0000720c */ /* 0x040fe400077c6670 */
[----:B------:R-:W-:Y:S02]  /*124d0*/  ISETP.GE.OR P5, PT, R0, R209, !P5 ;  /* 0x000000d10000720c */ /* 0x000fe40006fa6670 */
[----:B------:R-:W-:Y:S02]  /*124e0*/  FMNMX.FTZ R0, R181, R5, !PT ;  /* 0x00000005b5007209 */ /* 0x000fe40007810000 */
[----:B------:R-:W-:Y:S02]  /*124f0*/  FSEL R225, R60, -INF , !P0 ;  /* 0xff8000003ce17808 */ /* 0x000fe40004000000 */
[----:B------:R-:W-:Y:S02]  /*12500*/  FMNMX.FTZ R3, R220, R3, !PT ;  /* 0x00000003dc037209 */ /* 0x000fe40007810000 */
[----:B-1----:R-:W-:Y:S02]  /*12510*/  FMNMX.FTZ R73, R73, R4, !PT ;  /* 0x0000000449497209 */ /* 0x002fe40007810000 */
[----:B------:R-:W-:Y:S02]  /*12520*/  FMNMX.FTZ R0, R187, R0, !PT ;  /* 0x00000000bb007209 */ /* 0x000fe40007810000 */
[----:B------:R-:W-:Y:S01]  /*12530*/  FSEL R226, R61, -INF , !P6 ;  /* 0xff8000003de27808 */ /* 0x000fe20007000000 */
[----:B------:R-:W-:Y:S01]  /*12540*/  FMUL.FTZ R77, R73, UR4 ;  /* 0x00000004494d7c20 */ /* 0x000fe20008410000 */
[----:B------:R-:W-:Y:S02]  /*12550*/  FMNMX.FTZ R3, R225, R3, !PT ;  /* 0x00000003e1037209 */ /* 0x000fe40007810000 */
[----:B------:R-:W-:Y:S02]  /*12560*/  FSEL R223, R58, -INF , !P3 ;  /* 0xff8000003adf7808 */ /* 0x000fe40005800000 */
[----:B------:R-:W-:Y:S02]  /*12570*/  FMNMX.FTZ R0, R212, R0, !PT ;  /* 0x00000000d4007209 */ /* 0x000fe40007810000 */
[----:B------:R-:W-:Y:S02]  /*12580*/  FSETP.NEU.FTZ.AND P3, PT, R73, -INF , PT ;  /* 0xff8000004900780b */ /* 0x000fe40003f7d000 */
[----:B------:R-:W-:Y:S02]  /*12590*/  FMNMX.FTZ R3, R226, R3, !PT ;  /* 0x00000003e2037209 */ /* 0x000fe40007810000 */
[----:B------:R-:W-:Y:S02]  /*125a0*/  FSEL R224, R59, -INF , !P4 ;  /* 0xff8000003be07808 */ /* 0x000fe40006000000 */
[----:B------:R-:W-:Y:S01]  /*125b0*/  FMNMX.FTZ R0, R223, R0, !PT ;  /* 0x00000000df007209 */ /* 0x000fe20007810000 */
[----:B------:R-:W1:Y:S01]  /*125c0*/  SHFL.BFLY PT, R9, R3, 0x2, 0x1f ;  /* 0x0c401f0003097f89 */ /* 0x000e6200000e0000 */
[----:B------:R-:W-:Y:S02]  /*125d0*/  FSEL R77, R77, RZ, P3 ;  /* 0x000000ff4d4d7208 */ /* 0x000fe40001800000 */
[----:B------:R-:W-:Y:S02]  /*125e0*/  FSEL R227, R62, -INF , !P1 ;  /* 0xff8000003ee37808 */ /* 0x000fe40004800000 */
[----:B------:R-:W-:Y:S01]  /*125f0*/  FMNMX.FTZ R0, R224, R0, !PT ;  /* 0x00000000e0007209 */ /* 0x000fe20007810000 */
[--C-:B------:R-:W-:Y:S01]  /*12600*/  FFMA.FTZ R4, R16, UR4, -R77.reuse ;  /* 0x0000000410047c23 */ /* 0x100fe2000801084d */
[----:B------:R-:W-:Y:S01]  /*12610*/  FSEL R76, R63, -INF , !P5 ;  /* 0xff8000003f4c7808 */ /* 0x000fe20006800000 */
[--C-:B------:R-:W-:Y:S01]  /*12620*/  FFMA.FTZ R6, R17, UR4, -R77.reuse ;  /* 0x0000000411067c23 */ /* 0x100fe2000801084d */
[----:B------:R-:W-:Y:S01]  /*12630*/  FMNMX.FTZ R0, R227, R0, !PT ;  /* 0x00000000e3007209 */ /* 0x000fe20007810000 */
[----:B------:R5:W-:Y:S01]  /*12640*/  MUFU.EX2 R79, R4 ;  /* 0x00000004004f7308 */ /* 0x000be20000000800 */
[----:B----4-:R-:W-:Y:S02]  /*12650*/  FMNMX.FTZ R72, R72, R2, !PT ;  /* 0x0000000248487209 */ /* 0x010fe40007810000 */
[----:B------:R-:W-:Y:S02]  /*12660*/  LOP3.LUT R2, R237, UR19, R230, 0x96, !PT ;  /* 0x00000013ed027c12 */ /* 0x000fe4000f8e96e6 */
[----:B------:R-:W-:Y:S01]  /*12670*/  FMNMX.FTZ R0, R76, R0, !PT ;  /* 0x000000004c007209 */ /* 0x000fe20007810000 */
[C---:B------:R-:W-:Y:S01]  /*12680*/  FMUL.FTZ R148, R72.reuse, UR4 ;  /* 0x0000000448947c20 */ /* 0x040fe20008410000 */
[----:B------:R-:W-:Y:S03]  /*12690*/  LOP3.LUT R5, R231, UR27, R14, 0x96, !PT ;  /* 0x0000001be7057c12 */ /* 0x000fe6000f8e960e */
[----:B------:R-:W4:Y:S01]  /*126a0*/  MUFU.EX2 R59, R6 ;  /* 0x00000006003b7308 */ /* 0x000f220000000800 */
[----:B------:R-:W-:Y:S01]  /*126b0*/  FSETP.NEU.FTZ.AND P2, PT, R72, -INF , PT ;  /* 0xff8000004800780b */ /* 0x000fe20003f5d000 */
[----:B------:R-:W-:Y:S01]  /*126c0*/  IMAD.WIDE.U32 R152, R2, -0x326172a9, RZ ;  /* 0xcd9e8d5702987825 */ /* 0x000fe200078e00ff */
[----:B------:R-:W-:Y:S01]  /*126d0*/  LOP3.LUT R7, R235, UR19, R230, 0x96, !PT ;  /* 0x00000013eb077c12 */ /* 0x000fe2000f8e96e6 */
[----:B------:R-:W4:Y:S01]  /*126e0*/  SHFL.BFLY PT, R2, R0, 0x2, 0x1f ;  /* 0x0c401f0000027f89 */ /* 0x000f2200000e0000 */
[----:B------:R-:W-:Y:S02]  /*126f0*/  FSEL R148, R148, RZ, P2 ;  /* 0x000000ff94947208 */ /* 0x000fe40001000000 */
[----:B-1----:R-:W-:Y:S01]  /*12700*/  FMNMX.FTZ R3, R3, R9, !PT ;  /* 0x0000000903037209 */ /* 0x002fe20007810000 */
[----:B------:R-:W-:Y:S04]  /*12710*/  IMAD.WIDE.U32 R154, R7, -0x326172a9, RZ ;  /* 0xcd9e8d57079a7825 */ /* 0x000fe800078e00ff */
[----:B------:R-:W-:Y:S01]  /*12720*/  FFMA.FTZ R12, R19, UR4, -R148 ;  /* 0x00000004130c7c23 */ /* 0x000fe20008010894 */
[----:B-----5:R-:W-:Y:S01]  /*12730*/  IMAD.WIDE.U32 R4, R5, -0x326172a9, RZ ;  /* 0xcd9e8d5705047825 */ /* 0x020fe200078e00ff */
[----:B------:R-:W1:Y:S02]  /*12740*/  SHFL.BFLY PT, R71, R3, 0x1, 0x1f ;  /* 0x0c201f0003477f89 */ /* 0x000e6400000e0000 */
[----:B------:R-:W-:Y:S01]  /*12750*/  MUFU.EX2 R42, R12 ;  /* 0x0000000c002a7308 */ /* 0x000fe20000000800 */
[--C-:B------:R-:W-:Y:S02]  /*12760*/  LOP3.LUT R8, R153, UR18, R4.reuse, 0x96, !PT ;  /* 0x0000001299087c12 */ /* 0x100fe4000f8e9604 */
[----:B------:R-:W-:Y:S02]  /*12770*/  LOP3.LUT R10, R155, UR18, R4, 0x96, !PT ;  /* 0x000000129b0a7c12 */ /* 0x000fe4000f8e9604 */
[----:B----4-:R-:W-:Y:S01]  /*12780*/  F2FP.BF16.F32.PACK_AB R146, R59, R79 ;  /* 0x0000004f3b92723e */ /* 0x010fe200000010ff */
[----:B------:R-:W-:Y:S01]  /*12790*/  IMAD.WIDE.U32 R8, R8, -0x2daee0ad, RZ ;  /* 0xd2511f5308087825 */ /* 0x000fe200078e00ff */
[----:B------:R-:W-:Y:S05]  /*127a0*/  FMNMX.FTZ R0, R0, R2, !PT ;  /* 0x0000000200007209 */ /* 0x000fea0007810000 */
[----:B------:R-:W4:Y:S01]  /*127b0*/  SHFL.BFLY PT, R2, R0, 0x1, 0x1f ;  /* 0x0c201f0000027f89 */ /* 0x000f2200000e0000 */
[----:B-1----:R-:W-:Y:S04]  /*127c0*/  FMNMX.FTZ R71, R3, R71, !PT ;  /* 0x0000004703477209 */ /* 0x002fe80007810000 */
[----:B------:R-:W-:Y:S02]  /*127d0*/  FSETP.NEU.FTZ.AND P1, PT, R71, -INF , PT ;  /* 0xff8000004700780b */ /* 0x000fe40003f3d000 */
[C---:B--2---:R-:W-:Y:S05]  /*127e0*/  LOP3.LUT R6, R5.reuse, UR20, R36, 0x96, !PT ;  /* 0x0000001405067c12 */ /* 0x044fea000f8e9624 */
[----:B------:R-:W-:Y:S01]  /*127f0*/  IMAD.WIDE.U32 R6, R6, -0x2daee0ad, RZ ;  /* 0xd2511f5306067825 */ /* 0x000fe200078e00ff */
[----:B---3--:R-:W-:Y:S03]  /*12800*/  LOP3.LUT R11, R5, UR20, R26, 0x96, !PT ;  /* 0x00000014050b7c12 */ /* 0x008fe6000f8e961a */
[----:B------:R-:W-:Y:S01]  /*12810*/  FFMA.FTZ R5, R18, UR4, -R148 ;  /* 0x0000000412057c23 */ /* 0x000fe20008010894 */
[----:B------:R-:W-:Y:S01]  /*12820*/  LOP3.LUT R13, R9, UR15, R6, 0x96, !PT ;  /* 0x0000000f090d7c12 */ /* 0x000fe2000f8e9606 */
[--C-:B------:R-:W-:Y:S01]  /*12830*/  FFMA.FTZ R9, R70, UR4, -R77.reuse ;  /* 0x0000000446097c23 */ /* 0x100fe2000801084d */
[----:B------:R-:W-:Y:S01]  /*12840*/  LOP3.LUT R7, R7, UR17, R236, 0x96, !PT ;  /* 0x0000001107077c12 */ /* 0x000fe2000f8e96ec */
[----:B------:R1:W-:Y:S01]  /*12850*/  MUFU.EX2 R241, R5 ;  /* 0x0000000500f17308 */ /* 0x0003e20000000800 */
[----:B----4-:R-:W-:Y:S01]  /*12860*/  FMNMX.FTZ R70, R0, R2, !PT ;  /* 0x0000000200467209 */ /* 0x010fe20007810000 */
[----:B------:R-:W-:Y:S03]  /*12870*/  IMAD.WIDE.U32 R16, R13, -0x326172a9, RZ ;  /* 0xcd9e8d570d107825 */ /* 0x000fe600078e00ff */
[----:B------:R-:W-:Y:S01]  /*12880*/  FSETP.NEU.FTZ.AND P0, PT, R70, -INF , PT ;  /* 0xff8000004600780b */ /* 0x000fe20003f1d000 */
[----:B------:R-:W-:Y:S04]  /*12890*/  IMAD.WIDE.U32 R6, R7, -0x326172a9, RZ ;  /* 0xcd9e8d5707067825 */ /* 0x000fe800078e00ff */
[----:B------:R2:W3:Y:S01]  /*128a0*/  MUFU.EX2 R22, R9 ;  /* 0x0000000900167308 */ /* 0x0004e20000000800 */
[----:B------:R-:W-:Y:S01]  /*128b0*/  LOP3.LUT R7, R7, UR16, R152, 0x96, !PT ;  /* 0x0000001007077c12 */ /* 0x000fe2000f8e9698 */
[----:B-1----:R-:W-:Y:S04]  /*128c0*/  IMAD.WIDE.U32 R4, R11, -0x2daee0ad, RZ ;  /* 0xd2511f530b047825 */ /* 0x002fe800078e00ff */
[----:B------:R-:W-:Y:S01]  /*128d0*/  IMAD.WIDE.U32 R10, R10, -0x2daee0ad, RZ ;  /* 0xd2511f530a0a7825 */ /* 0x000fe200078e00ff */
[----:B------:R-:W-:Y:S02]  /*128e0*/  LOP3.LUT R5, R5, UR17, R234, 0x96, !PT ;  /* 0x0000001105057c12 */ /* 0x000fe4000f8e96ea */
[----:B--2---:R-:W-:Y:S01]  /*128f0*/  LOP3.LUT R9, R17, UR14, R6, 0x96, !PT ;  /* 0x0000000e11097c12 */ /* 0x004fe2000f8e9606 */
[----:B------:R-:W-:Y:S01]  /*12900*/  IMAD.WIDE.U32 R6, R7, -0x2daee0ad, RZ ;  /* 0xd2511f5307067825 */ /* 0x000fe200078e00ff */
[----:B------:R-:W-:Y:S03]  /*12910*/  LOP3.LUT R12, R11, UR15, R4, 0x96, !PT ;  /* 0x0000000f0b0c7c12 */ /* 0x000fe6000f8e9604 */
[----:B------:R-:W-:Y:S01]  /*12920*/  FFMA.FTZ R11, R149, UR4, -R77 ;  /* 0x00000004950b7c23 */ /* 0x000fe2000801084d */
[----:B------:R-:W-:Y:S01]  /*12930*/  FMUL.FTZ R149, R71, UR4 ;  /* 0x0000000447957c20 */ /* 0x000fe20008410000 */
[----:B------:R-:W-:Y:S02]  /*12940*/  IMAD.WIDE.U32 R44, R9, -0x2daee0ad, RZ ;  /* 0xd2511f53092c7825 */ /* 0x000fe400078e00ff */
[----:B------:R1:W-:Y:S02]  /*12950*/  MUFU.EX2 R20, R11 ;  /* 0x0000000b00147308 */ /* 0x0003e40000000800 */
[----:B------:R-:W-:Y:S01]  /*12960*/  FSEL R149, R149, RZ, P1 ;  /* 0x000000ff95957208 */ /* 0x000fe20000800000 */
[----:B------:R-:W-:Y:S04]  /*12970*/  IMAD.WIDE.U32 R24, R12, -0x326172a9, RZ ;  /* 0xcd9e8d570c187825 */ /* 0x000fe800078e00ff */
[--C-:B------:R-:W-:Y:S01]  /*12980*/  FFMA.FTZ R0, R151, UR4, -R149.reuse ;  /* 0x0000000497007c23 */ /* 0x100fe20008010895 */
[----:B------:R-:W-:Y:S03]  /*12990*/  IMAD.WIDE.U32 R4, R5, -0x326172a9, RZ ;  /* 0xcd9e8d5705047825 */ /* 0x000fe600078e00ff */
[----:B------:R2:W-:Y:S02]  /*129a0*/  MUFU.EX2 R56, R0 ;  /* 0x0000000000387308 */ /* 0x0005e40000000800 */
[----:B------:R-:W-:Y:S02]  /*129b0*/  LOP3.LUT R5, R5, UR16, R154, 0x96, !PT ;  /* 0x0000001005057c12 */ /* 0x000fe4000f8e969a */
[----:B------:R-:W-:Y:S02]  /*129c0*/  LOP3.LUT R9, R25, UR14, R4, 0x96, !PT ;  /* 0x0000000e19097c12 */ /* 0x000fe4000f8e9604 */
[----:B-1----:R-:W-:Y:S01]  /*129d0*/  LOP3.LUT R11, R7, UR13, R8, 0x96, !PT ;  /* 0x0000000d070b7c12 */ /* 0x002fe2000f8e9608 */
[----:B------:R-:W-:Y:S01]  /*129e0*/  FFMA.FTZ R7, R150, UR4, -R148 ;  /* 0x0000000496077c23 */ /* 0x000fe20008010894 */
[----:B------:R-:W-:Y:S01]  /*129f0*/  LOP3.LUT R8, R45, UR5, R6, 0x96, !PT ;  /* 0x000000052d087c12 */ /* 0x000fe2000f8e9606 */
[----:B------:R-:W-:Y:S01]  /*12a00*/  FFMA.FTZ R6, R157, UR4, -R148 ;  /* 0x000000049d067c23 */ /* 0x000fe20008010894 */
[----:B------:R-:W-:Y:S01]  /*12a10*/  IMAD.WIDE.U32 R30, R9, -0x2daee0ad, RZ ;  /* 0xd2511f53091e7825 */ /* 0x000fe200078e00ff */
[----:B------:R1:W-:Y:S03]  /*12a20*/  MUFU.EX2 R21, R7 ;  /* 0x0000000700157308 */ /* 0x0003e60000000800 */
[----:B------:R-:W-:Y:S01]  /*12a30*/  FMUL.FTZ R150, R70, UR4 ;  /* 0x0000000446967c20 */ /* 0x000fe20008410000 */
[----:B------:R-:W-:Y:S04]  /*12a40*/  IMAD.WIDE.U32 R4, R5, -0x2daee0ad, RZ ;  /* 0xd2511f5305047825 */ /* 0x000fe800078e00ff */
[----:B--2---:R-:W-:Y:S01]  /*12a50*/  FFMA.FTZ R0, R156, UR4, -R149 ;  /* 0x000000049c007c23 */ /* 0x004fe20008010895 */
[----:B------:R-:W-:Y:S01]  /*12a60*/  FSEL R150, R150, RZ, P0 ;  /* 0x000000ff96967208 */ /* 0x000fe20000000000 */
[----:B------:R2:W-:Y:S01]  /*12a70*/  MUFU.EX2 R57, R6 ;  /* 0x0000000600397308 */ /* 0x0005e20000000800 */
[----:B------:R-:W-:Y:S01]  /*12a80*/  LOP3.LUT R3, R31, UR5, R4, 0x96, !PT ;  /* 0x000000051f037c12 */ /* 0x000fe2000f8e9604 */
[----:B------:R-:W-:Y:S01]  /*12a90*/  IMAD.WIDE.U32 R28, R11, -0x326172a9, RZ ;  /* 0xcd9e8d570b1c7825 */ /* 0x000fe200078e00ff */
[----:B------:R-:W-:Y:S03]  /*12aa0*/  LOP3.LUT R10, R5, UR13, R10, 0x96, !PT ;  /* 0x0000000d050a7c12 */ /* 0x000fe6000f8e960a */
[----:B------:R-:W-:Y:S04]  /*12ab0*/  IMAD.WIDE.U32 R4, R8, -0x326172a9, RZ ;  /* 0xcd9e8d5708047825 */ /* 0x000fe800078e00ff */
[----:B------:R4:W5:Y:S01]  /*12ac0*/  MUFU.EX2 R43, R0 ;  /* 0x00000000002b7308 */ /* 0x0009620000000800 */
[----:B------:R-:W-:Y:S01]  /*12ad0*/  IMAD.WIDE.U32 R2, R3, -0x326172a9, RZ ;  /* 0xcd9e8d5703027825 */ /* 0x000fe200078e00ff */
[C---:B-1----:R-:W-:Y:S02]  /*12ae0*/  LOP3.LUT R7, R4.reuse, 0xffff, RZ, 0xc0, !PT ;  /* 0x0000ffff04077812 */ /* 0x042fe400078ec0ff */
[----:B------:R-:W-:Y:S01]  /*12af0*/  LOP3.LUT R12, R4, 0xff, RZ, 0xc0, !PT ;  /* 0x000000ff040c7812 */ /* 0x000fe200078ec0ff */
[----:B------:R-:W-:Y:S01]  /*12b00*/  IMAD.WIDE.U32 R40, R10, -0x326172a9, RZ ;  /* 0xcd9e8d570a287825 */ /* 0x000fe200078e00ff */
[--C-:B------:R-:W-:Y:S02]  /*12b10*/  SHF.R.U32.HI R11, RZ, 0x18, R4.reuse ;  /* 0x00000018ff0b7819 */ /* 0x100fe40000011604 */
[----:B--2---:R-:W-:Y:S02]  /*12b20*/  SHF.R.U32.HI R6, RZ, 0x10, R4 ;  /* 0x00000010ff067819 */ /* 0x004fe40000011604 */
[----:B------:R-:W-:Y:S01]  /*12b30*/  LOP3.LUT R4, R5, UR21, R28, 0x96, !PT ;  /* 0x0000001505047c12 */ /* 0x000fe2000f8e961c */
[----:B------:R-:W-:Y:S01]  /*12b40*/  FFMA.FTZ R5, R158, UR4, -R150 ;  /* 0x000000049e057c23 */ /* 0x000fe20008010896 */
[--C-:B------:R-:W-:Y:S02]  /*12b50*/  SHF.R.U32.HI R8, RZ, 0x10, R2.reuse ;  /* 0x00000010ff087819 */ /* 0x100fe40000011602 */
[C---:B------:R-:W-:Y:S01]  /*12b60*/  LOP3.LUT R10, R2.reuse, 0xff, RZ, 0xc0, !PT ;  /* 0x000000ff020a7812 */ /* 0x040fe200078ec0ff */
[----:B------:R1:W-:Y:S01]  /*12b70*/  MUFU.EX2 R58, R5 ;  /* 0x00000005003a7308 */ /* 0x0003e20000000800 */
[----:B----4-:R-:W-:Y:S02]  /*12b80*/  LOP3.LUT R0, R2, 0xffff, RZ, 0xc0, !PT ;  /* 0x0000ffff02007812 */ /* 0x010fe400078ec0ff */
[----:B------:R-:W-:Y:S02]  /*12b90*/  SHF.R.U32.HI R9, RZ, 0x18, R2 ;  /* 0x00000018ff097819 */ /* 0x000fe40000011602 */
[----:B------:R-:W-:Y:S02]  /*12ba0*/  LOP3.LUT R2, R3, UR21, R40, 0x96, !PT ;  /* 0x0000001503027c12 */ /* 0x000fe4000f8e9628 */
[----:B------:R-:W-:Y:S02]  /*12bb0*/  SHF.R.U32.HI R3, RZ, 0x8, R0 ;  /* 0x00000008ff037819 */ /* 0x000fe40000011600 */
[----:B------:R-:W-:Y:S02]  /*12bc0*/  LOP3.LUT R0, R8, 0xff, RZ, 0xc0, !PT ;  /* 0x000000ff08007812 */ /* 0x000fe400078ec0ff */
[----:B------:R-:W-:Y:S01]  /*12bd0*/  PRMT R13, R10, 0x5410, R3 ;  /* 0x000054100a0d7816 */ /* 0x000fe20000000003 */
[----:B------:R-:W-:Y:S01]  /*12be0*/  FFMA.FTZ R3, R161, UR4, -R149 ;  /* 0x00000004a1037c23 */ /* 0x000fe20008010895 */
[----:B------:R-:W-:Y:S02]  /*12bf0*/  SHF.R.U32.HI R7, RZ, 0x8, R7 ;  /* 0x00000008ff077819 */ /* 0x000fe40000011607 */
[----:B------:R-:W-:Y:S01]  /*12c00*/  LOP3.LUT R6, R6, 0xff, RZ, 0xc0, !PT ;  /* 0x000000ff06067812 */ /* 0x000fe200078ec0ff */
[----:B------:R2:W-:Y:S01]  /*12c10*/  MUFU.EX2 R51, R3 ;  /* 0x0000000300337308 */ /* 0x0005e20000000800 */
[----:B------:R-:W-:Y:S01]  /*12c20*/  PRMT R12, R12, 0x5410, R7 ;  /* 0x000054100c0c7816 */ /* 0x000fe20000000007 */
[----:B-1----:R-:W-:Y:S01]  /*12c30*/  FFMA.FTZ R5, R15, UR4, -R150 ;  /* 0x000000040f057c23 */ /* 0x002fe20008010896 */
[----:B------:R-:W-:Y:S01]  /*12c40*/  PRMT R15, R0, 0x5410, R9 ;  /* 0x00005410000f7816 */ /* 0x000fe20000000009 */
[----:B------:R-:W-:Y:S01]  /*12c50*/  FFMA.FTZ R0, R159, UR4, -R149 ;  /* 0x000000049f007c23 */ /* 0x000fe20008010895 */
[----:B------:R-:W-:Y:S01]  /*12c60*/  PRMT R147, R6, 0x5410, R11 ;  /* 0x0000541006937816 */ /* 0x000fe2000000000b */
[----:B---3--:R-:W-:Y:S01]  /*12c70*/  IMAD.MOV.U32 R159, RZ, RZ, R22 ;  /* 0x000000ffff9f7224 */ /* 0x008fe200078e0016 */
[--C-:B------:R-:W-:Y:S03]  /*12c80*/  SHF.R.U32.HI R7, RZ, 0x10, R4.reuse ;  /* 0x00000010ff077819 */ /* 0x100fe60000011604 */
[----:B------:R1:W3:Y:S01]  /*12c90*/  MUFU.EX2 R60, R5 ;  /* 0x00000005003c7308 */ /* 0x0002e20000000800 */
[----:B------:R-:W-:Y:S02]  /*12ca0*/  LOP3.LUT R11, R4, 0xff, RZ, 0xc0, !PT ;  /* 0x000000ff040b7812 */ /* 0x000fe400078ec0ff */
[----:B------:R-:W-:Y:S02]  /*12cb0*/  SHF.R.U32.HI R10, RZ, 0x18, R4 ;  /* 0x00000018ff0a7819 */ /* 0x000fe40000011604 */
[--C-:B------:R-:W-:Y:S02]  /*12cc0*/  SHF.R.U32.HI R6, RZ, 0x10, R2.reuse ;  /* 0x00000010ff067819 */ /* 0x100fe40000011602 */
[----:B------:R-:W-:Y:S03]  /*12cd0*/  LOP3.LUT R9, R2, 0xff, RZ, 0xc0, !PT ;  /* 0x000000ff02097812 */ /* 0x000fe600078ec0ff */
[----:B------:R4:W4:Y:S01]  /*12ce0*/  MUFU.EX2 R18, R0 ;  /* 0x0000000000127308 */ /* 0x0009220000000800 */
[----:B------:R-:W-:Y:S01]  /*12cf0*/  SHF.R.U32.HI R8, RZ, 0x18, R2 ;  /* 0x00000018ff087819 */ /* 0x000fe20000011602 */
[----:B--2---:R-:W-:Y:S01]  /*12d00*/  FFMA.FTZ R3, R160, UR4, -R150 ;  /* 0x00000004a0037c23 */ /* 0x004fe20008010896 */
[----:B-----5:R-:W-:Y:S01]  /*12d10*/  F2FP.BF16.F32.PACK_AB R66, R43, R56 ;  /* 0x000000382b42723e */ /* 0x020fe200000010ff */
[----:B------:R-:W-:Y:S01]  /*12d20*/  IMAD.MOV.U32 R160, RZ, RZ, R21 ;  /* 0x000000ffffa07224 */ /* 0x000fe200078e0015 */
[--C-:B------:R-:W-:Y:S02]  /*12d30*/  HSET2.LE.AND R147, R147, R232.reuse, PT ;  /* 0x000000e893937233 */ /* 0x100fe40003803000 */
[----:B------:R-:W-:Y:S03]  /*12d40*/  LOP3.LUT R28, R29, UR12, R16, 0x96, !PT ;  /* 0x0000000c1d1c7c12 */ /* 0x000fe6000f8e9610 */
[----:B------:R2:W-:Y:S01]  /*12d50*/  MUFU.EX2 R251, R3 ;  /* 0x0000000300fb7308 */ /* 0x0005e20000000800 */
[----:B-1----:R-:W-:Y:S02]  /*12d60*/  LOP3.LUT R5, R4, 0xffff, RZ, 0xc0, !PT ;  /* 0x0000ffff04057812 */ /* 0x002fe400078ec0ff */
[----:B---3--:R-:W-:Y:S01]  /*12d70*/  F2FP.BF16.F32.PACK_AB R67, R60, R58 ;  /* 0x0000003a3c43723e */ /* 0x008fe200000010ff */
[----:B------:R-:W-:Y:S01]  /*12d80*/  IMAD.WIDE.U32 R28, R28, -0x2daee0ad, RZ ;  /* 0xd2511f531c1c7825 */ /* 0x000fe200078e00ff */
[----:B------:R-:W-:Y:S02]  /*12d90*/  SHF.R.U32.HI R4, RZ, 0x8, R5 ;  /* 0x00000008ff047819 */ /* 0x000fe40000011605 */
[----:B------:R-:W-:Y:S02]  /*12da0*/  LOP3.LUT R5, R7, 0xff, RZ, 0xc0, !PT ;  /* 0x000000ff07057812 */ /* 0x000fe400078ec0ff */
[----:B----4-:R-:W-:Y:S01]  /*12db0*/  LOP3.LUT R0, R2, 0xffff, RZ, 0xc0, !PT ;  /* 0x0000ffff02007812 */ /* 0x010fe200078ec0ff */
[----:B------:R-:W-:Y:S01]  /*12dc0*/  IMAD.MOV.U32 R161, RZ, RZ, R18 ;  /* 0x000000ffffa17224 */ /* 0x000fe200078e0012 */
[----:B------:R-:W-:Y:S02]  /*12dd0*/  PRMT R11, R11, 0x5410, R4 ;  /* 0x000054100b0b7816 */ /* 0x000fe40000000004 */
[----:B------:R-:W-:Y:S02]  /*12de0*/  SHF.R.U32.HI R2, RZ, 0x8, R0 ;  /* 0x00000008ff027819 */ /* 0x000fe40000011600 */
[----:B------:R-:W-:Y:S01]  /*12df0*/  LOP3.LUT R0, R6, 0xff, RZ, 0xc0, !PT ;  /* 0x000000ff06007812 */ /* 0x000fe200078ec0ff */
[----:B------:R-:W-:Y:S01]  /*12e00*/  FFMA.FTZ R6, R162, UR4, -R150 ;  /* 0x00000004a2067c23 */ /* 0x000fe20008010896 */
[----:B------:R-:W-:Y:S01]  /*12e10*/  FSEL R4, R73, RZ, P3 ;  /* 0x000000ff49047208 */ /* 0x000fe20001800000 */
[----:B------:R-:W-:Y:S01]  /*12e20*/  IMAD.MOV.U32 R162, RZ, RZ, R20 ;  /* 0x000000ffffa27224 */ /* 0x000fe200078e0014 */
[----:B------:R-:W-:Y:S01]  /*12e30*/  PRMT R9, R9, 0x5410, R2 ;  /* 0x0000541009097816 */ /* 0x000fe20000000002 */
[----:B------:R-:W1:Y:S01]  /*12e40*/  LDSM.16.MT88.4 R20, [R189+0x6000] ;  /* 0x00600000bd14783b */ /* 0x000e620000004200 */
[----:B--2---:R-:W-:Y:S01]  /*12e50*/  FSEL R3, R72, RZ, P2 ;  /* 0x000000ff48037208 */ /* 0x004fe20001000000 */
[----:B------:R2:W3:Y:S01]  /*12e60*/  MUFU.EX2 R252, R6 ;  /* 0x0000000600fc7308 */ /* 0x0004e20000000800 */
[----:B------:R-:W-:Y:S02]  /*12e70*/  PRMT R8, R0, 0x5410, R8 ;  /* 0x0000541000087816 */ /* 0x000fe40000000008 */
[----:B------:R-:W-:Y:S02]  /*12e80*/  FSEL R2, R71, RZ, P1 ;  /* 0x000000ff47027208 */ /* 0x000fe40000800000 */
[----:B------:R-:W-:Y:S02]  /*12e90*/  FSEL R0, R70, RZ, P0 ;  /* 0x000000ff46007208 */ /* 0x000fe40000000000 */
[----:B------:R-:W-:Y:S01]  /*12ea0*/  PRMT R10, R5, 0x5410, R10 ;  /* 0x00005410050a7816 */ /* 0x000fe2000000000a */
[----:B------:R-:W-:Y:S01]  /*12eb0*/  FADD.FTZ R5, -R4, R68 ;  /* 0x0000004404057221 */ /* 0x000fe20000010100 */
[--C-:B------:R-:W-:Y:S01]  /*12ec0*/  HSET2.LE.AND R144, R11, R232.reuse, PT ;  /* 0x000000e80b907233 */ /* 0x100fe20003803000 */
[----:B------:R-:W-:Y:S01]  /*12ed0*/  FADD.FTZ R4, -R3, R69 ;  /* 0x0000004503047221 */ /* 0x000fe20000010100 */
[----:B------:R-:W-:Y:S01]  /*12ee0*/  F2FP.BF16.F32.PACK_AB R145, R57, R160 ;  /* 0x000000a03991723e */ /* 0x000fe200000010ff */
[----:B------:R-:W-:Y:S01]  /*12ef0*/  FADD.FTZ R3, -R2, R74 ;  /* 0x0000004a02037221 */ /* 0x000fe20000010100 */
[----:B------:R-:W-:Y:S01]  /*12f00*/  F2FP.BF16.F32.PACK_AB R64, R51, R161 ;  /* 0x000000a13340723e */ /* 0x000fe200000010ff */
[----:B------:R-:W-:Y:S01]  /*12f10*/  FADD.FTZ R2, -R0, R75 ;  /* 0x0000004b00027221 */ /* 0x000fe20000010100 */
[----:B------:R-:W-:Y:S01]  /*12f20*/  LOP3.LUT R40, R41, UR12, R24, 0x96, !PT ;  /* 0x0000000c29287c12 */ /* 0x000fe2000f8e9618 */
[----:B------:R-:W-:Y:S01]  /*12f30*/  FMUL.FTZ R0, R5, UR4 ;  /* 0x0000000405007c20 */ /* 0x000fe20008410000 */
[--C-:B--2---:R-:W-:Y:S02]  /*12f40*/  HSET2.LE.AND R6, R12, R232.reuse, PT ;  /* 0x000000e80c067233 */ /* 0x104fe40003803000 */
[----:B------:R-:W-:Y:S01]  /*12f50*/  F2FP.BF16.F32.PACK_AB R5, R42, R241 ;  /* 0x000000f12a05723e */ /* 0x000fe200000010ff */
[----:B------:R2:W4:Y:S01]  /*12f60*/  MUFU.EX2 R69, R0 ;  /* 0x0000000000457308 */ /* 0x0005220000000800 */
[----:B---3--:R-:W-:Y:S01]  /*12f70*/  F2FP.BF16.F32.PACK_AB R65, R252, R251 ;  /* 0x000000fbfc41723e */ /* 0x008fe200000010ff */
[----:B------:R-:W-:Y:S01]  /*12f80*/  IMAD.WIDE.U32 R40, R40, -0x2daee0ad, RZ ;  /* 0xd2511f5328287825 */ /* 0x000fe200078e00ff */
[----:B------:R-:W-:Y:S02]  /*12f90*/  LOP3.LUT R146, R6, R146, RZ, 0xc0, !PT ;  /* 0x0000009206927212 */ /* 0x000fe400078ec0ff */
[----:B------:R-:W-:Y:S01]  /*12fa0*/  LOP3.LUT R147, R147, R5, RZ, 0xc0, !PT ;  /* 0x0000000593937212 */ /* 0x000fe200078ec0ff */
[----:B------:R-:W-:Y:S01]  /*12fb0*/  VIADD R6, R14, 0x1 ;  /* 0x000000010e067836 */ /* 0x000fe20000000000 */
[--C-:B------:R-:W-:Y:S02]  /*12fc0*/  HSET2.LE.AND R5, R10, R232.reuse, PT ;  /* 0x000000e80a057233 */ /* 0x100fe40003803000 */
[----:B------:R-:W-:Y:S02]  /*12fd0*/  LOP3.LUT R44, R29, UR23, R44, 0x96, !PT ;  /* 0x000000171d2c7c12 */ /* 0x000fe4000f8e962c */
[----:B------:R-:W-:Y:S02]  /*12fe0*/  LOP3.LUT R7, R231, UR27, R6, 0x96, !PT ;  /* 0x0000001be7077c12 */ /* 0x000fe4000f8e9606 */
[--C-:B------:R-:W-:Y:S02]  /*12ff0*/  HSET2.LE.AND R6, R13, R232.reuse, PT ;  /* 0x000000e80d067233 */ /* 0x100fe40003803000 */
[----:B------:R-:W-:Y:S01]  /*13000*/  LOP3.LUT R145, R5, R145, RZ, 0xc0, !PT ;  /* 0x0000009105917212 */ /* 0x000fe200078ec0ff */
[----:B------:R-:W-:Y:S04]  /*13010*/  IMAD.WIDE.U32 R18, R7, -0x326172a9, RZ ;  /* 0xcd9e8d5707127825 */ /* 0x000fe800078e00ff */
[----:B--2---:R-:W-:Y:S01]  /*13020*/  FMUL.FTZ R0, R4, UR4 ;  /* 0x0000000404007c20 */ /* 0x004fe20008410000 */
[----:B------:R-:W-:Y:S01]  /*13030*/  ISETP.GT.AND P0, PT, R211, UR22, PT ;  /* 0x00000016d3007c0c */ /* 0x000fe2000bf04270 */
[C---:B----4-:R-:W-:Y:S01]  /*13040*/  FMUL.FTZ R16, R69.reuse, R88 ;  /* 0x0000005845107220 */ /* 0x050fe20000410000 */
[----:B------:R-:W-:Y:S01]  /*13050*/  FMUL.FTZ R17, R69, R89 ;  /* 0x0000005945117220 */ /* 0x000fe20000410000 */
[----:B------:R2:W3:Y:S01]  /*13060*/  MUFU.EX2 R68, R0 ;  /* 0x0000000000447308 */ /* 0x0004e20000000800 */
[----:B------:R-:W-:Y:S01]  /*13070*/  LOP3.LUT R66, R6, R66, RZ, 0xc0, !PT ;  /* 0x0000004206427212 */ /* 0x000fe200078ec0ff */
[--C-:B------:R-:W-:Y:S01]  /*13080*/  FFMA.FTZ R6, R32, UR4, -R77.reuse ;  /* 0x0000000420067c23 */ /* 0x100fe2000801084d */
[----:B------:R-:W-:Y:S01]  /*13090*/  LOP3.LUT R13, R19, UR20, R36, 0x96, !PT ;  /* 0x00000014130d7c12 */ /* 0x000fe2000f8e9624 */
[----:B------:R-:W-:Y:S01]  /*130a0*/  FMUL.FTZ R32, R69, R104 ;  /* 0x0000006845207220 */ /* 0x000fe20000410000 */
[----:B------:R-:W4:Y:S01]  /*130b0*/  LDSM.16.MT88.4 R36, [R192+0x6000] ;  /* 0x00600000c024783b */ /* 0x000f220000004200 */
[--C-:B------:R-:W-:Y:S01]  /*130c0*/  FFMA.FTZ R104, R221, UR4, -R77.reuse ;  /* 0x00000004dd687c23 */ /* 0x100fe2000801084d */
[--C-:B------:R-:W-:Y:S03]  /*130d0*/  HSET2.LE.AND R5, R8, R232.reuse, PT ;  /* 0x000000e808057233 */ /* 0x100fe60003803000 */
[----:B------:R5:W-:Y:S01]  /*130e0*/  MUFU.EX2 R249, R6 ;  /* 0x0000000600f97308 */ /* 0x000be20000000800 */
[----:B------:R-:W-:Y:S02]  /*130f0*/  F2FP.BF16.F32.PACK_AB R4, R162, R159 ;  /* 0x0000009fa204723e */ /* 0x000fe400000010ff */
[----:B------:R-:W-:Y:S02]  /*13100*/  LOP3.LUT R12, R153, UR18, R18, 0x96, !PT ;  /* 0x00000012990c7c12 */ /* 0x000fe4000f8e9612 */
[----:B------:R-:W-:Y:S02]  /*13110*/  LOP3.LUT R144, R144, R4, RZ, 0xc0, !PT ;  /* 0x0000000490907212 */ /* 0x000fe400078ec0ff */
[--C-:B------:R-:W-:Y:S01]  /*13120*/  HSET2.LE.AND R4, R9, R232.reuse, PT ;  /* 0x000000e809047233 */ /* 0x100fe20003803000 */
[----:B------:R-:W-:Y:S04]  /*13130*/  IMAD.WIDE.U32 R156, R12, -0x2daee0ad, RZ ;  /* 0xd2511f530c9c7825 */ /* 0x000fe800078e00ff */
[----:B--2---:R-:W-:Y:S01]  /*13140*/  FMUL.FTZ R0, R3, UR4 ;  /* 0x0000000403007c20 */ /* 0x004fe20008410000 */
[----:B------:R-:W-:Y:S01]  /*13150*/  LOP3.LUT R158, R19, UR20, R26, 0x96, !PT ;  /* 0x00000014139e7c12 */ /* 0x000fe2000f8e961a */
[----:B---3--:R-:W-:Y:S02]  /*13160*/  FMUL.FTZ R19, R68, R91 ;  /* 0x0000005b44137220 */ /* 0x008fe40000410000 */
[----:B------:R2:W3:Y:S01]  /*13170*/  MUFU.EX2 R3, R0 ;  /* 0x0000000000037308 */ /* 0x0004e20000000800 */
[----:B------:R-:W-:Y:S01]  /*13180*/  LOP3.LUT R64, R4, R64, RZ, 0xc0, !PT ;  /* 0x0000004004407212 */ /* 0x000fe200078ec0ff */
[----:B------:R-:W-:Y:S01]  /*13190*/  FMUL.FTZ R4, R69, R84 ;  /* 0x0000005445047220 */ /* 0x000fe20000410000 */
[----:B------:R-:W-:Y:S01]  /*131a0*/  LOP3.LUT R65, R5, R65, RZ, 0xc0, !PT ;  /* 0x0000004105417212 */ /* 0x000fe200078ec0ff */
[----:B------:R-:W-:Y:S01]  /*131b0*/  FMUL.FTZ R5, R69, R85 ;  /* 0x0000005545057220 */ /* 0x000fe20000410000 */
[C---:B-----5:R-:W-:Y:S01]  /*131c0*/  FMUL.FTZ R6, R68.reuse, R86 ;  /* 0x0000005644067220 */ /* 0x060fe20000410000 */
[C---:B------:R-:W-:Y:S01]  /*131d0*/  FMUL.FTZ R7, R68.reuse, R87 ;  /* 0x0000005744077220 */ /* 0x040fe20000410000 */
[----:B------:R-:W-:Y:S01]  /*131e0*/  LOP3.LUT R155, R155, UR18, R18, 0x96, !PT ;  /* 0x000000129b9b7c12 */ /* 0x000fe2000f8e9612 */
[----:B------:R-:W-:Y:S01]  /*131f0*/  FMUL.FTZ R18, R68, R90 ;  /* 0x0000005a44127220 */ /* 0x000fe20000410000 */
[----:B------:R-:W-:Y:S01]  /*13200*/  LOP3.LUT R48, R28, 0xffff, RZ, 0xc0, !PT ;  /* 0x0000ffff1c307812 */ /* 0x000fe200078ec0ff */
[----:B------:R-:W-:Y:S01]  /*13210*/  FFMA.FTZ R29, R165, UR4, -R148 ;  /* 0x00000004a51d7c23 */ /* 0x000fe20008010894 */
[----:B------:R-:W-:Y:S01]  /*13220*/  LDSM.16.MT88.4 R88, [R189+0x6800] ;  /* 0x00680000bd58783b */ /* 0x000fe20000004200 */
[----:B------:R-:W-:Y:S01]  /*13230*/  LOP3.LUT R50, R40, 0xff, RZ, 0xc0, !PT ;  /* 0x000000ff28327812 */ /* 0x000fe200078ec0ff */
[-C--:B-1----:R-:W-:Y:S01]  /*13240*/  HMMA.16816.F32.BF16 R4, R144, R20.reuse, R4 ;  /* 0x000000149004723c */ /* 0x082fe20000041804 */
[----:B------:R1:W-:Y:S04]  /*13250*/  MUFU.EX2 R244, R29 ;  /* 0x0000001d00f47308 */ /* 0x0003e80000000800 */
[----:B--2---:R-:W-:Y:S01]  /*13260*/  FMUL.FTZ R0, R2, UR4 ;  /* 0x0000000402007c20 */ /* 0x004fe20008410000 */
[--C-:B------:R-:W-:Y:S01]  /*13270*/  HSET2.LE.AND R2, R15, R232.reuse, PT ;  /* 0x000000e80f027233 */ /* 0x100fe20003803000 */
[C---:B---3--:R-:W-:Y:S01]  /*13280*/  FMUL.FTZ R8, R3.reuse, R80 ;  /* 0x0000005003087220 */ /* 0x048fe20000410000 */
[----:B------:R-:W-:Y:S03]  /*13290*/  FMUL.FTZ R9, R3, R81 ;  /* 0x0000005103097220 */ /* 0x000fe60000410000 */
[----:B------:R-:W-:Y:S01]  /*132a0*/  LOP3.LUT R67, R2, R67, RZ, 0xc0, !PT ;  /* 0x0000004302437212 */ /* 0x000fe200078ec0ff */
[----:B------:R-:W-:Y:S01]  /*132b0*/  FFMA.FTZ R2, R33, UR4, -R77 ;  /* 0x0000000421027c23 */ /* 0x000fe2000801084d */
[----:B------:R-:W2:Y:S01]  /*132c0*/  MUFU.EX2 R0, R0 ;  /* 0x0000000000007308 */ /* 0x000ea20000000800 */
[C---:B------:R-:W-:Y:S01]  /*132d0*/  FMUL.FTZ R12, R3.reuse, R92 ;  /* 0x0000005c030c7220 */ /* 0x040fe20000410000 */
[C---:B------:R-:W-:Y:S01]  /*132e0*/  FMUL.FTZ R24, R3.reuse, R96 ;  /* 0x0000006003187220 */ /* 0x040fe20000410000 */
[C---:B------:R-:W-:Y:S01]  /*132f0*/  FMUL.FTZ R25, R3.reuse, R97 ;  /* 0x0000006103197220 */ /* 0x040fe20000410000 */
[--C-:B------:R-:W-:Y:S01]  /*13300*/  SHF.R.U32.HI R45, RZ, 0x10, R28.reuse ;  /* 0x00000010ff2d7819 */ /* 0x100fe2000001161c */
[----:B-1----:R-:W-:Y:S01]  /*13310*/  FMUL.FTZ R29, R3, R109 ;  /* 0x0000006d031d7220 */ /* 0x002fe20000410000 */
[----:B------:R-:W-:Y:S01]  /*13320*/  SHF.R.U32.HI R63, RZ, 0x18, R28 ;  /* 0x00000018ff3f7819 */ /* 0x000fe2000001161c */
[----:B------:R-:W-:Y:S03]  /*13330*/  FMUL.FTZ R33, R69, R105 ;  /* 0x0000006945217220 */ /* 0x000fe60000410000 */
[----:B------:R1:W-:Y:S01]  /*13340*/  MUFU.EX2 R250, R2 ;  /* 0x0000000200fa7308 */ /* 0x0003e20000000800 */
[----:B------:R-:W-:Y:S01]  /*13350*/  LOP3.LUT R45, R45, 0xff, RZ, 0xc0, !PT ;  /* 0x000000ff2d2d7812 */ /* 0x000fe200078ec0ff */
[----:B------:R-:W-:Y:S01]  /*13360*/  IMAD.MOV.U32 R85, RZ, RZ, R241 ;  /* 0x000000ffff557224 */ /* 0x000fe200078e00f1 */
[----:B------:R-:W-:Y:S01]  /*13370*/  LOP3.LUT R86, R28, 0xff, RZ, 0xc0, !PT ;  /* 0x000000ff1c567812 */ /* 0x000fe200078ec0ff */
[----:B------:R-:W-:Y:S01]  /*13380*/  FMUL.FTZ R28, R3, R108 ;  /* 0x0000006c031c7220 */ /* 0x000fe20000410000 */
[----:B------:R-:W-:Y:S01]  /*13390*/  PRMT R63, R45, 0x5410, R63 ;  /* 0x000054102d3f7816 */ /* 0x000fe2000000003f */
[----:B------:R-:W-:Y:S01]  /*133a0*/  FFMA.FTZ R45, R169, UR4, -R150 ;  /* 0x00000004a92d7c23 */ /* 0x000fe20008010896 */
[----:B------:R-:W-:Y:S01]  /*133b0*/  SHF.R.U32.HI R49, RZ, 0x18, R40 ;  /* 0x00000018ff317819 */ /* 0x000fe20000011628 */
[----:B------:R-:W-:Y:S02]  /*133c0*/  IMAD.MOV.U32 R169, RZ, RZ, R59 ;  /* 0x000000ffffa97224 */ /* 0x000fe400078e003b */
[C---:B--2---:R-:W-:Y:S01]  /*133d0*/  FMUL.FTZ R10, R0.reuse, R82 ;  /* 0x00000052000a7220 */ /* 0x044fe20000410000 */
[C---:B------:R-:W-:Y:S01]  /*133e0*/  FMUL.FTZ R11, R0.reuse, R83 ;  /* 0x00000053000b7220 */ /* 0x040fe20000410000 */
[C---:B------:R-:W-:Y:S01]  /*133f0*/  FMUL.FTZ R26, R0.reuse, R98 ;  /* 0x00000062001a7220 */ /* 0x040fe20000410000 */
[----:B------:R-:W2:Y:S01]  /*13400*/  LDSM.16.MT88.4 R80, [R191+0x6000] ;  /* 0x00600000bf50783b */ /* 0x000ea20000004200 */
[----:B------:R-:W-:Y:S01]  /*13410*/  FMUL.FTZ R27, R0, R99 ;  /* 0x00000063001b7220 */ /* 0x000fe20000410000 */
[----:B------:R-:W-:Y:S01]  /*13420*/  FFMA.FTZ R105, R222, UR4, -R77 ;  /* 0x00000004de697c23 */ /* 0x000fe2000801084d */
[----:B------:R-:W-:Y:S01]  /*13430*/  FMUL.FTZ R31, R0, R111 ;  /* 0x0000006f001f7220 */ /* 0x000fe20000410000 */
[----:B------:R-:W-:Y:S01]  /*13440*/  SHF.R.U32.HI R48, RZ, 0x8, R48 ;  /* 0x00000008ff307819 */ /* 0x000fe20000011630 */
[C---:B------:R-:W-:Y:S03]  /*13450*/  HMMA.16816.F32.BF16 R8, R64.reuse, R20, R8 ;  /* 0x000000144008723c */ /* 0x040fe60000041808 */
[----:B------:R-:W3:Y:S01]  /*13460*/  LDSM.16.MT88.4 R96, [R192+0x6800] ;  /* 0x00680000c060783b */ /* 0x000ee20000004200 */
[----:B-1----:R-:W-:Y:S01]  /*13470*/  FFMA.FTZ R2, R34, UR4, -R148 ;  /* 0x0000000422027c23 */ /* 0x002fe20008010894 */
[C---:B------:R-:W-:Y:S01]  /*13480*/  FMUL.FTZ R14, R0.reuse, R94 ;  /* 0x0000005e000e7220 */ /* 0x040fe20000410000 */
[----:B------:R-:W-:Y:S01]  /*13490*/  FMUL.FTZ R15, R0, R95 ;  /* 0x0000005f000f7220 */ /* 0x000fe20000410000 */
[----:B------:R-:W-:Y:S01]  /*134a0*/  LOP3.LUT R47, R40, 0xffff, RZ, 0xc0, !PT ;  /* 0x0000ffff282f7812 */ /* 0x000fe200078ec0ff */
[----:B------:R1:W-:Y:S03]  /*134b0*/  MUFU.EX2 R248, R2 ;  /* 0x0000000200f87308 */ /* 0x0003e60000000800 */
[----:B------:R-:W-:Y:S04]  /*134c0*/  IMAD.WIDE.U32 R20, R13, -0x2daee0ad, RZ ;  /* 0xd2511f530d147825 */ /* 0x000fe800078e00ff */
[----:B------:R-:W-:Y:S01]  /*134d0*/  FMUL.FTZ R13, R3, R93 ;  /* 0x0000005d030d7220 */ /* 0x000fe20000410000 */
[----:B------:R-:W-:Y:S01]  /*134e0*/  FMUL.FTZ R34, R68, R106 ;  /* 0x0000006a44227220 */ /* 0x000fe20000410000 */
[----:B------:R-:W-:Y:S01]  /*134f0*/  SHF.R.U32.HI R47, RZ, 0x8, R47 ;  /* 0x00000008ff2f7819 */ /* 0x000fe2000001162f */
[----:B------:R-:W-:Y:S01]  /*13500*/  IMAD.MOV.U32 R84, RZ, RZ, R57 ;  /* 0x000000ffff547224 */ /* 0x000fe200078e0039 */
[----:B------:R-:W-:Y:S01]  /*13510*/  LOP3.LUT R153, R21, UR17, R236, 0x96, !PT ;  /* 0x0000001115997c12 */ /* 0x000fe2000f8e96ec */
[----:B------:R-:W-:Y:S02]  /*13520*/  FMUL.FTZ R21, R69, R101 ;  /* 0x0000006545157220 */ /* 0x000fe40000410000 */
[-C--:B------:R-:W-:Y:S03]  /*13530*/  HMMA.16816.F32.BF16 R12, R64, R22.reuse, R12 ;  /* 0x00000016400c723c */ /* 0x080fe6000004180c */
[----:B------:R-:W-:Y:S01]  /*13540*/  PRMT R74, R50, 0x5410, R47 ;  /* 0x00005410324a7816 */ /* 0x000fe2000000002f */
[C---:B------:R-:W-:Y:S01]  /*13550*/  FMUL.FTZ R50, R68.reuse, R122 ;  /* 0x0000007a44327220 */ /* 0x040fe20000410000 */
[----:B------:R-:W-:Y:S01]  /*13560*/  LOP3.LUT R151, R157, UR15, R20, 0x96, !PT ;  /* 0x0000000f9d977c12 */ /* 0x000fe2000f8e9614 */
[C---:B------:R-:W-:Y:S05]  /*13570*/  HMMA.16816.F32.BF16 R16, R144.reuse, R22, R16 ;  /* 0x000000169010723c */ /* 0x040fea0000041810 */
[----:B-1----:R-:W-:Y:S01]  /*13580*/  FFMA.FTZ R2, R35, UR4, -R148 ;  /* 0x0000000423027c23 */ /* 0x002fe20008010894 */
[----:B------:R-:W-:Y:S01]  /*13590*/  FMUL.FTZ R20, R69, R100 ;  /* 0x0000006445147220 */ /* 0x000fe20000410000 */
[C---:B------:R-:W-:Y:S01]  /*135a0*/  FMUL.FTZ R22, R68.reuse, R102 ;  /* 0x0000006644167220 */ /* 0x040fe20000410000 */
[C---:B------:R-:W-:Y:S01]  /*135b0*/  FMUL.FTZ R23, R68.reuse, R103 ;  /* 0x0000006744177220 */ /* 0x040fe20000410000 */
[----:B------:R1:W5:Y:S02]  /*135c0*/  MUFU.EX2 R247, R2 ;  /* 0x0000000200f77308 */ /* 0x0003640000000800 */
[----:B------:R-:W-:Y:S01]  /*135d0*/  FMUL.FTZ R35, R68, R107 ;  /* 0x0000006b44237220 */ /* 0x000fe20000410000 */
[----:B------:R-:W-:Y:S01]  /*135e0*/  IMAD.WIDE.U32 R100, R151, -0x326172a9, RZ ;  /* 0xcd9e8d5797647825 */ /* 0x000fe200078e00ff */
[----:B------:R-:W-:Y:S02]  /*135f0*/  PRMT R86, R86, 0x5410, R48 ;  /* 0x0000541056567816 */ /* 0x000fe40000000030 */
[-C--:B----4-:R-:W-:Y:S03]  /*13600*/  HMMA.16816.F32.BF16 R20, R144, R36.reuse, R20 ;  /* 0x000000249014723c */ /* 0x090fe60000041814 */
[----:B------:R-:W-:Y:S02]  /*13610*/  SHF.R.U32.HI R48, RZ, 0x10, R44 ;  /* 0x00000010ff307819 */ /* 0x000fe4000001162c */
[--C-:B------:R-:W-:Y:S01]  /*13620*/  HSET2.LE.AND R86, R86, R232.reuse, PT ;  /* 0x000000e856567233 */ /* 0x100fe20003803000 */
[C---:B------:R-:W-:Y:S05]  /*13630*/  HMMA.16816.F32.BF16 R24, R64.reuse, R36, R24 ;  /* 0x000000244018723c */ /* 0x040fea0000041818 */
[----:B-1----:R-:W-:Y:S01]  /*13640*/  FFMA.FTZ R2, R163, UR4, -R77 ;  /* 0x00000004a3027c23 */ /* 0x002fe2000801084d */
[----:B------:R-:W-:Y:S01]  /*13650*/  SHF.R.U32.HI R46, RZ, 0x10, R40 ;  /* 0x00000010ff2e7819 */ /* 0x000fe20000011628 */
[----:B------:R-:W-:Y:S01]  /*13660*/  FFMA.FTZ R36, R168, UR4, -R148 ;  /* 0x00000004a8247c23 */ /* 0x000fe20008010894 */
[----:B------:R-:W-:Y:S01]  /*13670*/  FFMA.FTZ R40, R166, UR4, -R149 ;  /* 0x00000004a6287c23 */ /* 0x000fe20008010895 */
[----:B------:R1:W-:Y:S02]  /*13680*/  MUFU.EX2 R245, R2 ;  /* 0x0000000200f57308 */ /* 0x0003e40000000800 */
[----:B------:R-:W-:Y:S01]  /*13690*/  LOP3.LUT R46, R46, 0xff, RZ, 0xc0, !PT ;  /* 0x000000ff2e2e7812 */ /* 0x000fe200078ec0ff */
[C---:B------:R-:W-:Y:S01]  /*136a0*/  FMUL.FTZ R37, R69.reuse, R117 ;  /* 0x0000007545257220 */ /* 0x040fe20000410000 */
[----:B------:R-:W-:Y:S01]  /*136b0*/  IMAD.MOV.U32 R117, RZ, RZ, R60 ;  /* 0x000000ffff757224 */ /* 0x000fe200078e003c */
[----:B------:R-:W-:Y:S02]  /*136c0*/  SHF.R.U32.HI R60, RZ, 0x18, R44 ;  /* 0x00000018ff3c7819 */ /* 0x000fe4000001162c */
[----:B------:R-:W-:Y:S03]  /*136d0*/  PRMT R75, R46, 0x5410, R49 ;  /* 0x000054102e4b7816 */ /* 0x000fe60000000031 */
[----:B------:R4:W-:Y:S01]  /*136e0*/  MUFU.EX2 R243, R36 ;  /* 0x0000002400f37308 */ /* 0x0009e20000000800 */
[C---:B------:R-:W-:Y:S01]  /*136f0*/  LOP3.LUT R62, R44.reuse, 0xff, RZ, 0xc0, !PT ;  /* 0x000000ff2c3e7812 */ /* 0x040fe200078ec0ff */
[C---:B------:R-:W-:Y:S01]  /*13700*/  FMUL.FTZ R49, R69.reuse, R121 ;  /* 0x0000007945317220 */ /* 0x040fe20000410000 */
[----:B------:R-:W-:Y:S02]  /*13710*/  LOP3.LUT R47, R44, 0xffff, RZ, 0xc0, !PT ;  /* 0x0000ffff2c2f7812 */ /* 0x000fe400078ec0ff */
[----:B------:R-:W-:Y:S01]  /*13720*/  LOP3.LUT R57, R48, 0xff, RZ, 0xc0, !PT ;  /* 0x000000ff30397812 */ /* 0x000fe200078ec0ff */
[----:B------:R-:W-:Y:S01]  /*13730*/  FMUL.FTZ R48, R69, R120 ;  /* 0x0000007845307220 */ /* 0x000fe20000410000 */
[--C-:B------:R-:W-:Y:S03]  /*13740*/  HSET2.LE.AND R75, R75, R232.reuse, PT ;  /* 0x000000e84b4b7233 */ /* 0x100fe60003803000 */
[----:B------:R2:W-:Y:S01]  /*13750*/  MUFU.EX2 R241, R40 ;  /* 0x0000002800f17308 */ /* 0x0005e20000000800 */
[----:B-1----:R-:W-:Y:S01]  /*13760*/  FFMA.FTZ R2, R164, UR4, -R77 ;  /* 0x00000004a4027c23 */ /* 0x002fe2000801084d */
[----:B------:R-:W-:Y:S01]  /*13770*/  SHF.R.U32.HI R61, RZ, 0x8, R47 ;  /* 0x00000008ff3d7819 */ /* 0x000fe2000001162f */
[----:B------:R-:W-:Y:S01]  /*13780*/  FMUL.FTZ R47, R0, R127 ;  /* 0x0000007f002f7220 */ /* 0x000fe20000410000 */
[--C-:B------:R-:W-:Y:S01]  /*13790*/  HSET2.LE.AND R74, R74, R232.reuse, PT ;  /* 0x000000e84a4a7233 */ /* 0x100fe20003803000 */
[----:B------:R-:W-:Y:S01]  /*137a0*/  IMAD.MOV.U32 R127, RZ, RZ, R79 ;  /* 0x000000ffff7f7224 */ /* 0x000fe200078e004f */
[----:B------:R-:W-:Y:S01]  /*137b0*/  PRMT R61, R62, 0x5410, R61 ;  /* 0x000054103e3d7816 */ /* 0x000fe2000000003d */
[----:B------:R-:W-:Y:S03]  /*137c0*/  FFMA.FTZ R62, R171, UR4, -R77 ;  /* 0x00000004ab3e7c23 */ /* 0x000fe6000801084d */
[----:B------:R1:W-:Y:S01]  /*137d0*/  MUFU.EX2 R246, R2 ;  /* 0x0000000200f67308 */ /* 0x0003e20000000800 */
[--C-:B----4-:R-:W-:Y:S01]  /*137e0*/  FFMA.FTZ R36, R167, UR4, -R149.reuse ;  /* 0x00000004a7247c23 */ /* 0x110fe20008010895 */
[----:B------:R-:W-:Y:S01]  /*137f0*/  IMAD.MOV.U32 R171, RZ, RZ, R162 ;  /* 0x000000ffffab7224 */ /* 0x000fe200078e00a2 */
[--C-:B------:R-:W-:Y:S02]  /*13800*/  HSET2.LE.AND R61, R61, R232.reuse, PT ;  /* 0x000000e83d3d7233 */ /* 0x100fe40003803000 */
[----:B-----5:R-:W-:Y:S05]  /*13810*/  F2FP.BF16.F32.PACK_AB R87, R247, R248 ;  /* 0x000000f8f757723e */ /* 0x020fea00000010ff */
[----:B------:R4:W-:Y:S01]  /*13820*/  MUFU.EX2 R167, R45 ;  /* 0x0000002d00a77308 */ /* 0x0009e20000000800 */
[----:B--2---:R-:W-:Y:S09]  /*13830*/  FMUL.FTZ R40, R3, R112 ;  /* 0x0000007003287220 */ /* 0x004ff20000410000 */
[----:B------:R2:W5:Y:S01]  /*13840*/  MUFU.EX2 R242, R36 ;  /* 0x0000002400f27308 */ /* 0x0005620000000800 */
[----:B-1----:R-:W-:Y:S01]  /*13850*/  LOP3.LUT R2, R41, UR23, R30, 0x96, !PT ;  /* 0x0000001729027c12 */ /* 0x002fe2000f8e961e */
[----:B------:R-:W-:Y:S01]  /*13860*/  FMUL.FTZ R30, R0, R110 ;  /* 0x0000006e001e7220 */ /* 0x000fe20000410000 */
[----:B------:R-:W-:Y:S02]  /*13870*/  FMUL.FTZ R41, R3, R113 ;  /* 0x0000007103297220 */ /* 0x000fe40000410000 */
[C---:B------:R-:W-:Y:S02]  /*13880*/  LOP3.LUT R59, R2.reuse, 0xff, RZ, 0xc0, !PT ;  /* 0x000000ff023b7812 */ /* 0x040fe400078ec0ff */
[----:B------:R-:W-:Y:S03]  /*13890*/  LOP3.LUT R44, R2, 0xffff, RZ, 0xc0, !PT ;  /* 0x0000ffff022c7812 */ /* 0x000fe600078ec0ff */
[----:B------:R1:W-:Y:S01]  /*138a0*/  MUFU.EX2 R166, R62 ;  /* 0x0000003e00a67308 */ /* 0x0003e20000000800 */
[-C--:B------:R-:W-:Y:S03]  /*138b0*/  HMMA.16816.F32.BF16 R28, R64, R38.reuse, R28 ;  /* 0x00000026401c723c */ /* 0x080fe6000004181c */
[----:B----4-:R-:W-:Y:S01]  /*138c0*/  FFMA.FTZ R45, R170, UR4, -R150 ;  /* 0x00000004aa2d7c23 */ /* 0x010fe20008010896 */
[----:B------:R-:W-:Y:S01]  /*138d0*/  IMAD.MOV.U32 R170, RZ, RZ, R58 ;  /* 0x000000ffffaa7224 */ /* 0x000fe200078e003a */
[--C-:B------:R-:W-:Y:S01]  /*138e0*/  SHF.R.U32.HI R58, RZ, 0x18, R2.reuse ;  /* 0x00000018ff3a7819 */ /* 0x100fe20000011602 */
[C---:B------:R-:W-:Y:S03]  /*138f0*/  HMMA.16816.F32.BF16 R32, R144.reuse, R38, R32 ;  /* 0x000000269020723c */ /* 0x040fe60000041820 */
[----:B------:R4:W3:Y:S02]  /*13900*/  MUFU.EX2 R168, R45 ;  /* 0x0000002d00a87308 */ /* 0x0008e40000000800 */
[----:B------:R-:W-:Y:S01]  /*13910*/  SHF.R.U32.HI R46, RZ, 0x10, R2 ;  /* 0x00000010ff2e7819 */ /* 0x000fe20000011602 */
[----:B------:R-:W-:Y:S01]  /*13920*/  FFMA.FTZ R2, R174, UR4, -R149 ;  /* 0x00000004ae027c23 */ /* 0x000fe20008010895 */
[----:B--2---:R-:W-:Y:S01]  /*13930*/  FMUL.FTZ R36, R69, R116 ;  /* 0x0000007445247220 */ /* 0x004fe20000410000 */
[C---:B------:R-:W-:Y:S05]  /*13940*/  FMUL.FTZ R38, R68.reuse, R118 ;  /* 0x0000007644267220 */ /* 0x040fea0000410000 */
[----:B------:R2:W-:Y:S01]  /*13950*/  MUFU.EX2 R116, R2 ;  /* 0x0000000200747308 */ /* 0x0005e20000000800 */
[----:B------:R-:W-:Y:S01]  /*13960*/  FMUL.FTZ R39, R68, R119 ;  /* 0x0000007744277220 */ /* 0x000fe20000410000 */
[----:B------:R-:W-:Y:S02]  /*13970*/  IMAD.MOV.U32 R118, RZ, RZ, R43 ;  /* 0x000000ffff767224 */ /* 0x000fe400078e002b */
[C---:B------:R-:W-:Y:S01]  /*13980*/  FMUL.FTZ R43, R0.reuse, R115 ;  /* 0x00000073002b7220 */ /* 0x040fe20000410000 */
[----:B------:R-:W-:Y:S02]  /*13990*/  IMAD.MOV.U32 R119, RZ, RZ, R42 ;  /* 0x000000ffff777224 */ /* 0x000fe400078e002a */
[C---:B------:R-:W-:Y:S01]  /*139a0*/  FMUL.FTZ R42, R0.reuse, R114 ;  /* 0x00000072002a7220 */ /* 0x040fe20000410000 */
[----:B-1----:R-:W-:Y:S01]  /*139b0*/  FMUL.FTZ R62, R0, R138 ;  /* 0x0000008a003e7220 */ /* 0x002fe20000410000 */
[----:B-----5:R-:W-:Y:S01]  /*139c0*/  F2FP.BF16.F32.PACK_AB R94, R241, R242 ;  /* 0x000000f2f15e723e */ /* 0x020fe200000010ff */
[-C--:B------:R-:W-:Y:S03]  /*139d0*/  HMMA.16816.F32.BF16 R36, R144, R52.reuse, R36 ;  /* 0x000000349024723c */ /* 0x080fe60000041824 */
[----:B------:R-:W-:Y:S01]  /*139e0*/  LOP3.LUT R94, R74, R94, RZ, 0xc0, !PT ;  /* 0x0000005e4a5e7212 */ /* 0x000fe200078ec0ff */
[----:B----4-:R-:W-:Y:S01]  /*139f0*/  FMUL.FTZ R45, R3, R125 ;  /* 0x0000007d032d7220 */ /* 0x010fe20000410000 */
[----:B---3--:R-:W-:Y:S01]  /*13a00*/  F2FP.BF16.F32.PACK_AB R95, R168, R167 ;  /* 0x000000a7a85f723e */ /* 0x008fe200000010ff */
[C---:B------:R-:W-:Y:S05]  /*13a10*/  HMMA.16816.F32.BF16 R40, R64.reuse, R52, R40 ;  /* 0x000000344028723c */ /* 0x040fea0000041828 */
[----:B--2---:R-:W-:Y:S01]  /*13a20*/  FFMA.FTZ R2, R173, UR4, -R149 ;  /* 0x00000004ad027c23 */ /* 0x004fe20008010895 */
[----:B------:R-:W-:Y:S01]  /*13a30*/  IMAD.MOV.U32 R174, RZ, RZ, R56 ;  /* 0x000000ffffae7224 */ /* 0x000fe200078e0038 */
[----:B------:R-:W-:Y:S01]  /*13a40*/  LOP3.LUT R53, R46, 0xff, RZ, 0xc0, !PT ;  /* 0x000000ff2e357812 */ /* 0x000fe200078ec0ff */
[----:B------:R-:W-:Y:S02]  /*13a50*/  FMUL.FTZ R46, R0, R126 ;  /* 0x0000007e002e7220 */ /* 0x000fe40000410000 */
[----:B------:R1:W-:Y:S01]  /*13a60*/  MUFU.EX2 R126, R2 ;  /* 0x00000002007e7308 */ /* 0x0003e20000000800 */
[----:B------:R-:W-:Y:S01]  /*13a70*/  SHF.R.U32.HI R56, RZ, 0x8, R44 ;  /* 0x00000008ff387819 */ /* 0x000fe2000001162c */
[----:B------:R-:W-:Y:S01]  /*13a80*/  FMUL.FTZ R44, R3, R124 ;  /* 0x0000007c032c7220 */ /* 0x000fe20000410000 */
[----:B------:R-:W-:Y:S01]  /*13a90*/  IMAD.MOV.U32 R173, RZ, RZ, R85 ;  /* 0x000000ffffad7224 */ /* 0x000fe200078e0055 */
[----:B------:R-:W-:Y:S01]  /*13aa0*/  PRMT R85, R57, 0x5410, R60 ;  /* 0x0000541039557816 */ /* 0x000fe2000000003c */
[----:B------:R-:W-:Y:S01]  /*13ab0*/  FFMA.FTZ R52, R175, UR4, -R150 ;  /* 0x00000004af347c23 */ /* 0x000fe20008010896 */
[----:B------:R-:W-:Y:S01]  /*13ac0*/  PRMT R92, R59, 0x5410, R56 ;  /* 0x000054103b5c7816 */ /* 0x000fe20000000038 */
[----:B------:R-:W-:Y:S01]  /*13ad0*/  IMAD.MOV.U32 R175, RZ, RZ, R51 ;  /* 0x000000ffffaf7224 */ /* 0x000fe200078e0033 */
[----:B------:R-:W-:Y:S01]  /*13ae0*/  LOP3.LUT R95, R75, R95, RZ, 0xc0, !PT ;  /* 0x0000005f4b5f7212 */ /* 0x000fe200078ec0ff */
[-C--:B------:R-:W-:Y:S01]  /*13af0*/  HMMA.16816.F32.BF16 R44, R64, R54.reuse, R44 ;  /* 0x00000036402c723c */ /* 0x080fe2000004182c */
[----:B------:R2:W-:Y:S02]  /*13b00*/  MUFU.EX2 R125, R52 ;  /* 0x00000034007d7308 */ /* 0x0005e40000000800 */
[--C-:B------:R-:W-:Y:S01]  /*13b10*/  HSET2.LE.AND R85, R85, R232.reuse, PT ;  /* 0x000000e855557233 */ /* 0x100fe20003803000 */
[----:B------:R-:W-:Y:S01]  /*13b20*/  FFMA.FTZ R75, R184, UR4, -R77 ;  /* 0x00000004b84b7c23 */ /* 0x000fe2000801084d */
[--C-:B------:R-:W-:Y:S01]  /*13b30*/  HSET2.LE.AND R92, R92, R232.reuse, PT ;  /* 0x000000e85c5c7233 */ /* 0x100fe20003803000 */
[----:B------:R-:W-:Y:S01]  /*13b40*/  FMUL.FTZ R51, R68, R123 ;  /* 0x0000007b44337220 */ /* 0x000fe20000410000 */
[----:B------:R-:W-:Y:S04]  /*13b50*/  IMAD.MOV.U32 R184, RZ, RZ, R161 ;  /* 0x000000ffffb87224 */ /* 0x000fe800078e00a1 */
[----:B-1----:R-:W-:Y:S01]  /*13b60*/  FFMA.FTZ R2, R178, UR4, -R150 ;  /* 0x00000004b2027c23 */ /* 0x002fe20008010896 */
[----:B------:R-:W-:Y:S01]  /*13b70*/  MUFU.EX2 R162, R75 ;  /* 0x0000004b00a27308 */ /* 0x000fe20000000800 */
[----:B------:R-:W-:Y:S01]  /*13b80*/  LDSM.16.MT88.4 R120, [R190+0x7800] ;  /* 0x00780000be78783b */ /* 0x000fe20000004200 */
[--C-:B------:R-:W-:Y:S01]  /*13b90*/  HSET2.LE.AND R60, R63, R232.reuse, PT ;  /* 0x000000e83f3c7233 */ /* 0x100fe20003803000 */
[----:B------:R-:W-:Y:S01]  /*13ba0*/  FMUL.FTZ R59, R0, R131 ;  /* 0x00000083003b7220 */ /* 0x000fe20000410000 */
[C---:B------:R-:W-:Y:S06]  /*13bb0*/  HMMA.16816.F32.BF16 R48, R144.reuse, R54, R48 ;  /* 0x000000369030723c */ /* 0x040fec0000041830 */
[----:B------:R1:W3:Y:S01]  /*13bc0*/  MUFU.EX2 R124, R2 ;  /* 0x00000002007c7308 */ /* 0x0002e20000000800 */
[----:B------:R-:W-:Y:S01]  /*13bd0*/  PRMT R79, R53, 0x5410, R58 ;  /* 0x00005410354f7816 */ /* 0x000fe2000000003a */
[C---:B--2---:R-:W-:Y:S03]  /*13be0*/  FMUL.FTZ R52, R69.reuse, R132 ;  /* 0x0000008445347220 */ /* 0x044fe60000410000 */
[----:B------:R-:W-:Y:S01]  /*13bf0*/  FMUL.FTZ R53, R69, R133 ;  /* 0x0000008545357220 */ /* 0x000fe20000410000 */
[C---:B------:R-:W-:Y:S01]  /*13c00*/  FMUL.FTZ R54, R68.reuse, R134 ;  /* 0x0000008644367220 */ /* 0x040fe20000410000 */
[--C-:B------:R-:W-:Y:S01]  /*13c10*/  HSET2.LE.AND R74, R79, R232.reuse, PT ;  /* 0x000000e84f4a7233 */ /* 0x100fe20003803000 */
[----:B------:R-:W-:Y:S01]  /*13c20*/  FMUL.FTZ R55, R68, R135 ;  /* 0x0000008744377220 */ /* 0x000fe20000410000 */
[----:B------:R-:W-:Y:S02]  /*13c30*/  IMAD.MOV.U32 R178, RZ, RZ, R84 ;  /* 0x000000ffffb27224 */ /* 0x000fe400078e0054 */
[C---:B------:R-:W-:Y:S01]  /*13c40*/  FMUL.FTZ R56, R3.reuse, R128 ;  /* 0x0000008003387220 */ /* 0x040fe20000410000 */
[C---:B------:R-:W-:Y:S01]  /*13c50*/  FMUL.FTZ R57, R3.reuse, R129 ;  /* 0x0000008103397220 */ /* 0x040fe20000410000 */
[----:B------:R-:W-:Y:S01]  /*13c60*/  FMUL.FTZ R58, R0, R130 ;  /* 0x00000082003a7220 */ /* 0x000fe20000410000 */
[----:B------:R-:W-:Y:S01]  /*13c70*/  LOP3.LUT R87, R60, R87, RZ, 0xc0, !PT ;  /* 0x000000573c577212 */ /* 0x000fe200078ec0ff */
[----:B------:R-:W-:Y:S01]  /*13c80*/  FMUL.FTZ R63, R0, R139 ;  /* 0x0000008b003f7220 */ /* 0x000fe20000410000 */
[-C--:B------:R-:W-:Y:S03]  /*13c90*/  HMMA.16816.F32.BF16 R52, R144, R80.reuse, R52 ;  /* 0x000000509034723c */ /* 0x080fe60000041834 */
[----:B-1----:R-:W-:Y:S01]  /*13ca0*/  F2FP.BF16.F32.PACK_AB R2, R250, R249 ;  /* 0x000000f9fa02723e */ /* 0x002fe200000010ff */
[----:B------:R-:W-:Y:S01]  /*13cb0*/  FMUL.FTZ R60, R3, R136 ;  /* 0x00000088033c7220 */ /* 0x000fe20000410000 */
[----:B---3--:R-:W-:Y:S01]  /*13cc0*/  F2FP.BF16.F32.PACK_AB R93, R124, R125 ;  /* 0x0000007d7c5d723e */ /* 0x008fe200000010ff */
[C---:B------:R-:W-:Y:S05]  /*13cd0*/  HMMA.16816.F32.BF16 R56, R64.reuse, R80, R56 ;  /* 0x000000504038723c */ /* 0x040fea0000041838 */
[----:B------:R-:W-:Y:S01]  /*13ce0*/  LOP3.LUT R86, R86, R2, RZ, 0xc0, !PT ;  /* 0x0000000256567212 */ /* 0x000fe200078ec0ff */
[--C-:B------:R-:W-:Y:S01]  /*13cf0*/  FFMA.FTZ R2, R78, UR4, -R77.reuse ;  /* 0x000000044e027c23 */ /* 0x100fe2000801084d */
[----:B------:R-:W-:Y:S01]  /*13d00*/  FFMA.FTZ R78, R172, UR4, -R148 ;  /* 0x00000004ac4e7c23 */ /* 0x000fe20008010894 */
[----:B------:R-:W-:Y:S01]  /*13d10*/  LOP3.LUT R93, R74, R93, RZ, 0xc0, !PT ;  /* 0x0000005d4a5d7212 */ /* 0x000fe200078ec0ff */
[----:B------:R-:W2:Y:S01]  /*13d20*/  LDL.LU R172, [R1+0x2c] ;  /* 0x00002c0001ac7983 */ /* 0x000ea20000300800 */
[----:B------:R1:W-:Y:S01]  /*13d30*/  MUFU.EX2 R165, R2 ;  /* 0x0000000200a57308 */ /* 0x0003e20000000800 */
[----:B------:R-:W-:Y:S01]  /*13d40*/  IMAD.WIDE.U32 R74, R155, -0x2daee0ad, RZ ;  /* 0xd2511f539b4a7825 */ /* 0x000fe200078e00ff */
[----:B------:R-:W-:Y:S03]  /*13d50*/  F2FP.BF16.F32.PACK_AB R84, R246, R245 ;  /* 0x000000f5f654723e */ /* 0x000fe600000010ff */
[----:B------:R-:W-:Y:S01]  /*13d60*/  IMAD.WIDE.U32 R80, R153, -0x326172a9, RZ ;  /* 0xcd9e8d5799507825 */ /* 0x000fe200078e00ff */
[----:B------:R-:W-:Y:S04]  /*13d70*/  LOP3.LUT R84, R61, R84, RZ, 0xc0, !PT ;  /* 0x000000543d547212 */ /* 0x000fe800078ec0ff */
[----:B------:R3:W-:Y:S01]  /*13d80*/  MUFU.EX2 R164, R78 ;  /* 0x0000004e00a47308 */ /* 0x0007e20000000800 */
[----:B------:R-:W-:Y:S01]  /*13d90*/  FMUL.FTZ R61, R3, R137 ;  /* 0x00000089033d7220 */ /* 0x000fe20000410000 */
[----:B------:R-:W-:Y:S05]  /*13da0*/  LOP3.LUT R80, R101, UR14, R80, 0x96, !PT ;  /* 0x0000000e65507c12 */ /* 0x000fea000f8e9650 */
[----:B------:R-:W-:Y:S01]  /*13db0*/  IMAD.WIDE.U32 R110, R80, -0x2daee0ad, RZ ;  /* 0xd2511f53506e7825 */ /* 0x000fe200078e00ff */
[-C--:B------:R-:W-:Y:S02]  /*13dc0*/  HMMA.16816.F32.BF16 R60, R64, R82.reuse, R60 ;  /* 0x00000052403c723c */ /* 0x080fe4000004183c */
[----:B------:R-:W-:Y:S01]  /*13dd0*/  MUFU.EX2 R155, R105 ;  /* 0x00000069009b7308 */ /* 0x000fe20000000800 */
[----:B-1----:R-:W-:Y:S04]  /*13de0*/  F2FP.BF16.F32.PACK_AB R2, R243, R244 ;  /* 0x000000f4f302723e */ /* 0x002fe800000010ff */
[----:B------:R-:W-:Y:S01]  /*13df0*/  LOP3.LUT R85, R85, R2, RZ, 0xc0, !PT ;  /* 0x0000000255557212 */ /* 0x000fe200078ec0ff */
[----:B------:R-:W-:Y:S02]  /*13e00*/  FFMA.FTZ R2, R176, UR4, -R148 ;  /* 0x00000004b0027c23 */ /* 0x000fe40008010894 */
[----:B------:R-:W4:Y:S01]  /*13e10*/  LDL.LU R176, [R1+0x28] ;  /* 0x0000280001b07983 */ /* 0x000f220000300800 */
[----:B---3--:R-:W-:Y:S01]  /*13e20*/  IMAD.WIDE.U32 R78, R158, -0x2daee0ad, RZ ;  /* 0xd2511f539e4e7825 */ /* 0x008fe200078e00ff */
[----:B------:R1:W3:Y:S03]  /*13e30*/  MUFU.EX2 R163, R2 ;  /* 0x0000000200a37308 */ /* 0x0002e60000000800 */
[C---:B------:R-:W-:Y:S01]  /*13e40*/  FMUL.FTZ R67, R68.reuse, R143 ;  /* 0x0000008f44437220 */ /* 0x040fe20000410000 */
[C---:B------:R-:W-:Y:S01]  /*13e50*/  FMUL.FTZ R64, R69.reuse, R140 ;  /* 0x0000008c45407220 */ /* 0x040fe20000410000 */
[----:B------:R-:W-:Y:S01]  /*13e60*/  FMUL.FTZ R65, R69, R141 ;  /* 0x0000008d45417220 */ /* 0x000fe20000410000 */
[----:B------:R-:W-:Y:S01]  /*13e70*/  FMUL.FTZ R66, R68, R142 ;  /* 0x0000008e44427220 */ /* 0x000fe20000410000 */
[----:B------:R-:W-:Y:S06]  /*13e80*/  LOP3.LUT R79, R79, UR17, R234, 0x96, !PT ;  /* 0x000000114f4f7c12 */ /* 0x000fec000f8e96ea */
[----:B------:R-:W-:Y:S04]  /*13e90*/  HMMA.16816.F32.BF16 R64, R144, R82, R64 ;  /* 0x000000529040723c */ /* 0x000fe80000041840 */
[----:B-1----:R-:W-:Y:S02]  /*13ea0*/  F2FP.BF16.F32.PACK_AB R2, R126, R116 ;  /* 0x000000747e02723e */ /* 0x002fe400000010ff */
[-C--:B------:R-:W-:Y:S05]  /*13eb0*/  HMMA.16816.F32.BF16 R4, R84, R88.reuse, R4 ;  /* 0x000000585404723c */ /* 0x080fea0000041804 */
[----:B------:R-:W-:Y:S01]  /*13ec0*/  LOP3.LUT R92, R92, R2, RZ, 0xc0, !PT ;  /* 0x000000025c5c7212 */ /* 0x000fe200078ec0ff */
[----:B------:R-:W-:Y:S02]  /*13ed0*/  FFMA.FTZ R2, R185, UR4, -R77 ;  /* 0x00000004b9027c23 */ /* 0x000fe4000801084d */
[----:B------:R-:W5:Y:S02]  /*13ee0*/  LDL.LU R185, [R1+0x24] ;  /* 0x0000240001b97983 */ /* 0x000f640000300800 */
[----:B------:R1:W-:Y:S01]  /*13ef0*/  MUFU.EX2 R161, R2 ;  /* 0x0000000200a17308 */ /* 0x0003e20000000800 */
[----:B------:R-:W-:Y:S01]  /*13f00*/  IMAD.WIDE.U32 R82, R79, -0x326172a9, RZ ;  /* 0xcd9e8d574f527825 */ /* 0x000fe200078e00ff */
[C---:B------:R-:W-:Y:S06]  /*13f10*/  HMMA.16816.F32.BF16 R8, R92.reuse, R88, R8 ;  /* 0x000000585c08723c */ /* 0x040fec0000041808 */
[-C--:B------:R-:W-:Y:S05]  /*13f20*/  HMMA.16816.F32.BF16 R12, R92, R90.reuse, R12 ;  /* 0x0000005a5c0c723c */ /* 0x080fea000004180c */
[----:B------:R-:W-:Y:S01]  /*13f30*/  LOP3.LUT R89, R83, UR16, R154, 0x96, !PT ;  /* 0x0000001053597c12 */ /* 0x000fe2000f8e969a */
[C---:B------:R-:W-:Y:S05]  /*13f40*/  HMMA.16816.F32.BF16 R16, R84.reuse, R90, R16 ;  /* 0x0000005a5410723c */ /* 0x040fea0000041810 */
[----:B-1----:R-:W-:Y:S01]  /*13f50*/  LOP3.LUT R2, R75, UR15, R78, 0x96, !PT ;  /* 0x0000000f4b027c12 */ /* 0x002fe2000f8e964e */
[-C--:B------:R-:W-:Y:S05]  /*13f60*/  HMMA.16816.F32.BF16 R20, R84, R96.reuse, R20 ;  /* 0x000000605414723c */ /* 0x080fea0000041814 */
[----:B------:R-:W-:Y:S01]  /*13f70*/  IMAD.WIDE.U32 R112, R2, -0x326172a9, RZ ;  /* 0xcd9e8d5702707825 */ /* 0x000fe200078e00ff */
[C---:B------:R-:W-:Y:S05]  /*13f80*/  HMMA.16816.F32.BF16 R24, R92.reuse, R96, R24 ;  /* 0x000000605c18723c */ /* 0x040fea0000041818 */
[----:B------:R-:W-:Y:S01]  /*13f90*/  FFMA.FTZ R2, R213, UR4, -R148 ;  /* 0x00000004d5027c23 */ /* 0x000fe20008010894 */
[-C--:B------:R-:W-:Y:S01]  /*13fa0*/  HMMA.16816.F32.BF16 R28, R92, R98.reuse, R28 ;  /* 0x000000625c1c723c */ /* 0x080fe2000004181c */
[----:B------:R-:W2:Y:S02]  /*13fb0*/  LDL.LU R213, [R1+0x20] ;  /* 0x0000200001d57983 */ /* 0x000ea40000300800 */
[----:B------:R1:W-:Y:S02]  /*13fc0*/  MUFU.EX2 R134, R2 ;  /* 0x0000000200867308 */ /* 0x0003e40000000800 */
[----:B------:R-:W-:Y:S01]  /*13fd0*/  LOP3.LUT R78, R81, UR16, R152, 0x96, !PT ;  /* 0x00000010514e7c12 */ /* 0x000fe2000f8e9698 */
[C---:B------:R-:W-:Y:S05]  /*13fe0*/  HMMA.16816.F32.BF16 R32, R84.reuse, R98, R32 ;  /* 0x000000625420723c */ /* 0x040fea0000041820 */
[----:B------:R-:W-:Y:S01]  /*13ff0*/  FFMA.FTZ R75, R186, UR4, -R148 ;  /* 0x00000004ba4b7c23 */ /* 0x000fe20008010894 */
[----:B------:R-:W-:Y:S03]  /*14000*/  IMAD.WIDE.U32 R78, R78, -0x2daee0ad, RZ ;  /* 0xd2511f534e4e7825 */ /* 0x000fe600078e00ff */
[----:B------:R3:W3:Y:S02]  /*14010*/  MUFU.EX2 R135, R75 ;  /* 0x0000004b00877308 */ /* 0x0006e40000000800 */
[----:B------:R-:W-:Y:S01]  /*14020*/  LOP3.LUT R88, R79, UR13, R156, 0x96, !PT ;  /* 0x0000000d4f587c12 */ /* 0x000fe2000f8e969c */
[----:B------:R-:W-:Y:S01]  /*14030*/  IMAD.WIDE.U32 R90, R89, -0x2daee0ad, RZ ;  /* 0xd2511f53595a7825 */ /* 0x000fe200078e00ff */
[----:B------:R-:W-:Y:S03]  /*14040*/  LOP3.LUT R78, R111, UR5, R78, 0x96, !PT ;  /* 0x000000056f4e7c12 */ /* 0x000fe6000f8e964e */
[----:B-1----:R-:W-:Y:S01]  /*14050*/  FFMA.FTZ R2, R177, UR4, -R149 ;  /* 0x00000004b1027c23 */ /* 0x002fe20008010895 */
[----:B------:R-:W-:Y:S01]  /*14060*/  IMAD.WIDE.U32 R88, R88, -0x326172a9, RZ ;  /* 0xcd9e8d5758587825 */ /* 0x000fe200078e00ff */
[----:B------:R-:W-:Y:S01]  /*14070*/  LOP3.LUT R91, R91, UR13, R74, 0x96, !PT ;  /* 0x0000000d5b5b7c12 */ /* 0x000fe2000f8e964a */
[----:B------:R-:W-:Y:S02]  /*14080*/  MUFU.EX2 R156, R104 ;  /* 0x00000068009c7308 */ /* 0x000fe40000000800 */
[----:B------:R-:W-:Y:S01]  /*14090*/  IMAD.WIDE.U32 R78, R78, -0x326172a9, RZ ;  /* 0xcd9e8d574e4e7825 */ /* 0x000fe200078e00ff */
[----:B------:R-:W-:Y:S03]  /*140a0*/  LOP3.LUT R111, R89, UR12, R100, 0x96, !PT ;  /* 0x0000000c596f7c12 */ /* 0x000fe6000f8e9664 */
[----:B------:R-:W-:Y:S01]  /*140b0*/  IMAD.WIDE.U32 R114, R91, -0x326172a9, RZ ;  /* 0xcd9e8d575b727825 */ /* 0x000fe200078e00ff */
[C---:B------:R-:W-:Y:S03]  /*140c0*/  LOP3.LUT R89, R78.reuse, 0xffff, RZ, 0xc0, !PT ;  /* 0x0000ffff4e597812 */ /* 0x040fe600078ec0ff */
[----:B------:R1:W-:Y:S01]  /*140d0*/  MUFU.EX2 R133, R2 ;  /* 0x0000000200857308 */ /* 0x0003e20000000800 */
[----:B---3--:R-:W-:Y:S01]  /*140e0*/  LOP3.LUT R75, R113, UR14, R82, 0x96, !PT ;  /* 0x0000000e714b7c12 */ /* 0x008fe2000f8e9652 */
[----:B------:R-:W-:Y:S01]  /*140f0*/  IMAD.MOV.U32 R186, RZ, RZ, R160 ;  /* 0x000000ffffba7224 */ /* 0x000fe200078e00a0 */
[----:B------:R-:W3:Y:S01]  /*14100*/  LDSM.16.MT88.4 R80, [R190+0x6800] ;  /* 0x00680000be50783b */ /* 0x000ee20000004200 */
[----:B------:R-:W-:Y:S01]  /*14110*/  LOP3.LUT R103, R78, 0xff, RZ, 0xc0, !PT ;  /* 0x000000ff4e677812 */ /* 0x000fe200078ec0ff */
[----:B------:R-:W-:Y:S01]  /*14120*/  IMAD.MOV.U32 R177, RZ, RZ, R159 ;  /* 0x000000ffffb17224 */ /* 0x000fe200078e009f */
[--C-:B------:R-:W-:Y:S01]  /*14130*/  SHF.R.U32.HI R102, RZ, 0x18, R78.reuse ;  /* 0x00000018ff667819 */ /* 0x100fe2000001164e */
[----:B------:R-:W-:Y:S01]  /*14140*/  IMAD.WIDE.U32 R108, R75, -0x2daee0ad, RZ ;  /* 0xd2511f534b6c7825 */ /* 0x000fe200078e00ff */
[----:B------:R-:W-:Y:S03]  /*14150*/  SHF.R.U32.HI R97, RZ, 0x10, R78 ;  /* 0x00000010ff617819 */ /* 0x000fe6000001164e */
[----:B------:R-:W-:Y:S01]  /*14160*/  FFMA.FTZ R78, R181, UR4, -R150 ;  /* 0x00000004b54e7c23 */ /* 0x000fe20008010896 */
[----:B------:R-:W-:Y:S02]  /*14170*/  SHF.R.U32.HI R98, RZ, 0x8, R89 ;  /* 0x00000008ff627819 */ /* 0x000fe40000011659 */
[----:B------:R-:W-:Y:S01]  /*14180*/  LOP3.LUT R74, R109, UR5, R90, 0x96, !PT ;  /* 0x000000056d4a7c12 */ /* 0x000fe2000f8e965a */
[----:B------:R3:W-:Y:S01]  /*14190*/  MUFU.EX2 R130, R78 ;  /* 0x0000004e00827308 */ /* 0x0007e20000000800 */
[----:B------:R-:W-:Y:S01]  /*141a0*/  PRMT R103, R103, 0x5410, R98 ;  /* 0x0000541067677816 */ /* 0x000fe20000000062 */
[--C-:B-1----:R-:W-:Y:S02]  /*141b0*/  FFMA.FTZ R2, R179, UR4, -R149.reuse ;  /* 0x00000004b3027c23 */ /* 0x102fe40008010895 */
[----:B------:R-:W-:Y:S01]  /*141c0*/  IMAD.WIDE.U32 R74, R74, -0x326172a9, RZ ;  /* 0xcd9e8d574a4a7825 */ /* 0x000fe200078e00ff */
[----:B------:R-:W-:Y:S05]  /*141d0*/  LOP3.LUT R97, R97, 0xff, RZ, 0xc0, !PT ;  /* 0x000000ff61617812 */ /* 0x000fea00078ec0ff */
[----:B------:R1:W1:Y:S01]  /*141e0*/  MUFU.EX2 R132, R2 ;  /* 0x0000000200847308 */ /* 0x0002620000000800 */
[C---:B------:R-:W-:Y:S02]  /*141f0*/  LOP3.LUT R101, R74.reuse, 0xff, RZ, 0xc0, !PT ;  /* 0x000000ff4a657812 */ /* 0x040fe400078ec0ff */
[----:B------:R-:W-:Y:S02]  /*14200*/  SHF.R.U32.HI R100, RZ, 0x18, R74 ;  /* 0x00000018ff647819 */ /* 0x000fe4000001164a */
[----:B------:R-:W-:Y:S02]  /*14210*/  LOP3.LUT R96, R74, 0xffff, RZ, 0xc0, !PT ;  /* 0x0000ffff4a607812 */ /* 0x000fe400078ec0ff */
[----:B------:R-:W-:Y:S01]  /*14220*/  PRMT R102, R97, 0x5410, R102 ;  /* 0x0000541061667816 */ /* 0x000fe20000000066 */
[--C-:B---3--:R-:W-:Y:S01]  /*14230*/  FFMA.FTZ R78, R183, UR4, -R149.reuse ;  /* 0x00000004b74e7c23 */ /* 0x108fe20008010895 */
[----:B------:R-:W-:Y:S03]  /*14240*/  SHF.R.U32.HI R96, RZ, 0x8, R96 ;  /* 0x00000008ff607819 */ /* 0x000fe60000011660 */
[----:B------:R-:W-:Y:S01]  /*14250*/  MUFU.EX2 R152, R78 ;  /* 0x0000004e00987308 */ /* 0x000fe20000000800 */
[----:B------:R-:W-:Y:S02]  /*14260*/  PRMT R109, R101, 0x5410, R96 ;  /* 0x00005410656d7816 */ /* 0x000fe40000000060 */
[----:B-1----:R-:W-:Y:S01]  /*14270*/  LOP3.LUT R2, R79, UR21, R88, 0x96, !PT ;  /* 0x000000154f027c12 */ /* 0x002fe2000f8e9658 */
[----:B------:R-:W-:Y:S01]  /*14280*/  FFMA.FTZ R88, R180, UR4, -R150 ;  /* 0x00000004b4587c23 */ /* 0x000fe20008010896 */
[----:B------:R-:W-:Y:S01]  /*14290*/  SHF.R.U32.HI R79, RZ, 0x10, R74 ;  /* 0x00000010ff4f7819 */ /* 0x000fe2000001164a */
[-C--:B------:R-:W-:Y:S04]  /*142a0*/  HMMA.16816.F32.BF16 R36, R84, R80.reuse, R36 ;  /* 0x000000505424723c */ /* 0x080fe80000041824 */
[----:B------:R1:W-:Y:S01]  /*142b0*/  MUFU.EX2 R131, R88 ;  /* 0x0000005800837308 */ /* 0x0003e20000000800 */
[----:B------:R-:W-:Y:S01]  /*142c0*/  LOP3.LUT R74, R75, UR21, R114, 0x96, !PT ;  /* 0x000000154b4a7c12 */ /* 0x000fe2000f8e9672 */
[----:B------:R-:W-:Y:S01]  /*142d0*/  FFMA.FTZ R75, R182, UR4, -R149 ;  /* 0x00000004b64b7c23 */ /* 0x000fe20008010895 */
[----:B------:R-:W-:Y:S01]  /*142e0*/  LOP3.LUT R98, R2, 0xff, RZ, 0xc0, !PT ;  /* 0x000000ff02627812 */ /* 0x000fe200078ec0ff */
[C---:B------:R-:W-:Y:S06]  /*142f0*/  HMMA.16816.F32.BF16 R40, R92.reuse, R80, R40 ;  /* 0x000000505c28723c */ /* 0x040fec0000041828 */
[----:B------:R3:W3:Y:S01]  /*14300*/  MUFU.EX2 R129, R75 ;  /* 0x0000004b00817308 */ /* 0x0006e20000000800 */
[--C-:B------:R-:W-:Y:S01]  /*14310*/  SHF.R.U32.HI R97, RZ, 0x18, R2.reuse ;  /* 0x00000018ff617819 */ /* 0x100fe20000011602 */
[-C--:B------:R-:W-:Y:S03]  /*14320*/  HMMA.16816.F32.BF16 R44, R92, R82.reuse, R44 ;  /* 0x000000525c2c723c */ /* 0x080fe6000004182c */
[----:B------:R-:W-:Y:S03]  /*14330*/  SHF.R.U32.HI R80, RZ, 0x10, R2 ;  /* 0x00000010ff507819 */ /* 0x000fe60000011602 */
[C---:B------:R-:W-:Y:S01]  /*14340*/  HMMA.16816.F32.BF16 R48, R84.reuse, R82, R48 ;  /* 0x000000525430723c */ /* 0x040fe20000041830 */
[----:B-1----:R-:W1:Y:S04]  /*14350*/  LDSM.16.MT88.4 R88, [R191+0x6800] ;  /* 0x00680000bf58783b */ /* 0x002e680000004200 */
[----:B------:R-:W-:Y:S01]  /*14360*/  FFMA.FTZ R78, R212, UR4, -R150 ;  /* 0x00000004d44e7c23 */ /* 0x000fe20008010896 */
[----:B------:R-:W-:Y:S01]  /*14370*/  LOP3.LUT R96, R74, 0xff, RZ, 0xc0, !PT ;  /* 0x000000ff4a607812 */ /* 0x000fe200078ec0ff */
[----:B------:R-:W-:Y:S01]  /*14380*/  IMAD.MOV.U32 R212, RZ, RZ, R211 ;  /* 0x000000ffffd47224 */ /* 0x000fe200078e00d3 */
[----:B---3--:R-:W-:Y:S01]  /*14390*/  LOP3.LUT R75, R79, 0xff, RZ, 0xc0, !PT ;  /* 0x000000ff4f4b7812 */ /* 0x008fe200078ec0ff */
[----:B------:R-:W-:Y:S02]  /*143a0*/  MUFU.EX2 R151, R78 ;  /* 0x0000004e00977308 */ /* 0x000fe40000000800 */
[----:B------:R-:W-:Y:S02]  /*143b0*/  LOP3.LUT R79, R2, 0xffff, RZ, 0xc0, !PT ;  /* 0x0000ffff024f7812 */ /* 0x000fe400078ec0ff */
[----:B------:R-:W-:Y:S01]  /*143c0*/  PRMT R107, R75, 0x5410, R100 ;  /* 0x000054104b6b7816 */ /* 0x000fe20000000064 */
[----:B------:R-:W-:Y:S01]  /*143d0*/  FFMA.FTZ R75, R187, UR4, -R150 ;  /* 0x00000004bb4b7c23 */ /* 0x000fe20008010896 */
[----:B------:R-:W-:Y:S02]  /*143e0*/  LOP3.LUT R2, R74, 0xffff, RZ, 0xc0, !PT ;  /* 0x0000ffff4a027812 */ /* 0x000fe400078ec0ff */
[--C-:B------:R-:W-:Y:S02]  /*143f0*/  SHF.R.U32.HI R81, RZ, 0x18, R74.reuse ;  /* 0x00000018ff517819 */ /* 0x100fe4000001164a */
[----:B------:R3:W1:Y:S01]  /*14400*/  MUFU.EX2 R128, R75 ;  /* 0x0000004b00807308 */ /* 0x0006620000000800 */
[----:B------:R-:W-:Y:S02]  /*14410*/  SHF.R.U32.HI R79, RZ, 0x8, R79 ;  /* 0x00000008ff4f7819 */ /* 0x000fe4000001164f */
[----:B------:R-:W-:Y:S02]  /*14420*/  LOP3.LUT R80, R80, 0xff, RZ, 0xc0, !PT ;  /* 0x000000ff50507812 */ /* 0x000fe400078ec0ff */
[----:B------:R-:W-:Y:S02]  /*14430*/  PRMT R100, R98, 0x5410, R79 ;  /* 0x0000541062647816 */ /* 0x000fe4000000004f */
[----:B------:R-:W-:Y:S02]  /*14440*/  PRMT R79, R80, 0x5410, R97 ;  /* 0x00005410504f7816 */ /* 0x000fe40000000061 */
[--C-:B------:R-:W-:Y:S02]  /*14450*/  HSET2.LE.AND R82, R103, R232.reuse, PT ;  /* 0x000000e867527233 */ /* 0x100fe40003803000 */
[--C-:B------:R-:W-:Y:S02]  /*14460*/  HSET2.LE.AND R80, R100, R232.reuse, PT ;  /* 0x000000e864507233 */ /* 0x100fe40003803000 */
[----:B------:R-:W-:Y:S02]  /*14470*/  F2FP.BF16.F32.PACK_AB R83, R163, R164 ;  /* 0x000000a4a353723e */ /* 0x000fe400000010ff */
[----:B---3--:R-:W-:Y:S02]  /*14480*/  SHF.R.U32.HI R75, RZ, 0x10, R74 ;  /* 0x00000010ff4b7819 */ /* 0x008fe4000001164a */
[----:B------:R-:W-:Y:S01]  /*14490*/  SHF.R.U32.HI R74, RZ, 0x8, R2 ;  /* 0x00000008ff4a7819 */ /* 0x000fe20000011602 */
[----:B------:R-:W-:Y:S01]  /*144a0*/  FFMA.FTZ R2, R215, UR4, -R77 ;  /* 0x00000004d7027c23 */ /* 0x000fe2000801084d */
[----:B------:R-:W-:Y:S01]  /*144b0*/  LOP3.LUT R75, R75, 0xff, RZ, 0xc0, !PT ;  /* 0x000000ff4b4b7812 */ /* 0x000fe200078ec0ff */
[-C--:B-1----:R-:W-:Y:S02]  /*144c0*/  HMMA.16816.F32.BF16 R52, R84, R88.reuse, R52 ;  /* 0x000000585434723c */ /* 0x082fe40000041834 */
[----:B------:R1:W-:Y:S01]  /*144d0*/  MUFU.EX2 R160, R2 ;  /* 0x0000000200a07308 */ /* 0x0003e20000000800 */
[----:B------:R-:W-:Y:S02]  /*144e0*/  PRMT R78, R96, 0x5410, R74 ;  /* 0x00005410604e7816 */ /* 0x000fe4000000004a */
[----:B------:R-:W3:Y:S01]  /*144f0*/  LDSM.16.MT88.4 R96, [R189+0x7000] ;  /* 0x00700000bd60783b */ /* 0x000ee20000004200 */
[C---:B------:R-:W-:Y:S05]  /*14500*/  HMMA.16816.F32.BF16 R56, R92.reuse, R88, R56 ;  /* 0x000000585c38723c */ /* 0x040fea0000041838 */
[----:B------:R-:W-:Y:S01]  /*14510*/  PRMT R106, R75, 0x5410, R81 ;  /* 0x000054104b6a7816 */ /* 0x000fe20000000051 */
[-C--:B------:R-:W-:Y:S05]  /*14520*/  HMMA.16816.F32.BF16 R60, R92, R90.reuse, R60 ;  /* 0x0000005a5c3c723c */ /* 0x080fea000004183c */
[--C-:B------:R-:W-:Y:S01]  /*14530*/  FFMA.FTZ R75, R217, UR4, -R148.reuse ;  /* 0x00000004d94b7c23 */ /* 0x100fe20008010894 */
[----:B------:R-:W-:Y:S01]  /*14540*/  HMMA.16816.F32.BF16 R64, R84, R90, R64 ;  /* 0x0000005a5440723c */ /* 0x000fe20000041840 */
[----:B------:R-:W-:Y:S02]  /*14550*/  LDSM.16.MT88.4 R84, [R190+0x7000] ;  /* 0x00700000be54783b */ /* 0x000fe40000004200 */
[----:B------:R3:W-:Y:S02]  /*14560*/  MUFU.EX2 R158, R75 ;  /* 0x0000004b009e7308 */ /* 0x0007e40000000800 */
[----:B-1----:R-:W-:Y:S01]  /*14570*/  FFMA.FTZ R2, R216, UR4, -R77 ;  /* 0x00000004d8027c23 */ /* 0x002fe2000801084d */
[--C-:B------:R-:W-:Y:S01]  /*14580*/  FFMA.FTZ R77, R219, UR4, -R148.reuse ;  /* 0x00000004db4d7c23 */ /* 0x100fe20008010894 */
[--C-:B------:R-:W-:Y:S02]  /*14590*/  HSET2.LE.AND R74, R102, R232.reuse, PT ;  /* 0x000000e8664a7233 */ /* 0x100fe40003803000 */
[----:B------:R-:W1:Y:S04]  /*145a0*/  LDSM.16.MT88.4 R100, [R192+0x7000] ;  /* 0x00700000c064783b */ /* 0x000e680000004200 */
[----:B------:R3:W1:Y:S01]  /*145b0*/  MUFU.EX2 R159, R2 ;  /* 0x00000002009f7308 */ /* 0x0006620000000800 */
[----:B------:R-:W-:Y:S02]  /*145c0*/  LOP3.LUT R83, R74, R83, RZ, 0xc0, !PT ;  /* 0x000000534a537212 */ /* 0x000fe400078ec0ff */
[--C-:B------:R-:W-:Y:S02]  /*145d0*/  HSET2.LE.AND R81, R79, R232.reuse, PT ;  /* 0x000000e84f517233 */ /* 0x100fe40003803000 */
[----:B------:R-:W-:Y:S02]  /*145e0*/  F2FP.BF16.F32.PACK_AB R74, R134, R135 ;  /* 0x00000087864a723e */ /* 0x000fe400000010ff */
[--C-:B------:R-:W-:Y:S03]  /*145f0*/  HSET2.LE.AND R88, R78, R232.reuse, PT ;  /* 0x000000e84e587233 */ /* 0x100fe60003803000 */
[----:B------:R1:W4:Y:S01]  /*14600*/  MUFU.EX2 R157, R77 ;  /* 0x0000004d009d7308 */ /* 0x0003220000000800 */
[----:B---3--:R-:W-:Y:S02]  /*14610*/  F2FP.BF16.F32.PACK_AB R75, R132, R133 ;  /* 0x00000085844b723e */ /* 0x008fe400000010ff */
[----:B------:R-:W-:Y:S02]  /*14620*/  LOP3.LUT R81, R81, R74, RZ, 0xc0, !PT ;  /* 0x0000004a51517212 */ /* 0x000fe400078ec0ff */
[--C-:B------:R-:W-:Y:S02]  /*14630*/  HSET2.LE.AND R89, R106, R232.reuse, PT ;  /* 0x000000e86a597233 */ /* 0x100fe40003803000 */
[----:B------:R-:W-:Y:S02]  /*14640*/  LOP3.LUT R88, R88, R75, RZ, 0xc0, !PT ;  /* 0x0000004b58587212 */ /* 0x000fe400078ec0ff */
[----:B------:R-:W-:Y:S02]  /*14650*/  F2FP.BF16.F32.PACK_AB R2, R165, R166 ;  /* 0x000000a6a502723e */ /* 0x000fe400000010ff */
[--C-:B------:R-:W-:Y:S02]  /*14660*/  HSET2.LE.AND R74, R109, R232.reuse, PT ;  /* 0x000000e86d4a7233 */ /* 0x100fe40003803000 */
[----:B------:R-:W-:Y:S02]  /*14670*/  LOP3.LUT R82, R82, R2, RZ, 0xc0, !PT ;  /* 0x0000000252527212 */ /* 0x000fe400078ec0ff */
[----:B------:R-:W-:Y:S02]  /*14680*/  F2FP.BF16.F32.PACK_AB R2, R161, R162 ;  /* 0x000000a2a102723e */ /* 0x000fe400000010ff */
[--C-:B-1----:R-:W-:Y:S02]  /*14690*/  HSET2.LE.AND R77, R107, R232.reuse, PT ;  /* 0x000000e86b4d7233 */ /* 0x102fe40003803000 */
[----:B------:R-:W-:Y:S01]  /*146a0*/  LOP3.LUT R80, R80, R2, RZ, 0xc0, !PT ;  /* 0x0000000250507212 */ /* 0x000fe200078ec0ff */
[----:B------:R-:W-:Y:S01]  /*146b0*/  LDSM.16.MT88.4 R104, [R192+0x7800] ;  /* 0x00780000c068783b */ /* 0x000fe20000004200 */
[----:B------:R-:W-:Y:S02]  /*146c0*/  F2FP.BF16.F32.PACK_AB R75, R152, R129 ;  /* 0x00000081984b723e */ /* 0x000fe400000010ff */
[----:B------:R-:W-:Y:S02]  /*146d0*/  F2FP.BF16.F32.PACK_AB R2, R130, R131 ;  /* 0x000000838202723e */ /* 0x000fe400000010ff */
[----:B------:R-:W-:Y:S01]  /*146e0*/  F2FP.BF16.F32.PACK_AB R78, R151, R128 ;  /* 0x00000080974e723e */ /* 0x000fe200000010ff */
[-C--:B------:R-:W-:Y:S05]  /*146f0*/  HMMA.16816.F32.BF16 R4, R80, R96.reuse, R4 ;  /* 0x000000605004723c */ /* 0x080fea0000041804 */
[----:B------:R-:W-:Y:S01]  /*14700*/  LOP3.LUT R89, R89, R2, RZ, 0xc0, !PT ;  /* 0x0000000259597212 */ /* 0x000fe200078ec0ff */
[--C-:B------:R-:W-:Y:S01]  /*14710*/  FFMA.FTZ R2, R228, UR4, -R148.reuse ;  /* 0x00000004e4027c23 */ /* 0x100fe20008010894 */
[----:B------:R-:W-:Y:S01]  /*14720*/  LOP3.LUT R90, R74, R75, RZ, 0xc0, !PT ;  /* 0x0000004b4a5a7212 */ /* 0x000fe200078ec0ff */
[----:B------:R-:W-:Y:S02]  /*14730*/  FFMA.FTZ R148, R229, UR4, -R148 ;  /* 0x00000004e5947c23 */ /* 0x000fe40008010894 */
[----:B------:R1:W-:Y:S01]  /*14740*/  MUFU.EX2 R154, R2 ;  /* 0x00000002009a7308 */ /* 0x0003e20000000800 */
[----:B------:R-:W-:Y:S01]  /*14750*/  LOP3.LUT R91, R77, R78, RZ, 0xc0, !PT ;  /* 0x0000004e4d5b7212 */ /* 0x000fe200078ec0ff */
[----:B------:R-:W-:Y:S01]  /*14760*/  IMAD.WIDE.U32 R74, R111, -0x2daee0ad, RZ ;  /* 0xd2511f536f4a7825 */ /* 0x000fe200078e00ff */
[----:B------:R-:W-:Y:S02]  /*14770*/  LOP3.LUT R78, R115, UR12, R112, 0x96, !PT ;  /* 0x0000000c734e7c12 */ /* 0x000fe4000f8e9670 */
[----:B------:R-:W-:Y:S02]  /*14780*/  F2FP.BF16.F32.PACK_AB R142, R159, R160 ;  /* 0x000000a09f8e723e */ /* 0x000fe400000010ff */
[----:B------:R-:W-:Y:S01]  /*14790*/  SHF.R.U32.HI R95, RZ, 0x18, R74 ;  /* 0x00000018ff5f7819 */ /* 0x000fe2000001164a */
[C---:B------:R-:W-:Y:S02]  /*147a0*/  HMMA.16816.F32.BF16 R8, R88.reuse, R96, R8 ;  /* 0x000000605808723c */ /* 0x040fe40000041808 */
[----:B------:R-:W3:Y:S02]  /*147b0*/  MUFU.EX2 R153, R148 ;  /* 0x0000009400997308 */ /* 0x000ee40000000800 */
[----:B------:R-:W-:Y:S01]  /*147c0*/  LOP3.LUT R77, R75, UR23, R110, 0x96, !PT ;  /* 0x000000174b4d7c12 */ /* 0x000fe2000f8e966e */
[----:B------:R-:W-:Y:S01]  /*147d0*/  IMAD.WIDE.U32 R78, R78, -0x2daee0ad, RZ ;  /* 0xd2511f534e4e7825 */ /* 0x000fe200078e00ff */
[-C--:B------:R-:W-:Y:S05]  /*147e0*/  HMMA.16816.F32.BF16 R12, R88, R98.reuse, R12 ;  /* 0x00000062580c723c */ /* 0x080fea000004180c */
[----:B------:R-:W-:Y:S01]  /*147f0*/  SHF.R.U32.HI R93, RZ, 0x10, R74 ;  /* 0x00000010ff5d7819 */ /* 0x000fe2000001164a */
[C---:B------:R-:W-:Y:S05]  /*14800*/  HMMA.16816.F32.BF16 R16, R80.reuse, R98, R16 ;  /* 0x000000625010723c */ /* 0x040fea0000041810 */
[C---:B------:R-:W-:Y:S01]  /*14810*/  LOP3.LUT R96, R74.reuse, 0xff, RZ, 0xc0, !PT ;  /* 0x000000ff4a607812 */ /* 0x040fe200078ec0ff */
[-C--:B------:R-:W-:Y:S05]  /*14820*/  HMMA.16816.F32.BF16 R20, R80, R100.reuse, R20 ;  /* 0x000000645014723c */ /* 0x080fea0000041814 */
[----:B------:R-:W-:Y:S01]  /*14830*/  LOP3.LUT R75, R74, 0xffff, RZ, 0xc0, !PT ;  /* 0x0000ffff4a4b7812 */ /* 0x000fe200078ec0ff */
[C---:B------:R-:W-:Y:S05]  /*14840*/  HMMA.16816.F32.BF16 R24, R88.reuse, R100, R24 ;  /* 0x000000645818723c */ /* 0x040fea0000041818 */
[----:B------:R-:W-:Y:S01]  /*14850*/  FFMA.FTZ R74, R218, UR4, -R149 ;  /* 0x00000004da4a7c23 */ /* 0x000fe20008010895 */
[-C--:B------:R-:W-:Y:S03]  /*14860*/  HMMA.16816.F32.BF16 R28, R88, R102.reuse, R28 ;  /* 0x00000066581c723c */ /* 0x080fe6000004181c */
[----:B------:R4:W-:Y:S02]  /*14870*/  MUFU.EX2 R148, R74 ;  /* 0x0000004a00947308 */ /* 0x0009e40000000800 */
[----:B------:R-:W-:Y:S01]  /*14880*/  LOP3.LUT R92, R78, 0xffff, RZ, 0xc0, !PT ;  /* 0x0000ffff4e5c7812 */ /* 0x000fe200078ec0ff */
[C---:B------:R-:W-:Y:S05]  /*14890*/  HMMA.16816.F32.BF16 R32, R80.reuse, R102, R32 ;  /* 0x000000665020723c */ /* 0x040fea0000041820 */
[----:B-1----:R-:W-:Y:S01]  /*148a0*/  LOP3.LUT R2, R79, UR23, R108, 0x96, !PT ;  /* 0x000000174f027c12 */ /* 0x002fe2000f8e966c */
[-C--:B------:R-:W-:Y:S05]  /*148b0*/  HMMA.16816.F32.BF16 R36, R80, R84.reuse, R36 ;  /* 0x000000545024723c */ /* 0x080fea0000041824 */
[----:B------:R-:W-:Y:S01]  /*148c0*/  SHF.R.U32.HI R79, RZ, 0x8, R75 ;  /* 0x00000008ff4f7819 */ /* 0x000fe2000001164b */
[C---:B------:R-:W-:Y:S05]  /*148d0*/  HMMA.16816.F32.BF16 R40, R88.reuse, R84, R40 ;  /* 0x000000545828723c */ /* 0x040fea0000041828 */
[----:B----4-:R-:W-:Y:S01]  /*148e0*/  FFMA.FTZ R74, R220, UR4, -R149 ;  /* 0x00000004dc4a7c23 */ /* 0x010fe20008010895 */
[-C--:B------:R-:W-:Y:S03]  /*148f0*/  HMMA.16816.F32.BF16 R44, R88, R86.reuse, R44 ;  /* 0x00000056582c723c */ /* 0x080fe6000004182c */
[----:B------:R1:W4:Y:S02]  /*14900*/  MUFU.EX2 R147, R74 ;  /* 0x0000004a00937308 */ /* 0x0003240000000800 */
[----:B------:R-:W-:Y:S01]  /*14910*/  PRMT R99, R96, 0x5410, R79 ;  /* 0x0000541060637816 */ /* 0x000fe2000000004f */
[C---:B------:R-:W-:Y:S05]  /*14920*/  HMMA.16816.F32.BF16 R48, R80.reuse, R86, R48 ;  /* 0x000000565030723c */ /* 0x040fea0000041830 */
[----:B------:R-:W-:Y:S01]  /*14930*/  SHF.R.U32.HI R94, RZ, 0x10, R78 ;  /* 0x00000010ff5e7819 */ /* 0x000fe2000001164e */
[----:B-----5:R-:W-:Y:S01]  /*14940*/  FFMA.FTZ R68, R68, R185, R186 ;  /* 0x000000b944447223 */ /* 0x020fe200000100ba */
[----:B------:R-:W-:Y:S04]  /*14950*/  LOP3.LUT R75, R93, 0xff, RZ, 0xc0, !PT ;  /* 0x000000ff5d4b7812 */ /* 0x000fe800078ec0ff */
[----:B------:R-:W-:Y:S02]  /*14960*/  LOP3.LUT R98, R78, 0xff, RZ, 0xc0, !PT ;  /* 0x000000ff4e627812 */ /* 0x000fe400078ec0ff */
[----:B------:R-:W-:Y:S02]  /*14970*/  SHF.R.U32.HI R93, RZ, 0x18, R78 ;  /* 0x00000018ff5d7819 */ /* 0x000fe4000001164e */
[----:B-1----:R-:W-:Y:S02]  /*14980*/  LOP3.LUT R74, R77, 0xffff, RZ, 0xc0, !PT ;  /* 0x0000ffff4d4a7812 */ /* 0x002fe400078ec0ff */
[----:B------:R-:W-:Y:S02]  /*14990*/  LOP3.LUT R78, R94, 0xff, RZ, 0xc0, !PT ;  /* 0x000000ff5e4e7812 */ /* 0x000fe400078ec0ff */
[----:B------:R-:W-:Y:S01]  /*149a0*/  SHF.R.U32.HI R96, RZ, 0x8, R74 ;  /* 0x00000008ff607819 */ /* 0x000fe2000001164a */
[--C-:B------:R-:W-:Y:S01]  /*149b0*/  FFMA.FTZ R74, R224, UR4, -R150.reuse ;  /* 0x00000004e04a7c23 */ /* 0x100fe20008010896 */
[----:B------:R-:W-:Y:S01]  /*149c0*/  PRMT R143, R75, 0x5410, R95 ;  /* 0x000054104b8f7816 */ /* 0x000fe2000000005f */
[----:B------:R-:W-:Y:S01]  /*149d0*/  FFMA.FTZ R75, R223, UR4, -R150 ;  /* 0x00000004df4b7c23 */ /* 0x000fe20008010896 */
[----:B------:R-:W-:Y:S01]  /*149e0*/  SHF.R.U32.HI R79, RZ, 0x8, R92 ;  /* 0x00000008ff4f7819 */ /* 0x000fe2000001165c */
[----:B------:R1:W-:Y:S01]  /*149f0*/  MUFU.EX2 R145, R74 ;  /* 0x0000004a00917308 */ /* 0x0003e20000000800 */
[----:B------:R-:W-:Y:S01]  /*14a00*/  PRMT R139, R78, 0x5410, R93 ;  /* 0x000054104e8b7816 */ /* 0x000fe2000000005d */
[----:B--2---:R-:W-:Y:S01]  /*14a10*/  FFMA.FTZ R69, R69, R213, R177 ;  /* 0x000000d545457223 */ /* 0x004fe200000100b1 */
[----:B------:R-:W2:Y:S01]  /*14a20*/  LDSM.16.MT88.4 R92, [R191+0x7000] ;  /* 0x00700000bf5c783b */ /* 0x000ea20000004200 */
[----:B------:R-:W-:Y:S02]  /*14a30*/  LOP3.LUT R97, R77, 0xff, RZ, 0xc0, !PT ;  /* 0x000000ff4d617812 */ /* 0x000fe400078ec0ff */
[----:B------:R-:W-:Y:S02]  /*14a40*/  PRMT R138, R98, 0x5410, R79 ;  /* 0x00005410628a7816 */ /* 0x000fe4000000004f */
[----:B------:R-:W-:Y:S02]  /*14a50*/  PRMT R140, R97, 0x5410, R96 ;  /* 0x00005410618c7816 */ /* 0x000fe40000000060 */
[----:B------:R5:W4:Y:S01]  /*14a60*/  MUFU.EX2 R146, R75 ;  /* 0x0000004b00927308 */ /* 0x000b220000000800 */
[----:B------:R-:W-:Y:S02]  /*14a70*/  SHF.R.U32.HI R79, RZ, 0x10, R2 ;  /* 0x00000010ff4f7819 */ /* 0x000fe40000011602 */
[--C-:B------:R-:W-:Y:S02]  /*14a80*/  SHF.R.U32.HI R97, RZ, 0x18, R77.reuse ;  /* 0x00000018ff617819 */ /* 0x100fe4000001164d */
[----:B------:R-:W-:Y:S02]  /*14a90*/  SHF.R.U32.HI R78, RZ, 0x10, R77 ;  /* 0x00000010ff4e7819 */ /* 0x000fe4000001164d */
[C---:B------:R-:W-:Y:S02]  /*14aa0*/  LOP3.LUT R96, R2.reuse, 0xff, RZ, 0xc0, !PT ;  /* 0x000000ff02607812 */ /* 0x040fe400078ec0ff */
[----:B-1----:R-:W-:Y:S02]  /*14ab0*/  LOP3.LUT R74, R2, 0xffff, RZ, 0xc0, !PT ;  /* 0x0000ffff024a7812 */ /* 0x002fe400078ec0ff */
[----:B------:R-:W-:Y:S02]  /*14ac0*/  LOP3.LUT R78, R78, 0xff, RZ, 0xc0, !PT ;  /* 0x000000ff4e4e7812 */ /* 0x000fe400078ec0ff */
[----:B------:R-:W-:Y:S02]  /*14ad0*/  SHF.R.U32.HI R77, RZ, 0x8, R74 ;  /* 0x00000008ff4d7819 */ /* 0x000fe4000001164a */
[----:B------:R-:W-:Y:S02]  /*14ae0*/  SHF.R.U32.HI R74, RZ, 0x18, R2 ;  /* 0x00000018ff4a7819 */ /* 0x000fe40000011602 */
[----:B------:R-:W-:Y:S01]  /*14af0*/  LOP3.LUT R2, R79, 0xff, RZ, 0xc0, !PT ;  /* 0x000000ff4f027812 */ /* 0x000fe200078ec0ff */
[----:B-----5:R-:W-:Y:S01]  /*14b00*/  FFMA.FTZ R75, R225, UR4, -R149 ;  /* 0x00000004e14b7c23 */ /* 0x020fe20008010895 */
[----:B------:R-:W-:Y:S01]  /*14b10*/  PRMT R78, R78, 0x5410, R97 ;  /* 0x000054104e4e7816 */ /* 0x000fe20000000061 */
[----:B------:R-:W-:Y:S01]  /*14b20*/  FFMA.FTZ R149, R226, UR4, -R149 ;  /* 0x00000004e2957c23 */ /* 0x000fe20008010895 */
[----:B------:R-:W-:Y:S01]  /*14b30*/  PRMT R137, R2, 0x5410, R74 ;  /* 0x0000541002897816 */ /* 0x000fe2000000004a */
[--C-:B------:R-:W-:Y:S01]  /*14b40*/  FFMA.FTZ R74, R227, UR4, -R150.reuse ;  /* 0x00000004e34a7c23 */ /* 0x100fe20008010896 */
[----:B------:R-:W-:Y:S01]  /*14b50*/  PRMT R77, R96, 0x5410, R77 ;  /* 0x00005410604d7816 */ /* 0x000fe2000000004d */
[----:B------:R-:W-:Y:S01]  /*14b60*/  MUFU.EX2 R144, R75 ;  /* 0x0000004b00907308 */ /* 0x000fe20000000800 */
[--C-:B------:R-:W-:Y:S01]  /*14b70*/  HSET2.LE.AND R2, R99, R232.reuse, PT ;  /* 0x000000e863027233 */ /* 0x100fe20003803000 */
[----:B------:R-:W-:Y:S01]  /*14b80*/  FFMA.FTZ R150, R76, UR4, -R150 ;  /* 0x000000044c967c23 */ /* 0x000fe20008010896 */
[----:B------:R-:W1:Y:S01]  /*14b90*/  LDSM.16.MT88.4 R96, [R189+0x7800] ;  /* 0x00780000bd60783b */ /* 0x000e620000004200 */
[--C-:B------:R-:W-:Y:S02]  /*14ba0*/  HSET2.LE.AND R143, R143, R232.reuse, PT ;  /* 0x000000e88f8f7233 */ /* 0x100fe40003803000 */
[----:B------:R-:W-:Y:S04]  /*14bb0*/  LOP3.LUT R142, R2, R142, RZ, 0xc0, !PT ;  /* 0x0000008e028e7212 */ /* 0x000fe800078ec0ff */
[----:B------:R5:W-:Y:S01]  /*14bc0*/  MUFU.EX2 R79, R74 ;  /* 0x0000004a004f7308 */ /* 0x000be20000000800 */
[--C-:B------:R-:W-:Y:S01]  /*14bd0*/  HSET2.LE.AND R140, R140, R232.reuse, PT ;  /* 0x000000e88c8c7233 */ /* 0x100fe20003803000 */
[-C--:B--2---:R-:W-:Y:S03]  /*14be0*/  HMMA.16816.F32.BF16 R52, R80, R92.reuse, R52 ;  /* 0x0000005c5034723c */ /* 0x084fe60000041834 */
[--C-:B------:R-:W-:Y:S02]  /*14bf0*/  HSET2.LE.AND R141, R78, R232.reuse, PT ;  /* 0x000000e84e8d7233 */ /* 0x100fe40003803000 */
[----:B------:R-:W-:Y:S01]  /*14c00*/  F2FP.BF16.F32.PACK_AB R2, R157, R158 ;  /* 0x0000009e9d02723e */ /* 0x000fe200000010ff */
[C---:B------:R-:W-:Y:S02]  /*14c10*/  HMMA.16816.F32.BF16 R56, R88.reuse, R92, R56 ;  /* 0x0000005c5838723c */ /* 0x040fe40000041838 */
[----:B------:R-:W2:Y:S03]  /*14c20*/  MUFU.EX2 R149, R149 ;  /* 0x0000009500957308 */ /* 0x000ea60000000800 */
[----:B------:R-:W-:Y:S01]  /*14c30*/  LOP3.LUT R143, R143, R2, RZ, 0xc0, !PT ;  /* 0x000000028f8f7212 */ /* 0x000fe200078ec0ff */
[-C--:B------:R-:W-:Y:S06]  /*14c40*/  HMMA.16816.F32.BF16 R60, R88, R94.reuse, R60 ;  /* 0x0000005e583c723c */ /* 0x080fec000004183c */
[----:B------:R-:W2:Y:S01]  /*14c50*/  MUFU.EX2 R150, R150 ;  /* 0x0000009600967308 */ /* 0x000ea20000000800 */
[----:B-----5:R-:W-:Y:S01]  /*14c60*/  F2FP.BF16.F32.PACK_AB R74, R155, R156 ;  /* 0x0000009c9b4a723e */ /* 0x020fe200000010ff */
[----:B------:R-:W-:Y:S04]  /*14c70*/  HMMA.16816.F32.BF16 R64, R80, R94, R64 ;  /* 0x0000005e5040723c */ /* 0x000fe80000041840 */
[----:B---3--:R-:W-:Y:S02]  /*14c80*/  F2FP.BF16.F32.PACK_AB R75, R153, R154 ;  /* 0x0000009a994b723e */ /* 0x008fe400000010ff */
[----:B------:R-:W-:Y:S02]  /*14c90*/  LOP3.LUT R140, R140, R74, RZ, 0xc0, !PT ;  /* 0x0000004a8c8c7212 */ /* 0x000fe400078ec0ff */
[----:B------:R-:W-:Y:S03]  /*14ca0*/  LOP3.LUT R141, R141, R75, RZ, 0xc0, !PT ;  /* 0x0000004b8d8d7212 */ /* 0x000fe600078ec0ff */
[--C-:B------:R-:W-:Y:S02]  /*14cb0*/  HSET2.LE.AND R76, R77, R232.reuse, PT ;  /* 0x000000e84d4c7233 */ /* 0x100fe40003803000 */
[--C-:B------:R-:W-:Y:S02]  /*14cc0*/  HSET2.LE.AND R138, R138, R232.reuse, PT ;  /* 0x000000e88a8a7233 */ /* 0x100fe40003803000 */
[--C-:B------:R-:W-:Y:S01]  /*14cd0*/  HSET2.LE.AND R137, R137, R232.reuse, PT ;  /* 0x000000e889897233 */ /* 0x100fe20003803000 */
[-C--:B-1----:R-:W-:Y:S01]  /*14ce0*/  HMMA.16816.F32.BF16 R84, R140, R96.reuse, R4 ;  /* 0x000000608c54723c */ /* 0x082fe20000041804 */
[----:B------:R-:W1:Y:S04]  /*14cf0*/  LDSM.16.MT88.4 R4, [R191+0x7800] ;  /* 0x00780000bf04783b */ /* 0x000e680000004200 */
[----:B------:R-:W-:Y:S02]  /*14d00*/  HSET2.LE.AND R139, R139, R232, PT ;  /* 0x000000e88b8b7233 */ /* 0x000fe40003803000 */
[----:B----4-:R-:W-:Y:S04]  /*14d10*/  F2FP.BF16.F32.PACK_AB R136, R147, R148 ;  /* 0x000000949388723e */ /* 0x010fe800000010ff */
[----:B------:R-:W-:Y:S02]  /*14d20*/  F2FP.BF16.F32.PACK_AB R2, R145, R146 ;  /* 0x000000929102723e */ /* 0x000fe400000010ff */
[----:B--2---:R-:W-:Y:S02]  /*14d30*/  F2FP.BF16.F32.PACK_AB R74, R149, R144 ;  /* 0x00000090954a723e */ /* 0x004fe400000010ff */
[----:B------:R-:W-:Y:S02]  /*14d40*/  F2FP.BF16.F32.PACK_AB R75, R150, R79 ;  /* 0x0000004f964b723e */ /* 0x000fe400000010ff */
        /* <DEDUP_REMOVED lines=44> */
[----:B------:R-:W-:Y:S04]  /*15010*/  IMAD.MOV.U32 R74, RZ, RZ, R71 ;  /* 0x000000ffff4a7224 */ /* 0x000fe800078e0047 */
        /* <DEDUP_REMOVED lines=45> */
.L_x_1981:
[----:B--2---:R-:W2:Y:S01]  /*152f0*/  LDL.LU R4, [R1+0x20] ;  /* 0x0000200001047983 */ /* 0x004ea20000300800 */
[----:B------:R-:W-:-:S03]  /*15300*/  ULDC UR4, c[0x0][0x38c] ;  /* 0x0000e30000047ab9 */ /* 0x000fc60000000800 */
[----:B------:R-:W3:Y:S04]  /*15310*/  LDL.LU R7, [R1+0x24] ;  /* 0x0000240001077983 */ /* 0x000ee80000300800 */
[----:B------:R-:W4:Y:S04]  /*15320*/  LDL.LU R6, [R1+0x28] ;  /* 0x0000280001067983 */ /* 0x000f280000300800 */
[----:B------:R-:W5:Y:S04]  /*15330*/  LDL.LU R8, [R1+0x2c] ;  /* 0x00002c0001087983 */ /* 0x000f680000300800 */
[----:B------:R-:W5:Y:S01]  /*15340*/  LDL R40, [R1+0x5c] ;  /* 0x00005c0001287983 */ /* 0x000f620000100800 */
[----:B------:R-:W1:Y:S02]  /*15350*/  S2R R39, SR_TID.X ;  /* 0x0000000000277919 */ /* 0x000e640000002100 */
[----:B-1----:R-:W-:Y:S01]  /*15360*/  SHF.R.S32.HI R38, RZ, 0x1f, R39 ;  /* 0x0000001fff267819 */ /* 0x002fe20000011427 */
[----:B------:R-:W-:Y:S01]  /*15370*/  UMOV UR5, 0x400 ;  /* 0x0000040000057882 */ /* 0x000fe20000000000 */
[----:B--2---:R-:W1:Y:S04]  /*15380*/  SHFL.BFLY PT, R2, R4, 0x2, 0x1f ;  /* 0x0c401f0004027f89 */ /* 0x004e6800000e0000 */
[----:B---3--:R-:W2:Y:S04]  /*15390*/  SHFL.BFLY PT, R0, R7, 0x2, 0x1f ;  /* 0x0c401f0007007f89 */ /* 0x008ea800000e0000 */
[----:B----4-:R-:W3:Y:S01]  /*153a0*/  SHFL.BFLY PT, R3, R6, 0x2, 0x1f ;  /* 0x0c401f0006037f89 */ /* 0x010ee200000e0000 */
[----:B-1----:R-:W-:-:S03]  /*153b0*/  FADD.FTZ R2, R2, R4 ;  /* 0x0000000402027221 */ /* 0x002fc60000010000 */
[----:B-----5:R-:W1:Y:S01]  /*153c0*/  SHFL.BFLY PT, R4, R8, 0x2, 0x1f ;  /* 0x0c401f0008047f89 */ /* 0x020e6200000e0000 */
[----:B--2---:R-:W-:-:S03]  /*153d0*/  FADD.FTZ R0, R0, R7 ;  /* 0x0000000700007221 */ /* 0x004fc60000010000 */
[----:B------:R-:W2:Y:S01]  /*153e0*/  SHFL.BFLY PT, R5, R2, 0x1, 0x1f ;  /* 0x0c201f0002057f89 */ /* 0x000ea200000e0000 */
[----:B---3--:R-:W-:-:S03]  /*153f0*/  FADD.FTZ R3, R3, R6 ;  /* 0x0000000603037221 */ /* 0x008fc60000010000 */
[----:B------:R-:W3:Y:S04]  /*15400*/  SHFL.BFLY PT, R7, R0, 0x1, 0x1f ;  /* 0x0c201f0000077f89 */ /* 0x000ee800000e0000 */
[----:B------:R-:W4:Y:S01]  /*15410*/  SHFL.BFLY PT, R6, R3, 0x1, 0x1f ;  /* 0x0c201f0003067f89 */ /* 0x000f2200000e0000 */
[----:B-1----:R-:W-:Y:S01]  /*15420*/  FADD.FTZ R4, R4, R8 ;  /* 0x0000000804047221 */ /* 0x002fe20000010000 */
[----:B--2---:R-:W-:-:S04]  /*15430*/  FADD.FTZ R35, R2, R5 ;  /* 0x0000000502237221 */ /* 0x004fc80000010000 */
[----:B------:R-:W1:Y:S01]  /*15440*/  SHFL.BFLY PT, R5, R4, 0x1, 0x1f ;  /* 0x0c201f0004057f89 */ /* 0x000e6200000e0000 */
[----:B------:R-:W-:Y:S01]  /*15450*/  LEA.HI R8, R38, R39, RZ, 0x2 ;  /* 0x0000002726087211 */ /* 0x000fe200078f10ff */
[----:B---3--:R-:W-:Y:S01]  /*15460*/  FADD.FTZ R34, R0, R7 ;  /* 0x0000000700227221 */ /* 0x008fe20000010000 */
[----:B----4-:R-:W-:Y:S02]  /*15470*/  FADD.FTZ R36, R3, R6 ;  /* 0x0000000603247221 */ /* 0x010fe40000010000 */
[--C-:B------:R-:W-:Y:S02]  /*15480*/  SHF.R.S32.HI R6, RZ, 0x2, R8.reuse ;  /* 0x00000002ff067819 */ /* 0x100fe40000011408 */
[----:B------:R-:W-:Y:S02]  /*15490*/  SHF.R.S32.HI R3, RZ, 0x1f, R8 ;  /* 0x0000001fff037819 */ /* 0x000fe40000011408 */
[----:B------:R-:W-:Y:S02]  /*154a0*/  FSETP.NE.FTZ.AND P5, PT, R35, RZ, PT ;  /* 0x000000ff2300720b */ /* 0x000fe40003fb5000 */
[----:B------:R-:W-:-:S02]  /*154b0*/  FSETP.NE.FTZ.AND P4, PT, R34, RZ, PT ;  /* 0x000000ff2200720b */ /* 0x000fc40003f95000 */
[----:B------:R-:W-:Y:S02]  /*154c0*/  FSETP.NE.FTZ.AND P3, PT, R36, RZ, PT ;  /* 0x000000ff2400720b */ /* 0x000fe40003f75000 */
[----:B------:R-:W-:Y:S01]  /*154d0*/  LEA.HI R3, R3, R6, RZ, 0x3 ;  /* 0x0000000603037211 */ /* 0x000fe200078f18ff */
[----:B-1----:R-:W-:-:S05]  /*154e0*/  FADD.FTZ R37, R4, R5 ;  /* 0x0000000504257221 */ /* 0x002fca0000010000 */
[----:B------:R-:W-:Y:S02]  /*154f0*/  FSETP.NE.FTZ.AND P0, PT, R37, RZ, PT ;  /* 0x000000ff2500720b */ /* 0x000fe40003f15000 */
[----:B------:R-:W-:Y:S02]  /*15500*/  LOP3.LUT R5, R3, 0xfffffff8, RZ, 0xc0, !PT ;  /* 0xfffffff803057812 */ /* 0x000fe400078ec0ff */
[----:B------:R-:W-:Y:S02]  /*15510*/  MOV R0, 0x3f800000 ;  /* 0x3f80000000007802 */ /* 0x000fe40000000f00 */
[----:B------:R-:W-:Y:S02]  /*15520*/  MOV R2, 0x3f800000 ;  /* 0x3f80000000027802 */ /* 0x000fe40000000f00 */
[----:B------:R-:W-:Y:S02]  /*15530*/  MOV R4, 0x3f800000 ;  /* 0x3f80000000047802 */ /* 0x000fe40000000f00 */
[----:B------:R-:W-:Y:S01]  /*15540*/  MOV R3, 0x3f800000 ;  /* 0x3f80000000037802 */ /* 0x000fe20000000f00 */
[----:B------:R-:W1:Y:S08]  /*15550*/  @P5 MUFU.RCP R0, R35 ;  /* 0x0000002300005308 */ /* 0x000e700000001000 */
[----:B------:R-:W2:Y:S08]  /*15560*/  @P4 MUFU.RCP R2, R34 ;  /* 0x0000002200024308 */ /* 0x000eb00000001000 */
[----:B------:R-:W3:Y:S08]  /*15570*/  @P3 MUFU.RCP R4, R36 ;  /* 0x0000002400043308 */ /* 0x000ef00000001000 */
[----:B------:R-:W4:Y:S01]  /*15580*/  @P0 MUFU.RCP R3, R37 ;  /* 0x0000002500030308 */ /* 0x000f220000001000 */
[----:B-1----:R-:W-:Y:S01]  /*15590*/  FMUL.FTZ R0, R0, UR4 ;  /* 0x0000000400007c20 */ /* 0x002fe20008410000 */
[----:B--2---:R-:W-:Y:S01]  /*155a0*/  FMUL.FTZ R2, R2, UR4 ;  /* 0x0000000402027c20 */ /* 0x004fe20008410000 */
[----:B---3--:R-:W-:Y:S01]  /*155b0*/  FMUL.FTZ R4, R4, UR4 ;  /* 0x0000000404047c20 */ /* 0x008fe20008410000 */
[----:B----4-:R-:W-:Y:S01]  /*155c0*/  FMUL.FTZ R3, R3, UR4 ;  /* 0x0000000403037c20 */ /* 0x010fe20008410000 */
[----:B------:R-:W1:Y:S01]  /*155d0*/  S2UR UR4, SR_CgaCtaId ;  /* 0x00000000000479c3 */ /* 0x000e620000008800 */
[----:B------:R-:W-:Y:S01]  /*155e0*/  IADD3 R5, R6, -R5, RZ ;  /* 0x8000000506057210 */ /* 0x000fe20007ffe0ff */
        /* <DEDUP_REMOVED lines=32> */
[----:B------:R-:W-:-:S02]  /*157f0*/  LEA.HI R38, R38, R39, RZ, 0x5 ;  /* 0x0000002726267211 */ /* 0x000fc400078f28ff */
[----:B------:R-:W-:Y:S02]  /*15800*/  LOP3.LUT R0, R8, 0x3ffffffc, RZ, 0xc0, !PT ;  /* 0x3ffffffc08007812 */ /* 0x000fe400078ec0ff */
[C---:B------:R-:W-:Y:S02]  /*15810*/  SHF.L.U32 R2, R5.reuse, 0x6, RZ ;  /* 0x0000000605027819 */ /* 0x040fe400000006ff */
[----:B------:R-:W-:Y:S02]  /*15820*/  SHF.R.S32.HI R33, RZ, 0x5, R38 ;  /* 0x00000005ff217819 */ /* 0x000fe40000011426 */
[----:B------:R-:W-:Y:S02]  /*15830*/  IADD3 R0, -R0, R39, RZ ;  /* 0x0000002700007210 */ /* 0x000fe40007ffe1ff */
[----:B------:R-:W-:Y:S02]  /*15840*/  LOP3.LUT R2, R2, 0x1c0, RZ, 0xc0, !PT ;  /* 0x000001c002027812 */ /* 0x000fe400078ec0ff */
[----:B------:R-:W-:-:S02]  /*15850*/  R2P PR, R5, 0x6 ;  /* 0x0000000605007804 */ /* 0x000fc40000000000 */
[----:B------:R-:W-:Y:S02]  /*15860*/  LEA R0, R33, R0, 0x9 ;  /* 0x0000000021007211 */ /* 0x000fe400078e48ff */
[----:B------:R-:W-:Y:S01]  /*15870*/  LEA.HI R2, R2, R2, RZ, 0x1d ;  /* 0x0000000202027211 */ /* 0x000fe200078fe8ff */
[----:B-1----:R-:W-:Y:S01]  /*15880*/  ULEA UR4, UR4, UR5, 0x18 ;  /* 0x0000000504047291 */ /* 0x002fe2000f8ec03f */
[----:B------:R-:W-:Y:S02]  /*15890*/  LOP3.LUT R5, R5, 0x1, RZ, 0xc0, !PT ;  /* 0x0000000105057812 */ /* 0x000fe400078ec0ff */
[----:B------:R-:W-:Y:S02]  /*158a0*/  LEA R0, R0, R2, 0x1 ;  /* 0x0000000200007211 */ /* 0x000fe400078e08ff */
[----:B------:R-:W-:Y:S02]  /*158b0*/  ISETP.NE.U32.AND P6, PT, R5, 0x1, PT ;  /* 0x000000010500780c */ /* 0x000fe40003fc5070 */
[----:B------:R-:W-:Y:S01]  /*158c0*/  MOV R8, 0x10 ;  /* 0x0000001000087802 */ /* 0x000fe20000000f00 */
[C---:B------:R-:W-:Y:S01]  /*158d0*/  FMUL.FTZ R80, R4.reuse, R80 ;  /* 0x0000005004507220 */ /* 0x040fe20000410000 */
[----:B------:R-:W-:Y:S01]  /*158e0*/  F2FP.BF16.F32.PACK_AB R15, R15, R84 ;  /* 0x000000540f0f723e */ /* 0x000fe200000010ff */
[----:B------:R-:W-:Y:S01]  /*158f0*/  FMUL.FTZ R17, R4, R81 ;  /* 0x0000005104117220 */ /* 0x000fe20000410000 */
[----:B------:R-:W-:Y:S01]  /*15900*/  LEA R2, R0, UR4, 0x1 ;  /* 0x0000000400027c11 */ /* 0x000fe2000f8e08ff */
[C---:B------:R-:W-:Y:S01]  /*15910*/  FMUL.FTZ R82, R3.reuse, R82 ;  /* 0x0000005203527220 */ /* 0x040fe20000410000 */
[----:B------:R-:W-:Y:S01]  /*15920*/  FMUL.FTZ R18, R3, R83 ;  /* 0x0000005303127220 */ /* 0x000fe20000410000 */
[----:B------:R-:W-:-:S02]  /*15930*/  SEL R8, R8, 0xfffffff0, P6 ;  /* 0xfffffff008087807 */ /* 0x000fc40003000000 */
[----:B------:R-:W-:Y:S01]  /*15940*/  MOV R0, 0x20 ;  /* 0x0000002000007802 */ /* 0x000fe20000000f00 */
[C---:B------:R-:W-:Y:S01]  /*15950*/  FMUL.FTZ R92, R4.reuse, R92 ;  /* 0x0000005c045c7220 */ /* 0x040fe20000410000 */
[----:B------:R-:W-:Y:S01]  /*15960*/  F2FP.BF16.F32.PACK_AB R7, R7, R86 ;  /* 0x000000560707723e */ /* 0x000fe200000010ff */
[----:B------:R-:W-:Y:S01]  /*15970*/  FMUL.FTZ R23, R4, R93 ;  /* 0x0000005d04177220 */ /* 0x000fe20000410000 */
[C---:B------:R-:W-:Y:S01]  /*15980*/  FMUL.FTZ R94, R3.reuse, R94 ;  /* 0x0000005e035e7220 */ /* 0x040fe20000410000 */
[----:B------:R-:W-:Y:S01]  /*15990*/  FMUL.FTZ R22, R3, R95 ;  /* 0x0000005f03167220 */ /* 0x000fe20000410000 */
[----:B------:R-:W-:Y:S01]  /*159a0*/  F2FP.BF16.F32.PACK_AB R6, R6, R88 ;  /* 0x000000580606723e */ /* 0x000fe200000010ff */
[----:B------:R1:W-:Y:S01]  /*159b0*/  STS [R2], R15 ;  /* 0x0000000f02007388 */ /* 0x0003e20000000800 */
[----:B------:R-:W-:Y:S02]  /*159c0*/  F2FP.BF16.F32.PACK_AB R16, R16, R90 ;  /* 0x0000005a1010723e */ /* 0x000fe400000010ff */
[----:B------:R-:W-:-:S02]  /*159d0*/  IADD3 R5, R2, R8, RZ ;  /* 0x0000000802057210 */ /* 0x000fc40007ffe0ff */
[----:B------:R-:W-:Y:S02]  /*159e0*/  ISETP.NE.AND P6, PT, R40, -0x1, PT ;  /* 0xffffffff2800780c */ /* 0x000fe40003fc5270 */
[----:B------:R-:W-:Y:S02]  /*159f0*/  F2FP.BF16.F32.PACK_AB R17, R17, R80 ;  /* 0x000000501111723e */ /* 0x000fe400000010ff */
[----:B------:R-:W-:Y:S01]  /*15a00*/  F2FP.BF16.F32.PACK_AB R18, R18, R82 ;  /* 0x000000521212723e */ /* 0x000fe200000010ff */
[C---:B------:R-:W-:Y:S01]  /*15a10*/  FMUL.FTZ R96, R4.reuse, R96 ;  /* 0x0000006004607220 */ /* 0x040fe20000410000 */
[C---:B------:R-:W-:Y:S01]  /*15a20*/  FMUL.FTZ R26, R4.reuse, R97 ;  /* 0x00000061041a7220 */ /* 0x040fe20000410000 */
[C---:B------:R-:W-:Y:S01]  /*15a30*/  FMUL.FTZ R98, R3.reuse, R98 ;  /* 0x0000006203627220 */ /* 0x040fe20000410000 */
[C---:B------:R-:W-:Y:S01]  /*15a40*/  FMUL.FTZ R25, R3.reuse, R99 ;  /* 0x0000006303197220 */ /* 0x040fe20000410000 */
[----:B------:R2:W-:Y:S01]  /*15a50*/  STS [R2+0x400], R7 ;  /* 0x0004000702007388 */ /* 0x0005e20000000800 */
[C---:B------:R-:W-:Y:S01]  /*15a60*/  FMUL.FTZ R108, R4.reuse, R108 ;  /* 0x0000006c046c7220 */ /* 0x040fe20000410000 */
[----:B------:R-:W-:Y:S01]  /*15a70*/  FMUL.FTZ R31, R4, R109 ;  /* 0x0000006d041f7220 */ /* 0x000fe20000410000 */
[C---:B------:R-:W-:Y:S01]  /*15a80*/  FMUL.FTZ R110, R3.reuse, R110 ;  /* 0x0000006e036e7220 */ /* 0x040fe20000410000 */
[----:B------:R-:W-:Y:S01]  /*15a90*/  FMUL.FTZ R111, R3, R111 ;  /* 0x0000006f036f7220 */ /* 0x000fe20000410000 */
[----:B------:R-:W-:Y:S01]  /*15aa0*/  F2FP.BF16.F32.PACK_AB R23, R23, R92 ;  /* 0x0000005c1717723e */ /* 0x000fe200000010ff */
[----:B------:R3:W-:Y:S01]  /*15ab0*/  STS [R5], R6 ;  /* 0x0000000605007388 */ /* 0x0007e20000000800 */
[----:B------:R-:W-:-:S02]  /*15ac0*/  F2FP.BF16.F32.PACK_AB R22, R22, R94 ;  /* 0x0000005e1616723e */ /* 0x000fc400000010ff */
[----:B-1----:R-:W-:Y:S02]  /*15ad0*/  SEL R15, R0, 0xffffffe0, !P1 ;  /* 0xffffffe0000f7807 */ /* 0x002fe40004800000 */
[C---:B------:R-:W-:Y:S02]  /*15ae0*/  IADD3 R0, R2.reuse, 0x40, RZ ;  /* 0x0000004002007810 */ /* 0x040fe40007ffe0ff */
[----:B------:R-:W-:Y:S01]  /*15af0*/  @P2 IADD3 R0, R2, -0x40, RZ ;  /* 0xffffffc002002810 */ /* 0x000fe20007ffe0ff */
[----:B------:R-:W-:Y:S01]  /*15b00*/  STS [R5+0x400], R16 ;  /* 0x0004001005007388 */ /* 0x000fe20000000800 */
[----:B------:R-:W-:Y:S02]  /*15b10*/  F2FP.BF16.F32.PACK_AB R21, R21, R100 ;  /* 0x000000641515723e */ /* 0x000fe400000010ff */
[----:B------:R-:W-:Y:S01]  /*15b20*/  F2FP.BF16.F32.PACK_AB R20, R20, R102 ;  /* 0x000000661414723e */ /* 0x000fe200000010ff */
[----:B------:R-:W-:Y:S01]  /*15b30*/  STS [R2+0x2000], R17 ;  /* 0x0020001102007388 */ /* 0x000fe20000000800 */
[----:B------:R-:W-:Y:S01]  /*15b40*/  F2FP.BF16.F32.PACK_AB R19, R19, R104 ;  /* 0x000000681313723e */ /* 0x000fe200000010ff */
[----:B------:R-:W-:-:S02]  /*15b50*/  FMUL.FTZ R112, R4, R112 ;  /* 0x0000007004707220 */ /* 0x000fc40000410000 */
[----:B------:R1:W-:Y:S01]  /*15b60*/  STS [R2+0x2400], R18 ;  /* 0x0024001202007388 */ /* 0x0003e20000000800 */
[----:B--2---:R-:W-:Y:S01]  /*15b70*/  IADD3 R7, R2, R15, RZ ;  /* 0x0000000f02077210 */ /* 0x004fe20007ffe0ff */
[----:B------:R-:W-:Y:S01]  /*15b80*/  FMUL.FTZ R32, R4, R113 ;  /* 0x0000007104207220 */ /* 0x000fe20000410000 */
[C---:B------:R-:W-:Y:S01]  /*15b90*/  FMUL.FTZ R114, R3.reuse, R114 ;  /* 0x0000007203727220 */ /* 0x040fe20000410000 */
[----:B------:R-:W-:Y:S01]  /*15ba0*/  FMUL.FTZ R115, R3, R115 ;  /* 0x0000007303737220 */ /* 0x000fe20000410000 */
[----:B------:R-:W-:Y:S02]  /*15bb0*/  F2FP.BF16.F32.PACK_AB R24, R24, R106 ;  /* 0x0000006a1818723e */ /* 0x000fe400000010ff */
[----:B---3--:R-:W-:Y:S01]  /*15bc0*/  IADD3 R6, R5, R15, RZ ;  /* 0x0000000f05067210 */ /* 0x008fe20007ffe0ff */
[C---:B------:R-:W-:Y:S01]  /*15bd0*/  FMUL.FTZ R124, R4.reuse, R124 ;  /* 0x0000007c047c7220 */ /* 0x040fe20000410000 */
[----:B------:R-:W-:Y:S01]  /*15be0*/  FMUL.FTZ R14, R4, R125 ;  /* 0x0000007d040e7220 */ /* 0x000fe20000410000 */
[C---:B------:R-:W-:Y:S01]  /*15bf0*/  FMUL.FTZ R126, R3.reuse, R126 ;  /* 0x0000007e037e7220 */ /* 0x040fe20000410000 */
[----:B------:R-:W-:Y:S01]  /*15c00*/  FMUL.FTZ R13, R3, R127 ;  /* 0x0000007f030d7220 */ /* 0x000fe20000410000 */
[----:B------:R-:W-:Y:S01]  /*15c10*/  F2FP.BF16.F32.PACK_AB R26, R26, R96 ;  /* 0x000000601a1a723e */ /* 0x000fe200000010ff */
[----:B------:R-:W-:Y:S01]  /*15c20*/  STS [R5+0x2000], R23 ;  /* 0x0020001705007388 */ /* 0x000fe20000000800 */
[----:B------:R-:W-:-:S02]  /*15c30*/  F2FP.BF16.F32.PACK_AB R25, R25, R98 ;  /* 0x000000621919723e */ /* 0x000fc400000010ff */
[----:B------:R-:W-:Y:S01]  /*15c40*/  F2FP.BF16.F32.PACK_AB R31, R31, R108 ;  /* 0x0000006c1f1f723e */ /* 0x000fe200000010ff */
[----:B------:R-:W-:Y:S01]  /*15c50*/  STS [R5+0x2400], R22 ;  /* 0x0024001605007388 */ /* 0x000fe20000000800 */
[----:B------:R-:W-:Y:S02]  /*15c60*/  F2FP.BF16.F32.PACK_AB R111, R111, R110 ;  /* 0x0000006e6f6f723e */ /* 0x000fe400000010ff */
[----:B------:R-:W-:Y:S01]  /*15c70*/  F2FP.BF16.F32.PACK_AB R30, R30, R116 ;  /* 0x000000741e1e723e */ /* 0x000fe200000010ff */
[----:B------:R-:W-:Y:S01]  /*15c80*/  STS [R7], R21 ;  /* 0x0000001507007388 */ /* 0x000fe20000000800 */
[----:B-1----:R-:W-:-:S03]  /*15c90*/  IADD3 R2, R15, 0x400, R0 ;  /* 0x000004000f027810 */ /* 0x002fc60007ffe000 */
[----:B------:R-:W-:Y:S01]  /*15ca0*/  STS [R7+0x400], R20 ;  /* 0x0004001407007388 */ /* 0x000fe20000000800 */
[----:B------:R-:W-:Y:S02]  /*15cb0*/  F2FP.BF16.F32.PACK_AB R29, R29, R118 ;  /* 0x000000761d1d723e */ /* 0x000fe400000010ff */
[----:B------:R-:W-:Y:S01]  /*15cc0*/  IADD3 R17, R8, R2, RZ ;  /* 0x0000000208117210 */ /* 0x000fe20007ffe0ff */
[----:B------:R1:W-:Y:S01]  /*15cd0*/  STS [R6], R19 ;  /* 0x0000001306007388 */ /* 0x0003e20000000800 */
[----:B------:R-:W-:Y:S02]  /*15ce0*/  F2FP.BF16.F32.PACK_AB R28, R28, R120 ;  /* 0x000000781c1c723e */ /* 0x000fe400000010ff */
[----:B------:R-:W-:Y:S01]  /*15cf0*/  F2FP.BF16.F32.PACK_AB R27, R27, R122 ;  /* 0x0000007a1b1b723e */ /* 0x000fe200000010ff */
[----:B------:R-:W-:Y:S01]  /*15d00*/  STS [R6+0x400], R24 ;  /* 0x0004001806007388 */ /* 0x000fe20000000800 */
[----:B------:R-:W-:Y:S02]  /*15d10*/  IADD3 R2, R8, R0, RZ ;  /* 0x0000000008027210 */ /* 0x000fe40007ffe0ff */
[----:B------:R-:W-:Y:S01]  /*15d20*/  F2FP.BF16.F32.PACK_AB R32, R32, R112 ;  /* 0x000000702020723e */ /* 0x000fe200000010ff */
[----:B------:R-:W-:Y:S01]  /*15d30*/  STS [R7+0x2000], R26 ;  /* 0x0020001a07007388 */ /* 0x000fe20000000800 */
[----:B------:R-:W-:-:S02]  /*15d40*/  F2FP.BF16.F32.PACK_AB R115, R115, R114 ;  /* 0x000000727373723e */ /* 0x000fc400000010ff */
[----:B------:R-:W-:Y:S01]  /*15d50*/  F2FP.BF16.F32.PACK_AB R14, R14, R124 ;  /* 0x0000007c0e0e723e */ /* 0x000fe200000010ff */
[----:B------:R-:W-:Y:S01]  /*15d60*/  STS [R7+0x2400], R25 ;  /* 0x0024001907007388 */ /* 0x000fe20000000800 */
[----:B------:R-:W-:Y:S02]  /*15d70*/  F2FP.BF16.F32.PACK_AB R13, R13, R126 ;  /* 0x0000007e0d0d723e */ /* 0x000fe400000010ff */
[----:B------:R-:W-:Y:S01]  /*15d80*/  F2FP.BF16.F32.PACK_AB R12, R12, R132 ;  /* 0x000000840c0c723e */ /* 0x000fe200000010ff */
[----:B------:R-:W-:Y:S01]  /*15d90*/  STS [R6+0x2000], R31 ;  /* 0x0020001f06007388 */ /* 0x000fe20000000800 */
[----:B------:R-:W-:Y:S02]  /*15da0*/  F2FP.BF16.F32.PACK_AB R11, R11, R134 ;  /* 0x000000860b0b723e */ /* 0x000fe400000010ff */
[C---:B------:R-:W-:Y:S01]  /*15db0*/  IADD3 R8, R15.reuse, R0, RZ ;  /* 0x000000000f087210 */ /* 0x040fe20007ffe0ff */
[----:B------:R2:W-:Y:S01]  /*15dc0*/  STS [R6+0x2400], R111 ;  /* 0x0024006f06007388 */ /* 0x0005e20000000800 */
[----:B------:R-:W-:Y:S01]  /*15dd0*/  F2FP.BF16.F32.PACK_AB R10, R10, R140 ;  /* 0x0000008c0a0a723e */ /* 0x000fe200000010ff */
[----:B-1----:R-:W1:Y:S02]  /*15de0*/  @P6 LDC.64 R18, c[0x0][0x298] ;  /* 0x0000a600ff126b82 */ /* 0x002e640000000a00 */
[----:B------:R-:W-:Y:S01]  /*15df0*/  STS [R0], R30 ;  /* 0x0000001e00007388 */ /* 0x000fe20000000800 */
[----:B------:R-:W-:-:S02]  /*15e00*/  IADD3 R15, R15, R2, RZ ;  /* 0x000000020f0f7210 */ /* 0x000fc40007ffe0ff */
[----:B------:R-:W-:Y:S01]  /*15e10*/  F2FP.BF16.F32.PACK_AB R9, R9, R142 ;  /* 0x0000008e0909723e */ /* 0x000fe200000010ff */
[----:B------:R-:W-:Y:S04]  /*15e20*/  STS [R0+0x400], R29 ;  /* 0x0004001d00007388 */ /* 0x000fe80000000800 */
[----:B------:R-:W-:Y:S04]  /*15e30*/  STS [R2], R28 ;  /* 0x0000001c02007388 */ /* 0x000fe80000000800 */
        /* <DEDUP_REMOVED lines=8> */
[----:B------:R-:W4:Y:S03]  /*15ec0*/  S2R R20, SR_TID.X ;  /* 0x0000000000147919 */ /* 0x000f260000002100 */
[----:B------:R4:W-:Y:S01]  /*15ed0*/  STS [R17], R9 ;  /* 0x0000000911007388 */ /* 0x0009e20000000800 */
[C---:B------:R-:W-:Y:S01]  /*15ee0*/  FMUL.FTZ R130, R3.reuse, R130 ;  /* 0x0000008203827220 */ /* 0x040fe20000410000 */
[C---:B--2---:R-:W-:Y:S01]  /*15ef0*/  FMUL.FTZ R6, R3.reuse, R131 ;  /* 0x0000008303067220 */ /* 0x044fe20000410000 */
[C---:B------:R-:W-:Y:S01]  /*15f00*/  FMUL.FTZ R138, R3.reuse, R138 ;  /* 0x0000008a038a7220 */ /* 0x040fe20000410000 */
[----:B------:R-:W-:Y:S01]  /*15f10*/  FMUL.FTZ R139, R3, R139 ;  /* 0x0000008b038b7220 */ /* 0x000fe20000410000 */
[C---:B------:R-:W-:Y:S01]  /*15f20*/  FMUL.FTZ R128, R4.reuse, R128 ;  /* 0x0000008004807220 */ /* 0x040fe20000410000 */
[C---:B------:R-:W-:Y:S01]  /*15f30*/  FMUL.FTZ R7, R4.reuse, R129 ;  /* 0x0000008104077220 */ /* 0x040fe20000410000 */
[C---:B------:R-:W-:Y:S01]  /*15f40*/  FMUL.FTZ R136, R4.reuse, R136 ;  /* 0x0000008804887220 */ /* 0x040fe20000410000 */
[----:B---3--:R-:W-:Y:S01]  /*15f50*/  FMUL.FTZ R0, R4, R137 ;  /* 0x0000008904007220 */ /* 0x008fe20000410000 */
[----:B-1----:R-:W-:Y:S01]  /*15f60*/  @P6 IMAD.WIDE.U32 R2, R40, R18, RZ ;  /* 0x0000001228026225 */ /* 0x002fe200078e00ff */
[----:B------:R-:W-:-:S02]  /*15f70*/  F2FP.BF16.F32.PACK_AB R6, R6, R130 ;  /* 0x000000820606723e */ /* 0x000fc400000010ff */
[----:B------:R-:W-:Y:S01]  /*15f80*/  F2FP.BF16.F32.PACK_AB R7, R7, R128 ;  /* 0x000000800707723e */ /* 0x000fe200000010ff */
[----:B------:R-:W-:Y:S01]  /*15f90*/  @P6 IMAD R24, R40, R19, R3 ;  /* 0x0000001328186224 */ /* 0x000fe200078e0203 */
[----:B------:R-:W-:Y:S02]  /*15fa0*/  F2FP.BF16.F32.PACK_AB R0, R0, R136 ;  /* 0x000000880000723e */ /* 0x000fe400000010ff */
[----:B------:R-:W-:Y:S02]  /*15fb0*/  F2FP.BF16.F32.PACK_AB R139, R139, R138 ;  /* 0x0000008a8b8b723e */ /* 0x000fe400000010ff */
[----:B------:R-:W-:Y:S01]  /*15fc0*/  @P6 MOV R23, R2 ;  /* 0x0000000200176202 */ /* 0x000fe20000000f00 */
[----:B------:R-:W-:Y:S06]  /*15fd0*/  @P6 BRA `(.L_x_1985) ;  /* 0x0000000000206947 */ /* 0x000fec0003800000 */
[----:B----4-:R-:W1:Y:S01]  /*15fe0*/  S2R R10, SR_CTAID.Y ;  /* 0x00000000000a7919 */ /* 0x010e620000002600 */
[----:B------:R-:W2:Y:S01]  /*15ff0*/  LDC.64 R4, c[0x0][0x290] ;  /* 0x0000a400ff047b82 */ /* 0x000ea20000000a00 */
[----:B-1----:R-:W-:Y:S01]  /*16000*/  SHF.R.S32.HI R9, RZ, 0x1f, R10 ;  /* 0x0000001fff097819 */ /* 0x002fe2000001140a */
[----:B--2---:R-:W-:-:S04]  /*16010*/  IMAD.WIDE.U32 R2, R10, R4, RZ ;  /* 0x000000040a027225 */ /* 0x004fc800078e00ff */
[----:B------:R-:W-:Y:S01]  /*16020*/  IMAD R9, R9, R4, RZ ;  /* 0x0000000409097224 */ /* 0x000fe200078e02ff */
[----:B------:R-:W-:-:S03]  /*16030*/  MOV R23, R2 ;  /* 0x0000000200177202 */ /* 0x000fc60000000f00 */
[----:B------:R-:W-:-:S05]  /*16040*/  IMAD R5, R10, R5, R9 ;  /* 0x000000050a057224 */ /* 0x000fca00078e0209 */
[----:B------:R-:W-:-:S07]  /*16050*/  IADD3 R24, R3, R5, RZ ;  /* 0x0000000503187210 */ /* 0x000fce0007ffe0ff */
.L_x_1985:
[----:B------:R-:W-:Y:S01]  /*16060*/  ULDC.U8 UR4, c[0x0][0x3d9] ;  /* 0x0000f64000047ab9 */ /* 0x000fe20000000000 */
[----:B------:R-:W-:Y:S01]  /*16070*/  ULDC.U8 UR5, c[0x0][0x3d8] ;  /* 0x0000f60000057ab9 */ /* 0x000fe20000000000 */
[----:B------:R-:W-:Y:S01]  /*16080*/  ISETP.NE.AND P2, PT, RZ, UR4, PT ;  /* 0x00000004ff007c0c */ /* 0x000fe2000bf45270 */
[----:B------:R-:W-:Y:S01]  /*16090*/  STS [R8+0x2000], R7 ;  /* 0x0020000708007388 */ /* 0x000fe20000000800 */
[----:B------:R-:W-:Y:S01]  /*160a0*/  ISETP.NE.AND P1, PT, RZ, UR5, PT ;  /* 0x00000005ff007c0c */ /* 0x000fe2000bf25270 */
[----:B------:R-:W1:Y:S01]  /*160b0*/  @P5 LDC R14, c[0x0][0x2e8] ;  /* 0x0000ba00ff0e5b82 */ /* 0x000e620000000800 */
[----:B------:R2:W3:Y:S01]  /*160c0*/  @P5 MUFU.LG2 R16, R35 ;  /* 0x0000002300105308 */ /* 0x0004e20000000c00 */
[----:B------:R5:W-:Y:S01]  /*160d0*/  STS [R8+0x2400], R6 ;  /* 0x0024000608007388 */ /* 0x000be20000000800 */
[----:B------:R-:W-:Y:S02]  /*160e0*/  ISETP.EQ.AND P1, PT, RZ, UR4, P1 ;  /* 0x00000004ff007c0c */ /* 0x000fe40008f22270 */
[----:B----4-:R-:W-:Y:S01]  /*160f0*/  SHF.R.S32.HI R11, RZ, 0x1f, R20 ;  /* 0x0000001fff0b7819 */ /* 0x010fe20000011414 */
[----:B------:R4:W-:Y:S01]  /*16100*/  STS [R15+0x2000], R0 ;  /* 0x002000000f007388 */ /* 0x0009e20000000800 */
[----:B------:R-:W-:Y:S01]  /*16110*/  P2R R4, PR, RZ, 0x1 ;  /* 0x00000001ff047803 */ /* 0x000fe20000000000 */
[----:B------:R-:W1:Y:S01]  /*16120*/  @P4 LDC R13, c[0x0][0x2e8] ;  /* 0x0000ba00ff0d4b82 */ /* 0x000e620000000800 */
[----:B------:R2:W1:Y:S01]  /*16130*/  @P4 MUFU.LG2 R9, R34 ;  /* 0x0000002200094308 */ /* 0x0004620000000c00 */
[----:B------:R-:W1:Y:S01]  /*16140*/  S2R R18, SR_CTAID.Y ;  /* 0x0000000000127919 */ /* 0x000e620000002600 */
[----:B------:R-:W-:Y:S01]  /*16150*/  LEA.HI R11, R11, R20, RZ, 0x3 ;  /* 0x000000140b0b7211 */ /* 0x000fe200078f18ff */
[----:B------:R-:W1:Y:S03]  /*16160*/  S2R R26, SR_CTAID.Z ;  /* 0x00000000001a7919 */ /* 0x000e660000002700 */
[----:B------:R-:W-:-:S02]  /*16170*/  SHF.R.S32.HI R11, RZ, 0x3, R11 ;  /* 0x00000003ff0b7819 */ /* 0x000fc4000001140b */
[----:B------:R-:W-:Y:S02]  /*16180*/  @!P1 CS2R R2, SRZ ;  /* 0x0000000000029805 */ /* 0x000fe4000001ff00 */
[----:B------:R-:W-:Y:S01]  /*16190*/  @!P1 PLOP3.LUT P0, PT, PT, PT, PT, 0x8, 0x0 ;  /* 0x000000000000981c */ /* 0x000fe20003f0e170 */
[----:B------:R-:W1:Y:S03]  /*161a0*/  S2R R19, SR_CTAID.X ;  /* 0x0000000000137919 */ /* 0x000e660000002500 */
[----:B------:R-:W-:Y:S01]  /*161b0*/  P2R R5, PR, RZ, 0x1 ;  /* 0x00000001ff057803 */ /* 0x000fe20000000000 */
[----:B------:R2:W-:Y:S01]  /*161c0*/  STS [R17+0x2000], R139 ;  /* 0x0020008b11007388 */ /* 0x0005e20000000800 */
[----:B------:R-:W-:Y:S01]  /*161d0*/  ISETP.NE.AND P0, PT, R4, RZ, PT ;  /* 0x000000ff0400720c */ /* 0x000fe20003f05270 */
[----:B-----5:R-:W1:Y:S01]  /*161e0*/  @P2 LDC.64 R6, c[0x0][0x2c0] ;  /* 0x0000b000ff062b82 */ /* 0x020e620000000a00 */
[----:B------:R-:W-:Y:S01]  /*161f0*/  LOP3.LUT R8, R38, 0xffffffe0, RZ, 0xc0, !PT ;  /* 0xffffffe026087812 */ /* 0x000fe200078ec0ff */
[----:B----4-:R2:W4:Y:S04]  /*16200*/  @P3 MUFU.LG2 R15, R36 ;  /* 0x00000024000f3308 */ /* 0x0105280000000c00 */
[----:B------:R-:W-:Y:S01]  /*16210*/  IMAD.IADD R8, R39, 0x1, -R8 ;  /* 0x0000000127087824 */ /* 0x000fe200078e0a08 */
[----:B---3--:R-:W-:Y:S06]  /*16220*/  @!P1 BRA `(.L_x_1986) ;  /* 0x0000000000209947 */ /* 0x008fec0003800000 */
[----:B------:R-:W3:Y:S01]  /*16230*/  S2R R2, SR_CTAID.Y ;  /* 0x0000000000027919 */ /* 0x000ee20000002600 */
[----:B------:R-:W3:Y:S01]  /*16240*/  LDC R0, c[0x0][0x2c4] ;  /* 0x0000b100ff007b82 */ /* 0x000ee20000000800 */
[----:B------:R-:W-:-:S04]  /*16250*/  PLOP3.LUT P1, PT, PT, PT, PT, 0x80, 0x0 ;  /* 0x000000000000781c */ /* 0x000fc80003f2f070 */
[----:B------:R-:W-:Y:S01]  /*16260*/  P2R R5, PR, RZ, 0x2 ;  /* 0x00000002ff057803 */ /* 0x000fe20000000000 */
[----:B---3--:R-:W-:-:S04]  /*16270*/  @!P6 IMAD R40, R2, R0, RZ ;  /* 0x000000000228e224 */ /* 0x008fc800078e02ff */
[--C-:B------:R-:W-:Y:S01]  /*16280*/  IMAD.MOV.U32 R2, RZ, RZ, R40.reuse ;  /* 0x000000ffff027224 */ /* 0x100fe200078e0028 */
[----:B------:R3:W-:Y:S01]  /*16290*/  @!P6 STL [R1+0x5c], R40 ;  /* 0x00005c280100e387 */ /* 0x0007e20000100800 */
[----:B------:R-:W-:-:S07]  /*162a0*/  SHF.R.S32.HI R3, RZ, 0x1f, R40 ;  /* 0x0000001fff037819 */ /* 0x000fce0000011428 */
.L_x_1986:
[----:B------:R-:W2:Y:S01]  /*162b0*/  @P2 LDC R10, c[0x0][0x2c0] ;  /* 0x0000b000ff0a2b82 */ /* 0x000ea20000000800 */
[----:B-1----:R-:W-:Y:S01]  /*162c0*/  @P2 IMAD R0, R7, R6, RZ ;  /* 0x0000000607002224 */ /* 0x002fe200078e02ff */
[----:B------:R-:W-:Y:S02]  /*162d0*/  IADD3 R6, R11, 0x10, RZ ;  /* 0x000000100b067810 */ /* 0x000fe40007ffe0ff */
[----:B------:R-:W-:Y:S01]  /*162e0*/  @P2 MOV R4, 0x1 ;  /* 0x0000000100042802 */ /* 0x000fe20000000f00 */
[----:B------:R-:W-:Y:S06]  /*162f0*/  @P2 BRA `(.L_x_1987) ;  /* 0x0000000000182947 */ /* 0x000fec0003800000 */
[----:B------:R-:W1:Y:S01]  /*16300*/  LDC R0, c[0x0][0x2c4] ;  /* 0x0000b100ff007b82 */ /* 0x000e620000000800 */
[----:B------:R-:W-:Y:S02]  /*16310*/  ISETP.NE.AND P1, PT, RZ, UR5, PT ;  /* 0x00000005ff007c0c */ /* 0x000fe4000bf25270 */
[----:B--2---:R-:W-:-:S05]  /*16320*/  MOV R10, 0x1 ;  /* 0x00000001000a7802 */ /* 0x004fca0000000f00 */
[----:B------:R-:W2:Y:S08]  /*16330*/  LDC R4, c[0x0][0x270] ;  /* 0x00009c00ff047b82 */ /* 0x000eb00000000800 */
[----:B-1----:R-:W2:Y:S02]  /*16340*/  @P1 LDC R0, c[0x0][0x2e4] ;  /* 0x0000b900ff001b82 */ /* 0x002ea40000000800 */
[----:B--2---:R-:W-:-:S07]  /*16350*/  IMAD R4, R0, R4, RZ ;  /* 0x0000000400047224 */ /* 0x004fce00078e02ff */
.L_x_1987:
[----:B------:R-:W5:Y:S01]  /*16360*/  LDL R27, [R1+0x3c] ;  /* 0x00003c00011b7983 */ /* 0x000f620000100800 */
[----:B------:R-:W1:Y:S01]  /*16370*/  @P3 LDC R12, c[0x0][0x2e8] ;  /* 0x0000ba00ff0c3b82 */ /* 0x000e620000000800 */
[----:B------:R-:W-:Y:S01]  /*16380*/  LOP3.LUT P2, RZ, R8, 0x3, RZ, 0xc0, !PT ;  /* 0x0000000308ff7812 */ /* 0x000fe2000784c0ff */
[----:B------:R-:W3:Y:S06]  /*16390*/  @P0 MUFU.LG2 R7, R37 ;  /* 0x0000002500070308 */ /* 0x000eec0000000c00 */
[----:B------:R-:W-:Y:S01]  /*163a0*/  BAR.SYNC.DEFER_BLOCKING 0x0 ;  /* 0x0000000000007b1d */ /* 0x000fe20000010000 */
[----:B------:R-:W-:Y:S01]  /*163b0*/  IMAD R4, R18, R4, RZ ;  /* 0x0000000412047224 */ /* 0x000fe200078e02ff */
[----:B------:R-:W-:Y:S01]  /*163c0*/  ISETP.NE.AND P6, PT, R5, RZ, PT ;  /* 0x000000ff0500720c */ /* 0x000fe20003fc5270 */
[----:B------:R-:W-:Y:S01]  /*163d0*/  @P4 FMUL.FTZ R5, R9, 0.69314718246459960938 ;  /* 0x3f31721809054820 */ /* 0x000fe20000410000 */
[----:B--2---:R-:W-:Y:S01]  /*163e0*/  MOV R17, 0x7f800000 ;  /* 0x7f80000000117802 */ /* 0x004fe20000000f00 */
[----:B------:R-:W-:-:S03]  /*163f0*/  IMAD.MOV.U32 R22, RZ, RZ, 0x7f800000 ;  /* 0x7f800000ff167424 */ /* 0x000fc600078e00ff */
[----:B------:R-:W2:Y:S01]  /*16400*/  @P0 LDC R8, c[0x0][0x2e8] ;  /* 0x0000ba00ff080b82 */ /* 0x000ea20000000800 */
[----:B------:R-:W-:Y:S01]  /*16410*/  @P4 FFMA.FTZ R22, R72, R13, R5 ;  /* 0x0000000d48164223 */ /* 0x000fe20000010005 */
[----:B----4-:R-:W-:Y:S01]  /*16420*/  @P3 FMUL.FTZ R5, R15, 0.69314718246459960938 ;  /* 0x3f3172180f053820 */ /* 0x010fe20000410000 */
[----:B------:R-:W-:Y:S01]  /*16430*/  MOV R21, 0x7f800000 ;  /* 0x7f80000000157802 */ /* 0x000fe20000000f00 */
[C---:B------:R-:W-:Y:S01]  /*16440*/  VIADD R9, R11.reuse, 0x30 ;  /* 0x000000300b097836 */ /* 0x040fe20000000000 */
[----:B------:R-:W-:Y:S01]  /*16450*/  BSSY B0, `(.L_x_1988) ;  /* 0x000003f000007945 */ /* 0x000fe20003800000 */
[----:B------:R-:W-:Y:S02]  /*16460*/  MOV R20, 0x7f800000 ;  /* 0x7f80000000147802 */ /* 0x000fe40000000f00 */
[----:B------:R-:W-:Y:S01]  /*16470*/  IADD3 R25, R11, 0x40, RZ ;  /* 0x000000400b197810 */ /* 0x000fe20007ffe0ff */
[----:B-1----:R-:W-:Y:S01]  /*16480*/  @P3 FFMA.FTZ R21, R71, R12, R5 ;  /* 0x0000000c47153223 */ /* 0x002fe20000010005 */
[----:B------:R1:W4:Y:S01]  /*16490*/  LDS.128 R28, [R214+0x3800] ;  /* 0x00380000d61c7984 */ /* 0x0003220000000c00 */
[----:B-----5:R-:W-:Y:S01]  /*164a0*/  ISETP.GE.AND P1, PT, R6, R27, PT ;  /* 0x0000001b0600720c */ /* 0x020fe20003f26270 */
[----:B------:R-:W-:Y:S01]  /*164b0*/  @P5 FMUL.FTZ R6, R16, 0.69314718246459960938 ;  /* 0x3f31721810065820 */ /* 0x000fe20000410000 */
[----:B------:R-:W-:-:S02]  /*164c0*/  IADD3 R16, R11, 0x20, RZ ;  /* 0x000000200b107810 */ /* 0x000fc40007ffe0ff */
[-C--:B------:R-:W-:Y:S01]  /*164d0*/  ISETP.GE.AND P4, PT, R9, R27.reuse, PT ;  /* 0x0000001b0900720c */ /* 0x080fe20003f86270 */
[----:B------:R-:W-:Y:S01]  /*164e0*/  @P5 FFMA.FTZ R17, R73, R14, R6 ;  /* 0x0000000e49115223 */ /* 0x000fe20000010006 */
[----:B------:R-:W-:Y:S01]  /*164f0*/  SEL R6, R4, RZ, !P6 ;  /* 0x000000ff04067207 */ /* 0x000fe20007000000 */
[----:B------:R-:W-:Y:S01]  /*16500*/  IMAD R4, R19, R10, RZ ;  /* 0x0000000a13047224 */ /* 0x000fe200078e02ff */
[----:B------:R-:W-:-:S03]  /*16510*/  ISETP.GE.AND P5, PT, R16, R27, PT ;  /* 0x0000001b1000720c */ /* 0x000fc60003fa6270 */
[----:B------:R-:W-:Y:S02]  /*16520*/  IMAD R0, R26, R0, R6 ;  /* 0x000000001a007224 */ /* 0x000fe400078e0206 */
[----:B------:R-:W-:Y:S02]  /*16530*/  IMAD.SHL.U32 R6, R4, 0x80, RZ ;  /* 0x0000008004067824 */ /* 0x000fe400078e00ff */
[----:B---3--:R-:W-:-:S03]  /*16540*/  @P0 FMUL.FTZ R4, R7, 0.69314718246459960938 ;  /* 0x3f31721807040820 */ /* 0x008fc60000410000 */
[----:B------:R-:W-:Y:S01]  /*16550*/  IADD3 R13, P6, P3, R6, R2, R0 ;  /* 0x00000002060d7210 */ /* 0x000fe20007bde000 */
[----:B--2---:R-:W-:Y:S01]  /*16560*/  @P0 FFMA.FTZ R20, R70, R8, R4 ;  /* 0x0000000846140223 */ /* 0x004fe20000010004 */
[----:B------:R-:W-:Y:S02]  /*16570*/  SHF.R.S32.HI R5, RZ, 0x1f, R6 ;  /* 0x0000001fff057819 */ /* 0x000fe40000011406 */
[----:B------:R-:W-:-:S04]  /*16580*/  SHF.R.S32.HI R0, RZ, 0x1f, R0 ;  /* 0x0000001fff007819 */ /* 0x000fc80000011400 */
[----:B------:R-:W-:Y:S01]  /*16590*/  IADD3.X R12, R5, R3, R0, P6, P3 ;  /* 0x00000003050c7210 */ /* 0x000fe200037e6400 */
[----:B-1--4-:R-:W-:Y:S06]  /*165a0*/  @P2 BRA `(.L_x_1989) ;  /* 0x0000000000a42947 */ /* 0x012fec0003800000 */
[----:B------:R-:W2:Y:S01]  /*165b0*/  LDL.LU R32, [R1+0x68] ;  /* 0x0000680001207983 */ /* 0x000ea20000300800 */
[----:B------:R-:W-:-:S04]  /*165c0*/  SHF.R.S32.HI R0, RZ, 0x1f, R33 ;  /* 0x0000001fff007819 */ /* 0x000fc80000011421 */
[----:B------:R-:W-:-:S04]  /*165d0*/  LEA.HI R0, R0, R33, RZ, 0x2 ;  /* 0x0000002100007211 */ /* 0x000fc800078f10ff */
[----:B------:R-:W-:-:S05]  /*165e0*/  LOP3.LUT R0, R0, 0xffffffc, RZ, 0xc0, !PT ;  /* 0x0ffffffc00007812 */ /* 0x000fca00078ec0ff */
[----:B------:R-:W-:-:S04]  /*165f0*/  IMAD.IADD R0, R33, 0x1, -R0 ;  /* 0x0000000121007824 */ /* 0x000fc800078e0a00 */
[----:B--2---:R-:W-:-:S04]  /*16600*/  IMAD R3, R0, 0x10, R32 ;  /* 0x0000001000037824 */ /* 0x004fc800078e0220 */
        /* <DEDUP_REMOVED lines=35> */
.L_x_1989:
[----:B------:R-:W-:Y:S05]  /*16840*/  BSYNC B0 ;  /* 0x0000000000007941 */ /* 0x000fea0003800000 */
.L_x_1988:
[----:B------:R-:W3:Y:S01]  /*16850*/  LDL.LU.64 R8, [R1+0x60] ;  /* 0x0000600001087983 */ /* 0x000ee20000300a00 */
[C---:B------:R-:W-:Y:S01]  /*16860*/  VIADD R0, R11.reuse, 0x50 ;  /* 0x000000500b007836 */ /* 0x040fe20000000000 */
[C---:B--2---:R-:W-:Y:S01]  /*16870*/  IADD3 R4, R11.reuse, 0x60, RZ ;  /* 0x000000600b047810 */ /* 0x044fe20007ffe0ff */
[----:B------:R-:W-:Y:S01]  /*16880*/  ULDC.64 UR4, c[0x0][0x2a0] ;  /* 0x0000a80000047ab9 */ /* 0x000fe20000000a00 */
[----:B------:R1:W5:Y:S01]  /*16890*/  LDL.64 R16, [R1+0x40] ;  /* 0x0000400001107983 */ /* 0x0003620000100a00 */
[----:B------:R-:W-:Y:S01]  /*168a0*/  VIADD R14, R11, 0x70 ;  /* 0x000000700b0e7836 */ /* 0x000fe20000000000 */
[----:B------:R-:W-:Y:S01]  /*168b0*/  SHF.R.S32.HI R5, RZ, 0x1f, R26 ;  /* 0x0000001fff057819 */ /* 0x000fe2000001141a */
[----:B------:R-:W-:Y:S01]  /*168c0*/  BSSY B0, `(.L_x_1990) ;  /* 0x0000017000007945 */ /* 0x000fe20003800000 */
[-C--:B------:R-:W-:Y:S02]  /*168d0*/  ISETP.GE.AND P3, PT, R0, R27.reuse, PT ;  /* 0x0000001b0000720c */ /* 0x080fe40003f66270 */
[-C--:B------:R-:W-:Y:S01]  /*168e0*/  ISETP.GE.AND P6, PT, R25, R27.reuse, PT ;  /* 0x0000001b1900720c */ /* 0x080fe20003fc6270 */
[----:B------:R-:W-:Y:S01]  /*168f0*/  IMAD R0, R5, UR4, RZ ;  /* 0x0000000405007c24 */ /* 0x000fe2000f8e02ff */
[----:B------:R-:W-:-:S03]  /*16900*/  ISETP.GE.AND P2, PT, R4, R27, PT ;  /* 0x0000001b0400720c */ /* 0x000fc60003f46270 */
[----:B------:R-:W-:Y:S01]  /*16910*/  IMAD R0, R26, UR5, R0 ;  /* 0x000000051a007c24 */ /* 0x000fe2000f8e0200 */
[----:B---3--:R-:W-:-:S05]  /*16920*/  IADD3 R2, P0, R8, R23, RZ ;  /* 0x0000001708027210 */ /* 0x008fca0007f1e0ff */
[----:B------:R-:W-:Y:S01]  /*16930*/  IMAD.X R3, R9, 0x1, R24, P0 ;  /* 0x0000000109037824 */ /* 0x000fe200000e0618 */
[----:B------:R-:W-:Y:S02]  /*16940*/  ISETP.GE.AND P0, PT, R11, R27, PT ;  /* 0x0000001b0b00720c */ /* 0x000fe40003f06270 */
[----:B------:R1:W2:Y:S01]  /*16950*/  LDS.128 R8, [R214] ;  /* 0x00000000d6087984 */ /* 0x0002a20000000c00 */
[----:B------:R-:W-:-:S05]  /*16960*/  IMAD.WIDE.U32 R12, R26, UR4, R2 ;  /* 0x000000041a0c7c25 */ /* 0x000fca000f8e0002 */
[----:B------:R-:W-:-:S05]  /*16970*/  IADD3 R7, R0, R13, RZ ;  /* 0x0000000d00077210 */ /* 0x000fca0007ffe0ff */
[----:B------:R-:W-:Y:S05]  /*16980*/  @P0 BRA `(.L_x_1991) ;  /* 0x0000000000280947 */ /* 0x000fea0003800000 */
        /* <DEDUP_REMOVED lines=10> */
.L_x_1991:
[----:B------:R-:W-:Y:S05]  /*16a30*/  BSYNC B0 ;  /* 0x0000000000007941 */ /* 0x000fea0003800000 */
.L_x_1990:
        /* <DEDUP_REMOVED lines=17> */
.L_x_1993:
[----:B------:R-:W-:Y:S05]  /*16b50*/  BSYNC B0 ;  /* 0x0000000000007941 */ /* 0x000fea0003800000 */
.L_x_1992:
        /* <DEDUP_REMOVED lines=16> */
.L_x_1995:
[----:B------:R-:W-:Y:S05]  /*16c60*/  BSYNC B0 ;  /* 0x0000000000007941 */ /* 0x000fea0003800000 */
.L_x_1994:
        /* <DEDUP_REMOVED lines=16> */
.L_x_1997:
[----:B------:R-:W-:Y:S05]  /*16d70*/  BSYNC B0 ;  /* 0x0000000000007941 */ /* 0x000fea0003800000 */
.L_x_1996:
        /* <DEDUP_REMOVED lines=16> */
.L_x_1999:
[----:B------:R-:W-:Y:S05]  /*16e80*/  BSYNC B0 ;  /* 0x0000000000007941 */ /* 0x000fea0003800000 */
.L_x_1998:
        /* <DEDUP_REMOVED lines=16> */
.L_x_2001:
[----:B------:R-:W-:Y:S05]  /*16f90*/  BSYNC B0 ;  /* 0x0000000000007941 */ /* 0x000fea0003800000 */
.L_x_2000:
        /* <DEDUP_REMOVED lines=16> */
.L_x_2003:
[----:B------:R-:W-:Y:S05]  /*170a0*/  BSYNC B0 ;  /* 0x0000000000007941 */ /* 0x000fea0003800000 */
.L_x_2002:
        /* <DEDUP_REMOVED lines=15> */
.L_x_2004:
        /* <DEDUP_REMOVED lines=14> */
.L_x_2595:


//--------------------- .text._ZN5flash16flash_fwd_kernelI23Flash_fwd_kernel_traitsILi64ELi128ELi64ELi4ELb0ELb0EN7cutlass10bfloat16_tE19Flash_kernel_traitsILi64ELi128ELi64ELi4ES3_EELb0ELb0ELb1ELb0ELb0ELb1ELb1ELb0EEEvNS_16Flash_fwd_paramsE --------------------------
	.section	.text._ZN5flash16flash_fwd_kernelI23Flash_fwd_kernel_traitsILi64ELi128ELi64ELi4ELb0ELb0EN7cutlass10bfloat16_tE19Flash_kernel_traitsILi64ELi128ELi64ELi4ES3_EELb0ELb0ELb1ELb0ELb0ELb1ELb1ELb0EEEvNS_16Flash_fwd_paramsE,"ax",@progbits
	.align	128
        .global         _ZN5flash16flash_fwd_kernelI23Flash_fwd_kernel_traitsILi64ELi128ELi64ELi4ELb0ELb0EN7cutlass10bfloat16_tE19Flash_kernel_traitsILi64ELi128ELi64ELi4ES3_EELb0ELb0ELb1ELb0ELb0ELb1ELb1ELb0EEEvNS_16Flash_fwd_paramsE
        .type           _ZN5flash16flash_fwd_kernelI23Flash_fwd_kernel_traitsILi64ELi128ELi64ELi4ELb0ELb0EN7cutlass10bfloat16_tE19Flash_kernel_traitsILi64ELi128ELi64ELi4ES3_EELb0ELb0ELb1ELb0ELb0ELb1ELb1ELb0EEEvNS_16Flash_fwd_paramsE,@function
        .size           _ZN5flash16flash_fwd_kernelI23Flash_fwd_kernel_traitsILi64ELi128ELi64ELi4ELb0ELb0EN7cutlass10bfloat16_tE19Flash_kernel_traitsILi64ELi128ELi64ELi4ES3_EELb0ELb0ELb1ELb0ELb0ELb1ELb1ELb0EEEvNS_16Flash_fwd_paramsE,(.L_x_2596 - _ZN5flash16flash_fwd_kernelI23Flash_fwd_kernel_traitsILi64ELi128ELi64ELi4ELb0ELb0EN7cutlass10bfloat16_tE19Flash_kernel_traitsILi64ELi128ELi64ELi4ES3_EELb0ELb0ELb1ELb0ELb0ELb1ELb1ELb0EEEvNS_16Flash_fwd_paramsE)
        .other          _ZN5flash16flash_fwd_kernelI23Flash_fwd_kernel_traitsILi64ELi128ELi64ELi4ELb0ELb0EN7cutlass10bfloat16_tE19Flash_kernel_traitsILi64ELi128ELi64ELi4ES3_EELb0ELb0ELb1ELb0ELb0ELb1ELb1ELb0EEEvNS_16Flash_fwd_paramsE,@"STO_CUDA_ENTRY STV_DEFAULT"
_ZN5flash16flash_fwd_kernelI23Flash_fwd_kernel_traitsILi64ELi128ELi64ELi4ELb0ELb0EN7cutlass10bfloat16_tE19Flash_kernel_traitsILi64ELi128ELi64ELi4ES3_EELb0ELb0ELb1ELb0ELb0ELb1ELb1ELb0EEEvNS_16Flash_fwd_paramsE:
.text._ZN5flash16flash_fwd_kernelI23Flash_fwd_kernel_traitsILi64ELi128ELi64ELi4ELb0ELb0EN7cutlass10bfloat16_tE19Flash_kernel_traitsILi64ELi128ELi64ELi4ES3_EELb0ELb0ELb1ELb0ELb0ELb1ELb1ELb0EEEvNS_16Flash_fwd_paramsE:
[----:B------:R-:W1:Y:S08]  /*0000*/  LDC R1, c[0x0][0x28] ;  /* 0x00000a00ff017b82 */ /* 0x000e700000000800 */
[----:B------:R-:W2:Y:S01]  /*0010*/  LDC.64 R4, c[0x0][0x2f0] ;  /* 0x0000bc00ff047b82 */ /* 0x000ea20000000a00 */
[----:B------:R-:W3:Y:S01]  /*0020*/  S2R R46, SR_CTAID.Y ;  /* 0x00000000002e7919 */ /* 0x000ee20000002600 */
[----:B------:R-:W-:Y:S01]  /*0030*/  IMAD.MOV.U32 R29, RZ, RZ, -0x1 ;  /* 0xffffffffff1d7424 */ /* 0x000fe200078e00ff */
[----:B------:R-:W-:Y:S01]  /*0040*/  ULDC.64 UR12, c[0x0][0x208] ;  /* 0x00008200000c7ab9 */ /* 0x000fe20000000a00 */
[----:B-1----:R-:W-:-:S04]  /*0050*/  VIADD R1, R1, 0xffffff90 ;  /* 0xffffff9001017836 */ /* 0x002fc80000000000 */
[----:B------:R-:W1:Y:S08]  /*0060*/  LDC.64 R2, c[0x0][0x300] ;  /* 0x0000c000ff027b82 */ /* 0x000e700000000a00 */
[----:B------:R-:W3:Y:S01]  /*0070*/  LDC.64 R6, c[0x0][0x2f0] ;  /* 0x0000bc00ff067b82 */ /* 0x000ee20000000a00 */
[----:B--2---:R-:W-:-:S07]  /*0080*/  ISETP.NE.U32.AND P2, PT, R4, RZ, PT ;  /* 0x000000ff0400720c */ /* 0x004fce0003f45070 */
[----:B------:R-:W2:Y:S01]  /*0090*/  LDC.U8 R10, c[0x0][0x3c2] ;  /* 0x0000f080ff0a7b82 */ /* 0x000ea20000000000 */
[----:B------:R-:W-:Y:S02]  /*00a0*/  ISETP.NE.AND.EX P2, PT, R5, RZ, PT, P2 ;  /* 0x000000ff0500720c */ /* 0x000fe40003f45320 */
[----:B-1----:R-:W-:-:S05]  /*00b0*/  ISETP.NE.U32.AND P1, PT, R2, RZ, PT ;  /* 0x000000ff0200720c */ /* 0x002fca0003f25070 */
[----:B------:R-:W1:Y:S01]  /*00c0*/  LDC.64 R8, c[0x0][0x2f8] ;  /* 0x0000be00ff087b82 */ /* 0x000e620000000a00 */
[----:B------:R-:W-:Y:S01]  /*00d0*/  ISETP.NE.AND.EX P1, PT, R3, RZ, PT, P1 ;  /* 0x000000ff0300720c */ /* 0x000fe20003f25310 */
[----:B---3--:R-:W-:-:S06]  /*00e0*/  IMAD.WIDE R4, R46, 0x4, R6 ;  /* 0x000000042e047825 */ /* 0x008fcc00078e0206 */
[----:B------:R-:W3:Y:S01]  /*00f0*/  LDC.64 R2, c[0x0][0x2f8] ;  /* 0x0000be00ff027b82 */ /* 0x000ee20000000a00 */
[----:B------:R-:W4:Y:S04]  /*0100*/  @P2 LDG.E R29, desc[UR12][R4.64] ;  /* 0x0000000c041d2981 */ /* 0x000f28000c1e1900 */
[----:B------:R2:W4:Y:S03]  /*0110*/  @P2 LDG.E R0, desc[UR12][R4.64+0x4] ;  /* 0x0000040c04002981 */ /* 0x000526000c1e1900 */
[----:B------:R-:W2:Y:S01]  /*0120*/  @P1 LDC.64 R6, c[0x0][0x300] ;  /* 0x0000c000ff061b82 */ /* 0x000ea20000000a00 */
[----:B------:R-:W-:Y:S02]  /*0130*/  IMAD.MOV.U32 R18, RZ, RZ, RZ ;  /* 0x000000ffff127224 */ /* 0x000fe400078e00ff */
[----:B--2---:R-:W-:-:S05]  /*0140*/  @P1 IMAD.WIDE R4, R46, 0x4, R6 ;  /* 0x000000042e041825 */ /* 0x004fca00078e0206 */
[----:B------:R2:W5:Y:S01]  /*0150*/  @P1 LDG.E R18, desc[UR12][R4.64] ;  /* 0x0000000c04121981 */ /* 0x000562000c1e1900 */
[----:B------:R-:W-:Y:S02]  /*0160*/  ISETP.NE.AND P3, PT, R10, RZ, PT ;  /* 0x000000ff0a00720c */ /* 0x000fe40003f65270 */
[----:B---3--:R-:W-:-:S04]  /*0170*/  ISETP.EQ.U32.AND P0, PT, R2, RZ, PT ;  /* 0x000000ff0200720c */ /* 0x008fc80003f02070 */
[----:B------:R-:W-:Y:S01]  /*0180*/  ISETP.EQ.OR.EX P0, PT, R3, RZ, !P3, P0 ;  /* 0x000000ff0300720c */ /* 0x000fe20005f02700 */
[----:B------:R-:W-:Y:S02]  /*0190*/  IMAD.MOV.U32 R28, RZ, RZ, -0x1 ;  /* 0xffffffffff1c7424 */ /* 0x000fe400078e00ff */
[----:B-1----:R-:W-:Y:S01]  /*01a0*/  IMAD.WIDE R6, R46, 0x4, R8 ;  /* 0x000000042e067825 */ /* 0x002fe200078e0208 */
[----:B------:R-:W1:Y:S01]  /*01b0*/  S2R R22, SR_CTAID.X ;  /* 0x0000000000167919 */ /* 0x000e620000002500 */
[----:B------:R-:W3:Y:S08]  /*01c0*/  S2R R27, SR_CTAID.Z ;  /* 0x00000000001b7919 */ /* 0x000ef00000002700 */
[----:B------:R2:W5:Y:S01]  /*01d0*/  @!P0 LDG.E R28, desc[UR12][R6.64] ;  /* 0x0000000c061c8981 */ /* 0x000562000c1e1900 */
[----:B------:R-:W-:-:S04]  /*01e0*/  ISETP.NE.U32.AND P0, PT, R2, RZ, PT ;  /* 0x000000ff0200720c */ /* 0x000fc80003f05070 */
[----:B------:R-:W-:Y:S01]  /*01f0*/  ISETP.NE.AND.EX P0, PT, R3, RZ, PT, P0 ;  /* 0x000000ff0300720c */ /* 0x000fe20003f05300 */
[----:B----4-:R-:W-:Y:S01]  /*0200*/  @P2 IMAD.IADD R74, R0, 0x1, -R29 ;  /* 0x00000001004a2824 */ /* 0x010fe200078e0a1d */
[----:B------:R2:W-:Y:S05]  /*0210*/  STL [R1+0x40], R29 ;  /* 0x0000401d01007387 */ /* 0x0005ea0000100800 */
[----:B------:R-:W4:Y:S06]  /*0220*/  @!P2 LDC R74, c[0x0][0x2c4] ;  /* 0x0000b100ff4aab82 */ /* 0x000f2c0000000800 */
[----:B-1-3--:R-:W-:Y:S05]  /*0230*/  @!P0 BRA `(.L_x_2005) ;  /* 0x0000000000108947 */ /* 0x00afea0003800000 */
[----:B------:R-:W2:Y:S02]  /*0240*/  @P3 LDG.E R0, desc[UR12][R6.64+0x4] ;  /* 0x0000040c06003981 */ /* 0x000ea4000c1e1900 */
[----:B--2--5:R-:W-:-:S06]  /*0250*/  @P3 IADD3 R4, R0, -R28, RZ ;  /* 0x8000001c00043210 */ /* 0x024fcc0007ffe0ff */
[----:B------:R2:W5:Y:S01]  /*0260*/  @!P3 LDG.E R4, desc[UR12][R6.64] ;  /* 0x0000000c0604b981 */ /* 0x000562000c1e1900 */
[----:B------:R-:W-:Y:S05]  /*0270*/  BRA `(.L_x_2006) ;  /* 0x0000000000047947 */ /* 0x000fea0003800000 */
.L_x_2005:
[----:B--2---:R-:W1:Y:S02]  /*0280*/  LDC R4, c[0x0][0x2c8] ;  /* 0x0000b200ff047b82 */ /* 0x004e640000000800 */
.L_x_2006:
[----:B------:R-:W3:Y:S02]  /*0290*/  LDC.64 R2, c[0x0][0x308] ;  /* 0x0000c200ff027b82 */ /* 0x000ee40000000a00 */
[----:B---3--:R-:W-:-:S04]  /*02a0*/  ISETP.NE.U32.AND P1, PT, R2, RZ, PT ;  /* 0x000000ff0200720c */ /* 0x008fc80003f25070 */
[----:B------:R-:W-:-:S13]  /*02b0*/  ISETP.NE.AND.EX P1, PT, R3, RZ, PT, P1 ;  /* 0x000000ff0300720c */ /* 0x000fda0003f25310 */
[----:B------:R-:W3:Y:S01]  /*02c0*/  @P1 LDC.64 R2, c[0x0][0x308] ;  /* 0x0000c200ff021b82 */ /* 0x000ee20000000a00 */
[----:B------:R-:W-:-:S07]  /*02d0*/  IMAD.SHL.U32 R171, R22, 0x80, RZ ;  /* 0x0000008016ab7824 */ /* 0x000fce00078e00ff */
[----:B------:R-:W1:Y:S01]  /*02e0*/  @!P1 LDC R5, c[0x0][0x2cc] ;  /* 0x0000b300ff059b82 */ /* 0x000e620000000800 */
[----:B----4-:R-:W-:Y:S01]  /*02f0*/  ISETP.GT.AND P0, PT, R74, R171, PT ;  /* 0x000000ab4a00720c */ /* 0x010fe20003f04270 */
[----:B---3--:R-:W-:-:S05]  /*0300*/  @P1 IMAD.WIDE R2, R46, 0x4, R2 ;  /* 0x000000042e021825 */ /* 0x008fca00078e0202 */
[----:B------:R3:W5:Y:S01]  /*0310*/  @P1 LDG.E R0, desc[UR12][R2.64] ;  /* 0x0000000c02001981 */ /* 0x000762000c1e1900 */
[----:B------:R-:W4:Y:S06]  /*0320*/  @!P1 LDC.64 R2, c[0x0][0x318] ;  /* 0x0000c600ff029b82 */ /* 0x000f2c0000000a00 */
[----:B-1-3--:R-:W-:Y:S05]  /*0330*/  @!P0 EXIT ;  /* 0x000000000000894d */ /* 0x00afea0003800000 */
[----:B------:R-:W1:Y:S01]  /*0340*/  LDC R172, c[0x0][0x394] ;  /* 0x0000e500ffac7b82 */ /* 0x000e620000000800 */
[----:B----4-:R-:W-:Y:S01]  /*0350*/  @!P1 ISETP.NE.U32.AND P0, PT, R2, RZ, PT ;  /* 0x000000ff0200920c */ /* 0x010fe20003f05070 */
[----:B-----5:R-:W-:Y:S01]  /*0360*/  @P1 IMAD.IADD R72, R0, 0x1, -R18 ;  /* 0x0000000100481824 */ /* 0x020fe200078e0a12 */
[----:B------:R-:W3:Y:S02]  /*0370*/  S2R R170, SR_TID.X ;  /* 0x0000000000aa7919 */ /* 0x000ee40000002100 */
[----:B------:R-:W-:-:S03]  /*0380*/  @!P1 ISETP.NE.AND.EX P0, PT, R3, RZ, PT, P0 ;  /* 0x000000ff0300920c */ /* 0x000fc60003f05300 */
[----:B------:R-:W4:Y:S01]  /*0390*/  LDC R173, c[0x0][0x398] ;  /* 0x0000e600ffad7b82 */ /* 0x000f220000000800 */
[----:B------:R-:W-:-:S04]  /*03a0*/  @!P1 SEL R0, R5, RZ, P0 ;  /* 0x000000ff05009207 */ /* 0x000fc80000000000 */
[----:B------:R-:W-:Y:S02]  /*03b0*/  @!P1 IADD3 R72, R0, R4, -R18 ;  /* 0x0000000400489210 */ /* 0x000fe40007ffe812 */
[----:B------:R-:W-:Y:S02]  /*03c0*/  IADD3 R0, -R74, 0xbf, R171 ;  /* 0x000000bf4a007810 */ /* 0x000fe40007ffe1ab */
[C---:B------:R-:W-:Y:S01]  /*03d0*/  IADD3 R3, R72.reuse, R171, -R74 ;  /* 0x000000ab48037210 */ /* 0x040fe20007ffe84a */
[----:B------:R-:W-:-:S05]  /*03e0*/  VIADD R2, R72, 0x3f ;  /* 0x0000003f48027836 */ /* 0x000fca0000000000 */
[----:B------:R-:W-:Y:S01]  /*03f0*/  SHF.R.S32.HI R5, RZ, 0x1f, R2 ;  /* 0x0000001fff057819 */ /* 0x000fe20000011402 */
[----:B-1----:R-:W-:-:S03]  /*0400*/  IMAD.IADD R3, R3, 0x1, -R172 ;  /* 0x0000000103037824 */ /* 0x002fc600078e0aac */
[----:B------:R-:W-:Y:S02]  /*0410*/  LEA.HI R5, R5, R2, RZ, 0x6 ;  /* 0x0000000205057211 */ /* 0x000fe400078f30ff */
[----:B--2---:R-:W-:Y:S02]  /*0420*/  SHF.R.S32.HI R6, RZ, 0x1f, R3 ;  /* 0x0000001fff067819 */ /* 0x004fe40000011403 */
[----:B----4-:R-:W-:Y:S02]  /*0430*/  IADD3 R0, R0, R173, R72 ;  /* 0x000000ad00007210 */ /* 0x010fe40007ffe048 */
[----:B------:R-:W-:Y:S02]  /*0440*/  LEA.HI R2, R6, R3, RZ, 0x6 ;  /* 0x0000000306027211 */ /* 0x000fe400078f30ff */
[----:B------:R-:W-:Y:S02]  /*0450*/  SHF.R.S32.HI R4, RZ, 0x1f, R0 ;  /* 0x0000001fff047819 */ /* 0x000fe40000011400 */
[----:B------:R-:W-:-:S02]  /*0460*/  SHF.R.S32.HI R2, RZ, 0x6, R2 ;  /* 0x00000006ff027819 */ /* 0x000fc40000011402 */
[----:B------:R-:W-:Y:S02]  /*0470*/  LEA.HI R0, R4, R0, RZ, 0x6 ;  /* 0x0000000004007211 */ /* 0x000fe400078f30ff */
[----:B------:R-:W-:Y:S02]  /*0480*/  VIMNMX R248, RZ, R2, !PT ;  /* 0x00000002fff87248 */ /* 0x000fe40007fe0100 */
[----:B------:R-:W-:Y:S02]  /*0490*/  SHF.R.S32.HI R3, RZ, 0x6, R5 ;  /* 0x00000006ff037819 */ /* 0x000fe40000011405 */
[----:B------:R-:W-:Y:S01]  /*04a0*/  SHF.R.S32.HI R0, RZ, 0x6, R0 ;  /* 0x00000006ff007819 */ /* 0x000fe20000011400 */
[----:B------:R1:W-:Y:S03]  /*04b0*/  STL [R1+0x14], R248 ;  /* 0x000014f801007387 */ /* 0x0003e60000100800 */
[----:B------:R-:W-:-:S04]  /*04c0*/  VIMNMX R237, R3, R0, PT ;  /* 0x0000000003ed7248 */ /* 0x000fc80003fe0100 */
[----:B------:R-:W-:-:S13]  /*04d0*/  ISETP.GT.AND P0, PT, R237, R248, PT ;  /* 0x000000f8ed00720c */ /* 0x000fda0003f04270 */
[----:B---3--:R-:W-:Y:S05]  /*04e0*/  @P0 BRA `(.L_x_2007) ;  /* 0x0000001000940947 */ /* 0x008fea0003800000 */
[----:B------:R-:W2:Y:S01]  /*04f0*/  LDC.U8 R0, c[0x0][0x3d9] ;  /* 0x0000f640ff007b82 */ /* 0x000ea20000000000 */
[----:B------:R-:W-:Y:S01]  /*0500*/  ISETP.NE.AND P3, PT, R29, -0x1, PT ;  /* 0xffffffff1d00780c */ /* 0x000fe20003f65270 */
[----:B------:R-:W-:Y:S01]  /*0510*/  ULDC.64 UR4, c[0x0][0x2a0] ;  /* 0x0000a80000047ab9 */ /* 0x000fe20000000a00 */
[----:B------:R-:W-:Y:S02]  /*0520*/  SHF.R.S32.HI R11, RZ, 0x1f, R170 ;  /* 0x0000001fff0b7819 */ /* 0x000fe400000114aa */
[----:B------:R-:W-:Y:S01]  /*0530*/  CS2R R18, SRZ ;  /* 0x0000000000127805 */ /* 0x000fe2000001ff00 */
[----:B------:R-:W-:Y:S01]  /*0540*/  BSSY B0, `(.L_x_2008) ;  /* 0x0000047000007945 */ /* 0x000fe20003800000 */
[----:B------:R-:W-:Y:S01]  /*0550*/  LEA.HI R11, R11, R170, RZ, 0x3 ;  /* 0x000000aa0b0b7211 */ /* 0x000fe200078f18ff */
[----:B------:R-:W3:Y:S08]  /*0560*/  LDC.U8 R2, c[0x0][0x3d8] ;  /* 0x0000f600ff027b82 */ /* 0x000ef00000000000 */
[----:B------:R-:W4:Y:S01]  /*0570*/  @!P3 LDC.64 R4, c[0x0][0x290] ;  /* 0x0000a400ff04bb82 */ /* 0x000f220000000a00 */
[----:B--2---:R-:W-:-:S07]  /*0580*/  ISETP.NE.AND P2, PT, R0, RZ, PT ;  /* 0x000000ff0000720c */ /* 0x004fce0003f45270 */
[----:B------:R-:W2:Y:S01]  /*0590*/  @P3 LDC.64 R6, c[0x0][0x298] ;  /* 0x0000a600ff063b82 */ /* 0x000ea20000000a00 */
[C---:B---3--:R-:W-:Y:S02]  /*05a0*/  ISETP.NE.AND P0, PT, R2.reuse, RZ, PT ;  /* 0x000000ff0200720c */ /* 0x048fe40003f05270 */
[----:B------:R-:W-:Y:S02]  /*05b0*/  ISETP.NE.AND P1, PT, R2, RZ, !P2 ;  /* 0x000000ff0200720c */ /* 0x000fe40005725270 */
[----:B------:R-:W-:-:S03]  /*05c0*/  ISETP.NE.OR P0, PT, R0, RZ, !P0 ;  /* 0x000000ff0000720c */ /* 0x000fc60004705670 */
[----:B------:R-:W3:Y:S01]  /*05d0*/  @!P2 LDC R10, c[0x0][0x2c4] ;  /* 0x0000b100ff0aab82 */ /* 0x000ee20000000800 */
[----:B------:R-:W-:-:S05]  /*05e0*/  @!P3 SHF.R.S32.HI R0, RZ, 0x1f, R46 ;  /* 0x0000001fff00b819 */ /* 0x000fca000001142e */
[----:B----4-:R-:W-:Y:S02]  /*05f0*/  @!P3 IMAD R0, R0, R4, RZ ;  /* 0x000000040000b224 */ /* 0x010fe400078e02ff */
[----:B------:R-:W4:Y:S01]  /*0600*/  @!P2 LDC R14, c[0x0][0x270] ;  /* 0x00009c00ff0eab82 */ /* 0x000f220000000800 */
[----:B--2---:R-:W-:-:S07]  /*0610*/  @P3 IMAD.WIDE.U32 R2, R29, R6, RZ ;  /* 0x000000061d023225 */ /* 0x004fce00078e00ff */
[----:B------:R-:W2:Y:S01]  /*0620*/  @!P0 LDC R8, c[0x0][0x2c4] ;  /* 0x0000b100ff088b82 */ /* 0x000ea20000000800 */
[C---:B------:R-:W-:Y:S01]  /*0630*/  @!P3 IMAD R6, R46.reuse, R5, R0 ;  /* 0x000000052e06b224 */ /* 0x040fe200078e0200 */
[----:B------:R-:W-:Y:S01]  /*0640*/  LOP3.LUT R0, R11, 0x1ffffff8, RZ, 0xc0, !PT ;  /* 0x1ffffff80b007812 */ /* 0x000fe200078ec0ff */
[----:B------:R-:W-:-:S04]  /*0650*/  @!P3 IMAD.WIDE.U32 R4, R46, R4, RZ ;  /* 0x000000042e04b225 */ /* 0x000fc800078e00ff */
[C---:B------:R-:W-:Y:S01]  /*0660*/  IMAD.IADD R0, R170.reuse, 0x1, -R0 ;  /* 0x00000001aa007824 */ /* 0x040fe200078e0a00 */
[----:B---3--:R-:W4:Y:S01]  /*0670*/  @P1 LDC R10, c[0x0][0x2e4] ;  /* 0x0000b900ff0a1b82 */ /* 0x008f220000000800 */
[----:B------:R-:W-:Y:S01]  /*0680*/  @P3 IMAD R7, R29, R7, R3 ;  /* 0x000000071d073224 */ /* 0x000fe200078e0203 */
[----:B------:R-:W-:Y:S01]  /*0690*/  LOP3.LUT P1, RZ, R170, 0x7, RZ, 0xc0, !PT ;  /* 0x00000007aaff7812 */ /* 0x000fe2000782c0ff */
[----:B------:R-:W-:Y:S01]  /*06a0*/  @!P3 IMAD.MOV.U32 R2, RZ, RZ, R4 ;  /* 0x000000ffff02b224 */ /* 0x000fe200078e0004 */
[----:B------:R-:W-:Y:S01]  /*06b0*/  SHF.R.S32.HI R4, RZ, 0x3, R11 ;  /* 0x00000003ff047819 */ /* 0x000fe2000001140b */
[----:B------:R-:W-:Y:S02]  /*06c0*/  IMAD.SHL.U32 R0, R0, 0x8, RZ ;  /* 0x0000000800007824 */ /* 0x000fe400078e00ff */
[----:B------:R-:W-:Y:S01]  /*06d0*/  @!P3 IMAD.IADD R7, R5, 0x1, R6 ;  /* 0x000000010507b824 */ /* 0x000fe200078e0206 */
[----:B------:R-:W3:Y:S01]  /*06e0*/  @P2 LDC.64 R12, c[0x0][0x2c0] ;  /* 0x0000b000ff0c2b82 */ /* 0x000ee20000000a00 */
[----:B------:R-:W-:Y:S01]  /*06f0*/  SHF.R.S32.HI R6, RZ, 0x1f, R27 ;  /* 0x0000001fff067819 */ /* 0x000fe2000001141b */
[C---:B------:R-:W-:Y:S01]  /*0700*/  VIADD R20, R4.reuse, 0x10 ;  /* 0x0000001004147836 */ /* 0x040fe20000000000 */
[----:B------:R-:W-:Y:S01]  /*0710*/  SHF.R.S32.HI R5, RZ, 0x1f, R4 ;  /* 0x0000001fff057819 */ /* 0x000fe20000011404 */
[C---:B------:R-:W-:Y:S01]  /*0720*/  VIADD R23, R4.reuse, 0x30 ;  /* 0x0000003004177836 */ /* 0x040fe20000000000 */
[----:B------:R-:W-:Y:S01]  /*0730*/  IADD3 R21, R4, 0x20, RZ ;  /* 0x0000002004157810 */ /* 0x000fe20007ffe0ff */
[----:B------:R-:W-:Y:S01]  /*0740*/  IMAD R6, R6, UR4, RZ ;  /* 0x0000000406067c24 */ /* 0x000fe2000f8e02ff */
[----:B------:R-:W-:Y:S01]  /*0750*/  IADD3 R26, R4, 0x50, RZ ;  /* 0x00000050041a7810 */ /* 0x000fe20007ffe0ff */
[----:B--2---:R-:W-:Y:S01]  /*0760*/  @!P0 IMAD R3, R46, R8, RZ ;  /* 0x000000082e038224 */ /* 0x004fe200078e02ff */
[----:B------:R-:W2:Y:S01]  /*0770*/  @P2 LDC R17, c[0x0][0x2c0] ;  /* 0x0000b000ff112b82 */ /* 0x000ea20000000800 */
[----:B------:R-:W-:-:S02]  /*0780*/  VIADD R25, R4, 0x40 ;  /* 0x0000004004197836 */ /* 0x000fc40000000000 */
[----:B------:R-:W-:Y:S01]  /*0790*/  IMAD R6, R27, UR5, R6 ;  /* 0x000000051b067c24 */ /* 0x000fe2000f8e0206 */
[----:B------:R-:W-:Y:S02]  /*07a0*/  @!P0 SEL R3, R3, R29, !P3 ;  /* 0x0000001d03038207 */ /* 0x000fe40005800000 */
[----:B------:R-:W-:Y:S01]  /*07b0*/  IADD3 R8, P3, R0, R2, RZ ;  /* 0x0000000200087210 */ /* 0x000fe20007f7e0ff */
[----:B------:R-:W-:Y:S01]  /*07c0*/  @P2 IMAD.MOV.U32 R2, RZ, RZ, 0x1 ;  /* 0x00000001ff022424 */ /* 0x000fe200078e00ff */
[----:B------:R-:W-:Y:S01]  /*07d0*/  @!P0 SHF.R.S32.HI R19, RZ, 0x1f, R3 ;  /* 0x0000001fff138819 */ /* 0x000fe20000011403 */
[----:B----4-:R-:W-:Y:S01]  /*07e0*/  @!P2 IMAD R2, R10, R14, RZ ;  /* 0x0000000e0a02a224 */ /* 0x010fe200078e02ff */
[----:B------:R-:W-:Y:S01]  /*07f0*/  LEA.HI.X.SX32 R9, R0, R7, 0x1, P3 ;  /* 0x0000000700097211 */ /* 0x000fe200018f0eff */
[----:B------:R-:W-:Y:S01]  /*0800*/  IMAD.IADD R14, R74, 0x1, -R171 ;  /* 0x000000014a0e7824 */ /* 0x000fe200078e0aab */
[----:B------:R-:W-:Y:S01]  /*0810*/  @!P0 MOV R18, R3 ;  /* 0x0000000300128202 */ /* 0x000fe20000000f00 */
[----:B------:R-:W-:-:S02]  /*0820*/  IMAD R2, R46, R2, RZ ;  /* 0x000000022e027224 */ /* 0x000fc400078e02ff */
[----:B------:R-:W-:Y:S01]  /*0830*/  IMAD.WIDE.U32 R8, R27, UR4, R8 ;  /* 0x000000041b087c25 */ /* 0x000fe2000f8e0008 */
[----:B------:R-:W-:Y:S02]  /*0840*/  ISETP.GE.AND P3, PT, R4, R14, PT ;  /* 0x0000000e0400720c */ /* 0x000fe40003f66270 */
[----:B------:R-:W-:Y:S01]  /*0850*/  SEL R15, R2, RZ, P0 ;  /* 0x000000ff020f7207 */ /* 0x000fe20000000000 */
[----:B---3--:R-:W-:Y:S01]  /*0860*/  @P2 IMAD R16, R13, R12, RZ ;  /* 0x0000000c0d102224 */ /* 0x008fe200078e02ff */
[-C--:B------:R-:W-:Y:S01]  /*0870*/  ISETP.GE.OR P5, PT, R4, R14.reuse, P1 ;  /* 0x0000000e0400720c */ /* 0x080fe20000fa6670 */
[----:B------:R-:W-:Y:S01]  /*0880*/  @!P2 IMAD.MOV.U32 R16, RZ, RZ, R10 ;  /* 0x000000ffff10a224 */ /* 0x000fe200078e000a */
[-C--:B------:R-:W-:Y:S01]  /*0890*/  ISETP.GE.AND P4, PT, R20, R14.reuse, PT ;  /* 0x0000000e1400720c */ /* 0x080fe20003f86270 */
[----:B------:R-:W-:Y:S01]  /*08a0*/  IMAD.WIDE R2, R22, 0x80, R4 ;  /* 0x0000008016027825 */ /* 0x000fe200078e0204 */
[-C--:B------:R-:W-:Y:S02]  /*08b0*/  ISETP.GE.AND P0, PT, R23, R14.reuse, PT ;  /* 0x0000000e1700720c */ /* 0x080fe40003f06270 */
[-C--:B------:R-:W-:Y:S01]  /*08c0*/  ISETP.GE.AND P6, PT, R25, R14.reuse, PT ;  /* 0x0000000e1900720c */ /* 0x080fe20003fc6270 */
[----:B------:R-:W-:Y:S01]  /*08d0*/  @!P2 IMAD.MOV.U32 R17, RZ, RZ, 0x1 ;  /* 0x00000001ff11a424 */ /* 0x000fe200078e00ff */
[----:B------:R-:W-:Y:S01]  /*08e0*/  ISETP.GE.AND P2, PT, R21, R14, PT ;  /* 0x0000000e1500720c */ /* 0x000fe20003f46270 */
[----:B------:R-:W-:Y:S01]  /*08f0*/  IMAD.IADD R7, R9, 0x1, R6 ;  /* 0x0000000109077824 */ /* 0x000fe200078e0206 */
[----:B--2---:R-:W-:Y:S11]  /*0900*/  @P3 BRA `(.L_x_2009) ;  /* 0x0000000000283947 */ /* 0x004ff60003800000 */
        /* <DEDUP_REMOVED lines=10> */
.L_x_2009:
[----:B------:R-:W-:Y:S05]  /*09b0*/  BSYNC B0 ;  /* 0x0000000000007941 */ /* 0x000fea0003800000 */
.L_x_2008:
        /* <DEDUP_REMOVED lines=17> */
.L_x_2011:
[----:B------:R-:W-:Y:S05]  /*0ad0*/  BSYNC B0 ;  /* 0x0000000000007941 */ /* 0x000fea0003800000 */
.L_x_2010:
        /* <DEDUP_REMOVED lines=17> */
.L_x_2013:
[----:B------:R-:W-:Y:S05]  /*0bf0*/  BSYNC B0 ;  /* 0x0000000000007941 */ /* 0x000fea0003800000 */
.L_x_2012:
[----:B------:R-:W-:Y:S01]  /*0c00*/  BSSY B0, `(.L_x_2014) ;  /* 0x0000010000007945 */ /* 0x000fe20003800000 */
[----:B------:R-:W-:-:S03]  /*0c10*/  ISETP.GE.AND P2, PT, R22, R14, PT ;  /* 0x0000000e1600720c */ /* 0x000fc60003f46270 */
        /* <DEDUP_REMOVED lines=14> */
.L_x_2015:
[----:B------:R-:W-:Y:S05]  /*0d00*/  BSYNC B0 ;  /* 0x0000000000007941 */ /* 0x000fea0003800000 */
.L_x_2014:
[----:B------:R-:W-:Y:S01]  /*0d10*/  BSSY B0, `(.L_x_2016) ;  /* 0x0000010000007945 */ /* 0x000fe20003800000 */
[----:B------:R-:W-:-:S03]  /*0d20*/  ISETP.GE.OR P0, PT, R20, R14, P1 ;  /* 0x0000000e1400720c */ /* 0x000fc60000f06670 */
        /* <DEDUP_REMOVED lines=14> */
.L_x_2017:
[----:B------:R-:W-:Y:S05]  /*0e10*/  BSYNC B0 ;  /* 0x0000000000007941 */ /* 0x000fea0003800000 */
.L_x_2016:
        /* <DEDUP_REMOVED lines=18> */
.L_x_2019:
[----:B------:R-:W-:Y:S05]  /*0f40*/  BSYNC B0 ;  /* 0x0000000000007941 */ /* 0x000fea0003800000 */
.L_x_2018:
[----:B------:R-:W-:Y:S04]  /*0f50*/  BSSY B0, `(.L_x_2020) ;  /* 0x000000f000007945 */ /* 0x000fe80003800000 */
        /* <DEDUP_REMOVED lines=14> */
.L_x_2021:
[----:B------:R-:W-:Y:S05]  /*1040*/  BSYNC B0 ;  /* 0x0000000000007941 */ /* 0x000fea0003800000 */
.L_x_2020:
        /* <DEDUP_REMOVED lines=17> */
.L_x_2023:
[----:B------:R-:W-:Y:S05]  /*1160*/  BSYNC B0 ;  /* 0x0000000000007941 */ /* 0x000fea0003800000 */
.L_x_2022:
        /* <DEDUP_REMOVED lines=11> */
.L_x_2025:
[----:B------:R-:W-:Y:S05]  /*1220*/  BSYNC B0 ;  /* 0x0000000000007941 */ /* 0x000fea0003800000 */
.L_x_2024:
        /* <DEDUP_REMOVED lines=15> */
.L_x_2027:
[----:B------:R-:W-:Y:S05]  /*1320*/  BSYNC B0 ;  /* 0x0000000000007941 */ /* 0x000fea0003800000 */
.L_x_2026:
        /* <DEDUP_REMOVED lines=10> */
.L_x_2029:
[----:B------:R-:W-:Y:S05]  /*13d0*/  BSYNC B0 ;  /* 0x0000000000007941 */ /* 0x000fea0003800000 */
.L_x_2028:
        /* <DEDUP_REMOVED lines=10> */
.L_x_2031:
[----:B------:R-:W-:Y:S05]  /*1480*/  BSYNC B0 ;  /* 0x0000000000007941 */ /* 0x000fea0003800000 */
.L_x_2030:
        /* <DEDUP_REMOVED lines=10> */
.L_x_2033:
[----:B------:R-:W-:Y:S05]  /*1530*/  BSYNC B0 ;  /* 0x0000000000007941 */ /* 0x000fea0003800000 */
.L_x_2032:
        /* <DEDUP_REMOVED lines=10> */
.L_x_2035:
[----:B------:R-:W-:Y:S05]  /*15e0*/  BSYNC B0 ;  /* 0x0000000000007941 */ /* 0x000fea0003800000 */
.L_x_2034:
        /* <DEDUP_REMOVED lines=10> */
.L_x_2037:
[----:B------:R-:W-:Y:S05]  /*1690*/  BSYNC B0 ;  /* 0x0000000000007941 */ /* 0x000fea0003800000 */
.L_x_2036:
        /* <DEDUP_REMOVED lines=10> */
.L_x_2007:
[----:B------:R-:W2:Y:S01]  /*1740*/  LDC R30, c[0x0][0x278] ;  /* 0x00009e00ff1e7b82 */ /* 0x000ea20000000800 */
[----:B------:R-:W-:Y:S01]  /*1750*/  ISETP.NE.AND P4, PT, R29, -0x1, PT ;  /* 0xffffffff1d00780c */ /* 0x000fe20003f85270 */
[----:B------:R-:W-:Y:S01]  /*1760*/  IMAD.IADD R31, R74, 0x1, -R171 ;  /* 0x000000014a1f7824 */ /* 0x000fe200078e0aab */
[----:B------:R-:W-:Y:S01]  /*1770*/  SHF.R.S32.HI R47, RZ, 0x1f, R170 ;  /* 0x0000001fff2f7819 */ /* 0x000fe200000114aa */
[----:B------:R-:W-:Y:S01]  /*1780*/  ULDC.64 UR4, c[0x0][0x258] ;  /* 0x0000960000047ab9 */ /* 0x000fe20000000a00 */
[----:B------:R-:W-:Y:S01]  /*1790*/  IABS R16, R27 ;  /* 0x0000001b00107213 */ /* 0x000fe20000000000 */
[----:B------:R-:W-:Y:S01]  /*17a0*/  VIADD R73, R237, 0xffffffff ;  /* 0xffffffffed497836 */ /* 0x000fe20000000000 */
[----:B------:R-:W-:Y:S01]  /*17b0*/  LEA.HI R4, R47, R170, RZ, 0x3 ;  /* 0x000000aa2f047211 */ /* 0x000fe200078f18ff */
[----:B------:R-:W3:Y:S03]  /*17c0*/  S2UR UR6, SR_CgaCtaId ;  /* 0x00000000000679c3 */ /* 0x000ee60000008800 */
[----:B------:R-:W-:-:S02]  /*17d0*/  SHF.R.S32.HI R48, RZ, 0x3, R4 ;  /* 0x00000003ff307819 */ /* 0x000fc40000011404 */
[----:B------:R-:W-:Y:S02]  /*17e0*/  LOP3.LUT R4, R4, 0xfffffff8, RZ, 0xc0, !PT ;  /* 0xfffffff804047812 */ /* 0x000fe400078ec0ff */
[----:B------:R-:W-:Y:S01]  /*17f0*/  @!P4 SHF.R.S32.HI R5, RZ, 0x1f, R46 ;  /* 0x0000001fff05c819 */ /* 0x000fe2000001142e */
[----:B------:R-:W4:Y:S01]  /*1800*/  @!P4 LDC.64 R8, c[0x0][0x228] ;  /* 0x00008a00ff08cb82 */ /* 0x000f220000000a00 */
[C---:B------:R-:W-:Y:S01]  /*1810*/  VIADD R51, R48.reuse, 0x20 ;  /* 0x0000002030337836 */ /* 0x040fe20000000000 */
[CC--:B------:R-:W-:Y:S01]  /*1820*/  ISETP.GE.AND P3, PT, R48.reuse, R31.reuse, PT ;  /* 0x0000001f3000720c */ /* 0x0c0fe20003f66270 */
[----:B------:R-:W-:Y:S01]  /*1830*/  VIADD R52, R48, 0x10 ;  /* 0x0000001030347836 */ /* 0x000fe20000000000 */
[----:B------:R-:W-:Y:S01]  /*1840*/  SHF.R.S32.HI R49, RZ, 0x1f, R48 ;  /* 0x0000001fff317819 */ /* 0x000fe20000011430 */
[----:B------:R-:W-:Y:S01]  /*1850*/  IMAD.IADD R45, R170, 0x1, -R4 ;  /* 0x00000001aa2d7824 */ /* 0x000fe200078e0a04 */
[-C--:B------:R-:W-:Y:S01]  /*1860*/  ISETP.GE.AND P0, PT, R51, R31.reuse, PT ;  /* 0x0000001f3300720c */ /* 0x080fe20003f06270 */
[----:B------:R-:W-:Y:S01]  /*1870*/  VIADD R50, R48, 0x30 ;  /* 0x0000003030327836 */ /* 0x000fe20000000000 */
[----:B--2---:R-:W-:Y:S01]  /*1880*/  IABS R0, R30 ;  /* 0x0000001e00007213 */ /* 0x004fe20000000000 */
[----:B------:R-:W2:Y:S01]  /*1890*/  @P4 LDC.64 R10, c[0x0][0x240] ;  /* 0x00009000ff0a4b82 */ /* 0x000ea20000000a00 */
[----:B------:R-:W-:Y:S01]  /*18a0*/  ISETP.GE.AND P2, PT, R52, R31, PT ;  /* 0x0000001f3400720c */ /* 0x000fe20003f46270 */
[----:B------:R-:W-:Y:S01]  /*18b0*/  IMAD.WIDE R56, R22, 0x80, R48 ;  /* 0x0000008016387825 */ /* 0x000fe200078e0230 */
[----:B------:R-:W-:Y:S01]  /*18c0*/  SHF.L.U32 R54, R45, 0x3, RZ ;  /* 0x000000032d367819 */ /* 0x000fe200000006ff */
[----:B------:R-:W-:Y:S01]  /*18d0*/  STL [R1+0x44], R52 ;  /* 0x0000443401007387 */ /* 0x000fe20000100800 */
[C---:B------:R-:W-:Y:S01]  /*18e0*/  IADD3 R32, R48.reuse, 0x60, RZ ;  /* 0x0000006030207810 */ /* 0x040fe20007ffe0ff */
[----:B------:R-:W-:Y:S01]  /*18f0*/  IMAD.MOV.U32 R15, RZ, RZ, R0 ;  /* 0x000000ffff0f7224 */ /* 0x000fe200078e0000 */
[----:B------:R-:W-:Y:S01]  /*1900*/  SHF.R.S32.HI R55, RZ, 0x1f, R54 ;  /* 0x0000001fff377819 */ /* 0x000fe20000011436 */
[C---:B------:R-:W-:Y:S01]  /*1910*/  VIADD R34, R48.reuse, 0x40 ;  /* 0x0000004030227836 */ /* 0x040fe20000000000 */
[----:B------:R5:W-:Y:S01]  /*1920*/  STL [R1+0x38], R31 ;  /* 0x0000381f01007387 */ /* 0x000be20000100800 */
[----:B------:R-:W1:Y:S01]  /*1930*/  I2F.RP R2, R15 ;  /* 0x0000000f00027306 */ /* 0x000e620000209400 */
[----:B------:R-:W-:Y:S01]  /*1940*/  VIADD R33, R48, 0x50 ;  /* 0x0000005030217836 */ /* 0x000fe20000000000 */
[----:B------:R-:W3:Y:S02]  /*1950*/  @!P0 S2R R13, SR_CgaCtaId ;  /* 0x00000000000d8919 */ /* 0x000ee40000008800 */
[----:B------:R-:W5:Y:S01]  /*1960*/  @!P2 LDC.64 R24, c[0x0][0x210] ;  /* 0x00008400ff18ab82 */ /* 0x000f620000000a00 */
[----:B----4-:R-:W-:Y:S01]  /*1970*/  @!P4 IMAD R7, R5, R8, RZ ;  /* 0x000000080507c224 */ /* 0x010fe200078e02ff */
[----:B------:R-:W4:Y:S03]  /*1980*/  @!P2 S2R R14, SR_CgaCtaId ;  /* 0x00000000000ea919 */ /* 0x000f260000008800 */
[----:B------:R-:W-:Y:S01]  /*1990*/  @!P4 IMAD R7, R46, R9, R7 ;  /* 0x000000092e07c224 */ /* 0x000fe200078e0207 */
[----:B------:R-:W-:Y:S01]  /*19a0*/  @!P2 MOV R9, 0x400 ;  /* 0x000004000009a802 */ /* 0x000fe20000000f00 */
[----:B------:R-:W-:Y:S01]  /*19b0*/  STL [R1+0x50], R51 ;  /* 0x0000503301007387 */ /* 0x000fe20000100800 */
[----:B-1----:R-:W1:Y:S03]  /*19c0*/  MUFU.RCP R2, R2 ;  /* 0x0000000200027308 */ /* 0x002e660000001000 */
[----:B------:R-:W-:Y:S04]  /*19d0*/  STL.64 [R1+0x28], R48 ;  /* 0x0000283001007387 */ /* 0x000fe80000100a00 */
[----:B------:R-:W-:Y:S04]  /*19e0*/  STL.64 [R1+0x18], R56 ;  /* 0x0000183801007387 */ /* 0x000fe80000100a00 */
[----:B------:R-:W-:Y:S04]  /*19f0*/  STL.64 [R1+0x48], R54 ;  /* 0x0000483601007387 */ /* 0x000fe80000100a00 */
[----:B------:R-:W-:Y:S01]  /*1a00*/  STL [R1+0x54], R50 ;  /* 0x0000543201007387 */ /* 0x000fe20000100800 */
[----:B-1----:R-:W-:-:S03]  /*1a10*/  VIADD R2, R2, 0xffffffe ;  /* 0x0ffffffe02027836 */ /* 0x002fc60000000000 */
[----:B------:R-:W-:Y:S01]  /*1a20*/  STL [R1+0x5c], R34 ;  /* 0x00005c2201007387 */ /* 0x000fe20000100800 */
[----:B------:R-:W1:Y:S03]  /*1a30*/  F2I.FTZ.U32.TRUNC.NTZ R3, R2 ;  /* 0x0000000200037305 */ /* 0x000e66000021f000 */
[----:B------:R-:W-:Y:S01]  /*1a40*/  STL [R1+0x64], R33 ;  /* 0x0000642101007387 */ /* 0x000fe20000100800 */
[----:B----4-:R-:W-:-:S03]  /*1a50*/  @!P2 LEA R19, R14, R9, 0x18 ;  /* 0x000000090e13a211 */ /* 0x010fc600078ec0ff */
[----:B------:R4:W-:Y:S01]  /*1a60*/  STL [R1+0x60], R32 ;  /* 0x0000602001007387 */ /* 0x0009e20000100800 */
[----:B-1----:R-:W-:Y:S01]  /*1a70*/  IADD3 R0, RZ, -R3, RZ ;  /* 0x80000003ff007210 */ /* 0x002fe20007ffe0ff */
[----:B------:R-:W-:-:S04]  /*1a80*/  IMAD.MOV.U32 R2, RZ, RZ, RZ ;  /* 0x000000ffff027224 */ /* 0x000fc800078e00ff */
[----:B------:R-:W-:-:S04]  /*1a90*/  IMAD R0, R0, R15, RZ ;  /* 0x0000000f00007224 */ /* 0x000fc800078e02ff */
[----:B------:R-:W-:-:S04]  /*1aa0*/  IMAD.HI.U32 R2, R3, R0, R2 ;  /* 0x0000000003027227 */ /* 0x000fc800078e0002 */
[----:B------:R-:W-:Y:S02]  /*1ab0*/  IMAD.SHL.U32 R0, R48, 0x40, RZ ;  /* 0x0000004030007824 */ /* 0x000fe400078e00ff */
[----:B------:R-:W-:-:S03]  /*1ac0*/  IMAD.HI.U32 R6, R2, R16, RZ ;  /* 0x0000001002067227 */ /* 0x000fc600078e00ff */
[----:B------:R-:W-:Y:S01]  /*1ad0*/  LOP3.LUT R0, R0, 0x1c0, RZ, 0xc0, !PT ;  /* 0x000001c000007812 */ /* 0x000fe200078ec0ff */
[----:B--2---:R-:W-:-:S03]  /*1ae0*/  @P4 IMAD.WIDE.U32 R2, R29, R10, RZ ;  /* 0x0000000a1d024225 */ /* 0x004fc600078e00ff */
[----:B------:R-:W-:Y:S01]  /*1af0*/  LOP3.LUT R4, R0, 0x38, R54, 0xf8, !PT ;  /* 0x0000003800047812 */ /* 0x000fe200078ef836 */
[----:B------:R-:W-:Y:S01]  /*1b00*/  @P4 IMAD R3, R29, R11, R3 ;  /* 0x0000000b1d034224 */ /* 0x000fe200078e0203 */
[----:B------:R-:W-:Y:S01]  /*1b10*/  SHF.R.U32.HI R5, RZ, 0x3, R0 ;  /* 0x00000003ff057819 */ /* 0x000fe20000011600 */
[----:B------:R-:W-:Y:S01]  /*1b20*/  IMAD.MOV R0, RZ, RZ, -R6 ;  /* 0x000000ffff007224 */ /* 0x000fe200078e0a06 */
[----:B------:R-:W1:Y:S02]  /*1b30*/  @!P3 LDC.64 R10, c[0x0][0x240] ;  /* 0x00009000ff0abb82 */ /* 0x000e640000000a00 */
[----:B------:R-:W-:Y:S01]  /*1b40*/  LOP3.LUT R12, R4, R5, RZ, 0x3c, !PT ;  /* 0x00000005040c7212 */ /* 0x000fe200078e3cff */
[----:B------:R-:W-:Y:S02]  /*1b50*/  IMAD R0, R15, R0, R16 ;  /* 0x000000000f007224 */ /* 0x000fe400078e0210 */
[----:B------:R-:W-:Y:S01]  /*1b60*/  @!P4 IMAD.WIDE.U32 R4, R46, R8, RZ ;  /* 0x000000082e04c225 */ /* 0x000fe200078e00ff */
[----:B------:R-:W-:-:S02]  /*1b70*/  SHF.R.S32.HI R8, RZ, 0x1f, R27 ;  /* 0x0000001fff087819 */ /* 0x000fc4000001141b */
[----:B------:R-:W-:Y:S01]  /*1b80*/  ISETP.GT.U32.AND P1, PT, R15, R0, PT ;  /* 0x000000000f00720c */ /* 0x000fe20003f24070 */
[----:B------:R-:W-:Y:S01]  /*1b90*/  @!P4 IMAD.MOV.U32 R2, RZ, RZ, R4 ;  /* 0x000000ffff02c224 */ /* 0x000fe200078e0004 */
[----:B------:R-:W-:Y:S01]  /*1ba0*/  LEA.HI R4, R47, R170, RZ, 0x6 ;  /* 0x000000aa2f047211 */ /* 0x000fe200078f30ff */
[----:B------:R-:W-:Y:S01]  /*1bb0*/  @!P4 IMAD.IADD R3, R5, 0x1, R7 ;  /* 0x000000010503c824 */ /* 0x000fe200078e0207 */
[----:B------:R-:W-:Y:S01]  /*1bc0*/  @!P0 MOV R5, 0x400 ;  /* 0x0000040000058802 */ /* 0x000fe20000000f00 */
[----:B------:R-:W2:Y:S01]  /*1bd0*/  @!P0 LDC.64 R16, c[0x0][0x240] ;  /* 0x00009000ff108b82 */ /* 0x000ea20000000a00 */
[----:B------:R-:W-:Y:S01]  /*1be0*/  IADD3 R2, P4, R54, R2, RZ ;  /* 0x0000000236027210 */ /* 0x000fe20007f9e0ff */
[----:B------:R-:W-:Y:S01]  /*1bf0*/  IMAD.SHL.U32 R4, R4, 0x8, RZ ;  /* 0x0000000804047824 */ /* 0x000fe200078e00ff */
[----:B---3--:R-:W-:Y:S01]  /*1c00*/  @!P0 LEA R29, R13, R5, 0x18 ;  /* 0x000000050d1d8211 */ /* 0x008fe200078ec0ff */
[----:B------:R-:W-:Y:S01]  /*1c10*/  IMAD R7, R8, UR4, RZ ;  /* 0x0000000408077c24 */ /* 0x000fe2000f8e02ff */
[----:B------:R-:W-:Y:S01]  /*1c20*/  LOP3.LUT R5, R27, R30, RZ, 0x3c, !PT ;  /* 0x0000001e1b057212 */ /* 0x000fe200078e3cff */
[----:B------:R-:W-:Y:S01]  /*1c30*/  IMAD.X R3, R55, 0x1, R3, P4 ;  /* 0x0000000137037824 */ /* 0x000fe200020e0603 */
[----:B------:R-:W-:Y:S01]  /*1c40*/  LOP3.LUT R20, R12, 0xfffffe00, R4, 0xf8, !PT ;  /* 0xfffffe000c147812 */ /* 0x000fe200078ef804 */
[----:B------:R-:W-:Y:S01]  /*1c50*/  @!P1 VIADD R6, R6, 0x1 ;  /* 0x0000000106069836 */ /* 0x000fe20000000000 */
[----:B------:R-:W-:Y:S01]  /*1c60*/  @!P1 IADD3 R0, R0, -R15, RZ ;  /* 0x8000000f00009210 */ /* 0x000fe20007ffe0ff */
[----:B------:R-:W3:Y:S01]  /*1c70*/  @!P2 LDC.64 R12, c[0x0][0x240] ;  /* 0x00009000ff0cab82 */ /* 0x000ee20000000a00 */
[----:B------:R-:W-:Y:S01]  /*1c80*/  ISETP.GE.AND P4, PT, R50, R31, PT ;  /* 0x0000001f3200720c */ /* 0x000fe20003f86270 */
[C---:B------:R-:W-:Y:S01]  /*1c90*/  IMAD R4, R27.reuse, UR5, R7 ;  /* 0x000000051b047c24 */ /* 0x040fe2000f8e0207 */
[----:B------:R-:W-:Y:S01]  /*1ca0*/  ISETP.GE.U32.AND P6, PT, R0, R15, PT ;  /* 0x0000000f0000720c */ /* 0x000fe20003fc6070 */
[----:B------:R-:W-:Y:S01]  /*1cb0*/  IMAD.WIDE.U32 R2, R27, UR4, R2 ;  /* 0x000000041b027c25 */ /* 0x000fe2000f8e0002 */
[----:B------:R-:W-:Y:S01]  /*1cc0*/  ISETP.GE.AND P5, PT, R5, RZ, PT ;  /* 0x000000ff0500720c */ /* 0x000fe20003fa6270 */
[----:B------:R-:W-:Y:S01]  /*1cd0*/  UMOV UR4, 0x400 ;  /* 0x0000040000047882 */ /* 0x000fe20000000000 */
[----:B------:R-:W-:Y:S01]  /*1ce0*/  @!P2 IADD3 R7, P1, R56, 0x10, RZ ;  /* 0x000000103807a810 */ /* 0x000fe20007f3e0ff */
[----:B------:R-:W5:Y:S01]  /*1cf0*/  @!P3 LDC.64 R14, c[0x0][0x210] ;  /* 0x00008400ff0ebb82 */ /* 0x000f620000000a00 */
[----:B-1----:R-:W-:Y:S01]  /*1d00*/  @!P3 IMAD R0, R57, R10, RZ ;  /* 0x0000000a3900b224 */ /* 0x002fe200078e02ff */
[----:B------:R-:W-:Y:S01]  /*1d10*/  ULEA UR4, UR6, UR4, 0x18 ;  /* 0x0000000406047291 */ /* 0x000fe2000f8ec03f */
[----:B------:R-:W-:-:S02]  /*1d20*/  IMAD.IADD R3, R3, 0x1, R4 ;  /* 0x0000000103037824 */ /* 0x000fc400078e0204 */
[C---:B------:R-:W-:Y:S02]  /*1d30*/  @!P3 IMAD R8, R56.reuse, R11, R0 ;  /* 0x0000000b3808b224 */ /* 0x040fe400078e0200 */
[----:B------:R-:W-:Y:S01]  /*1d40*/  @!P3 IMAD.WIDE.U32 R4, R56, R10, R2 ;  /* 0x0000000a3804b225 */ /* 0x000fe200078e0002 */
[----:B------:R-:W-:Y:S01]  /*1d50*/  @P6 IADD3 R6, R6, 0x1, RZ ;  /* 0x0000000106066810 */ /* 0x000fe20007ffe0ff */
[----:B------:R-:W1:Y:S01]  /*1d60*/  @!P0 LDC.64 R26, c[0x0][0x210] ;  /* 0x00008400ff1a8b82 */ /* 0x000e620000000a00 */
[----:B------:R-:W-:Y:S01]  /*1d70*/  LEA R216, R20, UR4, 0x1 ;  /* 0x0000000414d87c11 */ /* 0x000fe2000f8e08ff */
[----:B------:R-:W-:Y:S01]  /*1d80*/  @!P2 IMAD.X R0, RZ, RZ, R57, P1 ;  /* 0x000000ffff00a224 */ /* 0x000fe200008e0639 */
[----:B------:R-:W-:Y:S01]  /*1d90*/  @!P0 IADD3 R11, P1, R56, 0x20, RZ ;  /* 0x00000020380b8810 */ /* 0x000fe20007f3e0ff */
[----:B------:R-:W-:Y:S01]  /*1da0*/  IMAD.MOV.U32 R21, RZ, RZ, R6 ;  /* 0x000000ffff157224 */ /* 0x000fe200078e0006 */
[----:B------:R-:W-:Y:S01]  /*1db0*/  ISETP.NE.AND P6, PT, R30, RZ, PT ;  /* 0x000000ff1e00720c */ /* 0x000fe20003fc5270 */
[----:B------:R-:W-:-:S02]  /*1dc0*/  @!P3 IMAD.IADD R5, R5, 0x1, R8 ;  /* 0x000000010505b824 */ /* 0x000fc400078e0208 */
[----:B------:R-:W4:Y:S01]  /*1dd0*/  @!P4 LDC.64 R22, c[0x0][0x240] ;  /* 0x00009000ff16cb82 */ /* 0x000f220000000a00 */
[----:B------:R-:W-:Y:S02]  /*1de0*/  @!P5 IMAD.MOV R21, RZ, RZ, -R21 ;  /* 0x000000ffff15d224 */ /* 0x000fe400078e0a15 */
[----:B---3--:R-:W-:Y:S01]  /*1df0*/  @!P2 IMAD R6, R0, R12, RZ ;  /* 0x0000000c0006a224 */ /* 0x008fe200078e02ff */
[----:B------:R-:W-:Y:S02]  /*1e00*/  @!P0 IADD3.X R0, RZ, R57, RZ, P1, !PT ;  /* 0x00000039ff008210 */ /* 0x000fe40000ffe4ff */
[----:B------:R-:W-:Y:S02]  /*1e10*/  @!P4 IADD3 R10, P1, R56, 0x30, RZ ;  /* 0x00000030380ac810 */ /* 0x000fe40007f3e0ff */
[----:B-----5:R-:W-:Y:S01]  /*1e20*/  @!P3 LEA R8, P5, R4, R14, 0x1 ;  /* 0x0000000e0408b211 */ /* 0x020fe200078a08ff */
[----:B--2---:R-:W-:Y:S01]  /*1e30*/  @!P0 IMAD R0, R0, R16, RZ ;  /* 0x0000001000008224 */ /* 0x004fe200078e02ff */
[----:B------:R-:W-:-:S02]  /*1e40*/  @!P6 LOP3.LUT R21, RZ, R30, RZ, 0x33, !PT ;  /* 0x0000001eff15e212 */ /* 0x000fc400078e33ff */
[----:B------:R-:W-:Y:S01]  /*1e50*/  @!P3 LEA.HI.X R9, R4, R15, R5, 0x1, P5 ;  /* 0x0000000f0409b211 */ /* 0x000fe200028f0c05 */
[C---:B------:R-:W-:Y:S01]  /*1e60*/  @!P2 IMAD R4, R7.reuse, R13, R6 ;  /* 0x0000000d0704a224 */ /* 0x040fe200078e0206 */
[----:B------:R-:W2:Y:S01]  /*1e70*/  @!P4 LDC.64 R14, c[0x0][0x210] ;  /* 0x00008400ff0ecb82 */ /* 0x000ea20000000a00 */
[----:B------:R-:W-:Y:S02]  /*1e80*/  @!P2 IMAD.WIDE.U32 R6, R7, R12, R2 ;  /* 0x0000000c0706a225 */ /* 0x000fe400078e0002 */
[----:B------:R-:W-:Y:S01]  /*1e90*/  @!PT LDS RZ, [RZ] ;  /* 0x00000000fffff984 */ /* 0x000fe20000000800 */
[----:B------:R-:W-:Y:S01]  /*1ea0*/  @!PT LDS RZ, [RZ] ;  /* 0x00000000fffff984 */ /* 0x000fe20000000800 */
[----:B------:R-:W-:Y:S01]  /*1eb0*/  @!PT LDS RZ, [RZ] ;  /* 0x00000000fffff984 */ /* 0x000fe20000000800 */
[----:B------:R3:W-:Y:S02]  /*1ec0*/  @!P3 LDGSTS.E.BYPASS.LTC128B.128 [R216], desc[UR12][R8.64] ;  /* 0x0000000008d8bfae */ /* 0x0007e4000b901d4c */
[----:B------:R-:W-:Y:S02]  /*1ed0*/  @!P0 IMAD R12, R11, R17, R0 ;  /* 0x000000110b0c8224 */ /* 0x000fe400078e0200 */
[----:B------:R-:W-:Y:S01]  /*1ee0*/  @!P2 IMAD.IADD R0, R7, 0x1, R4 ;  /* 0x000000010700a824 */ /* 0x000fe200078e0204 */
[----:B------:R-:W-:Y:S01]  /*1ef0*/  @!P2 LEA R7, R20, R19, 0x1 ;  /* 0x000000131407a211 */ /* 0x000fe200078e08ff */
[----:B------:R-:W-:-:S04]  /*1f00*/  @!P0 IMAD.WIDE.U32 R4, R11, R16, R2 ;  /* 0x000000100b048225 */ /* 0x000fc800078e0002 */
[----:B------:R-:W-:Y:S02]  /*1f10*/  @!P0 IMAD.IADD R5, R5, 0x1, R12 ;  /* 0x0000000105058824 */ /* 0x000fe400078e020c */
[----:B------:R-:W-:-:S05]  /*1f20*/  IMAD R19, R73, -0x40, R72 ;  /* 0xffffffc049137824 */ /* 0x000fca00078e0248 */
[----:B------:R-:W-:Y:S02]  /*1f30*/  ISETP.GE.AND P6, PT, R48, R19, PT ;  /* 0x000000133000720c */ /* 0x000fe40003fc6270 */
[----:B---3--:R-:W-:-:S04]  /*1f40*/  @!P2 LEA R8, P3, R6, R24, 0x1 ;  /* 0x000000180608a211 */ /* 0x008fc800078608ff */
[----:B------:R-:W-:Y:S01]  /*1f50*/  @!P2 LEA.HI.X R9, R6, R25, R0, 0x1, P3 ;  /* 0x000000190609a211 */ /* 0x000fe200018f0c00 */
[----:B------:R-:W-:Y:S01]  /*1f60*/  @!P4 IMAD.X R0, RZ, RZ, R57, P1 ;  /* 0x000000ffff00c224 */ /* 0x000fe200008e0639 */
[----:B-1----:R-:W-:Y:S02]  /*1f70*/  @!P0 LEA R6, P1, R4, R26, 0x1 ;  /* 0x0000001a04068211 */ /* 0x002fe400078208ff */
[-C--:B------:R-:W-:Y:S01]  /*1f80*/  ISETP.GE.AND P3, PT, R34, R31.reuse, PT ;  /* 0x0000001f2200720c */ /* 0x080fe20003f66270 */
[----:B----4-:R-:W-:Y:S01]  /*1f90*/  @!P4 IMAD R0, R0, R22, RZ ;  /* 0x000000160000c224 */ /* 0x010fe200078e02ff */
[----:B------:R1:W-:Y:S01]  /*1fa0*/  @!P2 LDGSTS.E.BYPASS.LTC128B.128 [R7+0x800], desc[UR12][R8.64] ;  /* 0x008000000807afae */ /* 0x0003e2000b901d4c */
[----:B------:R-:W-:Y:S02]  /*1fb0*/  ISETP.GE.AND P2, PT, R33, R31, PT ;  /* 0x0000001f2100720c */ /* 0x000fe40003f46270 */
[----:B------:R-:W-:-:S08]  /*1fc0*/  P2R R26, PR, RZ, 0x40 ;  /* 0x00000040ff1a7803 */ /* 0x000fd00000000000 */
[----:B------:R-:W-:Y:S01]  /*1fd0*/  @!P3 IADD3 R13, P5, R56, 0x40, RZ ;  /* 0x00000040380db810 */ /* 0x000fe20007fbe0ff */
[----:B------:R-:W3:Y:S02]  /*1fe0*/  @!P3 LDC.64 R24, c[0x0][0x210] ;  /* 0x00008400ff18bb82 */ /* 0x000ee40000000a00 */
[----:B------:R-:W-:Y:S01]  /*1ff0*/  @!P2 IMAD.MOV.U32 R30, RZ, RZ, R2 ;  /* 0x000000ffff1ea224 */ /* 0x000fe200078e0002 */
[----:B------:R-:W-:Y:S02]  /*2000*/  @!P3 IADD3.X R16, RZ, R57, RZ, P5, !PT ;  /* 0x00000039ff10b210 */ /* 0x000fe40002ffe4ff */
[----:B------:R-:W-:Y:S02]  /*2010*/  ISETP.NE.AND P5, PT, R28, -0x1, PT ;  /* 0xffffffff1c00780c */ /* 0x000fe40003fa5270 */
[----:B-1----:R-:W-:Y:S01]  /*2020*/  @!P0 LEA.HI.X R7, R4, R27, R5, 0x1, P1 ;  /* 0x0000001b04078211 */ /* 0x002fe200008f0c05 */
[C---:B------:R-:W-:Y:S02]  /*2030*/  @!P4 IMAD R8, R10.reuse, R23, R0 ;  /* 0x000000170a08c224 */ /* 0x040fe400078e0200 */
[----:B------:R-:W-:-:S08]  /*2040*/  @!P4 IMAD.WIDE.U32 R4, R10, R22, R2 ;  /* 0x000000160a04c225 */ /* 0x000fd000078e0002 */
[----:B------:R-:W1:Y:S01]  /*2050*/  @P5 LDC.64 R238, c[0x0][0x250] ;  /* 0x00009400ffee5b82 */ /* 0x000e620000000a00 */
[----:B------:R-:W-:Y:S01]  /*2060*/  @!P4 MOV R10, 0x400 ;  /* 0x00000400000ac802 */ /* 0x000fe20000000f00 */
[----:B------:R-:W-:Y:S01]  /*2070*/  @!P0 IMAD R0, R20, 0x2, R29 ;  /* 0x0000000214008824 */ /* 0x000fe200078e021d */
[----:B--2---:R-:W-:Y:S01]  /*2080*/  @!P4 LEA R22, P1, R4, R14, 0x1 ;  /* 0x0000000e0416c211 */ /* 0x004fe200078208ff */
[----:B------:R-:W-:Y:S01]  /*2090*/  @!P4 IMAD.IADD R5, R5, 0x1, R8 ;  /* 0x000000010505c824 */ /* 0x000fe200078e0208 */
[----:B------:R-:W-:Y:S01]  /*20a0*/  @!P3 MOV R8, 0x400 ;  /* 0x000004000008b802 */ /* 0x000fe20000000f00 */
[----:B------:R-:W-:Y:S01]  /*20b0*/  VIADD R9, R48, 0x70 ;  /* 0x0000007030097836 */ /* 0x000fe20000000000 */
[----:B------:R2:W-:Y:S01]  /*20c0*/  @!P0 LDGSTS.E.BYPASS.LTC128B.128 [R0+0x1000], desc[UR12][R6.64] ;  /* 0x0100000006008fae */ /* 0x0005e2000b901d4c */
[----:B------:R-:W4:Y:S01]  /*20d0*/  @P5 LDC.64 R218, c[0x0][0x248] ;  /* 0x00009200ffda5b82 */ /* 0x000f220000000a00 */
[----:B------:R-:W-:Y:S02]  /*20e0*/  @!P4 LEA.HI.X R23, R4, R15, R5, 0x1, P1 ;  /* 0x0000000f0417c211 */ /* 0x000fe400008f0c05 */
[-C--:B------:R-:W-:Y:S01]  /*20f0*/  ISETP.GE.AND P1, PT, R32, R31.reuse, PT ;  /* 0x0000001f2000720c */ /* 0x080fe20003f26270 */
[----:B------:R-:W5:Y:S01]  /*2100*/  @!P2 S2R R5, SR_CgaCtaId ;  /* 0x000000000005a919 */ /* 0x000f620000008800 */
[----:B------:R-:W-:Y:S01]  /*2110*/  ISETP.GE.AND P0, PT, R9, R31, PT ;  /* 0x0000001f0900720c */ /* 0x000fe20003f06270 */
[----:B------:R-:W-:Y:S01]  /*2120*/  @!P2 IMAD.MOV.U32 R31, RZ, RZ, R3 ;  /* 0x000000ffff1fa224 */ /* 0x000fe200078e0003 */
[----:B------:R-:W-:Y:S01]  /*2130*/  @!P6 MOV R4, 0x400 ;  /* 0x000004000004e802 */ /* 0x000fe20000000f00 */
[----:B------:R3:W-:Y:S01]  /*2140*/  STL [R1+0x68], R9 ;  /* 0x0000680901007387 */ /* 0x0007e20000100800 */
[----:B------:R-:W4:Y:S07]  /*2150*/  @!P3 LDC.64 R14, c[0x0][0x240] ;  /* 0x00009000ff0ebb82 */ /* 0x000f2e0000000a00 */
[----:B------:R-:W1:Y:S01]  /*2160*/  @!P1 S2R R12, SR_CgaCtaId ;  /* 0x00000000000c9919 */ /* 0x000e620000008800 */
[----:B------:R-:W4:Y:S01]  /*2170*/  @!P2 LDC.64 R32, c[0x0][0x240] ;  /* 0x00009000ff20ab82 */ /* 0x000f220000000a00 */
[--C-:B------:R-:W-:Y:S01]  /*2180*/  @!P1 IMAD.MOV.U32 R34, RZ, RZ, R2.reuse ;  /* 0x000000ffff229224 */ /* 0x100fe200078e0002 */
[----:B------:R-:W-:Y:S01]  /*2190*/  @!P1 MOV R35, R3 ;  /* 0x0000000300239202 */ /* 0x000fe20000000f00 */
[----:B------:R-:W4:Y:S01]  /*21a0*/  @!P0 S2R R11, SR_CgaCtaId ;  /* 0x00000000000b8919 */ /* 0x000f220000008800 */
[----:B------:R-:W-:-:S02]  /*21b0*/  @!P0 IMAD.MOV.U32 R36, RZ, RZ, R2 ;  /* 0x000000ffff248224 */ /* 0x000fc400078e0002 */
[----:B------:R-:W-:Y:S02]  /*21c0*/  @!P0 IMAD.MOV.U32 R37, RZ, RZ, R3 ;  /* 0x000000ffff258224 */ /* 0x000fe400078e0003 */
[----:B------:R-:W4:Y:S01]  /*21d0*/  @!P1 LDC.64 R38, c[0x0][0x240] ;  /* 0x00009000ff269b82 */ /* 0x000f220000000a00 */
[----:B--2---:R-:W2:Y:S01]  /*21e0*/  @!P6 S2R R0, SR_CgaCtaId ;  /* 0x000000000000e919 */ /* 0x004ea20000008800 */
[----:B------:R-:W-:Y:S01]  /*21f0*/  @!P2 MOV R6, 0x400 ;  /* 0x000004000006a802 */ /* 0x000fe20000000f00 */
[----:B------:R-:W2:Y:S01]  /*2200*/  @!P3 S2R R7, SR_CgaCtaId ;  /* 0x000000000007b919 */ /* 0x000ea20000008800 */
[----:B---3--:R-:W3:Y:S02]  /*2210*/  @!P4 S2R R9, SR_CgaCtaId ;  /* 0x000000000009c919 */ /* 0x008ee40000008800 */
[----:B-----5:R-:W-:Y:S02]  /*2220*/  @!P2 LEA R41, R5, R6, 0x18 ;  /* 0x000000060529a211 */ /* 0x020fe400078ec0ff */
[----:B------:R-:W-:-:S04]  /*2230*/  @!P1 MOV R5, 0x400 ;  /* 0x0000040000059802 */ /* 0x000fc80000000f00 */
[----:B-1----:R-:W-:Y:S02]  /*2240*/  @!P1 LEA R42, R12, R5, 0x18 ;  /* 0x000000050c2a9211 */ /* 0x002fe400078ec0ff */
[----:B------:R-:W-:Y:S02]  /*2250*/  @!P3 MOV R5, R3 ;  /* 0x000000030005b202 */ /* 0x000fe40000000f00 */
[----:B--2---:R-:W-:Y:S01]  /*2260*/  @!P6 LEA R44, R0, R4, 0x18 ;  /* 0x00000004002ce211 */ /* 0x004fe200078ec0ff */
[C-C-:B------:R-:W-:Y:S01]  /*2270*/  @P5 IMAD.IADD R0, R18.reuse, 0x1, R28.reuse ;  /* 0x0000000112005824 */ /* 0x140fe200078e021c */
[----:B------:R-:W-:Y:S02]  /*2280*/  @!P0 MOV R4, 0x400 ;  /* 0x0000040000048802 */ /* 0x000fe40000000f00 */
[----:B------:R-:W-:Y:S01]  /*2290*/  @!P3 LEA R40, R7, R8, 0x18 ;  /* 0x000000080728b211 */ /* 0x000fe200078ec0ff */
[----:B------:R-:W-:Y:S01]  /*22a0*/  @P5 IMAD.IADD R8, R18, 0x1, R28 ;  /* 0x0000000112085824 */ /* 0x000fe200078e021c */
[----:B----4-:R-:W-:Y:S01]  /*22b0*/  @!P0 LEA R43, R11, R4, 0x18 ;  /* 0x000000040b2b8211 */ /* 0x010fe200078ec0ff */
[----:B------:R-:W-:Y:S01]  /*22c0*/  @P5 IMAD.WIDE.U32 R6, R0, R238, RZ ;  /* 0x000000ee00065225 */ /* 0x000fe200078e00ff */
[----:B---3--:R-:W-:-:S03]  /*22d0*/  @!P4 LEA R17, R9, R10, 0x18 ;  /* 0x0000000a0911c211 */ /* 0x008fc600078ec0ff */
[----:B------:R-:W-:Y:S01]  /*22e0*/  @P5 IMAD R10, R0, R239, RZ ;  /* 0x000000ef000a5224 */ /* 0x000fe200078e02ff */
[----:B------:R-:W-:Y:S01]  /*22f0*/  @P5 MOV R28, R6 ;  /* 0x00000006001c5202 */ /* 0x000fe20000000f00 */
[----:B------:R-:W-:Y:S02]  /*2300*/  @!P3 IMAD.MOV.U32 R4, RZ, RZ, R2 ;  /* 0x000000ffff04b224 */ /* 0x000fe400078e0002 */
[----:B------:R-:W-:Y:S02]  /*2310*/  @P5 IMAD R9, R8, R219, RZ ;  /* 0x000000db08095224 */ /* 0x000fe400078e02ff */
[----:B------:R-:W-:Y:S02]  /*2320*/  @!P3 IMAD R0, R16, R14, RZ ;  /* 0x0000000e1000b224 */ /* 0x000fe400078e02ff */
[----:B------:R-:W-:-:S04]  /*2330*/  @P5 IMAD.WIDE.U32 R2, R8, R218, RZ ;  /* 0x000000da08025225 */ /* 0x000fc800078e00ff */
[----:B------:R-:W-:Y:S02]  /*2340*/  @P5 IMAD.IADD R29, R7, 0x1, R10 ;  /* 0x00000001071d5824 */ /* 0x000fe400078e020a */
[C---:B------:R-:W-:Y:S02]  /*2350*/  @!P3 IMAD R10, R13.reuse, R15, R0 ;  /* 0x0000000f0d0ab224 */ /* 0x040fe400078e0200 */
[----:B------:R-:W-:-:S04]  /*2360*/  @!P3 IMAD.WIDE.U32 R6, R13, R14, R4 ;  /* 0x0000000e0d06b225 */ /* 0x000fc800078e0004 */
[----:B------:R-:W-:Y:S02]  /*2370*/  @P5 IMAD.IADD R11, R3, 0x1, R9 ;  /* 0x00000001030b5824 */ /* 0x000fe400078e0209 */
        /* <DEDUP_REMOVED lines=15> */
.L_x_2038:
[----:B------:R-:W-:Y:S01]  /*2470*/  @!P4 IMAD R9, R20, 0x2, R17 ;  /* 0x000000021409c824 */ /* 0x000fe200078e0211 */
        /* <DEDUP_REMOVED lines=16> */
.L_x_2039:
[----:B------:R-:W-:Y:S01]  /*2580*/  @!PT LDS RZ, [RZ] ;  /* 0x00000000fffff984 */ /* 0x000fe20000000800 */
[----:B------:R-:W-:Y:S01]  /*2590*/  @!PT LDS RZ, [RZ] ;  /* 0x00000000fffff984 */ /* 0x000fe20000000800 */
[----:B------:R-:W-:Y:S01]  /*25a0*/  @!PT LDS RZ, [RZ] ;  /* 0x00000000fffff984 */ /* 0x000fe20000000800 */
[----:B------:R1:W-:Y:S01]  /*25b0*/  @!P4 LDGSTS.E.BYPASS.LTC128B.128 [R9+0x1800], desc[UR12][R22.64] ;  /* 0x018000001609cfae */ /* 0x0003e2000b901d4c */
[----:B------:R-:W2:Y:S01]  /*25c0*/  @!P0 LDC.64 R16, c[0x0][0x240] ;  /* 0x00009000ff108b82 */ /* 0x000ea20000000a00 */
[----:B------:R-:W-:Y:S01]  /*25d0*/  @!P3 LEA.HI.X R13, R6, R25, R10, 0x1, P6 ;  /* 0x00000019060db211 */ /* 0x000fe200030f0c0a */
[-C--:B------:R-:W-:Y:S01]  /*25e0*/  IMAD R4, R49, R218.reuse, RZ ;  /* 0x000000da31047224 */ /* 0x080fe200078e02ff */
[----:B------:R-:W-:Y:S01]  /*25f0*/  @!P2 IADD3 R6, P4, R56, 0x50, RZ ;  /* 0x000000503806a810 */ /* 0x000fe20007f9e0ff */
[----:B------:R-:W-:Y:S01]  /*2600*/  IMAD.WIDE.U32 R2, R48, R218, R54 ;  /* 0x000000da30027225 */ /* 0x000fe200078e0036 */
[----:B------:R-:W-:Y:S01]  /*2610*/  ISETP.NE.AND P6, PT, R26, RZ, PT ;  /* 0x000000ff1a00720c */ /* 0x000fe20003fc5270 */
[----:B------:R-:W-:Y:S01]  /*2620*/  ULDC.64 UR6, c[0x0][0x260] ;  /* 0x0000980000067ab9 */ /* 0x000fe20000000a00 */
[----:B------:R-:W-:Y:S01]  /*2630*/  SHF.L.U64.HI R157, R218, 0x6, R219 ;  /* 0x00000006da9d7819 */ /* 0x000fe200000102db */
[----:B------:R-:W3:Y:S01]  /*2640*/  @!P1 LDC.64 R24, c[0x0][0x210] ;  /* 0x00008400ff189b82 */ /* 0x000ee20000000a00 */
[----:B------:R-:W-:Y:S01]  /*2650*/  @!P2 IMAD.X R0, RZ, RZ, R57, P4 ;  /* 0x000000ffff00a224 */ /* 0x000fe200020e0639 */
[----:B------:R-:W-:Y:S01]  /*2660*/  @!P1 IADD3 R10, P4, R56, 0x60, RZ ;  /* 0x00000060380a9810 */ /* 0x000fe20007f9e0ff */
[----:B------:R-:W-:Y:S01]  /*2670*/  IMAD R4, R48, R219, R4 ;  /* 0x000000db30047224 */ /* 0x000fe200078e0204 */
[----:B------:R-:W-:Y:S01]  /*2680*/  IADD3 R14, P5, R8, R2, RZ ;  /* 0x00000002080e7210 */ /* 0x000fe20007fbe0ff */
[----:B------:R-:W-:Y:S01]  /*2690*/  @!P2 IMAD R0, R0, R32, RZ ;  /* 0x000000200000a224 */ /* 0x000fe200078e02ff */
[----:B------:R-:W-:Y:S01]  /*26a0*/  SHF.R.S32.HI R18, RZ, 0x1f, R73 ;  /* 0x0000001fff127819 */ /* 0x000fe20000011449 */
[----:B------:R-:W-:Y:S01]  /*26b0*/  @!P1 IMAD.X R5, RZ, RZ, R57, P4 ;  /* 0x000000ffff059224 */ /* 0x000fe200020e0639 */
[----:B------:R-:W4:Y:S01]  /*26c0*/  @!P0 LDC.64 R26, c[0x0][0x210] ;  /* 0x00008400ff1a8b82 */ /* 0x000f220000000a00 */
[----:B------:R-:W-:Y:S01]  /*26d0*/  IADD3.X R15, R11, R3, R4, P5, !PT ;  /* 0x000000030b0f7210 */ /* 0x000fe20002ffe404 */
[----:B------:R-:W-:Y:S01]  /*26e0*/  @!P2 IMAD R4, R6, R33, R0 ;  /* 0x000000210604a224 */ /* 0x000fe200078e0200 */
[----:B------:R-:W-:Y:S01]  /*26f0*/  SHF.L.U64.HI R221, R238, 0x6, R239 ;  /* 0x00000006eedd7819 */ /* 0x000fe200000102ef */
[----:B------:R-:W-:Y:S01]  /*2700*/  @!P3 IMAD R2, R20, 0x2, R40 ;  /* 0x000000021402b824 */ /* 0x000fe200078e0228 */
[----:B------:R-:W-:Y:S01]  /*2710*/  LEA.HI R169, R47, R170, RZ, 0x5 ;  /* 0x000000aa2fa97211 */ /* 0x000fe200078f28ff */
[----:B------:R-:W-:Y:S01]  /*2720*/  @!P2 IMAD.WIDE.U32 R6, R6, R32, R30 ;  /* 0x000000200606a225 */ /* 0x000fe200078e001e */
[----:B------:R-:W-:-:S02]  /*2730*/  ULDC UR8, c[0x0][0x39c] ;  /* 0x0000e70000087ab9 */ /* 0x000fc40000000800 */
[----:B------:R5:W-:Y:S01]  /*2740*/  @!P3 LDGSTS.E.BYPASS.LTC128B.128 [R2+0x2000], desc[UR12][R12.64] ;  /* 0x020000000c02bfae */ /* 0x000be2000b901d4c */
[----:B-1----:R-:W1:Y:S01]  /*2750*/  @!P2 LDC.64 R22, c[0x0][0x210] ;  /* 0x00008400ff16ab82 */ /* 0x002e620000000a00 */
[----:B------:R-:W-:Y:S01]  /*2760*/  @!P0 IADD3 R9, P4, R56, 0x70, RZ ;  /* 0x0000007038098810 */ /* 0x000fe20007f9e0ff */
[----:B------:R-:W-:Y:S01]  /*2770*/  @!P1 IMAD R3, R5, R38, RZ ;  /* 0x0000002605039224 */ /* 0x000fe200078e02ff */
[----:B------:R-:W-:Y:S01]  /*2780*/  SHF.R.S32.HI R156, RZ, 0x5, R169 ;  /* 0x00000005ff9c7819 */ /* 0x000fe200000114a9 */
[----:B------:R-:W-:Y:S02]  /*2790*/  @!P2 IMAD.IADD R7, R7, 0x1, R4 ;  /* 0x000000010707a824 */ /* 0x000fe400078e0204 */
[----:B------:R-:W-:Y:S02]  /*27a0*/  @!P0 IMAD.X R0, RZ, RZ, R57, P4 ;  /* 0x000000ffff008224 */ /* 0x000fe400020e0639 */
[----:B------:R-:W-:Y:S02]  /*27b0*/  @!P1 IMAD R11, R10, R39, R3 ;  /* 0x000000270a0b9224 */ /* 0x000fe400078e0203 */
[----:B--2---:R-:W-:-:S02]  /*27c0*/  @!P0 IMAD R0, R0, R16, RZ ;  /* 0x0000001000008224 */ /* 0x004fc400078e02ff */
[----:B------:R-:W-:-:S04]  /*27d0*/  @!P1 IMAD.WIDE.U32 R4, R10, R38, R34 ;  /* 0x000000260a049225 */ /* 0x000fc800078e0022 */
[----:B------:R-:W-:Y:S02]  /*27e0*/  @!P0 IMAD R10, R9, R17, R0 ;  /* 0x00000011090a8224 */ /* 0x000fe400078e0200 */
[----:B------:R-:W-:Y:S02]  /*27f0*/  @!P1 IMAD.IADD R5, R5, 0x1, R11 ;  /* 0x0000000105059824 */ /* 0x000fe400078e020b */
[----:B------:R-:W-:Y:S02]  /*2800*/  @!P2 IMAD R0, R20, 0x2, R41 ;  /* 0x000000021400a824 */ /* 0x000fe400078e0229 */
[----:B------:R-:W-:Y:S01]  /*2810*/  IMAD.WIDE.U32 R246, R21, UR6, R14 ;  /* 0x0000000615f67c25 */ /* 0x000fe2000f8e000e */
[----:B-1----:R-:W-:-:S03]  /*2820*/  @!P2 LEA R8, P3, R6, R22, 0x1 ;  /* 0x000000160608a211 */ /* 0x002fc600078608ff */
[----:B-----5:R-:W-:Y:S01]  /*2830*/  @!P0 IMAD.WIDE.U32 R2, R9, R16, R36 ;  /* 0x0000001009028225 */ /* 0x020fe200078e0024 */
[----:B------:R-:W-:Y:S01]  /*2840*/  STL.64 [R1+0x30], R246 ;  /* 0x000030f601007387 */ /* 0x000fe20000100a00 */
[----:B------:R-:W-:Y:S01]  /*2850*/  @!P2 LEA.HI.X R9, R6, R23, R7, 0x1, P3 ;  /* 0x000000170609a211 */ /* 0x000fe200018f0c07 */
[----:B------:R-:W1:Y:S01]  /*2860*/  @!P6 LDC.64 R16, c[0x0][0x218] ;  /* 0x00008600ff10eb82 */ /* 0x000e620000000a00 */
[----:B---3--:R-:W-:Y:S01]  /*2870*/  @!P1 LEA R6, P4, R4, R24, 0x1 ;  /* 0x0000001804069211 */ /* 0x008fe200078808ff */
[----:B------:R-:W-:Y:S01]  /*2880*/  @!P0 IMAD.IADD R3, R3, 0x1, R10 ;  /* 0x0000000103038824 */ /* 0x000fe200078e020a */
[----:B----4-:R-:W-:Y:S01]  /*2890*/  @!P0 LEA R10, P3, R2, R26, 0x1 ;  /* 0x0000001a020a8211 */ /* 0x010fe200078608ff */
[----:B------:R2:W-:Y:S01]  /*28a0*/  @!P2 LDGSTS.E.BYPASS.LTC128B.128 [R0+0x2800], desc[UR12][R8.64] ;  /* 0x028000000800afae */ /* 0x0005e2000b901d4c */
[----:B------:R-:W-:Y:S01]  /*28b0*/  @!P1 LEA.HI.X R7, R4, R25, R5, 0x1, P4 ;  /* 0x0000001904079211 */ /* 0x000fe200020f0c05 */
[----:B------:R-:W-:Y:S01]  /*28c0*/  IMAD.SHL.U32 R158, R218, 0x40, RZ ;  /* 0x00000040da9e7824 */ /* 0x000fe200078e00ff */
[----:B------:R-:W-:Y:S01]  /*28d0*/  ISETP.GE.AND P4, PT, R52, R19, PT ;  /* 0x000000133400720c */ /* 0x000fe20003f86270 */
[----:B------:R-:W-:Y:S01]  /*28e0*/  IMAD.MOV.U32 R242, RZ, RZ, R246 ;  /* 0x000000fffff27224 */ /* 0x000fe200078e00f6 */
[----:B------:R-:W-:Y:S01]  /*28f0*/  @!P0 LEA.HI.X R11, R2, R27, R3, 0x1, P3 ;  /* 0x0000001b020b8211 */ /* 0x000fe200018f0c03 */
[----:B------:R-:W-:Y:S01]  /*2900*/  IMAD.WIDE.U32 R2, R48, R238, R54 ;  /* 0x000000ee30027225 */ /* 0x000fe200078e0036 */
[----:B------:R-:W-:-:S02]  /*2910*/  SHF.R.S32.HI R27, RZ, 0x1f, R21 ;  /* 0x0000001fff1b7819 */ /* 0x000fc40000011415 */
[-C--:B------:R-:W-:Y:S01]  /*2920*/  ISETP.GE.AND P3, PT, R51, R19.reuse, PT ;  /* 0x000000133300720c */ /* 0x080fe20003f66270 */
[----:B------:R-:W-:Y:S01]  /*2930*/  @!P1 IMAD R4, R20, 0x2, R42 ;  /* 0x0000000214049824 */ /* 0x000fe200078e022a */
[----:B------:R-:W-:Y:S01]  /*2940*/  IADD3 R22, P5, R28, R2, RZ ;  /* 0x000000021c167210 */ /* 0x000fe20007fbe0ff */
[----:B------:R-:W-:Y:S01]  /*2950*/  IMAD R2, R27, UR6, RZ ;  /* 0x000000061b027c24 */ /* 0x000fe2000f8e02ff */
[----:B------:R-:W-:Y:S01]  /*2960*/  ISETP.GE.AND P2, PT, R50, R19, PT ;  /* 0x000000133200720c */ /* 0x000fe20003f46270 */
[----:B------:R-:W-:Y:S01]  /*2970*/  @!P0 IMAD R5, R20, 0x2, R43 ;  /* 0x0000000214058824 */ /* 0x000fe200078e022b */
[----:B------:R1:W-:Y:S01]  /*2980*/  @!P1 LDGSTS.E.BYPASS.LTC128B.128 [R4+0x3000], desc[UR12][R6.64] ;  /* 0x0300000006049fae */ /* 0x0003e2000b901d4c */
[----:B------:R-:W3:Y:S01]  /*2990*/  @!P4 LDC.64 R12, c[0x0][0x218] ;  /* 0x00008600ff0ccb82 */ /* 0x000ee20000000a00 */
[----:B------:R-:W-:Y:S01]  /*29a0*/  IMAD R2, R21, UR7, R2 ;  /* 0x0000000715027c24 */ /* 0x000fe2000f8e0202 */
[----:B------:R-:W-:Y:S01]  /*29b0*/  ULDC.64 UR6, c[0x0][0x268] ;  /* 0x00009a0000067ab9 */ /* 0x000fe20000000a00 */
[----:B------:R-:W4:Y:S01]  /*29c0*/  @!P4 S2R R14, SR_CgaCtaId ;  /* 0x00000000000ec919 */ /* 0x000f220000008800 */
[----:B------:R-:W-:-:S02]  /*29d0*/  IMAD.SHL.U32 R220, R238, 0x40, RZ ;  /* 0x00000040eedc7824 */ /* 0x000fc400078e00ff */
[----:B------:R-:W-:Y:S01]  /*29e0*/  IMAD.IADD R243, R247, 0x1, R2 ;  /* 0x00000001f7f37824 */ /* 0x000fe200078e0202 */
[----:B------:R-:W5:Y:S01]  /*29f0*/  @!P3 S2R R15, SR_CgaCtaId ;  /* 0x00000000000fb919 */ /* 0x000f620000008800 */
[----:B------:R-:W-:Y:S02]  /*2a00*/  IMAD.MOV.U32 R217, RZ, RZ, R73 ;  /* 0x000000ffffd97224 */ /* 0x000fe400078e0049 */
[----:B--2---:R-:W-:Y:S01]  /*2a10*/  IMAD R0, R49, R238, RZ ;  /* 0x000000ee31007224 */ /* 0x004fe200078e02ff */
[----:B------:R-:W2:Y:S01]  /*2a20*/  @!P2 S2R R24, SR_CgaCtaId ;  /* 0x000000000018a919 */ /* 0x000ea20000008800 */
[----:B------:R-:W-:Y:S02]  /*2a30*/  LEA.HI R9, R47, R170, RZ, 0x4 ;  /* 0x000000aa2f097211 */ /* 0x000fe400078f20ff */
[----:B------:R-:W-:Y:S01]  /*2a40*/  IMAD R0, R48, R239, R0 ;  /* 0x000000ef30007224 */ /* 0x000fe200078e0200 */
[----:B------:R4:W-:Y:S04]  /*2a50*/  @!P0 LDGSTS.E.BYPASS.LTC128B.128 [R5+0x3800], desc[UR12][R10.64] ;  /* 0x038000000a058fae */ /* 0x0009e8000b901d4c */
[----:B------:R-:W-:Y:S01]  /*2a60*/  IADD3.X R23, R29, R3, R0, P5, !PT ;  /* 0x000000031d177210 */ /* 0x000fe20002ffe400 */
[----:B------:R-:W-:Y:S01]  /*2a70*/  IMAD R0, R157, R73, RZ ;  /* 0x000000499d007224 */ /* 0x000fe200078e02ff */
[----:B------:R-:W-:Y:S01]  /*2a80*/  ISETP.GE.AND P5, PT, R52, R19, PT ;  /* 0x000000133400720c */ /* 0x000fe20003fa6270 */
[-C--:B------:R-:W-:Y:S01]  /*2a90*/  IMAD.WIDE.U32 R2, R73, R158.reuse, R242 ;  /* 0x0000009e49027225 */ /* 0x080fe200078e00f2 */
[----:B------:R-:W-:Y:S03]  /*2aa0*/  STL.64 [R1+0x20], R242 ;  /* 0x000020f201007387 */ /* 0x000fe60000100a00 */
[----:B------:R-:W-:Y:S01]  /*2ab0*/  IMAD R0, R18, R158, R0 ;  /* 0x0000009e12007224 */ /* 0x000fe200078e0200 */
[----:B-1----:R-:W-:Y:S01]  /*2ac0*/  @!P6 LEA R6, P1, R2, R16, 0x1 ;  /* 0x000000100206e211 */ /* 0x002fe200078208ff */
[----:B------:R-:W-:Y:S01]  /*2ad0*/  IMAD.WIDE.U32 R22, R21, UR6, R22 ;  /* 0x0000000615167c25 */ /* 0x000fe2000f8e0016 */
[----:B------:R-:W-:Y:S03]  /*2ae0*/  STL [R1+0x3c], R221 ;  /* 0x00003cdd01007387 */ /* 0x000fe60000100800 */
[----:B------:R-:W-:Y:S01]  /*2af0*/  IMAD.IADD R3, R3, 0x1, R0 ;  /* 0x0000000103037824 */ /* 0x000fe200078e0200 */
[----:B------:R-:W-:Y:S01]  /*2b00*/  @!P4 LEA R0, P0, R218, R2, 0x4 ;  /* 0x00000002da00c211 */ /* 0x000fe200078020ff */
[----:B------:R-:W-:Y:S01]  /*2b10*/  IMAD.MOV.U32 R244, RZ, RZ, R22 ;  /* 0x000000fffff47224 */ /* 0x000fe200078e0016 */
[----:B------:R-:W-:Y:S02]  /*2b20*/  STL [R1+0x10], R220 ;  /* 0x000010dc01007387 */ /* 0x000fe40000100800 */
[----:B------:R-:W-:-:S02]  /*2b30*/  @!P6 LEA.HI.X R7, R2, R17, R3, 0x1, P1 ;  /* 0x000000110207e211 */ /* 0x000fc400008f0c03 */
[----:B------:R-:W-:Y:S01]  /*2b40*/  @!P4 LEA.HI.X R8, R218, R3, R219, 0x4, P0 ;  /* 0x00000003da08c211 */ /* 0x000fe200000f24db */
[----:B------:R-:W-:Y:S01]  /*2b50*/  STL.64 [R1+0x8], R22 ;  /* 0x0000081601007387 */ /* 0x000fe20000100a00 */
[----:B---3--:R-:W-:Y:S01]  /*2b60*/  @!P4 LEA R4, P0, R0, R12, 0x1 ;  /* 0x0000000c0004c211 */ /* 0x008fe200078008ff */
[----:B----4-:R-:W-:Y:S01]  /*2b70*/  @!P6 IMAD R5, R20, 0x2, R44 ;  /* 0x000000021405e824 */ /* 0x010fe200078e022c */
[----:B------:R-:W-:Y:S02]  /*2b80*/  SHF.R.S32.HI R10, RZ, 0x4, R9 ;  /* 0x00000004ff0a7819 */ /* 0x000fe40000011409 */
[-C--:B------:R-:W-:Y:S02]  /*2b90*/  ISETP.GE.AND P1, PT, R51, R19.reuse, PT ;  /* 0x000000133300720c */ /* 0x080fe40003f26270 */
[----:B------:R1:W-:Y:S01]  /*2ba0*/  @!P6 LDGSTS.E.BYPASS.LTC128B.128 [R5+0x4000], desc[UR12][R6.64] ;  /* 0x040000000605efae */ /* 0x0003e2000b901d4c */
[----:B------:R-:W-:-:S13]  /*2bb0*/  ISETP.GE.AND P6, PT, R48, R19, PT ;  /* 0x000000133000720c */ /* 0x000fda0003fc6270 */
[----:B------:R-:W3:Y:S01]  /*2bc0*/  @!P6 LDC.64 R16, c[0x0][0x220] ;  /* 0x00008800ff10eb82 */ /* 0x000ee20000000a00 */
[----:B-1----:R-:W-:Y:S02]  /*2bd0*/  LEA.HI R6, R9, R10, RZ, 0x1 ;  /* 0x0000000a09067211 */ /* 0x002fe400078f08ff */
[----:B------:R-:W-:Y:S02]  /*2be0*/  @!P4 LEA.HI.X R5, R0, R13, R8, 0x1, P0 ;  /* 0x0000000d0005c211 */ /* 0x000fe400000f0c08 */
[----:B------:R-:W-:-:S03]  /*2bf0*/  LOP3.LUT R0, R6, 0xfffffffe, RZ, 0xc0, !PT ;  /* 0xfffffffe06007812 */ /* 0x000fc600078ec0ff */
[----:B------:R-:W1:Y:S01]  /*2c00*/  @!P2 LDC.64 R12, c[0x0][0x218] ;  /* 0x00008600ff0cab82 */ /* 0x000e620000000a00 */
[----:B------:R-:W-:Y:S02]  /*2c10*/  @!P4 MOV R6, 0x400 ;  /* 0x000004000006c802 */ /* 0x000fe40000000f00 */
[----:B------:R-:W-:Y:S01]  /*2c20*/  LOP3.LUT R7, R9, 0xfffffff0, RZ, 0xc0, !PT ;  /* 0xfffffff009077812 */ /* 0x000fe200078ec0ff */
[----:B------:R-:W-:Y:S01]  /*2c30*/  IMAD.IADD R25, R10, 0x1, -R0 ;  /* 0x000000010a197824 */ /* 0x000fe200078e0a00 */
[----:B------:R-:W-:Y:S02]  /*2c40*/  @!P4 LEA R0, R14, R6, 0x18 ;  /* 0x000000060e00c211 */ /* 0x000fe400078ec0ff */
[----:B------:R-:W-:Y:S01]  /*2c50*/  @!P3 MOV R8, 0x400 ;  /* 0x000004000008b802 */ /* 0x000fe20000000f00 */
[----:B------:R-:W4:Y:S01]  /*2c60*/  @!P3 LDC.64 R10, c[0x0][0x218] ;  /* 0x00008600ff0abb82 */ /* 0x000f220000000a00 */
[----:B------:R-:W-:Y:S01]  /*2c70*/  @!P2 MOV R6, 0x400 ;  /* 0x000004000006a802 */ /* 0x000fe20000000f00 */
[----:B------:R-:W-:Y:S01]  /*2c80*/  @!P4 IMAD R0, R20, 0x2, R0 ;  /* 0x000000021400c824 */ /* 0x000fe200078e0200 */
[----:B-----5:R-:W-:Y:S01]  /*2c90*/  @!P3 LEA R14, R15, R8, 0x18 ;  /* 0x000000080f0eb211 */ /* 0x020fe200078ec0ff */
[----:B------:R-:W-:Y:S01]  /*2ca0*/  IMAD.IADD R7, R170, 0x1, -R7 ;  /* 0x00000001aa077824 */ /* 0x000fe200078e0a07 */
[----:B--2---:R-:W-:Y:S01]  /*2cb0*/  @!P2 LEA R15, R24, R6, 0x18 ;  /* 0x00000006180fa211 */ /* 0x004fe200078ec0ff */
[----:B------:R-:W-:Y:S01]  /*2cc0*/  IMAD.SHL.U32 R8, R48, 0x8, RZ ;  /* 0x0000000830087824 */ /* 0x000fe200078e00ff */
[----:B------:R2:W-:Y:S01]  /*2cd0*/  @!P4 LDGSTS.E.BYPASS.LTC128B.128 [R0+0x4800], desc[UR12][R4.64] ;  /* 0x048000000400cfae */ /* 0x0005e2000b901d4c */
[----:B------:R-:W-:-:S02]  /*2ce0*/  ISETP.GE.AND P0, PT, R50, R19, PT ;  /* 0x000000133200720c */ /* 0x000fc40003f06270 */
[----:B------:R-:W-:-:S04]  /*2cf0*/  SHF.R.S32.HI R6, RZ, 0x1f, R7 ;  /* 0x0000001fff067819 */ /* 0x000fc80000011407 */
[----:B------:R-:W-:Y:S01]  /*2d00*/  LEA.HI R24, R6, R7, RZ, 0x3 ;  /* 0x0000000706187211 */ /* 0x000fe200078f18ff */
[----:B------:R-:W-:-:S03]  /*2d10*/  IMAD.SHL.U32 R6, R219, 0x20, RZ ;  /* 0x00000020db067824 */ /* 0x000fc600078e00ff */
[----:B------:R-:W-:-:S05]  /*2d20*/  LOP3.LUT R9, R24, 0xfffffff8, RZ, 0xc0, !PT ;  /* 0xfffffff818097812 */ /* 0x000fca00078ec0ff */
[----:B------:R-:W-:Y:S02]  /*2d30*/  IMAD.IADD R28, R7, 0x1, -R9 ;  /* 0x00000001071c7824 */ /* 0x000fe400078e0a09 */
[----:B------:R-:W-:Y:S02]  /*2d40*/  @!P3 IMAD R9, R20, 0x2, R14 ;  /* 0x000000021409b824 */ /* 0x000fe400078e020e */
[----:B--2---:R-:W-:Y:S02]  /*2d50*/  IMAD.SHL.U32 R0, R45, 0x40, RZ ;  /* 0x000000402d007824 */ /* 0x004fe400078e00ff */
[----:B------:R-:W-:-:S03]  /*2d60*/  IMAD.WIDE.U32 R4, R218, 0x20, RZ ;  /* 0x00000020da047825 */ /* 0x000fc600078e00ff */
[----:B------:R-:W-:Y:S02]  /*2d70*/  LOP3.LUT R0, R0, 0x1c0, RZ, 0xc0, !PT ;  /* 0x000001c000007812 */ /* 0x000fe400078ec0ff */
[----:B------:R-:W-:Y:S02]  /*2d80*/  @!P3 IADD3 R4, P4, R2, R4, RZ ;  /* 0x000000040204b210 */ /* 0x000fe40007f9e0ff */
[----:B------:R-:W-:Y:S02]  /*2d90*/  LOP3.LUT R8, R0, 0x8, R8, 0xf8, !PT ;  /* 0x0000000800087812 */ /* 0x000fe400078ef808 */
[----:B------:R-:W-:Y:S02]  /*2da0*/  SHF.R.U32.HI R0, RZ, 0x3, R0 ;  /* 0x00000003ff007819 */ /* 0x000fe40000011600 */
[----:B------:R-:W-:Y:S01]  /*2db0*/  @!P3 IADD3.X R5, R3, R5, R6, P4, !PT ;  /* 0x000000050305b210 */ /* 0x000fe200027fe406 */
[----:B------:R-:W-:Y:S01]  /*2dc0*/  @!P2 IMAD.WIDE.U32 R2, R218, 0x30, R2 ;  /* 0x00000030da02a825 */ /* 0x000fe200078e0002 */
[----:B----4-:R-:W-:-:S02]  /*2dd0*/  @!P3 LEA R6, P4, R4, R10, 0x1 ;  /* 0x0000000a0406b211 */ /* 0x010fc400078808ff */
[----:B------:R-:W-:Y:S01]  /*2de0*/  LOP3.LUT R26, R8, R0, RZ, 0x3c, !PT ;  /* 0x00000000081a7212 */ /* 0x000fe200078e3cff */
[----:B------:R-:W-:Y:S01]  /*2df0*/  @!P2 IMAD R0, R219, 0x30, RZ ;  /* 0x00000030db00a824 */ /* 0x000fe200078e02ff */
[----:B------:R-:W-:Y:S01]  /*2e00*/  @!P3 LEA.HI.X R7, R4, R11, R5, 0x1, P4 ;  /* 0x0000000b0407b211 */ /* 0x000fe200020f0c05 */
[----:B------:R-:W-:Y:S01]  /*2e10*/  IMAD R5, R221, R73, RZ ;  /* 0x00000049dd057224 */ /* 0x000fe200078e02ff */
[----:B-1----:R-:W-:Y:S01]  /*2e20*/  @!P2 LEA R4, P4, R2, R12, 0x1 ;  /* 0x0000000c0204a211 */ /* 0x002fe200078808ff */
[----:B------:R-:W-:Y:S02]  /*2e30*/  @!P2 IMAD.IADD R3, R3, 0x1, R0 ;  /* 0x000000010303a824 */ /* 0x000fe400078e0200 */
[----:B------:R-:W-:Y:S01]  /*2e40*/  IMAD R10, R18, R220, R5 ;  /* 0x000000dc120a7224 */ /* 0x000fe200078e0205 */
[----:B------:R1:W-:Y:S01]  /*2e50*/  @!P3 LDGSTS.E.BYPASS.LTC128B.128 [R9+0x5000], desc[UR12][R6.64] ;  /* 0x050000000609bfae */ /* 0x0003e2000b901d4c */
[----:B------:R-:W-:Y:S01]  /*2e60*/  @!P2 IMAD R8, R20, 0x2, R15 ;  /* 0x000000021408a824 */ /* 0x000fe200078e020f */
[----:B------:R-:W-:Y:S01]  /*2e70*/  @!P2 LEA.HI.X R5, R2, R13, R3, 0x1, P4 ;  /* 0x0000000d0205a211 */ /* 0x000fe200020f0c03 */
[----:B------:R-:W-:Y:S01]  /*2e80*/  IMAD R0, R27, UR6, RZ ;  /* 0x000000061b007c24 */ /* 0x000fe2000f8e02ff */
[----:B------:R-:W2:Y:S01]  /*2e90*/  @!P5 LDC.64 R18, c[0x0][0x220] ;  /* 0x00008800ff12db82 */ /* 0x000ea20000000a00 */
[----:B------:R-:W-:-:S02]  /*2ea0*/  @!P0 IMAD R11, R239, 0x30, RZ ;  /* 0x00000030ef0b8824 */ /* 0x000fc400078e02ff */
[----:B------:R4:W-:Y:S01]  /*2eb0*/  @!P2 LDGSTS.E.BYPASS.LTC128B.128 [R8+0x5800], desc[UR12][R4.64] ;  /* 0x058000000408afae */ /* 0x0009e2000b901d4c */
[----:B------:R-:W-:Y:S02]  /*2ec0*/  IMAD R2, R21, UR7, R0 ;  /* 0x0000000715027c24 */ /* 0x000fe4000f8e0200 */
[----:B------:R-:W-:Y:S01]  /*2ed0*/  IMAD.SHL.U32 R0, R28, 0x40, RZ ;  /* 0x000000401c007824 */ /* 0x000fe200078e00ff */
[----:B------:R-:W0:Y:S01]  /*2ee0*/  LDGDEPBAR ;  /* 0x00000000000079af */ /* 0x000e220000000000 */
[----:B------:R-:W-:Y:S01]  /*2ef0*/  IMAD.IADD R245, R23, 0x1, R2 ;  /* 0x0000000117f57824 */ /* 0x000fe200078e0202 */
[----:B------:R-:W5:Y:S02]  /*2f00*/  @!P1 LDC.64 R20, c[0x0][0x220] ;  /* 0x00008800ff149b82 */ /* 0x000f640000000a00 */
[----:B------:R-:W-:Y:S01]  /*2f10*/  LOP3.LUT R0, R0, 0x1c0, RZ, 0xc0, !PT ;  /* 0x000001c000007812 */ /* 0x000fe200078ec0ff */
[----:B------:R-:W-:-:S04]  /*2f20*/  IMAD.WIDE.U32 R2, R73, R220, R244 ;  /* 0x000000dc49027225 */ /* 0x000fc800078e00f4 */
[----:B------:R-:W-:Y:S01]  /*2f30*/  IMAD.IADD R3, R3, 0x1, R10 ;  /* 0x0000000103037824 */ /* 0x000fe200078e020a */
[----:B------:R-:W5:Y:S01]  /*2f40*/  @!P0 LDC.64 R14, c[0x0][0x220] ;  /* 0x00008800ff0e8b82 */ /* 0x000f620000000a00 */
[----:B-1----:R-:W-:-:S05]  /*2f50*/  IMAD.SHL.U32 R6, R25, 0x8, RZ ;  /* 0x0000000819067824 */ /* 0x002fca00078e00ff */
[----:B------:R-:W-:Y:S01]  /*2f60*/  LOP3.LUT R7, R0, 0x8, R6, 0xf8, !PT ;  /* 0x0000000800077812 */ /* 0x000fe200078ef806 */
[----:B----4-:R-:W-:Y:S01]  /*2f70*/  IMAD.WIDE.U32 R4, R238, 0x20, RZ ;  /* 0x00000020ee047825 */ /* 0x010fe200078e00ff */
[----:B------:R-:W-:-:S04]  /*2f80*/  DEPBAR.LE SB0, 0x0 ;  /* 0x000080000000791a */ /* 0x000fc80000000000 */
[----:B------:R-:W-:Y:S01]  /*2f90*/  BAR.SYNC.DEFER_BLOCKING 0x0 ;  /* 0x0000000000007b1d */ /* 0x000fe20000010000 */
[----:B------:R-:W-:Y:S01]  /*2fa0*/  IMAD.SHL.U32 R8, R239, 0x20, RZ ;  /* 0x00000020ef087824 */ /* 0x000fe200078e00ff */
[----:B------:R-:W-:Y:S01]  /*2fb0*/  SHF.R.U32.HI R6, RZ, 0x3, R0 ;  /* 0x00000003ff067819 */ /* 0x000fe20000011600 */
[----:B------:R-:W-:Y:S01]  /*2fc0*/  IMAD R0, R25, 0x200, R26 ;  /* 0x0000020019007824 */ /* 0x000fe200078e021a */
[----:B------:R-:W-:Y:S01]  /*2fd0*/  @!P1 IADD3 R10, P2, R2, R4, RZ ;  /* 0x00000004020a9210 */ /* 0x000fe20007f5e0ff */
[----:B------:R-:W-:Y:S01]  /*2fe0*/  IMAD.SHL.U32 R4, R24, 0x40, RZ ;  /* 0x0000004018047824 */ /* 0x000fe200078e00ff */
[----:B------:R-:W-:Y:S02]  /*2ff0*/  LOP3.LUT R168, R7, R6, RZ, 0x3c, !PT ;  /* 0x0000000607a87212 */ /* 0x000fe400078e3cff */
[----:B------:R-:W-:Y:S02]  /*3000*/  @!P1 IADD3.X R12, R3, R5, R8, P2, !PT ;  /* 0x00000005030c9210 */ /* 0x000fe400017fe408 */
[----:B---3--:R-:W-:-:S02]  /*3010*/  @!P6 LEA R6, P2, R2, R16, 0x1 ;  /* 0x000000100206e211 */ /* 0x008fc400078408ff */
[----:B------:R-:W-:Y:S02]  /*3020*/  LOP3.LUT R166, R4, 0xfffffe00, RZ, 0xc0, !PT ;  /* 0xfffffe0004a67812 */ /* 0x000fe400078ec0ff */
[----:B------:R-:W-:Y:S02]  /*3030*/  @!P6 LEA.HI.X R7, R2, R17, R3, 0x1, P2 ;  /* 0x000000110207e211 */ /* 0x000fe400010f0c03 */
[----:B------:R-:W-:Y:S02]  /*3040*/  @!P5 LEA R5, P2, R238, R2, 0x4 ;  /* 0x00000002ee05d211 */ /* 0x000fe400078420ff */
[----:B------:R-:W-:Y:S01]  /*3050*/  LEA R192, R0, UR4, 0x1 ;  /* 0x0000000400c07c11 */ /* 0x000fe2000f8e08ff */
[----:B------:R-:W-:Y:S01]  /*3060*/  IMAD.MOV.U32 R0, RZ, RZ, 0x20 ;  /* 0x00000020ff007424 */ /* 0x000fe200078e00ff */
[C---:B------:R-:W-:Y:S01]  /*3070*/  @!P5 LEA.HI.X R9, R238.reuse, R3, R239, 0x4, P2 ;  /* 0x00000003ee09d211 */ /* 0x040fe200010f24ef */
[----:B------:R-:W-:Y:S01]  /*3080*/  @!P0 IMAD.WIDE.U32 R2, R238, 0x30, R2 ;  /* 0x00000030ee028825 */ /* 0x000fe200078e0002 */
[----:B--2---:R-:W-:-:S02]  /*3090*/  @!P5 LEA R4, P3, R5, R18, 0x1 ;  /* 0x000000120504d211 */ /* 0x004fc400078608ff */
[C---:B-----5:R-:W-:Y:S01]  /*30a0*/  @!P1 LEA R8, P2, R10.reuse, R20, 0x1 ;  /* 0x000000140a089211 */ /* 0x060fe200078408ff */
        /* <DEDUP_REMOVED lines=8> */
[----:B------:R-:W-:Y:S02]  /*3130*/  IMAD R10, R156, 0x400, R166 ;  /* 0x000004009c0a7824 */ /* 0x000fe400078e02a6 */
[C---:B------:R-:W-:Y:S01]  /*3140*/  VIADD R12, R192.reuse, 0x4000 ;  /* 0x00004000c00c7836 */ /* 0x040fe20000000000 */
[----:B------:R-:W-:Y:S01]  /*3150*/  @P5 STS.128 [R216+0x6800], RZ ;  /* 0x006800ffd8005388 */ /* 0x000fe20000000c00 */
[----:B------:R-:W-:-:S03]  /*3160*/  VIADD R203, R192, 0x4040 ;  /* 0x00004040c0cb7836 */ /* 0x000fc60000000000 */
        /* <DEDUP_REMOVED lines=23> */
[----:B--2---:R-:W2:Y:S01]  /*32e0*/  LDSM.16.M88.4 R8, [R199] ;  /* 0x00000000c708783b */ /* 0x004ea20000000200 */
[----:B------:R-:W-:Y:S01]  /*32f0*/  R2P PR, R45, 0x6 ;  /* 0x000000062d007804 */ /* 0x000fe20000000000 */
[----:B------:R-:W-:-:S02]  /*3300*/  IMAD R200, R3, 0x2, R199 ;  /* 0x0000000203c87824 */ /* 0x000fc400078e02c7 */
[----:B------:R-:W-:Y:S01]  /*3310*/  IMAD R202, R2, 0x2, R199 ;  /* 0x0000000202ca7824 */ /* 0x000fe200078e02c7 */
[----:B------:R-:W3:Y:S01]  /*3320*/  LDSM.16.M88.4 R40, [R192+0x4800] ;  /* 0x00480000c028783b */ /* 0x000ee20000000200 */
[----:B------:R-:W-:Y:S01]  /*3330*/  SEL R0, R0, 0xffffffe0, !P1 ;  /* 0xffffffe000007807 */ /* 0x000fe20004800000 */
[----:B------:R-:W-:Y:S02]  /*3340*/  IMAD R201, R2, 0x2, R200 ;  /* 0x0000000202c97824 */ /* 0x000fe400078e02c8 */
[----:B------:R-:W-:Y:S02]  /*3350*/  LDSM.16.M88.4 R16, [R202] ;  /* 0x00000000ca10783b */ /* 0x000fe40000000200 */
[----:B------:R-:W-:Y:S02]  /*3360*/  IMAD.IADD R198, R192, 0x1, R0 ;  /* 0x00000001c0c67824 */ /* 0x000fe400078e0200 */
[----:B------:R-:W4:Y:S01]  /*3370*/  LDSM.16.M88.4 R36, [R192+0x5000] ;  /* 0x00500000c024783b */ /* 0x000f220000000200 */
[----:B------:R-:W-:-:S03]  /*3380*/  @P2 VIADD R203, R12, 0xffffffc0 ;  /* 0xffffffc00ccb2836 */ /* 0x000fc60000000000 */
[----:B------:R-:W5:Y:S01]  /*3390*/  LDSM.16.M88.4 R56, [R198+0x4000] ;  /* 0x00400000c638783b */ /* 0x000f620000000200 */
[----:B------:R-:W-:-:S03]  /*33a0*/  IMAD.IADD R197, R0, 0x1, R203 ;  /* 0x0000000100c57824 */ /* 0x000fc600078e02cb */
[----:B-1----:R-:W1:Y:S04]  /*33b0*/  LDSM.16.M88.4 R4, [R199+0x2000] ;  /* 0x00200000c704783b */ /* 0x002e680000000200 */
[----:B------:R-:W1:Y:S04]  /*33c0*/  LDSM.16.M88.4 R64, [R198+0x4800] ;  /* 0x00480000c640783b */ /* 0x000e680000000200 */
[----:B------:R-:W-:Y:S04]  /*33d0*/  LDSM.16.M88.4 R84, [R203] ;  /* 0x00000000cb54783b */ /* 0x000fe80000000200 */
[----:B------:R-:W1:Y:S04]  /*33e0*/  LDSM.16.M88.4 R28, [R200] ;  /* 0x00000000c81c783b */ /* 0x000e680000000200 */
[----:B------:R-:W1:Y:S01]  /*33f0*/  LDSM.16.M88.4 R32, [R192+0x5800] ;  /* 0x00580000c020783b */ /* 0x000e620000000200 */
[C---:B--2---:R-:W-:Y:S03]  /*3400*/  HMMA.16816.F32.BF16 R24, R8.reuse, R20, RZ ;  /* 0x000000140818723c */ /* 0x044fe600000418ff */
[----:B------:R-:W2:Y:S04]  /*3410*/  LDSM.16.M88.4 R80, [R198+0x5000] ;  /* 0x00500000c650783b */ /* 0x000ea80000000200 */
[----:B------:R-:W2:Y:S01]  /*3420*/  LDSM.16.M88.4 R100, [R203+0x800] ;  /* 0x00080000cb64783b */ /* 0x000ea20000000200 */
[C---:B---3--:R-:W-:Y:S03]  /*3430*/  HMMA.16816.F32.BF16 R48, R8.reuse, R40, RZ ;  /* 0x000000280830723c */ /* 0x048fe600000418ff */
[----:B------:R-:W-:Y:S03]  /*3440*/  LDSM.16.M88.4 R92, [R197] ;  /* 0x00000000c55c783b */ /* 0x000fe60000000200 */
[C---:B------:R-:W-:Y:S01]  /*3450*/  HMMA.16816.F32.BF16 R116, R8.reuse, R22, RZ ;  /* 0x000000160874723c */ /* 0x040fe200000418ff */
[----:B------:R-:W-:Y:S04]  /*3460*/  LDSM.16.M88.4 R60, [R198+0x5800] ;  /* 0x00580000c63c783b */ /* 0x000fe80000000200 */
[----:B------:R-:W-:Y:S01]  /*3470*/  LDSM.16.M88.4 R112, [R203+0x1000] ;  /* 0x00100000cb70783b */ /* 0x000fe20000000200 */
[----:B----4-:R-:W-:Y:S03]  /*3480*/  HMMA.16816.F32.BF16 R52, R8, R36, RZ ;  /* 0x000000240834723c */ /* 0x010fe600000418ff */
[----:B------:R-:W-:Y:S03]  /*3490*/  LDSM.16.M88.4 R124, [R197+0x800] ;  /* 0x00080000c57c783b */ /* 0x000fe60000000200 */
[----:B-----5:R-:W-:Y:S01]  /*34a0*/  HMMA.16816.F32.BF16 R44, R16, R56, R24 ;  /* 0x00000038102c723c */ /* 0x020fe20000041818 */
[----:B------:R-:W3:Y:S04]  /*34b0*/  LDSM.16.M88.4 R24, [R201] ;  /* 0x00000000c918783b */ /* 0x000ee80000000200 */
[----:B------:R-:W4:Y:S01]  /*34c0*/  LDSM.16.M88.4 R12, [R202+0x2000] ;  /* 0x00200000ca0c783b */ /* 0x000f220000000200 */
[C---:B-1----:R-:W-:Y:S03]  /*34d0*/  HMMA.16816.F32.BF16 R76, R4.reuse, R20, RZ ;  /* 0x00000014044c723c */ /* 0x042fe600000418ff */
[----:B------:R-:W1:Y:S03]  /*34e0*/  LDSM.16.M88.4 R104, [R203+0x1800] ;  /* 0x00180000cb68783b */ /* 0x000e660000000200 */
[----:B------:R-:W-:Y:S01]  /*34f0*/  HMMA.16816.F32.BF16 R108, R4, R22, RZ ;  /* 0x00000016046c723c */ /* 0x000fe200000418ff */
[----:B------:R-:W5:Y:S04]  /*3500*/  LDSM.16.M88.4 R136, [R197+0x1000] ;  /* 0x00100000c588783b */ /* 0x000f680000000200 */
[----:B------:R-:W5:Y:S01]  /*3510*/  LDSM.16.M88.4 R144, [R197+0x1800] ;  /* 0x00180000c590783b */ /* 0x000f620000000200 */
[----:B------:R-:W-:Y:S03]  /*3520*/  HMMA.16816.F32.BF16 R20, R16, R64, R48 ;  /* 0x000000401014723c */ /* 0x000fe60000041830 */
[----:B------:R-:W0:Y:S03]  /*3530*/  LDGDEPBAR ;  /* 0x00000000000079af */ /* 0x000e260000000000 */
[----:B------:R-:W-:Y:S06]  /*3540*/  HMMA.16816.F32.BF16 R44, R28, R84, R44 ;  /* 0x000000541c2c723c */ /* 0x000fec000004182c */
[C---:B------:R-:W-:Y:S06]  /*3550*/  HMMA.16816.F32.BF16 R96, R4.reuse, R36, RZ ;  /* 0x000000240460723c */ /* 0x040fec00000418ff */
[-C--:B------:R-:W-:Y:S06]  /*3560*/  HMMA.16816.F32.BF16 R128, R4, R38.reuse, RZ ;  /* 0x000000260480723c */ /* 0x080fec00000418ff */
[C---:B------:R-:W-:Y:S06]  /*3570*/  HMMA.16816.F32.BF16 R152, R8.reuse, R38, RZ ;  /* 0x000000260898723c */ /* 0x040fec00000418ff */
[C---:B------:R-:W-:Y:S06]  /*3580*/  HMMA.16816.F32.BF16 R140, R8.reuse, R42, RZ ;  /* 0x0000002a088c723c */ /* 0x040fec00000418ff */
[C---:B------:R-:W-:Y:S06]  /*3590*/  HMMA.16816.F32.BF16 R36, R8.reuse, R32, RZ ;  /* 0x000000200824723c */ /* 0x040fec00000418ff */
[----:B------:R-:W-:Y:S06]  /*35a0*/  HMMA.16816.F32.BF16 R148, R8, R34, RZ ;  /* 0x000000220894723c */ /* 0x000fec00000418ff */
[----:B--2---:R-:W-:Y:S06]  /*35b0*/  HMMA.16816.F32.BF16 R8, R16, R80, R52 ;  /* 0x000000501008723c */ /* 0x004fec0000041834 */
[----:B------:R-:W-:Y:S06]  /*35c0*/  HMMA.16816.F32.BF16 R20, R28, R100, R20 ;  /* 0x000000641c14723c */ /* 0x000fec0000041814 */
[C---:B------:R-:W-:Y:S06]  /*35d0*/  HMMA.16816.F32.BF16 R88, R4.reuse, R32, RZ ;  /* 0x000000200458723c */ /* 0x040fec00000418ff */
[----:B------:R-:W-:Y:S06]  /*35e0*/  HMMA.16816.F32.BF16 R132, R4, R34, RZ ;  /* 0x000000220484723c */ /* 0x000fec00000418ff */
[----:B---3--:R-:W-:Y:S06]  /*35f0*/  HMMA.16816.F32.BF16 R32, R24, R92, R44 ;  /* 0x0000005c1820723c */ /* 0x008fec000004182c */
[----:B------:R-:W-:Y:S06]  /*3600*/  HMMA.16816.F32.BF16 R36, R16, R60, R36 ;  /* 0x0000003c1024723c */ /* 0x000fec0000041824 */
[----:B------:R-:W-:Y:S06]  /*3610*/  HMMA.16816.F32.BF16 R8, R28, R112, R8 ;  /* 0x000000701c08723c */ /* 0x000fec0000041808 */
[C---:B------:R-:W-:Y:S06]  /*3620*/  HMMA.16816.F32.BF16 R68, R4.reuse, R40, RZ ;  /* 0x000000280444723c */ /* 0x040fec00000418ff */
[----:B------:R-:W-:Y:S01]  /*3630*/  HMMA.16816.F32.BF16 R120, R4, R42, RZ ;  /* 0x0000002a0478723c */ /* 0x000fe200000418ff */
[----:B------:R-:W2:Y:S01]  /*3640*/  LDSM.16.M88.4 R4, [R200+0x2000] ;  /* 0x00200000c804783b */ /* 0x000ea20000000200 */
[----:B------:R-:W-:-:S04]  /*3650*/  FMUL.FTZ R0, R32, UR8 ;  /* 0x0000000820007c20 */ /* 0x000fc80008410000 */
[----:B------:R-:W-:Y:S01]  /*3660*/  HMMA.16816.F32.BF16 R44, R24, R124, R20 ;  /* 0x0000007c182c723c */ /* 0x000fe20000041814 */
[----:B------:R3:W2:Y:S01]  /*3670*/  MUFU.TANH R162, R0 ;  /* 0x0000000000a27308 */ /* 0x0006a20000002400 */
[----:B------:R-:W2:Y:S01]  /*3680*/  LDSM.16.M88.4 R20, [R201+0x2000] ;  /* 0x00200000c914783b */ /* 0x000ea20000000200 */
[----:B------:R-:W-:-:S04]  /*3690*/  DEPBAR.LE SB0, 0x0 ;  /* 0x000080000000791a */ /* 0x000fc80000000000 */
[----:B----4-:R-:W-:Y:S06]  /*36a0*/  HMMA.16816.F32.BF16 R48, R12, R56, R76 ;  /* 0x000000380c30723c */ /* 0x010fec000004184c */
[----:B-1----:R-:W-:Y:S01]  /*36b0*/  HMMA.16816.F32.BF16 R40, R28, R104, R36 ;  /* 0x000000681c28723c */ /* 0x002fe20000041824 */
[----:B---3--:R-:W-:-:S05]  /*36c0*/  FMUL.FTZ R0, R33, UR8 ;  /* 0x0000000821007c20 */ /* 0x008fca0008410000 */
[----:B-----5:R-:W-:Y:S01]  /*36d0*/  HMMA.16816.F32.BF16 R8, R24, R136, R8 ;  /* 0x000000881808723c */ /* 0x020fe20000041808 */
[----:B------:R1:W-:Y:S05]  /*36e0*/  MUFU.TANH R161, R0 ;  /* 0x0000000000a17308 */ /* 0x0003ea0000002400 */
[----:B------:R-:W-:Y:S06]  /*36f0*/  HMMA.16816.F32.BF16 R36, R16, R58, R116 ;  /* 0x0000003a1024723c */ /* 0x000fec0000041874 */
[----:B------:R-:W-:Y:S06]  /*3700*/  HMMA.16816.F32.BF16 R76, R12, R64, R68 ;  /* 0x000000400c4c723c */ /* 0x000fec0000041844 */
[----:B------:R-:W-:Y:S01]  /*3710*/  HMMA.16816.F32.BF16 R40, R24, R144, R40 ;  /* 0x000000901828723c */ /* 0x000fe20000041828 */
[----:B-1----:R-:W-:-:S04]  /*3720*/  FMUL.FTZ R0, R34, UR8 ;  /* 0x0000000822007c20 */ /* 0x002fc80008410000 */
[----:B------:R1:W3:Y:S01]  /*3730*/  MUFU.TANH R159, R0 ;  /* 0x00000000009f7308 */ /* 0x0002e20000002400 */
[C---:B------:R-:W-:Y:S06]  /*3740*/  HMMA.16816.F32.BF16 R68, R12.reuse, R82, R128 ;  /* 0x000000520c44723c */ /* 0x040fec0000041880 */
[C---:B------:R-:W-:Y:S06]  /*3750*/  HMMA.16816.F32.BF16 R96, R12.reuse, R80, R96 ;  /* 0x000000500c60723c */ /* 0x040fec0000041860 */
[----:B------:R-:W-:Y:S01]  /*3760*/  HMMA.16816.F32.BF16 R88, R12, R60, R88 ;  /* 0x0000003c0c58723c */ /* 0x000fe20000041858 */
[----:B-1----:R-:W-:-:S05]  /*3770*/  FMUL.FTZ R0, R35, UR8 ;  /* 0x0000000823007c20 */ /* 0x002fca0008410000 */
[----:B--2---:R-:W-:Y:S01]  /*3780*/  HMMA.16816.F32.BF16 R32, R4, R84, R48 ;  /* 0x000000540420723c */ /* 0x004fe20000041830 */
[----:B------:R1:W-:Y:S05]  /*3790*/  MUFU.TANH R160, R0 ;  /* 0x0000000000a07308 */ /* 0x0003ea0000002400 */
[C---:B------:R-:W-:Y:S06]  /*37a0*/  HMMA.16816.F32.BF16 R48, R12.reuse, R58, R108 ;  /* 0x0000003a0c30723c */ /* 0x040fec000004186c */
[C---:B------:R-:W-:Y:S06]  /*37b0*/  HMMA.16816.F32.BF16 R52, R12.reuse, R66, R120 ;  /* 0x000000420c34723c */ /* 0x040fec0000041878 */
[----:B------:R-:W-:Y:S01]  /*37c0*/  HMMA.16816.F32.BF16 R56, R12, R62, R132 ;  /* 0x0000003e0c38723c */ /* 0x000fe20000041884 */
[----:B-1----:R-:W-:-:S04]  /*37d0*/  FMUL.FTZ R0, R44, UR8 ;  /* 0x000000082c007c20 */ /* 0x002fc80008410000 */
[----:B------:R1:W-:Y:S01]  /*37e0*/  MUFU.TANH R165, R0 ;  /* 0x0000000000a57308 */ /* 0x0003e20000002400 */
[----:B------:R-:W-:Y:S06]  /*37f0*/  HMMA.16816.F32.BF16 R12, R4, R100, R76 ;  /* 0x00000064040c723c */ /* 0x000fec000004184c */
[C---:B------:R-:W-:Y:S06]  /*3800*/  HMMA.16816.F32.BF16 R80, R16.reuse, R82, R152 ;  /* 0x000000521050723c */ /* 0x040fec0000041898 */
[----:B------:R-:W-:Y:S01]  /*3810*/  HMMA.16816.F32.BF16 R60, R16, R62, R148 ;  /* 0x0000003e103c723c */ /* 0x000fe20000041894 */
[----:B-1----:R-:W-:-:S05]  /*3820*/  FMUL.FTZ R0, R45, UR8 ;  /* 0x000000082d007c20 */ /* 0x002fca0008410000 */
[----:B------:R-:W-:Y:S01]  /*3830*/  HMMA.16816.F32.BF16 R52, R4, R102, R52 ;  /* 0x000000660434723c */ /* 0x000fe20000041834 */
[----:B------:R1:W-:Y:S02]  /*3840*/  MUFU.TANH R167, R0 ;  /* 0x0000000000a77308 */ /* 0x0003e40000002400 */
[----:B-1----:R-:W-:-:S06]  /*3850*/  FMUL.FTZ R0, R46, UR8 ;  /* 0x000000082e007c20 */ /* 0x002fcc0008410000 */
[----:B------:R1:W-:Y:S02]  /*3860*/  MUFU.TANH R163, R0 ;  /* 0x0000000000a37308 */ /* 0x0003e40000002400 */
[----:B-1----:R-:W-:Y:S02]  /*3870*/  FMUL.FTZ R0, R47, UR8 ;  /* 0x000000082f007c20 */ /* 0x002fe40008410000 */
[----:B------:R-:W-:Y:S04]  /*3880*/  HMMA.16816.F32.BF16 R44, R20, R92, R32 ;  /* 0x0000005c142c723c */ /* 0x000fe80000041820 */
[----:B------:R1:W-:Y:S02]  /*3890*/  MUFU.TANH R164, R0 ;  /* 0x0000000000a47308 */ /* 0x0003e40000002400 */
[C---:B------:R-:W-:Y:S06]  /*38a0*/  HMMA.16816.F32.BF16 R32, R4.reuse, R86, R48 ;  /* 0x000000560420723c */ /* 0x040fec0000041830 */
[----:B------:R-:W-:Y:S01]  /*38b0*/  HMMA.16816.F32.BF16 R48, R4, R112, R96 ;  /* 0x000000700430723c */ /* 0x000fe20000041860 */
[----:B-1----:R-:W-:-:S04]  /*38c0*/  FMUL.FTZ R0, R8, UR8 ;  /* 0x0000000808007c20 */ /* 0x002fc80008410000 */
[----:B------:R1:W-:-:S13]  /*38d0*/  MUFU.TANH R117, R0 ;  /* 0x0000000000757308 */ /* 0x0003da0000002400 */
[----:B------:R-:W-:Y:S01]  /*38e0*/  HMMA.16816.F32.BF16 R32, R20, R94, R32 ;  /* 0x0000005e1420723c */ /* 0x000fe20000041820 */
[----:B-1----:R-:W-:-:S04]  /*38f0*/  FMUL.FTZ R0, R9, UR8 ;  /* 0x0000000809007c20 */ /* 0x002fc80008410000 */
[----:B------:R1:W-:-:S15]  /*3900*/  MUFU.TANH R116, R0 ;  /* 0x0000000000747308 */ /* 0x0003de0000002400 */
[----:B------:R-:W-:-:S04]  /*3910*/  NOP ;  /* 0x0000000000007918 */ /* 0x000fc80000000000 */
[----:B------:R-:W-:-:S04]  /*3920*/  FMUL.FTZ R32, R32, UR8 ;  /* 0x0000000820207c20 */ /* 0x000fc80008410000 */
[----:B------:R-:W-:Y:S01]  /*3930*/  MUFU.TANH R78, R32 ;  /* 0x00000020004e7308 */ /* 0x000fe20000002400 */
[----:B-1----:R-:W-:-:S07]  /*3940*/  FMUL.FTZ R0, R10, UR8 ;  /* 0x000000080a007c20 */ /* 0x002fce0008410000 */
[----:B------:R1:W-:Y:S02]  /*3950*/  MUFU.TANH R119, R0 ;  /* 0x0000000000777308 */ /* 0x0003e40000002400 */
[----:B-1----:R-:W-:Y:S02]  /*3960*/  FMUL.FTZ R0, R11, UR8 ;  /* 0x000000080b007c20 */ /* 0x002fe40008410000 */
[----:B------:R-:W-:Y:S04]  /*3970*/  HMMA.16816.F32.BF16 R8, R28, R86, R36 ;  /* 0x000000561c08723c */ /* 0x000fe80000041824 */
[----:B------:R1:W-:Y:S02]  /*3980*/  MUFU.TANH R118, R0 ;  /* 0x0000000000767308 */ /* 0x0003e40000002400 */
[----:B------:R-:W-:Y:S06]  /*3990*/  HMMA.16816.F32.BF16 R36, R16, R66, R140 ;  /* 0x000000421024723c */ /* 0x000fec000004188c */
[----:B------:R-:W-:Y:S06]  /*39a0*/  HMMA.16816.F32.BF16 R16, R20, R124, R12 ;  /* 0x0000007c1410723c */ /* 0x000fec000004180c */
[----:B------:R-:W-:Y:S01]  /*39b0*/  HMMA.16816.F32.BF16 R64, R4, R104, R88 ;  /* 0x000000680440723c */ /* 0x000fe20000041858 */
[----:B-1----:R-:W-:Y:S01]  /*39c0*/  FMUL.FTZ R0, R40, UR8 ;  /* 0x0000000828007c20 */ /* 0x002fe20008410000 */
[----:B------:R-:W-:-:S03]  /*39d0*/  FMUL.FTZ R15, R33, UR8 ;  /* 0x00000008210f7c20 */ /* 0x000fc60008410000 */
[----:B------:R1:W-:Y:S01]  /*39e0*/  MUFU.TANH R111, R0 ;  /* 0x00000000006f7308 */ /* 0x0003e20000002400 */
[----:B------:R-:W-:Y:S06]  /*39f0*/  HMMA.16816.F32.BF16 R8, R24, R94, R8 ;  /* 0x0000005e1808723c */ /* 0x000fec0000041808 */
[----:B------:R-:W-:Y:S01]  /*3a00*/  HMMA.16816.F32.BF16 R36, R28, R102, R36 ;  /* 0x000000661c24723c */ /* 0x000fe20000041824 */
[----:B------:R2:W-:Y:S01]  /*3a10*/  MUFU.TANH R86, R15 ;  /* 0x0000000f00567308 */ /* 0x0005e20000002400 */
[----:B-1----:R-:W-:-:S07]  /*3a20*/  FMUL.FTZ R0, R41, UR8 ;  /* 0x0000000829007c20 */ /* 0x002fce0008410000 */
[----:B------:R1:W-:Y:S09]  /*3a30*/  MUFU.TANH R110, R0 ;  /* 0x00000000006e7308 */ /* 0x0003f20000002400 */
[----:B------:R-:W-:Y:S01]  /*3a40*/  FMUL.FTZ R10, R10, UR8 ;  /* 0x000000080a0a7c20 */ /* 0x000fe20008410000 */
[----:B------:R-:W-:Y:S01]  /*3a50*/  FMUL.FTZ R11, R11, UR8 ;  /* 0x000000080b0b7c20 */ /* 0x000fe20008410000 */
[----:B--2---:R-:W-:Y:S01]  /*3a60*/  FMUL.FTZ R15, R34, UR8 ;  /* 0x00000008220f7c20 */ /* 0x004fe20008410000 */
[----:B------:R-:W-:Y:S01]  /*3a70*/  FMUL.FTZ R9, R9, UR8 ;  /* 0x0000000809097c20 */ /* 0x000fe20008410000 */
[----:B------:R2:W-:Y:S08]  /*3a80*/  MUFU.TANH R85, R10 ;  /* 0x0000000a00557308 */ /* 0x0005f00000002400 */
[----:B------:R-:W-:Y:S01]  /*3a90*/  MUFU.TANH R87, R11 ;  /* 0x0000000b00577308 */ /* 0x000fe20000002400 */
[----:B-1----:R-:W-:-:S07]  /*3aa0*/  FMUL.FTZ R0, R42, UR8 ;  /* 0x000000082a007c20 */ /* 0x002fce0008410000 */
[----:B------:R1:W-:Y:S01]  /*3ab0*/  MUFU.TANH R129, R0 ;  /* 0x0000000000817308 */ /* 0x0003e20000002400 */
[----:B--2---:R-:W-:-:S07]  /*3ac0*/  IMAD R10, R156, 0x10, R171 ;  /* 0x000000109c0a7824 */ /* 0x004fce00078e02ab */
[----:B------:R2:W-:Y:S01]  /*3ad0*/  MUFU.TANH R93, R9 ;  /* 0x00000009005d7308 */ /* 0x0005e20000002400 */
[----:B-1----:R-:W-:Y:S02]  /*3ae0*/  FMUL.FTZ R0, R43, UR8 ;  /* 0x000000082b007c20 */ /* 0x002fe40008410000 */
[----:B------:R-:W-:Y:S05]  /*3af0*/  HMMA.16816.F32.BF16 R40, R4, R114, R68 ;  /* 0x000000720428723c */ /* 0x000fea0000041844 */
[----:B------:R-:W-:Y:S01]  /*3b00*/  MUFU.TANH R71, R15 ;  /* 0x0000000f00477308 */ /* 0x000fe20000002400 */
[----:B--2---:R-:W-:-:S07]  /*3b10*/  IADD3 R9, R72, -R172, -R74 ;  /* 0x800000ac48097210 */ /* 0x004fce0007ffe84a */
[----:B------:R1:W-:Y:S02]  /*3b20*/  MUFU.TANH R128, R0 ;  /* 0x0000000000807308 */ /* 0x0003e40000002400 */
[----:B-1----:R-:W-:-:S06]  /*3b30*/  FMUL.FTZ R0, R44, UR8 ;  /* 0x000000082c007c20 */ /* 0x002fcc0008410000 */
[----:B------:R1:W2:Y:S02]  /*3b40*/  MUFU.TANH R108, R0 ;  /* 0x00000000006c7308 */ /* 0x0002a40000002400 */
[----:B-1----:R-:W-:-:S06]  /*3b50*/  FMUL.FTZ R0, R45, UR8 ;  /* 0x000000082d007c20 */ /* 0x002fcc0008410000 */
[----:B------:R1:W-:Y:S02]  /*3b60*/  MUFU.TANH R109, R0 ;  /* 0x00000000006d7308 */ /* 0x0003e40000002400 */
[----:B-1----:R-:W-:-:S06]  /*3b70*/  FMUL.FTZ R0, R46, UR8 ;  /* 0x000000082e007c20 */ /* 0x002fcc0008410000 */
[----:B------:R1:W4:Y:S02]  /*3b80*/  MUFU.TANH R75, R0 ;  /* 0x00000000004b7308 */ /* 0x0003240000002400 */
[----:B-1----:R-:W-:Y:S02]  /*3b90*/  FMUL.FTZ R0, R47, UR8 ;  /* 0x000000082f007c20 */ /* 0x002fe40008410000 */
[----:B------:R-:W-:Y:S04]  /*3ba0*/  HMMA.16816.F32.BF16 R44, R4, R106, R56 ;  /* 0x0000006a042c723c */ /* 0x000fe80000041838 */
[----:B------:R1:W5:Y:S03]  /*3bb0*/  MUFU.TANH R100, R0 ;  /* 0x0000000000647308 */ /* 0x0003660000002400 */
[----:B------:R-:W-:-:S02]  /*3bc0*/  FMUL.FTZ R5, R35, UR8 ;  /* 0x0000000823057c20 */ /* 0x000fc40008410000 */
[----:B------:R-:W-:Y:S03]  /*3bd0*/  HMMA.16816.F32.BF16 R32, R28, R114, R80 ;  /* 0x000000721c20723c */ /* 0x000fe60000041850 */
[----:B------:R3:W-:Y:S01]  /*3be0*/  MUFU.TANH R77, R5 ;  /* 0x00000005004d7308 */ /* 0x0007e20000002400 */
[----:B-1----:R-:W-:-:S07]  /*3bf0*/  FMUL.FTZ R0, R8, UR8 ;  /* 0x0000000808007c20 */ /* 0x002fce0008410000 */
[----:B------:R1:W5:Y:S04]  /*3c00*/  MUFU.TANH R92, R0 ;  /* 0x00000000005c7308 */ /* 0x0003680000002400 */
[----:B------:R-:W-:Y:S01]  /*3c10*/  HMMA.16816.F32.BF16 R44, R20, R146, R44 ;  /* 0x00000092142c723c */ /* 0x000fe2000004182c */
[----:B---3--:R-:W-:-:S04]  /*3c20*/  FMUL.FTZ R5, R16, UR8 ;  /* 0x0000000810057c20 */ /* 0x008fc80008410000 */
[----:B------:R3:W5:Y:S01]  /*3c30*/  MUFU.TANH R80, R5 ;  /* 0x0000000500507308 */ /* 0x0007620000002400 */
[----:B-1----:R-:W-:-:S05]  /*3c40*/  LOP3.LUT R0, R169, 0xffffffe0, RZ, 0xc0, !PT ;  /* 0xffffffe0a9007812 */ /* 0x002fca00078ec0ff */
[C---:B------:R-:W-:Y:S02]  /*3c50*/  IMAD.IADD R0, R170.reuse, 0x1, -R0 ;  /* 0x00000001aa007824 */ /* 0x040fe400078e0a00 */
[----:B------:R-:W-:Y:S02]  /*3c60*/  IMAD.SHL.U32 R170, R170, 0x2, RZ ;  /* 0x00000002aaaa7824 */ /* 0x000fe400078e00ff */
[----:B---3--:R-:W-:Y:S01]  /*3c70*/  FMUL.FTZ R5, R17, UR8 ;  /* 0x0000000811057c20 */ /* 0x008fe20008410000 */
[----:B------:R-:W-:Y:S02]  /*3c80*/  SHF.R.S32.HI R8, RZ, 0x1f, R0 ;  /* 0x0000001fff087819 */ /* 0x000fe40000011400 */
[----:B------:R-:W-:Y:S02]  /*3c90*/  LOP3.LUT R249, R170, 0x6, RZ, 0xc0, !PT ;  /* 0x00000006aaf97812 */ /* 0x000fe400078ec0ff */
[----:B------:R-:W-:Y:S02]  /*3ca0*/  LEA.HI R8, R8, R0, RZ, 0x2 ;  /* 0x0000000008087211 */ /* 0x000fe400078f10ff */
[----:B------:R-:W-:-:S02]  /*3cb0*/  IADD3 R0, R72, 0x1, -R74 ;  /* 0x0000000148007810 */ /* 0x000fc40007ffe84a */
[----:B------:R-:W-:Y:S01]  /*3cc0*/  SHF.R.S32.HI R174, RZ, 0x2, R8 ;  /* 0x00000002ffae7819 */ /* 0x000fe20000011408 */
[----:B------:R1:W-:Y:S02]  /*3cd0*/  MUFU.TANH R74, R5 ;  /* 0x00000005004a7308 */ /* 0x0003e40000002400 */
[----:B------:R-:W-:Y:S02]  /*3ce0*/  IMAD.IADD R11, R0, 0x1, R173 ;  /* 0x00000001000b7824 */ /* 0x000fe400078e02ad */
[----:B------:R-:W-:Y:S01]  /*3cf0*/  IMAD.IADD R8, R174, 0x1, R10 ;  /* 0x00000001ae087824 */ /* 0x000fe200078e020a */
[----:B------:R3:W-:Y:S01]  /*3d00*/  STL [R1+0x58], R174 ;  /* 0x000058ae01007387 */ /* 0x0007e20000100800 */
[----:B------:R-:W-:Y:S02]  /*3d10*/  IMAD R0, R73, 0x40, R249 ;  /* 0x0000004049007824 */ /* 0x000fe400078e02f9 */
[----:B------:R-:W-:Y:S01]  /*3d20*/  VIADD R10, R8, 0x8 ;  /* 0x00000008080a7836 */ /* 0x000fe20000000000 */
[C-C-:B------:R-:W-:Y:S01]  /*3d30*/  IADD3 R12, R11.reuse, 0x8, R8.reuse ;  /* 0x000000080b0c7810 */ /* 0x140fe20007ffe008 */
[----:B------:R-:W-:Y:S01]  /*3d40*/  VIADD R4, R0, 0x1 ;  /* 0x0000000100047836 */ /* 0x000fe20000000000 */
[----:B------:R-:W-:-:S02]  /*3d50*/  IADD3 R14, R11, 0x40, R8 ;  /* 0x000000400b0e7810 */ /* 0x000fc40007ffe008 */
[----:B------:R-:W-:Y:S02]  /*3d60*/  IADD3 R13, R11, 0x48, R8 ;  /* 0x000000480b0d7810 */ /* 0x000fe40007ffe008 */
[-C--:B------:R-:W-:Y:S02]  /*3d70*/  VIMNMX R213, R12, R72.reuse, PT ;  /* 0x000000480cd57248 */ /* 0x080fe40003fe0100 */
[-C--:B------:R-:W-:Y:S01]  /*3d80*/  VIMNMX R212, R14, R72.reuse, PT ;  /* 0x000000480ed47248 */ /* 0x080fe20003fe0100 */
[----:B-1----:R-:W-:Y:S01]  /*3d90*/  FMUL.FTZ R5, R18, UR8 ;  /* 0x0000000812057c20 */ /* 0x002fe20008410000 */
[----:B------:R-:W-:Y:S02]  /*3da0*/  VIMNMX R211, R13, R72, PT ;  /* 0x000000480dd37248 */ /* 0x000fe40003fe0100 */
[----:B------:R-:W-:Y:S01]  /*3db0*/  HMMA.16816.F32.BF16 R12, R24, R126, R36 ;  /* 0x0000007e180c723c */ /* 0x000fe20000041824 */
[-C--:B------:R-:W-:Y:S01]  /*3dc0*/  VIADDMNMX R214, R11, R8.reuse, R72, PT ;  /* 0x000000080bd67246 */ /* 0x080fe20003800148 */
[C---:B------:R-:W-:Y:S01]  /*3dd0*/  VIADD R11, R8.reuse, 0x40 ;  /* 0x00000040080b7836 */ /* 0x040fe20000000000 */
[C---:B------:R-:W-:Y:S01]  /*3de0*/  VIADDMNMX R210, R9.reuse, R8, RZ, !PT ;  /* 0x0000000809d27246 */ /* 0x040fe200078001ff */
[----:B------:R-:W-:Y:S01]  /*3df0*/  VIADD R8, R8, 0x48 ;  /* 0x0000004808087836 */ /* 0x000fe20000000000 */
[----:B------:R-:W-:Y:S01]  /*3e00*/  VIADDMNMX R209, R9, R10, RZ, !PT ;  /* 0x0000000a09d17246 */ /* 0x000fe200078001ff */
[----:B------:R1:W3:Y:S01]  /*3e10*/  MUFU.TANH R58, R5 ;  /* 0x00000005003a7308 */ /* 0x0002e20000002400 */
[C---:B------:R-:W-:Y:S01]  /*3e20*/  ISETP.GE.AND P4, PT, R0.reuse, R214, PT ;  /* 0x000000d60000720c */ /* 0x040fe20003f86270 */
[----:B------:R-:W-:Y:S01]  /*3e30*/  HMMA.16816.F32.BF16 R36, R28, R106, R60 ;  /* 0x0000006a1c24723c */ /* 0x000fe2000004183c */
[----:B------:R-:W-:-:S02]  /*3e40*/  ISETP.GE.AND P1, PT, R0, R213, PT ;  /* 0x000000d50000720c */ /* 0x000fc40003f26270 */
[C---:B------:R-:W-:Y:S02]  /*3e50*/  ISETP.LT.OR P4, PT, R0.reuse, R210, P4 ;  /* 0x000000d20000720c */ /* 0x040fe40002781670 */
[----:B------:R-:W-:Y:S01]  /*3e60*/  ISETP.LT.OR P1, PT, R0, R209, P1 ;  /* 0x000000d10000720c */ /* 0x000fe20000f21670 */
[C---:B------:R-:W-:Y:S01]  /*3e70*/  HMMA.16816.F32.BF16 R28, R20.reuse, R138, R40 ;  /* 0x0000008a141c723c */ /* 0x040fe20000041828 */
[C---:B------:R-:W-:Y:S02]  /*3e80*/  VIADDMNMX R208, R9.reuse, R11, RZ, !PT ;  /* 0x0000000b09d07246 */ /* 0x040fe400078001ff */
[----:B------:R-:W-:Y:S02]  /*3e90*/  VIADDMNMX R207, R9, R8, RZ, !PT ;  /* 0x0000000809cf7246 */ /* 0x000fe400078001ff */
[C---:B------:R-:W-:Y:S01]  /*3ea0*/  ISETP.GE.AND P0, PT, R4.reuse, R214, PT ;  /* 0x000000d60400720c */ /* 0x040fe20003f06270 */
[C---:B------:R-:W-:Y:S01]  /*3eb0*/  HMMA.16816.F32.BF16 R8, R20.reuse, R126, R52 ;  /* 0x0000007e1408723c */ /* 0x040fe20000041834 */
[C---:B------:R-:W-:Y:S01]  /*3ec0*/  ISETP.GE.AND P5, PT, R4.reuse, R213, PT ;  /* 0x000000d50400720c */ /* 0x040fe20003fa6270 */
[----:B-1----:R-:W-:Y:S01]  /*3ed0*/  FMUL.FTZ R5, R19, UR8 ;  /* 0x0000000813057c20 */ /* 0x002fe20008410000 */
[CC--:B------:R-:W-:Y:S01]  /*3ee0*/  ISETP.GE.AND P2, PT, R4.reuse, R212.reuse, PT ;  /* 0x000000d40400720c */ /* 0x0c0fe20003f46270 */
[----:B------:R-:W-:Y:S01]  /*3ef0*/  FMUL.FTZ R15, R15, UR8 ;  /* 0x000000080f0f7c20 */ /* 0x000fe20008410000 */
[-C--:B------:R-:W-:Y:S01]  /*3f00*/  ISETP.GE.AND P3, PT, R4, R211.reuse, PT ;  /* 0x000000d30400720c */ /* 0x080fe20003f66270 */
[----:B------:R1:W3:Y:S01]  /*3f10*/  MUFU.TANH R69, R5 ;  /* 0x0000000500457308 */ /* 0x0002e20000002400 */
[----:B------:R-:W-:Y:S01]  /*3f20*/  FSEL R56, R162, -INF , !P4 ;  /* 0xff800000a2387808 */ /* 0x000fe20006000000 */
[C---:B------:R-:W-:Y:S01]  /*3f30*/  HMMA.16816.F32.BF16 R16, R20.reuse, R136, R48 ;  /* 0x000000881410723c */ /* 0x040fe20000041830 */
[----:B------:R-:W-:Y:S01]  /*3f40*/  FSEL R84, R159, -INF , !P1 ;  /* 0xff8000009f547808 */ /* 0x000fe20004800000 */
[----:B------:R-:W-:Y:S01]  /*3f50*/  FMUL.FTZ R7, R13, UR8 ;  /* 0x000000080d077c20 */ /* 0x000fe20008410000 */
[----:B------:R-:W-:Y:S01]  /*3f60*/  ISETP.GE.AND P4, PT, R0, R212, PT ;  /* 0x000000d40000720c */ /* 0x000fe20003f86270 */
[----:B------:R-:W-:Y:S01]  /*3f70*/  FMUL.FTZ R6, R14, UR8 ;  /* 0x000000080e067c20 */ /* 0x000fe20008410000 */
[----:B------:R-:W-:Y:S01]  /*3f80*/  ISETP.GE.AND P1, PT, R0, R211, PT ;  /* 0x000000d30000720c */ /* 0x000fe20003f26270 */
[----:B------:R5:W-:Y:S01]  /*3f90*/  MUFU.TANH R55, R15 ;  /* 0x0000000f00377308 */ /* 0x000be20000002400 */
[C---:B------:R-:W-:Y:S01]  /*3fa0*/  ISETP.LT.OR P0, PT, R4.reuse, R210, P0 ;  /* 0x000000d20400720c */ /* 0x040fe20000701670 */
[----:B------:R-:W-:Y:S01]  /*3fb0*/  HMMA.16816.F32.BF16 R60, R20, R144, R64 ;  /* 0x00000090143c723c */ /* 0x000fe20000041840 */
[----:B------:R-:W-:-:S02]  /*3fc0*/  ISETP.LT.OR P5, PT, R4, R209, P5 ;  /* 0x000000d10400720c */ /* 0x000fc40002fa1670 */
[CC--:B------:R-:W-:Y:S02]  /*3fd0*/  ISETP.LT.OR P2, PT, R4.reuse, R208.reuse, P2 ;  /* 0x000000d00400720c */ /* 0x0c0fe40001741670 */
[-C--:B------:R-:W-:Y:S01]  /*3fe0*/  ISETP.LT.OR P3, PT, R4, R207.reuse, P3 ;  /* 0x000000cf0400720c */ /* 0x080fe20001f61670 */
[----:B------:R-:W-:Y:S02]  /*3ff0*/  VIADD R4, R0, 0x8 ;  /* 0x0000000800047836 */ /* 0x000fe40000000000 */
[----:B-1----:R-:W-:Y:S01]  /*4000*/  FMUL.FTZ R5, R12, UR8 ;  /* 0x000000080c057c20 */ /* 0x002fe20008410000 */
[C---:B------:R-:W-:Y:S01]  /*4010*/  ISETP.LT.OR P4, PT, R0.reuse, R208, P4 ;  /* 0x000000d00000720c */ /* 0x040fe20002781670 */
[----:B------:R1:W3:Y:S01]  /*4020*/  MUFU.TANH R70, R6 ;  /* 0x0000000600467308 */ /* 0x0002e20000002400 */
[----:B------:R-:W-:Y:S01]  /*4030*/  ISETP.LT.OR P1, PT, R0, R207, P1 ;  /* 0x000000cf0000720c */ /* 0x000fe20000f21670 */
[C---:B------:R-:W-:Y:S01]  /*4040*/  HMMA.16816.F32.BF16 R36, R24.reuse, R146, R36 ;  /* 0x000000921824723c */ /* 0x040fe20000041824 */
[----:B--2---:R-:W-:Y:S01]  /*4050*/  FSEL R76, R108, -INF , !P4 ;  /* 0xff8000006c4c7808 */ /* 0x004fe20006000000 */
[----:B------:R-:W-:Y:S01]  /*4060*/  FMUL.FTZ R20, R29, UR8 ;  /* 0x000000081d147c20 */ /* 0x000fe20008410000 */
[----:B----4-:R-:W-:Y:S01]  /*4070*/  FSEL R79, R75, -INF , !P1 ;  /* 0xff8000004b4f7808 */ /* 0x010fe20004800000 */
[----:B------:R-:W-:Y:S01]  /*4080*/  FMUL.FTZ R21, R30, UR8 ;  /* 0x000000081e157c20 */ /* 0x000fe20008410000 */
[----:B------:R-:W-:Y:S01]  /*4090*/  FSEL R57, R161, -INF , !P0 ;  /* 0xff800000a1397808 */ /* 0x000fe20004000000 */
[----:B------:R2:W4:Y:S01]  /*40a0*/  MUFU.TANH R68, R5 ;  /* 0x0000000500447308 */ /* 0x0005220000002400 */
[C---:B------:R-:W-:Y:S01]  /*40b0*/  ISETP.GE.AND P6, PT, R4.reuse, R214, PT ;  /* 0x000000d60400720c */ /* 0x040fe20003fc6270 */
[----:B-----5:R-:W-:Y:S01]  /*40c0*/  HMMA.16816.F32.BF16 R12, R24, R138, R32 ;  /* 0x0000008a180c723c */ /* 0x020fe20000041820 */
[C---:B------:R-:W-:Y:S01]  /*40d0*/  ISETP.GE.AND P4, PT, R4.reuse, R213, PT ;  /* 0x000000d50400720c */ /* 0x040fe20003f86270 */
[----:B------:R-:W-:Y:S01]  /*40e0*/  FMUL.FTZ R22, R31, UR8 ;  /* 0x000000081f167c20 */ /* 0x000fe20008410000 */
[----:B------:R-:W-:-:S02]  /*40f0*/  ISETP.GE.AND P1, PT, R4, R212, PT ;  /* 0x000000d40400720c */ /* 0x000fc40003f26270 */
[----:B------:R-:W-:Y:S01]  /*4100*/  ISETP.GE.AND P0, PT, R4, R211, PT ;  /* 0x000000d30400720c */ /* 0x000fe20003f06270 */
[----:B------:R5:W3:Y:S01]  /*4110*/  MUFU.TANH R52, R7 ;  /* 0x0000000700347308 */ /* 0x000ae20000002400 */
[----:B------:R-:W-:Y:S01]  /*4120*/  FSEL R83, R160, -INF , !P5 ;  /* 0xff800000a0537808 */ /* 0x000fe20006800000 */
[----:B-1----:R-:W-:Y:S01]  /*4130*/  FMUL.FTZ R6, R11, UR8 ;  /* 0x000000080b067c20 */ /* 0x002fe20008410000 */
[C---:B------:R-:W-:Y:S02]  /*4140*/  ISETP.LT.OR P6, PT, R4.reuse, R210, P6 ;  /* 0x000000d20400720c */ /* 0x040fe400037c1670 */
[C---:B------:R-:W-:Y:S02]  /*4150*/  ISETP.LT.OR P4, PT, R4.reuse, R209, P4 ;  /* 0x000000d10400720c */ /* 0x040fe40002781670 */
[----:B------:R-:W-:Y:S01]  /*4160*/  ISETP.LT.OR P1, PT, R4, R208, P1 ;  /* 0x000000d00400720c */ /* 0x000fe20000f21670 */
[----:B------:R1:W1:Y:S01]  /*4170*/  MUFU.TANH R50, R6 ;  /* 0x0000000600327308 */ /* 0x0002620000002400 */
[----:B--2---:R-:W-:Y:S01]  /*4180*/  VIADD R5, R0, 0x9 ;  /* 0x0000000900057836 */ /* 0x004fe20000000000 */
[----:B------:R-:W-:Y:S01]  /*4190*/  ISETP.LT.OR P0, PT, R4, R207, P0 ;  /* 0x000000cf0400720c */ /* 0x000fe20000701670 */
[----:B------:R-:W-:Y:S01]  /*41a0*/  VIADD R4, R0, 0x10 ;  /* 0x0000001000047836 */ /* 0x000fe20000000000 */
[----:B------:R-:W-:-:S02]  /*41b0*/  FSEL R72, R78, -INF , !P1 ;  /* 0xff8000004e487808 */ /* 0x000fc40004800000 */
[----:B------:R-:W-:Y:S02]  /*41c0*/  ISETP.GE.AND P5, PT, R5, R214, PT ;  /* 0x000000d60500720c */ /* 0x000fe40003fa6270 */
[----:B------:R-:W-:Y:S01]  /*41d0*/  FSEL R59, R109, -INF , !P2 ;  /* 0xff8000006d3b7808 */ /* 0x000fe20005000000 */
[----:B-----5:R-:W-:Y:S01]  /*41e0*/  FMUL.FTZ R7, R10, UR8 ;  /* 0x000000080a077c20 */ /* 0x020fe20008410000 */
[----:B------:R-:W-:Y:S01]  /*41f0*/  ISETP.LT.OR P5, PT, R5, R210, P5 ;  /* 0x000000d20500720c */ /* 0x000fe20002fa1670 */
[----:B------:R-:W-:Y:S01]  /*4200*/  FMUL.FTZ R14, R14, UR8 ;  /* 0x000000080e0e7c20 */ /* 0x000fe20008410000 */
[----:B------:R-:W-:Y:S01]  /*4210*/  FSEL R78, R71, -INF , !P0 ;  /* 0xff800000474e7808 */ /* 0x000fe20004000000 */
[----:B------:R-:W2:Y:S01]  /*4220*/  MUFU.TANH R32, R7 ;  /* 0x0000000700207308 */ /* 0x000ea20000002400 */
[----:B------:R-:W-:Y:S01]  /*4230*/  FSEL R43, R93, -INF , !P5 ;  /* 0xff8000005d2b7808 */ /* 0x000fe20006800000 */
[----:B------:R-:W-:Y:S01]  /*4240*/  FMUL.FTZ R15, R15, UR8 ;  /* 0x000000080f0f7c20 */ /* 0x000fe20008410000 */
[----:B------:R-:W-:Y:S01]  /*4250*/  ISETP.GE.AND P2, PT, R4, R214, PT ;  /* 0x000000d60400720c */ /* 0x000fe20003f46270 */
[----:B-1----:R-:W-:Y:S01]  /*4260*/  FMUL.FTZ R6, R16, UR8 ;  /* 0x0000000810067c20 */ /* 0x002fe20008410000 */
[----:B------:R-:W-:Y:S01]  /*4270*/  FSEL R75, R100, -INF , !P3 ;  /* 0xff800000644b7808 */ /* 0x000fe20005800000 */
[----:B------:R-:W-:Y:S01]  /*4280*/  FMUL.FTZ R16, R13, UR8 ;  /* 0x000000080d107c20 */ /* 0x000fe20008410000 */
[----:B------:R-:W-:Y:S01]  /*4290*/  FSEL R53, R92, -INF , !P6 ;  /* 0xff8000005c357808 */ /* 0x000fe20007000000 */
[----:B------:R1:W1:Y:S01]  /*42a0*/  MUFU.TANH R49, R6 ;  /* 0x0000000600317308 */ /* 0x0002620000002400 */
[----:B------:R-:W-:-:S02]  /*42b0*/  FSEL R85, R85, -INF , !P4 ;  /* 0xff80000055557808 */ /* 0x000fc40006000000 */
[C---:B------:R-:W-:Y:S02]  /*42c0*/  ISETP.GE.AND P1, PT, R4.reuse, R213, PT ;  /* 0x000000d50400720c */ /* 0x040fe40003f26270 */
[CC--:B------:R-:W-:Y:S02]  /*42d0*/  ISETP.GE.AND P0, PT, R4.reuse, R212.reuse, PT ;  /* 0x000000d40400720c */ /* 0x0c0fe40003f06270 */
[----:B------:R-:W-:Y:S02]  /*42e0*/  ISETP.GE.AND P5, PT, R4, R211, PT ;  /* 0x000000d30400720c */ /* 0x000fe40003fa6270 */
[C---:B------:R-:W-:Y:S02]  /*42f0*/  ISETP.GE.AND P3, PT, R5.reuse, R213, PT ;  /* 0x000000d50500720c */ /* 0x040fe40003f66270 */
[C---:B------:R-:W-:Y:S02]  /*4300*/  ISETP.GE.AND P6, PT, R5.reuse, R212, PT ;  /* 0x000000d40500720c */ /* 0x040fe40003fc6270 */
[----:B------:R-:W-:-:S02]  /*4310*/  ISETP.GE.AND P4, PT, R5, R211, PT ;  /* 0x000000d30500720c */ /* 0x000fc40003f86270 */
[C---:B------:R-:W-:Y:S02]  /*4320*/  ISETP.LT.OR P2, PT, R4.reuse, R210, P2 ;  /* 0x000000d20400720c */ /* 0x040fe40001741670 */
[C---:B------:R-:W-:Y:S01]  /*4330*/  ISETP.LT.OR P1, PT, R4.reuse, R209, P1 ;  /* 0x000000d10400720c */ /* 0x040fe20000f21670 */
[----:B-1----:R-:W-:Y:S01]  /*4340*/  FMUL.FTZ R6, R17, UR8 ;  /* 0x0000000811067c20 */ /* 0x002fe20008410000 */
[-C--:B------:R-:W-:Y:S01]  /*4350*/  ISETP.LT.OR P0, PT, R4, R208.reuse, P0 ;  /* 0x000000d00400720c */ /* 0x080fe20000701670 */
[----:B------:R-:W-:Y:S01]  /*4360*/  FMUL.FTZ R17, R28, UR8 ;  /* 0x000000081c117c20 */ /* 0x000fe20008410000 */
[----:B------:R-:W-:Y:S01]  /*4370*/  ISETP.LT.OR P5, PT, R4, R207, P5 ;  /* 0x000000cf0400720c */ /* 0x000fe20002fa1670 */
[----:B------:R-:W-:Y:S01]  /*4380*/  VIADD R4, R0, 0x11 ;  /* 0x0000001100047836 */ /* 0x000fe20000000000 */
[C---:B------:R-:W-:Y:S01]  /*4390*/  ISETP.LT.OR P3, PT, R5.reuse, R209, P3 ;  /* 0x000000d10500720c */ /* 0x040fe20001f61670 */
[----:B------:R1:W1:Y:S01]  /*43a0*/  MUFU.TANH R48, R6 ;  /* 0x0000000600307308 */ /* 0x0002620000002400 */
[----:B------:R-:W-:-:S02]  /*43b0*/  ISETP.LT.OR P6, PT, R5, R208, P6 ;  /* 0x000000d00500720c */ /* 0x000fc400037c1670 */
[----:B------:R-:W-:Y:S01]  /*43c0*/  ISETP.LT.OR P4, PT, R5, R207, P4 ;  /* 0x000000cf0500720c */ /* 0x000fe20002781670 */
[----:B------:R-:W-:Y:S01]  /*43d0*/  FMUL.FTZ R5, R8, UR8 ;  /* 0x0000000808057c20 */ /* 0x000fe20008410000 */
[----:B------:R-:W-:Y:S02]  /*43e0*/  FSEL R81, R87, -INF , !P3 ;  /* 0xff80000057517808 */ /* 0x000fe40005800000 */
[----:B------:R-:W-:Y:S01]  /*43f0*/  FSEL R54, R86, -INF , !P6 ;  /* 0xff80000056367808 */ /* 0x000fe20007000000 */
[----:B------:R5:W2:Y:S01]  /*4400*/  MUFU.TANH R40, R5 ;  /* 0x0000000500287308 */ /* 0x000aa20000002400 */
[----:B------:R-:W-:Y:S02]  /*4410*/  FSEL R77, R77, -INF , !P4 ;  /* 0xff8000004d4d7808 */ /* 0x000fe40006000000 */
[----:B------:R-:W-:Y:S02]  /*4420*/  FSEL R41, R165, -INF , !P2 ;  /* 0xff800000a5297808 */ /* 0x000fe40005000000 */
[----:B------:R-:W-:-:S02]  /*4430*/  ISETP.GE.AND P3, PT, R4, R214, PT ;  /* 0x000000d60400720c */ /* 0x000fc40003f66270 */
[C---:B------:R-:W-:Y:S02]  /*4440*/  ISETP.GE.AND P6, PT, R4.reuse, R213, PT ;  /* 0x000000d50400720c */ /* 0x040fe40003fc6270 */
[----:B------:R-:W-:Y:S01]  /*4450*/  ISETP.GE.AND P4, PT, R4, R212, PT ;  /* 0x000000d40400720c */ /* 0x000fe20003f86270 */
[----:B-1----:R-:W-:Y:S01]  /*4460*/  FMUL.FTZ R6, R18, UR8 ;  /* 0x0000000812067c20 */ /* 0x002fe20008410000 */
[C---:B------:R-:W-:Y:S02]  /*4470*/  ISETP.GE.AND P2, PT, R4.reuse, R211, PT ;  /* 0x000000d30400720c */ /* 0x040fe40003f46270 */
[C---:B------:R-:W-:Y:S01]  /*4480*/  ISETP.LT.OR P3, PT, R4.reuse, R210, P3 ;  /* 0x000000d20400720c */ /* 0x040fe20001f61670 */
[----:B------:R-:W1:Y:S01]  /*4490*/  MUFU.TANH R33, R6 ;  /* 0x0000000600217308 */ /* 0x000e620000002400 */
[C---:B------:R-:W-:Y:S01]  /*44a0*/  ISETP.LT.OR P6, PT, R4.reuse, R209, P6 ;  /* 0x000000d10400720c */ /* 0x040fe200037c1670 */
[----:B-----5:R-:W-:Y:S01]  /*44b0*/  FMUL.FTZ R5, R9, UR8 ;  /* 0x0000000809057c20 */ /* 0x020fe20008410000 */
[----:B------:R-:W-:-:S02]  /*44c0*/  ISETP.LT.OR P4, PT, R4, R208, P4 ;  /* 0x000000d00400720c */ /* 0x000fc40002781670 */
[----:B------:R-:W-:Y:S01]  /*44d0*/  ISETP.LT.OR P2, PT, R4, R207, P2 ;  /* 0x000000cf0400720c */ /* 0x000fe20001741670 */
[----:B------:R-:W-:Y:S02]  /*44e0*/  VIADD R4, R0, 0x19 ;  /* 0x0000001900047836 */ /* 0x000fe40000000000 */
[----:B------:R5:W1:Y:S01]  /*44f0*/  MUFU.TANH R51, R5 ;  /* 0x0000000500337308 */ /* 0x000a620000002400 */
[----:B------:R-:W-:Y:S02]  /*4500*/  FSEL R101, R164, -INF , !P6 ;  /* 0xff800000a4657808 */ /* 0x000fe40007000000 */
[----:B------:R-:W-:Y:S01]  /*4510*/  FSEL R102, R163, -INF , !P1 ;  /* 0xff800000a3667808 */ /* 0x000fe20004800000 */
[----:B------:R-:W-:Y:S01]  /*4520*/  BAR.SYNC.DEFER_BLOCKING 0x0 ;  /* 0x0000000000007b1d */ /* 0x000fe20000010000 */
[----:B------:R-:W-:Y:S02]  /*4530*/  ISETP.GE.AND P6, PT, R4, R214, PT ;  /* 0x000000d60400720c */ /* 0x000fe40003fc6270 */
[----:B------:R-:W-:-:S02]  /*4540*/  FSEL R65, R80, -INF , !P0 ;  /* 0xff80000050417808 */ /* 0x000fc40004000000 */
[----:B---3--:R-:W-:Y:S02]  /*4550*/  FSEL R93, R58, -INF , !P5 ;  /* 0xff8000003a5d7808 */ /* 0x008fe40006800000 */
[----:B------:R-:W-:Y:S02]  /*4560*/  FSEL R42, R167, -INF , !P3 ;  /* 0xff800000a72a7808 */ /* 0x000fe40005800000 */
[----:B------:R-:W-:Y:S02]  /*4570*/  ISETP.LT.OR P6, PT, R4, R210, P6 ;  /* 0x000000d20400720c */ /* 0x000fe400037c1670 */
[----:B------:R-:W-:Y:S01]  /*4580*/  FSEL R64, R74, -INF , !P4 ;  /* 0xff8000004a407808 */ /* 0x000fe20006000000 */
[----:B-----5:R-:W-:Y:S01]  /*4590*/  VIADD R5, R0, 0x18 ;  /* 0x0000001800057836 */ /* 0x020fe20000000000 */
[----:B------:R-:W-:Y:S02]  /*45a0*/  FSEL R92, R69, -INF , !P2 ;  /* 0xff800000455c7808 */ /* 0x000fe40005000000 */
[----:B------:R-:W-:-:S02]  /*45b0*/  ISETP.GE.AND P4, PT, R4, R212, PT ;  /* 0x000000d40400720c */ /* 0x000fc40003f86270 */
[C---:B------:R-:W-:Y:S02]  /*45c0*/  ISETP.GE.AND P1, PT, R5.reuse, R214, PT ;  /* 0x000000d60500720c */ /* 0x040fe40003f26270 */
[C---:B------:R-:W-:Y:S02]  /*45d0*/  ISETP.GE.AND P0, PT, R5.reuse, R213, PT ;  /* 0x000000d50500720c */ /* 0x040fe40003f06270 */
[C---:B------:R-:W-:Y:S02]  /*45e0*/  ISETP.GE.AND P5, PT, R5.reuse, R212, PT ;  /* 0x000000d40500720c */ /* 0x040fe40003fa6270 */
[C---:B------:R-:W-:Y:S02]  /*45f0*/  ISETP.GE.AND P3, PT, R5.reuse, R211, PT ;  /* 0x000000d30500720c */ /* 0x040fe40003f66270 */
[C---:B------:R-:W-:Y:S02]  /*4600*/  ISETP.LT.OR P1, PT, R5.reuse, R210, P1 ;  /* 0x000000d20500720c */ /* 0x040fe40000f21670 */
[----:B------:R-:W-:-:S02]  /*4610*/  ISETP.LT.OR P0, PT, R5, R209, P0 ;  /* 0x000000d10500720c */ /* 0x000fc40000701670 */
[C---:B------:R-:W-:Y:S02]  /*4620*/  ISETP.LT.OR P5, PT, R5.reuse, R208, P5 ;  /* 0x000000d00500720c */ /* 0x040fe40002fa1670 */
[----:B------:R-:W-:Y:S01]  /*4630*/  ISETP.LT.OR P3, PT, R5, R207, P3 ;  /* 0x000000cf0500720c */ /* 0x000fe20001f61670 */
[----:B------:R-:W-:Y:S01]  /*4640*/  FMUL.FTZ R5, R19, UR8 ;  /* 0x0000000813057c20 */ /* 0x000fe20008410000 */
[----:B------:R-:W-:Y:S02]  /*4650*/  P2R R19, PR, RZ, 0x40 ;  /* 0x00000040ff137803 */ /* 0x000fe40000000000 */
[C---:B------:R-:W-:Y:S01]  /*4660*/  ISETP.GE.AND P6, PT, R4.reuse, R213, PT ;  /* 0x000000d50400720c */ /* 0x040fe20003fc6270 */
[----:B------:R3:W1:Y:S01]  /*4670*/  MUFU.TANH R34, R5 ;  /* 0x0000000500227308 */ /* 0x0006620000002400 */
[C---:B------:R-:W-:Y:S02]  /*4680*/  ISETP.GE.AND P2, PT, R4.reuse, R211, PT ;  /* 0x000000d30400720c */ /* 0x040fe40003f46270 */
[----:B------:R-:W-:-:S02]  /*4690*/  ISETP.LT.OR P6, PT, R4, R209, P6 ;  /* 0x000000d10400720c */ /* 0x000fc400037c1670 */
[C---:B------:R-:W-:Y:S02]  /*46a0*/  ISETP.LT.OR P4, PT, R4.reuse, R208, P4 ;  /* 0x000000d00400720c */ /* 0x040fe40002781670 */
[----:B------:R-:W-:Y:S01]  /*46b0*/  ISETP.LT.OR P2, PT, R4, R207, P2 ;  /* 0x000000cf0400720c */ /* 0x000fe20001741670 */
[----:B------:R-:W-:Y:S01]  /*46c0*/  FMUL.FTZ R4, R12, UR8 ;  /* 0x000000080c047c20 */ /* 0x000fe20008410000 */
[----:B------:R-:W-:Y:S02]  /*46d0*/  FSEL R100, R70, -INF , !P0 ;  /* 0xff80000046647808 */ /* 0x000fe40004000000 */
[----:B------:R-:W-:Y:S01]  /*46e0*/  ISETP.GT.AND P0, PT, R217, R248, PT ;  /* 0x000000f8d900720c */ /* 0x000fe20003f04270 */
[----:B------:R3:W1:Y:S01]  /*46f0*/  MUFU.TANH R18, R4 ;  /* 0x0000000400127308 */ /* 0x0006620000002400 */
[----:B----4-:R-:W-:-:S11]  /*4700*/  FSEL R35, R68, -INF , !P1 ;  /* 0xff80000044237808 */ /* 0x010fd60004800000 */
[----:B--2---:R-:W-:Y:S05]  /*4710*/  @!P0 BRA `(.L_x_2040) ;  /* 0x0000000000648947 */ /* 0x004fea0003800000 */
[----:B---3--:R-:W-:Y:S01]  /*4720*/  VIADD R4, R237, 0xfffffffe ;  /* 0xfffffffeed047836 */ /* 0x008fe20000000000 */
[----:B------:R-:W-:Y:S01]  /*4730*/  ULDC.64 UR6, c[0x0][0x218] ;  /* 0x0000860000067ab9 */ /* 0x000fe20000000a00 */
[C---:B------:R-:W-:Y:S01]  /*4740*/  IMAD.SHL.U32 R11, R218.reuse, 0x20, RZ ;  /* 0x00000020da0b7824 */ /* 0x040fe200078e00ff */
[----:B------:R-:W-:Y:S01]  /*4750*/  SHF.L.U64.HI R10, R218, 0x5, R219 ;  /* 0x00000005da0a7819 */ /* 0x000fe200000102db */
[----:B------:R-:W-:Y:S01]  /*4760*/  IMAD R6, R157, R4, RZ ;  /* 0x000000049d067224 */ /* 0x000fe200078e02ff */
[----:B------:R-:W-:Y:S01]  /*4770*/  SHF.R.S32.HI R7, RZ, 0x1f, R4 ;  /* 0x0000001fff077819 */ /* 0x000fe20000011404 */
[----:B------:R-:W-:-:S04]  /*4780*/  IMAD.WIDE.U32 R4, R4, R158, R242 ;  /* 0x0000009e04047225 */ /* 0x000fc800078e00f2 */
        /* <DEDUP_REMOVED lines=18> */
.L_x_2040:
[----:B--23--:R-:W-:Y:S01]  /*48b0*/  FMNMX.FTZ R4, R56, R57, !PT ;  /* 0x0000003938047209 */ /* 0x00cfe20007810000 */
[----:B------:R2:W3:Y:S01]  /*48c0*/  MUFU.TANH R6, R16 ;  /* 0x0000001000067308 */ /* 0x0004e20000002400 */
[----:B------:R-:W-:Y:S01]  /*48d0*/  VIADD R5, R0, 0x20 ;  /* 0x0000002000057836 */ /* 0x000fe20000000000 */
[----:B------:R-:W-:Y:S01]  /*48e0*/  FSEL R40, R40, -INF , !P5 ;  /* 0xff80000028287808 */ /* 0x000fe20006800000 */
[C---:B------:R-:W-:Y:S01]  /*48f0*/  VIADD R7, R0.reuse, 0x21 ;  /* 0x0000002100077836 */ /* 0x040fe20000000000 */
[----:B------:R-:W-:Y:S01]  /*4900*/  ISETP.NE.AND P5, PT, R19, RZ, PT ;  /* 0x000000ff1300720c */ /* 0x000fe20003fa5270 */
[C---:B------:R-:W-:Y:S01]  /*4910*/  VIADD R8, R0.reuse, 0x28 ;  /* 0x0000002800087836 */ /* 0x040fe20000000000 */
[-C--:B------:R-:W-:Y:S01]  /*4920*/  ISETP.GE.AND P1, PT, R5, R214.reuse, PT ;  /* 0x000000d60500720c */ /* 0x080fe20003f26270 */
[C---:B------:R-:W-:Y:S01]  /*4930*/  VIADD R9, R0.reuse, 0x29 ;  /* 0x0000002900097836 */ /* 0x040fe20000000000 */
[----:B------:R4:W-:Y:S01]  /*4940*/  MUFU.TANH R27, R14 ;  /* 0x0000000e001b7308 */ /* 0x0009e20000002400 */
[----:B------:R-:W-:Y:S01]  /*4950*/  VIADD R23, R0, 0x31 ;  /* 0x0000003100177836 */ /* 0x000fe20000000000 */
[----:B------:R-:W-:Y:S01]  /*4960*/  FSEL R80, R32, -INF , !P3 ;  /* 0xff80000020507808 */ /* 0x000fe20005800000 */
[C---:B------:R-:W-:Y:S01]  /*4970*/  VIADD R24, R0.reuse, 0x38 ;  /* 0x0000003800187836 */ /* 0x040fe20000000000 */
[----:B------:R-:W-:Y:S01]  /*4980*/  ISETP.GE.AND P3, PT, R7, R214, PT ;  /* 0x000000d60700720c */ /* 0x000fe20003f66270 */
[C---:B------:R-:W-:Y:S01]  /*4990*/  VIADD R25, R0.reuse, 0x39 ;  /* 0x0000003900197836 */ /* 0x040fe20000000000 */
[----:B------:R-:W-:Y:S01]  /*49a0*/  ISETP.LT.OR P1, PT, R5, R210, P1 ;  /* 0x000000d20500720c */ /* 0x000fe20000f21670 */
[----:B------:R-:W-:Y:S01]  /*49b0*/  ULDC UR9, c[0x0][0x2ec] ;  /* 0x0000bb0000097ab9 */ /* 0x000fe20000000800 */
[----:B------:R5:W-:Y:S01]  /*49c0*/  MUFU.TANH R26, R15 ;  /* 0x0000000f001a7308 */ /* 0x000be20000002400 */
[----:B--2---:R-:W-:Y:S01]  /*49d0*/  VIADD R16, R0, 0x30 ;  /* 0x0000003000107836 */ /* 0x004fe20000000000 */
[----:B------:R-:W-:Y:S01]  /*49e0*/  FMNMX.FTZ R0, R53, R4, !PT ;  /* 0x0000000435007209 */ /* 0x000fe20007810000 */
[----:B------:R-:W-:Y:S01]  /*49f0*/  FMUL.FTZ R4, R36, UR8 ;  /* 0x0000000824047c20 */ /* 0x000fe20008410000 */
[----:B------:R-:W-:-:S02]  /*4a00*/  ISETP.LT.OR P3, PT, R7, R210, P3 ;  /* 0x000000d20700720c */ /* 0x000fc40001f61670 */
[----:B------:R-:W-:Y:S02]  /*4a10*/  FMNMX.FTZ R0, R43, R0, !PT ;  /* 0x000000002b007209 */ /* 0x000fe40007810000 */
[----:B------:R2:W-:Y:S01]  /*4a20*/  MUFU.TANH R12, R17 ;  /* 0x00000011000c7308 */ /* 0x0005e20000002400 */
[----:B----4-:R-:W-:Y:S02]  /*4a30*/  FSEL R14, R52, -INF , !P5 ;  /* 0xff800000340e7808 */ /* 0x010fe40006800000 */
[----:B------:R-:W-:Y:S02]  /*4a40*/  FMNMX.FTZ R0, R41, R0, !PT ;  /* 0x0000000029007209 */ /* 0x000fe40007810000 */
[----:B------:R-:W-:Y:S02]  /*4a50*/  ISETP.GE.AND P5, PT, R8, R214, PT ;  /* 0x000000d60800720c */ /* 0x000fe40003fa6270 */
[----:B------:R-:W-:Y:S01]  /*4a60*/  FMNMX.FTZ R0, R42, R0, !PT ;  /* 0x000000002a007209 */ /* 0x000fe20007810000 */
[----:B------:R4:W3:Y:S01]  /*4a70*/  MUFU.TANH R11, R4 ;  /* 0x00000004000b7308 */ /* 0x0008e20000002400 */
[----:B-----5:R-:W-:-:S02]  /*4a80*/  FSEL R15, R117, -INF , !P1 ;  /* 0xff800000750f7808 */ /* 0x020fc40004800000 */
[----:B------:R-:W-:Y:S02]  /*4a90*/  FMNMX.FTZ R0, R35, R0, !PT ;  /* 0x0000000023007209 */ /* 0x000fe40007810000 */
[----:B------:R-:W-:Y:S02]  /*4aa0*/  ISETP.GE.AND P1, PT, R9, R214, PT ;  /* 0x000000d60900720c */ /* 0x000fe40003f26270 */
[----:B------:R-:W-:Y:S01]  /*4ab0*/  FMNMX.FTZ R0, R14, R0, !PT ;  /* 0x000000000e007209 */ /* 0x000fe20007810000 */
[----:B------:R-:W-:Y:S01]  /*4ac0*/  MUFU.TANH R10, R20 ;  /* 0x00000014000a7308 */ /* 0x000fe20000002400 */
[----:B------:R-:W-:Y:S02]  /*4ad0*/  ISETP.LT.OR P5, PT, R8, R210, P5 ;  /* 0x000000d20800720c */ /* 0x000fe40002fa1670 */
[----:B--2---:R-:W-:Y:S02]  /*4ae0*/  FSEL R17, R116, -INF , !P3 ;  /* 0xff80000074117808 */ /* 0x004fe40005800000 */
[----:B------:R-:W-:-:S02]  /*4af0*/  FMNMX.FTZ R0, R15, R0, !PT ;  /* 0x000000000f007209 */ /* 0x000fc40007810000 */
[----:B------:R-:W-:Y:S01]  /*4b00*/  ISETP.GE.AND P3, PT, R16, R214, PT ;  /* 0x000000d61000720c */ /* 0x000fe20003f66270 */
[----:B----4-:R-:W-:Y:S01]  /*4b10*/  FMUL.FTZ R4, R37, UR8 ;  /* 0x0000000825047c20 */ /* 0x010fe20008410000 */
[----:B-1----:R-:W-:Y:S02]  /*4b20*/  FSEL R18, R18, -INF , !P5 ;  /* 0xff80000012127808 */ /* 0x002fe40006800000 */
[----:B------:R-:W-:Y:S02]  /*4b30*/  ISETP.LT.OR P1, PT, R9, R210, P1 ;  /* 0x000000d20900720c */ /* 0x000fe40000f21670 */
[----:B------:R-:W-:Y:S01]  /*4b40*/  FMNMX.FTZ R0, R17, R0, !PT ;  /* 0x0000000011007209 */ /* 0x000fe20007810000 */
[----:B------:R-:W1:Y:S01]  /*4b50*/  MUFU.TANH R4, R4 ;  /* 0x0000000400047308 */ /* 0x000e620000002400 */
[----:B------:R-:W-:Y:S02]  /*4b60*/  ISETP.GE.AND P5, PT, R23, R214, PT ;  /* 0x000000d61700720c */ /* 0x000fe40003fa6270 */
[----:B------:R-:W-:-:S02]  /*4b70*/  ISETP.LT.OR P3, PT, R16, R210, P3 ;  /* 0x000000d21000720c */ /* 0x000fc40001f61670 */
[----:B---3--:R-:W-:Y:S02]  /*4b80*/  FSEL R28, R6, -INF , !P1 ;  /* 0xff800000061c7808 */ /* 0x008fe40004800000 */
[----:B------:R-:W-:Y:S01]  /*4b90*/  FMNMX.FTZ R0, R18, R0, !PT ;  /* 0x0000000012007209 */ /* 0x000fe20007810000 */
[----:B------:R-:W2:Y:S01]  /*4ba0*/  MUFU.TANH R6, R21 ;  /* 0x0000001500067308 */ /* 0x000ea20000002400 */
[----:B------:R-:W-:Y:S02]  /*4bb0*/  ISETP.GE.AND P1, PT, R24, R214, PT ;  /* 0x000000d61800720c */ /* 0x000fe40003f26270 */
[----:B------:R-:W-:Y:S02]  /*4bc0*/  FSEL R19, R111, -INF , !P3 ;  /* 0xff8000006f137808 */ /* 0x000fe40005800000 */
[----:B------:R-:W-:Y:S02]  /*4bd0*/  ISETP.LT.OR P5, PT, R23, R210, P5 ;  /* 0x000000d21700720c */ /* 0x000fe40002fa1670 */
[----:B------:R-:W-:-:S02]  /*4be0*/  FMNMX.FTZ R0, R28, R0, !PT ;  /* 0x000000001c007209 */ /* 0x000fc40007810000 */
[----:B------:R-:W-:Y:S02]  /*4bf0*/  ISETP.GE.AND P3, PT, R25, R214, PT ;  /* 0x000000d61900720c */ /* 0x000fe40003f66270 */
[----:B------:R-:W-:Y:S02]  /*4c00*/  ISETP.LT.OR P1, PT, R24, R210, P1 ;  /* 0x000000d21800720c */ /* 0x000fe40000f21670 */
[----:B------:R-:W-:Y:S02]  /*4c10*/  FSEL R32, R110, -INF , !P5 ;  /* 0xff8000006e207808 */ /* 0x000fe40006800000 */
[----:B------:R-:W-:Y:S02]  /*4c20*/  FMNMX.FTZ R0, R19, R0, !PT ;  /* 0x0000000013007209 */ /* 0x000fe40007810000 */
[----:B------:R-:W-:Y:S02]  /*4c30*/  ISETP.LT.OR P3, PT, R25, R210, P3 ;  /* 0x000000d21900720c */ /* 0x000fe40001f61670 */
[----:B------:R-:W-:-:S02]  /*4c40*/  FSEL R103, R11, -INF , !P1 ;  /* 0xff8000000b677808 */ /* 0x000fc40004800000 */
[----:B------:R-:W-:Y:S01]  /*4c50*/  FMNMX.FTZ R0, R32, R0, !PT ;  /* 0x0000000020007209 */ /* 0x000fe20007810000 */
[----:B------:R-:W-:Y:S01]  /*4c60*/  MUFU.TANH R11, R22 ;  /* 0x00000016000b7308 */ /* 0x000fe20000002400 */
[----:B-1----:R-:W-:Y:S01]  /*4c70*/  FSEL R104, R4, -INF , !P3 ;  /* 0xff80000004687808 */ /* 0x002fe20005800000 */
[----:B------:R-:W-:Y:S01]  /*4c80*/  FMUL.FTZ R4, R60, UR8 ;  /* 0x000000083c047c20 */ /* 0x000fe20008410000 */
[----:B------:R-:W-:Y:S02]  /*4c90*/  FMNMX.FTZ R0, R103, R0, !PT ;  /* 0x0000000067007209 */ /* 0x000fe40007810000 */
[C---:B------:R-:W-:Y:S02]  /*4ca0*/  ISETP.GE.AND P5, PT, R5.reuse, R213, PT ;  /* 0x000000d50500720c */ /* 0x040fe40003fa6270 */
[C---:B------:R-:W-:Y:S01]  /*4cb0*/  ISETP.GE.AND P1, PT, R5.reuse, R212, PT ;  /* 0x000000d40500720c */ /* 0x040fe20003f26270 */
[----:B------:R1:W3:Y:S01]  /*4cc0*/  MUFU.TANH R13, R4 ;  /* 0x00000004000d7308 */ /* 0x0002e20000002400 */
[----:B------:R-:W-:-:S02]  /*4cd0*/  ISETP.GE.AND P3, PT, R5, R211, PT ;  /* 0x000000d30500720c */ /* 0x000fc40003f66270 */
[----:B------:R-:W-:Y:S02]  /*4ce0*/  FMNMX.FTZ R0, R104, R0, !PT ;  /* 0x0000000068007209 */ /* 0x000fe40007810000 */
[C---:B------:R-:W-:Y:S02]  /*4cf0*/  ISETP.LT.OR P5, PT, R5.reuse, R209, P5 ;  /* 0x000000d10500720c */ /* 0x040fe40002fa1670 */
[C---:B------:R-:W-:Y:S02]  /*4d00*/  ISETP.LT.OR P1, PT, R5.reuse, R208, P1 ;  /* 0x000000d00500720c */ /* 0x040fe40000f21670 */
[----:B------:R-:W-:Y:S02]  /*4d10*/  ISETP.LT.OR P3, PT, R5, R207, P3 ;  /* 0x000000cf0500720c */ /* 0x000fe40001f61670 */
[----:B------:R-:W4:Y:S01]  /*4d20*/  SHFL.BFLY PT, R5, R0, 0x2, 0x1f ;  /* 0x0c401f0000057f89 */ /* 0x000f2200000e0000 */
[----:B------:R-:W-:Y:S02]  /*4d30*/  FSEL R82, R55, -INF , !P6 ;  /* 0xff80000037527808 */ /* 0x000fe40007000000 */
[----:B------:R-:W-:-:S02]  /*4d40*/  FSEL R133, R33, -INF , !P3 ;  /* 0xff80000021857808 */ /* 0x000fc40005800000 */
[----:B------:R-:W-:Y:S01]  /*4d50*/  FSEL R36, R51, -INF , !P4 ;  /* 0xff80000033247808 */ /* 0x000fe20006000000 */
[----:B-1----:R-:W-:Y:S01]  /*4d60*/  FMUL.FTZ R4, R61, UR8 ;  /* 0x000000083d047c20 */ /* 0x002fe20008410000 */
[----:B------:R-:W-:Y:S02]  /*4d70*/  FSEL R69, R50, -INF , !P2 ;  /* 0xff80000032457808 */ /* 0x000fe40005000000 */
[-C--:B------:R-:W-:Y:S01]  /*4d80*/  ISETP.GE.AND P3, PT, R8, R212.reuse, PT ;  /* 0x000000d40800720c */ /* 0x080fe20003f66270 */
[----:B------:R1:W5:Y:S01]  /*4d90*/  MUFU.TANH R21, R4 ;  /* 0x0000000400157308 */ /* 0x0003620000002400 */
[C---:B------:R-:W-:Y:S02]  /*4da0*/  ISETP.GE.AND P6, PT, R7.reuse, R213, PT ;  /* 0x000000d50700720c */ /* 0x040fe40003fc6270 */
[C---:B------:R-:W-:Y:S02]  /*4db0*/  ISETP.GE.AND P4, PT, R7.reuse, R212, PT ;  /* 0x000000d40700720c */ /* 0x040fe40003f86270 */
[----:B------:R-:W-:-:S02]  /*4dc0*/  ISETP.GE.AND P2, PT, R7, R211, PT ;  /* 0x000000d30700720c */ /* 0x000fc40003f46270 */
[-C--:B------:R-:W-:Y:S02]  /*4dd0*/  ISETP.LT.OR P3, PT, R8, R208.reuse, P3 ;  /* 0x000000d00800720c */ /* 0x080fe40001f61670 */
[C---:B------:R-:W-:Y:S02]  /*4de0*/  ISETP.LT.OR P6, PT, R7.reuse, R209, P6 ;  /* 0x000000d10700720c */ /* 0x040fe400037c1670 */
[C---:B------:R-:W-:Y:S02]  /*4df0*/  ISETP.LT.OR P4, PT, R7.reuse, R208, P4 ;  /* 0x000000d00700720c */ /* 0x040fe40002781670 */
[----:B------:R-:W-:Y:S02]  /*4e00*/  ISETP.LT.OR P2, PT, R7, R207, P2 ;  /* 0x000000cf0700720c */ /* 0x000fe40001741670 */
[----:B----4-:R-:W-:Y:S01]  /*4e10*/  FMNMX.FTZ R0, R0, R5, !PT ;  /* 0x0000000500007209 */ /* 0x010fe20007810000 */
[----:B------:R-:W-:Y:S01]  /*4e20*/  FMUL.FTZ R5, R39, UR8 ;  /* 0x0000000827057c20 */ /* 0x000fe20008410000 */
[----:B-1----:R-:W-:Y:S01]  /*4e30*/  FMUL.FTZ R4, R62, UR8 ;  /* 0x000000083e047c20 */ /* 0x002fe20008410000 */
[----:B------:R-:W-:-:S02]  /*4e40*/  FSEL R134, R12, -INF , !P3 ;  /* 0xff8000000c867808 */ /* 0x000fc40005800000 */
[----:B------:R-:W1:Y:S01]  /*4e50*/  SHFL.BFLY PT, R7, R0, 0x1, 0x1f ;  /* 0x0c201f0000077f89 */ /* 0x000e6200000e0000 */
[----:B------:R4:W-:Y:S01]  /*4e60*/  MUFU.TANH R20, R4 ;  /* 0x0000000400147308 */ /* 0x0009e20000002400 */
[C---:B------:R-:W-:Y:S02]  /*4e70*/  ISETP.GE.AND P3, PT, R9.reuse, R212, PT ;  /* 0x000000d40900720c */ /* 0x040fe40003f66270 */
[----:B------:R-:W-:Y:S02]  /*4e80*/  FSEL R131, R48, -INF , !P4 ;  /* 0xff80000030837808 */ /* 0x000fe40006000000 */
[C---:B------:R-:W-:Y:S02]  /*4e90*/  ISETP.GE.AND P4, PT, R8.reuse, R211, PT ;  /* 0x000000d30800720c */ /* 0x040fe40003f86270 */
[----:B------:R-:W-:Y:S01]  /*4ea0*/  ISETP.LT.OR P3, PT, R9, R208, P3 ;  /* 0x000000d00900720c */ /* 0x000fe20001f61670 */
[----:B------:R-:W-:Y:S01]  /*4eb0*/  MUFU.TANH R22, R5 ;  /* 0x0000000500167308 */ /* 0x000fe20000002400 */
[----:B------:R-:W-:-:S02]  /*4ec0*/  ISETP.LT.OR P4, PT, R8, R207, P4 ;  /* 0x000000cf0800720c */ /* 0x000fc40002781670 */
[----:B------:R-:W-:Y:S01]  /*4ed0*/  FSEL R135, R10, -INF , !P3 ;  /* 0xff8000000a877808 */ /* 0x000fe20005800000 */
[----:B------:R-:W-:Y:S01]  /*4ee0*/  FMUL.FTZ R10, R47, UR8 ;  /* 0x000000082f0a7c20 */ /* 0x000fe20008410000 */
[----:B------:R-:W-:Y:S02]  /*4ef0*/  ISETP.GE.AND P3, PT, R16, R212, PT ;  /* 0x000000d41000720c */ /* 0x000fe40003f66270 */
[----:B--2---:R-:W-:Y:S01]  /*4f00*/  FSEL R138, R6, -INF , !P4 ;  /* 0xff800000068a7808 */ /* 0x004fe20006000000 */
[----:B------:R-:W-:Y:S01]  /*4f10*/  FMUL.FTZ R6, R44, UR8 ;  /* 0x000000082c067c20 */ /* 0x000fe20008410000 */
[----:B----4-:R-:W-:Y:S01]  /*4f20*/  FMUL.FTZ R4, R63, UR8 ;  /* 0x000000083f047c20 */ /* 0x010fe20008410000 */
[----:B------:R-:W-:Y:S01]  /*4f30*/  ISETP.LT.OR P3, PT, R16, R208, P3 ;  /* 0x000000d01000720c */ /* 0x000fe20001f61670 */
[----:B------:R-:W-:Y:S01]  /*4f40*/  MUFU.TANH R10, R10 ;  /* 0x0000000a000a7308 */ /* 0x000fe20000002400 */
[----:B------:R-:W-:Y:S02]  /*4f50*/  FSEL R130, R49, -INF , !P1 ;  /* 0xff80000031827808 */ /* 0x000fe40004800000 */
[----:B---3--:R-:W-:-:S02]  /*4f60*/  FSEL R165, R13, -INF , !P3 ;  /* 0xff8000000da57808 */ /* 0x008fc40005800000 */
[----:B-1----:R-:W-:Y:S02]  /*4f70*/  FMNMX.FTZ R73, R0, R7, !PT ;  /* 0x0000000700497209 */ /* 0x002fe40007810000 */
[C---:B------:R-:W-:Y:S01]  /*4f80*/  ISETP.GE.AND P3, PT, R23.reuse, R212, PT ;  /* 0x000000d41700720c */ /* 0x040fe20003f66270 */
[----:B------:R1:W-:Y:S01]  /*4f90*/  MUFU.TANH R12, R4 ;  /* 0x00000004000c7308 */ /* 0x0003e20000002400 */
[----:B------:R-:W-:Y:S02]  /*4fa0*/  FSEL R132, R34, -INF , !P2 ;  /* 0xff80000022847808 */ /* 0x000fe40005000000 */
[----:B------:R-:W-:Y:S02]  /*4fb0*/  ISETP.LT.OR P3, PT, R23, R208, P3 ;  /* 0x000000d01700720c */ /* 0x000fe40001f61670 */
[----:B------:R-:W-:Y:S02]  /*4fc0*/  ISETP.GE.AND P2, PT, R9, R213, PT ;  /* 0x000000d50900720c */ /* 0x000fe40003f46270 */
[----:B-----5:R-:W-:Y:S01]  /*4fd0*/  FSEL R163, R21, -INF , !P3 ;  /* 0xff80000015a37808 */ /* 0x020fe20005800000 */
[----:B------:R-:W2:Y:S01]  /*4fe0*/  MUFU.TANH R6, R6 ;  /* 0x0000000600067308 */ /* 0x000ea20000002400 */
[----:B------:R-:W-:-:S02]  /*4ff0*/  ISETP.GE.AND P3, PT, R24, R212, PT ;  /* 0x000000d41800720c */ /* 0x000fc40003f66270 */
[C---:B------:R-:W-:Y:S02]  /*5000*/  ISETP.GE.AND P4, PT, R9.reuse, R211, PT ;  /* 0x000000d30900720c */ /* 0x040fe40003f86270 */
[----:B------:R-:W-:Y:S02]  /*5010*/  ISETP.LT.OR P3, PT, R24, R208, P3 ;  /* 0x000000d01800720c */ /* 0x000fe40001f61670 */
[C---:B------:R-:W-:Y:S01]  /*5020*/  ISETP.LT.OR P2, PT, R9.reuse, R209, P2 ;  /* 0x000000d10900720c */ /* 0x040fe20001741670 */
[----:B-1----:R-:W-:Y:S01]  /*5030*/  FMUL.FTZ R4, R38, UR8 ;  /* 0x0000000826047c20 */ /* 0x002fe20008410000 */
[----:B------:R-:W-:Y:S01]  /*5040*/  ISETP.LT.OR P4, PT, R9, R207, P4 ;  /* 0x000000cf0900720c */ /* 0x000fe20002781670 */
[----:B------:R-:W-:Y:S01]  /*5050*/  FMUL.FTZ R9, R45, UR8 ;  /* 0x000000082d097c20 */ /* 0x000fe20008410000 */
[----:B------:R-:W-:Y:S01]  /*5060*/  ISETP.GE.AND P1, PT, R8, R213, PT ;  /* 0x000000d50800720c */ /* 0x000fe20003f26270 */
[----:B------:R1:W-:Y:S01]  /*5070*/  MUFU.TANH R29, R4 ;  /* 0x00000004001d7308 */ /* 0x0003e20000002400 */
[----:B------:R-:W-:-:S02]  /*5080*/  FSEL R139, R11, -INF , !P4 ;  /* 0xff8000000b8b7808 */ /* 0x000fc40006000000 */
[----:B------:R-:W-:Y:S01]  /*5090*/  ISETP.LT.OR P1, PT, R8, R209, P1 ;  /* 0x000000d10800720c */ /* 0x000fe20000f21670 */
[----:B------:R-:W-:Y:S01]  /*50a0*/  FMUL.FTZ R8, R46, UR8 ;  /* 0x000000082e087c20 */ /* 0x000fe20008410000 */
[----:B--2---:R-:W-:Y:S01]  /*50b0*/  FSEL R162, R6, -INF , !P3 ;  /* 0xff80000006a27808 */ /* 0x004fe20005800000 */
[C---:B------:R-:W-:Y:S01]  /*50c0*/  FMUL.FTZ R6, R73.reuse, UR9 ;  /* 0x0000000949067c20 */ /* 0x040fe20008410000 */
[----:B------:R-:W-:Y:S01]  /*50d0*/  FSETP.NEU.FTZ.AND P3, PT, R73, -INF , PT ;  /* 0xff8000004900780b */ /* 0x000fe20003f7d000 */
[----:B------:R-:W2:Y:S01]  /*50e0*/  MUFU.TANH R9, R9 ;  /* 0x0000000900097308 */ /* 0x000ea20000002400 */
[----:B------:R-:W-:Y:S02]  /*50f0*/  ISETP.GE.AND P4, PT, R16, R211, PT ;  /* 0x000000d31000720c */ /* 0x000fe40003f86270 */
[----:B------:R-:W-:Y:S02]  /*5100*/  FSEL R6, R6, RZ, P3 ;  /* 0x000000ff06067208 */ /* 0x000fe40001800000 */
[----:B------:R-:W-:-:S02]  /*5110*/  ISETP.GE.AND P3, PT, R25, R212, PT ;  /* 0x000000d41900720c */ /* 0x000fc40003f66270 */
[----:B------:R-:W-:Y:S01]  /*5120*/  FMNMX.FTZ R5, R84, R83, !PT ;  /* 0x0000005354057209 */ /* 0x000fe20007810000 */
[----:B------:R-:W3:Y:S01]  /*5130*/  MUFU.TANH R8, R8 ;  /* 0x0000000800087308 */ /* 0x000ee20000002400 */
[----:B-1----:R-:W-:Y:S02]  /*5140*/  FMNMX.FTZ R4, R76, R59, !PT ;  /* 0x0000003b4c047209 */ /* 0x002fe40007810000 */
[----:B------:R-:W-:Y:S02]  /*5150*/  ISETP.LT.OR P3, PT, R25, R208, P3 ;  /* 0x000000d01900720c */ /* 0x000fe40001f61670 */
[----:B------:R-:W-:Y:S02]  /*5160*/  FMNMX.FTZ R4, R72, R4, !PT ;  /* 0x0000000448047209 */ /* 0x000fe40007810000 */
[----:B------:R-:W-:Y:S02]  /*5170*/  ISETP.LT.OR P4, PT, R16, R207, P4 ;  /* 0x000000cf1000720c */ /* 0x000fe40002781670 */
[----:B------:R-:W-:-:S02]  /*5180*/  FMNMX.FTZ R4, R54, R4, !PT ;  /* 0x0000000436047209 */ /* 0x000fc40007810000 */
[----:B--2---:R-:W-:Y:S02]  /*5190*/  FSEL R164, R9, -INF , !P3 ;  /* 0xff80000009a47808 */ /* 0x004fe40005800000 */
[----:B------:R-:W-:Y:S02]  /*51a0*/  FMNMX.FTZ R4, R65, R4, !PT ;  /* 0x0000000441047209 */ /* 0x000fe40007810000 */
[----:B------:R-:W-:Y:S02]  /*51b0*/  FSEL R171, R20, -INF , !P4 ;  /* 0xff80000014ab7808 */ /* 0x000fe40006000000 */
[----:B------:R-:W-:Y:S02]  /*51c0*/  FMNMX.FTZ R0, R64, R4, !PT ;  /* 0x0000000440007209 */ /* 0x000fe40007810000 */
[----:B------:R-:W-:Y:S02]  /*51d0*/  ISETP.GE.AND P3, PT, R24, R211, PT ;  /* 0x000000d31800720c */ /* 0x000fe40003f66270 */
[----:B------:R-:W-:-:S02]  /*51e0*/  FMNMX.FTZ R0, R40, R0, !PT ;  /* 0x0000000028007209 */ /* 0x000fc40007810000 */
[----:B------:R-:W-:Y:S02]  /*51f0*/  ISETP.GE.AND P4, PT, R23, R211, PT ;  /* 0x000000d31700720c */ /* 0x000fe40003f86270 */
        /* <DEDUP_REMOVED lines=20> */
[-C--:B------:R-:W-:Y:S01]  /*5340*/  ISETP.LT.OR P3, PT, R24, R207.reuse, P3 ;  /* 0x000000cf1800720c */ /* 0x080fe20001f61670 */
[----:B------:R-:W2:Y:S01]  /*5350*/  SHFL.BFLY PT, R7, R71, 0x2, 0x1f ;  /* 0x0c401f0047077f89 */ /* 0x000ea200000e0000 */
[----:B------:R-:W-:Y:S01]  /*5360*/  ISETP.LT.OR P4, PT, R23, R207, P4 ;  /* 0x000000cf1700720c */ /* 0x000fe20002781670 */
[----:B-1----:R-:W-:Y:S01]  /*5370*/  FFMA.FTZ R0, R57, UR9, -R6 ;  /* 0x0000000939007c23 */ /* 0x002fe20008010806 */
[----:B---3--:R-:W-:Y:S02]  /*5380*/  FSEL R169, R8, -INF , !P3 ;  /* 0xff80000008a97808 */ /* 0x008fe40005800000 */
[----:B------:R-:W-:Y:S01]  /*5390*/  FSEL R170, R12, -INF , !P4 ;  /* 0xff8000000caa7808 */ /* 0x000fe20006000000 */
[----:B------:R1:W3:Y:S01]  /*53a0*/  MUFU.EX2 R189, R0 ;  /* 0x0000000000bd7308 */ /* 0x0002e20000000800 */
[----:B------:R-:W-:-:S02]  /*53b0*/  ISETP.GE.AND P3, PT, R25, R211, PT ;  /* 0x000000d31900720c */ /* 0x000fc40003f66270 */
[----:B------:R-:W-:Y:S02]  /*53c0*/  FSEL R68, R119, -INF , !P5 ;  /* 0xff80000077447808 */ /* 0x000fe40006800000 */
[----:B------:R-:W-:Y:S02]  /*53d0*/  ISETP.LT.OR P3, PT, R25, R207, P3 ;  /* 0x000000cf1900720c */ /* 0x000fe40001f61670 */
[----:B------:R-:W-:Y:S02]  /*53e0*/  FSEL R74, R118, -INF , !P6 ;  /* 0xff800000764a7808 */ /* 0x000fe40007000000 */
[----:B------:R-:W-:Y:S02]  /*53f0*/  FSEL R167, R10, -INF , !P3 ;  /* 0xff8000000aa77808 */ /* 0x000fe40005800000 */
[----:B------:R-:W-:Y:S02]  /*5400*/  ISETP.GE.AND P4, PT, R16, R213, PT ;  /* 0x000000d51000720c */ /* 0x000fe40003f86270 */
[----:B------:R-:W-:-:S02]  /*5410*/  FSEL R136, R27, -INF , !P1 ;  /* 0xff8000001b887808 */ /* 0x000fc40004800000 */
[----:B------:R-:W-:Y:S01]  /*5420*/  ISETP.LT.OR P4, PT, R16, R209, P4 ;  /* 0x000000d11000720c */ /* 0x000fe20002781670 */
[----:B-1----:R-:W-:Y:S01]  /*5430*/  FFMA.FTZ R0, R53, UR9, -R6 ;  /* 0x0000000935007c23 */ /* 0x002fe20008010806 */
[----:B--2---:R-:W-:Y:S02]  /*5440*/  FMNMX.FTZ R71, R71, R7, !PT ;  /* 0x0000000747477209 */ /* 0x004fe40007810000 */
[C---:B------:R-:W-:Y:S01]  /*5450*/  ISETP.GE.AND P3, PT, R23.reuse, R213, PT ;  /* 0x000000d51700720c */ /* 0x040fe20003f66270 */
[----:B------:R1:W-:Y:S01]  /*5460*/  MUFU.EX2 R191, R0 ;  /* 0x0000000000bf7308 */ /* 0x0003e20000000800 */
[----:B------:R-:W-:Y:S01]  /*5470*/  FSEL R137, R26, -INF , !P2 ;  /* 0xff8000001a897808 */ /* 0x000fe20005000000 */
[----:B------:R-:W2:Y:S01]  /*5480*/  SHFL.BFLY PT, R8, R71, 0x1, 0x1f ;  /* 0x0c201f0047087f89 */ /* 0x000ea200000e0000 */
[----:B------:R-:W-:Y:S02]  /*5490*/  ISETP.LT.OR P3, PT, R23, R209, P3 ;  /* 0x000000d11700720c */ /* 0x000fe40001f61670 */
[----:B------:R-:W-:-:S02]  /*54a0*/  ISETP.GE.AND P5, PT, R24, R213, PT ;  /* 0x000000d51800720c */ /* 0x000fc40003fa6270 */
[----:B------:R-:W-:Y:S02]  /*54b0*/  FSEL R129, R129, -INF , !P4 ;  /* 0xff80000081817808 */ /* 0x000fe40006000000 */
[----:B------:R-:W-:Y:S02]  /*54c0*/  ISETP.LT.OR P5, PT, R24, R209, P5 ;  /* 0x000000d11800720c */ /* 0x000fe40002fa1670 */
[C---:B------:R-:W-:Y:S02]  /*54d0*/  ISETP.GE.AND P1, PT, R25.reuse, R213, PT ;  /* 0x000000d51900720c */ /* 0x040fe40003f26270 */
[----:B------:R-:W-:Y:S02]  /*54e0*/  FSEL R128, R128, -INF , !P3 ;  /* 0xff80000080807808 */ /* 0x000fe40005800000 */
[----:B------:R-:W-:Y:S02]  /*54f0*/  ISETP.LT.OR P1, PT, R25, R209, P1 ;  /* 0x000000d11900720c */ /* 0x000fe40000f21670 */
[----:B-1----:R-:W-:-:S02]  /*5500*/  FMNMX.FTZ R0, R138, R4, !PT ;  /* 0x000000048a007209 */ /* 0x002fc40007810000 */
[----:B------:R-:W-:Y:S01]  /*5510*/  FMNMX.FTZ R4, R85, R5, !PT ;  /* 0x0000000555047209 */ /* 0x000fe20007810000 */
[----:B------:R-:W-:Y:S01]  /*5520*/  FFMA.FTZ R5, R43, UR9, -R6 ;  /* 0x000000092b057c23 */ /* 0x000fe20008010806 */
[----:B------:R-:W-:Y:S02]  /*5530*/  FMNMX.FTZ R0, R139, R0, !PT ;  /* 0x000000008b007209 */ /* 0x000fe40007810000 */
[----:B------:R-:W-:Y:S01]  /*5540*/  FMNMX.FTZ R4, R81, R4, !PT ;  /* 0x0000000451047209 */ /* 0x000fe20007810000 */
[----:B------:R1:W4:Y:S01]  /*5550*/  MUFU.EX2 R205, R5 ;  /* 0x0000000500cd7308 */ /* 0x0003220000000800 */
[----:B------:R-:W-:Y:S02]  /*5560*/  FMNMX.FTZ R0, R171, R0, !PT ;  /* 0x00000000ab007209 */ /* 0x000fe40007810000 */
[----:B------:R-:W-:Y:S02]  /*5570*/  FMNMX.FTZ R4, R102, R4, !PT ;  /* 0x0000000466047209 */ /* 0x000fe40007810000 */
[----:B------:R-:W-:-:S02]  /*5580*/  FMNMX.FTZ R0, R170, R0, !PT ;  /* 0x00000000aa007209 */ /* 0x000fc40007810000 */
[----:B------:R-:W-:Y:S02]  /*5590*/  FMNMX.FTZ R4, R101, R4, !PT ;  /* 0x0000000465047209 */ /* 0x000fe40007810000 */
[----:B------:R-:W-:Y:S02]  /*55a0*/  FMNMX.FTZ R0, R169, R0, !PT ;  /* 0x00000000a9007209 */ /* 0x000fe40007810000 */
[----:B------:R-:W-:Y:S02]  /*55b0*/  FSEL R160, R29, -INF , !P5 ;  /* 0xff8000001da07808 */ /* 0x000fe40006800000 */
[----:B------:R-:W-:Y:S02]  /*55c0*/  FMNMX.FTZ R0, R167, R0, !PT ;  /* 0x00000000a7007209 */ /* 0x000fe40007810000 */
[----:B------:R-:W-:Y:S01]  /*55d0*/  FSEL R161, R22, -INF , !P1 ;  /* 0xff80000016a17808 */ /* 0x000fe20004800000 */
[----:B-1----:R-:W-:Y:S02]  /*55e0*/  FFMA.FTZ R5, R41, UR9, -R6 ;  /* 0x0000000929057c23 */ /* 0x002fe40008010806 */
[----:B------:R-:W1:Y:S01]  /*55f0*/  SHFL.BFLY PT, R7, R0, 0x2, 0x1f ;  /* 0x0c401f0000077f89 */ /* 0x000e6200000e0000 */
[----:B--2---:R-:W-:Y:S01]  /*5600*/  FMNMX.FTZ R71, R71, R8, !PT ;  /* 0x0000000847477209 */ /* 0x004fe20007810000 */
[----:B------:R2:W-:Y:S01]  /*5610*/  MUFU.EX2 R206, R5 ;  /* 0x0000000500ce7308 */ /* 0x0005e20000000800 */
[----:B---3--:R-:W-:-:S02]  /*5620*/  F2FP.BF16.F32.PACK_AB R12, R189, R215 ;  /* 0x000000d7bd0c723e */ /* 0x008fc400000010ff */
[----:B------:R-:W-:Y:S02]  /*5630*/  FSETP.NEU.FTZ.AND P1, PT, R71, -INF , PT ;  /* 0xff8000004700780b */ /* 0x000fe40003f3d000 */
[----:B--2---:R-:W-:Y:S01]  /*5640*/  FMNMX.FTZ R5, R100, R4, !PT ;  /* 0x0000000464057209 */ /* 0x004fe20007810000 */
[----:B------:R-:W-:-:S03]  /*5650*/  FFMA.FTZ R4, R42, UR9, -R6 ;  /* 0x000000092a047c23 */ /* 0x000fc60008010806 */
[----:B------:R-:W-:Y:S01]  /*5660*/  FMNMX.FTZ R5, R82, R5, !PT ;  /* 0x0000000552057209 */ /* 0x000fe20007810000 */
[----:B------:R2:W-:Y:S01]  /*5670*/  MUFU.EX2 R204, R4 ;  /* 0x0000000400cc7308 */ /* 0x0005e20000000800 */
[----:B-1----:R-:W-:Y:S01]  /*5680*/  FMNMX.FTZ R0, R0, R7, !PT ;  /* 0x0000000700007209 */ /* 0x002fe20007810000 */
[----:B------:R-:W-:Y:S01]  /*5690*/  FFMA.FTZ R7, R28, UR9, -R6 ;  /* 0x000000091c077c23 */ /* 0x000fe20008010806 */
[----:B------:R-:W-:-:S03]  /*56a0*/  FMNMX.FTZ R5, R68, R5, !PT ;  /* 0x0000000544057209 */ /* 0x000fc60007810000 */
[----:B------:R-:W1:Y:S02]  /*56b0*/  SHFL.BFLY PT, R70, R0, 0x1, 0x1f ;  /* 0x0c201f0000467f89 */ /* 0x000e6400000e0000 */
[----:B------:R3:W-:Y:S01]  /*56c0*/  MUFU.EX2 R156, R7 ;  /* 0x00000007009c7308 */ /* 0x0007e20000000800 */
[----:B--2---:R-:W-:-:S07]  /*56d0*/  FFMA.FTZ R4, R35, UR9, -R6 ;  /* 0x0000000923047c23 */ /* 0x004fce0008010806 */
[----:B------:R2:W-:Y:S01]  /*56e0*/  MUFU.EX2 R190, R4 ;  /* 0x0000000400be7308 */ /* 0x0005e20000000800 */
[----:B---3--:R-:W-:-:S07]  /*56f0*/  FFMA.FTZ R7, R19, UR9, -R6 ;  /* 0x0000000913077c23 */ /* 0x008fce0008010806 */
[----:B------:R-:W-:Y:S01]  /*5700*/  MUFU.EX2 R157, R7 ;  /* 0x00000007009d7308 */ /* 0x000fe20000000800 */
[----:B-1----:R-:W-:Y:S02]  /*5710*/  FMNMX.FTZ R70, R0, R70, !PT ;  /* 0x0000004600467209 */ /* 0x002fe40007810000 */
[----:B--2---:R-:W-:Y:S01]  /*5720*/  FMNMX.FTZ R4, R74, R5, !PT ;  /* 0x000000054a047209 */ /* 0x004fe20007810000 */
[----:B------:R-:W-:Y:S01]  /*5730*/  FFMA.FTZ R5, R14, UR9, -R6 ;  /* 0x000000090e057c23 */ /* 0x000fe20008010806 */
[----:B----4-:R-:W-:Y:S02]  /*5740*/  F2FP.BF16.F32.PACK_AB R14, R205, R191 ;  /* 0x000000bfcd0e723e */ /* 0x010fe400000010ff */
[----:B------:R-:W-:Y:S01]  /*5750*/  FMNMX.FTZ R4, R136, R4, !PT ;  /* 0x0000000488047209 */ /* 0x000fe20007810000 */
[----:B------:R1:W-:Y:S03]  /*5760*/  MUFU.EX2 R159, R5 ;  /* 0x00000005009f7308 */ /* 0x0003e60000000800 */
[----:B------:R-:W-:-:S04]  /*5770*/  FMNMX.FTZ R4, R137, R4, !PT ;  /* 0x0000000489047209 */ /* 0x000fc80007810000 */
[----:B------:R-:W-:Y:S01]  /*5780*/  FMNMX.FTZ R4, R129, R4, !PT ;  /* 0x0000000481047209 */ /* 0x000fe20007810000 */
[----:B-1----:R-:W-:-:S04]  /*5790*/  FFMA.FTZ R5, R15, UR9, -R6 ;  /* 0x000000090f057c23 */ /* 0x002fc80008010806 */
[----:B------:R1:W-:Y:S02]  /*57a0*/  MUFU.EX2 R158, R5 ;  /* 0x00000005009e7308 */ /* 0x0003e40000000800 */
[----:B-1----:R-:W-:Y:S01]  /*57b0*/  FMNMX.FTZ R5, R128, R4, !PT ;  /* 0x0000000480057209 */ /* 0x002fe20007810000 */
[----:B------:R-:W-:-:S03]  /*57c0*/  FFMA.FTZ R4, R17, UR9, -R6 ;  /* 0x0000000911047c23 */ /* 0x000fc60008010806 */
[----:B------:R-:W-:Y:S02]  /*57d0*/  FMNMX.FTZ R5, R160, R5, !PT ;  /* 0x00000005a0057209 */ /* 0x000fe40007810000 */
[----:B------:R1:W-:Y:S02]  /*57e0*/  MUFU.EX2 R155, R4 ;  /* 0x00000004009b7308 */ /* 0x0003e40000000800 */
[----:B-1----:R-:W-:Y:S01]  /*57f0*/  FMNMX.FTZ R4, R161, R5, !PT ;  /* 0x00000005a1047209 */ /* 0x002fe20007810000 */
[----:B------:R-:W-:-:S04]  /*5800*/  FFMA.FTZ R5, R18, UR9, -R6 ;  /* 0x0000000912057c23 */ /* 0x000fc80008010806 */
[----:B------:R-:W1:Y:S01]  /*5810*/  SHFL.BFLY PT, R9, R4, 0x2, 0x1f ;  /* 0x0c401f0004097f89 */ /* 0x000e6200000e0000 */
[----:B------:R2:W-:Y:S02]  /*5820*/  MUFU.EX2 R154, R5 ;  /* 0x00000005009a7308 */ /* 0x0005e40000000800 */
[----:B--2---:R-:W-:-:S05]  /*5830*/  FMUL.FTZ R5, R71, UR9 ;  /* 0x0000000947057c20 */ /* 0x004fca0008410000 */
        /* <DEDUP_REMOVED lines=8> */
[----:B-1----:R-:W-:-:S05]  /*58c0*/  FMNMX.FTZ R7, R4, R9, !PT ;  /* 0x0000000904077209 */ /* 0x002fca0007810000 */
[----:B------:R-:W1:Y:S01]  /*58d0*/  SHFL.BFLY PT, R72, R7, 0x1, 0x1f ;  /* 0x0c201f0007487f89 */ /* 0x000e6200000e0000 */
[----:B--2---:R-:W-:-:S05]  /*58e0*/  FMUL.FTZ R0, R70, UR9 ;  /* 0x0000000946007c20 */ /* 0x004fca0008410000 */
[----:B------:R-:W-:Y:S01]  /*58f0*/  FSEL R4, R0, RZ, P1 ;  /* 0x000000ff00047208 */ /* 0x000fe20000800000 */
[----:B------:R-:W-:-:S04]  /*5900*/  FFMA.FTZ R0, R54, UR9, -R5 ;  /* 0x0000000936007c23 */ /* 0x000fc80008010805 */
[----:B------:R2:W4:Y:S01]  /*5910*/  MUFU.EX2 R188, R0 ;  /* 0x0000000000bc7308 */ /* 0x0005220000000800 */
[----:B---3--:R-:W-:-:S07]  /*5920*/  FFMA.FTZ R8, R79, UR9, -R4 ;  /* 0x000000094f087c23 */ /* 0x008fce0008010804 */
[----:B------:R3:W-:Y:S01]  /*5930*/  MUFU.EX2 R181, R8 ;  /* 0x0000000800b57308 */ /* 0x0007e20000000800 */
[----:B-1----:R-:W-:-:S04]  /*5940*/  FMNMX.FTZ R72, R7, R72, !PT ;  /* 0x0000004807487209 */ /* 0x002fc80007810000 */
[----:B------:R-:W-:Y:S01]  /*5950*/  FSETP.NEU.FTZ.AND P1, PT, R72, -INF , PT ;  /* 0xff8000004800780b */ /* 0x000fe20003f3d000 */
[----:B--2---:R-:W-:Y:S01]  /*5960*/  IMAD.IADD R0, R166, 0x1, R168 ;  /* 0x00000001a6007824 */ /* 0x004fe200078e02a8 */
[----:B----4-:R-:W-:-:S04]  /*5970*/  F2FP.BF16.F32.PACK_AB R10, R188, R186 ;  /* 0x000000babc0a723e */ /* 0x010fc800000010ff */
[----:B------:R-:W-:Y:S01]  /*5980*/  LEA R193, R0, UR4, 0x1 ;  /* 0x0000000400c17c11 */ /* 0x000fe2000f8e08ff */
[----:B------:R-:W-:Y:S01]  /*5990*/  FFMA.FTZ R0, R75, UR9, -R4 ;  /* 0x000000094b007c23 */ /* 0x000fe20008010804 */
[----:B---3--:R-:W-:-:S03]  /*59a0*/  F2FP.BF16.F32.PACK_AB R8, R185, R187 ;  /* 0x000000bbb908723e */ /* 0x008fc600000010ff */
[----:B------:R1:W2:Y:S01]  /*59b0*/  MUFU.EX2 R180, R0 ;  /* 0x0000000000b47308 */ /* 0x0002a20000000800 */
[--C-:B------:R-:W-:Y:S01]  /*59c0*/  IMAD R194, R3, 0x2, R193.reuse ;  /* 0x0000000203c27824 */ /* 0x100fe200078e02c1 */
[----:B------:R-:W-:Y:S01]  /*59d0*/  LDSM.16.MT88.4 R28, [R193+0x6000] ;  /* 0x00600000c11c783b */ /* 0x000fe20000004200 */
[C---:B------:R-:W-:Y:S02]  /*59e0*/  IMAD R196, R2.reuse, 0x2, R193 ;  /* 0x0000000202c47824 */ /* 0x040fe400078e02c1 */
[----:B------:R-:W-:Y:S01]  /*59f0*/  FADD.FTZ R3, R215, R189 ;  /* 0x000000bdd7037221 */ /* 0x000fe20000010000 */
[----:B------:R-:W-:Y:S02]  /*5a00*/  IMAD R195, R2, 0x2, R194 ;  /* 0x0000000202c37824 */ /* 0x000fe400078e02c2 */
[----:B------:R-:W-:Y:S01]  /*5a10*/  FMUL.FTZ R2, R72, UR9 ;  /* 0x0000000948027c20 */ /* 0x000fe20008410000 */
[----:B------:R-:W-:Y:S01]  /*5a20*/  LDSM.16.MT88.4 R16, [R194+0x6000] ;  /* 0x00600000c210783b */ /* 0x000fe20000004200 */
[----:B------:R-:W-:-:S03]  /*5a30*/  FADD.FTZ R3, R191, R3 ;  /* 0x00000003bf037221 */ /* 0x000fc60000010000 */
[----:B------:R-:W3:Y:S01]  /*5a40*/  LDSM.16.MT88.4 R24, [R196+0x6000] ;  /* 0x00600000c418783b */ /* 0x000ee20000004200 */
[----:B------:R-:W-:Y:S01]  /*5a50*/  FADD.FTZ R3, R205, R3 ;  /* 0x00000003cd037221 */ /* 0x000fe20000010000 */
[----:B------:R-:W-:Y:S02]  /*5a60*/  VIADD R205, R203, 0x1000 ;  /* 0x00001000cbcd7836 */ /* 0x000fe40000000000 */
[----:B------:R-:W4:Y:S01]  /*5a70*/  LDSM.16.MT88.4 R20, [R195+0x6000] ;  /* 0x00600000c314783b */ /* 0x000f220000004200 */
[----:B------:R-:W-:Y:S01]  /*5a80*/  FADD.FTZ R3, R206, R3 ;  /* 0x00000003ce037221 */ /* 0x000fe20000010000 */
[--C-:B-1----:R-:W-:Y:S01]  /*5a90*/  FFMA.FTZ R0, R78, UR9, -R4.reuse ;  /* 0x000000094e007c23 */ /* 0x102fe20008010804 */
[----:B--2---:R-:W-:Y:S01]  /*5aa0*/  F2FP.BF16.F32.PACK_AB R9, R180, R181 ;  /* 0x000000b5b409723e */ /* 0x004fe200000010ff */
[----:B------:R-:W-:Y:S01]  /*5ab0*/  LDSM.16.MT88.4 R44, [R195+0x6800] ;  /* 0x00680000c32c783b */ /* 0x000fe20000004200 */
[----:B------:R-:W-:Y:S01]  /*5ac0*/  FADD.FTZ R3, R204, R3 ;  /* 0x00000003cc037221 */ /* 0x000fe20000010000 */
[----:B------:R1:W-:Y:S02]  /*5ad0*/  MUFU.EX2 R183, R0 ;  /* 0x0000000000b77308 */ /* 0x0003e40000000800 */
[----:B-1----:R-:W-:-:S06]  /*5ae0*/  FFMA.FTZ R0, R77, UR9, -R4 ;  /* 0x000000094d007c23 */ /* 0x002fcc0008010804 */
[----:B------:R1:W2:Y:S02]  /*5af0*/  MUFU.EX2 R184, R0 ;  /* 0x0000000000b87308 */ /* 0x0002a40000000800 */
[----:B-1----:R-:W-:Y:S01]  /*5b00*/  FSEL R0, R2, RZ, P1 ;  /* 0x000000ff02007208 */ /* 0x002fe20000800000 */
[----:B------:R-:W-:Y:S01]  /*5b10*/  FFMA.FTZ R2, R32, UR9, -R6 ;  /* 0x0000000920027c23 */ /* 0x000fe20008010806 */
[----:B--2---:R-:W-:Y:S01]  /*5b20*/  F2FP.BF16.F32.PACK_AB R11, R184, R183 ;  /* 0x000000b7b80b723e */ /* 0x004fe200000010ff */
[----:B------:R-:W-:Y:S03]  /*5b30*/  LDSM.16.MT88.4 R32, [R194+0x6800] ;  /* 0x00680000c220783b */ /* 0x000fe60000004200 */
[----:B------:R1:W-:Y:S03]  /*5b40*/  MUFU.EX2 R153, R2 ;  /* 0x0000000200997308 */ /* 0x0003e60000000800 */
[C---:B---3--:R-:W-:Y:S06]  /*5b50*/  HMMA.16816.F32.BF16 R56, R8.reuse, R24, RZ ;  /* 0x000000180838723c */ /* 0x048fec00000418ff */
[C---:B------:R-:W-:Y:S06]  /*5b60*/  HMMA.16816.F32.BF16 R60, R8.reuse, R28, RZ ;  /* 0x0000001c083c723c */ /* 0x040fec00000418ff */
[----:B------:R-:W-:Y:S01]  /*5b70*/  HMMA.16816.F32.BF16 R52, R8, R16, RZ ;  /* 0x000000100834723c */ /* 0x000fe200000418ff */
[----:B-1----:R-:W-:-:S04]  /*5b80*/  FFMA.FTZ R2, R84, UR9, -R0 ;  /* 0x0000000954027c23 */ /* 0x002fc80008010800 */
[----:B------:R1:W-:Y:S01]  /*5b90*/  MUFU.EX2 R175, R2 ;  /* 0x0000000200af7308 */ /* 0x0003e20000000800 */
[C---:B----4-:R-:W-:Y:S06]  /*5ba0*/  HMMA.16816.F32.BF16 R48, R8.reuse, R20, RZ ;  /* 0x000000140830723c */ /* 0x050fec00000418ff */
[C---:B------:R-:W-:Y:S06]  /*5bb0*/  HMMA.16816.F32.BF16 R88, R8.reuse, R30, RZ ;  /* 0x0000001e0858723c */ /* 0x040fec00000418ff */
[----:B------:R-:W-:Y:S01]  /*5bc0*/  HMMA.16816.F32.BF16 R76, R8, R18, RZ ;  /* 0x00000012084c723c */ /* 0x000fe200000418ff */
        /* <DEDUP_REMOVED lines=8> */
[----:B-1----:R-:W-:Y:S01]  /*5c50*/  FFMA.FTZ R2, R65, UR9, -R5 ;  /* 0x0000000941027c23 */ /* 0x002fe20008010805 */
[----:B--2---:R-:W-:-:S05]  /*5c60*/  F2FP.BF16.F32.PACK_AB R15, R178, R174 ;  /* 0x000000aeb20f723e */ /* 0x004fca00000010ff */
[----:B------:R1:W-:Y:S02]  /*5c70*/  MUFU.EX2 R179, R2 ;  /* 0x0000000200b37308 */ /* 0x0003e40000000800 */
[C---:B------:R-:W-:Y:S06]  /*5c80*/  HMMA.16816.F32.BF16 R96, R12.reuse, R28, RZ ;  /* 0x0000001c0c60723c */ /* 0x040fec00000418ff */
[C---:B------:R-:W-:Y:S06]  /*5c90*/  HMMA.16816.F32.BF16 R116, R12.reuse, R30, RZ ;  /* 0x0000001e0c74723c */ /* 0x040fec00000418ff */
[----:B------:R-:W-:Y:S01]  /*5ca0*/  HMMA.16816.F32.BF16 R124, R12, R26, RZ ;  /* 0x0000001a0c7c723c */ /* 0x000fe200000418ff */
[----:B-1----:R-:W-:-:S04]  /*5cb0*/  FFMA.FTZ R2, R64, UR9, -R5 ;  /* 0x0000000940027c23 */ /* 0x002fc80008010805 */
[----:B------:R1:W2:Y:S01]  /*5cc0*/  MUFU.EX2 R182, R2 ;  /* 0x0000000200b67308 */ /* 0x0002a20000000800 */
[----:B------:R-:W-:Y:S06]  /*5cd0*/  HMMA.16816.F32.BF16 R64, R8, R26, RZ ;  /* 0x0000001a0840723c */ /* 0x000fec00000418ff */
[C---:B------:R-:W-:Y:S06]  /*5ce0*/  HMMA.16816.F32.BF16 R112, R12.reuse, R22, RZ ;  /* 0x000000160c70723c */ /* 0x040fec00000418ff */
[C---:B------:R-:W-:Y:S01]  /*5cf0*/  HMMA.16816.F32.BF16 R28, R12.reuse, R16, RZ ;  /* 0x000000100c1c723c */ /* 0x040fe200000418ff */
[--C-:B-1----:R-:W-:Y:S01]  /*5d00*/  FFMA.FTZ R2, R40, UR9, -R5.reuse ;  /* 0x0000000928027c23 */ /* 0x102fe20008010805 */
[----:B--2---:R-:W-:Y:S01]  /*5d10*/  F2FP.BF16.F32.PACK_AB R8, R182, R179 ;  /* 0x000000b3b608723e */ /* 0x004fe200000010ff */
[----:B------:R-:W1:Y:S03]  /*5d20*/  LDSM.16.MT88.4 R40, [R193+0x6800] ;  /* 0x00680000c128783b */ /* 0x000e660000004200 */
[----:B------:R-:W-:Y:S01]  /*5d30*/  HMMA.16816.F32.BF16 R120, R12, R18, RZ ;  /* 0x000000120c78723c */ /* 0x000fe200000418ff */
[----:B------:R2:W-:Y:S01]  /*5d40*/  MUFU.EX2 R150, R2 ;  /* 0x0000000200967308 */ /* 0x0005e20000000800 */
[----:B------:R-:W-:Y:S01]  /*5d50*/  LDSM.16.MT88.4 R16, [R196+0x7000] ;  /* 0x00700000c410783b */ /* 0x000fe20000004200 */
[----:B--2---:R-:W-:-:S03]  /*5d60*/  FFMA.FTZ R2, R36, UR9, -R5 ;  /* 0x0000000924027c23 */ /* 0x004fc60008010805 */
[----:B------:R-:W2:Y:S03]  /*5d70*/  LDSM.16.MT88.4 R36, [R196+0x6800] ;  /* 0x00680000c424783b */ /* 0x000ea60000004200 */
[----:B------:R3:W4:Y:S02]  /*5d80*/  MUFU.EX2 R151, R2 ;  /* 0x0000000200977308 */ /* 0x0007240000000800 */
[----:B---3--:R-:W-:Y:S01]  /*5d90*/  FFMA.FTZ R2, R93, UR9, -R4 ;  /* 0x000000095d027c23 */ /* 0x008fe20008010804 */
[----:B----4-:R-:W-:-:S05]  /*5da0*/  F2FP.BF16.F32.PACK_AB R10, R151, R150 ;  /* 0x00000096970a723e */ /* 0x010fca00000010ff */
[----:B------:R3:W-:Y:S02]  /*5db0*/  MUFU.EX2 R176, R2 ;  /* 0x0000000200b07308 */ /* 0x0007e40000000800 */
[----:B---3--:R-:W-:Y:S02]  /*5dc0*/  FFMA.FTZ R2, R92, UR9, -R4 ;  /* 0x000000095c027c23 */ /* 0x008fe40008010804 */
[C---:B------:R-:W-:Y:S04]  /*5dd0*/  HMMA.16816.F32.BF16 R92, R12.reuse, R24, RZ ;  /* 0x000000180c5c723c */ /* 0x040fe800000418ff */
[----:B------:R3:W4:Y:S02]  /*5de0*/  MUFU.EX2 R177, R2 ;  /* 0x0000000200b17308 */ /* 0x0007240000000800 */
[----:B------:R-:W-:Y:S01]  /*5df0*/  HMMA.16816.F32.BF16 R24, R12, R20, RZ ;  /* 0x000000140c18723c */ /* 0x000fe200000418ff */
[----:B------:R-:W5:Y:S06]  /*5e00*/  LDSM.16.MT88.4 R20, [R193+0x7000] ;  /* 0x00700000c114783b */ /* 0x000f6c0000004200 */
[----:B------:R-:W-:Y:S01]  /*5e10*/  F2FP.BF16.F32.PACK_AB R12, R204, R206 ;  /* 0x000000cecc0c723e */ /* 0x000fe200000010ff */
[----:B------:R-:W-:Y:S01]  /*5e20*/  VIADD R206, R203, 0x800 ;  /* 0x00000800cbce7836 */ /* 0x000fe20000000000 */
[----:B------:R-:W-:Y:S01]  /*5e30*/  F2FP.BF16.F32.PACK_AB R14, R159, R190 ;  /* 0x000000be9f0e723e */ /* 0x000fe200000010ff */
[----:B------:R-:W-:-:S02]  /*5e40*/  VIADD R204, R203, 0x1800 ;  /* 0x00001800cbcc7836 */ /* 0x000fc40000000000 */
[----:B---3--:R-:W-:Y:S01]  /*5e50*/  FFMA.FTZ R2, R80, UR9, -R4 ;  /* 0x0000000950027c23 */ /* 0x008fe20008010804 */
[----:B----4-:R-:W-:-:S03]  /*5e60*/  F2FP.BF16.F32.PACK_AB R9, R177, R176 ;  /* 0x000000b0b109723e */ /* 0x010fc600000010ff */
[----:B------:R3:W-:Y:S02]  /*5e70*/  MUFU.EX2 R149, R2 ;  /* 0x0000000200957308 */ /* 0x0007e40000000800 */
[----:B---3--:R-:W-:-:S06]  /*5e80*/  FFMA.FTZ R2, R69, UR9, -R4 ;  /* 0x0000000945027c23 */ /* 0x008fcc0008010804 */
[----:B------:R3:W4:Y:S02]  /*5e90*/  MUFU.EX2 R148, R2 ;  /* 0x0000000200947308 */ /* 0x0007240000000800 */
[----:B---3--:R-:W-:Y:S01]  /*5ea0*/  FFMA.FTZ R2, R103, UR9, -R6 ;  /* 0x0000000967027c23 */ /* 0x008fe20008010806 */
[----:B----4-:R-:W-:-:S05]  /*5eb0*/  F2FP.BF16.F32.PACK_AB R11, R148, R149 ;  /* 0x00000095940b723e */ /* 0x010fca00000010ff */
[----:B------:R3:W-:Y:S02]  /*5ec0*/  MUFU.EX2 R152, R2 ;  /* 0x0000000200987308 */ /* 0x0007e40000000800 */
[C---:B-1----:R-:W-:Y:S06]  /*5ed0*/  HMMA.16816.F32.BF16 R108, R8.reuse, R40, R60 ;  /* 0x00000028086c723c */ /* 0x042fec000004183c */
[C---:B------:R-:W-:Y:S06]  /*5ee0*/  HMMA.16816.F32.BF16 R88, R8.reuse, R42, R88 ;  /* 0x0000002a0858723c */ /* 0x040fec0000041858 */
[----:B------:R-:W-:Y:S01]  /*5ef0*/  HMMA.16816.F32.BF16 R60, R8, R34, R76 ;  /* 0x00000022083c723c */ /* 0x000fe2000004184c */
[----:B---3--:R-:W-:-:S04]  /*5f00*/  FFMA.FTZ R2, R104, UR9, -R6 ;  /* 0x0000000968027c23 */ /* 0x008fc80008010806 */
[----:B------:R1:W-:Y:S01]  /*5f10*/  MUFU.EX2 R251, R2 ;  /* 0x0000000200fb7308 */ /* 0x0003e20000000800 */
[C---:B--2---:R-:W-:Y:S06]  /*5f20*/  HMMA.16816.F32.BF16 R104, R8.reuse, R36, R56 ;  /* 0x000000240868723c */ /* 0x044fec0000041838 */
[----:B------:R-:W-:Y:S01]  /*5f30*/  HMMA.16816.F32.BF16 R56, R8, R38, R64 ;  /* 0x000000260838723c */ /* 0x000fe20000041840 */
[----:B-1----:R-:W-:-:S04]  /*5f40*/  FFMA.FTZ R2, R102, UR9, -R0 ;  /* 0x0000000966027c23 */ /* 0x002fc80008010800 */
        /* <DEDUP_REMOVED lines=8> */
[----:B------:R-:W-:Y:S01]  /*5fd0*/  LDSM.16.MT88.4 R84, [R193+0x7800] ;  /* 0x00780000c154783b */ /* 0x000fe20000004200 */
[----:B-1----:R-:W-:-:S04]  /*5fe0*/  FFMA.FTZ R2, R82, UR9, -R0 ;  /* 0x0000000952027c23 */ /* 0x002fc80008010800 */
[----:B------:R-:W-:Y:S01]  /*5ff0*/  HMMA.16816.F32.BF16 R80, R8, R44, R48 ;  /* 0x0000002c0850723c */ /* 0x000fe20000041830 */
[----:B------:R1:W2:Y:S02]  /*6000*/  MUFU.EX2 R147, R2 ;  /* 0x0000000200937308 */ /* 0x0002a40000000800 */
[----:B-1----:R-:W-:Y:S01]  /*6010*/  FFMA.FTZ R2, R130, UR9, -R5 ;  /* 0x0000000982027c23 */ /* 0x002fe20008010805 */
[----:B--2---:R-:W-:-:S05]  /*6020*/  F2FP.BF16.F32.PACK_AB R15, R147, R166 ;  /* 0x000000a6930f723e */ /* 0x004fca00000010ff */
[----:B------:R1:W-:Y:S02]  /*6030*/  MUFU.EX2 R146, R2 ;  /* 0x0000000200927308 */ /* 0x0003e40000000800 */
[C---:B------:R-:W-:Y:S06]  /*6040*/  HMMA.16816.F32.BF16 R48, R12.reuse, R40, R96 ;  /* 0x000000280c30723c */ /* 0x040fec0000041860 */
[C---:B------:R-:W-:Y:S06]  /*6050*/  HMMA.16816.F32.BF16 R112, R12.reuse, R46, R112 ;  /* 0x0000002e0c70723c */ /* 0x040fec0000041870 */
[C---:B------:R-:W-:Y:S01]  /*6060*/  HMMA.16816.F32.BF16 R96, R12.reuse, R32, R28 ;  /* 0x000000200c60723c */ /* 0x040fe2000004181c */
[--C-:B-1----:R-:W-:Y:S01]  /*6070*/  FFMA.FTZ R2, R131, UR9, -R5.reuse ;  /* 0x0000000983027c23 */ /* 0x102fe20008010805 */
[----:B------:R-:W-:Y:S03]  /*6080*/  LDSM.16.MT88.4 R28, [R195+0x7000] ;  /* 0x00700000c31c783b */ /* 0x000fe60000004200 */
[----:B------:R1:W2:Y:S01]  /*6090*/  MUFU.EX2 R145, R2 ;  /* 0x0000000200917308 */ /* 0x0002a20000000800 */
[C---:B------:R-:W-:Y:S06]  /*60a0*/  HMMA.16816.F32.BF16 R92, R12.reuse, R36, R92 ;  /* 0x000000240c5c723c */ /* 0x040fec000004185c */
[C---:B------:R-:W-:Y:S01]  /*60b0*/  HMMA.16816.F32.BF16 R40, R12.reuse, R42, R116 ;  /* 0x0000002a0c28723c */ /* 0x040fe20000041874 */
[----:B------:R-:W-:Y:S05]  /*60c0*/  LDSM.16.MT88.4 R116, [R194+0x7800] ;  /* 0x00780000c274783b */ /* 0x000fea0000004200 */
[----:B------:R-:W-:Y:S01]  /*60d0*/  HMMA.16816.F32.BF16 R36, R12, R38, R124 ;  /* 0x000000260c24723c */ /* 0x000fe2000004187c */
[----:B-1----:R-:W-:Y:S01]  /*60e0*/  FFMA.FTZ R2, R134, UR9, -R5 ;  /* 0x0000000986027c23 */ /* 0x002fe20008010805 */
[----:B--2---:R-:W-:-:S04]  /*60f0*/  F2FP.BF16.F32.PACK_AB R8, R145, R146 ;  /* 0x000000929108723e */ /* 0x004fc800000010ff */
[----:B------:R-:W-:Y:S01]  /*6100*/  HMMA.16816.F32.BF16 R32, R12, R34, R120 ;  /* 0x000000220c20723c */ /* 0x000fe20000041878 */
[----:B------:R1:W-:Y:S02]  /*6110*/  MUFU.EX2 R144, R2 ;  /* 0x0000000200907308 */ /* 0x0003e40000000800 */
[----:B-1----:R-:W-:-:S06]  /*6120*/  FFMA.FTZ R2, R135, UR9, -R5 ;  /* 0x0000000987027c23 */ /* 0x002fcc0008010805 */
[----:B------:R1:W2:Y:S02]  /*6130*/  MUFU.EX2 R143, R2 ;  /* 0x00000002008f7308 */ /* 0x0002a40000000800 */
[----:B-1----:R-:W-:Y:S01]  /*6140*/  FFMA.FTZ R2, R133, UR9, -R4 ;  /* 0x0000000985027c23 */ /* 0x002fe20008010804 */
[----:B--2---:R-:W-:-:S05]  /*6150*/  F2FP.BF16.F32.PACK_AB R10, R143, R144 ;  /* 0x000000908f0a723e */ /* 0x004fca00000010ff */
[----:B------:R1:W-:Y:S02]  /*6160*/  MUFU.EX2 R142, R2 ;  /* 0x00000002008e7308 */ /* 0x0003e40000000800 */
[----:B-1----:R-:W-:Y:S02]  /*6170*/  FFMA.FTZ R2, R132, UR9, -R4 ;  /* 0x0000000984027c23 */ /* 0x002fe40008010804 */
[----:B------:R-:W-:Y:S01]  /*6180*/  HMMA.16816.F32.BF16 R132, R12, R44, R24 ;  /* 0x0000002c0c84723c */ /* 0x000fe20000041818 */
[----:B------:R-:W1:Y:S03]  /*6190*/  LDSM.16.MT88.4 R24, [R194+0x7000] ;  /* 0x00700000c218783b */ /* 0x000e660000004200 */
[----:B------:R2:W3:Y:S03]  /*61a0*/  MUFU.EX2 R141, R2 ;  /* 0x00000002008d7308 */ /* 0x0004e60000000800 */
[----:B------:R-:W-:-:S02]  /*61b0*/  F2FP.BF16.F32.PACK_AB R12, R155, R158 ;  /* 0x0000009e9b0c723e */ /* 0x000fc400000010ff */
[----:B------:R-:W-:Y:S01]  /*61c0*/  F2FP.BF16.F32.PACK_AB R14, R156, R154 ;  /* 0x0000009a9c0e723e */ /* 0x000fe200000010ff */
[----:B--2---:R-:W-:Y:S01]  /*61d0*/  FFMA.FTZ R2, R138, UR9, -R4 ;  /* 0x000000098a027c23 */ /* 0x004fe20008010804 */
[----:B---3--:R-:W-:-:S03]  /*61e0*/  F2FP.BF16.F32.PACK_AB R9, R141, R142 ;  /* 0x0000008e8d09723e */ /* 0x008fc600000010ff */
[----:B------:R2:W-:Y:S02]  /*61f0*/  MUFU.EX2 R140, R2 ;  /* 0x00000002008c7308 */ /* 0x0005e40000000800 */
[----:B--2---:R-:W-:-:S06]  /*6200*/  FFMA.FTZ R2, R139, UR9, -R4 ;  /* 0x000000098b027c23 */ /* 0x004fcc0008010804 */
[----:B------:R2:W3:Y:S02]  /*6210*/  MUFU.EX2 R75, R2 ;  /* 0x00000002004b7308 */ /* 0x0004e40000000800 */
[----:B--2---:R-:W-:Y:S01]  /*6220*/  FFMA.FTZ R2, R68, UR9, -R0 ;  /* 0x0000000944027c23 */ /* 0x004fe20008010800 */
[----:B---3--:R-:W-:-:S05]  /*6230*/  F2FP.BF16.F32.PACK_AB R11, R75, R140 ;  /* 0x0000008c4b0b723e */ /* 0x008fca00000010ff */
[----:B------:R2:W-:Y:S02]  /*6240*/  MUFU.EX2 R69, R2 ;  /* 0x0000000200457308 */ /* 0x0005e40000000800 */
[C---:B-----5:R-:W-:Y:S06]  /*6250*/  HMMA.16816.F32.BF16 R76, R8.reuse, R20, R108 ;  /* 0x00000014084c723c */ /* 0x060fec000004186c */
[C---:B------:R-:W-:Y:S06]  /*6260*/  HMMA.16816.F32.BF16 R104, R8.reuse, R16, R104 ;  /* 0x000000100868723c */ /* 0x040fec0000041868 */
[C---:B-1----:R-:W-:Y:S01]  /*6270*/  HMMA.16816.F32.BF16 R120, R8.reuse, R24, R100 ;  /* 0x000000180878723c */ /* 0x042fe20000041864 */
[--C-:B--2---:R-:W-:Y:S01]  /*6280*/  FFMA.FTZ R2, R74, UR9, -R0.reuse ;  /* 0x000000094a027c23 */ /* 0x104fe20008010800 */
[----:B------:R-:W1:Y:S03]  /*6290*/  LDSM.16.MT88.4 R100, [R196+0x7800] ;  /* 0x00780000c464783b */ /* 0x000e660000004200 */
[----:B------:R2:W3:Y:S01]  /*62a0*/  MUFU.EX2 R68, R2 ;  /* 0x0000000200447308 */ /* 0x0004e20000000800 */
[C---:B------:R-:W-:Y:S06]  /*62b0*/  HMMA.16816.F32.BF16 R80, R8.reuse, R28, R80 ;  /* 0x0000001c0850723c */ /* 0x040fec0000041850 */
[C---:B------:R-:W-:Y:S06]  /*62c0*/  HMMA.16816.F32.BF16 R88, R8.reuse, R22, R88 ;  /* 0x000000160858723c */ /* 0x040fec0000041858 */
[----:B------:R-:W-:Y:S01]  /*62d0*/  HMMA.16816.F32.BF16 R56, R8, R18, R56 ;  /* 0x000000120838723c */ /* 0x000fe20000041838 */
[----:B--2---:R-:W-:Y:S01]  /*62e0*/  FFMA.FTZ R2, R136, UR9, -R0 ;  /* 0x0000000988027c23 */ /* 0x004fe20008010800 */
[----:B---3--:R-:W-:-:S04]  /*62f0*/  F2FP.BF16.F32.PACK_AB R13, R68, R69 ;  /* 0x00000045440d723e */ /* 0x008fc800000010ff */
[C---:B------:R-:W-:Y:S01]  /*6300*/  HMMA.16816.F32.BF16 R60, R8.reuse, R26, R60 ;  /* 0x0000001a083c723c */ /* 0x040fe2000004183c */
[----:B------:R2:W-:Y:S05]  /*6310*/  MUFU.EX2 R67, R2 ;  /* 0x0000000200437308 */ /* 0x0005ea0000000800 */
[----:B------:R-:W-:Y:S07]  /*6320*/  HMMA.16816.F32.BF16 R52, R8, R30, R52 ;  /* 0x0000001e0834723c */ /* 0x000fee0000041834 */
[----:B------:R-:W-:-:S04]  /*6330*/  FADD.FTZ R10, R181, R180 ;  /* 0x000000b4b50a7221 */ /* 0x000fc80000010000 */
[----:B------:R-:W-:Y:S01]  /*6340*/  FADD.FTZ R10, R183, R10 ;  /* 0x0000000ab70a7221 */ /* 0x000fe20000010000 */
[----:B--2---:R-:W-:-:S04]  /*6350*/  FFMA.FTZ R2, R137, UR9, -R0 ;  /* 0x0000000989027c23 */ /* 0x004fc80008010800 */
[----:B------:R2:W3:Y:S02]  /*6360*/  MUFU.EX2 R66, R2 ;  /* 0x0000000200427308 */ /* 0x0004e40000000800 */
[----:B--2---:R-:W-:Y:S01]  /*6370*/  FFMA.FTZ R2, R129, UR9, -R0 ;  /* 0x0000000981027c23 */ /* 0x004fe20008010800 */
[----:B---3--:R-:W-:-:S05]  /*6380*/  F2FP.BF16.F32.PACK_AB R15, R66, R67 ;  /* 0x00000043420f723e */ /* 0x008fca00000010ff */
[----:B------:R2:W-:Y:S02]  /*6390*/  MUFU.EX2 R65, R2 ;  /* 0x0000000200417308 */ /* 0x0005e40000000800 */
[C---:B------:R-:W-:Y:S06]  /*63a0*/  HMMA.16816.F32.BF16 R48, R12.reuse, R20, R48 ;  /* 0x000000140c30723c */ /* 0x040fec0000041830 */
[C---:B------:R-:W-:Y:S06]  /*63b0*/  HMMA.16816.F32.BF16 R92, R12.reuse, R16, R92 ;  /* 0x000000100c5c723c */ /* 0x040fec000004185c */
[----:B------:R-:W-:Y:S01]  /*63c0*/  HMMA.16816.F32.BF16 R124, R12, R28, R132 ;  /* 0x0000001c0c7c723c */ /* 0x000fe20000041884 */
[----:B--2---:R-:W-:-:S04]  /*63d0*/  FFMA.FTZ R2, R128, UR9, -R0 ;  /* 0x0000000980027c23 */ /* 0x004fc80008010800 */
[----:B------:R2:W3:Y:S01]  /*63e0*/  MUFU.EX2 R64, R2 ;  /* 0x0000000200407308 */ /* 0x0004e20000000800 */
[----:B------:R-:W-:Y:S01]  /*63f0*/  HMMA.16816.F32.BF16 R108, R12, R24, R96 ;  /* 0x000000180c6c723c */ /* 0x000fe20000041860 */
[----:B------:R-:W-:Y:S02]  /*6400*/  F2FP.BF16.F32.PACK_AB R132, R153, R157 ;  /* 0x0000009d9984723e */ /* 0x000fe400000010ff */
[----:B------:R-:W-:-:S03]  /*6410*/  F2FP.BF16.F32.PACK_AB R134, R251, R152 ;  /* 0x00000098fb86723e */ /* 0x000fc600000010ff */
[C---:B------:R-:W-:Y:S06]  /*6420*/  HMMA.16816.F32.BF16 R40, R12.reuse, R22, R40 ;  /* 0x000000160c28723c */ /* 0x040fec0000041828 */
[----:B------:R-:W-:Y:S01]  /*6430*/  HMMA.16816.F32.BF16 R36, R12, R18, R36 ;  /* 0x000000120c24723c */ /* 0x000fe20000041824 */
[----:B--2---:R-:W-:Y:S01]  /*6440*/  FFMA.FTZ R2, R165, UR9, -R5 ;  /* 0x00000009a5027c23 */ /* 0x004fe20008010805 */
[----:B---3--:R-:W-:-:S04]  /*6450*/  F2FP.BF16.F32.PACK_AB R133, R64, R65 ;  /* 0x000000414085723e */ /* 0x008fc800000010ff */
[C---:B------:R-:W-:Y:S01]  /*6460*/  HMMA.16816.F32.BF16 R24, R12.reuse, R26, R32 ;  /* 0x0000001a0c18723c */ /* 0x040fe20000041820 */
[----:B------:R2:W-:Y:S05]  /*6470*/  MUFU.EX2 R47, R2 ;  /* 0x00000002002f7308 */ /* 0x0005ea0000000800 */
[----:B------:R-:W-:Y:S01]  /*6480*/  HMMA.16816.F32.BF16 R12, R12, R30, R112 ;  /* 0x0000001e0c0c723c */ /* 0x000fe20000041870 */
        /* <DEDUP_REMOVED lines=15> */
[----:B--2---:R-:W-:Y:S02]  /*6580*/  FFMA.FTZ R2, R167, UR9, -R4 ;  /* 0x00000009a7027c23 */ /* 0x004fe40008010804 */
[----:B------:R-:W2:Y:S04]  /*6590*/  LDSM.16.MT88.4 R4, [R195+0x7800] ;  /* 0x00780000c304783b */ /* 0x000ea80000004200 */
[----:B------:R3:W4:Y:S02]  /*65a0*/  MUFU.EX2 R11, R2 ;  /* 0x00000002000b7308 */ /* 0x0007240000000800 */
[--C-:B---3--:R-:W-:Y:S01]  /*65b0*/  FFMA.FTZ R2, R160, UR9, -R0.reuse ;  /* 0x00000009a0027c23 */ /* 0x108fe20008010800 */
[----:B------:R-:W-:Y:S01]  /*65c0*/  FFMA.FTZ R0, R161, UR9, -R0 ;  /* 0x00000009a1007c23 */ /* 0x000fe20008010800 */
[----:B----4-:R-:W-:-:S04]  /*65d0*/  F2FP.BF16.F32.PACK_AB R139, R11, R16 ;  /* 0x000000100b8b723e */ /* 0x010fc800000010ff */
[----:B------:R3:W-:Y:S03]  /*65e0*/  MUFU.EX2 R9, R2 ;  /* 0x0000000200097308 */ /* 0x0007e60000000800 */
[C---:B-1----:R-:W-:Y:S05]  /*65f0*/  HMMA.16816.F32.BF16 R96, R136.reuse, R100, R104 ;  /* 0x000000648860723c */ /* 0x042fea0000041868 */
[----:B------:R1:W4:Y:S01]  /*6600*/  MUFU.EX2 R8, R0 ;  /* 0x0000000000087308 */ /* 0x0003220000000800 */
[----:B------:R-:W-:Y:S01]  /*6610*/  HMMA.16816.F32.BF16 R112, R136, R116, R120 ;  /* 0x000000748870723c */ /* 0x000fe20000041878 */
[----:B---3--:R-:W-:-:S05]  /*6620*/  FADD.FTZ R2, R175, R173 ;  /* 0x000000adaf027221 */ /* 0x008fca0000010000 */
[----:B--2---:R-:W-:Y:S01]  /*6630*/  HMMA.16816.F32.BF16 R128, R136, R4, R80 ;  /* 0x000000048880723c */ /* 0x004fe20000041850 */
[----:B------:R-:W-:-:S05]  /*6640*/  FADD.FTZ R2, R174, R2 ;  /* 0x00000002ae027221 */ /* 0x000fca0000010000 */
[C---:B------:R-:W-:Y:S01]  /*6650*/  HMMA.16816.F32.BF16 R76, R136.reuse, R84, R76 ;  /* 0x00000054884c723c */ /* 0x040fe2000004184c */
[----:B-1----:R-:W-:Y:S01]  /*6660*/  FADD.FTZ R0, R187, R185 ;  /* 0x000000b9bb007221 */ /* 0x002fe20000010000 */
        /* <DEDUP_REMOVED lines=8> */
[----:B------:R-:W-:-:S04]  /*66f0*/  FADD.FTZ R0, R179, R0 ;  /* 0x00000000b3007221 */ /* 0x000fc80000010000 */
        /* <DEDUP_REMOVED lines=46> */
[----:B------:R1:W-:Y:S01]  /*69e0*/  STL [R1], R241 ;  /* 0x000000f101007387 */ /* 0x0003e20000100800 */
[----:B------:R-:W-:Y:S01]  /*69f0*/  FADD.FTZ R251, R251, R4 ;  /* 0x00000004fbfb7221 */ /* 0x000fe20000010000 */
[----:B------:R-:W-:Y:S01]  /*6a00*/  HMMA.16816.F32.BF16 R108, R132, R116, R108 ;  /* 0x00000074846c723c */ /* 0x000fe2000004186c */
[----:B------:R-:W-:-:S05]  /*6a10*/  FADD.FTZ R240, R11, R0 ;  /* 0x000000000bf07221 */ /* 0x000fca0000010000 */
[----:B------:R1:W-:Y:S01]  /*6a20*/  STL [R1+0x4], R240 ;  /* 0x000004f001007387 */ /* 0x0003e20000100800 */
[C---:B------:R-:W-:Y:S06]  /*6a30*/  HMMA.16816.F32.BF16 R84, R132.reuse, R86, R40 ;  /* 0x000000568454723c */ /* 0x040fec0000041828 */
[C---:B------:R-:W-:Y:S06]  /*6a40*/  HMMA.16816.F32.BF16 R100, R132.reuse, R102, R36 ;  /* 0x000000668464723c */ /* 0x040fec0000041824 */
[----:B------:R-:W-:Y:S06]  /*6a50*/  HMMA.16816.F32.BF16 R116, R132, R118, R24 ;  /* 0x000000768474723c */ /* 0x000fec0000041818 */
[-C--:B------:R-:W-:Y:S06]  /*6a60*/  HMMA.16816.F32.BF16 R136, R136, R6.reuse, R52 ;  /* 0x000000068888723c */ /* 0x080fec0000041834 */
        /* <DEDUP_REMOVED lines=26> */
[----:B------:R1:W-:Y:S04]  /*6c10*/  LDGSTS.E.BYPASS.LTC128B.128 [R216+0x6800], desc[UR12][R4.64] ;  /* 0x0680000004d87fae */ /* 0x0003e8000b901d4c */
[----:B------:R-:W-:Y:S04]  /*6c20*/  LDGSTS.E.BYPASS.LTC128B.128 [R216+0x7000], desc[UR12][R2.64] ;  /* 0x0700000002d87fae */ /* 0x000fe8000b901d4c */
[----:B------:R2:W-:Y:S04]  /*6c30*/  LDGSTS.E.BYPASS.LTC128B.128 [R216+0x7800], desc[UR12][R8.64] ;  /* 0x0780000008d87fae */ /* 0x0005e8000b901d4c */
[----:B------:R-:W-:Y:S04]  /*6c40*/  LDSM.16.M88.4 R16, [R199] ;  /* 0x00000000c710783b */ /* 0x000fe80000000200 */
[----:B------:R-:W3:Y:S04]  /*6c50*/  LDSM.16.M88.4 R32, [R192+0x4000] ;  /* 0x00400000c020783b */ /* 0x000ee80000000200 */
[----:B------:R-:W4:Y:S04]  /*6c60*/  LDSM.16.M88.4 R12, [R199+0x2000] ;  /* 0x00200000c70c783b */ /* 0x000f280000000200 */
[----:B------:R-:W-:Y:S04]  /*6c70*/  LDSM.16.M88.4 R36, [R198+0x4000] ;  /* 0x00400000c624783b */ /* 0x000fe80000000200 */
[----:B-1----:R-:W-:Y:S04]  /*6c80*/  LDSM.16.M88.4 R4, [R202+0x2000] ;  /* 0x00200000ca04783b */ /* 0x002fe80000000200 */
[----:B------:R-:W-:Y:S04]  /*6c90*/  LDSM.16.M88.4 R56, [R203] ;  /* 0x00000000cb38783b */ /* 0x000fe80000000200 */
[----:B--2---:R-:W1:Y:S04]  /*6ca0*/  LDSM.16.M88.4 R8, [R202] ;  /* 0x00000000ca08783b */ /* 0x004e680000000200 */
[----:B------:R-:W-:Y:S04]  /*6cb0*/  LDSM.16.M88.4 R28, [R200] ;  /* 0x00000000c81c783b */ /* 0x000fe80000000200 */
[----:B------:R-:W2:Y:S04]  /*6cc0*/  LDSM.16.M88.4 R52, [R192+0x4800] ;  /* 0x00480000c034783b */ /* 0x000ea80000000200 */
[----:B------:R-:W5:Y:S04]  /*6cd0*/  LDSM.16.M88.4 R44, [R192+0x5000] ;  /* 0x00500000c02c783b */ /* 0x000f680000000200 */
[----:B------:R-:W-:Y:S01]  /*6ce0*/  LDSM.16.M88.4 R24, [R200+0x2000] ;  /* 0x00200000c818783b */ /* 0x000fe20000000200 */
[-C--:B---3--:R-:W-:Y:S03]  /*6cf0*/  HMMA.16816.F32.BF16 R20, R16, R32.reuse, RZ ;  /* 0x000000201014723c */ /* 0x088fe600000418ff */
[----:B------:R-:W-:Y:S04]  /*6d00*/  LDSM.16.M88.4 R60, [R197] ;  /* 0x00000000c53c783b */ /* 0x000fe80000000200 */
[----:B------:R-:W0:Y:S01]  /*6d10*/  LDGDEPBAR ;  /* 0x00000000000079af */ /* 0x000e220000000000 */
[----:B----4-:R-:W-:Y:S06]  /*6d20*/  HMMA.16816.F32.BF16 R40, R12, R32, RZ ;  /* 0x000000200c28723c */ /* 0x010fec00000418ff */
[-C--:B------:R-:W-:Y:S06]  /*6d30*/  HMMA.16816.F32.BF16 R156, R16, R34.reuse, RZ ;  /* 0x00000022109c723c */ /* 0x080fec00000418ff */
[----:B------:R-:W-:Y:S01]  /*6d40*/  HMMA.16816.F32.BF16 R144, R12, R34, RZ ;  /* 0x000000220c90723c */ /* 0x000fe200000418ff */
[----:B------:R-:W-:Y:S05]  /*6d50*/  LDSM.16.M88.4 R32, [R201+0x2000] ;  /* 0x00200000c920783b */ /* 0x000fea0000000200 */
[-C--:B-1----:R-:W-:Y:S01]  /*6d60*/  HMMA.16816.F32.BF16 R48, R8, R36.reuse, R20 ;  /* 0x000000240830723c */ /* 0x082fe20000041814 */
[----:B------:R-:W-:Y:S05]  /*6d70*/  LDSM.16.M88.4 R20, [R201] ;  /* 0x00000000c914783b */ /* 0x000fea0000000200 */
[----:B------:R-:W-:Y:S01]  /*6d80*/  HMMA.16816.F32.BF16 R140, R4, R36, R40 ;  /* 0x00000024048c723c */ /* 0x000fe20000041828 */
[----:B------:R-:W1:Y:S05]  /*6d90*/  LDSM.16.M88.4 R40, [R192+0x5800] ;  /* 0x00580000c028783b */ /* 0x000e6a0000000200 */
[----:B------:R-:W-:Y:S06]  /*6da0*/  HMMA.16816.F32.BF16 R156, R8, R38, R156 ;  /* 0x00000026089c723c */ /* 0x000fec000004189c */
[----:B--2---:R-:W-:Y:S06]  /*6db0*/  HMMA.16816.F32.BF16 R152, R16, R52, RZ ;  /* 0x000000341098723c */ /* 0x004fec00000418ff */
[----:B------:R-:W-:Y:S01]  /*6dc0*/  HMMA.16816.F32.BF16 R148, R28, R56, R48 ;  /* 0x000000381c94723c */ /* 0x000fe20000041830 */
[----:B------:R-:W2:Y:S05]  /*6dd0*/  LDSM.16.M88.4 R48, [R198+0x4800] ;  /* 0x00480000c630783b */ /* 0x000eaa0000000200 */
[----:B------:R-:W-:Y:S06]  /*6de0*/  HMMA.16816.F32.BF16 R144, R4, R38, R144 ;  /* 0x000000260490723c */ /* 0x000fec0000041890 */
[C---:B------:R-:W-:Y:S06]  /*6df0*/  HMMA.16816.F32.BF16 R64, R12.reuse, R52, RZ ;  /* 0x000000340c40723c */ /* 0x040fec00000418ff */
[C---:B------:R-:W-:Y:S06]  /*6e00*/  HMMA.16816.F32.BF16 R160, R12.reuse, R54, RZ ;  /* 0x000000360ca0723c */ /* 0x040fec00000418ff */
[C---:B-----5:R-:W-:Y:S06]  /*6e10*/  HMMA.16816.F32.BF16 R168, R12.reuse, R44, RZ ;  /* 0x0000002c0ca8723c */ /* 0x060fec00000418ff */
[C---:B-1----:R-:W-:Y:S06]  /*6e20*/  HMMA.16816.F32.BF16 R176, R12.reuse, R40, RZ ;  /* 0x000000280cb0723c */ /* 0x042fec00000418ff */
[C---:B------:R-:W-:Y:S06]  /*6e30*/  HMMA.16816.F32.BF16 R180, R12.reuse, R46, RZ ;  /* 0x0000002e0cb4723c */ /* 0x040fec00000418ff */
[----:B------:R-:W-:Y:S06]  /*6e40*/  HMMA.16816.F32.BF16 R172, R12, R42, RZ ;  /* 0x0000002a0cac723c */ /* 0x000fec00000418ff */
[C---:B------:R-:W-:Y:S06]  /*6e50*/  HMMA.16816.F32.BF16 R52, R16.reuse, R54, RZ ;  /* 0x000000361034723c */ /* 0x040fec00000418ff */
[C---:B------:R-:W-:Y:S06]  /*6e60*/  HMMA.16816.F32.BF16 R184, R16.reuse, R44, RZ ;  /* 0x0000002c10b8723c */ /* 0x040fec00000418ff */
[C---:B------:R-:W-:Y:S01]  /*6e70*/  HMMA.16816.F32.BF16 R224, R16.reuse, R46, RZ ;  /* 0x0000002e10e0723c */ /* 0x040fe200000418ff */
[----:B------:R-:W-:Y:S05]  /*6e80*/  LDSM.16.M88.4 R44, [R198+0x5800] ;  /* 0x00580000c62c783b */ /* 0x000fea0000000200 */
[C---:B------:R-:W-:Y:S06]  /*6e90*/  HMMA.16816.F32.BF16 R188, R16.reuse, R40, RZ ;  /* 0x0000002810bc723c */ /* 0x040fec00000418ff */
[----:B------:R-:W-:Y:S01]  /*6ea0*/  HMMA.16816.F32.BF16 R220, R16, R42, RZ ;  /* 0x0000002a10dc723c */ /* 0x000fe200000418ff */
[----:B------:R-:W1:Y:S04]  /*6eb0*/  LDSM.16.M88.4 R16, [R206] ;  /* 0x00000000ce10783b */ /* 0x000e680000000200 */
[----:B------:R-:W3:Y:S01]  /*6ec0*/  LDSM.16.M88.4 R40, [R198+0x5000] ;  /* 0x00500000c628783b */ /* 0x000ee20000000200 */
[----:B------:R-:W-:Y:S06]  /*6ed0*/  HMMA.16816.F32.BF16 R12, R28, R58, R156 ;  /* 0x0000003a1c0c723c */ /* 0x000fec000004189c */
[----:B------:R-:W-:Y:S06]  /*6ee0*/  HMMA.16816.F32.BF16 R140, R24, R56, R140 ;  /* 0x00000038188c723c */ /* 0x000fec000004188c */
[----:B------:R-:W-:Y:S06]  /*6ef0*/  HMMA.16816.F32.BF16 R164, R20, R60, R148 ;  /* 0x0000003c14a4723c */ /* 0x000fec0000041894 */
[----:B--2---:R-:W-:Y:S06]  /*6f00*/  HMMA.16816.F32.BF16 R152, R8, R48, R152 ;  /* 0x000000300898723c */ /* 0x004fec0000041898 */
[----:B------:R-:W-:Y:S06]  /*6f10*/  HMMA.16816.F32.BF16 R56, R24, R58, R144 ;  /* 0x0000003a1838723c */ /* 0x000fec0000041890 */
[----:B------:R-:W-:Y:S06]  /*6f20*/  HMMA.16816.F32.BF16 R148, R4, R48, R64 ;  /* 0x000000300494723c */ /* 0x000fec0000041840 */
[----:B------:R-:W-:Y:S01]  /*6f30*/  HMMA.16816.F32.BF16 R64, R8, R50, R52 ;  /* 0x000000320840723c */ /* 0x000fe20000041834 */
[----:B------:R-:W-:-:S04]  /*6f40*/  FMUL.FTZ R0, R164, UR8 ;  /* 0x00000008a4007c20 */ /* 0x000fc80008410000 */
[----:B------:R2:W4:Y:S01]  /*6f50*/  MUFU.TANH R236, R0 ;  /* 0x0000000000ec7308 */ /* 0x0005220000002400 */
[----:B------:R-:W-:Y:S01]  /*6f60*/  HMMA.16816.F32.BF16 R52, R20, R62, R12 ;  /* 0x0000003e1434723c */ /* 0x000fe2000004180c */
[----:B------:R-:W5:Y:S05]  /*6f70*/  LDSM.16.M88.4 R12, [R197+0x800] ;  /* 0x00080000c50c783b */ /* 0x000f6a0000000200 */
[----:B------:R-:W-:Y:S06]  /*6f80*/  HMMA.16816.F32.BF16 R36, R32, R60, R140 ;  /* 0x0000003c2024723c */ /* 0x000fec000004188c */
[----:B------:R-:W-:Y:S01]  /*6f90*/  HMMA.16816.F32.BF16 R160, R4, R50, R160 ;  /* 0x0000003204a0723c */ /* 0x000fe200000418a0 */
[----:B--2---:R-:W-:-:S05]  /*6fa0*/  FMUL.FTZ R0, R165, UR8 ;  /* 0x00000008a5007c20 */ /* 0x004fca0008410000 */
[----:B-1----:R-:W-:Y:S01]  /*6fb0*/  HMMA.16816.F32.BF16 R48, R28, R16, R152 ;  /* 0x000000101c30723c */ /* 0x002fe20000041898 */
[----:B------:R1:W-:Y:S05]  /*6fc0*/  MUFU.TANH R235, R0 ;  /* 0x0000000000eb7308 */ /* 0x0003ea0000002400 */
[----:B------:R-:W-:Y:S01]  /*6fd0*/  HMMA.16816.F32.BF16 R56, R32, R62, R56 ;  /* 0x0000003e2038723c */ /* 0x000fe20000041838 */
[----:B------:R-:W-:-:S05]  /*6fe0*/  FMUL.FTZ R52, R52, UR8 ;  /* 0x0000000834347c20 */ /* 0x000fca0008410000 */
[----:B------:R-:W-:Y:S01]  /*6ff0*/  FMUL.FTZ R36, R36, UR8 ;  /* 0x0000000824247c20 */ /* 0x000fe20008410000 */
[----:B------:R-:W-:Y:S01]  /*7000*/  FMUL.FTZ R37, R37, UR8 ;  /* 0x0000000825257c20 */ /* 0x000fe20008410000 */
[----:B------:R-:W-:Y:S01]  /*7010*/  FMUL.FTZ R38, R38, UR8 ;  /* 0x0000000826267c20 */ /* 0x000fe20008410000 */
[----:B------:R-:W-:Y:S01]  /*7020*/  FMUL.FTZ R39, R39, UR8 ;  /* 0x0000000827277c20 */ /* 0x000fe20008410000 */
[----:B------:R-:W2:Y:S01]  /*7030*/  MUFU.TANH R75, R36 ;  /* 0x00000024004b7308 */ /* 0x000ea20000002400 */
[----:B---3--:R-:W-:Y:S01]  /*7040*/  HMMA.16816.F32.BF16 R144, R4, R40, R168 ;  /* 0x000000280490723c */ /* 0x008fe200000418a8 */
[----:B-1----:R-:W-:-:S05]  /*7050*/  FMUL.FTZ R0, R166, UR8 ;  /* 0x00000008a6007c20 */ /* 0x002fca0008410000 */
[C---:B------:R-:W-:Y:S01]  /*7060*/  HMMA.16816.F32.BF16 R176, R4.reuse, R44, R176 ;  /* 0x0000002c04b0723c */ /* 0x040fe200000418b0 */
[----:B------:R1:W-:Y:S05]  /*7070*/  MUFU.TANH R233, R0 ;  /* 0x0000000000e97308 */ /* 0x0003ea0000002400 */
[C---:B------:R-:W-:Y:S03]  /*7080*/  HMMA.16816.F32.BF16 R180, R4.reuse, R42, R180 ;  /* 0x0000002a04b4723c */ /* 0x040fe600000418b4 */
[----:B------:R-:W-:Y:S03]  /*7090*/  MUFU.TANH R232, R37 ;  /* 0x0000002500e87308 */ /* 0x000fe60000002400 */
[----:B------:R-:W-:Y:S05]  /*70a0*/  HMMA.16816.F32.BF16 R172, R4, R46, R172 ;  /* 0x0000002e04ac723c */ /* 0x000fea00000418ac */
[----:B------:R-:W3:Y:S01]  /*70b0*/  MUFU.TANH R74, R38 ;  /* 0x00000026004a7308 */ /* 0x000ee20000002400 */
[----:B-1----:R-:W-:Y:S01]  /*70c0*/  FMUL.FTZ R0, R167, UR8 ;  /* 0x00000008a7007c20 */ /* 0x002fe20008410000 */
[----:B------:R-:W-:Y:S06]  /*70d0*/  HMMA.16816.F32.BF16 R4, R28, R18, R64 ;  /* 0x000000121c04723c */ /* 0x000fec0000041840 */
[----:B------:R1:W3:Y:S01]  /*70e0*/  MUFU.TANH R234, R0 ;  /* 0x0000000000ea7308 */ /* 0x0002e20000002400 */
[C---:B------:R-:W-:Y:S06]  /*70f0*/  HMMA.16816.F32.BF16 R64, R8.reuse, R40, R184 ;  /* 0x000000280840723c */ /* 0x040fec00000418b8 */
[C---:B------:R-:W-:Y:S01]  /*7100*/  HMMA.16816.F32.BF16 R140, R8.reuse, R44, R188 ;  /* 0x0000002c088c723c */ /* 0x040fe200000418bc */
[----:B------:R4:W3:Y:S05]  /*7110*/  MUFU.TANH R230, R39 ;  /* 0x0000002700e67308 */ /* 0x0008ea0000002400 */
[----:B------:R-:W-:Y:S03]  /*7120*/  HMMA.16816.F32.BF16 R44, R8, R46, R220 ;  /* 0x0000002e082c723c */ /* 0x000fe600000418dc */
[----:B------:R-:W3:Y:S01]  /*7130*/  MUFU.TANH R167, R52 ;  /* 0x0000003400a77308 */ /* 0x000ee20000002400 */
[----:B-1----:R-:W-:-:S07]  /*7140*/  FMUL.FTZ R0, R53, UR8 ;  /* 0x0000000835007c20 */ /* 0x002fce0008410000 */
[----:B------:R1:W-:Y:S01]  /*7150*/  MUFU.TANH R231, R0 ;  /* 0x0000000000e77308 */ /* 0x0003e20000002400 */
[C---:B----4-:R-:W-:Y:S06]  /*7160*/  HMMA.16816.F32.BF16 R36, R24.reuse, R16, R148 ;  /* 0x000000101824723c */ /* 0x050fec0000041894 */
[----:B------:R-:W-:Y:S01]  /*7170*/  HMMA.16816.F32.BF16 R16, R24, R18, R160 ;  /* 0x000000121810723c */ /* 0x000fe200000418a0 */
[----:B-1----:R-:W-:-:S04]  /*7180*/  FMUL.FTZ R0, R54, UR8 ;  /* 0x0000000836007c20 */ /* 0x002fc80008410000 */
[----:B------:R1:W4:-:S13]  /*7190*/  MUFU.TANH R148, R0 ;  /* 0x0000000000947308 */ /* 0x00031a0000002400 */
[----:B-----5:R-:W-:Y:S01]  /*71a0*/  HMMA.16816.F32.BF16 R60, R32, R12, R36 ;  /* 0x0000000c203c723c */ /* 0x020fe20000041824 */
[----:B------:R-:W-:Y:S01]  /*71b0*/  LDSM.16.M88.4 R36, [R205] ;  /* 0x00000000cd24783b */ /* 0x000fe20000000200 */
[----:B-1----:R-:W-:-:S04]  /*71c0*/  FMUL.FTZ R0, R55, UR8 ;  /* 0x0000000837007c20 */ /* 0x002fc80008410000 */
[----:B------:R-:W-:Y:S01]  /*71d0*/  HMMA.16816.F32.BF16 R52, R20, R12, R48 ;  /* 0x0000000c1434723c */ /* 0x000fe20000041830 */
[----:B------:R-:W1:Y:S01]  /*71e0*/  LDSM.16.M88.4 R48, [R204] ;  /* 0x00000000cc30783b */ /* 0x000e620000000200 */
[----:B------:R5:W-:Y:S02]  /*71f0*/  MUFU.TANH R217, R0 ;  /* 0x0000000000d97308 */ /* 0x000be40000002400 */
[----:B-----5:R-:W-:-:S06]  /*7200*/  FMUL.FTZ R0, R56, UR8 ;  /* 0x0000000838007c20 */ /* 0x020fcc0008410000 */
[----:B------:R5:W4:Y:S02]  /*7210*/  MUFU.TANH R170, R0 ;  /* 0x0000000000aa7308 */ /* 0x000b240000002400 */
[----:B-----5:R-:W-:Y:S01]  /*7220*/  FMUL.FTZ R0, R57, UR8 ;  /* 0x0000000839007c20 */ /* 0x020fe20008410000 */
[----:B-1----:R-:W-:Y:S05]  /*7230*/  HMMA.16816.F32.BF16 R140, R28, R48, R140 ;  /* 0x000000301c8c723c */ /* 0x002fea000004188c */
[----:B------:R1:W-:Y:S02]  /*7240*/  MUFU.TANH R171, R0 ;  /* 0x0000000000ab7308 */ /* 0x0003e40000002400 */
[----:B-1----:R-:W-:-:S06]  /*7250*/  FMUL.FTZ R0, R58, UR8 ;  /* 0x000000083a007c20 */ /* 0x002fcc0008410000 */
[----:B------:R1:W5:Y:S02]  /*7260*/  MUFU.TANH R154, R0 ;  /* 0x00000000009a7308 */ /* 0x0003640000002400 */
[----:B-1----:R-:W-:Y:S02]  /*7270*/  FMUL.FTZ R0, R59, UR8 ;  /* 0x000000083b007c20 */ /* 0x002fe40008410000 */
[----:B------:R-:W-:Y:S04]  /*7280*/  HMMA.16816.F32.BF16 R56, R20, R14, R4 ;  /* 0x0000000e1438723c */ /* 0x000fe80000041804 */
[----:B------:R1:W5:Y:S02]  /*7290*/  MUFU.TANH R168, R0 ;  /* 0x0000000000a87308 */ /* 0x0003640000002400 */
[----:B------:R-:W-:Y:S01]  /*72a0*/  HMMA.16816.F32.BF16 R4, R8, R42, R224 ;  /* 0x0000002a0804723c */ /* 0x000fe200000418e0 */
[----:B------:R-:W2:Y:S05]  /*72b0*/  LDSM.16.M88.4 R8, [R197+0x1000] ;  /* 0x00100000c508783b */ /* 0x000eaa0000000200 */
[----:B------:R-:W-:Y:S06]  /*72c0*/  HMMA.16816.F32.BF16 R40, R32, R14, R16 ;  /* 0x0000000e2028723c */ /* 0x000fec0000041810 */
[----:B------:R-:W-:Y:S01]  /*72d0*/  HMMA.16816.F32.BF16 R16, R28, R36, R64 ;  /* 0x000000241c10723c */ /* 0x000fe20000041840 */
[----:B-1----:R-:W-:-:S04]  /*72e0*/  FMUL.FTZ R0, R52, UR8 ;  /* 0x0000000834007c20 */ /* 0x002fc80008410000 */
[----:B------:R1:W5:Y:S01]  /*72f0*/  MUFU.TANH R159, R0 ;  /* 0x00000000009f7308 */ /* 0x0003620000002400 */
[----:B------:R-:W-:Y:S01]  /*7300*/  HMMA.16816.F32.BF16 R12, R24, R36, R144 ;  /* 0x00000024180c723c */ /* 0x000fe20000041890 */
[----:B------:R-:W-:-:S06]  /*7310*/  FMUL.FTZ R2, R59, UR8 ;  /* 0x000000083b027c20 */ /* 0x000fcc0008410000 */
[----:B------:R3:W-:Y:S05]  /*7320*/  MUFU.TANH R158, R2 ;  /* 0x00000002009e7308 */ /* 0x0007ea0000002400 */
[----:B------:R-:W-:Y:S01]  /*7330*/  FMUL.FTZ R3, R43, UR8 ;  /* 0x000000082b037c20 */ /* 0x000fe20008410000 */
[----:B-1----:R-:W-:-:S03]  /*7340*/  FMUL.FTZ R0, R53, UR8 ;  /* 0x0000000835007c20 */ /* 0x002fc60008410000 */
[----:B------:R-:W-:Y:S02]  /*7350*/  MUFU.TANH R150, R3 ;  /* 0x0000000300967308 */ /* 0x000fe40000002400 */
[----:B--2---:R-:W-:Y:S01]  /*7360*/  HMMA.16816.F32.BF16 R16, R20, R8, R16 ;  /* 0x000000081410723c */ /* 0x004fe20000041810 */
[----:B---3--:R-:W-:-:S05]  /*7370*/  FMUL.FTZ R2, R40, UR8 ;  /* 0x0000000828027c20 */ /* 0x008fca0008410000 */
[----:B------:R1:W-:Y:S01]  /*7380*/  MUFU.TANH R169, R0 ;  /* 0x0000000000a97308 */ /* 0x0003e20000002400 */
[----:B------:R-:W-:Y:S07]  /*7390*/  HMMA.16816.F32.BF16 R12, R32, R8, R12 ;  /* 0x00000008200c723c */ /* 0x000fee000004180c */
[----:B------:R2:W-:Y:S01]  /*73a0*/  MUFU.TANH R149, R2 ;  /* 0x0000000200957308 */ /* 0x0005e20000002400 */
[----:B-1----:R-:W-:-:S07]  /*73b0*/  FMUL.FTZ R0, R54, UR8 ;  /* 0x0000000836007c20 */ /* 0x002fce0008410000 */
[----:B------:R1:W3:Y:S01]  /*73c0*/  MUFU.TANH R166, R0 ;  /* 0x0000000000a67308 */ /* 0x0002e20000002400 */
[----:B--2---:R-:W-:-:S08]  /*73d0*/  FMUL.FTZ R2, R42, UR8 ;  /* 0x000000082a027c20 */ /* 0x004fd00008410000 */
[----:B------:R-:W-:Y:S01]  /*73e0*/  FMUL.FTZ R3, R13, UR8 ;  /* 0x000000080d037c20 */ /* 0x000fe20008410000 */
[----:B------:R2:W-:Y:S08]  /*73f0*/  MUFU.TANH R151, R2 ;  /* 0x0000000200977308 */ /* 0x0005f00000002400 */
[----:B------:R4:W-:Y:S01]  /*7400*/  MUFU.TANH R146, R3 ;  /* 0x0000000300927308 */ /* 0x0009e20000002400 */
[----:B-1----:R-:W-:-:S02]  /*7410*/  FMUL.FTZ R0, R55, UR8 ;  /* 0x0000000837007c20 */ /* 0x002fc40008410000 */
[-C--:B------:R-:W-:Y:S05]  /*7420*/  HMMA.16816.F32.BF16 R52, R28, R38.reuse, R4 ;  /* 0x000000261c34723c */ /* 0x080fea0000041804 */
[----:B------:R1:W-:Y:S01]  /*7430*/  MUFU.TANH R165, R0 ;  /* 0x0000000000a57308 */ /* 0x0003e20000002400 */
[----:B------:R-:W-:Y:S01]  /*7440*/  HMMA.16816.F32.BF16 R36, R24, R38, R180 ;  /* 0x000000261824723c */ /* 0x000fe200000418b4 */
[----:B------:R-:W-:Y:S02]  /*7450*/  IMAD R5, R215, 0x40, R249 ;  /* 0x00000040d7057824 */ /* 0x000fe400078e02f9 */
[----:B--2---:R-:W-:-:S03]  /*7460*/  FMUL.FTZ R2, R16, UR8 ;  /* 0x0000000810027c20 */ /* 0x004fc60008410000 */
[C---:B------:R-:W-:Y:S01]  /*7470*/  ISETP.GE.AND P4, PT, R5.reuse, R214, PT ;  /* 0x000000d60500720c */ /* 0x040fe20003f86270 */
[----:B------:R2:W-:Y:S01]  /*7480*/  MUFU.TANH R4, R2 ;  /* 0x0000000200047308 */ /* 0x0005e20000002400 */
[----:B------:R-:W-:Y:S01]  /*7490*/  ISETP.GE.AND P1, PT, R5, R213, PT ;  /* 0x000000d50500720c */ /* 0x000fe20003f26270 */
[----:B----4-:R-:W-:Y:S01]  /*74a0*/  FMUL.FTZ R3, R15, UR8 ;  /* 0x000000080f037c20 */ /* 0x010fe20008410000 */
[C---:B------:R-:W-:Y:S02]  /*74b0*/  ISETP.LT.OR P4, PT, R5.reuse, R210, P4 ;  /* 0x000000d20500720c */ /* 0x040fe40002781670 */
[C---:B------:R-:W-:Y:S02]  /*74c0*/  ISETP.GE.AND P6, PT, R5.reuse, R212, PT ;  /* 0x000000d40500720c */ /* 0x040fe40003fc6270 */
[----:B------:R-:W-:Y:S01]  /*74d0*/  FSEL R40, R236, -INF , !P4 ;  /* 0xff800000ec287808 */ /* 0x000fe20006000000 */
[----:B------:R-:W-:Y:S01]  /*74e0*/  MUFU.TANH R144, R3 ;  /* 0x0000000300907308 */ /* 0x000fe20000002400 */
[----:B-1----:R-:W-:Y:S01]  /*74f0*/  FMUL.FTZ R0, R60, UR8 ;  /* 0x000000083c007c20 */ /* 0x002fe20008410000 */
[----:B------:R-:W-:-:S02]  /*7500*/  ISETP.GE.AND P4, PT, R5, R211, PT ;  /* 0x000000d30500720c */ /* 0x000fc40003f86270 */
[C---:B------:R-:W-:Y:S02]  /*7510*/  ISETP.LT.OR P1, PT, R5.reuse, R209, P1 ;  /* 0x000000d10500720c */ /* 0x040fe40000f21670 */
[C---:B------:R-:W-:Y:S02]  /*7520*/  ISETP.LT.OR P6, PT, R5.reuse, R208, P6 ;  /* 0x000000d00500720c */ /* 0x040fe400037c1670 */
[----:B------:R1:W4:Y:S01]  /*7530*/  MUFU.TANH R69, R0 ;  /* 0x0000000000457308 */ /* 0x0003220000002400 */
[----:B------:R-:W-:Y:S01]  /*7540*/  ISETP.LT.OR P4, PT, R5, R207, P4 ;  /* 0x000000cf0500720c */ /* 0x000fe20002781670 */
[----:B--2---:R-:W-:Y:S01]  /*7550*/  FMUL.FTZ R2, R17, UR8 ;  /* 0x0000000811027c20 */ /* 0x004fe20008410000 */
[----:B------:R-:W-:Y:S01]  /*7560*/  FSEL R66, R75, -INF , !P6 ;  /* 0xff8000004b427808 */ /* 0x000fe20007000000 */
[----:B------:R-:W-:Y:S01]  /*7570*/  HMMA.16816.F32.BF16 R36, R32, R10, R36 ;  /* 0x0000000a2024723c */ /* 0x000fe20000041824 */
[----:B------:R-:W-:-:S03]  /*7580*/  FSEL R74, R74, -INF , !P4 ;  /* 0xff8000004a4a7808 */ /* 0x000fc60006000000 */
[----:B------:R2:W-:Y:S01]  /*7590*/  MUFU.TANH R155, R2 ;  /* 0x00000002009b7308 */ /* 0x0005e20000002400 */
[----:B-1----:R-:W-:-:S07]  /*75a0*/  FMUL.FTZ R0, R61, UR8 ;  /* 0x000000083d007c20 */ /* 0x002fce0008410000 */
[----:B------:R1:W-:Y:S01]  /*75b0*/  MUFU.TANH R157, R0 ;  /* 0x00000000009d7308 */ /* 0x0003e20000002400 */
[----:B--2---:R-:W-:-:S11]  /*75c0*/  FMUL.FTZ R2, R18, UR8 ;  /* 0x0000000812027c20 */ /* 0x004fd60008410000 */
[----:B------:R-:W-:Y:S01]  /*75d0*/  FMUL.FTZ R36, R36, UR8 ;  /* 0x0000000824247c20 */ /* 0x000fe20008410000 */
[----:B------:R-:W-:Y:S01]  /*75e0*/  FMUL.FTZ R37, R37, UR8 ;  /* 0x0000000825257c20 */ /* 0x000fe20008410000 */
[----:B------:R-:W-:Y:S01]  /*75f0*/  FMUL.FTZ R38, R38, UR8 ;  /* 0x0000000826267c20 */ /* 0x000fe20008410000 */
[----:B------:R-:W-:Y:S01]  /*7600*/  FMUL.FTZ R39, R39, UR8 ;  /* 0x0000000827277c20 */ /* 0x000fe20008410000 */
[----:B-1----:R-:W-:-:S04]  /*7610*/  FMUL.FTZ R0, R62, UR8 ;  /* 0x000000083e007c20 */ /* 0x002fc80008410000 */
[----:B------:R1:W2:Y:S02]  /*7620*/  MUFU.TANH R153, R0 ;  /* 0x0000000000997308 */ /* 0x0002a40000002400 */
[----:B-1----:R-:W-:Y:S02]  /*7630*/  FMUL.FTZ R0, R63, UR8 ;  /* 0x000000083f007c20 */ /* 0x002fe40008410000 */
[----:B------:R-:W-:Y:S04]  /*7640*/  HMMA.16816.F32.BF16 R60, R28, R50, R44 ;  /* 0x000000321c3c723c */ /* 0x000fe8000004182c */
[----:B------:R1:W2:Y:S02]  /*7650*/  MUFU.TANH R152, R0 ;  /* 0x0000000000987308 */ /* 0x0002a40000002400 */
[----:B------:R-:W-:Y:S01]  /*7660*/  HMMA.16816.F32.BF16 R28, R20, R10, R52 ;  /* 0x0000000a141c723c */ /* 0x000fe20000041834 */
[----:B------:R-:W2:Y:S01]  /*7670*/  LDSM.16.M88.4 R8, [R197+0x1800] ;  /* 0x00180000c508783b */ /* 0x000ea20000000200 */
[----:B------:R-:W-:-:S04]  /*7680*/  DEPBAR.LE SB0, 0x0 ;  /* 0x000080000000791a */ /* 0x000fc80000000000 */
[----:B-1----:R-:W-:-:S04]  /*7690*/  FMUL.FTZ R0, R56, UR8 ;  /* 0x0000000838007c20 */ /* 0x002fc80008410000 */
[----:B------:R1:W-:-:S14]  /*76a0*/  MUFU.TANH R68, R0 ;  /* 0x0000000000447308 */ /* 0x0003dc0000002400 */
[----:B------:R-:W-:Y:S01]  /*76b0*/  FMUL.FTZ R3, R31, UR8 ;  /* 0x000000081f037c20 */ /* 0x000fe20008410000 */
[----:B-1----:R-:W-:Y:S01]  /*76c0*/  FMUL.FTZ R0, R57, UR8 ;  /* 0x0000000839007c20 */ /* 0x002fe20008410000 */
[----:B------:R-:W-:-:S03]  /*76d0*/  FSEL R57, R233, -INF , !P1 ;  /* 0xff800000e9397808 */ /* 0x000fc60004800000 */
[----:B------:R1:W-:Y:S02]  /*76e0*/  MUFU.TANH R156, R0 ;  /* 0x00000000009c7308 */ /* 0x0003e40000002400 */
[----:B-1----:R-:W-:-:S06]  /*76f0*/  FMUL.FTZ R0, R58, UR8 ;  /* 0x000000083a007c20 */ /* 0x002fcc0008410000 */
[----:B------:R1:W2:Y:S02]  /*7700*/  MUFU.TANH R164, R0 ;  /* 0x0000000000a47308 */ /* 0x0002a40000002400 */
[----:B-1----:R-:W-:Y:S01]  /*7710*/  VIADD R0, R5, 0x1 ;  /* 0x0000000105007836 */ /* 0x002fe20000000000 */
[----:B------:R-:W-:Y:S04]  /*7720*/  BAR.SYNC.DEFER_BLOCKING 0x0 ;  /* 0x0000000000007b1d */ /* 0x000fe80000010000 */
        /* <DEDUP_REMOVED lines=9> */
[----:B------:R-:W-:-:S02]  /*77c0*/  FSEL R45, R235, -INF , !P2 ;  /* 0xff800000eb2d7808 */ /* 0x000fc40005000000 */
[----:B------:R-:W-:Y:S01]  /*77d0*/  FSEL R58, R234, -INF , !P0 ;  /* 0xff800000ea3a7808 */ /* 0x000fe20004000000 */
[----:B------:R1:W2:Y:S01]  /*77e0*/  MUFU.TANH R6, R0 ;  /* 0x0000000000067308 */ /* 0x0002a20000002400 */
[----:B------:R-:W-:Y:S02]  /*77f0*/  FSEL R65, R232, -INF , !P5 ;  /* 0xff800000e8417808 */ /* 0x000fe40006800000 */
[----:B------:R-:W-:Y:S01]  /*7800*/  FSEL R75, R230, -INF , !P3 ;  /* 0xff800000e64b7808 */ /* 0x000fe20005800000 */
[----:B-1----:R-:W-:-:S05]  /*7810*/  VIADD R0, R5, 0x8 ;  /* 0x0000000805007836 */ /* 0x002fca0000000000 */
        /* <DEDUP_REMOVED lines=9> */
[----:B------:R-:W-:Y:S02]  /*78b0*/  FSEL R43, R167, -INF , !P1 ;  /* 0xff800000a72b7808 */ /* 0x000fe40004800000 */
[----:B------:R-:W-:Y:S01]  /*78c0*/  FSEL R56, R148, -INF , !P6 ;  /* 0xff80000094387808 */ /* 0x000fe20007000000 */
[----:B------:R1:W2:Y:S01]  /*78d0*/  MUFU.TANH R167, R2 ;  /* 0x0000000200a77308 */ /* 0x0002a20000002400 */
[C---:B------:R-:W-:Y:S02]  /*78e0*/  ISETP.GE.AND P0, PT, R0.reuse, R214, PT ;  /* 0x000000d60000720c */ /* 0x040fe40003f06270 */
        /* <DEDUP_REMOVED lines=8> */
[----:B------:R-:W-:Y:S01]  /*7970*/  FSEL R59, R170, -INF , !P4 ;  /* 0xff800000aa3b7808 */ /* 0x000fe20006000000 */
[----:B-1----:R-:W-:Y:S01]  /*7980*/  FMUL.FTZ R2, R19, UR8 ;  /* 0x0000000813027c20 */ /* 0x002fe20008410000 */
[----:B-----5:R-:W-:Y:S01]  /*7990*/  FSEL R67, R154, -INF , !P2 ;  /* 0xff8000009a437808 */ /* 0x020fe20005000000 */
[----:B------:R-:W-:Y:S01]  /*79a0*/  HMMA.16816.F32.BF16 R16, R24, R48, R176 ;  /* 0x000000301810723c */ /* 0x000fe200000418b0 */
[----:B------:R-:W-:Y:S01]  /*79b0*/  FSEL R44, R231, -INF , !P0 ;  /* 0xff800000e72c7808 */ /* 0x000fe20004000000 */
[----:B------:R1:W-:Y:S01]  /*79c0*/  MUFU.TANH R148, R2 ;  /* 0x0000000200947308 */ /* 0x0003e20000002400 */
[----:B------:R-:W-:-:S02]  /*79d0*/  ISETP.GE.AND P6, PT, R0, R214, PT ;  /* 0x000000d60000720c */ /* 0x000fc40003fc6270 */
[C---:B------:R-:W-:Y:S01]  /*79e0*/  ISETP.GE.AND P4, PT, R0.reuse, R213, PT ;  /* 0x000000d50000720c */ /* 0x040fe20003f86270 */
[----:B------:R-:W-:Y:S01]  /*79f0*/  HMMA.16816.F32.BF16 R24, R24, R50, R172 ;  /* 0x000000321818723c */ /* 0x000fe200000418ac */
[C---:B------:R-:W-:Y:S02]  /*7a00*/  ISETP.GE.AND P2, PT, R0.reuse, R212, PT ;  /* 0x000000d40000720c */ /* 0x040fe40003f46270 */
[C---:B------:R-:W-:Y:S01]  /*7a10*/  ISETP.GE.AND P0, PT, R0.reuse, R211, PT ;  /* 0x000000d30000720c */ /* 0x040fe20003f06270 */
[----:B------:R-:W-:Y:S01]  /*7a20*/  MUFU.TANH R50, R36 ;  /* 0x0000002400327308 */ /* 0x000fe20000002400 */
[C---:B------:R-:W-:Y:S02]  /*7a30*/  ISETP.LT.OR P6, PT, R0.reuse, R210, P6 ;  /* 0x000000d20000720c */ /* 0x040fe400037c1670 */
[C---:B------:R-:W-:Y:S02]  /*7a40*/  ISETP.LT.OR P4, PT, R0.reuse, R209, P4 ;  /* 0x000000d10000720c */ /* 0x040fe40002781670 */
[----:B------:R-:W-:-:S02]  /*7a50*/  ISETP.LT.OR P2, PT, R0, R208, P2 ;  /* 0x000000d00000720c */ /* 0x000fc40001741670 */
[----:B------:R-:W-:Y:S01]  /*7a60*/  ISETP.LT.OR P0, PT, R0, R207, P0 ;  /* 0x000000cf0000720c */ /* 0x000fe20000701670 */
[----:B------:R-:W-:Y:S02]  /*7a70*/  VIADD R0, R5, 0x11 ;  /* 0x0000001105007836 */ /* 0x000fe40000000000 */
[----:B-1----:R-:W-:Y:S01]  /*7a80*/  FMUL.FTZ R2, R12, UR8 ;  /* 0x000000080c027c20 */ /* 0x002fe20008410000 */
[----:B------:R-:W-:Y:S01]  /*7a90*/  FSEL R53, R217, -INF , !P5 ;  /* 0xff800000d9357808 */ /* 0x000fe20006800000 */
[----:B------:R-:W-:Y:S01]  /*7aa0*/  MUFU.TANH R49, R37 ;  /* 0x0000002500317308 */ /* 0x000fe20000002400 */
[----:B------:R-:W-:Y:S02]  /*7ab0*/  FSEL R54, R171, -INF , !P3 ;  /* 0xff800000ab367808 */ /* 0x000fe40005800000 */
[----:B------:R-:W-:Y:S02]  /*7ac0*/  FSEL R55, R168, -INF , !P1 ;  /* 0xff800000a8377808 */ /* 0x000fe40004800000 */
[----:B------:R-:W-:-:S02]  /*7ad0*/  FSEL R42, R159, -INF , !P6 ;  /* 0xff8000009f2a7808 */ /* 0x000fc40007000000 */
[C---:B------:R-:W-:Y:S01]  /*7ae0*/  ISETP.GE.AND P5, PT, R0.reuse, R214, PT ;  /* 0x000000d60000720c */ /* 0x040fe20003fa6270 */
[----:B------:R1:W-:Y:S01]  /*7af0*/  MUFU.TANH R147, R2 ;  /* 0x0000000200937308 */ /* 0x0003e20000002400 */
[C---:B------:R-:W-:Y:S02]  /*7b00*/  ISETP.GE.AND P3, PT, R0.reuse, R213, PT ;  /* 0x000000d50000720c */ /* 0x040fe40003f66270 */
[C---:B------:R-:W-:Y:S02]  /*7b10*/  ISETP.GE.AND P1, PT, R0.reuse, R212, PT ;  /* 0x000000d40000720c */ /* 0x040fe40003f26270 */
[C---:B------:R-:W-:Y:S02]  /*7b20*/  ISETP.GE.AND P6, PT, R0.reuse, R211, PT ;  /* 0x000000d30000720c */ /* 0x040fe40003fc6270 */
[C---:B------:R-:W-:Y:S01]  /*7b30*/  ISETP.LT.OR P5, PT, R0.reuse, R210, P5 ;  /* 0x000000d20000720c */ /* 0x040fe20002fa1670 */
[----:B------:R-:W-:Y:S01]  /*7b40*/  MUFU.TANH R48, R38 ;  /* 0x0000002600307308 */ /* 0x000fe20000002400 */
[----:B------:R-:W-:-:S02]  /*7b50*/  ISETP.LT.OR P3, PT, R0, R209, P3 ;  /* 0x000000d10000720c */ /* 0x000fc40001f61670 */
[C---:B------:R-:W-:Y:S02]  /*7b60*/  ISETP.LT.OR P1, PT, R0.reuse, R208, P1 ;  /* 0x000000d00000720c */ /* 0x040fe40000f21670 */
[----:B------:R-:W-:Y:S01]  /*7b70*/  ISETP.LT.OR P6, PT, R0, R207, P6 ;  /* 0x000000cf0000720c */ /* 0x000fe200037c1670 */
[----:B------:R-:W-:Y:S01]  /*7b80*/  VIADD R0, R5, 0x18 ;  /* 0x0000001805007836 */ /* 0x000fe20000000000 */
[----:B---3--:R-:W-:Y:S01]  /*7b90*/  FSEL R166, R166, -INF , !P4 ;  /* 0xff800000a6a67808 */ /* 0x008fe20006000000 */
[----:B------:R3:W-:Y:S01]  /*7ba0*/  MUFU.TANH R51, R39 ;  /* 0x0000002700337308 */ /* 0x0007e20000002400 */
[----:B-1----:R-:W-:Y:S01]  /*7bb0*/  FMUL.FTZ R2, R14, UR8 ;  /* 0x000000080e027c20 */ /* 0x002fe20008410000 */
[----:B----4-:R-:W-:Y:S01]  /*7bc0*/  FSEL R52, R69, -INF , !P2 ;  /* 0xff80000045347808 */ /* 0x010fe20005000000 */
[----:B--2---:R-:W-:Y:S01]  /*7bd0*/  HMMA.16816.F32.BF16 R12, R20, R8, R140 ;  /* 0x00000008140c723c */ /* 0x004fe2000004188c */
[----:B------:R-:W-:Y:S02]  /*7be0*/  FSEL R153, R153, -INF , !P0 ;  /* 0xff80000099997808 */ /* 0x000fe40004000000 */
[----:B------:R-:W-:-:S02]  /*7bf0*/  FSEL R41, R169, -INF , !P5 ;  /* 0xff800000a9297808 */ /* 0x000fc40006800000 */
[----:B------:R1:W-:Y:S01]  /*7c00*/  MUFU.TANH R145, R2 ;  /* 0x0000000200917308 */ /* 0x0003e20000002400 */
[C---:B------:R-:W-:Y:S01]  /*7c10*/  ISETP.GE.AND P4, PT, R0.reuse, R214, PT ;  /* 0x000000d60000720c */ /* 0x040fe20003f86270 */
[----:B------:R-:W-:Y:S01]  /*7c20*/  HMMA.16816.F32.BF16 R20, R20, R10, R60 ;  /* 0x0000000a1414723c */ /* 0x000fe2000004183c */
[C---:B------:R-:W-:Y:S02]  /*7c30*/  ISETP.GE.AND P2, PT, R0.reuse, R213, PT ;  /* 0x000000d50000720c */ /* 0x040fe40003f46270 */
[C---:B------:R-:W-:Y:S02]  /*7c40*/  ISETP.GE.AND P0, PT, R0.reuse, R212, PT ;  /* 0x000000d40000720c */ /* 0x040fe40003f06270 */
[C---:B------:R-:W-:Y:S02]  /*7c50*/  ISETP.GE.AND P5, PT, R0.reuse, R211, PT ;  /* 0x000000d30000720c */ /* 0x040fe40003fa6270 */
[C---:B------:R-:W-:Y:S01]  /*7c60*/  ISETP.LT.OR P4, PT, R0.reuse, R210, P4 ;  /* 0x000000d20000720c */ /* 0x040fe20002781670 */
[----:B---3--:R-:W-:Y:S01]  /*7c70*/  HMMA.16816.F32.BF16 R36, R32, R8, R16 ;  /* 0x000000082024723c */ /* 0x008fe20000041810 */
[----:B------:R-:W-:-:S02]  /*7c80*/  ISETP.LT.OR P2, PT, R0, R209, P2 ;  /* 0x000000d10000720c */ /* 0x000fc40001741670 */
[C---:B------:R-:W-:Y:S02]  /*7c90*/  ISETP.LT.OR P0, PT, R0.reuse, R208, P0 ;  /* 0x000000d00000720c */ /* 0x040fe40000701670 */
[----:B------:R-:W-:Y:S01]  /*7ca0*/  ISETP.LT.OR P5, PT, R0, R207, P5 ;  /* 0x000000cf0000720c */ /* 0x000fe20002fa1670 */
[----:B------:R-:W-:Y:S02]  /*7cb0*/  VIADD R0, R5, 0x19 ;  /* 0x0000001905007836 */ /* 0x000fe40000000000 */
[----:B-1----:R-:W-:Y:S01]  /*7cc0*/  FMUL.FTZ R2, R28, UR8 ;  /* 0x000000081c027c20 */ /* 0x002fe20008410000 */
[----:B------:R-:W-:Y:S01]  /*7cd0*/  FSEL R165, R165, -INF , !P3 ;  /* 0xff800000a5a57808 */ /* 0x000fe20005800000 */
[----:B------:R-:W-:Y:S01]  /*7ce0*/  FMUL.FTZ R12, R12, UR8 ;  /* 0x000000080c0c7c20 */ /* 0x000fe20008410000 */
[----:B------:R-:W-:Y:S01]  /*7cf0*/  FSEL R64, R157, -INF , !P1 ;  /* 0xff8000009d407808 */ /* 0x000fe20004800000 */
[----:B------:R1:W2:Y:S01]  /*7d00*/  MUFU.TANH R154, R2 ;  /* 0x00000002009a7308 */ /* 0x0002a20000002400 */
[----:B------:R-:W-:Y:S01]  /*7d10*/  FSEL R152, R152, -INF , !P6 ;  /* 0xff80000098987808 */ /* 0x000fe20007000000 */
[----:B------:R-:W-:Y:S01]  /*7d20*/  FMUL.FTZ R13, R13, UR8 ;  /* 0x000000080d0d7c20 */ /* 0x000fe20008410000 */
[----:B------:R-:W-:Y:S01]  /*7d30*/  ISETP.GE.AND P3, PT, R0, R214, PT ;  /* 0x000000d60000720c */ /* 0x000fe20003f66270 */
[----:B------:R-:W-:Y:S01]  /*7d40*/  FMUL.FTZ R14, R14, UR8 ;  /* 0x000000080e0e7c20 */ /* 0x000fe20008410000 */
[----:B------:R-:W-:Y:S01]  /*7d50*/  ISETP.GE.AND P1, PT, R0, R213, PT ;  /* 0x000000d50000720c */ /* 0x000fe20003f26270 */
[----:B------:R-:W-:Y:S01]  /*7d60*/  FMUL.FTZ R20, R20, UR8 ;  /* 0x0000000814147c20 */ /* 0x000fe20008410000 */
[C---:B------:R-:W-:Y:S01]  /*7d70*/  ISETP.GE.AND P6, PT, R0.reuse, R212, PT ;  /* 0x000000d40000720c */ /* 0x040fe20003fc6270 */
[----:B------:R-:W3:Y:S01]  /*7d80*/  MUFU.TANH R12, R12 ;  /* 0x0000000c000c7308 */ /* 0x000ee20000002400 */
[C---:B------:R-:W-:Y:S01]  /*7d90*/  ISETP.LT.OR P3, PT, R0.reuse, R210, P3 ;  /* 0x000000d20000720c */ /* 0x040fe20001f61670 */
[----:B------:R-:W-:Y:S01]  /*7da0*/  FMUL.FTZ R21, R21, UR8 ;  /* 0x0000000815157c20 */ /* 0x000fe20008410000 */
[C---:B------:R-:W-:Y:S01]  /*7db0*/  ISETP.LT.OR P1, PT, R0.reuse, R209, P1 ;  /* 0x000000d10000720c */ /* 0x040fe20000f21670 */
[----:B------:R-:W-:Y:S01]  /*7dc0*/  FMUL.FTZ R15, R15, UR8 ;  /* 0x000000080f0f7c20 */ /* 0x000fe20008410000 */
[----:B------:R-:W-:Y:S01]  /*7dd0*/  ISETP.LT.OR P6, PT, R0, R208, P6 ;  /* 0x000000d00000720c */ /* 0x000fe200037c1670 */
[----:B------:R-:W-:Y:S01]  /*7de0*/  FMUL.FTZ R31, R36, UR8 ;  /* 0x00000008241f7c20 */ /* 0x000fe20008410000 */
[----:B------:R-:W-:Y:S01]  /*7df0*/  FSEL R164, R164, -INF , !P2 ;  /* 0xff800000a4a47808 */ /* 0x000fe20005000000 */
[----:B------:R-:W-:Y:S01]  /*7e00*/  MUFU.TANH R8, R20 ;  /* 0x0000001400087308 */ /* 0x000fe20000002400 */
[----:B-1----:R-:W-:Y:S01]  /*7e10*/  FMUL.FTZ R2, R29, UR8 ;  /* 0x000000081d027c20 */ /* 0x002fe20008410000 */
[----:B------:R-:W-:Y:S01]  /*7e20*/  FSEL R149, R149, -INF , !P0 ;  /* 0xff80000095957808 */ /* 0x000fe20004000000 */
[----:B------:R-:W-:Y:S01]  /*7e30*/  HMMA.16816.F32.BF16 R32, R32, R10, R24 ;  /* 0x0000000a2020723c */ /* 0x000fe20000041818 */
[----:B------:R-:W-:-:S02]  /*7e40*/  FSEL R151, R151, -INF , !P5 ;  /* 0xff80000097977808 */ /* 0x000fc40006800000 */
[----:B------:R-:W-:Y:S02]  /*7e50*/  FSEL R29, R156, -INF , !P3 ;  /* 0xff8000009c1d7808 */ /* 0x000fe40005800000 */
[----:B------:R1:W4:Y:S01]  /*7e60*/  MUFU.TANH R46, R2 ;  /* 0x00000002002e7308 */ /* 0x0003220000002400 */
[----:B------:R-:W-:Y:S02]  /*7e70*/  FSEL R158, R158, -INF , !P1 ;  /* 0xff8000009e9e7808 */ /* 0x000fe40004800000 */
[----:B------:R-:W-:-:S05]  /*7e80*/  FSEL R141, R6, -INF , !P6 ;  /* 0xff800000068d7808 */ /* 0x000fca0007000000 */
[----:B------:R-:W5:Y:S08]  /*7e90*/  MUFU.TANH R13, R13 ;  /* 0x0000000d000d7308 */ /* 0x000f700000002400 */
[----:B------:R-:W5:Y:S01]  /*7ea0*/  MUFU.TANH R9, R21 ;  /* 0x0000001500097308 */ /* 0x000f620000002400 */
[----:B-1----:R-:W-:Y:S01]  /*7eb0*/  FMUL.FTZ R2, R30, UR8 ;  /* 0x000000081e027c20 */ /* 0x002fe20008410000 */
[----:B------:R-:W-:-:S02]  /*7ec0*/  FSEL R30, R68, -INF , !P4 ;  /* 0xff800000441e7808 */ /* 0x000fc40006000000 */
[----:B------:R-:W-:-:S04]  /*7ed0*/  ISETP.GE.AND P4, PT, R0, R211, PT ;  /* 0x000000d30000720c */ /* 0x000fc80003f86270 */
[----:B------:R-:W-:Y:S01]  /*7ee0*/  ISETP.LT.OR P4, PT, R0, R207, P4 ;  /* 0x000000cf0000720c */ /* 0x000fe20002781670 */
[----:B------:R-:W-:Y:S01]  /*7ef0*/  VIADD R0, R5, 0x20 ;  /* 0x0000002005007836 */ /* 0x000fe20000000000 */
[----:B------:R1:W1:Y:S02]  /*7f00*/  MUFU.TANH R69, R2 ;  /* 0x0000000200457308 */ /* 0x0002640000002400 */
[----:B------:R-:W-:Y:S02]  /*7f10*/  FSEL R150, R150, -INF , !P4 ;  /* 0xff80000096967808 */ /* 0x000fe40006000000 */
[C---:B------:R-:W-:Y:S02]  /*7f20*/  ISETP.GE.AND P2, PT, R0.reuse, R214, PT ;  /* 0x000000d60000720c */ /* 0x040fe40003f46270 */
[C---:B------:R-:W-:Y:S02]  /*7f30*/  ISETP.GE.AND P0, PT, R0.reuse, R213, PT ;  /* 0x000000d50000720c */ /* 0x040fe40003f06270 */
[C---:B------:R-:W-:Y:S01]  /*7f40*/  ISETP.GE.AND P5, PT, R0.reuse, R212, PT ;  /* 0x000000d40000720c */ /* 0x040fe20003fa6270 */
[----:B------:R2:W2:Y:S01]  /*7f50*/  MUFU.TANH R68, R3 ;  /* 0x0000000300447308 */ /* 0x0004a20000002400 */
[----:B------:R-:W-:-:S02]  /*7f60*/  ISETP.GE.AND P3, PT, R0, R211, PT ;  /* 0x000000d30000720c */ /* 0x000fc40003f66270 */
[C---:B------:R-:W-:Y:S02]  /*7f70*/  ISETP.LT.OR P2, PT, R0.reuse, R210, P2 ;  /* 0x000000d20000720c */ /* 0x040fe40001741670 */
[C---:B------:R-:W-:Y:S02]  /*7f80*/  ISETP.LT.OR P0, PT, R0.reuse, R209, P0 ;  /* 0x000000d10000720c */ /* 0x040fe40000701670 */
[C---:B------:R-:W-:Y:S01]  /*7f90*/  ISETP.LT.OR P5, PT, R0.reuse, R208, P5 ;  /* 0x000000d00000720c */ /* 0x040fe20002fa1670 */
[C---:B-1----:R-:W-:Y:S01]  /*7fa0*/  VIADD R2, R5.reuse, 0x30 ;  /* 0x0000003005027836 */ /* 0x042fe20000000000 */
[----:B------:R-:W-:Y:S01]  /*7fb0*/  ISETP.LT.OR P3, PT, R0, R207, P3 ;  /* 0x000000cf0000720c */ /* 0x000fe20001f61670 */
[C---:B------:R-:W-:Y:S01]  /*7fc0*/  VIADD R0, R5.reuse, 0x21 ;  /* 0x0000002105007836 */ /* 0x040fe20000000000 */
[----:B------:R-:W-:Y:S01]  /*7fd0*/  FSEL R28, R4, -INF , !P2 ;  /* 0xff800000041c7808 */ /* 0x000fe20005000000 */
[----:B------:R-:W-:Y:S01]  /*7fe0*/  VIADD R4, R5, 0x28 ;  /* 0x0000002805047836 */ /* 0x000fe20000000000 */
[----:B------:R-:W-:Y:S01]  /*7ff0*/  FSEL R167, R167, -INF , !P0 ;  /* 0xff800000a7a77808 */ /* 0x000fe20004000000 */
[----:B------:R1:W1:Y:S01]  /*8000*/  MUFU.TANH R47, R14 ;  /* 0x0000000e002f7308 */ /* 0x0002620000002400 */
[----:B------:R-:W-:-:S02]  /*8010*/  ISETP.GE.AND P1, PT, R0, R214, PT ;  /* 0x000000d60000720c */ /* 0x000fc40003f26270 */
[C---:B------:R-:W-:Y:S01]  /*8020*/  ISETP.GE.AND P6, PT, R0.reuse, R213, PT ;  /* 0x000000d50000720c */ /* 0x040fe20003fc6270 */
[----:B--2---:R-:W-:Y:S01]  /*8030*/  VIADD R3, R5, 0x29 ;  /* 0x0000002905037836 */ /* 0x004fe20000000000 */
[C---:B------:R-:W-:Y:S02]  /*8040*/  ISETP.GE.AND P4, PT, R0.reuse, R212, PT ;  /* 0x000000d40000720c */ /* 0x040fe40003f86270 */
[C---:B------:R-:W-:Y:S01]  /*8050*/  ISETP.GE.AND P2, PT, R0.reuse, R211, PT ;  /* 0x000000d30000720c */ /* 0x040fe20003f46270 */
[----:B------:R-:W2:Y:S01]  /*8060*/  MUFU.TANH R31, R31 ;  /* 0x0000001f001f7308 */ /* 0x000ea20000002400 */
[C---:B------:R-:W-:Y:S02]  /*8070*/  ISETP.LT.OR P1, PT, R0.reuse, R210, P1 ;  /* 0x000000d20000720c */ /* 0x040fe40000f21670 */
[C---:B------:R-:W-:Y:S02]  /*8080*/  ISETP.LT.OR P6, PT, R0.reuse, R209, P6 ;  /* 0x000000d10000720c */ /* 0x040fe400037c1670 */
[----:B------:R-:W-:-:S02]  /*8090*/  ISETP.LT.OR P4, PT, R0, R208, P4 ;  /* 0x000000d00000720c */ /* 0x000fc40002781670 */
[----:B------:R-:W-:Y:S02]  /*80a0*/  ISETP.LT.OR P2, PT, R0, R207, P2 ;  /* 0x000000cf0000720c */ /* 0x000fe40001741670 */
[----:B------:R-:W-:Y:S02]  /*80b0*/  FMNMX.FTZ R0, R73, R40, !PT ;  /* 0x0000002849007209 */ /* 0x000fe40007810000 */
[C---:B------:R-:W-:Y:S02]  /*80c0*/  ISETP.GE.AND P0, PT, R4.reuse, R214, PT ;  /* 0x000000d60400720c */ /* 0x040fe40003f06270 */
[----:B------:R-:W-:Y:S02]  /*80d0*/  FMNMX.FTZ R0, R45, R0, !PT ;  /* 0x000000002d007209 */ /* 0x000fe40007810000 */
[----:B------:R-:W-:Y:S02]  /*80e0*/  ISETP.LT.OR P0, PT, R4, R210, P0 ;  /* 0x000000d20400720c */ /* 0x000fe40000701670 */
[----:B------:R-:W-:Y:S01]  /*80f0*/  FMNMX.FTZ R6, R43, R0, !PT ;  /* 0x000000002b067209 */ /* 0x000fe20007810000 */
[----:B------:R-:W-:Y:S01]  /*8100*/  VIADD R0, R5, 0x31 ;  /* 0x0000003105007836 */ /* 0x000fe20000000000 */
[----:B------:R-:W-:-:S02]  /*8110*/  FSEL R18, R154, -INF , !P0 ;  /* 0xff8000009a127808 */ /* 0x000fc40004000000 */
[----:B------:R-:W-:Y:S01]  /*8120*/  FMNMX.FTZ R7, R44, R6, !PT ;  /* 0x000000062c077209 */ /* 0x000fe20007810000 */
[C---:B------:R-:W-:Y:S01]  /*8130*/  VIADD R6, R5.reuse, 0x38 ;  /* 0x0000003805067836 */ /* 0x040fe20000000000 */
[-C--:B------:R-:W-:Y:S01]  /*8140*/  ISETP.GE.AND P0, PT, R2, R214.reuse, PT ;  /* 0x000000d60200720c */ /* 0x080fe20003f06270 */
[----:B------:R-:W-:Y:S01]  /*8150*/  VIADD R5, R5, 0x39 ;  /* 0x0000003905057836 */ /* 0x000fe20000000000 */
[----:B------:R-:W-:Y:S02]  /*8160*/  FMNMX.FTZ R7, R42, R7, !PT ;  /* 0x000000072a077209 */ /* 0x000fe40007810000 */
[----:B------:R-:W-:Y:S02]  /*8170*/  FSEL R17, R155, -INF , !P1 ;  /* 0xff8000009b117808 */ /* 0x000fe40004800000 */
[----:B------:R-:W-:Y:S02]  /*8180*/  FMNMX.FTZ R7, R41, R7, !PT ;  /* 0x0000000729077209 */ /* 0x000fe40007810000 */
[----:B------:R-:W-:-:S02]  /*8190*/  ISETP.GE.AND P1, PT, R3, R214, PT ;  /* 0x000000d60300720c */ /* 0x000fc40003f26270 */
[----:B------:R-:W-:Y:S02]  /*81a0*/  FMNMX.FTZ R7, R30, R7, !PT ;  /* 0x000000071e077209 */ /* 0x000fe40007810000 */
[-C--:B------:R-:W-:Y:S02]  /*81b0*/  ISETP.LT.OR P0, PT, R2, R210.reuse, P0 ;  /* 0x000000d20200720c */ /* 0x080fe40000701670 */
[----:B------:R-:W-:Y:S02]  /*81c0*/  FMNMX.FTZ R7, R29, R7, !PT ;  /* 0x000000071d077209 */ /* 0x000fe40007810000 */
[----:B------:R-:W-:Y:S02]  /*81d0*/  ISETP.LT.OR P1, PT, R3, R210, P1 ;  /* 0x000000d20300720c */ /* 0x000fe40000f21670 */
[----:B------:R-:W-:Y:S02]  /*81e0*/  FMNMX.FTZ R7, R28, R7, !PT ;  /* 0x000000071c077209 */ /* 0x000fe40007810000 */
[----:B---3--:R-:W-:-:S02]  /*81f0*/  FSEL R19, R12, -INF , !P0 ;  /* 0xff8000000c137808 */ /* 0x008fc40004000000 */
[----:B------:R-:W-:Y:S02]  /*8200*/  FMNMX.FTZ R7, R17, R7, !PT ;  /* 0x0000000711077209 */ /* 0x000fe40007810000 */
[-C--:B------:R-:W-:Y:S02]  /*8210*/  ISETP.GE.AND P0, PT, R6, R214.reuse, PT ;  /* 0x000000d60600720c */ /* 0x080fe40003f06270 */
[----:B----4-:R-:W-:Y:S02]  /*8220*/  FSEL R20, R46, -INF , !P1 ;  /* 0xff8000002e147808 */ /* 0x010fe40004800000 */
[----:B------:R-:W-:Y:S01]  /*8230*/  ISETP.GE.AND P1, PT, R0, R214, PT ;  /* 0x000000d60000720c */ /* 0x000fe20003f26270 */
[----:B------:R3:W4:Y:S01]  /*8240*/  MUFU.TANH R46, R15 ;  /* 0x0000000f002e7308 */ /* 0x0007220000002400 */
[----:B------:R-:W-:Y:S02]  /*8250*/  FMNMX.FTZ R7, R18, R7, !PT ;  /* 0x0000000712077209 */ /* 0x000fe40007810000 */
[----:B------:R-:W-:-:S02]  /*8260*/  ISETP.LT.OR P0, PT, R6, R210, P0 ;  /* 0x000000d20600720c */ /* 0x000fc40000701670 */
[----:B------:R-:W-:Y:S02]  /*8270*/  ISETP.LT.OR P1, PT, R0, R210, P1 ;  /* 0x000000d20000720c */ /* 0x000fe40000f21670 */
[----:B------:R-:W-:Y:S02]  /*8280*/  FMNMX.FTZ R7, R20, R7, !PT ;  /* 0x0000000714077209 */ /* 0x000fe40007810000 */
[----:B------:R-:W-:Y:S02]  /*8290*/  FSEL R143, R8, -INF , !P0 ;  /* 0xff800000088f7808 */ /* 0x000fe40004000000 */
[----:B------:R-:W-:Y:S02]  /*82a0*/  ISETP.GT.AND P0, PT, R215, R248, PT ;  /* 0x000000f8d700720c */ /* 0x000fe40003f04270 */
[----:B-----5:R-:W-:Y:S02]  /*82b0*/  FSEL R21, R13, -INF , !P1 ;  /* 0xff8000000d157808 */ /* 0x020fe40004800000 */
[----:B------:R-:W-:-:S02]  /*82c0*/  ISETP.GE.AND P1, PT, R5, R214, PT ;  /* 0x000000d60500720c */ /* 0x000fc40003f26270 */
[----:B------:R-:W-:Y:S02]  /*82d0*/  FMNMX.FTZ R7, R19, R7, !PT ;  /* 0x0000000713077209 */ /* 0x000fe40007810000 */
[----:B------:R-:W-:Y:S02]  /*82e0*/  ISETP.LT.OR P1, PT, R5, R210, P1 ;  /* 0x000000d20500720c */ /* 0x000fe40000f21670 */
[----:B------:R-:W-:Y:S02]  /*82f0*/  FMNMX.FTZ R7, R21, R7, !PT ;  /* 0x0000000715077209 */ /* 0x000fe40007810000 */
[----:B------:R-:W-:Y:S02]  /*8300*/  FSEL R142, R9, -INF , !P1 ;  /* 0xff800000098e7808 */ /* 0x000fe40004800000 */
[----:B------:R-:W-:-:S04]  /*8310*/  FMNMX.FTZ R7, R143, R7, !PT ;  /* 0x000000078f077209 */ /* 0x000fc80007810000 */
[----:B------:R-:W-:Y:S01]  /*8320*/  FMNMX.FTZ R16, R142, R7, !PT ;  /* 0x000000078e107209 */ /* 0x000fe20007810000 */
[----:B-1234-:R-:W-:Y:S06]  /*8330*/  @!P0 BRA `(.L_x_2042) ;  /* 0x00000000006c8947 */ /* 0x01efec0003800000 */
[----:B------:R-:W-:Y:S01]  /*8340*/  VIADD R7, R237, 0xfffffffd ;  /* 0xfffffffded077836 */ /* 0x000fe20000000000 */
[----:B------:R-:W-:Y:S01]  /*8350*/  ULDC.64 UR4, c[0x0][0x218] ;  /* 0x0000860000047ab9 */ /* 0x000fe20000000a00 */
[----:B------:R-:W-:Y:S02]  /*8360*/  IMAD.SHL.U32 R14, R218, 0x20, RZ ;  /* 0x00000020da0e7824 */ /* 0x000fe400078e00ff */
[----:B------:R-:W-:Y:S01]  /*8370*/  IMAD.WIDE.U32 R8, R7, R218, RZ ;  /* 0x000000da07087225 */ /* 0x000fe200078e00ff */
[----:B------:R-:W-:-:S05]  /*8380*/  SHF.R.S32.HI R10, RZ, 0x1f, R7 ;  /* 0x0000001fff0a7819 */ /* 0x000fca0000011407 */
[----:B------:R-:W-:-:S04]  /*8390*/  IMAD R10, R10, R218, RZ ;  /* 0x000000da0a0a7224 */ /* 0x000fc800078e02ff */
[----:B------:R-:W-:Y:S01]  /*83a0*/  IMAD R7, R7, R219, R10 ;  /* 0x000000db07077224 */ /* 0x000fe200078e020a */
[----:B------:R-:W-:-:S03]  /*83b0*/  LEA R10, P1, R8, R246, 0x6 ;  /* 0x000000f6080a7211 */ /* 0x000fc600078230ff */
[----:B------:R-:W-:-:S05]  /*83c0*/  IMAD.IADD R7, R9, 0x1, R7 ;  /* 0x0000000109077824 */ /* 0x000fca00078e0207 */
[----:B------:R-:W-:Y:S02]  /*83d0*/  LEA.HI.X R8, R8, R243, R7, 0x6, P1 ;  /* 0x000000f308087211 */ /* 0x000fe400008f3407 */
[----:B------:R-:W-:Y:S02]  /*83e0*/  LEA R12, P1, R10, UR4, 0x1 ;  /* 0x000000040a0c7c11 */ /* 0x000fe4000f8208ff */
[----:B------:R-:W-:Y:S02]  /*83f0*/  SHF.L.U64.HI R7, R218, 0x5, R219 ;  /* 0x00000005da077819 */ /* 0x000fe400000102db */
        /* <DEDUP_REMOVED lines=15> */
.L_x_2042:
[----:B-1----:R-:W1:Y:S01]  /*84f0*/  SHFL.BFLY PT, R8, R16, 0x2, 0x1f ;  /* 0x0c401f0010087f89 */ /* 0x002e6200000e0000 */
[----:B------:R-:W-:Y:S01]  /*8500*/  FSEL R147, R147, -INF , !P5 ;  /* 0xff80000093937808 */ /* 0x000fe20006800000 */
[----:B------:R-:W-:Y:S01]  /*8510*/  FMUL.FTZ R7, R37, UR8 ;  /* 0x0000000825077c20 */ /* 0x000fe20008410000 */
[----:B------:R-:W-:Y:S02]  /*8520*/  FSEL R156, R145, -INF , !P3 ;  /* 0xff800000919c7808 */ /* 0x000fe40005800000 */
[C---:B------:R-:W-:Y:S01]  /*8530*/  ISETP.GE.AND P1, PT, R4.reuse, R213, PT ;  /* 0x000000d50400720c */ /* 0x040fe20003f26270 */
[----:B------:R2:W3:Y:S01]  /*8540*/  MUFU.TANH R11, R7 ;  /* 0x00000007000b7308 */ /* 0x0004e20000002400 */
[C---:B------:R-:W-:Y:S02]  /*8550*/  ISETP.GE.AND P5, PT, R4.reuse, R212, PT ;  /* 0x000000d40400720c */ /* 0x040fe40003fa6270 */
[----:B------:R-:W-:Y:S02]  /*8560*/  ISETP.GE.AND P3, PT, R4, R211, PT ;  /* 0x000000d30400720c */ /* 0x000fe40003f66270 */
[----:B------:R-:W-:-:S02]  /*8570*/  FSEL R159, R148, -INF , !P6 ;  /* 0xff800000949f7808 */ /* 0x000fc40007000000 */
[----:B------:R-:W-:Y:S02]  /*8580*/  FSEL R146, R146, -INF , !P4 ;  /* 0xff80000092927808 */ /* 0x000fe40006000000 */
[----:B------:R-:W-:Y:S02]  /*8590*/  FSEL R155, R144, -INF , !P2 ;  /* 0xff800000909b7808 */ /* 0x000fe40005000000 */
[C---:B------:R-:W-:Y:S02]  /*85a0*/  ISETP.LT.OR P1, PT, R4.reuse, R209, P1 ;  /* 0x000000d10400720c */ /* 0x040fe40000f21670 */
[C---:B------:R-:W-:Y:S02]  /*85b0*/  ISETP.LT.OR P5, PT, R4.reuse, R208, P5 ;  /* 0x000000d00400720c */ /* 0x040fe40002fa1670 */
[----:B------:R-:W-:Y:S01]  /*85c0*/  ISETP.LT.OR P3, PT, R4, R207, P3 ;  /* 0x000000cf0400720c */ /* 0x000fe20001f61670 */
[----:B------:R-:W-:Y:S01]  /*85d0*/  FMUL.FTZ R4, R39, UR8 ;  /* 0x0000000827047c20 */ /* 0x000fe20008410000 */
[C---:B------:R-:W-:Y:S01]  /*85e0*/  ISETP.GE.AND P6, PT, R3.reuse, R213, PT ;  /* 0x000000d50300720c */ /* 0x040fe20003fc6270 */
[----:B--2---:R-:W-:Y:S01]  /*85f0*/  FMUL.FTZ R7, R38, UR8 ;  /* 0x0000000826077c20 */ /* 0x004fe20008410000 */
[C---:B------:R-:W-:Y:S01]  /*8600*/  ISETP.GE.AND P4, PT, R3.reuse, R212, PT ;  /* 0x000000d40300720c */ /* 0x040fe20003f86270 */
[----:B------:R2:W-:Y:S01]  /*8610*/  MUFU.TANH R15, R4 ;  /* 0x00000004000f7308 */ /* 0x0005e20000002400 */
[C---:B------:R-:W-:Y:S01]  /*8620*/  ISETP.GE.AND P2, PT, R3.reuse, R211, PT ;  /* 0x000000d30300720c */ /* 0x040fe20003f46270 */
[----:B------:R-:W-:Y:S01]  /*8630*/  LDSM.16.MT88.4 R36, [R195+0x6000] ;  /* 0x00600000c324783b */ /* 0x000fe20000004200 */
[----:B------:R-:W-:-:S02]  /*8640*/  ISETP.LT.OR P6, PT, R3, R209, P6 ;  /* 0x000000d10300720c */ /* 0x000fc400037c1670 */
[C---:B------:R-:W-:Y:S02]  /*8650*/  ISETP.LT.OR P4, PT, R3.reuse, R208, P4 ;  /* 0x000000d00300720c */ /* 0x040fe40002781670 */
[----:B------:R-:W-:Y:S01]  /*8660*/  ISETP.LT.OR P2, PT, R3, R207, P2 ;  /* 0x000000cf0300720c */ /* 0x000fe20001741670 */
[----:B------:R4:W-:Y:S01]  /*8670*/  MUFU.TANH R24, R7 ;  /* 0x0000000700187308 */ /* 0x0009e20000002400 */
[----:B------:R-:W-:Y:S02]  /*8680*/  FSEL R160, R69, -INF , !P1 ;  /* 0xff80000045a07808 */ /* 0x000fe40004800000 */
[----:B------:R-:W-:Y:S02]  /*8690*/  FSEL R145, R50, -INF , !P5 ;  /* 0xff80000032917808 */ /* 0x000fe40006800000 */
[----:B------:R-:W-:Y:S02]  /*86a0*/  FSEL R154, R48, -INF , !P3 ;  /* 0xff800000309a7808 */ /* 0x000fe40005800000 */
[----:B-1----:R-:W-:-:S02]  /*86b0*/  FMNMX.FTZ R3, R16, R8, !PT ;  /* 0x0000000810037209 */ /* 0x002fc40007810000 */
[C---:B------:R-:W-:Y:S01]  /*86c0*/  ISETP.GE.AND P1, PT, R2.reuse, R213, PT ;  /* 0x000000d50200720c */ /* 0x040fe20003f26270 */
[----:B--2---:R-:W-:Y:S01]  /*86d0*/  FMUL.FTZ R4, R23, UR8 ;  /* 0x0000000817047c20 */ /* 0x004fe20008410000 */
[C---:B------:R-:W-:Y:S01]  /*86e0*/  ISETP.GE.AND P5, PT, R2.reuse, R212, PT ;  /* 0x000000d40200720c */ /* 0x040fe20003fa6270 */
[----:B------:R-:W1:Y:S01]  /*86f0*/  SHFL.BFLY PT, R8, R3, 0x1, 0x1f ;  /* 0x0c201f0003087f89 */ /* 0x000e6200000e0000 */
[C---:B------:R-:W-:Y:S01]  /*8700*/  ISETP.GE.AND P3, PT, R2.reuse, R211, PT ;  /* 0x000000d30200720c */ /* 0x040fe20003f66270 */
[----:B------:R2:W-:Y:S01]  /*8710*/  MUFU.TANH R10, R4 ;  /* 0x00000004000a7308 */ /* 0x0005e20000002400 */
[C---:B------:R-:W-:Y:S02]  /*8720*/  ISETP.LT.OR P1, PT, R2.reuse, R209, P1 ;  /* 0x000000d10200720c */ /* 0x040fe40000f21670 */
[----:B------:R-:W-:Y:S01]  /*8730*/  ISETP.LT.OR P5, PT, R2, R208, P5 ;  /* 0x000000d00200720c */ /* 0x000fe20002fa1670 */
[----:B----4-:R-:W-:Y:S01]  /*8740*/  FMUL.FTZ R7, R22, UR8 ;  /* 0x0000000816077c20 */ /* 0x010fe20008410000 */
[----:B------:R-:W-:-:S02]  /*8750*/  ISETP.LT.OR P3, PT, R2, R207, P3 ;  /* 0x000000cf0200720c */ /* 0x000fc40001f61670 */
[----:B------:R-:W-:Y:S01]  /*8760*/  FMNMX.FTZ R2, R72, R57, !PT ;  /* 0x0000003948027209 */ /* 0x000fe20007810000 */
[----:B------:R4:W5:Y:S01]  /*8770*/  MUFU.TANH R9, R7 ;  /* 0x0000000700097308 */ /* 0x0009620000002400 */
[----:B------:R-:W-:Y:S02]  /*8780*/  FSEL R161, R68, -INF , !P6 ;  /* 0xff80000044a17808 */ /* 0x000fe40007000000 */
[----:B------:R-:W-:Y:S02]  /*8790*/  FMNMX.FTZ R2, R58, R2, !PT ;  /* 0x000000023a027209 */ /* 0x000fe40007810000 */
[----:B------:R-:W-:Y:S02]  /*87a0*/  FSEL R144, R49, -INF , !P4 ;  /* 0xff80000031907808 */ /* 0x000fe40006000000 */
[----:B------:R-:W-:Y:S02]  /*87b0*/  FSEL R163, R47, -INF , !P1 ;  /* 0xff8000002fa37808 */ /* 0x000fe40004800000 */
[----:B------:R-:W-:Y:S01]  /*87c0*/  ISETP.GE.AND P6, PT, R0, R213, PT ;  /* 0x000000d50000720c */ /* 0x000fe20003fc6270 */
[----:B--2---:R-:W-:Y:S01]  /*87d0*/  FMUL.FTZ R4, R32, UR8 ;  /* 0x0000000820047c20 */ /* 0x004fe20008410000 */
[----:B------:R-:W-:-:S02]  /*87e0*/  ISETP.GE.AND P4, PT, R0, R212, PT ;  /* 0x000000d40000720c */ /* 0x000fc40003f86270 */
[----:B------:R-:W-:Y:S01]  /*87f0*/  ISETP.GE.AND P1, PT, R0, R211, PT ;  /* 0x000000d30000720c */ /* 0x000fe20003f26270 */
[----:B------:R2:W5:Y:S01]  /*8800*/  MUFU.TANH R13, R4 ;  /* 0x00000004000d7308 */ /* 0x0005620000002400 */
[----:B------:R-:W-:Y:S02]  /*8810*/  FMNMX.FTZ R2, R56, R2, !PT ;  /* 0x0000000238027209 */ /* 0x000fe40007810000 */
[C---:B------:R-:W-:Y:S01]  /*8820*/  ISETP.LT.OR P6, PT, R0.reuse, R209, P6 ;  /* 0x000000d10000720c */ /* 0x040fe200037c1670 */
[----:B----4-:R-:W-:Y:S01]  /*8830*/  FMUL.FTZ R7, R35, UR8 ;  /* 0x0000000823077c20 */ /* 0x010fe20008410000 */
[C---:B------:R-:W-:Y:S02]  /*8840*/  ISETP.LT.OR P4, PT, R0.reuse, R208, P4 ;  /* 0x000000d00000720c */ /* 0x040fe40002781670 */
[----:B------:R-:W-:Y:S02]  /*8850*/  ISETP.LT.OR P1, PT, R0, R207, P1 ;  /* 0x000000cf0000720c */ /* 0x000fe40000f21670 */
[----:B------:R-:W-:Y:S01]  /*8860*/  FMNMX.FTZ R0, R53, R2, !PT ;  /* 0x0000000235007209 */ /* 0x000fe20007810000 */
[----:B------:R-:W-:Y:S01]  /*8870*/  FMUL.FTZ R2, R34, UR8 ;  /* 0x0000000822027c20 */ /* 0x000fe20008410000 */
[----:B-1----:R-:W-:-:S02]  /*8880*/  FMNMX.FTZ R235, R3, R8, !PT ;  /* 0x0000000803eb7209 */ /* 0x002fc40007810000 */
[----:B------:R-:W-:Y:S01]  /*8890*/  FMNMX.FTZ R0, R166, R0, !PT ;  /* 0x00000000a6007209 */ /* 0x000fe20007810000 */
[----:B------:R1:W-:Y:S01]  /*88a0*/  MUFU.TANH R14, R2 ;  /* 0x00000002000e7308 */ /* 0x0003e20000002400 */
[----:B---3--:R-:W-:Y:S02]  /*88b0*/  FSEL R174, R11, -INF , !P4 ;  /* 0xff8000000bae7808 */ /* 0x008fe40006000000 */
[----:B------:R-:W-:Y:S01]  /*88c0*/  FMNMX.FTZ R0, R165, R0, !PT ;  /* 0x00000000a5007209 */ /* 0x000fe20007810000 */
[----:B--2---:R-:W-:Y:S01]  /*88d0*/  FMUL.FTZ R4, R33, UR8 ;  /* 0x0000000821047c20 */ /* 0x004fe20008410000 */
[----:B------:R-:W-:Y:S01]  /*88e0*/  FSETP.NEU.FTZ.AND P4, PT, R235, -INF , PT ;  /* 0xff800000eb00780b */ /* 0x000fe20003f9d000 */
[----:B------:R-:W-:Y:S01]  /*88f0*/  LDSM.16.MT88.4 R32, [R194+0x6800] ;  /* 0x00680000c220783b */ /* 0x000fe20000004200 */
[----:B------:R-:W-:Y:S01]  /*8900*/  FMNMX.FTZ R0, R164, R0, !PT ;  /* 0x00000000a4007209 */ /* 0x000fe20007810000 */
[----:B------:R2:W-:Y:S01]  /*8910*/  MUFU.TANH R11, R7 ;  /* 0x00000007000b7308 */ /* 0x0005e20000002400 */
[----:B------:R-:W-:-:S02]  /*8920*/  FSEL R162, R31, -INF , !P5 ;  /* 0xff8000001fa27808 */ /* 0x000fc40006800000 */
[----:B------:R-:W-:Y:S01]  /*8930*/  FMNMX.FTZ R3, R158, R0, !PT ;  /* 0x000000009e037209 */ /* 0x000fe20007810000 */
[----:B------:R-:W-:Y:S01]  /*8940*/  FMUL.FTZ R0, R235, UR9 ;  /* 0x00000009eb007c20 */ /* 0x000fe20008410000 */
[----:B------:R-:W-:Y:S02]  /*8950*/  ISETP.GE.AND P5, PT, R6, R213, PT ;  /* 0x000000d50600720c */ /* 0x000fe40003fa6270 */
[----:B------:R-:W-:Y:S01]  /*8960*/  FMNMX.FTZ R3, R167, R3, !PT ;  /* 0x00000003a7037209 */ /* 0x000fe20007810000 */
[----:B------:R-:W3:Y:S01]  /*8970*/  MUFU.TANH R12, R4 ;  /* 0x00000004000c7308 */ /* 0x000ee20000002400 */
[----:B-1----:R-:W-:Y:S02]  /*8980*/  FMNMX.FTZ R2, R71, R66, !PT ;  /* 0x0000004247027209 */ /* 0x002fe40007810000 */
[----:B------:R-:W-:Y:S02]  /*8990*/  FSEL R0, R0, RZ, P4 ;  /* 0x000000ff00007208 */ /* 0x000fe40002000000 */
[----:B------:R-:W-:-:S02]  /*89a0*/  FMNMX.FTZ R2, R65, R2, !PT ;  /* 0x0000000241027209 */ /* 0x000fc40007810000 */
[----:B------:R-:W-:Y:S01]  /*89b0*/  ISETP.LT.OR P5, PT, R6, R209, P5 ;  /* 0x000000d10600720c */ /* 0x000fe20002fa1670 */
[--C-:B------:R-:W-:Y:S01]  /*89c0*/  FFMA.FTZ R8, R43, UR9, -R0.reuse ;  /* 0x000000092b087c23 */ /* 0x100fe20008010800 */
[----:B------:R-:W-:Y:S02]  /*89d0*/  FMNMX.FTZ R2, R59, R2, !PT ;  /* 0x000000023b027209 */ /* 0x000fe40007810000 */
[----:B--2---:R-:W-:Y:S01]  /*89e0*/  FMNMX.FTZ R7, R159, R3, !PT ;  /* 0x000000039f077209 */ /* 0x004fe20007810000 */
[----:B------:R-:W-:Y:S01]  /*89f0*/  FFMA.FTZ R3, R40, UR9, -R0 ;  /* 0x0000000928037c23 */ /* 0x000fe20008010800 */
[----:B------:R-:W-:Y:S01]  /*8a00*/  FMNMX.FTZ R2, R54, R2, !PT ;  /* 0x0000000236027209 */ /* 0x000fe20007810000 */
[----:B------:R-:W-:Y:S01]  /*8a10*/  MUFU.EX2 R248, R8 ;  /* 0x0000000800f87308 */ /* 0x000fe20000000800 */
[----:B------:R-:W-:Y:S02]  /*8a20*/  FMNMX.FTZ R7, R160, R7, !PT ;  /* 0x00000007a0077209 */ /* 0x000fe40007810000 */
[----:B-----5:R-:W-:-:S02]  /*8a30*/  FSEL R184, R9, -INF , !P5 ;  /* 0xff80000009b87808 */ /* 0x020fc40006800000 */
[----:B------:R-:W-:Y:S02]  /*8a40*/  FMNMX.FTZ R7, R161, R7, !PT ;  /* 0x00000007a1077209 */ /* 0x000fe40007810000 */
[----:B------:R-:W-:Y:S01]  /*8a50*/  FSEL R157, R46, -INF , !P6 ;  /* 0xff8000002e9d7808 */ /* 0x000fe20007000000 */
[----:B------:R1:W-:Y:S01]  /*8a60*/  MUFU.EX2 R250, R3 ;  /* 0x0000000300fa7308 */ /* 0x0003e20000000800 */
[----:B------:R-:W-:Y:S02]  /*8a70*/  ISETP.GE.AND P5, PT, R5, R213, PT ;  /* 0x000000d50500720c */ /* 0x000fe40003fa6270 */
[----:B------:R-:W-:Y:S02]  /*8a80*/  FMNMX.FTZ R7, R163, R7, !PT ;  /* 0x00000007a3077209 */ /* 0x000fe40007810000 */
[----:B------:R-:W-:Y:S02]  /*8a90*/  ISETP.LT.OR P5, PT, R5, R209, P5 ;  /* 0x000000d10500720c */ /* 0x000fe40002fa1670 */
[----:B------:R-:W-:-:S02]  /*8aa0*/  FMNMX.FTZ R7, R157, R7, !PT ;  /* 0x000000079d077209 */ /* 0x000fc40007810000 */
[----:B------:R-:W-:Y:S02]  /*8ab0*/  FSEL R183, R10, -INF , !P5 ;  /* 0xff8000000ab77808 */ /* 0x000fe40006800000 */
[C---:B------:R-:W-:Y:S02]  /*8ac0*/  ISETP.GE.AND P6, PT, R6.reuse, R212, PT ;  /* 0x000000d40600720c */ /* 0x040fe40003fc6270 */
[C---:B------:R-:W-:Y:S02]  /*8ad0*/  ISETP.GE.AND P5, PT, R6.reuse, R211, PT ;  /* 0x000000d30600720c */ /* 0x040fe40003fa6270 */
[----:B------:R-:W-:Y:S02]  /*8ae0*/  ISETP.LT.OR P6, PT, R6, R208, P6 ;  /* 0x000000d00600720c */ /* 0x000fe400037c1670 */
[----:B-1----:R-:W-:Y:S01]  /*8af0*/  FMNMX.FTZ R3, R52, R2, !PT ;  /* 0x0000000234037209 */ /* 0x002fe20007810000 */
[----:B------:R-:W-:Y:S01]  /*8b00*/  FFMA.FTZ R2, R45, UR9, -R0 ;  /* 0x000000092d027c23 */ /* 0x000fe20008010800 */
[----:B------:R-:W-:-:S02]  /*8b10*/  FSEL R170, R13, -INF , !P6 ;  /* 0xff8000000daa7808 */ /* 0x000fc40007000000 */
[----:B------:R-:W-:Y:S01]  /*8b20*/  FMNMX.FTZ R3, R64, R3, !PT ;  /* 0x0000000340037209 */ /* 0x000fe20007810000 */
[----:B------:R1:W-:Y:S01]  /*8b30*/  MUFU.EX2 R249, R2 ;  /* 0x0000000200f97308 */ /* 0x0003e20000000800 */
[----:B------:R-:W-:Y:S02]  /*8b40*/  ISETP.GE.AND P6, PT, R5, R212, PT ;  /* 0x000000d40500720c */ /* 0x000fe40003fc6270 */
[----:B------:R-:W-:Y:S02]  /*8b50*/  FMNMX.FTZ R3, R149, R3, !PT ;  /* 0x0000000395037209 */ /* 0x000fe40007810000 */
[----:B------:R-:W-:Y:S02]  /*8b60*/  ISETP.LT.OR P6, PT, R5, R208, P6 ;  /* 0x000000d00500720c */ /* 0x000fe400037c1670 */
[----:B------:R-:W-:Y:S02]  /*8b70*/  ISETP.LT.OR P5, PT, R6, R207, P5 ;  /* 0x000000cf0600720c */ /* 0x000fe40002fa1670 */
[----:B---3--:R-:W-:-:S02]  /*8b80*/  FSEL R171, R12, -INF , !P6 ;  /* 0xff8000000cab7808 */ /* 0x008fc40007000000 */
[----:B------:R-:W-:Y:S02]  /*8b90*/  FSEL R140, R51, -INF , !P2 ;  /* 0xff800000338c7808 */ /* 0x000fe40005000000 */
[----:B------:R-:W-:Y:S02]  /*8ba0*/  FSEL R168, R24, -INF , !P3 ;  /* 0xff80000018a87808 */ /* 0x000fe40005800000 */
[----:B------:R-:W-:Y:S02]  /*8bb0*/  MOV R148, R241 ;  /* 0x000000f100947202 */ /* 0x000fe40000000f00 */
[----:B-1----:R-:W-:Y:S02]  /*8bc0*/  FMNMX.FTZ R2, R70, R74, !PT ;  /* 0x0000004a46027209 */ /* 0x002fe40007810000 */
[----:B------:R-:W-:Y:S02]  /*8bd0*/  ISETP.GE.AND P2, PT, R5, R211, PT ;  /* 0x000000d30500720c */ /* 0x000fe40003f46270 */
        /* <DEDUP_REMOVED lines=9> */
[----:B------:R1:W2:Y:S01]  /*8c70*/  MUFU.EX2 R247, R3 ;  /* 0x0000000300f77308 */ /* 0x0002a20000000800 */
[----:B------:R-:W3:Y:S01]  /*8c80*/  SHFL.BFLY PT, R8, R2, 0x2, 0x1f ;  /* 0x0c401f0002087f89 */ /* 0x000ee200000e0000 */
[----:B------:R-:W-:Y:S02]  /*8c90*/  FSEL R169, R15, -INF , !P1 ;  /* 0xff8000000fa97808 */ /* 0x000fe40004800000 */
[----:B------:R-:W-:Y:S02]  /*8ca0*/  FMNMX.FTZ R7, R145, R7, !PT ;  /* 0x0000000791077209 */ /* 0x000fe40007810000 */
[----:B------:R-:W-:Y:S01]  /*8cb0*/  ISETP.LT.OR P2, PT, R5, R207, P2 ;  /* 0x000000cf0500720c */ /* 0x000fe20001741670 */
[----:B------:R-:W-:Y:S01]  /*8cc0*/  FFMA.FTZ R5, R17, UR9, -R0 ;  /* 0x0000000911057c23 */ /* 0x000fe20008010800 */
[----:B------:R-:W-:Y:S02]  /*8cd0*/  FMNMX.FTZ R7, R144, R7, !PT ;  /* 0x0000000790077209 */ /* 0x000fe40007810000 */
[----:B------:R-:W-:Y:S01]  /*8ce0*/  FSEL R173, R14, -INF , !P5 ;  /* 0xff8000000ead7808 */ /* 0x000fe20006800000 */
[----:B------:R4:W-:Y:S01]  /*8cf0*/  MUFU.EX2 R230, R5 ;  /* 0x0000000500e67308 */ /* 0x0009e20000000800 */
[----:B------:R-:W-:-:S02]  /*8d00*/  FSEL R172, R11, -INF , !P2 ;  /* 0xff8000000bac7808 */ /* 0x000fc40005000000 */
[----:B------:R-:W-:Y:S02]  /*8d10*/  MOV R25, R240 ;  /* 0x000000f000197202 */ /* 0x000fe40000000f00 */
[----:B-1----:R-:W-:Y:S01]  /*8d20*/  FMNMX.FTZ R3, R153, R4, !PT ;  /* 0x0000000499037209 */ /* 0x002fe20007810000 */
[----:B------:R-:W-:Y:S01]  /*8d30*/  FFMA.FTZ R4, R42, UR9, -R0 ;  /* 0x000000092a047c23 */ /* 0x000fe20008010800 */
[----:B--2---:R-:W-:Y:S02]  /*8d40*/  F2FP.BF16.F32.PACK_AB R10, R247, R248 ;  /* 0x000000f8f70a723e */ /* 0x004fe400000010ff */
[----:B------:R-:W-:Y:S01]  /*8d50*/  FMNMX.FTZ R3, R152, R3, !PT ;  /* 0x0000000398037209 */ /* 0x000fe20007810000 */
[----:B------:R1:W-:Y:S03]  /*8d60*/  MUFU.EX2 R246, R4 ;  /* 0x0000000400f67308 */ /* 0x0003e60000000800 */
[----:B------:R-:W-:-:S02]  /*8d70*/  FMNMX.FTZ R3, R151, R3, !PT ;  /* 0x0000000397037209 */ /* 0x000fc40007810000 */
[----:B---3--:R-:W-:Y:S01]  /*8d80*/  FMNMX.FTZ R2, R2, R8, !PT ;  /* 0x0000000802027209 */ /* 0x008fe20007810000 */
[----:B----4-:R-:W-:Y:S01]  /*8d90*/  FFMA.FTZ R5, R18, UR9, -R0 ;  /* 0x0000000912057c23 */ /* 0x010fe20008010800 */
[----:B------:R-:W-:-:S03]  /*8da0*/  FMNMX.FTZ R3, R150, R3, !PT ;  /* 0x0000000396037209 */ /* 0x000fc60007810000 */
[----:B------:R-:W2:Y:S01]  /*8db0*/  SHFL.BFLY PT, R8, R2, 0x1, 0x1f ;  /* 0x0c201f0002087f89 */ /* 0x000ea200000e0000 */
[----:B------:R-:W-:Y:S01]  /*8dc0*/  MUFU.EX2 R227, R5 ;  /* 0x0000000500e37308 */ /* 0x000fe20000000800 */
[----:B-1----:R-:W-:Y:S01]  /*8dd0*/  FMNMX.FTZ R4, R162, R7, !PT ;  /* 0x00000007a2047209 */ /* 0x002fe20007810000 */
[----:B------:R-:W-:-:S03]  /*8de0*/  FFMA.FTZ R7, R41, UR9, -R0 ;  /* 0x0000000929077c23 */ /* 0x000fc60008010800 */
[----:B------:R-:W-:-:S03]  /*8df0*/  FMNMX.FTZ R4, R174, R4, !PT ;  /* 0x00000004ae047209 */ /* 0x000fc60007810000 */
[----:B------:R1:W-:Y:S01]  /*8e00*/  MUFU.EX2 R243, R7 ;  /* 0x0000000700f37308 */ /* 0x0003e20000000800 */
[----:B------:R-:W-:-:S04]  /*8e10*/  FMNMX.FTZ R4, R170, R4, !PT ;  /* 0x00000004aa047209 */ /* 0x000fc80007810000 */
[----:B------:R-:W-:Y:S02]  /*8e20*/  FMNMX.FTZ R4, R171, R4, !PT ;  /* 0x00000004ab047209 */ /* 0x000fe40007810000 */
[----:B--2---:R-:W-:Y:S01]  /*8e30*/  FMNMX.FTZ R234, R2, R8, !PT ;  /* 0x0000000802ea7209 */ /* 0x004fe20007810000 */
[----:B------:R-:W-:-:S03]  /*8e40*/  FFMA.FTZ R2, R20, UR9, -R0 ;  /* 0x0000000914027c23 */ /* 0x000fc60008010800 */
[----:B------:R-:W-:Y:S01]  /*8e50*/  FSETP.NEU.FTZ.AND P3, PT, R234, -INF , PT ;  /* 0xff800000ea00780b */ /* 0x000fe20003f7d000 */
[----:B------:R2:W-:Y:S01]  /*8e60*/  MUFU.EX2 R226, R2 ;  /* 0x0000000200e27308 */ /* 0x0005e20000000800 */
[----:B-1----:R-:W-:Y:S01]  /*8e70*/  FMNMX.FTZ R7, R156, R3, !PT ;  /* 0x000000039c077209 */ /* 0x002fe20007810000 */
[----:B------:R-:W-:Y:S01]  /*8e80*/  FFMA.FTZ R3, R30, UR9, -R0 ;  /* 0x000000091e037c23 */ /* 0x000fe20008010800 */
[----:B------:R-:W-:Y:S02]  /*8e90*/  FMUL.FTZ R12, R234, UR9 ;  /* 0x00000009ea0c7c20 */ /* 0x000fe40008410000 */
[----:B------:R-:W-:Y:S02]  /*8ea0*/  FMNMX.FTZ R6, R155, R7, !PT ;  /* 0x000000079b067209 */ /* 0x000fe40007810000 */
[----:B------:R-:W1:Y:S01]  /*8eb0*/  SHFL.BFLY PT, R7, R4, 0x2, 0x1f ;  /* 0x0c401f0004077f89 */ /* 0x000e6200000e0000 */
[----:B------:R3:W-:Y:S01]  /*8ec0*/  MUFU.EX2 R242, R3 ;  /* 0x0000000300f27308 */ /* 0x0007e20000000800 */
[----:B------:R-:W-:-:S02]  /*8ed0*/  FMNMX.FTZ R6, R154, R6, !PT ;  /* 0x000000069a067209 */ /* 0x000fc40007810000 */
[----:B------:R-:W-:Y:S02]  /*8ee0*/  FSEL R12, R12, RZ, P3 ;  /* 0x000000ff0c0c7208 */ /* 0x000fe40001800000 */
[----:B------:R-:W-:-:S04]  /*8ef0*/  FMNMX.FTZ R6, R140, R6, !PT ;  /* 0x000000068c067209 */ /* 0x000fc80007810000 */
[----:B------:R-:W-:Y:S01]  /*8f00*/  FMNMX.FTZ R6, R168, R6, !PT ;  /* 0x00000006a8067209 */ /* 0x000fe20007810000 */
[--C-:B--2---:R-:W-:Y:S02]  /*8f10*/  FFMA.FTZ R2, R19, UR9, -R0.reuse ;  /* 0x0000000913027c23 */ /* 0x104fe40008010800 */
[----:B------:R-:W-:Y:S02]  /*8f20*/  LDSM.16.MT88.4 R16, [R193+0x6000] ;  /* 0x00600000c110783b */ /* 0x000fe40000004200 */
[----:B------:R2:W-:Y:S01]  /*8f30*/  MUFU.EX2 R231, R2 ;  /* 0x0000000200e77308 */ /* 0x0005e20000000800 */
[----:B---3--:R-:W-:-:S07]  /*8f40*/  FFMA.FTZ R3, R29, UR9, -R0 ;  /* 0x000000091d037c23 */ /* 0x008fce0008010800 */
[----:B------:R3:W-:Y:S01]  /*8f50*/  MUFU.EX2 R241, R3 ;  /* 0x0000000300f17308 */ /* 0x0007e20000000800 */
[----:B-1----:R-:W-:Y:S01]  /*8f60*/  FMNMX.FTZ R4, R4, R7, !PT ;  /* 0x0000000704047209 */ /* 0x002fe20007810000 */
[--C-:B--2---:R-:W-:Y:S02]  /*8f70*/  FFMA.FTZ R2, R21, UR9, -R0.reuse ;  /* 0x0000000915027c23 */ /* 0x104fe40008010800 */
[----:B------:R-:W-:Y:S04]  /*8f80*/  LDSM.16.MT88.4 R20, [R196+0x6000] ;  /* 0x00600000c414783b */ /* 0x000fe80000004200 */
[----:B------:R1:W-:Y:S01]  /*8f90*/  MUFU.EX2 R240, R2 ;  /* 0x0000000200f07308 */ /* 0x0003e20000000800 */
[----:B---3--:R-:W-:Y:S02]  /*8fa0*/  FFMA.FTZ R3, R28, UR9, -R0 ;  /* 0x000000091c037c23 */ /* 0x008fe40008010800 */
[----:B------:R-:W-:Y:S05]  /*8fb0*/  LDSM.16.MT88.4 R28, [R194+0x6000] ;  /* 0x00600000c21c783b */ /* 0x000fea0000004200 */
[----:B------:R2:W-:Y:S01]  /*8fc0*/  MUFU.EX2 R236, R3 ;  /* 0x0000000300ec7308 */ /* 0x0005e20000000800 */
[----:B-1----:R-:W-:Y:S01]  /*8fd0*/  FFMA.FTZ R2, R57, UR9, -R12 ;  /* 0x0000000939027c23 */ /* 0x002fe2000801080c */
[----:B------:R-:W-:-:S02]  /*8fe0*/  MOV R57, R25 ;  /* 0x0000001900397202 */ /* 0x000fc40000000f00 */
[----:B------:R-:W-:Y:S04]  /*8ff0*/  LDSM.16.MT88.4 R24, [R193+0x6800] ;  /* 0x00680000c118783b */ /* 0x000fe80000004200 */
[----:B------:R1:W-:Y:S01]  /*9000*/  MUFU.EX2 R224, R2 ;  /* 0x0000000200e07308 */ /* 0x0003e20000000800 */
[----:B--2---:R-:W-:Y:S02]  /*9010*/  FMNMX.FTZ R3, R169, R6, !PT ;  /* 0x00000006a9037209 */ /* 0x004fe40007810000 */
[----:B------:R-:W2:Y:S02]  /*9020*/  SHFL.BFLY PT, R6, R4, 0x1, 0x1f ;  /* 0x0c201f0004067f89 */ /* 0x000ea400000e0000 */
[----:B------:R-:W-:-:S04]  /*9030*/  FMNMX.FTZ R3, R173, R3, !PT ;  /* 0x00000003ad037209 */ /* 0x000fc80007810000 */
[----:B------:R-:W-:-:S05]  /*9040*/  FMNMX.FTZ R3, R172, R3, !PT ;  /* 0x00000003ac037209 */ /* 0x000fca0007810000 */
[----:B------:R-:W1:Y:S01]  /*9050*/  SHFL.BFLY PT, R5, R3, 0x2, 0x1f ;  /* 0x0c401f0003057f89 */ /* 0x000e6200000e0000 */
[----:B--2---:R-:W-:Y:S01]  /*9060*/  FMNMX.FTZ R233, R4, R6, !PT ;  /* 0x0000000604e97209 */ /* 0x004fe20007810000 */
[----:B------:R-:W-:-:S03]  /*9070*/  FFMA.FTZ R4, R56, UR9, -R12 ;  /* 0x0000000938047c23 */ /* 0x000fc6000801080c */
[----:B------:R-:W-:Y:S01]  /*9080*/  FSETP.NEU.FTZ.AND P2, PT, R233, -INF , PT ;  /* 0xff800000e900780b */ /* 0x000fe20003f5d000 */
[----:B------:R2:W-:Y:S01]  /*9090*/  MUFU.EX2 R223, R4 ;  /* 0x0000000400df7308 */ /* 0x0005e20000000800 */
[----:B-1----:R-:W-:Y:S01]  /*90a0*/  FMNMX.FTZ R2, R3, R5, !PT ;  /* 0x0000000503027209 */ /* 0x002fe20007810000 */
[----:B------:R-:W-:-:S04]  /*90b0*/  FFMA.FTZ R3, R58, UR9, -R12 ;  /* 0x000000093a037c23 */ /* 0x000fc8000801080c */
[----:B------:R-:W1:Y:S02]  /*90c0*/  SHFL.BFLY PT, R5, R2, 0x1, 0x1f ;  /* 0x0c201f0002057f89 */ /* 0x000e6400000e0000 */
[----:B------:R3:W4:Y:S01]  /*90d0*/  MUFU.EX2 R222, R3 ;  /* 0x0000000300de7308 */ /* 0x0007220000000800 */
[----:B--2---:R-:W-:-:S07]  /*90e0*/  FFMA.FTZ R4, R53, UR9, -R12 ;  /* 0x0000000935047c23 */ /* 0x004fce000801080c */
[----:B------:R2:W5:Y:S01]  /*90f0*/  MUFU.EX2 R225, R4 ;  /* 0x0000000400e17308 */ /* 0x0005620000000800 */
[----:B---3--:R-:W-:Y:S01]  /*9100*/  FMUL.FTZ R3, R233, UR9 ;  /* 0x00000009e9037c20 */ /* 0x008fe20008410000 */
[----:B----4-:R-:W-:-:S04]  /*9110*/  F2FP.BF16.F32.PACK_AB R9, R222, R224 ;  /* 0x000000e0de09723e */ /* 0x010fc800000010ff */
[----:B------:R-:W-:Y:S02]  /*9120*/  FSEL R3, R3, RZ, P2 ;  /* 0x000000ff03037208 */ /* 0x000fe40001000000 */
[----:B-1----:R-:W-:Y:S02]  /*9130*/  FMNMX.FTZ R232, R2, R5, !PT ;  /* 0x0000000502e87209 */ /* 0x002fe40007810000 */
[----:B------:R-:W-:Y:S01]  /*9140*/  FSEL R5, R233, RZ, P2 ;  /* 0x000000ffe9057208 */ /* 0x000fe20001000000 */
[--C-:B--2---:R-:W-:Y:S01]  /*9150*/  FFMA.FTZ R4, R66, UR9, -R3.reuse ;  /* 0x0000000942047c23 */ /* 0x104fe20008010803 */
[----:B------:R-:W-:Y:S01]  /*9160*/  FFMA.FTZ R2, R59, UR9, -R3 ;  /* 0x000000093b027c23 */ /* 0x000fe20008010803 */
[C---:B------:R-:W-:Y:S02]  /*9170*/  FSETP.NEU.FTZ.AND P1, PT, R232.reuse, -INF , PT ;  /* 0xff800000e800780b */ /* 0x040fe40003f3d000 */
[----:B------:R1:W-:Y:S01]  /*9180*/  MUFU.EX2 R190, R4 ;  /* 0x0000000400be7308 */ /* 0x0003e20000000800 */
[----:B------:R-:W-:Y:S01]  /*9190*/  FADD.FTZ R6, R71, -R5 ;  /* 0x8000000547067221 */ /* 0x000fe20000010000 */
[----:B------:R-:W-:-:S02]  /*91a0*/  FSEL R5, R232, RZ, P1 ;  /* 0x000000ffe8057208 */ /* 0x000fc40000800000 */
[----:B-----5:R-:W-:Y:S01]  /*91b0*/  F2FP.BF16.F32.PACK_AB R11, R225, R223 ;  /* 0x000000dfe10b723e */ /* 0x020fe200000010ff */
[----:B------:R-:W-:-:S03]  /*91c0*/  FMUL.FTZ R6, R6, UR9 ;  /* 0x0000000906067c20 */ /* 0x000fc60008410000 */
[----:B------:R2:W-:Y:S08]  /*91d0*/  MUFU.EX2 R191, R2 ;  /* 0x0000000200bf7308 */ /* 0x0005f00000000800 */
[----:B------:R-:W3:Y:S01]  /*91e0*/  MUFU.EX2 R56, R6 ;  /* 0x0000000600387308 */ /* 0x000ee20000000800 */
[----:B-1----:R-:W-:-:S07]  /*91f0*/  FFMA.FTZ R4, R65, UR9, -R3 ;  /* 0x0000000941047c23 */ /* 0x002fce0008010803 */
[----:B------:R1:W-:Y:S01]  /*9200*/  MUFU.EX2 R217, R4 ;  /* 0x0000000400d97308 */ /* 0x0003e20000000800 */
[----:B--2---:R-:W-:-:S05]  /*9210*/  FMUL.FTZ R2, R232, UR9 ;  /* 0x00000009e8027c20 */ /* 0x004fca0008410000 */
[----:B------:R-:W-:Y:S01]  /*9220*/  FSEL R2, R2, RZ, P1 ;  /* 0x000000ff02027208 */ /* 0x000fe20000800000 */
        /* <DEDUP_REMOVED lines=8> */
[--C-:B-1----:R-:W-:Y:S01]  /*92b0*/  FFMA.FTZ R4, R54, UR9, -R3.reuse ;  /* 0x0000000936047c23 */ /* 0x102fe20008010803 */
[-C--:B------:R-:W-:Y:S01]  /*92c0*/  FMUL.FTZ R112, R112, R56.reuse ;  /* 0x0000003870707220 */ /* 0x080fe20000410000 */
[-C--:B------:R-:W-:Y:S01]  /*92d0*/  FMUL.FTZ R113, R113, R56.reuse ;  /* 0x0000003871717220 */ /* 0x080fe20000410000 */
[-C--:B------:R-:W-:Y:S01]  /*92e0*/  FMUL.FTZ R120, R120, R56.reuse ;  /* 0x0000003878787220 */ /* 0x080fe20000410000 */
[----:B------:R1:W2:Y:S01]  /*92f0*/  MUFU.EX2 R220, R4 ;  /* 0x0000000400dc7308 */ /* 0x0002a20000000800 */
[-C--:B------:R-:W-:Y:S01]  /*9300*/  FMUL.FTZ R121, R121, R56.reuse ;  /* 0x0000003879797220 */ /* 0x080fe20000410000 */
[-C--:B------:R-:W-:Y:S01]  /*9310*/  FMUL.FTZ R128, R128, R56.reuse ;  /* 0x0000003880807220 */ /* 0x080fe20000410000 */
[-C--:B------:R-:W-:Y:S01]  /*9320*/  FMUL.FTZ R129, R129, R56.reuse ;  /* 0x0000003881817220 */ /* 0x080fe20000410000 */
[-C--:B------:R-:W-:Y:S01]  /*9330*/  FMUL.FTZ R136, R136, R56.reuse ;  /* 0x0000003888887220 */ /* 0x080fe20000410000 */
[----:B------:R-:W-:Y:S01]  /*9340*/  FMUL.FTZ R137, R137, R56 ;  /* 0x0000003889897220 */ /* 0x000fe20000410000 */
[----:B-1----:R-:W-:Y:S01]  /*9350*/  FFMA.FTZ R4, R52, UR9, -R3 ;  /* 0x0000000934047c23 */ /* 0x002fe20008010803 */
[----:B--2---:R-:W-:-:S03]  /*9360*/  F2FP.BF16.F32.PACK_AB R6, R220, R191 ;  /* 0x000000bfdc06723e */ /* 0x004fc600000010ff */
        /* <DEDUP_REMOVED lines=9> */
[----:B-1----:R-:W-:Y:S01]  /*9400*/  FADD.FTZ R4, R70, -R5 ;  /* 0x8000000546047221 */ /* 0x002fe20000010000 */
[----:B------:R-:W-:Y:S02]  /*9410*/  FSEL R5, R235, RZ, P4 ;  /* 0x000000ffeb057208 */ /* 0x000fe40002000000 */
[----:B--2---:R-:W-:Y:S01]  /*9420*/  F2FP.BF16.F32.PACK_AB R7, R188, R189 ;  /* 0x000000bdbc07723e */ /* 0x004fe200000010ff */
[----:B------:R-:W-:Y:S02]  /*9430*/  FMUL.FTZ R4, R4, UR9 ;  /* 0x0000000904047c20 */ /* 0x000fe40008410000 */
[----:B------:R-:W-:Y:S02]  /*9440*/  FADD.FTZ R5, R73, -R5 ;  /* 0x8000000549057221 */ /* 0x000fe40000010000 */
[----:B------:R1:W2:Y:S02]  /*9450*/  MUFU.EX2 R15, R4 ;  /* 0x00000004000f7308 */ /* 0x0002a40000000800 */
[----:B------:R-:W-:-:S06]  /*9460*/  FMUL.FTZ R5, R5, UR9 ;  /* 0x0000000905057c20 */ /* 0x000fcc0008410000 */
[----:B------:R3:W4:Y:S01]  /*9470*/  MUFU.EX2 R13, R5 ;  /* 0x00000005000d7308 */ /* 0x0007220000000800 */
[----:B-1----:R-:W-:Y:S01]  /*9480*/  FFMA.FTZ R4, R64, UR9, -R3 ;  /* 0x0000000940047c23 */ /* 0x002fe20008010803 */
[-C--:B--2---:R-:W-:Y:S01]  /*9490*/  FMUL.FTZ R78, R78, R15.reuse ;  /* 0x0000000f4e4e7220 */ /* 0x084fe20000410000 */
[-C--:B------:R-:W-:Y:S01]  /*94a0*/  FMUL.FTZ R79, R79, R15.reuse ;  /* 0x0000000f4f4f7220 */ /* 0x080fe20000410000 */
[----:B------:R-:W-:-:S04]  /*94b0*/  FMUL.FTZ R90, R90, R15 ;  /* 0x0000000f5a5a7220 */ /* 0x000fc80000410000 */
[----:B------:R1:W-:Y:S01]  /*94c0*/  MUFU.EX2 R186, R4 ;  /* 0x0000000400ba7308 */ /* 0x0003e20000000800 */
[-C--:B------:R-:W-:Y:S01]  /*94d0*/  FMUL.FTZ R91, R91, R15.reuse ;  /* 0x0000000f5b5b7220 */ /* 0x080fe20000410000 */
[-C--:B------:R-:W-:Y:S01]  /*94e0*/  FMUL.FTZ R98, R98, R15.reuse ;  /* 0x0000000f62627220 */ /* 0x080fe20000410000 */
[----:B------:R-:W-:Y:S01]  /*94f0*/  FMUL.FTZ R99, R99, R15 ;  /* 0x0000000f63637220 */ /* 0x000fe20000410000 */
[----:B---3--:R-:W-:Y:S01]  /*9500*/  F2FP.BF16.F32.PACK_AB R5, R187, R185 ;  /* 0x000000b9bb05723e */ /* 0x008fe200000010ff */
        /* <DEDUP_REMOVED lines=10> */
[-C--:B----4-:R-:W-:Y:S01]  /*95b0*/  FMUL.FTZ R80, R80, R13.reuse ;  /* 0x0000000d50507220 */ /* 0x090fe20000410000 */
[-C--:B------:R-:W-:Y:S01]  /*95c0*/  FMUL.FTZ R81, R81, R13.reuse ;  /* 0x0000000d51517220 */ /* 0x080fe20000410000 */
[----:B-1----:R-:W-:Y:S01]  /*95d0*/  FSEL R4, R234, RZ, P3 ;  /* 0x000000ffea047208 */ /* 0x002fe20001800000 */
[-C--:B------:R-:W-:Y:S01]  /*95e0*/  FMUL.FTZ R84, R84, R13.reuse ;  /* 0x0000000d54547220 */ /* 0x080fe20000410000 */
[-C--:B------:R-:W-:Y:S01]  /*95f0*/  FMUL.FTZ R85, R85, R13.reuse ;  /* 0x0000000d55557220 */ /* 0x080fe20000410000 */
[-C--:B------:R-:W-:Y:S01]  /*9600*/  FMUL.FTZ R92, R92, R13.reuse ;  /* 0x0000000d5c5c7220 */ /* 0x080fe20000410000 */
[-C--:B------:R-:W-:Y:S01]  /*9610*/  FMUL.FTZ R93, R93, R13.reuse ;  /* 0x0000000d5d5d7220 */ /* 0x080fe20000410000 */
[----:B------:R-:W-:Y:S01]  /*9620*/  FADD.FTZ R8, R72, -R4 ;  /* 0x8000000448087221 */ /* 0x000fe20000010000 */
[----:B------:R-:W-:Y:S01]  /*9630*/  F2FP.BF16.F32.PACK_AB R4, R217, R190 ;  /* 0x000000bed904723e */ /* 0x000fe200000010ff */
[-C--:B------:R-:W-:Y:S01]  /*9640*/  FMUL.FTZ R100, R100, R13.reuse ;  /* 0x0000000d64647220 */ /* 0x080fe20000410000 */
[-C--:B------:R-:W-:Y:S01]  /*9650*/  FMUL.FTZ R101, R101, R13.reuse ;  /* 0x0000000d65657220 */ /* 0x080fe20000410000 */
[----:B------:R-:W-:Y:S01]  /*9660*/  FMUL.FTZ R8, R8, UR9 ;  /* 0x0000000908087c20 */ /* 0x000fe20008410000 */
[-C--:B------:R-:W-:Y:S01]  /*9670*/  FMUL.FTZ R124, R124, R13.reuse ;  /* 0x0000000d7c7c7220 */ /* 0x080fe20000410000 */
[-C--:B------:R-:W-:Y:S01]  /*9680*/  FMUL.FTZ R125, R125, R13.reuse ;  /* 0x0000000d7d7d7220 */ /* 0x080fe20000410000 */
[-C--:B------:R-:W-:Y:S01]  /*9690*/  FMUL.FTZ R132, R132, R13.reuse ;  /* 0x0000000d84847220 */ /* 0x080fe20000410000 */
[C---:B------:R-:W-:Y:S01]  /*96a0*/  HMMA.16816.F32.BF16 R52, R4.reuse, R16, R76 ;  /* 0x000000100434723c */ /* 0x040fe2000004184c */
[----:B------:R1:W2:Y:S01]  /*96b0*/  MUFU.EX2 R14, R8 ;  /* 0x00000008000e7308 */ /* 0x0002a20000000800 */
[-C--:B------:R-:W-:Y:S01]  /*96c0*/  FMUL.FTZ R133, R133, R13.reuse ;  /* 0x0000000d85857220 */ /* 0x080fe20000410000 */
[-C--:B------:R-:W-:Y:S01]  /*96d0*/  FMUL.FTZ R108, R108, R13.reuse ;  /* 0x0000000d6c6c7220 */ /* 0x080fe20000410000 */
[-C--:B------:R-:W-:Y:S01]  /*96e0*/  FMUL.FTZ R109, R109, R13.reuse ;  /* 0x0000000d6d6d7220 */ /* 0x080fe20000410000 */
[-C--:B------:R-:W-:Y:S01]  /*96f0*/  FMUL.FTZ R116, R116, R13.reuse ;  /* 0x0000000d74747220 */ /* 0x080fe20000410000 */
[----:B------:R-:W-:Y:S01]  /*9700*/  HMMA.16816.F32.BF16 R48, R4, R18, R88 ;  /* 0x000000120430723c */ /* 0x000fe20000041858 */
[----:B------:R-:W-:-:S05]  /*9710*/  FMUL.FTZ R117, R117, R13 ;  /* 0x0000000d75757220 */ /* 0x000fca0000410000 */
[C---:B------:R-:W-:Y:S06]  /*9720*/  HMMA.16816.F32.BF16 R44, R4.reuse, R20, R96 ;  /* 0x00000014042c723c */ /* 0x040fec0000041860 */
[C---:B------:R-:W-:Y:S01]  /*9730*/  HMMA.16816.F32.BF16 R72, R4.reuse, R22, R104 ;  /* 0x000000160448723c */ /* 0x040fe20000041868 */
[----:B-1----:R-:W-:Y:S01]  /*9740*/  F2FP.BF16.F32.PACK_AB R8, R249, R250 ;  /* 0x000000faf908723e */ /* 0x002fe200000010ff */
[-C--:B--2---:R-:W-:Y:S01]  /*9750*/  FMUL.FTZ R82, R82, R14.reuse ;  /* 0x0000000e52527220 */ /* 0x084fe20000410000 */
[-C--:B------:R-:W-:Y:S01]  /*9760*/  FMUL.FTZ R83, R83, R14.reuse ;  /* 0x0000000e53537220 */ /* 0x080fe20000410000 */
        /* <DEDUP_REMOVED lines=14> */
[----:B------:R-:W-:Y:S01]  /*9850*/  HMMA.16816.F32.BF16 R76, R4, R36, R128 ;  /* 0x00000024044c723c */ /* 0x000fe20000041880 */
[-C--:B------:R-:W-:Y:S01]  /*9860*/  FMUL.FTZ R118, R118, R14.reuse ;  /* 0x0000000e76767220 */ /* 0x080fe20000410000 */
[----:B------:R-:W-:-:S04]  /*9870*/  FMUL.FTZ R119, R119, R14 ;  /* 0x0000000e77777220 */ /* 0x000fc80000410000 */
[----:B------:R-:W-:Y:S06]  /*9880*/  HMMA.16816.F32.BF16 R60, R4, R38, R136 ;  /* 0x00000026043c723c */ /* 0x000fec0000041888 */
[----:B------:R-:W-:Y:S01]  /*9890*/  HMMA.16816.F32.BF16 R40, R8, R16, R80 ;  /* 0x000000100828723c */ /* 0x000fe20000041850 */
[----:B------:R-:W-:Y:S01]  /*98a0*/  FFMA.FTZ R4, R149, UR9, -R3 ;  /* 0x0000000995047c23 */ /* 0x000fe20008010803 */
[----:B------:R-:W-:-:S03]  /*98b0*/  FFMA.FTZ R5, R151, UR9, -R2 ;  /* 0x0000000997057c23 */ /* 0x000fc60008010802 */
[----:B------:R1:W-:Y:S01]  /*98c0*/  MUFU.EX2 R182, R4 ;  /* 0x0000000400b67308 */ /* 0x0003e20000000800 */
[C---:B------:R-:W-:Y:S01]  /*98d0*/  HMMA.16816.F32.BF16 R84, R8.reuse, R18, R84 ;  /* 0x000000120854723c */ /* 0x040fe20000041854 */
[----:B------:R-:W-:Y:S05]  /*98e0*/  LDSM.16.MT88.4 R16, [R195+0x6800] ;  /* 0x00680000c310783b */ /* 0x000fea0000004200 */
[C---:B------:R-:W-:Y:S01]  /*98f0*/  HMMA.16816.F32.BF16 R92, R8.reuse, R20, R92 ;  /* 0x00000014085c723c */ /* 0x040fe2000004185c */
[----:B------:R-:W-:Y:S05]  /*9900*/  MUFU.EX2 R176, R5 ;  /* 0x0000000500b07308 */ /* 0x000fea0000000800 */
[----:B------:R-:W-:Y:S01]  /*9910*/  HMMA.16816.F32.BF16 R100, R8, R22, R100 ;  /* 0x000000160864723c */ /* 0x000fe20000041864 */
[----:B------:R-:W2:Y:S01]  /*9920*/  LDSM.16.MT88.4 R20, [R196+0x6800] ;  /* 0x00680000c414783b */ /* 0x000ea20000004200 */
[----:B-1----:R-:W-:-:S04]  /*9930*/  FFMA.FTZ R4, R141, UR9, -R3 ;  /* 0x000000098d047c23 */ /* 0x002fc80008010803 */
[C---:B------:R-:W-:Y:S01]  /*9940*/  HMMA.16816.F32.BF16 R124, R8.reuse, R36, R124 ;  /* 0x00000024087c723c */ /* 0x040fe2000004187c */
[----:B------:R1:W3:Y:S05]  /*9950*/  MUFU.EX2 R181, R4 ;  /* 0x0000000400b57308 */ /* 0x0002ea0000000800 */
[C---:B------:R-:W-:Y:S06]  /*9960*/  HMMA.16816.F32.BF16 R132, R8.reuse, R38, R132 ;  /* 0x000000260884723c */ /* 0x040fec0000041884 */
[C---:B------:R-:W-:Y:S06]  /*9970*/  HMMA.16816.F32.BF16 R108, R8.reuse, R28, R108 ;  /* 0x0000001c086c723c */ /* 0x040fec000004186c */
[----:B------:R-:W-:Y:S01]  /*9980*/  HMMA.16816.F32.BF16 R116, R8, R30, R116 ;  /* 0x0000001e0874723c */ /* 0x000fe20000041874 */
[----:B-1----:R-:W-:Y:S01]  /*9990*/  FFMA.FTZ R4, R153, UR9, -R2 ;  /* 0x0000000999047c23 */ /* 0x002fe20008010802 */
[----:B---3--:R-:W-:Y:S01]  /*99a0*/  F2FP.BF16.F32.PACK_AB R6, R181, R182 ;  /* 0x000000b6b506723e */ /* 0x008fe200000010ff */
[----:B------:R-:W-:Y:S02]  /*99b0*/  LDSM.16.MT88.4 R28, [R196+0x7000] ;  /* 0x00700000c41c783b */ /* 0x000fe40000004200 */
[----:B------:R1:W-:Y:S02]  /*99c0*/  MUFU.EX2 R178, R4 ;  /* 0x0000000400b27308 */ /* 0x0003e40000000800 */
[----:B------:R-:W-:-:S02]  /*99d0*/  F2FP.BF16.F32.PACK_AB R8, R243, R246 ;  /* 0x000000f6f308723e */ /* 0x000fc400000010ff */
[----:B------:R-:W-:Y:S01]  /*99e0*/  F2FP.BF16.F32.PACK_AB R10, R241, R242 ;  /* 0x000000f2f10a723e */ /* 0x000fe200000010ff */
[----:B-1----:R-:W-:-:S04]  /*99f0*/  FFMA.FTZ R4, R152, UR9, -R2 ;  /* 0x0000000998047c23 */ /* 0x002fc80008010802 */
[----:B------:R1:W3:Y:S02]  /*9a00*/  MUFU.EX2 R177, R4 ;  /* 0x0000000400b17308 */ /* 0x0002e40000000800 */
[----:B-1----:R-:W-:Y:S01]  /*9a10*/  FFMA.FTZ R4, R150, UR9, -R2 ;  /* 0x0000000996047c23 */ /* 0x002fe20008010802 */
[----:B---3--:R-:W-:-:S05]  /*9a20*/  F2FP.BF16.F32.PACK_AB R5, R177, R178 ;  /* 0x000000b2b105723e */ /* 0x008fca00000010ff */
[----:B------:R1:W3:Y:S02]  /*9a30*/  MUFU.EX2 R175, R4 ;  /* 0x0000000400af7308 */ /* 0x0002e40000000800 */
[--C-:B-1----:R-:W-:Y:S01]  /*9a40*/  FFMA.FTZ R4, R143, UR9, -R0.reuse ;  /* 0x000000098f047c23 */ /* 0x102fe20008010800 */
[----:B------:R-:W-:Y:S01]  /*9a50*/  FFMA.FTZ R0, R142, UR9, -R0 ;  /* 0x000000098e007c23 */ /* 0x000fe20008010800 */
[----:B---3--:R-:W-:-:S04]  /*9a60*/  F2FP.BF16.F32.PACK_AB R7, R175, R176 ;  /* 0x000000b0af07723e */ /* 0x008fc800000010ff */
[----:B------:R1:W-:Y:S08]  /*9a70*/  MUFU.EX2 R180, R4 ;  /* 0x0000000400b47308 */ /* 0x0003f00000000800 */
[----:B------:R3:W-:Y:S01]  /*9a80*/  MUFU.EX2 R179, R0 ;  /* 0x0000000000b37308 */ /* 0x0007e20000000800 */
[----:B-1----:R-:W-:-:S07]  /*9a90*/  F2FP.BF16.F32.PACK_AB R4, R186, R221 ;  /* 0x000000ddba04723e */ /* 0x002fce00000010ff */
[----:B------:R-:W-:Y:S01]  /*9aa0*/  HMMA.16816.F32.BF16 R52, R4, R24, R52 ;  /* 0x000000180434723c */ /* 0x000fe20000041834 */
[----:B---3--:R-:W-:-:S04]  /*9ab0*/  FFMA.FTZ R0, R166, UR9, -R12 ;  /* 0x00000009a6007c23 */ /* 0x008fc8000801080c */
[----:B------:R1:W-:Y:S01]  /*9ac0*/  MUFU.EX2 R166, R0 ;  /* 0x0000000000a67308 */ /* 0x0003e20000000800 */
[C---:B------:R-:W-:Y:S06]  /*9ad0*/  HMMA.16816.F32.BF16 R48, R4.reuse, R26, R48 ;  /* 0x0000001a0430723c */ /* 0x040fec0000041830 */
[C---:B--2---:R-:W-:Y:S06]  /*9ae0*/  HMMA.16816.F32.BF16 R44, R4.reuse, R20, R44 ;  /* 0x00000014042c723c */ /* 0x044fec000004182c */
        /* <DEDUP_REMOVED lines=8> */
[----:B--2---:R-:W-:-:S02]  /*9b70*/  F2FP.BF16.F32.PACK_AB R9, R165, R166 ;  /* 0x000000a6a509723e */ /* 0x004fc400000010ff */
[----:B------:R-:W-:Y:S01]  /*9b80*/  MOV R164, R57 ;  /* 0x0000003900a47202 */ /* 0x000fe20000000f00 */
        /* <DEDUP_REMOVED lines=8> */
[C---:B------:R-:W-:Y:S01]  /*9c10*/  HMMA.16816.F32.BF16 R36, R8.reuse, R26, R84 ;  /* 0x0000001a0824723c */ /* 0x040fe20000041854 */
[----:B------:R-:W2:Y:S04]  /*9c20*/  LDSM.16.MT88.4 R24, [R193+0x7000] ;  /* 0x00700000c118783b */ /* 0x000ea80000004200 */
[----:B------:R-:W-:Y:S01]  /*9c30*/  LDSM.16.MT88.4 R84, [R193+0x7800] ;  /* 0x00780000c154783b */ /* 0x000fe20000004200 */
[----:B------:R-:W-:Y:S01]  /*9c40*/  HMMA.16816.F32.BF16 R92, R8, R20, R92 ;  /* 0x00000014085c723c */ /* 0x000fe2000004185c */
[----:B-1----:R-:W-:-:S04]  /*9c50*/  FFMA.FTZ R0, R146, UR9, -R3 ;  /* 0x0000000992007c23 */ /* 0x002fc80008010803 */
[----:B------:R1:W3:Y:S01]  /*9c60*/  MUFU.EX2 R149, R0 ;  /* 0x0000000000957308 */ /* 0x0002e20000000800 */
[C---:B------:R-:W-:Y:S01]  /*9c70*/  HMMA.16816.F32.BF16 R80, R8.reuse, R22, R100 ;  /* 0x000000160850723c */ /* 0x040fe20000041864 */
[----:B------:R-:W4:Y:S04]  /*9c80*/  LDSM.16.MT88.4 R20, [R194+0x7000] ;  /* 0x00700000c214783b */ /* 0x000f280000004200 */
[----:B------:R-:W-:Y:S01]  /*9c90*/  LDSM.16.MT88.4 R100, [R196+0x7800] ;  /* 0x00780000c464783b */ /* 0x000fe20000004200 */
[C---:B------:R-:W-:Y:S06]  /*9ca0*/  HMMA.16816.F32.BF16 R124, R8.reuse, R16, R124 ;  /* 0x00000010087c723c */ /* 0x040fec000004187c */
[----:B------:R-:W-:Y:S01]  /*9cb0*/  HMMA.16816.F32.BF16 R132, R8, R18, R132 ;  /* 0x000000120884723c */ /* 0x000fe20000041884 */
[----:B------:R-:W5:Y:S01]  /*9cc0*/  LDSM.16.MT88.4 R16, [R195+0x7000] ;  /* 0x00700000c310783b */ /* 0x000f620000004200 */
[----:B-1----:R-:W-:Y:S01]  /*9cd0*/  FFMA.FTZ R0, R145, UR9, -R3 ;  /* 0x0000000991007c23 */ /* 0x002fe20008010803 */
[----:B---3--:R-:W-:-:S03]  /*9ce0*/  F2FP.BF16.F32.PACK_AB R4, R149, R150 ;  /* 0x000000969504723e */ /* 0x008fc600000010ff */
[C---:B------:R-:W-:Y:S01]  /*9cf0*/  HMMA.16816.F32.BF16 R88, R8.reuse, R34, R116 ;  /* 0x000000220858723c */ /* 0x040fe20000041874 */
[----:B------:R-:W-:Y:S01]  /*9d00*/  LDSM.16.MT88.4 R116, [R194+0x7800] ;  /* 0x00780000c274783b */ /* 0x000fe20000004200 */
[----:B------:R1:W-:Y:S04]  /*9d10*/  MUFU.EX2 R148, R0 ;  /* 0x0000000000947308 */ /* 0x0003e80000000800 */
        /* <DEDUP_REMOVED lines=24> */
[C---:B----4-:R-:W-:Y:S06]  /*9ea0*/  HMMA.16816.F32.BF16 R68, R4.reuse, R20, R68 ;  /* 0x000000140444723c */ /* 0x050fec0000041844 */
[----:B------:R-:W-:Y:S01]  /*9eb0*/  HMMA.16816.F32.BF16 R64, R4, R22, R64 ;  /* 0x000000160440723c */ /* 0x000fe20000041840 */
[----:B-1----:R-:W-:Y:S01]  /*9ec0*/  FFMA.FTZ R0, R160, UR9, -R12 ;  /* 0x00000009a0007c23 */ /* 0x002fe2000801080c */
[----:B--2---:R-:W-:-:S04]  /*9ed0*/  F2FP.BF16.F32.PACK_AB R9, R59, R151 ;  /* 0x000000973b09723e */ /* 0x004fc800000010ff */
[C---:B-----5:R-:W-:Y:S01]  /*9ee0*/  HMMA.16816.F32.BF16 R128, R4.reuse, R16, R76 ;  /* 0x000000100480723c */ /* 0x060fe2000004184c */
[----:B------:R1:W-:Y:S05]  /*9ef0*/  MUFU.EX2 R142, R0 ;  /* 0x00000000008e7308 */ /* 0x0003ea0000000800 */
[----:B------:R-:W-:Y:S01]  /*9f00*/  HMMA.16816.F32.BF16 R60, R4, R18, R60 ;  /* 0x00000012043c723c */ /* 0x000fe2000004183c */
[----:B------:R-:W2:Y:S01]  /*9f10*/  LDSM.16.MT88.4 R4, [R195+0x7800] ;  /* 0x00780000c304783b */ /* 0x000ea20000004200 */
[----:B-1----:R-:W-:-:S04]  /*9f20*/  FFMA.FTZ R0, R161, UR9, -R12 ;  /* 0x00000009a1007c23 */ /* 0x002fc8000801080c */
[----:B------:R1:W3:Y:S02]  /*9f30*/  MUFU.EX2 R141, R0 ;  /* 0x00000000008d7308 */ /* 0x0002e40000000800 */
[----:B-1----:R-:W-:Y:S01]  /*9f40*/  FFMA.FTZ R0, R163, UR9, -R12 ;  /* 0x00000009a3007c23 */ /* 0x002fe2000801080c */
[----:B---3--:R-:W-:-:S05]  /*9f50*/  F2FP.BF16.F32.PACK_AB R11, R141, R142 ;  /* 0x0000008e8d0b723e */ /* 0x008fca00000010ff */
[----:B------:R1:W-:Y:S02]  /*9f60*/  MUFU.EX2 R140, R0 ;  /* 0x00000000008c7308 */ /* 0x0003e40000000800 */
[C---:B------:R-:W-:Y:S06]  /*9f70*/  HMMA.16816.F32.BF16 R40, R8.reuse, R24, R40 ;  /* 0x000000180828723c */ /* 0x040fec0000041828 */
        /* <DEDUP_REMOVED lines=11> */
[----:B------:R-:W-:Y:S01]  /*a030*/  FFMA.FTZ R8, R158, R56, R190 ;  /* 0x000000389e087223 */ /* 0x000fe200000100be */
[----:B------:R-:W-:-:S02]  /*a040*/  F2FP.BF16.F32.PACK_AB R132, R240, R231 ;  /* 0x000000e7f084723e */ /* 0x000fc400000010ff */
[----:B---3--:R-:W-:Y:S02]  /*a050*/  F2FP.BF16.F32.PACK_AB R133, R58, R140 ;  /* 0x0000008c3a85723e */ /* 0x008fe400000010ff */
[----:B------:R-:W-:Y:S01]  /*a060*/  F2FP.BF16.F32.PACK_AB R134, R179, R180 ;  /* 0x000000b4b386723e */ /* 0x000fe200000010ff */
[----:B-1----:R-:W-:-:S04]  /*a070*/  FFMA.FTZ R0, R174, UR9, -R3 ;  /* 0x00000009ae007c23 */ /* 0x002fc80008010803 */
[----:B------:R1:W3:Y:S02]  /*a080*/  MUFU.EX2 R35, R0 ;  /* 0x0000000000237308 */ /* 0x0002e40000000800 */
[--C-:B-1----:R-:W-:Y:S01]  /*a090*/  FFMA.FTZ R0, R170, UR9, -R3.reuse ;  /* 0x00000009aa007c23 */ /* 0x102fe20008010803 */
[----:B------:R-:W-:Y:S01]  /*a0a0*/  FFMA.FTZ R3, R171, UR9, -R3 ;  /* 0x00000009ab037c23 */ /* 0x000fe20008010803 */
[----:B---3--:R-:W-:-:S04]  /*a0b0*/  F2FP.BF16.F32.PACK_AB R136, R35, R57 ;  /* 0x000000392388723e */ /* 0x008fc800000010ff */
[----:B------:R1:W-:Y:S08]  /*a0c0*/  MUFU.EX2 R34, R0 ;  /* 0x0000000000227308 */ /* 0x0003f00000000800 */
[----:B------:R-:W3:Y:S01]  /*a0d0*/  MUFU.EX2 R33, R3 ;  /* 0x0000000300217308 */ /* 0x000ee20000000800 */
[----:B-1----:R-:W-:-:S07]  /*a0e0*/  FFMA.FTZ R0, R168, UR9, -R2 ;  /* 0x00000009a8007c23 */ /* 0x002fce0008010802 */
[----:B------:R1:W-:Y:S01]  /*a0f0*/  MUFU.EX2 R32, R0 ;  /* 0x0000000000207308 */ /* 0x0003e20000000800 */
[----:B---3--:R-:W-:Y:S01]  /*a100*/  F2FP.BF16.F32.PACK_AB R138, R33, R34 ;  /* 0x00000022218a723e */ /* 0x008fe200000010ff */
[----:B------:R-:W-:Y:S01]  /*a110*/  FFMA.FTZ R3, R164, R15, R185 ;  /* 0x0000000fa4037223 */ /* 0x000fe200000100b9 */
[----:B-1----:R-:W-:-:S05]  /*a120*/  FFMA.FTZ R0, R169, UR9, -R2 ;  /* 0x00000009a9007c23 */ /* 0x002fca0008010802 */
[----:B------:R1:W3:Y:S02]  /*a130*/  MUFU.EX2 R25, R0 ;  /* 0x0000000000197308 */ /* 0x0002e40000000800 */
[--C-:B-1----:R-:W-:Y:S01]  /*a140*/  FFMA.FTZ R0, R173, UR9, -R2.reuse ;  /* 0x00000009ad007c23 */ /* 0x102fe20008010802 */
[----:B------:R-:W-:Y:S01]  /*a150*/  FFMA.FTZ R2, R172, UR9, -R2 ;  /* 0x00000009ac027c23 */ /* 0x000fe20008010802 */
[----:B---3--:R-:W-:-:S04]  /*a160*/  F2FP.BF16.F32.PACK_AB R137, R25, R32 ;  /* 0x000000201989723e */ /* 0x008fc800000010ff */
[----:B------:R1:W-:Y:S08]  /*a170*/  MUFU.EX2 R26, R0 ;  /* 0x00000000001a7308 */ /* 0x0003f00000000800 */
[----:B------:R3:W4:Y:S01]  /*a180*/  MUFU.EX2 R24, R2 ;  /* 0x0000000200187308 */ /* 0x0007220000000800 */
[----:B-1----:R-:W-:-:S07]  /*a190*/  FFMA.FTZ R0, R184, UR9, -R12 ;  /* 0x00000009b8007c23 */ /* 0x002fce000801080c */
[----:B------:R1:W-:Y:S01]  /*a1a0*/  MUFU.EX2 R20, R0 ;  /* 0x0000000000147308 */ /* 0x0003e20000000800 */
[----:B---3--:R-:W-:Y:S01]  /*a1b0*/  FFMA.FTZ R2, R251, R13, R250 ;  /* 0x0000000dfb027223 */ /* 0x008fe200000100fa */
[----:B----4-:R-:W-:-:S03]  /*a1c0*/  F2FP.BF16.F32.PACK_AB R139, R24, R26 ;  /* 0x0000001a188b723e */ /* 0x010fc600000010ff */
[----:B------:R-:W-:-:S04]  /*a1d0*/  FADD.FTZ R9, R249, R2 ;  /* 0x00000002f9097221 */ /* 0x000fc80000010000 */
[----:B--2---:R-:W-:Y:S01]  /*a1e0*/  HMMA.16816.F32.BF16 R128, R136, R4, R128 ;  /* 0x000000048880723c */ /* 0x004fe20000041880 */
[----:B-1----:R-:W-:-:S05]  /*a1f0*/  FFMA.FTZ R0, R183, UR9, -R12 ;  /* 0x00000009b7007c23 */ /* 0x002fca000801080c */
[C---:B------:R-:W-:Y:S01]  /*a200*/  HMMA.16816.F32.BF16 R76, R136.reuse, R84, R52 ;  /* 0x00000054884c723c */ /* 0x040fe20000041834 */
[----:B------:R1:W2:Y:S05]  /*a210*/  MUFU.EX2 R12, R0 ;  /* 0x00000000000c7308 */ /* 0x0002aa0000000800 */
[C---:B------:R-:W-:Y:S06]  /*a220*/  HMMA.16816.F32.BF16 R88, R136.reuse, R86, R48 ;  /* 0x000000568858723c */ /* 0x040fec0000041830 */
[C---:B------:R-:W-:Y:S06]  /*a230*/  HMMA.16816.F32.BF16 R96, R136.reuse, R100, R96 ;  /* 0x000000648860723c */ /* 0x040fec0000041860 */
[----:B------:R-:W-:Y:S01]  /*a240*/  HMMA.16816.F32.BF16 R104, R136, R102, R72 ;  /* 0x000000668868723c */ /* 0x000fe20000041848 */
[----:B-1----:R-:W-:Y:S01]  /*a250*/  FFMA.FTZ R0, R252, R14, R224 ;  /* 0x0000000efc007223 */ /* 0x002fe200000100e0 */
[----:B--2---:R-:W-:-:S03]  /*a260*/  F2FP.BF16.F32.PACK_AB R135, R12, R20 ;  /* 0x000000140c87723e */ /* 0x004fc600000010ff */
        /* <DEDUP_REMOVED lines=65> */
[----:B------:R-:W-:Y:S01]  /*a680*/  FADD.FTZ R250, R24, R0 ;  /* 0x0000000018fa7221 */ /* 0x000fe20000010000 */
[----:B------:R-:W-:Y:S01]  /*a690*/  HMMA.16816.F32.BF16 R92, R132, R100, R92 ;  /* 0x00000064845c723c */ /* 0x000fe2000004185c */
[----:B------:R-:W-:-:S02]  /*a6a0*/  MOV R73, R235 ;  /* 0x000000eb00497202 */ /* 0x000fc40000000f00 */
[----:B------:R-:W-:Y:S01]  /*a6b0*/  MOV R70, R232 ;  /* 0x000000e800467202 */ /* 0x000fe20000000f00 */
[----:B------:R1:W-:Y:S01]  /*a6c0*/  STL [R1+0x4], R250 ;  /* 0x000004fa01007387 */ /* 0x0003e20000100800 */
[----:B------:R-:W-:Y:S01]  /*a6d0*/  MOV R71, R233 ;  /* 0x000000e900477202 */ /* 0x000fe20000000f00 */
        /* <DEDUP_REMOVED lines=8> */
[----:B------:R-:W2:Y:S04]  /*a760*/  LDL.64 R154, [R1+0x8] ;  /* 0x00000800019a7983 */ /* 0x000ea80000100a00 */
[----:B------:R-:W3:Y:S01]  /*a770*/  LDL R164, [R1+0x14] ;  /* 0x0000140001a47983 */ /* 0x000ee20000100800 */
[----:B------:R-:W-:Y:S01]  /*a780*/  IADD3 R217, R237, -0x3, RZ ;  /* 0xfffffffdedd97810 */ /* 0x000fe20007ffe0ff */
[----:B------:R-:W-:-:S04]  /*a790*/  DEPBAR.LE SB0, 0x0 ;  /* 0x000080000000791a */ /* 0x000fc80000000000 */
[----:B------:R-:W-:Y:S01]  /*a7a0*/  SHF.R.S32.HI R0, RZ, 0x1f, R217 ;  /* 0x0000001fff007819 */ /* 0x000fe200000114d9 */
[-C--:B------:R-:W-:Y:S01]  /*a7b0*/  IMAD.WIDE.U32 R2, R217, R238.reuse, RZ ;  /* 0x000000eed9027225 */ /* 0x080fe200078e00ff */
[----:B------:R-:W1:Y:S03]  /*a7c0*/  S2R R247, SR_TID.X ;  /* 0x0000000000f77919 */ /* 0x000e660000002100 */
[----:B------:R-:W-:-:S04]  /*a7d0*/  IMAD R0, R0, R238, RZ ;  /* 0x000000ee00007224 */ /* 0x000fc800078e02ff */
[----:B------:R-:W-:-:S05]  /*a7e0*/  IMAD R4, R217, R239, R0 ;  /* 0x000000efd9047224 */ /* 0x000fca00078e0200 */
[----:B------:R-:W-:Y:S02]  /*a7f0*/  IADD3 R4, R3, R4, RZ ;  /* 0x0000000403047210 */ /* 0x000fe40007ffe0ff */
[----:B-1----:R-:W-:-:S04]  /*a800*/  SHF.L.U32 R247, R247, 0x1, RZ ;  /* 0x00000001f7f77819 */ /* 0x002fc800000006ff */
[----:B------:R-:W-:Y:S01]  /*a810*/  LOP3.LUT R247, R247, 0x6, RZ, 0xc0, !PT ;  /* 0x00000006f7f77812 */ /* 0x000fe200078ec0ff */
[----:B------:R-:W-:Y:S01]  /*a820*/  BAR.SYNC.DEFER_BLOCKING 0x0 ;  /* 0x0000000000007b1d */ /* 0x000fe20000010000 */
[----:B--2---:R-:W-:-:S04]  /*a830*/  LEA R0, P0, R2, R154, 0x6 ;  /* 0x0000009a02007211 */ /* 0x004fc800078030ff */
[----:B------:R-:W-:Y:S02]  /*a840*/  LEA R6, P1, R0, UR6, 0x1 ;  /* 0x0000000600067c11 */ /* 0x000fe4000f8208ff */
[----:B------:R-:W-:Y:S02]  /*a850*/  LEA.HI.X R2, R2, R245, R4, 0x6, P0 ;  /* 0x000000f502027211 */ /* 0x000fe400000f3404 */
[-C--:B------:R-:W-:Y:S02]  /*a860*/  IADD3 R4, P0, R6, R228.reuse, RZ ;  /* 0x000000e406047210 */ /* 0x080fe40007f1e0ff */
[----:B------:R-:W-:Y:S02]  /*a870*/  LEA.HI.X R7, R0, UR7, R2, 0x1, P1 ;  /* 0x0000000700077c11 */ /* 0x000fe400088f0c02 */
[-C--:B------:R-:W-:Y:S02]  /*a880*/  IADD3 R2, P1, R4, R228.reuse, RZ ;  /* 0x000000e404027210 */ /* 0x080fe40007f3e0ff */
[----:B------:R-:W-:Y:S01]  /*a890*/  IADD3.X R5, R7, R229, RZ, P0, !PT ;  /* 0x000000e507057210 */ /* 0x000fe200007fe4ff */
[----:B------:R-:W-:Y:S01]  /*a8a0*/  @!PT LDS RZ, [RZ] ;  /* 0x00000000fffff984 */ /* 0x000fe20000000800 */
[----:B------:R-:W-:Y:S01]  /*a8b0*/  @!PT LDS RZ, [RZ] ;  /* 0x00000000fffff984 */ /* 0x000fe20000000800 */
[----:B------:R-:W-:Y:S01]  /*a8c0*/  @!PT LDS RZ, [RZ] ;  /* 0x00000000fffff984 */ /* 0x000fe20000000800 */
[----:B------:R-:W-:Y:S01]  /*a8d0*/  LDGSTS.E.BYPASS.LTC128B.128 [R216+0x6000], desc[UR12][R6.64] ;  /* 0x0600000006d87fae */ /* 0x000fe2000b901d4c */
[----:B------:R-:W-:-:S02]  /*a8e0*/  IADD3 R8, P0, R2, R228, RZ ;  /* 0x000000e402087210 */ /* 0x000fc40007f1e0ff */
[-C--:B------:R-:W-:Y:S01]  /*a8f0*/  IADD3.X R3, R5, R229.reuse, RZ, P1, !PT ;  /* 0x000000e505037210 */ /* 0x080fe20000ffe4ff */
[----:B------:R-:W-:Y:S01]  /*a900*/  LDGSTS.E.BYPASS.LTC128B.128 [R216+0x6800], desc[UR12][R4.64] ;  /* 0x0680000004d87fae */ /* 0x000fe2000b901d4c */
[----:B---3--:R-:W-:Y:S02]  /*a910*/  MOV R248, R164 ;  /* 0x000000a400f87202 */ /* 0x008fe40000000f00 */
[----:B------:R-:W-:Y:S01]  /*a920*/  IADD3.X R9, R3, R229, RZ, P0, !PT ;  /* 0x000000e503097210 */ /* 0x000fe200007fe4ff */
[----:B------:R-:W-:Y:S01]  /*a930*/  LDGSTS.E.BYPASS.LTC128B.128 [R216+0x7000], desc[UR12][R2.64] ;  /* 0x0700000002d87fae */ /* 0x000fe2000b901d4c */
[----:B------:R-:W-:-:S03]  /*a940*/  ISETP.GT.AND P0, PT, R217, R248, PT ;  /* 0x000000f8d900720c */ /* 0x000fc60003f04270 */
[----:B------:R1:W-:Y:S04]  /*a950*/  LDGSTS.E.BYPASS.LTC128B.128 [R216+0x7800], desc[UR12][R8.64] ;  /* 0x0780000008d87fae */ /* 0x0003e8000b901d4c */
[----:B------:R-:W-:Y:S04]  /*a960*/  LDSM.16.M88.4 R28, [R199] ;  /* 0x00000000c71c783b */ /* 0x000fe80000000200 */
[----:B------:R-:W2:Y:S04]  /*a970*/  LDSM.16.M88.4 R36, [R192+0x4000] ;  /* 0x00400000c024783b */ /* 0x000ea80000000200 */
[----:B------:R-:W3:Y:S04]  /*a980*/  LDSM.16.M88.4 R24, [R199+0x2000] ;  /* 0x00200000c718783b */ /* 0x000ee80000000200 */
[----:B------:R-:W-:Y:S04]  /*a990*/  LDSM.16.M88.4 R20, [R202] ;  /* 0x00000000ca14783b */ /* 0x000fe80000000200 */
[----:B------:R-:W4:Y:S04]  /*a9a0*/  LDSM.16.M88.4 R40, [R198+0x4000] ;  /* 0x00400000c628783b */ /* 0x000f280000000200 */
[----:B------:R-:W5:Y:S04]  /*a9b0*/  LDSM.16.M88.4 R16, [R202+0x2000] ;  /* 0x00200000ca10783b */ /* 0x000f680000000200 */
[----:B------:R-:W-:Y:S04]  /*a9c0*/  LDSM.16.M88.4 R44, [R203] ;  /* 0x00000000cb2c783b */ /* 0x000fe80000000200 */
[----:B------:R-:W-:Y:S04]  /*a9d0*/  LDSM.16.M88.4 R12, [R200] ;  /* 0x00000000c80c783b */ /* 0x000fe80000000200 */
[----:B-1----:R-:W-:Y:S04]  /*a9e0*/  LDSM.16.M88.4 R8, [R200+0x2000] ;  /* 0x00200000c808783b */ /* 0x002fe80000000200 */
[----:B------:R-:W1:Y:S04]  /*a9f0*/  LDSM.16.M88.4 R64, [R192+0x4800] ;  /* 0x00480000c040783b */ /* 0x000e680000000200 */
[----:B------:R-:W1:Y:S01]  /*aa00*/  LDSM.16.M88.4 R60, [R192+0x5000] ;  /* 0x00500000c03c783b */ /* 0x000e620000000200 */
[-C--:B--2---:R-:W-:Y:S03]  /*aa10*/  HMMA.16816.F32.BF16 R32, R28, R36.reuse, RZ ;  /* 0x000000241c20723c */ /* 0x084fe600000418ff */
[----:B------:R-:W2:Y:S04]  /*aa20*/  LDSM.16.M88.4 R56, [R192+0x5800] ;  /* 0x00580000c038783b */ /* 0x000ea80000000200 */
[----:B------:R-:W-:Y:S01]  /*aa30*/  LDSM.16.M88.4 R48, [R198+0x5000] ;  /* 0x00500000c630783b */ /* 0x000fe20000000200 */
[----:B---3--:R-:W-:Y:S03]  /*aa40*/  HMMA.16816.F32.BF16 R4, R24, R36, RZ ;  /* 0x000000241804723c */ /* 0x008fe600000418ff */
[----:B------:R-:W-:Y:S03]  /*aa50*/  LDSM.16.M88.4 R68, [R197] ;  /* 0x00000000c544783b */ /* 0x000fe60000000200 */
[-C--:B------:R-:W-:Y:S01]  /*aa60*/  HMMA.16816.F32.BF16 R152, R28, R38.reuse, RZ ;  /* 0x000000261c98723c */ /* 0x080fe200000418ff */
[----:B------:R-:W-:Y:S04]  /*aa70*/  LDSM.16.M88.4 R52, [R198+0x4800] ;  /* 0x00480000c634783b */ /* 0x000fe80000000200 */
[----:B------:R-:W0:Y:S01]  /*aa80*/  LDGDEPBAR ;  /* 0x00000000000079af */ /* 0x000e220000000000 */
[----:B------:R-:W-:Y:S06]  /*aa90*/  HMMA.16816.F32.BF16 R144, R24, R38, RZ ;  /* 0x000000261890723c */ /* 0x000fec00000418ff */
[-C--:B----4-:R-:W-:Y:S01]  /*aaa0*/  HMMA.16816.F32.BF16 R72, R20, R40.reuse, R32 ;  /* 0x000000281448723c */ /* 0x090fe20000041820 */
[----:B------:R-:W-:Y:S05]  /*aab0*/  LDSM.16.M88.4 R32, [R201] ;  /* 0x00000000c920783b */ /* 0x000fea0000000200 */
[----:B-----5:R-:W-:Y:S06]  /*aac0*/  HMMA.16816.F32.BF16 R4, R16, R40, R4 ;  /* 0x000000281004723c */ /* 0x020fec0000041804 */
[C---:B-1----:R-:W-:Y:S06]  /*aad0*/  HMMA.16816.F32.BF16 R172, R24.reuse, R64, RZ ;  /* 0x0000004018ac723c */ /* 0x042fec00000418ff */
[----:B------:R-:W-:Y:S06]  /*aae0*/  HMMA.16816.F32.BF16 R164, R24, R60, RZ ;  /* 0x0000003c18a4723c */ /* 0x000fec00000418ff */
[-C--:B------:R-:W-:Y:S01]  /*aaf0*/  HMMA.16816.F32.BF16 R148, R12, R44.reuse, R72 ;  /* 0x0000002c0c94723c */ /* 0x080fe20000041848 */
[----:B------:R-:W1:Y:S05]  /*ab00*/  LDSM.16.M88.4 R72, [R198+0x5800] ;  /* 0x00580000c648783b */ /* 0x000e6a0000000200 */
[----:B------:R-:W-:Y:S01]  /*ab10*/  HMMA.16816.F32.BF16 R176, R8, R44, R4 ;  /* 0x0000002c08b0723c */ /* 0x000fe20000041804 */
[----:B------:R-:W3:Y:S05]  /*ab20*/  LDSM.16.M88.4 R4, [R201+0x2000] ;  /* 0x00200000c904783b */ /* 0x000eea0000000200 */
[C---:B--2---:R-:W-:Y:S06]  /*ab30*/  HMMA.16816.F32.BF16 R156, R24.reuse, R56, RZ ;  /* 0x00000038189c723c */ /* 0x044fec00000418ff */
[C---:B------:R-:W-:Y:S06]  /*ab40*/  HMMA.16816.F32.BF16 R168, R24.reuse, R66, RZ ;  /* 0x0000004218a8723c */ /* 0x040fec00000418ff */
[C---:B------:R-:W-:Y:S06]  /*ab50*/  HMMA.16816.F32.BF16 R160, R24.reuse, R62, RZ ;  /* 0x0000003e18a0723c */ /* 0x040fec00000418ff */
[----:B------:R-:W-:Y:S06]  /*ab60*/  HMMA.16816.F32.BF16 R140, R24, R58, RZ ;  /* 0x0000003a188c723c */ /* 0x000fec00000418ff */
[C---:B------:R-:W-:Y:S06]  /*ab70*/  HMMA.16816.F32.BF16 R36, R28.reuse, R64, RZ ;  /* 0x000000401c24723c */ /* 0x040fec00000418ff */
[C---:B------:R-:W-:Y:S06]  /*ab80*/  HMMA.16816.F32.BF16 R188, R28.reuse, R66, RZ ;  /* 0x000000421cbc723c */ /* 0x040fec00000418ff */
[----:B------:R-:W-:Y:S06]  /*ab90*/  HMMA.16816.F32.BF16 R24, R28, R60, RZ ;  /* 0x0000003c1c18723c */ /* 0x000fec00000418ff */
[-C--:B------:R-:W-:Y:S06]  /*aba0*/  HMMA.16816.F32.BF16 R64, R20, R42.reuse, R152 ;  /* 0x0000002a1440723c */ /* 0x080fec0000041898 */
[C---:B------:R-:W-:Y:S06]  /*abb0*/  HMMA.16816.F32.BF16 R40, R16.reuse, R42, R144 ;  /* 0x0000002a1028723c */ /* 0x040fec0000041890 */
[C---:B-1----:R-:W-:Y:S06]  /*abc0*/  HMMA.16816.F32.BF16 R228, R16.reuse, R72, R156 ;  /* 0x0000004810e4723c */ /* 0x042fec000004189c */
[----:B------:R-:W-:Y:S06]  /*abd0*/  HMMA.16816.F32.BF16 R220, R16, R50, R160 ;  /* 0x0000003210dc723c */ /* 0x000fec00000418a0 */
[----:B------:R-:W-:Y:S06]  /*abe0*/  HMMA.16816.F32.BF16 R152, R32, R68, R148 ;  /* 0x000000442098723c */ /* 0x000fec0000041894 */
        /* <DEDUP_REMOVED lines=8> */
[----:B------:R-:W-:Y:S01]  /*ac70*/  HMMA.16816.F32.BF16 R156, R20, R48, R24 ;  /* 0x00000030149c723c */ /* 0x000fe20000041818 */
[----:B------:R-:W1:Y:S01]  /*ac80*/  LDSM.16.M88.4 R24, [R206] ;  /* 0x00000000ce18783b */ /* 0x000e620000000200 */
[----:B------:R-:W2:Y:S04]  /*ac90*/  MUFU.TANH R215, R153 ;  /* 0x0000009900d77308 */ /* 0x000ea80000002400 */
[----:B------:R-:W-:Y:S04]  /*aca0*/  HMMA.16816.F32.BF16 R16, R12, R46, R64 ;  /* 0x0000002e0c10723c */ /* 0x000fe80000041840 */
[----:B------:R-:W4:Y:S02]  /*acb0*/  MUFU.TANH R236, R152 ;  /* 0x0000009800ec7308 */ /* 0x000f240000002400 */
[----:B------:R-:W-:Y:S06]  /*acc0*/  HMMA.16816.F32.BF16 R180, R28, R62, RZ ;  /* 0x0000003e1cb4723c */ /* 0x000fec00000418ff */
[----:B------:R-:W-:Y:S06]  /*acd0*/  HMMA.16816.F32.BF16 R60, R20, R52, R36 ;  /* 0x00000034143c723c */ /* 0x000fec0000041824 */
[----:B---3--:R-:W-:Y:S06]  /*ace0*/  HMMA.16816.F32.BF16 R36, R4, R68, R176 ;  /* 0x000000440424723c */ /* 0x008fec00000418b0 */
[C---:B------:R-:W-:Y:S06]  /*acf0*/  HMMA.16816.F32.BF16 R148, R28.reuse, R56, RZ ;  /* 0x000000381c94723c */ /* 0x040fec00000418ff */
[----:B------:R-:W-:Y:S01]  /*ad00*/  HMMA.16816.F32.BF16 R184, R28, R58, RZ ;  /* 0x0000003a1cb8723c */ /* 0x000fe200000418ff */
[----:B------:R-:W3:Y:S05]  /*ad10*/  LDSM.16.M88.4 R28, [R197+0x800] ;  /* 0x00080000c51c783b */ /* 0x000eea0000000200 */
[----:B------:R-:W-:Y:S06]  /*ad20*/  HMMA.16816.F32.BF16 R44, R8, R46, R40 ;  /* 0x0000002e082c723c */ /* 0x000fec0000041828 */
[----:B------:R-:W-:Y:S01]  /*ad30*/  HMMA.16816.F32.BF16 R56, R20, R54, R188 ;  /* 0x000000361438723c */ /* 0x000fe200000418bc */
[----:B------:R5:W1:Y:S05]  /*ad40*/  MUFU.TANH R189, R0 ;  /* 0x0000000000bd7308 */ /* 0x000a6a0000002400 */
[----:B------:R-:W-:Y:S01]  /*ad50*/  HMMA.16816.F32.BF16 R52, R32, R70, R16 ;  /* 0x000000462034723c */ /* 0x000fe20000041810 */
[----:B------:R-:W2:Y:S02]  /*ad60*/  LDSM.16.M88.4 R16, [R205] ;  /* 0x00000000cd10783b */ /* 0x000ea40000000200 */
[----:B------:R-:W1:Y:S03]  /*ad70*/  MUFU.TANH R188, R154 ;  /* 0x0000009a00bc7308 */ /* 0x000e660000002400 */
[----:B------:R-:W-:Y:S01]  /*ad80*/  HMMA.16816.F32.BF16 R140, R20, R50, R180 ;  /* 0x00000032148c723c */ /* 0x000fe200000418b4 */
[----:B-----5:R-:W-:-:S05]  /*ad90*/  FMUL.FTZ R0, R36, UR8 ;  /* 0x0000000824007c20 */ /* 0x020fca0008410000 */
[C---:B------:R-:W-:Y:S01]  /*ada0*/  HMMA.16816.F32.BF16 R164, R20.reuse, R72, R148 ;  /* 0x0000004814a4723c */ /* 0x040fe20000041894 */
[----:B------:R5:W2:Y:S05]  /*adb0*/  MUFU.TANH R179, R0 ;  /* 0x0000000000b37308 */ /* 0x000aaa0000002400 */
[----:B------:R-:W-:Y:S06]  /*adc0*/  HMMA.16816.F32.BF16 R144, R20, R74, R184 ;  /* 0x0000004a1490723c */ /* 0x000fec00000418b8 */
[----:B-1----:R-:W-:Y:S06]  /*add0*/  HMMA.16816.F32.BF16 R20, R12, R24, R60 ;  /* 0x000000180c14723c */ /* 0x002fec000004183c */
[----:B------:R-:W-:Y:S01]  /*ade0*/  HMMA.16816.F32.BF16 R44, R4, R70, R44 ;  /* 0x00000046042c723c */ /* 0x000fe2000004182c */
[----:B-----5:R-:W-:-:S04]  /*adf0*/  FMUL.FTZ R0, R37, UR8 ;  /* 0x0000000825007c20 */ /* 0x020fc80008410000 */
[----:B------:R1:W1:Y:S01]  /*ae00*/  MUFU.TANH R180, R0 ;  /* 0x0000000000b47308 */ /* 0x0002620000002400 */
[C---:B------:R-:W-:Y:S06]  /*ae10*/  HMMA.16816.F32.BF16 R40, R8.reuse, R24, R172 ;  /* 0x000000180828723c */ /* 0x040fec00000418ac */
[-C--:B------:R-:W-:Y:S06]  /*ae20*/  HMMA.16816.F32.BF16 R72, R8, R26.reuse, R168 ;  /* 0x0000001a0848723c */ /* 0x080fec00000418a8 */
[----:B------:R-:W-:Y:S01]  /*ae30*/  HMMA.16816.F32.BF16 R56, R12, R26, R56 ;  /* 0x0000001a0c38723c */ /* 0x000fe20000041838 */
[----:B-1----:R-:W-:-:S05]  /*ae40*/  FMUL.FTZ R0, R38, UR8 ;  /* 0x0000000826007c20 */ /* 0x002fca0008410000 */
[----:B---3--:R-:W-:Y:S01]  /*ae50*/  HMMA.16816.F32.BF16 R24, R32, R28, R20 ;  /* 0x0000001c2018723c */ /* 0x008fe20000041814 */
[----:B------:R-:W1:Y:S01]  /*ae60*/  LDSM.16.M88.4 R20, [R197+0x1000] ;  /* 0x00100000c514783b */ /* 0x000e620000000200 */
[----:B------:R3:W1:Y:S04]  /*ae70*/  MUFU.TANH R177, R0 ;  /* 0x0000000000b17308 */ /* 0x0006680000002400 */
[C---:B--2---:R-:W-:Y:S06]  /*ae80*/  HMMA.16816.F32.BF16 R68, R8.reuse, R16, R224 ;  /* 0x000000100844723c */ /* 0x044fec00000418e0 */
[----:B------:R-:W-:Y:S01]  /*ae90*/  HMMA.16816.F32.BF16 R60, R8, R18, R220 ;  /* 0x00000012083c723c */ /* 0x000fe200000418dc */
[----:B---3--:R-:W-:-:S02]  /*aea0*/  FMUL.FTZ R0, R39, UR8 ;  /* 0x0000000827007c20 */ /* 0x008fc40008410000 */
[----:B------:R-:W2:Y:S02]  /*aeb0*/  LDSM.16.M88.4 R36, [R204] ;  /* 0x00000000cc24783b */ /* 0x000ea40000000200 */
[----:B------:R3:W1:Y:S02]  /*aec0*/  MUFU.TANH R178, R0 ;  /* 0x0000000000b27308 */ /* 0x0006640000002400 */
[----:B---3--:R-:W-:-:S11]  /*aed0*/  FMUL.FTZ R0, R52, UR8 ;  /* 0x0000000834007c20 */ /* 0x008fd60008410000 */
[C---:B-1----:R-:W-:Y:S01]  /*aee0*/  HMMA.16816.F32.BF16 R68, R4.reuse, R20, R68 ;  /* 0x000000140444723c */ /* 0x042fe20000041844 */
[----:B------:R1:W3:Y:S05]  /*aef0*/  MUFU.TANH R176, R0 ;  /* 0x0000000000b07308 */ /* 0x0002ea0000002400 */
[----:B------:R-:W-:Y:S01]  /*af00*/  HMMA.16816.F32.BF16 R60, R4, R22, R60 ;  /* 0x00000016043c723c */ /* 0x000fe2000004183c */
[----:B-1----:R-:W-:-:S05]  /*af10*/  FMUL.FTZ R0, R53, UR8 ;  /* 0x0000000835007c20 */ /* 0x002fca0008410000 */
[C---:B--2---:R-:W-:Y:S01]  /*af20*/  HMMA.16816.F32.BF16 R64, R8.reuse, R36, R228 ;  /* 0x000000240840723c */ /* 0x044fe200000418e4 */
[----:B------:R1:W2:Y:S05]  /*af30*/  MUFU.TANH R172, R0 ;  /* 0x0000000000ac7308 */ /* 0x0002aa0000002400 */
[----:B------:R-:W-:Y:S01]  /*af40*/  HMMA.16816.F32.BF16 R48, R8, R38, R160 ;  /* 0x000000260830723c */ /* 0x000fe200000418a0 */
[----:B------:R-:W5:Y:S01]  /*af50*/  LDSM.16.M88.4 R8, [R197+0x1800] ;  /* 0x00180000c508783b */ /* 0x000f620000000200 */
[----:B------:R-:W-:-:S04]  /*af60*/  DEPBAR.LE SB0, 0x0 ;  /* 0x000080000000791a */ /* 0x000fc80000000000 */
[----:B-1----:R-:W-:-:S04]  /*af70*/  FMUL.FTZ R0, R54, UR8 ;  /* 0x0000000836007c20 */ /* 0x002fc80008410000 */
[----:B------:R1:W1:Y:S02]  /*af80*/  MUFU.TANH R155, R0 ;  /* 0x00000000009b7308 */ /* 0x0002640000002400 */
[----:B-1----:R-:W-:Y:S02]  /*af90*/  FMUL.FTZ R0, R55, UR8 ;  /* 0x0000000837007c20 */ /* 0x002fe40008410000 */
[----:B------:R-:W-:Y:S04]  /*afa0*/  HMMA.16816.F32.BF16 R52, R4, R28, R40 ;  /* 0x0000001c0434723c */ /* 0x000fe80000041828 */
[----:B------:R1:W1:Y:S02]  /*afb0*/  MUFU.TANH R168, R0 ;  /* 0x0000000000a87308 */ /* 0x0002640000002400 */
[----:B------:R-:W-:Y:S06]  /*afc0*/  HMMA.16816.F32.BF16 R40, R12, R18, R140 ;  /* 0x000000120c28723c */ /* 0x000fec000004188c */
[----:B-----5:R-:W-:Y:S01]  /*afd0*/  HMMA.16816.F32.BF16 R64, R4, R8, R64 ;  /* 0x000000080440723c */ /* 0x020fe20000041840 */
[----:B-1----:R-:W-:-:S04]  /*afe0*/  FMUL.FTZ R0, R44, UR8 ;  /* 0x000000082c007c20 */ /* 0x002fc80008410000 */
[----:B------:R1:W1:Y:S07]  /*aff0*/  MUFU.TANH R153, R0 ;  /* 0x0000000000997308 */ /* 0x00026e0000002400 */
[----:B------:R-:W-:Y:S01]  /*b000*/  FMUL.FTZ R53, R53, UR8 ;  /* 0x0000000835357c20 */ /* 0x000fe20008410000 */
[----:B------:R-:W-:Y:S01]  /*b010*/  FMUL.FTZ R55, R55, UR8 ;  /* 0x0000000837377c20 */ /* 0x000fe20008410000 */
[----:B------:R-:W-:-:S04]  /*b020*/  FMUL.FTZ R54, R54, UR8 ;  /* 0x0000000836367c20 */ /* 0x000fc80008410000 */
[----:B------:R-:W-:Y:S01]  /*b030*/  HMMA.16816.F32.BF16 R40, R32, R22, R40 ;  /* 0x000000162028723c */ /* 0x000fe20000041828 */
[----:B------:R-:W2:Y:S01]  /*b040*/  MUFU.TANH R140, R53 ;  /* 0x00000035008c7308 */ /* 0x000ea20000002400 */
[----:B-1----:R-:W-:-:S07]  /*b050*/  FMUL.FTZ R0, R45, UR8 ;  /* 0x000000082d007c20 */ /* 0x002fce0008410000 */
[----:B------:R1:W1:Y:S02]  /*b060*/  MUFU.TANH R154, R0 ;  /* 0x00000000009a7308 */ /* 0x0002640000002400 */
[----:B-1----:R-:W-:-:S06]  /*b070*/  FMUL.FTZ R0, R46, UR8 ;  /* 0x000000082e007c20 */ /* 0x002fcc0008410000 */
[----:B------:R1:W1:Y:S02]  /*b080*/  MUFU.TANH R151, R0 ;  /* 0x0000000000977308 */ /* 0x0002640000002400 */
[----:B-1----:R-:W-:Y:S02]  /*b090*/  FMUL.FTZ R0, R47, UR8 ;  /* 0x000000082f007c20 */ /* 0x002fe40008410000 */
[----:B------:R-:W-:Y:S04]  /*b0a0*/  HMMA.16816.F32.BF16 R44, R12, R16, R156 ;  /* 0x000000100c2c723c */ /* 0x000fe8000004189c */
[----:B------:R1:W1:Y:S02]  /*b0b0*/  MUFU.TANH R152, R0 ;  /* 0x0000000000987308 */ /* 0x0002640000002400 */
[-C--:B------:R-:W-:Y:S06]  /*b0c0*/  HMMA.16816.F32.BF16 R16, R32, R30.reuse, R56 ;  /* 0x0000001e2010723c */ /* 0x080fec0000041838 */
[----:B------:R-:W2:Y:S01]  /*b0d0*/  MUFU.TANH R57, R55 ;  /* 0x0000003700397308 */ /* 0x000ea20000002400 */
[----:B------:R-:W-:Y:S07]  /*b0e0*/  HMMA.16816.F32.BF16 R28, R4, R30, R72 ;  /* 0x0000001e041c723c */ /* 0x000fee0000041848 */
[----:B------:R-:W2:Y:S01]  /*b0f0*/  MUFU.TANH R58, R54 ;  /* 0x00000036003a7308 */ /* 0x000ea20000002400 */
[----:B-1----:R-:W-:-:S03]  /*b100*/  FMUL.FTZ R0, R24, UR8 ;  /* 0x0000000818007c20 */ /* 0x002fc60008410000 */
[----:B------:R-:W-:Y:S04]  /*b110*/  HMMA.16816.F32.BF16 R44, R32, R20, R44 ;  /* 0x00000014202c723c */ /* 0x000fe8000004182c */
[----:B------:R1:W1:Y:S02]  /*b120*/  MUFU.TANH R150, R0 ;  /* 0x0000000000967308 */ /* 0x0002640000002400 */
[----:B------:R-:W-:Y:S01]  /*b130*/  FMUL.FTZ R16, R16, UR8 ;  /* 0x0000000810107c20 */ /* 0x000fe20008410000 */
[----:B------:R-:W-:-:S05]  /*b140*/  FMUL.FTZ R17, R17, UR8 ;  /* 0x0000000811117c20 */ /* 0x000fca0008410000 */
[----:B------:R-:W2:Y:S01]  /*b150*/  MUFU.TANH R56, R16 ;  /* 0x0000001000387308 */ /* 0x000ea20000002400 */
[----:B------:R-:W-:-:S07]  /*b160*/  FMUL.FTZ R3, R29, UR8 ;  /* 0x000000081d037c20 */ /* 0x000fce0008410000 */
[----:B------:R-:W2:Y:S01]  /*b170*/  MUFU.TANH R54, R17 ;  /* 0x0000001100367308 */ /* 0x000ea20000002400 */
[----:B-1----:R-:W-:-:S07]  /*b180*/  FMUL.FTZ R0, R25, UR8 ;  /* 0x0000000819007c20 */ /* 0x002fce0008410000 */
[----:B------:R1:W1:Y:S02]  /*b190*/  MUFU.TANH R149, R0 ;  /* 0x0000000000957308 */ /* 0x0002640000002400 */
[----:B-1----:R-:W-:-:S06]  /*b1a0*/  FMUL.FTZ R0, R26, UR8 ;  /* 0x000000081a007c20 */ /* 0x002fcc0008410000 */
[----:B------:R1:W1:Y:S02]  /*b1b0*/  MUFU.TANH R148, R0 ;  /* 0x0000000000947308 */ /* 0x0002640000002400 */
[----:B-1----:R-:W-:Y:S02]  /*b1c0*/  FMUL.FTZ R0, R27, UR8 ;  /* 0x000000081b007c20 */ /* 0x002fe40008410000 */
[C---:B------:R-:W-:Y:S04]  /*b1d0*/  HMMA.16816.F32.BF16 R24, R12.reuse, R36, R164 ;  /* 0x000000240c18723c */ /* 0x040fe800000418a4 */
[----:B------:R1:W1:Y:S02]  /*b1e0*/  MUFU.TANH R141, R0 ;  /* 0x00000000008d7308 */ /* 0x0002640000002400 */
[----:B------:R-:W-:Y:S06]  /*b1f0*/  HMMA.16816.F32.BF16 R12, R12, R38, R144 ;  /* 0x000000260c0c723c */ /* 0x000fec0000041890 */
[----:B------:R-:W-:Y:S01]  /*b200*/  HMMA.16816.F32.BF16 R144, R4, R10, R48 ;  /* 0x0000000a0490723c */ /* 0x000fe20000041830 */
[----:B-1----:R-:W-:-:S02]  /*b210*/  FMUL.FTZ R0, R52, UR8 ;  /* 0x0000000834007c20 */ /* 0x002fc40008410000 */
[----:B------:R1:W1:Y:S09]  /*b220*/  MUFU.TANH R52, R3 ;  /* 0x0000000300347308 */ /* 0x0002720000002400 */
[C---:B------:R-:W-:Y:S01]  /*b230*/  HMMA.16816.F32.BF16 R36, R32.reuse, R8, R24 ;  /* 0x000000082024723c */ /* 0x040fe20000041818 */
[----:B------:R5:W2:Y:S05]  /*b240*/  MUFU.TANH R59, R0 ;  /* 0x00000000003b7308 */ /* 0x000aaa0000002400 */
[----:B------:R-:W-:Y:S07]  /*b250*/  HMMA.16816.F32.BF16 R48, R32, R10, R12 ;  /* 0x0000000a2030723c */ /* 0x000fee000004180c */
[----:B------:R-:W-:Y:S01]  /*b260*/  FMUL.FTZ R12, R31, UR8 ;  /* 0x000000081f0c7c20 */ /* 0x000fe20008410000 */
[----:B-1----:R-:W-:Y:S01]  /*b270*/  FMUL.FTZ R3, R30, UR8 ;  /* 0x000000081e037c20 */ /* 0x002fe20008410000 */
[----:B-----5:R-:W-:-:S04]  /*b280*/  FMUL.FTZ R0, R18, UR8 ;  /* 0x0000000812007c20 */ /* 0x020fc80008410000 */
[----:B------:R1:W1:Y:S02]  /*b290*/  MUFU.TANH R53, R0 ;  /* 0x0000000000357308 */ /* 0x0002640000002400 */
[----:B-1----:R-:W-:-:S06]  /*b2a0*/  FMUL.FTZ R0, R19, UR8 ;  /* 0x0000000813007c20 */ /* 0x002fcc0008410000 */
[----:B------:R-:W1:Y:S08]  /*b2b0*/  MUFU.TANH R19, R3 ;  /* 0x0000000300137308 */ /* 0x000e700000002400 */
[----:B------:R5:W1:Y:S02]  /*b2c0*/  MUFU.TANH R55, R0 ;  /* 0x0000000000377308 */ /* 0x000a640000002400 */
[----:B-----5:R-:W-:-:S06]  /*b2d0*/  FMUL.FTZ R0, R28, UR8 ;  /* 0x000000081c007c20 */ /* 0x020fcc0008410000 */
[----:B------:R5:W1:Y:S02]  /*b2e0*/  MUFU.TANH R20, R0 ;  /* 0x0000000000147308 */ /* 0x000a640000002400 */
[----:B-----5:R-:W-:-:S04]  /*b2f0*/  LEA R0, R217, R247, 0x6 ;  /* 0x000000f7d9007211 */ /* 0x020fc800078e30ff */
[C---:B------:R-:W-:Y:S01]  /*b300*/  IADD3 R2, R0.reuse, 0x1, RZ ;  /* 0x0000000100027810 */ /* 0x040fe20007ffe0ff */
[----:B------:R-:W-:Y:S01]  /*b310*/  BAR.SYNC.DEFER_BLOCKING 0x0 ;  /* 0x0000000000007b1d */ /* 0x000fe20000010000 */
[-C--:B------:R-:W-:Y:S02]  /*b320*/  ISETP.GE.AND P6, PT, R0, R214.reuse, PT ;  /* 0x000000d60000720c */ /* 0x080fe40003fc6270 */
[C---:B------:R-:W-:Y:S02]  /*b330*/  ISETP.GE.AND P5, PT, R2.reuse, R214, PT ;  /* 0x000000d60200720c */ /* 0x040fe40003fa6270 */
[C---:B------:R-:W-:Y:S02]  /*b340*/  ISETP.GE.AND P4, PT, R2.reuse, R213, PT ;  /* 0x000000d50200720c */ /* 0x040fe40003f86270 */
[C---:B------:R-:W-:Y:S02]  /*b350*/  ISETP.GE.AND P3, PT, R2.reuse, R212, PT ;  /* 0x000000d40200720c */ /* 0x040fe40003f66270 */
[----:B------:R-:W-:-:S02]  /*b360*/  ISETP.GE.AND P2, PT, R2, R211, PT ;  /* 0x000000d30200720c */ /* 0x000fc40003f46270 */
[C---:B------:R-:W-:Y:S02]  /*b370*/  ISETP.LT.OR P5, PT, R2.reuse, R210, P5 ;  /* 0x000000d20200720c */ /* 0x040fe40002fa1670 */
[C---:B------:R-:W-:Y:S02]  /*b380*/  ISETP.LT.OR P4, PT, R2.reuse, R209, P4 ;  /* 0x000000d10200720c */ /* 0x040fe40002781670 */
[C---:B------:R-:W-:Y:S02]  /*b390*/  ISETP.LT.OR P3, PT, R2.reuse, R208, P3 ;  /* 0x000000d00200720c */ /* 0x040fe40001f61670 */
[----:B------:R-:W-:Y:S02]  /*b3a0*/  ISETP.LT.OR P2, PT, R2, R207, P2 ;  /* 0x000000cf0200720c */ /* 0x000fe40001741670 */
[----:B------:R-:W-:Y:S01]  /*b3b0*/  ISETP.LT.OR P6, PT, R0, R210, P6 ;  /* 0x000000d20000720c */ /* 0x000fe200037c1670 */
[----:B-1234-:R-:W-:-:S12]  /*b3c0*/  @!P0 BRA `(.L_x_2043) ;  /* 0x0000000000748947 */ /* 0x01efd80003800000 */
[----:B------:R-:W2:Y:S04]  /*b3d0*/  LDL.64 R242, [R1+0x30] ;  /* 0x0000300001f27983 */ /* 0x000ea80000100a00 */
[----:B------:R-:W3:Y:S01]  /*b3e0*/  LDL.64 R246, [R1+0x20] ;  /* 0x0000200001f67983 */ /* 0x000ee20000100a00 */
[----:B------:R-:W-:Y:S01]  /*b3f0*/  VIADD R4, R237, 0xfffffffc ;  /* 0xfffffffced047836 */ /* 0x000fe20000000000 */
[----:B------:R-:W-:Y:S01]  /*b400*/  ULDC.64 UR4, c[0x0][0x218] ;  /* 0x0000860000047ab9 */ /* 0x000fe20000000a00 */
[----:B------:R-:W-:-:S03]  /*b410*/  SHF.L.U64.HI R8, R218, 0x5, R219 ;  /* 0x00000005da087819 */ /* 0x000fc600000102db */
        /* <DEDUP_REMOVED lines=24> */
.L_x_2043:
[----:B------:R-:W-:Y:S01]  /*b5a0*/  ISETP.GE.AND P1, PT, R0, R213, PT ;  /* 0x000000d50000720c */ /* 0x000fe20003f26270 */
[----:B-1----:R-:W-:Y:S01]  /*b5b0*/  FMUL.FTZ R3, R44, UR8 ;  /* 0x000000082c037c20 */ /* 0x002fe20008410000 */
[----:B------:R-:W-:Y:S01]  /*b5c0*/  VIADD R2, R0, 0x8 ;  /* 0x0000000800027836 */ /* 0x000fe20000000000 */
[----:B------:R-:W-:Y:S01]  /*b5d0*/  FSEL R9, R236, -INF , !P6 ;  /* 0xff800000ec097808 */ /* 0x000fe20007000000 */
[----:B------:R1:W-:Y:S01]  /*b5e0*/  MUFU.TANH R26, R12 ;  /* 0x0000000c001a7308 */ /* 0x0003e20000002400 */
[----:B------:R-:W-:Y:S01]  /*b5f0*/  ISETP.LT.OR P1, PT, R0, R209, P1 ;  /* 0x000000d10000720c */ /* 0x000fe20000f21670 */
[----:B------:R-:W-:Y:S01]  /*b600*/  FMUL.FTZ R5, R46, UR8 ;  /* 0x000000082e057c20 */ /* 0x000fe20008410000 */
[----:B------:R-:W-:Y:S01]  /*b610*/  ISETP.GE.AND P0, PT, R0, R212, PT ;  /* 0x000000d40000720c */ /* 0x000fe20003f06270 */
[----:B------:R-:W-:Y:S01]  /*b620*/  FMUL.FTZ R4, R47, UR8 ;  /* 0x000000082f047c20 */ /* 0x000fe20008410000 */
[----:B------:R-:W-:Y:S01]  /*b630*/  FSEL R22, R188, -INF , !P1 ;  /* 0xff800000bc167808 */ /* 0x000fe20004800000 */
[----:B------:R-:W-:Y:S01]  /*b640*/  FMUL.FTZ R7, R36, UR8 ;  /* 0x0000000824077c20 */ /* 0x000fe20008410000 */
[----:B------:R-:W-:Y:S01]  /*b650*/  ISETP.GE.AND P1, PT, R2, R214, PT ;  /* 0x000000d60200720c */ /* 0x000fe20003f26270 */
[----:B------:R2:W-:Y:S01]  /*b660*/  MUFU.TANH R73, R3 ;  /* 0x0000000300497308 */ /* 0x0005e20000002400 */
[C---:B------:R-:W-:Y:S01]  /*b670*/  ISETP.GE.AND P6, PT, R0.reuse, R211, PT ;  /* 0x000000d30000720c */ /* 0x040fe20003fc6270 */
[----:B------:R-:W-:Y:S01]  /*b680*/  VIADD R6, R0, 0x30 ;  /* 0x0000003000067836 */ /* 0x000fe20000000000 */
[----:B------:R-:W-:Y:S01]  /*b690*/  ISETP.LT.OR P1, PT, R2, R210, P1 ;  /* 0x000000d20200720c */ /* 0x000fe20000f21670 */
[C---:B------:R-:W-:Y:S01]  /*b6a0*/  VIADD R21, R0.reuse, 0x39 ;  /* 0x0000003900157836 */ /* 0x040fe20000000000 */
[C---:B------:R-:W-:Y:S01]  /*b6b0*/  ISETP.LT.OR P0, PT, R0.reuse, R208, P0 ;  /* 0x000000d00000720c */ /* 0x040fe20000701670 */
[----:B------:R-:W-:Y:S01]  /*b6c0*/  FMUL.FTZ R8, R37, UR8 ;  /* 0x0000000825087c20 */ /* 0x000fe20008410000 */
[----:B------:R-:W-:Y:S01]  /*b6d0*/  ISETP.LT.OR P6, PT, R0, R207, P6 ;  /* 0x000000cf0000720c */ /* 0x000fe200037c1670 */
[----:B------:R3:W-:Y:S01]  /*b6e0*/  MUFU.TANH R156, R4 ;  /* 0x00000004009c7308 */ /* 0x0007e20000002400 */
[----:B------:R-:W-:Y:S01]  /*b6f0*/  FSEL R24, R189, -INF , !P4 ;  /* 0xff800000bd187808 */ /* 0x000fe20006000000 */
[----:B------:R-:W-:Y:S01]  /*b700*/  FMUL.FTZ R14, R39, UR8 ;  /* 0x00000008270e7c20 */ /* 0x000fe20008410000 */
[----:B------:R-:W-:Y:S01]  /*b710*/  FSEL R30, R180, -INF , !P3 ;  /* 0xff800000b41e7808 */ /* 0x000fe20005800000 */
[----:B------:R-:W-:Y:S01]  /*b720*/  FMUL.FTZ R11, R63, UR8 ;  /* 0x000000083f0b7c20 */ /* 0x000fe20008410000 */
[----:B------:R-:W-:Y:S01]  /*b730*/  FSEL R35, R178, -INF , !P2 ;  /* 0xff800000b2237808 */ /* 0x000fe20005000000 */
[----:B------:R-:W-:Y:S01]  /*b740*/  FMUL.FTZ R13, R38, UR8 ;  /* 0x00000008260d7c20 */ /* 0x000fe20008410000 */
[----:B-1----:R-:W-:Y:S01]  /*b750*/  FSEL R12, R176, -INF , !P1 ;  /* 0xff800000b00c7808 */ /* 0x002fe20004800000 */
[----:B------:R1:W4:Y:S01]  /*b760*/  MUFU.TANH R157, R5 ;  /* 0x00000005009d7308 */ /* 0x0003220000002400 */
[----:B--2---:R-:W-:Y:S01]  /*b770*/  FMUL.FTZ R3, R45, UR8 ;  /* 0x000000082d037c20 */ /* 0x004fe20008410000 */
[----:B------:R-:W-:-:S02]  /*b780*/  FSEL R31, R179, -INF , !P0 ;  /* 0xff800000b31f7808 */ /* 0x000fc40004000000 */
[----:B------:R-:W-:Y:S02]  /*b790*/  FSEL R34, R177, -INF , !P6 ;  /* 0xff800000b1227808 */ /* 0x000fe40007000000 */
[----:B------:R-:W-:Y:S02]  /*b7a0*/  FSEL R10, R215, -INF , !P5 ;  /* 0xff800000d70a7808 */ /* 0x000fe40006800000 */
[----:B------:R2:W-:Y:S01]  /*b7b0*/  MUFU.TANH R72, R3 ;  /* 0x0000000300487308 */ /* 0x0005e20000002400 */
[C---:B------:R-:W-:Y:S01]  /*b7c0*/  ISETP.GE.AND P0, PT, R2.reuse, R213, PT ;  /* 0x000000d50200720c */ /* 0x040fe20003f06270 */
[----:B---3--:R-:W-:Y:S01]  /*b7d0*/  FMUL.FTZ R4, R71, UR8 ;  /* 0x0000000847047c20 */ /* 0x008fe20008410000 */
[C---:B------:R-:W-:Y:S02]  /*b7e0*/  ISETP.GE.AND P6, PT, R2.reuse, R212, PT ;  /* 0x000000d40200720c */ /* 0x040fe40003fc6270 */
[C---:B------:R-:W-:Y:S02]  /*b7f0*/  ISETP.GE.AND P5, PT, R2.reuse, R211, PT ;  /* 0x000000d30200720c */ /* 0x040fe40003fa6270 */
[C---:B------:R-:W-:Y:S01]  /*b800*/  ISETP.LT.OR P0, PT, R2.reuse, R209, P0 ;  /* 0x000000d10200720c */ /* 0x040fe20000701670 */
[----:B------:R-:W-:Y:S01]  /*b810*/  MUFU.TANH R44, R7 ;  /* 0x00000007002c7308 */ /* 0x000fe20000002400 */
[----:B------:R-:W-:Y:S01]  /*b820*/  ISETP.LT.OR P6, PT, R2, R208, P6 ;  /* 0x000000d00200720c */ /* 0x000fe200037c1670 */
[----:B-1----:R-:W-:Y:S01]  /*b830*/  FMUL.FTZ R5, R70, UR8 ;  /* 0x0000000846057c20 */ /* 0x002fe20008410000 */
[----:B------:R-:W-:Y:S01]  /*b840*/  ISETP.LT.OR P5, PT, R2, R207, P5 ;  /* 0x000000cf0200720c */ /* 0x000fe20002fa1670 */
[----:B------:R-:W-:Y:S01]  /*b850*/  VIADD R2, R0, 0x10 ;  /* 0x0000001000027836 */ /* 0x000fe20000000000 */
[----:B------:R-:W-:-:S02]  /*b860*/  FSEL R25, R155, -INF , !P0 ;  /* 0xff8000009b197808 */ /* 0x000fc40004000000 */
[----:B------:R-:W-:Y:S01]  /*b870*/  FSEL R29, R153, -INF , !P6 ;  /* 0xff800000991d7808 */ /* 0x000fe20007000000 */
[----:B------:R1:W-:Y:S01]  /*b880*/  MUFU.TANH R70, R4 ;  /* 0x0000000400467308 */ /* 0x0003e20000002400 */
[----:B--2---:R-:W-:Y:S01]  /*b890*/  VIADD R3, R0, 0x9 ;  /* 0x0000000900037836 */ /* 0x004fe20000000000 */
[-C--:B------:R-:W-:Y:S02]  /*b8a0*/  ISETP.GE.AND P0, PT, R2, R214.reuse, PT ;  /* 0x000000d60200720c */ /* 0x080fe40003f06270 */
[----:B------:R-:W-:Y:S02]  /*b8b0*/  FSEL R33, R151, -INF , !P5 ;  /* 0xff80000097217808 */ /* 0x000fe40006800000 */
[C---:B------:R-:W-:Y:S02]  /*b8c0*/  ISETP.GE.AND P4, PT, R3.reuse, R214, PT ;  /* 0x000000d60300720c */ /* 0x040fe40003f86270 */
[C---:B------:R-:W-:Y:S01]  /*b8d0*/  ISETP.GE.AND P3, PT, R3.reuse, R213, PT ;  /* 0x000000d50300720c */ /* 0x040fe20003f66270 */
[----:B------:R2:W-:Y:S01]  /*b8e0*/  MUFU.TANH R71, R5 ;  /* 0x0000000500477308 */ /* 0x0005e20000002400 */
[----:B------:R-:W-:-:S02]  /*b8f0*/  ISETP.GE.AND P2, PT, R3, R212, PT ;  /* 0x000000d40300720c */ /* 0x000fc40003f46270 */
[C---:B------:R-:W-:Y:S02]  /*b900*/  ISETP.GE.AND P1, PT, R3.reuse, R211, PT ;  /* 0x000000d30300720c */ /* 0x040fe40003f26270 */
[C---:B------:R-:W-:Y:S02]  /*b910*/  ISETP.LT.OR P4, PT, R3.reuse, R210, P4 ;  /* 0x000000d20300720c */ /* 0x040fe40002781670 */
[----:B------:R-:W-:Y:S01]  /*b920*/  ISETP.LT.OR P3, PT, R3, R209, P3 ;  /* 0x000000d10300720c */ /* 0x000fe20001f61670 */
[----:B-1----:R-:W-:Y:S01]  /*b930*/  FMUL.FTZ R4, R43, UR8 ;  /* 0x000000082b047c20 */ /* 0x002fe20008410000 */
[C---:B------:R-:W-:Y:S01]  /*b940*/  ISETP.LT.OR P2, PT, R3.reuse, R208, P2 ;  /* 0x000000d00300720c */ /* 0x040fe20001741670 */
[----:B------:R-:W-:Y:S01]  /*b950*/  MUFU.TANH R39, R8 ;  /* 0x0000000800277308 */ /* 0x000fe20000002400 */
[----:B------:R-:W-:Y:S01]  /*b960*/  ISETP.LT.OR P1, PT, R3, R207, P1 ;  /* 0x000000cf0300720c */ /* 0x000fe20000f21670 */
[----:B------:R-:W-:Y:S01]  /*b970*/  FMUL.FTZ R3, R68, UR8 ;  /* 0x0000000844037c20 */ /* 0x000fe20008410000 */
[----:B------:R-:W-:-:S02]  /*b980*/  ISETP.LT.OR P0, PT, R2, R210, P0 ;  /* 0x000000d20200720c */ /* 0x000fc40000701670 */
[----:B------:R-:W-:Y:S02]  /*b990*/  FSEL R23, R168, -INF , !P3 ;  /* 0xff800000a8177808 */ /* 0x000fe40005800000 */
[----:B------:R-:W-:Y:S01]  /*b9a0*/  FSEL R28, R154, -INF , !P2 ;  /* 0xff8000009a1c7808 */ /* 0x000fe20005000000 */
[----:B------:R1:W3:Y:S01]  /*b9b0*/  MUFU.TANH R143, R3 ;  /* 0x00000003008f7308 */ /* 0x0002e20000002400 */
[----:B------:R-:W-:Y:S01]  /*b9c0*/  FSEL R32, R152, -INF , !P1 ;  /* 0xff80000098207808 */ /* 0x000fe20004800000 */
[----:B--2---:R-:W-:Y:S01]  /*b9d0*/  FMUL.FTZ R5, R42, UR8 ;  /* 0x000000082a057c20 */ /* 0x004fe20008410000 */
[----:B------:R-:W-:Y:S02]  /*b9e0*/  FSEL R16, R150, -INF , !P0 ;  /* 0xff80000096107808 */ /* 0x000fe40004000000 */
[----:B------:R-:W-:Y:S02]  /*b9f0*/  FSEL R15, R172, -INF , !P4 ;  /* 0xff800000ac0f7808 */ /* 0x000fe40006000000 */
[----:B------:R-:W-:-:S02]  /*ba00*/  ISETP.GE.AND P6, PT, R2, R213, PT ;  /* 0x000000d50200720c */ /* 0x000fc40003fc6270 */
[C---:B------:R-:W-:Y:S02]  /*ba10*/  ISETP.GE.AND P5, PT, R2.reuse, R212, PT ;  /* 0x000000d40200720c */ /* 0x040fe40003fa6270 */
[C---:B------:R-:W-:Y:S02]  /*ba20*/  ISETP.GE.AND P4, PT, R2.reuse, R211, PT ;  /* 0x000000d30200720c */ /* 0x040fe40003f86270 */
[C---:B------:R-:W-:Y:S02]  /*ba30*/  ISETP.LT.OR P6, PT, R2.reuse, R209, P6 ;  /* 0x000000d10200720c */ /* 0x040fe400037c1670 */
[C---:B------:R-:W-:Y:S01]  /*ba40*/  ISETP.LT.OR P5, PT, R2.reuse, R208, P5 ;  /* 0x000000d00200720c */ /* 0x040fe20002fa1670 */
[----:B-1----:R-:W-:Y:S01]  /*ba50*/  FMUL.FTZ R3, R69, UR8 ;  /* 0x0000000845037c20 */ /* 0x002fe20008410000 */
[----:B------:R-:W-:Y:S01]  /*ba60*/  ISETP.LT.OR P4, PT, R2, R207, P4 ;  /* 0x000000cf0200720c */ /* 0x000fe20002781670 */
[----:B------:R-:W-:Y:S01]  /*ba70*/  VIADD R2, R0, 0x18 ;  /* 0x0000001800027836 */ /* 0x000fe20000000000 */
[----:B------:R-:W-:Y:S01]  /*ba80*/  FSEL R148, R148, -INF , !P6 ;  /* 0xff80000094947808 */ /* 0x000fe20007000000 */
[----:B------:R1:W-:Y:S01]  /*ba90*/  MUFU.TANH R142, R3 ;  /* 0x00000003008e7308 */ /* 0x0003e20000002400 */
[----:B------:R-:W-:-:S02]  /*baa0*/  FSEL R27, R59, -INF , !P5 ;  /* 0xff8000003b1b7808 */ /* 0x000fc40006800000 */
[----:B------:R-:W-:Y:S02]  /*bab0*/  FSEL R74, R58, -INF , !P4 ;  /* 0xff8000003a4a7808 */ /* 0x000fe40006000000 */
[C---:B------:R-:W-:Y:S02]  /*bac0*/  ISETP.GE.AND P6, PT, R2.reuse, R214, PT ;  /* 0x000000d60200720c */ /* 0x040fe40003fc6270 */
[C---:B------:R-:W-:Y:S01]  /*bad0*/  ISETP.GE.AND P5, PT, R2.reuse, R213, PT ;  /* 0x000000d50200720c */ /* 0x040fe20003fa6270 */
[----:B------:R-:W-:Y:S01]  /*bae0*/  MUFU.TANH R58, R5 ;  /* 0x00000005003a7308 */ /* 0x000fe20000002400 */
[C---:B------:R-:W-:Y:S02]  /*baf0*/  ISETP.GE.AND P4, PT, R2.reuse, R212, PT ;  /* 0x000000d40200720c */ /* 0x040fe40003f86270 */
[C---:B------:R-:W-:Y:S02]  /*bb00*/  ISETP.LT.OR P6, PT, R2.reuse, R210, P6 ;  /* 0x000000d20200720c */ /* 0x040fe400037c1670 */
[----:B------:R-:W-:-:S02]  /*bb10*/  ISETP.LT.OR P5, PT, R2, R209, P5 ;  /* 0x000000d10200720c */ /* 0x000fc40002fa1670 */
[----:B------:R-:W-:Y:S01]  /*bb20*/  ISETP.LT.OR P4, PT, R2, R208, P4 ;  /* 0x000000d00200720c */ /* 0x000fe20002781670 */
[----:B-1----:R-:W-:Y:S01]  /*bb30*/  VIADD R3, R0, 0x11 ;  /* 0x0000001100037836 */ /* 0x002fe20000000000 */
[----:B------:R-:W-:Y:S02]  /*bb40*/  FSEL R18, R56, -INF , !P6 ;  /* 0xff80000038127808 */ /* 0x000fe40007000000 */
[----:B------:R-:W-:Y:S01]  /*bb50*/  FSEL R43, R20, -INF , !P4 ;  /* 0xff800000142b7808 */ /* 0x000fe20006000000 */
[----:B------:R1:W-:Y:S01]  /*bb60*/  MUFU.TANH R56, R4 ;  /* 0x0000000400387308 */ /* 0x0003e20000002400 */
[C---:B------:R-:W-:Y:S01]  /*bb70*/  ISETP.GE.AND P3, PT, R3.reuse, R214, PT ;  /* 0x000000d60300720c */ /* 0x040fe20003f66270 */
[----:B------:R-:W-:Y:S01]  /*bb80*/  VIADD R20, R0, 0x38 ;  /* 0x0000003800147836 */ /* 0x000fe20000000000 */
        /* <DEDUP_REMOVED lines=8> */
[----:B------:R-:W-:Y:S01]  /*bc10*/  FSEL R17, R149, -INF , !P3 ;  /* 0xff80000095117808 */ /* 0x000fe20005800000 */
[----:B-1----:R-:W-:Y:S01]  /*bc20*/  VIADD R4, R0, 0x21 ;  /* 0x0000002100047836 */ /* 0x002fe20000000000 */
[----:B------:R-:W-:Y:S01]  /*bc30*/  ISETP.GE.AND P3, PT, R2, R211, PT ;  /* 0x000000d30200720c */ /* 0x000fe20003f66270 */
[----:B------:R1:W-:Y:S01]  /*bc40*/  MUFU.TANH R46, R3 ;  /* 0x00000003002e7308 */ /* 0x0003e20000002400 */
[----:B------:R-:W-:-:S02]  /*bc50*/  FSEL R141, R141, -INF , !P2 ;  /* 0xff8000008d8d7808 */ /* 0x000fc40005000000 */
[----:B------:R-:W-:Y:S01]  /*bc60*/  ISETP.LT.OR P3, PT, R2, R207, P3 ;  /* 0x000000cf0200720c */ /* 0x000fe20001f61670 */
[----:B------:R-:W-:Y:S01]  /*bc70*/  VIADD R2, R0, 0x20 ;  /* 0x0000002000027836 */ /* 0x000fe20000000000 */
[----:B------:R-:W-:Y:S02]  /*bc80*/  FSEL R68, R57, -INF , !P0 ;  /* 0xff80000039447808 */ /* 0x000fe40004000000 */
[----:B------:R-:W-:Y:S02]  /*bc90*/  FSEL R69, R19, -INF , !P3 ;  /* 0xff80000013457808 */ /* 0x000fe40005800000 */
[C---:B------:R-:W-:Y:S02]  /*bca0*/  ISETP.GE.AND P4, PT, R2.reuse, R213, PT ;  /* 0x000000d50200720c */ /* 0x040fe40003f86270 */
[C---:B------:R-:W-:Y:S02]  /*bcb0*/  ISETP.GE.AND P3, PT, R2.reuse, R212, PT ;  /* 0x000000d40200720c */ /* 0x040fe40003f66270 */
[----:B------:R-:W-:-:S02]  /*bcc0*/  ISETP.LT.OR P4, PT, R2, R209, P4 ;  /* 0x000000d10200720c */ /* 0x000fc40002781670 */
[----:B------:R-:W-:Y:S01]  /*bcd0*/  ISETP.LT.OR P3, PT, R2, R208, P3 ;  /* 0x000000d00200720c */ /* 0x000fe20001f61670 */
[----:B-1----:R-:W-:Y:S01]  /*bce0*/  FMUL.FTZ R3, R41, UR8 ;  /* 0x0000000829037c20 */ /* 0x002fe20008410000 */
[----:B------:R-:W-:Y:S02]  /*bcf0*/  FSEL R41, R140, -INF , !P1 ;  /* 0xff8000008c297808 */ /* 0x000fe40004800000 */
[----:B------:R-:W-:Y:S01]  /*bd00*/  FSEL R140, R53, -INF , !P5 ;  /* 0xff800000358c7808 */ /* 0x000fe20006800000 */
[----:B------:R1:W2:Y:S01]  /*bd10*/  MUFU.TANH R45, R3 ;  /* 0x00000003002d7308 */ /* 0x0002a20000002400 */
[C---:B------:R-:W-:Y:S02]  /*bd20*/  ISETP.GE.AND P5, PT, R2.reuse, R214, PT ;  /* 0x000000d60200720c */ /* 0x040fe40003fa6270 */
[----:B----4-:R-:W-:Y:S02]  /*bd30*/  FSEL R227, R157, -INF , !P4 ;  /* 0xff8000009de37808 */ /* 0x010fe40006000000 */
[----:B------:R-:W-:-:S02]  /*bd40*/  ISETP.LT.OR P5, PT, R2, R210, P5 ;  /* 0x000000d20200720c */ /* 0x000fc40002fa1670 */
[----:B---3--:R-:W-:Y:S02]  /*bd50*/  FSEL R143, R143, -INF , !P3 ;  /* 0xff8000008f8f7808 */ /* 0x008fe40005800000 */
[----:B------:R-:W-:Y:S01]  /*bd60*/  FSEL R36, R73, -INF , !P5 ;  /* 0xff80000049247808 */ /* 0x000fe20006800000 */
[----:B-1----:R-:W-:-:S05]  /*bd70*/  VIADD R3, R0, 0x19 ;  /* 0x0000001900037836 */ /* 0x002fca0000000000 */
[C---:B------:R-:W-:Y:S02]  /*bd80*/  ISETP.GE.AND P2, PT, R3.reuse, R214, PT ;  /* 0x000000d60300720c */ /* 0x040fe40003f46270 */
[C---:B------:R-:W-:Y:S02]  /*bd90*/  ISETP.GE.AND P1, PT, R3.reuse, R213, PT ;  /* 0x000000d50300720c */ /* 0x040fe40003f26270 */
[C---:B------:R-:W-:Y:S02]  /*bda0*/  ISETP.LT.OR P2, PT, R3.reuse, R210, P2 ;  /* 0x000000d20300720c */ /* 0x040fe40001741670 */
[----:B------:R-:W-:Y:S02]  /*bdb0*/  ISETP.GE.AND P0, PT, R3, R212, PT ;  /* 0x000000d40300720c */ /* 0x000fe40003f06270 */
[----:B------:R-:W-:Y:S02]  /*bdc0*/  FSEL R19, R54, -INF , !P2 ;  /* 0xff80000036137808 */ /* 0x000fe40005000000 */
[----:B------:R-:W-:-:S02]  /*bdd0*/  ISETP.GE.AND P2, PT, R2, R211, PT ;  /* 0x000000d30200720c */ /* 0x000fc40003f46270 */
[C---:B------:R-:W-:Y:S02]  /*bde0*/  ISETP.GE.AND P6, PT, R3.reuse, R211, PT ;  /* 0x000000d30300720c */ /* 0x040fe40003fc6270 */
[----:B------:R-:W-:Y:S01]  /*bdf0*/  ISETP.LT.OR P2, PT, R2, R207, P2 ;  /* 0x000000cf0200720c */ /* 0x000fe20001741670 */
[----:B------:R-:W-:Y:S01]  /*be00*/  FMUL.FTZ R2, R62, UR8 ;  /* 0x000000083e027c20 */ /* 0x000fe20008410000 */
[C---:B------:R-:W-:Y:S02]  /*be10*/  ISETP.LT.OR P1, PT, R3.reuse, R209, P1 ;  /* 0x000000d10300720c */ /* 0x040fe40000f21670 */
[C---:B------:R-:W-:Y:S01]  /*be20*/  ISETP.LT.OR P0, PT, R3.reuse, R208, P0 ;  /* 0x000000d00300720c */ /* 0x040fe20000701670 */
[----:B------:R1:W-:Y:S01]  /*be30*/  MUFU.TANH R54, R2 ;  /* 0x0000000200367308 */ /* 0x0003e20000002400 */
[----:B------:R-:W-:Y:S01]  /*be40*/  ISETP.LT.OR P6, PT, R3, R207, P6 ;  /* 0x000000cf0300720c */ /* 0x000fe200037c1670 */
[----:B------:R-:W-:Y:S01]  /*be50*/  FMUL.FTZ R3, R60, UR8 ;  /* 0x000000083c037c20 */ /* 0x000fe20008410000 */
[----:B------:R-:W-:-:S02]  /*be60*/  FSEL R75, R55, -INF , !P1 ;  /* 0xff800000374b7808 */ /* 0x000fc40004800000 */
[----:B------:R-:W-:Y:S02]  /*be70*/  ISETP.GE.AND P1, PT, R4, R214, PT ;  /* 0x000000d60400720c */ /* 0x000fe40003f26270 */
[----:B------:R-:W-:Y:S01]  /*be80*/  FSEL R42, R52, -INF , !P0 ;  /* 0xff800000342a7808 */ /* 0x000fe20004000000 */
[----:B------:R3:W-:Y:S01]  /*be90*/  MUFU.TANH R53, R3 ;  /* 0x0000000300357308 */ /* 0x0007e20000002400 */
[----:B------:R-:W-:Y:S02]  /*bea0*/  ISETP.LT.OR P1, PT, R4, R210, P1 ;  /* 0x000000d20400720c */ /* 0x000fe40000f21670 */
[----:B------:R-:W-:Y:S02]  /*beb0*/  FSEL R220, R71, -INF , !P2 ;  /* 0xff80000047dc7808 */ /* 0x000fe40005000000 */
[----:B------:R-:W-:Y:S02]  /*bec0*/  FSEL R37, R72, -INF , !P1 ;  /* 0xff80000048257808 */ /* 0x000fe40004800000 */
[----:B------:R-:W-:-:S02]  /*bed0*/  ISETP.GE.AND P1, PT, R6, R214, PT ;  /* 0x000000d60600720c */ /* 0x000fc40003f26270 */
[----:B-1----:R-:W-:Y:S02]  /*bee0*/  FMNMX.FTZ R2, R235, R9, !PT ;  /* 0x00000009eb027209 */ /* 0x002fe40007810000 */
[----:B------:R-:W-:Y:S02]  /*bef0*/  ISETP.LT.OR P1, PT, R6, R210, P1 ;  /* 0x000000d20600720c */ /* 0x000fe40000f21670 */
[----:B------:R-:W-:Y:S01]  /*bf00*/  FMNMX.FTZ R5, R10, R2, !PT ;  /* 0x000000020a057209 */ /* 0x000fe20007810000 */
[----:B------:R-:W-:Y:S01]  /*bf10*/  VIADD R2, R0, 0x29 ;  /* 0x0000002900027836 */ /* 0x000fe20000000000 */
[----:B------:R-:W-:Y:S01]  /*bf20*/  FSEL R151, R26, -INF , !P6 ;  /* 0xff8000001a977808 */ /* 0x000fe20007000000 */
[----:B---3--:R-:W-:Y:S01]  /*bf30*/  FMUL.FTZ R3, R61, UR8 ;  /* 0x000000083d037c20 */ /* 0x008fe20008410000 */
[----:B------:R-:W-:Y:S01]  /*bf40*/  FMNMX.FTZ R7, R12, R5, !PT ;  /* 0x000000050c077209 */ /* 0x000fe20007810000 */
[----:B------:R-:W-:Y:S01]  /*bf50*/  VIADD R5, R0, 0x31 ;  /* 0x0000003100057836 */ /* 0x000fe20000000000 */
[C---:B------:R-:W-:Y:S01]  /*bf60*/  ISETP.GE.AND P5, PT, R2.reuse, R214, PT ;  /* 0x000000d60200720c */ /* 0x040fe20003fa6270 */
[----:B------:R1:W-:Y:S01]  /*bf70*/  MUFU.TANH R47, R3 ;  /* 0x00000003002f7308 */ /* 0x0003e20000002400 */
[----:B------:R-:W-:-:S02]  /*bf80*/  ISETP.GE.AND P2, PT, R2, R213, PT ;  /* 0x000000d50200720c */ /* 0x000fc40003f46270 */
[C---:B------:R-:W-:Y:S02]  /*bf90*/  ISETP.LT.OR P5, PT, R2.reuse, R210, P5 ;  /* 0x000000d20200720c */ /* 0x040fe40002fa1670 */
[----:B------:R-:W-:Y:S02]  /*bfa0*/  ISETP.LT.OR P2, PT, R2, R209, P2 ;  /* 0x000000d10200720c */ /* 0x000fe40001741670 */
[----:B--2---:R-:W-:Y:S02]  /*bfb0*/  FSEL R38, R45, -INF , !P5 ;  /* 0xff8000002d267808 */ /* 0x004fe40006800000 */
[----:B------:R-:W-:Y:S02]  /*bfc0*/  ISETP.GE.AND P5, PT, R20, R214, PT ;  /* 0x000000d61400720c */ /* 0x000fe40003fa6270 */
[----:B------:R-:W-:Y:S02]  /*bfd0*/  FSEL R230, R56, -INF , !P2 ;  /* 0xff80000038e67808 */ /* 0x000fe40005000000 */
[----:B------:R-:W-:-:S02]  /*bfe0*/  ISETP.LT.OR P5, PT, R20, R210, P5 ;  /* 0x000000d21400720c */ /* 0x000fc40002fa1670 */
[----:B------:R-:W-:Y:S01]  /*bff0*/  ISETP.GE.AND P2, PT, R5, R213, PT ;  /* 0x000000d50500720c */ /* 0x000fe20003f46270 */
[----:B-1----:R-:W-:Y:S01]  /*c000*/  VIADD R3, R0, 0x28 ;  /* 0x0000002800037836 */ /* 0x002fe20000000000 */
[----:B------:R-:W-:Y:S01]  /*c010*/  FMNMX.FTZ R0, R15, R7, !PT ;  /* 0x000000070f007209 */ /* 0x000fe20007810000 */
[----:B------:R-:W-:Y:S01]  /*c020*/  FMUL.FTZ R7, R48, UR8 ;  /* 0x0000000830077c20 */ /* 0x000fe20008410000 */
[----:B------:R-:W-:Y:S01]  /*c030*/  ISETP.LT.OR P2, PT, R5, R209, P2 ;  /* 0x000000d10500720c */ /* 0x000fe20001741670 */
[----:B------:R1:W-:Y:S01]  /*c040*/  MUFU.TANH R48, R11 ;  /* 0x0000000b00307308 */ /* 0x0003e20000002400 */
[----:B------:R-:W-:Y:S02]  /*c050*/  FMNMX.FTZ R0, R16, R0, !PT ;  /* 0x0000000010007209 */ /* 0x000fe40007810000 */
[----:B------:R-:W-:Y:S02]  /*c060*/  ISETP.GE.AND P0, PT, R3, R214, PT ;  /* 0x000000d60300720c */ /* 0x000fe40003f06270 */
[----:B------:R-:W-:-:S02]  /*c070*/  FMNMX.FTZ R0, R17, R0, !PT ;  /* 0x0000000011007209 */ /* 0x000fc40007810000 */
[----:B------:R-:W-:Y:S01]  /*c080*/  ISETP.LT.OR P0, PT, R3, R210, P0 ;  /* 0x000000d20300720c */ /* 0x000fe20000701670 */
[----:B------:R2:W3:Y:S01]  /*c090*/  MUFU.TANH R40, R7 ;  /* 0x0000000700287308 */ /* 0x0004e20000002400 */
[----:B------:R-:W-:Y:S02]  /*c0a0*/  FMNMX.FTZ R0, R18, R0, !PT ;  /* 0x0000000012007209 */ /* 0x000fe40007810000 */
[----:B------:R-:W-:Y:S02]  /*c0b0*/  FSEL R8, R46, -INF , !P0 ;  /* 0xff8000002e087808 */ /* 0x000fe40004000000 */
[----:B------:R-:W-:Y:S02]  /*c0c0*/  FMNMX.FTZ R0, R19, R0, !PT ;  /* 0x0000000013007209 */ /* 0x000fe40007810000 */
[----:B------:R-:W-:Y:S02]  /*c0d0*/  ISETP.GE.AND P0, PT, R5, R214, PT ;  /* 0x000000d60500720c */ /* 0x000fe40003f06270 */
[----:B------:R-:W-:-:S02]  /*c0e0*/  FMNMX.FTZ R0, R36, R0, !PT ;  /* 0x0000000024007209 */ /* 0x000fc40007810000 */
[----:B------:R-:W-:Y:S02]  /*c0f0*/  ISETP.LT.OR P0, PT, R5, R210, P0 ;  /* 0x000000d20500720c */ /* 0x000fe40000701670 */
[----:B------:R-:W-:Y:S02]  /*c100*/  FMNMX.FTZ R0, R37, R0, !PT ;  /* 0x0000000025007209 */ /* 0x000fe40007810000 */
[----:B-1----:R-:W-:Y:S01]  /*c110*/  FSEL R11, R44, -INF , !P1 ;  /* 0xff8000002c0b7808 */ /* 0x002fe20004800000 */
[----:B--2---:R-:W-:Y:S01]  /*c120*/  FMUL.FTZ R7, R49, UR8 ;  /* 0x0000000831077c20 */ /* 0x004fe20008410000 */
[----:B------:R-:W-:Y:S01]  /*c130*/  FMNMX.FTZ R0, R8, R0, !PT ;  /* 0x0000000008007209 */ /* 0x000fe20007810000 */
[----:B------:R-:W-:Y:S01]  /*c140*/  MUFU.TANH R44, R13 ;  /* 0x0000000d002c7308 */ /* 0x000fe20000002400 */
[----:B------:R-:W-:Y:S02]  /*c150*/  ISETP.GE.AND P1, PT, R21, R214, PT ;  /* 0x000000d61500720c */ /* 0x000fe40003f26270 */
[----:B------:R-:W-:-:S02]  /*c160*/  FMNMX.FTZ R0, R38, R0, !PT ;  /* 0x0000000026007209 */ /* 0x000fc40007810000 */
[----:B------:R-:W-:Y:S02]  /*c170*/  FSEL R39, R39, -INF , !P0 ;  /* 0xff80000027277808 */ /* 0x000fe40004000000 */
[----:B------:R-:W-:Y:S01]  /*c180*/  FMNMX.FTZ R0, R11, R0, !PT ;  /* 0x000000000b007209 */ /* 0x000fe20007810000 */
[----:B------:R-:W1:Y:S01]  /*c190*/  MUFU.TANH R7, R7 ;  /* 0x0000000700077308 */ /* 0x000e620000002400 */
[----:B------:R-:W-:Y:S02]  /*c1a0*/  ISETP.LT.OR P1, PT, R21, R210, P1 ;  /* 0x000000d21500720c */ /* 0x000fe40000f21670 */
[----:B---3--:R-:W-:Y:S02]  /*c1b0*/  FSEL R149, R40, -INF , !P5 ;  /* 0xff80000028957808 */ /* 0x008fe40006800000 */
[----:B------:R-:W-:Y:S02]  /*c1c0*/  FMNMX.FTZ R0, R39, R0, !PT ;  /* 0x0000000027007209 */ /* 0x000fe40007810000 */
[----:B------:R-:W-:Y:S01]  /*c1d0*/  ISETP.GE.AND P5, PT, R4, R213, PT ;  /* 0x000000d50400720c */ /* 0x000fe20003fa6270 */
[----:B------:R-:W-:Y:S01]  /*c1e0*/  MUFU.TANH R40, R14 ;  /* 0x0000000e00287308 */ /* 0x000fe20000002400 */
[----:B------:R-:W-:-:S02]  /*c1f0*/  FMNMX.FTZ R0, R149, R0, !PT ;  /* 0x0000000095007209 */ /* 0x000fc40007810000 */
[C---:B------:R-:W-:Y:S02]  /*c200*/  ISETP.GE.AND P0, PT, R4.reuse, R212, PT ;  /* 0x000000d40400720c */ /* 0x040fe40003f06270 */
[C---:B------:R-:W-:Y:S02]  /*c210*/  ISETP.LT.OR P5, PT, R4.reuse, R209, P5 ;  /* 0x000000d10400720c */ /* 0x040fe40002fa1670 */
[----:B------:R-:W-:Y:S02]  /*c220*/  ISETP.LT.OR P0, PT, R4, R208, P0 ;  /* 0x000000d00400720c */ /* 0x000fe40000701670 */
[----:B-1----:R-:W-:Y:S02]  /*c230*/  FSEL R150, R7, -INF , !P1 ;  /* 0xff80000007967808 */ /* 0x002fe40004800000 */
[----:B------:R-:W-:Y:S02]  /*c240*/  FSEL R229, R156, -INF , !P5 ;  /* 0xff8000009ce57808 */ /* 0x000fe40006800000 */
[----:B------:R-:W-:-:S02]  /*c250*/  FMNMX.FTZ R0, R150, R0, !PT ;  /* 0x0000000096007209 */ /* 0x000fc40007810000 */
[----:B------:R-:W-:Y:S02]  /*c260*/  FSEL R142, R142, -INF , !P0 ;  /* 0xff8000008e8e7808 */ /* 0x000fe40004000000 */
[C---:B------:R-:W-:Y:S01]  /*c270*/  ISETP.GE.AND P5, PT, R2.reuse, R212, PT ;  /* 0x000000d40200720c */ /* 0x040fe20003fa6270 */
[----:B------:R-:W1:Y:S01]  /*c280*/  SHFL.BFLY PT, R7, R0, 0x2, 0x1f ;  /* 0x0c401f0000077f89 */ /* 0x000e6200000e0000 */
[C---:B------:R-:W-:Y:S02]  /*c290*/  ISETP.GE.AND P0, PT, R2.reuse, R211, PT ;  /* 0x000000d30200720c */ /* 0x040fe40003f06270 */
[C---:B------:R-:W-:Y:S02]  /*c2a0*/  ISETP.LT.OR P5, PT, R2.reuse, R208, P5 ;  /* 0x000000d00200720c */ /* 0x040fe40002fa1670 */
[----:B------:R-:W-:Y:S01]  /*c2b0*/  ISETP.LT.OR P0, PT, R2, R207, P0 ;  /* 0x000000cf0200720c */ /* 0x000fe20000701670 */
[----:B------:R-:W-:Y:S01]  /*c2c0*/  FMUL.FTZ R2, R67, UR8 ;  /* 0x0000000843027c20 */ /* 0x000fe20008410000 */
[----:B------:R-:W-:-:S02]  /*c2d0*/  ISETP.GE.AND P1, PT, R4, R211, PT ;  /* 0x000000d30400720c */ /* 0x000fc40003f26270 */
[C---:B------:R-:W-:Y:S01]  /*c2e0*/  ISETP.GE.AND P6, PT, R3.reuse, R213, PT ;  /* 0x000000d50300720c */ /* 0x040fe20003fc6270 */
[----:B------:R2:W-:Y:S01]  /*c2f0*/  MUFU.TANH R45, R2 ;  /* 0x00000002002d7308 */ /* 0x0005e20000002400 */
[C---:B------:R-:W-:Y:S02]  /*c300*/  ISETP.GE.AND P4, PT, R3.reuse, R212, PT ;  /* 0x000000d40300720c */ /* 0x040fe40003f86270 */
[----:B------:R-:W-:Y:S01]  /*c310*/  ISETP.LT.OR P1, PT, R4, R207, P1 ;  /* 0x000000cf0400720c */ /* 0x000fe20000f21670 */
[----:B------:R-:W-:Y:S01]  /*c320*/  FMUL.FTZ R4, R64, UR8 ;  /* 0x0000000840047c20 */ /* 0x000fe20008410000 */
[C---:B------:R-:W-:Y:S02]  /*c330*/  ISETP.LT.OR P6, PT, R3.reuse, R209, P6 ;  /* 0x000000d10300720c */ /* 0x040fe400037c1670 */
[----:B------:R-:W-:Y:S01]  /*c340*/  ISETP.LT.OR P4, PT, R3, R208, P4 ;  /* 0x000000d00300720c */ /* 0x000fe20002781670 */
[----:B------:R3:W-:Y:S01]  /*c350*/  MUFU.TANH R26, R4 ;  /* 0x00000004001a7308 */ /* 0x0007e20000002400 */
[----:B------:R-:W-:-:S02]  /*c360*/  FSEL R215, R70, -INF , !P1 ;  /* 0xff80000046d77808 */ /* 0x000fc40004800000 */
[----:B------:R-:W-:Y:S02]  /*c370*/  FSEL R231, R58, -INF , !P6 ;  /* 0xff8000003ae77808 */ /* 0x000fe40007000000 */
[----:B------:R-:W-:Y:S02]  /*c380*/  FSEL R190, R53, -INF , !P4 ;  /* 0xff80000035be7808 */ /* 0x000fe40006000000 */
[----:B-1----:R-:W-:Y:S01]  /*c390*/  FMNMX.FTZ R0, R0, R7, !PT ;  /* 0x0000000700007209 */ /* 0x002fe20007810000 */
[----:B--2---:R-:W-:Y:S01]  /*c3a0*/  FMUL.FTZ R2, R50, UR8 ;  /* 0x0000000832027c20 */ /* 0x004fe20008410000 */
[----:B------:R-:W-:-:S03]  /*c3b0*/  ISETP.GE.AND P1, PT, R6, R213, PT ;  /* 0x000000d50600720c */ /* 0x000fc60003f26270 */
[----:B------:R-:W1:Y:S01]  /*c3c0*/  SHFL.BFLY PT, R7, R0, 0x1, 0x1f ;  /* 0x0c201f0000077f89 */ /* 0x000e6200000e0000 */
[C---:B------:R-:W-:Y:S01]  /*c3d0*/  ISETP.GE.AND P6, PT, R6.reuse, R212, PT ;  /* 0x000000d40600720c */ /* 0x040fe20003fc6270 */
[----:B------:R2:W-:Y:S01]  /*c3e0*/  MUFU.TANH R13, R2 ;  /* 0x00000002000d7308 */ /* 0x0005e20000002400 */
[C---:B------:R-:W-:Y:S02]  /*c3f0*/  ISETP.GE.AND P4, PT, R6.reuse, R211, PT ;  /* 0x000000d30600720c */ /* 0x040fe40003f86270 */
[C---:B------:R-:W-:Y:S01]  /*c400*/  ISETP.LT.OR P1, PT, R6.reuse, R209, P1 ;  /* 0x000000d10600720c */ /* 0x040fe20000f21670 */
[----:B---3--:R-:W-:Y:S01]  /*c410*/  FMUL.FTZ R4, R65, UR8 ;  /* 0x0000000841047c20 */ /* 0x008fe20008410000 */
[C---:B------:R-:W-:Y:S02]  /*c420*/  ISETP.LT.OR P6, PT, R6.reuse, R208, P6 ;  /* 0x000000d00600720c */ /* 0x040fe400037c1670 */
[----:B------:R-:W-:Y:S01]  /*c430*/  ISETP.LT.OR P4, PT, R6, R207, P4 ;  /* 0x000000cf0600720c */ /* 0x000fe20002781670 */
[----:B------:R-:W3:Y:S01]  /*c440*/  MUFU.TANH R14, R4 ;  /* 0x00000004000e7308 */ /* 0x000ee20000002400 */
[----:B------:R-:W-:-:S02]  /*c450*/  ISETP.GE.AND P3, PT, R3, R211, PT ;  /* 0x000000d30300720c */ /* 0x000fc40003f66270 */
[----:B------:R-:W-:Y:S02]  /*c460*/  FSEL R191, R47, -INF , !P5 ;  /* 0xff8000002fbf7808 */ /* 0x000fe40006800000 */
[----:B------:R-:W-:Y:S01]  /*c470*/  ISETP.LT.OR P3, PT, R3, R207, P3 ;  /* 0x000000cf0300720c */ /* 0x000fe20001f61670 */
[----:B------:R-:W-:Y:S01]  /*c480*/  FMUL.FTZ R3, R66, UR8 ;  /* 0x0000000842037c20 */ /* 0x000fe20008410000 */
[----:B------:R-:W-:Y:S01]  /*c490*/  ISETP.GE.AND P5, PT, R5, R212, PT ;  /* 0x000000d40500720c */ /* 0x000fe20003fa6270 */
[----:B--2---:R-:W-:Y:S02]  /*c4a0*/  FMUL.FTZ R2, R51, UR8 ;  /* 0x0000000833027c20 */ /* 0x004fe40008410000 */
[----:B------:R2:W-:Y:S01]  /*c4b0*/  MUFU.TANH R46, R3 ;  /* 0x00000003002e7308 */ /* 0x0005e20000002400 */
[----:B------:R-:W-:Y:S02]  /*c4c0*/  FSEL R240, R44, -INF , !P1 ;  /* 0xff8000002cf07808 */ /* 0x000fe40004800000 */
[----:B------:R-:W-:-:S02]  /*c4d0*/  ISETP.LT.OR P5, PT, R5, R208, P5 ;  /* 0x000000d00500720c */ /* 0x000fc40002fa1670 */
[----:B-1----:R-:W-:Y:S02]  /*c4e0*/  FMNMX.FTZ R73, R0, R7, !PT ;  /* 0x0000000700497209 */ /* 0x002fe40007810000 */
[----:B---3--:R-:W-:Y:S01]  /*c4f0*/  FSEL R237, R14, -INF , !P5 ;  /* 0xff8000000eed7808 */ /* 0x008fe20006800000 */
[----:B------:R1:W3:Y:S01]  /*c500*/  MUFU.TANH R6, R2 ;  /* 0x0000000200067308 */ /* 0x0002e20000002400 */
[----:B------:R-:W-:Y:S01]  /*c510*/  FSETP.NEU.FTZ.AND P5, PT, R73, -INF , PT ;  /* 0xff8000004900780b */ /* 0x000fe20003fbd000 */
[----:B------:R-:W-:Y:S01]  /*c520*/  FMUL.FTZ R4, R146, UR8 ;  /* 0x0000000892047c20 */ /* 0x000fe20008410000 */
[----:B------:R-:W-:Y:S02]  /*c530*/  FSEL R236, R26, -INF , !P6 ;  /* 0xff8000001aec7808 */ /* 0x000fe40007000000 */
[----:B------:R-:W-:Y:S02]  /*c540*/  ISETP.GE.AND P6, PT, R20, R213, PT ;  /* 0x000000d51400720c */ /* 0x000fe40003fc6270 */
[----:B------:R-:W-:Y:S01]  /*c550*/  FSEL R228, R40, -INF , !P2 ;  /* 0xff80000028e47808 */ /* 0x000fe20005000000 */
[----:B------:R-:W-:Y:S01]  /*c560*/  MUFU.TANH R26, R4 ;  /* 0x00000004001a7308 */ /* 0x000fe20000002400 */
[----:B--2---:R-:W-:Y:S01]  /*c570*/  FMUL.FTZ R3, R144, UR8 ;  /* 0x0000000890037c20 */ /* 0x004fe20008410000 */
[----:B------:R-:W-:-:S02]  /*c580*/  ISETP.LT.OR P6, PT, R20, R209, P6 ;  /* 0x000000d11400720c */ /* 0x000fc400037c1670 */
[----:B------:R-:W-:Y:S02]  /*c590*/  ISETP.GE.AND P1, PT, R5, R211, PT ;  /* 0x000000d30500720c */ /* 0x000fe40003f26270 */
[----:B------:R-:W-:Y:S02]  /*c5a0*/  FSEL R242, R13, -INF , !P6 ;  /* 0xff8000000df27808 */ /* 0x000fe40007000000 */
[----:B------:R2:W4:Y:S01]  /*c5b0*/  MUFU.TANH R44, R3 ;  /* 0x00000003002c7308 */ /* 0x0005220000002400 */
[----:B-1----:R-:W-:Y:S02]  /*c5c0*/  FMNMX.FTZ R2, R234, R22, !PT ;  /* 0x00000016ea027209 */ /* 0x002fe40007810000 */
[C---:B------:R-:W-:Y:S02]  /*c5d0*/  ISETP.GE.AND P6, PT, R21.reuse, R213, PT ;  /* 0x000000d51500720c */ /* 0x040fe40003fc6270 */
[----:B------:R-:W-:Y:S02]  /*c5e0*/  FMNMX.FTZ R2, R24, R2, !PT ;  /* 0x0000000218027209 */ /* 0x000fe40007810000 */
[----:B------:R-:W-:-:S02]  /*c5f0*/  ISETP.LT.OR P6, PT, R21, R209, P6 ;  /* 0x000000d11500720c */ /* 0x000fc400037c1670 */
[----:B------:R-:W-:Y:S02]  /*c600*/  FMNMX.FTZ R2, R25, R2, !PT ;  /* 0x0000000219027209 */ /* 0x000fe40007810000 */
[----:B------:R-:W-:Y:S01]  /*c610*/  ISETP.LT.OR P1, PT, R5, R207, P1 ;  /* 0x000000cf0500720c */ /* 0x000fe20000f21670 */
[----:B------:R-:W-:Y:S01]  /*c620*/  FMUL.FTZ R5, R147, UR8 ;  /* 0x0000000893057c20 */ /* 0x000fe20008410000 */
[----:B------:R-:W-:Y:S02]  /*c630*/  FMNMX.FTZ R2, R23, R2, !PT ;  /* 0x0000000217027209 */ /* 0x000fe40007810000 */
[----:B---3--:R-:W-:Y:S01]  /*c640*/  FSEL R241, R6, -INF , !P6 ;  /* 0xff80000006f17808 */ /* 0x008fe20007000000 */
[----:B------:R-:W-:Y:S01]  /*c650*/  MUFU.TANH R13, R5 ;  /* 0x00000005000d7308 */ /* 0x000fe20000002400 */
[----:B------:R-:W-:Y:S01]  /*c660*/  FMNMX.FTZ R0, R148, R2, !PT ;  /* 0x0000000294007209 */ /* 0x000fe20007810000 */
[----:B--2---:R-:W-:Y:S01]  /*c670*/  FMUL.FTZ R3, R145, UR8 ;  /* 0x0000000891037c20 */ /* 0x004fe20008410000 */
[----:B------:R-:W-:-:S02]  /*c680*/  FMNMX.FTZ R2, R233, R31, !PT ;  /* 0x0000001fe9027209 */ /* 0x000fc40007810000 */
[----:B------:R-:W-:Y:S02]  /*c690*/  FMNMX.FTZ R0, R141, R0, !PT ;  /* 0x000000008d007209 */ /* 0x000fe40007810000 */
[----:B------:R-:W-:Y:S01]  /*c6a0*/  FMNMX.FTZ R2, R30, R2, !PT ;  /* 0x000000021e027209 */ /* 0x000fe20007810000 */
[----:B------:R1:W2:Y:S01]  /*c6b0*/  MUFU.TANH R7, R3 ;  /* 0x0000000300077308 */ /* 0x0002a20000002400 */
[----:B------:R-:W-:Y:S02]  /*c6c0*/  FMNMX.FTZ R0, R140, R0, !PT ;  /* 0x000000008c007209 */ /* 0x000fe40007810000 */
[----:B------:R-:W-:Y:S02]  /*c6d0*/  FMNMX.FTZ R2, R29, R2, !PT ;  /* 0x000000021d027209 */ /* 0x000fe40007810000 */
[----:B------:R-:W-:Y:S02]  /*c6e0*/  ISETP.GE.AND P2, PT, R20, R212, PT ;  /* 0x000000d41400720c */ /* 0x000fe40003f46270 */
[----:B------:R-:W-:-:S02]  /*c6f0*/  FMNMX.FTZ R2, R28, R2, !PT ;  /* 0x000000021c027209 */ /* 0x000fc40007810000 */
[----:B------:R-:W-:Y:S02]  /*c700*/  ISETP.LT.OR P2, PT, R20, R208, P2 ;  /* 0x000000d01400720c */ /* 0x000fe40001741670 */
[----:B------:R-:W-:Y:S02]  /*c710*/  FSEL R188, R54, -INF , !P3 ;  /* 0xff80000036bc7808 */ /* 0x000fe40005800000 */
[----:B----4-:R-:W-:Y:S02]  /*c720*/  FSEL R223, R44, -INF , !P2 ;  /* 0xff8000002cdf7808 */ /* 0x010fe40005000000 */
[----:B------:R-:W-:Y:S02]  /*c730*/  ISETP.GE.AND P2, PT, R21, R212, PT ;  /* 0x000000d41500720c */ /* 0x000fe40003f46270 */
[----:B-1----:R-:W-:Y:S01]  /*c740*/  FMNMX.FTZ R3, R75, R0, !PT ;  /* 0x000000004b037209 */ /* 0x002fe20007810000 */
[----:B------:R-:W-:Y:S01]  /*c750*/  FMUL.FTZ R0, R73, UR9 ;  /* 0x0000000949007c20 */ /* 0x000fe20008410000 */
[----:B------:R-:W-:-:S02]  /*c760*/  ISETP.LT.OR P2, PT, R21, R208, P2 ;  /* 0x000000d01500720c */ /* 0x000fc40001741670 */
[----:B------:R-:W-:Y:S02]  /*c770*/  FMNMX.FTZ R3, R227, R3, !PT ;  /* 0x00000003e3037209 */ /* 0x000fe40007810000 */
[----:B------:R-:W-:Y:S02]  /*c780*/  FSEL R0, R0, RZ, P5 ;  /* 0x000000ff00007208 */ /* 0x000fe40002800000 */
[----:B------:R-:W-:Y:S02]  /*c790*/  FMNMX.FTZ R4, R229, R3, !PT ;  /* 0x00000003e5047209 */ /* 0x000fe40007810000 */
[----:B--2---:R-:W-:Y:S01]  /*c7a0*/  FSEL R224, R7, -INF , !P2 ;  /* 0xff80000007e07808 */ /* 0x004fe20005000000 */
[--C-:B------:R-:W-:Y:S01]  /*c7b0*/  FFMA.FTZ R3, R9, UR9, -R0.reuse ;  /* 0x0000000909037c23 */ /* 0x100fe20008010800 */
[----:B------:R-:W-:Y:S01]  /*c7c0*/  FMNMX.FTZ R4, R231, R4, !PT ;  /* 0x00000004e7047209 */ /* 0x000fe20007810000 */
[----:B------:R-:W-:Y:S01]  /*c7d0*/  FFMA.FTZ R5, R12, UR9, -R0 ;  /* 0x000000090c057c23 */ /* 0x000fe20008010800 */
[----:B------:R-:W-:Y:S01]  /*c7e0*/  FSEL R189, R48, -INF , !P0 ;  /* 0xff80000030bd7808 */ /* 0x000fe20004000000 */
[----:B------:R1:W-:Y:S01]  /*c7f0*/  MUFU.EX2 R187, R3 ;  /* 0x0000000300bb7308 */ /* 0x0003e20000000800 */
[----:B------:R-:W-:-:S02]  /*c800*/  FMNMX.FTZ R4, R230, R4, !PT ;  /* 0x00000004e6047209 */ /* 0x000fc40007810000 */
[----:B------:R-:W-:Y:S02]  /*c810*/  ISETP.GE.AND P6, PT, R20, R211, PT ;  /* 0x000000d31400720c */ /* 0x000fe40003fc6270 */
[----:B------:R-:W-:Y:S02]  /*c820*/  FMNMX.FTZ R4, R240, R4, !PT ;  /* 0x00000004f0047209 */ /* 0x000fe40007810000 */
[----:B------:R-:W-:Y:S01]  /*c830*/  FSEL R221, R46, -INF , !P4 ;  /* 0xff8000002edd7808 */ /* 0x000fe20006000000 */
[----:B------:R2:W-:Y:S01]  /*c840*/  MUFU.EX2 R185, R5 ;  /* 0x0000000500b97308 */ /* 0x0005e20000000800 */
[----:B------:R-:W-:Y:S02]  /*c850*/  FMNMX.FTZ R72, R228, R4, !PT ;  /* 0x00000004e4487209 */ /* 0x000fe40007810000 */
[----:B------:R-:W-:Y:S02]  /*c860*/  ISETP.LT.OR P6, PT, R20, R207, P6 ;  /* 0x000000cf1400720c */ /* 0x000fe400037c1670 */
[----:B------:R-:W-:-:S02]  /*c870*/  FMNMX.FTZ R72, R242, R72, !PT ;  /* 0x00000048f2487209 */ /* 0x000fc40007810000 */
[----:B------:R-:W-:Y:S02]  /*c880*/  ISETP.GE.AND P0, PT, R21, R211, PT ;  /* 0x000000d31500720c */ /* 0x000fe40003f06270 */
[----:B-1----:R-:W-:Y:S01]  /*c890*/  FMNMX.FTZ R3, R27, R2, !PT ;  /* 0x000000021b037209 */ /* 0x002fe20007810000 */
[----:B------:R-:W-:Y:S01]  /*c8a0*/  FFMA.FTZ R2, R10, UR9, -R0 ;  /* 0x000000090a027c23 */ /* 0x000fe20008010800 */
[----:B------:R-:W-:Y:S02]  /*c8b0*/  FMNMX.FTZ R72, R241, R72, !PT ;  /* 0x00000048f1487209 */ /* 0x000fe40007810000 */
[----:B------:R-:W-:Y:S01]  /*c8c0*/  FMNMX.FTZ R3, R41, R3, !PT ;  /* 0x0000000329037209 */ /* 0x000fe20007810000 */
[----:B------:R1:W-:Y:S01]  /*c8d0*/  MUFU.EX2 R186, R2 ;  /* 0x0000000200ba7308 */ /* 0x0003e20000000800 */
[----:B------:R-:W-:Y:S02]  /*c8e0*/  FSEL R222, R45, -INF , !P1 ;  /* 0xff8000002dde7808 */ /* 0x000fe40004800000 */
[----:B------:R-:W-:Y:S01]  /*c8f0*/  FMNMX.FTZ R3, R43, R3, !PT ;  /* 0x000000032b037209 */ /* 0x000fe20007810000 */
[----:B--2---:R-:W2:Y:S01]  /*c900*/  SHFL.BFLY PT, R5, R72, 0x2, 0x1f ;  /* 0x0c401f0048057f89 */ /* 0x004ea200000e0000 */
[----:B------:R-:W-:-:S02]  /*c910*/  ISETP.LT.OR P0, PT, R21, R207, P0 ;  /* 0x000000cf1500720c */ /* 0x000fc40000701670 */
[----:B------:R-:W-:Y:S02]  /*c920*/  FSEL R226, R26, -INF , !P6 ;  /* 0xff8000001ae27808 */ /* 0x000fe40007000000 */
[----:B------:R-:W-:Y:S02]  /*c930*/  FSEL R225, R13, -INF , !P0 ;  /* 0xff8000000de17808 */ /* 0x000fe40004000000 */
[----:B-1----:R-:W-:-:S04]  /*c940*/  FMNMX.FTZ R2, R232, R34, !PT ;  /* 0x00000022e8027209 */ /* 0x002fc80007810000 */
[----:B------:R-:W-:Y:S02]  /*c950*/  FMNMX.FTZ R4, R35, R2, !PT ;  /* 0x0000000223047209 */ /* 0x000fe40007810000 */
[----:B------:R-:W-:Y:S02]  /*c960*/  FMNMX.FTZ R2, R42, R3, !PT ;  /* 0x000000032a027209 */ /* 0x000fe40007810000 */
[----:B------:R-:W-:Y:S02]  /*c970*/  FMNMX.FTZ R3, R33, R4, !PT ;  /* 0x0000000421037209 */ /* 0x000fe40007810000 */
[----:B------:R-:W-:Y:S01]  /*c980*/  FMNMX.FTZ R4, R143, R2, !PT ;  /* 0x000000028f047209 */ /* 0x000fe20007810000 */
[----:B------:R-:W-:Y:S01]  /*c990*/  FFMA.FTZ R2, R15, UR9, -R0 ;  /* 0x000000090f027c23 */ /* 0x000fe20008010800 */
[----:B------:R-:W-:Y:S02]  /*c9a0*/  FMNMX.FTZ R3, R32, R3, !PT ;  /* 0x0000000320037209 */ /* 0x000fe40007810000 */
[----:B------:R-:W-:Y:S01]  /*c9b0*/  FMNMX.FTZ R4, R142, R4, !PT ;  /* 0x000000048e047209 */ /* 0x000fe20007810000 */
[----:B------:R1:W3:Y:S01]  /*c9c0*/  MUFU.EX2 R184, R2 ;  /* 0x0000000200b87308 */ /* 0x0002e20000000800 */
[----:B--2---:R-:W-:-:S05]  /*c9d0*/  FMNMX.FTZ R72, R72, R5, !PT ;  /* 0x0000000548487209 */ /* 0x004fca0007810000 */
[----:B------:R-:W2:Y:S01]  /*c9e0*/  SHFL.BFLY PT, R5, R72, 0x1, 0x1f ;  /* 0x0c201f0048057f89 */ /* 0x000ea200000e0000 */
[----:B-1----:R-:W-:Y:S02]  /*c9f0*/  FMNMX.FTZ R2, R74, R3, !PT ;  /* 0x000000034a027209 */ /* 0x002fe40007810000 */
[----:B------:R-:W-:Y:S01]  /*ca00*/  FMNMX.FTZ R3, R190, R4, !PT ;  /* 0x00000004be037209 */ /* 0x000fe20007810000 */
[----:B------:R-:W-:Y:S01]  /*ca10*/  FFMA.FTZ R4, R16, UR9, -R0 ;  /* 0x0000000910047c23 */ /* 0x000fe20008010800 */
[----:B------:R-:W-:Y:S02]  /*ca20*/  FMNMX.FTZ R2, R68, R2, !PT ;  /* 0x0000000244027209 */ /* 0x000fe40007810000 */
[----:B------:R-:W-:Y:S01]  /*ca30*/  FMNMX.FTZ R3, R191, R3, !PT ;  /* 0x00000003bf037209 */ /* 0x000fe20007810000 */
[----:B------:R1:W-:Y:S01]  /*ca40*/  MUFU.EX2 R183, R4 ;  /* 0x0000000400b77308 */ /* 0x0003e20000000800 */
[----:B------:R-:W-:Y:S02]  /*ca50*/  FMNMX.FTZ R2, R69, R2, !PT ;  /* 0x0000000245027209 */ /* 0x000fe40007810000 */
[----:B------:R-:W-:-:S02]  /*ca60*/  FMNMX.FTZ R3, R236, R3, !PT ;  /* 0x00000003ec037209 */ /* 0x000fc40007810000 */
[----:B------:R-:W-:Y:S02]  /*ca70*/  FMNMX.FTZ R2, R151, R2, !PT ;  /* 0x0000000297027209 */ /* 0x000fe40007810000 */
[----:B------:R-:W-:Y:S02]  /*ca80*/  FMNMX.FTZ R3, R237, R3, !PT ;  /* 0x00000003ed037209 */ /* 0x000fe40007810000 */
[----:B--2---:R-:W-:Y:S02]  /*ca90*/  FMNMX.FTZ R72, R72, R5, !PT ;  /* 0x0000000548487209 */ /* 0x004fe40007810000 */
[----:B---3--:R-:W-:Y:S02]  /*caa0*/  F2FP.BF16.F32.PACK_AB R10, R184, R185 ;  /* 0x000000b9b80a723e */ /* 0x008fe400000010ff */
[C---:B------:R-:W-:Y:S01]  /*cab0*/  FSETP.NEU.FTZ.AND P2, PT, R72.reuse, -INF , PT ;  /* 0xff8000004800780b */ /* 0x040fe20003f5d000 */
[----:B------:R-:W-:Y:S01]  /*cac0*/  FMUL.FTZ R12, R72, UR9 ;  /* 0x00000009480c7c20 */ /* 0x000fe20008410000 */
[----:B-1----:R-:W-:-:S04]  /*cad0*/  FFMA.FTZ R4, R17, UR9, -R0 ;  /* 0x0000000911047c23 */ /* 0x002fc80008010800 */
[----:B------:R-:W-:Y:S01]  /*cae0*/  FSEL R12, R12, RZ, P2 ;  /* 0x000000ff0c0c7208 */ /* 0x000fe20001000000 */
[----:B------:R1:W-:Y:S02]  /*caf0*/  MUFU.EX2 R182, R4 ;  /* 0x0000000400b67308 */ /* 0x0003e40000000800 */
[----:B-1----:R-:W-:Y:S02]  /*cb00*/  FMNMX.FTZ R4, R220, R2, !PT ;  /* 0x00000002dc047209 */ /* 0x002fe40007810000 */
[----:B------:R-:W-:Y:S01]  /*cb10*/  FMNMX.FTZ R2, R223, R3, !PT ;  /* 0x00000003df027209 */ /* 0x000fe20007810000 */
[----:B------:R-:W-:Y:S01]  /*cb20*/  FFMA.FTZ R3, R18, UR9, -R0 ;  /* 0x0000000912037c23 */ /* 0x000fe20008010800 */
[----:B------:R-:W-:Y:S02]  /*cb30*/  FMNMX.FTZ R4, R215, R4, !PT ;  /* 0x00000004d7047209 */ /* 0x000fe40007810000 */
[----:B------:R-:W-:Y:S01]  /*cb40*/  FMNMX.FTZ R2, R224, R2, !PT ;  /* 0x00000002e0027209 */ /* 0x000fe20007810000 */
[----:B------:R1:W-:Y:S01]  /*cb50*/  MUFU.EX2 R181, R3 ;  /* 0x0000000300b57308 */ /* 0x0003e20000000800 */
[----:B------:R-:W-:-:S03]  /*cb60*/  FMNMX.FTZ R70, R188, R4, !PT ;  /* 0x00000004bc467209 */ /* 0x000fc60007810000 */
[----:B------:R-:W2:Y:S01]  /*cb70*/  SHFL.BFLY PT, R4, R2, 0x2, 0x1f ;  /* 0x0c401f0002047f89 */ /* 0x000ea200000e0000 */
[----:B------:R-:W-:-:S04]  /*cb80*/  FMNMX.FTZ R70, R189, R70, !PT ;  /* 0x00000046bd467209 */ /* 0x000fc80007810000 */
[----:B------:R-:W-:-:S04]  /*cb90*/  FMNMX.FTZ R70, R221, R70, !PT ;  /* 0x00000046dd467209 */ /* 0x000fc80007810000 */
[----:B------:R-:W-:Y:S01]  /*cba0*/  FMNMX.FTZ R70, R222, R70, !PT ;  /* 0x00000046de467209 */ /* 0x000fe20007810000 */
[----:B-1----:R-:W-:-:S03]  /*cbb0*/  FFMA.FTZ R3, R19, UR9, -R0 ;  /* 0x0000000913037c23 */ /* 0x002fc60008010800 */
[----:B------:R-:W-:Y:S01]  /*cbc0*/  FMNMX.FTZ R70, R226, R70, !PT ;  /* 0x00000046e2467209 */ /* 0x000fe20007810000 */
[----:B------:R-:W-:Y:S01]  /*cbd0*/  LDSM.16.MT88.4 R16, [R193+0x6000] ;  /* 0x00600000c110783b */ /* 0x000fe20000004200 */
[----:B------:R1:W-:Y:S02]  /*cbe0*/  MUFU.EX2 R180, R3 ;  /* 0x0000000300b47308 */ /* 0x0003e40000000800 */
[----:B------:R-:W-:Y:S02]  /*cbf0*/  FMNMX.FTZ R70, R225, R70, !PT ;  /* 0x00000046e1467209 */ /* 0x000fe40007810000 */
[----:B--2---:R-:W-:-:S03]  /*cc00*/  FMNMX.FTZ R2, R2, R4, !PT ;  /* 0x0000000402027209 */ /* 0x004fc60007810000 */
[----:B------:R-:W2:Y:S04]  /*cc10*/  SHFL.BFLY PT, R4, R70, 0x2, 0x1f ;  /* 0x0c401f0046047f89 */ /* 0x000ea800000e0000 */
[----:B------:R-:W3:Y:S01]  /*cc20*/  SHFL.BFLY PT, R71, R2, 0x1, 0x1f ;  /* 0x0c201f0002477f89 */ /* 0x000ee200000e0000 */
[----:B-1----:R-:W-:-:S04]  /*cc30*/  FFMA.FTZ R3, R36, UR9, -R0 ;  /* 0x0000000924037c23 */ /* 0x002fc80008010800 */
[----:B------:R1:W-:Y:S01]  /*cc40*/  MUFU.EX2 R178, R3 ;  /* 0x0000000300b27308 */ /* 0x0003e20000000800 */
[----:B--2---:R-:W-:Y:S02]  /*cc50*/  FMNMX.FTZ R70, R70, R4, !PT ;  /* 0x0000000446467209 */ /* 0x004fe40007810000 */
[----:B---3--:R-:W-:Y:S01]  /*cc60*/  FMNMX.FTZ R71, R2, R71, !PT ;  /* 0x0000004702477209 */ /* 0x008fe20007810000 */
[----:B-1----:R-:W-:Y:S02]  /*cc70*/  FFMA.FTZ R3, R37, UR9, -R0 ;  /* 0x0000000925037c23 */ /* 0x002fe40008010800 */
[----:B------:R-:W1:Y:S01]  /*cc80*/  SHFL.BFLY PT, R4, R70, 0x1, 0x1f ;  /* 0x0c201f0046047f89 */ /* 0x000e6200000e0000 */
[----:B------:R-:W-:Y:S01]  /*cc90*/  FFMA.FTZ R2, R25, UR9, -R12 ;  /* 0x0000000919027c23 */ /* 0x000fe2000801080c */
[C---:B------:R-:W-:Y:S01]  /*cca0*/  FSETP.NEU.FTZ.AND P1, PT, R71.reuse, -INF , PT ;  /* 0xff8000004700780b */ /* 0x040fe20003f3d000 */
[----:B------:R2:W-:Y:S03]  /*ccb0*/  MUFU.EX2 R176, R3 ;  /* 0x0000000300b07308 */ /* 0x0005e60000000800 */
[----:B------:R-:W-:-:S05]  /*ccc0*/  FSEL R5, R71, RZ, P1 ;  /* 0x000000ff47057208 */ /* 0x000fca0000800000 */
[----:B------:R3:W-:Y:S01]  /*ccd0*/  MUFU.EX2 R171, R2 ;  /* 0x0000000200ab7308 */ /* 0x0007e20000000800 */
[----:B------:R-:W-:-:S04]  /*cce0*/  FADD.FTZ R6, R233, -R5 ;  /* 0x80000005e9067221 */ /* 0x000fc80000010000 */
[----:B------:R-:W-:Y:S01]  /*ccf0*/  FMUL.FTZ R6, R6, UR9 ;  /* 0x0000000906067c20 */ /* 0x000fe20008410000 */
[----:B--2---:R-:W-:-:S03]  /*cd00*/  FFMA.FTZ R3, R8, UR9, -R0 ;  /* 0x0000000908037c23 */ /* 0x004fc60008010800 */
[----:B------:R-:W2:Y:S01]  /*cd10*/  MUFU.EX2 R40, R6 ;  /* 0x0000000600287308 */ /* 0x000ea20000000800 */
[----:B-1----:R-:W-:Y:S01]  /*cd20*/  FMNMX.FTZ R70, R70, R4, !PT ;  /* 0x0000000446467209 */ /* 0x002fe20007810000 */
[----:B---3--:R-:W-:-:S06]  /*cd30*/  FFMA.FTZ R2, R23, UR9, -R12 ;  /* 0x0000000917027c23 */ /* 0x008fcc000801080c */
[----:B------:R1:W-:Y:S01]  /*cd40*/  MUFU.EX2 R175, R3 ;  /* 0x0000000300af7308 */ /* 0x0003e20000000800 */
[----:B------:R-:W-:-:S04]  /*cd50*/  FSETP.NEU.FTZ.AND P0, PT, R70, -INF , PT ;  /* 0xff8000004600780b */ /* 0x000fc80003f1d000 */
[----:B------:R-:W-:-:S03]  /*cd60*/  FSEL R5, R70, RZ, P0 ;  /* 0x000000ff46057208 */ /* 0x000fc60000000000 */
[----:B------:R-:W3:Y:S01]  /*cd70*/  MUFU.EX2 R173, R2 ;  /* 0x0000000200ad7308 */ /* 0x000ee20000000800 */
[-C--:B--2---:R-:W-:Y:S01]  /*cd80*/  FMUL.FTZ R76, R76, R40.reuse ;  /* 0x000000284c4c7220 */ /* 0x084fe20000410000 */
        /* <DEDUP_REMOVED lines=11> */
[----:B------:R1:W-:Y:S01]  /*ce40*/  MUFU.EX2 R174, R3 ;  /* 0x0000000300ae7308 */ /* 0x0003e20000000800 */
[-C--:B------:R-:W-:Y:S01]  /*ce50*/  FMUL.FTZ R121, R121, R40.reuse ;  /* 0x0000002879797220 */ /* 0x080fe20000410000 */
[-C--:B------:R-:W-:Y:S01]  /*ce60*/  FMUL.FTZ R128, R128, R40.reuse ;  /* 0x0000002880807220 */ /* 0x080fe20000410000 */
[-C--:B------:R-:W-:Y:S01]  /*ce70*/  FMUL.FTZ R129, R129, R40.reuse ;  /* 0x0000002881817220 */ /* 0x080fe20000410000 */
[-C--:B------:R-:W-:Y:S01]  /*ce80*/  FMUL.FTZ R136, R136, R40.reuse ;  /* 0x0000002888887220 */ /* 0x080fe20000410000 */
[----:B------:R-:W-:Y:S01]  /*ce90*/  FMUL.FTZ R137, R137, R40 ;  /* 0x0000002889897220 */ /* 0x000fe20000410000 */
[----:B-1----:R-:W-:Y:S01]  /*cea0*/  FFMA.FTZ R3, R11, UR9, -R0 ;  /* 0x000000090b037c23 */ /* 0x002fe20008010800 */
[----:B---3--:R-:W-:-:S03]  /*ceb0*/  F2FP.BF16.F32.PACK_AB R11, R173, R171 ;  /* 0x000000abad0b723e */ /* 0x008fc600000010ff */
[----:B------:R1:W-:Y:S02]  /*cec0*/  MUFU.EX2 R177, R3 ;  /* 0x0000000300b17308 */ /* 0x0003e40000000800 */
[----:B-1----:R-:W-:Y:S02]  /*ced0*/  FFMA.FTZ R3, R39, UR9, -R0 ;  /* 0x0000000927037c23 */ /* 0x002fe40008010800 */
[----:B------:R-:W-:Y:S04]  /*cee0*/  LDSM.16.MT88.4 R36, [R195+0x6000] ;  /* 0x00600000c324783b */ /* 0x000fe80000004200 */
[----:B------:R1:W-:Y:S02]  /*cef0*/  MUFU.EX2 R179, R3 ;  /* 0x0000000300b37308 */ /* 0x0003e40000000800 */
[----:B-1----:R-:W-:-:S02]  /*cf00*/  FFMA.FTZ R3, R22, UR9, -R12 ;  /* 0x0000000916037c23 */ /* 0x002fc4000801080c */
[----:B------:R-:W1:Y:S04]  /*cf10*/  LDSM.16.MT88.4 R20, [R196+0x6000] ;  /* 0x00600000c414783b */ /* 0x000e680000004200 */
[----:B------:R2:W-:Y:S02]  /*cf20*/  MUFU.EX2 R172, R3 ;  /* 0x0000000300ac7308 */ /* 0x0005e40000000800 */
[----:B--2---:R-:W-:-:S06]  /*cf30*/  FFMA.FTZ R3, R24, UR9, -R12 ;  /* 0x0000000918037c23 */ /* 0x004fcc000801080c */
[----:B------:R2:W3:Y:S02]  /*cf40*/  MUFU.EX2 R170, R3 ;  /* 0x0000000300aa7308 */ /* 0x0004e40000000800 */
[----:B--2---:R-:W-:Y:S01]  /*cf50*/  FMUL.FTZ R3, R71, UR9 ;  /* 0x0000000947037c20 */ /* 0x004fe20008410000 */
[----:B---3--:R-:W-:-:S04]  /*cf60*/  F2FP.BF16.F32.PACK_AB R9, R170, R172 ;  /* 0x000000acaa09723e */ /* 0x008fc800000010ff */
[----:B------:R-:W-:-:S05]  /*cf70*/  FSEL R3, R3, RZ, P1 ;  /* 0x000000ff03037208 */ /* 0x000fca0000800000 */
[--C-:B------:R-:W-:Y:S01]  /*cf80*/  FFMA.FTZ R2, R31, UR9, -R3.reuse ;  /* 0x000000091f027c23 */ /* 0x100fe20008010803 */
[----:B------:R-:W-:-:S03]  /*cf90*/  FFMA.FTZ R4, R28, UR9, -R3 ;  /* 0x000000091c047c23 */ /* 0x000fc60008010803 */
[----:B------:R2:W-:Y:S08]  /*cfa0*/  MUFU.EX2 R165, R2 ;  /* 0x0000000200a57308 */ /* 0x0005f00000000800 */
[----:B------:R3:W-:Y:S01]  /*cfb0*/  MUFU.EX2 R168, R4 ;  /* 0x0000000400a87308 */ /* 0x0007e20000000800 */
[----:B--2---:R-:W-:-:S07]  /*cfc0*/  FFMA.FTZ R2, R30, UR9, -R3 ;  /* 0x000000091e027c23 */ /* 0x004fce0008010803 */
[----:B------:R2:W-:Y:S01]  /*cfd0*/  MUFU.EX2 R167, R2 ;  /* 0x0000000200a77308 */ /* 0x0005e20000000800 */
[--C-:B---3--:R-:W-:Y:S02]  /*cfe0*/  FFMA.FTZ R4, R27, UR9, -R3.reuse ;  /* 0x000000091b047c23 */ /* 0x108fe40008010803 */
[----:B------:R-:W-:Y:S05]  /*cff0*/  LDSM.16.MT88.4 R24, [R193+0x6800] ;  /* 0x00680000c118783b */ /* 0x000fea0000004200 */
[----:B------:R-:W-:Y:S01]  /*d000*/  MUFU.EX2 R169, R4 ;  /* 0x0000000400a97308 */ /* 0x000fe20000000800 */
[----:B--2---:R-:W-:Y:S02]  /*d010*/  FFMA.FTZ R2, R29, UR9, -R3 ;  /* 0x000000091d027c23 */ /* 0x004fe40008010803 */
[----:B------:R-:W2:Y:S05]  /*d020*/  LDSM.16.MT88.4 R28, [R194+0x6000] ;  /* 0x00600000c21c783b */ /* 0x000eaa0000004200 */
[----:B------:R3:W4:Y:S02]  /*d030*/  MUFU.EX2 R166, R2 ;  /* 0x0000000200a67308 */ /* 0x0007240000000800 */
[----:B---3--:R-:W-:Y:S01]  /*d040*/  FMUL.FTZ R2, R70, UR9 ;  /* 0x0000000946027c20 */ /* 0x008fe20008410000 */
[----:B----4-:R-:W-:-:S04]  /*d050*/  F2FP.BF16.F32.PACK_AB R6, R168, R166 ;  /* 0x000000a6a806723e */ /* 0x010fc800000010ff */
[----:B------:R-:W-:-:S05]  /*d060*/  FSEL R2, R2, RZ, P0 ;  /* 0x000000ff02027208 */ /* 0x000fca0000000000 */
[----:B------:R-:W-:-:S04]  /*d070*/  FFMA.FTZ R4, R34, UR9, -R2 ;  /* 0x0000000922047c23 */ /* 0x000fc80008010802 */
[----:B------:R3:W-:Y:S02]  /*d080*/  MUFU.EX2 R160, R4 ;  /* 0x0000000400a07308 */ /* 0x0007e40000000800 */
[----:B---3--:R-:W-:-:S06]  /*d090*/  FFMA.FTZ R4, R35, UR9, -R2 ;  /* 0x0000000923047c23 */ /* 0x008fcc0008010802 */
[----:B------:R3:W-:Y:S02]  /*d0a0*/  MUFU.EX2 R161, R4 ;  /* 0x0000000400a17308 */ /* 0x0007e40000000800 */
[----:B---3--:R-:W-:-:S06]  /*d0b0*/  FFMA.FTZ R4, R33, UR9, -R2 ;  /* 0x0000000921047c23 */ /* 0x008fcc0008010802 */
[----:B------:R3:W-:Y:S02]  /*d0c0*/  MUFU.EX2 R164, R4 ;  /* 0x0000000400a47308 */ /* 0x0007e40000000800 */
[----:B---3--:R-:W-:Y:S02]  /*d0d0*/  FFMA.FTZ R4, R32, UR9, -R2 ;  /* 0x0000000920047c23 */ /* 0x008fe40008010802 */
[----:B------:R-:W-:Y:S04]  /*d0e0*/  LDSM.16.MT88.4 R32, [R194+0x6800] ;  /* 0x00680000c220783b */ /* 0x000fe80000004200 */
[----:B------:R3:W4:Y:S02]  /*d0f0*/  MUFU.EX2 R163, R4 ;  /* 0x0000000400a37308 */ /* 0x0007240000000800 */
[----:B---3--:R-:W-:Y:S01]  /*d100*/  FADD.FTZ R4, R232, -R5 ;  /* 0x80000005e8047221 */ /* 0x008fe20000010000 */
[----:B------:R-:W-:-:S02]  /*d110*/  FSEL R5, R73, RZ, P5 ;  /* 0x000000ff49057208 */ /* 0x000fc40002800000 */
[----:B----4-:R-:W-:Y:S01]  /*d120*/  F2FP.BF16.F32.PACK_AB R7, R163, R164 ;  /* 0x000000a4a307723e */ /* 0x010fe200000010ff */
[----:B------:R-:W-:Y:S02]  /*d130*/  FMUL.FTZ R4, R4, UR9 ;  /* 0x0000000904047c20 */ /* 0x000fe40008410000 */
[----:B------:R-:W-:Y:S02]  /*d140*/  FADD.FTZ R5, R235, -R5 ;  /* 0x80000005eb057221 */ /* 0x000fe40000010000 */
[----:B------:R3:W4:Y:S02]  /*d150*/  MUFU.EX2 R15, R4 ;  /* 0x00000004000f7308 */ /* 0x0007240000000800 */
[----:B------:R-:W-:-:S06]  /*d160*/  FMUL.FTZ R5, R5, UR9 ;  /* 0x0000000905057c20 */ /* 0x000fcc0008410000 */
[----:B------:R5:W1:Y:S01]  /*d170*/  MUFU.EX2 R13, R5 ;  /* 0x00000005000d7308 */ /* 0x000a620000000800 */
[----:B---3--:R-:W-:Y:S01]  /*d180*/  FFMA.FTZ R4, R41, UR9, -R3 ;  /* 0x0000000929047c23 */ /* 0x008fe20008010803 */
[-C--:B----4-:R-:W-:Y:S01]  /*d190*/  FMUL.FTZ R78, R78, R15.reuse ;  /* 0x0000000f4e4e7220 */ /* 0x090fe20000410000 */
[-C--:B------:R-:W-:Y:S01]  /*d1a0*/  FMUL.FTZ R79, R79, R15.reuse ;  /* 0x0000000f4f4f7220 */ /* 0x080fe20000410000 */
[----:B------:R-:W-:-:S04]  /*d1b0*/  FMUL.FTZ R90, R90, R15 ;  /* 0x0000000f5a5a7220 */ /* 0x000fc80000410000 */
[----:B------:R3:W-:Y:S01]  /*d1c0*/  MUFU.EX2 R162, R4 ;  /* 0x0000000400a27308 */ /* 0x0007e20000000800 */
[-C--:B------:R-:W-:Y:S01]  /*d1d0*/  FMUL.FTZ R91, R91, R15.reuse ;  /* 0x0000000f5b5b7220 */ /* 0x080fe20000410000 */
[-C--:B------:R-:W-:Y:S01]  /*d1e0*/  FMUL.FTZ R98, R98, R15.reuse ;  /* 0x0000000f62627220 */ /* 0x080fe20000410000 */
[-C--:B------:R-:W-:Y:S01]  /*d1f0*/  FMUL.FTZ R99, R99, R15.reuse ;  /* 0x0000000f63637220 */ /* 0x080fe20000410000 */
[----:B-----5:R-:W-:Y:S01]  /*d200*/  F2FP.BF16.F32.PACK_AB R5, R161, R160 ;  /* 0x000000a0a105723e */ /* 0x020fe200000010ff */
        /* <DEDUP_REMOVED lines=10> */
[-C--:B-1----:R-:W-:Y:S01]  /*d2b0*/  FMUL.FTZ R80, R80, R13.reuse ;  /* 0x0000000d50507220 */ /* 0x082fe20000410000 */
[-C--:B------:R-:W-:Y:S01]  /*d2c0*/  FMUL.FTZ R81, R81, R13.reuse ;  /* 0x0000000d51517220 */ /* 0x080fe20000410000 */
[----:B---3--:R-:W-:Y:S01]  /*d2d0*/  FSEL R4, R72, RZ, P2 ;  /* 0x000000ff48047208 */ /* 0x008fe20001000000 */
[-C--:B------:R-:W-:Y:S01]  /*d2e0*/  FMUL.FTZ R84, R84, R13.reuse ;  /* 0x0000000d54547220 */ /* 0x080fe20000410000 */
[-C--:B------:R-:W-:Y:S01]  /*d2f0*/  FMUL.FTZ R85, R85, R13.reuse ;  /* 0x0000000d55557220 */ /* 0x080fe20000410000 */
[-C--:B------:R-:W-:Y:S01]  /*d300*/  FMUL.FTZ R92, R92, R13.reuse ;  /* 0x0000000d5c5c7220 */ /* 0x080fe20000410000 */
[----:B------:R-:W-:Y:S01]  /*d310*/  FMUL.FTZ R93, R93, R13 ;  /* 0x0000000d5d5d7220 */ /* 0x000fe20000410000 */
        /* <DEDUP_REMOVED lines=9> */
[----:B------:R1:W3:Y:S01]  /*d3b0*/  MUFU.EX2 R14, R8 ;  /* 0x00000008000e7308 */ /* 0x0002e20000000800 */
        /* <DEDUP_REMOVED lines=9> */
[-C--:B---3--:R-:W-:Y:S01]  /*d450*/  FMUL.FTZ R82, R82, R14.reuse ;  /* 0x0000000e52527220 */ /* 0x088fe20000410000 */
[-C--:B------:R-:W-:Y:S01]  /*d460*/  FMUL.FTZ R83, R83, R14.reuse ;  /* 0x0000000e53537220 */ /* 0x080fe20000410000 */
[-C--:B------:R-:W-:Y:S01]  /*d470*/  FMUL.FTZ R86, R86, R14.reuse ;  /* 0x0000000e56567220 */ /* 0x080fe20000410000 */
[-C--:B------:R-:W-:Y:S01]  /*d480*/  FMUL.FTZ R87, R87, R14.reuse ;  /* 0x0000000e57577220 */ /* 0x080fe20000410000 */
[C---:B--2---:R-:W-:Y:S01]  /*d490*/  HMMA.16816.F32.BF16 R76, R4.reuse, R28, R112 ;  /* 0x0000001c044c723c */ /* 0x044fe20000041870 */
        /* <DEDUP_REMOVED lines=33> */
[----:B------:R-:W1:Y:S02]  /*d6b0*/  LDSM.16.MT88.4 R28, [R193+0x7000] ;  /* 0x00700000c11c783b */ /* 0x000e640000004200 */
[----:B------:R3:W-:Y:S02]  /*d6c0*/  MUFU.EX2 R155, R4 ;  /* 0x00000004009b7308 */ /* 0x0007e40000000800 */
[----:B------:R-:W-:-:S02]  /*d6d0*/  F2FP.BF16.F32.PACK_AB R8, R182, R183 ;  /* 0x000000b7b608723e */ /* 0x000fc400000010ff */
[----:B------:R-:W-:Y:S01]  /*d6e0*/  F2FP.BF16.F32.PACK_AB R10, R180, R181 ;  /* 0x000000b5b40a723e */ /* 0x000fe200000010ff */
[----:B---3--:R-:W-:-:S04]  /*d6f0*/  FFMA.FTZ R4, R68, UR9, -R2 ;  /* 0x0000000944047c23 */ /* 0x008fc80008010802 */
[----:B------:R3:W4:Y:S02]  /*d700*/  MUFU.EX2 R154, R4 ;  /* 0x00000004009a7308 */ /* 0x0007240000000800 */
[----:B---3--:R-:W-:Y:S01]  /*d710*/  FFMA.FTZ R4, R151, UR9, -R2 ;  /* 0x0000000997047c23 */ /* 0x008fe20008010802 */
[----:B----4-:R-:W-:-:S05]  /*d720*/  F2FP.BF16.F32.PACK_AB R5, R154, R155 ;  /* 0x0000009b9a05723e */ /* 0x010fca00000010ff */
[----:B------:R3:W4:Y:S02]  /*d730*/  MUFU.EX2 R152, R4 ;  /* 0x0000000400987308 */ /* 0x0007240000000800 */
[--C-:B---3--:R-:W-:Y:S01]  /*d740*/  FFMA.FTZ R4, R149, UR9, -R0.reuse ;  /* 0x0000000995047c23 */ /* 0x108fe20008010800 */
[----:B------:R-:W-:Y:S01]  /*d750*/  FFMA.FTZ R0, R150, UR9, -R0 ;  /* 0x0000000996007c23 */ /* 0x000fe20008010800 */
[----:B----4-:R-:W-:-:S04]  /*d760*/  F2FP.BF16.F32.PACK_AB R7, R152, R153 ;  /* 0x000000999807723e */ /* 0x010fc800000010ff */
[----:B------:R3:W-:Y:S08]  /*d770*/  MUFU.EX2 R158, R4 ;  /* 0x00000004009e7308 */ /* 0x0007f00000000800 */
[----:B------:R4:W-:Y:S01]  /*d780*/  MUFU.EX2 R156, R0 ;  /* 0x00000000009c7308 */ /* 0x0009e20000000800 */
[----:B---3--:R-:W-:-:S07]  /*d790*/  F2FP.BF16.F32.PACK_AB R4, R162, R169 ;  /* 0x000000a9a204723e */ /* 0x008fce00000010ff */
[----:B------:R-:W-:Y:S01]  /*d7a0*/  HMMA.16816.F32.BF16 R56, R4, R24, R56 ;  /* 0x000000180438723c */ /* 0x000fe20000041838 */
[----:B----4-:R-:W-:-:S04]  /*d7b0*/  FFMA.FTZ R0, R148, UR9, -R12 ;  /* 0x0000000994007c23 */ /* 0x010fc8000801080c */
[----:B------:R3:W-:Y:S01]  /*d7c0*/  MUFU.EX2 R151, R0 ;  /* 0x0000000000977308 */ /* 0x0007e20000000800 */
[C---:B------:R-:W-:Y:S06]  /*d7d0*/  HMMA.16816.F32.BF16 R52, R4.reuse, R26, R52 ;  /* 0x0000001a0434723c */ /* 0x040fec0000041834 */
[C---:B--2---:R-:W-:Y:S06]  /*d7e0*/  HMMA.16816.F32.BF16 R48, R4.reuse, R20, R48 ;  /* 0x000000140430723c */ /* 0x044fec0000041830 */
[----:B------:R-:W-:Y:S01]  /*d7f0*/  HMMA.16816.F32.BF16 R80, R4, R22, R104 ;  /* 0x000000160450723c */ /* 0x000fe20000041868 */
[----:B---3--:R-:W-:-:S05]  /*d800*/  FFMA.FTZ R0, R141, UR9, -R12 ;  /* 0x000000098d007c23 */ /* 0x008fca000801080c */
[C---:B------:R-:W-:Y:S01]  /*d810*/  HMMA.16816.F32.BF16 R84, R4.reuse, R16, R128 ;  /* 0x000000100454723c */ /* 0x040fe20000041880 */
[----:B------:R2:W3:Y:S05]  /*d820*/  MUFU.EX2 R150, R0 ;  /* 0x0000000000967308 */ /* 0x0004ea0000000800 */
[C---:B------:R-:W-:Y:S06]  /*d830*/  HMMA.16816.F32.BF16 R60, R4.reuse, R18, R60 ;  /* 0x00000012043c723c */ /* 0x040fec000004183c */
[C---:B------:R-:W-:Y:S06]  /*d840*/  HMMA.16816.F32.BF16 R76, R4.reuse, R32, R76 ;  /* 0x00000020044c723c */ /* 0x040fec000004184c */
[----:B------:R-:W-:Y:S01]  /*d850*/  HMMA.16816.F32.BF16 R64, R4, R34, R64 ;  /* 0x000000220440723c */ /* 0x000fe20000041840 */
        /* <DEDUP_REMOVED lines=8> */
[C---:B------:R-:W-:Y:S06]  /*d8e0*/  HMMA.16816.F32.BF16 R36, R8.reuse, R26, R88 ;  /* 0x0000001a0824723c */ /* 0x040fec0000041858 */
[C---:B------:R-:W-:Y:S01]  /*d8f0*/  HMMA.16816.F32.BF16 R44, R8.reuse, R24, R44 ;  /* 0x00000018082c723c */ /* 0x040fe2000004182c */
[----:B------:R-:W3:Y:S05]  /*d900*/  LDSM.16.MT88.4 R24, [R196+0x7000] ;  /* 0x00700000c418783b */ /* 0x000eea0000004200 */
[----:B------:R-:W-:Y:S01]  /*d910*/  HMMA.16816.F32.BF16 R92, R8, R20, R92 ;  /* 0x00000014085c723c */ /* 0x000fe2000004185c */
[----:B--2---:R-:W-:-:S04]  /*d920*/  FFMA.FTZ R0, R142, UR9, -R3 ;  /* 0x000000098e007c23 */ /* 0x004fc80008010803 */
[----:B------:R2:W4:Y:S01]  /*d930*/  MUFU.EX2 R146, R0 ;  /* 0x0000000000927308 */ /* 0x0005220000000800 */
[C---:B------:R-:W-:Y:S01]  /*d940*/  HMMA.16816.F32.BF16 R88, R8.reuse, R22, R100 ;  /* 0x000000160858723c */ /* 0x040fe20000041864 */
[----:B------:R-:W5:Y:S04]  /*d950*/  LDSM.16.MT88.4 R20, [R194+0x7000] ;  /* 0x00700000c214783b */ /* 0x000f680000004200 */
[----:B------:R-:W-:Y:S01]  /*d960*/  LDSM.16.MT88.4 R100, [R196+0x7800] ;  /* 0x00780000c464783b */ /* 0x000fe20000004200 */
[C---:B------:R-:W-:Y:S06]  /*d970*/  HMMA.16816.F32.BF16 R124, R8.reuse, R16, R124 ;  /* 0x00000010087c723c */ /* 0x040fec000004187c */
[----:B------:R-:W-:Y:S01]  /*d980*/  HMMA.16816.F32.BF16 R132, R8, R18, R132 ;  /* 0x000000120884723c */ /* 0x000fe20000041884 */
[----:B------:R-:W5:Y:S01]  /*d990*/  LDSM.16.MT88.4 R16, [R195+0x7000] ;  /* 0x00700000c310783b */ /* 0x000f620000004200 */
[----:B--2---:R-:W-:Y:S01]  /*d9a0*/  FFMA.FTZ R0, R190, UR9, -R3 ;  /* 0x00000009be007c23 */ /* 0x004fe20008010803 */
[----:B----4-:R-:W-:-:S03]  /*d9b0*/  F2FP.BF16.F32.PACK_AB R4, R146, R147 ;  /* 0x000000939204723e */ /* 0x010fc600000010ff */
[C---:B------:R-:W-:Y:S01]  /*d9c0*/  HMMA.16816.F32.BF16 R104, R8.reuse, R34, R116 ;  /* 0x000000220868723c */ /* 0x040fe20000041874 */
[----:B------:R-:W-:Y:S01]  /*d9d0*/  LDSM.16.MT88.4 R116, [R194+0x7800] ;  /* 0x00780000c274783b */ /* 0x000fe20000004200 */
[----:B------:R2:W-:Y:S04]  /*d9e0*/  MUFU.EX2 R145, R0 ;  /* 0x0000000000917308 */ /* 0x0005e80000000800 */
[----:B------:R-:W-:Y:S07]  /*d9f0*/  HMMA.16816.F32.BF16 R108, R8, R32, R108 ;  /* 0x00000020086c723c */ /* 0x000fee000004186c */
[----:B------:R-:W-:-:S02]  /*da00*/  F2FP.BF16.F32.PACK_AB R8, R176, R178 ;  /* 0x000000b2b008723e */ /* 0x000fc400000010ff */
[----:B------:R-:W-:Y:S01]  /*da10*/  F2FP.BF16.F32.PACK_AB R10, R174, R175 ;  /* 0x000000afae0a723e */ /* 0x000fe200000010ff */
[----:B--2---:R-:W-:-:S04]  /*da20*/  FFMA.FTZ R0, R191, UR9, -R3 ;  /* 0x00000009bf007c23 */ /* 0x004fc80008010803 */
[----:B------:R2:W4:Y:S02]  /*da30*/  MUFU.EX2 R144, R0 ;  /* 0x0000000000907308 */ /* 0x0005240000000800 */
[----:B--2---:R-:W-:Y:S01]  /*da40*/  FFMA.FTZ R0, R220, UR9, -R2 ;  /* 0x00000009dc007c23 */ /* 0x004fe20008010802 */
[----:B----4-:R-:W-:-:S05]  /*da50*/  F2FP.BF16.F32.PACK_AB R6, R144, R145 ;  /* 0x000000919006723e */ /* 0x010fca00000010ff */
[----:B------:R2:W-:Y:S02]  /*da60*/  MUFU.EX2 R143, R0 ;  /* 0x00000000008f7308 */ /* 0x0005e40000000800 */
[----:B--2---:R-:W-:-:S06]  /*da70*/  FFMA.FTZ R0, R215, UR9, -R2 ;  /* 0x00000009d7007c23 */ /* 0x004fcc0008010802 */
        /* <DEDUP_REMOVED lines=9> */
[C---:B-1----:R-:W-:Y:S06]  /*db10*/  HMMA.16816.F32.BF16 R56, R4.reuse, R28, R56 ;  /* 0x0000001c0438723c */ /* 0x042fec0000041838 */
[C---:B------:R-:W-:Y:S06]  /*db20*/  HMMA.16816.F32.BF16 R52, R4.reuse, R30, R52 ;  /* 0x0000001e0434723c */ /* 0x040fec0000041834 */
[----:B---3--:R-:W-:Y:S01]  /*db30*/  HMMA.16816.F32.BF16 R96, R4, R24, R48 ;  /* 0x000000180460723c */ /* 0x008fe20000041830 */
[----:B--2---:R-:W-:-:S04]  /*db40*/  FFMA.FTZ R0, R229, UR9, -R12 ;  /* 0x00000009e5007c23 */ /* 0x004fc8000801080c */
[----:B------:R1:W2:Y:S01]  /*db50*/  MUFU.EX2 R43, R0 ;  /* 0x00000000002b7308 */ /* 0x0002a20000000800 */
[C---:B------:R-:W-:Y:S06]  /*db60*/  HMMA.16816.F32.BF16 R80, R4.reuse, R26, R80 ;  /* 0x0000001a0450723c */ /* 0x040fec0000041850 */
[C---:B-----5:R-:W-:Y:S06]  /*db70*/  HMMA.16816.F32.BF16 R112, R4.reuse, R20, R76 ;  /* 0x000000140470723c */ /* 0x060fec000004184c */
[----:B------:R-:W-:Y:S01]  /*db80*/  HMMA.16816.F32.BF16 R64, R4, R22, R64 ;  /* 0x000000160440723c */ /* 0x000fe20000041840 */
[----:B-1----:R-:W-:Y:S01]  /*db90*/  FFMA.FTZ R0, R231, UR9, -R12 ;  /* 0x00000009e7007c23 */ /* 0x002fe2000801080c */
[----:B--2---:R-:W-:-:S04]  /*dba0*/  F2FP.BF16.F32.PACK_AB R9, R43, R75 ;  /* 0x0000004b2b09723e */ /* 0x004fc800000010ff */
[C---:B------:R-:W-:Y:S01]  /*dbb0*/  HMMA.16816.F32.BF16 R128, R4.reuse, R16, R84 ;  /* 0x000000100480723c */ /* 0x040fe20000041854 */
[----:B------:R-:W-:Y:S01]  /*dbc0*/  LDSM.16.MT88.4 R84, [R193+0x7800] ;  /* 0x00780000c154783b */ /* 0x000fe20000004200 */
[----:B------:R1:W-:Y:S04]  /*dbd0*/  MUFU.EX2 R74, R0 ;  /* 0x00000000004a7308 */ /* 0x0003e80000000800 */
        /* <DEDUP_REMOVED lines=20> */
[----:B------:R-:W-:Y:S01]  /*dd20*/  FFMA.FTZ R8, R250, R15, R160 ;  /* 0x0000000ffa087223 */ /* 0x000fe200000100a0 */
[----:B------:R-:W-:-:S02]  /*dd30*/  F2FP.BF16.F32.PACK_AB R132, R179, R177 ;  /* 0x000000b1b384723e */ /* 0x000fc400000010ff */
[----:B---3--:R-:W-:Y:S01]  /*dd40*/  F2FP.BF16.F32.PACK_AB R133, R42, R68 ;  /* 0x000000442a85723e */ /* 0x008fe200000010ff */
[----:B------:R-:W-:Y:S01]  /*dd50*/  FADD.FTZ R8, R161, R8 ;  /* 0x00000008a1087221 */ /* 0x000fe20000010000 */
[----:B-1----:R-:W-:Y:S01]  /*dd60*/  FFMA.FTZ R0, R237, UR9, -R3 ;  /* 0x00000009ed007c23 */ /* 0x002fe20008010803 */
[----:B------:R-:W-:-:S03]  /*dd70*/  F2FP.BF16.F32.PACK_AB R134, R156, R158 ;  /* 0x0000009e9c86723e */ /* 0x000fc600000010ff */
        /* <DEDUP_REMOVED lines=9> */
[----:B-1----:R-:W-:-:S06]  /*de10*/  FFMA.FTZ R0, R222, UR9, -R2 ;  /* 0x00000009de007c23 */ /* 0x002fcc0008010802 */
        /* <DEDUP_REMOVED lines=29> */
[----:B------:R-:W-:Y:S02]  /*dff0*/  HMMA.16816.F32.BF16 R124, R132, R4, R124 ;  /* 0x00000004847c723c */ /* 0x000fe4000004187c */
[----:B------:R-:W-:-:S04]  /*e000*/  FADD.FTZ R3, R183, R9 ;  /* 0x00000009b7037221 */ /* 0x000fc80000010000 */
        /* <DEDUP_REMOVED lines=52> */
[----:B------:R-:W-:-:S02]  /*e350*/  FADD.FTZ R251, R156, R4 ;  /* 0x000000049cfb7221 */ /* 0x000fc40000010000 */
[----:B------:R1:W-:Y:S01]  /*e360*/  STL [R1+0x4], R0 ;  /* 0x0000040001007387 */ /* 0x0003e20000100800 */
[----:B------:R-:W-:Y:S01]  /*e370*/  FADD.FTZ R252, R12, R3 ;  /* 0x000000030cfc7221 */ /* 0x000fe20000010000 */
[C---:B------:R-:W-:Y:S02]  /*e380*/  HMMA.16816.F32.BF16 R100, R132.reuse, R102, R24 ;  /* 0x000000668464723c */ /* 0x040fe40000041818 */
[----:B------:R1:W-:Y:S04]  /*e390*/  STL [R1], R2 ;  /* 0x0000000201007387 */ /* 0x0003e80000100800 */
[----:B------:R-:W-:Y:S06]  /*e3a0*/  HMMA.16816.F32.BF16 R116, R132, R118, R48 ;  /* 0x000000768474723c */ /* 0x000fec0000041830 */
[-C--:B------:R-:W-:Y:S06]  /*e3b0*/  HMMA.16816.F32.BF16 R136, R136, R6.reuse, R60 ;  /* 0x000000068888723c */ /* 0x080fec000004183c */
[----:B------:R-:W-:-:S15]  /*e3c0*/  HMMA.16816.F32.BF16 R132, R132, R6, R16 ;  /* 0x000000068484723c */ /* 0x000fde0000041810 */
[----:B------:R-:W-:-:S09]  /*e3d0*/  NOP ;  /* 0x0000000000007918 */ /* 0x000fd20000000000 */
.L_x_2041:
[----:B-1----:R-:W2:Y:S02]  /*e3e0*/  LDL R0, [R1+0x14] ;  /* 0x0000140001007983 */ /* 0x002ea40000100800 */
[----:B--2---:R-:W-:-:S13]  /*e3f0*/  ISETP.GT.AND P0, PT, R217, R0, PT ;  /* 0x00000000d900720c */ /* 0x004fda0003f04270 */
[----:B------:R-:W-:Y:S05]  /*e400*/  @!P0 BRA `(.L_x_2044) ;  /* 0x0000003c00808947 */ /* 0x000fea0003800000 */
[----:B------:R-:W2:Y:S01]  /*e410*/  LDL.LU.64 R4, [R1+0x8] ;  /* 0x0000080001047983 */ /* 0x000ea20000300a00 */
[C---:B------:R-:W-:Y:S01]  /*e420*/  SHF.L.U64.HI R250, R238.reuse, 0x5, R239 ;  /* 0x00000005eefa7819 */ /* 0x040fe200000102ef */
[----:B------:R-:W-:Y:S01]  /*e430*/  IMAD.SHL.U32 R249, R238, 0x20, RZ ;  /* 0x00000020eef97824 */ /* 0x000fe200078e00ff */
[C---:B------:R-:W-:Y:S01]  /*e440*/  SHF.L.U64.HI R248, R218.reuse, 0x5, R219 ;  /* 0x00000005daf87819 */ /* 0x040fe200000102db */
[----:B------:R-:W-:Y:S01]  /*e450*/  IMAD.MOV.U32 R68, RZ, RZ, R72 ;  /* 0x000000ffff447224 */ /* 0x000fe200078e0048 */
[----:B------:R-:W-:Y:S01]  /*e460*/  SHF.L.U32 R247, R218, 0x5, RZ ;  /* 0x00000005daf77819 */ /* 0x000fe200000006ff */
[----:B------:R-:W-:Y:S01]  /*e470*/  IMAD.MOV.U32 R75, RZ, RZ, R70 ;  /* 0x000000ffff4b7224 */ /* 0x000fe200078e0046 */
[----:B------:R-:W-:Y:S01]  /*e480*/  MOV R3, R73 ;  /* 0x0000004900037202 */ /* 0x000fe20000000f00 */
[----:B------:R-:W-:Y:S01]  /*e490*/  ULDC UR5, c[0x0][0x39c] ;  /* 0x0000e70000057ab9 */ /* 0x000fe20000000800 */
[----:B------:R-:W-:Y:S01]  /*e4a0*/  MOV R74, R71 ;  /* 0x00000047004a7202 */ /* 0x000fe20000000f00 */
[----:B------:R-:W-:Y:S01]  /*e4b0*/  ULDC UR4, c[0x0][0x2ec] ;  /* 0x0000bb0000047ab9 */ /* 0x000fe20000000800 */
[----:B------:R-:W-:Y:S01]  /*e4c0*/  ULDC.64 UR6, c[0x0][0x218] ;  /* 0x0000860000067ab9 */ /* 0x000fe20000000a00 */
[----:B------:R-:W-:Y:S01]  /*e4d0*/  ULDC.64 UR10, c[0x0][0x220] ;  /* 0x00008800000a7ab9 */ /* 0x000fe20000000a00 */
[----:B------:R-:W-:Y:S01]  /*e4e0*/  ULDC.64 UR8, c[0x0][0x248] ;  /* 0x0000920000087ab9 */ /* 0x000fe20000000a00 */
[----:B--2---:R-:W-:-:S05]  /*e4f0*/  IMAD.MOV.U32 R5, RZ, RZ, R245 ;  /* 0x000000ffff057224 */ /* 0x004fca00078e00f5 */
[----:B------:R1:W-:Y:S01]  /*e500*/  STL.64 [R1+0x8], R4 ;  /* 0x0000080401007387 */ /* 0x0003e20000100a00 */
[----:B------:R-:W-:Y:S05]  /*e510*/  BRA `(.L_x_2045) ;  /* 0x00000000006c7947 */ /* 0x000fea0003800000 */
.L_x_2047:
[----:B------:R-:W2:Y:S01]  /*e520*/  LDL.64 R220, [R1+0x30] ;  /* 0x0000300001dc7983 */ /* 0x000ea20000100a00 */
[----:B------:R-:W-:Y:S03]  /*e530*/  VIADD R2, R217, 0xfffffffe ;  /* 0xfffffffed9027836 */ /* 0x000fe60000000000 */
[----:B------:R-:W4:Y:S01]  /*e540*/  LDL.64 R10, [R1+0x20] ;  /* 0x00002000010a7983 */ /* 0x000f220000100a00 */
[----:B------:R-:W-:Y:S01]  /*e550*/  IMAD.WIDE.U32 R4, R2, UR8, RZ ;  /* 0x0000000802047c25 */ /* 0x000fe2000f8e00ff */
[----:B------:R-:W-:Y:S05]  /*e560*/  SHF.R.S32.HI R6, RZ, 0x1f, R2 ;  /* 0x0000001fff067819 */ /* 0x000fea0000011402 */
[----:B------:R-:W-:Y:S04]  /*e570*/  IMAD R6, R6, UR8, RZ ;  /* 0x0000000806067c24 */ /* 0x000fe8000f8e02ff */
[----:B------:R-:W-:Y:S04]  /*e580*/  IMAD R6, R2, UR9, R6 ;  /* 0x0000000902067c24 */ /* 0x000fe8000f8e0206 */
[----:B------:R-:W-:Y:S01]  /*e590*/  IMAD.IADD R6, R5, 0x1, R6 ;  /* 0x0000000105067824 */ /* 0x000fe200078e0206 */
[----:B--2---:R-:W-:Y:S04]  /*e5a0*/  LEA R2, P0, R4, R220, 0x6 ;  /* 0x000000dc04027211 */ /* 0x004fe800078030ff */
[----:B------:R-:W-:Y:S02]  /*e5b0*/  LEA R8, P1, R2, UR6, 0x1 ;  /* 0x0000000602087c11 */ /* 0x000fe4000f8208ff */
[----:B----4-:R-:W-:Y:S02]  /*e5c0*/  LEA.HI.X R4, R4, R11, R6, 0x6, P0 ;  /* 0x0000000b04047211 */ /* 0x010fe400000f3406 */
[-C--:B------:R-:W-:Y:S02]  /*e5d0*/  IADD3 R6, P0, R8, R247.reuse, RZ ;  /* 0x000000f708067210 */ /* 0x080fe40007f1e0ff */
[----:B------:R-:W-:Y:S02]  /*e5e0*/  LEA.HI.X R9, R2, UR7, R4, 0x1, P1 ;  /* 0x0000000702097c11 */ /* 0x000fe400088f0c04 */
[-C--:B------:R-:W-:Y:S03]  /*e5f0*/  IADD3 R4, P1, R6, R247.reuse, RZ ;  /* 0x000000f706047210 */ /* 0x080fe60007f3e0ff */
[----:B------:R-:W-:Y:S01]  /*e600*/  @!PT LDS RZ, [RZ] ;  /* 0x00000000fffff984 */ /* 0x000fe20000000800 */
[----:B------:R-:W-:Y:S01]  /*e610*/  @!PT LDS RZ, [RZ] ;  /* 0x00000000fffff984 */ /* 0x000fe20000000800 */
[----:B------:R-:W-:Y:S01]  /*e620*/  @!PT LDS RZ, [RZ] ;  /* 0x00000000fffff984 */ /* 0x000fe20000000800 */
[----:B------:R2:W-:Y:S01]  /*e630*/  LDGSTS.E.BYPASS.LTC128B.128 [R216+0x4000], desc[UR12][R8.64] ;  /* 0x0400000008d87fae */ /* 0x0005e2000b901d4c */
[--C-:B------:R-:W-:Y:S01]  /*e640*/  IMAD.X R7, R9, 0x1, R248.reuse, P0 ;  /* 0x0000000109077824 */ /* 0x100fe200000e06f8 */
[----:B------:R-:W-:Y:S03]  /*e650*/  IADD3 R10, P0, R4, R247, RZ ;  /* 0x000000f7040a7210 */ /* 0x000fe60007f1e0ff */
[--C-:B------:R-:W-:Y:S01]  /*e660*/  IMAD.X R5, R7, 0x1, R248.reuse, P1 ;  /* 0x0000000107057824 */ /* 0x100fe200008e06f8 */
[----:B------:R2:W-:Y:S03]  /*e670*/  LDGSTS.E.BYPASS.LTC128B.128 [R216+0x4800], desc[UR12][R6.64] ;  /* 0x0480000006d87fae */ /* 0x0005e6000b901d4c */
[----:B------:R-:W-:Y:S01]  /*e680*/  IMAD.X R11, R5, 0x1, R248, P0 ;  /* 0x00000001050b7824 */ /* 0x000fe200000e06f8 */
[----:B------:R2:W-:Y:S04]  /*e690*/  LDGSTS.E.BYPASS.LTC128B.128 [R216+0x5000], desc[UR12][R4.64] ;  /* 0x0500000004d87fae */ /* 0x0005e8000b901d4c */
[----:B------:R2:W-:Y:S04]  /*e6a0*/  LDGSTS.E.BYPASS.LTC128B.128 [R216+0x5800], desc[UR12][R10.64] ;  /* 0x058000000ad87fae */ /* 0x0005e8000b901d4c */
[----:B------:R-:W0:Y:S01]  /*e6b0*/  LDGDEPBAR ;  /* 0x00000000000079af */ /* 0x000e220000000000 */
[----:B------:R-:W-:Y:S05]  /*e6c0*/  BRA `(.L_x_2046) ;  /* 0x0000000800d47947 */ /* 0x000fea0003800000 */
.L_x_2045:
[----:B--2---:R-:W2:Y:S01]  /*e6d0*/  LDL R0, [R1+0x3c] ;  /* 0x00003c0001007983 */ /* 0x004ea20000100800 */
[----:B------:R-:W-:Y:S04]  /*e6e0*/  DEPBAR.LE SB0, 0x0 ;  /* 0x000080000000791a */ /* 0x000fe80000000000 */
[----:B-1----:R-:W3:Y:S01]  /*e6f0*/  LDL.64 R4, [R1+0x8] ;  /* 0x0000080001047983 */ /* 0x002ee20000100a00 */
[----:B------:R-:W-:Y:S04]  /*e700*/  IADD3 R215, R217, -0x1, RZ ;  /* 0xffffffffd9d77810 */ /* 0x000fe80007ffe0ff */
[----:B------:R-:W-:Y:S01]  /*e710*/  SHF.R.S32.HI R2, RZ, 0x1f, R215 ;  /* 0x0000001fff027819 */ /* 0x000fe200000114d7 */
[----:B------:R-:W3:Y:S01]  /*e720*/  LDL R6, [R1+0x10] ;  /* 0x0000100001067983 */ /* 0x000ee20000100800 */
[----:B------:R-:W-:Y:S01]  /*e730*/  BAR.SYNC.DEFER_BLOCKING 0x0 ;  /* 0x0000000000007b1d */ /* 0x000fe20000010000 */
[-C--:B---3--:R-:W-:Y:S05]  /*e740*/  IMAD.WIDE.U32 R4, R215, R6.reuse, R4 ;  /* 0x00000006d7047225 */ /* 0x088fea00078e0004 */
[----:B------:R-:W3:Y:S01]  /*e750*/  LDL R218, [R1+0x14] ;  /* 0x0000140001da7983 */ /* 0x000ee20000100800 */
[----:B--2---:R-:W-:Y:S01]  /*e760*/  IMAD R0, R0, R215, RZ ;  /* 0x000000d700007224 */ /* 0x004fe200078e02ff */
[----:B------:R-:W-:Y:S01]  /*e770*/  LEA R8, P1, R4, UR10, 0x1 ;  /* 0x0000000a04087c11 */ /* 0x000fe2000f8208ff */
[----:B------:R-:W1:Y:S02]  /*e780*/  S2R R69, SR_TID.X ;  /* 0x0000000000457919 */ /* 0x000e640000002100 */
[----:B------:R-:W-:Y:S01]  /*e790*/  IMAD R0, R2, R6, R0 ;  /* 0x0000000602007224 */ /* 0x000fe200078e0200 */
[-C--:B------:R-:W-:Y:S04]  /*e7a0*/  IADD3 R6, P0, R8, R249.reuse, RZ ;  /* 0x000000f908067210 */ /* 0x080fe80007f1e0ff */
[----:B------:R-:W-:Y:S04]  /*e7b0*/  IADD3 R0, R5, R0, RZ ;  /* 0x0000000005007210 */ /* 0x000fe80007ffe0ff */
[----:B------:R-:W-:Y:S02]  /*e7c0*/  LEA.HI.X R9, R4, UR11, R0, 0x1, P1 ;  /* 0x0000000b04097c11 */ /* 0x000fe400088f0c00 */
[-C--:B------:R-:W-:Y:S02]  /*e7d0*/  IADD3 R4, P1, R6, R249.reuse, RZ ;  /* 0x000000f906047210 */ /* 0x080fe40007f3e0ff */
[-C--:B------:R-:W-:Y:S01]  /*e7e0*/  IADD3.X R7, R9, R250.reuse, RZ, P0, !PT ;  /* 0x000000fa09077210 */ /* 0x080fe200007fe4ff */
[----:B------:R-:W-:Y:S01]  /*e7f0*/  @!PT LDS RZ, [RZ] ;  /* 0x00000000fffff984 */ /* 0x000fe20000000800 */
[----:B------:R-:W-:Y:S01]  /*e800*/  @!PT LDS RZ, [RZ] ;  /* 0x00000000fffff984 */ /* 0x000fe20000000800 */
[----:B------:R-:W-:Y:S01]  /*e810*/  @!PT LDS RZ, [RZ] ;  /* 0x00000000fffff984 */ /* 0x000fe20000000800 */
[----:B------:R-:W-:Y:S01]  /*e820*/  LDGSTS.E.BYPASS.LTC128B.128 [R216+0x6000], desc[UR12][R8.64] ;  /* 0x0600000008d87fae */ /* 0x000fe2000b901d4c */
[----:B------:R-:W-:Y:S02]  /*e830*/  IADD3 R10, P0, R4, R249, RZ ;  /* 0x000000f9040a7210 */ /* 0x000fe40007f1e0ff */
[-C--:B------:R-:W-:Y:S04]  /*e840*/  IADD3.X R5, R7, R250.reuse, RZ, P1, !PT ;  /* 0x000000fa07057210 */ /* 0x080fe80000ffe4ff */
[----:B------:R-:W-:Y:S01]  /*e850*/  IADD3.X R11, R5, R250, RZ, P0, !PT ;  /* 0x000000fa050b7210 */ /* 0x000fe200007fe4ff */
[----:B------:R-:W-:Y:S08]  /*e860*/  LDGSTS.E.BYPASS.LTC128B.128 [R216+0x6800], desc[UR12][R6.64] ;  /* 0x0680000006d87fae */ /* 0x000ff0000b901d4c */
[----:B------:R2:W-:Y:S01]  /*e870*/  LDGSTS.E.BYPASS.LTC128B.128 [R216+0x7000], desc[UR12][R4.64] ;  /* 0x0700000004d87fae */ /* 0x0005e2000b901d4c */
[----:B-1----:R-:W-:Y:S04]  /*e880*/  SHF.L.U32 R69, R69, 0x1, RZ ;  /* 0x0000000145457819 */ /* 0x002fe800000006ff */
[----:B------:R-:W-:Y:S03]  /*e890*/  LOP3.LUT R69, R69, 0x6, RZ, 0xc0, !PT ;  /* 0x0000000645457812 */ /* 0x000fe600078ec0ff */
[----:B------:R1:W-:Y:S01]  /*e8a0*/  LDGSTS.E.BYPASS.LTC128B.128 [R216+0x7800], desc[UR12][R10.64] ;  /* 0x078000000ad87fae */ /* 0x0003e2000b901d4c */
[C---:B------:R-:W-:Y:S04]  /*e8b0*/  LEA R0, R215.reuse, R69, 0x6 ;  /* 0x00000045d7007211 */ /* 0x040fe800078e30ff */
[C---:B------:R-:W-:Y:S02]  /*e8c0*/  IADD3 R2, R0.reuse, 0x1, RZ ;  /* 0x0000000100027810 */ /* 0x040fe40007ffe0ff */
[-C--:B------:R-:W-:Y:S01]  /*e8d0*/  ISETP.GE.AND P2, PT, R0, R210.reuse, PT ;  /* 0x000000d20000720c */ /* 0x080fe20003f46270 */
[----:B------:R-:W-:Y:S01]  /*e8e0*/  LDSM.16.M88.4 R64, [R199] ;  /* 0x00000000c740783b */ /* 0x000fe20000000200 */
[C---:B------:R-:W-:Y:S02]  /*e8f0*/  ISETP.GE.AND P6, PT, R2.reuse, R210, PT ;  /* 0x000000d20200720c */ /* 0x040fe40003fc6270 */
[C---:B------:R-:W-:Y:S02]  /*e900*/  ISETP.GE.AND P5, PT, R2.reuse, R209, PT ;  /* 0x000000d10200720c */ /* 0x040fe40003fa6270 */
[C---:B------:R-:W-:Y:S02]  /*e910*/  ISETP.GE.AND P4, PT, R2.reuse, R208, PT ;  /* 0x000000d00200720c */ /* 0x040fe40003f86270 */
[C---:B------:R-:W-:Y:S01]  /*e920*/  ISETP.GE.AND P3, PT, R2.reuse, R207, PT ;  /* 0x000000cf0200720c */ /* 0x040fe20003f66270 */
[----:B------:R-:W2:Y:S01]  /*e930*/  LDSM.16.M88.4 R16, [R192+0x4000] ;  /* 0x00400000c010783b */ /* 0x000ea20000000200 */
[C---:B------:R-:W-:Y:S02]  /*e940*/  ISETP.GE.OR P6, PT, R2.reuse, R214, !P6 ;  /* 0x000000d60200720c */ /* 0x040fe400077c6670 */
[C---:B------:R-:W-:Y:S02]  /*e950*/  ISETP.GE.OR P5, PT, R2.reuse, R213, !P5 ;  /* 0x000000d50200720c */ /* 0x040fe40006fa6670 */
[C---:B------:R-:W-:Y:S02]  /*e960*/  ISETP.GE.OR P4, PT, R2.reuse, R212, !P4 ;  /* 0x000000d40200720c */ /* 0x040fe40006786670 */
[----:B------:R-:W-:Y:S01]  /*e970*/  ISETP.GE.OR P3, PT, R2, R211, !P3 ;  /* 0x000000d30200720c */ /* 0x000fe20005f66670 */
[----:B------:R-:W1:Y:S08]  /*e980*/  LDSM.16.M88.4 R60, [R199+0x2000] ;  /* 0x00200000c73c783b */ /* 0x000e700000000200 */
[----:B------:R-:W4:Y:S08]  /*e990*/  LDSM.16.M88.4 R32, [R192+0x4800] ;  /* 0x00480000c020783b */ /* 0x000f300000000200 */
[----:B------:R-:W0:Y:S08]  /*e9a0*/  LDGDEPBAR ;  /* 0x00000000000079af */ /* 0x000e300000000000 */
[----:B------:R-:W5:Y:S08]  /*e9b0*/  LDSM.16.M88.4 R48, [R192+0x5000] ;  /* 0x00500000c030783b */ /* 0x000f700000000200 */
[----:B------:R-:W5:Y:S01]  /*e9c0*/  LDSM.16.M88.4 R140, [R192+0x5800] ;  /* 0x00580000c08c783b */ /* 0x000f620000000200 */
[-C--:B--2---:R-:W-:Y:S07]  /*e9d0*/  HMMA.16816.F32.BF16 R4, R64, R16.reuse, RZ ;  /* 0x000000104004723c */ /* 0x084fee00000418ff */
[----:B------:R-:W-:Y:S01]  /*e9e0*/  LDSM.16.M88.4 R144, [R202] ;  /* 0x00000000ca90783b */ /* 0x000fe20000000200 */
[C---:B-1----:R-:W-:Y:S07]  /*e9f0*/  HMMA.16816.F32.BF16 R8, R60.reuse, R16, RZ ;  /* 0x000000103c08723c */ /* 0x042fee00000418ff */
[----:B------:R-:W1:Y:S01]  /*ea00*/  LDSM.16.M88.4 R148, [R198+0x4000] ;  /* 0x00400000c694783b */ /* 0x000e620000000200 */
[-C--:B------:R-:W-:Y:S06]  /*ea10*/  HMMA.16816.F32.BF16 R12, R60, R18.reuse, RZ ;  /* 0x000000123c0c723c */ /* 0x080fec00000418ff */
[C---:B------:R-:W-:Y:S01]  /*ea20*/  HMMA.16816.F32.BF16 R16, R64.reuse, R18, RZ ;  /* 0x000000124010723c */ /* 0x040fe200000418ff */
[----:B------:R-:W2:Y:S05]  /*ea30*/  LDSM.16.M88.4 R152, [R202+0x2000] ;  /* 0x00200000ca98783b */ /* 0x000eaa0000000200 */
[-C--:B----4-:R-:W-:Y:S03]  /*ea40*/  HMMA.16816.F32.BF16 R20, R64, R32.reuse, RZ ;  /* 0x000000204014723c */ /* 0x090fe600000418ff */
[----:B------:R-:W4:Y:S03]  /*ea50*/  LDSM.16.M88.4 R156, [R198+0x4800] ;  /* 0x00480000c69c783b */ /* 0x000f260000000200 */
[C---:B------:R-:W-:Y:S05]  /*ea60*/  HMMA.16816.F32.BF16 R24, R60.reuse, R32, RZ ;  /* 0x000000203c18723c */ /* 0x040fea00000418ff */
[----:B------:R-:W4:Y:S01]  /*ea70*/  LDSM.16.M88.4 R160, [R198+0x5000] ;  /* 0x00500000c6a0783b */ /* 0x000f220000000200 */
[-C--:B------:R-:W-:Y:S06]  /*ea80*/  HMMA.16816.F32.BF16 R28, R60, R34.reuse, RZ ;  /* 0x000000223c1c723c */ /* 0x080fec00000418ff */
[C---:B------:R-:W-:Y:S01]  /*ea90*/  HMMA.16816.F32.BF16 R32, R64.reuse, R34, RZ ;  /* 0x000000224020723c */ /* 0x040fe200000418ff */
[----:B------:R-:W4:Y:S05]  /*eaa0*/  LDSM.16.M88.4 R164, [R198+0x5800] ;  /* 0x00580000c6a4783b */ /* 0x000f2a0000000200 */
[-C--:B-----5:R-:W-:Y:S03]  /*eab0*/  HMMA.16816.F32.BF16 R36, R64, R48.reuse, RZ ;  /* 0x000000304024723c */ /* 0x0a0fe600000418ff */
[----:B------:R-:W-:Y:S03]  /*eac0*/  LDSM.16.M88.4 R168, [R200] ;  /* 0x00000000c8a8783b */ /* 0x000fe60000000200 */
[C---:B------:R-:W-:Y:S05]  /*ead0*/  HMMA.16816.F32.BF16 R40, R60.reuse, R48, RZ ;  /* 0x000000303c28723c */ /* 0x040fea00000418ff */
[----:B------:R-:W5:Y:S01]  /*eae0*/  LDSM.16.M88.4 R172, [R203] ;  /* 0x00000000cbac783b */ /* 0x000f620000000200 */
[-C--:B------:R-:W-:Y:S06]  /*eaf0*/  HMMA.16816.F32.BF16 R44, R60, R50.reuse, RZ ;  /* 0x000000323c2c723c */ /* 0x080fec00000418ff */
[C---:B------:R-:W-:Y:S01]  /*eb00*/  HMMA.16816.F32.BF16 R48, R64.reuse, R50, RZ ;  /* 0x000000324030723c */ /* 0x040fe200000418ff */
[----:B------:R-:W-:Y:S05]  /*eb10*/  LDSM.16.M88.4 R176, [R206] ;  /* 0x00000000ceb0783b */ /* 0x000fea0000000200 */
[-C--:B------:R-:W-:Y:S03]  /*eb20*/  HMMA.16816.F32.BF16 R52, R64, R140.reuse, RZ ;  /* 0x0000008c4034723c */ /* 0x080fe600000418ff */
[----:B------:R-:W-:Y:S03]  /*eb30*/  LDSM.16.M88.4 R180, [R204] ;  /* 0x00000000ccb4783b */ /* 0x000fe60000000200 */
[C---:B------:R-:W-:Y:S05]  /*eb40*/  HMMA.16816.F32.BF16 R56, R60.reuse, R140, RZ ;  /* 0x0000008c3c38723c */ /* 0x040fea00000418ff */
[----:B------:R-:W-:Y:S01]  /*eb50*/  LDSM.16.M88.4 R184, [R201] ;  /* 0x00000000c9b8783b */ /* 0x000fe20000000200 */
[-C--:B------:R-:W-:Y:S06]  /*eb60*/  HMMA.16816.F32.BF16 R60, R60, R142.reuse, RZ ;  /* 0x0000008e3c3c723c */ /* 0x080fec00000418ff */
[----:B------:R-:W-:Y:S01]  /*eb70*/  HMMA.16816.F32.BF16 R64, R64, R142, RZ ;  /* 0x0000008e4040723c */ /* 0x000fe200000418ff */
[----:B------:R-:W3:Y:S05]  /*eb80*/  LDSM.16.M88.4 R140, [R200+0x2000] ;  /* 0x00200000c88c783b */ /* 0x000eea0000000200 */
[-C--:B-1----:R-:W-:Y:S03]  /*eb90*/  HMMA.16816.F32.BF16 R4, R144, R148.reuse, R4 ;  /* 0x000000949004723c */ /* 0x082fe60000041804 */
[----:B------:R-:W-:Y:S03]  /*eba0*/  LDSM.16.M88.4 R188, [R197] ;  /* 0x00000000c5bc783b */ /* 0x000fe60000000200 */
[C---:B--2---:R-:W-:Y:S06]  /*ebb0*/  HMMA.16816.F32.BF16 R8, R152.reuse, R148, R8 ;  /* 0x000000949808723c */ /* 0x044fec0000041808 */
[-C--:B------:R-:W-:Y:S06]  /*ebc0*/  HMMA.16816.F32.BF16 R12, R152, R150.reuse, R12 ;  /* 0x00000096980c723c */ /* 0x080fec000004180c */
[C---:B------:R-:W-:Y:S01]  /*ebd0*/  HMMA.16816.F32.BF16 R16, R144.reuse, R150, R16 ;  /* 0x000000969010723c */ /* 0x040fe20000041810 */
[----:B------:R-:W1:Y:S05]  /*ebe0*/  LDSM.16.M88.4 R148, [R205] ;  /* 0x00000000cd94783b */ /* 0x000e6a0000000200 */
[-C--:B----4-:R-:W-:Y:S06]  /*ebf0*/  HMMA.16816.F32.BF16 R20, R144, R156.reuse, R20 ;  /* 0x0000009c9014723c */ /* 0x090fec0000041814 */
        /* <DEDUP_REMOVED lines=12> */
[-C--:B-----5:R-:W-:Y:S05]  /*ecc0*/  HMMA.16816.F32.BF16 R4, R168, R172.reuse, R4 ;  /* 0x000000aca804723c */ /* 0x0a0fea0000041804 */
[----:B---3--:R-:W-:Y:S01]  /*ecd0*/  ISETP.GT.AND P0, PT, R215, R218, PT ;  /* 0x000000dad700720c */ /* 0x008fe20003f04270 */
        /* <DEDUP_REMOVED lines=35> */
[----:B------:R-:W3:Y:S01]  /*ef10*/  MUFU.TANH R155, R5 ;  /* 0x00000005009b7308 */ /* 0x000ee20000002400 */
[----:B------:R-:W-:Y:S01]  /*ef20*/  FMUL.FTZ R16, R16, UR5 ;  /* 0x0000000510107c20 */ /* 0x000fe20008410000 */
[----:B------:R-:W-:Y:S08]  /*ef30*/  FMUL.FTZ R17, R17, UR5 ;  /* 0x0000000511117c20 */ /* 0x000ff00008410000 */
[----:B------:R4:W1:Y:S10]  /*ef40*/  MUFU.TANH R153, R7 ;  /* 0x0000000700997308 */ /* 0x0008740000002400 */
[----:B------:R-:W1:Y:S10]  /*ef50*/  MUFU.TANH R150, R8 ;  /* 0x0000000800967308 */ /* 0x000e740000002400 */
[----:B------:R-:W1:Y:S01]  /*ef60*/  MUFU.TANH R152, R9 ;  /* 0x0000000900987308 */ /* 0x000e620000002400 */
[----:B----4-:R-:W4:Y:S09]  /*ef70*/  LDSM.16.M88.4 R4, [R197+0x800] ;  /* 0x00080000c504783b */ /* 0x010f320000000200 */
[----:B------:R-:W1:Y:S10]  /*ef80*/  MUFU.TANH R151, R10 ;  /* 0x0000000a00977308 */ /* 0x000e740000002400 */
[----:B------:R5:W1:Y:S10]  /*ef90*/  MUFU.TANH R149, R11 ;  /* 0x0000000b00957308 */ /* 0x000a740000002400 */
[----:B------:R-:W1:Y:S10]  /*efa0*/  MUFU.TANH R141, R12 ;  /* 0x0000000c008d7308 */ /* 0x000e740000002400 */
[----:B------:R-:W1:Y:S01]  /*efb0*/  MUFU.TANH R148, R13 ;  /* 0x0000000d00947308 */ /* 0x000e620000002400 */
[----:B-----5:R-:W5:Y:S09]  /*efc0*/  LDSM.16.M88.4 R8, [R197+0x1000] ;  /* 0x00100000c508783b */ /* 0x020f720000000200 */
[----:B------:R-:W1:Y:S01]  /*efd0*/  MUFU.TANH R143, R14 ;  /* 0x0000000e008f7308 */ /* 0x000e620000002400 */
[-C--:B----4-:R-:W-:Y:S06]  /*efe0*/  HMMA.16816.F32.BF16 R20, R184, R4.reuse, R20 ;  /* 0x00000004b814723c */ /* 0x090fec0000041814 */
[C---:B------:R-:W-:Y:S03]  /*eff0*/  HMMA.16816.F32.BF16 R24, R144.reuse, R4, R24 ;  /* 0x000000049018723c */ /* 0x040fe60000041818 */
[----:B------:R4:W1:Y:S03]  /*f000*/  MUFU.TANH R142, R15 ;  /* 0x0000000f008e7308 */ /* 0x0008660000002400 */
[-C--:B------:R-:W-:Y:S07]  /*f010*/  HMMA.16816.F32.BF16 R28, R144, R6.reuse, R28 ;  /* 0x00000006901c723c */ /* 0x080fee000004181c */
[----:B------:R2:W1:Y:S01]  /*f020*/  MUFU.TANH R71, R19 ;  /* 0x0000001300477308 */ /* 0x0004620000002400 */
[C---:B------:R-:W-:Y:S09]  /*f030*/  HMMA.16816.F32.BF16 R32, R184.reuse, R6, R32 ;  /* 0x00000006b820723c */ /* 0x040ff20000041820 */
[----:B------:R3:W1:Y:S01]  /*f040*/  MUFU.TANH R73, R18 ;  /* 0x0000001200497308 */ /* 0x0006620000002400 */
[----:B----4-:R-:W4:Y:S01]  /*f050*/  LDSM.16.M88.4 R12, [R197+0x1800] ;  /* 0x00180000c50c783b */ /* 0x010f220000000200 */
[----:B------:R-:W-:Y:S04]  /*f060*/  DEPBAR.LE SB0, 0x0 ;  /* 0x000080000000791a */ /* 0x000fe80000000000 */
[----:B------:R-:W-:Y:S01]  /*f070*/  FMUL.FTZ R20, R20, UR5 ;  /* 0x0000000514147c20 */ /* 0x000fe20008410000 */
[----:B------:R-:W-:Y:S03]  /*f080*/  FMUL.FTZ R24, R24, UR5 ;  /* 0x0000000518187c20 */ /* 0x000fe60008410000 */
[----:B------:R-:W1:Y:S01]  /*f090*/  MUFU.TANH R140, R16 ;  /* 0x00000010008c7308 */ /* 0x000e620000002400 */
[----:B------:R-:W-:Y:S01]  /*f0a0*/  BAR.SYNC.DEFER_BLOCKING 0x0 ;  /* 0x0000000000007b1d */ /* 0x000fe20000010000 */
[-C--:B-----5:R-:W-:Y:S05]  /*f0b0*/  HMMA.16816.F32.BF16 R36, R184, R8.reuse, R36 ;  /* 0x00000008b824723c */ /* 0x0a0fea0000041824 */
[----:B--2---:R-:W-:Y:S03]  /*f0c0*/  FMUL.FTZ R19, R23, UR5 ;  /* 0x0000000517137c20 */ /* 0x004fe60008410000 */
[----:B------:R2:W1:Y:S01]  /*f0d0*/  MUFU.TANH R70, R20 ;  /* 0x0000001400467308 */ /* 0x0004620000002400 */
[C---:B------:R-:W-:Y:S04]  /*f0e0*/  HMMA.16816.F32.BF16 R40, R144.reuse, R8, R40 ;  /* 0x000000089028723c */ /* 0x040fe80000041828 */
[----:B---3--:R-:W-:Y:S01]  /*f0f0*/  FMUL.FTZ R18, R21, UR5 ;  /* 0x0000000515127c20 */ /* 0x008fe20008410000 */
[----:B------:R-:W-:Y:S01]  /*f100*/  FMUL.FTZ R23, R25, UR5 ;  /* 0x0000000519177c20 */ /* 0x000fe20008410000 */
[-C--:B------:R-:W-:Y:S03]  /*f110*/  HMMA.16816.F32.BF16 R44, R144, R10.reuse, R44 ;  /* 0x0000000a902c723c */ /* 0x080fe6000004182c */
[----:B------:R3:W1:Y:S02]  /*f120*/  MUFU.TANH R72, R17 ;  /* 0x0000001100487308 */ /* 0x0006640000002400 */
[----:B------:R-:W-:Y:S01]  /*f130*/  FMUL.FTZ R26, R26, UR5 ;  /* 0x000000051a1a7c20 */ /* 0x000fe20008410000 */
[C---:B------:R-:W-:Y:S07]  /*f140*/  HMMA.16816.F32.BF16 R48, R184.reuse, R10, R48 ;  /* 0x0000000ab830723c */ /* 0x040fee0000041830 */
[----:B------:R-:W1:Y:S01]  /*f150*/  MUFU.TANH R18, R18 ;  /* 0x0000001200127308 */ /* 0x000e620000002400 */
[----:B--2---:R-:W-:Y:S03]  /*f160*/  FMUL.FTZ R20, R22, UR5 ;  /* 0x0000000516147c20 */ /* 0x004fe60008410000 */
[----:B------:R-:W-:Y:S06]  /*f170*/  FMUL.FTZ R27, R27, UR5 ;  /* 0x000000051b1b7c20 */ /* 0x000fec0008410000 */
[----:B------:R-:W2:Y:S01]  /*f180*/  MUFU.TANH R20, R20 ;  /* 0x0000001400147308 */ /* 0x000ea20000002400 */
[-C--:B----4-:R-:W-:Y:S06]  /*f190*/  HMMA.16816.F32.BF16 R52, R184, R12.reuse, R52 ;  /* 0x0000000cb834723c */ /* 0x090fec0000041834 */
[C---:B------:R-:W-:Y:S03]  /*f1a0*/  HMMA.16816.F32.BF16 R56, R144.reuse, R12, R56 ;  /* 0x0000000c9038723c */ /* 0x040fe60000041838 */
[----:B------:R-:W4:Y:S03]  /*f1b0*/  MUFU.TANH R19, R19 ;  /* 0x0000001300137308 */ /* 0x000f260000002400 */
[-C--:B------:R-:W-:Y:S07]  /*f1c0*/  HMMA.16816.F32.BF16 R60, R144, R14.reuse, R60 ;  /* 0x0000000e903c723c */ /* 0x080fee000004183c */
[----:B------:R-:W1:Y:S01]  /*f1d0*/  MUFU.TANH R24, R24 ;  /* 0x0000001800187308 */ /* 0x000e620000002400 */
[----:B------:R-:W-:Y:S09]  /*f1e0*/  HMMA.16816.F32.BF16 R64, R184, R14, R64 ;  /* 0x0000000eb840723c */ /* 0x000ff20000041840 */
[----:B------:R-:W1:Y:S10]  /*f1f0*/  MUFU.TANH R23, R23 ;  /* 0x0000001700177308 */ /* 0x000e740000002400 */
[----:B------:R3:W1:Y:S01]  /*f200*/  MUFU.TANH R69, R26 ;  /* 0x0000001a00457308 */ /* 0x0006620000002400 */
[----:B--2-4-:R-:W-:Y:S05]  /*f210*/  @P0 BRA `(.L_x_2047) ;  /* 0xfffffff000c00947 */ /* 0x014fea000383ffff */
.L_x_2046:
[----:B--2---:R-:W2:Y:S01]  /*f220*/  MUFU.TANH R5, R27 ;  /* 0x0000001b00057308 */ /* 0x004ea20000002400 */
[C---:B------:R-:W-:Y:S01]  /*f230*/  ISETP.GE.AND P1, PT, R0.reuse, R209, PT ;  /* 0x000000d10000720c */ /* 0x040fe20003f26270 */
[C---:B------:R-:W-:Y:S01]  /*f240*/  VIADD R2, R0.reuse, 0x8 ;  /* 0x0000000800027836 */ /* 0x040fe20000000000 */
[----:B------:R-:W-:Y:S01]  /*f250*/  ISETP.GE.AND P0, PT, R0, R208, PT ;  /* 0x000000d00000720c */ /* 0x000fe20003f06270 */
[----:B------:R-:W-:Y:S01]  /*f260*/  FMUL.FTZ R28, R28, UR5 ;  /* 0x000000051c1c7c20 */ /* 0x000fe20008410000 */
[----:B------:R-:W-:Y:S01]  /*f270*/  ISETP.GE.OR P2, PT, R0, R214, !P2 ;  /* 0x000000d60000720c */ /* 0x000fe20005746670 */
[----:B------:R-:W-:Y:S01]  /*f280*/  FMUL.FTZ R30, R30, UR5 ;  /* 0x000000051e1e7c20 */ /* 0x000fe20008410000 */
[C---:B------:R-:W-:Y:S03]  /*f290*/  ISETP.GE.OR P1, PT, R0.reuse, R213, !P1 ;  /* 0x000000d50000720c */ /* 0x040fe60004f26670 */
[----:B------:R-:W4:Y:S01]  /*f2a0*/  MUFU.TANH R145, R28 ;  /* 0x0000001c00917308 */ /* 0x000f220000002400 */
[----:B------:R-:W-:Y:S01]  /*f2b0*/  ISETP.GE.OR P0, PT, R0, R212, !P0 ;  /* 0x000000d40000720c */ /* 0x000fe20004706670 */
[----:B------:R-:W-:Y:S01]  /*f2c0*/  FMUL.FTZ R29, R29, UR5 ;  /* 0x000000051d1d7c20 */ /* 0x000fe20008410000 */
[----:B-1----:R-:W-:Y:S01]  /*f2d0*/  FSEL R11, R156, -INF , !P2 ;  /* 0xff8000009c0b7808 */ /* 0x002fe20005000000 */
[----:B------:R-:W-:Y:S01]  /*f2e0*/  FMUL.FTZ R41, R41, UR5 ;  /* 0x0000000529297c20 */ /* 0x000fe20008410000 */
[----:B------:R-:W-:Y:S01]  /*f2f0*/  FSEL R14, R154, -INF , !P1 ;  /* 0xff8000009a0e7808 */ /* 0x000fe20004800000 */
[----:B------:R-:W-:Y:S01]  /*f300*/  FMUL.FTZ R42, R42, UR5 ;  /* 0x000000052a2a7c20 */ /* 0x000fe20008410000 */
[----:B------:R-:W-:Y:S03]  /*f310*/  FSEL R15, R155, -INF , !P6 ;  /* 0xff8000009b0f7808 */ /* 0x000fe60007000000 */
[----:B------:R1:W-:Y:S01]  /*f320*/  MUFU.TANH R144, R30 ;  /* 0x0000001e00907308 */ /* 0x0003e20000002400 */
[----:B------:R-:W-:Y:S01]  /*f330*/  FSEL R16, R153, -INF , !P5 ;  /* 0xff80000099107808 */ /* 0x000fe20006800000 */
[----:B------:R-:W-:Y:S01]  /*f340*/  FMUL.FTZ R40, R40, UR5 ;  /* 0x0000000528287c20 */ /* 0x000fe20008410000 */
[----:B---3--:R-:W-:Y:S01]  /*f350*/  FSEL R17, R150, -INF , !P0 ;  /* 0xff80000096117808 */ /* 0x008fe20004000000 */
[----:B------:R-:W-:Y:S01]  /*f360*/  FMUL.FTZ R56, R56, UR5 ;  /* 0x0000000538387c20 */ /* 0x000fe20008410000 */
[C---:B------:R-:W-:Y:S01]  /*f370*/  ISETP.GE.AND P1, PT, R2.reuse, R207, PT ;  /* 0x000000cf0200720c */ /* 0x040fe20003f26270 */
[----:B------:R-:W-:Y:S01]  /*f380*/  FMUL.FTZ R57, R57, UR5 ;  /* 0x0000000539397c20 */ /* 0x000fe20008410000 */
[C---:B------:R-:W-:Y:S03]  /*f390*/  ISETP.GE.AND P2, PT, R2.reuse, R208, PT ;  /* 0x000000d00200720c */ /* 0x040fe60003f46270 */
[----:B------:R3:W-:Y:S01]  /*f3a0*/  MUFU.TANH R146, R29 ;  /* 0x0000001d00927308 */ /* 0x0007e20000002400 */
[----:B------:R-:W-:Y:S01]  /*f3b0*/  ISETP.GE.AND P6, PT, R2, R210, PT ;  /* 0x000000d20200720c */ /* 0x000fe20003fc6270 */
[----:B------:R-:W-:Y:S01]  /*f3c0*/  VIADD R4, R0, 0x10 ;  /* 0x0000001000047836 */ /* 0x000fe20000000000 */
[----:B------:R-:W-:Y:S01]  /*f3d0*/  ISETP.GE.AND P5, PT, R2, R209, PT ;  /* 0x000000d10200720c */ /* 0x000fe20003fa6270 */
[----:B------:R-:W-:Y:S01]  /*f3e0*/  FMUL.FTZ R31, R31, UR5 ;  /* 0x000000051f1f7c20 */ /* 0x000fe20008410000 */
[----:B------:R-:W-:Y:S01]  /*f3f0*/  ISETP.GE.AND P0, PT, R0, R207, PT ;  /* 0x000000cf0000720c */ /* 0x000fe20003f06270 */
[----:B------:R-:W-:Y:S01]  /*f400*/  FMUL.FTZ R43, R43, UR5 ;  /* 0x000000052b2b7c20 */ /* 0x000fe20008410000 */
[C---:B------:R-:W-:Y:S03]  /*f410*/  ISETP.GE.OR P1, PT, R2.reuse, R211, !P1 ;  /* 0x000000d30200720c */ /* 0x040fe60004f26670 */
[----:B------:R5:W-:Y:S01]  /*f420*/  MUFU.TANH R8, R31 ;  /* 0x0000001f00087308 */ /* 0x000be20000002400 */
[----:B------:R-:W-:Y:S01]  /*f430*/  ISETP.GE.OR P6, PT, R2, R214, !P6 ;  /* 0x000000d60200720c */ /* 0x000fe200077c6670 */
[----:B------:R-:W-:Y:S01]  /*f440*/  FMUL.FTZ R32, R32, UR5 ;  /* 0x0000000520207c20 */ /* 0x000fe20008410000 */
[----:B------:R-:W-:Y:S01]  /*f450*/  ISETP.GE.OR P5, PT, R2, R213, !P5 ;  /* 0x000000d50200720c */ /* 0x000fe20006fa6670 */
[----:B------:R-:W-:Y:S01]  /*f460*/  FMUL.FTZ R34, R34, UR5 ;  /* 0x0000000522227c20 */ /* 0x000fe20008410000 */
[----:B------:R-:W-:Y:S01]  /*f470*/  ISETP.GE.OR P2, PT, R2, R212, !P2 ;  /* 0x000000d40200720c */ /* 0x000fe20005746670 */
[C---:B------:R-:W-:Y:S01]  /*f480*/  VIADD R2, R0.reuse, 0x9 ;  /* 0x0000000900027836 */ /* 0x040fe20000000000 */
[----:B------:R-:W-:Y:S03]  /*f490*/  ISETP.GE.OR P0, PT, R0, R211, !P0 ;  /* 0x000000d30000720c */ /* 0x000fe60004706670 */
[----:B------:R-:W4:Y:S01]  /*f4a0*/  MUFU.TANH R7, R32 ;  /* 0x0000002000077308 */ /* 0x000f220000002400 */
[----:B------:R-:W-:Y:S01]  /*f4b0*/  FSEL R26, R152, -INF , !P4 ;  /* 0xff800000981a7808 */ /* 0x000fe20006000000 */
[----:B------:R-:W-:Y:S01]  /*f4c0*/  FMUL.FTZ R33, R33, UR5 ;  /* 0x0000000521217c20 */ /* 0x000fe20008410000 */
[----:B------:R-:W-:Y:S01]  /*f4d0*/  FSEL R22, R151, -INF , !P0 ;  /* 0xff80000097167808 */ /* 0x000fe20004000000 */
[----:B------:R-:W-:Y:S01]  /*f4e0*/  FMUL.FTZ R58, R58, UR5 ;  /* 0x000000053a3a7c20 */ /* 0x000fe20008410000 */
[C---:B------:R-:W-:Y:S01]  /*f4f0*/  ISETP.GE.AND P4, PT, R2.reuse, R208, PT ;  /* 0x000000d00200720c */ /* 0x040fe20003f86270 */
[----:B------:R-:W-:Y:S01]  /*f500*/  FMUL.FTZ R59, R59, UR5 ;  /* 0x000000053b3b7c20 */ /* 0x000fe20008410000 */
[C---:B------:R-:W-:Y:S03]  /*f510*/  ISETP.GE.AND P0, PT, R2.reuse, R207, PT ;  /* 0x000000cf0200720c */ /* 0x040fe60003f06270 */
[----:B------:R4:W4:Y:S01]  /*f520*/  MUFU.TANH R6, R34 ;  /* 0x0000002200067308 */ /* 0x0009220000002400 */
[----:B------:R-:W-:Y:S01]  /*f530*/  ISETP.GE.OR P4, PT, R2, R212, !P4 ;  /* 0x000000d40200720c */ /* 0x000fe20006786670 */
[----:B------:R-:W-:Y:S01]  /*f540*/  FMUL.FTZ R48, R48, UR5 ;  /* 0x0000000530307c20 */ /* 0x000fe20008410000 */
[----:B------:R-:W-:Y:S01]  /*f550*/  ISETP.GE.OR P0, PT, R2, R211, !P0 ;  /* 0x000000d30200720c */ /* 0x000fe20004706670 */
[----:B------:R-:W-:Y:S01]  /*f560*/  FMUL.FTZ R50, R50, UR5 ;  /* 0x0000000532327c20 */ /* 0x000fe20008410000 */
[----:B-1----:R-:W-:Y:S01]  /*f570*/  FSEL R30, R149, -INF , !P3 ;  /* 0xff800000951e7808 */ /* 0x002fe20005800000 */
[----:B------:R-:W-:Y:S01]  /*f580*/  FMUL.FTZ R49, R49, UR5 ;  /* 0x0000000531317c20 */ /* 0x000fe20008410000 */
[----:B------:R-:W-:Y:S03]  /*f590*/  FSEL R28, R141, -INF , !P2 ;  /* 0xff8000008d1c7808 */ /* 0x000fe60005000000 */
[----:B------:R1:W1:Y:S01]  /*f5a0*/  MUFU.TANH R32, R33 ;  /* 0x0000002100207308 */ /* 0x0002620000002400 */
[----:B------:R-:W-:Y:S01]  /*f5b0*/  FSEL R25, R148, -INF , !P4 ;  /* 0xff80000094197808 */ /* 0x000fe20006000000 */
[----:B------:R-:W-:Y:S01]  /*f5c0*/  FMUL.FTZ R35, R35, UR5 ;  /* 0x0000000523237c20 */ /* 0x000fe20008410000 */
[----:B------:R-:W-:Y:S01]  /*f5d0*/  FSEL R27, R143, -INF , !P1 ;  /* 0xff8000008f1b7808 */ /* 0x000fe20004800000 */
[----:B------:R-:W-:Y:S01]  /*f5e0*/  FMUL.FTZ R36, R36, UR5 ;  /* 0x0000000524247c20 */ /* 0x000fe20008410000 */
[----:B------:R-:W-:Y:S01]  /*f5f0*/  FSEL R10, R140, -INF , !P6 ;  /* 0xff8000008c0a7808 */ /* 0x000fe20007000000 */
[----:B------:R-:W-:Y:S01]  /*f600*/  FMUL.FTZ R38, R38, UR5 ;  /* 0x0000000526267c20 */ /* 0x000fe20008410000 */
[C---:B------:R-:W-:Y:S03]  /*f610*/  ISETP.GE.AND P3, PT, R2.reuse, R210, PT ;  /* 0x000000d20200720c */ /* 0x040fe60003f66270 */
[----:B------:R-:W1:Y:S01]  /*f620*/  MUFU.TANH R35, R35 ;  /* 0x0000002300237308 */ /* 0x000e620000002400 */
[-C--:B------:R-:W-:Y:S01]  /*f630*/  ISETP.GE.AND P2, PT, R2, R209.reuse, PT ;  /* 0x000000d10200720c */ /* 0x080fe20003f46270 */
[----:B------:R-:W-:Y:S01]  /*f640*/  FMUL.FTZ R37, R37, UR5 ;  /* 0x0000000525257c20 */ /* 0x000fe20008410000 */
[----:B---3--:R-:W-:Y:S01]  /*f650*/  FSEL R29, R142, -INF , !P0 ;  /* 0xff8000008e1d7808 */ /* 0x008fe20004000000 */
[----:B------:R-:W-:Y:S01]  /*f660*/  FMUL.FTZ R51, R51, UR5 ;  /* 0x0000000533337c20 */ /* 0x000fe20008410000 */
[----:B------:R-:W-:Y:S01]  /*f670*/  ISETP.GE.AND P0, PT, R4, R208, PT ;  /* 0x000000d00400720c */ /* 0x000fe20003f06270 */
[----:B------:R-:W-:Y:S01]  /*f680*/  FMUL.FTZ R44, R44, UR5 ;  /* 0x000000052c2c7c20 */ /* 0x000fe20008410000 */
[C---:B------:R-:W-:Y:S03]  /*f690*/  ISETP.GE.AND P4, PT, R4.reuse, R210, PT ;  /* 0x000000d20400720c */ /* 0x040fe60003f86270 */
[----:B------:R-:W3:Y:S01]  /*f6a0*/  MUFU.TANH R36, R36 ;  /* 0x0000002400247308 */ /* 0x000ee20000002400 */
[C---:B------:R-:W-:Y:S01]  /*f6b0*/  ISETP.GE.AND P1, PT, R4.reuse, R209, PT ;  /* 0x000000d10400720c */ /* 0x040fe20003f26270 */
[----:B------:R-:W-:Y:S01]  /*f6c0*/  FMUL.FTZ R39, R39, UR5 ;  /* 0x0000000527277c20 */ /* 0x000fe20008410000 */
[----:B------:R-:W-:Y:S01]  /*f6d0*/  ISETP.GE.AND P6, PT, R4, R207, PT ;  /* 0x000000cf0400720c */ /* 0x000fe20003fc6270 */
[----:B------:R-:W-:Y:S01]  /*f6e0*/  FMUL.FTZ R52, R52, UR5 ;  /* 0x0000000534347c20 */ /* 0x000fe20008410000 */
[----:B------:R-:W-:Y:S01]  /*f6f0*/  ISETP.GE.OR P3, PT, R2, R214, !P3 ;  /* 0x000000d60200720c */ /* 0x000fe20005f66670 */
[----:B------:R-:W-:Y:S01]  /*f700*/  FMUL.FTZ R54, R54, UR5 ;  /* 0x0000000536367c20 */ /* 0x000fe20008410000 */
[-C--:B------:R-:W-:Y:S03]  /*f710*/  ISETP.GE.OR P2, PT, R2, R213.reuse, !P2 ;  /* 0x000000d50200720c */ /* 0x080fe60005746670 */
[----:B------:R-:W3:Y:S01]  /*f720*/  MUFU.TANH R38, R38 ;  /* 0x0000002600267308 */ /* 0x000ee20000002400 */
[----:B------:R-:W-:Y:S01]  /*f730*/  ISETP.GE.OR P0, PT, R4, R212, !P0 ;  /* 0x000000d40400720c */ /* 0x000fe20004706670 */
[----:B------:R-:W-:Y:S01]  /*f740*/  VIADD R2, R0, 0x11 ;  /* 0x0000001100027836 */ /* 0x000fe20000000000 */
[C---:B------:R-:W-:Y:S01]  /*f750*/  ISETP.GE.OR P4, PT, R4.reuse, R214, !P4 ;  /* 0x000000d60400720c */ /* 0x040fe20006786670 */
[----:B------:R-:W-:Y:S01]  /*f760*/  FMUL.FTZ R53, R53, UR5 ;  /* 0x0000000535357c20 */ /* 0x000fe20008410000 */
[C---:B------:R-:W-:Y:S01]  /*f770*/  ISETP.GE.OR P1, PT, R4.reuse, R213, !P1 ;  /* 0x000000d50400720c */ /* 0x040fe20004f26670 */
[----:B------:R-:W-:Y:S01]  /*f780*/  FMUL.FTZ R55, R55, UR5 ;  /* 0x0000000537377c20 */ /* 0x000fe20008410000 */
[----:B------:R-:W-:Y:S03]  /*f790*/  ISETP.GE.OR P6, PT, R4, R211, !P6 ;  /* 0x000000d30400720c */ /* 0x000fe600077c6670 */
[----:B------:R-:W3:Y:S01]  /*f7a0*/  MUFU.TANH R37, R37 ;  /* 0x0000002500257308 */ /* 0x000ee20000002400 */
[----:B------:R-:W-:Y:S01]  /*f7b0*/  VIADD R4, R0, 0x18 ;  /* 0x0000001800047836 */ /* 0x000fe20000000000 */
[----:B------:R-:W-:Y:S01]  /*f7c0*/  FSEL R12, R73, -INF , !P5 ;  /* 0xff800000490c7808 */ /* 0x000fe20006800000 */
[----:B------:R-:W-:Y:S01]  /*f7d0*/  FMUL.FTZ R64, R64, UR5 ;  /* 0x0000000540407c20 */ /* 0x000fe20008410000 */
[----:B------:R-:W-:Y:S01]  /*f7e0*/  FSEL R9, R72, -INF , !P3 ;  /* 0xff80000048097808 */ /* 0x000fe20005800000 */
[----:B------:R-:W-:Y:S01]  /*f7f0*/  FMUL.FTZ R66, R66, UR5 ;  /* 0x0000000542427c20 */ /* 0x000fe20008410000 */
[----:B------:R-:W-:Y:S01]  /*f800*/  FSEL R13, R71, -INF , !P2 ;  /* 0xff800000470d7808 */ /* 0x000fe20005000000 */
[----:B------:R-:W-:Y:S03]  /*f810*/  FMUL.FTZ R65, R65, UR5 ;  /* 0x0000000541417c20 */ /* 0x000fe60008410000 */
[----:B------:R-:W3:Y:S01]  /*f820*/  MUFU.TANH R41, R41 ;  /* 0x0000002900297308 */ /* 0x000ee20000002400 */
[----:B------:R-:W-:Y:S01]  /*f830*/  FSEL R21, R70, -INF , !P4 ;  /* 0xff80000046157808 */ /* 0x000fe20006000000 */
[----:B------:R-:W-:Y:S01]  /*f840*/  FMUL.FTZ R67, R67, UR5 ;  /* 0x0000000543437c20 */ /* 0x000fe20008410000 */
[----:B------:R-:W-:Y:S01]  /*f850*/  FSEL R20, R20, -INF , !P1 ;  /* 0xff80000014147808 */ /* 0x000fe20004800000 */
[----:B------:R-:W-:Y:S01]  /*f860*/  FMUL.FTZ R45, R45, UR5 ;  /* 0x000000052d2d7c20 */ /* 0x000fe20008410000 */
[----:B------:R-:W-:Y:S01]  /*f870*/  ISETP.GE.AND P5, PT, R2, R210, PT ;  /* 0x000000d20200720c */ /* 0x000fe20003fa6270 */
[----:B------:R-:W-:Y:S01]  /*f880*/  FMUL.FTZ R60, R60, UR5 ;  /* 0x000000053c3c7c20 */ /* 0x000fe20008410000 */
[C---:B------:R-:W-:Y:S03]  /*f890*/  ISETP.GE.AND P3, PT, R2.reuse, R209, PT ;  /* 0x000000d10200720c */ /* 0x040fe60003f66270 */
[----:B------:R-:W3:Y:S01]  /*f8a0*/  MUFU.TANH R42, R42 ;  /* 0x0000002a002a7308 */ /* 0x000ee20000002400 */
[CC--:B------:R-:W-:Y:S01]  /*f8b0*/  ISETP.GE.AND P2, PT, R2.reuse, R208.reuse, PT ;  /* 0x000000d00200720c */ /* 0x0c0fe20003f46270 */
[----:B------:R-:W-:Y:S01]  /*f8c0*/  FMUL.FTZ R61, R61, UR5 ;  /* 0x000000053d3d7c20 */ /* 0x000fe20008410000 */
[----:B------:R-:W-:Y:S01]  /*f8d0*/  ISETP.GE.AND P4, PT, R2, R207, PT ;  /* 0x000000cf0200720c */ /* 0x000fe20003f86270 */
[----:B------:R-:W-:Y:S01]  /*f8e0*/  FMUL.FTZ R46, R46, UR5 ;  /* 0x000000052e2e7c20 */ /* 0x000fe20008410000 */
[----:B------:R-:W-:Y:S01]  /*f8f0*/  ISETP.GE.AND P1, PT, R4, R208, PT ;  /* 0x000000d00400720c */ /* 0x000fe20003f26270 */
[----:B------:R-:W-:Y:S01]  /*f900*/  FMUL.FTZ R47, R47, UR5 ;  /* 0x000000052f2f7c20 */ /* 0x000fe20008410000 */
[C---:B------:R-:W-:Y:S03]  /*f910*/  ISETP.GE.OR P5, PT, R2.reuse, R214, !P5 ;  /* 0x000000d60200720c */ /* 0x040fe60006fa6670 */
[----:B------:R-:W-:Y:S01]  /*f920*/  MUFU.TANH R44, R44 ;  /* 0x0000002c002c7308 */ /* 0x000fe20000002400 */
[----:B------:R-:W-:Y:S01]  /*f930*/  ISETP.GE.OR P3, PT, R2, R213, !P3 ;  /* 0x000000d50200720c */ /* 0x000fe20005f66670 */
[----:B------:R-:W-:Y:S01]  /*f940*/  FMUL.FTZ R62, R62, UR5 ;  /* 0x000000053e3e7c20 */ /* 0x000fe20008410000 */
[CC--:B------:R-:W-:Y:S01]  /*f950*/  ISETP.GE.OR P2, PT, R2.reuse, R212.reuse, !P2 ;  /* 0x000000d40200720c */ /* 0x0c0fe20005746670 */
[----:B------:R-:W-:Y:S01]  /*f960*/  FMUL.FTZ R63, R63, UR5 ;  /* 0x000000053f3f7c20 */ /* 0x000fe20008410000 */
[----:B------:R-:W-:Y:S01]  /*f970*/  ISETP.GE.OR P4, PT, R2, R211, !P4 ;  /* 0x000000d30200720c */ /* 0x000fe20006786670 */
[----:B------:R-:W-:Y:S01]  /*f980*/  VIADD R2, R0, 0x19 ;  /* 0x0000001900027836 */ /* 0x000fe20000000000 */
[----:B------:R-:W-:Y:S03]  /*f990*/  ISETP.GE.OR P1, PT, R4, R212, !P1 ;  /* 0x000000d40400720c */ /* 0x000fe60004f26670 */
[----:B------:R-:W3:Y:S01]  /*f9a0*/  MUFU.TANH R48, R48 ;  /* 0x0000003000307308 */ /* 0x000ee20000002400 */
[----:B------:R-:W-:Y:S02]  /*f9b0*/  FSEL R24, R24, -INF , !P0 ;  /* 0xff80000018187808 */ /* 0x000fe40004000000 */
[----:B------:R-:W-:Y:S02]  /*f9c0*/  FSEL R18, R18, -INF , !P5 ;  /* 0xff80000012127808 */ /* 0x000fe40006800000 */
[----:B------:R-:W-:Y:S02]  /*f9d0*/  FSEL R19, R19, -INF , !P3 ;  /* 0xff80000013137808 */ /* 0x000fe40005800000 */
[----:B------:R-:W-:Y:S03]  /*f9e0*/  FSEL R23, R23, -INF , !P2 ;  /* 0xff80000017177808 */ /* 0x000fe60005000000 */
[----:B------:R-:W3:Y:S01]  /*f9f0*/  MUFU.TANH R39, R39 ;  /* 0x0000002700277308 */ /* 0x000ee20000002400 */
[----:B-----5:R-:W-:Y:S02]  /*fa00*/  FSEL R31, R69, -INF , !P6 ;  /* 0xff800000451f7808 */ /* 0x020fe40007000000 */
[C---:B------:R-:W-:Y:S02]  /*fa10*/  ISETP.GE.AND P5, PT, R4.reuse, R207, PT ;  /* 0x000000cf0400720c */ /* 0x040fe40003fa6270 */
[C---:B------:R-:W-:Y:S02]  /*fa20*/  ISETP.GE.AND P3, PT, R4.reuse, R210, PT ;  /* 0x000000d20400720c */ /* 0x040fe40003f66270 */
[----:B------:R-:W-:Y:S03]  /*fa30*/  ISETP.GE.AND P0, PT, R4, R209, PT ;  /* 0x000000d10400720c */ /* 0x000fe60003f06270 */
[----:B------:R-:W-:Y:S01]  /*fa40*/  MUFU.TANH R50, R50 ;  /* 0x0000003200327308 */ /* 0x000fe20000002400 */
[C---:B------:R-:W-:Y:S02]  /*fa50*/  ISETP.GE.AND P2, PT, R2.reuse, R208, PT ;  /* 0x000000d00200720c */ /* 0x040fe40003f46270 */
[----:B------:R-:W-:Y:S02]  /*fa60*/  ISETP.GE.AND P6, PT, R2, R207, PT ;  /* 0x000000cf0200720c */ /* 0x000fe40003fc6270 */
[C---:B------:R-:W-:Y:S02]  /*fa70*/  ISETP.GE.OR P3, PT, R4.reuse, R214, !P3 ;  /* 0x000000d60400720c */ /* 0x040fe40005f66670 */
[C---:B------:R-:W-:Y:S03]  /*fa80*/  ISETP.GE.OR P0, PT, R4.reuse, R213, !P0 ;  /* 0x000000d50400720c */ /* 0x040fe60004706670 */
[----:B------:R-:W5:Y:S01]  /*fa90*/  MUFU.TANH R40, R40 ;  /* 0x0000002800287308 */ /* 0x000f620000002400 */
[-C--:B------:R-:W-:Y:S01]  /*faa0*/  ISETP.GE.OR P5, PT, R4, R211.reuse, !P5 ;  /* 0x000000d30400720c */ /* 0x080fe20006fa6670 */
[----:B------:R-:W-:Y:S01]  /*fab0*/  VIADD R4, R0, 0x20 ;  /* 0x0000002000047836 */ /* 0x000fe20000000000 */
[C---:B------:R-:W-:Y:S02]  /*fac0*/  ISETP.GE.OR P2, PT, R2.reuse, R212, !P2 ;  /* 0x000000d40200720c */ /* 0x040fe40005746670 */
[C---:B------:R-:W-:Y:S05]  /*fad0*/  ISETP.GE.OR P6, PT, R2.reuse, R211, !P6 ;  /* 0x000000d30200720c */ /* 0x040fea00077c6670 */
[----:B------:R-:W5:Y:S10]  /*fae0*/  MUFU.TANH R49, R49 ;  /* 0x0000003100317308 */ /* 0x000f740000002400 */
        /* <DEDUP_REMOVED lines=20> */
[----:B------:R-:W5:Y:S01]  /*fc30*/  MUFU.TANH R63, R63 ;  /* 0x0000003f003f7308 */ /* 0x000f620000002400 */
[----:B--2---:R-:W-:Y:S02]  /*fc40*/  FSEL R157, R5, -INF , !P4 ;  /* 0xff800000059d7808 */ /* 0x004fe40006000000 */
[----:B----4-:R-:W-:Y:S02]  /*fc50*/  FSEL R145, R145, -INF , !P1 ;  /* 0xff80000091917808 */ /* 0x010fe40004800000 */
[C---:B------:R-:W-:Y:S02]  /*fc60*/  ISETP.GE.AND P4, PT, R2.reuse, R210, PT ;  /* 0x000000d20200720c */ /* 0x040fe40003f86270 */
[C---:B------:R-:W-:Y:S02]  /*fc70*/  ISETP.GE.AND P1, PT, R2.reuse, R209, PT ;  /* 0x000000d10200720c */ /* 0x040fe40003f26270 */
[C---:B------:R-:W-:Y:S02]  /*fc80*/  ISETP.GE.OR P4, PT, R2.reuse, R214, !P4 ;  /* 0x000000d60200720c */ /* 0x040fe40006786670 */
[----:B------:R-:W-:Y:S01]  /*fc90*/  ISETP.GE.OR P1, PT, R2, R213, !P1 ;  /* 0x000000d50200720c */ /* 0x000fe20004f26670 */
[C---:B------:R-:W-:Y:S01]  /*fca0*/  VIADD R2, R0.reuse, 0x21 ;  /* 0x0000002100027836 */ /* 0x040fe20000000000 */
[----:B------:R-:W-:Y:S01]  /*fcb0*/  FSEL R34, R7, -INF , !P3 ;  /* 0xff80000007227808 */ /* 0x000fe20005800000 */
[----:B------:R-:W-:Y:S01]  /*fcc0*/  VIADD R7, R0, 0x39 ;  /* 0x0000003900077836 */ /* 0x000fe20000000000 */
[----:B------:R-:W-:Y:S01]  /*fcd0*/  FSEL R155, R8, -INF , !P6 ;  /* 0xff800000089b7808 */ /* 0x000fe20007000000 */
[----:B------:R-:W-:Y:S01]  /*fce0*/  VIADD R8, R0, 0x38 ;  /* 0x0000003800087836 */ /* 0x000fe20000000000 */
[----:B------:R-:W-:Y:S02]  /*fcf0*/  FSEL R153, R146, -INF , !P2 ;  /* 0xff80000092997808 */ /* 0x000fe40005000000 */
[----:B------:R-:W-:Y:S02]  /*fd00*/  FSEL R154, R144, -INF , !P5 ;  /* 0xff800000909a7808 */ /* 0x000fe40006800000 */
[----:B-1----:R-:W-:Y:S01]  /*fd10*/  FSEL R33, R6, -INF , !P0 ;  /* 0xff80000006217808 */ /* 0x002fe20004000000 */
[----:B------:R-:W-:Y:S01]  /*fd20*/  VIADD R6, R0, 0x31 ;  /* 0x0000003100067836 */ /* 0x000fe20000000000 */
[C---:B------:R-:W-:Y:S02]  /*fd30*/  ISETP.GE.AND P6, PT, R4.reuse, R208, PT ;  /* 0x000000d00400720c */ /* 0x040fe40003fc6270 */
[C---:B------:R-:W-:Y:S02]  /*fd40*/  ISETP.GE.AND P3, PT, R4.reuse, R207, PT ;  /* 0x000000cf0400720c */ /* 0x040fe40003f66270 */
[CC--:B------:R-:W-:Y:S02]  /*fd50*/  ISETP.GE.AND P2, PT, R4.reuse, R210.reuse, PT ;  /* 0x000000d20400720c */ /* 0x0c0fe40003f46270 */
[----:B------:R-:W-:Y:S02]  /*fd60*/  ISETP.GE.AND P5, PT, R4, R209, PT ;  /* 0x000000d10400720c */ /* 0x000fe40003fa6270 */
[----:B------:R-:W-:Y:S02]  /*fd70*/  ISETP.GE.AND P0, PT, R2, R210, PT ;  /* 0x000000d20200720c */ /* 0x000fe40003f06270 */
[C---:B------:R-:W-:Y:S02]  /*fd80*/  ISETP.GE.OR P6, PT, R4.reuse, R212, !P6 ;  /* 0x000000d40400720c */ /* 0x040fe400077c6670 */
[C---:B------:R-:W-:Y:S02]  /*fd90*/  ISETP.GE.OR P3, PT, R4.reuse, R211, !P3 ;  /* 0x000000d30400720c */ /* 0x040fe40005f66670 */
[CC--:B------:R-:W-:Y:S02]  /*fda0*/  ISETP.GE.OR P2, PT, R4.reuse, R214.reuse, !P2 ;  /* 0x000000d60400720c */ /* 0x0c0fe40005746670 */
[----:B------:R-:W-:Y:S01]  /*fdb0*/  ISETP.GE.OR P5, PT, R4, R213, !P5 ;  /* 0x000000d50400720c */ /* 0x000fe20006fa6670 */
[----:B------:R-:W-:Y:S01]  /*fdc0*/  VIADD R4, R0, 0x28 ;  /* 0x0000002800047836 */ /* 0x000fe20000000000 */
[----:B------:R-:W-:Y:S02]  /*fdd0*/  ISETP.GE.OR P0, PT, R2, R214, !P0 ;  /* 0x000000d60200720c */ /* 0x000fe40004706670 */
[----:B------:R-:W-:Y:S02]  /*fde0*/  FSEL R32, R32, -INF , !P4 ;  /* 0xff80000020207808 */ /* 0x000fe40006000000 */
[----:B------:R-:W-:Y:S02]  /*fdf0*/  FSEL R35, R35, -INF , !P1 ;  /* 0xff80000023237808 */ /* 0x000fe40004800000 */
[----:B---3--:R-:W-:Y:S02]  /*fe00*/  FSEL R36, R36, -INF , !P2 ;  /* 0xff80000024247808 */ /* 0x008fe40005000000 */
[CC--:B------:R-:W-:Y:S02]  /*fe10*/  ISETP.GE.AND P1, PT, R2.reuse, R208.reuse, PT ;  /* 0x000000d00200720c */ /* 0x0c0fe40003f26270 */
[C---:B------:R-:W-:Y:S02]  /*fe20*/  ISETP.GE.AND P2, PT, R2.reuse, R207, PT ;  /* 0x000000cf0200720c */ /* 0x040fe40003f46270 */
[----:B------:R-:W-:Y:S02]  /*fe30*/  ISETP.GE.AND P4, PT, R2, R209, PT ;  /* 0x000000d10200720c */ /* 0x000fe40003f86270 */
[----:B------:R-:W-:Y:S02]  /*fe40*/  FSEL R158, R38, -INF , !P5 ;  /* 0xff800000269e7808 */ /* 0x000fe40006800000 */
[----:B------:R-:W-:Y:S02]  /*fe50*/  FSEL R156, R37, -INF , !P0 ;  /* 0xff800000259c7808 */ /* 0x000fe40004000000 */
[C---:B------:R-:W-:Y:S02]  /*fe60*/  ISETP.GE.AND P5, PT, R4.reuse, R208, PT ;  /* 0x000000d00400720c */ /* 0x040fe40003fa6270 */
[----:B------:R-:W-:Y:S02]  /*fe70*/  ISETP.GE.AND P0, PT, R4, R210, PT ;  /* 0x000000d20400720c */ /* 0x000fe40003f06270 */
[CC--:B------:R-:W-:Y:S02]  /*fe80*/  ISETP.GE.OR P1, PT, R2.reuse, R212.reuse, !P1 ;  /* 0x000000d40200720c */ /* 0x0c0fe40004f26670 */
[C---:B------:R-:W-:Y:S02]  /*fe90*/  ISETP.GE.OR P2, PT, R2.reuse, R211, !P2 ;  /* 0x000000d30200720c */ /* 0x040fe40005746670 */
[----:B------:R-:W-:Y:S01]  /*fea0*/  ISETP.GE.OR P4, PT, R2, R213, !P4 ;  /* 0x000000d50200720c */ /* 0x000fe20006786670 */
[----:B------:R-:W-:Y:S01]  /*feb0*/  VIADD R2, R0, 0x29 ;  /* 0x0000002900027836 */ /* 0x000fe20000000000 */
[C---:B------:R-:W-:Y:S02]  /*fec0*/  ISETP.GE.OR P5, PT, R4.reuse, R212, !P5 ;  /* 0x000000d40400720c */ /* 0x040fe40006fa6670 */
[----:B------:R-:W-:Y:S02]  /*fed0*/  ISETP.GE.OR P0, PT, R4, R214, !P0 ;  /* 0x000000d60400720c */ /* 0x000fe40004706670 */
[----:B------:R-:W-:Y:S02]  /*fee0*/  FSEL R229, R41, -INF , !P1 ;  /* 0xff80000029e57808 */ /* 0x000fe40004800000 */
[----:B------:R-:W-:Y:S02]  /*fef0*/  FSEL R232, R42, -INF , !P3 ;  /* 0xff8000002ae87808 */ /* 0x000fe40005800000 */
[----:B------:R-:W-:Y:S02]  /*ff00*/  FSEL R225, R48, -INF , !P0 ;  /* 0xff80000030e17808 */ /* 0x000fe40004000000 */
[----:B------:R-:W-:Y:S02]  /*ff10*/  FSEL R230, R44, -INF , !P5 ;  /* 0xff8000002ce67808 */ /* 0x000fe40006800000 */
[----:B------:R-:W-:Y:S02]  /*ff20*/  FSEL R159, R39, -INF , !P4 ;  /* 0xff800000279f7808 */ /* 0x000fe40006000000 */
[C---:B------:R-:W-:Y:S02]  /*ff30*/  ISETP.GE.AND P1, PT, R2.reuse, R210, PT ;  /* 0x000000d20200720c */ /* 0x040fe40003f26270 */
[C---:B------:R-:W-:Y:S02]  /*ff40*/  ISETP.GE.AND P3, PT, R2.reuse, R209, PT ;  /* 0x000000d10200720c */ /* 0x040fe40003f66270 */
[C---:B------:R-:W-:Y:S02]  /*ff50*/  ISETP.GE.AND P5, PT, R2.reuse, R208, PT ;  /* 0x000000d00200720c */ /* 0x040fe40003fa6270 */
[----:B------:R-:W-:Y:S02]  /*ff60*/  ISETP.GE.AND P0, PT, R2, R207, PT ;  /* 0x000000cf0200720c */ /* 0x000fe40003f06270 */
[----:B------:R-:W-:Y:S02]  /*ff70*/  ISETP.GE.AND P4, PT, R4, R209, PT ;  /* 0x000000d10400720c */ /* 0x000fe40003f86270 */
[C---:B------:R-:W-:Y:S02]  /*ff80*/  ISETP.GE.OR P1, PT, R2.reuse, R214, !P1 ;  /* 0x000000d60200720c */ /* 0x040fe40004f26670 */
[C---:B------:R-:W-:Y:S02]  /*ff90*/  ISETP.GE.OR P3, PT, R2.reuse, R213, !P3 ;  /* 0x000000d50200720c */ /* 0x040fe40005f66670 */
[C---:B------:R-:W-:Y:S02]  /*ffa0*/  ISETP.GE.OR P0, PT, R2.reuse, R211, !P0 ;  /* 0x000000d30200720c */ /* 0x040fe40004706670 */
[----:B------:R-:W-:Y:S01]  /*ffb0*/  ISETP.GE.OR P5, PT, R2, R212, !P5 ;  /* 0x000000d40200720c */ /* 0x000fe20006fa6670 */
[----:B------:R-:W-:Y:S01]  /*ffc0*/  VIADD R2, R0, 0x30 ;  /* 0x0000003000027836 */ /* 0x000fe20000000000 */
[----:B------:R-:W-:Y:S02]  /*ffd0*/  ISETP.GE.OR P4, PT, R4, R213, !P4 ;  /* 0x000000d50400720c */ /* 0x000fe40006786670 */
[----:B-----5:R-:W-:Y:S02]  /*ffe0*/  FSEL R228, R40, -INF , !P6 ;  /* 0xff80000028e47808 */ /* 0x020fe40007000000 */
[----:B------:R-:W-:Y:S02]  /*fff0*/  FSEL R226, R50, -INF , !P4 ;  /* 0xff80000032e27808 */ /* 0x000fe40006000000 */
[C---:B------:R-:W-:Y:S02]  /*10000*/  ISETP.GE.AND P4, PT, R2.reuse, R210, PT ;  /* 0x000000d20200720c */ /* 0x040fe40003f86270 */
[----:B------:R-:W-:Y:S02]  /*10010*/  FSEL R224, R49, -INF , !P1 ;  /* 0xff80000031e07808 */ /* 0x000fe40004800000 */
[----:B------:R-:W-:Y:S02]  /*10020*/  ISETP.GE.OR P4, PT, R2, R214, !P4 ;  /* 0x000000d60200720c */ /* 0x000fe40006786670 */
[----:B------:R-:W-:Y:S02]  /*10030*/  FSEL R227, R51, -INF , !P3 ;  /* 0xff80000033e37808 */ /* 0x000fe40005800000 */
[----:B------:R-:W-:Y:S02]  /*10040*/  ISETP.GE.AND P6, PT, R4, R207, PT ;  /* 0x000000cf0400720c */ /* 0x000fe40003fc6270 */
[----:B------:R-:W-:Y:S02]  /*10050*/  ISETP.GE.AND P1, PT, R2, R209, PT ;  /* 0x000000d10200720c */ /* 0x000fe40003f26270 */
[----:B------:R-:W-:Y:S02]  /*10060*/  FSEL R238, R52, -INF , !P4 ;  /* 0xff80000034ee7808 */ /* 0x000fe40006000000 */
[C---:B------:R-:W-:Y:S02]  /*10070*/  ISETP.GE.AND P3, PT, R2.reuse, R208, PT ;  /* 0x000000d00200720c */ /* 0x040fe40003f66270 */
[----:B------:R-:W-:Y:S02]  /*10080*/  ISETP.GE.AND P4, PT, R2, R207, PT ;  /* 0x000000cf0200720c */ /* 0x000fe40003f86270 */
[----:B------:R-:W-:Y:S02]  /*10090*/  ISETP.GE.OR P6, PT, R4, R211, !P6 ;  /* 0x000000d30400720c */ /* 0x000fe400077c6670 */
[C---:B------:R-:W-:Y:S02]  /*100a0*/  ISETP.GE.OR P1, PT, R2.reuse, R213, !P1 ;  /* 0x000000d50200720c */ /* 0x040fe40004f26670 */
[C---:B------:R-:W-:Y:S02]  /*100b0*/  ISETP.GE.OR P3, PT, R2.reuse, R212, !P3 ;  /* 0x000000d40200720c */ /* 0x040fe40005f66670 */
[----:B------:R-:W-:Y:S02]  /*100c0*/  ISETP.GE.OR P4, PT, R2, R211, !P4 ;  /* 0x000000d30200720c */ /* 0x000fe40006786670 */
        /* <DEDUP_REMOVED lines=19> */
[----:B------:R-:W-:Y:S02]  /*10200*/  ISETP.GE.AND P1, PT, R8, R210, PT ;  /* 0x000000d20800720c */ /* 0x000fe40003f26270 */
[----:B------:R-:W-:Y:S02]  /*10210*/  FMNMX.FTZ R4, R34, R4, !PT ;  /* 0x0000000422047209 */ /* 0x000fe40007810000 */
[----:B------:R-:W-:Y:S02]  /*10220*/  FMNMX.FTZ R0, R33, R2, !PT ;  /* 0x0000000221007209 */ /* 0x000fe40007810000 */
[----:B------:R-:W-:Y:S02]  /*10230*/  ISETP.GE.OR P1, PT, R8, R214, !P1 ;  /* 0x000000d60800720c */ /* 0x000fe40004f26670 */
[----:B------:R-:W-:Y:S02]  /*10240*/  FMNMX.FTZ R2, R32, R4, !PT ;  /* 0x0000000420027209 */ /* 0x000fe40007810000 */
[----:B------:R-:W-:Y:S02]  /*10250*/  FMNMX.FTZ R0, R35, R0, !PT ;  /* 0x0000000023007209 */ /* 0x000fe40007810000 */
[----:B------:R-:W-:Y:S01]  /*10260*/  FSEL R242, R64, -INF , !P1 ;  /* 0xff80000040f27808 */ /* 0x000fe20004800000 */
[----:B------:R-:W-:Y:S01]  /*10270*/  IMAD.MOV.U32 R64, RZ, RZ, R218 ;  /* 0x000000ffff407224 */ /* 0x000fe200078e00da */
        /* <DEDUP_REMOVED lines=19> */
[----:B------:R-:W-:Y:S02]  /*103b0*/  FMNMX.FTZ R2, R243, R0, !PT ;  /* 0x00000000f3027209 */ /* 0x000fe40007810000 */
[----:B------:R-:W-:Y:S02]  /*103c0*/  ISETP.GE.OR P1, PT, R7, R213, !P1 ;  /* 0x000000d50700720c */ /* 0x000fe40004f26670 */
        /* <DEDUP_REMOVED lines=23> */
[----:B------:R-:W-:Y:S02]  /*10540*/  FSEL R223, R45, -INF , !P5 ;  /* 0xff8000002ddf7808 */ /* 0x000fe40006800000 */
[----:B------:R-:W-:Y:S02]  /*10550*/  FMNMX.FTZ R2, R230, R2, !PT ;  /* 0x00000002e6027209 */ /* 0x000fe40007810000 */
[----:B------:R-:W-:Y:S02]  /*10560*/  FSEL R231, R56, -INF , !P3 ;  /* 0xff80000038e77808 */ /* 0x000fe40005800000 */
[----:B------:R-:W-:Y:S02]  /*10570*/  ISETP.GE.OR P1, PT, R6, R212, !P1 ;  /* 0x000000d40600720c */ /* 0x000fe40004f26670 */
[----:B------:R-:W-:Y:S02]  /*10580*/  FMNMX.FTZ R0, R154, R0, !PT ;  /* 0x000000009a007209 */ /* 0x000fe40007810000 */
[C---:B------:R-:W-:Y:S02]  /*10590*/  ISETP.GE.AND P3, PT, R8.reuse, R208, PT ;  /* 0x000000d00800720c */ /* 0x040fe40003f66270 */
[----:B------:R-:W-:Y:S02]  /*105a0*/  FMNMX.FTZ R2, R223, R2, !PT ;  /* 0x00000002df027209 */ /* 0x000fe40007810000 */
[----:B-1----:R-:W-:Y:S02]  /*105b0*/  FMNMX.FTZ R73, R73, R4, !PT ;  /* 0x0000000449497209 */ /* 0x002fe40007810000 */
[----:B------:R-:W-:Y:S02]  /*105c0*/  FSEL R234, R57, -INF , !P1 ;  /* 0xff80000039ea7808 */ /* 0x000fe40004800000 */
[----:B------:R-:W-:Y:S02]  /*105d0*/  FMNMX.FTZ R4, R155, R0, !PT ;  /* 0x000000009b047209 */ /* 0x000fe40007810000 */
[----:B------:R-:W-:Y:S02]  /*105e0*/  ISETP.GE.OR P3, PT, R8, R212, !P3 ;  /* 0x000000d40800720c */ /* 0x000fe40005f66670 */
[----:B------:R-:W-:Y:S02]  /*105f0*/  ISETP.GE.AND P1, PT, R7, R208, PT ;  /* 0x000000d00700720c */ /* 0x000fe40003f26270 */
[----:B------:R-:W-:Y:S02]  /*10600*/  FMNMX.FTZ R0, R231, R2, !PT ;  /* 0x00000002e7007209 */ /* 0x000fe40007810000 */
[----:B------:R-:W-:Y:S02]  /*10610*/  ISETP.GE.OR P1, PT, R7, R212, !P1 ;  /* 0x000000d40700720c */ /* 0x000fe40004f26670 */
[----:B------:R-:W-:Y:S02]  /*10620*/  FSEL R233, R60, -INF , !P3 ;  /* 0xff8000003ce97808 */ /* 0x000fe40005800000 */
[----:B------:R-:W-:Y:S02]  /*10630*/  FMNMX.FTZ R2, R234, R0, !PT ;  /* 0x00000000ea027209 */ /* 0x000fe40007810000 */
[----:B------:R-:W-:Y:S02]  /*10640*/  FSEL R221, R43, -INF , !P2 ;  /* 0xff8000002bdd7808 */ /* 0x000fe40005000000 */
[----:B------:R-:W-:Y:S01]  /*10650*/  FMNMX.FTZ R0, R232, R4, !PT ;  /* 0x00000004e8007209 */ /* 0x000fe20007810000 */
[----:B------:R-:W-:Y:S01]  /*10660*/  LDSM.16.MT88.4 R40, [R196+0x6000] ;  /* 0x00600000c428783b */ /* 0x000fe20000004200 */
[----:B------:R-:W-:Y:S02]  /*10670*/  FSEL R236, R61, -INF , !P1 ;  /* 0xff8000003dec7808 */ /* 0x000fe40004800000 */
[----:B------:R-:W-:Y:S02]  /*10680*/  FMNMX.FTZ R2, R233, R2, !PT ;  /* 0x00000002e9027209 */ /* 0x000fe40007810000 */
[----:B------:R-:W-:Y:S02]  /*10690*/  FMNMX.FTZ R72, R72, R5, !PT ;  /* 0x0000000548487209 */ /* 0x000fe40007810000 */
[----:B------:R-:W-:Y:S01]  /*106a0*/  FSEL R220, R46, -INF , !P6 ;  /* 0xff8000002edc7808 */ /* 0x000fe20007000000 */
[----:B------:R-:W-:Y:S01]  /*106b0*/  SHFL.BFLY PT, R5, R73, 0x1, 0x1f ;  /* 0x0c201f0049057f89 */ /* 0x000fe200000e0000 */
[----:B------:R-:W-:Y:S02]  /*106c0*/  FMNMX.FTZ R0, R221, R0, !PT ;  /* 0x00000000dd007209 */ /* 0x000fe40007810000 */
[----:B------:R-:W-:Y:S05]  /*106d0*/  FMNMX.FTZ R71, R236, R2, !PT ;  /* 0x00000002ec477209 */ /* 0x000fea0007810000 */
[----:B------:R-:W1:Y:S01]  /*106e0*/  SHFL.BFLY PT, R2, R72, 0x1, 0x1f ;  /* 0x0c201f0048027f89 */ /* 0x000e6200000e0000 */
[----:B------:R-:W-:Y:S02]  /*106f0*/  ISETP.GE.AND P5, PT, R6, R207, PT ;  /* 0x000000cf0600720c */ /* 0x000fe40003fa6270 */
[----:B------:R-:W-:Y:S05]  /*10700*/  FSEL R222, R47, -INF , !P0 ;  /* 0xff8000002fde7808 */ /* 0x000fea0004000000 */
[----:B------:R-:W2:Y:S01]  /*10710*/  SHFL.BFLY PT, R4, R71, 0x2, 0x1f ;  /* 0x0c401f0047047f89 */ /* 0x000ea200000e0000 */
[----:B------:R-:W-:Y:S02]  /*10720*/  FMNMX.FTZ R0, R220, R0, !PT ;  /* 0x00000000dc007209 */ /* 0x000fe40007810000 */
[----:B------:R-:W-:Y:S02]  /*10730*/  FSEL R235, R58, -INF , !P4 ;  /* 0xff8000003aeb7808 */ /* 0x000fe40006000000 */
[----:B------:R-:W-:Y:S02]  /*10740*/  ISETP.GE.OR P5, PT, R6, R211, !P5 ;  /* 0x000000d30600720c */ /* 0x000fe40006fa6670 */
[----:B------:R-:W-:Y:S02]  /*10750*/  ISETP.GE.AND P0, PT, R8, R207, PT ;  /* 0x000000cf0800720c */ /* 0x000fe40003f06270 */
[----:B------:R-:W-:Y:S02]  /*10760*/  FMNMX.FTZ R0, R222, R0, !PT ;  /* 0x00000000de007209 */ /* 0x000fe40007810000 */
[----:B------:R-:W-:Y:S02]  /*10770*/  FSEL R237, R59, -INF , !P5 ;  /* 0xff8000003bed7808 */ /* 0x000fe40006800000 */
[----:B------:R-:W-:Y:S01]  /*10780*/  ISETP.GE.OR P0, PT, R8, R211, !P0 ;  /* 0x000000d30800720c */ /* 0x000fe20004706670 */
[----:B------:R-:W-:Y:S01]  /*10790*/  LDSM.16.MT88.4 R56, [R194+0x6000] ;  /* 0x00600000c238783b */ /* 0x000fe20000004200 */
[----:B------:R-:W-:Y:S02]  /*107a0*/  ISETP.GE.AND P1, PT, R7, R207, PT ;  /* 0x000000cf0700720c */ /* 0x000fe40003f26270 */
[----:B------:R-:W-:Y:S02]  /*107b0*/  FMNMX.FTZ R0, R235, R0, !PT ;  /* 0x00000000eb007209 */ /* 0x000fe40007810000 */
[----:B------:R-:W-:Y:S02]  /*107c0*/  ISETP.GE.OR P1, PT, R7, R211, !P1 ;  /* 0x000000d30700720c */ /* 0x000fe40004f26670 */
[----:B------:R-:W-:Y:S02]  /*107d0*/  FSEL R241, R62, -INF , !P0 ;  /* 0xff8000003ef17808 */ /* 0x000fe40004000000 */
[----:B------:R-:W-:Y:S02]  /*107e0*/  FMNMX.FTZ R0, R237, R0, !PT ;  /* 0x00000000ed007209 */ /* 0x000fe40007810000 */
[----:B------:R-:W-:Y:S02]  /*107f0*/  FSEL R140, R63, -INF , !P1 ;  /* 0xff8000003f8c7808 */ /* 0x000fe40004800000 */
[----:B------:R-:W-:Y:S02]  /*10800*/  FMNMX.FTZ R0, R241, R0, !PT ;  /* 0x00000000f1007209 */ /* 0x000fe40007810000 */
[----:B-1----:R-:W-:Y:S02]  /*10810*/  FMNMX.FTZ R72, R72, R2, !PT ;  /* 0x0000000248487209 */ /* 0x002fe40007810000 */
[----:B------:R-:W-:Y:S02]  /*10820*/  FMNMX.FTZ R0, R140, R0, !PT ;  /* 0x000000008c007209 */ /* 0x000fe40007810000 */
[----:B------:R-:W-:Y:S01]  /*10830*/  FMNMX.FTZ R73, R73, R5, !PT ;  /* 0x0000000549497209 */ /* 0x000fe20007810000 */
[C---:B------:R-:W-:Y:S01]  /*10840*/  FMUL.FTZ R142, R72.reuse, UR4 ;  /* 0x00000004488e7c20 */ /* 0x040fe20008410000 */
[----:B--2---:R-:W-:Y:S01]  /*10850*/  FMNMX.FTZ R71, R71, R4, !PT ;  /* 0x0000000447477209 */ /* 0x004fe20007810000 */
[----:B------:R-:W1:Y:S01]  /*10860*/  SHFL.BFLY PT, R2, R0, 0x2, 0x1f ;  /* 0x0c401f0000027f89 */ /* 0x000e6200000e0000 */
[C---:B------:R-:W-:Y:S01]  /*10870*/  FSETP.NEU.FTZ.AND P3, PT, R73.reuse, -INF , PT ;  /* 0xff8000004900780b */ /* 0x040fe20003f7d000 */
[----:B------:R-:W-:Y:S01]  /*10880*/  FMUL.FTZ R141, R73, UR4 ;  /* 0x00000004498d7c20 */ /* 0x000fe20008410000 */
[----:B------:R-:W-:Y:S05]  /*10890*/  FSETP.NEU.FTZ.AND P2, PT, R72, -INF , PT ;  /* 0xff8000004800780b */ /* 0x000fea0003f5d000 */
[----:B------:R-:W2:Y:S01]  /*108a0*/  SHFL.BFLY PT, R5, R71, 0x1, 0x1f ;  /* 0x0c201f0047057f89 */ /* 0x000ea200000e0000 */
[----:B------:R-:W-:Y:S02]  /*108b0*/  FSEL R141, R141, RZ, P3 ;  /* 0x000000ff8d8d7208 */ /* 0x000fe40001800000 */
[----:B------:R-:W-:Y:S03]  /*108c0*/  FSEL R142, R142, RZ, P2 ;  /* 0x000000ff8e8e7208 */ /* 0x000fe60001000000 */
[--C-:B------:R-:W-:Y:S01]  /*108d0*/  FFMA.FTZ R4, R11, UR4, -R141.reuse ;  /* 0x000000040b047c23 */ /* 0x100fe2000801088d */
[--C-:B------:R-:W-:Y:S03]  /*108e0*/  FFMA.FTZ R6, R21, UR4, -R141.reuse ;  /* 0x0000000415067c23 */ /* 0x100fe6000801088d */
[----:B------:R3:W-:Y:S10]  /*108f0*/  MUFU.EX2 R191, R4 ;  /* 0x0000000400bf7308 */ /* 0x0007f40000000800 */
[----:B------:R-:W-:Y:S01]  /*10900*/  MUFU.EX2 R179, R6 ;  /* 0x0000000600b37308 */ /* 0x000fe20000000800 */
[----:B-1----:R-:W-:Y:S01]  /*10910*/  FMNMX.FTZ R0, R0, R2, !PT ;  /* 0x0000000200007209 */ /* 0x002fe20007810000 */
[--C-:B------:R-:W-:Y:S01]  /*10920*/  FFMA.FTZ R2, R10, UR4, -R141.reuse ;  /* 0x000000040a027c23 */ /* 0x100fe2000801088d */
[----:B--2---:R-:W-:Y:S01]  /*10930*/  FMNMX.FTZ R71, R71, R5, !PT ;  /* 0x0000000547477209 */ /* 0x004fe20007810000 */
[--C-:B------:R-:W-:Y:S06]  /*10940*/  FFMA.FTZ R5, R18, UR4, -R141.reuse ;  /* 0x0000000412057c23 */ /* 0x100fec000801088d */
[----:B------:R1:W-:Y:S01]  /*10950*/  MUFU.EX2 R218, R2 ;  /* 0x0000000200da7308 */ /* 0x0003e20000000800 */
[C---:B------:R-:W-:Y:S01]  /*10960*/  FMUL.FTZ R143, R71.reuse, UR4 ;  /* 0x00000004478f7c20 */ /* 0x040fe20008410000 */
[----:B------:R-:W-:Y:S01]  /*10970*/  FSETP.NEU.FTZ.AND P1, PT, R71, -INF , PT ;  /* 0xff8000004700780b */ /* 0x000fe20003f3d000 */
[----:B---3--:R-:W-:Y:S03]  /*10980*/  FFMA.FTZ R4, R15, UR4, -R141 ;  /* 0x000000040f047c23 */ /* 0x008fe6000801088d */
[----:B------:R-:W-:Y:S04]  /*10990*/  FSEL R143, R143, RZ, P1 ;  /* 0x000000ff8f8f7208 */ /* 0x000fe80000800000 */
[----:B------:R2:W3:Y:S10]  /*109a0*/  MUFU.EX2 R219, R4 ;  /* 0x0000000400db7308 */ /* 0x0004f40000000800 */
[----:B------:R-:W-:Y:S01]  /*109b0*/  MUFU.EX2 R183, R5 ;  /* 0x0000000500b77308 */ /* 0x000fe20000000800 */
[----:B-1----:R-:W1:Y:S01]  /*109c0*/  SHFL.BFLY PT, R2, R0, 0x1, 0x1f ;  /* 0x0c201f0000027f89 */ /* 0x002e6200000e0000 */
[--C-:B--2---:R-:W-:Y:S01]  /*109d0*/  FFMA.FTZ R4, R14, UR4, -R142.reuse ;  /* 0x000000040e047c23 */ /* 0x104fe2000801088e */
[----:B---3--:R-:W-:Y:S07]  /*109e0*/  F2FP.BF16.F32.PACK_AB R144, R219, R191 ;  /* 0x000000bfdb90723e */ /* 0x008fee00000010ff */
[----:B------:R2:W-:Y:S01]  /*109f0*/  MUFU.EX2 R188, R4 ;  /* 0x0000000400bc7308 */ /* 0x0005e20000000800 */
[----:B-1----:R-:W-:Y:S01]  /*10a00*/  FMNMX.FTZ R70, R0, R2, !PT ;  /* 0x0000000200467209 */ /* 0x002fe20007810000 */
[--C-:B------:R-:W-:Y:S01]  /*10a10*/  FFMA.FTZ R0, R26, UR4, -R143.reuse ;  /* 0x000000041a007c23 */ /* 0x100fe2000801088f */
[--C-:B------:R-:W-:Y:S02]  /*10a20*/  FFMA.FTZ R2, R25, UR4, -R143.reuse ;  /* 0x0000000419027c23 */ /* 0x100fe4000801088f */
[C---:B------:R-:W-:Y:S05]  /*10a30*/  FSETP.NEU.FTZ.AND P0, PT, R70.reuse, -INF , PT ;  /* 0xff8000004600780b */ /* 0x040fea0003f1d000 */
[----:B------:R1:W-:Y:S01]  /*10a40*/  MUFU.EX2 R184, R0 ;  /* 0x0000000000b87308 */ /* 0x0003e20000000800 */
[----:B------:R-:W-:Y:S01]  /*10a50*/  FMUL.FTZ R152, R70, UR4 ;  /* 0x0000000446987c20 */ /* 0x000fe20008410000 */
[--C-:B--2---:R-:W-:Y:S04]  /*10a60*/  FFMA.FTZ R4, R16, UR4, -R142.reuse ;  /* 0x0000000410047c23 */ /* 0x104fe8000801088e */
[----:B------:R-:W-:Y:S04]  /*10a70*/  FSEL R152, R152, RZ, P0 ;  /* 0x000000ff98987208 */ /* 0x000fe80000000000 */
[----:B------:R2:W-:Y:S10]  /*10a80*/  MUFU.EX2 R186, R2 ;  /* 0x0000000200ba7308 */ /* 0x0005f40000000800 */
[----:B------:R3:W-:Y:S01]  /*10a90*/  MUFU.EX2 R190, R4 ;  /* 0x0000000400be7308 */ /* 0x0007e20000000800 */
[----:B-1----:R-:W-:Y:S09]  /*10aa0*/  FFMA.FTZ R0, R28, UR4, -R143 ;  /* 0x000000041c007c23 */ /* 0x002ff2000801088f */
[----:B------:R1:W4:Y:S01]  /*10ab0*/  MUFU.EX2 R185, R0 ;  /* 0x0000000000b97308 */ /* 0x0003220000000800 */
[----:B--2---:R-:W-:Y:S09]  /*10ac0*/  FFMA.FTZ R2, R20, UR4, -R142 ;  /* 0x0000000414027c23 */ /* 0x004ff2000801088e */
[----:B------:R2:W-:Y:S01]  /*10ad0*/  MUFU.EX2 R174, R2 ;  /* 0x0000000200ae7308 */ /* 0x0005e20000000800 */
[----:B---3--:R-:W-:Y:S09]  /*10ae0*/  FFMA.FTZ R4, R9, UR4, -R141 ;  /* 0x0000000409047c23 */ /* 0x008ff2000801088d */
[----:B------:R3:W5:Y:S01]  /*10af0*/  MUFU.EX2 R217, R4 ;  /* 0x0000000400d97308 */ /* 0x0007620000000800 */
[----:B-1----:R-:W-:Y:S01]  /*10b00*/  FFMA.FTZ R0, R22, UR4, -R152 ;  /* 0x0000000416007c23 */ /* 0x002fe20008010898 */
[----:B----4-:R-:W-:Y:S08]  /*10b10*/  F2FP.BF16.F32.PACK_AB R150, R186, R185 ;  /* 0x000000b9ba96723e */ /* 0x010ff000000010ff */
[----:B------:R1:W-:Y:S01]  /*10b20*/  MUFU.EX2 R171, R0 ;  /* 0x0000000000ab7308 */ /* 0x0003e20000000800 */
[--C-:B--2---:R-:W-:Y:S09]  /*10b30*/  FFMA.FTZ R2, R24, UR4, -R143.reuse ;  /* 0x0000000418027c23 */ /* 0x104ff2000801088f */
[----:B------:R-:W-:Y:S01]  /*10b40*/  MUFU.EX2 R170, R2 ;  /* 0x0000000200aa7308 */ /* 0x000fe20000000800 */
[----:B---3--:R-:W-:Y:S01]  /*10b50*/  FFMA.FTZ R4, R12, UR4, -R142 ;  /* 0x000000040c047c23 */ /* 0x008fe2000801088e */
[----:B-----5:R-:W-:Y:S08]  /*10b60*/  F2FP.BF16.F32.PACK_AB R146, R217, R218 ;  /* 0x000000dad992723e */ /* 0x020ff000000010ff */
[----:B------:R2:W-:Y:S01]  /*10b70*/  MUFU.EX2 R187, R4 ;  /* 0x0000000400bb7308 */ /* 0x0005e20000000800 */
[----:B-1----:R-:W-:Y:S09]  /*10b80*/  FFMA.FTZ R0, R30, UR4, -R152 ;  /* 0x000000041e007c23 */ /* 0x002ff20008010898 */
[----:B------:R1:W3:Y:S01]  /*10b90*/  MUFU.EX2 R172, R0 ;  /* 0x0000000000ac7308 */ /* 0x0002e20000000800 */
[----:B--2---:R-:W-:Y:S09]  /*10ba0*/  FFMA.FTZ R4, R13, UR4, -R142 ;  /* 0x000000040d047c23 */ /* 0x004ff2000801088e */
[----:B------:R2:W4:Y:S01]  /*10bb0*/  MUFU.EX2 R189, R4 ;  /* 0x0000000400bd7308 */ /* 0x0005220000000800 */
[--C-:B-1----:R-:W-:Y:S01]  /*10bc0*/  FFMA.FTZ R0, R27, UR4, -R152.reuse ;  /* 0x000000041b007c23 */ /* 0x102fe20008010898 */
[----:B---3--:R-:W-:Y:S01]  /*10bd0*/  F2FP.BF16.F32.PACK_AB R149, R172, R171 ;  /* 0x000000abac95723e */ /* 0x008fe200000010ff */
[----:B------:R-:W1:Y:S07]  /*10be0*/  LDSM.16.MT88.4 R24, [R193+0x6000] ;  /* 0x00600000c118783b */ /* 0x000e6e0000004200 */
[----:B------:R3:W-:Y:S01]  /*10bf0*/  MUFU.EX2 R175, R0 ;  /* 0x0000000000af7308 */ /* 0x0007e20000000800 */
[----:B--2---:R-:W-:Y:S01]  /*10c00*/  FFMA.FTZ R4, R17, UR4, -R143 ;  /* 0x0000000411047c23 */ /* 0x004fe2000801088f */
[----:B----4-:R-:W-:Y:S08]  /*10c10*/  F2FP.BF16.F32.PACK_AB R147, R189, R187 ;  /* 0x000000bbbd93723e */ /* 0x010ff000000010ff */
[----:B------:R2:W4:Y:S01]  /*10c20*/  MUFU.EX2 R181, R4 ;  /* 0x0000000400b57308 */ /* 0x0005220000000800 */
[----:B---3--:R-:W-:Y:S09]  /*10c30*/  FFMA.FTZ R0, R29, UR4, -R152 ;  /* 0x000000041d007c23 */ /* 0x008ff20008010898 */
[----:B------:R3:W5:Y:S01]  /*10c40*/  MUFU.EX2 R180, R0 ;  /* 0x0000000000b47308 */ /* 0x0007620000000800 */
[----:B--2---:R-:W-:Y:S01]  /*10c50*/  FFMA.FTZ R4, R34, UR4, -R141 ;  /* 0x0000000422047c23 */ /* 0x004fe2000801088d */
[----:B----4-:R-:W-:Y:S08]  /*10c60*/  F2FP.BF16.F32.PACK_AB R148, R184, R181 ;  /* 0x000000b5b894723e */ /* 0x010ff000000010ff */
[----:B------:R2:W-:Y:S01]  /*10c70*/  MUFU.EX2 R178, R4 ;  /* 0x0000000400b27308 */ /* 0x0005e20000000800 */
[--C-:B---3--:R-:W-:Y:S01]  /*10c80*/  FFMA.FTZ R0, R19, UR4, -R142.reuse ;  /* 0x0000000413007c23 */ /* 0x108fe2000801088e */
[----:B-----5:R-:W-:Y:S08]  /*10c90*/  F2FP.BF16.F32.PACK_AB R151, R180, R175 ;  /* 0x000000afb497723e */ /* 0x020ff000000010ff */
[----:B------:R3:W-:Y:S01]  /*10ca0*/  MUFU.EX2 R177, R0 ;  /* 0x0000000000b17308 */ /* 0x0007e20000000800 */
[----:B--2---:R-:W-:Y:S09]  /*10cb0*/  FFMA.FTZ R4, R23, UR4, -R143 ;  /* 0x0000000417047c23 */ /* 0x004ff2000801088f */
[----:B------:R-:W-:Y:S01]  /*10cc0*/  MUFU.EX2 R169, R4 ;  /* 0x0000000400a97308 */ /* 0x000fe20000000800 */
[----:B---3--:R-:W-:Y:S09]  /*10cd0*/  FFMA.FTZ R0, R32, UR4, -R141 ;  /* 0x0000000420007c23 */ /* 0x008ff2000801088d */
[----:B------:R2:W-:Y:S02]  /*10ce0*/  MUFU.EX2 R182, R0 ;  /* 0x0000000000b67308 */ /* 0x0005e40000000800 */
[--C-:B--2---:R-:W-:Y:S08]  /*10cf0*/  FFMA.FTZ R0, R33, UR4, -R142.reuse ;  /* 0x0000000421007c23 */ /* 0x104ff0000801088e */
[----:B------:R2:W-:Y:S02]  /*10d00*/  MUFU.EX2 R173, R0 ;  /* 0x0000000000ad7308 */ /* 0x0005e40000000800 */
[----:B--2---:R-:W-:Y:S08]  /*10d10*/  FFMA.FTZ R0, R35, UR4, -R142 ;  /* 0x0000000423007c23 */ /* 0x004ff0000801088e */
[----:B------:R2:W-:Y:S02]  /*10d20*/  MUFU.EX2 R176, R0 ;  /* 0x0000000000b07308 */ /* 0x0005e40000000800 */
[----:B--2---:R-:W-:Y:S05]  /*10d30*/  FSEL R0, R73, RZ, P3 ;  /* 0x000000ff49007208 */ /* 0x004fea0001800000 */
[----:B------:R-:W-:Y:S01]  /*10d40*/  FADD.FTZ R2, -R0, R3 ;  /* 0x0000000300027221 */ /* 0x000fe20000010100 */
[----:B------:R-:W-:Y:S02]  /*10d50*/  FSEL R0, R72, RZ, P2 ;  /* 0x000000ff48007208 */ /* 0x000fe40001000000 */
[----:B------:R-:W-:Y:S01]  /*10d60*/  FSEL R3, R71, RZ, P1 ;  /* 0x000000ff47037208 */ /* 0x000fe20000800000 */
[----:B------:R-:W-:Y:S02]  /*10d70*/  FMUL.FTZ R2, R2, UR4 ;  /* 0x0000000402027c20 */ /* 0x000fe40008410000 */
[----:B------:R-:W-:Y:S02]  /*10d80*/  FADD.FTZ R0, -R0, R68 ;  /* 0x0000004400007221 */ /* 0x000fe40000010100 */
[----:B------:R2:W3:Y:S01]  /*10d90*/  MUFU.EX2 R69, R2 ;  /* 0x0000000200457308 */ /* 0x0004e20000000800 */
[----:B------:R-:W-:Y:S01]  /*10da0*/  FADD.FTZ R3, -R3, R74 ;  /* 0x0000004a03037221 */ /* 0x000fe20000010100 */
[----:B------:R-:W-:Y:S01]  /*10db0*/  FFMA.FTZ R74, R238, UR4, -R141 ;  /* 0x00000004ee4a7c23 */ /* 0x000fe2000801088d */
[----:B--2---:R-:W-:Y:S01]  /*10dc0*/  FMUL.FTZ R2, R0, UR4 ;  /* 0x0000000400027c20 */ /* 0x004fe20008410000 */
[----:B------:R-:W-:Y:S01]  /*10dd0*/  FSEL R0, R70, RZ, P0 ;  /* 0x000000ff46007208 */ /* 0x000fe20000000000 */
[C---:B---3--:R-:W-:Y:S01]  /*10de0*/  FMUL.FTZ R4, R69.reuse, R80 ;  /* 0x0000005045047220 */ /* 0x048fe20000410000 */
[C---:B------:R-:W-:Y:S04]  /*10df0*/  FMUL.FTZ R5, R69.reuse, R81 ;  /* 0x0000005145057220 */ /* 0x040fe80000410000 */
[----:B------:R2:W3:Y:S01]  /*10e00*/  MUFU.EX2 R68, R2 ;  /* 0x0000000200447308 */ /* 0x0004e20000000800 */
[C---:B------:R-:W-:Y:S01]  /*10e10*/  FMUL.FTZ R16, R69.reuse, R84 ;  /* 0x0000005445107220 */ /* 0x040fe20000410000 */
[----:B------:R-:W-:Y:S01]  /*10e20*/  FADD.FTZ R0, -R0, R75 ;  /* 0x0000004b00007221 */ /* 0x000fe20000010100 */
[C---:B------:R-:W-:Y:S01]  /*10e30*/  FMUL.FTZ R17, R69.reuse, R85 ;  /* 0x0000005545117220 */ /* 0x040fe20000410000 */
[C---:B------:R-:W-:Y:S01]  /*10e40*/  FMUL.FTZ R20, R69.reuse, R92 ;  /* 0x0000005c45147220 */ /* 0x040fe20000410000 */
[C---:B------:R-:W-:Y:S01]  /*10e50*/  FMUL.FTZ R21, R69.reuse, R93 ;  /* 0x0000005d45157220 */ /* 0x040fe20000410000 */
[----:B------:R-:W-:Y:S01]  /*10e60*/  FMUL.FTZ R0, R0, UR4 ;  /* 0x0000000400007c20 */ /* 0x000fe20008410000 */
[C---:B------:R-:W-:Y:S01]  /*10e70*/  FMUL.FTZ R32, R69.reuse, R100 ;  /* 0x0000006445207220 */ /* 0x040fe20000410000 */
[C---:B------:R-:W-:Y:S01]  /*10e80*/  FMUL.FTZ R33, R69.reuse, R101 ;  /* 0x0000006545217220 */ /* 0x040fe20000410000 */
[C---:B------:R-:W-:Y:S01]  /*10e90*/  FMUL.FTZ R37, R69.reuse, R109 ;  /* 0x0000006d45257220 */ /* 0x040fe20000410000 */
[C---:B------:R-:W-:Y:S01]  /*10ea0*/  FMUL.FTZ R48, R69.reuse, R116 ;  /* 0x0000007445307220 */ /* 0x040fe20000410000 */
[C---:B------:R-:W-:Y:S01]  /*10eb0*/  FMUL.FTZ R49, R69.reuse, R117 ;  /* 0x0000007545317220 */ /* 0x040fe20000410000 */
[----:B------:R-:W4:Y:S01]  /*10ec0*/  MUFU.EX2 R0, R0 ;  /* 0x0000000000007308 */ /* 0x000f220000000800 */
[C---:B------:R-:W-:Y:S01]  /*10ed0*/  FMUL.FTZ R53, R69.reuse, R125 ;  /* 0x0000007d45357220 */ /* 0x040fe20000410000 */
[----:B------:R-:W-:Y:S01]  /*10ee0*/  FMUL.FTZ R52, R69, R124 ;  /* 0x0000007c45347220 */ /* 0x000fe20000410000 */
[----:B------:R-:W-:Y:S01]  /*10ef0*/  F2FP.BF16.F32.PACK_AB R80, R183, R179 ;  /* 0x000000b3b750723e */ /* 0x000fe200000010ff */
[----:B------:R-:W-:Y:S01]  /*10f00*/  FMUL.FTZ R65, R69, R133 ;  /* 0x0000008545417220 */ /* 0x000fe20000410000 */
[----:B--2---:R-:W-:Y:S01]  /*10f10*/  FMUL.FTZ R2, R3, UR4 ;  /* 0x0000000403027c20 */ /* 0x004fe20008410000 */
[--C-:B------:R-:W-:Y:S01]  /*10f20*/  FFMA.FTZ R3, R145, UR4, -R143.reuse ;  /* 0x0000000491037c23 */ /* 0x100fe2000801088f */
[----:B------:R-:W-:Y:S01]  /*10f30*/  F2FP.BF16.F32.PACK_AB R145, R190, R188 ;  /* 0x000000bcbe91723e */ /* 0x000fe200000010ff */
[C---:B---3--:R-:W-:Y:S01]  /*10f40*/  FMUL.FTZ R6, R68.reuse, R82 ;  /* 0x0000005244067220 */ /* 0x048fe20000410000 */
[C---:B------:R-:W-:Y:S01]  /*10f50*/  FMUL.FTZ R7, R68.reuse, R83 ;  /* 0x0000005344077220 */ /* 0x040fe20000410000 */
[----:B------:R2:W-:Y:S01]  /*10f60*/  MUFU.EX2 R168, R3 ;  /* 0x0000000300a87308 */ /* 0x0005e20000000800 */
[C---:B------:R-:W-:Y:S01]  /*10f70*/  FMUL.FTZ R18, R68.reuse, R86 ;  /* 0x0000005644127220 */ /* 0x040fe20000410000 */
[C---:B------:R-:W-:Y:S01]  /*10f80*/  FMUL.FTZ R19, R68.reuse, R87 ;  /* 0x0000005744137220 */ /* 0x040fe20000410000 */
[C---:B------:R-:W-:Y:S01]  /*10f90*/  FMUL.FTZ R22, R68.reuse, R94 ;  /* 0x0000005e44167220 */ /* 0x040fe20000410000 */
[----:B------:R-:W-:Y:S01]  /*10fa0*/  LDSM.16.MT88.4 R84, [R193+0x6800] ;  /* 0x00680000c154783b */ /* 0x000fe20000004200 */
[----:B------:R-:W-:Y:S01]  /*10fb0*/  FMUL.FTZ R23, R68, R95 ;  /* 0x0000005f44177220 */ /* 0x000fe20000410000 */
[-C--:B-1----:R-:W-:Y:S04]  /*10fc0*/  HMMA.16816.F32.BF16 R4, R144, R24.reuse, R4 ;  /* 0x000000189004723c */ /* 0x082fe80000041804 */
[----:B------:R-:W1:Y:S01]  /*10fd0*/  MUFU.EX2 R2, R2 ;  /* 0x0000000200027308 */ /* 0x000e620000000800 */
[C---:B----4-:R-:W-:Y:S01]  /*10fe0*/  FMUL.FTZ R10, R0.reuse, R78 ;  /* 0x0000004e000a7220 */ /* 0x050fe20000410000 */
[C---:B------:R-:W-:Y:S01]  /*10ff0*/  FMUL.FTZ R11, R0.reuse, R79 ;  /* 0x0000004f000b7220 */ /* 0x040fe20000410000 */
[C---:B------:R-:W-:Y:S01]  /*11000*/  FMUL.FTZ R14, R0.reuse, R90 ;  /* 0x0000005a000e7220 */ /* 0x040fe20000410000 */
[----:B------:R-:W-:Y:S01]  /*11010*/  FMUL.FTZ R15, R0, R91 ;  /* 0x0000005b000f7220 */ /* 0x000fe20000410000 */
[----:B------:R-:W-:Y:S02]  /*11020*/  LDSM.16.MT88.4 R92, [R194+0x6800] ;  /* 0x00680000c25c783b */ /* 0x000fe40000004200 */
[----:B--2---:R-:W-:Y:S01]  /*11030*/  FFMA.FTZ R3, R153, UR4, -R143 ;  /* 0x0000000499037c23 */ /* 0x004fe2000801088f */
[----:B------:R-:W-:Y:S01]  /*11040*/  FMUL.FTZ R55, R68, R127 ;  /* 0x0000007f44377220 */ /* 0x000fe20000410000 */
[----:B------:R-:W-:Y:S01]  /*11050*/  FMUL.FTZ R30, R0, R106 ;  /* 0x0000006a001e7220 */ /* 0x000fe20000410000 */
[C---:B------:R-:W-:Y:S01]  /*11060*/  FMUL.FTZ R34, R68.reuse, R102 ;  /* 0x0000006644227220 */ /* 0x040fe20000410000 */
[----:B------:R2:W-:Y:S01]  /*11070*/  MUFU.EX2 R167, R3 ;  /* 0x0000000300a77308 */ /* 0x0005e20000000800 */
[C---:B------:R-:W-:Y:S01]  /*11080*/  FMUL.FTZ R35, R68.reuse, R103 ;  /* 0x0000006744237220 */ /* 0x040fe20000410000 */
[C---:B------:R-:W-:Y:S01]  /*11090*/  FMUL.FTZ R38, R68.reuse, R110 ;  /* 0x0000006e44267220 */ /* 0x040fe20000410000 */
[----:B------:R-:W-:Y:S01]  /*110a0*/  FMUL.FTZ R39, R68, R111 ;  /* 0x0000006f44277220 */ /* 0x000fe20000410000 */
[C---:B-1----:R-:W-:Y:S01]  /*110b0*/  FMUL.FTZ R8, R2.reuse, R76 ;  /* 0x0000004c02087220 */ /* 0x042fe20000410000 */
[C---:B------:R-:W-:Y:S01]  /*110c0*/  FMUL.FTZ R9, R2.reuse, R77 ;  /* 0x0000004d02097220 */ /* 0x040fe20000410000 */
[C---:B------:R-:W-:Y:S01]  /*110d0*/  FMUL.FTZ R12, R2.reuse, R88 ;  /* 0x00000058020c7220 */ /* 0x040fe20000410000 */
[----:B------:R-:W-:Y:S01]  /*110e0*/  FMUL.FTZ R13, R2, R89 ;  /* 0x00000059020d7220 */ /* 0x000fe20000410000 */
[----:B------:R-:W1:Y:S01]  /*110f0*/  LDSM.16.MT88.4 R76, [R195+0x6000] ;  /* 0x00600000c34c783b */ /* 0x000e620000004200 */
[C---:B------:R-:W-:Y:S01]  /*11100*/  FMUL.FTZ R50, R68.reuse, R118 ;  /* 0x0000007644327220 */ /* 0x040fe20000410000 */
[----:B------:R-:W-:Y:S01]  /*11110*/  FMUL.FTZ R51, R68, R119 ;  /* 0x0000007744337220 */ /* 0x000fe20000410000 */
[----:B------:R-:W-:Y:S01]  /*11120*/  F2FP.BF16.F32.PACK_AB R81, R177, R174 ;  /* 0x000000aeb151723e */ /* 0x000fe200000010ff */
[C---:B------:R-:W-:Y:S01]  /*11130*/  HMMA.16816.F32.BF16 R8, R148.reuse, R24, R8 ;  /* 0x000000189408723c */ /* 0x040fe20000041808 */
[----:B------:R-:W-:Y:S03]  /*11140*/  MUFU.EX2 R153, R74 ;  /* 0x0000004a00997308 */ /* 0x000fe60000000800 */
[----:B------:R-:W3:Y:S01]  /*11150*/  LDSM.16.MT88.4 R88, [R196+0x6800] ;  /* 0x00680000c458783b */ /* 0x000ee20000004200 */
[--C-:B--2---:R-:W-:Y:S01]  /*11160*/  FFMA.FTZ R3, R31, UR4, -R152.reuse ;  /* 0x000000041f037c23 */ /* 0x104fe20008010898 */
[-C--:B------:R-:W-:Y:S05]  /*11170*/  HMMA.16816.F32.BF16 R12, R148, R26.reuse, R12 ;  /* 0x0000001a940c723c */ /* 0x080fea000004180c */
[----:B------:R2:W-:Y:S01]  /*11180*/  MUFU.EX2 R166, R3 ;  /* 0x0000000300a67308 */ /* 0x0005e20000000800 */
[C---:B------:R-:W-:Y:S01]  /*11190*/  FMUL.FTZ R24, R2.reuse, R96 ;  /* 0x0000006002187220 */ /* 0x040fe20000410000 */
[C---:B------:R-:W-:Y:S01]  /*111a0*/  HMMA.16816.F32.BF16 R16, R144.reuse, R26, R16 ;  /* 0x0000001a9010723c */ /* 0x040fe20000041810 */
[----:B------:R-:W-:Y:S03]  /*111b0*/  LDSM.16.MT88.4 R100, [R196+0x7800] ;  /* 0x00780000c464783b */ /* 0x000fe60000004200 */
[----:B------:R-:W-:Y:S02]  /*111c0*/  FMUL.FTZ R25, R2, R97 ;  /* 0x0000006102197220 */ /* 0x000fe40000410000 */
[-C--:B------:R-:W-:Y:S03]  /*111d0*/  HMMA.16816.F32.BF16 R20, R144, R40.reuse, R20 ;  /* 0x000000289014723c */ /* 0x080fe60000041814 */
[----:B------:R-:W4:Y:S02]  /*111e0*/  LDL.LU R97, [R1] ;  /* 0x0000000001617983 */ /* 0x000f240000300800 */
[C---:B------:R-:W-:Y:S01]  /*111f0*/  FMUL.FTZ R26, R0.reuse, R98 ;  /* 0x00000062001a7220 */ /* 0x040fe20000410000 */
[----:B------:R-:W-:Y:S01]  /*11200*/  FMUL.FTZ R27, R0, R99 ;  /* 0x00000063001b7220 */ /* 0x000fe20000410000 */
[C---:B------:R-:W-:Y:S01]  /*11210*/  FMUL.FTZ R28, R2.reuse, R104 ;  /* 0x00000068021c7220 */ /* 0x040fe20000410000 */
[--C-:B--2---:R-:W-:Y:S01]  /*11220*/  FFMA.FTZ R3, R157, UR4, -R152.reuse ;  /* 0x000000049d037c23 */ /* 0x104fe20008010898 */
[----:B------:R-:W-:Y:S02]  /*11230*/  LDSM.16.MT88.4 R116, [R194+0x7800] ;  /* 0x00780000c274783b */ /* 0x000fe40000004200 */
[----:B------:R-:W-:Y:S01]  /*11240*/  FMUL.FTZ R29, R2, R105 ;  /* 0x00000069021d7220 */ /* 0x000fe20000410000 */
[----:B------:R2:W5:Y:S01]  /*11250*/  MUFU.EX2 R165, R3 ;  /* 0x0000000300a57308 */ /* 0x0005620000000800 */
[C---:B------:R-:W-:Y:S04]  /*11260*/  HMMA.16816.F32.BF16 R24, R148.reuse, R40, R24 ;  /* 0x000000289418723c */ /* 0x040fe80000041818 */
[----:B------:R-:W-:Y:S01]  /*11270*/  FMUL.FTZ R31, R0, R107 ;  /* 0x0000006b001f7220 */ /* 0x000fe20000410000 */
[----:B------:R-:W4:Y:S01]  /*11280*/  LDL.LU R96, [R1+0x4] ;  /* 0x0000040001607983 */ /* 0x000f220000300800 */
[----:B------:R-:W-:Y:S01]  /*11290*/  F2FP.BF16.F32.PACK_AB R82, R182, R178 ;  /* 0x000000b2b652723e */ /* 0x000fe200000010ff */
[----:B------:R-:W-:Y:S01]  /*112a0*/  FMUL.FTZ R40, R2, R112 ;  /* 0x0000007002287220 */ /* 0x000fe20000410000 */
[----:B------:R-:W-:Y:S03]  /*112b0*/  F2FP.BF16.F32.PACK_AB R83, R176, R173 ;  /* 0x000000adb053723e */ /* 0x000fe600000010ff */
[-C--:B------:R-:W-:Y:S03]  /*112c0*/  HMMA.16816.F32.BF16 R28, R148, R42.reuse, R28 ;  /* 0x0000002a941c723c */ /* 0x080fe6000004181c */
[C---:B------:R-:W-:Y:S01]  /*112d0*/  FMUL.FTZ R41, R2.reuse, R113 ;  /* 0x0000007102297220 */ /* 0x040fe20000410000 */
[----:B------:R-:W-:Y:S01]  /*112e0*/  FMUL.FTZ R44, R2, R120 ;  /* 0x00000078022c7220 */ /* 0x000fe20000410000 */
[----:B--2---:R-:W-:Y:S01]  /*112f0*/  FFMA.FTZ R3, R154, UR4, -R152 ;  /* 0x000000049a037c23 */ /* 0x004fe20008010898 */
[C---:B------:R-:W-:Y:S03]  /*11300*/  HMMA.16816.F32.BF16 R32, R144.reuse, R42, R32 ;  /* 0x0000002a9020723c */ /* 0x040fe60000041820 */
[----:B------:R2:W-:Y:S02]  /*11310*/  MUFU.EX2 R164, R3 ;  /* 0x0000000300a47308 */ /* 0x0005e40000000800 */
[----:B------:R-:W-:Y:S01]  /*11320*/  FMUL.FTZ R45, R2, R121 ;  /* 0x00000079022d7220 */ /* 0x000fe20000410000 */
[C---:B------:R-:W-:Y:S01]  /*11330*/  FMUL.FTZ R46, R0.reuse, R122 ;  /* 0x0000007a002e7220 */ /* 0x040fe20000410000 */
[C---:B------:R-:W-:Y:S01]  /*11340*/  FMUL.FTZ R42, R0.reuse, R114 ;  /* 0x00000072002a7220 */ /* 0x040fe20000410000 */
[C---:B------:R-:W-:Y:S03]  /*11350*/  FMUL.FTZ R43, R0.reuse, R115 ;  /* 0x00000073002b7220 */ /* 0x040fe60000410000 */
[----:B------:R-:W-:Y:S01]  /*11360*/  FMUL.FTZ R47, R0, R123 ;  /* 0x0000007b002f7220 */ /* 0x000fe20000410000 */
[----:B------:R-:W-:Y:S01]  /*11370*/  FMUL.FTZ R54, R68, R126 ;  /* 0x0000007e44367220 */ /* 0x000fe20000410000 */
[C---:B------:R-:W-:Y:S01]  /*11380*/  FMUL.FTZ R60, R2.reuse, R136 ;  /* 0x00000088023c7220 */ /* 0x040fe20000410000 */
[----:B------:R-:W-:Y:S01]  /*11390*/  FMUL.FTZ R61, R2, R137 ;  /* 0x00000089023d7220 */ /* 0x000fe20000410000 */
[C---:B------:R-:W-:Y:S01]  /*113a0*/  FMUL.FTZ R62, R0.reuse, R138 ;  /* 0x0000008a003e7220 */ /* 0x040fe20000410000 */
[----:B------:R-:W-:Y:S01]  /*113b0*/  FMUL.FTZ R63, R0, R139 ;  /* 0x0000008b003f7220 */ /* 0x000fe20000410000 */
[C---:B------:R-:W-:Y:S01]  /*113c0*/  FMUL.FTZ R66, R68.reuse, R134 ;  /* 0x0000008644427220 */ /* 0x040fe20000410000 */
[C---:B------:R-:W-:Y:S01]  /*113d0*/  FMUL.FTZ R67, R68.reuse, R135 ;  /* 0x0000008744437220 */ /* 0x040fe20000410000 */
[----:B------:R-:W-:Y:S01]  /*113e0*/  FFMA.FTZ R68, R68, R252, R188 ;  /* 0x000000fc44447223 */ /* 0x000fe200000100bc */
[----:B--2---:R-:W-:Y:S04]  /*113f0*/  FFMA.FTZ R3, R155, UR4, -R152 ;  /* 0x000000049b037c23 */ /* 0x004fe80008010898 */
[----:B------:R2:W3:Y:S02]  /*11400*/  MUFU.EX2 R163, R3 ;  /* 0x0000000300a37308 */ /* 0x0004e40000000800 */
[--C-:B--2---:R-:W-:Y:S01]  /*11410*/  FFMA.FTZ R3, R36, UR4, -R141.reuse ;  /* 0x0000000424037c23 */ /* 0x104fe2000801088d */
[----:B------:R-:W-:Y:S07]  /*11420*/  FMUL.FTZ R36, R69, R108 ;  /* 0x0000006c45247220 */ /* 0x000fee0000410000 */
[----:B------:R2:W-:Y:S01]  /*11430*/  MUFU.EX2 R162, R3 ;  /* 0x0000000300a27308 */ /* 0x0005e20000000800 */
[-C--:B------:R-:W-:Y:S06]  /*11440*/  HMMA.16816.F32.BF16 R36, R144, R56.reuse, R36 ;  /* 0x000000389024723c */ /* 0x080fec0000041824 */
[C---:B------:R-:W-:Y:S06]  /*11450*/  HMMA.16816.F32.BF16 R40, R148.reuse, R56, R40 ;  /* 0x000000389428723c */ /* 0x040fec0000041828 */
[-C--:B------:R-:W-:Y:S05]  /*11460*/  HMMA.16816.F32.BF16 R44, R148, R58.reuse, R44 ;  /* 0x0000003a942c723c */ /* 0x080fea000004182c */
[--C-:B--2---:R-:W-:Y:S01]  /*11470*/  FFMA.FTZ R3, R156, UR4, -R141.reuse ;  /* 0x000000049c037c23 */ /* 0x104fe2000801088d */
[C---:B------:R-:W-:Y:S03]  /*11480*/  HMMA.16816.F32.BF16 R48, R144.reuse, R58, R48 ;  /* 0x0000003a9030723c */ /* 0x040fe60000041830 */
[----:B------:R2:W3:Y:S02]  /*11490*/  MUFU.EX2 R161, R3 ;  /* 0x0000000300a17308 */ /* 0x0004e40000000800 */
[----:B------:R-:W-:Y:S01]  /*114a0*/  FMUL.FTZ R57, R2, R129 ;  /* 0x0000008102397220 */ /* 0x000fe20000410000 */
[-C--:B-1----:R-:W-:Y:S05]  /*114b0*/  HMMA.16816.F32.BF16 R52, R144, R76.reuse, R52 ;  /* 0x0000004c9034723c */ /* 0x082fea0000041834 */
[C---:B------:R-:W-:Y:S01]  /*114c0*/  FMUL.FTZ R59, R0.reuse, R131 ;  /* 0x00000083003b7220 */ /* 0x040fe20000410000 */
[----:B------:R-:W-:Y:S01]  /*114d0*/  FMUL.FTZ R58, R0, R130 ;  /* 0x00000082003a7220 */ /* 0x000fe20000410000 */
[----:B------:R-:W-:Y:S07]  /*114e0*/  FMUL.FTZ R56, R2, R128 ;  /* 0x0000008002387220 */ /* 0x000fee0000410000 */
[C---:B------:R-:W-:Y:S04]  /*114f0*/  HMMA.16816.F32.BF16 R56, R148.reuse, R76, R56 ;  /* 0x0000004c9438723c */ /* 0x040fe80000041838 */
[--C-:B--2---:R-:W-:Y:S02]  /*11500*/  FFMA.FTZ R3, R158, UR4, -R142.reuse ;  /* 0x000000049e037c23 */ /* 0x104fe4000801088e */
[-C--:B------:R-:W-:Y:S02]  /*11510*/  HMMA.16816.F32.BF16 R60, R148, R78.reuse, R60 ;  /* 0x0000004e943c723c */ /* 0x080fe4000004183c */
[----:B------:R1:W-:Y:S03]  /*11520*/  MUFU.EX2 R160, R3 ;  /* 0x0000000300a07308 */ /* 0x0003e60000000800 */
[----:B------:R-:W-:Y:S02]  /*11530*/  F2FP.BF16.F32.PACK_AB R76, R169, R170 ;  /* 0x000000aaa94c723e */ /* 0x000fe400000010ff */
[----:B-----5:R-:W-:Y:S01]  /*11540*/  F2FP.BF16.F32.PACK_AB R77, R165, R166 ;  /* 0x000000a6a54d723e */ /* 0x020fe200000010ff */
[----:B-1----:R-:W-:Y:S04]  /*11550*/  FFMA.FTZ R3, R159, UR4, -R142 ;  /* 0x000000049f037c23 */ /* 0x002fe8000801088e */
[----:B------:R1:W2:Y:S02]  /*11560*/  MUFU.EX2 R127, R3 ;  /* 0x00000003007f7308 */ /* 0x0002a40000000800 */
[----:B-1----:R-:W-:Y:S01]  /*11570*/  FFMA.FTZ R3, R225, UR4, -R141 ;  /* 0x00000004e1037c23 */ /* 0x002fe2000801088d */
[----:B------:R-:W-:Y:S02]  /*11580*/  IMAD.MOV.U32 R225, RZ, RZ, R64 ;  /* 0x000000ffffe17224 */ /* 0x000fe400078e0040 */
[C---:B------:R-:W-:Y:S01]  /*11590*/  FMUL.FTZ R64, R69.reuse, R132 ;  /* 0x0000008445407220 */ /* 0x040fe20000410000 */
[----:B------:R-:W-:Y:S04]  /*115a0*/  FFMA.FTZ R69, R69, R251, R191 ;  /* 0x000000fb45457223 */ /* 0x000fe800000100bf */
[----:B------:R1:W-:Y:S01]  /*115b0*/  MUFU.EX2 R159, R3 ;  /* 0x00000003009f7308 */ /* 0x0003e20000000800 */
[----:B------:R-:W-:Y:S01]  /*115c0*/  ISETP.GT.AND P0, PT, R215, R225, PT ;  /* 0x000000e1d700720c */ /* 0x000fe20003f04270 */
[----:B------:R-:W-:Y:S06]  /*115d0*/  HMMA.16816.F32.BF16 R64, R144, R78, R64 ;  /* 0x0000004e9040723c */ /* 0x000fec0000041840 */
[-C--:B------:R-:W-:Y:S05]  /*115e0*/  HMMA.16816.F32.BF16 R4, R80, R84.reuse, R4 ;  /* 0x000000545004723c */ /* 0x080fea0000041804 */
[----:B------:R-:W-:Y:S01]  /*115f0*/  F2FP.BF16.F32.PACK_AB R78, R167, R168 ;  /* 0x000000a8a74e723e */ /* 0x000fe200000010ff */
[----:B-1----:R-:W-:Y:S01]  /*11600*/  FFMA.FTZ R3, R224, UR4, -R141 ;  /* 0x00000004e0037c23 */ /* 0x002fe2000801088d */
[----:B---3--:R-:W-:Y:S03]  /*11610*/  F2FP.BF16.F32.PACK_AB R79, R163, R164 ;  /* 0x000000a4a34f723e */ /* 0x008fe600000010ff */
[----:B------:R1:W3:Y:S04]  /*11620*/  MUFU.EX2 R158, R3 ;  /* 0x00000003009e7308 */ /* 0x0002e80000000800 */
[C---:B------:R-:W-:Y:S06]  /*11630*/  HMMA.16816.F32.BF16 R8, R76.reuse, R84, R8 ;  /* 0x000000544c08723c */ /* 0x040fec0000041808 */
[-C--:B------:R-:W-:Y:S06]  /*11640*/  HMMA.16816.F32.BF16 R12, R76, R86.reuse, R12 ;  /* 0x000000564c0c723c */ /* 0x080fec000004180c */
[C---:B------:R-:W-:Y:S01]  /*11650*/  HMMA.16816.F32.BF16 R16, R80.reuse, R86, R16 ;  /* 0x000000565010723c */ /* 0x040fe20000041810 */
[----:B------:R-:W5:Y:S04]  /*11660*/  LDSM.16.MT88.4 R84, [R195+0x6800] ;  /* 0x00680000c354783b */ /* 0x000f680000004200 */
[--C-:B-1----:R-:W-:Y:S01]  /*11670*/  FFMA.FTZ R3, R226, UR4, -R142.reuse ;  /* 0x00000004e2037c23 */ /* 0x102fe2000801088e */
[-C--:B------:R-:W-:Y:S03]  /*11680*/  HMMA.16816.F32.BF16 R20, R80, R88.reuse, R20 ;  /* 0x000000585014723c */ /* 0x080fe60000041814 */
[----:B------:R1:W-:Y:S03]  /*11690*/  MUFU.EX2 R131, R3 ;  /* 0x0000000300837308 */ /* 0x0003e60000000800 */
[C---:B------:R-:W-:Y:S06]  /*116a0*/  HMMA.16816.F32.BF16 R24, R76.reuse, R88, R24 ;  /* 0x000000584c18723c */ /* 0x040fec0000041818 */
[-C--:B------:R-:W-:Y:S06]  /*116b0*/  HMMA.16816.F32.BF16 R28, R76, R90.reuse, R28 ;  /* 0x0000005a4c1c723c */ /* 0x080fec000004181c */
[C---:B------:R-:W-:Y:S01]  /*116c0*/  HMMA.16816.F32.BF16 R32, R80.reuse, R90, R32 ;  /* 0x0000005a5020723c */ /* 0x040fe20000041820 */
[----:B------:R-:W3:Y:S04]  /*116d0*/  LDSM.16.MT88.4 R88, [R193+0x7000] ;  /* 0x00700000c158783b */ /* 0x000ee80000004200 */
[----:B-1----:R-:W-:Y:S01]  /*116e0*/  FFMA.FTZ R3, R227, UR4, -R142 ;  /* 0x00000004e3037c23 */ /* 0x002fe2000801088e */
[-C--:B------:R-:W-:Y:S03]  /*116f0*/  HMMA.16816.F32.BF16 R36, R80, R92.reuse, R36 ;  /* 0x0000005c5024723c */ /* 0x080fe60000041824 */
[----:B------:R1:W3:Y:S03]  /*11700*/  MUFU.EX2 R157, R3 ;  /* 0x00000003009d7308 */ /* 0x0002e60000000800 */
[C---:B------:R-:W-:Y:S06]  /*11710*/  HMMA.16816.F32.BF16 R40, R76.reuse, R92, R40 ;  /* 0x0000005c4c28723c */ /* 0x040fec0000041828 */
[-C--:B------:R-:W-:Y:S06]  /*11720*/  HMMA.16816.F32.BF16 R44, R76, R94.reuse, R44 ;  /* 0x0000005e4c2c723c */ /* 0x080fec000004182c */
[C---:B------:R-:W-:Y:S01]  /*11730*/  HMMA.16816.F32.BF16 R48, R80.reuse, R94, R48 ;  /* 0x0000005e5030723c */ /* 0x040fe20000041830 */
[----:B------:R-:W4:Y:S04]  /*11740*/  LDSM.16.MT88.4 R92, [R196+0x7000] ;  /* 0x00700000c45c783b */ /* 0x000f280000004200 */
[--C-:B-1----:R-:W-:Y:S01]  /*11750*/  FFMA.FTZ R3, R228, UR4, -R143.reuse ;  /* 0x00000004e4037c23 */ /* 0x102fe2000801088f */
[-C--:B-----5:R-:W-:Y:S03]  /*11760*/  HMMA.16816.F32.BF16 R52, R80, R84.reuse, R52 ;  /* 0x000000545034723c */ /* 0x0a0fe60000041834 */
[----:B------:R1:W-:Y:S03]  /*11770*/  MUFU.EX2 R126, R3 ;  /* 0x00000003007e7308 */ /* 0x0003e60000000800 */
[C---:B------:R-:W-:Y:S06]  /*11780*/  HMMA.16816.F32.BF16 R56, R76.reuse, R84, R56 ;  /* 0x000000544c38723c */ /* 0x040fec0000041838 */
[-C--:B------:R-:W-:Y:S06]  /*11790*/  HMMA.16816.F32.BF16 R60, R76, R86.reuse, R60 ;  /* 0x000000564c3c723c */ /* 0x080fec000004183c */
[----:B------:R-:W-:Y:S01]  /*117a0*/  HMMA.16816.F32.BF16 R64, R80, R86, R64 ;  /* 0x000000565040723c */ /* 0x000fe20000041840 */
[----:B------:R-:W5:Y:S04]  /*117b0*/  LDSM.16.MT88.4 R84, [R194+0x7000] ;  /* 0x00700000c254783b */ /* 0x000f680000004200 */
[--C-:B-1----:R-:W-:Y:S01]  /*117c0*/  FFMA.FTZ R3, R229, UR4, -R143.reuse ;  /* 0x00000004e5037c23 */ /* 0x102fe2000801088f */
[----:B------:R-:W-:Y:S02]  /*117d0*/  F2FP.BF16.F32.PACK_AB R76, R161, R162 ;  /* 0x000000a2a14c723e */ /* 0x000fe400000010ff */
[----:B--2---:R-:W-:Y:S01]  /*117e0*/  F2FP.BF16.F32.PACK_AB R77, R127, R160 ;  /* 0x000000a07f4d723e */ /* 0x004fe200000010ff */
[----:B------:R1:W2:Y:S02]  /*117f0*/  MUFU.EX2 R125, R3 ;  /* 0x00000003007d7308 */ /* 0x0002a40000000800 */
[----:B---3--:R-:W-:Y:S02]  /*11800*/  F2FP.BF16.F32.PACK_AB R78, R158, R159 ;  /* 0x0000009f9e4e723e */ /* 0x008fe400000010ff */
[----:B------:R-:W-:Y:S07]  /*11810*/  F2FP.BF16.F32.PACK_AB R79, R157, R131 ;  /* 0x000000839d4f723e */ /* 0x000fee00000010ff */
[-C--:B------:R-:W-:Y:S05]  /*11820*/  HMMA.16816.F32.BF16 R4, R76, R88.reuse, R4 ;  /* 0x000000584c04723c */ /* 0x080fea0000041804 */
[----:B-1----:R-:W-:Y:S01]  /*11830*/  FFMA.FTZ R3, R230, UR4, -R143 ;  /* 0x00000004e6037c23 */ /* 0x002fe2000801088f */
[----:B--2---:R-:W-:Y:S01]  /*11840*/  F2FP.BF16.F32.PACK_AB R80, R125, R126 ;  /* 0x0000007e7d50723e */ /* 0x004fe200000010ff */
[----:B----4-:R-:W-:Y:S02]  /*11850*/  FFMA.FTZ R2, R2, R97, R181 ;  /* 0x0000006102027223 */ /* 0x010fe400000100b5 */
[----:B------:R1:W-:Y:S02]  /*11860*/  MUFU.EX2 R130, R3 ;  /* 0x0000000300827308 */ /* 0x0003e40000000800 */
[----:B------:R-:W-:Y:S04]  /*11870*/  FADD.FTZ R2, R184, R2 ;  /* 0x00000002b8027221 */ /* 0x000fe80000010000 */
[----:B------:R-:W-:Y:S01]  /*11880*/  FADD.FTZ R2, R185, R2 ;  /* 0x00000002b9027221 */ /* 0x000fe20000010000 */
[----:B-1----:R-:W-:Y:S04]  /*11890*/  FFMA.FTZ R3, R223, UR4, -R143 ;  /* 0x00000004df037c23 */ /* 0x002fe8000801088f */
[----:B------:R1:W2:Y:S02]  /*118a0*/  MUFU.EX2 R156, R3 ;  /* 0x00000003009c7308 */ /* 0x0002a40000000800 */
[--C-:B-1----:R-:W-:Y:S01]  /*118b0*/  FFMA.FTZ R3, R232, UR4, -R152.reuse ;  /* 0x00000004e8037c23 */ /* 0x102fe20008010898 */
[----:B--2---:R-:W-:Y:S07]  /*118c0*/  F2FP.BF16.F32.PACK_AB R82, R156, R130 ;  /* 0x000000829c52723e */ /* 0x004fee00000010ff */
[----:B------:R1:W-:Y:S02]  /*118d0*/  MUFU.EX2 R124, R3 ;  /* 0x00000003007c7308 */ /* 0x0003e40000000800 */
[--C-:B-1----:R-:W-:Y:S08]  /*118e0*/  FFMA.FTZ R3, R221, UR4, -R152.reuse ;  /* 0x00000004dd037c23 */ /* 0x102ff00008010898 */
[----:B------:R1:W2:Y:S02]  /*118f0*/  MUFU.EX2 R129, R3 ;  /* 0x0000000300817308 */ /* 0x0002a40000000800 */
[--C-:B-1----:R-:W-:Y:S01]  /*11900*/  FFMA.FTZ R3, R220, UR4, -R152.reuse ;  /* 0x00000004dc037c23 */ /* 0x102fe20008010898 */
[----:B--2---:R-:W-:Y:S07]  /*11910*/  F2FP.BF16.F32.PACK_AB R81, R129, R124 ;  /* 0x0000007c8151723e */ /* 0x004fee00000010ff */
[----:B------:R1:W-:Y:S02]  /*11920*/  MUFU.EX2 R128, R3 ;  /* 0x0000000300807308 */ /* 0x0003e40000000800 */
[----:B-1----:R-:W-:Y:S08]  /*11930*/  FFMA.FTZ R3, R222, UR4, -R152 ;  /* 0x00000004de037c23 */ /* 0x002ff00008010898 */
[----:B------:R1:W2:Y:S02]  /*11940*/  MUFU.EX2 R155, R3 ;  /* 0x00000003009b7308 */ /* 0x0002a40000000800 */
[--C-:B-1----:R-:W-:Y:S01]  /*11950*/  FFMA.FTZ R3, R240, UR4, -R141.reuse ;  /* 0x00000004f0037c23 */ /* 0x102fe2000801088d */
[----:B--2---:R-:W-:Y:S07]  /*11960*/  F2FP.BF16.F32.PACK_AB R83, R155, R128 ;  /* 0x000000809b53723e */ /* 0x004fee00000010ff */
        /* <DEDUP_REMOVED lines=11> */
[C---:B------:R-:W-:Y:S01]  /*11a20*/  HMMA.16816.F32.BF16 R32, R76.reuse, R94, R32 ;  /* 0x0000005e4c20723c */ /* 0x040fe20000041820 */
[----:B------:R-:W2:Y:S04]  /*11a30*/  LDSM.16.MT88.4 R92, [R193+0x7800] ;  /* 0x00780000c15c783b */ /* 0x000ea80000004200 */
[--C-:B-1----:R-:W-:Y:S01]  /*11a40*/  FFMA.FTZ R3, R243, UR4, -R142.reuse ;  /* 0x00000004f3037c23 */ /* 0x102fe2000801088e */
[-C--:B-----5:R-:W-:Y:S03]  /*11a50*/  HMMA.16816.F32.BF16 R36, R76, R84.reuse, R36 ;  /* 0x000000544c24723c */ /* 0x0a0fe60000041824 */
[----:B------:R1:W4:Y:S03]  /*11a60*/  MUFU.EX2 R149, R3 ;  /* 0x0000000300957308 */ /* 0x0003260000000800 */
[C---:B------:R-:W-:Y:S06]  /*11a70*/  HMMA.16816.F32.BF16 R40, R80.reuse, R84, R40 ;  /* 0x000000545028723c */ /* 0x040fec0000041828 */
[-C--:B------:R-:W-:Y:S06]  /*11a80*/  HMMA.16816.F32.BF16 R44, R80, R86.reuse, R44 ;  /* 0x00000056502c723c */ /* 0x080fec000004182c */
[C---:B------:R-:W-:Y:S05]  /*11a90*/  HMMA.16816.F32.BF16 R48, R76.reuse, R86, R48 ;  /* 0x000000564c30723c */ /* 0x040fea0000041830 */
[--C-:B-1----:R-:W-:Y:S01]  /*11aa0*/  FFMA.FTZ R3, R242, UR4, -R141.reuse ;  /* 0x00000004f2037c23 */ /* 0x102fe2000801088d */
[-C--:B---3--:R-:W-:Y:S03]  /*11ab0*/  HMMA.16816.F32.BF16 R52, R76, R88.reuse, R52 ;  /* 0x000000584c34723c */ /* 0x088fe60000041834 */
[----:B------:R1:W-:Y:S02]  /*11ac0*/  MUFU.EX2 R150, R3 ;  /* 0x0000000300967308 */ /* 0x0003e40000000800 */
[----:B------:R-:W-:Y:S01]  /*11ad0*/  FFMA.FTZ R141, R239, UR4, -R141 ;  /* 0x00000004ef8d7c23 */ /* 0x000fe2000801088d */
[C---:B------:R-:W-:Y:S07]  /*11ae0*/  HMMA.16816.F32.BF16 R56, R80.reuse, R88, R56 ;  /* 0x000000585038723c */ /* 0x040fee0000041838 */
[----:B------:R-:W3:Y:S01]  /*11af0*/  MUFU.EX2 R148, R141 ;  /* 0x0000008d00947308 */ /* 0x000ee20000000800 */
[-C--:B------:R-:W-:Y:S03]  /*11b00*/  HMMA.16816.F32.BF16 R60, R80, R90.reuse, R60 ;  /* 0x0000005a503c723c */ /* 0x080fe6000004183c */
[----:B----4-:R-:W-:Y:S03]  /*11b10*/  F2FP.BF16.F32.PACK_AB R133, R149, R151 ;  /* 0x000000979585723e */ /* 0x010fe600000010ff */
[----:B------:R-:W-:Y:S05]  /*11b20*/  HMMA.16816.F32.BF16 R64, R76, R90, R64 ;  /* 0x0000005a4c40723c */ /* 0x000fea0000041840 */
[--C-:B-1----:R-:W-:Y:S01]  /*11b30*/  FFMA.FTZ R3, R246, UR4, -R142.reuse ;  /* 0x00000004f6037c23 */ /* 0x102fe2000801088e */
[----:B------:R-:W-:Y:S03]  /*11b40*/  FFMA.FTZ R142, R245, UR4, -R142 ;  /* 0x00000004f58e7c23 */ /* 0x000fe6000801088e */
[----:B------:R1:W-:Y:S02]  /*11b50*/  MUFU.EX2 R147, R3 ;  /* 0x0000000300937308 */ /* 0x0003e40000000800 */
[----:B---3--:R-:W-:Y:S08]  /*11b60*/  F2FP.BF16.F32.PACK_AB R134, R148, R150 ;  /* 0x000000969486723e */ /* 0x008ff000000010ff */
        /* <DEDUP_REMOVED lines=9> */
[----:B------:R-:W-:Y:S01]  /*11c00*/  FFMA.FTZ R143, R236, UR4, -R143 ;  /* 0x00000004ec8f7c23 */ /* 0x000fe2000801088f */
[----:B---3--:R-:W-:Y:S06]  /*11c10*/  F2FP.BF16.F32.PACK_AB R136, R145, R144 ;  /* 0x000000909188723e */ /* 0x008fec00000010ff */
[----:B------:R1:W-:Y:S10]  /*11c20*/  MUFU.EX2 R142, R3 ;  /* 0x00000003008e7308 */ /* 0x0003f40000000800 */
[----:B------:R-:W3:Y:S01]  /*11c30*/  MUFU.EX2 R143, R143 ;  /* 0x0000008f008f7308 */ /* 0x000ee20000000800 */
[--C-:B-1----:R-:W-:Y:S09]  /*11c40*/  FFMA.FTZ R3, R235, UR4, -R152.reuse ;  /* 0x00000004eb037c23 */ /* 0x102ff20008010898 */
[----:B------:R1:W-:Y:S01]  /*11c50*/  MUFU.EX2 R141, R3 ;  /* 0x00000003008d7308 */ /* 0x0003e20000000800 */
[----:B---3--:R-:W-:Y:S01]  /*11c60*/  F2FP.BF16.F32.PACK_AB R138, R143, R142 ;  /* 0x0000008e8f8a723e */ /* 0x008fe200000010ff */
[--C-:B-1----:R-:W-:Y:S08]  /*11c70*/  FFMA.FTZ R3, R237, UR4, -R152.reuse ;  /* 0x00000004ed037c23 */ /* 0x102ff00008010898 */
[----:B------:R1:W3:Y:S02]  /*11c80*/  MUFU.EX2 R75, R3 ;  /* 0x00000003004b7308 */ /* 0x0002e40000000800 */
[--C-:B-1----:R-:W-:Y:S01]  /*11c90*/  FFMA.FTZ R3, R241, UR4, -R152.reuse ;  /* 0x00000004f1037c23 */ /* 0x102fe20008010898 */
[----:B------:R-:W-:Y:S01]  /*11ca0*/  FFMA.FTZ R152, R140, UR4, -R152 ;  /* 0x000000048c987c23 */ /* 0x000fe20008010898 */
[----:B---3--:R-:W-:Y:S06]  /*11cb0*/  F2FP.BF16.F32.PACK_AB R137, R75, R141 ;  /* 0x0000008d4b89723e */ /* 0x008fec00000010ff */
[----:B------:R1:W-:Y:S10]  /*11cc0*/  MUFU.EX2 R74, R3 ;  /* 0x00000003004a7308 */ /* 0x0003f40000000800 */
[----:B------:R-:W3:Y:S01]  /*11cd0*/  MUFU.EX2 R152, R152 ;  /* 0x0000009800987308 */ /* 0x000ee20000000800 */
[----:B-1----:R-:W-:Y:S01]  /*11ce0*/  FFMA.FTZ R3, R0, R96, R171 ;  /* 0x0000006000037223 */ /* 0x002fe200000100ab */
[----:B------:R-:W-:Y:S01]  /*11cf0*/  FADD.FTZ R0, R190, R68 ;  /* 0x00000044be007221 */ /* 0x000fe20000010000 */
[----:B------:R-:W-:Y:S02]  /*11d00*/  IMAD.MOV.U32 R68, RZ, RZ, R72 ;  /* 0x000000ffff447224 */ /* 0x000fe400078e0048 */
[----:B------:R-:W-:Y:S01]  /*11d10*/  FADD.FTZ R3, R172, R3 ;  /* 0x00000003ac037221 */ /* 0x000fe20000010000 */
[----:B------:R-:W-:Y:S01]  /*11d20*/  FADD.FTZ R0, R187, R0 ;  /* 0x00000000bb007221 */ /* 0x000fe20000010000 */
[----:B---3--:R-:W-:Y:S02]  /*11d30*/  F2FP.BF16.F32.PACK_AB R139, R152, R74 ;  /* 0x0000004a988b723e */ /* 0x008fe400000010ff */
[----:B------:R-:W-:Y:S05]  /*11d40*/  FADD.FTZ R3, R175, R3 ;  /* 0x00000003af037221 */ /* 0x000fea0000010000 */
        /* <DEDUP_REMOVED lines=25> */
[----:B------:R-:W-:Y:S01]  /*11ee0*/  FADD.FTZ R9, R217, R9 ;  /* 0x00000009d9097221 */ /* 0x000fe20000010000 */
[----:B------:R-:W-:Y:S02]  /*11ef0*/  IMAD.MOV.U32 R217, RZ, RZ, R215 ;  /* 0x000000ffffd97224 */ /* 0x000fe400078e00d7 */
[----:B------:R-:W-:Y:S01]  /*11f00*/  FADD.FTZ R3, R163, R3 ;  /* 0x00000003a3037221 */ /* 0x000fe20000010000 */
[----:B------:R-:W-:Y:S04]  /*11f10*/  FADD.FTZ R9, R179, R9 ;  /* 0x00000009b3097221 */ /* 0x000fe80000010000 */
[----:B------:R-:W-:Y:S04]  /*11f20*/  FADD.FTZ R9, R183, R9 ;  /* 0x00000009b7097221 */ /* 0x000fe80000010000 */
        /* <DEDUP_REMOVED lines=38> */
[----:B------:R2:W-:Y:S01]  /*12190*/  STL [R1], R2 ;  /* 0x0000000201007387 */ /* 0x0005e20000100800 */
[----:B------:R-:W-:Y:S02]  /*121a0*/  IMAD.MOV.U32 R75, RZ, RZ, R70 ;  /* 0x000000ffff4b7224 */ /* 0x000fe400078e0046 */
[----:B------:R-:W-:Y:S01]  /*121b0*/  FADD.FTZ R0, R152, R0 ;  /* 0x0000000098007221 */ /* 0x000fe20000010000 */
[----:B------:R-:W-:Y:S01]  /*121c0*/  FADD.FTZ R251, R148, R4 ;  /* 0x0000000494fb7221 */ /* 0x000fe20000010000 */
[----:B------:R-:W-:Y:S02]  /*121d0*/  IMAD.MOV.U32 R3, RZ, RZ, R73 ;  /* 0x000000ffff037224 */ /* 0x000fe400078e0049 */
[----:B------:R-:W-:Y:S01]  /*121e0*/  IMAD.MOV.U32 R74, RZ, RZ, R71 ;  /* 0x000000ffff4a7224 */ /* 0x000fe200078e0047 */
[----:B------:R2:W-:Y:S01]  /*121f0*/  STL [R1+0x4], R0 ;  /* 0x0000040001007387 */ /* 0x0005e20000100800 */
[----:B------:R-:W-:Y:S05]  /*12200*/  @P0 BRA `(.L_x_2045) ;  /* 0xffffffc400300947 */ /* 0x000fea000383ffff */
.L_x_2044:
[----:B------:R-:W3:Y:S04]  /*12210*/  LDL.LU R13, [R1] ;  /* 0x00000000010d7983 */ /* 0x000ee80000300800 */
[----:B------:R-:W4:Y:S04]  /*12220*/  LDL.LU R11, [R1+0x4] ;  /* 0x00000400010b7983 */ /* 0x000f280000300800 */
[----:B------:R-:W5:Y:S01]  /*12230*/  LDL R12, [R1+0x40] ;  /* 0x00004000010c7983 */ /* 0x000f620000100800 */
[----:B------:R-:W1:Y:S01]  /*12240*/  S2UR UR4, SR_CgaCtaId ;  /* 0x00000000000479c3 */ /* 0x000e620000008800 */
[----:B------:R-:W-:Y:S01]  /*12250*/  UMOV UR5, 0x400 ;  /* 0x0000040000057882 */ /* 0x000fe20000000000 */
[----:B------:R-:W-:Y:S01]  /*12260*/  MOV R37, 0x20 ;  /* 0x0000002000257802 */ /* 0x000fe20000000f00 */
[----:B------:R-:W1:Y:S01]  /*12270*/  S2R R49, SR_TID.X ;  /* 0x0000000000317919 */ /* 0x000e620000002100 */
[----:B--2---:R-:W2:Y:S04]  /*12280*/  SHFL.BFLY PT, R0, R251, 0x2, 0x1f ;  /* 0x0c401f00fb007f89 */ /* 0x004ea800000e0000 */
[----:B------:R-:W2:Y:S01]  /*12290*/  SHFL.BFLY PT, R7, R252, 0x2, 0x1f ;  /* 0x0c401f00fc077f89 */ /* 0x000ea200000e0000 */
[----:B-1----:R-:W-:Y:S01]  /*122a0*/  ULEA UR4, UR4, UR5, 0x18 ;  /* 0x0000000504047291 */ /* 0x002fe2000f8ec03f */
[----:B--2---:R-:W-:Y:S01]  /*122b0*/  FADD.FTZ R0, R0, R251 ;  /* 0x000000fb00007221 */ /* 0x004fe20000010000 */
[----:B------:R-:W-:-:S04]  /*122c0*/  SHF.R.S32.HI R48, RZ, 0x1f, R49 ;  /* 0x0000001fff307819 */ /* 0x000fc80000011431 */
[----:B------:R-:W1:Y:S01]  /*122d0*/  SHFL.BFLY PT, R5, R0, 0x1, 0x1f ;  /* 0x0c201f0000057f89 */ /* 0x000e6200000e0000 */
[----:B------:R-:W-:Y:S01]  /*122e0*/  FADD.FTZ R7, R7, R252 ;  /* 0x000000fc07077221 */ /* 0x000fe20000010000 */
[CC--:B------:R-:W-:Y:S02]  /*122f0*/  LEA.HI R3, R48.reuse, R49.reuse, RZ, 0x2 ;  /* 0x0000003130037211 */ /* 0x0c0fe400078f10ff */
[----:B------:R-:W-:Y:S02]  /*12300*/  LEA.HI R48, R48, R49, RZ, 0x5 ;  /* 0x0000003130307211 */ /* 0x000fe400078f28ff */
[----:B------:R-:W-:Y:S01]  /*12310*/  SHFL.BFLY PT, R42, R7, 0x1, 0x1f ;  /* 0x0c201f00072a7f89 */ /* 0x000fe200000e0000 */
[--C-:B------:R-:W-:Y:S02]  /*12320*/  SHF.R.S32.HI R4, RZ, 0x2, R3.reuse ;  /* 0x00000002ff047819 */ /* 0x100fe40000011403 */
[----:B------:R-:W-:Y:S02]  /*12330*/  SHF.R.S32.HI R2, RZ, 0x1f, R3 ;  /* 0x0000001fff027819 */ /* 0x000fe40000011403 */
[----:B------:R-:W-:-:S02]  /*12340*/  LOP3.LUT R3, R3, 0x3ffffffc, RZ, 0xc0, !PT ;  /* 0x3ffffffc03037812 */ /* 0x000fc400078ec0ff */
[----:B------:R-:W-:Y:S02]  /*12350*/  LEA.HI R2, R2, R4, RZ, 0x3 ;  /* 0x0000000402027211 */ /* 0x000fe400078f18ff */
[----:B------:R-:W-:Y:S02]  /*12360*/  SHF.R.S32.HI R39, RZ, 0x5, R48 ;  /* 0x00000005ff277819 */ /* 0x000fe40000011430 */
[----:B------:R-:W-:-:S05]  /*12370*/  LOP3.LUT R2, R2, 0xfffffff8, RZ, 0xc0, !PT ;  /* 0xfffffff802027812 */ /* 0x000fca00078ec0ff */
[----:B------:R-:W-:Y:S02]  /*12380*/  IMAD.IADD R2, R4, 0x1, -R2 ;  /* 0x0000000104027824 */ /* 0x000fe400078e0a02 */
[----:B-1----:R-:W-:Y:S01]  /*12390*/  FADD.FTZ R45, R0, R5 ;  /* 0x00000005002d7221 */ /* 0x002fe20000010000 */
[----:B------:R-:W-:Y:S02]  /*123a0*/  IMAD.IADD R0, R49, 0x1, -R3 ;  /* 0x0000000131007824 */ /* 0x000fe400078e0a03 */
[----:B------:R-:W-:Y:S02]  /*123b0*/  IMAD.SHL.U32 R4, R2, 0x40, RZ ;  /* 0x0000004002047824 */ /* 0x000fe400078e00ff */
[----:B------:R-:W-:-:S03]  /*123c0*/  IMAD R0, R39, 0x200, R0 ;  /* 0x0000020027007824 */ /* 0x000fc600078e0200 */
[----:B------:R-:W-:-:S04]  /*123d0*/  LOP3.LUT R3, R4, 0x1c0, RZ, 0xc0, !PT ;  /* 0x000001c004037812 */ /* 0x000fc800078ec0ff */
[----:B------:R-:W-:-:S05]  /*123e0*/  LEA.HI R3, R3, R3, RZ, 0x1d ;  /* 0x0000000303037211 */ /* 0x000fca00078fe8ff */
[----:B------:R-:W-:Y:S01]  /*123f0*/  IMAD.U32 R22, R0, 0x2, R3 ;  /* 0x0000000200167824 */ /* 0x000fe200078e0003 */
[----:B------:R-:W-:-:S04]  /*12400*/  MOV R0, 0x3f800000 ;  /* 0x3f80000000007802 */ /* 0x000fc80000000f00 */
[----:B------:R-:W-:-:S05]  /*12410*/  LEA R22, R22, UR4, 0x1 ;  /* 0x0000000416167c11 */ /* 0x000fca000f8e08ff */
[----:B------:R-:W-:Y:S01]  /*12420*/  VIADD R24, R22, 0x40 ;  /* 0x0000004016187836 */ /* 0x000fe20000000000 */
[----:B---3--:R-:W1:Y:S04]  /*12430*/  SHFL.BFLY PT, R6, R13, 0x2, 0x1f ;  /* 0x0c401f000d067f89 */ /* 0x008e6800000e0000 */
[----:B----4-:R-:W2:Y:S01]  /*12440*/  SHFL.BFLY PT, R10, R11, 0x2, 0x1f ;  /* 0x0c401f000b0a7f89 */ /* 0x010ea200000e0000 */
[----:B-----5:R-:W-:-:S04]  /*12450*/  ISETP.NE.AND P0, PT, R12, -0x1, PT ;  /* 0xffffffff0c00780c */ /* 0x020fc80003f05270 */
[----:B------:R-:W-:Y:S02]  /*12460*/  R2P PR, R2, 0x6 ;  /* 0x0000000602007804 */ /* 0x000fe40000000000 */
[----:B------:R-:W-:-:S03]  /*12470*/  FSETP.NE.FTZ.AND P3, PT, R45, RZ, PT ;  /* 0x000000ff2d00720b */ /* 0x000fc60003f75000 */
[----:B------:R-:W-:-:S04]  /*12480*/  SEL R37, R37, 0xffffffe0, !P1 ;  /* 0xffffffe025257807 */ /* 0x000fc80004800000 */
[----:B------:R-:W3:Y:S01]  /*12490*/  @P0 LDC.64 R8, c[0x0][0x298] ;  /* 0x0000a600ff080b82 */ /* 0x000ee20000000a00 */
[----:B-1----:R-:W-:-:S03]  /*124a0*/  FADD.FTZ R6, R6, R13 ;  /* 0x0000000d06067221 */ /* 0x002fc60000010000 */
[----:B------:R-:W-:Y:S02]  /*124b0*/  @P2 VIADD R24, R22, 0xffffffc0 ;  /* 0xffffffc016182836 */ /* 0x000fe40000000000 */
[----:B--2---:R-:W-:Y:S01]  /*124c0*/  FADD.FTZ R3, R10, R11 ;  /* 0x0000000b0a037221 */ /* 0x004fe20000010000 */
[----:B------:R1:W2:Y:S04]  /*124d0*/  SHFL.BFLY PT, R43, R6, 0x1, 0x1f ;  /* 0x0c201f00062b7f89 */ /* 0x0002a800000e0000 */
[----:B------:R1:W4:Y:S01]  /*124e0*/  SHFL.BFLY PT, R44, R3, 0x1, 0x1f ;  /* 0x0c201f00032c7f89 */ /* 0x00032200000e0000 */
[----:B---3--:R-:W-:-:S04]  /*124f0*/  @P0 IMAD.WIDE.U32 R4, R12, R8, RZ ;  /* 0x000000080c040225 */ /* 0x008fc800078e00ff */
        /* <DEDUP_REMOVED lines=11> */
.L_x_2048:
        /* <DEDUP_REMOVED lines=16> */
[----:B-1----:R-:W-:-:S05]  /*126b0*/  @!P0 IMAD R12, R5, R4, RZ ;  /* 0x00000004050c8224 */ /* 0x002fca00078e02ff */
[----:B------:R1:W-:Y:S01]  /*126c0*/  @!P0 STL [R1+0x40], R12 ;  /* 0x0000400c01008387 */ /* 0x0003e20000100800 */
[----:B------:R-:W-:Y:S02]  /*126d0*/  SHF.R.S32.HI R41, RZ, 0x1f, R12 ;  /* 0x0000001fff297819 */ /* 0x000fe4000001140c */
[----:B------:R-:W-:-:S07]  /*126e0*/  MOV R40, R12 ;  /* 0x0000000c00287202 */ /* 0x000fce0000000f00 */
.L_x_2049:
[----:B------:R-:W2:Y:S04]  /*126f0*/  LDL.LU.64 R52, [R1+0x28] ;  /* 0x0000280001347983 */ /* 0x000ea80000300a00 */
[----:B------:R-:W3:Y:S04]  /*12700*/  LDL.LU R51, [R1+0x44] ;  /* 0x0000440001337983 */ /* 0x000ee80000300800 */
        /* <DEDUP_REMOVED lines=12> */
[C---:B-1----:R-:W-:Y:S01]  /*127d0*/  FMUL.FTZ R12, R0.reuse, R93 ;  /* 0x0000005d000c7220 */ /* 0x042fe20000410000 */
        /* <DEDUP_REMOVED lines=16> */
[----:B------:R-:W4:Y:S01]  /*128e0*/  @!P1 LDC R26, c[0x0][0x2c4] ;  /* 0x0000b100ff1a9b82 */ /* 0x000f220000000800 */
[----:B------:R-:W-:Y:S01]  /*128f0*/  F2FP.BF16.F32.PACK_AB R6, R6, R80 ;  /* 0x000000500606723e */ /* 0x000fe200000010ff */
[----:B------:R-:W-:Y:S01]  /*12900*/  BSSY B0, `(.L_x_2050) ;  /* 0x00000d4000007945 */ /* 0x000fe20003800000 */
[----:B------:R-:W-:-:S02]  /*12910*/  F2FP.BF16.F32.PACK_AB R12, R12, R92 ;  /* 0x0000005c0c0c723e */ /* 0x000fc400000010ff */
[----:B------:R-:W-:Y:S01]  /*12920*/  F2FP.BF16.F32.PACK_AB R9, R9, R100 ;  /* 0x000000640909723e */ /* 0x000fe200000010ff */
[----:B------:R-:W5:Y:S01]  /*12930*/  @P4 MUFU.RCP R2, R43 ;  /* 0x0000002b00024308 */ /* 0x000f620000001000 */
[----:B------:R-:W-:Y:S01]  /*12940*/  STS [R22], R6 ;  /* 0x0000000616007388 */ /* 0x000fe20000000800 */
[----:B------:R-:W-:Y:S01]  /*12950*/  F2FP.BF16.F32.PACK_AB R23, R23, R108 ;  /* 0x0000006c1717723e */ /* 0x000fe200000010ff */
[----:B------:R-:W4:Y:S01]  /*12960*/  S2UR UR4, SR_CTAID.X ;  /* 0x00000000000479c3 */ /* 0x000f220000002500 */
[----:B------:R-:W-:Y:S02]  /*12970*/  F2FP.BF16.F32.PACK_AB R18, R18, R116 ;  /* 0x000000741212723e */ /* 0x000fe400000010ff */
[----:B------:R-:W-:Y:S02]  /*12980*/  F2FP.BF16.F32.PACK_AB R30, R30, R124 ;  /* 0x0000007c1e1e723e */ /* 0x000fe400000010ff */
[----:B------:R-:W5:Y:S01]  /*12990*/  @P2 MUFU.RCP R0, R44 ;  /* 0x0000002c00002308 */ /* 0x000f620000001000 */
        /* <DEDUP_REMOVED lines=51> */
[----:B------:R-:W-:Y:S01]  /*12cd0*/  IADD3 R0, R22, R38, RZ ;  /* 0x0000002616007210 */ /* 0x000fe20007ffe0ff */
[----:B----4-:R-:W4:Y:S01]  /*12ce0*/  @P0 LDC R26, c[0x0][0x2e4] ;  /* 0x0000b900ff1a0b82 */ /* 0x010f220000000800 */
        /* <DEDUP_REMOVED lines=19> */
[----:B-1----:R-:W1:Y:S01]  /*12e20*/  @!P1 LDC R5, c[0x0][0x270] ;  /* 0x00009c00ff059b82 */ /* 0x002e620000000800 */
[----:B------:R-:W-:-:S02]  /*12e30*/  F2FP.BF16.F32.PACK_AB R20, R20, R112 ;  /* 0x000000701414723e */ /* 0x000fc400000010ff */
[----:B-----5:R-:W-:Y:S02]  /*12e40*/  IADD3 R2, R22, R37, RZ ;  /* 0x0000002516027210 */ /* 0x020fe40007ffe0ff */
[----:B------:R-:W-:Y:S02]  /*12e50*/  F2FP.BF16.F32.PACK_AB R19, R115, R19 ;  /* 0x000000137313723e */ /* 0x000fe400000010ff */
[----:B------:R-:W-:Y:S01]  /*12e60*/  IADD3 R3, R0, R37, RZ ;  /* 0x0000002500037210 */ /* 0x000fe20007ffe0ff */
[----:B------:R-:W-:Y:S01]  /*12e70*/  STS [R2], R12 ;  /* 0x0000000c02007388 */ /* 0x000fe20000000800 */
[----:B------:R-:W-:Y:S02]  /*12e80*/  F2FP.BF16.F32.PACK_AB R32, R32, R120 ;  /* 0x000000782020723e */ /* 0x000fe400000010ff */
[----:B------:R-:W-:Y:S01]  /*12e90*/  IADD3 R4, R37, 0x400, R24 ;  /* 0x0000040025047810 */ /* 0x000fe20007ffe018 */
[----:B------:R5:W-:Y:S01]  /*12ea0*/  STS [R2+0x400], R11 ;  /* 0x0004000b02007388 */ /* 0x000be20000000800 */
[----:B------:R-:W-:-:S02]  /*12eb0*/  F2FP.BF16.F32.PACK_AB R31, R123, R31 ;  /* 0x0000001f7b1f723e */ /* 0x000fc400000010ff */
[----:B------:R-:W-:Y:S01]  /*12ec0*/  F2FP.BF16.F32.PACK_AB R29, R29, R126 ;  /* 0x0000007e1d1d723e */ /* 0x000fe200000010ff */
[----:B------:R1:W-:Y:S01]  /*12ed0*/  STS [R3], R9 ;  /* 0x0000000903007388 */ /* 0x0003e20000000800 */
[----:B------:R-:W-:Y:S01]  /*12ee0*/  F2FP.BF16.F32.PACK_AB R28, R28, R132 ;  /* 0x000000841c1c723e */ /* 0x000fe200000010ff */
[----:B----4-:R-:W4:Y:S01]  /*12ef0*/  @P1 LDC.64 R6, c[0x0][0x2c0] ;  /* 0x0000b000ff061b82 */ /* 0x010f220000000a00 */
[----:B------:R-:W-:Y:S01]  /*12f00*/  F2FP.BF16.F32.PACK_AB R27, R27, R134 ;  /* 0x000000861b1b723e */ /* 0x000fe200000010ff */
[----:B------:R1:W-:Y:S01]  /*12f10*/  STS [R3+0x400], R8 ;  /* 0x0004000803007388 */ /* 0x0003e20000000800 */
[C---:B------:R-:W-:Y:S02]  /*12f20*/  IADD3 R4, R38.reuse, R4, RZ ;  /* 0x0000000426047210 */ /* 0x040fe40007ffe0ff */
[----:B------:R-:W-:Y:S01]  /*12f30*/  IADD3 R0, R38, R24, RZ ;  /* 0x0000001826007210 */ /* 0x000fe20007ffe0ff */
[----:B------:R-:W-:Y:S01]  /*12f40*/  STS [R2+0x2000], R10 ;  /* 0x0020000a02007388 */ /* 0x000fe20000000800 */
[----:B------:R-:W-:Y:S01]  /*12f50*/  F2FP.BF16.F32.PACK_AB R33, R33, R128 ;  /* 0x000000802121723e */ /* 0x000fe200000010ff */
[----:B------:R-:W4:Y:S01]  /*12f60*/  @P4 LDC R13, c[0x0][0x2e8] ;  /* 0x0000ba00ff0d4b82 */ /* 0x000f220000000800 */
[----:B------:R-:W-:Y:S01]  /*12f70*/  F2FP.BF16.F32.PACK_AB R34, R131, R34 ;  /* 0x000000228322723e */ /* 0x000fe200000010ff */
[----:B------:R1:W-:Y:S01]  /*12f80*/  STS [R2+0x2400], R16 ;  /* 0x0024001002007388 */ /* 0x0003e20000000800 */
[----:B------:R-:W-:-:S02]  /*12f90*/  F2FP.BF16.F32.PACK_AB R35, R35, R136 ;  /* 0x000000882323723e */ /* 0x000fc400000010ff */
[----:B------:R-:W-:Y:S01]  /*12fa0*/  F2FP.BF16.F32.PACK_AB R36, R139, R36 ;  /* 0x000000248b24723e */ /* 0x000fe200000010ff */
[----:B------:R-:W-:Y:S01]  /*12fb0*/  STS [R3+0x2000], R15 ;  /* 0x0020000f03007388 */ /* 0x000fe20000000800 */
[----:B------:R-:W-:-:S03]  /*12fc0*/  MOV R22, 0x7f800000 ;  /* 0x7f80000000167802 */ /* 0x000fc60000000f00 */
[----:B------:R4:W-:Y:S01]  /*12fd0*/  STS [R3+0x2400], R25 ;  /* 0x0024001903007388 */ /* 0x0009e20000000800 */
[----:B-----5:R-:W5:Y:S03]  /*12fe0*/  @P3 LDC R11, c[0x0][0x2e8] ;  /* 0x0000ba00ff0b3b82 */ /* 0x020f660000000800 */
[----:B------:R-:W-:Y:S04]  /*12ff0*/  STS [R24], R23 ;  /* 0x0000001718007388 */ /* 0x000fe80000000800 */
[----:B------:R5:W-:Y:S01]  /*13000*/  STS [R24+0x400], R21 ;  /* 0x0004001518007388 */ /* 0x000be20000000800 */
[----:B-1----:R-:W1:Y:S01]  /*13010*/  @P1 LDC R9, c[0x0][0x2c0] ;  /* 0x0000b000ff091b82 */ /* 0x002e620000000800 */
[----:B------:R-:W-:Y:S02]  /*13020*/  @P3 MUFU.LG2 R8, R45 ;  /* 0x0000002d00083308 */ /* 0x000fe40000000c00 */
[----:B------:R-:W-:Y:S04]  /*13030*/  STS [R0], R18 ;  /* 0x0000001200007388 */ /* 0x000fe80000000800 */
[----:B------:R-:W-:Y:S01]  /*13040*/  STS [R0+0x400], R17 ;  /* 0x0004001100007388 */ /* 0x000fe20000000800 */
[C---:B------:R-:W-:Y:S01]  /*13050*/  IADD3 R2, R37.reuse, R24, RZ ;  /* 0x0000001825027210 */ /* 0x040fe20007ffe0ff */
[----:B------:R-:W1:Y:S02]  /*13060*/  @P5 LDC R10, c[0x0][0x2e8] ;  /* 0x0000ba00ff0a5b82 */ /* 0x000e640000000800 */
[----:B------:R5:W-:Y:S04]  /*13070*/  STS [R24+0x2000], R20 ;  /* 0x0020001418007388 */ /* 0x000be80000000800 */
[----:B------:R-:W-:Y:S01]  /*13080*/  STS [R24+0x2400], R19 ;  /* 0x0024001318007388 */ /* 0x000fe20000000800 */
[----:B----4-:R-:W-:-:S03]  /*13090*/  IADD3 R3, R37, R0, RZ ;  /* 0x0000000025037210 */ /* 0x010fc60007ffe0ff */
[----:B------:R-:W-:Y:S04]  /*130a0*/  STS [R0+0x2000], R32 ;  /* 0x0020002000007388 */ /* 0x000fe80000000800 */
[----:B------:R4:W-:Y:S01]  /*130b0*/  STS [R0+0x2400], R31 ;  /* 0x0024001f00007388 */ /* 0x0009e20000000800 */
[----:B------:R-:W-:Y:S02]  /*130c0*/  @!P1 MOV R9, 0x1 ;  /* 0x0000000100099802 */ /* 0x000fe40000000f00 */
[----:B-----5:R-:W-:Y:S01]  /*130d0*/  MOV R21, 0x7f800000 ;  /* 0x7f80000000157802 */ /* 0x020fe20000000f00 */
[----:B------:R-:W-:Y:S04]  /*130e0*/  STS [R2], R30 ;  /* 0x0000001e02007388 */ /* 0x000fe80000000800 */
[----:B------:R-:W-:Y:S04]  /*130f0*/  STS [R2+0x400], R29 ;  /* 0x0004001d02007388 */ /* 0x000fe80000000800 */
[----:B------:R-:W-:Y:S01]  /*13100*/  STS [R3], R28 ;  /* 0x0000001c03007388 */ /* 0x000fe20000000800 */
[----:B------:R-:W-:-:S03]  /*13110*/  MOV R20, 0x7f800000 ;  /* 0x7f80000000147802 */ /* 0x000fc60000000f00 */
[----:B------:R-:W-:Y:S04]  /*13120*/  STS [R4], R27 ;  /* 0x0000001b04007388 */ /* 0x000fe80000000800 */
[----:B------:R-:W-:Y:S04]  /*13130*/  STS [R2+0x2000], R33 ;  /* 0x0020002102007388 */ /* 0x000fe80000000800 */
[----:B------:R-:W-:Y:S01]  /*13140*/  STS [R2+0x2400], R34 ;  /* 0x0024002202007388 */ /* 0x000fe20000000800 */
[----:B----4-:R-:W-:Y:S01]  /*13150*/  @P1 MOV R0, 0x1 ;  /* 0x0000000100001802 */ /* 0x010fe20000000f00 */
[----:B------:R-:W-:-:S02]  /*13160*/  @!P1 IMAD R0, R26, R5, RZ ;  /* 0x000000051a009224 */ /* 0x000fc400078e02ff */
[----:B------:R4:W-:Y:S01]  /*13170*/  STS [R3+0x2000], R35 ;  /* 0x0020002303007388 */ /* 0x0009e20000000800 */
[----:B------:R-:W5:Y:S03]  /*13180*/  @P5 MUFU.LG2 R5, R42 ;  /* 0x0000002a00055308 */ /* 0x000f660000000c00 */
[----:B------:R4:W-:Y:S01]  /*13190*/  STS [R4+0x2000], R36 ;  /* 0x0020002404007388 */ /* 0x0009e20000000800 */
[----:B------:R-:W-:Y:S06]  /*131a0*/  BAR.SYNC.DEFER_BLOCKING 0x0 ;  /* 0x0000000000007b1d */ /* 0x000fec0000010000 */
[----:B------:R-:W4:Y:S01]  /*131b0*/  S2R R12, SR_CTAID.Y ;  /* 0x00000000000c7919 */ /* 0x000f220000002600 */
[----:B-----5:R-:W-:Y:S01]  /*131c0*/  @P5 FMUL.FTZ R5, R5, 0.69314718246459960938 ;  /* 0x3f31721805055820 */ /* 0x020fe20000410000 */
[----:B------:R-:W5:Y:S03]  /*131d0*/  S2R R23, SR_CTAID.Z ;  /* 0x0000000000177919 */ /* 0x000f660000002700 */
[----:B-1----:R-:W-:Y:S01]  /*131e0*/  @P5 FFMA.FTZ R21, R72, R10, R5 ;  /* 0x0000000a48155223 */ /* 0x002fe20000010005 */
[----:B----4-:R-:W-:-:S04]  /*131f0*/  LOP3.LUT R3, R48, 0xffffffe0, RZ, 0xc0, !PT ;  /* 0xffffffe030037812 */ /* 0x010fc800078ec0ff */
[----:B------:R-:W-:Y:S01]  /*13200*/  IADD3 R3, -R3, R49, RZ ;  /* 0x0000003103037210 */ /* 0x000fe20007ffe1ff */
[----:B------:R1:W4:Y:S01]  /*13210*/  LDS.128 R28, [R216+0x3800] ;  /* 0x00380000d81c7984 */ /* 0x0003220000000c00 */
[----:B------:R-:W-:Y:S02]  /*13220*/  IMAD R2, R12, R0, RZ ;  /* 0x000000000c027224 */ /* 0x000fe400078e02ff */
[----:B------:R-:W1:Y:S01]  /*13230*/  @P2 LDC R12, c[0x0][0x2e8] ;  /* 0x0000ba00ff0c2b82 */ /* 0x000e620000000800 */
[----:B------:R-:W-:Y:S01]  /*13240*/  @P1 IMAD R0, R7, R6, RZ ;  /* 0x0000000607001224 */ /* 0x000fe200078e02ff */
[----:B------:R-:W-:Y:S01]  /*13250*/  @!P1 MOV R0, R26 ;  /* 0x0000001a00009202 */ /* 0x000fe20000000f00 */
[----:B------:R-:W3:Y:S01]  /*13260*/  @P4 MUFU.LG2 R7, R43 ;  /* 0x0000002b00074308 */ /* 0x000ee20000000c00 */
[----:B------:R-:W-:Y:S01]  /*13270*/  SEL R4, R2, RZ, !P6 ;  /* 0x000000ff02047207 */ /* 0x000fe20007000000 */
[----:B------:R-:W-:Y:S01]  /*13280*/  @P3 FMUL.FTZ R2, R8, 0.69314718246459960938 ;  /* 0x3f31721808023820 */ /* 0x000fe20000410000 */
[----:B------:R-:W-:-:S03]  /*13290*/  LOP3.LUT P1, RZ, R3, 0x3, RZ, 0xc0, !PT ;  /* 0x0000000303ff7812 */ /* 0x000fc6000782c0ff */
[----:B------:R-:W-:Y:S01]  /*132a0*/  @P3 FFMA.FTZ R22, R73, R11, R2 ;  /* 0x0000000b49163223 */ /* 0x000fe20000010002 */
[----:B------:R-:W-:Y:S01]  /*132b0*/  IMAD R2, R9, UR4, RZ ;  /* 0x0000000409027c24 */ /* 0x000fe2000f8e02ff */
[----:B------:R-:W2:Y:S01]  /*132c0*/  @P2 MUFU.LG2 R6, R44 ;  /* 0x0000002c00062308 */ /* 0x000ea20000000c00 */
[----:B-----5:R-:W-:Y:S01]  /*132d0*/  IMAD R0, R23, R0, R4 ;  /* 0x0000000017007224 */ /* 0x020fe200078e0204 */
[----:B------:R-:W-:Y:S02]  /*132e0*/  MOV R11, 0x7f800000 ;  /* 0x7f800000000b7802 */ /* 0x000fe40000000f00 */
[----:B------:R-:W-:-:S04]  /*132f0*/  SHF.L.U32 R2, R2, 0x7, RZ ;  /* 0x0000000702027819 */ /* 0x000fc800000006ff */
[----:B------:R-:W-:Y:S01]  /*13300*/  IADD3 R10, P5, P3, R2, R40, R0 ;  /* 0x00000028020a7210 */ /* 0x000fe20007bbe000 */
[----:B---3--:R-:W-:Y:S01]  /*13310*/  @P4 FMUL.FTZ R4, R7, 0.69314718246459960938 ;  /* 0x3f31721807044820 */ /* 0x008fe20000410000 */
[----:B------:R-:W-:Y:S02]  /*13320*/  SHF.R.S32.HI R5, RZ, 0x1f, R2 ;  /* 0x0000001fff057819 */ /* 0x000fe40000011402 */
[----:B------:R-:W-:Y:S01]  /*13330*/  SHF.R.S32.HI R0, RZ, 0x1f, R0 ;  /* 0x0000001fff007819 */ /* 0x000fe20000011400 */
[----:B------:R-:W-:-:S03]  /*13340*/  @P4 FFMA.FTZ R20, R71, R13, R4 ;  /* 0x0000000d47144223 */ /* 0x000fc60000010004 */
[----:B------:R-:W-:Y:S01]  /*13350*/  IADD3.X R8, R5, R41, R0, P5, P3 ;  /* 0x0000002905087210 */ /* 0x000fe20002fe6400 */
[----:B--2---:R-:W-:Y:S01]  /*13360*/  @P2 FMUL.FTZ R3, R6, 0.69314718246459960938 ;  /* 0x3f31721806032820 */ /* 0x004fe20000410000 */
[----:B------:R-:W-:-:S03]  /*13370*/  ISETP.GE.AND P0, PT, R52, R50, PT ;  /* 0x000000323400720c */ /* 0x000fc60003f06270 */
[----:B-1----:R-:W-:Y:S01]  /*13380*/  @P2 FFMA.FTZ R11, R70, R12, R3 ;  /* 0x0000000c460b2223 */ /* 0x002fe20000010003 */
[----:B------:R-:W-:Y:S01]  /*13390*/  ISETP.GE.AND P6, PT, R51, R50, PT ;  /* 0x000000323300720c */ /* 0x000fe20003fc6270 */
[----:B----4-:R-:W-:-:S12]  /*133a0*/  @P1 BRA `(.L_x_2051) ;  /* 0x0000000000a41947 */ /* 0x010fd80003800000 */
[----:B------:R-:W2:Y:S01]  /*133b0*/  LDL.LU R14, [R1+0x58] ;  /* 0x00005800010e7983 */ /* 0x000ea20000300800 */
[----:B------:R-:W-:-:S04]  /*133c0*/  SHF.R.S32.HI R0, RZ, 0x1f, R39 ;  /* 0x0000001fff007819 */ /* 0x000fc80000011427 */
[----:B------:R-:W-:-:S04]  /*133d0*/  LEA.HI R0, R0, R39, RZ, 0x2 ;  /* 0x0000002700007211 */ /* 0x000fc800078f10ff */
[----:B------:R-:W-:-:S05]  /*133e0*/  LOP3.LUT R0, R0, 0xffffffc, RZ, 0xc0, !PT ;  /* 0x0ffffffc00007812 */ /* 0x000fca00078ec0ff */
[----:B------:R-:W-:-:S04]  /*133f0*/  IMAD.IADD R0, R39, 0x1, -R0 ;  /* 0x0000000127007824 */ /* 0x000fc800078e0a00 */
[----:B--2---:R-:W-:-:S04]  /*13400*/  IMAD R0, R0, 0x10, R14 ;  /* 0x0000001000007824 */ /* 0x004fc800078e020e */
        /* <DEDUP_REMOVED lines=35> */
.L_x_2051:
[----:B------:R-:W-:Y:S05]  /*13640*/  BSYNC B0 ;  /* 0x0000000000007941 */ /* 0x000fea0003800000 */
.L_x_2050:
[----:B------:R-:W2:Y:S01]  /*13650*/  LDL.LU R0, [R1+0x50] ;  /* 0x0000500001007983 */ /* 0x000ea20000300800 */
[----:B------:R-:W-:-:S03]  /*13660*/  ULDC.64 UR4, c[0x0][0x2a0] ;  /* 0x0000a80000047ab9 */ /* 0x000fc60000000a00 */
[----:B------:R-:W3:Y:S04]  /*13670*/  LDL.LU R10, [R1+0x54] ;  /* 0x00005400010a7983 */ /* 0x000ee80000300800 */
[----:B------:R-:W3:Y:S04]  /*13680*/  LDL.LU.64 R8, [R1+0x48] ;  /* 0x0000480001087983 */ /* 0x000ee80000300a00 */
[----:B----4-:R-:W4:Y:S04]  /*13690*/  LDL.LU R7, [R1+0x5c] ;  /* 0x00005c0001077983 */ /* 0x010f280000300800 */
[----:B------:R-:W4:Y:S04]  /*136a0*/  LDL.LU R5, [R1+0x64] ;  /* 0x0000640001057983 */ /* 0x000f280000300800 */
[----:B------:R-:W4:Y:S04]  /*136b0*/  LDL.LU R4, [R1+0x60] ;  /* 0x0000600001047983 */ /* 0x000f280000300800 */
[----:B------:R1:W5:Y:S01]  /*136c0*/  LDL.64 R14, [R1+0x18] ;  /* 0x00001800010e7983 */ /* 0x0003620000100a00 */
[----:B------:R-:W-:Y:S01]  /*136d0*/  BSSY B0, `(.L_x_2052) ;  /* 0x0000019000007945 */ /* 0x000fe20003800000 */
[----:B--2---:R-:W-:-:S02]  /*136e0*/  ISETP.GE.AND P5, PT, R0, R50, PT ;  /* 0x000000320000720c */ /* 0x004fc40003fa6270 */
[----:B------:R-:W-:Y:S02]  /*136f0*/  SHF.R.S32.HI R0, RZ, 0x1f, R23 ;  /* 0x0000001fff007819 */ /* 0x000fe40000011417 */
[----:B---3--:R-:W-:-:S03]  /*13700*/  ISETP.GE.AND P4, PT, R10, R50, PT ;  /* 0x000000320a00720c */ /* 0x008fc60003f86270 */
[----:B------:R-:W-:Y:S01]  /*13710*/  IMAD R0, R0, UR4, RZ ;  /* 0x0000000400007c24 */ /* 0x000fe2000f8e02ff */
[----:B------:R-:W-:-:S03]  /*13720*/  IADD3 R2, P1, R8, R46, RZ ;  /* 0x0000002e08027210 */ /* 0x000fc60007f3e0ff */
[----:B------:R-:W-:Y:S01]  /*13730*/  IMAD R0, R23, UR5, R0 ;  /* 0x0000000517007c24 */ /* 0x000fe2000f8e0200 */
[-C--:B----4-:R-:W-:Y:S01]  /*13740*/  ISETP.GE.AND P3, PT, R7, R50.reuse, PT ;  /* 0x000000320700720c */ /* 0x090fe20003f66270 */
        /* <DEDUP_REMOVED lines=17> */
.L_x_2053:
[----:B------:R-:W-:Y:S05]  /*13860*/  BSYNC B0 ;  /* 0x0000000000007941 */ /* 0x000fea0003800000 */
.L_x_2052:
[----:B------:R-:W4:Y:S01]  /*13870*/  LDL.LU R0, [R1+0x68] ;  /* 0x0000680001007983 */ /* 0x000f220000300800 */
[----:B------:R-:W-:Y:S03]  /*13880*/  BSSY B0, `(.L_x_2054) ;  /* 0x0000011000007945 */ /* 0x000fe60003800000 */
[----:B--23--:R2:W3:Y:S01]  /*13890*/  LDS.128 R8, [R216+0x800] ;  /* 0x00080000d8087984 */ /* 0x00c4e20000000c00 */
[----:B----4-:R-:W-:Y:S01]  /*138a0*/  ISETP.GE.AND P0, PT, R0, R50, PT ;  /* 0x000000320000720c */ /* 0x010fe20003f06270 */
[----:B--23--:R-:W-:-:S12]  /*138b0*/  @P6 BRA `(.L_x_2055) ;  /* 0x0000000000346947 */ /* 0x00cfd80003800000 */
        /* <DEDUP_REMOVED lines=13> */
.L_x_2055:
[----:B------:R-:W-:Y:S05]  /*13990*/  BSYNC B0 ;  /* 0x0000000000007941 */ /* 0x000fea0003800000 */
.L_x_2054:
[----:B--2---:R2:W3:Y:S01]  /*139a0*/  LDS.128 R8, [R216+0x1000] ;  /* 0x00100000d8087984 */ /* 0x0044e20000000c00 */
        /* <DEDUP_REMOVED lines=15> */
.L_x_2057:
[----:B------:R-:W-:Y:S05]  /*13aa0*/  BSYNC B0 ;  /* 0x0000000000007941 */ /* 0x000fea0003800000 */
.L_x_2056:
        /* <DEDUP_REMOVED lines=16> */
.L_x_2059:
[----:B------:R-:W-:Y:S05]  /*13bb0*/  BSYNC B0 ;  /* 0x0000000000007941 */ /* 0x000fea0003800000 */
.L_x_2058:
        /* <DEDUP_REMOVED lines=16> */
.L_x_2061:
[----:B------:R-:W-:Y:S05]  /*13cc0*/  BSYNC B0 ;  /* 0x0000000000007941 */ /* 0x000fea0003800000 */
.L_x_2060:
        /* <DEDUP_REMOVED lines=16> */
.L_x_2063:
[----:B------:R-:W-:Y:S05]  /*13dd0*/  BSYNC B0 ;  /* 0x0000000000007941 */ /* 0x000fea0003800000 */
.L_x_2062:
        /* <DEDUP_REMOVED lines=16> */
.L_x_2065:
[----:B------:R-:W-:Y:S05]  /*13ee0*/  BSYNC B0 ;  /* 0x0000000000007941 */ /* 0x000fea0003800000 */
.L_x_2064:
        /* <DEDUP_REMOVED lines=15> */
.L_x_2066:
        /* <DEDUP_REMOVED lines=10> */
.L_x_2596:


//--------------------- .text._ZN5flash16flash_fwd_kernelI23Flash_fwd_kernel_traitsILi64ELi128ELi64ELi4ELb0ELb0EN7cutlass10bfloat16_tE19Flash_kernel_traitsILi64ELi128ELi64ELi4ES3_EELb1ELb0ELb1ELb1ELb0ELb0ELb0ELb0EEEvNS_16Flash_fwd_paramsE --------------------------
	.section	.text._ZN5flash16flash_fwd_kernelI23Flash_fwd_kernel_traitsILi64ELi128ELi64ELi4ELb0ELb0EN7cutlass10bfloat16_tE19Flash_kernel_traitsILi64ELi128ELi64ELi4ES3_EELb1ELb0ELb1ELb1ELb0ELb0ELb0ELb0EEEvNS_16Flash_fwd_paramsE,"ax",@progbits
	.align	128
        .global         _ZN5flash16flash_fwd_kernelI23Flash_fwd_kernel_traitsILi64ELi128ELi64ELi4ELb0ELb0EN7cutlass10bfloat16_tE19Flash_kernel_traitsILi64ELi128ELi64ELi4ES3_EELb1ELb0ELb1ELb1ELb0ELb0ELb0ELb0EEEvNS_16Flash_fwd_paramsE
        .type           _ZN5flash16flash_fwd_kernelI23Flash_fwd_kernel_traitsILi64ELi128ELi64ELi4ELb0ELb0EN7cutlass10bfloat16_tE19Flash_kernel_traitsILi64ELi128ELi64ELi4ES3_EELb1ELb0ELb1ELb1ELb0ELb0ELb0ELb0EEEvNS_16Flash_fwd_paramsE,@function
        .size           _ZN5flash16flash_fwd_kernelI23Flash_fwd_kernel_traitsILi64ELi128ELi64ELi4ELb0ELb0EN7cutlass10bfloat16_tE19Flash_kernel_traitsILi64ELi128ELi64ELi4ES3_EELb1ELb0ELb1ELb1ELb0ELb0ELb0ELb0EEEvNS_16Flash_fwd_paramsE,(.L_x_2597 - _ZN5flash16flash_fwd_kernelI23Flash_fwd_kernel_traitsILi64ELi128ELi64ELi4ELb0ELb0EN7cutlass10bfloat16_tE19Flash_kernel_traitsILi64ELi128ELi64ELi4ES3_EELb1ELb0ELb1ELb1ELb0ELb0ELb0ELb0EEEvNS_16Flash_fwd_paramsE)
        .other          _ZN5flash16flash_fwd_kernelI23Flash_fwd_kernel_traitsILi64ELi128ELi64ELi4ELb0ELb0EN7cutlass10bfloat16_tE19Flash_kernel_traitsILi64ELi128ELi64ELi4ES3_EELb1ELb0ELb1ELb1ELb0ELb0ELb0ELb0EEEvNS_16Flash_fwd_paramsE,@"STO_CUDA_ENTRY STV_DEFAULT"
_ZN5flash16flash_fwd_kernelI23Flash_fwd_kernel_traitsILi64ELi128ELi64ELi4ELb0ELb0EN7cutlass10bfloat16_tE19Flash_kernel_traitsILi64ELi128ELi64ELi4ES3_EELb1ELb0ELb1ELb1ELb0ELb0ELb0ELb0EEEvNS_16Flash_fwd_paramsE:
.text._ZN5flash16flash_fwd_kernelI23Flash_fwd_kernel_traitsILi64ELi128ELi64ELi4ELb0ELb0EN7cutlass10bfloat16_tE19Flash_kernel_traitsILi64ELi128ELi64ELi4ES3_EELb1ELb0ELb1ELb1ELb0ELb0ELb0ELb0EEEvNS_16Flash_fwd_paramsE:
        /* <DEDUP_REMOVED lines=93> */
.L_x_2067:
[----:B------:R-:W-:Y:S02]  /*05d0*/  ULDC UR7, c[0x0][0x2c8] ;  /* 0x0000b20000077ab9 */ /* 0x000fe40000000800 */
.L_x_2068:
        /* <DEDUP_REMOVED lines=107> */
[----:B------:R-:W-:Y:S01]  /*0c90*/  UIMAD UR5, UR24, UR5, UR15 ;  /* 0x00000005180572a4 */ /* 0x000fe2000f8e020f */
[----:B------:R-:W-:Y:S01]  /*0ca0*/  ISETP.GE.OR P4, PT, R17, UR29, P2 ;  /* 0x0000001d11007c0c */ /* 0x000fe20009786670 */
[----:B------:R-:W-:Y:S01]  /*0cb0*/  @!UP3 UMOV UR14, URZ ;  /* 0x0000003f000ebc82 */ /* 0x000fe20008000000 */
[----:B------:R-:W-:Y:S01]  /*0cc0*/  @!UP3 UMOV UR15, URZ ;  /* 0x0000003f000fbc82 */ /* 0x000fe20008000000 */
[----:B------:R-:W-:Y:S01]  /*0cd0*/  @UP3 UMOV UR14, UR8 ;  /* 0x00000008000e3c82 */ /* 0x000fe20008000000 */
[----:B------:R-:W-:Y:S01]  /*0ce0*/  @UP3 USHF.R.S32.HI UR15, URZ, 0x1f, UR8 ;  /* 0x0000001f3f0f3899 */ /* 0x000fe20008011408 */
[----:B------:R-:W-:Y:S01]  /*0cf0*/  VIADD R7, R9, UR5 ;  /* 0x0000000509077c36 */ /* 0x000fe20008000000 */
[----:B------:R-:W-:Y:S01]  /*0d00*/  USHF.R.S32.HI UR6, URZ, 0x1f, UR25 ;  /* 0x0000001f3f067899 */ /* 0x000fe20008011419 */
[----:B------:R-:W-:Y:S01]  /*0d10*/  ISETP.GE.OR P6, PT, R19, UR29, P2 ;  /* 0x0000001d13007c0c */ /* 0x000fe200097c6670 */
        /* <DEDUP_REMOVED lines=15> */
.L_x_2071:
[----:B------:R-:W-:Y:S05]  /*0e10*/  BSYNC B0 ;  /* 0x0000000000007941 */ /* 0x000fea0003800000 */
.L_x_2070:
        /* <DEDUP_REMOVED lines=17> */
.L_x_2073:
[----:B------:R-:W-:Y:S05]  /*0f30*/  BSYNC B0 ;  /* 0x0000000000007941 */ /* 0x000fea0003800000 */
.L_x_2072:
        /* <DEDUP_REMOVED lines=16> */
.L_x_2075:
[----:B------:R-:W-:Y:S05]  /*1040*/  BSYNC B0 ;  /* 0x0000000000007941 */ /* 0x000fea0003800000 */
.L_x_2074:
        /* <DEDUP_REMOVED lines=16> */
.L_x_2077:
[----:B------:R-:W-:Y:S05]  /*1150*/  BSYNC B0 ;  /* 0x0000000000007941 */ /* 0x000fea0003800000 */
.L_x_2076:
        /* <DEDUP_REMOVED lines=16> */
.L_x_2079:
[----:B------:R-:W-:Y:S05]  /*1260*/  BSYNC B0 ;  /* 0x0000000000007941 */ /* 0x000fea0003800000 */
.L_x_2078:
        /* <DEDUP_REMOVED lines=28> */
.L_x_2081:
[----:B------:R-:W-:Y:S05]  /*1430*/  BSYNC B0 ;  /* 0x0000000000007941 */ /* 0x000fea0003800000 */
.L_x_2080:
        /* <DEDUP_REMOVED lines=19> */
.L_x_2083:
[----:B------:R-:W-:Y:S05]  /*1570*/  BSYNC B0 ;  /* 0x0000000000007941 */ /* 0x000fea0003800000 */
.L_x_2082:
        /* <DEDUP_REMOVED lines=16> */
.L_x_2085:
[----:B------:R-:W-:Y:S05]  /*1680*/  BSYNC B0 ;  /* 0x0000000000007941 */ /* 0x000fea0003800000 */
.L_x_2084:
        /* <DEDUP_REMOVED lines=10> */
.L_x_2087:
[----:B------:R-:W-:Y:S05]  /*1730*/  BSYNC B0 ;  /* 0x0000000000007941 */ /* 0x000fea0003800000 */
.L_x_2086:
        /* <DEDUP_REMOVED lines=10> */
.L_x_2089:
[----:B------:R-:W-:Y:S05]  /*17e0*/  BSYNC B0 ;  /* 0x0000000000007941 */ /* 0x000fea0003800000 */
.L_x_2088:
        /* <DEDUP_REMOVED lines=10> */
.L_x_2091:
[----:B------:R-:W-:Y:S05]  /*1890*/  BSYNC B0 ;  /* 0x0000000000007941 */ /* 0x000fea0003800000 */
.L_x_2090:
        /* <DEDUP_REMOVED lines=11> */
.L_x_2093:
[----:B------:R-:W-:Y:S05]  /*1950*/  BSYNC B0 ;  /* 0x0000000000007941 */ /* 0x000fea0003800000 */
.L_x_2092:
        /* <DEDUP_REMOVED lines=11> */
.L_x_2095:
[----:B------:R-:W-:Y:S05]  /*1a10*/  BSYNC B0 ;  /* 0x0000000000007941 */ /* 0x000fea0003800000 */
.L_x_2094:
        /* <DEDUP_REMOVED lines=11> */
.L_x_2097:
[----:B------:R-:W-:Y:S05]  /*1ad0*/  BSYNC B0 ;  /* 0x0000000000007941 */ /* 0x000fea0003800000 */
.L_x_2096:
        /* <DEDUP_REMOVED lines=10> */
.L_x_2099:
[----:B------:R-:W-:Y:S05]  /*1b80*/  BSYNC B0 ;  /* 0x0000000000007941 */ /* 0x000fea0003800000 */
.L_x_2098:
        /* <DEDUP_REMOVED lines=10> */
.L_x_2069:
[----:B------:R-:W2:Y:S01]  /*1c30*/  LDC R7, c[0x0][0x278] ;  /* 0x00009e00ff077b82 */ /* 0x000ea20000000800 */
[----:B------:R-:W3:Y:S01]  /*1c40*/  S2R R4, SR_CTAID.Z ;  /* 0x0000000000047919 */ /* 0x000ee20000002700 */
[----:B------:R-:W-:Y:S01]  /*1c50*/  UISETP.NE.AND UP0, UPT, UR13, -0x1, UPT ;  /* 0xffffffff0d00788c */ /* 0x000fe2000bf05270 */
[----:B------:R-:W-:Y:S01]  /*1c60*/  LEA.HI R5, R19, R152, RZ, 0x3 ;  /* 0x0000009813057211 */ /* 0x000fe200078f18ff */
[----:B------:R-:W-:Y:S02]  /*1c70*/  UISETP.NE.AND UP1, UPT, UR8, -0x1, UPT ;  /* 0xffffffff0800788c */ /* 0x000fe4000bf25270 */
[----:B------:R-:W-:Y:S01]  /*1c80*/  USHF.R.S32.HI UR15, URZ, 0x1f, UR24 ;  /* 0x0000001f3f0f7899 */ /* 0x000fe20008011418 */
[----:B------:R-:W-:-:S06]  /*1c90*/  SHF.R.S32.HI R10, RZ, 0x3, R5 ;  /* 0x00000003ff0a7819 */ /* 0x000fcc0000011405 */
[----:B------:R-:W-:Y:S01]  /*1ca0*/  @UP0 ULDC.64 UR4, c[0x0][0x240] ;  /* 0x0000900000040ab9 */ /* 0x000fe20000000a00 */
[----:B------:R-:W-:Y:S02]  /*1cb0*/  @!UP0 USHF.R.S32.HI UR9, URZ, 0x1f, UR23 ;  /* 0x0000001f3f098899 */ /* 0x000fe40008011417 */
[----:B------:R-:W-:Y:S02]  /*1cc0*/  @UP0 UIMAD.WIDE.U32 UR20, UR13, UR4, URZ ;  /* 0x000000040d1402a5 */ /* 0x000fe4000f8e003f */
[----:B------:R-:W-:Y:S02]  /*1cd0*/  @UP1 UIADD3 UR19, UR33, UR8, URZ ;  /* 0x0000000821131290 */ /* 0x000fe4000fffe03f */
[----:B------:R-:W-:Y:S02]  /*1ce0*/  @UP0 UIMAD UR4, UR13, UR5, UR21 ;  /* 0x000000050d0402a4 */ /* 0x000fe4000f8e0215 */
[----:B------:R-:W-:Y:S01]  /*1cf0*/  UIADD3 UR5, -UR25, UR29, URZ ;  /* 0x0000001d19057290 */ /* 0x000fe2000fffe13f */
[----:B--2---:R-:W-:Y:S01]  /*1d00*/  IABS R0, R7 ;  /* 0x0000000700007213 */ /* 0x004fe20000000000 */
[----:B------:R-:W-:Y:S01]  /*1d10*/  @!UP0 ULDC.64 UR6, c[0x0][0x228] ;  /* 0x00008a0000068ab9 */ /* 0x000fe20000000a00 */
[----:B------:R-:W-:Y:S01]  /*1d20*/  @UP1 ULDC.64 UR10, c[0x0][0x248] ;  /* 0x00009200000a1ab9 */ /* 0x000fe20000000a00 */
[----:B------:R-:W-:-:S02]  /*1d30*/  @!UP0 UIMAD UR9, UR9, UR6, URZ ;  /* 0x00000006090982a4 */ /* 0x000fc4000f8e023f */
[----:B------:R-:W-:Y:S01]  /*1d40*/  IMAD.MOV.U32 R6, RZ, RZ, R0 ;  /* 0x000000ffff067224 */ /* 0x000fe200078e0000 */
[----:B------:R-:W-:Y:S02]  /*1d50*/  @!UP0 UIMAD.WIDE.U32 UR34, UR23, UR6, URZ ;  /* 0x00000006172282a5 */ /* 0x000fe4000f8e003f */
[----:B------:R-:W-:Y:S01]  /*1d60*/  @UP1 UIMAD.WIDE.U32 UR36, UR19, UR10, URZ ;  /* 0x0000000a132412a5 */ /* 0x000fe2000f8e003f */
[----:B------:R-:W2:Y:S01]  /*1d70*/  I2F.RP R2, R6 ;  /* 0x0000000600027306 */ /* 0x000ea20000209400 */
[----:B---3--:R-:W-:Y:S01]  /*1d80*/  IABS R4, R4 ;  /* 0x0000000400047213 */ /* 0x008fe20000000000 */
[----:B------:R-:W-:Y:S02]  /*1d90*/  @!UP0 UIMAD UR7, UR23, UR7, UR9 ;  /* 0x00000007170782a4 */ /* 0x000fe4000f8e0209 */
[----:B------:R-:W-:Y:S01]  /*1da0*/  @UP1 UIMAD UR19, UR19, UR11, URZ ;  /* 0x0000000b131312a4 */ /* 0x000fe2000f8e023f */
[----:B------:R-:W-:Y:S01]  /*1db0*/  @UP0 UMOV UR32, UR20 ;  /* 0x0000001400200c82 */ /* 0x000fe20008000000 */
[----:B------:R-:W-:-:S02]  /*1dc0*/  @UP1 UMOV UR20, UR36 ;  /* 0x0000002400141c82 */ /* 0x000fc40008000000 */
[----:B------:R-:W-:Y:S02]  /*1dd0*/  @UP1 UIADD3 UR19, UR37, UR19, URZ ;  /* 0x0000001325131290 */ /* 0x000fe4000fffe03f */
[----:B------:R-:W-:Y:S01]  /*1de0*/  @!UP0 UIADD3 UR4, UR35, UR7, URZ ;  /* 0x0000000723048290 */ /* 0x000fe2000fffe03f */
[----:B------:R-:W-:Y:S01]  /*1df0*/  @!UP0 UMOV UR32, UR34 ;  /* 0x0000002200208c82 */ /* 0x000fe20008000000 */
[----:B--2---:R-:W2:Y:S02]  /*1e00*/  MUFU.RCP R2, R2 ;  /* 0x0000000200027308 */ /* 0x004ea40000001000 */
[----:B--2---:R-:W-:-:S06]  /*1e10*/  VIADD R2, R2, 0xffffffe ;  /* 0x0ffffffe02027836 */ /* 0x004fcc0000000000 */
[----:B------:R-:W2:Y:S02]  /*1e20*/  F2I.FTZ.U32.TRUNC.NTZ R3, R2 ;  /* 0x0000000200037305 */ /* 0x000ea4000021f000 */
[----:B--2---:R-:W-:Y:S02]  /*1e30*/  IMAD.MOV R0, RZ, RZ, -R3 ;  /* 0x000000ffff007224 */ /* 0x004fe400078e0a03 */
[----:B------:R-:W-:Y:S02]  /*1e40*/  IMAD.MOV.U32 R2, RZ, RZ, RZ ;  /* 0x000000ffff027224 */ /* 0x000fe400078e00ff */
[----:B------:R-:W-:-:S04]  /*1e50*/  IMAD R0, R0, R6, RZ ;  /* 0x0000000600007224 */ /* 0x000fc800078e02ff */
[----:B------:R-:W-:-:S04]  /*1e60*/  IMAD.HI.U32 R0, R3, R0, R2 ;  /* 0x0000000003007227 */ /* 0x000fc800078e0002 */
[----:B------:R-:W-:Y:S02]  /*1e70*/  IMAD.MOV.U32 R3, RZ, RZ, R4 ;  /* 0x000000ffff037224 */ /* 0x000fe400078e0004 */
[----:B------:R-:W-:Y:S02]  /*1e80*/  VIADD R4, R10, 0x50 ;  /* 0x000000500a047836 */ /* 0x000fe40000000000 */
[----:B------:R-:W-:-:S03]  /*1e90*/  IMAD.HI.U32 R0, R0, R3, RZ ;  /* 0x0000000300007227 */ /* 0x000fc600078e00ff */
[----:B------:R-:W-:Y:S01]  /*1ea0*/  ISETP.GE.AND P5, PT, R4, UR5, PT ;  /* 0x0000000504007c0c */ /* 0x000fe2000bfa6270 */
[----:B------:R-:W-:Y:S01]  /*1eb0*/  IMAD.MOV R2, RZ, RZ, -R0 ;  /* 0x000000ffff027224 */ /* 0x000fe200078e0a00 */
[----:B------:R-:W-:-:S03]  /*1ec0*/  LOP3.LUT R4, R7, UR24, RZ, 0x3c, !PT ;  /* 0x0000001807047c12 */ /* 0x000fc6000f8e3cff */
[----:B------:R-:W-:Y:S01]  /*1ed0*/  IMAD R2, R6, R2, R3 ;  /* 0x0000000206027224 */ /* 0x000fe200078e0203 */
[----:B------:R-:W-:Y:S02]  /*1ee0*/  IADD3 R3, R10, 0x40, RZ ;  /* 0x000000400a037810 */ /* 0x000fe40007ffe0ff */
[----:B------:R-:W-:Y:S02]  /*1ef0*/  ISETP.GE.AND P2, PT, R4, RZ, PT ;  /* 0x000000ff0400720c */ /* 0x000fe40003f46270 */
[----:B------:R-:W-:Y:S01]  /*1f00*/  ISETP.GE.AND P4, PT, R3, UR5, PT ;  /* 0x0000000503007c0c */ /* 0x000fe2000bf86270 */
[----:B------:R-:W-:Y:S01]  /*1f10*/  VIADD R3, R10, 0x60 ;  /* 0x000000600a037836 */ /* 0x000fe20000000000 */
[----:B------:R-:W-:-:S04]  /*1f20*/  ISETP.GT.U32.AND P1, PT, R6, R2, PT ;  /* 0x000000020600720c */ /* 0x000fc80003f24070 */
[----:B------:R-:W-:Y:S01]  /*1f30*/  ISETP.GE.AND P0, PT, R3, UR5, PT ;  /* 0x0000000503007c0c */ /* 0x000fe2000bf06270 */
[----:B------:R-:W-:-:S03]  /*1f40*/  IMAD.SHL.U32 R3, R10, 0x40, RZ ;  /* 0x000000400a037824 */ /* 0x000fc600078e00ff */
[----:B------:R-:W-:Y:S02]  /*1f50*/  P2R R18, PR, RZ, 0x1 ;  /* 0x00000001ff127803 */ /* 0x000fe40000000000 */
[----:B------:R-:W-:-:S03]  /*1f60*/  PLOP3.LUT P0, PT, PT, PT, UP1, 0x80, 0x0 ;  /* 0x000000000000781c */ /* 0x000fc60003f0f018 */
[----:B------:R-:W-:Y:S01]  /*1f70*/  @!P1 IMAD.IADD R2, R2, 0x1, -R6 ;  /* 0x0000000102029824 */ /* 0x000fe200078e0a06 */
[----:B------:R-:W-:Y:S02]  /*1f80*/  @!P1 IADD3 R0, R0, 0x1, RZ ;  /* 0x0000000100009810 */ /* 0x000fe40007ffe0ff */
[----:B------:R-:W-:Y:S02]  /*1f90*/  ISETP.NE.AND P1, PT, R7, RZ, PT ;  /* 0x000000ff0700720c */ /* 0x000fe40003f25270 */
[----:B------:R-:W-:Y:S02]  /*1fa0*/  ISETP.GE.U32.AND P3, PT, R2, R6, PT ;  /* 0x000000060200720c */ /* 0x000fe40003f66070 */
[----:B------:R-:W-:-:S03]  /*1fb0*/  LOP3.LUT R2, R5, 0xfffffff8, RZ, 0xc0, !PT ;  /* 0xfffffff805027812 */ /* 0x000fc600078ec0ff */
        /* <DEDUP_REMOVED lines=12> */
[----:B------:R-:W-:-:S12]  /*2080*/  UIADD3 UR19, UR21, UR7, URZ ;  /* 0x0000000715137290 */ /* 0x000fd8000fffe03f */
.L_x_2100:
[----:B------:R-:W-:Y:S01]  /*2090*/  IMAD.IADD R32, R152, 0x1, -R2 ;  /* 0x0000000198207824 */ /* 0x000fe200078e0a02 */
[----:B------:R-:W-:Y:S01]  /*20a0*/  @UP1 UIADD3 UR6, UR33, UR8, URZ ;  /* 0x0000000821061290 */ /* 0x000fe2000fffe03f */
[----:B------:R-:W-:Y:S02]  /*20b0*/  LOP3.LUT R2, R3, 0x1c0, RZ, 0xc0, !PT ;  /* 0x000001c003027812 */ /* 0x000fe400078ec0ff */
[----:B------:R-:W-:Y:S01]  /*20c0*/  IMAD.SHL.U32 R8, R32, 0x8, RZ ;  /* 0x0000000820087824 */ /* 0x000fe200078e00ff */
[----:B------:R-:W-:Y:S01]  /*20d0*/  @UP1 ULDC.64 UR8, c[0x0][0x250] ;  /* 0x0000940000081ab9 */ /* 0x000fe20000000a00 */
[----:B------:R-:W-:Y:S01]  /*20e0*/  SHF.R.U32.HI R3, RZ, 0x3, R2 ;  /* 0x00000003ff037819 */ /* 0x000fe20000011602 */
[----:B------:R-:W-:Y:S01]  /*20f0*/  @UP1 UIMAD.WIDE.U32 UR34, UR6, UR8, URZ ;  /* 0x00000008062212a5 */ /* 0x000fe2000f8e003f */
[--C-:B------:R-:W-:Y:S01]  /*2100*/  IMAD.MOV.U32 R244, RZ, RZ, R8.reuse ;  /* 0x000000fffff47224 */ /* 0x100fe200078e0008 */
[----:B------:R2:W-:Y:S01]  /*2110*/  STL [R1+0x60], R8 ;  /* 0x0000600801007387 */ /* 0x0005e20000100800 */
[----:B------:R-:W-:Y:S01]  /*2120*/  @UP1 UIMAD UR6, UR6, UR9, URZ ;  /* 0x00000009060612a4 */ /* 0x000fe2000f8e023f */
[----:B------:R-:W-:Y:S01]  /*2130*/  IMAD.MOV.U32 R244, RZ, RZ, R8 ;  /* 0x000000fffff47224 */ /* 0x000fe200078e0008 */
[----:B------:R-:W-:-:S02]  /*2140*/  MOV R245, R9 ;  /* 0x0000000900f57202 */ /* 0x000fc40000000f00 */
[----:B------:R-:W-:Y:S01]  /*2150*/  @UP1 UIADD3 UR21, UR35, UR6, URZ ;  /* 0x0000000623151290 */ /* 0x000fe2000fffe03f */
[----:B------:R-:W-:Y:S01]  /*2160*/  LEA.HI R4, R19, R152, RZ, 0x6 ;  /* 0x0000009813047211 */ /* 0x000fe200078f30ff */
[----:B------:R-:W-:Y:S01]  /*2170*/  @UP1 UMOV UR22, UR34 ;  /* 0x0000002200161c82 */ /* 0x000fe20008000000 */
[----:B------:R-:W-:Y:S02]  /*2180*/  LOP3.LUT R2, R2, 0x38, R244, 0xf8, !PT ;  /* 0x0000003802027812 */ /* 0x000fe400078ef8f4 */
[----:B------:R-:W-:Y:S01]  /*2190*/  @P3 IADD3 R0, R0, 0x1, RZ ;  /* 0x0000000100003810 */ /* 0x000fe20007ffe0ff */
[----:B------:R-:W-:Y:S06]  /*21a0*/  @P0 BRA `(.L_x_2101) ;  /* 0x0000000000340947 */ /* 0x000fec0003800000 */
        /* <DEDUP_REMOVED lines=13> */
.L_x_2101:
[----:B------:R-:W3:Y:S01]  /*2280*/  S2UR UR34, SR_CgaCtaId ;  /* 0x00000000002279c3 */ /* 0x000ee20000008800 */
[----:B------:R-:W-:Y:S01]  /*2290*/  SHF.R.S32.HI R245, RZ, 0x1f, R244 ;  /* 0x0000001ffff57819 */ /* 0x000fe200000114f4 */
[----:B------:R-:W-:Y:S01]  /*22a0*/  IMAD.MOV.U32 R14, RZ, RZ, R0 ;  /* 0x000000ffff0e7224 */ /* 0x000fe200078e0000 */
[----:B------:R-:W-:Y:S01]  /*22b0*/  IADD3 R6, P0, R244, UR32, RZ ;  /* 0x00000020f4067c10 */ /* 0x000fe2000ff1e0ff */
[C---:B------:R-:W-:Y:S01]  /*22c0*/  VIADD R0, R10.reuse, 0x70 ;  /* 0x000000700a007836 */ /* 0x040fe20000000000 */
[----:B------:R-:W-:Y:S01]  /*22d0*/  ULDC.64 UR6, c[0x0][0x258] ;  /* 0x0000960000067ab9 */ /* 0x000fe20000000a00 */
[----:B------:R4:W-:Y:S01]  /*22e0*/  STL [R1+0x64], R245 ;  /* 0x000064f501007387 */ /* 0x0009e20000100800 */
[----:B------:R-:W-:Y:S01]  /*22f0*/  @!P2 IMAD.MOV R14, RZ, RZ, -R14 ;  /* 0x000000ffff0ea224 */ /* 0x000fe200078e0a0e */
[----:B------:R-:W-:Y:S01]  /*2300*/  @!P1 LOP3.LUT R14, RZ, R7, RZ, 0x33, !PT ;  /* 0x00000007ff0e9212 */ /* 0x000fe200078e33ff */
[----:B------:R-:W-:Y:S01]  /*2310*/  UIMAD UR33, UR15, UR6, URZ ;  /* 0x000000060f2172a4 */ /* 0x000fe2000f8e023f */
[C---:B------:R-:W-:Y:S01]  /*2320*/  ISETP.GE.AND P1, PT, R10.reuse, UR5, PT ;  /* 0x000000050a007c0c */ /* 0x040fe2000bf26270 */
[----:B------:R-:W-:Y:S01]  /*2330*/  VIADD R16, R10, 0x10 ;  /* 0x000000100a107836 */ /* 0x000fe20000000000 */
[----:B------:R-:W-:Y:S01]  /*2340*/  ISETP.GE.AND P6, PT, R0, UR5, PT ;  /* 0x0000000500007c0c */ /* 0x000fe2000bfc6270 */
[----:B------:R-:W-:Y:S01]  /*2350*/  IMAD.U32 R0, RZ, RZ, UR6 ;  /* 0x00000006ff007e24 */ /* 0x000fe2000f8e00ff */
[----:B------:R-:W-:Y:S01]  /*2360*/  IADD3.X R7, R245, UR4, RZ, P0, !PT ;  /* 0x00000004f5077c10 */ /* 0x000fe200087fe4ff */
[----:B------:R-:W-:Y:S01]  /*2370*/  UIMAD UR7, UR24, UR7, UR33 ;  /* 0x00000007180772a4 */ /* 0x000fe2000f8e0221 */
[----:B------:R-:W-:Y:S01]  /*2380*/  LOP3.LUT R2, R2, R3, RZ, 0x3c, !PT ;  /* 0x0000000302027212 */ /* 0x000fe200078e3cff */
[----:B------:R-:W-:Y:S01]  /*2390*/  IMAD.SHL.U32 R3, R4, 0x8, RZ ;  /* 0x0000000804037824 */ /* 0x000fe200078e00ff */
[----:B------:R-:W-:Y:S01]  /*23a0*/  UMOV UR4, 0x400 ;  /* 0x0000040000047882 */ /* 0x000fe20000000000 */
[----:B------:R-:W-:Y:S01]  /*23b0*/  IMAD.WIDE.U32 R6, R0, UR24, R6 ;  /* 0x0000001800067c25 */ /* 0x000fe2000f8e0006 */
[--C-:B------:R-:W-:Y:S01]  /*23c0*/  SHF.R.S32.HI R11, RZ, 0x1f, R10.reuse ;  /* 0x0000001fff0b7819 */ /* 0x100fe2000001140a */
[----:B------:R-:W-:Y:S01]  /*23d0*/  BSSY B0, `(.L_x_2102) ;  /* 0x000001d000007945 */ /* 0x000fe20003800000 */
[----:B------:R-:W-:Y:S01]  /*23e0*/  LOP3.LUT R212, R2, 0xfffffe00, R3, 0xf8, !PT ;  /* 0xfffffe0002d47812 */ /* 0x000fe200078ef803 */
[----:B------:R-:W-:Y:S01]  /*23f0*/  VIADD R17, R10, 0x20 ;  /* 0x000000200a117836 */ /* 0x000fe20000000000 */
[----:B---3--:R-:W-:Y:S01]  /*2400*/  ULEA UR4, UR34, UR4, 0x18 ;  /* 0x0000000422047291 */ /* 0x008fe2000f8ec03f */
[----:B------:R-:W-:Y:S01]  /*2410*/  IMAD.U32 R2, RZ, RZ, UR14 ;  /* 0x0000000eff027e24 */ /* 0x000fe2000f8e00ff */
[----:B------:R-:W-:Y:S01]  /*2420*/  ISETP.GE.AND P2, PT, R16, UR5, PT ;  /* 0x0000000510007c0c */ /* 0x000fe2000bf46270 */
[----:B------:R-:W-:Y:S01]  /*2430*/  VIADD R5, R7, UR7 ;  /* 0x0000000707057c36 */ /* 0x000fe20008000000 */
[----:B------:R-:W-:Y:S01]  /*2440*/  ISETP.GE.AND P3, PT, R17, UR5, PT ;  /* 0x0000000511007c0c */ /* 0x000fe2000bf66270 */
[----:B------:R-:W-:Y:S01]  /*2450*/  IMAD.WIDE R2, R2, 0x80, R10 ;  /* 0x0000008002027825 */ /* 0x000fe200078e020a */
[----:B------:R-:W-:-:S03]  /*2460*/  LEA R212, R212, UR4, 0x1 ;  /* 0x00000004d4d47c11 */ /* 0x000fc6000f8e08ff */
[----:B------:R-:W-:Y:S01]  /*2470*/  VIADD R15, R10, 0x30 ;  /* 0x000000300a0f7836 */ /* 0x000fe20000000000 */
[----:B----4-:R-:W-:Y:S07]  /*2480*/  @P1 BRA `(.L_x_2103) ;  /* 0x0000000000441947 */ /* 0x010fee0003800000 */
        /* <DEDUP_REMOVED lines=17> */
.L_x_2103:
[----:B------:R-:W-:Y:S05]  /*25a0*/  BSYNC B0 ;  /* 0x0000000000007941 */ /* 0x000fea0003800000 */
.L_x_2102:
[----:B------:R-:W-:Y:S01]  /*25b0*/  UIADD3 UR32, UR16, -0x1, URZ ;  /* 0xffffffff10207890 */ /* 0x000fe2000fffe03f */
[----:B------:R-:W-:Y:S01]  /*25c0*/  BSSY B0, `(.L_x_2104) ;  /* 0x0000017000007945 */ /* 0x000fe20003800000 */
[----:B------:R-:W-:-:S03]  /*25d0*/  ISETP.GE.AND P1, PT, R15, UR5, PT ;  /* 0x000000050f007c0c */ /* 0x000fc6000bf26270 */
[----:B------:R-:W-:Y:S10]  /*25e0*/  @P2 BRA `(.L_x_2105) ;  /* 0x0000000000502947 */ /* 0x000ff40003800000 */
        /* <DEDUP_REMOVED lines=20> */
.L_x_2105:
[----:B------:R-:W-:Y:S05]  /*2730*/  BSYNC B0 ;  /* 0x0000000000007941 */ /* 0x000fea0003800000 */
.L_x_2104:
        /* <DEDUP_REMOVED lines=22> */
.L_x_2107:
[----:B------:R-:W-:Y:S05]  /*28a0*/  BSYNC B0 ;  /* 0x0000000000007941 */ /* 0x000fea0003800000 */
.L_x_2106:
        /* <DEDUP_REMOVED lines=22> */
.L_x_2109:
[----:B------:R-:W-:Y:S05]  /*2a10*/  BSYNC B0 ;  /* 0x0000000000007941 */ /* 0x000fea0003800000 */
.L_x_2108:
        /* <DEDUP_REMOVED lines=22> */
.L_x_2111:
[----:B------:R-:W-:Y:S05]  /*2b80*/  BSYNC B0 ;  /* 0x0000000000007941 */ /* 0x000fea0003800000 */
.L_x_2110:
        /* <DEDUP_REMOVED lines=22> */
.L_x_2113:
[----:B------:R-:W-:Y:S05]  /*2cf0*/  BSYNC B0 ;  /* 0x0000000000007941 */ /* 0x000fea0003800000 */
.L_x_2112:
[----:B------:R-:W-:Y:S01]  /*2d00*/  ISETP.NE.AND P0, PT, R18, RZ, PT ;  /* 0x000000ff1200720c */ /* 0x000fe20003f05270 */
[----:B------:R-:W-:-:S12]  /*2d10*/  BSSY B0, `(.L_x_2114) ;  /* 0x0000016000007945 */ /* 0x000fd80003800000 */
        /* <DEDUP_REMOVED lines=21> */
.L_x_2115:
[----:B------:R-:W-:Y:S05]  /*2e70*/  BSYNC B0 ;  /* 0x0000000000007941 */ /* 0x000fea0003800000 */
.L_x_2114:
        /* <DEDUP_REMOVED lines=21> */
.L_x_2117:
[----:B------:R-:W-:Y:S05]  /*2fd0*/  BSYNC B0 ;  /* 0x0000000000007941 */ /* 0x000fea0003800000 */
.L_x_2116:
[C---:B------:R-:W-:Y:S01]  /*2fe0*/  IMAD R0, R11.reuse, UR10, RZ ;  /* 0x0000000a0b007c24 */ /* 0x040fe2000f8e02ff */
[----:B--2---:R-:W-:Y:S01]  /*2ff0*/  SHF.R.S32.HI R8, RZ, 0x1f, R14 ;  /* 0x0000001fff087819 */ /* 0x004fe2000001140e */
[----:B------:R-:W-:Y:S01]  /*3000*/  IMAD.WIDE.U32 R4, R10, UR10, R244 ;  /* 0x0000000a0a047c25 */ /* 0x000fe2000f8e00f4 */
[----:B------:R-:W-:Y:S01]  /*3010*/  ULDC.64 UR6, c[0x0][0x260] ;  /* 0x0000980000067ab9 */ /* 0x000fe20000000a00 */
[----:B------:R-:W-:Y:S01]  /*3020*/  USHF.L.U64.HI UR33, UR10, 0x6, UR11 ;  /* 0x000000060a217899 */ /* 0x000fe2000801020b */
[----:B------:R-:W-:Y:S01]  /*3030*/  BSSY B0, `(.L_x_2118) ;  /* 0x000002d000007945 */ /* 0x000fe20003800000 */
[----:B------:R-:W-:Y:S01]  /*3040*/  IMAD R7, R11, UR8, RZ ;  /* 0x000000080b077c24 */ /* 0x000fe2000f8e02ff */
[----:B------:R-:W-:Y:S01]  /*3050*/  IADD3 R6, P1, R4, UR20, RZ ;  /* 0x0000001404067c10 */ /* 0x000fe2000ff3e0ff */
[C---:B------:R-:W-:Y:S01]  /*3060*/  IMAD R0, R10.reuse, UR11, R0 ;  /* 0x0000000b0a007c24 */ /* 0x040fe2000f8e0200 */
[----:B------:R-:W-:Y:S01]  /*3070*/  USHF.R.S32.HI UR36, URZ, 0x1f, UR32 ;  /* 0x0000001f3f247899 */ /* 0x000fe20008011420 */
[----:B-1----:R-:W-:Y:S01]  /*3080*/  IMAD.WIDE.U32 R2, R10, UR8, R244 ;  /* 0x000000080a027c25 */ /* 0x002fe2000f8e00f4 */
[----:B------:R-:W-:-:S03]  /*3090*/  UIMAD UR20, UR33, UR32, URZ ;  /* 0x00000020211472a4 */ /* 0x000fc6000f8e023f */
[----:B------:R-:W-:Y:S01]  /*30a0*/  IMAD R9, R10, UR9, R7 ;  /* 0x000000090a097c24 */ /* 0x000fe2000f8e0207 */
[----:B------:R-:W-:Y:S01]  /*30b0*/  IADD3.X R7, R5, UR19, R0, P1, !PT ;  /* 0x0000001305077c10 */ /* 0x000fe20008ffe400 */
[----:B------:R-:W-:Y:S01]  /*30c0*/  IMAD R0, R8, UR6, RZ ;  /* 0x0000000608007c24 */ /* 0x000fe2000f8e02ff */
[----:B------:R-:W-:Y:S01]  /*30d0*/  IADD3 R4, P0, R2, UR22, RZ ;  /* 0x0000001602047c10 */ /* 0x000fe2000ff1e0ff */
[----:B------:R-:W-:Y:S02]  /*30e0*/  UIMAD UR19, UR32, -0x40, UR28 ;  /* 0xffffffc0201378a4 */ /* 0x000fe4000f8e021c */
[C---:B------:R-:W-:Y:S01]  /*30f0*/  IMAD R0, R14.reuse, UR7, R0 ;  /* 0x000000070e007c24 */ /* 0x040fe2000f8e0200 */
[----:B------:R-:W-:Y:S01]  /*3100*/  IADD3.X R5, R3, UR21, R9, P0, !PT ;  /* 0x0000001503057c10 */ /* 0x000fe200087fe409 */
[----:B----4-:R-:W-:Y:S01]  /*3110*/  IMAD.WIDE.U32 R12, R14, UR6, R6 ;  /* 0x000000060e0c7c25 */ /* 0x010fe2000f8e0006 */
[----:B------:R-:W-:Y:S01]  /*3120*/  ULDC.64 UR6, c[0x0][0x268] ;  /* 0x00009a0000067ab9 */ /* 0x000fe20000000a00 */
[----:B------:R-:W-:Y:S01]  /*3130*/  USHF.L.U32 UR22, UR10, 0x6, URZ ;  /* 0x000000060a167899 */ /* 0x000fe2000800063f */
[----:B------:R-:W-:Y:S01]  /*3140*/  ISETP.GE.AND P0, PT, R10, UR19, PT ;  /* 0x000000130a007c0c */ /* 0x000fe2000bf06270 */
[----:B------:R-:W-:Y:S01]  /*3150*/  IMAD.WIDE.U32 R20, R14, UR6, R4 ;  /* 0x000000060e147c25 */ /* 0x000fe2000f8e0004 */
[----:B------:R-:W-:Y:S01]  /*3160*/  IADD3 R177, R13, R0, RZ ;  /* 0x000000000db17210 */ /* 0x000fe20007ffe0ff */
[----:B------:R1:W-:Y:S01]  /*3170*/  STL.64 [R1+0x70], R12 ;  /* 0x0000700c01007387 */ /* 0x0003e20000100a00 */
[----:B------:R-:W-:Y:S01]  /*3180*/  MOV R176, R12 ;  /* 0x0000000c00b07202 */ /* 0x000fe20000000f00 */
[----:B------:R-:W-:Y:S01]  /*3190*/  UIMAD UR20, UR36, UR22, UR20 ;  /* 0x00000016241472a4 */ /* 0x000fe2000f8e0214 */
[----:B------:R-:W-:Y:S01]  /*31a0*/  MOV R171, UR22 ;  /* 0x0000001600ab7c02 */ /* 0x000fe20008000f00 */
[----:B------:R-:W-:Y:S01]  /*31b0*/  IMAD R0, R8, UR6, RZ ;  /* 0x0000000608007c24 */ /* 0x000fe2000f8e02ff */
[----:B------:R-:W-:Y:S01]  /*31c0*/  ISETP.GE.AND P1, PT, R16, UR19, PT ;  /* 0x0000001310007c0c */ /* 0x000fe2000bf26270 */
[----:B------:R2:W-:Y:S01]  /*31d0*/  STL.64 [R1+0x68], R176 ;  /* 0x000068b001007387 */ /* 0x0005e20000100a00 */
[----:B------:R-:W-:Y:S01]  /*31e0*/  ISETP.GE.AND P2, PT, R17, UR19, PT ;  /* 0x0000001311007c0c */ /* 0x000fe2000bf46270 */
[----:B------:R-:W-:Y:S01]  /*31f0*/  IMAD.WIDE.U32 R2, R171, UR32, R176 ;  /* 0x00000020ab027c25 */ /* 0x000fe2000f8e00b0 */
[----:B------:R-:W-:Y:S01]  /*3200*/  ISETP.GE.AND P3, PT, R15, UR19, PT ;  /* 0x000000130f007c0c */ /* 0x000fe2000bf66270 */
[----:B------:R2:W-:Y:S03]  /*3210*/  STL.64 [R1+0x28], R20 ;  /* 0x0000281401007387 */ /* 0x0005e60000100a00 */
[----:B------:R-:W-:Y:S01]  /*3220*/  IADD3 R5, R3, UR20, RZ ;  /* 0x0000001403057c10 */ /* 0x000fe2000fffe0ff */
[----:B-1----:R-:W-:Y:S01]  /*3230*/  IMAD R12, R14, UR7, R0 ;  /* 0x000000070e0c7c24 */ /* 0x002fe2000f8e0200 */
        /* <DEDUP_REMOVED lines=12> */
.L_x_2119:
[----:B------:R-:W-:Y:S05]  /*3300*/  BSYNC B0 ;  /* 0x0000000000007941 */ /* 0x000fea0003800000 */
.L_x_2118:
        /* <DEDUP_REMOVED lines=8> */
[----:B------:R-:W-:Y:S01]  /*3390*/  IADD3 R0, P0, R2, UR35, RZ ;  /* 0x0000002302007c10 */ /* 0x000fe2000ff1e0ff */
[----:B------:R-:W-:-:S03]  /*33a0*/  ULDC.64 UR6, c[0x0][0x218] ;  /* 0x0000860000067ab9 */ /* 0x000fc60000000a00 */
[----:B----4-:R-:W-:Y:S02]  /*33b0*/  IADD3.X R7, R5, UR34, RZ, P0, !PT ;  /* 0x0000002205077c10 */ /* 0x010fe400087fe4ff */
[----:B------:R-:W-:-:S04]  /*33c0*/  LEA R6, P0, R0, UR6, 0x1 ;  /* 0x0000000600067c11 */ /* 0x000fc8000f8008ff */
[----:B------:R-:W-:-:S05]  /*33d0*/  LEA.HI.X R7, R0, UR7, R7, 0x1, P0 ;  /* 0x0000000700077c11 */ /* 0x000fca00080f0c07 */
[----:B------:R-:W-:Y:S01]  /*33e0*/  @!PT LDS RZ, [RZ] ;  /* 0x00000000fffff984 */ /* 0x000fe20000000800 */
[----:B------:R-:W-:Y:S01]  /*33f0*/  @!PT LDS RZ, [RZ] ;  /* 0x00000000fffff984 */ /* 0x000fe20000000800 */
[----:B------:R-:W-:Y:S01]  /*3400*/  @!PT LDS RZ, [RZ] ;  /* 0x00000000fffff984 */ /* 0x000fe20000000800 */
[----:B------:R4:W-:Y:S04]  /*3410*/  LDGSTS.E.BYPASS.LTC128B.128 [R212+0x4800], desc[UR26][R6.64] ;  /* 0x0480000006d47fae */ /* 0x0009e8000b901d5a */
.L_x_2121:
[----:B------:R-:W-:Y:S05]  /*3420*/  BSYNC B0 ;  /* 0x0000000000007941 */ /* 0x000fea0003800000 */
.L_x_2120:
        /* <DEDUP_REMOVED lines=8> */
[----:B----4-:R-:W-:Y:S02]  /*34b0*/  IMAD.U32 R7, RZ, RZ, UR10 ;  /* 0x0000000aff077e24 */ /* 0x010fe4000f8e00ff */
        /* <DEDUP_REMOVED lines=9> */
.L_x_2123:
[----:B------:R-:W-:Y:S05]  /*3550*/  BSYNC B0 ;  /* 0x0000000000007941 */ /* 0x000fea0003800000 */
.L_x_2122:
        /* <DEDUP_REMOVED lines=18> */
.L_x_2125:
[----:B------:R-:W-:Y:S05]  /*3680*/  BSYNC B0 ;  /* 0x0000000000007941 */ /* 0x000fea0003800000 */
.L_x_2124:
        /* <DEDUP_REMOVED lines=15> */
[----:B------:R-:W-:-:S03]  /*3780*/  @UP1 ULDC UR6, c[0x0][0x2e8] ;  /* 0x0000ba0000061ab9 */ /* 0x000fc60000000800 */
[----:B------:R-:W-:Y:S01]  /*3790*/  @UP1 ULEA.HI.X UR21, UR38, UR21, UR7, 0x2, UP0 ;  /* 0x0000001526151291 */ /* 0x000fe200080f1407 */
[----:B------:R-:W-:-:S05]  /*37a0*/  IMAD.U32 R2, RZ, RZ, UR20 ;  /* 0x00000014ff027e24 */ /* 0x000fca000f8e00ff */
[----:B------:R-:W-:-:S05]  /*37b0*/  IMAD.U32 R3, RZ, RZ, UR21 ;  /* 0x00000015ff037e24 */ /* 0x000fca000f8e00ff */
[----:B------:R5:W2:Y:S01]  /*37c0*/  @P0 LDG.E R8, desc[UR26][R2.64] ;  /* 0x0000001a02080981 */ /* 0x000aa2000c1e1900 */
[----:B----4-:R-:W2:Y:S01]  /*37d0*/  @P0 MUFU.RCP R7, UR6 ;  /* 0x0000000600070d08 */ /* 0x010ea20008001000 */
[----:B------:R-:W-:Y:S01]  /*37e0*/  IMAD.SHL.U32 R9, R32, 0x40, RZ ;  /* 0x0000004020097824 */ /* 0x000fe200078e00ff */
[C---:B------:R-:W-:Y:S01]  /*37f0*/  ISETP.GE.AND P1, PT, R10.reuse, UR19, PT ;  /* 0x000000130a007c0c */ /* 0x040fe2000bf26270 */
[----:B------:R-:W-:Y:S01]  /*3800*/  BAR.SYNC.DEFER_BLOCKING 0x0 ;  /* 0x0000000000007b1d */ /* 0x000fe20000010000 */
[----:B-1----:R-:W-:Y:S01]  /*3810*/  IMAD.SHL.U32 R5, R10, 0x8, RZ ;  /* 0x000000080a057824 */ /* 0x002fe200078e00ff */
[----:B------:R-:W-:Y:S01]  /*3820*/  USHF.L.U64.HI UR15, UR8, 0x6, UR9 ;  /* 0x00000006080f7899 */ /* 0x000fe20008010209 */
[----:B------:R-:W-:Y:S01]  /*3830*/  IMAD.IADD R243, R21, 0x1, R12 ;  /* 0x0000000115f37824 */ /* 0x000fe200078e020c */
[----:B------:R-:W-:Y:S01]  /*3840*/  USHF.L.U32 UR20, UR8, 0x6, URZ ;  /* 0x0000000608147899 */ /* 0x000fe2000800063f */
[----:B------:R-:W-:Y:S01]  /*3850*/  IMAD.MOV.U32 R242, RZ, RZ, R20 ;  /* 0x000000fffff27224 */ /* 0x000fe200078e0014 */
[----:B------:R-:W-:Y:S01]  /*3860*/  UIMAD UR6, UR15, UR32, URZ ;  /* 0x000000200f0672a4 */ /* 0x000fe2000f8e023f */
[----:B------:R-:W-:Y:S01]  /*3870*/  BSSY B0, `(.L_x_2126) ;  /* 0x0000035000007945 */ /* 0x000fe20003800000 */
[----:B------:R-:W-:Y:S01]  /*3880*/  UIADD3 UR24, UR28, 0x1, -UR29 ;  /* 0x000000011c187890 */ /* 0x000fe2000fffe81d */
[----:B------:R-:W-:Y:S01]  /*3890*/  ISETP.GE.AND P2, PT, R16, UR19, PT ;  /* 0x0000001310007c0c */ /* 0x000fe2000bf46270 */
[----:B------:R1:W-:Y:S01]  /*38a0*/  STL.64 [R1+0x8], R242 ;  /* 0x000008f201007387 */ /* 0x0003e20000100a00 */
[----:B------:R-:W-:Y:S01]  /*38b0*/  UIMAD UR6, UR36, UR20, UR6 ;  /* 0x00000014240672a4 */ /* 0x000fe2000f8e0206 */
[----:B------:R-:W-:Y:S01]  /*38c0*/  ISETP.GE.AND P3, PT, R17, UR19, PT ;  /* 0x0000001311007c0c */ /* 0x000fe2000bf66270 */
[----:B------:R-:W-:Y:S01]  /*38d0*/  UMOV UR21, URZ ;  /* 0x0000003f00157c82 */ /* 0x000fe20008000000 */
[----:B------:R-:W-:Y:S01]  /*38e0*/  UIADD3 UR24, UR24, UR17, URZ ;  /* 0x0000001118187290 */ /* 0x000fe2000fffe03f */
[----:B------:R-:W-:-:S02]  /*38f0*/  ISETP.GE.AND P4, PT, R15, UR19, PT ;  /* 0x000000130f007c0c */ /* 0x000fc4000bf86270 */
[----:B------:R-:W-:Y:S02]  /*3900*/  SHF.R.S32.HI R88, RZ, 0x5, R88 ;  /* 0x00000005ff587819 */ /* 0x000fe40000011458 */
[----:B-----5:R-:W-:Y:S01]  /*3910*/  LEA.HI R3, R19, R152, RZ, 0x4 ;  /* 0x0000009813037211 */ /* 0x020fe200078f20ff */
[----:B------:R1:W-:Y:S03]  /*3920*/  @P1 STS.128 [R212+0x6000], RZ ;  /* 0x006000ffd4001388 */ /* 0x0003e60000000c00 */
[----:B------:R-:W-:-:S05]  /*3930*/  LOP3.LUT R0, R3, 0xfffffff0, RZ, 0xc0, !PT ;  /* 0xfffffff003007812 */ /* 0x000fca00078ec0ff */
[----:B------:R-:W-:-:S05]  /*3940*/  IMAD.IADD R0, R152, 0x1, -R0 ;  /* 0x0000000198007824 */ /* 0x000fca00078e0a00 */
[----:B------:R-:W-:-:S04]  /*3950*/  SHF.R.S32.HI R2, RZ, 0x1f, R0 ;  /* 0x0000001fff027819 */ /* 0x000fc80000011400 */
[----:B------:R-:W-:Y:S02]  /*3960*/  LEA.HI R6, R2, R0, RZ, 0x3 ;  /* 0x0000000002067211 */ /* 0x000fe400078f18ff */
[----:B------:R-:W-:Y:S02]  /*3970*/  SHF.R.S32.HI R2, RZ, 0x4, R3 ;  /* 0x00000004ff027819 */ /* 0x000fe40000011403 */
[----:B------:R-:W-:Y:S02]  /*3980*/  LOP3.LUT R4, R6, 0xfffffff8, RZ, 0xc0, !PT ;  /* 0xfffffff806047812 */ /* 0x000fe400078ec0ff */
[----:B------:R-:W-:-:S03]  /*3990*/  LEA.HI R3, R3, R2, RZ, 0x1 ;  /* 0x0000000203037211 */ /* 0x000fc600078f08ff */
[----:B------:R-:W-:Y:S01]  /*39a0*/  IMAD.IADD R11, R0, 0x1, -R4 ;  /* 0x00000001000b7824 */ /* 0x000fe200078e0a04 */
[----:B------:R-:W-:Y:S02]  /*39b0*/  LOP3.LUT R3, R3, 0xfffffffe, RZ, 0xc0, !PT ;  /* 0xfffffffe03037812 */ /* 0x000fe400078ec0ff */
[----:B------:R-:W-:-:S03]  /*39c0*/  LOP3.LUT R0, R9, 0x1c0, RZ, 0xc0, !PT ;  /* 0x000001c009007812 */ /* 0x000fc600078ec0ff */
[----:B------:R-:W-:Y:S01]  /*39d0*/  IMAD.IADD R4, R2, 0x1, -R3 ;  /* 0x0000000102047824 */ /* 0x000fe200078e0a03 */
[----:B------:R-:W-:Y:S01]  /*39e0*/  LOP3.LUT R5, R0, 0x8, R5, 0xf8, !PT ;  /* 0x0000000800057812 */ /* 0x000fe200078ef805 */
[----:B------:R-:W-:Y:S01]  /*39f0*/  IMAD.SHL.U32 R2, R11, 0x40, RZ ;  /* 0x000000400b027824 */ /* 0x000fe200078e00ff */
[----:B------:R-:W-:Y:S01]  /*3a00*/  SHF.R.U32.HI R0, RZ, 0x3, R0 ;  /* 0x00000003ff007819 */ /* 0x000fe20000011600 */
[----:B------:R-:W-:-:S03]  /*3a10*/  IMAD.SHL.U32 R3, R4, 0x8, RZ ;  /* 0x0000000804037824 */ /* 0x000fc600078e00ff */
[----:B------:R-:W-:Y:S02]  /*3a20*/  LOP3.LUT R0, R5, R0, RZ, 0x3c, !PT ;  /* 0x0000000005007212 */ /* 0x000fe400078e3cff */
[----:B------:R-:W-:-:S03]  /*3a30*/  LOP3.LUT R2, R2, 0x1c0, RZ, 0xc0, !PT ;  /* 0x000001c002027812 */ /* 0x000fc600078ec0ff */
[----:B------:R-:W-:Y:S01]  /*3a40*/  IMAD R0, R4, 0x200, R0 ;  /* 0x0000020004007824 */ /* 0x000fe200078e0200 */
[----:B------:R-:W-:Y:S02]  /*3a50*/  LOP3.LUT R3, R2, 0x8, R3, 0xf8, !PT ;  /* 0x0000000802037812 */ /* 0x000fe400078ef803 */
[----:B------:R-:W-:-:S04]  /*3a60*/  SHF.R.U32.HI R2, RZ, 0x3, R2 ;  /* 0x00000003ff027819 */ /* 0x000fc80000011602 */
[----:B------:R-:W-:Y:S01]  /*3a70*/  LOP3.LUT R91, R3, R2, RZ, 0x3c, !PT ;  /* 0x00000002035b7212 */ /* 0x000fe200078e3cff */
[----:B------:R-:W-:Y:S02]  /*3a80*/  IMAD.U32 R2, RZ, RZ, UR32 ;  /* 0x00000020ff027e24 */ /* 0x000fe4000f8e00ff */
[----:B------:R-:W-:-:S05]  /*3a90*/  IMAD.SHL.U32 R3, R6, 0x40, RZ ;  /* 0x0000004006037824 */ /* 0x000fca00078e00ff */
[----:B------:R-:W-:Y:S01]  /*3aa0*/  LOP3.LUT R90, R3, 0xfffffe00, RZ, 0xc0, !PT ;  /* 0xfffffe00035a7812 */ /* 0x000fe200078ec0ff */
[----:B--2---:R-:W-:-:S05]  /*3ab0*/  @P0 FMUL.FTZ R5, R8, R7 ;  /* 0x0000000708050220 */ /* 0x004fca0000410000 */
[----:B------:R-:W-:Y:S01]  /*3ac0*/  @P0 R2UR UR7, R5 ;  /* 0x00000000050702ca */ /* 0x000fe200000e0000 */
[----:B------:R-:W-:-:S04]  /*3ad0*/  IMAD.WIDE.U32 R4, R2, UR20, R242 ;  /* 0x0000001402047c25 */ /* 0x000fc8000f8e00f2 */
[----:B------:R-:W-:-:S08]  /*3ae0*/  VIADD R7, R5, UR6 ;  /* 0x0000000605077c36 */ /* 0x000fd00008000000 */
        /* <DEDUP_REMOVED lines=13> */
.L_x_2127:
[----:B------:R-:W-:Y:S05]  /*3bc0*/  BSYNC B0 ;  /* 0x0000000000007941 */ /* 0x000fea0003800000 */
.L_x_2126:
[----:B------:R4:W-:Y:S01]  /*3bd0*/  @P2 STS.128 [R212+0x6800], RZ ;  /* 0x006800ffd4002388 */ /* 0x0009e20000000c00 */
[----:B------:R-:W-:Y:S01]  /*3be0*/  USHF.L.U64.HI UR17, UR8, 0x4, UR9 ;  /* 0x0000000408117899 */ /* 0x000fe20008010209 */
[----:B------:R-:W-:Y:S01]  /*3bf0*/  BSSY B0, `(.L_x_2128) ;  /* 0x0000011000007945 */ /* 0x000fe20003800000 */
[----:B------:R-:W-:Y:S01]  /*3c00*/  USHF.L.U32 UR23, UR8, 0x4, URZ ;  /* 0x0000000408177899 */ /* 0x000fe2000800063f */
[----:B------:R-:W-:Y:S02]  /*3c10*/  LEA R9, R88, R90, 0xa ;  /* 0x0000005a58097211 */ /* 0x000fe400078e50ff */
[----:B------:R-:W-:Y:S05]  /*3c20*/  @P2 BRA `(.L_x_2129) ;  /* 0x0000000000342947 */ /* 0x000fea0003800000 */
[----:B------:R-:W-:Y:S02]  /*3c30*/  ULDC UR6, c[0x0][0x2d0] ;  /* 0x0000b40000067ab9 */ /* 0x000fe40000000800 */
[----:B------:R-:W-:-:S13]  /*3c40*/  ISETP.GE.AND P0, PT, R244, UR6, PT ;  /* 0x00000006f4007c0c */ /* 0x000fda000bf06270 */
[----:B------:R1:W-:Y:S01]  /*3c50*/  @P0 STS.128 [R212+0x6800], RZ ;  /* 0x006800ffd4000388 */ /* 0x0003e20000000c00 */
[----:B------:R-:W-:Y:S05]  /*3c60*/  @P0 BRA `(.L_x_2129) ;  /* 0x0000000000240947 */ /* 0x000fea0003800000 */
[----:B--2---:R-:W-:Y:S01]  /*3c70*/  IADD3 R3, P0, R4, UR23, RZ ;  /* 0x0000001704037c10 */ /* 0x004fe2000ff1e0ff */
        /* <DEDUP_REMOVED lines=8> */
.L_x_2129:
[----:B------:R-:W-:Y:S05]  /*3d00*/  BSYNC B0 ;  /* 0x0000000000007941 */ /* 0x000fea0003800000 */
.L_x_2128:
        /* <DEDUP_REMOVED lines=19> */
.L_x_2131:
[----:B------:R-:W-:Y:S05]  /*3e40*/  BSYNC B0 ;  /* 0x0000000000007941 */ /* 0x000fea0003800000 */
.L_x_2130:
[----:B------:R1:W-:Y:S01]  /*3e50*/  @P4 STS.128 [R212+0x7800], RZ ;  /* 0x007800ffd4004388 */ /* 0x0003e20000000c00 */
[----:B--2---:R-:W-:Y:S01]  /*3e60*/  IMAD.IADD R2, R91, 0x1, R9 ;  /* 0x000000015b027824 */ /* 0x004fe200078e0209 */
        /* <DEDUP_REMOVED lines=25> */
.L_x_2133:
[----:B------:R-:W-:Y:S05]  /*4000*/  BSYNC B0 ;  /* 0x0000000000007941 */ /* 0x000fea0003800000 */
.L_x_2132:
[----:B------:R-:W-:Y:S01]  /*4010*/  LDSM.16.M88.4 R16, [R184+0x4000] ;  /* 0x00400000b810783b */ /* 0x000fe20000000200 */
[----:B------:R-:W-:Y:S01]  /*4020*/  R2P PR, R32, 0x6 ;  /* 0x0000000620007804 */ /* 0x000fe20000000000 */
[--C-:B------:R-:W-:Y:S01]  /*4030*/  IMAD R194, R2, 0x2, R191.reuse ;  /* 0x0000000202c27824 */ /* 0x100fe200078e02bf */
[----:B------:R-:W-:Y:S01]  /*4040*/  UIADD3 UR29, UR28, -UR29, URZ ;  /* 0x8000001d1c1d7290 */ /* 0x000fe2000fffe03f */
[----:B-1----:R-:W1:Y:S01]  /*4050*/  LDSM.16.M88.4 R4, [R191+0x2000] ;  /* 0x00200000bf04783b */ /* 0x002e620000000200 */
[----:B------:R-:W-:Y:S01]  /*4060*/  VIADD R195, R184, 0x4040 ;  /* 0x00004040b8c37836 */ /* 0x000fe20000000000 */
[----:B------:R-:W-:Y:S01]  /*4070*/  SEL R0, R12, 0xffffffe0, !P1 ;  /* 0xffffffe00c007807 */ /* 0x000fe20004800000 */
[----:B------:R-:W-:Y:S01]  /*4080*/  IMAD R192, R3, 0x2, R191 ;  /* 0x0000000203c07824 */ /* 0x000fe200078e02bf */
[----:B------:R-:W5:Y:S01]  /*4090*/  LDSM.16.M88.4 R24, [R184+0x5000] ;  /* 0x00500000b818783b */ /* 0x000f620000000200 */
[----:B------:R-:W-:Y:S01]  /*40a0*/  IMAD.SHL.U32 R152, R152, 0x2, RZ ;  /* 0x0000000298987824 */ /* 0x000fe200078e00ff */
[----:B------:R-:W3:Y:S01]  /*40b0*/  LDC.U8 R199, c[0x0][0x388] ;  /* 0x0000e200ffc77b82 */ /* 0x000ee20000000000 */
[----:B------:R-:W-:Y:S01]  /*40c0*/  IMAD.IADD R190, R184, 0x1, R0 ;  /* 0x00000001b8be7824 */ /* 0x000fe200078e0200 */
[----:B------:R-:W4:Y:S01]  /*40d0*/  LDSM.16.M88.4 R20, [R184+0x5800] ;  /* 0x00580000b814783b */ /* 0x000f220000000200 */
[----:B------:R-:W-:Y:S01]  /*40e0*/  IMAD R193, R2, 0x2, R192 ;  /* 0x0000000202c17824 */ /* 0x000fe200078e02c0 */
[----:B------:R-:W-:Y:S01]  /*40f0*/  LOP3.LUT R153, R152, 0x6, RZ, 0xc0, !PT ;  /* 0x0000000698997812 */ /* 0x000fe200078ec0ff */
[----:B------:R-:W-:Y:S01]  /*4100*/  UMOV UR37, UR32 ;  /* 0x0000002000257c82 */ /* 0x000fe20008000000 */
[----:B------:R-:W2:Y:S01]  /*4110*/  LDSM.16.M88.4 R8, [R191] ;  /* 0x00000000bf08783b */ /* 0x000ea20000000200 */
[----:B------:R-:W-:-:S02]  /*4120*/  UISETP.GT.AND UP0, UPT, UR37, UR12, UPT ;  /* 0x0000000c2500728c */ /* 0x000fc4000bf04270 */
[----:B------:R-:W-:Y:S01]  /*4130*/  UIADD3 UR39, UR31, 0x646e171e, URZ ;  /* 0x646e171e1f277890 */ /* 0x000fe2000fffe03f */
[----:B------:R-:W2:Y:S01]  /*4140*/  LDSM.16.M88.4 R28, [R184+0x4800] ;  /* 0x00480000b81c783b */ /* 0x000ea20000000200 */
[----:B------:R-:W-:-:S03]  /*4150*/  UIADD3 UR38, UR30, -0x4ab325aa, URZ ;  /* 0xb54cda561e267890 */ /* 0x000fc6000fffe03f */
[----:B------:R-:W-:Y:S04]  /*4160*/  LDSM.16.M88.4 R12, [R194+0x2000] ;  /* 0x00200000c20c783b */ /* 0x000fe80000000200 */
[----:B------:R-:W2:Y:S04]  /*4170*/  LDSM.16.M88.4 R48, [R190+0x4000] ;  /* 0x00400000be30783b */ /* 0x000ea80000000200 */
[----:B------:R-:W2:Y:S01]  /*4180*/  LDSM.16.M88.4 R60, [R190+0x5000] ;  /* 0x00500000be3c783b */ /* 0x000ea20000000200 */
[----:B---3--:R-:W-:-:S03]  /*4190*/  IMAD R172, R199, 0x10000, R199 ;  /* 0x00010000c7ac7824 */ /* 0x008fc600078e02c7 */
[----:B------:R-:W3:Y:S04]  /*41a0*/  LDSM.16.M88.4 R76, [R190+0x5800] ;  /* 0x00580000be4c783b */ /* 0x000ee80000000200 */
[----:B------:R-:W3:Y:S01]  /*41b0*/  LDSM.16.M88.4 R44, [R190+0x4800] ;  /* 0x00480000be2c783b */ /* 0x000ee20000000200 */
[C---:B-1----:R-:W-:Y:S03]  /*41c0*/  HMMA.16816.F32.BF16 R72, R4.reuse, R16, RZ ;  /* 0x000000100448723c */ /* 0x042fe600000418ff */
[----:B------:R-:W0:Y:S03]  /*41d0*/  LDGDEPBAR ;  /* 0x00000000000079af */ /* 0x000e260000000000 */
[C---:B------:R-:W-:Y:S06]  /*41e0*/  HMMA.16816.F32.BF16 R68, R4.reuse, R18, RZ ;  /* 0x000000120444723c */ /* 0x040fec00000418ff */
[C---:B-----5:R-:W-:Y:S06]  /*41f0*/  HMMA.16816.F32.BF16 R40, R4.reuse, R24, RZ ;  /* 0x000000180428723c */ /* 0x060fec00000418ff */
[C---:B----4-:R-:W-:Y:S06]  /*4200*/  HMMA.16816.F32.BF16 R36, R4.reuse, R20, RZ ;  /* 0x000000140424723c */ /* 0x050fec00000418ff */
[----:B------:R-:W-:Y:S06]  /*4210*/  HMMA.16816.F32.BF16 R32, R4, R22, RZ ;  /* 0x000000160420723c */ /* 0x000fec00000418ff */
[C---:B--2---:R-:W-:Y:S06]  /*4220*/  HMMA.16816.F32.BF16 R100, R8.reuse, R16, RZ ;  /* 0x000000100864723c */ /* 0x044fec00000418ff */
[----:B------:R-:W-:Y:S01]  /*4230*/  HMMA.16816.F32.BF16 R96, R8, R18, RZ ;  /* 0x000000120860723c */ /* 0x000fe200000418ff */
[----:B------:R-:W1:Y:S05]  /*4240*/  LDSM.16.M88.4 R16, [R194] ;  /* 0x00000000c210783b */ /* 0x000e6a0000000200 */
[C---:B------:R-:W-:Y:S06]  /*4250*/  HMMA.16816.F32.BF16 R56, R4.reuse, R28, RZ ;  /* 0x0000001c0438723c */ /* 0x040fec00000418ff */
[C---:B------:R-:W-:Y:S06]  /*4260*/  HMMA.16816.F32.BF16 R52, R4.reuse, R30, RZ ;  /* 0x0000001e0434723c */ /* 0x040fec00000418ff */
[----:B------:R-:W-:Y:S06]  /*4270*/  HMMA.16816.F32.BF16 R64, R4, R26, RZ ;  /* 0x0000001a0440723c */ /* 0x000fec00000418ff */
[----:B------:R-:W-:Y:S01]  /*4280*/  HMMA.16816.F32.BF16 R80, R8, R24, RZ ;  /* 0x000000180850723c */ /* 0x000fe200000418ff */
[----:B------:R-:W-:-:S04]  /*4290*/  VIADD R4, R184, 0x4000 ;  /* 0x00004000b8047836 */ /* 0x000fc80000000000 */
[----:B------:R-:W-:Y:S01]  /*42a0*/  @P2 VIADD R195, R4, 0xffffffc0 ;  /* 0xffffffc004c32836 */ /* 0x000fe20000000000 */
[----:B------:R-:W-:Y:S01]  /*42b0*/  HMMA.16816.F32.BF16 R104, R8, R26, RZ ;  /* 0x0000001a0868723c */ /* 0x000fe200000418ff */
[----:B------:R-:W-:Y:S02]  /*42c0*/  LDSM.16.M88.4 R4, [R193+0x2000] ;  /* 0x00200000c104783b */ /* 0x000fe40000000200 */
[----:B------:R-:W-:Y:S01]  /*42d0*/  IMAD.IADD R189, R0, 0x1, R195 ;  /* 0x0000000100bd7824 */ /* 0x000fe200078e02c3 */
[----:B------:R-:W-:Y:S01]  /*42e0*/  SHF.R.S32.HI R0, RZ, 0x1f, R89 ;  /* 0x0000001fff007819 */ /* 0x000fe20000011459 */
[C---:B------:R-:W-:Y:S01]  /*42f0*/  VIADD R198, R195.reuse, 0x800 ;  /* 0x00000800c3c67836 */ /* 0x040fe20000000000 */
[----:B------:R-:W-:Y:S01]  /*4300*/  HMMA.16816.F32.BF16 R148, R12, R48, R72 ;  /* 0x000000300c94723c */ /* 0x000fe20000041848 */
[C---:B------:R-:W-:Y:S01]  /*4310*/  VIADD R197, R195.reuse, 0x1000 ;  /* 0x00001000c3c57836 */ /* 0x040fe20000000000 */
[----:B------:R-:W-:Y:S01]  /*4320*/  LEA.HI R0, R0, R89, RZ, 0x2 ;  /* 0x0000005900007211 */ /* 0x000fe200078f10ff */
[----:B------:R-:W-:-:S03]  /*4330*/  VIADD R196, R195, 0x1800 ;  /* 0x00001800c3c47836 */ /* 0x000fc60000000000 */
[----:B------:R-:W-:Y:S01]  /*4340*/  HMMA.16816.F32.BF16 R144, R12, R50, R68 ;  /* 0x000000320c90723c */ /* 0x000fe20000041844 */
[----:B------:R-:W-:-:S05]  /*4350*/  SHF.R.S32.HI R0, RZ, 0x2, R0 ;  /* 0x00000002ff007819 */ /* 0x000fca0000011400 */
[C---:B------:R-:W-:Y:S06]  /*4360*/  HMMA.16816.F32.BF16 R84, R8.reuse, R28, RZ ;  /* 0x0000001c0854723c */ /* 0x040fec00000418ff */
[C---:B------:R-:W-:Y:S01]  /*4370*/  HMMA.16816.F32.BF16 R92, R8.reuse, R30, RZ ;  /* 0x0000001e085c723c */ /* 0x040fe200000418ff */
[----:B------:R-:W-:Y:S05]  /*4380*/  LDSM.16.M88.4 R28, [R195+0x1800] ;  /* 0x00180000c31c783b */ /* 0x000fea0000000200 */
[C---:B------:R-:W-:Y:S06]  /*4390*/  HMMA.16816.F32.BF16 R24, R8.reuse, R20, RZ ;  /* 0x000000140818723c */ /* 0x040fec00000418ff */
[----:B------:R-:W-:Y:S01]  /*43a0*/  HMMA.16816.F32.BF16 R116, R8, R22, RZ ;  /* 0x000000160874723c */ /* 0x000fe200000418ff */
[----:B------:R-:W-:Y:S04]  /*43b0*/  LDSM.16.M88.4 R8, [R192+0x2000] ;  /* 0x00200000c008783b */ /* 0x000fe80000000200 */
[----:B------:R-:W-:Y:S01]  /*43c0*/  LDSM.16.M88.4 R20, [R189+0x800] ;  /* 0x00080000bd14783b */ /* 0x000fe20000000200 */
[C---:B------:R-:W-:Y:S03]  /*43d0*/  HMMA.16816.F32.BF16 R132, R12.reuse, R60, R40 ;  /* 0x0000003c0c84723c */ /* 0x040fe60000041828 */
[----:B------:R-:W2:Y:S03]  /*43e0*/  LDSM.16.M88.4 R40, [R195] ;  /* 0x00000000c328783b */ /* 0x000ea60000000200 */
[C---:B---3--:R-:W-:Y:S01]  /*43f0*/  HMMA.16816.F32.BF16 R72, R12.reuse, R76, R36 ;  /* 0x0000004c0c48723c */ /* 0x048fe20000041824 */
[----:B------:R-:W3:Y:S05]  /*4400*/  LDSM.16.M88.4 R36, [R195+0x800] ;  /* 0x00080000c324783b */ /* 0x000eea0000000200 */
[C---:B------:R-:W-:Y:S01]  /*4410*/  HMMA.16816.F32.BF16 R68, R12.reuse, R78, R32 ;  /* 0x0000004e0c44723c */ /* 0x040fe20000041820 */
[----:B------:R-:W4:Y:S05]  /*4420*/  LDSM.16.M88.4 R32, [R195+0x1000] ;  /* 0x00100000c320783b */ /* 0x000f2a0000000200 */
[C---:B------:R-:W-:Y:S06]  /*4430*/  HMMA.16816.F32.BF16 R140, R12.reuse, R44, R56 ;  /* 0x0000002c0c8c723c */ /* 0x040fec0000041838 */
[C---:B------:R-:W-:Y:S06]  /*4440*/  HMMA.16816.F32.BF16 R136, R12.reuse, R46, R52 ;  /* 0x0000002e0c88723c */ /* 0x040fec0000041834 */
[----:B------:R-:W-:Y:S01]  /*4450*/  HMMA.16816.F32.BF16 R128, R12, R62, R64 ;  /* 0x0000003e0c80723c */ /* 0x000fe20000041840 */
[----:B------:R-:W5:Y:S05]  /*4460*/  LDSM.16.M88.4 R12, [R192] ;  /* 0x00000000c00c783b */ /* 0x000f6a0000000200 */
[C---:B-1----:R-:W-:Y:S06]  /*4470*/  HMMA.16816.F32.BF16 R108, R16.reuse, R48, R100 ;  /* 0x00000030106c723c */ /* 0x042fec0000041864 */
[C---:B------:R-:W-:Y:S06]  /*4480*/  HMMA.16816.F32.BF16 R112, R16.reuse, R44, R84 ;  /* 0x0000002c1070723c */ /* 0x040fec0000041854 */
[C---:B------:R-:W-:Y:S01]  /*4490*/  HMMA.16816.F32.BF16 R124, R16.reuse, R76, R24 ;  /* 0x0000004c107c723c */ /* 0x040fe20000041818 */
[----:B------:R-:W1:Y:S05]  /*44a0*/  LDSM.16.M88.4 R24, [R189] ;  /* 0x00000000bd18783b */ /* 0x000e6a0000000200 */
[C---:B------:R-:W-:Y:S01]  /*44b0*/  HMMA.16816.F32.BF16 R52, R16.reuse, R50, R96 ;  /* 0x000000321034723c */ /* 0x040fe20000041860 */
[----:B------:R-:W-:Y:S05]  /*44c0*/  LDSM.16.M88.4 R48, [R189+0x1800] ;  /* 0x00180000bd30783b */ /* 0x000fea0000000200 */
[C---:B------:R-:W-:Y:S01]  /*44d0*/  HMMA.16816.F32.BF16 R56, R16.reuse, R46, R92 ;  /* 0x0000002e1038723c */ /* 0x040fe2000004185c */
[----:B------:R-:W1:Y:S05]  /*44e0*/  LDSM.16.M88.4 R44, [R189+0x1000] ;  /* 0x00100000bd2c783b */ /* 0x000e6a0000000200 */
[C---:B------:R-:W-:Y:S06]  /*44f0*/  HMMA.16816.F32.BF16 R120, R16.reuse, R60, R80 ;  /* 0x0000003c1078723c */ /* 0x040fec0000041850 */
[C---:B------:R-:W-:Y:S06]  /*4500*/  HMMA.16816.F32.BF16 R64, R16.reuse, R62, R104 ;  /* 0x0000003e1040723c */ /* 0x040fec0000041868 */
[----:B------:R-:W-:Y:S01]  /*4510*/  HMMA.16816.F32.BF16 R76, R16, R78, R116 ;  /* 0x0000004e104c723c */ /* 0x000fe20000041874 */
[----:B------:R-:W1:Y:S01]  /*4520*/  LDSM.16.M88.4 R16, [R193] ;  /* 0x00000000c110783b */ /* 0x000e620000000200 */
[----:B------:R-:W-:-:S04]  /*4530*/  DEPBAR.LE SB0, 0x0 ;  /* 0x000080000000791a */ /* 0x000fc80000000000 */
[C---:B--2---:R-:W-:Y:S06]  /*4540*/  HMMA.16816.F32.BF16 R104, R8.reuse, R40, R148 ;  /* 0x000000280868723c */ /* 0x044fec0000041894 */
[C---:B---3--:R-:W-:Y:S06]  /*4550*/  HMMA.16816.F32.BF16 R96, R8.reuse, R36, R140 ;  /* 0x000000240860723c */ /* 0x048fec000004188c */
[C---:B----4-:R-:W-:Y:S06]  /*4560*/  HMMA.16816.F32.BF16 R84, R8.reuse, R32, R132 ;  /* 0x000000200854723c */ /* 0x050fec0000041884 */
[C---:B------:R-:W-:Y:S06]  /*4570*/  HMMA.16816.F32.BF16 R72, R8.reuse, R28, R72 ;  /* 0x0000001c0848723c */ /* 0x040fec0000041848 */
[C---:B------:R-:W-:Y:S06]  /*4580*/  HMMA.16816.F32.BF16 R100, R8.reuse, R42, R144 ;  /* 0x0000002a0864723c */ /* 0x040fec0000041890 */
[C---:B------:R-:W-:Y:S06]  /*4590*/  HMMA.16816.F32.BF16 R92, R8.reuse, R38, R136 ;  /* 0x00000026085c723c */ /* 0x040fec0000041888 */
        /* <DEDUP_REMOVED lines=8> */
[----:B------:R-:W-:Y:S06]  /*4620*/  HMMA.16816.F32.BF16 R28, R12, R30, R76 ;  /* 0x0000001e0c1c723c */ /* 0x000fec000004184c */
[C---:B-1----:R-:W-:Y:S06]  /*4630*/  HMMA.16816.F32.BF16 R104, R4.reuse, R24, R104 ;  /* 0x000000180468723c */ /* 0x042fec0000041868 */
        /* <DEDUP_REMOVED lines=8> */
[----:B------:R-:W-:Y:S01]  /*46c0*/  LEA R6, R88, UR25, 0x4 ;  /* 0x0000001958067c11 */ /* 0x000fe2000f8e20ff */
[----:B------:R-:W-:-:S02]  /*46d0*/  IMAD.U32 R4, RZ, RZ, UR14 ;  /* 0x0000000eff047e24 */ /* 0x000fc4000f8e00ff */
[----:B------:R-:W-:Y:S02]  /*46e0*/  IMAD.U32 R7, RZ, RZ, UR28 ;  /* 0x0000001cff077e24 */ /* 0x000fe4000f8e00ff */
[----:B------:R-:W-:Y:S01]  /*46f0*/  IMAD.IADD R6, R0, 0x1, R6 ;  /* 0x0000000100067824 */ /* 0x000fe200078e0206 */
[C---:B------:R-:W-:Y:S01]  /*4700*/  HMMA.16816.F32.BF16 R64, R16.reuse, R44, R8 ;  /* 0x0000002c1040723c */ /* 0x040fe20000041808 */
[----:B------:R-:W-:Y:S02]  /*4710*/  IMAD R174, R4, 0x8, R88 ;  /* 0x0000000804ae7824 */ /* 0x000fe400078e0258 */
[----:B------:R-:W-:Y:S01]  /*4720*/  IMAD.U32 R4, RZ, RZ, UR32 ;  /* 0x00000020ff047e24 */ /* 0x000fe2000f8e00ff */
[----:B------:R-:W-:Y:S01]  /*4730*/  VIADDMNMX R211, R6, UR24, R7, PT ;  /* 0x0000001806d37c46 */ /* 0x000fe2000b800107 */
[----:B------:R-:W-:Y:S01]  /*4740*/  IMAD.U32 R7, RZ, RZ, UR29 ;  /* 0x0000001dff077e24 */ /* 0x000fe2000f8e00ff */
[C---:B------:R-:W-:Y:S01]  /*4750*/  HMMA.16816.F32.BF16 R60, R16.reuse, R24, R60 ;  /* 0x00000018103c723c */ /* 0x040fe2000004183c */
[----:B------:R-:W-:Y:S01]  /*4760*/  IMAD.U32 R8, RZ, RZ, UR24 ;  /* 0x00000018ff087e24 */ /* 0x000fe2000f8e00ff */
[----:B------:R1:W-:Y:S01]  /*4770*/  STL [R1], R174 ;  /* 0x000000ae01007387 */ /* 0x0003e20000100800 */
[----:B------:R-:W-:Y:S01]  /*4780*/  IMAD R4, R4, 0x40, R153 ;  /* 0x0000004004047824 */ /* 0x000fe200078e0299 */
[C-C-:B------:R-:W-:Y:S01]  /*4790*/  IADD3 R206, R7.reuse, 0x8, R6.reuse ;  /* 0x0000000807ce7810 */ /* 0x140fe20007ffe006 */
[----:B------:R-:W-:Y:S01]  /*47a0*/  VIADD R202, R6, UR29 ;  /* 0x0000001d06ca7c36 */ /* 0x000fe20008000000 */
[--C-:B------:R-:W-:Y:S01]  /*47b0*/  IADD3 R13, R8, 0x8, R6.reuse ;  /* 0x00000008080d7810 */ /* 0x100fe20007ffe006 */
[----:B------:R-:W-:Y:S01]  /*47c0*/  VIADD R5, R4, 0x1 ;  /* 0x0000000104057836 */ /* 0x000fe20000000000 */
[C-C-:B------:R-:W-:Y:S01]  /*47d0*/  IADD3 R15, R8.reuse, 0x40, R6.reuse ;  /* 0x00000040080f7810 */ /* 0x140fe20007ffe006 */
[C---:B------:R-:W-:Y:S01]  /*47e0*/  HMMA.16816.F32.BF16 R52, R16.reuse, R26, R52 ;  /* 0x0000001a1034723c */ /* 0x040fe20000041834 */
[----:B------:R-:W-:Y:S01]  /*47f0*/  IADD3 R14, R8, 0x48, R6 ;  /* 0x00000048080e7810 */ /* 0x000fe20007ffe006 */
[C---:B------:R-:W-:Y:S01]  /*4800*/  IMAD.IADD R8, R202.reuse, 0x1, -R4 ;  /* 0x00000001ca087824 */ /* 0x040fe200078e0a04 */
[C-C-:B------:R-:W-:Y:S01]  /*4810*/  IADD3 R205, R7.reuse, 0x40, R6.reuse ;  /* 0x0000004007cd7810 */ /* 0x140fe20007ffe006 */
[----:B------:R-:W-:Y:S01]  /*4820*/  IMAD.IADD R10, R202, 0x1, -R5 ;  /* 0x00000001ca0a7824 */ /* 0x000fe200078e0a05 */
[----:B------:R-:W-:Y:S01]  /*4830*/  IADD3 R207, R7, 0x48, R6 ;  /* 0x0000004807cf7810 */ /* 0x000fe20007ffe006 */
[--C-:B------:R-:W-:Y:S01]  /*4840*/  IMAD.IADD R7, R206, 0x1, -R4.reuse ;  /* 0x00000001ce077824 */ /* 0x100fe200078e0a04 */
[----:B------:R-:W-:Y:S01]  /*4850*/  IABS R6, R8 ;  /* 0x0000000800067213 */ /* 0x000fe20000000000 */
[--C-:B------:R-:W-:Y:S01]  /*4860*/  IMAD.IADD R8, R205, 0x1, -R4.reuse ;  /* 0x00000001cd087824 */ /* 0x100fe200078e0a04 */
[----:B------:R-:W-:Y:S01]  /*4870*/  IABS R10, R10 ;  /* 0x0000000a000a7213 */ /* 0x000fe20000000000 */
[----:B------:R-:W-:Y:S01]  /*4880*/  IMAD.IADD R9, R207, 0x1, -R4 ;  /* 0x00000001cf097824 */ /* 0x000fe200078e0a04 */
[----:B------:R-:W-:Y:S01]  /*4890*/  IABS R7, R7 ;  /* 0x0000000700077213 */ /* 0x000fe20000000000 */
[----:B------:R-:W-:Y:S01]  /*48a0*/  IMAD.MOV.U32 R12, RZ, RZ, R6 ;  /* 0x000000ffff0c7224 */ /* 0x000fe200078e0006 */
[----:B------:R-:W-:Y:S01]  /*48b0*/  IABS R6, R8 ;  /* 0x0000000800067213 */ /* 0x000fe20000000000 */
[----:B------:R-:W-:Y:S01]  /*48c0*/  IMAD.MOV.U32 R11, RZ, RZ, R10 ;  /* 0x000000ffff0b7224 */ /* 0x000fe200078e000a */
[----:B------:R-:W-:Y:S01]  /*48d0*/  IABS R8, R9 ;  /* 0x0000000900087213 */ /* 0x000fe20000000000 */
[----:B------:R-:W-:Y:S01]  /*48e0*/  IMAD.MOV.U32 R9, RZ, RZ, R7 ;  /* 0x000000ffff097224 */ /* 0x000fe200078e0007 */
[----:B------:R-:W-:Y:S01]  /*48f0*/  VIMNMX R208, R14, UR28, PT ;  /* 0x0000001c0ed07c48 */ /* 0x000fe2000bfe0100 */
[----:B------:R-:W-:Y:S01]  /*4900*/  IMAD.MOV.U32 R7, RZ, RZ, R6 ;  /* 0x000000ffff077224 */ /* 0x000fe200078e0006 */
[----:B------:R-:W-:Y:S01]  /*4910*/  VIMNMX R210, R13, UR28, PT ;  /* 0x0000001c0dd27c48 */ /* 0x000fe2000bfe0100 */
[----:B------:R-:W-:Y:S01]  /*4920*/  IMAD.MOV.U32 R6, RZ, RZ, R8 ;  /* 0x000000ffff067224 */ /* 0x000fe200078e0008 */
[----:B------:R-:W-:Y:S01]  /*4930*/  I2FP.F32.S32 R9, R9 ;  /* 0x0000000900097245 */ /* 0x000fe20000201400 */
[----:B------:R-:W-:Y:S01]  /*4940*/  HMMA.16816.F32.BF16 R40, R16, R20, R40 ;  /* 0x000000141028723c */ /* 0x000fe20000041828 */
[----:B------:R-:W-:Y:S01]  /*4950*/  I2FP.F32.S32 R8, R7 ;  /* 0x0000000700087245 */ /* 0x000fe20000201400 */
[----:B------:R-:W-:Y:S01]  /*4960*/  IMAD.IADD R0, R90, 0x1, R91 ;  /* 0x000000015a007824 */ /* 0x000fe200078e025b */
[----:B------:R-:W-:-:S02]  /*4970*/  I2FP.F32.S32 R6, R6 ;  /* 0x0000000600067245 */ /* 0x000fc40000201400 */
[----:B------:R-:W-:Y:S01]  /*4980*/  I2FP.F32.S32 R7, R11 ;  /* 0x0000000b00077245 */ /* 0x000fe20000201400 */
[C---:B------:R-:W-:Y:S01]  /*4990*/  HMMA.16816.F32.BF16 R36, R16.reuse, R22, R36 ;  /* 0x000000161024723c */ /* 0x040fe20000041824 */
[----:B------:R-:W-:Y:S02]  /*49a0*/  VIMNMX R209, R15, UR28, PT ;  /* 0x0000001c0fd17c48 */ /* 0x000fe4000bfe0100 */
[----:B------:R-:W-:Y:S01]  /*49b0*/  I2FP.F32.S32 R10, R12 ;  /* 0x0000000c000a7245 */ /* 0x000fe20000201400 */
[----:B------:R-:W-:Y:S01]  /*49c0*/  FFMA.FTZ R12, R6, -UR21, R106 ;  /* 0x80000015060c7c23 */ /* 0x000fe2000801006a */
[----:B------:R-:W-:Y:S01]  /*49d0*/  FFMA.FTZ R11, R7, -UR21, R61 ;  /* 0x80000015070b7c23 */ /* 0x000fe2000801003d */
[----:B------:R-:W-:Y:S01]  /*49e0*/  HMMA.16816.F32.BF16 R68, R16, R46, R32 ;  /* 0x0000002e1044723c */ /* 0x000fe20000041820 */
[----:B------:R-:W-:Y:S01]  /*49f0*/  VIADD R6, R4, 0x8 ;  /* 0x0000000804067836 */ /* 0x000fe20000000000 */
[----:B------:R-:W-:Y:S01]  /*4a00*/  ISETP.GE.AND P0, PT, R5, R208, PT ;  /* 0x000000d00500720c */ /* 0x000fe20003f06270 */
[----:B------:R-:W-:Y:S01]  /*4a10*/  IMAD.IADD R7, R206, 0x1, -R5 ;  /* 0x00000001ce077824 */ /* 0x000fe200078e0a05 */
[----:B------:R-:W-:-:S02]  /*4a20*/  VIADDMNMX R200, R207, -UR18, RZ, !PT ;  /* 0x80000012cfc87c46 */ /* 0x000fc4000f8001ff */
[C---:B------:R-:W-:Y:S01]  /*4a30*/  HMMA.16816.F32.BF16 R56, R16.reuse, R48, R56 ;  /* 0x000000301038723c */ /* 0x040fe20000041838 */
[C---:B------:R-:W-:Y:S02]  /*4a40*/  ISETP.GE.AND P3, PT, R5.reuse, R211, PT ;  /* 0x000000d30500720c */ /* 0x040fe40003f66270 */
[----:B------:R-:W-:Y:S02]  /*4a50*/  VIADDMNMX R204, R202, -UR18, RZ, !PT ;  /* 0x80000012cacc7c46 */ /* 0x000fe4000f8001ff */
[C---:B------:R-:W-:Y:S01]  /*4a60*/  ISETP.GE.AND P2, PT, R5.reuse, R210, PT ;  /* 0x000000d20500720c */ /* 0x040fe20003f46270 */
[----:B------:R-:W-:Y:S01]  /*4a70*/  HMMA.16816.F32.BF16 R72, R16, R50, R28 ;  /* 0x000000321048723c */ /* 0x000fe2000004181c */
[----:B------:R-:W-:Y:S02]  /*4a80*/  ISETP.GE.AND P1, PT, R5, R209, PT ;  /* 0x000000d10500720c */ /* 0x000fe40003f26270 */
[----:B------:R-:W-:Y:S02]  /*4a90*/  VIADDMNMX R203, R206, -UR18, RZ, !PT ;  /* 0x80000012cecb7c46 */ /* 0x000fe4000f8001ff */
[----:B------:R-:W-:-:S02]  /*4aa0*/  VIADDMNMX R201, R205, -UR18, RZ, !PT ;  /* 0x80000012cdc97c46 */ /* 0x000fc4000f8001ff */
[----:B------:R-:W-:Y:S01]  /*4ab0*/  FFMA.FTZ R17, R9, -UR21, R62 ;  /* 0x8000001509117c23 */ /* 0x000fe2000801003e */
[----:B------:R-:W-:Y:S01]  /*4ac0*/  FFMA.FTZ R16, R8, -UR21, R104 ;  /* 0x8000001508107c23 */ /* 0x000fe20008010068 */
[--C-:B------:R-:W-:Y:S02]  /*4ad0*/  IMAD.IADD R9, R205, 0x1, -R5.reuse ;  /* 0x00000001cd097824 */ /* 0x100fe400078e0a05 */
[----:B------:R-:W-:Y:S01]  /*4ae0*/  FFMA.FTZ R18, R10, -UR21, R60 ;  /* 0x800000150a127c23 */ /* 0x000fe2000801003c */
[----:B------:R-:W-:Y:S01]  /*4af0*/  IMAD.IADD R8, R207, 0x1, -R5 ;  /* 0x00000001cf087824 */ /* 0x000fe200078e0a05 */
[----:B------:R-:W-:Y:S01]  /*4b00*/  BAR.SYNC.DEFER_BLOCKING 0x0 ;  /* 0x0000000000007b1d */ /* 0x000fe20000010000 */
[C---:B------:R-:W-:Y:S01]  /*4b10*/  ISETP.LT.OR P0, PT, R5.reuse, R200, P0 ;  /* 0x000000c80500720c */ /* 0x040fe20000701670 */
[----:B------:R-:W-:Y:S01]  /*4b20*/  IMAD.IADD R10, R202, 0x1, -R6 ;  /* 0x00000001ca0a7824 */ /* 0x000fe200078e0a06 */
[C---:B------:R-:W-:Y:S02]  /*4b30*/  ISETP.LT.OR P4, PT, R5.reuse, R204, P3 ;  /* 0x000000cc0500720c */ /* 0x040fe40001f81670 */
[----:B------:R-:W-:-:S02]  /*4b40*/  ISETP.LT.OR P2, PT, R5, R203, P2 ;  /* 0x000000cb0500720c */ /* 0x000fc40001741670 */
[----:B------:R-:W-:Y:S02]  /*4b50*/  ISETP.LT.OR P1, PT, R5, R201, P1 ;  /* 0x000000c90500720c */ /* 0x000fe40000f21670 */
[----:B------:R-:W-:Y:S02]  /*4b60*/  IABS R7, R7 ;  /* 0x0000000700077213 */ /* 0x000fe40000000000 */
[----:B------:R-:W-:Y:S02]  /*4b70*/  IABS R5, R9 ;  /* 0x0000000900057213 */ /* 0x000fe40000000000 */
[----:B------:R-:W-:Y:S02]  /*4b80*/  IABS R8, R8 ;  /* 0x0000000800087213 */ /* 0x000fe40000000000 */
[----:B------:R-:W-:Y:S02]  /*4b90*/  P2R R14, PR, RZ, 0x1 ;  /* 0x00000001ff0e7803 */ /* 0x000fe40000000000 */
[----:B------:R-:W-:Y:S01]  /*4ba0*/  IABS R9, R10 ;  /* 0x0000000a00097213 */ /* 0x000fe20000000000 */
[----:B------:R-:W-:Y:S01]  /*4bb0*/  IMAD.MOV.U32 R10, RZ, RZ, R7 ;  /* 0x000000ffff0a7224 */ /* 0x000fe200078e0007 */
[C---:B------:R-:W-:Y:S01]  /*4bc0*/  ISETP.GE.AND P0, PT, R4.reuse, R211, PT ;  /* 0x000000d30400720c */ /* 0x040fe20003f06270 */
[----:B------:R-:W-:Y:S01]  /*4bd0*/  IMAD.MOV.U32 R7, RZ, RZ, R5 ;  /* 0x000000ffff077224 */ /* 0x000fe200078e0005 */
[----:B------:R-:W-:Y:S01]  /*4be0*/  P2R R13, PR, RZ, 0x4 ;  /* 0x00000004ff0d7803 */ /* 0x000fe20000000000 */
[----:B------:R-:W-:Y:S01]  /*4bf0*/  IMAD.MOV.U32 R5, RZ, RZ, R8 ;  /* 0x000000ffff057224 */ /* 0x000fe200078e0008 */
[C---:B------:R-:W-:Y:S01]  /*4c00*/  ISETP.LT.OR P0, PT, R4.reuse, R204, P0 ;  /* 0x000000cc0400720c */ /* 0x040fe20000701670 */
[----:B------:R-:W-:Y:S01]  /*4c10*/  IMAD.MOV.U32 R8, RZ, RZ, R9 ;  /* 0x000000ffff087224 */ /* 0x000fe200078e0009 */
[----:B------:R-:W-:-:S02]  /*4c20*/  ISETP.GE.AND P2, PT, R4, R210, PT ;  /* 0x000000d20400720c */ /* 0x000fc40003f46270 */
[----:B------:R-:W-:Y:S02]  /*4c30*/  P2R R15, PR, RZ, 0x2 ;  /* 0x00000002ff0f7803 */ /* 0x000fe40000000000 */
[----:B------:R-:W-:Y:S02]  /*4c40*/  I2FP.F32.S32 R5, R5 ;  /* 0x0000000500057245 */ /* 0x000fe40000201400 */
[----:B------:R-:W-:Y:S02]  /*4c50*/  FSEL R31, R18, -INF , !P0 ;  /* 0xff800000121f7808 */ /* 0x000fe40004000000 */
[C---:B------:R-:W-:Y:S01]  /*4c60*/  ISETP.LT.OR P2, PT, R4.reuse, R203, P2 ;  /* 0x000000cb0400720c */ /* 0x040fe20001741670 */
[----:B------:R-:W-:Y:S01]  /*4c70*/  FFMA.FTZ R20, R5, -UR21, R107 ;  /* 0x8000001505147c23 */ /* 0x000fe2000801006b */
[C---:B------:R-:W-:Y:S01]  /*4c80*/  ISETP.GE.AND P1, PT, R4.reuse, R209, PT ;  /* 0x000000d10400720c */ /* 0x040fe20003f26270 */
[C---:B------:R-:W-:Y:S01]  /*4c90*/  VIADD R5, R4.reuse, 0x9 ;  /* 0x0000000904057836 */ /* 0x040fe20000000000 */
[----:B------:R-:W-:-:S02]  /*4ca0*/  ISETP.GE.AND P0, PT, R4, R208, PT ;  /* 0x000000d00400720c */ /* 0x000fc40003f06270 */
[----:B------:R-:W-:Y:S02]  /*4cb0*/  I2FP.F32.S32 R9, R7 ;  /* 0x0000000700097245 */ /* 0x000fe40000201400 */
[----:B------:R-:W-:Y:S01]  /*4cc0*/  I2FP.F32.S32 R7, R8 ;  /* 0x0000000800077245 */ /* 0x000fe20000201400 */
[----:B------:R-:W-:Y:S01]  /*4cd0*/  IMAD.IADD R8, R202, 0x1, -R5 ;  /* 0x00000001ca087824 */ /* 0x000fe200078e0a05 */
[----:B------:R-:W-:Y:S01]  /*4ce0*/  FSEL R49, R17, -INF , !P2 ;  /* 0xff80000011317808 */ /* 0x000fe20005000000 */
[----:B------:R-:W-:Y:S01]  /*4cf0*/  FFMA.FTZ R21, R9, -UR21, R105 ;  /* 0x8000001509157c23 */ /* 0x000fe20008010069 */
[----:B------:R-:W-:Y:S01]  /*4d00*/  I2FP.F32.S32 R10, R10 ;  /* 0x0000000a000a7245 */ /* 0x000fe20000201400 */
[----:B------:R-:W-:Y:S01]  /*4d10*/  FFMA.FTZ R19, R7, -UR21, R52 ;  /* 0x8000001507137c23 */ /* 0x000fe20008010034 */
[----:B------:R-:W-:Y:S01]  /*4d20*/  ISETP.LT.OR P1, PT, R4, R201, P1 ;  /* 0x000000c90400720c */ /* 0x000fe20000f21670 */
[--C-:B------:R-:W-:Y:S01]  /*4d30*/  IMAD.IADD R7, R206, 0x1, -R6.reuse ;  /* 0x00000001ce077824 */ /* 0x100fe200078e0a06 */
[----:B------:R-:W-:Y:S01]  /*4d40*/  ISETP.LT.OR P0, PT, R4, R200, P0 ;  /* 0x000000c80400720c */ /* 0x000fe20000701670 */
[----:B------:R-:W-:Y:S01]  /*4d50*/  FFMA.FTZ R22, R10, -UR21, R63 ;  /* 0x800000150a167c23 */ /* 0x000fe2000801003f */
[----:B------:R-:W-:Y:S01]  /*4d60*/  ISETP.GE.AND P2, PT, R6, R210, PT ;  /* 0x000000d20600720c */ /* 0x000fe20003f46270 */
[----:B------:R-:W-:Y:S01]  /*4d70*/  IMAD.IADD R10, R207, 0x1, -R6 ;  /* 0x00000001cf0a7824 */ /* 0x000fe200078e0a06 */
[----:B------:R-:W-:-:S02]  /*4d80*/  FSEL R45, R16, -INF , !P1 ;  /* 0xff800000102d7808 */ /* 0x000fc40004800000 */
[----:B------:R-:W-:Y:S01]  /*4d90*/  FSEL R48, R12, -INF , !P0 ;  /* 0xff8000000c307808 */ /* 0x000fe20004000000 */
[----:B------:R-:W-:Y:S01]  /*4da0*/  IMAD.IADD R12, R206, 0x1, -R5 ;  /* 0x00000001ce0c7824 */ /* 0x000fe200078e0a05 */
[----:B------:R-:W-:Y:S01]  /*4db0*/  FSEL R33, R11, -INF , !P4 ;  /* 0xff8000000b217808 */ /* 0x000fe20006000000 */
[----:B------:R-:W-:Y:S01]  /*4dc0*/  IMAD.IADD R11, R205, 0x1, -R6 ;  /* 0x00000001cd0b7824 */ /* 0x000fe200078e0a06 */
[C---:B------:R-:W-:Y:S02]  /*4dd0*/  ISETP.LT.OR P5, PT, R6.reuse, R203, P2 ;  /* 0x000000cb0600720c */ /* 0x040fe400017a1670 */
[C---:B------:R-:W-:Y:S02]  /*4de0*/  ISETP.GE.AND P3, PT, R6.reuse, R211, PT ;  /* 0x000000d30600720c */ /* 0x040fe40003f66270 */
[C---:B------:R-:W-:Y:S02]  /*4df0*/  ISETP.GE.AND P1, PT, R6.reuse, R209, PT ;  /* 0x000000d10600720c */ /* 0x040fe40003f26270 */
[----:B------:R-:W-:-:S02]  /*4e00*/  ISETP.GE.AND P0, PT, R6, R208, PT ;  /* 0x000000d00600720c */ /* 0x000fc40003f06270 */
[----:B------:R-:W-:Y:S02]  /*4e10*/  ISETP.NE.AND P2, PT, R15, RZ, PT ;  /* 0x000000ff0f00720c */ /* 0x000fe40003f45270 */
[----:B------:R-:W-:Y:S02]  /*4e20*/  P2R R15, PR, RZ, 0x20 ;  /* 0x00000020ff0f7803 */ /* 0x000fe40000000000 */
[C---:B------:R-:W-:Y:S02]  /*4e30*/  ISETP.LT.OR P4, PT, R6.reuse, R204, P3 ;  /* 0x000000cc0600720c */ /* 0x040fe40001f81670 */
[C---:B------:R-:W-:Y:S02]  /*4e40*/  ISETP.LT.OR P6, PT, R6.reuse, R201, P1 ;  /* 0x000000c90600720c */ /* 0x040fe40000fc1670 */
[----:B------:R-:W-:Y:S02]  /*4e50*/  ISETP.LT.OR P5, PT, R6, R200, P0 ;  /* 0x000000c80600720c */ /* 0x000fe400007a1670 */
[----:B------:R-:W-:-:S02]  /*4e60*/  IABS R7, R7 ;  /* 0x0000000700077213 */ /* 0x000fc40000000000 */
[----:B------:R-:W-:Y:S02]  /*4e70*/  IABS R9, R8 ;  /* 0x0000000800097213 */ /* 0x000fe40000000000 */
[----:B------:R-:W-:Y:S02]  /*4e80*/  IABS R6, R11 ;  /* 0x0000000b00067213 */ /* 0x000fe40000000000 */
[----:B------:R-:W-:Y:S01]  /*4e90*/  IABS R8, R10 ;  /* 0x0000000a00087213 */ /* 0x000fe20000000000 */
[----:B------:R-:W-:Y:S01]  /*4ea0*/  IMAD.MOV.U32 R10, RZ, RZ, R7 ;  /* 0x000000ffff0a7224 */ /* 0x000fe200078e0007 */
[----:B------:R-:W-:Y:S01]  /*4eb0*/  ISETP.NE.AND P3, PT, R13, RZ, PT ;  /* 0x000000ff0d00720c */ /* 0x000fe20003f65270 */
[----:B------:R-:W-:Y:S01]  /*4ec0*/  IMAD.MOV.U32 R7, RZ, RZ, R6 ;  /* 0x000000ffff077224 */ /* 0x000fe200078e0006 */
[----:B------:R-:W-:Y:S01]  /*4ed0*/  ISETP.NE.AND P1, PT, R14, RZ, PT ;  /* 0x000000ff0e00720c */ /* 0x000fe20003f25270 */
[----:B------:R-:W-:Y:S01]  /*4ee0*/  IMAD.MOV.U32 R6, RZ, RZ, R8 ;  /* 0x000000ffff067224 */ /* 0x000fe200078e0008 */
[----:B------:R-:W-:Y:S01]  /*4ef0*/  I2FP.F32.S32 R11, R10 ;  /* 0x0000000a000b7245 */ /* 0x000fe20000201400 */
[----:B------:R-:W-:Y:S01]  /*4f00*/  IMAD.MOV.U32 R13, RZ, RZ, R9 ;  /* 0x000000ffff0d7224 */ /* 0x000fe200078e0009 */
[----:B------:R-:W-:-:S02]  /*4f10*/  IABS R9, R12 ;  /* 0x0000000c00097213 */ /* 0x000fc40000000000 */
[----:B------:R-:W-:Y:S01]  /*4f20*/  I2FP.F32.S32 R6, R6 ;  /* 0x0000000600067245 */ /* 0x000fe20000201400 */
[----:B------:R-:W-:Y:S01]  /*4f30*/  FFMA.FTZ R17, R11, -UR21, R54 ;  /* 0x800000150b117c23 */ /* 0x000fe20008010036 */
[----:B------:R-:W-:Y:S02]  /*4f40*/  I2FP.F32.S32 R10, R7 ;  /* 0x00000007000a7245 */ /* 0x000fe40000201400 */
[----:B------:R-:W-:Y:S01]  /*4f50*/  I2FP.F32.S32 R7, R9 ;  /* 0x0000000900077245 */ /* 0x000fe20000201400 */
[----:B------:R-:W-:Y:S01]  /*4f60*/  FFMA.FTZ R14, R6, -UR21, R102 ;  /* 0x80000015060e7c23 */ /* 0x000fe20008010066 */
[----:B------:R-:W-:Y:S01]  /*4f70*/  VIADD R6, R4, 0x10 ;  /* 0x0000001004067836 */ /* 0x000fe20000000000 */
[----:B------:R-:W-:Y:S01]  /*4f80*/  FSEL R61, R22, -INF , !P3 ;  /* 0xff800000163d7808 */ /* 0x000fe20005800000 */
[----:B------:R-:W-:Y:S01]  /*4f90*/  IMAD.IADD R9, R205, 0x1, -R5 ;  /* 0x00000001cd097824 */ /* 0x000fe200078e0a05 */
[----:B------:R-:W-:Y:S01]  /*4fa0*/  ISETP.GE.AND P3, PT, R5, R211, PT ;  /* 0x000000d30500720c */ /* 0x000fe20003f66270 */
[----:B------:R-:W-:Y:S01]  /*4fb0*/  FFMA.FTZ R12, R7, -UR21, R55 ;  /* 0x80000015070c7c23 */ /* 0x000fe20008010037 */
[----:B------:R-:W-:Y:S01]  /*4fc0*/  FSEL R44, R21, -INF , !P2 ;  /* 0xff800000152c7808 */ /* 0x000fe20005000000 */
[----:B------:R-:W-:Y:S01]  /*4fd0*/  IMAD.IADD R7, R202, 0x1, -R6 ;  /* 0x00000001ca077824 */ /* 0x000fe200078e0a06 */
[----:B------:R-:W-:Y:S01]  /*4fe0*/  I2FP.F32.S32 R8, R13 ;  /* 0x0000000d00087245 */ /* 0x000fe20000201400 */
[----:B------:R-:W-:Y:S01]  /*4ff0*/  FFMA.FTZ R16, R10, -UR21, R100 ;  /* 0x800000150a107c23 */ /* 0x000fe20008010064 */
[----:B------:R-:W-:Y:S01]  /*5000*/  ISETP.GE.AND P2, PT, R5, R210, PT ;  /* 0x000000d20500720c */ /* 0x000fe20003f46270 */
[----:B------:R-:W-:Y:S01]  /*5010*/  IMAD.IADD R10, R205, 0x1, -R6 ;  /* 0x00000001cd0a7824 */ /* 0x000fe200078e0a06 */
[----:B------:R-:W-:Y:S01]  /*5020*/  FSEL R46, R20, -INF , !P1 ;  /* 0xff800000142e7808 */ /* 0x000fe20004800000 */
[----:B------:R-:W-:Y:S01]  /*5030*/  FFMA.FTZ R13, R8, -UR21, R53 ;  /* 0x80000015080d7c23 */ /* 0x000fe20008010035 */
[----:B------:R-:W-:Y:S01]  /*5040*/  ISETP.GE.AND P1, PT, R5, R209, PT ;  /* 0x000000d10500720c */ /* 0x000fe20003f26270 */
[----:B------:R-:W-:Y:S01]  /*5050*/  IMAD.IADD R8, R207, 0x1, -R5 ;  /* 0x00000001cf087824 */ /* 0x000fe200078e0a05 */
[----:B------:R-:W-:-:S02]  /*5060*/  FSEL R30, R19, -INF , !P4 ;  /* 0xff800000131e7808 */ /* 0x000fc40006000000 */
[C---:B------:R-:W-:Y:S02]  /*5070*/  ISETP.GE.AND P0, PT, R5.reuse, R208, PT ;  /* 0x000000d00500720c */ /* 0x040fe40003f06270 */
[C---:B------:R-:W-:Y:S02]  /*5080*/  ISETP.LT.OR P4, PT, R5.reuse, R204, P3 ;  /* 0x000000cc0500720c */ /* 0x040fe40001f81670 */
[C---:B------:R-:W-:Y:S02]  /*5090*/  ISETP.LT.OR P3, PT, R5.reuse, R203, P2 ;  /* 0x000000cb0500720c */ /* 0x040fe40001761670 */
[C---:B------:R-:W-:Y:S02]  /*50a0*/  ISETP.LT.OR P2, PT, R5.reuse, R201, P1 ;  /* 0x000000c90500720c */ /* 0x040fe40000f41670 */
[----:B------:R-:W-:Y:S02]  /*50b0*/  ISETP.LT.OR P1, PT, R5, R200, P0 ;  /* 0x000000c80500720c */ /* 0x000fe40000721670 */
[----:B------:R-:W-:Y:S01]  /*50c0*/  IABS R5, R7 ;  /* 0x0000000700057213 */ /* 0x000fe20000000000 */
[----:B------:R-:W-:Y:S01]  /*50d0*/  IMAD.IADD R7, R206, 0x1, -R6 ;  /* 0x00000001ce077824 */ /* 0x000fe200078e0a06 */
[----:B------:R-:W-:-:S02]  /*50e0*/  IABS R8, R8 ;  /* 0x0000000800087213 */ /* 0x000fc40000000000 */
[----:B------:R-:W-:Y:S01]  /*50f0*/  IABS R9, R9 ;  /* 0x0000000900097213 */ /* 0x000fe20000000000 */
[----:B------:R-:W-:Y:S01]  /*5100*/  IMAD.MOV.U32 R11, RZ, RZ, R5 ;  /* 0x000000ffff0b7224 */ /* 0x000fe200078e0005 */
[----:B------:R-:W-:Y:S02]  /*5110*/  IABS R7, R7 ;  /* 0x0000000700077213 */ /* 0x000fe40000000000 */
[----:B------:R-:W-:Y:S02]  /*5120*/  IABS R5, R10 ;  /* 0x0000000a00057213 */ /* 0x000fe40000000000 */
[----:B------:R-:W-:Y:S01]  /*5130*/  I2FP.F32.S32 R9, R9 ;  /* 0x0000000900097245 */ /* 0x000fe20000201400 */
[----:B------:R-:W-:Y:S01]  /*5140*/  IMAD.MOV.U32 R10, RZ, RZ, R7 ;  /* 0x000000ffff0a7224 */ /* 0x000fe200078e0007 */
[----:B------:R-:W-:Y:S02]  /*5150*/  I2FP.F32.S32 R7, R8 ;  /* 0x0000000800077245 */ /* 0x000fe40000201400 */
        /* <DEDUP_REMOVED lines=9> */
[----:B------:R-:W-:Y:S01]  /*51f0*/  FFMA.FTZ R20, R10, -UR21, R42 ;  /* 0x800000150a147c23 */ /* 0x000fe2000801002a */
[----:B------:R-:W-:Y:S01]  /*5200*/  ISETP.GE.AND P0, PT, R6, R211, PT ;  /* 0x000000d30600720c */ /* 0x000fe20003f06270 */
[----:B------:R-:W-:Y:S01]  /*5210*/  FFMA.FTZ R8, R8, -UR21, R40 ;  /* 0x8000001508087c23 */ /* 0x000fe20008010028 */
[----:B------:R-:W-:Y:S01]  /*5220*/  FSEL R42, R7, -INF , !P1 ;  /* 0xff800000072a7808 */ /* 0x000fe20004800000 */
[--C-:B------:R-:W-:Y:S01]  /*5230*/  IMAD.IADD R7, R202, 0x1, -R5.reuse ;  /* 0x00000001ca077824 */ /* 0x100fe200078e0a05 */
[----:B------:R-:W-:Y:S01]  /*5240*/  FSEL R40, R14, -INF , !P5 ;  /* 0xff8000000e287808 */ /* 0x000fe20006800000 */
[----:B------:R-:W-:Y:S01]  /*5250*/  IMAD.IADD R10, R207, 0x1, -R5 ;  /* 0x00000001cf0a7824 */ /* 0x000fe200078e0a05 */
[----:B------:R-:W-:-:S02]  /*5260*/  FSEL R28, R13, -INF , !P4 ;  /* 0xff8000000d1c7808 */ /* 0x000fc40006000000 */
[----:B------:R-:W-:Y:S01]  /*5270*/  FSEL R35, R9, -INF , !P2 ;  /* 0xff80000009237808 */ /* 0x000fe20005000000 */
[----:B------:R-:W-:Y:S01]  /*5280*/  IMAD.IADD R9, R205, 0x1, -R5 ;  /* 0x00000001cd097824 */ /* 0x000fe200078e0a05 */
[C---:B------:R-:W-:Y:S02]  /*5290*/  ISETP.GE.AND P5, PT, R6.reuse, R209, PT ;  /* 0x000000d10600720c */ /* 0x040fe40003fa6270 */
[C---:B------:R-:W-:Y:S02]  /*52a0*/  ISETP.GE.AND P4, PT, R6.reuse, R208, PT ;  /* 0x000000d00600720c */ /* 0x040fe40003f86270 */
[C---:B------:R-:W-:Y:S02]  /*52b0*/  ISETP.LT.OR P0, PT, R6.reuse, R204, P0 ;  /* 0x000000cc0600720c */ /* 0x040fe40000701670 */
[----:B------:R-:W-:Y:S02]  /*52c0*/  ISETP.GE.AND P2, PT, R6, R210, PT ;  /* 0x000000d20600720c */ /* 0x000fe40003f46270 */
[----:B------:R-:W-:-:S02]  /*52d0*/  FSEL R34, R16, -INF , !P6 ;  /* 0xff80000010227808 */ /* 0x000fc40007000000 */
[----:B------:R-:W-:Y:S02]  /*52e0*/  FSEL R55, R12, -INF , !P3 ;  /* 0xff8000000c377808 */ /* 0x000fe40005800000 */
[----:B------:R-:W-:Y:S01]  /*52f0*/  FSEL R29, R8, -INF , !P0 ;  /* 0xff800000081d7808 */ /* 0x000fe20004000000 */
[----:B------:R-:W-:Y:S01]  /*5300*/  IMAD.IADD R8, R206, 0x1, -R5 ;  /* 0x00000001ce087824 */ /* 0x000fe200078e0a05 */
[C---:B------:R-:W-:Y:S02]  /*5310*/  ISETP.LT.OR P2, PT, R6.reuse, R203, P2 ;  /* 0x000000cb0600720c */ /* 0x040fe40001741670 */
[C---:B------:R-:W-:Y:S02]  /*5320*/  ISETP.LT.OR P1, PT, R6.reuse, R201, P5 ;  /* 0x000000c90600720c */ /* 0x040fe40002f21670 */
[----:B------:R-:W-:Y:S01]  /*5330*/  ISETP.LT.OR P4, PT, R6, R200, P4 ;  /* 0x000000c80600720c */ /* 0x000fe20002781670 */
[----:B------:R-:W-:Y:S01]  /*5340*/  IMAD.IADD R6, R207, 0x1, -R6 ;  /* 0x00000001cf067824 */ /* 0x000fe200078e0a06 */
[----:B------:R-:W-:-:S02]  /*5350*/  IABS R7, R7 ;  /* 0x0000000700077213 */ /* 0x000fc40000000000 */
[C---:B------:R-:W-:Y:S02]  /*5360*/  ISETP.GE.AND P6, PT, R5.reuse, R210, PT ;  /* 0x000000d20500720c */ /* 0x040fe40003fc6270 */
[C---:B------:R-:W-:Y:S01]  /*5370*/  ISETP.GE.AND P3, PT, R5.reuse, R209, PT ;  /* 0x000000d10500720c */ /* 0x040fe20003f66270 */
[----:B------:R-:W-:Y:S01]  /*5380*/  IMAD.MOV.U32 R11, RZ, RZ, R7 ;  /* 0x000000ffff0b7224 */ /* 0x000fe200078e0007 */
[C---:B------:R-:W-:Y:S02]  /*5390*/  ISETP.GE.AND P0, PT, R5.reuse, R208, PT ;  /* 0x000000d00500720c */ /* 0x040fe40003f06270 */
[C---:B------:R-:W-:Y:S02]  /*53a0*/  ISETP.GE.AND P5, PT, R5.reuse, R211, PT ;  /* 0x000000d30500720c */ /* 0x040fe40003fa6270 */
[C---:B------:R-:W-:Y:S02]  /*53b0*/  ISETP.LT.OR P6, PT, R5.reuse, R203, P6 ;  /* 0x000000cb0500720c */ /* 0x040fe400037c1670 */
[----:B------:R-:W-:-:S02]  /*53c0*/  ISETP.LT.OR P5, PT, R5, R204, P5 ;  /* 0x000000cc0500720c */ /* 0x000fc40002fa1670 */
[C---:B------:R-:W-:Y:S02]  /*53d0*/  ISETP.LT.OR P3, PT, R5.reuse, R201, P3 ;  /* 0x000000c90500720c */ /* 0x040fe40001f61670 */
[----:B------:R-:W-:Y:S02]  /*53e0*/  ISETP.LT.OR P0, PT, R5, R200, P0 ;  /* 0x000000c80500720c */ /* 0x000fe40000701670 */
[----:B------:R-:W-:Y:S02]  /*53f0*/  IABS R5, R6 ;  /* 0x0000000600057213 */ /* 0x000fe40000000000 */
[----:B------:R-:W-:Y:S02]  /*5400*/  IABS R7, R8 ;  /* 0x0000000800077213 */ /* 0x000fe40000000000 */
[----:B------:R-:W-:Y:S02]  /*5410*/  IABS R6, R9 ;  /* 0x0000000900067213 */ /* 0x000fe40000000000 */
[----:B------:R-:W-:Y:S01]  /*5420*/  IABS R8, R10 ;  /* 0x0000000a00087213 */ /* 0x000fe20000000000 */
        /* <DEDUP_REMOVED lines=10> */
[----:B------:R-:W-:Y:S01]  /*54d0*/  VIADD R5, R4, 0x18 ;  /* 0x0000001804057836 */ /* 0x000fe20000000000 */
[----:B------:R-:W-:Y:S01]  /*54e0*/  FSEL R124, R20, -INF , !P2 ;  /* 0xff800000147c7808 */ /* 0x000fe20005000000 */
[----:B------:R-:W-:Y:S01]  /*54f0*/  FFMA.FTZ R16, R7, -UR21, R97 ;  /* 0x8000001507107c23 */ /* 0x000fe20008010061 */
[----:B------:R-:W-:Y:S01]  /*5500*/  FSEL R52, R19, -INF , !P1 ;  /* 0xff80000013347808 */ /* 0x000fe20004800000 */
[----:B------:R-:W-:Y:S01]  /*5510*/  FFMA.FTZ R15, R6, -UR21, R99 ;  /* 0x80000015060f7c23 */ /* 0x000fe20008010063 */
[----:B------:R-:W-:Y:S01]  /*5520*/  IMAD.IADD R7, R202, 0x1, -R5 ;  /* 0x00000001ca077824 */ /* 0x000fe200078e0a05 */
[----:B------:R-:W-:Y:S01]  /*5530*/  ISETP.GE.AND P2, PT, R5, R210, PT ;  /* 0x000000d20500720c */ /* 0x000fe20003f46270 */
[----:B------:R-:W-:-:S02]  /*5540*/  VIADD R6, R4, 0x19 ;  /* 0x0000001904067836 */ /* 0x000fc40000000000 */
[----:B------:R-:W-:Y:S01]  /*5550*/  FFMA.FTZ R18, R9, -UR21, R43 ;  /* 0x8000001509127c23 */ /* 0x000fe2000801002b */
[----:B------:R-:W-:Y:S01]  /*5560*/  ISETP.GE.AND P1, PT, R5, R209, PT ;  /* 0x000000d10500720c */ /* 0x000fe20003f26270 */
[--C-:B------:R-:W-:Y:S01]  /*5570*/  IMAD.IADD R11, R205, 0x1, -R5.reuse ;  /* 0x00000001cd0b7824 */ /* 0x100fe200078e0a05 */
[----:B------:R-:W-:Y:S01]  /*5580*/  P2R R14, PR, RZ, 0x8 ;  /* 0x00000008ff0e7803 */ /* 0x000fe20000000000 */
[----:B------:R-:W-:Y:S01]  /*5590*/  IMAD.IADD R9, R202, 0x1, -R6 ;  /* 0x00000001ca097824 */ /* 0x000fe200078e0a06 */
[----:B------:R-:W-:Y:S02]  /*55a0*/  P2R R13, PR, RZ, 0x1 ;  /* 0x00000001ff0d7803 */ /* 0x000fe40000000000 */
[----:B------:R-:W-:Y:S01]  /*55b0*/  FSEL R62, R8, -INF , !P4 ;  /* 0xff800000083e7808 */ /* 0x000fe20006000000 */
[--C-:B------:R-:W-:Y:S01]  /*55c0*/  IMAD.IADD R8, R206, 0x1, -R5.reuse ;  /* 0x00000001ce087824 */ /* 0x100fe200078e0a05 */
[----:B------:R-:W-:Y:S01]  /*55d0*/  FSEL R27, R10, -INF , !P5 ;  /* 0xff8000000a1b7808 */ /* 0x000fe20006800000 */
[----:B------:R-:W-:Y:S01]  /*55e0*/  IMAD.IADD R10, R207, 0x1, -R5 ;  /* 0x00000001cf0a7824 */ /* 0x000fe200078e0a05 */
[----:B------:R-:W-:-:S02]  /*55f0*/  IABS R7, R7 ;  /* 0x0000000700077213 */ /* 0x000fc40000000000 */
[C---:B------:R-:W-:Y:S02]  /*5600*/  ISETP.LT.OR P5, PT, R5.reuse, R203, P2 ;  /* 0x000000cb0500720c */ /* 0x040fe400017a1670 */
[----:B------:R-:W-:Y:S02]  /*5610*/  P2R R12, PR, RZ, 0x40 ;  /* 0x00000040ff0c7803 */ /* 0x000fe40000000000 */
[C---:B------:R-:W-:Y:S02]  /*5620*/  ISETP.GE.AND P3, PT, R5.reuse, R211, PT ;  /* 0x000000d30500720c */ /* 0x040fe40003f66270 */
[C---:B------:R-:W-:Y:S02]  /*5630*/  ISETP.GE.AND P0, PT, R5.reuse, R208, PT ;  /* 0x000000d00500720c */ /* 0x040fe40003f06270 */
[----:B------:R-:W-:Y:S02]  /*5640*/  ISETP.LT.OR P6, PT, R5, R201, P1 ;  /* 0x000000c90500720c */ /* 0x000fe40000fc1670 */
[----:B------:R-:W-:-:S02]  /*5650*/  ISETP.NE.AND P2, PT, R14, RZ, PT ;  /* 0x000000ff0e00720c */ /* 0x000fc40003f45270 */
[----:B------:R-:W-:Y:S01]  /*5660*/  ISETP.NE.AND P1, PT, R13, RZ, PT ;  /* 0x000000ff0d00720c */ /* 0x000fe20003f25270 */
[----:B------:R-:W-:Y:S01]  /*5670*/  IMAD.MOV.U32 R13, RZ, RZ, R7 ;  /* 0x000000ffff0d7224 */ /* 0x000fe200078e0007 */
[----:B------:R-:W-:Y:S02]  /*5680*/  P2R R14, PR, RZ, 0x20 ;  /* 0x00000020ff0e7803 */ /* 0x000fe40000000000 */
[----:B------:R-:W-:Y:S02]  /*5690*/  IABS R9, R9 ;  /* 0x0000000900097213 */ /* 0x000fe40000000000 */
[C---:B------:R-:W-:Y:S02]  /*56a0*/  ISETP.LT.OR P4, PT, R5.reuse, R204, P3 ;  /* 0x000000cc0500720c */ /* 0x040fe40001f81670 */
[----:B------:R-:W-:Y:S02]  /*56b0*/  ISETP.LT.OR P5, PT, R5, R200, P0 ;  /* 0x000000c80500720c */ /* 0x000fe400007a1670 */
[----:B------:R-:W-:-:S02]  /*56c0*/  IABS R7, R8 ;  /* 0x0000000800077213 */ /* 0x000fc40000000000 */
[----:B------:R-:W-:Y:S02]  /*56d0*/  IABS R5, R11 ;  /* 0x0000000b00057213 */ /* 0x000fe40000000000 */
[----:B------:R-:W-:Y:S02]  /*56e0*/  IABS R8, R10 ;  /* 0x0000000a00087213 */ /* 0x000fe40000000000 */
[----:B------:R-:W-:Y:S01]  /*56f0*/  ISETP.NE.AND P3, PT, R12, RZ, PT ;  /* 0x000000ff0c00720c */ /* 0x000fe20003f65270 */
[----:B------:R-:W-:Y:S01]  /*5700*/  IMAD.MOV.U32 R12, RZ, RZ, R9 ;  /* 0x000000ffff0c7224 */ /* 0x000fe200078e0009 */
[----:B------:R-:W-:Y:S01]  /*5710*/  I2FP.F32.S32 R11, R13 ;  /* 0x0000000d000b7245 */ /* 0x000fe20000201400 */
[----:B------:R-:W-:Y:S01]  /*5720*/  IMAD.MOV.U32 R9, RZ, RZ, R7 ;  /* 0x000000ffff097224 */ /* 0x000fe200078e0007 */
[----:B------:R-:W-:Y:S01]  /*5730*/  FSEL R123, R18, -INF , !P3 ;  /* 0xff800000127b7808 */ /* 0x000fe20005800000 */
        /* <DEDUP_REMOVED lines=11> */
[----:B------:R-:W-:Y:S01]  /*57f0*/  FSEL R38, R16, -INF , !P2 ;  /* 0xff80000010267808 */ /* 0x000fe20005000000 */
[----:B------:R-:W-:Y:S01]  /*5800*/  FFMA.FTZ R19, R5, -UR21, R94 ;  /* 0x8000001505137c23 */ /* 0x000fe2000801005e */
[----:B------:R-:W-:-:S02]  /*5810*/  VIADD R5, R4, 0x20 ;  /* 0x0000002004057836 */ /* 0x000fc40000000000 */
[----:B------:R-:W-:Y:S01]  /*5820*/  FFMA.FTZ R17, R7, -UR21, R37 ;  /* 0x8000001507117c23 */ /* 0x000fe20008010025 */
[--C-:B------:R-:W-:Y:S01]  /*5830*/  IMAD.IADD R7, R206, 0x1, -R6.reuse ;  /* 0x00000001ce077824 */ /* 0x100fe200078e0a06 */
[----:B------:R-:W-:Y:S01]  /*5840*/  ISETP.GE.AND P3, PT, R6, R211, PT ;  /* 0x000000d30600720c */ /* 0x000fe20003f66270 */
[--C-:B------:R-:W-:Y:S01]  /*5850*/  IMAD.IADD R8, R202, 0x1, -R5.reuse ;  /* 0x00000001ca087824 */ /* 0x100fe200078e0a05 */
[C---:B------:R-:W-:Y:S01]  /*5860*/  ISETP.GE.AND P2, PT, R6.reuse, R210, PT ;  /* 0x000000d20600720c */ /* 0x040fe20003f46270 */
[----:B------:R-:W-:Y:S01]  /*5870*/  IMAD.IADD R10, R207, 0x1, -R6 ;  /* 0x00000001cf0a7824 */ /* 0x000fe200078e0a06 */
[----:B------:R-:W-:Y:S01]  /*5880*/  ISETP.GE.AND P1, PT, R6, R209, PT ;  /* 0x000000d10600720c */ /* 0x000fe20003f26270 */
[----:B------:R-:W-:Y:S01]  /*5890*/  IMAD.IADD R12, R206, 0x1, -R5 ;  /* 0x00000001ce0c7824 */ /* 0x000fe200078e0a05 */
[----:B------:R-:W-:Y:S02]  /*58a0*/  ISETP.GE.AND P0, PT, R6, R208, PT ;  /* 0x000000d00600720c */ /* 0x000fe40003f06270 */
[----:B------:R-:W-:-:S02]  /*58b0*/  FSEL R26, R9, -INF , !P4 ;  /* 0xff800000091a7808 */ /* 0x000fc40006000000 */
[C---:B------:R-:W-:Y:S02]  /*58c0*/  ISETP.LT.OR P4, PT, R6.reuse, R204, P3 ;  /* 0x000000cc0600720c */ /* 0x040fe40001f81670 */
        /* <DEDUP_REMOVED lines=10> */
[----:B------:R-:W-:Y:S01]  /*5970*/  P2R R16, PR, RZ, 0x4 ;  /* 0x00000004ff107803 */ /* 0x000fe20000000000 */
        /* <DEDUP_REMOVED lines=14> */
[----:B------:R-:W-:Y:S01]  /*5a60*/  P2R R15, PR, RZ, 0x2 ;  /* 0x00000002ff0f7803 */ /* 0x000fe20000000000 */
[--C-:B------:R-:W-:Y:S01]  /*5a70*/  IMAD.IADD R7, R202, 0x1, -R6.reuse ;  /* 0x00000001ca077824 */ /* 0x100fe200078e0a06 */
[----:B------:R-:W-:Y:S01]  /*5a80*/  I2FP.F32.S32 R8, R13 ;  /* 0x0000000d00087245 */ /* 0x000fe20000201400 */
[----:B------:R-:W-:Y:S01]  /*5a90*/  FFMA.FTZ R20, R10, -UR21, R93 ;  /* 0x800000150a147c23 */ /* 0x000fe2000801005d */
[----:B------:R-:W-:Y:S01]  /*5aa0*/  ISETP.GE.AND P2, PT, R5, R210, PT ;  /* 0x000000d20500720c */ /* 0x000fe20003f46270 */
[----:B------:R-:W-:Y:S01]  /*5ab0*/  IMAD.IADD R10, R205, 0x1, -R6 ;  /* 0x00000001cd0a7824 */ /* 0x000fe200078e0a06 */
[----:B------:R-:W-:Y:S01]  /*5ac0*/  P2R R14, PR, RZ, 0x1 ;  /* 0x00000001ff0e7803 */ /* 0x000fe20000000000 */
        /* <DEDUP_REMOVED lines=23> */
[----:B------:R-:W-:Y:S01]  /*5c40*/  FSEL R53, R19, -INF , !P5 ;  /* 0xff80000013357808 */ /* 0x000fe20006800000 */
[----:B------:R-:W-:Y:S01]  /*5c50*/  FFMA.FTZ R16, R5, -UR21, R85 ;  /* 0x8000001505107c23 */ /* 0x000fe20008010055 */
[----:B------:R-:W-:Y:S01]  /*5c60*/  I2FP.F32.S32 R8, R11 ;  /* 0x0000000b00087245 */ /* 0x000fe20000201400 */
[----:B------:R-:W-:Y:S01]  /*5c70*/  VIADD R5, R4, 0x28 ;  /* 0x0000002804057836 */ /* 0x000fe20000000000 */
[----:B------:R-:W-:-:S02]  /*5c80*/  ISETP.NE.AND P5, PT, R15, RZ, PT ;  /* 0x000000ff0f00720c */ /* 0x000fc40003fa5270 */
[----:B------:R-:W-:Y:S01]  /*5c90*/  FSEL R121, R23, -INF , !P0 ;  /* 0xff80000017797808 */ /* 0x000fe20004000000 */
[----:B------:R-:W-:Y:S01]  /*5ca0*/  FFMA.FTZ R8, R8, -UR21, R65 ;  /* 0x8000001508087c23 */ /* 0x000fe20008010041 */
[----:B------:R-:W-:Y:S02]  /*5cb0*/  ISETP.GE.AND P0, PT, R6, R211, PT ;  /* 0x000000d30600720c */ /* 0x000fe40003f06270 */
[----:B------:R-:W-:Y:S01]  /*5cc0*/  FSEL R156, R7, -INF , !P1 ;  /* 0xff800000079c7808 */ /* 0x000fe20004800000 */
[----:B------:R-:W-:Y:S01]  /*5cd0*/  IMAD.IADD R7, R202, 0x1, -R5 ;  /* 0x00000001ca077824 */ /* 0x000fe200078e0a05 */
[----:B------:R-:W-:Y:S02]  /*5ce0*/  FSEL R37, R21, -INF , !P6 ;  /* 0xff80000015257808 */ /* 0x000fe40007000000 */
[----:B------:R-:W-:Y:S02]  /*5cf0*/  FSEL R36, R20, -INF , !P5 ;  /* 0xff80000014247808 */ /* 0x000fe40006800000 */
[----:B------:R-:W-:-:S02]  /*5d00*/  FSEL R47, R13, -INF , !P4 ;  /* 0xff8000000d2f7808 */ /* 0x000fc40006000000 */
[----:B------:R-:W-:Y:S01]  /*5d10*/  FSEL R148, R9, -INF , !P2 ;  /* 0xff80000009947808 */ /* 0x000fe20005000000 */
[----:B------:R-:W-:Y:S01]  /*5d20*/  IMAD.IADD R9, R205, 0x1, -R5 ;  /* 0x00000001cd097824 */ /* 0x000fe200078e0a05 */
[----:B------:R-:W-:Y:S02]  /*5d30*/  ISETP.NE.AND P6, PT, R14, RZ, PT ;  /* 0x000000ff0e00720c */ /* 0x000fe40003fc5270 */
[C---:B------:R-:W-:Y:S02]  /*5d40*/  ISETP.GE.AND P5, PT, R6.reuse, R209, PT ;  /* 0x000000d10600720c */ /* 0x040fe40003fa6270 */
[C---:B------:R-:W-:Y:S02]  /*5d50*/  ISETP.GE.AND P4, PT, R6.reuse, R208, PT ;  /* 0x000000d00600720c */ /* 0x040fe40003f86270 */
[C---:B------:R-:W-:Y:S02]  /*5d60*/  ISETP.LT.OR P0, PT, R6.reuse, R204, P0 ;  /* 0x000000cc0600720c */ /* 0x040fe40000701670 */
[----:B------:R-:W-:-:S02]  /*5d70*/  ISETP.GE.AND P2, PT, R6, R210, PT ;  /* 0x000000d20600720c */ /* 0x000fc40003f46270 */
[----:B------:R-:W-:Y:S02]  /*5d80*/  I2FP.F32.S32 R10, R10 ;  /* 0x0000000a000a7245 */ /* 0x000fe40000201400 */
[----:B------:R-:W-:Y:S02]  /*5d90*/  FSEL R39, R18, -INF , !P6 ;  /* 0xff80000012277808 */ /* 0x000fe40007000000 */
[----:B------:R-:W-:Y:S01]  /*5da0*/  FSEL R166, R12, -INF , !P3 ;  /* 0xff8000000ca67808 */ /* 0x000fe20005800000 */
[----:B------:R-:W-:Y:S01]  /*5db0*/  FFMA.FTZ R21, R10, -UR21, R67 ;  /* 0x800000150a157c23 */ /* 0x000fe20008010043 */
[----:B------:R-:W-:Y:S01]  /*5dc0*/  FSEL R120, R8, -INF , !P0 ;  /* 0xff80000008787808 */ /* 0x000fe20004000000 */
[--C-:B------:R-:W-:Y:S01]  /*5dd0*/  IMAD.IADD R8, R206, 0x1, -R5.reuse ;  /* 0x00000001ce087824 */ /* 0x100fe200078e0a05 */
[C---:B------:R-:W-:Y:S01]  /*5de0*/  ISETP.LT.OR P2, PT, R6.reuse, R203, P2 ;  /* 0x000000cb0600720c */ /* 0x040fe20001741670 */
[----:B------:R-:W-:Y:S01]  /*5df0*/  IMAD.IADD R10, R207, 0x1, -R5 ;  /* 0x00000001cf0a7824 */ /* 0x000fe200078e0a05 */
[----:B------:R-:W-:-:S02]  /*5e00*/  ISETP.LT.OR P1, PT, R6, R201, P5 ;  /* 0x000000c90600720c */ /* 0x000fc40002f21670 */
[----:B------:R-:W-:Y:S01]  /*5e10*/  ISETP.LT.OR P4, PT, R6, R200, P4 ;  /* 0x000000c80600720c */ /* 0x000fe20002781670 */
[----:B------:R-:W-:Y:S01]  /*5e20*/  IMAD.IADD R6, R207, 0x1, -R6 ;  /* 0x00000001cf067824 */ /* 0x000fe200078e0a06 */
[----:B------:R-:W-:Y:S02]  /*5e30*/  IABS R7, R7 ;  /* 0x0000000700077213 */ /* 0x000fe40000000000 */
[C---:B------:R-:W-:Y:S02]  /*5e40*/  ISETP.GE.AND P6, PT, R5.reuse, R210, PT ;  /* 0x000000d20500720c */ /* 0x040fe40003fc6270 */
[C---:B------:R-:W-:Y:S01]  /*5e50*/  ISETP.GE.AND P3, PT, R5.reuse, R209, PT ;  /* 0x000000d10500720c */ /* 0x040fe20003f66270 */
[----:B------:R-:W-:Y:S01]  /*5e60*/  IMAD.MOV.U32 R11, RZ, RZ, R7 ;  /* 0x000000ffff0b7224 */ /* 0x000fe200078e0007 */
[C---:B------:R-:W-:Y:S02]  /*5e70*/  ISETP.GE.AND P0, PT, R5.reuse, R208, PT ;  /* 0x000000d00500720c */ /* 0x040fe40003f06270 */
[----:B------:R-:W-:-:S02]  /*5e80*/  ISETP.GE.AND P5, PT, R5, R211, PT ;  /* 0x000000d30500720c */ /* 0x000fc40003fa6270 */
        /* <DEDUP_REMOVED lines=103> */
[----:B------:R-:W-:Y:S01]  /*6500*/  I2FP.F32.S32 R8, R13 ;  /* 0x0000000d00087245 */ /* 0x000fe20000201400 */
[----:B------:R-:W-:Y:S01]  /*6510*/  IMAD.IADD R9, R205, 0x1, -R5 ;  /* 0x00000001cd097824 */ /* 0x000fe200078e0a05 */
[----:B------:R-:W-:Y:S01]  /*6520*/  P2R R15, PR, RZ, 0x2 ;  /* 0x00000002ff0f7803 */ /* 0x000fe20000000000 */
[----:B------:R-:W-:Y:S01]  /*6530*/  FFMA.FTZ R12, R7, -UR21, R59 ;  /* 0x80000015070c7c23 */ /* 0x000fe2000801003b */
[----:B------:R-:W-:Y:S01]  /*6540*/  P2R R14, PR, RZ, 0x1 ;  /* 0x00000001ff0e7803 */ /* 0x000fe20000000000 */
[----:B------:R-:W-:Y:S01]  /*6550*/  IMAD.IADD R7, R202, 0x1, -R6 ;  /* 0x00000001ca077824 */ /* 0x000fe200078e0a06 */
[----:B------:R-:W-:Y:S01]  /*6560*/  FSEL R157, R22, -INF , !P3 ;  /* 0xff800000169d7808 */ /* 0x000fe20005800000 */
[----:B------:R-:W-:Y:S01]  /*6570*/  FFMA.FTZ R13, R8, -UR21, R57 ;  /* 0x80000015080d7c23 */ /* 0x000fe20008010039 */
[----:B------:R-:W-:Y:S01]  /*6580*/  ISETP.GE.AND P3, PT, R5, R211, PT ;  /* 0x000000d30500720c */ /* 0x000fe20003f66270 */
[----:B------:R-:W-:Y:S01]  /*6590*/  IMAD.IADD R8, R207, 0x1, -R5 ;  /* 0x00000001cf087824 */ /* 0x000fe200078e0a05 */
[C---:B------:R-:W-:Y:S01]  /*65a0*/  ISETP.GE.AND P2, PT, R5.reuse, R210, PT ;  /* 0x000000d20500720c */ /* 0x040fe20003f46270 */
[----:B------:R-:W-:Y:S01]  /*65b0*/  FFMA.FTZ R21, R10, -UR21, R76 ;  /* 0x800000150a157c23 */ /* 0x000fe2000801004c */
[----:B------:R-:W-:Y:S01]  /*65c0*/  ISETP.GE.AND P1, PT, R5, R209, PT ;  /* 0x000000d10500720c */ /* 0x000fe20003f26270 */
[----:B------:R-:W-:Y:S01]  /*65d0*/  IMAD.IADD R10, R205, 0x1, -R6 ;  /* 0x00000001cd0a7824 */ /* 0x000fe200078e0a06 */
[----:B------:R-:W-:Y:S01]  /*65e0*/  ISETP.GE.AND P0, PT, R5, R208, PT ;  /* 0x000000d00500720c */ /* 0x000fe20003f06270 */
[----:B------:R-:W-:Y:S01]  /*65f0*/  VIADD R4, R4, 0x39 ;  /* 0x0000003904047836 */ /* 0x000fe20000000000 */
[----:B------:R-:W-:-:S02]  /*6600*/  FSEL R147, R18, -INF , !P5 ;  /* 0xff80000012937808 */ /* 0x000fc40006800000 */
        /* <DEDUP_REMOVED lines=10> */
[----:B------:R-:W-:Y:S02]  /*66b0*/  I2FP.F32.S32 R9, R9 ;  /* 0x0000000900097245 */ /* 0x000fe40000201400 */
[----:B------:R-:W-:Y:S02]  /*66c0*/  ISETP.NE.AND P1, PT, R17, RZ, PT ;  /* 0x000000ff1100720c */ /* 0x000fe40003f25270 */
[----:B------:R-:W-:Y:S01]  /*66d0*/  IABS R5, R10 ;  /* 0x0000000a00057213 */ /* 0x000fe20000000000 */
[----:B------:R-:W-:Y:S01]  /*66e0*/  IMAD.MOV.U32 R10, RZ, RZ, R7 ;  /* 0x000000ffff0a7224 */ /* 0x000fe200078e0007 */
[----:B------:R-:W-:Y:S01]  /*66f0*/  I2FP.F32.S32 R7, R8 ;  /* 0x0000000800077245 */ /* 0x000fe20000201400 */
[----:B------:R-:W-:Y:S01]  /*6700*/  FFMA.FTZ R9, R9, -UR21, R77 ;  /* 0x8000001509097c23 */ /* 0x000fe2000801004d */
[----:B------:R-:W-:-:S02]  /*6710*/  I2FP.F32.S32 R11, R11 ;  /* 0x0000000b000b7245 */ /* 0x000fc40000201400 */
[----:B------:R-:W-:Y:S02]  /*6720*/  FSEL R169, R23, -INF , !P1 ;  /* 0xff80000017a97808 */ /* 0x000fe40004800000 */
[----:B------:R-:W-:Y:S02]  /*6730*/  ISETP.GE.AND P1, PT, R6, R211, PT ;  /* 0x000000d30600720c */ /* 0x000fe40003f26270 */
[----:B------:R-:W-:Y:S01]  /*6740*/  I2FP.F32.S32 R8, R5 ;  /* 0x0000000500087245 */ /* 0x000fe20000201400 */
[----:B------:R-:W-:Y:S01]  /*6750*/  FFMA.FTZ R5, R7, -UR21, R79 ;  /* 0x8000001507057c23 */ /* 0x000fe2000801004f */
[----:B------:R-:W-:Y:S01]  /*6760*/  FSEL R149, R16, -INF , !P4 ;  /* 0xff80000010957808 */ /* 0x000fe20006000000 */
[----:B------:R-:W-:Y:S01]  /*6770*/  FFMA.FTZ R7, R11, -UR21, R72 ;  /* 0x800000150b077c23 */ /* 0x000fe20008010048 */
[----:B------:R-:W-:Y:S02]  /*6780*/  ISETP.NE.AND P4, PT, R15, RZ, PT ;  /* 0x000000ff0f00720c */ /* 0x000fe40003f85270 */
[----:B------:R-:W-:-:S02]  /*6790*/  FSEL R170, R12, -INF , !P2 ;  /* 0xff8000000caa7808 */ /* 0x000fc40005000000 */
[C---:B------:R-:W-:Y:S02]  /*67a0*/  ISETP.LT.OR P2, PT, R6.reuse, R204, P1 ;  /* 0x000000cc0600720c */ /* 0x040fe40000f41670 */
[----:B------:R-:W-:Y:S02]  /*67b0*/  FSEL R155, R9, -INF , !P5 ;  /* 0xff800000099b7808 */ /* 0x000fe40006800000 */
[----:B------:R-:W-:Y:S02]  /*67c0*/  ISETP.GE.AND P5, PT, R6, R210, PT ;  /* 0x000000d20600720c */ /* 0x000fe40003fa6270 */
[----:B------:R-:W-:Y:S02]  /*67d0*/  FSEL R142, R20, -INF , !P6 ;  /* 0xff800000148e7808 */ /* 0x000fe40007000000 */
[----:B------:R-:W-:Y:S01]  /*67e0*/  ISETP.NE.AND P6, PT, R14, RZ, PT ;  /* 0x000000ff0e00720c */ /* 0x000fe20003fc5270 */
[----:B------:R-:W-:Y:S01]  /*67f0*/  FFMA.FTZ R14, R8, -UR21, R108 ;  /* 0x80000015080e7c23 */ /* 0x000fe2000801006c */
[----:B------:R-:W-:-:S02]  /*6800*/  FSEL R154, R21, -INF , !P4 ;  /* 0xff800000159a7808 */ /* 0x000fc40006000000 */
[----:B------:R-:W-:Y:S02]  /*6810*/  ISETP.GE.AND P4, PT, R6, R209, PT ;  /* 0x000000d10600720c */ /* 0x000fe40003f86270 */
[----:B------:R-:W-:Y:S01]  /*6820*/  FSEL R165, R7, -INF , !P2 ;  /* 0xff80000007a57808 */ /* 0x000fe20005000000 */
[----:B------:R-:W-:Y:S01]  /*6830*/  IMAD.IADD R7, R202, 0x1, -R4 ;  /* 0x00000001ca077824 */ /* 0x000fe200078e0a04 */
[----:B------:R-:W-:Y:S02]  /*6840*/  ISETP.LT.OR P2, PT, R6, R203, P5 ;  /* 0x000000cb0600720c */ /* 0x000fe40002f41670 */
[----:B------:R-:W-:Y:S02]  /*6850*/  FSEL R146, R13, -INF , !P3 ;  /* 0xff8000000d927808 */ /* 0x000fe40005800000 */
[----:B------:R-:W-:Y:S02]  /*6860*/  I2FP.F32.S32 R10, R10 ;  /* 0x0000000a000a7245 */ /* 0x000fe40000201400 */
[----:B------:R-:W-:-:S02]  /*6870*/  FSEL R160, R19, -INF , !P6 ;  /* 0xff80000013a07808 */ /* 0x000fc40007000000 */
[----:B------:R-:W-:Y:S01]  /*6880*/  ISETP.GE.AND P3, PT, R6, R208, PT ;  /* 0x000000d00600720c */ /* 0x000fe20003f66270 */
[----:B------:R-:W-:Y:S01]  /*6890*/  FFMA.FTZ R11, R10, -UR21, R74 ;  /* 0x800000150a0b7c23 */ /* 0x000fe2000801004a */
[----:B------:R-:W-:Y:S01]  /*68a0*/  ISETP.GE.AND P6, PT, R4, R210, PT ;  /* 0x000000d20400720c */ /* 0x000fe20003fc6270 */
[----:B------:R-:W-:Y:S01]  /*68b0*/  IMAD.IADD R10, R205, 0x1, -R4 ;  /* 0x00000001cd0a7824 */ /* 0x000fe200078e0a04 */
[----:B------:R-:W-:Y:S01]  /*68c0*/  FSEL R162, R5, -INF , !P0 ;  /* 0xff80000005a27808 */ /* 0x000fe20004000000 */
[----:B------:R-:W-:Y:S01]  /*68d0*/  IMAD.IADD R5, R207, 0x1, -R6 ;  /* 0x00000001cf057824 */ /* 0x000fe200078e0a06 */
[----:B------:R-:W-:Y:S02]  /*68e0*/  ISETP.LT.OR P5, PT, R6, R201, P4 ;  /* 0x000000c90600720c */ /* 0x000fe400027a1670 */
[C---:B------:R-:W-:Y:S02]  /*68f0*/  ISETP.GE.AND P1, PT, R4.reuse, R209, PT ;  /* 0x000000d10400720c */ /* 0x040fe40003f26270 */
[----:B------:R-:W-:-:S02]  /*6900*/  ISETP.GE.AND P0, PT, R4, R208, PT ;  /* 0x000000d00400720c */ /* 0x000fc40003f06270 */
[----:B------:R-:W-:Y:S02]  /*6910*/  ISETP.GE.AND P4, PT, R4, R211, PT ;  /* 0x000000d30400720c */ /* 0x000fe40003f86270 */
[----:B------:R-:W-:Y:S02]  /*6920*/  P2R R9, PR, RZ, 0x4 ;  /* 0x00000004ff097803 */ /* 0x000fe40000000000 */
[----:B------:R-:W-:Y:S02]  /*6930*/  ISETP.LT.OR P2, PT, R6, R200, P3 ;  /* 0x000000c80600720c */ /* 0x000fe40001f41670 */
[----:B------:R-:W-:Y:S01]  /*6940*/  IABS R6, R7 ;  /* 0x0000000700067213 */ /* 0x000fe20000000000 */
[----:B------:R-:W-:Y:S01]  /*6950*/  IMAD.IADD R7, R206, 0x1, -R4 ;  /* 0x00000001ce077824 */ /* 0x000fe200078e0a04 */
[C---:B------:R-:W-:Y:S02]  /*6960*/  ISETP.LT.OR P3, PT, R4.reuse, R203, P6 ;  /* 0x000000cb0400720c */ /* 0x040fe40003761670 */
[----:B------:R-:W-:Y:S01]  /*6970*/  ISETP.LT.OR P4, PT, R4, R204, P4 ;  /* 0x000000cc0400720c */ /* 0x000fe20002781670 */
[----:B------:R-:W-:Y:S01]  /*6980*/  IMAD.MOV.U32 R8, RZ, RZ, R6 ;  /* 0x000000ffff087224 */ /* 0x000fe200078e0006 */
[----:B------:R-:W-:-:S02]  /*6990*/  ISETP.NE.AND P6, PT, R9, RZ, PT ;  /* 0x000000ff0900720c */ /* 0x000fc40003fc5270 */
[C---:B------:R-:W-:Y:S02]  /*69a0*/  ISETP.LT.OR P1, PT, R4.reuse, R201, P1 ;  /* 0x000000c90400720c */ /* 0x040fe40000f21670 */
[----:B------:R-:W-:Y:S01]  /*69b0*/  ISETP.LT.OR P0, PT, R4, R200, P0 ;  /* 0x000000c80400720c */ /* 0x000fe20000701670 */
[----:B------:R-:W-:Y:S01]  /*69c0*/  IMAD.IADD R4, R207, 0x1, -R4 ;  /* 0x00000001cf047824 */ /* 0x000fe200078e0a04 */
[----:B------:R-:W-:Y:S02]  /*69d0*/  IABS R5, R5 ;  /* 0x0000000500057213 */ /* 0x000fe40000000000 */
[----:B------:R-:W-:Y:S02]  /*69e0*/  FSEL R167, R11, -INF , !P6 ;  /* 0xff8000000ba77808 */ /* 0x000fe40007000000 */
[----:B------:R-:W-:Y:S02]  /*69f0*/  I2FP.F32.S32 R9, R5 ;  /* 0x0000000500097245 */ /* 0x000fe40000201400 */
[----:B------:R-:W-:-:S02]  /*6a00*/  PLOP3.LUT P6, PT, PT, PT, UP0, 0x80, 0x0 ;  /* 0x000000000000781c */ /* 0x000fc40003fcf008 */
[----:B------:R-:W-:Y:S01]  /*6a10*/  IABS R6, R7 ;  /* 0x0000000700067213 */ /* 0x000fe20000000000 */
[----:B------:R-:W-:Y:S01]  /*6a20*/  FFMA.FTZ R9, R9, -UR21, R110 ;  /* 0x8000001509097c23 */ /* 0x000fe2000801006e */
        /* <DEDUP_REMOVED lines=10> */
[----:B------:R-:W-:Y:S01]  /*6ad0*/  FSEL R158, R9, -INF , !P2 ;  /* 0xff800000099e7808 */ /* 0x000fe20005000000 */
[----:B------:R-:W-:Y:S01]  /*6ae0*/  FFMA.FTZ R4, R4, -UR21, R111 ;  /* 0x8000001504047c23 */ /* 0x000fe2000801006f */
[----:B------:R-:W-:-:S02]  /*6af0*/  FSEL R163, R7, -INF , !P4 ;  /* 0xff80000007a37808 */ /* 0x000fc40006000000 */
[----:B------:R-:W-:Y:S02]  /*6b00*/  FSEL R168, R6, -INF , !P3 ;  /* 0xff80000006a87808 */ /* 0x000fe40005800000 */
[----:B------:R-:W-:Y:S02]  /*6b10*/  FSEL R153, R5, -INF , !P1 ;  /* 0xff80000005997808 */ /* 0x000fe40004800000 */
[----:B------:R-:W-:Y:S01]  /*6b20*/  FSEL R159, R4, -INF , !P0 ;  /* 0xff800000049f7808 */ /* 0x000fe20004000000 */
[----:B-1----:R-:W-:Y:S06]  /*6b30*/  @!P6 BRA `(.L_x_2134) ;  /* 0x0000000000e0e947 */ /* 0x002fec0003800000 */
        /* <DEDUP_REMOVED lines=54> */
.L_x_2136:
[----:B------:R-:W-:Y:S05]  /*6ea0*/  BSYNC B0 ;  /* 0x0000000000007941 */ /* 0x000fea0003800000 */
.L_x_2135:
[----:B------:R-:W0:Y:S02]  /*6eb0*/  LDGDEPBAR ;  /* 0x00000000000079af */ /* 0x000e240000000000 */
.L_x_2134:
[----:B------:R-:W-:Y:S01]  /*6ec0*/  FMNMX.FTZ R6, R31, R33, !PT ;  /* 0x000000211f067209 */ /* 0x000fe20007810000 */
[----:B-1----:R-:W-:Y:S01]  /*6ed0*/  VIADD R5, R174, 0x4 ;  /* 0x00000004ae057836 */ /* 0x002fe20000000000 */
[----:B------:R-:W-:Y:S01]  /*6ee0*/  FMNMX.FTZ R4, R45, R44, !PT ;  /* 0x0000002c2d047209 */ /* 0x000fe20007810000 */
[----:B------:R-:W-:Y:S01]  /*6ef0*/  USHF.L.U32 UR7, UR37, 0x1, URZ ;  /* 0x0000000125077899 */ /* 0x000fe2000800063f */
[----:B------:R-:W-:Y:S01]  /*6f00*/  FMNMX.FTZ R6, R30, R6, !PT ;  /* 0x000000061e067209 */ /* 0x000fe20007810000 */
[----:B--2---:R-:W-:Y:S01]  /*6f10*/  IMAD.WIDE.U32 R12, R173, -0x2daee0ad, RZ ;  /* 0xd2511f53ad0c7825 */ /* 0x004fe200078e00ff */
[----:B------:R-:W-:Y:S01]  /*6f20*/  FMNMX.FTZ R4, R34, R4, !PT ;  /* 0x0000000422047209 */ /* 0x000fe20007810000 */
[----:B------:R1:W-:Y:S01]  /*6f30*/  STL [R1+0x18], R5 ;  /* 0x0000180501007387 */ /* 0x0003e20000100800 */
[----:B------:R-:W-:Y:S01]  /*6f40*/  FMNMX.FTZ R6, R28, R6, !PT ;  /* 0x000000061c067209 */ /* 0x000fe20007810000 */
[----:B------:R-:W-:Y:S01]  /*6f50*/  UIADD3 UR6, UR7, 0x1, URZ ;  /* 0x0000000107067890 */ /* 0x000fe2000fffe03f */
[----:B------:R-:W-:Y:S01]  /*6f60*/  FMNMX.FTZ R4, R35, R4, !PT ;  /* 0x0000000423047209 */ /* 0x000fe20007810000 */
[----:B------:R-:W-:Y:S01]  /*6f70*/  IMAD.WIDE.U32 R18, R174, -0x326172a9, RZ ;  /* 0xcd9e8d57ae127825 */ /* 0x000fe200078e00ff */
[----:B------:R-:W-:Y:S01]  /*6f80*/  FMNMX.FTZ R6, R29, R6, !PT ;  /* 0x000000061d067209 */ /* 0x000fe20007810000 */
[----:B------:R-:W-:Y:S01]  /*6f90*/  UIADD3 UR33, UR31, -0x4498517b, URZ ;  /* 0xbb67ae851f217890 */ /* 0x000fe2000fffe03f */
[----:B------:R-:W-:Y:S01]  /*6fa0*/  FMNMX.FTZ R7, R52, R4, !PT ;  /* 0x0000000434077209 */ /* 0x000fe20007810000 */
[----:B------:R-:W-:Y:S01]  /*6fb0*/  IMAD.U32 R14, RZ, RZ, UR7 ;  /* 0x00000007ff0e7e24 */ /* 0x000fe2000f8e00ff */
[----:B------:R-:W-:Y:S01]  /*6fc0*/  FMNMX.FTZ R6, R27, R6, !PT ;  /* 0x000000061b067209 */ /* 0x000fe20007810000 */
[----:B------:R-:W-:Y:S01]  /*6fd0*/  UIADD3 UR36, UR30, -0x61c88647, URZ ;  /* 0x9e3779b91e247890 */ /* 0x000fe2000fffe03f */
[----:B------:R-:W-:Y:S01]  /*6fe0*/  LOP3.LUT R252, R252, UR30, RZ, 0x3c, !PT ;  /* 0x0000001efcfc7c12 */ /* 0x000fe2000f8e3cff */
[----:B------:R-:W-:Y:S01]  /*6ff0*/  UIADD3 UR32, UR30, 0x3c6ef372, URZ ;  /* 0x3c6ef3721e207890 */ /* 0x000fe2000fffe03f */
[----:B------:R-:W-:Y:S01]  /*7000*/  FMNMX.FTZ R6, R26, R6, !PT ;  /* 0x000000061a067209 */ /* 0x000fe20007810000 */
[----:B------:R-:W-:Y:S01]  /*7010*/  ULDC UR40, c[0x0][0x2ec] ;  /* 0x0000bb0000287ab9 */ /* 0x000fe20000000800 */
[----:B------:R-:W-:Y:S01]  /*7020*/  FMNMX.FTZ R7, R38, R7, !PT ;  /* 0x0000000726077209 */ /* 0x000fe20007810000 */
[----:B------:R-:W-:Y:S01]  /*7030*/  UIADD3 UR29, UR31, 0x76cf5d0a, URZ ;  /* 0x76cf5d0a1f1d7890 */ /* 0x000fe2000fffe03f */
[----:B------:R-:W-:Y:S01]  /*7040*/  FMNMX.FTZ R6, R32, R6, !PT ;  /* 0x0000000620067209 */ /* 0x000fe20007810000 */
[----:B------:R-:W-:Y:S01]  /*7050*/  UIADD3 UR25, UR31, 0x32370b8f, URZ ;  /* 0x32370b8f1f197890 */ /* 0x000fe2000fffe03f */
[----:B------:R-:W-:Y:S01]  /*7060*/  FMNMX.FTZ R16, R48, R46, !PT ;  /* 0x0000002e30107209 */ /* 0x000fe20007810000 */
[----:B------:R-:W-:Y:S01]  /*7070*/  UIADD3 UR28, UR30, -0x255992d5, URZ ;  /* 0xdaa66d2b1e1c7890 */ /* 0x000fe2000fffe03f */
[----:B------:R-:W-:Y:S01]  /*7080*/  FMNMX.FTZ R6, R47, R6, !PT ;  /* 0x000000062f067209 */ /* 0x000fe20007810000 */
[----:B------:R-:W-:Y:S01]  /*7090*/  UIADD3 UR24, UR30, 0x78dde6e4, URZ ;  /* 0x78dde6e41e187890 */ /* 0x000fe2000fffe03f */
[----:B------:R-:W-:Y:S01]  /*70a0*/  LOP3.LUT R10, R19, R252, RZ, 0x3c, !PT ;  /* 0x000000fc130a7212 */ /* 0x000fe200078e3cff */
[----:B------:R-:W-:Y:S01]  /*70b0*/  UIADD3 UR22, UR31, -0x126145ec, URZ ;  /* 0xed9eba141f167890 */ /* 0x000fe2000fffe03f */
[----:B------:R-:W-:Y:S01]  /*70c0*/  FMNMX.FTZ R6, R120, R6, !PT ;  /* 0x0000000678067209 */ /* 0x000fe20007810000 */
[----:B-1----:R-:W-:Y:S01]  /*70d0*/  IMAD.WIDE.U32 R4, R5, -0x326172a9, RZ ;  /* 0xcd9e8d5705047825 */ /* 0x002fe200078e00ff */
[----:B------:R-:W-:Y:S01]  /*70e0*/  LOP3.LUT R14, R13, UR31, R14, 0x96, !PT ;  /* 0x0000001f0d0e7c12 */ /* 0x000fe2000f8e960e */
[----:B------:R-:W-:Y:S01]  /*70f0*/  UIADD3 UR18, UR31, -0x56f99767, URZ ;  /* 0xa90668991f127890 */ /* 0x000fe2000fffe03f */
[----:B------:R-:W-:Y:S01]  /*7100*/  FMNMX.FTZ R6, R141, R6, !PT ;  /* 0x000000068d067209 */ /* 0x000fe20007810000 */
[----:B------:R-:W-:Y:S01]  /*7110*/  IMAD.WIDE.U32 R10, R10, -0x2daee0ad, RZ ;  /* 0xd2511f530a0a7825 */ /* 0x000fe200078e00ff */
[----:B------:R-:W-:Y:S01]  /*7120*/  LOP3.LUT R8, R5, R252, RZ, 0x3c, !PT ;  /* 0x000000fc05087212 */ /* 0x000fe200078e3cff */
[----:B------:R-:W-:Y:S01]  /*7130*/  UIADD3 UR19, UR30, 0x1715609d, URZ ;  /* 0x1715609d1e137890 */ /* 0x000fe2000fffe03f */
[----:B------:R-:W-:-:S02]  /*7140*/  FMNMX.FTZ R6, R140, R6, !PT ;  /* 0x000000068c067209 */ /* 0x000fc40007810000 */
[----:B------:R-:W-:Y:S01]  /*7150*/  FMNMX.FTZ R5, R37, R7, !PT ;  /* 0x0000000725057209 */ /* 0x000fe20007810000 */
[----:B------:R-:W-:Y:S01]  /*7160*/  IMAD.U32 R7, RZ, RZ, UR6 ;  /* 0x00000006ff077e24 */ /* 0x000fe2000f8e00ff */
[----:B------:R-:W-:Y:S01]  /*7170*/  FMNMX.FTZ R6, R149, R6, !PT ;  /* 0x0000000695067209 */ /* 0x000fe20007810000 */
[----:B------:R-:W-:Y:S01]  /*7180*/  IMAD.WIDE.U32 R8, R8, -0x2daee0ad, RZ ;  /* 0xd2511f5308087825 */ /* 0x000fe200078e00ff */
[----:B------:R-:W-:Y:S02]  /*7190*/  FMNMX.FTZ R5, R36, R5, !PT ;  /* 0x0000000524057209 */ /* 0x000fe40007810000 */
[----:B------:R-:W-:Y:S02]  /*71a0*/  FMNMX.FTZ R6, R146, R6, !PT ;  /* 0x0000000692067209 */ /* 0x000fe40007810000 */
[----:B------:R-:W-:Y:S02]  /*71b0*/  LOP3.LUT R15, R13, UR31, R7, 0x96, !PT ;  /* 0x0000001f0d0f7c12 */ /* 0x000fe4000f8e9607 */
[----:B------:R-:W-:-:S02]  /*71c0*/  FMNMX.FTZ R6, R165, R6, !PT ;  /* 0x00000006a5067209 */ /* 0x000fc40007810000 */
[----:B------:R-:W-:Y:S02]  /*71d0*/  FMNMX.FTZ R7, R148, R5, !PT ;  /* 0x0000000594077209 */ /* 0x000fe40007810000 */
[----:B------:R-:W-:Y:S02]  /*71e0*/  FMNMX.FTZ R6, R163, R6, !PT ;  /* 0x00000006a3067209 */ /* 0x000fe40007810000 */
[----:B------:R-:W-:Y:S02]  /*71f0*/  FMNMX.FTZ R5, R40, R16, !PT ;  /* 0x0000001028057209 */ /* 0x000fe40007810000 */
[--C-:B------:R-:W-:Y:S01]  /*7200*/  LOP3.LUT R17, R11, UR33, R12.reuse, 0x96, !PT ;  /* 0x000000210b117c12 */ /* 0x100fe2000f8e960c */
[----:B------:R-:W1:Y:S01]  /*7210*/  SHFL.BFLY PT, R73, R6, 0x2, 0x1f ;  /* 0x0c401f0006497f89 */ /* 0x000e6200000e0000 */
[----:B------:R-:W-:Y:S02]  /*7220*/  FMNMX.FTZ R5, R42, R5, !PT ;  /* 0x000000052a057209 */ /* 0x000fe40007810000 */
[----:B------:R-:W-:Y:S01]  /*7230*/  LOP3.LUT R11, R9, UR33, R12, 0x96, !PT ;  /* 0x00000021090b7c12 */ /* 0x000fe2000f8e960c */
[----:B------:R-:W-:Y:S01]  /*7240*/  IMAD.WIDE.U32 R12, R14, -0x326172a9, RZ ;  /* 0xcd9e8d570e0c7825 */ /* 0x000fe200078e00ff */
[----:B------:R-:W-:-:S02]  /*7250*/  FMNMX.FTZ R5, R62, R5, !PT ;  /* 0x000000053e057209 */ /* 0x000fc40007810000 */
[----:B------:R-:W-:Y:S01]  /*7260*/  LEA R185, R0, UR4, 0x1 ;  /* 0x0000000400b97c11 */ /* 0x000fe2000f8e08ff */
        /* <DEDUP_REMOVED lines=8> */
[--C-:B------:R-:W-:Y:S01]  /*72f0*/  LOP3.LUT R20, R59, UR32, R12.reuse, 0x96, !PT ;  /* 0x000000203b147c12 */ /* 0x100fe2000f8e960c */
[--C-:B------:R-:W-:Y:S01]  /*7300*/  IMAD R186, R3, 0x2, R185.reuse ;  /* 0x0000000203ba7824 */ /* 0x100fe200078e02b9 */
[----:B------:R-:W-:Y:S01]  /*7310*/  LOP3.LUT R22, R57, UR32, R12, 0x96, !PT ;  /* 0x0000002039167c12 */ /* 0x000fe2000f8e960c */
[----:B------:R-:W-:Y:S01]  /*7320*/  IMAD R188, R2, 0x2, R185 ;  /* 0x0000000202bc7824 */ /* 0x000fe200078e02b9 */
[----:B-1----:R-:W-:Y:S01]  /*7330*/  FMNMX.FTZ R73, R6, R73, !PT ;  /* 0x0000004906497209 */ /* 0x002fe20007810000 */
[----:B------:R-:W-:Y:S01]  /*7340*/  IMAD.WIDE.U32 R20, R20, -0x2daee0ad, RZ ;  /* 0xd2511f5314147825 */ /* 0x000fe200078e00ff */
[----:B------:R-:W-:-:S03]  /*7350*/  FMNMX.FTZ R6, R145, R7, !PT ;  /* 0x0000000791067209 */ /* 0x000fc60007810000 */
[----:B------:R-:W1:Y:S01]  /*7360*/  SHFL.BFLY PT, R9, R73, 0x1, 0x1f ;  /* 0x0c201f0049097f89 */ /* 0x000e6200000e0000 */
[----:B------:R-:W-:Y:S01]  /*7370*/  FMNMX.FTZ R71, R144, R6, !PT ;  /* 0x0000000690477209 */ /* 0x000fe20007810000 */
[----:B------:R-:W-:-:S03]  /*7380*/  IMAD.WIDE.U32 R6, R15, -0x326172a9, RZ ;  /* 0xcd9e8d570f067825 */ /* 0x000fc600078e00ff */
[----:B------:R-:W-:Y:S01]  /*7390*/  FMNMX.FTZ R71, R142, R71, !PT ;  /* 0x000000478e477209 */ /* 0x000fe20007810000 */
[----:B------:R-:W-:Y:S01]  /*73a0*/  IMAD R187, R2, 0x2, R186 ;  /* 0x0000000202bb7824 */ /* 0x000fe200078e02ba */
[----:B------:R-:W-:Y:S02]  /*73b0*/  LOP3.LUT R24, R7, UR36, R4, 0x96, !PT ;  /* 0x0000002407187c12 */ /* 0x000fe4000f8e9604 */
[----:B------:R-:W-:Y:S02]  /*73c0*/  FMNMX.FTZ R71, R154, R71, !PT ;  /* 0x000000479a477209 */ /* 0x000fe40007810000 */
[----:B------:R-:W-:Y:S02]  /*73d0*/  FMNMX.FTZ R4, R156, R5, !PT ;  /* 0x000000059c047209 */ /* 0x000fe40007810000 */
[----:B------:R-:W-:Y:S02]  /*73e0*/  FMNMX.FTZ R71, R155, R71, !PT ;  /* 0x000000479b477209 */ /* 0x000fe40007810000 */
[----:B------:R-:W-:-:S02]  /*73f0*/  FMNMX.FTZ R4, R152, R4, !PT ;  /* 0x0000000498047209 */ /* 0x000fc40007810000 */
[----:B------:R-:W-:Y:S02]  /*7400*/  FMNMX.FTZ R71, R151, R71, !PT ;  /* 0x0000004797477209 */ /* 0x000fe40007810000 */
[----:B------:R-:W-:Y:S02]  /*7410*/  FMNMX.FTZ R4, R150, R4, !PT ;  /* 0x0000000496047209 */ /* 0x000fe40007810000 */
[----:B------:R-:W-:Y:S02]  /*7420*/  FMNMX.FTZ R71, R153, R71, !PT ;  /* 0x0000004799477209 */ /* 0x000fe40007810000 */
[----:B------:R-:W-:Y:S02]  /*7430*/  LOP3.LUT R18, R7, UR36, R18, 0x96, !PT ;  /* 0x0000002407127c12 */ /* 0x000fe4000f8e9612 */
[----:B------:R-:W-:Y:S01]  /*7440*/  FMNMX.FTZ R7, R147, R4, !PT ;  /* 0x0000000493077209 */ /* 0x000fe20007810000 */
[----:B------:R-:W2:Y:S01]  /*7450*/  SHFL.BFLY PT, R11, R71, 0x2, 0x1f ;  /* 0x0c401f00470b7f89 */ /* 0x000ea200000e0000 */
[----:B------:R-:W-:Y:S01]  /*7460*/  FMNMX.FTZ R5, R49, R61, !PT ;  /* 0x0000003d31057209 */ /* 0x000fe20007810000 */
[----:B------:R-:W-:Y:S01]  /*7470*/  IMAD.WIDE.U32 R12, R18, -0x2daee0ad, RZ ;  /* 0xd2511f53120c7825 */ /* 0x000fe200078e00ff */
[----:B-1----:R-:W-:-:S02]  /*7480*/  FMNMX.FTZ R73, R73, R9, !PT ;  /* 0x0000000949497209 */ /* 0x002fc40007810000 */
[----:B------:R-:W-:Y:S02]  /*7490*/  FMNMX.FTZ R7, R160, R7, !PT ;  /* 0x00000007a0077209 */ /* 0x000fe40007810000 */
[--C-:B------:R-:W-:Y:S02]  /*74a0*/  LOP3.LUT R15, R59, UR32, R6.reuse, 0x96, !PT ;  /* 0x000000203b0f7c12 */ /* 0x100fe4000f8e9606 */
[----:B------:R-:W-:Y:S01]  /*74b0*/  LOP3.LUT R23, R57, UR32, R6, 0x96, !PT ;  /* 0x0000002039177c12 */ /* 0x000fe2000f8e9606 */
[----:B------:R-:W-:Y:S01]  /*74c0*/  FMUL.FTZ R6, R73, UR40 ;  /* 0x0000002849067c20 */ /* 0x000fe20008410000 */
[----:B------:R-:W-:Y:S01]  /*74d0*/  FMNMX.FTZ R5, R54, R5, !PT ;  /* 0x0000000536057209 */ /* 0x000fe20007810000 */
[----:B------:R-:W-:Y:S01]  /*74e0*/  IMAD.WIDE.U32 R74, R15, -0x2daee0ad, RZ ;  /* 0xd2511f530f4a7825 */ /* 0x000fe200078e00ff */
[----:B------:R-:W-:Y:S02]  /*74f0*/  FSETP.NEU.FTZ.AND P0, PT, R73, -INF , PT ;  /* 0xff8000004900780b */ /* 0x000fe40003f1d000 */
[----:B------:R-:W-:Y:S01]  /*7500*/  FMNMX.FTZ R7, R162, R7, !PT ;  /* 0x00000007a2077209 */ /* 0x000fe20007810000 */
[----:B------:R-:W-:Y:S01]  /*7510*/  IMAD.WIDE.U32 R68, R23, -0x2daee0ad, RZ ;  /* 0xd2511f5317447825 */ /* 0x000fe200078e00ff */
[----:B------:R-:W-:-:S02]  /*7520*/  FMNMX.FTZ R9, R55, R5, !PT ;  /* 0x0000000537097209 */ /* 0x000fc40007810000 */
[----:B------:R-:W-:Y:S01]  /*7530*/  FSEL R6, R6, RZ, P0 ;  /* 0x000000ff06067208 */ /* 0x000fe20000000000 */
[----:B------:R-:W-:Y:S01]  /*7540*/  IMAD.WIDE.U32 R4, R14, -0x2daee0ad, RZ ;  /* 0xd2511f530e047825 */ /* 0x000fe200078e00ff */
[----:B------:R-:W-:Y:S02]  /*7550*/  FMNMX.FTZ R7, R158, R7, !PT ;  /* 0x000000079e077209 */ /* 0x000fe40007810000 */
[----:B------:R-:W-:Y:S01]  /*7560*/  FMNMX.FTZ R9, R124, R9, !PT ;  /* 0x000000097c097209 */ /* 0x000fe20007810000 */
[----:B------:R-:W-:Y:S01]  /*7570*/  IMAD.WIDE.U32 R14, R22, -0x2daee0ad, RZ ;  /* 0xd2511f53160e7825 */ /* 0x000fe200078e00ff */
[----:B------:R-:W-:-:S03]  /*7580*/  LOP3.LUT R19, R5, UR29, R10, 0x96, !PT ;  /* 0x0000001d05137c12 */ /* 0x000fc6000f8e960a */
[----:B------:R-:W-:Y:S01]  /*7590*/  FFMA.FTZ R5, R31, UR40, -R6 ;  /* 0x000000281f057c23 */ /* 0x000fe20008010806 */
[----:B------:R-:W-:Y:S02]  /*75a0*/  LOP3.LUT R25, R21, UR25, R4, 0x96, !PT ;  /* 0x0000001915197c12 */ /* 0x000fe4000f8e9604 */
[----:B------:R-:W-:Y:S01]  /*75b0*/  FMNMX.FTZ R4, R159, R7, !PT ;  /* 0x000000079f047209 */ /* 0x000fe20007810000 */
[----:B------:R1:W-:Y:S01]  /*75c0*/  MUFU.EX2 R240, R5 ;  /* 0x0000000500f07308 */ /* 0x0003e20000000800 */
[----:B------:R-:W-:Y:S01]  /*75d0*/  FMNMX.FTZ R9, R123, R9, !PT ;  /* 0x000000097b097209 */ /* 0x000fe20007810000 */
[----:B------:R-:W-:Y:S01]  /*75e0*/  FFMA.FTZ R7, R30, UR40, -R6 ;  /* 0x000000281e077c23 */ /* 0x000fe20008010806 */
[----:B--2---:R-:W-:Y:S01]  /*75f0*/  FMNMX.FTZ R71, R71, R11, !PT ;  /* 0x0000000b47477209 */ /* 0x004fe20007810000 */
[----:B------:R-:W2:Y:S01]  /*7600*/  SHFL.BFLY PT, R70, R4, 0x2, 0x1f ;  /* 0x0c401f0004467f89 */ /* 0x000ea200000e0000 */
[----:B------:R-:W-:Y:S02]  /*7610*/  FMNMX.FTZ R9, R122, R9, !PT ;  /* 0x000000097a097209 */ /* 0x000fe40007810000 */
[----:B------:R-:W-:Y:S01]  /*7620*/  LOP3.LUT R75, R75, UR25, R12, 0x96, !PT ;  /* 0x000000194b4b7c12 */ /* 0x000fe2000f8e960c */
[----:B------:R-:W3:Y:S01]  /*7630*/  SHFL.BFLY PT, R18, R71, 0x1, 0x1f ;  /* 0x0c201f0047127f89 */ /* 0x000ee200000e0000 */
[----:B------:R-:W-:Y:S01]  /*7640*/  MUFU.EX2 R237, R7 ;  /* 0x0000000700ed7308 */ /* 0x000fe20000000800 */
[----:B------:R-:W-:Y:S01]  /*7650*/  LOP3.LUT R143, R13, UR29, R10, 0x96, !PT ;  /* 0x0000001d0d8f7c12 */ /* 0x000fe2000f8e960a */
[----:B------:R-:W-:Y:S01]  /*7660*/  IMAD.WIDE.U32 R10, R24, -0x2daee0ad, RZ ;  /* 0xd2511f53180a7825 */ /* 0x000fe200078e00ff */
[----:B------:R-:W-:-:S04]  /*7670*/  LOP3.LUT R16, R15, UR25, R16, 0x96, !PT ;  /* 0x000000190f107c12 */ /* 0x000fc8000f8e9610 */
[----:B------:R-:W-:Y:S01]  /*7680*/  LOP3.LUT R59, R11, UR29, R8, 0x96, !PT ;  /* 0x0000001d0b3b7c12 */ /* 0x000fe2000f8e9608 */
[----:B-1----:R-:W-:Y:S01]  /*7690*/  FFMA.FTZ R5, R33, UR40, -R6 ;  /* 0x0000002821057c23 */ /* 0x002fe20008010806 */
[----:B------:R-:W-:Y:S01]  /*76a0*/  LOP3.LUT R57, R69, UR25, R10, 0x96, !PT ;  /* 0x0000001945397c12 */ /* 0x000fe2000f8e960a */
[----:B------:R-:W-:Y:S02]  /*76b0*/  IMAD.WIDE.U32 R10, R25, -0x326172a9, RZ ;  /* 0xcd9e8d57190a7825 */ /* 0x000fe400078e00ff */
[----:B------:R1:W-:Y:S01]  /*76c0*/  MUFU.EX2 R239, R5 ;  /* 0x0000000500ef7308 */ /* 0x0003e20000000800 */
[----:B--2---:R-:W-:Y:S02]  /*76d0*/  FMNMX.FTZ R70, R4, R70, !PT ;  /* 0x0000004604467209 */ /* 0x004fe40007810000 */
[----:B---3--:R-:W-:Y:S01]  /*76e0*/  FMNMX.FTZ R71, R71, R18, !PT ;  /* 0x0000001247477209 */ /* 0x008fe20007810000 */
[----:B------:R-:W-:Y:S02]  /*76f0*/  IMAD.WIDE.U32 R18, R19, -0x326172a9, RZ ;  /* 0xcd9e8d5713127825 */ /* 0x000fe400078e00ff */
[----:B------:R-:W2:Y:S01]  /*7700*/  SHFL.BFLY PT, R21, R70, 0x1, 0x1f ;  /* 0x0c201f0046157f89 */ /* 0x000ea200000e0000 */
[----:B------:R-:W-:-:S02]  /*7710*/  FSETP.NEU.FTZ.AND P0, PT, R71, -INF , PT ;  /* 0xff8000004700780b */ /* 0x000fc40003f1d000 */
[----:B-1----:R-:W-:Y:S02]  /*7720*/  FMNMX.FTZ R5, R121, R9, !PT ;  /* 0x0000000979057209 */ /* 0x002fe40007810000 */
[----:B------:R-:W-:Y:S02]  /*7730*/  LOP3.LUT R12, R19, UR28, R58, 0x96, !PT ;  /* 0x0000001c130c7c12 */ /* 0x000fe4000f8e963a */
[----:B------:R-:W-:Y:S02]  /*7740*/  FMNMX.FTZ R5, R166, R5, !PT ;  /* 0x00000005a6057209 */ /* 0x000fe40007810000 */
[----:B------:R-:W-:Y:S01]  /*7750*/  LOP3.LUT R9, R17, UR29, R8, 0x96, !PT ;  /* 0x0000001d11097c12 */ /* 0x000fe2000f8e9608 */
[----:B------:R-:W-:Y:S01]  /*7760*/  IMAD.WIDE.U32 R16, R16, -0x326172a9, RZ ;  /* 0xcd9e8d5710107825 */ /* 0x000fe200078e00ff */
[----:B------:R-:W-:-:S03]  /*7770*/  FMNMX.FTZ R7, R164, R5, !PT ;  /* 0x00000005a4077209 */ /* 0x000fc60007810000 */
[--C-:B------:R-:W-:Y:S01]  /*7780*/  FFMA.FTZ R5, R28, UR40, -R6.reuse ;  /* 0x000000281c057c23 */ /* 0x100fe20008010806 */
[----:B------:R-:W-:Y:S01]  /*7790*/  FFMA.FTZ R8, R26, UR40, -R6 ;  /* 0x000000281a087c23 */ /* 0x000fe20008010806 */
[----:B------:R-:W-:Y:S01]  /*77a0*/  IMAD.WIDE.U32 R12, R12, -0x2daee0ad, RZ ;  /* 0xd2511f530c0c7825 */ /* 0x000fe200078e00ff */
[----:B------:R-:W-:Y:S01]  /*77b0*/  FMNMX.FTZ R7, R161, R7, !PT ;  /* 0x00000007a1077209 */ /* 0x000fe20007810000 */
[----:B------:R1:W-:Y:S01]  /*77c0*/  MUFU.EX2 R235, R5 ;  /* 0x0000000500eb7308 */ /* 0x0003e20000000800 */
[----:B------:R-:W-:Y:S02]  /*77d0*/  LOP3.LUT R18, R11, UR24, R18, 0x96, !PT ;  /* 0x000000180b127c12 */ /* 0x000fe4000f8e9612 */
[----:B------:R-:W-:-:S03]  /*77e0*/  LOP3.LUT R15, R13, UR22, R20, 0x96, !PT ;  /* 0x000000160d0f7c12 */ /* 0x000fc6000f8e9614 */
[----:B------:R-:W-:Y:S01]  /*77f0*/  IMAD.WIDE.U32 R24, R18, -0x2daee0ad, RZ ;  /* 0xd2511f5312187825 */ /* 0x000fe200078e00ff */
[----:B--2---:R-:W-:Y:S01]  /*7800*/  FMNMX.FTZ R70, R70, R21, !PT ;  /* 0x0000001546467209 */ /* 0x004fe20007810000 */
[----:B------:R-:W-:Y:S03]  /*7810*/  MUFU.EX2 R238, R8 ;  /* 0x0000000800ee7308 */ /* 0x000fe60000000800 */
[----:B------:R-:W-:-:S05]  /*7820*/  LOP3.LUT R12, R25, UR18, R12, 0x96, !PT ;  /* 0x00000012190c7c12 */ /* 0x000fca000f8e960c */
[----:B------:R-:W-:Y:S01]  /*7830*/  IMAD.WIDE.U32 R12, R12, -0x326172a9, RZ ;  /* 0xcd9e8d570c0c7825 */ /* 0x000fe200078e00ff */
[----:B-1----:R-:W-:-:S03]  /*7840*/  FMNMX.FTZ R5, R157, R7, !PT ;  /* 0x000000079d057209 */ /* 0x002fc60007810000 */
[----:B------:R-:W-:Y:S02]  /*7850*/  FFMA.FTZ R7, R29, UR40, -R6 ;  /* 0x000000281d077c23 */ /* 0x000fe40008010806 */
[----:B------:R-:W-:Y:S01]  /*7860*/  LDSM.16.MT88.4 R28, [R185+0x6000] ;  /* 0x00600000b91c783b */ /* 0x000fe20000004200 */
[----:B------:R-:W-:Y:S01]  /*7870*/  FMNMX.FTZ R4, R169, R5, !PT ;  /* 0x00000005a9047209 */ /* 0x000fe20007810000 */
[----:B------:R1:W-:Y:S01]  /*7880*/  MUFU.EX2 R234, R7 ;  /* 0x0000000700ea7308 */ /* 0x0003e20000000800 */
[----:B------:R-:W-:Y:S02]  /*7890*/  LOP3.LUT R20, R12, 0xff, RZ, 0xc0, !PT ;  /* 0x000000ff0c147812 */ /* 0x000fe400078ec0ff */
[----:B------:R-:W-:-:S04]  /*78a0*/  FMNMX.FTZ R4, R170, R4, !PT ;  /* 0x00000004aa047209 */ /* 0x000fc80007810000 */
[----:B------:R-:W-:Y:S01]  /*78b0*/  FMNMX.FTZ R72, R167, R4, !PT ;  /* 0x00000004a7487209 */ /* 0x000fe20007810000 */
[----:B------:R-:W-:-:S03]  /*78c0*/  IMAD.WIDE.U32 R4, R9, -0x326172a9, RZ ;  /* 0xcd9e8d5709047825 */ /* 0x000fc600078e00ff */
[----:B------:R-:W-:Y:S02]  /*78d0*/  FMNMX.FTZ R72, R168, R72, !PT ;  /* 0x00000048a8487209 */ /* 0x000fe40007810000 */
[----:B------:R-:W-:-:S03]  /*78e0*/  LOP3.LUT R9, R5, UR28, R56, 0x96, !PT ;  /* 0x0000001c05097c12 */ /* 0x000fc6000f8e9638 */
[----:B------:R-:W2:Y:S01]  /*78f0*/  SHFL.BFLY PT, R19, R72, 0x2, 0x1f ;  /* 0x0c401f0048137f89 */ /* 0x000ea200000e0000 */
[----:B-1----:R-:W-:Y:S01]  /*7900*/  FFMA.FTZ R7, R27, UR40, -R6 ;  /* 0x000000281b077c23 */ /* 0x002fe20008010806 */
[----:B------:R-:W-:-:S03]  /*7910*/  IMAD.WIDE.U32 R8, R9, -0x2daee0ad, RZ ;  /* 0xd2511f5309087825 */ /* 0x000fc600078e00ff */
[----:B------:R1:W-:Y:S02]  /*7920*/  MUFU.EX2 R236, R7 ;  /* 0x0000000700ec7308 */ /* 0x0003e40000000800 */
[----:B------:R-:W-:Y:S01]  /*7930*/  LOP3.LUT R11, R9, UR22, R14, 0x96, !PT ;  /* 0x00000016090b7c12 */ /* 0x000fe2000f8e960e */
[----:B------:R-:W-:-:S05]  /*7940*/  IMAD.WIDE.U32 R14, R15, -0x326172a9, RZ ;  /* 0xcd9e8d570f0e7825 */ /* 0x000fca00078e00ff */
[----:B------:R-:W-:Y:S01]  /*7950*/  LOP3.LUT R25, R15, UR19, R10, 0x96, !PT ;  /* 0x000000130f197c12 */ /* 0x000fe2000f8e960a */
[----:B------:R-:W-:Y:S01]  /*7960*/  IMAD.WIDE.U32 R10, R11, -0x326172a9, RZ ;  /* 0xcd9e8d570b0a7825 */ /* 0x000fe200078e00ff */
[----:B------:R-:W-:-:S04]  /*7970*/  LOP3.LUT R14, R13, UR38, R14, 0x96, !PT ;  /* 0x000000260d0e7c12 */ /* 0x000fc8000f8e960e */
[----:B------:R-:W-:Y:S01]  /*7980*/  LOP3.LUT R21, R11, UR19, R16, 0x96, !PT ;  /* 0x000000130b157c12 */ /* 0x000fe2000f8e9610 */
[----:B-1----:R-:W-:Y:S01]  /*7990*/  FMUL.FTZ R7, R71, UR40 ;  /* 0x0000002847077c20 */ /* 0x002fe20008410000 */
[----:B--2---:R-:W-:Y:S02]  /*79a0*/  FMNMX.FTZ R72, R72, R19, !PT ;  /* 0x0000001348487209 */ /* 0x004fe40007810000 */
[----:B------:R-:W-:Y:S02]  /*79b0*/  SHF.R.U32.HI R19, RZ, 0x10, R12 ;  /* 0x00000010ff137819 */ /* 0x000fe4000001160c */
[----:B------:R-:W-:Y:S01]  /*79c0*/  FSEL R5, R7, RZ, P0 ;  /* 0x000000ff07057208 */ /* 0x000fe20000000000 */
[----:B------:R-:W1:Y:S01]  /*79d0*/  SHFL.BFLY PT, R18, R72, 0x1, 0x1f ;  /* 0x0c201f0048127f89 */ /* 0x000e6200000e0000 */
[----:B------:R-:W-:Y:S02]  /*79e0*/  FSETP.NEU.FTZ.AND P0, PT, R70, -INF , PT ;  /* 0xff8000004600780b */ /* 0x000fe40003f1d000 */
[----:B------:R-:W-:Y:S01]  /*79f0*/  LOP3.LUT R19, R19, 0xff, RZ, 0xc0, !PT ;  /* 0x000000ff13137812 */ /* 0x000fe200078ec0ff */
[----:B------:R-:W-:-:S04]  /*7a00*/  FFMA.FTZ R7, R45, UR40, -R5 ;  /* 0x000000282d077c23 */ /* 0x000fc80008010805 */
[----:B------:R2:W-:Y:S01]  /*7a10*/  MUFU.EX2 R233, R7 ;  /* 0x0000000700e97308 */ /* 0x0005e20000000800 */
[----:B-1----:R-:W-:Y:S02]  /*7a20*/  FMNMX.FTZ R72, R72, R18, !PT ;  /* 0x0000001248487209 */ /* 0x002fe40007810000 */
[----:B--2---:R-:W-:Y:S01]  /*7a30*/  LOP3.LUT R7, R17, UR24, R4, 0x96, !PT ;  /* 0x0000001811077c12 */ /* 0x004fe2000f8e9604 */
[----:B------:R-:W-:-:S04]  /*7a40*/  FFMA.FTZ R4, R44, UR40, -R5 ;  /* 0x000000282c047c23 */ /* 0x000fc80008010805 */
[----:B------:R1:W-:Y:S01]  /*7a50*/  MUFU.EX2 R232, R4 ;  /* 0x0000000400e87308 */ /* 0x0003e20000000800 */
[----:B------:R-:W-:-:S04]  /*7a60*/  IMAD.WIDE.U32 R22, R7, -0x2daee0ad, RZ ;  /* 0xd2511f5307167825 */ /* 0x000fc800078e00ff */
[----:B------:R-:W-:Y:S01]  /*7a70*/  FFMA.FTZ R7, R35, UR40, -R5 ;  /* 0x0000002823077c23 */ /* 0x000fe20008010805 */
[----:B------:R-:W-:-:S03]  /*7a80*/  LOP3.LUT R8, R23, UR18, R8, 0x96, !PT ;  /* 0x0000001217087c12 */ /* 0x000fc6000f8e9608 */
[----:B------:R2:W-:Y:S01]  /*7a90*/  MUFU.EX2 R231, R7 ;  /* 0x0000000700e77308 */ /* 0x0005e20000000800 */
[----:B------:R-:W-:Y:S01]  /*7aa0*/  SHF.R.U32.HI R23, RZ, 0x18, R12 ;  /* 0x00000018ff177819 */ /* 0x000fe2000001160c */
        /* <DEDUP_REMOVED lines=30> */
[----:B------:R-:W1:Y:S01]  /*7c90*/  LDSM.16.MT88.4 R40, [R188+0x6000] ;  /* 0x00600000bc28783b */ /* 0x000e620000004200 */
[----:B----4-:R-:W-:-:S03]  /*7ca0*/  FMUL.FTZ R0, R72, UR40 ;  /* 0x0000002848007c20 */ /* 0x010fc60008410000 */
[----:B------:R-:W2:Y:S02]  /*7cb0*/  LDSM.16.MT88.4 R32, [R186+0x6000] ;  /* 0x00600000ba20783b */ /* 0x000ea40000004200 */
[----:B------:R4:W5:Y:S01]  /*7cc0*/  MUFU.EX2 R225, R8 ;  /* 0x0000000800e17308 */ /* 0x0009620000000800 */
[----:B------:R-:W-:-:S05]  /*7cd0*/  FSEL R0, R0, RZ, P0 ;  /* 0x000000ff00007208 */ /* 0x000fca0000000000 */
[----:B------:R-:W-:Y:S01]  /*7ce0*/  FFMA.FTZ R2, R49, UR40, -R0 ;  /* 0x0000002831027c23 */ /* 0x000fe20008010800 */
[----:B---3--:R-:W-:Y:S01]  /*7cf0*/  F2FP.BF16.F32.PACK_AB R7, R231, R230 ;  /* 0x000000e6e707723e */ /* 0x008fe200000010ff */
[----:B------:R-:W3:Y:S02]  /*7d00*/  LDSM.16.MT88.4 R48, [R187+0x6000] ;  /* 0x00600000bb30783b */ /* 0x000ee40000004200 */
[----:B------:R5:W-:Y:S01]  /*7d10*/  MUFU.EX2 R224, R2 ;  /* 0x0000000200e07308 */ /* 0x000be20000000800 */
[----:B----4-:R-:W-:Y:S02]  /*7d20*/  LOP3.LUT R8, R3, 0xff, RZ, 0xc0, !PT ;  /* 0x000000ff03087812 */ /* 0x010fe400078ec0ff */
[----:B------:R-:W-:Y:S01]  /*7d30*/  HSET2.LE.AND R3, R17, R172, PT ;  /* 0x000000ac11037233 */ /* 0x000fe20003803000 */
[----:B------:R-:W-:Y:S01]  /*7d40*/  IMAD.WIDE.U32 R16, R25, -0x2daee0ad, RZ ;  /* 0xd2511f5319107825 */ /* 0x000fe200078e00ff */
[----:B------:R-:W-:-:S03]  /*7d50*/  PRMT R8, R8, 0x5410, R9 ;  /* 0x0000541008087816 */ /* 0x000fc60000000009 */
[----:B------:R-:W-:Y:S02]  /*7d60*/  LOP3.LUT R10, R3, R7, RZ, 0xc0, !PT ;  /* 0x00000007030a7212 */ /* 0x000fe400078ec0ff */
[--C-:B------:R-:W-:Y:S01]  /*7d70*/  HSET2.LE.AND R7, R11, R172.reuse, PT ;  /* 0x000000ac0b077233 */ /* 0x100fe20003803000 */
[----:B------:R-:W-:Y:S01]  /*7d80*/  FFMA.FTZ R11, R61, UR40, -R0 ;  /* 0x000000283d0b7c23 */ /* 0x000fe20008010800 */
[--C-:B-----5:R-:W-:Y:S02]  /*7d90*/  HSET2.LE.AND R2, R15, R172.reuse, PT ;  /* 0x000000ac0f027233 */ /* 0x120fe40003803000 */
[----:B------:R-:W-:Y:S01]  /*7da0*/  F2FP.BF16.F32.PACK_AB R3, R227, R225 ;  /* 0x000000e1e303723e */ /* 0x000fe200000010ff */
[----:B------:R4:W5:Y:S01]  /*7db0*/  MUFU.EX2 R223, R11 ;  /* 0x0000000b00df7308 */ /* 0x0009620000000800 */
        /* <DEDUP_REMOVED lines=10> */
[----:B----4-:R-:W-:Y:S01]  /*7e60*/  LOP3.LUT R11, R2, R3, RZ, 0xc0, !PT ;  /* 0x00000003020b7212 */ /* 0x010fe200078ec0ff */
[----:B------:R-:W-:Y:S01]  /*7e70*/  FFMA.FTZ R2, R54, UR40, -R0 ;  /* 0x0000002836027c23 */ /* 0x000fe20008010800 */
[----:B------:R-:W-:-:S02]  /*7e80*/  SHF.R.U32.HI R12, RZ, 0x8, R12 ;  /* 0x00000008ff0c7819 */ /* 0x000fc4000001160c */
[----:B------:R-:W-:Y:S02]  /*7e90*/  LOP3.LUT R18, R17, UR39, R24, 0x96, !PT ;  /* 0x0000002711127c12 */ /* 0x000fe4000f8e9618 */
[----:B------:R-:W-:Y:S01]  /*7ea0*/  LDSM.16.MT88.4 R24, [R185+0x6800] ;  /* 0x00680000b918783b */ /* 0x000fe20000004200 */
[----:B------:R4:W5:Y:S01]  /*7eb0*/  MUFU.EX2 R222, R2 ;  /* 0x0000000200de7308 */ /* 0x0009620000000800 */
[C---:B------:R-:W-:Y:S06]  /*7ec0*/  HMMA.16816.F32.BF16 R80, R8.reuse, R28, RZ ;  /* 0x0000001c0850723c */ /* 0x040fec00000418ff */
[----:B-1----:R-:W-:Y:S01]  /*7ed0*/  HMMA.16816.F32.BF16 R108, R8, R40, RZ ;  /* 0x00000028086c723c */ /* 0x002fe200000418ff */
[----:B--2---:R-:W-:-:S05]  /*7ee0*/  SHF.R.U32.HI R15, RZ, 0x10, R14 ;  /* 0x00000010ff0f7819 */ /* 0x004fca000001160e */
[----:B------:R-:W-:Y:S01]  /*7ef0*/  HMMA.16816.F32.BF16 R96, R8, R32, RZ ;  /* 0x000000200860723c */ /* 0x000fe200000418ff */
[----:B----4-:R-:W-:Y:S01]  /*7f00*/  IMAD.WIDE.U32 R2, R21, -0x2daee0ad, RZ ;  /* 0xd2511f5315027825 */ /* 0x010fe200078e00ff */
[----:B------:R-:W-:-:S04]  /*7f10*/  LOP3.LUT R21, R14, 0xff, RZ, 0xc0, !PT ;  /* 0x000000ff0e157812 */ /* 0x000fc800078ec0ff */
[C---:B---3--:R-:W-:Y:S01]  /*7f20*/  HMMA.16816.F32.BF16 R88, R8.reuse, R48, RZ ;  /* 0x000000300858723c */ /* 0x048fe200000418ff */
        /* <DEDUP_REMOVED lines=14> */
[--C-:B------:R-:W-:Y:S01]  /*8010*/  HSET2.LE.AND R19, R12, R172.reuse, PT ;  /* 0x000000ac0c137233 */ /* 0x100fe20003803000 */
[C---:B------:R-:W-:Y:S01]  /*8020*/  HMMA.16816.F32.BF16 R104, R8.reuse, R34, RZ ;  /* 0x000000220868723c */ /* 0x040fe200000418ff */
[----:B------:R-:W-:Y:S02]  /*8030*/  F2FP.BF16.F32.PACK_AB R12, R235, R237 ;  /* 0x000000edeb0c723e */ /* 0x000fe400000010ff */
[----:B------:R-:W-:Y:S02]  /*8040*/  F2FP.BF16.F32.PACK_AB R20, R239, R240 ;  /* 0x000000f0ef14723e */ /* 0x000fe400000010ff */
[----:B------:R-:W-:Y:S01]  /*8050*/  HSET2.LE.AND R15, R15, R172, PT ;  /* 0x000000ac0f0f7233 */ /* 0x000fe20003803000 */
[----:B------:R-:W-:Y:S01]  /*8060*/  HMMA.16816.F32.BF16 R92, R8, R50, RZ ;  /* 0x00000032085c723c */ /* 0x000fe200000418ff */
[----:B-1----:R-:W-:Y:S01]  /*8070*/  FFMA.FTZ R13, R38, UR40, -R5 ;  /* 0x00000028260d7c23 */ /* 0x002fe20008010805 */
[----:B------:R-:W-:-:S02]  /*8080*/  LOP3.LUT R14, R14, R12, RZ, 0xc0, !PT ;  /* 0x0000000c0e0e7212 */ /* 0x000fc400078ec0ff */
[----:B------:R-:W-:Y:S01]  /*8090*/  LOP3.LUT R12, R19, R20, RZ, 0xc0, !PT ;  /* 0x00000014130c7212 */ /* 0x000fe200078ec0ff */
[----:B------:R1:W-:Y:S01]  /*80a0*/  MUFU.EX2 R221, R13 ;  /* 0x0000000d00dd7308 */ /* 0x0003e20000000800 */
[----:B------:R-:W-:Y:S01]  /*80b0*/  FFMA.FTZ R20, R62, UR40, -R4 ;  /* 0x000000283e147c23 */ /* 0x000fe20008010804 */
[C---:B------:R-:W-:Y:S02]  /*80c0*/  LOP3.LUT R3, R2.reuse, 0xffff, RZ, 0xc0, !PT ;  /* 0x0000ffff02037812 */ /* 0x040fe400078ec0ff */
[----:B-----5:R-:W-:Y:S02]  /*80d0*/  F2FP.BF16.F32.PACK_AB R19, R223, R224 ;  /* 0x000000e0df13723e */ /* 0x020fe400000010ff */
[----:B--2---:R-:W-:Y:S02]  /*80e0*/  LOP3.LUT R21, R2, 0xff, RZ, 0xc0, !PT ;  /* 0x000000ff02157812 */ /* 0x004fe400078ec0ff */
[----:B------:R2:W-:Y:S01]  /*80f0*/  MUFU.EX2 R216, R20 ;  /* 0x0000001400d87308 */ /* 0x0005e20000000800 */
[----:B------:R-:W-:-:S02]  /*8100*/  SHF.R.U32.HI R22, RZ, 0x18, R2 ;  /* 0x00000018ff167819 */ /* 0x000fc40000011602 */
        /* <DEDUP_REMOVED lines=8> */
[----:B------:R2:W3:Y:S01]  /*8190*/  MUFU.EX2 R214, R3 ;  /* 0x0000000300d67308 */ /* 0x0004e20000000800 */
[----:B-1----:R-:W-:-:S04]  /*81a0*/  F2FP.BF16.F32.PACK_AB R13, R218, R222 ;  /* 0x000000deda0d723e */ /* 0x002fc800000010ff */
[----:B------:R-:W-:Y:S02]  /*81b0*/  LOP3.LUT R15, R15, R13, RZ, 0xc0, !PT ;  /* 0x0000000d0f0f7212 */ /* 0x000fe400078ec0ff */
[----:B------:R-:W-:Y:S01]  /*81c0*/  HSET2.LE.AND R13, R23, R172, PT ;  /* 0x000000ac170d7233 */ /* 0x000fe20003803000 */
[----:B--2---:R-:W-:-:S04]  /*81d0*/  FFMA.FTZ R3, R53, UR40, -R4 ;  /* 0x0000002835037c23 */ /* 0x004fc80008010804 */
[----:B------:R-:W-:Y:S01]  /*81e0*/  LOP3.LUT R13, R13, R19, RZ, 0xc0, !PT ;  /* 0x000000130d0d7212 */ /* 0x000fe200078ec0ff */
[----:B------:R-:W-:Y:S01]  /*81f0*/  LDSM.16.MT88.4 R52, [R187+0x6800] ;  /* 0x00680000bb34783b */ /* 0x000fe20000004200 */
[----:B------:R-:W-:Y:S01]  /*8200*/  SHF.R.U32.HI R19, RZ, 0x10, R2 ;  /* 0x00000010ff137819 */ /* 0x000fe20000011602 */
[----:B------:R1:W-:Y:S01]  /*8210*/  MUFU.EX2 R215, R3 ;  /* 0x0000000300d77308 */ /* 0x0003e20000000800 */
[----:B------:R-:W-:Y:S01]  /*8220*/  LOP3.LUT R2, R7, 0xffff, RZ, 0xc0, !PT ;  /* 0x0000ffff07027812 */ /* 0x000fe200078ec0ff */
[----:B------:R-:W-:Y:S01]  /*8230*/  FFMA.FTZ R7, R39, UR40, -R4 ;  /* 0x0000002827077c23 */ /* 0x000fe20008010804 */
[----:B------:R-:W-:Y:S01]  /*8240*/  LOP3.LUT R10, R19, 0xff, RZ, 0xc0, !PT ;  /* 0x000000ff130a7812 */ /* 0x000fe200078ec0ff */
[C---:B------:R-:W-:Y:S01]  /*8250*/  HMMA.16816.F32.BF16 R84, R12.reuse, R28, RZ ;  /* 0x0000001c0c54723c */ /* 0x040fe200000418ff */
[----:B------:R-:W2:Y:S01]  /*8260*/  LDSM.16.MT88.4 R36, [R188+0x6800] ;  /* 0x00680000bc24783b */ /* 0x000ea20000004200 */
[----:B---3--:R-:W-:Y:S02]  /*8270*/  F2FP.BF16.F32.PACK_AB R19, R214, R216 ;  /* 0x000000d8d613723e */ /* 0x008fe400000010ff */
        /* <DEDUP_REMOVED lines=10> */
[----:B---3--:R-:W-:Y:S01]  /*8320*/  FFMA.FTZ R7, R47, UR40, -R6 ;  /* 0x000000282f077c23 */ /* 0x008fe20008010806 */
[----:B------:R-:W-:Y:S01]  /*8330*/  F2FP.BF16.F32.PACK_AB R3, R217, R219 ;  /* 0x000000dbd903723e */ /* 0x000fe200000010ff */
[----:B------:R-:W-:Y:S01]  /*8340*/  FFMA.FTZ R20, R124, UR40, -R0 ;  /* 0x000000287c147c23 */ /* 0x000fe20008010800 */
[----:B------:R-:W-:Y:S01]  /*8350*/  PRMT R9, R10, 0x5410, R22 ;  /* 0x000054100a097816 */ /* 0x000fe20000000016 */
[----:B------:R1:W-:Y:S01]  /*8360*/  MUFU.EX2 R183, R7 ;  /* 0x0000000700b77308 */ /* 0x0003e20000000800 */
[----:B------:R-:W-:Y:S01]  /*8370*/  LOP3.LUT R10, R2, R3, RZ, 0xc0, !PT ;  /* 0x00000003020a7212 */ /* 0x000fe200078ec0ff */
[----:B------:R-:W-:Y:S01]  /*8380*/  FFMA.FTZ R3, R120, UR40, -R6 ;  /* 0x0000002878037c23 */ /* 0x000fe20008010806 */
[----:B------:R-:W-:Y:S01]  /*8390*/  HMMA.16816.F32.BF16 R60, R12, R32, RZ ;  /* 0x000000200c3c723c */ /* 0x000fe200000418ff */
[--C-:B------:R-:W-:Y:S01]  /*83a0*/  HSET2.LE.AND R2, R9, R172.reuse, PT ;  /* 0x000000ac09027233 */ /* 0x100fe20003803000 */
[----:B------:R-:W3:Y:S01]  /*83b0*/  LDSM.16.MT88.4 R44, [R186+0x6800] ;  /* 0x00680000ba2c783b */ /* 0x000ee20000004200 */
[----:B------:R-:W-:-:S02]  /*83c0*/  HSET2.LE.AND R9, R8, R172, PT ;  /* 0x000000ac08097233 */ /* 0x000fc40003803000 */
[----:B------:R4:W-:Y:S01]  /*83d0*/  MUFU.EX2 R182, R3 ;  /* 0x0000000300b67308 */ /* 0x0009e20000000800 */
[----:B------:R-:W-:Y:S01]  /*83e0*/  F2FP.BF16.F32.PACK_AB R8, R221, R220 ;  /* 0x000000dcdd08723e */ /* 0x000fe200000010ff */
[C---:B------:R-:W-:Y:S01]  /*83f0*/  HMMA.16816.F32.BF16 R136, R12.reuse, R34, RZ ;  /* 0x000000220c88723c */ /* 0x040fe200000418ff */
[----:B------:R-:W-:Y:S01]  /*8400*/  LOP3.LUT R9, R9, R19, RZ, 0xc0, !PT ;  /* 0x0000001309097212 */ /* 0x000fe200078ec0ff */
[----:B------:R-:W5:Y:S04]  /*8410*/  LDSM.16.MT88.4 R32, [R186+0x7000] ;  /* 0x00700000ba20783b */ /* 0x000f680000004200 */
        /* <DEDUP_REMOVED lines=13> */
[----:B--2---:R-:W-:Y:S01]  /*84f0*/  HMMA.16816.F32.BF16 R128, R8, R36, R108 ;  /* 0x000000240880723c */ /* 0x004fe2000004186c */
        /* <DEDUP_REMOVED lines=19> */
[----:B---3--:R-:W-:Y:S02]  /*8630*/  HMMA.16816.F32.BF16 R80, R8, R46, R104 ;  /* 0x0000002e0850723c */ /* 0x008fe40000041868 */
        /* <DEDUP_REMOVED lines=8> */
[----:B------:R1:W3:Y:S01]  /*86c0*/  MUFU.EX2 R178, R3 ;  /* 0x0000000300b27308 */ /* 0x0002e20000000800 */
[----:B------:R-:W-:Y:S01]  /*86d0*/  LOP3.LUT R13, R13, R16, RZ, 0xc0, !PT ;  /* 0x000000100d0d7212 */ /* 0x000fe200078ec0ff */
[----:B------:R-:W-:-:S03]  /*86e0*/  IMAD.WIDE.U32 R16, R143, -0x326172a9, RZ ;  /* 0xcd9e8d578f107825 */ /* 0x000fc600078e00ff */
[----:B------:R-:W-:Y:S01]  /*86f0*/  HMMA.16816.F32.BF16 R96, R8, R38, R76 ;  /* 0x000000260860723c */ /* 0x000fe2000004184c */
[----:B--2---:R-:W-:-:S04]  /*8700*/  F2FP.BF16.F32.PACK_AB R12, R236, R234 ;  /* 0x000000eaec0c723e */ /* 0x004fc800000010ff */
        /* <DEDUP_REMOVED lines=14> */
[----:B---3--:R-:W-:-:S03]  /*87f0*/  F2FP.BF16.F32.PACK_AB R3, R178, R179 ;  /* 0x000000b3b203723e */ /* 0x008fc600000010ff */
        /* <DEDUP_REMOVED lines=8> */
[----:B------:R-:W2:Y:S01]  /*8880*/  LDSM.16.MT88.4 R24, [R188+0x7000] ;  /* 0x00700000bc18783b */ /* 0x000ea20000004200 */
[----:B-1----:R-:W-:-:S04]  /*8890*/  IMAD.WIDE.U32 R2, R59, -0x326172a9, RZ ;  /* 0xcd9e8d573b027825 */ /* 0x002fc800078e00ff */
[----:B------:R-:W-:Y:S01]  /*88a0*/  HMMA.16816.F32.BF16 R64, R12, R36, R64 ;  /* 0x000000240c40723c */ /* 0x000fe20000041840 */
[----:B------:R-:W-:Y:S02]  /*88b0*/  LOP3.LUT R3, R3, UR28, R56, 0x96, !PT ;  /* 0x0000001c03037c12 */ /* 0x000fe4000f8e9638 */
[----:B------:R-:W-:-:S03]  /*88c0*/  LOP3.LUT R7, R49, UR24, R2, 0x96, !PT ;  /* 0x0000001831077c12 */ /* 0x000fc6000f8e9602 */
[----:B------:R-:W-:Y:S01]  /*88d0*/  HMMA.16816.F32.BF16 R56, R12, R38, R116 ;  /* 0x000000260c38723c */ /* 0x000fe20000041874 */
[----:B------:R-:W-:Y:S01]  /*88e0*/  LDSM.16.MT88.4 R36, [R187+0x7000] ;  /* 0x00700000bb24783b */ /* 0x000fe20000004200 */
[----:B------:R-:W-:-:S03]  /*88f0*/  IMAD.WIDE.U32 R2, R3, -0x2daee0ad, RZ ;  /* 0xd2511f5303027825 */ /* 0x000fc600078e00ff */
[----:B------:R-:W-:Y:S01]  /*8900*/  LDSM.16.MT88.4 R116, [R186+0x7800] ;  /* 0x00780000ba74783b */ /* 0x000fe20000004200 */
[----:B------:R-:W-:Y:S01]  /*8910*/  IMAD.WIDE.U32 R42, R7, -0x2daee0ad, RZ ;  /* 0xd2511f53072a7825 */ /* 0x000fe200078e00ff */
[----:B------:R-:W-:Y:S01]  /*8920*/  LOP3.LUT R7, R41, UR24, R16, 0x96, !PT ;  /* 0x0000001829077c12 */ /* 0x000fe2000f8e9610 */
[C---:B------:R-:W-:Y:S01]  /*8930*/  HMMA.16816.F32.BF16 R44, R12.reuse, R46, R136 ;  /* 0x0000002e0c2c723c */ /* 0x040fe20000041888 */
[----:B------:R-:W-:Y:S01]  /*8940*/  LOP3.LUT R10, R3, UR22, R68, 0x96, !PT ;  /* 0x00000016030a7c12 */ /* 0x000fe2000f8e9644 */
[----:B------:R-:W-:Y:S01]  /*8950*/  FFMA.FTZ R3, R142, UR40, -R5 ;  /* 0x000000288e037c23 */ /* 0x000fe20008010805 */
[----:B------:R-:W-:Y:S01]  /*8960*/  LOP3.LUT R2, R43, UR18, R2, 0x96, !PT ;  /* 0x000000122b027c12 */ /* 0x000fe2000f8e9602 */
[----:B------:R-:W-:Y:S02]  /*8970*/  IMAD.WIDE.U32 R22, R7, -0x2daee0ad, RZ ;  /* 0xd2511f5307167825 */ /* 0x000fe400078e00ff */
[----:B------:R1:W3:Y:S01]  /*8980*/  MUFU.EX2 R171, R3 ;  /* 0x0000000300ab7308 */ /* 0x0002e20000000800 */
[----:B------:R-:W-:Y:S01]  /*8990*/  HMMA.16816.F32.BF16 R140, R12, R52, R28 ;  /* 0x000000340c8c723c */ /* 0x000fe2000004181c */
[----:B------:R-:W-:Y:S01]  /*89a0*/  IMAD.WIDE.U32 R20, R10, -0x326172a9, RZ ;  /* 0xcd9e8d570a147825 */ /* 0x000fe200078e00ff */
[----:B------:R-:W-:-:S03]  /*89b0*/  LOP3.LUT R23, R23, UR18, R8, 0x96, !PT ;  /* 0x0000001217177c12 */ /* 0x000fc6000f8e9608 */
[----:B------:R-:W-:Y:S01]  /*89c0*/  FFMA.FTZ R8, R156, UR40, -R4 ;  /* 0x000000289c087c23 */ /* 0x000fe20008010804 */
[----:B------:R-:W4:Y:S01]  /*89d0*/  LDSM.16.MT88.4 R28, [R185+0x7000] ;  /* 0x00700000b91c783b */ /* 0x000f220000004200 */
[----:B------:R-:W-:Y:S02]  /*89e0*/  HMMA.16816.F32.BF16 R52, R12, R54, R124 ;  /* 0x000000360c34723c */ /* 0x000fe4000004187c */
[----:B------:R5:W2:Y:S05]  /*89f0*/  MUFU.EX2 R156, R8 ;  /* 0x00000008009c7308 */ /* 0x000aaa0000000800 */
[----:B------:R-:W-:Y:S01]  /*8a00*/  FFMA.FTZ R12, R164, UR40, -R0 ;  /* 0x00000028a40c7c23 */ /* 0x000fe20008010800 */
[----:B-1----:R-:W-:-:S03]  /*8a10*/  IMAD.WIDE.U32 R2, R2, -0x326172a9, RZ ;  /* 0xcd9e8d5702027825 */ /* 0x002fc600078e00ff */
[----:B------:R-:W-:Y:S01]  /*8a20*/  MUFU.EX2 R68, R12 ;  /* 0x0000000c00447308 */ /* 0x000fe20000000800 */
[C---:B------:R-:W-:Y:S02]  /*8a30*/  LOP3.LUT R7, R2.reuse, 0xffff, RZ, 0xc0, !PT ;  /* 0x0000ffff02077812 */ /* 0x040fe400078ec0ff */
[----:B------:R-:W-:Y:S02]  /*8a40*/  LOP3.LUT R10, R2, 0xff, RZ, 0xc0, !PT ;  /* 0x000000ff020a7812 */ /* 0x000fe400078ec0ff */
[----:B-----5:R-:W-:Y:S02]  /*8a50*/  SHF.R.U32.HI R8, RZ, 0x8, R7 ;  /* 0x00000008ff087819 */ /* 0x020fe40000011607 */
[----:B------:R-:W-:Y:S02]  /*8a60*/  LOP3.LUT R3, R3, UR38, R20, 0x96, !PT ;  /* 0x0000002603037c12 */ /* 0x000fe4000f8e9614 */
[--C-:B------:R-:W-:Y:S02]  /*8a70*/  SHF.R.U32.HI R7, RZ, 0x10, R2.reuse ;  /* 0x00000010ff077819 */ /* 0x100fe40000011602 */
[----:B------:R-:W-:-:S02]  /*8a80*/  SHF.R.U32.HI R16, RZ, 0x18, R2 ;  /* 0x00000018ff107819 */ /* 0x000fc40000011602 */
[----:B------:R-:W-:Y:S02]  /*8a90*/  PRMT R17, R10, 0x5410, R8 ;  /* 0x000054100a117816 */ /* 0x000fe40000000008 */
[----:B------:R-:W-:Y:S02]  /*8aa0*/  LOP3.LUT R2, R3, 0xffff, RZ, 0xc0, !PT ;  /* 0x0000ffff03027812 */ /* 0x000fe400078ec0ff */
[----:B------:R-:W-:Y:S01]  /*8ab0*/  LOP3.LUT R10, R7, 0xff, RZ, 0xc0, !PT ;  /* 0x000000ff070a7812 */ /* 0x000fe200078ec0ff */
[----:B------:R-:W-:Y:S01]  /*8ac0*/  FFMA.FTZ R7, R150, UR40, -R4 ;  /* 0x0000002896077c23 */ /* 0x000fe20008010804 */
[----:B------:R-:W-:Y:S02]  /*8ad0*/  SHF.R.U32.HI R8, RZ, 0x10, R3 ;  /* 0x00000010ff087819 */ /* 0x000fe40000011603 */
[----:B------:R-:W-:Y:S01]  /*8ae0*/  LOP3.LUT R11, R3, 0xff, RZ, 0xc0, !PT ;  /* 0x000000ff030b7812 */ /* 0x000fe200078ec0ff */
[----:B------:R1:W-:Y:S01]  /*8af0*/  MUFU.EX2 R150, R7 ;  /* 0x0000000700967308 */ /* 0x0003e20000000800 */
[----:B------:R-:W-:-:S02]  /*8b00*/  SHF.R.U32.HI R9, RZ, 0x8, R2 ;  /* 0x00000008ff097819 */ /* 0x000fc40000011602 */
[----:B------:R-:W-:Y:S02]  /*8b10*/  LOP3.LUT R2, R8, 0xff, RZ, 0xc0, !PT ;  /* 0x000000ff08027812 */ /* 0x000fe400078ec0ff */
        /* <DEDUP_REMOVED lines=26> */
[C---:B------:R-:W-:Y:S01]  /*8cc0*/  HMMA.16816.F32.BF16 R104, R8.reuse, R26, R96 ;  /* 0x0000001a0868723c */ /* 0x040fe20000041860 */
[----:B------:R-:W-:Y:S02]  /*8cd0*/  LOP3.LUT R7, R3, UR38, R18, 0x96, !PT ;  /* 0x0000002603077c12 */ /* 0x000fe4000f8e9612 */
[C---:B------:R-:W-:Y:S01]  /*8ce0*/  LOP3.LUT R3, R2.reuse, 0xffff, RZ, 0xc0, !PT ;  /* 0x0000ffff02037812 */ /* 0x040fe200078ec0ff */
[----:B--2---:R-:W-:Y:S01]  /*8cf0*/  FFMA.FTZ R17, R151, UR40, -R5 ;  /* 0x0000002897117c23 */ /* 0x004fe20008010805 */
[----:B------:R-:W-:Y:S01]  /*8d00*/  LOP3.LUT R16, R2, 0xff, RZ, 0xc0, !PT ;  /* 0x000000ff02107812 */ /* 0x000fe200078ec0ff */
[C---:B----4-:R-:W-:Y:S01]  /*8d10*/  HMMA.16816.F32.BF16 R76, R8.reuse, R28, R132 ;  /* 0x0000001c084c723c */ /* 0x050fe20000041884 */
[----:B------:R-:W-:Y:S01]  /*8d20*/  SHF.R.U32.HI R14, RZ, 0x8, R3 ;  /* 0x00000008ff0e7819 */ /* 0x000fe20000011603 */
[----:B------:R-:W-:Y:S01]  /*8d30*/  FFMA.FTZ R3, R161, UR40, -R0 ;  /* 0x00000028a1037c23 */ /* 0x000fe20008010800 */
[--C-:B------:R-:W-:Y:S01]  /*8d40*/  SHF.R.U32.HI R13, RZ, 0x10, R2.reuse ;  /* 0x00000010ff0d7819 */ /* 0x100fe20000011602 */
[----:B------:R-:W-:Y:S01]  /*8d50*/  MUFU.EX2 R41, R17 ;  /* 0x0000001100297308 */ /* 0x000fe20000000800 */
[----:B------:R-:W-:Y:S01]  /*8d60*/  SHF.R.U32.HI R15, RZ, 0x18, R2 ;  /* 0x00000018ff0f7819 */ /* 0x000fe20000011602 */
[----:B------:R-:W-:Y:S01]  /*8d70*/  HMMA.16816.F32.BF16 R124, R8, R24, R128 ;  /* 0x00000018087c723c */ /* 0x000fe20000041880 */
[----:B------:R-:W-:-:S02]  /*8d80*/  LOP3.LUT R2, R7, 0xffff, RZ, 0xc0, !PT ;  /* 0x0000ffff07027812 */ /* 0x000fc400078ec0ff */
[----:B------:R-:W-:Y:S02]  /*8d90*/  LOP3.LUT R13, R13, 0xff, RZ, 0xc0, !PT ;  /* 0x000000ff0d0d7812 */ /* 0x000fe400078ec0ff */
        /* <DEDUP_REMOVED lines=15> */
[----:B-1----:R-:W-:Y:S01]  /*8e90*/  FFMA.FTZ R3, R157, UR40, -R0 ;  /* 0x000000289d037c23 */ /* 0x002fe20008010800 */
[----:B------:R-:W-:Y:S02]  /*8ea0*/  PRMT R12, R7, 0x5410, R12 ;  /* 0x00005410070c7816 */ /* 0x000fe4000000000c */
[--C-:B------:R-:W-:Y:S01]  /*8eb0*/  HSET2.LE.AND R7, R15, R172.reuse, PT ;  /* 0x000000ac0f077233 */ /* 0x100fe20003803000 */
[----:B------:R1:W4:Y:S01]  /*8ec0*/  MUFU.EX2 R50, R3 ;  /* 0x0000000300327308 */ /* 0x0003220000000800 */
[----:B------:R-:W-:Y:S01]  /*8ed0*/  HMMA.16816.F32.BF16 R96, R8, R38, R92 ;  /* 0x000000260860723c */ /* 0x000fe2000004185c */
[----:B--2---:R-:W-:Y:S02]  /*8ee0*/  HSET2.LE.AND R13, R12, R172, PT ;  /* 0x000000ac0c0d7233 */ /* 0x004fe40003803000 */
[----:B------:R-:W-:-:S04]  /*8ef0*/  F2FP.BF16.F32.PACK_AB R12, R182, R183 ;  /* 0x000000b7b60c723e */ /* 0x000fc800000010ff */
[--C-:B------:R-:W-:Y:S01]  /*8f00*/  FFMA.FTZ R10, R162, UR40, -R4.reuse ;  /* 0x00000028a20a7c23 */ /* 0x100fe20008010804 */
[----:B------:R-:W-:Y:S01]  /*8f10*/  LOP3.LUT R12, R7, R12, RZ, 0xc0, !PT ;  /* 0x0000000c070c7212 */ /* 0x000fe200078ec0ff */
[----:B------:R-:W-:Y:S02]  /*8f20*/  FFMA.FTZ R7, R160, UR40, -R4 ;  /* 0x00000028a0077c23 */ /* 0x000fe40008010804 */
[----:B------:R2:W-:Y:S01]  /*8f30*/  MUFU.EX2 R23, R10 ;  /* 0x0000000a00177308 */ /* 0x0005e20000000800 */
[----:B-1----:R-:W-:-:S04]  /*8f40*/  F2FP.BF16.F32.PACK_AB R3, R176, R177 ;  /* 0x000000b1b003723e */ /* 0x002fc800000010ff */
[----:B------:R-:W-:Y:S01]  /*8f50*/  LOP3.LUT R14, R2, R3, RZ, 0xc0, !PT ;  /* 0x00000003020e7212 */ /* 0x000fe200078ec0ff */
[----:B------:R-:W-:Y:S01]  /*8f60*/  FFMA.FTZ R3, R155, UR40, -R5 ;  /* 0x000000289b037c23 */ /* 0x000fe20008010805 */
[----:B------:R-:W-:Y:S02]  /*8f70*/  HSET2.LE.AND R2, R16, R172, PT ;  /* 0x000000ac10027233 */ /* 0x000fe40003803000 */
[----:B---3--:R-:W-:Y:S01]  /*8f80*/  F2FP.BF16.F32.PACK_AB R16, R68, R69 ;  /* 0x000000454410723e */ /* 0x008fe200000010ff */
[----:B------:R4:W1:Y:S03]  /*8f90*/  MUFU.EX2 R43, R3 ;  /* 0x00000003002b7308 */ /* 0x0008660000000800 */
[----:B------:R-:W-:Y:S01]  /*8fa0*/  LOP3.LUT R13, R13, R16, RZ, 0xc0, !PT ;  /* 0x000000100d0d7212 */ /* 0x000fe200078ec0ff */
[----:B--2---:R-:W-:Y:S01]  /*8fb0*/  FFMA.FTZ R10, R159, UR40, -R4 ;  /* 0x000000289f0a7c23 */ /* 0x004fe20008010804 */
[----:B----4-:R-:W-:-:S04]  /*8fc0*/  F2FP.BF16.F32.PACK_AB R3, R50, R51 ;  /* 0x000000333203723e */ /* 0x010fc800000010ff */
[----:B------:R-:W-:Y:S01]  /*8fd0*/  LOP3.LUT R15, R2, R3, RZ, 0xc0, !PT ;  /* 0x00000003020f7212 */ /* 0x000fe200078ec0ff */
[----:B------:R-:W-:Y:S01]  /*8fe0*/  FFMA.FTZ R3, R153, UR40, -R5 ;  /* 0x0000002899037c23 */ /* 0x000fe20008010805 */
[----:B------:R-:W-:Y:S02]  /*8ff0*/  LOP3.LUT R2, R19, UR19, R40, 0x96, !PT ;  /* 0x0000001313027c12 */ /* 0x000fe4000f8e9628 */
[----:B------:R-:W-:Y:S01]  /*9000*/  LOP3.LUT R5, R21, UR19, R48, 0x96, !PT ;  /* 0x0000001315057c12 */ /* 0x000fe2000f8e9630 */
[----:B------:R2:W-:Y:S02]  /*9010*/  MUFU.EX2 R40, R3 ;  /* 0x0000000300287308 */ /* 0x0005e40000000800 */
[----:B------:R-:W-:Y:S01]  /*9020*/  IMAD.WIDE.U32 R8, R2, -0x2daee0ad, RZ ;  /* 0xd2511f5302087825 */ /* 0x000fe200078e00ff */
[C---:B------:R-:W-:Y:S01]  /*9030*/  HMMA.16816.F32.BF16 R80, R12.reuse, R28, R84 ;  /* 0x0000001c0c50723c */ /* 0x040fe20000041854 */
[----:B------:R-:W-:Y:S04]  /*9040*/  LDSM.16.MT88.4 R84, [R185+0x7800] ;  /* 0x00780000b954783b */ /* 0x000fe80000004200 */
[----:B------:R3:W4:Y:S01]  /*9050*/  MUFU.EX2 R28, R7 ;  /* 0x00000007001c7308 */ /* 0x0007220000000800 */
[C---:B------:R-:W-:Y:S06]  /*9060*/  HMMA.16816.F32.BF16 R128, R12.reuse, R36, R140 ;  /* 0x000000240c80723c */ /* 0x040fec000004188c */
[C---:B------:R-:W-:Y:S01]  /*9070*/  HMMA.16816.F32.BF16 R112, R12.reuse, R32, R100 ;  /* 0x000000200c70723c */ /* 0x040fe20000041864 */
[----:B------:R5:W-:Y:S01]  /*9080*/  MUFU.EX2 R21, R10 ;  /* 0x0000000a00157308 */ /* 0x000be20000000800 */
[----:B--2---:R-:W-:Y:S01]  /*9090*/  IMAD.WIDE.U32 R2, R5, -0x2daee0ad, RZ ;  /* 0xd2511f5305027825 */ /* 0x004fe200078e00ff */
[----:B------:R-:W-:Y:S01]  /*90a0*/  LOP3.LUT R5, R9, UR39, R22, 0x96, !PT ;  /* 0x0000002709057c12 */ /* 0x000fe2000f8e9616 */
[----:B------:R-:W2:Y:S02]  /*90b0*/  LDSM.16.MT88.4 R100, [R188+0x7800] ;  /* 0x00780000bc64783b */ /* 0x000ea40000004200 */
[----:B------:R-:W-:Y:S01]  /*90c0*/  HMMA.16816.F32.BF16 R60, R12, R30, R60 ;  /* 0x0000001e0c3c723c */ /* 0x000fe2000004183c */
[----:B------:R-:W-:-:S02]  /*90d0*/  LOP3.LUT R16, R2, 0xff, RZ, 0xc0, !PT ;  /* 0x000000ff02107812 */ /* 0x000fc400078ec0ff */
        /* <DEDUP_REMOVED lines=10> */
[----:B------:R3:W5:Y:S01]  /*9180*/  MUFU.EX2 R22, R2 ;  /* 0x0000000200167308 */ /* 0x0007620000000800 */
[----:B------:R-:W-:Y:S01]  /*9190*/  LOP3.LUT R4, R3, 0xff, RZ, 0xc0, !PT ;  /* 0x000000ff03047812 */ /* 0x000fe200078ec0ff */
[----:B------:R-:W-:Y:S01]  /*91a0*/  FFMA.FTZ R6, R163, UR40, -R6 ;  /* 0x00000028a3067c23 */ /* 0x000fe20008010806 */
[----:B------:R-:W-:Y:S01]  /*91b0*/  SHF.R.U32.HI R7, RZ, 0x8, R7 ;  /* 0x00000008ff077819 */ /* 0x000fe20000011607 */
[C---:B------:R-:W-:Y:S04]  /*91c0*/  HMMA.16816.F32.BF16 R56, R12.reuse, R26, R56 ;  /* 0x0000001a0c38723c */ /* 0x040fe80000041838 */
[----:B------:R4:W-:Y:S02]  /*91d0*/  MUFU.EX2 R20, R10 ;  /* 0x0000000a00147308 */ /* 0x0009e40000000800 */
[C---:B------:R-:W-:Y:S06]  /*91e0*/  HMMA.16816.F32.BF16 R44, R12.reuse, R34, R44 ;  /* 0x000000220c2c723c */ /* 0x040fec000004182c */
[----:B------:R5:W-:Y:S01]  /*91f0*/  MUFU.EX2 R19, R6 ;  /* 0x0000000600137308 */ /* 0x000be20000000800 */
[----:B---3--:R-:W-:Y:S01]  /*9200*/  LOP3.LUT R2, R11, 0xff, RZ, 0xc0, !PT ;  /* 0x000000ff0b027812 */ /* 0x008fe200078ec0ff */
[----:B------:R-:W-:Y:S01]  /*9210*/  HMMA.16816.F32.BF16 R36, R12, R38, R52 ;  /* 0x000000260c24723c */ /* 0x000fe20000041834 */
[----:B------:R-:W3:Y:S02]  /*9220*/  LDSM.16.MT88.4 R12, [R187+0x7800] ;  /* 0x00780000bb0c783b */ /* 0x000ee40000004200 */
[----:B------:R-:W-:-:S02]  /*9230*/  PRMT R11, R2, 0x5410, R17 ;  /* 0x00005410020b7816 */ /* 0x000fc40000000011 */
[----:B------:R-:W-:Y:S02]  /*9240*/  PRMT R2, R4, 0x5410, R7 ;  /* 0x0000541004027816 */ /* 0x000fe40000000007 */
[--C-:B------:R-:W-:Y:S02]  /*9250*/  SHF.R.U32.HI R4, RZ, 0x10, R3.reuse ;  /* 0x00000010ff047819 */ /* 0x100fe40000011603 */
[----:B------:R-:W-:Y:S02]  /*9260*/  SHF.R.U32.HI R7, RZ, 0x18, R3 ;  /* 0x00000018ff077819 */ /* 0x000fe40000011603 */
[----:B------:R-:W-:Y:S02]  /*9270*/  LOP3.LUT R4, R4, 0xff, RZ, 0xc0, !PT ;  /* 0x000000ff04047812 */ /* 0x000fe400078ec0ff */
[----:B------:R-:W-:Y:S02]  /*9280*/  HSET2.LE.AND R2, R2, R172, PT ;  /* 0x000000ac02027233 */ /* 0x000fe40003803000 */
[----:B-1----:R-:W-:-:S02]  /*9290*/  F2FP.BF16.F32.PACK_AB R3, R43, R49 ;  /* 0x000000312b03723e */ /* 0x002fc400000010ff */
[----:B----4-:R-:W-:Y:S02]  /*92a0*/  PRMT R10, R4, 0x5410, R7 ;  /* 0x00005410040a7816 */ /* 0x010fe40000000007 */
[----:B------:R-:W-:Y:S02]  /*92b0*/  LOP3.LUT R132, R2, R3, RZ, 0xc0, !PT ;  /* 0x0000000302847212 */ /* 0x000fe400078ec0ff */
[----:B------:R-:W-:Y:S02]  /*92c0*/  F2FP.BF16.F32.PACK_AB R3, R23, R28 ;  /* 0x0000001c1703723e */ /* 0x000fe400000010ff */
[--C-:B------:R-:W-:Y:S02]  /*92d0*/  HSET2.LE.AND R2, R10, R172.reuse, PT ;  /* 0x000000ac0a027233 */ /* 0x100fe40003803000 */
[----:B------:R-:W-:Y:S02]  /*92e0*/  HSET2.LE.AND R4, R16, R172, PT ;  /* 0x000000ac10047233 */ /* 0x000fe40003803000 */
[----:B-----5:R-:W-:-:S02]  /*92f0*/  F2FP.BF16.F32.PACK_AB R6, R40, R41 ;  /* 0x000000292806723e */ /* 0x020fc400000010ff */
        /* <DEDUP_REMOVED lines=15> */
[----:B--2---:R-:W-:Y:S01]  /*93f0*/  HMMA.16816.F32.BF16 R92, R132, R100, R124 ;  /* 0x00000064845c723c */ /* 0x004fe2000004187c */
[----:B------:R-:W-:Y:S01]  /*9400*/  LOP3.LUT R4, R3, 0xff, RZ, 0xc0, !PT ;  /* 0x000000ff03047812 */ /* 0x000fe200078ec0ff */
[----:B------:R2:W-:Y:S01]  /*9410*/  MUFU.EX2 R11, R6 ;  /* 0x00000006000b7308 */ /* 0x0005e20000000800 */
[----:B-1----:R-:W-:Y:S01]  /*9420*/  FFMA.FTZ R2, R168, UR40, -R0 ;  /* 0x00000028a8027c23 */ /* 0x002fe20008010800 */
        /* <DEDUP_REMOVED lines=10> */
[----:B--2---:R-:W-:Y:S01]  /*94d0*/  F2FP.BF16.F32.PACK_AB R6, R74, R75 ;  /* 0x0000004b4a06723e */ /* 0x004fe200000010ff */
[----:B------:R-:W-:Y:S01]  /*94e0*/  HMMA.16816.F32.BF16 R104, R132, R102, R104 ;  /* 0x000000668468723c */ /* 0x000fe20000041868 */
[----:B------:R-:W-:-:S05]  /*94f0*/  HSET2.LE.AND R3, R4, R172, PT ;  /* 0x000000ac04037233 */ /* 0x000fca0003803000 */
[C---:B------:R-:W-:Y:S01]  /*9500*/  HMMA.16816.F32.BF16 R108, R132.reuse, R116, R136 ;  /* 0x00000074846c723c */ /* 0x040fe20000041888 */
[--C-:B-1----:R-:W-:Y:S02]  /*9510*/  SHF.R.U32.HI R2, RZ, 0x10, R5.reuse ;  /* 0x00000010ff027819 */ /* 0x102fe40000011605 */
[----:B------:R-:W-:Y:S02]  /*9520*/  SHF.R.U32.HI R5, RZ, 0x18, R5 ;  /* 0x00000018ff057819 */ /* 0x000fe40000011605 */
[----:B------:R-:W-:Y:S01]  /*9530*/  LOP3.LUT R2, R2, 0xff, RZ, 0xc0, !PT ;  /* 0x000000ff02027812 */ /* 0x000fe200078ec0ff */
[C---:B------:R-:W-:Y:S01]  /*9540*/  HMMA.16816.F32.BF16 R120, R132.reuse, R118, R120 ;  /* 0x000000768478723c */ /* 0x040fe20000041878 */
[----:B----4-:R-:W-:Y:S02]  /*9550*/  F2FP.BF16.F32.PACK_AB R4, R16, R17 ;  /* 0x000000111004723e */ /* 0x010fe400000010ff */
[----:B------:R-:W-:Y:S02]  /*9560*/  PRMT R2, R2, 0x5410, R5 ;  /* 0x0000541002027816 */ /* 0x000fe40000000005 */
[--C-:B------:R-:W-:Y:S01]  /*9570*/  HSET2.LE.AND R5, R7, R172.reuse, PT ;  /* 0x000000ac07057233 */ /* 0x100fe20003803000 */
[C---:B---3--:R-:W-:Y:S01]  /*9580*/  HMMA.16816.F32.BF16 R124, R132.reuse, R12, R144 ;  /* 0x0000000c847c723c */ /* 0x048fe20000041890 */
        /* <DEDUP_REMOVED lines=82> */
[----:B------:R-:W-:Y:S01]  /*9ab0*/  ULDC UR4, c[0x0][0x2d0] ;  /* 0x0000b40000047ab9 */ /* 0x000fe20000000800 */
[----:B------:R-:W-:-:S04]  /*9ac0*/  DEPBAR.LE SB0, 0x0 ;  /* 0x000080000000791a */ /* 0x000fc80000000000 */
[----:B------:R-:W-:Y:S01]  /*9ad0*/  BAR.SYNC.DEFER_BLOCKING 0x0 ;  /* 0x0000000000007b1d */ /* 0x000fe20000010000 */
[----:B------:R-:W-:Y:S01]  /*9ae0*/  ISETP.GE.AND P1, PT, R244, UR4, PT ;  /* 0x00000004f4007c0c */ /* 0x000fe2000bf26270 */
[----:B------:R-:W-:Y:S01]  /*9af0*/  UIADD3 UR4, UR16, -0x2, URZ ;  /* 0xfffffffe10047890 */ /* 0x000fe2000fffe03f */
[----:B------:R-:W-:Y:S01]  /*9b00*/  IMAD.U32 R5, RZ, RZ, UR8 ;  /* 0x00000008ff057e24 */ /* 0x000fe2000f8e00ff */
[----:B------:R-:W-:Y:S01]  /*9b10*/  UIMAD.WIDE.U32 UR38, UR8, 0x20, URZ ;  /* 0x00000020082678a5 */ /* 0x000fe2000f8e003f */
[----:B------:R-:W-:Y:S01]  /*9b20*/  P2R R69, PR, RZ, 0x2 ;  /* 0x00000002ff457803 */ /* 0x000fe20000000000 */
[----:B------:R-:W-:Y:S02]  /*9b30*/  USHF.R.S32.HI UR7, URZ, 0x1f, UR4 ;  /* 0x0000001f3f077899 */ /* 0x000fe40008011404 */
[----:B------:R-:W-:Y:S01]  /*9b40*/  UIMAD UR6, UR15, UR4, URZ ;  /* 0x000000040f0672a4 */ /* 0x000fe2000f8e023f */
[----:B------:R-:W-:Y:S01]  /*9b50*/  IMAD.U32 R2, RZ, RZ, UR4 ;  /* 0x00000004ff027e24 */ /* 0x000fe2000f8e00ff */
[----:B------:R-:W-:Y:S01]  /*9b60*/  USHF.L.U32 UR4, UR9, 0x5, URZ ;  /* 0x0000000509047899 */ /* 0x000fe2000800063f */
[----:B------:R-:W2:Y:S01]  /*9b70*/  S2R R68, SR_TID.X ;  /* 0x0000000000447919 */ /* 0x000ea20000002100 */
[----:B------:R-:W-:Y:S01]  /*9b80*/  UIMAD UR6, UR7, UR20, UR6 ;  /* 0x00000014070672a4 */ /* 0x000fe2000f8e0206 */
[----:B------:R-:W-:Y:S01]  /*9b90*/  IMAD.WIDE.U32 R2, R2, UR20, R242 ;  /* 0x0000001402027c25 */ /* 0x000fe2000f8e00f2 */
[----:B------:R-:W3:Y:S01]  /*9ba0*/  @!P1 LDC.64 R10, c[0x0][0x220] ;  /* 0x00008800ff0a9b82 */ /* 0x000ee20000000a00 */
[----:B------:R-:W-:Y:S01]  /*9bb0*/  VOTEU.ALL UP0, P1 ;  /* 0x00000000003f7886 */ /* 0x000fe20000800000 */
[----:B------:R-:W-:Y:S01]  /*9bc0*/  UIADD3 UR37, UR16, -0x2, URZ ;  /* 0xfffffffe10257890 */ /* 0x000fe2000fffe03f */
[----:B------:R-:W-:Y:S01]  /*9bd0*/  IMAD.U32 R4, RZ, RZ, UR4 ;  /* 0x00000004ff047e24 */ /* 0x000fe2000f8e00ff */
[C---:B------:R-:W-:Y:S01]  /*9be0*/  @!P1 IADD3 R0, P2, R2.reuse, UR23, RZ ;  /* 0x0000001702009c10 */ /* 0x040fe2000ff5e0ff */
[----:B------:R-:W-:Y:S01]  /*9bf0*/  VIADD R3, R3, UR6 ;  /* 0x0000000603037c36 */ /* 0x000fe20008000000 */
[----:B------:R-:W-:Y:S01]  /*9c00*/  @!P1 IADD3 R7, P0, R2, UR38, RZ ;  /* 0x0000002602079c10 */ /* 0x000fe2000ff1e0ff */
[----:B------:R-:W-:Y:S01]  /*9c10*/  @!UP0 UIMAD UR4, UR9, 0x30, URZ ;  /* 0x00000030090488a4 */ /* 0x000fe2000f8e023f */
[----:B------:R-:W4:Y:S01]  /*9c20*/  @!P1 LDC.64 R8, c[0x0][0x220] ;  /* 0x00008800ff089b82 */ /* 0x000f220000000a00 */
[----:B------:R-:W-:Y:S01]  /*9c30*/  UISETP.GT.AND UP1, UPT, UR37, UR12, UPT ;  /* 0x0000000c2500728c */ /* 0x000fe2000bf24270 */
[C---:B------:R-:W-:Y:S01]  /*9c40*/  @!P1 IADD3.X R14, R3.reuse, UR17, RZ, P2, !PT ;  /* 0x00000011030e9c10 */ /* 0x040fe200097fe4ff */
[----:B------:R-:W-:Y:S01]  /*9c50*/  @P1 STS.128 [R212+0x6000], RZ ;  /* 0x006000ffd4001388 */ /* 0x000fe20000000c00 */
[----:B------:R-:W-:Y:S01]  /*9c60*/  @!P1 IADD3.X R15, R3, UR39, R4, P0, !PT ;  /* 0x00000027030f9c10 */ /* 0x000fe200087fe404 */
[----:B------:R-:W-:-:S03]  /*9c70*/  @!P1 IMAD.WIDE.U32 R4, R5, 0x30, R2 ;  /* 0x0000003005049825 */ /* 0x000fc600078e0002 */
[----:B------:R-:W5:Y:S08]  /*9c80*/  @!P1 LDC.64 R12, c[0x0][0x220] ;  /* 0x00008800ff0c9b82 */ /* 0x000f700000000a00 */
[----:B------:R-:W1:Y:S01]  /*9c90*/  @!P1 LDC.64 R16, c[0x0][0x220] ;  /* 0x00008800ff109b82 */ /* 0x000e620000000a00 */
[----:B---3--:R-:W-:-:S04]  /*9ca0*/  @!P1 LEA R10, P3, R2, R10, 0x1 ;  /* 0x0000000a020a9211 */ /* 0x008fc800078608ff */
[----:B------:R-:W-:Y:S01]  /*9cb0*/  @!P1 LEA.HI.X R11, R2, R11, R3, 0x1, P3 ;  /* 0x0000000b020b9211 */ /* 0x000fe200018f0c03 */
[----:B--2---:R-:W-:Y:S01]  /*9cc0*/  IMAD.SHL.U32 R68, R68, 0x2, RZ ;  /* 0x0000000244447824 */ /* 0x004fe200078e00ff */
[----:B----4-:R-:W-:-:S03]  /*9cd0*/  @!P1 LEA R8, P2, R0, R8, 0x1 ;  /* 0x0000000800089211 */ /* 0x010fc600078408ff */
[----:B------:R-:W-:Y:S01]  /*9ce0*/  @!PT LDS RZ, [RZ] ;  /* 0x00000000fffff984 */ /* 0x000fe20000000800 */
[----:B------:R-:W-:Y:S01]  /*9cf0*/  @!PT LDS RZ, [RZ] ;  /* 0x00000000fffff984 */ /* 0x000fe20000000800 */
[----:B------:R-:W-:Y:S01]  /*9d00*/  @!PT LDS RZ, [RZ] ;  /* 0x00000000fffff984 */ /* 0x000fe20000000800 */
[----:B------:R-:W-:Y:S01]  /*9d10*/  @!P1 LDGSTS.E.BYPASS.LTC128B.128 [R212+0x6000], desc[UR26][R10.64] ;  /* 0x060000000ad49fae */ /* 0x000fe2000b901d5a */
[----:B------:R-:W-:Y:S02]  /*9d20*/  LOP3.LUT R68, R68, 0x6, RZ, 0xc0, !PT ;  /* 0x0000000644447812 */ /* 0x000fe400078ec0ff */
[----:B------:R-:W-:Y:S01]  /*9d30*/  @!P1 LEA.HI.X R9, R0, R9, R14, 0x1, P2 ;  /* 0x0000000900099211 */ /* 0x000fe200010f0c0e */
[----:B------:R-:W-:Y:S01]  /*9d40*/  @!P1 VIADD R0, R5, UR4 ;  /* 0x0000000405009c36 */ /* 0x000fe20008000000 */
[----:B------:R-:W-:Y:S01]  /*9d50*/  @P1 STS.128 [R212+0x6800], RZ ;  /* 0x006800ffd4001388 */ /* 0x000fe20000000c00 */
[----:B-----5:R-:W-:-:S03]  /*9d60*/  @!P1 LEA R6, P0, R7, R12, 0x1 ;  /* 0x0000000c07069211 */ /* 0x020fc600078008ff */
[----:B------:R-:W-:Y:S01]  /*9d70*/  @!PT LDS RZ, [RZ] ;  /* 0x00000000fffff984 */ /* 0x000fe20000000800 */
[----:B------:R-:W-:Y:S01]  /*9d80*/  @!PT LDS RZ, [RZ] ;  /* 0x00000000fffff984 */ /* 0x000fe20000000800 */
[----:B------:R-:W-:Y:S01]  /*9d90*/  @!PT LDS RZ, [RZ] ;  /* 0x00000000fffff984 */ /* 0x000fe20000000800 */
[----:B------:R2:W-:Y:S01]  /*9da0*/  @!P1 LDGSTS.E.BYPASS.LTC128B.128 [R212+0x6800], desc[UR26][R8.64] ;  /* 0x0680000008d49fae */ /* 0x0005e2000b901d5a */
[----:B------:R-:W-:-:S03]  /*9db0*/  @!P1 LEA.HI.X R7, R7, R13, R15, 0x1, P0 ;  /* 0x0000000d07079211 */ /* 0x000fc600000f0c0f */
[----:B------:R-:W-:Y:S01]  /*9dc0*/  @P1 STS.128 [R212+0x7000], RZ ;  /* 0x007000ffd4001388 */ /* 0x000fe20000000c00 */
[----:B-1----:R-:W-:-:S03]  /*9dd0*/  @!P1 LEA R2, P0, R4, R16, 0x1 ;  /* 0x0000001004029211 */ /* 0x002fc600078008ff */
[----:B------:R-:W-:Y:S01]  /*9de0*/  @!PT LDS RZ, [RZ] ;  /* 0x00000000fffff984 */ /* 0x000fe20000000800 */
[----:B------:R-:W-:Y:S01]  /*9df0*/  @!PT LDS RZ, [RZ] ;  /* 0x00000000fffff984 */ /* 0x000fe20000000800 */
[----:B------:R-:W-:Y:S01]  /*9e00*/  @!PT LDS RZ, [RZ] ;  /* 0x00000000fffff984 */ /* 0x000fe20000000800 */
[----:B------:R1:W-:Y:S01]  /*9e10*/  @!P1 LDGSTS.E.BYPASS.LTC128B.128 [R212+0x7000], desc[UR26][R6.64] ;  /* 0x0700000006d49fae */ /* 0x0003e2000b901d5a */
        /* <DEDUP_REMOVED lines=8> */
[----:B------:R-:W-:Y:S04]  /*9ea0*/  LDSM.16.M88.4 R12, [R184+0x4000] ;  /* 0x00400000b80c783b */ /* 0x000fe80000000200 */
[----:B------:R-:W-:Y:S04]  /*9eb0*/  LDSM.16.M88.4 R32, [R184+0x4800] ;  /* 0x00480000b820783b */ /* 0x000fe80000000200 */
[----:B--2---:R-:W2:Y:S04]  /*9ec0*/  LDSM.16.M88.4 R8, [R191] ;  /* 0x00000000bf08783b */ /* 0x004ea80000000200 */
[----:B------:R-:W-:Y:S04]  /*9ed0*/  LDSM.16.M88.4 R24, [R184+0x5800] ;  /* 0x00580000b818783b */ /* 0x000fe80000000200 */
[----:B-1----:R-:W1:Y:S04]  /*9ee0*/  LDSM.16.M88.4 R4, [R191+0x2000] ;  /* 0x00200000bf04783b */ /* 0x002e680000000200 */
[----:B------:R-:W4:Y:S01]  /*9ef0*/  LDSM.16.M88.4 R28, [R184+0x5000] ;  /* 0x00500000b81c783b */ /* 0x000f220000000200 */
[----:B---3--:R-:W-:-:S03]  /*9f00*/  IMAD.IADD R3, R202, 0x1, -R0 ;  /* 0x00000001ca037824 */ /* 0x008fc600078e0a00 */
[----:B------:R-:W-:Y:S01]  /*9f10*/  LDSM.16.M88.4 R16, [R194+0x2000] ;  /* 0x00200000c210783b */ /* 0x000fe20000000200 */
[----:B------:R-:W-:-:S03]  /*9f20*/  IMAD.IADD R2, R206, 0x1, -R0 ;  /* 0x00000001ce027824 */ /* 0x000fc600078e0a00 */
[----:B------:R-:W3:Y:S04]  /*9f30*/  LDSM.16.M88.4 R36, [R190+0x4800] ;  /* 0x00480000be24783b */ /* 0x000ee80000000200 */
[----:B------:R-:W5:Y:S04]  /*9f40*/  LDSM.16.M88.4 R64, [R190+0x5800] ;  /* 0x00580000be40783b */ /* 0x000f680000000200 */
[----:B------:R-:W5:Y:S04]  /*9f50*/  LDSM.16.M88.4 R56, [R190+0x4000] ;  /* 0x00400000be38783b */ /* 0x000f680000000200 */
[----:B------:R-:W5:Y:S04]  /*9f60*/  LDSM.16.M88.4 R20, [R194] ;  /* 0x00000000c214783b */ /* 0x000f680000000200 */
[----:B------:R-:W5:Y:S01]  /*9f70*/  LDSM.16.M88.4 R60, [R190+0x5000] ;  /* 0x00500000be3c783b */ /* 0x000f620000000200 */
[C---:B--2---:R-:W-:Y:S03]  /*9f80*/  HMMA.16816.F32.BF16 R176, R8.reuse, R12, RZ ;  /* 0x0000000c08b0723c */ /* 0x044fe600000418ff */
[----:B------:R-:W-:Y:S04]  /*9f90*/  LDSM.16.M88.4 R52, [R195] ;  /* 0x00000000c334783b */ /* 0x000fe80000000200 */
[----:B------:R-:W-:Y:S01]  /*9fa0*/  LDSM.16.M88.4 R48, [R198] ;  /* 0x00000000c630783b */ /* 0x000fe20000000200 */
[----:B------:R-:W-:Y:S03]  /*9fb0*/  HMMA.16816.F32.BF16 R168, R8, R14, RZ ;  /* 0x0000000e08a8723c */ /* 0x000fe600000418ff */
[----:B------:R-:W-:Y:S03]  /*9fc0*/  LDSM.16.M88.4 R44, [R197] ;  /* 0x00000000c52c783b */ /* 0x000fe60000000200 */
[C---:B-1----:R-:W-:Y:S01]  /*9fd0*/  HMMA.16816.F32.BF16 R40, R4.reuse, R12, RZ ;  /* 0x0000000c0428723c */ /* 0x042fe200000418ff */
[----:B------:R-:W0:Y:S05]  /*9fe0*/  LDGDEPBAR ;  /* 0x00000000000079af */ /* 0x000e2a0000000000 */
[C---:B------:R-:W-:Y:S06]  /*9ff0*/  HMMA.16816.F32.BF16 R172, R4.reuse, R14, RZ ;  /* 0x0000000e04ac723c */ /* 0x040fec00000418ff */
[C---:B------:R-:W-:Y:S06]  /*a000*/  HMMA.16816.F32.BF16 R156, R4.reuse, R32, RZ ;  /* 0x00000020049c723c */ /* 0x040fec00000418ff */
[C---:B------:R-:W-:Y:S06]  /*a010*/  HMMA.16816.F32.BF16 R12, R4.reuse, R24, RZ ;  /* 0x00000018040c723c */ /* 0x040fec00000418ff */
[C---:B----4-:R-:W-:Y:S06]  /*a020*/  HMMA.16816.F32.BF16 R148, R4.reuse, R28, RZ ;  /* 0x0000001c0494723c */ /* 0x050fec00000418ff */
[----:B------:R-:W-:Y:S06]  /*a030*/  HMMA.16816.F32.BF16 R164, R4, R34, RZ ;  /* 0x0000002204a4723c */ /* 0x000fec00000418ff */
[C---:B------:R-:W-:Y:S06]  /*a040*/  HMMA.16816.F32.BF16 R136, R8.reuse, R32, RZ ;  /* 0x000000200888723c */ /* 0x040fec00000418ff */
[----:B------:R-:W-:Y:S06]  /*a050*/  HMMA.16816.F32.BF16 R152, R8, R34, RZ ;  /* 0x000000220898723c */ /* 0x000fec00000418ff */
[----:B---3--:R-:W-:Y:S06]  /*a060*/  HMMA.16816.F32.BF16 R240, R16, R36, R156 ;  /* 0x0000002410f0723c */ /* 0x008fec000004189c */
[C---:B------:R-:W-:Y:S06]  /*a070*/  HMMA.16816.F32.BF16 R160, R4.reuse, R30, RZ ;  /* 0x0000001e04a0723c */ /* 0x040fec00000418ff */
[----:B------:R-:W-:Y:S06]  /*a080*/  HMMA.16816.F32.BF16 R144, R4, R26, RZ ;  /* 0x0000001a0490723c */ /* 0x000fec00000418ff */
[----:B------:R-:W-:Y:S06]  /*a090*/  HMMA.16816.F32.BF16 R32, R8, R28, RZ ;  /* 0x0000001c0820723c */ /* 0x000fec00000418ff */
[----:B-----5:R-:W-:Y:S01]  /*a0a0*/  HMMA.16816.F32.BF16 R156, R16, R64, R12 ;  /* 0x00000040109c723c */ /* 0x020fe2000004180c */
[----:B------:R-:W1:Y:S05]  /*a0b0*/  LDSM.16.M88.4 R12, [R192] ;  /* 0x00000000c00c783b */ /* 0x000e6a0000000200 */
[C---:B------:R-:W-:Y:S06]  /*a0c0*/  HMMA.16816.F32.BF16 R28, R8.reuse, R30, RZ ;  /* 0x0000001e081c723c */ /* 0x040fec00000418ff */
[C---:B------:R-:W-:Y:S06]  /*a0d0*/  HMMA.16816.F32.BF16 R4, R8.reuse, R24, RZ ;  /* 0x000000180804723c */ /* 0x040fec00000418ff */
[----:B------:R-:W-:Y:S01]  /*a0e0*/  HMMA.16816.F32.BF16 R220, R8, R26, RZ ;  /* 0x0000001a08dc723c */ /* 0x000fe200000418ff */
[----:B------:R-:W2:Y:S04]  /*a0f0*/  LDSM.16.M88.4 R8, [R192+0x2000] ;  /* 0x00200000c008783b */ /* 0x000ea80000000200 */
[----:B------:R-:W-:Y:S01]  /*a100*/  LDSM.16.M88.4 R24, [R189+0x1000] ;  /* 0x00100000bd18783b */ /* 0x000fe20000000200 */
[-C--:B------:R-:W-:Y:S03]  /*a110*/  HMMA.16816.F32.BF16 R248, R16, R56.reuse, R40 ;  /* 0x0000003810f8723c */ /* 0x080fe60000041828 */
[----:B------:R-:W3:Y:S03]  /*a120*/  LDSM.16.M88.4 R40, [R196] ;  /* 0x00000000c428783b */ /* 0x000ee60000000200 */
[----:B------:R-:W-:Y:S06]  /*a130*/  HMMA.16816.F32.BF16 R180, R20, R56, R176 ;  /* 0x0000003814b4723c */ /* 0x000fec00000418b0 */
[C---:B------:R-:W-:Y:S06]  /*a140*/  HMMA.16816.F32.BF16 R232, R16.reuse, R60, R148 ;  /* 0x0000003c10e8723c */ /* 0x040fec0000041894 */
[C---:B------:R-:W-:Y:S06]  /*a150*/  HMMA.16816.F32.BF16 R244, R16.reuse, R58, R172 ;  /* 0x0000003a10f4723c */ /* 0x040fec00000418ac */
[C---:B------:R-:W-:Y:S06]  /*a160*/  HMMA.16816.F32.BF16 R236, R16.reuse, R38, R164 ;  /* 0x0000002610ec723c */ /* 0x040fec00000418a4 */
[C---:B------:R-:W-:Y:S06]  /*a170*/  HMMA.16816.F32.BF16 R160, R16.reuse, R62, R160 ;  /* 0x0000003e10a0723c */ /* 0x040fec00000418a0 */
[----:B------:R-:W-:Y:S01]  /*a180*/  HMMA.16816.F32.BF16 R148, R16, R66, R144 ;  /* 0x000000421094723c */ /* 0x000fe20000041890 */
[----:B------:R-:W-:Y:S05]  /*a190*/  LDSM.16.M88.4 R16, [R193] ;  /* 0x00000000c110783b */ /* 0x000fea0000000200 */
[C---:B------:R-:W-:Y:S01]  /*a1a0*/  HMMA.16816.F32.BF16 R224, R20.reuse, R60, R32 ;  /* 0x0000003c14e0723c */ /* 0x040fe20000041820 */
[----:B------:R-:W4:Y:S05]  /*a1b0*/  LDSM.16.M88.4 R32, [R189] ;  /* 0x00000000bd20783b */ /* 0x000f2a0000000200 */
[C---:B------:R-:W-:Y:S01]  /*a1c0*/  HMMA.16816.F32.BF16 R228, R20.reuse, R64, R4 ;  /* 0x0000004014e4723c */ /* 0x040fe20000041804 */
[----:B------:R-:W5:Y:S05]  /*a1d0*/  LDSM.16.M88.4 R4, [R193+0x2000] ;  /* 0x00200000c104783b */ /* 0x000f6a0000000200 */
[C---:B------:R-:W-:Y:S06]  /*a1e0*/  HMMA.16816.F32.BF16 R216, R20.reuse, R36, R136 ;  /* 0x0000002414d8723c */ /* 0x040fec0000041888 */
[C---:B------:R-:W-:Y:S01]  /*a1f0*/  HMMA.16816.F32.BF16 R136, R20.reuse, R38, R152 ;  /* 0x000000261488723c */ /* 0x040fe20000041898 */
[----:B------:R-:W-:Y:S05]  /*a200*/  LDSM.16.M88.4 R36, [R189+0x1800] ;  /* 0x00180000bd24783b */ /* 0x000fea0000000200 */
[----:B------:R-:W-:Y:S01]  /*a210*/  HMMA.16816.F32.BF16 R144, R20, R62, R28 ;  /* 0x0000003e1490723c */ /* 0x000fe2000004181c */
[----:B------:R-:W5:Y:S01]  /*a220*/  LDSM.16.M88.4 R28, [R189+0x800] ;  /* 0x00080000bd1c783b */ /* 0x000f620000000200 */
[----:B------:R-:W-:-:S04]  /*a230*/  DEPBAR.LE SB0, 0x0 ;  /* 0x000080000000791a */ /* 0x000fc80000000000 */
[C---:B------:R-:W-:Y:S06]  /*a240*/  HMMA.16816.F32.BF16 R56, R20.reuse, R58, R168 ;  /* 0x0000003a1438723c */ /* 0x040fec00000418a8 */
[----:B------:R-:W-:Y:S06]  /*a250*/  HMMA.16816.F32.BF16 R64, R20, R66, R220 ;  /* 0x000000421440723c */ /* 0x000fec00000418dc */
[-C--:B-1----:R-:W-:Y:S06]  /*a260*/  HMMA.16816.F32.BF16 R60, R12, R52.reuse, R180 ;  /* 0x000000340c3c723c */ /* 0x082fec00000418b4 */
[C---:B--2---:R-:W-:Y:S06]  /*a270*/  HMMA.16816.F32.BF16 R152, R8.reuse, R52, R248 ;  /* 0x000000340898723c */ /* 0x044fec00000418f8 */
[C---:B------:R-:W-:Y:S06]  /*a280*/  HMMA.16816.F32.BF16 R172, R8.reuse, R48, R240 ;  /* 0x0000003008ac723c */ /* 0x040fec00000418f0 */
[C---:B------:R-:W-:Y:S06]  /*a290*/  HMMA.16816.F32.BF16 R164, R8.reuse, R44, R232 ;  /* 0x0000002c08a4723c */ /* 0x040fec00000418e8 */
[C---:B---3--:R-:W-:Y:S06]  /*a2a0*/  HMMA.16816.F32.BF16 R156, R8.reuse, R40, R156 ;  /* 0x00000028089c723c */ /* 0x048fec000004189c */
        /* <DEDUP_REMOVED lines=11> */
[-C--:B----4-:R-:W-:Y:S06]  /*a360*/  HMMA.16816.F32.BF16 R40, R16, R32.reuse, R60 ;  /* 0x000000201028723c */ /* 0x090fec000004183c */
[C---:B-----5:R-:W-:Y:S06]  /*a370*/  HMMA.16816.F32.BF16 R64, R4.reuse, R32, R152 ;  /* 0x000000200440723c */ /* 0x060fec0000041898 */
        /* <DEDUP_REMOVED lines=8> */
[--C-:B------:R-:W-:Y:S01]  /*a400*/  IMAD.IADD R5, R205, 0x1, -R0.reuse ;  /* 0x00000001cd057824 */ /* 0x100fe200078e0a00 */
[----:B------:R-:W-:Y:S01]  /*a410*/  IABS R6, R3 ;  /* 0x0000000300067213 */ /* 0x000fe20000000000 */
[----:B------:R-:W-:Y:S01]  /*a420*/  IMAD.IADD R7, R207, 0x1, -R0 ;  /* 0x00000001cf077824 */ /* 0x000fe200078e0a00 */
[----:B------:R-:W-:-:S02]  /*a430*/  IABS R4, R2 ;  /* 0x0000000200047213 */ /* 0x000fc40000000000 */
[----:B------:R-:W-:Y:S01]  /*a440*/  IABS R3, R5 ;  /* 0x0000000500037213 */ /* 0x000fe20000000000 */
[C---:B------:R-:W-:Y:S01]  /*a450*/  HMMA.16816.F32.BF16 R144, R16.reuse, R38, R12 ;  /* 0x000000261090723c */ /* 0x040fe2000004180c */
[----:B------:R-:W-:Y:S02]  /*a460*/  IABS R2, R7 ;  /* 0x0000000700027213 */ /* 0x000fe40000000000 */
[----:B------:R-:W-:Y:S02]  /*a470*/  I2FP.F32.S32 R5, R4 ;  /* 0x0000000400057245 */ /* 0x000fe40000201400 */
[----:B------:R-:W-:Y:S01]  /*a480*/  I2FP.F32.S32 R4, R3 ;  /* 0x0000000300047245 */ /* 0x000fe20000201400 */
[----:B------:R-:W-:Y:S01]  /*a490*/  HMMA.16816.F32.BF16 R32, R16, R36, R8 ;  /* 0x000000241020723c */ /* 0x000fe20000041808 */
[----:B------:R-:W-:Y:S01]  /*a4a0*/  I2FP.F32.S32 R3, R2 ;  /* 0x0000000200037245 */ /* 0x000fe20000201400 */
[----:B------:R-:W-:Y:S02]  /*a4b0*/  VIADD R2, R0, 0x1 ;  /* 0x0000000100027836 */ /* 0x000fe40000000000 */
[----:B------:R-:W-:Y:S01]  /*a4c0*/  FFMA.FTZ R12, R5, -UR21, R42 ;  /* 0x80000015050c7c23 */ /* 0x000fe2000801002a */
[----:B------:R-:W-:Y:S01]  /*a4d0*/  I2FP.F32.S32 R6, R6 ;  /* 0x0000000600067245 */ /* 0x000fe20000201400 */
[----:B------:R-:W-:-:S02]  /*a4e0*/  IMAD.IADD R5, R202, 0x1, -R2 ;  /* 0x00000001ca057824 */ /* 0x000fc400078e0a02 */
[----:B------:R-:W-:Y:S01]  /*a4f0*/  FFMA.FTZ R11, R4, -UR21, R64 ;  /* 0x80000015040b7c23 */ /* 0x000fe20008010040 */
[----:B------:R-:W-:Y:S01]  /*a500*/  ISETP.GE.AND P4, PT, R2, R211, PT ;  /* 0x000000d30200720c */ /* 0x000fe20003f86270 */
[----:B------:R-:W-:Y:S01]  /*a510*/  IMAD.IADD R4, R206, 0x1, -R2 ;  /* 0x00000001ce047824 */ /* 0x000fe200078e0a02 */
[C---:B------:R-:W-:Y:S01]  /*a520*/  ISETP.GE.AND P3, PT, R2.reuse, R210, PT ;  /* 0x000000d20200720c */ /* 0x040fe20003f66270 */
[----:B------:R-:W-:Y:S01]  /*a530*/  FFMA.FTZ R9, R3, -UR21, R66 ;  /* 0x8000001503097c23 */ /* 0x000fe20008010042 */
[C---:B------:R-:W-:Y:S01]  /*a540*/  ISETP.GE.AND P2, PT, R2.reuse, R209, PT ;  /* 0x000000d10200720c */ /* 0x040fe20003f46270 */
[----:B------:R-:W-:Y:S01]  /*a550*/  IMAD.IADD R3, R205, 0x1, -R2 ;  /* 0x00000001cd037824 */ /* 0x000fe200078e0a02 */
[----:B------:R-:W-:Y:S01]  /*a560*/  ISETP.GE.AND P0, PT, R2, R208, PT ;  /* 0x000000d00200720c */ /* 0x000fe20003f06270 */
[----:B------:R-:W-:Y:S01]  /*a570*/  FFMA.FTZ R13, R6, -UR21, R40 ;  /* 0x80000015060d7c23 */ /* 0x000fe20008010028 */
[C---:B------:R-:W-:Y:S01]  /*a580*/  ISETP.LT.OR P6, PT, R2.reuse, R204, P4 ;  /* 0x000000cc0200720c */ /* 0x040fe200027c1670 */
[----:B------:R-:W-:Y:S01]  /*a590*/  HMMA.16816.F32.BF16 R52, R16, R28, R52 ;  /* 0x0000001c1034723c */ /* 0x000fe20000041834 */
[C---:B------:R-:W-:Y:S01]  /*a5a0*/  ISETP.LT.OR P5, PT, R2.reuse, R203, P3 ;  /* 0x000000cb0200720c */ /* 0x040fe20001fa1670 */
[----:B------:R-:W-:Y:S01]  /*a5b0*/  BAR.SYNC.DEFER_BLOCKING 0x0 ;  /* 0x0000000000007b1d */ /* 0x000fe20000010000 */
[----:B------:R-:W-:-:S02]  /*a5c0*/  ISETP.LT.OR P1, PT, R2, R201, P2 ;  /* 0x000000c90200720c */ /* 0x000fc40001721670 */
[----:B------:R-:W-:Y:S01]  /*a5d0*/  ISETP.LT.OR P0, PT, R2, R200, P0 ;  /* 0x000000c80200720c */ /* 0x000fe20000701670 */
[----:B------:R-:W-:Y:S01]  /*a5e0*/  IMAD.IADD R2, R207, 0x1, -R2 ;  /* 0x00000001cf027824 */ /* 0x000fe200078e0a02 */
[----:B------:R-:W-:Y:S01]  /*a5f0*/  IABS R7, R5 ;  /* 0x0000000500077213 */ /* 0x000fe20000000000 */
[C---:B------:R-:W-:Y:S01]  /*a600*/  HMMA.16816.F32.BF16 R48, R16.reuse, R30, R48 ;  /* 0x0000001e1030723c */ /* 0x040fe20000041830 */
[----:B------:R-:W-:Y:S02]  /*a610*/  IABS R6, R4 ;  /* 0x0000000400067213 */ /* 0x000fe40000000000 */
[----:B------:R-:W-:Y:S01]  /*a620*/  IABS R4, R3 ;  /* 0x0000000300047213 */ /* 0x000fe20000000000 */
[----:B------:R-:W-:Y:S01]  /*a630*/  IMAD.MOV.U32 R3, RZ, RZ, R7 ;  /* 0x000000ffff037224 */ /* 0x000fe200078e0007 */
[----:B------:R-:W-:Y:S01]  /*a640*/  IABS R5, R2 ;  /* 0x0000000200057213 */ /* 0x000fe20000000000 */
[----:B------:R-:W-:Y:S01]  /*a650*/  IMAD.MOV.U32 R2, RZ, RZ, R6 ;  /* 0x000000ffff027224 */ /* 0x000fe200078e0006 */
[----:B------:R-:W-:Y:S01]  /*a660*/  P2R R8, PR, RZ, 0x1 ;  /* 0x00000001ff087803 */ /* 0x000fe20000000000 */
[----:B------:R-:W-:Y:S01]  /*a670*/  HMMA.16816.F32.BF16 R20, R16, R24, R20 ;  /* 0x000000181014723c */ /* 0x000fe20000041814 */
[----:B------:R-:W-:-:S02]  /*a680*/  I2FP.F32.S32 R3, R3 ;  /* 0x0000000300037245 */ /* 0x000fc40000201400 */
[----:B------:R-:W-:Y:S01]  /*a690*/  I2FP.F32.S32 R6, R2 ;  /* 0x0000000200067245 */ /* 0x000fe20000201400 */
[C---:B------:R-:W-:Y:S01]  /*a6a0*/  VIADD R2, R0.reuse, 0x8 ;  /* 0x0000000800027836 */ /* 0x040fe20000000000 */
[----:B------:R-:W-:Y:S01]  /*a6b0*/  I2FP.F32.S32 R5, R5 ;  /* 0x0000000500057245 */ /* 0x000fe20000201400 */
[----:B------:R-:W-:Y:S01]  /*a6c0*/  FFMA.FTZ R7, R3, -UR21, R41 ;  /* 0x8000001503077c23 */ /* 0x000fe20008010029 */
[----:B------:R-:W-:Y:S01]  /*a6d0*/  ISETP.GE.AND P2, PT, R0, R211, PT ;  /* 0x000000d30000720c */ /* 0x000fe20003f46270 */
[--C-:B------:R-:W-:Y:S01]  /*a6e0*/  IMAD.IADD R3, R202, 0x1, -R2.reuse ;  /* 0x00000001ca037824 */ /* 0x100fe200078e0a02 */
[----:B------:R-:W-:Y:S01]  /*a6f0*/  ISETP.GE.AND P0, PT, R0, R210, PT ;  /* 0x000000d20000720c */ /* 0x000fe20003f06270 */
[----:B------:R-:W-:Y:S01]  /*a700*/  FFMA.FTZ R15, R5, -UR21, R67 ;  /* 0x80000015050f7c23 */ /* 0x000fe20008010043 */
[----:B------:R-:W-:Y:S01]  /*a710*/  I2FP.F32.S32 R4, R4 ;  /* 0x0000000400047245 */ /* 0x000fe20000201400 */
[----:B------:R-:W-:Y:S01]  /*a720*/  IMAD.IADD R5, R206, 0x1, -R2 ;  /* 0x00000001ce057824 */ /* 0x000fe200078e0a02 */
[C---:B------:R-:W-:Y:S01]  /*a730*/  ISETP.LT.OR P2, PT, R0.reuse, R204, P2 ;  /* 0x000000cc0000720c */ /* 0x040fe20001741670 */
[----:B------:R-:W-:Y:S01]  /*a740*/  HMMA.16816.F32.BF16 R44, R16, R26, R44 ;  /* 0x0000001a102c723c */ /* 0x000fe2000004182c */
[----:B------:R-:W-:Y:S01]  /*a750*/  ISETP.LT.OR P0, PT, R0, R203, P0 ;  /* 0x000000cb0000720c */ /* 0x000fe20000701670 */
[----:B------:R-:W-:Y:S01]  /*a760*/  FFMA.FTZ R6, R6, -UR21, R43 ;  /* 0x8000001506067c23 */ /* 0x000fe2000801002b */
[----:B------:R-:W-:-:S02]  /*a770*/  FSEL R40, R13, -INF , !P2 ;  /* 0xff8000000d287808 */ /* 0x000fc40005000000 */
[----:B------:R-:W-:Y:S02]  /*a780*/  FSEL R64, R12, -INF , !P0 ;  /* 0xff8000000c407808 */ /* 0x000fe40004000000 */
[----:B------:R-:W-:Y:S01]  /*a790*/  FFMA.FTZ R16, R4, -UR21, R65 ;  /* 0x8000001504107c23 */ /* 0x000fe20008010041 */
[----:B------:R-:W-:Y:S02]  /*a7a0*/  IABS R4, R3 ;  /* 0x0000000300047213 */ /* 0x000fe40000000000 */
[----:B------:R-:W-:Y:S01]  /*a7b0*/  IABS R3, R5 ;  /* 0x0000000500037213 */ /* 0x000fe20000000000 */
[----:B------:R-:W-:Y:S01]  /*a7c0*/  IMAD.IADD R5, R205, 0x1, -R2 ;  /* 0x00000001cd057824 */ /* 0x000fe200078e0a02 */
[C---:B------:R-:W-:Y:S02]  /*a7d0*/  ISETP.GE.AND P2, PT, R0.reuse, R209, PT ;  /* 0x000000d10000720c */ /* 0x040fe40003f46270 */
[----:B------:R-:W-:Y:S02]  /*a7e0*/  ISETP.GE.AND P0, PT, R0, R208, PT ;  /* 0x000000d00000720c */ /* 0x000fe40003f06270 */
[----:B------:R-:W-:-:S02]  /*a7f0*/  I2FP.F32.S32 R3, R3 ;  /* 0x0000000300037245 */ /* 0x000fc40000201400 */
[C---:B------:R-:W-:Y:S02]  /*a800*/  ISETP.LT.OR P2, PT, R0.reuse, R201, P2 ;  /* 0x000000c90000720c */ /* 0x040fe40001741670 */
[C---:B------:R-:W-:Y:S01]  /*a810*/  ISETP.LT.OR P0, PT, R0.reuse, R200, P0 ;  /* 0x000000c80000720c */ /* 0x040fe20000701670 */
[----:B------:R-:W-:Y:S01]  /*a820*/  FFMA.FTZ R13, R3, -UR21, R58 ;  /* 0x80000015030d7c23 */ /* 0x000fe2000801003a */
[----:B------:R-:W-:Y:S01]  /*a830*/  I2FP.F32.S32 R4, R4 ;  /* 0x0000000400047245 */ /* 0x000fe20000201400 */
[----:B------:R-:W-:Y:S01]  /*a840*/  VIADD R3, R0, 0x9 ;  /* 0x0000000900037836 */ /* 0x000fe20000000000 */
[----:B------:R-:W-:Y:S02]  /*a850*/  FSEL R27, R11, -INF , !P2 ;  /* 0xff8000000b1b7808 */ /* 0x000fe40005000000 */
[----:B------:R-:W-:Y:S01]  /*a860*/  FSEL R30, R9, -INF , !P0 ;  /* 0xff800000091e7808 */ /* 0x000fe20004000000 */
[----:B------:R-:W-:Y:S01]  /*a870*/  FFMA.FTZ R14, R4, -UR21, R56 ;  /* 0x80000015040e7c23 */ /* 0x000fe20008010038 */
[----:B------:R-:W-:Y:S01]  /*a880*/  ISETP.GE.AND P4, PT, R2, R211, PT ;  /* 0x000000d30200720c */ /* 0x000fe20003f86270 */
[----:B------:R-:W-:Y:S01]  /*a890*/  IMAD.IADD R4, R202, 0x1, -R3 ;  /* 0x00000001ca047824 */ /* 0x000fe200078e0a03 */
[----:B------:R-:W-:-:S02]  /*a8a0*/  ISETP.GE.AND P3, PT, R2, R210, PT ;  /* 0x000000d20200720c */ /* 0x000fc40003f66270 */
[C---:B------:R-:W-:Y:S02]  /*a8b0*/  ISETP.GE.AND P2, PT, R2.reuse, R209, PT ;  /* 0x000000d10200720c */ /* 0x040fe40003f46270 */
[----:B------:R-:W-:Y:S02]  /*a8c0*/  ISETP.GE.AND P0, PT, R2, R208, PT ;  /* 0x000000d00200720c */ /* 0x000fe40003f06270 */
[----:B------:R-:W-:Y:S02]  /*a8d0*/  P2R R10, PR, RZ, 0x2 ;  /* 0x00000002ff0a7803 */ /* 0x000fe40000000000 */
[----:B------:R-:W-:Y:S01]  /*a8e0*/  FSEL R60, R7, -INF , !P6 ;  /* 0xff800000073c7808 */ /* 0x000fe20007000000 */
[--C-:B------:R-:W-:Y:S01]  /*a8f0*/  IMAD.IADD R7, R205, 0x1, -R3.reuse ;  /* 0x00000001cd077824 */ /* 0x100fe200078e0a03 */
[----:B------:R-:W-:Y:S01]  /*a900*/  FSEL R68, R6, -INF , !P5 ;  /* 0xff80000006447808 */ /* 0x000fe20006800000 */
[----:B------:R-:W-:Y:S01]  /*a910*/  IMAD.IADD R6, R206, 0x1, -R3 ;  /* 0x00000001ce067824 */ /* 0x000fe200078e0a03 */
[----:B------:R-:W-:-:S02]  /*a920*/  ISETP.LT.OR P6, PT, R2, R204, P4 ;  /* 0x000000cc0200720c */ /* 0x000fc400027c1670 */
[C---:B------:R-:W-:Y:S02]  /*a930*/  ISETP.LT.OR P5, PT, R2.reuse, R203, P3 ;  /* 0x000000cb0200720c */ /* 0x040fe40001fa1670 */
[C---:B------:R-:W-:Y:S02]  /*a940*/  ISETP.LT.OR P2, PT, R2.reuse, R201, P2 ;  /* 0x000000c90200720c */ /* 0x040fe40001741670 */
[----:B------:R-:W-:Y:S01]  /*a950*/  ISETP.LT.OR P1, PT, R2, R200, P0 ;  /* 0x000000c80200720c */ /* 0x000fe20000721670 */
[----:B------:R-:W-:Y:S01]  /*a960*/  IMAD.IADD R2, R207, 0x1, -R2 ;  /* 0x00000001cf027824 */ /* 0x000fe200078e0a02 */
[----:B------:R-:W-:Y:S02]  /*a970*/  ISETP.NE.AND P4, PT, R10, RZ, PT ;  /* 0x000000ff0a00720c */ /* 0x000fe40003f85270 */
[----:B------:R-:W-:Y:S02]  /*a980*/  IABS R4, R4 ;  /* 0x0000000400047213 */ /* 0x000fe40000000000 */
[----:B------:R-:W-:-:S02]  /*a990*/  IABS R9, R2 ;  /* 0x0000000200097213 */ /* 0x000fc40000000000 */
[----:B------:R-:W-:Y:S02]  /*a9a0*/  IABS R10, R5 ;  /* 0x00000005000a7213 */ /* 0x000fe40000000000 */
[----:B------:R-:W-:Y:S01]  /*a9b0*/  IABS R2, R6 ;  /* 0x0000000600027213 */ /* 0x000fe20000000000 */
[----:B------:R-:W-:Y:S01]  /*a9c0*/  IMAD.MOV.U32 R6, RZ, RZ, R4 ;  /* 0x000000ffff067224 */ /* 0x000fe200078e0004 */
[----:B------:R-:W-:Y:S01]  /*a9d0*/  IABS R5, R7 ;  /* 0x0000000700057213 */ /* 0x000fe20000000000 */
[----:B------:R-:W-:Y:S01]  /*a9e0*/  IMAD.MOV.U32 R7, RZ, RZ, R10 ;  /* 0x000000ffff077224 */ /* 0x000fe200078e000a */
[----:B------:R-:W-:Y:S01]  /*a9f0*/  ISETP.NE.AND P3, PT, R8, RZ, PT ;  /* 0x000000ff0800720c */ /* 0x000fe20003f65270 */
[----:B------:R-:W-:Y:S01]  /*aa00*/  IMAD.MOV.U32 R4, RZ, RZ, R2 ;  /* 0x000000ffff047224 */ /* 0x000fe200078e0002 */
[----:B------:R-:W-:Y:S01]  /*aa10*/  FSEL R24, R16, -INF , !P4 ;  /* 0xff80000010187808 */ /* 0x000fe20006000000 */
[----:B------:R-:W-:Y:S01]  /*aa20*/  IMAD.MOV.U32 R2, RZ, RZ, R5 ;  /* 0x000000ffff027224 */ /* 0x000fe200078e0005 */
[----:B------:R-:W-:-:S02]  /*aa30*/  I2FP.F32.S32 R5, R7 ;  /* 0x0000000700057245 */ /* 0x000fc40000201400 */
[----:B------:R-:W-:Y:S02]  /*aa40*/  P2R R8, PR, RZ, 0x4 ;  /* 0x00000004ff087803 */ /* 0x000fe40000000000 */
[----:B------:R-:W-:Y:S01]  /*aa50*/  I2FP.F32.S32 R2, R2 ;  /* 0x0000000200027245 */ /* 0x000fe20000201400 */
[----:B------:R-:W-:Y:S01]  /*aa60*/  FFMA.FTZ R5, R5, -UR21, R176 ;  /* 0x8000001505057c23 */ /* 0x000fe200080100b0 */
[C---:B------:R-:W-:Y:S02]  /*aa70*/  ISETP.GE.AND P4, PT, R3.reuse, R211, PT ;  /* 0x000000d30300720c */ /* 0x040fe40003f86270 */
[C---:B------:R-:W-:Y:S01]  /*aa80*/  ISETP.GE.AND P2, PT, R3.reuse, R209, PT ;  /* 0x000000d10300720c */ /* 0x040fe20003f46270 */
[----:B------:R-:W-:Y:S01]  /*aa90*/  FFMA.FTZ R12, R2, -UR21, R177 ;  /* 0x80000015020c7c23 */ /* 0x000fe200080100b1 */
[----:B------:R-:W-:Y:S01]  /*aaa0*/  ISETP.GE.AND P0, PT, R3, R208, PT ;  /* 0x000000d00300720c */ /* 0x000fe20003f06270 */
[----:B------:R-:W-:Y:S01]  /*aab0*/  VIADD R2, R0, 0x10 ;  /* 0x0000001000027836 */ /* 0x000fe20000000000 */
[----:B------:R-:W-:Y:S01]  /*aac0*/  I2FP.F32.S32 R7, R9 ;  /* 0x0000000900077245 */ /* 0x000fe20000201400 */
[----:B------:R-:W-:Y:S01]  /*aad0*/  IMAD.IADD R9, R207, 0x1, -R3 ;  /* 0x00000001cf097824 */ /* 0x000fe200078e0a03 */
[----:B------:R-:W-:-:S02]  /*aae0*/  I2FP.F32.S32 R6, R6 ;  /* 0x0000000600067245 */ /* 0x000fc40000201400 */
[----:B------:R-:W-:Y:S01]  /*aaf0*/  I2FP.F32.S32 R4, R4 ;  /* 0x0000000400047245 */ /* 0x000fe20000201400 */
[----:B------:R-:W-:Y:S01]  /*ab00*/  FFMA.FTZ R10, R7, -UR21, R178 ;  /* 0x80000015070a7c23 */ /* 0x000fe200080100b2 */
[----:B------:R-:W-:Y:S01]  /*ab10*/  FSEL R56, R14, -INF , !P6 ;  /* 0xff8000000e387808 */ /* 0x000fe20007000000 */
[----:B------:R-:W-:Y:S01]  /*ab20*/  FFMA.FTZ R7, R6, -UR21, R57 ;  /* 0x8000001506077c23 */ /* 0x000fe20008010039 */
[----:B------:R-:W-:Y:S01]  /*ab30*/  FSEL R28, R15, -INF , !P3 ;  /* 0xff8000000f1c7808 */ /* 0x000fe20005800000 */
[----:B------:R-:W-:Y:S01]  /*ab40*/  FFMA.FTZ R4, R4, -UR21, R59 ;  /* 0x8000001504047c23 */ /* 0x000fe2000801003b */
[C---:B------:R-:W-:Y:S02]  /*ab50*/  ISETP.LT.OR P6, PT, R3.reuse, R204, P4 ;  /* 0x000000cc0300720c */ /* 0x040fe400027c1670 */
[----:B------:R-:W-:Y:S02]  /*ab60*/  ISETP.GE.AND P3, PT, R3, R210, PT ;  /* 0x000000d20300720c */ /* 0x000fe40003f66270 */
[----:B------:R-:W-:-:S02]  /*ab70*/  ISETP.NE.AND P4, PT, R8, RZ, PT ;  /* 0x000000ff0800720c */ /* 0x000fc40003f85270 */
[C---:B------:R-:W-:Y:S02]  /*ab80*/  ISETP.LT.OR P2, PT, R3.reuse, R201, P2 ;  /* 0x000000c90300720c */ /* 0x040fe40001741670 */
[----:B------:R-:W-:Y:S02]  /*ab90*/  ISETP.LT.OR P0, PT, R3, R200, P0 ;  /* 0x000000c80300720c */ /* 0x000fe40000701670 */
[----:B------:R-:W-:Y:S02]  /*aba0*/  FSEL R67, R13, -INF , !P5 ;  /* 0xff8000000d437808 */ /* 0x000fe40006800000 */
[----:B------:R-:W-:Y:S01]  /*abb0*/  ISETP.LT.OR P5, PT, R3, R203, P3 ;  /* 0x000000cb0300720c */ /* 0x000fe20001fa1670 */
[--C-:B------:R-:W-:Y:S01]  /*abc0*/  IMAD.IADD R3, R205, 0x1, -R2.reuse ;  /* 0x00000001cd037824 */ /* 0x100fe200078e0a02 */
[----:B------:R-:W-:Y:S02]  /*abd0*/  P2R R8, PR, RZ, 0x4 ;  /* 0x00000004ff087803 */ /* 0x000fe40000000000 */
[----:B------:R-:W-:Y:S01]  /*abe0*/  FSEL R25, R5, -INF , !P4 ;  /* 0xff80000005197808 */ /* 0x000fe20006000000 */
[----:B------:R-:W-:Y:S01]  /*abf0*/  IMAD.IADD R5, R202, 0x1, -R2 ;  /* 0x00000001ca057824 */ /* 0x000fe200078e0a02 */
[----:B------:R-:W-:-:S02]  /*ac00*/  P2R R6, PR, RZ, 0x1 ;  /* 0x00000001ff067803 */ /* 0x000fc40000000000 */
[C---:B------:R-:W-:Y:S02]  /*ac10*/  ISETP.GE.AND P4, PT, R2.reuse, R211, PT ;  /* 0x000000d30200720c */ /* 0x040fe40003f86270 */
[C---:B------:R-:W-:Y:S02]  /*ac20*/  ISETP.GE.AND P3, PT, R2.reuse, R210, PT ;  /* 0x000000d20200720c */ /* 0x040fe40003f66270 */
[C---:B------:R-:W-:Y:S02]  /*ac30*/  ISETP.GE.AND P2, PT, R2.reuse, R209, PT ;  /* 0x000000d10200720c */ /* 0x040fe40003f46270 */
[----:B------:R-:W-:Y:S02]  /*ac40*/  ISETP.GE.AND P0, PT, R2, R208, PT ;  /* 0x000000d00200720c */ /* 0x000fe40003f06270 */
[----:B------:R-:W-:Y:S02]  /*ac50*/  FSEL R29, R10, -INF , !P1 ;  /* 0xff8000000a1d7808 */ /* 0x000fe40004800000 */
[----:B------:R-:W-:-:S02]  /*ac60*/  FSEL R58, R7, -INF , !P6 ;  /* 0xff800000073a7808 */ /* 0x000fc40007000000 */
[----:B------:R-:W-:Y:S01]  /*ac70*/  FSEL R66, R4, -INF , !P5 ;  /* 0xff80000004427808 */ /* 0x000fe20006800000 */
[--C-:B------:R-:W-:Y:S01]  /*ac80*/  IMAD.IADD R4, R206, 0x1, -R2.reuse ;  /* 0x00000001ce047824 */ /* 0x100fe200078e0a02 */
[C---:B------:R-:W-:Y:S02]  /*ac90*/  ISETP.LT.OR P6, PT, R2.reuse, R204, P4 ;  /* 0x000000cc0200720c */ /* 0x040fe400027c1670 */
[C---:B------:R-:W-:Y:S02]  /*aca0*/  ISETP.LT.OR P5, PT, R2.reuse, R203, P3 ;  /* 0x000000cb0200720c */ /* 0x040fe40001fa1670 */
[C---:B------:R-:W-:Y:S02]  /*acb0*/  ISETP.LT.OR P2, PT, R2.reuse, R201, P2 ;  /* 0x000000c90200720c */ /* 0x040fe40001741670 */
[----:B------:R-:W-:Y:S01]  /*acc0*/  ISETP.LT.OR P1, PT, R2, R200, P0 ;  /* 0x000000c80200720c */ /* 0x000fe20000721670 */
[----:B------:R-:W-:Y:S01]  /*acd0*/  IMAD.IADD R2, R207, 0x1, -R2 ;  /* 0x00000001cf027824 */ /* 0x000fe200078e0a02 */
[----:B------:R-:W-:-:S02]  /*ace0*/  ISETP.NE.AND P3, PT, R6, RZ, PT ;  /* 0x000000ff0600720c */ /* 0x000fc40003f65270 */
[----:B------:R-:W-:Y:S02]  /*acf0*/  IABS R6, R9 ;  /* 0x0000000900067213 */ /* 0x000fe40000000000 */
[----:B------:R-:W-:Y:S02]  /*ad00*/  IABS R5, R5 ;  /* 0x0000000500057213 */ /* 0x000fe40000000000 */
[----:B------:R-:W-:Y:S02]  /*ad10*/  IABS R4, R4 ;  /* 0x0000000400047213 */ /* 0x000fe40000000000 */
[----:B------:R-:W-:Y:S01]  /*ad20*/  IABS R9, R2 ;  /* 0x0000000200097213 */ /* 0x000fe20000000000 */
[----:B------:R-:W-:Y:S01]  /*ad30*/  IMAD.MOV.U32 R2, RZ, RZ, R6 ;  /* 0x000000ffff027224 */ /* 0x000fe200078e0006 */
[----:B------:R-:W-:Y:S01]  /*ad40*/  IABS R7, R3 ;  /* 0x0000000300077213 */ /* 0x000fe20000000000 */
[----:B------:R-:W-:Y:S01]  /*ad50*/  IMAD.MOV.U32 R3, RZ, RZ, R5 ;  /* 0x000000ffff037224 */ /* 0x000fe200078e0005 */
[----:B------:R-:W-:Y:S01]  /*ad60*/  ISETP.NE.AND P4, PT, R8, RZ, PT ;  /* 0x000000ff0800720c */ /* 0x000fe20003f85270 */
[----:B------:R-:W-:Y:S01]  /*ad70*/  IMAD.MOV.U32 R5, RZ, RZ, R4 ;  /* 0x000000ffff057224 */ /* 0x000fe200078e0004 */
[----:B------:R-:W-:Y:S01]  /*ad80*/  I2FP.F32.S32 R2, R2 ;  /* 0x0000000200027245 */ /* 0x000fe20000201400 */
[----:B------:R-:W-:Y:S01]  /*ad90*/  IMAD.MOV.U32 R6, RZ, RZ, R9 ;  /* 0x000000ffff067224 */ /* 0x000fe200078e0009 */
[----:B------:R-:W-:-:S02]  /*ada0*/  I2FP.F32.S32 R3, R3 ;  /* 0x0000000300037245 */ /* 0x000fc40000201400 */
[----:B------:R-:W-:Y:S01]  /*adb0*/  I2FP.F32.S32 R5, R5 ;  /* 0x0000000500057245 */ /* 0x000fe20000201400 */
[----:B------:R-:W-:Y:S01]  /*adc0*/  FFMA.FTZ R4, R2, -UR21, R179 ;  /* 0x8000001502047c23 */ /* 0x000fe200080100b3 */
[----:B------:R-:W-:Y:S01]  /*add0*/  I2FP.F32.S32 R10, R6 ;  /* 0x00000006000a7245 */ /* 0x000fe20000201400 */
[C---:B------:R-:W-:Y:S01]  /*ade0*/  VIADD R2, R0.reuse, 0x11 ;  /* 0x0000001100027836 */ /* 0x040fe20000000000 */
[----:B------:R-:W-:Y:S01]  /*adf0*/  I2FP.F32.S32 R7, R7 ;  /* 0x0000000700077245 */ /* 0x000fe20000201400 */
[----:B------:R-:W-:Y:S01]  /*ae00*/  FFMA.FTZ R6, R3, -UR21, R52 ;  /* 0x8000001503067c23 */ /* 0x000fe20008010034 */
[----:B------:R-:W-:Y:S01]  /*ae10*/  FFMA.FTZ R5, R5, -UR21, R54 ;  /* 0x8000001505057c23 */ /* 0x000fe20008010036 */
[----:B------:R-:W-:Y:S01]  /*ae20*/  P2R R8, PR, RZ, 0x4 ;  /* 0x00000004ff087803 */ /* 0x000fe20000000000 */
[----:B------:R-:W-:Y:S01]  /*ae30*/  VIADD R3, R0, 0x18 ;  /* 0x0000001800037836 */ /* 0x000fe20000000000 */
[----:B------:R-:W-:Y:S01]  /*ae40*/  FSEL R19, R12, -INF , !P4 ;  /* 0xff8000000c137808 */ /* 0x000fe20006000000 */
[----:B------:R-:W-:Y:S01]  /*ae50*/  FFMA.FTZ R11, R7, -UR21, R172 ;  /* 0x80000015070b7c23 */ /* 0x000fe200080100ac */
[----:B------:R-:W-:Y:S01]  /*ae60*/  FSEL R26, R4, -INF , !P3 ;  /* 0xff800000041a7808 */ /* 0x000fe20005800000 */
[----:B------:R-:W-:Y:S01]  /*ae70*/  IMAD.IADD R7, R202, 0x1, -R2 ;  /* 0x00000001ca077824 */ /* 0x000fe200078e0a02 */
[----:B------:R-:W-:Y:S01]  /*ae80*/  ISETP.GE.AND P4, PT, R2, R211, PT ;  /* 0x000000d30200720c */ /* 0x000fe20003f86270 */
[----:B------:R-:W-:Y:S01]  /*ae90*/  IMAD.IADD R4, R202, 0x1, -R3 ;  /* 0x00000001ca047824 */ /* 0x000fe200078e0a03 */
[----:B------:R-:W-:Y:S01]  /*aea0*/  ISETP.GE.AND P3, PT, R2, R210, PT ;  /* 0x000000d20200720c */ /* 0x000fe20003f66270 */
[----:B------:R-:W-:Y:S01]  /*aeb0*/  FFMA.FTZ R10, R10, -UR21, R174 ;  /* 0x800000150a0a7c23 */ /* 0x000fe200080100ae */
[----:B------:R-:W-:-:S02]  /*aec0*/  ISETP.GE.AND P2, PT, R2, R209, PT ;  /* 0x000000d10200720c */ /* 0x000fc40003f46270 */
[----:B------:R-:W-:Y:S02]  /*aed0*/  ISETP.GE.AND P0, PT, R2, R208, PT ;  /* 0x000000d00200720c */ /* 0x000fe40003f06270 */
[----:B------:R-:W-:Y:S01]  /*aee0*/  FSEL R63, R6, -INF , !P6 ;  /* 0xff800000063f7808 */ /* 0x000fe20007000000 */
[--C-:B------:R-:W-:Y:S01]  /*aef0*/  IMAD.IADD R6, R206, 0x1, -R2.reuse ;  /* 0x00000001ce067824 */ /* 0x100fe200078e0a02 */
[----:B------:R-:W-:Y:S01]  /*af00*/  FSEL R216, R5, -INF , !P5 ;  /* 0xff80000005d87808 */ /* 0x000fe20006800000 */
[----:B------:R-:W-:Y:S01]  /*af10*/  IMAD.IADD R5, R205, 0x1, -R2 ;  /* 0x00000001cd057824 */ /* 0x000fe200078e0a02 */
[C---:B------:R-:W-:Y:S02]  /*af20*/  ISETP.LT.OR P6, PT, R2.reuse, R204, P4 ;  /* 0x000000cc0200720c */ /* 0x040fe400027c1670 */
[C---:B------:R-:W-:Y:S02]  /*af30*/  ISETP.LT.OR P5, PT, R2.reuse, R203, P3 ;  /* 0x000000cb0200720c */ /* 0x040fe40001fa1670 */
[----:B------:R-:W-:-:S02]  /*af40*/  ISETP.LT.OR P2, PT, R2, R201, P2 ;  /* 0x000000c90200720c */ /* 0x000fc40001741670 */
[----:B------:R-:W-:Y:S01]  /*af50*/  ISETP.LT.OR P0, PT, R2, R200, P0 ;  /* 0x000000c80200720c */ /* 0x000fe20000701670 */
        /* <DEDUP_REMOVED lines=8> */
[----:B------:R-:W-:-:S02]  /*afe0*/  ISETP.NE.AND P4, PT, R8, RZ, PT ;  /* 0x000000ff0800720c */ /* 0x000fc40003f85270 */
[----:B------:R-:W-:Y:S02]  /*aff0*/  I2FP.F32.S32 R5, R5 ;  /* 0x0000000500057245 */ /* 0x000fe40000201400 */
[----:B------:R-:W-:Y:S02]  /*b000*/  I2FP.F32.S32 R4, R4 ;  /* 0x0000000400047245 */ /* 0x000fe40000201400 */
[----:B------:R-:W-:Y:S01]  /*b010*/  I2FP.F32.S32 R7, R7 ;  /* 0x0000000700077245 */ /* 0x000fe20000201400 */
[----:B------:R-:W-:Y:S01]  /*b020*/  FFMA.FTZ R5, R5, -UR21, R53 ;  /* 0x8000001505057c23 */ /* 0x000fe20008010035 */
[----:B------:R-:W-:Y:S01]  /*b030*/  I2FP.F32.S32 R2, R2 ;  /* 0x0000000200027245 */ /* 0x000fe20000201400 */
[----:B------:R-:W-:Y:S01]  /*b040*/  FFMA.FTZ R4, R4, -UR21, R55 ;  /* 0x8000001504047c23 */ /* 0x000fe20008010037 */
[----:B------:R-:W-:Y:S01]  /*b050*/  P2R R9, PR, RZ, 0x4 ;  /* 0x00000004ff097803 */ /* 0x000fe20000000000 */
[----:B------:R-:W-:Y:S01]  /*b060*/  FFMA.FTZ R13, R7, -UR21, R175 ;  /* 0x80000015070d7c23 */ /* 0x000fe200080100af */
[----:B------:R-:W-:Y:S01]  /*b070*/  P2R R8, PR, RZ, 0x1 ;  /* 0x00000001ff087803 */ /* 0x000fe20000000000 */
[----:B------:R-:W-:Y:S01]  /*b080*/  FFMA.FTZ R12, R2, -UR21, R48 ;  /* 0x80000015020c7c23 */ /* 0x000fe20008010030 */
[----:B------:R-:W-:Y:S01]  /*b090*/  FSEL R65, R11, -INF , !P4 ;  /* 0xff8000000b417808 */ /* 0x000fe20006000000 */
[----:B------:R-:W-:Y:S01]  /*b0a0*/  VIADD R2, R0, 0x19 ;  /* 0x0000001900027836 */ /* 0x000fe20000000000 */
[----:B------:R-:W-:Y:S01]  /*b0b0*/  I2FP.F32.S32 R6, R6 ;  /* 0x0000000600067245 */ /* 0x000fe20000201400 */
[----:B------:R-:W-:Y:S01]  /*b0c0*/  IMAD.IADD R7, R206, 0x1, -R3 ;  /* 0x00000001ce077824 */ /* 0x000fe200078e0a03 */
[----:B------:R-:W-:-:S02]  /*b0d0*/  ISETP.GE.AND P4, PT, R3, R211, PT ;  /* 0x000000d30300720c */ /* 0x000fc40003f86270 */
[C---:B------:R-:W-:Y:S01]  /*b0e0*/  ISETP.GE.AND P3, PT, R3.reuse, R210, PT ;  /* 0x000000d20300720c */ /* 0x040fe20003f66270 */
[----:B------:R-:W-:Y:S01]  /*b0f0*/  FFMA.FTZ R14, R6, -UR21, R173 ;  /* 0x80000015060e7c23 */ /* 0x000fe200080100ad */
[C---:B------:R-:W-:Y:S01]  /*b100*/  ISETP.GE.AND P2, PT, R3.reuse, R209, PT ;  /* 0x000000d10300720c */ /* 0x040fe20003f46270 */
[--C-:B------:R-:W-:Y:S01]  /*b110*/  IMAD.IADD R6, R206, 0x1, -R2.reuse ;  /* 0x00000001ce067824 */ /* 0x100fe200078e0a02 */
[----:B------:R-:W-:Y:S02]  /*b120*/  ISETP.GE.AND P0, PT, R3, R208, PT ;  /* 0x000000d00300720c */ /* 0x000fe40003f06270 */
[----:B------:R-:W-:Y:S02]  /*b130*/  FSEL R172, R10, -INF , !P1 ;  /* 0xff8000000aac7808 */ /* 0x000fe40004800000 */
[----:B------:R-:W-:Y:S01]  /*b140*/  FSEL R61, R5, -INF , !P6 ;  /* 0xff800000053d7808 */ /* 0x000fe20007000000 */
[----:B------:R-:W-:Y:S01]  /*b150*/  IMAD.IADD R5, R205, 0x1, -R3 ;  /* 0x00000001cd057824 */ /* 0x000fe200078e0a03 */
        /* <DEDUP_REMOVED lines=13> */
[----:B------:R-:W-:Y:S02]  /*b230*/  IABS R4, R4 ;  /* 0x0000000400047213 */ /* 0x000fe40000000000 */
[----:B------:R-:W-:Y:S02]  /*b240*/  I2FP.F32.S32 R7, R7 ;  /* 0x0000000700077245 */ /* 0x000fe40000201400 */
[----:B------:R-:W-:Y:S02]  /*b250*/  I2FP.F32.S32 R6, R6 ;  /* 0x0000000600067245 */ /* 0x000fe40000201400 */
[----:B------:R-:W-:Y:S01]  /*b260*/  ISETP.NE.AND P3, PT, R8, RZ, PT ;  /* 0x000000ff0800720c */ /* 0x000fe20003f65270 */
[----:B------:R-:W-:Y:S01]  /*b270*/  FFMA.FTZ R18, R7, -UR21, R168 ;  /* 0x8000001507127c23 */ /* 0x000fe200080100a8 */
[----:B------:R-:W-:-:S02]  /*b280*/  I2FP.F32.S32 R3, R3 ;  /* 0x0000000300037245 */ /* 0x000fc40000201400 */
[----:B------:R-:W-:Y:S02]  /*b290*/  I2FP.F32.S32 R9, R5 ;  /* 0x0000000500097245 */ /* 0x000fe40000201400 */
[----:B------:R-:W-:Y:S01]  /*b2a0*/  I2FP.F32.S32 R5, R4 ;  /* 0x0000000400057245 */ /* 0x000fe20000201400 */
[----:B------:R-:W-:Y:S01]  /*b2b0*/  FFMA.FTZ R4, R6, -UR21, R50 ;  /* 0x8000001506047c23 */ /* 0x000fe20008010032 */
[----:B------:R-:W-:Y:S01]  /*b2c0*/  P2R R8, PR, RZ, 0x4 ;  /* 0x00000004ff087803 */ /* 0x000fe20000000000 */
[----:B------:R-:W-:Y:S01]  /*b2d0*/  FFMA.FTZ R15, R3, -UR21, R51 ;  /* 0x80000015030f7c23 */ /* 0x000fe20008010033 */
[----:B------:R-:W-:Y:S01]  /*b2e0*/  FSEL R62, R14, -INF , !P4 ;  /* 0xff8000000e3e7808 */ /* 0x000fe20006000000 */
[----:B------:R-:W-:Y:S01]  /*b2f0*/  VIADD R3, R0, 0x20 ;  /* 0x0000002000037836 */ /* 0x000fe20000000000 */
[----:B------:R-:W-:Y:S01]  /*b300*/  FSEL R168, R13, -INF , !P3 ;  /* 0xff8000000da87808 */ /* 0x000fe20005800000 */
[----:B------:R-:W-:Y:S01]  /*b310*/  FFMA.FTZ R16, R5, -UR21, R49 ;  /* 0x8000001505107c23 */ /* 0x000fe20008010031 */
[C---:B------:R-:W-:Y:S01]  /*b320*/  ISETP.GE.AND P4, PT, R2.reuse, R211, PT ;  /* 0x000000d30200720c */ /* 0x040fe20003f86270 */
[C---:B------:R-:W-:Y:S01]  /*b330*/  IMAD.IADD R5, R205.reuse, 0x1, -R2 ;  /* 0x00000001cd057824 */ /* 0x040fe200078e0a02 */
[----:B------:R-:W-:Y:S01]  /*b340*/  ISETP.GE.AND P3, PT, R2, R210, PT ;  /* 0x000000d20200720c */ /* 0x000fe20003f66270 */
[--C-:B------:R-:W-:Y:S01]  /*b350*/  IMAD.IADD R6, R206, 0x1, -R3.reuse ;  /* 0x00000001ce067824 */ /* 0x100fe200078e0a03 */
[C---:B------:R-:W-:Y:S01]  /*b360*/  ISETP.GE.AND P2, PT, R2.reuse, R209, PT ;  /* 0x000000d10200720c */ /* 0x040fe20003f46270 */
[----:B------:R-:W-:Y:S01]  /*b370*/  IMAD.IADD R7, R205, 0x1, -R3 ;  /* 0x00000001cd077824 */ /* 0x000fe200078e0a03 */
[----:B------:R-:W-:Y:S01]  /*b380*/  ISETP.GE.AND P0, PT, R2, R208, PT ;  /* 0x000000d00200720c */ /* 0x000fe20003f06270 */
[----:B------:R-:W-:Y:S01]  /*b390*/  FFMA.FTZ R17, R9, -UR21, R170 ;  /* 0x8000001509117c23 */ /* 0x000fe200080100aa */
[----:B------:R-:W-:-:S02]  /*b3a0*/  FSEL R57, R12, -INF , !P6 ;  /* 0xff8000000c397808 */ /* 0x000fc40007000000 */
[----:B------:R-:W-:Y:S01]  /*b3b0*/  FSEL R173, R4, -INF , !P5 ;  /* 0xff80000004ad7808 */ /* 0x000fe20006800000 */
[----:B------:R-:W-:Y:S01]  /*b3c0*/  IMAD.IADD R4, R202, 0x1, -R3 ;  /* 0x00000001ca047824 */ /* 0x000fe200078e0a03 */
        /* <DEDUP_REMOVED lines=16> */
[----:B------:R-:W-:Y:S01]  /*b4d0*/  I2FP.F32.S32 R7, R7 ;  /* 0x0000000700077245 */ /* 0x000fe20000201400 */
[----:B------:R-:W-:Y:S01]  /*b4e0*/  IMAD.MOV.U32 R2, RZ, RZ, R5 ;  /* 0x000000ffff027224 */ /* 0x000fe200078e0005 */
[----:B------:R-:W-:Y:S01]  /*b4f0*/  P2R R11, PR, RZ, 0x4 ;  /* 0x00000004ff0b7803 */ /* 0x000fe20000000000 */
[----:B------:R-:W-:Y:S01]  /*b500*/  FFMA.FTZ R8, R8, -UR21, R171 ;  /* 0x8000001508087c23 */ /* 0x000fe200080100ab */
[----:B------:R-:W-:Y:S01]  /*b510*/  ISETP.GE.AND P4, PT, R3, R211, PT ;  /* 0x000000d30300720c */ /* 0x000fe20003f86270 */
[----:B------:R-:W-:Y:S01]  /*b520*/  FFMA.FTZ R9, R7, -UR21, R169 ;  /* 0x8000001507097c23 */ /* 0x000fe200080100a9 */
[----:B------:R-:W-:Y:S01]  /*b530*/  I2FP.F32.S32 R2, R2 ;  /* 0x0000000200027245 */ /* 0x000fe20000201400 */
[----:B------:R-:W-:Y:S01]  /*b540*/  IMAD.IADD R7, R207, 0x1, -R3 ;  /* 0x00000001cf077824 */ /* 0x000fe200078e0a03 */
[----:B------:R-:W-:-:S02]  /*b550*/  ISETP.GE.AND P3, PT, R3, R210, PT ;  /* 0x000000d20300720c */ /* 0x000fc40003f66270 */
[----:B------:R-:W-:Y:S01]  /*b560*/  P2R R10, PR, RZ, 0x1 ;  /* 0x00000001ff0a7803 */ /* 0x000fe20000000000 */
[----:B------:R-:W-:Y:S01]  /*b570*/  FFMA.FTZ R12, R2, -UR21, R164 ;  /* 0x80000015020c7c23 */ /* 0x000fe200080100a4 */
[----:B------:R-:W-:Y:S01]  /*b580*/  ISETP.GE.AND P2, PT, R3, R209, PT ;  /* 0x000000d10300720c */ /* 0x000fe20003f46270 */
[----:B------:R-:W-:Y:S01]  /*b590*/  VIADD R2, R0, 0x21 ;  /* 0x0000002100027836 */ /* 0x000fe20000000000 */
[----:B------:R-:W-:Y:S02]  /*b5a0*/  I2FP.F32.S32 R5, R6 ;  /* 0x0000000600057245 */ /* 0x000fe40000201400 */
[----:B------:R-:W-:Y:S02]  /*b5b0*/  I2FP.F32.S32 R4, R4 ;  /* 0x0000000400047245 */ /* 0x000fe40000201400 */
[----:B------:R-:W-:Y:S01]  /*b5c0*/  FSEL R37, R16, -INF , !P6 ;  /* 0xff80000010257808 */ /* 0x000fe20007000000 */
[----:B------:R-:W-:Y:S01]  /*b5d0*/  FFMA.FTZ R5, R5, -UR21, R20 ;  /* 0x8000001505057c23 */ /* 0x000fe20008010014 */
[----:B------:R-:W-:Y:S01]  /*b5e0*/  FSEL R169, R15, -INF , !P5 ;  /* 0xff8000000fa97808 */ /* 0x000fe20006800000 */
[----:B------:R-:W-:Y:S01]  /*b5f0*/  FFMA.FTZ R4, R4, -UR21, R22 ;  /* 0x8000001504047c23 */ /* 0x000fe20008010016 */
[----:B------:R-:W-:-:S02]  /*b600*/  ISETP.LT.OR P6, PT, R3, R204, P4 ;  /* 0x000000cc0300720c */ /* 0x000fc400027c1670 */
[C---:B------:R-:W-:Y:S02]  /*b610*/  ISETP.LT.OR P5, PT, R3.reuse, R203, P3 ;  /* 0x000000cb0300720c */ /* 0x040fe40001fa1670 */
[----:B------:R-:W-:Y:S02]  /*b620*/  ISETP.GE.AND P0, PT, R3, R208, PT ;  /* 0x000000d00300720c */ /* 0x000fe40003f06270 */
[----:B------:R-:W-:Y:S02]  /*b630*/  ISETP.NE.AND P4, PT, R11, RZ, PT ;  /* 0x000000ff0b00720c */ /* 0x000fe40003f85270 */
[----:B------:R-:W-:Y:S02]  /*b640*/  ISETP.NE.AND P3, PT, R10, RZ, PT ;  /* 0x000000ff0a00720c */ /* 0x000fe40003f65270 */
[----:B------:R-:W-:Y:S02]  /*b650*/  ISETP.LT.OR P2, PT, R3, R201, P2 ;  /* 0x000000c90300720c */ /* 0x000fe40001741670 */
[----:B------:R-:W-:-:S02]  /*b660*/  FSEL R157, R17, -INF , !P1 ;  /* 0xff800000119d7808 */ /* 0x000fc40004800000 */
[----:B------:R-:W-:Y:S01]  /*b670*/  ISETP.LT.OR P1, PT, R3, R200, P0 ;  /* 0x000000c80300720c */ /* 0x000fe20000721670 */
[----:B------:R-:W-:Y:S01]  /*b680*/  IMAD.IADD R3, R205, 0x1, -R2 ;  /* 0x00000001cd037824 */ /* 0x000fe200078e0a02 */
[----:B------:R-:W-:Y:S02]  /*b690*/  P2R R6, PR, RZ, 0x4 ;  /* 0x00000004ff067803 */ /* 0x000fe40000000000 */
[----:B------:R-:W-:Y:S02]  /*b6a0*/  FSEL R138, R9, -INF , !P4 ;  /* 0xff800000098a7808 */ /* 0x000fe40006000000 */
[----:B------:R-:W-:Y:S02]  /*b6b0*/  FSEL R159, R8, -INF , !P3 ;  /* 0xff800000089f7808 */ /* 0x000fe40005800000 */
[C---:B------:R-:W-:Y:S02]  /*b6c0*/  ISETP.GE.AND P4, PT, R2.reuse, R211, PT ;  /* 0x000000d30200720c */ /* 0x040fe40003f86270 */
[----:B------:R-:W-:-:S02]  /*b6d0*/  ISETP.GE.AND P3, PT, R2, R210, PT ;  /* 0x000000d20200720c */ /* 0x000fc40003f66270 */
[C---:B------:R-:W-:Y:S02]  /*b6e0*/  ISETP.GE.AND P2, PT, R2.reuse, R209, PT ;  /* 0x000000d10200720c */ /* 0x040fe40003f46270 */
[----:B------:R-:W-:Y:S02]  /*b6f0*/  ISETP.GE.AND P0, PT, R2, R208, PT ;  /* 0x000000d00200720c */ /* 0x000fe40003f06270 */
[----:B------:R-:W-:Y:S01]  /*b700*/  FSEL R164, R5, -INF , !P6 ;  /* 0xff80000005a47808 */ /* 0x000fe20007000000 */
[--C-:B------:R-:W-:Y:S01]  /*b710*/  IMAD.IADD R5, R202, 0x1, -R2.reuse ;  /* 0x00000001ca057824 */ /* 0x100fe200078e0a02 */
[----:B------:R-:W-:Y:S01]  /*b720*/  FSEL R223, R4, -INF , !P5 ;  /* 0xff80000004df7808 */ /* 0x000fe20006800000 */
[----:B------:R-:W-:Y:S01]  /*b730*/  IMAD.IADD R4, R206, 0x1, -R2 ;  /* 0x00000001ce047824 */ /* 0x000fe200078e0a02 */
[C---:B------:R-:W-:Y:S02]  /*b740*/  ISETP.LT.OR P6, PT, R2.reuse, R204, P4 ;  /* 0x000000cc0200720c */ /* 0x040fe400027c1670 */
[----:B------:R-:W-:-:S02]  /*b750*/  ISETP.LT.OR P5, PT, R2, R203, P3 ;  /* 0x000000cb0200720c */ /* 0x000fc40001fa1670 */
[C---:B------:R-:W-:Y:S02]  /*b760*/  ISETP.LT.OR P2, PT, R2.reuse, R201, P2 ;  /* 0x000000c90200720c */ /* 0x040fe40001741670 */
[----:B------:R-:W-:Y:S01]  /*b770*/  ISETP.LT.OR P0, PT, R2, R200, P0 ;  /* 0x000000c80200720c */ /* 0x000fe20000701670 */
[----:B------:R-:W-:Y:S01]  /*b780*/  IMAD.IADD R2, R207, 0x1, -R2 ;  /* 0x00000001cf027824 */ /* 0x000fe200078e0a02 */
[----:B------:R-:W-:Y:S02]  /*b790*/  IABS R7, R7 ;  /* 0x0000000700077213 */ /* 0x000fe40000000000 */
[----:B------:R-:W-:Y:S02]  /*b7a0*/  ISETP.NE.AND P4, PT, R6, RZ, PT ;  /* 0x000000ff0600720c */ /* 0x000fe40003f85270 */
[----:B------:R-:W-:Y:S02]  /*b7b0*/  IABS R6, R5 ;  /* 0x0000000500067213 */ /* 0x000fe40000000000 */
        /* <DEDUP_REMOVED lines=12> */
[----:B------:R-:W-:Y:S01]  /*b880*/  VIADD R2, R0, 0x28 ;  /* 0x0000002800027836 */ /* 0x000fe20000000000 */
[----:B------:R-:W-:Y:S01]  /*b890*/  I2FP.F32.S32 R7, R7 ;  /* 0x0000000700077245 */ /* 0x000fe20000201400 */
[----:B------:R-:W-:Y:S01]  /*b8a0*/  FFMA.FTZ R6, R3, -UR21, R21 ;  /* 0x8000001503067c23 */ /* 0x000fe20008010015 */
[----:B------:R-:W-:Y:S01]  /*b8b0*/  FFMA.FTZ R5, R5, -UR21, R23 ;  /* 0x8000001505057c23 */ /* 0x000fe20008010017 */
[----:B------:R-:W-:Y:S01]  /*b8c0*/  FFMA.FTZ R10, R10, -UR21, R167 ;  /* 0x800000150a0a7c23 */ /* 0x000fe200080100a7 */
[----:B------:R-:W-:Y:S01]  /*b8d0*/  P2R R9, PR, RZ, 0x4 ;  /* 0x00000004ff097803 */ /* 0x000fe20000000000 */
[----:B------:R-:W-:Y:S01]  /*b8e0*/  FFMA.FTZ R11, R7, -UR21, R165 ;  /* 0x80000015070b7c23 */ /* 0x000fe200080100a5 */
[----:B------:R-:W-:Y:S01]  /*b8f0*/  P2R R8, PR, RZ, 0x1 ;  /* 0x00000001ff087803 */ /* 0x000fe20000000000 */
[----:B------:R-:W-:Y:S01]  /*b900*/  VIADD R3, R0, 0x29 ;  /* 0x0000002900037836 */ /* 0x000fe20000000000 */
[----:B------:R-:W-:Y:S01]  /*b910*/  FSEL R167, R12, -INF , !P4 ;  /* 0xff8000000ca77808 */ /* 0x000fe20006000000 */
[----:B------:R-:W-:Y:S01]  /*b920*/  IMAD.IADD R7, R202, 0x1, -R2 ;  /* 0x00000001ca077824 */ /* 0x000fe200078e0a02 */
[----:B------:R-:W-:-:S02]  /*b930*/  ISETP.GE.AND P4, PT, R2, R211, PT ;  /* 0x000000d30200720c */ /* 0x000fc40003f86270 */
[C---:B------:R-:W-:Y:S02]  /*b940*/  ISETP.GE.AND P3, PT, R2.reuse, R210, PT ;  /* 0x000000d20200720c */ /* 0x040fe40003f66270 */
[C---:B------:R-:W-:Y:S02]  /*b950*/  ISETP.GE.AND P2, PT, R2.reuse, R209, PT ;  /* 0x000000d10200720c */ /* 0x040fe40003f46270 */
[----:B------:R-:W-:Y:S02]  /*b960*/  ISETP.GE.AND P0, PT, R2, R208, PT ;  /* 0x000000d00200720c */ /* 0x000fe40003f06270 */
[----:B------:R-:W-:Y:S01]  /*b970*/  FSEL R158, R6, -INF , !P6 ;  /* 0xff800000069e7808 */ /* 0x000fe20007000000 */
[--C-:B------:R-:W-:Y:S01]  /*b980*/  IMAD.IADD R6, R206, 0x1, -R2.reuse ;  /* 0x00000001ce067824 */ /* 0x100fe200078e0a02 */
        /* <DEDUP_REMOVED lines=17> */
[----:B------:R-:W-:Y:S02]  /*baa0*/  I2FP.F32.S32 R7, R7 ;  /* 0x0000000700077245 */ /* 0x000fe40000201400 */
[----:B------:R-:W-:Y:S02]  /*bab0*/  I2FP.F32.S32 R5, R5 ;  /* 0x0000000500057245 */ /* 0x000fe40000201400 */
[----:B------:R-:W-:Y:S01]  /*bac0*/  I2FP.F32.S32 R4, R4 ;  /* 0x0000000400047245 */ /* 0x000fe20000201400 */
[----:B------:R-:W-:Y:S01]  /*bad0*/  FFMA.FTZ R13, R7, -UR21, R162 ;  /* 0x80000015070d7c23 */ /* 0x000fe200080100a2 */
[----:B------:R-:W-:Y:S01]  /*bae0*/  ISETP.NE.AND P3, PT, R8, RZ, PT ;  /* 0x000000ff0800720c */ /* 0x000fe20003f65270 */
[----:B------:R-:W-:Y:S01]  /*baf0*/  FFMA.FTZ R5, R5, -UR21, R44 ;  /* 0x8000001505057c23 */ /* 0x000fe2000801002c */
[----:B------:R-:W-:Y:S01]  /*bb00*/  I2FP.F32.S32 R2, R2 ;  /* 0x0000000200027245 */ /* 0x000fe20000201400 */
[----:B------:R-:W-:Y:S01]  /*bb10*/  FFMA.FTZ R4, R4, -UR21, R46 ;  /* 0x8000001504047c23 */ /* 0x000fe2000801002e */
[----:B------:R-:W-:Y:S01]  /*bb20*/  P2R R8, PR, RZ, 0x4 ;  /* 0x00000004ff087803 */ /* 0x000fe20000000000 */
[----:B------:R-:W-:Y:S01]  /*bb30*/  IMAD.IADD R7, R206, 0x1, -R3 ;  /* 0x00000001ce077824 */ /* 0x000fe200078e0a03 */
[----:B------:R-:W-:Y:S01]  /*bb40*/  FSEL R162, R11, -INF , !P4 ;  /* 0xff8000000ba27808 */ /* 0x000fe20006000000 */
[----:B------:R-:W-:Y:S01]  /*bb50*/  FFMA.FTZ R12, R2, -UR21, R45 ;  /* 0x80000015020c7c23 */ /* 0x000fe2000801002d */
[----:B------:R-:W-:Y:S01]  /*bb60*/  FSEL R171, R10, -INF , !P3 ;  /* 0xff8000000aab7808 */ /* 0x000fe20005800000 */
[----:B------:R-:W-:Y:S01]  /*bb70*/  VIADD R2, R0, 0x30 ;  /* 0x0000003000027836 */ /* 0x000fe20000000000 */
[----:B------:R-:W-:-:S02]  /*bb80*/  I2FP.F32.S32 R6, R6 ;  /* 0x0000000600067245 */ /* 0x000fc40000201400 */
[C---:B------:R-:W-:Y:S02]  /*bb90*/  ISETP.GE.AND P4, PT, R3.reuse, R211, PT ;  /* 0x000000d30300720c */ /* 0x040fe40003f86270 */
[C---:B------:R-:W-:Y:S01]  /*bba0*/  ISETP.GE.AND P3, PT, R3.reuse, R210, PT ;  /* 0x000000d20300720c */ /* 0x040fe20003f66270 */
[----:B------:R-:W-:Y:S01]  /*bbb0*/  FFMA.FTZ R14, R6, -UR21, R160 ;  /* 0x80000015060e7c23 */ /* 0x000fe200080100a0 */
[C---:B------:R-:W-:Y:S01]  /*bbc0*/  ISETP.GE.AND P2, PT, R3.reuse, R209, PT ;  /* 0x000000d10300720c */ /* 0x040fe20003f46270 */
[--C-:B------:R-:W-:Y:S01]  /*bbd0*/  IMAD.IADD R6, R206, 0x1, -R2.reuse ;  /* 0x00000001ce067824 */ /* 0x100fe200078e0a02 */
[----:B------:R-:W-:Y:S02]  /*bbe0*/  ISETP.GE.AND P0, PT, R3, R208, PT ;  /* 0x000000d00300720c */ /* 0x000fe40003f06270 */
        /* <DEDUP_REMOVED lines=9> */
[----:B------:R-:W-:Y:S02]  /*bc80*/  IABS R10, R7 ;  /* 0x00000007000a7213 */ /* 0x000fe40000000000 */
[----:B------:R-:W-:Y:S02]  /*bc90*/  IABS R7, R5 ;  /* 0x0000000500077213 */ /* 0x000fe40000000000 */
[----:B------:R-:W-:-:S02]  /*bca0*/  IABS R5, R3 ;  /* 0x0000000300057213 */ /* 0x000fc40000000000 */
        /* <DEDUP_REMOVED lines=13> */
[----:B------:R-:W-:Y:S01]  /*bd80*/  P2R R8, PR, RZ, 0x1 ;  /* 0x00000001ff087803 */ /* 0x000fe20000000000 */
        /* <DEDUP_REMOVED lines=12> */
[----:B------:R-:W-:Y:S02]  /*be50*/  FSEL R156, R12, -INF , !P6 ;  /* 0xff8000000c9c7808 */ /* 0x000fe40007000000 */
        /* <DEDUP_REMOVED lines=24> */
[----:B------:R-:W-:Y:S01]  /*bfe0*/  ISETP.GE.AND P2, PT, R3, R209, PT ;  /* 0x000000d10300720c */ /* 0x000fe20003f46270 */
[----:B------:R-:W-:Y:S01]  /*bff0*/  FFMA.FTZ R11, R2, -UR21, R153 ;  /* 0x80000015020b7c23 */ /* 0x000fe20008010099 */
[----:B------:R-:W-:Y:S01]  /*c000*/  I2FP.F32.S32 R7, R9 ;  /* 0x0000000900077245 */ /* 0x000fe20000201400 */
[----:B------:R-:W-:Y:S01]  /*c010*/  VIADD R2, R0, 0x38 ;  /* 0x0000003800027836 */ /* 0x000fe20000000000 */
[----:B------:R-:W-:Y:S01]  /*c020*/  I2FP.F32.S32 R6, R6 ;  /* 0x0000000600067245 */ /* 0x000fe20000201400 */
[----:B------:R-:W-:Y:S01]  /*c030*/  IMAD.IADD R9, R207, 0x1, -R3 ;  /* 0x00000001cf097824 */ /* 0x000fe200078e0a03 */
[----:B------:R-:W-:Y:S01]  /*c040*/  I2FP.F32.S32 R4, R4 ;  /* 0x0000000400047245 */ /* 0x000fe20000201400 */
[----:B------:R-:W-:Y:S01]  /*c050*/  FFMA.FTZ R10, R7, -UR21, R154 ;  /* 0x80000015070a7c23 */ /* 0x000fe2000801009a */
[----:B------:R-:W-:Y:S01]  /*c060*/  FSEL R165, R16, -INF , !P6 ;  /* 0xff80000010a57808 */ /* 0x000fe20007000000 */
[----:B------:R-:W-:Y:S01]  /*c070*/  FFMA.FTZ R7, R6, -UR21, R33 ;  /* 0x8000001506077c23 */ /* 0x000fe20008010021 */
[----:B------:R-:W-:Y:S01]  /*c080*/  ISETP.GE.AND P0, PT, R3, R208, PT ;  /* 0x000000d00300720c */ /* 0x000fe20003f06270 */
[----:B------:R-:W-:Y:S01]  /*c090*/  FFMA.FTZ R4, R4, -UR21, R35 ;  /* 0x8000001504047c23 */ /* 0x000fe20008010023 */
[----:B------:R-:W-:Y:S01]  /*c0a0*/  FSEL R163, R17, -INF , !P3 ;  /* 0xff80000011a37808 */ /* 0x000fe20005800000 */
[----:B------:R-:W-:Y:S01]  /*c0b0*/  VIADD R0, R0, 0x39 ;  /* 0x0000003900007836 */ /* 0x000fe20000000000 */
[----:B------:R-:W-:-:S02]  /*c0c0*/  ISETP.LT.OR P6, PT, R3, R204, P4 ;  /* 0x000000cc0300720c */ /* 0x000fc400027c1670 */
[C---:B------:R-:W-:Y:S02]  /*c0d0*/  ISETP.GE.AND P3, PT, R3.reuse, R210, PT ;  /* 0x000000d20300720c */ /* 0x040fe40003f66270 */
[----:B------:R-:W-:Y:S02]  /*c0e0*/  ISETP.NE.AND P4, PT, R8, RZ, PT ;  /* 0x000000ff0800720c */ /* 0x000fe40003f85270 */
[C---:B------:R-:W-:Y:S02]  /*c0f0*/  ISETP.LT.OR P2, PT, R3.reuse, R201, P2 ;  /* 0x000000c90300720c */ /* 0x040fe40001741670 */
[----:B------:R-:W-:Y:S02]  /*c100*/  ISETP.LT.OR P0, PT, R3, R200, P0 ;  /* 0x000000c80300720c */ /* 0x000fe40000701670 */
[----:B------:R-:W-:Y:S02]  /*c110*/  FSEL R225, R15, -INF , !P5 ;  /* 0xff8000000fe17808 */ /* 0x000fe40006800000 */
[----:B------:R-:W-:Y:S01]  /*c120*/  ISETP.LT.OR P5, PT, R3, R203, P3 ;  /* 0x000000cb0300720c */ /* 0x000fe20001fa1670 */
[----:B------:R-:W-:Y:S01]  /*c130*/  IMAD.IADD R3, R205, 0x1, -R2 ;  /* 0x00000001cd037824 */ /* 0x000fe200078e0a02 */
[----:B------:R-:W-:-:S02]  /*c140*/  P2R R8, PR, RZ, 0x4 ;  /* 0x00000004ff087803 */ /* 0x000fc40000000000 */
[----:B------:R-:W-:Y:S01]  /*c150*/  FSEL R178, R5, -INF , !P4 ;  /* 0xff80000005b27808 */ /* 0x000fe20006000000 */
[----:B------:R-:W-:Y:S01]  /*c160*/  IMAD.IADD R5, R202, 0x1, -R2 ;  /* 0x00000001ca057824 */ /* 0x000fe200078e0a02 */
[C---:B------:R-:W-:Y:S02]  /*c170*/  ISETP.GE.AND P4, PT, R2.reuse, R211, PT ;  /* 0x000000d30200720c */ /* 0x040fe40003f86270 */
[C---:B------:R-:W-:Y:S02]  /*c180*/  ISETP.GE.AND P2, PT, R2.reuse, R209, PT ;  /* 0x000000d10200720c */ /* 0x040fe40003f46270 */
[----:B------:R-:W-:Y:S02]  /*c190*/  P2R R6, PR, RZ, 0x1 ;  /* 0x00000001ff067803 */ /* 0x000fe40000000000 */
[----:B------:R-:W-:Y:S02]  /*c1a0*/  ISETP.GE.AND P3, PT, R2, R210, PT ;  /* 0x000000d20200720c */ /* 0x000fe40003f66270 */
[----:B------:R-:W-:-:S02]  /*c1b0*/  FSEL R166, R7, -INF , !P6 ;  /* 0xff80000007a67808 */ /* 0x000fc40007000000 */
[----:B------:R-:W-:Y:S01]  /*c1c0*/  FSEL R226, R4, -INF , !P5 ;  /* 0xff80000004e27808 */ /* 0x000fe20006800000 */
[----:B------:R-:W-:Y:S01]  /*c1d0*/  IMAD.IADD R4, R206, 0x1, -R2 ;  /* 0x00000001ce047824 */ /* 0x000fe200078e0a02 */
[C---:B------:R-:W-:Y:S02]  /*c1e0*/  ISETP.LT.OR P5, PT, R2.reuse, R204, P4 ;  /* 0x000000cc0200720c */ /* 0x040fe400027a1670 */
[C---:B------:R-:W-:Y:S02]  /*c1f0*/  ISETP.LT.OR P6, PT, R2.reuse, R201, P2 ;  /* 0x000000c90200720c */ /* 0x040fe400017c1670 */
[C---:B------:R-:W-:Y:S02]  /*c200*/  ISETP.GE.AND P0, PT, R2.reuse, R208, PT ;  /* 0x000000d00200720c */ /* 0x040fe40003f06270 */
[----:B------:R-:W-:Y:S02]  /*c210*/  ISETP.LT.OR P4, PT, R2, R203, P3 ;  /* 0x000000cb0200720c */ /* 0x000fe40001f81670 */
[----:B------:R-:W-:-:S02]  /*c220*/  ISETP.NE.AND P2, PT, R6, RZ, PT ;  /* 0x000000ff0600720c */ /* 0x000fc40003f45270 */
[----:B------:R-:W-:Y:S02]  /*c230*/  ISETP.NE.AND P3, PT, R8, RZ, PT ;  /* 0x000000ff0800720c */ /* 0x000fe40003f65270 */
[----:B------:R-:W-:Y:S02]  /*c240*/  IABS R6, R9 ;  /* 0x0000000900067213 */ /* 0x000fe40000000000 */
[----:B------:R-:W-:Y:S02]  /*c250*/  IABS R8, R5 ;  /* 0x0000000500087213 */ /* 0x000fe40000000000 */
[----:B------:R-:W-:Y:S02]  /*c260*/  FSEL R217, R10, -INF , !P1 ;  /* 0xff8000000ad97808 */ /* 0x000fe40004800000 */
[----:B------:R-:W-:Y:S01]  /*c270*/  ISETP.LT.OR P1, PT, R2, R200, P0 ;  /* 0x000000c80200720c */ /* 0x000fe20000721670 */
[----:B------:R-:W-:Y:S01]  /*c280*/  IMAD.IADD R2, R207, 0x1, -R2 ;  /* 0x00000001cf027824 */ /* 0x000fe200078e0a02 */
[----:B------:R-:W-:Y:S01]  /*c290*/  IABS R9, R3 ;  /* 0x0000000300097213 */ /* 0x000fe20000000000 */
[----:B------:R-:W-:Y:S01]  /*c2a0*/  IMAD.MOV.U32 R3, RZ, RZ, R6 ;  /* 0x000000ffff037224 */ /* 0x000fe200078e0006 */
[----:B------:R-:W-:Y:S01]  /*c2b0*/  IABS R5, R4 ;  /* 0x0000000400057213 */ /* 0x000fe20000000000 */
[----:B------:R-:W-:Y:S01]  /*c2c0*/  IMAD.MOV.U32 R4, RZ, RZ, R8 ;  /* 0x000000ffff047224 */ /* 0x000fe200078e0008 */
        /* <DEDUP_REMOVED lines=8> */
[----:B------:R-:W-:Y:S01]  /*c350*/  ISETP.GE.AND P3, PT, R0, R211, PT ;  /* 0x000000d30000720c */ /* 0x000fe20003f66270 */
[----:B------:R-:W-:Y:S01]  /*c360*/  FFMA.FTZ R3, R5, -UR21, R146 ;  /* 0x8000001505037c23 */ /* 0x000fe20008010092 */
[----:B------:R-:W-:Y:S01]  /*c370*/  FSEL R182, R2, -INF , !P2 ;  /* 0xff80000002b67808 */ /* 0x000fe20005000000 */
[----:B------:R-:W-:Y:S01]  /*c380*/  IMAD.IADD R2, R205, 0x1, -R0 ;  /* 0x00000001cd027824 */ /* 0x000fe200078e0a00 */
[----:B------:R-:W-:-:S02]  /*c390*/  I2FP.F32.S32 R6, R6 ;  /* 0x0000000600067245 */ /* 0x000fc40000201400 */
[C---:B------:R-:W-:Y:S02]  /*c3a0*/  ISETP.GE.AND P2, PT, R0.reuse, R210, PT ;  /* 0x000000d20000720c */ /* 0x040fe40003f46270 */
[----:B------:R-:W-:Y:S01]  /*c3b0*/  ISETP.GE.AND P0, PT, R0, R209, PT ;  /* 0x000000d10000720c */ /* 0x000fe20003f06270 */
[----:B------:R-:W-:Y:S01]  /*c3c0*/  FFMA.FTZ R5, R6, -UR21, R148 ;  /* 0x8000001506057c23 */ /* 0x000fe20008010094 */
[----:B------:R-:W-:Y:S01]  /*c3d0*/  FSEL R224, R3, -INF , !P4 ;  /* 0xff80000003e07808 */ /* 0x000fe20006000000 */
[--C-:B------:R-:W-:Y:S01]  /*c3e0*/  IMAD.IADD R3, R206, 0x1, -R0.reuse ;  /* 0x00000001ce037824 */ /* 0x100fe200078e0a00 */
[----:B------:R-:W-:Y:S01]  /*c3f0*/  FSEL R220, R4, -INF , !P5 ;  /* 0xff80000004dc7808 */ /* 0x000fe20006800000 */
[----:B------:R-:W-:Y:S01]  /*c400*/  IMAD.IADD R4, R202, 0x1, -R0 ;  /* 0x00000001ca047824 */ /* 0x000fe200078e0a00 */
[C---:B------:R-:W-:Y:S02]  /*c410*/  ISETP.GE.AND P4, PT, R0.reuse, R208, PT ;  /* 0x000000d00000720c */ /* 0x040fe40003f86270 */
[----:B------:R-:W-:-:S02]  /*c420*/  ISETP.LT.OR P5, PT, R0, R204, P3 ;  /* 0x000000cc0000720c */ /* 0x000fc40001fa1670 */
[C---:B------:R-:W-:Y:S02]  /*c430*/  ISETP.LT.OR P3, PT, R0.reuse, R203, P2 ;  /* 0x000000cb0000720c */ /* 0x040fe40001761670 */
[C---:B------:R-:W-:Y:S02]  /*c440*/  ISETP.LT.OR P2, PT, R0.reuse, R201, P0 ;  /* 0x000000c90000720c */ /* 0x040fe40000741670 */
[----:B------:R-:W-:Y:S01]  /*c450*/  ISETP.LT.OR P0, PT, R0, R200, P4 ;  /* 0x000000c80000720c */ /* 0x000fe20002701670 */
[----:B------:R-:W-:Y:S01]  /*c460*/  IMAD.IADD R0, R207, 0x1, -R0 ;  /* 0x00000001cf007824 */ /* 0x000fe200078e0a00 */
[----:B------:R-:W-:Y:S02]  /*c470*/  FSEL R174, R5, -INF , !P6 ;  /* 0xff80000005ae7808 */ /* 0x000fe40007000000 */
[----:B------:R-:W-:Y:S02]  /*c480*/  PLOP3.LUT P6, PT, PT, PT, UP1, 0x80, 0x0 ;  /* 0x000000000000781c */ /* 0x000fe40003fcf018 */
[----:B------:R-:W-:-:S02]  /*c490*/  IABS R4, R4 ;  /* 0x0000000400047213 */ /* 0x000fc40000000000 */
[----:B------:R-:W-:Y:S02]  /*c4a0*/  IABS R3, R3 ;  /* 0x0000000300037213 */ /* 0x000fe40000000000 */
        /* <DEDUP_REMOVED lines=11> */
[----:B------:R-:W-:Y:S01]  /*c560*/  FFMA.FTZ R2, R2, -UR21, R149 ;  /* 0x8000001502027c23 */ /* 0x000fe20008010095 */
[----:B------:R-:W-:Y:S01]  /*c570*/  ISETP.NE.AND P1, PT, R69, RZ, PT ;  /* 0x000000ff4500720c */ /* 0x000fe20003f25270 */
[----:B------:R-:W-:Y:S01]  /*c580*/  FFMA.FTZ R0, R0, -UR21, R151 ;  /* 0x8000001500007c23 */ /* 0x000fe20008010097 */
[----:B------:R-:W-:-:S02]  /*c590*/  FSEL R219, R4, -INF , !P5 ;  /* 0xff80000004db7808 */ /* 0x000fc40006800000 */
        /* <DEDUP_REMOVED lines=62> */
.L_x_2140:
[----:B------:R-:W-:Y:S05]  /*c980*/  BSYNC B0 ;  /* 0x0000000000007941 */ /* 0x000fea0003800000 */
.L_x_2139:
[----:B------:R-:W0:Y:S02]  /*c990*/  LDGDEPBAR ;  /* 0x00000000000079af */ /* 0x000e240000000000 */
.L_x_2138:
[----:B-12---:R-:W2:Y:S01]  /*c9a0*/  LDL R4, [R1] ;  /* 0x0000000001047983 */ /* 0x006ea20000100800 */
[----:B------:R-:W-:-:S03]  /*c9b0*/  IMAD.MOV.U32 R6, RZ, RZ, R75 ;  /* 0x000000ffff067224 */ /* 0x000fc600078e004b */
[----:B------:R-:W3:Y:S04]  /*c9c0*/  LDL R11, [R1+0x18] ;  /* 0x00001800010b7983 */ /* 0x000ee80000100800 */
[----:B------:R-:W4:Y:S01]  /*c9d0*/  LDL R8, [R1+0x10] ;  /* 0x0000100001087983 */ /* 0x000f220000100800 */
        /* <DEDUP_REMOVED lines=23> */
[----:B------:R-:W-:Y:S01]  /*cb50*/  USHF.L.U32 UR6, UR37, 0x1, URZ ;  /* 0x0000000125067899 */ /* 0x000fe2000800063f */
[----:B------:R-:W-:Y:S01]  /*cb60*/  FMNMX.FTZ R5, R73, R40, !PT ;  /* 0x0000002849057209 */ /* 0x000fe20007810000 */
[----:B------:R-:W1:Y:S01]  /*cb70*/  SHFL.BFLY PT, R12, R0, 0x2, 0x1f ;  /* 0x0c401f00000c7f89 */ /* 0x000e6200000e0000 */
[----:B------:R-:W-:Y:S01]  /*cb80*/  IMAD.U32 R10, RZ, RZ, UR31 ;  /* 0x0000001fff0a7e24 */ /* 0x000fe2000f8e00ff */
[----:B------:R-:W-:Y:S01]  /*cb90*/  UIADD3 UR4, UR6, 0x1, URZ ;  /* 0x0000000106047890 */ /* 0x000fe2000fffe03f */
[----:B------:R-:W-:Y:S02]  /*cba0*/  IMAD.U32 R9, RZ, RZ, UR31 ;  /* 0x0000001fff097e24 */ /* 0x000fe4000f8e00ff */
[----:B------:R-:W-:Y:S01]  /*cbb0*/  IMAD.MOV.U32 R31, RZ, RZ, R6 ;  /* 0x000000ffff1f7224 */ /* 0x000fe200078e0006 */
[----:B------:R-:W-:-:S04]  /*cbc0*/  FMNMX.FTZ R7, R72, R64, !PT ;  /* 0x0000004048077209 */ /* 0x000fc80007810000 */
[----:B------:R-:W-:Y:S02]  /*cbd0*/  FMNMX.FTZ R7, R68, R7, !PT ;  /* 0x0000000744077209 */ /* 0x000fe40007810000 */
[----:B-1----:R-:W-:-:S05]  /*cbe0*/  FMNMX.FTZ R0, R0, R12, !PT ;  /* 0x0000000c00007209 */ /* 0x002fca0007810000 */
[----:B------:R-:W1:Y:S01]  /*cbf0*/  SHFL.BFLY PT, R17, R0, 0x1, 0x1f ;  /* 0x0c201f0000117f89 */ /* 0x000e6200000e0000 */
[----:B------:R-:W-:Y:S01]  /*cc00*/  IMAD.MOV.U32 R43, RZ, RZ, R214 ;  /* 0x000000ffff2b7224 */ /* 0x000fe200078e00d6 */
[----:B-1----:R-:W-:-:S04]  /*cc10*/  FMNMX.FTZ R214, R0, R17, !PT ;  /* 0x0000001100d67209 */ /* 0x002fc80007810000 */
[----:B------:R-:W-:Y:S01]  /*cc20*/  FSETP.NEU.FTZ.AND P2, PT, R214, -INF , PT ;  /* 0xff800000d600780b */ /* 0x000fe20003f5d000 */
[----:B------:R-:W-:Y:S02]  /*cc30*/  IMAD.MOV.U32 R41, RZ, RZ, R213 ;  /* 0x000000ffff297224 */ /* 0x000fe400078e00d5 */
[----:B------:R-:W-:Y:S01]  /*cc40*/  IMAD.MOV.U32 R42, RZ, RZ, R215 ;  /* 0x000000ffff2a7224 */ /* 0x000fe200078e00d7 */
[----:B------:R-:W-:Y:S01]  /*cc50*/  PRMT R227, R199, 0x7054, R199 ;  /* 0x00007054c7e37816 */ /* 0x000fe200000000c7 */
[----:B------:R-:W-:Y:S02]  /*cc60*/  IMAD.MOV.U32 R235, RZ, RZ, R31 ;  /* 0x000000ffffeb7224 */ /* 0x000fe400078e001f */
[----:B------:R-:W-:Y:S02]  /*cc70*/  IMAD.MOV.U32 R69, RZ, RZ, R43 ;  /* 0x000000ffff457224 */ /* 0x000fe400078e002b */
[----:B------:R-:W-:Y:S02]  /*cc80*/  IMAD.MOV.U32 R233, RZ, RZ, R42 ;  /* 0x000000ffffe97224 */ /* 0x000fe400078e002a */
[----:B------:R-:W-:-:S02]  /*cc90*/  IMAD.MOV.U32 R232, RZ, RZ, R41 ;  /* 0x000000ffffe87224 */ /* 0x000fc400078e0029 */
[----:B--2---:R-:W-:Y:S01]  /*cca0*/  IMAD.WIDE.U32 R74, R4, -0x326172a9, RZ ;  /* 0xcd9e8d57044a7825 */ /* 0x004fe200078e00ff */
[----:B------:R-:W-:-:S04]  /*ccb0*/  FMNMX.FTZ R4, R159, R2, !PT ;  /* 0x000000029f047209 */ /* 0x000fc80007810000 */
[----:B------:R-:W-:Y:S01]  /*ccc0*/  FMNMX.FTZ R4, R177, R4, !PT ;  /* 0x00000004b1047209 */ /* 0x000fe20007810000 */
[----:B---3--:R-:W-:-:S03]  /*ccd0*/  IMAD.WIDE.U32 R228, R11, -0x326172a9, RZ ;  /* 0xcd9e8d570be47825 */ /* 0x008fc600078e00ff */
[----:B------:R-:W-:Y:S01]  /*cce0*/  FMNMX.FTZ R4, R171, R4, !PT ;  /* 0x00000004ab047209 */ /* 0x000fe20007810000 */
[----:B----4-:R-:W-:Y:S01]  /*ccf0*/  IMAD.WIDE.U32 R2, R8, -0x2daee0ad, RZ ;  /* 0xd2511f5308027825 */ /* 0x010fe200078e00ff */
[----:B------:R-:W-:Y:S02]  /*cd00*/  FMNMX.FTZ R8, R60, R5, !PT ;  /* 0x000000053c087209 */ /* 0x000fe40007810000 */
[-C--:B------:R-:W-:Y:S02]  /*cd10*/  LOP3.LUT R5, R75, R252.reuse, RZ, 0x3c, !PT ;  /* 0x000000fc4b057212 */ /* 0x080fe400078e3cff */
[----:B------:R-:W-:Y:S02]  /*cd20*/  LOP3.LUT R6, R229, R252, RZ, 0x3c, !PT ;  /* 0x000000fce5067212 */ /* 0x000fe400078e3cff */
[----:B------:R-:W-:Y:S01]  /*cd30*/  FMNMX.FTZ R4, R170, R4, !PT ;  /* 0x00000004aa047209 */ /* 0x000fe20007810000 */
[----:B------:R-:W-:Y:S01]  /*cd40*/  IMAD.WIDE.U32 R22, R5, -0x2daee0ad, RZ ;  /* 0xd2511f5305167825 */ /* 0x000fe200078e00ff */
[----:B------:R-:W-:-:S02]  /*cd50*/  LOP3.LUT R5, R3, UR6, R10, 0x96, !PT ;  /* 0x0000000603057c12 */ /* 0x000fc4000f8e960a */
[----:B------:R-:W-:Y:S01]  /*cd60*/  LOP3.LUT R36, R3, UR4, R9, 0x96, !PT ;  /* 0x0000000403247c12 */ /* 0x000fe2000f8e9609 */
[----:B------:R-:W-:Y:S01]  /*cd70*/  IMAD.WIDE.U32 R32, R6, -0x2daee0ad, RZ ;  /* 0xd2511f5306207825 */ /* 0x000fe200078e00ff */
[----:B------:R-:W-:Y:S02]  /*cd80*/  FMNMX.FTZ R3, R163, R4, !PT ;  /* 0x00000004a3037209 */ /* 0x000fe40007810000 */
[----:B------:R-:W-:Y:S02]  /*cd90*/  FMNMX.FTZ R4, R56, R8, !PT ;  /* 0x0000000838047209 */ /* 0x000fe40007810000 */
[----:B------:R-:W-:Y:S02]  /*cda0*/  FMNMX.FTZ R10, R217, R3, !PT ;  /* 0x00000003d90a7209 */ /* 0x000fe40007810000 */
[--C-:B------:R-:W-:Y:S02]  /*cdb0*/  LOP3.LUT R11, R23, UR33, R2.reuse, 0x96, !PT ;  /* 0x00000021170b7c12 */ /* 0x100fe4000f8e9602 */
[----:B------:R-:W-:Y:S01]  /*cdc0*/  LOP3.LUT R9, R33, UR33, R2, 0x96, !PT ;  /* 0x0000002121097c12 */ /* 0x000fe2000f8e9602 */
[----:B------:R-:W-:Y:S01]  /*cdd0*/  IMAD.WIDE.U32 R2, R5, -0x326172a9, RZ ;  /* 0xcd9e8d5705027825 */ /* 0x000fe200078e00ff */
[----:B------:R-:W-:-:S02]  /*cde0*/  FMNMX.FTZ R6, R67, R7, !PT ;  /* 0x0000000743067209 */ /* 0x000fc40007810000 */
[----:B------:R-:W-:Y:S02]  /*cdf0*/  FMNMX.FTZ R5, R58, R4, !PT ;  /* 0x000000043a057209 */ /* 0x000fe40007810000 */
[----:B------:R-:W-:Y:S02]  /*ce00*/  FMNMX.FTZ R10, R182, R10, !PT ;  /* 0x0000000ab60a7209 */ /* 0x000fe40007810000 */
[----:B------:R-:W-:Y:S02]  /*ce10*/  FMNMX.FTZ R4, R66, R6, !PT ;  /* 0x0000000642047209 */ /* 0x000fe40007810000 */
[----:B------:R-:W-:Y:S02]  /*ce20*/  FMNMX.FTZ R5, R63, R5, !PT ;  /* 0x000000053f057209 */ /* 0x000fe40007810000 */
[C---:B------:R-:W-:Y:S02]  /*ce30*/  LOP3.LUT R7, R3.reuse, UR36, R74, 0x96, !PT ;  /* 0x0000002403077c12 */ /* 0x040fe4000f8e964a */
[----:B------:R-:W-:-:S02]  /*ce40*/  LOP3.LUT R12, R3, UR36, R228, 0x96, !PT ;  /* 0x00000024030c7c12 */ /* 0x000fc4000f8e96e4 */
[----:B------:R-:W-:Y:S02]  /*ce50*/  FMNMX.FTZ R10, R179, R10, !PT ;  /* 0x0000000ab30a7209 */ /* 0x000fe40007810000 */
[----:B------:R-:W-:Y:S02]  /*ce60*/  FMNMX.FTZ R3, R216, R4, !PT ;  /* 0x00000004d8037209 */ /* 0x000fe40007810000 */
[----:B------:R-:W-:Y:S02]  /*ce70*/  FMNMX.FTZ R4, R61, R5, !PT ;  /* 0x000000053d047209 */ /* 0x000fe40007810000 */
[----:B------:R-:W-:Y:S02]  /*ce80*/  FMNMX.FTZ R10, R180, R10, !PT ;  /* 0x0000000ab40a7209 */ /* 0x000fe40007810000 */
[----:B------:R-:W-:Y:S01]  /*ce90*/  FMNMX.FTZ R3, R181, R3, !PT ;  /* 0x00000003b5037209 */ /* 0x000fe20007810000 */
[----:B------:R-:W-:Y:S01]  /*cea0*/  IMAD.WIDE.U32 R38, R11, -0x326172a9, RZ ;  /* 0xcd9e8d570b267825 */ /* 0x000fe200078e00ff */
[----:B------:R-:W-:Y:S01]  /*ceb0*/  FMNMX.FTZ R6, R57, R4, !PT ;  /* 0x0000000439067209 */ /* 0x000fe20007810000 */
[----:B------:R-:W1:Y:S01]  /*cec0*/  SHFL.BFLY PT, R16, R10, 0x2, 0x1f ;  /* 0x0c401f000a107f89 */ /* 0x000e6200000e0000 */
[----:B------:R-:W-:Y:S01]  /*ced0*/  FMNMX.FTZ R3, R173, R3, !PT ;  /* 0x00000003ad037209 */ /* 0x000fe20007810000 */
[----:B------:R-:W-:Y:S01]  /*cee0*/  IMAD.WIDE.U32 R20, R9, -0x326172a9, RZ ;  /* 0xcd9e8d5709147825 */ /* 0x000fe200078e00ff */
[----:B------:R-:W-:-:S03]  /*cef0*/  LOP3.LUT R8, R39, UR32, R2, 0x96, !PT ;  /* 0x0000002027087c12 */ /* 0x000fc6000f8e9602 */
[----:B------:R-:W-:Y:S01]  /*cf00*/  IMAD.WIDE.U32 R4, R7, -0x2daee0ad, RZ ;  /* 0xd2511f5307047825 */ /* 0x000fe200078e00ff */
        /* <DEDUP_REMOVED lines=8> */
[----:B------:R-:W-:Y:S02]  /*cf90*/  LOP3.LUT R14, R5, UR29, R22, 0x96, !PT ;  /* 0x0000001d050e7c12 */ /* 0x000fe4000f8e9616 */
[----:B------:R-:W-:Y:S01]  /*cfa0*/  FMNMX.FTZ R5, R221, R11, !PT ;  /* 0x0000000bdd057209 */ /* 0x000fe20007810000 */
[----:B------:R-:W-:Y:S01]  /*cfb0*/  IMAD.WIDE.U32 R6, R13, -0x2daee0ad, RZ ;  /* 0xd2511f530d067825 */ /* 0x000fe200078e00ff */
[----:B------:R-:W-:Y:S02]  /*cfc0*/  LOP3.LUT R9, R9, UR25, R4, 0x96, !PT ;  /* 0x0000001909097c12 */ /* 0x000fe4000f8e9604 */
[----:B------:R-:W-:Y:S02]  /*cfd0*/  FMNMX.FTZ R4, R139, R12, !PT ;  /* 0x0000000c8b047209 */ /* 0x000fe40007810000 */
[----:B------:R-:W-:Y:S02]  /*cfe0*/  FMNMX.FTZ R5, R218, R5, !PT ;  /* 0x00000005da057209 */ /* 0x000fe40007810000 */
[----:B------:R-:W-:-:S02]  /*cff0*/  FMNMX.FTZ R4, R156, R4, !PT ;  /* 0x000000049c047209 */ /* 0x000fc40007810000 */
[----:B------:R-:W-:Y:S02]  /*d000*/  LOP3.LUT R15, R3, UR29, R32, 0x96, !PT ;  /* 0x0000001d030f7c12 */ /* 0x000fe4000f8e9620 */
[----:B------:R-:W-:Y:S01]  /*d010*/  LOP3.LUT R11, R7, UR25, R2, 0x96, !PT ;  /* 0x00000019070b7c12 */ /* 0x000fe2000f8e9602 */
[----:B------:R-:W-:Y:S01]  /*d020*/  IMAD.WIDE.U32 R2, R14, -0x326172a9, RZ ;  /* 0xcd9e8d570e027825 */ /* 0x000fe200078e00ff */
[----:B------:R-:W-:Y:S02]  /*d030*/  FMNMX.FTZ R5, R183, R5, !PT ;  /* 0x00000005b7057209 */ /* 0x000fe40007810000 */
[----:B------:R-:W-:Y:S02]  /*d040*/  FMNMX.FTZ R4, R165, R4, !PT ;  /* 0x00000004a5047209 */ /* 0x000fe40007810000 */
[----:B-1----:R-:W-:Y:S02]  /*d050*/  FMNMX.FTZ R10, R10, R16, !PT ;  /* 0x000000100a0a7209 */ /* 0x002fe40007810000 */
[----:B------:R-:W-:-:S02]  /*d060*/  FMNMX.FTZ R0, R225, R5, !PT ;  /* 0x00000005e1007209 */ /* 0x000fc40007810000 */
[----:B------:R-:W-:Y:S02]  /*d070*/  LOP3.LUT R5, R3, UR28, R38, 0x96, !PT ;  /* 0x0000001c03057c12 */ /* 0x000fe4000f8e9626 */
[----:B------:R-:W-:Y:S01]  /*d080*/  FMNMX.FTZ R3, R166, R4, !PT ;  /* 0x00000004a6037209 */ /* 0x000fe20007810000 */
[----:B------:R-:W1:Y:S01]  /*d090*/  SHFL.BFLY PT, R14, R10, 0x1, 0x1f ;  /* 0x0c201f000a0e7f89 */ /* 0x000e6200000e0000 */
[----:B------:R-:W-:Y:S02]  /*d0a0*/  FMNMX.FTZ R0, R226, R0, !PT ;  /* 0x00000000e2007209 */ /* 0x000fe40007810000 */
[----:B------:R-:W-:Y:S01]  /*d0b0*/  FMNMX.FTZ R3, R220, R3, !PT ;  /* 0x00000003dc037209 */ /* 0x000fe20007810000 */
[----:B------:R-:W-:Y:S01]  /*d0c0*/  IMAD.WIDE.U32 R52, R9, -0x326172a9, RZ ;  /* 0xcd9e8d5709347825 */ /* 0x000fe200078e00ff */
[----:B------:R-:W-:Y:S02]  /*d0d0*/  FMNMX.FTZ R7, R224, R0, !PT ;  /* 0x00000000e0077209 */ /* 0x000fe40007810000 */
[----:B------:R-:W-:-:S02]  /*d0e0*/  FMNMX.FTZ R0, R219, R3, !PT ;  /* 0x00000003db007209 */ /* 0x000fc40007810000 */
[----:B------:R-:W-:Y:S01]  /*d0f0*/  LOP3.LUT R13, R53, UR24, R2, 0x96, !PT ;  /* 0x00000018350d7c12 */ /* 0x000fe2000f8e9602 */
[----:B------:R-:W-:Y:S02]  /*d100*/  IMAD.WIDE.U32 R2, R15, -0x326172a9, RZ ;  /* 0xcd9e8d570f027825 */ /* 0x000fe400078e00ff */
[----:B------:R-:W2:Y:S02]  /*d110*/  SHFL.BFLY PT, R15, R0, 0x2, 0x1f ;  /* 0x0c401f00000f7f89 */ /* 0x000ea400000e0000 */
[----:B------:R-:W-:Y:S01]  /*d120*/  FMUL.FTZ R12, R214, UR40 ;  /* 0x00000028d60c7c20 */ /* 0x000fe20008410000 */
[----:B------:R-:W-:Y:S01]  /*d130*/  FMNMX.FTZ R7, R222, R7, !PT ;  /* 0x00000007de077209 */ /* 0x000fe20007810000 */
[----:B------:R-:W-:Y:S01]  /*d140*/  IMAD.WIDE.U32 R44, R11, -0x326172a9, RZ ;  /* 0xcd9e8d570b2c7825 */ /* 0x000fe200078e00ff */
[----:B------:R-:W-:Y:S02]  /*d150*/  LOP3.LUT R3, R3, UR28, R20, 0x96, !PT ;  /* 0x0000001c03037c12 */ /* 0x000fe4000f8e9614 */
[----:B------:R-:W-:Y:S01]  /*d160*/  FSEL R12, R12, RZ, P2 ;  /* 0x000000ff0c0c7208 */ /* 0x000fe20001000000 */
[----:B------:R-:W3:Y:S01]  /*d170*/  SHFL.BFLY PT, R16, R7, 0x2, 0x1f ;  /* 0x0c401f0007107f89 */ /* 0x000ee200000e0000 */
[----:B------:R-:W-:Y:S01]  /*d180*/  LOP3.LUT R9, R45, UR24, R2, 0x96, !PT ;  /* 0x000000182d097c12 */ /* 0x000fe2000f8e9602 */
[----:B------:R-:W-:-:S04]  /*d190*/  IMAD.WIDE.U32 R2, R3, -0x2daee0ad, RZ ;  /* 0xd2511f5303027825 */ /* 0x000fc800078e00ff */
[----:B------:R-:W-:Y:S01]  /*d1a0*/  FFMA.FTZ R4, R27, UR40, -R12 ;  /* 0x000000281b047c23 */ /* 0x000fe2000801080c */
[----:B-1----:R-:W-:Y:S01]  /*d1b0*/  FMNMX.FTZ R213, R10, R14, !PT ;  /* 0x0000000e0ad57209 */ /* 0x002fe20007810000 */
[----:B------:R-:W-:Y:S01]  /*d1c0*/  IMAD.WIDE.U32 R46, R9, -0x2daee0ad, RZ ;  /* 0xd2511f53092e7825 */ /* 0x000fe200078e00ff */
[----:B------:R-:W-:Y:S01]  /*d1d0*/  LOP3.LUT R6, R3, UR22, R6, 0x96, !PT ;  /* 0x0000001603067c12 */ /* 0x000fe2000f8e9606 */
[----:B------:R1:W-:Y:S02]  /*d1e0*/  MUFU.EX2 R231, R4 ;  /* 0x0000000400e77308 */ /* 0x0003e40000000800 */
[----:B------:R-:W-:Y:S01]  /*d1f0*/  FFMA.FTZ R3, R25, UR40, -R12 ;  /* 0x0000002819037c23 */ /* 0x000fe2000801080c */
[----:B------:R-:W-:Y:S01]  /*d200*/  FMUL.FTZ R14, R213, UR40 ;  /* 0x00000028d50e7c20 */ /* 0x000fe20008410000 */
[----:B------:R-:W-:Y:S01]  /*d210*/  LOP3.LUT R2, R47, UR18, R2, 0x96, !PT ;  /* 0x000000122f027c12 */ /* 0x000fe2000f8e9602 */
[----:B------:R-:W-:Y:S01]  /*d220*/  IMAD.WIDE.U32 R54, R13, -0x2daee0ad, RZ ;  /* 0xd2511f530d367825 */ /* 0x000fe200078e00ff */
[----:B------:R-:W-:Y:S01]  /*d230*/  FSETP.NEU.FTZ.AND P0, PT, R213, -INF , PT ;  /* 0xff800000d500780b */ /* 0x000fe20003f1d000 */
[----:B------:R-:W-:Y:S01]  /*d240*/  UIADD3 UR4, UR30, -0x4ab325aa, URZ ;  /* 0xb54cda561e047890 */ /* 0x000fe2000fffe03f */
[----:B------:R4:W-:Y:S01]  /*d250*/  MUFU.EX2 R234, R3 ;  /* 0x0000000300ea7308 */ /* 0x0009e20000000800 */
[----:B------:R-:W-:Y:S01]  /*d260*/  IMAD.WIDE.U32 R34, R6, -0x326172a9, RZ ;  /* 0xcd9e8d5706227825 */ /* 0x000fe200078e00ff */
[----:B------:R-:W-:-:S03]  /*d270*/  FSEL R14, R14, RZ, P0 ;  /* 0x000000ff0e0e7208 */ /* 0x000fc60000000000 */
[----:B-1----:R-:W-:-:S05]  /*d280*/  IMAD.WIDE.U32 R4, R5, -0x2daee0ad, RZ ;  /* 0xd2511f5305047825 */ /* 0x002fca00078e00ff */
[----:B------:R-:W-:Y:S02]  /*d290*/  LOP3.LUT R18, R5, UR22, R8, 0x96, !PT ;  /* 0x0000001605127c12 */ /* 0x000fe4000f8e9608 */
[----:B--2---:R-:W-:Y:S01]  /*d2a0*/  FMNMX.FTZ R5, R0, R15, !PT ;  /* 0x0000000f00057209 */ /* 0x004fe20007810000 */
[----:B----4-:R-:W-:Y:S01]  /*d2b0*/  IMAD.WIDE.U32 R2, R2, -0x326172a9, RZ ;  /* 0xcd9e8d5702027825 */ /* 0x010fe200078e00ff */
[----:B------:R-:W-:-:S03]  /*d2c0*/  LOP3.LUT R17, R55, UR18, R4, 0x96, !PT ;  /* 0x0000001237117c12 */ /* 0x000fc6000f8e9604 */
[----:B------:R-:W-:Y:S01]  /*d2d0*/  FFMA.FTZ R4, R19, UR40, -R12 ;  /* 0x0000002813047c23 */ /* 0x000fe2000801080c */
[----:B------:R-:W-:Y:S01]  /*d2e0*/  FFMA.FTZ R6, R30, UR40, -R14 ;  /* 0x000000281e067c23 */ /* 0x000fe2000801080e */
[----:B------:R-:W1:Y:S01]  /*d2f0*/  SHFL.BFLY PT, R15, R5, 0x1, 0x1f ;  /* 0x0c201f00050f7f89 */ /* 0x000e6200000e0000 */
[----:B------:R-:W-:Y:S02]  /*d300*/  LOP3.LUT R0, R3, UR4, R34, 0x96, !PT ;  /* 0x0000000403007c12 */ /* 0x000fe4000f8e9622 */
[----:B------:R-:W-:Y:S01]  /*d310*/  LOP3.LUT R3, R2, 0xffff, RZ, 0xc0, !PT ;  /* 0x0000ffff02037812 */ /* 0x000fe200078ec0ff */
[----:B------:R3:W-:Y:S01]  /*d320*/  MUFU.EX2 R230, R4 ;  /* 0x0000000400e67308 */ /* 0x0007e20000000800 */
[----:B------:R-:W-:Y:S01]  /*d330*/  FFMA.FTZ R11, R24, UR40, -R12 ;  /* 0x00000028180b7c23 */ /* 0x000fe2000801080c */
[----:B------:R-:W-:-:S06]  /*d340*/  LOP3.LUT R8, R2, 0xff, RZ, 0xc0, !PT ;  /* 0x000000ff02087812 */ /* 0x000fcc00078ec0ff */
[----:B------:R2:W-:Y:S01]  /*d350*/  MUFU.EX2 R236, R6 ;  /* 0x0000000600ec7308 */ /* 0x0005e20000000800 */
[----:B------:R-:W-:Y:S02]  /*d360*/  SHF.R.U32.HI R10, RZ, 0x18, R2 ;  /* 0x00000018ff0a7819 */ /* 0x000fe40000011602 */
[----:B---3--:R-:W-:Y:S02]  /*d370*/  FMNMX.FTZ R4, R7, R16, !PT ;  /* 0x0000001007047209 */ /* 0x008fe40007810000 */
[----:B------:R-:W-:Y:S01]  /*d380*/  SHF.R.U32.HI R7, RZ, 0x8, R3 ;  /* 0x00000008ff077819 */ /* 0x000fe20000011603 */
[----:B------:R-:W-:Y:S02]  /*d390*/  FFMA.FTZ R3, R28, UR40, -R14 ;  /* 0x000000281c037c23 */ /* 0x000fe4000801080e */
[----:B------:R3:W4:Y:S01]  /*d3a0*/  MUFU.EX2 R48, R11 ;  /* 0x0000000b00307308 */ /* 0x0007220000000800 */
[----:B--2---:R-:W-:Y:S01]  /*d3b0*/  SHF.R.U32.HI R6, RZ, 0x10, R2 ;  /* 0x00000010ff067819 */ /* 0x004fe20000011602 */
[----:B------:R-:W2:Y:S01]  /*d3c0*/  SHFL.BFLY PT, R13, R4, 0x1, 0x1f ;  /* 0x0c201f00040d7f89 */ /* 0x000ea200000e0000 */
[----:B------:R-:W-:-:S05]  /*d3d0*/  LOP3.LUT R2, R0, 0xffff, RZ, 0xc0, !PT ;  /* 0x0000ffff00027812 */ /* 0x000fca00078ec0ff */
[----:B------:R5:W-:Y:S01]  /*d3e0*/  MUFU.EX2 R251, R3 ;  /* 0x0000000300fb7308 */ /* 0x000be20000000800 */
[----:B------:R-:W-:Y:S02]  /*d3f0*/  LOP3.LUT R9, R0, 0xff, RZ, 0xc0, !PT ;  /* 0x000000ff00097812 */ /* 0x000fe400078ec0ff */
[----:B---3--:R-:W-:Y:S02]  /*d400*/  PRMT R11, R8, 0x5410, R7 ;  /* 0x00005410080b7816 */ /* 0x008fe40000000007 */
[----:B------:R-:W-:Y:S01]  /*d410*/  LOP3.LUT R8, R6, 0xff, RZ, 0xc0, !PT ;  /* 0x000000ff06087812 */ /* 0x000fe200078ec0ff */
[----:B------:R-:W-:Y:S01]  /*d420*/  FFMA.FTZ R6, R29, UR40, -R14 ;  /* 0x000000281d067c23 */ /* 0x000fe2000801080e */
[--C-:B------:R-:W-:Y:S01]  /*d430*/  SHF.R.U32.HI R7, RZ, 0x18, R0.reuse ;  /* 0x00000018ff077819 */ /* 0x100fe20000011600 */
[----:B------:R-:W-:Y:S01]  /*d440*/  LDSM.16.MT88.4 R28, [R188+0x6000] ;  /* 0x00600000bc1c783b */ /* 0x000fe20000004200 */
[----:B-----5:R-:W-:Y:S01]  /*d450*/  SHF.R.U32.HI R3, RZ, 0x10, R0 ;  /* 0x00000010ff037819 */ /* 0x020fe20000011600 */
[----:B------:R3:W-:Y:S01]  /*d460*/  MUFU.EX2 R250, R6 ;  /* 0x0000000600fa7308 */ /* 0x0007e20000000800 */
[----:B------:R-:W-:-:S02]  /*d470*/  SHF.R.U32.HI R2, RZ, 0x8, R2 ;  /* 0x00000008ff027819 */ /* 0x000fc40000011602 */
[----:B------:R-:W-:Y:S01]  /*d480*/  LOP3.LUT R0, R3, 0xff, RZ, 0xc0, !PT ;  /* 0x000000ff03007812 */ /* 0x000fe200078ec0ff */
[----:B------:R-:W-:Y:S01]  /*d490*/  FFMA.FTZ R3, R26, UR40, -R14 ;  /* 0x000000281a037c23 */ /* 0x000fe2000801080e */
[----:B------:R-:W-:Y:S01]  /*d4a0*/  PRMT R9, R9, 0x5410, R2 ;  /* 0x0000541009097816 */ /* 0x000fe20000000002 */
[----:B------:R-:W5:Y:S01]  /*d4b0*/  LDSM.16.MT88.4 R24, [R185+0x6000] ;  /* 0x00600000b918783b */ /* 0x000f620000004200 */
[----:B------:R-:W-:Y:S02]  /*d4c0*/  PRMT R7, R0, 0x5410, R7 ;  /* 0x0000541000077816 */ /* 0x000fe40000000007 */
[----:B------:R-:W-:Y:S02]  /*d4d0*/  FSEL R0, R213, RZ, P0 ;  /* 0x000000ffd5007208 */ /* 0x000fe40000000000 */
[----:B---3--:R-:W-:Y:S01]  /*d4e0*/  FSEL R6, R214, RZ, P2 ;  /* 0x000000ffd6067208 */ /* 0x008fe20001000000 */
[----:B------:R3:W5:Y:S04]  /*d4f0*/  MUFU.EX2 R249, R3 ;  /* 0x0000000300f97308 */ /* 0x0007680000000800 */
[----:B------:R-:W-:Y:S01]  /*d500*/  FADD.FTZ R2, R71, -R6 ;  /* 0x8000000647027221 */ /* 0x000fe20000010000 */
[----:B-1----:R-:W-:-:S04]  /*d510*/  FMNMX.FTZ R215, R5, R15, !PT ;  /* 0x0000000f05d77209 */ /* 0x002fc80007810000 */
[C---:B------:R-:W-:Y:S01]  /*d520*/  FSETP.NEU.FTZ.AND P2, PT, R215.reuse, -INF , PT ;  /* 0xff800000d700780b */ /* 0x040fe20003f5d000 */
[----:B------:R-:W-:Y:S01]  /*d530*/  FMUL.FTZ R5, R215, UR40 ;  /* 0x00000028d7057c20 */ /* 0x000fe20008410000 */
[----:B---3--:R-:W-:Y:S01]  /*d540*/  FMUL.FTZ R3, R2, UR40 ;  /* 0x0000002802037c20 */ /* 0x008fe20008410000 */
[----:B------:R-:W-:-:S04]  /*d550*/  FADD.FTZ R2, R70, -R0 ;  /* 0x8000000046027221 */ /* 0x000fc80000010000 */
[----:B------:R-:W-:Y:S01]  /*d560*/  FMUL.FTZ R2, R2, UR40 ;  /* 0x0000002802027c20 */ /* 0x000fe20008410000 */
[----:B--2---:R-:W-:Y:S02]  /*d570*/  FMNMX.FTZ R248, R4, R13, !PT ;  /* 0x0000000d04f87209 */ /* 0x004fe40007810000 */
[----:B------:R-:W-:Y:S01]  /*d580*/  HSET2.LE.AND R0, R11, R227, PT ;  /* 0x000000e30b007233 */ /* 0x000fe20003803000 */
[----:B------:R1:W-:Y:S01]  /*d590*/  MUFU.EX2 R136, R2 ;  /* 0x0000000200887308 */ /* 0x0003e20000000800 */
[----:B------:R-:W-:Y:S01]  /*d5a0*/  FSEL R13, R5, RZ, P2 ;  /* 0x000000ff050d7208 */ /* 0x000fe20001000000 */
[----:B----4-:R-:W-:Y:S02]  /*d5b0*/  IMAD.MOV.U32 R71, RZ, RZ, R48 ;  /* 0x000000ffff477224 */ /* 0x010fe400078e0030 */
[----:B------:R-:W-:Y:S01]  /*d5c0*/  LDSM.16.MT88.4 R48, [R187+0x6000] ;  /* 0x00600000bb30783b */ /* 0x000fe20000004200 */
[----:B-1----:R-:W-:-:S04]  /*d5d0*/  F2FP.BF16.F32.PACK_AB R2, R230, R234 ;  /* 0x000000eae602723e */ /* 0x002fc800000010ff */
[----:B------:R-:W-:Y:S01]  /*d5e0*/  LOP3.LUT R6, R0, R2, RZ, 0xc0, !PT ;  /* 0x0000000200067212 */ /* 0x000fe200078ec0ff */
[--C-:B------:R-:W-:Y:S02]  /*d5f0*/  FFMA.FTZ R0, R40, UR40, -R13.reuse ;  /* 0x0000002828007c23 */ /* 0x100fe4000801080d */
[----:B------:R-:W1:Y:S01]  /*d600*/  LDSM.16.MT88.4 R40, [R186+0x6000] ;  /* 0x00600000ba28783b */ /* 0x000e620000004200 */
[----:B------:R2:W3:Y:S01]  /*d610*/  MUFU.EX2 R137, R3 ;  /* 0x0000000300897308 */ /* 0x0004e20000000800 */
[----:B------:R-:W-:Y:S01]  /*d620*/  FFMA.FTZ R2, R60, UR40, -R13 ;  /* 0x000000283c027c23 */ /* 0x000fe2000801080d */
[----:B------:R-:W-:Y:S02]  /*d630*/  PRMT R8, R8, 0x5410, R10 ;  /* 0x0000541008087816 */ /* 0x000fe4000000000a */
[----:B------:R-:W-:-:S04]  /*d640*/  FSETP.NEU.FTZ.AND P0, PT, R248, -INF , PT ;  /* 0xff800000f800780b */ /* 0x000fc80003f1d000 */
[----:B------:R4:W-:Y:S01]  /*d650*/  MUFU.EX2 R246, R0 ;  /* 0x0000000000f67308 */ /* 0x0009e20000000800 */
[----:B------:R-:W-:-:S07]  /*d660*/  HSET2.LE.AND R4, R9, R227, PT ;  /* 0x000000e309047233 */ /* 0x000fce0003803000 */
[----:B------:R5:W-:Y:S01]  /*d670*/  MUFU.EX2 R247, R2 ;  /* 0x0000000200f77308 */ /* 0x000be20000000800 */
[--C-:B--2---:R-:W-:Y:S02]  /*d680*/  HSET2.LE.AND R3, R8, R227.reuse, PT ;  /* 0x000000e308037233 */ /* 0x104fe40003803000 */
[----:B------:R-:W-:Y:S01]  /*d690*/  HSET2.LE.AND R8, R7, R227, PT ;  /* 0x000000e307087233 */ /* 0x000fe20003803000 */
[----:B----4-:R-:W-:Y:S01]  /*d6a0*/  FMUL.FTZ R0, R248, UR40 ;  /* 0x00000028f8007c20 */ /* 0x010fe20008410000 */
[----:B------:R-:W-:Y:S01]  /*d6b0*/  F2FP.BF16.F32.PACK_AB R5, R71, R231 ;  /* 0x000000e74705723e */ /* 0x000fe200000010ff */
[----:B-----5:R-:W-:-:S03]  /*d6c0*/  FFMA.FTZ R2, R56, UR40, -R13 ;  /* 0x0000002838027c23 */ /* 0x020fc6000801080d */
[----:B------:R-:W-:Y:S01]  /*d6d0*/  FSEL R0, R0, RZ, P0 ;  /* 0x000000ff00007208 */ /* 0x000fe20000000000 */
[----:B------:R2:W-:Y:S01]  /*d6e0*/  MUFU.EX2 R245, R2 ;  /* 0x0000000200f57308 */ /* 0x0005e20000000800 */
[----:B------:R-:W-:Y:S02]  /*d6f0*/  F2FP.BF16.F32.PACK_AB R7, R249, R250 ;  /* 0x000000faf907723e */ /* 0x000fe400000010ff */
[----:B------:R-:W-:Y:S01]  /*d700*/  F2FP.BF16.F32.PACK_AB R9, R251, R236 ;  /* 0x000000ecfb09723e */ /* 0x000fe200000010ff */
[----:B---3--:R-:W-:Y:S01]  /*d710*/  FMUL.FTZ R88, R88, R137 ;  /* 0x0000008958587220 */ /* 0x008fe20000410000 */
[----:B------:R-:W-:Y:S01]  /*d720*/  LOP3.LUT R4, R4, R5, RZ, 0xc0, !PT ;  /* 0x0000000504047212 */ /* 0x000fe200078ec0ff */
[----:B------:R-:W-:Y:S01]  /*d730*/  FMUL.FTZ R89, R89, R137 ;  /* 0x0000008959597220 */ /* 0x000fe20000410000 */
[----:B------:R-:W-:Y:S01]  /*d740*/  LOP3.LUT R7, R3, R7, RZ, 0xc0, !PT ;  /* 0x0000000703077212 */ /* 0x000fe200078ec0ff */
[-C--:B------:R-:W-:Y:S01]  /*d750*/  FMUL.FTZ R90, R90, R136.reuse ;  /* 0x000000885a5a7220 */ /* 0x080fe20000410000 */
[----:B------:R-:W-:Y:S01]  /*d760*/  LOP3.LUT R5, R8, R9, RZ, 0xc0, !PT ;  /* 0x0000000908057212 */ /* 0x000fe200078ec0ff */
[-C--:B------:R-:W-:Y:S01]  /*d770*/  FMUL.FTZ R91, R91, R136.reuse ;  /* 0x000000885b5b7220 */ /* 0x080fe20000410000 */
[-C--:B------:R-:W-:Y:S01]  /*d780*/  FMUL.FTZ R104, R104, R137.reuse ;  /* 0x0000008968687220 */ /* 0x080fe20000410000 */
[----:B--2---:R-:W-:Y:S01]  /*d790*/  FFMA.FTZ R2, R58, UR40, -R13 ;  /* 0x000000283a027c23 */ /* 0x004fe2000801080d */
[----:B------:R-:W-:Y:S01]  /*d7a0*/  FMUL.FTZ R105, R105, R137 ;  /* 0x0000008969697220 */ /* 0x000fe20000410000 */
[----:B------:R-:W-:-:S02]  /*d7b0*/  FMUL.FTZ R106, R106, R136 ;  /* 0x000000886a6a7220 */ /* 0x000fc40000410000 */
[----:B------:R2:W3:Y:S01]  /*d7c0*/  MUFU.EX2 R244, R2 ;  /* 0x0000000200f47308 */ /* 0x0004e20000000800 */
        /* <DEDUP_REMOVED lines=15> */
[----:B--2---:R-:W-:Y:S01]  /*d8c0*/  FFMA.FTZ R2, R64, UR40, -R0 ;  /* 0x0000002840027c23 */ /* 0x004fe20008010800 */
        /* <DEDUP_REMOVED lines=10> */
[----:B------:R2:W-:Y:S01]  /*d970*/  MUFU.EX2 R243, R2 ;  /* 0x0000000200f37308 */ /* 0x0005e20000000800 */
[----:B------:R-:W-:Y:S01]  /*d980*/  IMAD.WIDE.U32 R18, R18, -0x326172a9, RZ ;  /* 0xcd9e8d5712127825 */ /* 0x000fe200078e00ff */
[C---:B------:R-:W-:Y:S06]  /*d990*/  HMMA.16816.F32.BF16 R148, R4.reuse, R26, R88 ;  /* 0x0000001a0494723c */ /* 0x040fec0000041858 */
[----:B------:R-:W-:Y:S01]  /*d9a0*/  HMMA.16816.F32.BF16 R144, R4, R30, R104 ;  /* 0x0000001e0490723c */ /* 0x000fe20000041868 */
[----:B--2---:R-:W-:-:S05]  /*d9b0*/  IMAD.WIDE.U32 R2, R17, -0x326172a9, RZ ;  /* 0xcd9e8d5711027825 */ /* 0x004fca00078e00ff */
[C---:B------:R-:W-:Y:S06]  /*d9c0*/  HMMA.16816.F32.BF16 R152, R4.reuse, R24, R76 ;  /* 0x000000180498723c */ /* 0x040fec000004184c */
[C---:B------:R-:W-:Y:S06]  /*d9d0*/  HMMA.16816.F32.BF16 R92, R4.reuse, R28, R92 ;  /* 0x0000001c045c723c */ /* 0x040fec000004185c */
[C---:B-1----:R-:W-:Y:S06]  /*d9e0*/  HMMA.16816.F32.BF16 R104, R4.reuse, R40, R108 ;  /* 0x000000280468723c */ /* 0x042fec000004186c */
[C---:B------:R-:W-:Y:S06]  /*d9f0*/  HMMA.16816.F32.BF16 R120, R4.reuse, R42, R120 ;  /* 0x0000002a0478723c */ /* 0x040fec0000041878 */
[C---:B------:R-:W-:Y:S06]  /*da00*/  HMMA.16816.F32.BF16 R88, R4.reuse, R48, R124 ;  /* 0x000000300458723c */ /* 0x040fec000004187c */
[----:B------:R-:W-:Y:S07]  /*da10*/  HMMA.16816.F32.BF16 R132, R4, R50, R132 ;  /* 0x000000320484723c */ /* 0x000fee0000041884 */
[----:B------:R-:W-:-:S02]  /*da20*/  LOP3.LUT R4, R3, UR4, R18, 0x96, !PT ;  /* 0x0000000403047c12 */ /* 0x000fc4000f8e9612 */
[C---:B------:R-:W-:Y:S02]  /*da30*/  LOP3.LUT R3, R2.reuse, 0xffff, RZ, 0xc0, !PT ;  /* 0x0000ffff02037812 */ /* 0x040fe400078ec0ff */
[----:B------:R-:W-:Y:S02]  /*da40*/  LOP3.LUT R7, R2, 0xff, RZ, 0xc0, !PT ;  /* 0x000000ff02077812 */ /* 0x000fe400078ec0ff */
[----:B------:R-:W-:Y:S01]  /*da50*/  SHF.R.U32.HI R3, RZ, 0x8, R3 ;  /* 0x00000008ff037819 */ /* 0x000fe20000011603 */
[--C-:B------:R-:W-:Y:S01]  /*da60*/  FFMA.FTZ R8, R68, UR40, -R0.reuse ;  /* 0x0000002844087c23 */ /* 0x100fe20008010800 */
[--C-:B------:R-:W-:Y:S01]  /*da70*/  FFMA.FTZ R5, R67, UR40, -R0.reuse ;  /* 0x0000002843057c23 */ /* 0x100fe20008010800 */
[----:B------:R-:W-:Y:S02]  /*da80*/  FSEL R6, R215, RZ, P2 ;  /* 0x000000ffd7067208 */ /* 0x000fe40001000000 */
[----:B------:R-:W-:Y:S01]  /*da90*/  PRMT R10, R7, 0x5410, R3 ;  /* 0x00005410070a7816 */ /* 0x000fe20000000003 */
[----:B------:R-:W-:Y:S01]  /*daa0*/  FFMA.FTZ R3, R66, UR40, -R0 ;  /* 0x0000002842037c23 */ /* 0x000fe20008010800 */
[----:B------:R1:W-:Y:S01]  /*dab0*/  MUFU.EX2 R242, R8 ;  /* 0x0000000800f27308 */ /* 0x0003e20000000800 */
[----:B------:R-:W-:Y:S01]  /*dac0*/  FADD.FTZ R6, R73, -R6 ;  /* 0x8000000649067221 */ /* 0x000fe20000010000 */
[----:B------:R-:W-:-:S06]  /*dad0*/  SHF.R.U32.HI R9, RZ, 0x18, R2 ;  /* 0x00000018ff097819 */ /* 0x000fcc0000011602 */
[----:B------:R2:W-:Y:S01]  /*dae0*/  MUFU.EX2 R241, R5 ;  /* 0x0000000500f17308 */ /* 0x0005e20000000800 */
[----:B------:R-:W-:Y:S01]  /*daf0*/  IMAD.MOV.U32 R124, RZ, RZ, R235 ;  /* 0x000000ffff7c7224 */ /* 0x000fe200078e00eb */
[----:B-1----:R-:W-:-:S06]  /*db00*/  SHF.R.U32.HI R8, RZ, 0x10, R2 ;  /* 0x00000010ff087819 */ /* 0x002fcc0000011602 */
[----:B------:R1:W4:Y:S01]  /*db10*/  MUFU.EX2 R240, R3 ;  /* 0x0000000300f07308 */ /* 0x0003220000000800 */
[----:B------:R-:W-:Y:S02]  /*db20*/  LOP3.LUT R2, R4, 0xffff, RZ, 0xc0, !PT ;  /* 0x0000ffff04027812 */ /* 0x000fe400078ec0ff */
[----:B------:R-:W-:Y:S02]  /*db30*/  LOP3.LUT R7, R8, 0xff, RZ, 0xc0, !PT ;  /* 0x000000ff08077812 */ /* 0x000fe400078ec0ff */
[----:B--2---:R-:W-:Y:S01]  /*db40*/  FSEL R5, R248, RZ, P0 ;  /* 0x000000fff8057208 */ /* 0x004fe20000000000 */
[----:B------:R-:W-:Y:S01]  /*db50*/  FMUL.FTZ R8, R6, UR40 ;  /* 0x0000002806087c20 */ /* 0x000fe20008410000 */
[----:B------:R-:W-:-:S03]  /*db60*/  IMAD.MOV.U32 R235, RZ, RZ, R69 ;  /* 0x000000ffffeb7224 */ /* 0x000fc600078e0045 */
[----:B------:R-:W-:Y:S01]  /*db70*/  FADD.FTZ R6, R72, -R5 ;  /* 0x8000000548067221 */ /* 0x000fe20000010000 */
[----:B------:R-:W-:Y:S01]  /*db80*/  SHF.R.U32.HI R5, RZ, 0x10, R4 ;  /* 0x00000010ff057819 */ /* 0x000fe20000011604 */
[----:B------:R2:W5:Y:S01]  /*db90*/  MUFU.EX2 R69, R8 ;  /* 0x0000000800457308 */ /* 0x0005620000000800 */
[----:B------:R-:W-:Y:S02]  /*dba0*/  PRMT R11, R7, 0x5410, R9 ;  /* 0x00005410070b7816 */ /* 0x000fe40000000009 */
[----:B-1----:R-:W-:Y:S02]  /*dbb0*/  SHF.R.U32.HI R3, RZ, 0x8, R2 ;  /* 0x00000008ff037819 */ /* 0x002fe40000011602 */
[----:B------:R-:W-:Y:S02]  /*dbc0*/  LOP3.LUT R2, R4, 0xff, RZ, 0xc0, !PT ;  /* 0x000000ff04027812 */ /* 0x000fe400078ec0ff */
[----:B------:R-:W-:Y:S02]  /*dbd0*/  SHF.R.U32.HI R7, RZ, 0x18, R4 ;  /* 0x00000018ff077819 */ /* 0x000fe40000011604 */
[----:B------:R-:W-:-:S02]  /*dbe0*/  HSET2.LE.AND R4, R10, R227, PT ;  /* 0x000000e30a047233 */ /* 0x000fc40003803000 */
[----:B------:R-:W-:Y:S01]  /*dbf0*/  PRMT R9, R2, 0x5410, R3 ;  /* 0x0000541002097816 */ /* 0x000fe20000000003 */
[----:B------:R-:W-:-:S04]  /*dc00*/  IMAD.WIDE.U32 R2, R36, -0x326172a9, RZ ;  /* 0xcd9e8d5724027825 */ /* 0x000fc800078e00ff */
[----:B--2---:R-:W-:Y:S01]  /*dc10*/  FMUL.FTZ R8, R6, UR40 ;  /* 0x0000002806087c20 */ /* 0x004fe20008410000 */
[----:B------:R-:W-:Y:S02]  /*dc20*/  LOP3.LUT R6, R5, 0xff, RZ, 0xc0, !PT ;  /* 0x000000ff05067812 */ /* 0x000fe400078ec0ff */
[----:B---3--:R-:W-:Y:S01]  /*dc30*/  F2FP.BF16.F32.PACK_AB R5, R244, R245 ;  /* 0x000000f5f405723e */ /* 0x008fe200000010ff */
[----:B------:R1:W2:Y:S01]  /*dc40*/  MUFU.EX2 R68, R8 ;  /* 0x0000000800447308 */ /* 0x0002a20000000800 */
[----:B------:R-:W-:Y:S02]  /*dc50*/  PRMT R7, R6, 0x5410, R7 ;  /* 0x0000541006077816 */ /* 0x000fe40000000007 */
[----:B------:R-:W-:Y:S02]  /*dc60*/  LOP3.LUT R10, R4, R5, RZ, 0xc0, !PT ;  /* 0x00000005040a7212 */ /* 0x000fe400078ec0ff */
[----:B------:R-:W-:Y:S02]  /*dc70*/  HSET2.LE.AND R4, R11, R227, PT ;  /* 0x000000e30b047233 */ /* 0x000fe40003803000 */
[----:B------:R-:W-:-:S02]  /*dc80*/  LOP3.LUT R17, R3, UR36, R74, 0x96, !PT ;  /* 0x0000002403117c12 */ /* 0x000fc4000f8e964a */
[--C-:B------:R-:W-:Y:S02]  /*dc90*/  HSET2.LE.AND R6, R9, R227.reuse, PT ;  /* 0x000000e309067233 */ /* 0x100fe40003803000 */
[----:B----4-:R-:W-:Y:S02]  /*dca0*/  F2FP.BF16.F32.PACK_AB R5, R240, R241 ;  /* 0x000000f1f005723e */ /* 0x010fe400000010ff */
[----:B------:R-:W-:Y:S02]  /*dcb0*/  HSET2.LE.AND R9, R7, R227, PT ;  /* 0x000000e307097233 */ /* 0x000fe40003803000 */
[----:B------:R-:W-:Y:S01]  /*dcc0*/  F2FP.BF16.F32.PACK_AB R7, R247, R246 ;  /* 0x000000f6f707723e */ /* 0x000fe200000010ff */
[----:B-1----:R-:W-:Y:S01]  /*dcd0*/  FFMA.FTZ R8, R63, UR40, -R13 ;  /* 0x000000283f087c23 */ /* 0x002fe2000801080d */
[----:B------:R-:W-:Y:S02]  /*dce0*/  F2FP.BF16.F32.PACK_AB R15, R242, R243 ;  /* 0x000000f3f20f723e */ /* 0x000fe400000010ff */
[----:B------:R-:W-:Y:S01]  /*dcf0*/  LOP3.LUT R11, R4, R5, RZ, 0xc0, !PT ;  /* 0x00000005040b7212 */ /* 0x000fe200078ec0ff */
[----:B------:R1:W-:Y:S01]  /*dd00*/  MUFU.EX2 R239, R8 ;  /* 0x0000000800ef7308 */ /* 0x0003e20000000800 */
[----:B------:R-:W-:Y:S01]  /*dd10*/  IMAD.WIDE.U32 R4, R17, -0x2daee0ad, RZ ;  /* 0xd2511f5311047825 */ /* 0x000fe200078e00ff */
[----:B------:R-:W-:-:S02]  /*dd20*/  LOP3.LUT R9, R9, R15, RZ, 0xc0, !PT ;  /* 0x0000000f09097212 */ /* 0x000fc400078ec0ff */
[----:B------:R-:W-:Y:S02]  /*dd30*/  LOP3.LUT R3, R3, UR36, R228, 0x96, !PT ;  /* 0x0000002403037c12 */ /* 0x000fe4000f8e96e4 */
[--C-:B------:R-:W-:Y:S01]  /*dd40*/  LOP3.LUT R15, R21, UR32, R2.reuse, 0x96, !PT ;  /* 0x00000020150f7c12 */ /* 0x100fe2000f8e9602 */
[-C--:B-----5:R-:W-:Y:S01]  /*dd50*/  FMUL.FTZ R80, R80, R69.reuse ;  /* 0x0000004550507220 */ /* 0x0a0fe20000410000 */
[----:B------:R-:W-:Y:S01]  /*dd60*/  FMUL.FTZ R81, R81, R69 ;  /* 0x0000004551517220 */ /* 0x000fe20000410000 */
[-C--:B--2---:R-:W-:Y:S01]  /*dd70*/  FMUL.FTZ R82, R82, R68.reuse ;  /* 0x0000004452527220 */ /* 0x084fe20000410000 */
[----:B------:R-:W-:Y:S01]  /*dd80*/  FMUL.FTZ R83, R83, R68 ;  /* 0x0000004453537220 */ /* 0x000fe20000410000 */
[----:B-1----:R-:W-:Y:S01]  /*dd90*/  LOP3.LUT R8, R6, R7, RZ, 0xc0, !PT ;  /* 0x0000000706087212 */ /* 0x002fe200078ec0ff */
[----:B------:R-:W-:Y:S01]  /*dda0*/  FFMA.FTZ R6, R57, UR40, -R13 ;  /* 0x0000002839067c23 */ /* 0x000fe2000801080d */
[----:B------:R-:W-:Y:S01]  /*ddb0*/  LOP3.LUT R7, R39, UR32, R2, 0x96, !PT ;  /* 0x0000002027077c12 */ /* 0x000fe2000f8e9602 */
[----:B------:R-:W-:Y:S01]  /*ddc0*/  IMAD.WIDE.U32 R2, R3, -0x2daee0ad, RZ ;  /* 0xd2511f5303027825 */ /* 0x000fe200078e00ff */
[----:B------:R-:W-:Y:S01]  /*ddd0*/  LOP3.LUT R39, R5, UR29, R22, 0x96, !PT ;  /* 0x0000001d05277c12 */ /* 0x000fe2000f8e9616 */
[----:B------:R1:W-:Y:S02]  /*dde0*/  MUFU.EX2 R237, R6 ;  /* 0x0000000600ed7308 */ /* 0x0003e40000000800 */
[----:B------:R-:W-:Y:S01]  /*ddf0*/  FFMA.FTZ R5, R65, UR40, -R12 ;  /* 0x0000002841057c23 */ /* 0x000fe2000801080c */
[----:B------:R-:W-:-:S04]  /*de00*/  IMAD.WIDE.U32 R22, R15, -0x2daee0ad, RZ ;  /* 0xd2511f530f167825 */ /* 0x000fc800078e00ff */
[----:B------:R-:W-:Y:S02]  /*de10*/  IMAD.MOV.U32 R110, RZ, RZ, R235 ;  /* 0x000000ffff6e7224 */ /* 0x000fe400078e00eb */
[----:B------:R-:W-:Y:S01]  /*de20*/  IMAD.MOV.U32 R111, RZ, RZ, R236 ;  /* 0x000000ffff6f7224 */ /* 0x000fe200078e00ec */
[----:B------:R2:W-:Y:S01]  /*de30*/  MUFU.EX2 R235, R5 ;  /* 0x0000000500eb7308 */ /* 0x0005e20000000800 */
[----:B-1----:R-:W-:Y:S01]  /*de40*/  FFMA.FTZ R6, R37, UR40, -R13 ;  /* 0x0000002825067c23 */ /* 0x002fe2000801080d */
[----:B------:R-:W-:-:S06]  /*de50*/  IMAD.WIDE.U32 R36, R7, -0x2daee0ad, RZ ;  /* 0xd2511f5307247825 */ /* 0x000fcc00078e00ff */
[----:B------:R1:W-:Y:S01]  /*de60*/  MUFU.EX2 R236, R6 ;  /* 0x0000000600ec7308 */ /* 0x0003e20000000800 */
[----:B------:R-:W-:Y:S01]  /*de70*/  HMMA.16816.F32.BF16 R72, R8, R24, R80 ;  /* 0x000000180848723c */ /* 0x000fe20000041850 */
[----:B--2---:R-:W-:Y:S01]  /*de80*/  LOP3.LUT R5, R3, UR29, R32, 0x96, !PT ;  /* 0x0000001d03057c12 */ /* 0x004fe2000f8e9620 */
[----:B------:R-:W-:Y:S01]  /*de90*/  FFMA.FTZ R3, R62, UR40, -R12 ;  /* 0x000000283e037c23 */ /* 0x000fe2000801080c */
[----:B------:R-:W-:Y:S01]  /*dea0*/  IMAD.MOV.U32 R109, RZ, RZ, R234 ;  /* 0x000000ffff6d7224 */ /* 0x000fe200078e00ea */
[----:B------:R-:W-:-:S03]  /*deb0*/  LOP3.LUT R37, R37, UR25, R4, 0x96, !PT ;  /* 0x0000001925257c12 */ /* 0x000fc6000f8e9604 */
[----:B------:R-:W-:Y:S01]  /*dec0*/  IMAD.MOV.U32 R81, RZ, RZ, R71 ;  /* 0x000000ffff517224 */ /* 0x000fe200078e0047 */
[----:B------:R2:W-:Y:S01]  /*ded0*/  MUFU.EX2 R234, R3 ;  /* 0x0000000300ea7308 */ /* 0x0005e20000000800 */
[----:B------:R-:W-:Y:S01]  /*dee0*/  FFMA.FTZ R4, R59, UR40, -R12 ;  /* 0x000000283b047c23 */ /* 0x000fe2000801080c */
[----:B-1----:R-:W-:Y:S02]  /*def0*/  LOP3.LUT R6, R23, UR25, R2, 0x96, !PT ;  /* 0x0000001917067c12 */ /* 0x002fe4000f8e9602 */
[----:B------:R-:W-:Y:S01]  /*df00*/  LOP3.LUT R7, R35, UR19, R44, 0x96, !PT ;  /* 0x0000001323077c12 */ /* 0x000fe2000f8e962c */
[----:B------:R-:W-:Y:S02]  /*df10*/  IMAD.MOV.U32 R79, RZ, RZ, R233 ;  /* 0x000000ffff4f7224 */ /* 0x000fe400078e00e9 */
[----:B------:R-:W-:Y:S01]  /*df20*/  FFMA.FTZ R16, R61, UR40, -R13 ;  /* 0x000000283d107c23 */ /* 0x000fe2000801080d */
[----:B------:R-:W-:Y:S01]  /*df30*/  IMAD.WIDE.U32 R70, R6, -0x326172a9, RZ ;  /* 0xcd9e8d5706467825 */ /* 0x000fe200078e00ff */
[----:B------:R1:W-:Y:S03]  /*df40*/  MUFU.EX2 R233, R4 ;  /* 0x0000000400e97308 */ /* 0x0003e60000000800 */
[----:B--2---:R-:W-:Y:S01]  /*df50*/  IMAD.WIDE.U32 R2, R5, -0x326172a9, RZ ;  /* 0xcd9e8d5705027825 */ /* 0x004fe200078e00ff */
[----:B------:R-:W-:-:S03]  /*df60*/  UIADD3 UR6, UR31, 0x646e171e, URZ ;  /* 0x646e171e1f067890 */ /* 0x000fc6000fffe03f */
[----:B------:R-:W-:Y:S01]  /*df70*/  IMAD.MOV.U32 R78, RZ, RZ, R232 ;  /* 0x000000ffff4e7224 */ /* 0x000fe200078e00e8 */
[----:B------:R-:W-:Y:S01]  /*df80*/  LOP3.LUT R21, R3, UR28, R20, 0x96, !PT ;  /* 0x0000001c03157c12 */ /* 0x000fe2000f8e9614 */
[----:B------:R-:W-:Y:S01]  /*df90*/  IMAD.MOV.U32 R77, RZ, RZ, R231 ;  /* 0x000000ffff4d7224 */ /* 0x000fe200078e00e7 */
[----:B------:R-:W-:Y:S01]  /*dfa0*/  LOP3.LUT R23, R71, UR24, R2, 0x96, !PT ;  /* 0x0000001847177c12 */ /* 0x000fe2000f8e9602 */
[----:B------:R-:W-:Y:S01]  /*dfb0*/  IMAD.WIDE.U32 R2, R7, -0x2daee0ad, RZ ;  /* 0xd2511f5307027825 */ /* 0x000fe200078e00ff */
[----:B------:R2:W-:Y:S03]  /*dfc0*/  MUFU.EX2 R238, R16 ;  /* 0x0000001000ee7308 */ /* 0x0005e60000000800 */
[-C--:B------:R-:W-:Y:S01]  /*dfd0*/  FMUL.FTZ R96, R96, R69.reuse ;  /* 0x0000004560607220 */ /* 0x080fe20000410000 */
[-C--:B------:R-:W-:Y:S01]  /*dfe0*/  FMUL.FTZ R97, R97, R69.reuse ;  /* 0x0000004561617220 */ /* 0x080fe20000410000 */
[----:B------:R-:W-:Y:S01]  /*dff0*/  IMAD.MOV.U32 R76, RZ, RZ, R230 ;  /* 0x000000ffff4c7224 */ /* 0x000fe200078e00e6 */
[----:B-1----:R-:W-:Y:S01]  /*e000*/  LOP3.LUT R4, R19, UR19, R52, 0x96, !PT ;  /* 0x0000001313047c12 */ /* 0x002fe2000f8e9634 */
[----:B------:R-:W-:Y:S01]  /*e010*/  FFMA.FTZ R5, R138, UR40, -R12 ;  /* 0x000000288a057c23 */ /* 0x000fe2000801080c */
[----:B------:R-:W-:Y:S01]  /*e020*/  FFMA.FTZ R6, R172, UR40, -R14 ;  /* 0x00000028ac067c23 */ /* 0x000fe2000801080e */
[----:B------:R-:W-:Y:S01]  /*e030*/  LOP3.LUT R7, R2, 0xff, RZ, 0xc0, !PT ;  /* 0x000000ff02077812 */ /* 0x000fe200078ec0ff */
[-C--:B------:R-:W-:Y:S01]  /*e040*/  FMUL.FTZ R98, R98, R68.reuse ;  /* 0x0000004462627220 */ /* 0x080fe20000410000 */
[----:B------:R1:W3:Y:S01]  /*e050*/  MUFU.EX2 R232, R5 ;  /* 0x0000000500e87308 */ /* 0x0002e20000000800 */
[----:B------:R-:W-:Y:S01]  /*e060*/  SHF.R.U32.HI R15, RZ, 0x18, R2 ;  /* 0x00000018ff0f7819 */ /* 0x000fe20000011602 */
[-C--:B------:R-:W-:Y:S01]  /*e070*/  FMUL.FTZ R99, R99, R68.reuse ;  /* 0x0000004463637220 */ /* 0x080fe20000410000 */
[-C--:B------:R-:W-:Y:S01]  /*e080*/  FMUL.FTZ R100, R100, R69.reuse ;  /* 0x0000004564647220 */ /* 0x080fe20000410000 */
[-C--:B------:R-:W-:Y:S01]  /*e090*/  FMUL.FTZ R101, R101, R69.reuse ;  /* 0x0000004565657220 */ /* 0x080fe20000410000 */
[-C--:B------:R-:W-:Y:S01]  /*e0a0*/  FMUL.FTZ R102, R102, R68.reuse ;  /* 0x0000004466667220 */ /* 0x080fe20000410000 */
[----:B------:R-:W-:Y:S01]  /*e0b0*/  FMUL.FTZ R103, R103, R68 ;  /* 0x0000004467677220 */ /* 0x000fe20000410000 */
[----:B------:R-:W-:Y:S01]  /*e0c0*/  FMUL.FTZ R84, R84, R69 ;  /* 0x0000004554547220 */ /* 0x000fe20000410000 */
[----:B--2---:R-:W-:Y:S01]  /*e0d0*/  IMAD.WIDE.U32 R16, R4, -0x2daee0ad, RZ ;  /* 0xd2511f5304107825 */ /* 0x004fe200078e00ff */
[----:B------:R-:W-:-:S03]  /*e0e0*/  LOP3.LUT R4, R2, 0xffff, RZ, 0xc0, !PT ;  /* 0x0000ffff02047812 */ /* 0x000fc600078ec0ff */
[-C--:B------:R-:W-:Y:S01]  /*e0f0*/  FMUL.FTZ R85, R85, R69.reuse ;  /* 0x0000004555557220 */ /* 0x080fe20000410000 */
[-C--:B------:R-:W-:Y:S01]  /*e100*/  FMUL.FTZ R86, R86, R68.reuse ;  /* 0x0000004456567220 */ /* 0x080fe20000410000 */
[-C--:B------:R-:W-:Y:S01]  /*e110*/  FMUL.FTZ R87, R87, R68.reuse ;  /* 0x0000004457577220 */ /* 0x080fe20000410000 */
[----:B------:R-:W-:Y:S01]  /*e120*/  SHF.R.U32.HI R4, RZ, 0x8, R4 ;  /* 0x00000008ff047819 */ /* 0x000fe20000011604 */
[----:B------:R2:W-:Y:S01]  /*e130*/  MUFU.EX2 R231, R6 ;  /* 0x0000000600e77308 */ /* 0x0005e20000000800 */
[-C--:B------:R-:W-:Y:S01]  /*e140*/  FMUL.FTZ R112, R112, R69.reuse ;  /* 0x0000004570707220 */ /* 0x080fe20000410000 */
[-C--:B------:R-:W-:Y:S01]  /*e150*/  FMUL.FTZ R113, R113, R69.reuse ;  /* 0x0000004571717220 */ /* 0x080fe20000410000 */
[----:B-1----:R-:W-:Y:S01]  /*e160*/  SHF.R.U32.HI R5, RZ, 0x10, R2 ;  /* 0x00000010ff057819 */ /* 0x002fe20000011602 */
[----:B------:R-:W-:Y:S01]  /*e170*/  FFMA.FTZ R2, R168, UR40, -R14 ;  /* 0x00000028a8027c23 */ /* 0x000fe2000801080e */
[----:B------:R-:W-:Y:S01]  /*e180*/  PRMT R19, R7, 0x5410, R4 ;  /* 0x0000541007137816 */ /* 0x000fe20000000004 */
[--C-:B------:R-:W-:Y:S01]  /*e190*/  FFMA.FTZ R4, R157, UR40, -R14.reuse ;  /* 0x000000289d047c23 */ /* 0x100fe2000801080e */
[----:B------:R-:W-:Y:S01]  /*e1a0*/  LOP3.LUT R5, R5, 0xff, RZ, 0xc0, !PT ;  /* 0x000000ff05057812 */ /* 0x000fe200078ec0ff */
[----:B------:R1:W-:Y:S01]  /*e1b0*/  MUFU.EX2 R230, R2 ;  /* 0x0000000200e67308 */ /* 0x0003e20000000800 */
[C---:B------:R-:W-:Y:S01]  /*e1c0*/  HMMA.16816.F32.BF16 R60, R8.reuse, R28, R96 ;  /* 0x0000001c083c723c */ /* 0x040fe20000041860 */
[-C--:B------:R-:W-:Y:S01]  /*e1d0*/  FMUL.FTZ R114, R114, R68.reuse ;  /* 0x0000004472727220 */ /* 0x080fe20000410000 */
[-C--:B------:R-:W-:Y:S01]  /*e1e0*/  FMUL.FTZ R115, R115, R68.reuse ;  /* 0x0000004473737220 */ /* 0x080fe20000410000 */
[-C--:B------:R-:W-:Y:S01]  /*e1f0*/  FMUL.FTZ R116, R116, R69.reuse ;  /* 0x0000004574747220 */ /* 0x080fe20000410000 */
[-C--:B------:R-:W-:Y:S01]  /*e200*/  FMUL.FTZ R117, R117, R69.reuse ;  /* 0x0000004575757220 */ /* 0x080fe20000410000 */
[-C--:B------:R-:W-:Y:S01]  /*e210*/  FMUL.FTZ R118, R118, R68.reuse ;  /* 0x0000004476767220 */ /* 0x080fe20000410000 */
[----:B------:R-:W-:Y:S01]  /*e220*/  FMUL.FTZ R119, R119, R68 ;  /* 0x0000004477777220 */ /* 0x000fe20000410000 */
[----:B------:R-:W-:Y:S01]  /*e230*/  FMUL.FTZ R128, R128, R69 ;  /* 0x0000004580807220 */ /* 0x000fe20000410000 */
[----:B--2---:R-:W-:Y:S01]  /*e240*/  FFMA.FTZ R6, R159, UR40, -R14 ;  /* 0x000000289f067c23 */ /* 0x004fe2000801080e */
[----:B------:R2:W-:Y:S01]  /*e250*/  MUFU.EX2 R229, R4 ;  /* 0x0000000400e57308 */ /* 0x0005e20000000800 */
[----:B------:R-:W-:Y:S01]  /*e260*/  PRMT R20, R5, 0x5410, R15 ;  /* 0x0000541005147816 */ /* 0x000fe2000000000f */
[----:B------:R-:W-:Y:S01]  /*e270*/  HMMA.16816.F32.BF16 R56, R8, R30, R100 ;  /* 0x0000001e0838723c */ /* 0x000fe20000041864 */
[----:B------:R-:W4:Y:S01]  /*e280*/  LDSM.16.MT88.4 R28, [R185+0x6800] ;  /* 0x00680000b91c783b */ /* 0x000f220000004200 */
[----:B-1----:R-:W-:-:S04]  /*e290*/  LOP3.LUT R2, R3, UR6, R46, 0x96, !PT ;  /* 0x0000000603027c12 */ /* 0x002fc8000f8e962e */
[----:B------:R3:W1:Y:S01]  /*e2a0*/  MUFU.EX2 R228, R6 ;  /* 0x0000000600e47308 */ /* 0x0006620000000800 */
[-C--:B------:R-:W-:Y:S01]  /*e2b0*/  FMUL.FTZ R129, R129, R69.reuse ;  /* 0x0000004581817220 */ /* 0x080fe20000410000 */
[-C--:B------:R-:W-:Y:S01]  /*e2c0*/  FMUL.FTZ R130, R130, R68.reuse ;  /* 0x0000004482827220 */ /* 0x080fe20000410000 */
[--C-:B------:R-:W-:Y:S01]  /*e2d0*/  SHF.R.U32.HI R5, RZ, 0x10, R2.reuse ;  /* 0x00000010ff057819 */ /* 0x100fe20000011602 */
[-C--:B------:R-:W-:Y:S01]  /*e2e0*/  FMUL.FTZ R131, R131, R68.reuse ;  /* 0x0000004483837220 */ /* 0x080fe20000410000 */
[----:B------:R-:W-:Y:S01]  /*e2f0*/  LOP3.LUT R15, R2, 0xff, RZ, 0xc0, !PT ;  /* 0x000000ff020f7812 */ /* 0x000fe200078ec0ff */
[-C--:B------:R-:W-:Y:S01]  /*e300*/  FMUL.FTZ R140, R140, R69.reuse ;  /* 0x000000458c8c7220 */ /* 0x080fe20000410000 */
[----:B------:R-:W-:Y:S01]  /*e310*/  FMUL.FTZ R141, R141, R69 ;  /* 0x000000458d8d7220 */ /* 0x000fe20000410000 */
[-C--:B------:R-:W-:Y:S01]  /*e320*/  FMUL.FTZ R142, R142, R68.reuse ;  /* 0x000000448e8e7220 */ /* 0x080fe20000410000 */
[----:B--2---:R-:W-:Y:S01]  /*e330*/  LOP3.LUT R4, R2, 0xffff, RZ, 0xc0, !PT ;  /* 0x0000ffff02047812 */ /* 0x004fe200078ec0ff */
[----:B------:R-:W-:Y:S01]  /*e340*/  FMUL.FTZ R143, R143, R68 ;  /* 0x000000448f8f7220 */ /* 0x000fe20000410000 */
[----:B------:R-:W-:Y:S01]  /*e350*/  SHF.R.U32.HI R18, RZ, 0x18, R2 ;  /* 0x00000018ff127819 */ /* 0x000fe20000011602 */
[----:B------:R-:W-:Y:S01]  /*e360*/  HMMA.16816.F32.BF16 R64, R8, R26, R84 ;  /* 0x0000001a0840723c */ /* 0x000fe20000041854 */
[----:B------:R-:W-:Y:S01]  /*e370*/  SHF.R.U32.HI R4, RZ, 0x8, R4 ;  /* 0x00000008ff047819 */ /* 0x000fe20000011604 */
[----:B------:R-:W2:Y:S01]  /*e380*/  LDSM.16.MT88.4 R24, [R188+0x6800] ;  /* 0x00680000bc18783b */ /* 0x000ea20000004200 */
[----:B------:R-:W-:-:S02]  /*e390*/  LOP3.LUT R7, R5, 0xff, RZ, 0xc0, !PT ;  /* 0x000000ff05077812 */ /* 0x000fc400078ec0ff */
[--C-:B------:R-:W-:Y:S01]  /*e3a0*/  HSET2.LE.AND R2, R19, R227.reuse, PT ;  /* 0x000000e313027233 */ /* 0x100fe20003803000 */
[----:B------:R-:W5:Y:S01]  /*e3b0*/  LDSM.16.MT88.4 R44, [R186+0x6800] ;  /* 0x00680000ba2c783b */ /* 0x000f620000004200 */
[----:B---3--:R-:W-:Y:S02]  /*e3c0*/  F2FP.BF16.F32.PACK_AB R6, R232, R233 ;  /* 0x000000e9e806723e */ /* 0x008fe400000010ff */
[----:B------:R-:W-:Y:S01]  /*e3d0*/  PRMT R5, R15, 0x5410, R4 ;  /* 0x000054100f057816 */ /* 0x000fe20000000004 */
[--C-:B------:R-:W-:Y:S01]  /*e3e0*/  FFMA.FTZ R4, R164, UR40, -R13.reuse ;  /* 0x00000028a4047c23 */ /* 0x100fe2000801080d */
[----:B------:R-:W-:Y:S01]  /*e3f0*/  PRMT R15, R7, 0x5410, R18 ;  /* 0x00005410070f7816 */ /* 0x000fe20000000012 */
[----:B------:R-:W3:Y:S01]  /*e400*/  LDSM.16.MT88.4 R32, [R187+0x6800] ;  /* 0x00680000bb20783b */ /* 0x000ee20000004200 */
[----:B------:R-:W-:Y:S01]  /*e410*/  LOP3.LUT R6, R2, R6, RZ, 0xc0, !PT ;  /* 0x0000000602067212 */ /* 0x000fe200078ec0ff */
[----:B------:R1:W-:Y:S01]  /*e420*/  MUFU.EX2 R168, R4 ;  /* 0x0000000400a87308 */ /* 0x0003e20000000800 */
[--C-:B------:R-:W-:Y:S01]  /*e430*/  HSET2.LE.AND R7, R20, R227.reuse, PT ;  /* 0x000000e314077233 */ /* 0x100fe20003803000 */
[----:B------:R-:W-:Y:S01]  /*e440*/  FFMA.FTZ R2, R158, UR40, -R13 ;  /* 0x000000289e027c23 */ /* 0x000fe2000801080d */
[----:B------:R-:W-:-:S02]  /*e450*/  HSET2.LE.AND R5, R5, R227, PT ;  /* 0x000000e305057233 */ /* 0x000fc40003803000 */
[----:B------:R-:W-:Y:S02]  /*e460*/  HSET2.LE.AND R18, R15, R227, PT ;  /* 0x000000e30f127233 */ /* 0x000fe40003803000 */
[----:B------:R-:W-:Y:S01]  /*e470*/  F2FP.BF16.F32.PACK_AB R15, R234, R235 ;  /* 0x000000ebea0f723e */ /* 0x000fe200000010ff */
[----:B------:R4:W-:Y:S01]  /*e480*/  MUFU.EX2 R164, R2 ;  /* 0x0000000200a47308 */ /* 0x0009e20000000800 */
[----:B------:R-:W-:Y:S01]  /*e490*/  IMAD.MOV.U32 R125, RZ, RZ, R77 ;  /* 0x000000ffff7d7224 */ /* 0x000fe200078e004d */
[----:B-1----:R-:W-:Y:S01]  /*e4a0*/  F2FP.BF16.F32.PACK_AB R4, R228, R229 ;  /* 0x000000e5e404723e */ /* 0x002fe200000010ff */
[----:B------:R-:W-:-:S03]  /*e4b0*/  IMAD.MOV.U32 R82, RZ, RZ, R78 ;  /* 0x000000ffff527224 */ /* 0x000fc600078e004e */
[----:B------:R-:W-:Y:S02]  /*e4c0*/  LOP3.LUT R7, R7, R4, RZ, 0xc0, !PT ;  /* 0x0000000407077212 */ /* 0x000fe400078ec0ff */
[----:B------:R-:W-:Y:S02]  /*e4d0*/  LOP3.LUT R4, R5, R15, RZ, 0xc0, !PT ;  /* 0x0000000f05047212 */ /* 0x000fe400078ec0ff */
[----:B----4-:R-:W-:Y:S01]  /*e4e0*/  F2FP.BF16.F32.PACK_AB R2, R230, R231 ;  /* 0x000000e7e602723e */ /* 0x010fe200000010ff */
[----:B------:R-:W-:Y:S01]  /*e4f0*/  FFMA.FTZ R15, R173, UR40, -R0 ;  /* 0x00000028ad0f7c23 */ /* 0x000fe20008010800 */
[----:B------:R-:W-:Y:S01]  /*e500*/  IMAD.MOV.U32 R173, RZ, RZ, R76 ;  /* 0x000000ffffad7224 */ /* 0x000fe200078e004c */
[----:B------:R-:W-:Y:S01]  /*e510*/  HMMA.16816.F32.BF16 R112, R8, R40, R112 ;  /* 0x000000280870723c */ /* 0x000fe20000041870 */
[----:B------:R-:W-:Y:S01]  /*e520*/  IMAD.MOV.U32 R126, RZ, RZ, R79 ;  /* 0x000000ffff7e7224 */ /* 0x000fe200078e004f */
[----:B------:R-:W-:Y:S02]  /*e530*/  LOP3.LUT R5, R18, R2, RZ, 0xc0, !PT ;  /* 0x0000000212057212 */ /* 0x000fe400078ec0ff */
[----:B------:R-:W-:-:S02]  /*e540*/  LOP3.LUT R2, R16, 0xffff, RZ, 0xc0, !PT ;  /* 0x0000ffff10027812 */ /* 0x000fc400078ec0ff */
[C---:B------:R-:W-:Y:S01]  /*e550*/  HMMA.16816.F32.BF16 R116, R8.reuse, R42, R116 ;  /* 0x0000002a0874723c */ /* 0x040fe20000041874 */
[----:B------:R1:W-:Y:S05]  /*e560*/  MUFU.EX2 R159, R15 ;  /* 0x0000000f009f7308 */ /* 0x0003ea0000000800 */
[C---:B------:R-:W-:Y:S06]  /*e570*/  HMMA.16816.F32.BF16 R128, R8.reuse, R48, R128 ;  /* 0x000000300880723c */ /* 0x040fec0000041880 */
[----:B------:R-:W-:Y:S01]  /*e580*/  HMMA.16816.F32.BF16 R76, R8, R50, R140 ;  /* 0x00000032084c723c */ /* 0x000fe2000004188c */
[----:B------:R-:W-:-:S06]  /*e590*/  LOP3.LUT R3, R17, UR6, R54, 0x96, !PT ;  /* 0x0000000611037c12 */ /* 0x000fcc000f8e9636 */
[----:B------:R-:W-:Y:S01]  /*e5a0*/  FFMA.FTZ R9, R169, UR40, -R0 ;  /* 0x00000028a9097c23 */ /* 0x000fe20008010800 */
[----:B------:R-:W-:Y:S02]  /*e5b0*/  LOP3.LUT R10, R16, 0xff, RZ, 0xc0, !PT ;  /* 0x000000ff100a7812 */ /* 0x000fe400078ec0ff */
[----:B------:R-:W-:Y:S01]  /*e5c0*/  SHF.R.U32.HI R8, RZ, 0x8, R2 ;  /* 0x00000008ff087819 */ /* 0x000fe20000011602 */
[----:B------:R4:W2:Y:S01]  /*e5d0*/  MUFU.EX2 R158, R9 ;  /* 0x00000009009e7308 */ /* 0x0008a20000000800 */
[----:B------:R-:W-:Y:S02]  /*e5e0*/  SHF.R.U32.HI R2, RZ, 0x10, R16 ;  /* 0x00000010ff027819 */ /* 0x000fe40000011610 */
[----:B------:R-:W-:Y:S02]  /*e5f0*/  PRMT R17, R10, 0x5410, R8 ;  /* 0x000054100a117816 */ /* 0x000fe40000000008 */
[----:B------:R-:W-:Y:S02]  /*e600*/  LOP3.LUT R8, R2, 0xff, RZ, 0xc0, !PT ;  /* 0x000000ff02087812 */ /* 0x000fe400078ec0ff */
[----:B------:R-:W-:-:S02]  /*e610*/  LOP3.LUT R2, R3, 0xffff, RZ, 0xc0, !PT ;  /* 0x0000ffff03027812 */ /* 0x000fc400078ec0ff */
[----:B-1----:R-:W-:Y:S01]  /*e620*/  SHF.R.U32.HI R15, RZ, 0x18, R16 ;  /* 0x00000018ff0f7819 */ /* 0x002fe20000011610 */
[--C-:B------:R-:W-:Y:S01]  /*e630*/  FFMA.FTZ R10, R216, UR40, -R0.reuse ;  /* 0x00000028d80a7c23 */ /* 0x100fe20008010800 */
[----:B------:R-:W-:Y:S02]  /*e640*/  LOP3.LUT R11, R3, 0xff, RZ, 0xc0, !PT ;  /* 0x000000ff030b7812 */ /* 0x000fe400078ec0ff */
[----:B------:R-:W-:Y:S01]  /*e650*/  PRMT R15, R8, 0x5410, R15 ;  /* 0x00005410080f7816 */ /* 0x000fe2000000000f */
[----:B------:R-:W-:Y:S01]  /*e660*/  FFMA.FTZ R8, R181, UR40, -R0 ;  /* 0x00000028b5087c23 */ /* 0x000fe20008010800 */
[----:B----4-:R-:W-:Y:S02]  /*e670*/  SHF.R.U32.HI R9, RZ, 0x8, R2 ;  /* 0x00000008ff097819 */ /* 0x010fe40000011602 */
[----:B------:R-:W-:Y:S01]  /*e680*/  SHF.R.U32.HI R2, RZ, 0x10, R3 ;  /* 0x00000010ff027819 */ /* 0x000fe20000011603 */
[----:B------:R-:W-:Y:S01]  /*e690*/  IMAD.MOV.U32 R169, RZ, RZ, R109 ;  /* 0x000000ffffa97224 */ /* 0x000fe200078e006d */
[----:B------:R1:W-:Y:S01]  /*e6a0*/  MUFU.EX2 R157, R10 ;  /* 0x0000000a009d7308 */ /* 0x0003e20000000800 */
[----:B------:R-:W-:Y:S01]  /*e6b0*/  IMAD.MOV.U32 R127, RZ, RZ, R110 ;  /* 0x000000ffff7f7224 */ /* 0x000fe200078e006e */
[----:B------:R-:W-:Y:S01]  /*e6c0*/  PRMT R18, R11, 0x5410, R9 ;  /* 0x000054100b127816 */ /* 0x000fe20000000009 */
[----:B------:R-:W-:Y:S01]  /*e6d0*/  IMAD.MOV.U32 R83, RZ, RZ, R111 ;  /* 0x000000ffff537224 */ /* 0x000fe200078e006f */
[----:B------:R-:W-:Y:S01]  /*e6e0*/  SHF.R.U32.HI R16, RZ, 0x18, R3 ;  /* 0x00000018ff107819 */ /* 0x000fe20000011603 */
[----:B------:R-:W-:Y:S01]  /*e6f0*/  HMMA.16816.F32.BF16 R108, R4, R28, R152 ;  /* 0x0000001c046c723c */ /* 0x000fe20000041898 */
[----:B------:R-:W-:-:S02]  /*e700*/  HSET2.LE.AND R11, R15, R227, PT ;  /* 0x000000e30f0b7233 */ /* 0x000fc40003803000 */
[----:B------:R2:W4:Y:S01]  /*e710*/  MUFU.EX2 R155, R8 ;  /* 0x00000008009b7308 */ /* 0x0005220000000800 */
[----:B------:R-:W-:Y:S02]  /*e720*/  F2FP.BF16.F32.PACK_AB R3, R236, R237 ;  /* 0x000000edec03723e */ /* 0x000fe400000010ff */
[----:B-1----:R-:W-:Y:S02]  /*e730*/  LOP3.LUT R10, R2, 0xff, RZ, 0xc0, !PT ;  /* 0x000000ff020a7812 */ /* 0x002fe400078ec0ff */
[----:B------:R-:W-:Y:S02]  /*e740*/  HSET2.LE.AND R2, R17, R227, PT ;  /* 0x000000e311027233 */ /* 0x000fe40003803000 */
[----:B------:R-:W-:Y:S02]  /*e750*/  PRMT R15, R10, 0x5410, R16 ;  /* 0x000054100a0f7816 */ /* 0x000fe40000000010 */
[----:B--2---:R-:W-:Y:S02]  /*e760*/  F2FP.BF16.F32.PACK_AB R8, R158, R159 ;  /* 0x0000009f9e08723e */ /* 0x004fe400000010ff */
[----:B------:R-:W-:-:S02]  /*e770*/  LOP3.LUT R10, R2, R3, RZ, 0xc0, !PT ;  /* 0x00000003020a7212 */ /* 0x000fc400078ec0ff */
[----:B------:R-:W-:Y:S01]  /*e780*/  LOP3.LUT R11, R11, R8, RZ, 0xc0, !PT ;  /* 0x000000080b0b7212 */ /* 0x000fe200078ec0ff */
[----:B------:R-:W-:Y:S01]  /*e790*/  FFMA.FTZ R8, R167, UR40, -R12 ;  /* 0x00000028a7087c23 */ /* 0x000fe2000801080c */
[----:B------:R-:W-:Y:S02]  /*e7a0*/  HSET2.LE.AND R2, R18, R227, PT ;  /* 0x000000e312027233 */ /* 0x000fe40003803000 */
[----:B------:R-:W-:Y:S01]  /*e7b0*/  F2FP.BF16.F32.PACK_AB R3, R238, R239 ;  /* 0x000000efee03723e */ /* 0x000fe200000010ff */
[----:B------:R1:W-:Y:S01]  /*e7c0*/  MUFU.EX2 R154, R8 ;  /* 0x00000008009a7308 */ /* 0x0003e20000000800 */
[----:B------:R-:W-:Y:S01]  /*e7d0*/  FFMA.FTZ R9, R156, UR40, -R13 ;  /* 0x000000289c097c23 */ /* 0x000fe2000801080d */
[----:B------:R-:W-:Y:S01]  /*e7e0*/  IMAD.WIDE.U32 R16, R39, -0x326172a9, RZ ;  /* 0xcd9e8d5727107825 */ /* 0x000fe200078e00ff */
[----:B------:R-:W-:Y:S03]  /*e7f0*/  HMMA.16816.F32.BF16 R96, R4, R24, R92 ;  /* 0x000000180460723c */ /* 0x000fe6000004185c */
[----:B------:R-:W-:-:S02]  /*e800*/  IMAD.MOV.U32 R216, RZ, RZ, R81 ;  /* 0x000000ffffd87224 */ /* 0x000fc400078e0051 */
[----:B------:R-:W-:Y:S01]  /*e810*/  IMAD.MOV.U32 R181, RZ, RZ, R82 ;  /* 0x000000ffffb57224 */ /* 0x000fe200078e0052 */
[----:B------:R-:W-:Y:S01]  /*e820*/  HMMA.16816.F32.BF16 R100, R4, R30, R148 ;  /* 0x0000001e0464723c */ /* 0x000fe20000041894 */
[----:B------:R-:W-:Y:S01]  /*e830*/  IMAD.MOV.U32 R167, RZ, RZ, R83 ;  /* 0x000000ffffa77224 */ /* 0x000fe200078e0053 */
[----:B------:R2:W-:Y:S01]  /*e840*/  MUFU.EX2 R156, R9 ;  /* 0x00000009009c7308 */ /* 0x0005e20000000800 */
[----:B------:R-:W-:Y:S01]  /*e850*/  IMAD.WIDE.U32 R40, R37, -0x326172a9, RZ ;  /* 0xcd9e8d5725287825 */ /* 0x000fe200078e00ff */
[----:B-1----:R-:W-:-:S03]  /*e860*/  LOP3.LUT R8, R2, R3, RZ, 0xc0, !PT ;  /* 0x0000000302087212 */ /* 0x002fc600078ec0ff */
[----:B------:R-:W-:Y:S01]  /*e870*/  FFMA.FTZ R2, R162, UR40, -R12 ;  /* 0x00000028a2027c23 */ /* 0x000fe2000801080c */
[C---:B------:R-:W-:Y:S01]  /*e880*/  HMMA.16816.F32.BF16 R92, R4.reuse, R26, R144 ;  /* 0x0000001a045c723c */ /* 0x040fe20000041890 */
[----:B------:R-:W-:Y:S02]  /*e890*/  IMAD.WIDE.U32 R42, R23, -0x2daee0ad, RZ ;  /* 0xd2511f53172a7825 */ /* 0x000fe400078e00ff */
[----:B------:R1:W-:Y:S03]  /*e8a0*/  MUFU.EX2 R153, R2 ;  /* 0x0000000200997308 */ /* 0x0003e60000000800 */
[----:B-----5:R-:W-:Y:S01]  /*e8b0*/  HMMA.16816.F32.BF16 R104, R4, R44, R104 ;  /* 0x0000002c0468723c */ /* 0x020fe20000041868 */
[----:B--2---:R-:W-:-:S05]  /*e8c0*/  HSET2.LE.AND R9, R15, R227, PT ;  /* 0x000000e30f097233 */ /* 0x004fca0003803000 */
[----:B------:R-:W-:Y:S01]  /*e8d0*/  HMMA.16816.F32.BF16 R84, R4, R46, R120 ;  /* 0x0000002e0454723c */ /* 0x000fe20000041878 */
[----:B----4-:R-:W-:-:S05]  /*e8e0*/  F2FP.BF16.F32.PACK_AB R15, R155, R157 ;  /* 0x0000009d9b0f723e */ /* 0x010fca00000010ff */
[----:B---3--:R-:W-:Y:S01]  /*e8f0*/  HMMA.16816.F32.BF16 R88, R4, R32, R88 ;  /* 0x000000200458723c */ /* 0x008fe20000041858 */
[----:B-1----:R-:W-:-:S05]  /*e900*/  IMAD.WIDE.U32 R2, R21, -0x2daee0ad, RZ ;  /* 0xd2511f5315027825 */ /* 0x002fca00078e00ff */
[----:B------:R-:W-:Y:S01]  /*e910*/  HMMA.16816.F32.BF16 R80, R4, R34, R132 ;  /* 0x000000220450723c */ /* 0x000fe20000041884 */
[----:B------:R-:W-:Y:S01]  /*e920*/  LOP3.LUT R2, R43, UR18, R2, 0x96, !PT ;  /* 0x000000122b027c12 */ /* 0x000fe2000f8e9602 */
[----:B------:R-:W-:-:S05]  /*e930*/  FFMA.FTZ R19, R139, UR40, -R13 ;  /* 0x000000288b137c23 */ /* 0x000fca000801080d */
[----:B------:R-:W-:Y:S01]  /*e940*/  LOP3.LUT R5, R17, UR28, R38, 0x96, !PT ;  /* 0x0000001c11057c12 */ /* 0x000fe2000f8e9626 */
[----:B------:R-:W-:Y:S01]  /*e950*/  FFMA.FTZ R4, R161, UR40, -R12 ;  /* 0x00000028a1047c23 */ /* 0x000fe2000801080c */
[----:B------:R-:W-:Y:S02]  /*e960*/  LOP3.LUT R7, R41, UR24, R16, 0x96, !PT ;  /* 0x0000001829077c12 */ /* 0x000fe4000f8e9610 */
[----:B------:R-:W-:Y:S01]  /*e970*/  LOP3.LUT R9, R9, R15, RZ, 0xc0, !PT ;  /* 0x0000000f09097212 */ /* 0x000fe200078ec0ff */
[----:B------:R1:W-:Y:S01]  /*e980*/  MUFU.EX2 R152, R4 ;  /* 0x0000000400987308 */ /* 0x0003e20000000800 */
[----:B------:R-:W-:Y:S01]  /*e990*/  LOP3.LUT R15, R3, UR22, R22, 0x96, !PT ;  /* 0x00000016030f7c12 */ /* 0x000fe2000f8e9616 */
[----:B------:R-:W-:-:S04]  /*e9a0*/  IMAD.WIDE.U32 R38, R7, -0x2daee0ad, RZ ;  /* 0xd2511f5307267825 */ /* 0x000fc800078e00ff */
[----:B------:R-:W-:Y:S01]  /*e9b0*/  FFMA.FTZ R6, R160, UR40, -R12 ;  /* 0x00000028a0067c23 */ /* 0x000fe2000801080c */
[----:B------:R-:W-:Y:S01]  /*e9c0*/  LDSM.16.MT88.4 R20, [R186+0x7000] ;  /* 0x00700000ba14783b */ /* 0x000fe20000004200 */
[----:B------:R-:W-:Y:S01]  /*e9d0*/  IMAD.WIDE.U32 R2, R2, -0x326172a9, RZ ;  /* 0xcd9e8d5702027825 */ /* 0x000fe200078e00ff */
[----:B------:R2:W-:Y:S03]  /*e9e0*/  MUFU.EX2 R172, R19 ;  /* 0x0000001300ac7308 */ /* 0x0005e60000000800 */
[----:B-1----:R-:W-:-:S05]  /*e9f0*/  IMAD.WIDE.U32 R4, R5, -0x2daee0ad, RZ ;  /* 0xd2511f5305047825 */ /* 0x002fca00078e00ff */
[----:B------:R1:W3:Y:S01]  /*ea00*/  MUFU.EX2 R151, R6 ;  /* 0x0000000600977308 */ /* 0x0002e20000000800 */
[----:B------:R-:W-:Y:S02]  /*ea10*/  LOP3.LUT R39, R39, UR18, R4, 0x96, !PT ;  /* 0x0000001227277c12 */ /* 0x000fe4000f8e9604 */
[----:B--2---:R-:W-:Y:S01]  /*ea20*/  LOP3.LUT R19, R5, UR22, R36, 0x96, !PT ;  /* 0x0000001605137c12 */ /* 0x004fe2000f8e9624 */
[----:B------:R-:W-:-:S04]  /*ea30*/  IMAD.WIDE.U32 R36, R15, -0x326172a9, RZ ;  /* 0xcd9e8d570f247825 */ /* 0x000fc800078e00ff */
[----:B------:R-:W-:Y:S01]  /*ea40*/  FFMA.FTZ R5, R177, UR40, -R14 ;  /* 0x00000028b1057c23 */ /* 0x000fe2000801080e */
[----:B------:R-:W-:-:S03]  /*ea50*/  LOP3.LUT R4, R2, 0xffff, RZ, 0xc0, !PT ;  /* 0x0000ffff02047812 */ /* 0x000fc600078ec0ff */
[----:B------:R2:W-:Y:S01]  /*ea60*/  MUFU.EX2 R150, R5 ;  /* 0x0000000500967308 */ /* 0x0005e20000000800 */
[----:B------:R-:W-:Y:S02]  /*ea70*/  LOP3.LUT R3, R3, UR4, R36, 0x96, !PT ;  /* 0x0000000403037c12 */ /* 0x000fe4000f8e9624 */
[----:B------:R-:W-:Y:S02]  /*ea80*/  SHF.R.U32.HI R4, RZ, 0x8, R4 ;  /* 0x00000008ff047819 */ /* 0x000fe40000011604 */
[----:B-1----:R-:W-:Y:S02]  /*ea90*/  LOP3.LUT R6, R2, 0xff, RZ, 0xc0, !PT ;  /* 0x000000ff02067812 */ /* 0x002fe400078ec0ff */
[--C-:B------:R-:W-:Y:S02]  /*eaa0*/  SHF.R.U32.HI R16, RZ, 0x10, R2.reuse ;  /* 0x00000010ff107819 */ /* 0x100fe40000011602 */
[----:B------:R-:W-:Y:S02]  /*eab0*/  SHF.R.U32.HI R18, RZ, 0x18, R2 ;  /* 0x00000018ff127819 */ /* 0x000fe40000011602 */
[----:B------:R-:W-:Y:S01]  /*eac0*/  LOP3.LUT R2, R3, 0xffff, RZ, 0xc0, !PT ;  /* 0x0000ffff03027812 */ /* 0x000fe200078ec0ff */
[----:B--2---:R-:W-:Y:S01]  /*ead0*/  FFMA.FTZ R5, R171, UR40, -R14 ;  /* 0x00000028ab057c23 */ /* 0x004fe2000801080e */
[----:B------:R-:W-:-:S03]  /*eae0*/  PRMT R17, R6, 0x5410, R4 ;  /* 0x0000541006117816 */ /* 0x000fc60000000004 */
[----:B------:R1:W2:Y:S01]  /*eaf0*/  MUFU.EX2 R149, R5 ;  /* 0x0000000500957308 */ /* 0x0002a20000000800 */
[----:B------:R-:W-:Y:S01]  /*eb00*/  LOP3.LUT R15, R3, 0xff, RZ, 0xc0, !PT ;  /* 0x000000ff030f7812 */ /* 0x000fe200078ec0ff */
[----:B------:R-:W-:Y:S01]  /*eb10*/  FFMA.FTZ R4, R170, UR40, -R14 ;  /* 0x00000028aa047c23 */ /* 0x000fe2000801080e */
[----:B------:R-:W-:Y:S02]  /*eb20*/  SHF.R.U32.HI R7, RZ, 0x18, R3 ;  /* 0x00000018ff077819 */ /* 0x000fe40000011603 */
[----:B------:R-:W-:-:S03]  /*eb30*/  LOP3.LUT R6, R16, 0xff, RZ, 0xc0, !PT ;  /* 0x000000ff10067812 */ /* 0x000fc600078ec0ff */
[----:B------:R4:W-:Y:S01]  /*eb40*/  MUFU.EX2 R148, R4 ;  /* 0x0000000400947308 */ /* 0x0009e20000000800 */
[----:B-1----:R-:W-:Y:S02]  /*eb50*/  SHF.R.U32.HI R5, RZ, 0x10, R3 ;  /* 0x00000010ff057819 */ /* 0x002fe40000011603 */
[----:B------:R-:W-:Y:S02]  /*eb60*/  SHF.R.U32.HI R3, RZ, 0x8, R2 ;  /* 0x00000008ff037819 */ /* 0x000fe40000011602 */
[----:B------:R-:W-:Y:S01]  /*eb70*/  LOP3.LUT R2, R5, 0xff, RZ, 0xc0, !PT ;  /* 0x000000ff05027812 */ /* 0x000fe200078ec0ff */
[----:B------:R-:W-:Y:S01]  /*eb80*/  FFMA.FTZ R5, R163, UR40, -R14 ;  /* 0x00000028a3057c23 */ /* 0x000fe2000801080e */
[----:B----4-:R-:W-:Y:S02]  /*eb90*/  PRMT R4, R15, 0x5410, R3 ;  /* 0x000054100f047816 */ /* 0x010fe40000000003 */
[----:B------:R-:W-:Y:S01]  /*eba0*/  PRMT R3, R2, 0x5410, R7 ;  /* 0x0000541002037816 */ /* 0x000fe20000000007 */
[----:B------:R1:W4:Y:S01]  /*ebb0*/  MUFU.EX2 R147, R5 ;  /* 0x0000000500937308 */ /* 0x0003220000000800 */
[----:B------:R-:W-:Y:S01]  /*ebc0*/  PRMT R18, R6, 0x5410, R18 ;  /* 0x0000541006127816 */ /* 0x000fe20000000012 */
[----:B------:R-:W-:Y:S01]  /*ebd0*/  FFMA.FTZ R6, R165, UR40, -R13 ;  /* 0x00000028a5067c23 */ /* 0x000fe2000801080d */
[----:B------:R-:W-:-:S02]  /*ebe0*/  HSET2.LE.AND R2, R4, R227, PT ;  /* 0x000000e304027233 */ /* 0x000fc40003803000 */
[----:B------:R-:W-:-:S03]  /*ebf0*/  HSET2.LE.AND R7, R17, R227, PT ;  /* 0x000000e311077233 */ /* 0x000fc60003803000 */
[----:B------:R2:W-:Y:S01]  /*ec00*/  MUFU.EX2 R146, R6 ;  /* 0x0000000600927308 */ /* 0x0005e20000000800 */
[----:B---3--:R-:W-:Y:S02]  /*ec10*/  F2FP.BF16.F32.PACK_AB R15, R151, R152 ;  /* 0x00000098970f723e */ /* 0x008fe400000010ff */
[----:B-1----:R-:W-:Y:S02]  /*ec20*/  HSET2.LE.AND R5, R3, R227, PT ;  /* 0x000000e303057233 */ /* 0x002fe40003803000 */
[----:B------:R-:W-:-:S04]  /*ec30*/  F2FP.BF16.F32.PACK_AB R3, R153, R154 ;  /* 0x0000009a9903723e */ /* 0x000fc800000010ff */
[----:B------:R-:W-:Y:S02]  /*ec40*/  LOP3.LUT R4, R2, R3, RZ, 0xc0, !PT ;  /* 0x0000000302047212 */ /* 0x000fe400078ec0ff */
[----:B--2---:R-:W-:Y:S01]  /*ec50*/  F2FP.BF16.F32.PACK_AB R6, R149, R150 ;  /* 0x000000969506723e */ /* 0x004fe200000010ff */
[----:B------:R-:W-:Y:S01]  /*ec60*/  FFMA.FTZ R2, R166, UR40, -R13 ;  /* 0x00000028a6027c23 */ /* 0x000fe2000801080d */
[C---:B------:R-:W-:Y:S02]  /*ec70*/  HMMA.16816.F32.BF16 R72, R8.reuse, R28, R72 ;  /* 0x0000001c0848723c */ /* 0x040fe40000041848 */
[----:B------:R-:W-:Y:S01]  /*ec80*/  LOP3.LUT R5, R5, R6, RZ, 0xc0, !PT ;  /* 0x0000000605057212 */ /* 0x000fe200078ec0ff */
[----:B------:R1:W-:Y:S01]  /*ec90*/  MUFU.EX2 R145, R2 ;  /* 0x0000000200917308 */ /* 0x0003e20000000800 */
[----:B------:R-:W-:Y:S02]  /*eca0*/  LOP3.LUT R6, R7, R15, RZ, 0xc0, !PT ;  /* 0x0000000f07067212 */ /* 0x000fe400078ec0ff */
[----:B------:R-:W-:Y:S01]  /*ecb0*/  HMMA.16816.F32.BF16 R64, R8, R30, R64 ;  /* 0x0000001e0840723c */ /* 0x000fe20000041840 */
[----:B------:R-:W-:Y:S01]  /*ecc0*/  HSET2.LE.AND R7, R18, R227, PT ;  /* 0x000000e312077233 */ /* 0x000fe20003803000 */
[----:B------:R-:W2:Y:S01]  /*ecd0*/  LDSM.16.MT88.4 R28, [R185+0x7000] ;  /* 0x00700000b91c783b */ /* 0x000ea20000004200 */
[----:B------:R-:W-:-:S03]  /*ece0*/  IMAD.WIDE.U32 R18, R19, -0x326172a9, RZ ;  /* 0xcd9e8d5713127825 */ /* 0x000fc600078e00ff */
[C---:B------:R-:W-:Y:S06]  /*ecf0*/  HMMA.16816.F32.BF16 R60, R8.reuse, R24, R60 ;  /* 0x00000018083c723c */ /* 0x040fec000004183c */
[----:B------:R-:W-:Y:S01]  /*ed00*/  HMMA.16816.F32.BF16 R56, R8, R26, R56 ;  /* 0x0000001a0838723c */ /* 0x000fe20000041838 */
[----:B------:R-:W3:Y:S01]  /*ed10*/  LDSM.16.MT88.4 R24, [R188+0x7000] ;  /* 0x00700000bc18783b */ /* 0x000ee20000004200 */
[----:B-1----:R-:W-:-:S04]  /*ed20*/  IMAD.WIDE.U32 R2, R39, -0x326172a9, RZ ;  /* 0xcd9e8d5727027825 */ /* 0x002fc800078e00ff */
[C---:B------:R-:W-:Y:S06]  /*ed30*/  HMMA.16816.F32.BF16 R52, R8.reuse, R44, R112 ;  /* 0x0000002c0834723c */ /* 0x040fec0000041870 */
[----:B------:R-:W-:Y:S01]  /*ed40*/  HMMA.16816.F32.BF16 R48, R8, R46, R116 ;  /* 0x0000002e0830723c */ /* 0x000fe20000041874 */
[----:B----4-:R-:W-:-:S05]  /*ed50*/  F2FP.BF16.F32.PACK_AB R15, R147, R148 ;  /* 0x00000094930f723e */ /* 0x010fca00000010ff */
[----:B------:R-:W-:Y:S01]  /*ed60*/  HMMA.16816.F32.BF16 R76, R8, R34, R76 ;  /* 0x00000022084c723c */ /* 0x000fe2000004184c */
[----:B------:R-:W-:-:S05]  /*ed70*/  FFMA.FTZ R16, R223, UR40, -R0 ;  /* 0x00000028df107c23 */ /* 0x000fca0008010800 */
[----:B------:R-:W-:Y:S01]  /*ed80*/  HMMA.16816.F32.BF16 R44, R8, R32, R128 ;  /* 0x00000020082c723c */ /* 0x000fe20000041880 */
[----:B------:R-:W1:Y:S01]  /*ed90*/  LDSM.16.MT88.4 R32, [R187+0x7000] ;  /* 0x00700000bb20783b */ /* 0x000e620000004200 */
[----:B------:R-:W-:Y:S01]  /*eda0*/  LOP3.LUT R7, R7, R15, RZ, 0xc0, !PT ;  /* 0x0000000f07077212 */ /* 0x000fe200078ec0ff */
[----:B------:R-:W-:Y:S02]  /*edb0*/  IMAD.MOV.U32 R162, RZ, RZ, R124 ;  /* 0x000000ffffa27224 */ /* 0x000fe400078e007c */
[----:B------:R-:W-:Y:S02]  /*edc0*/  IMAD.MOV.U32 R161, RZ, RZ, R125 ;  /* 0x000000ffffa17224 */ /* 0x000fe400078e007d */
[----:B------:R-:W-:Y:S01]  /*edd0*/  IMAD.MOV.U32 R160, RZ, RZ, R126 ;  /* 0x000000ffffa07224 */ /* 0x000fe200078e007e */
[----:B------:R-:W-:Y:S01]  /*ede0*/  LOP3.LUT R8, R3, UR4, R18, 0x96, !PT ;  /* 0x0000000403087c12 */ /* 0x000fe2000f8e9612 */
[----:B------:R-:W-:Y:S01]  /*edf0*/  IMAD.MOV.U32 R177, RZ, RZ, R127 ;  /* 0x000000ffffb17224 */ /* 0x000fe200078e007f */
[----:B------:R-:W-:Y:S01]  /*ee00*/  LOP3.LUT R3, R2, 0xffff, RZ, 0xc0, !PT ;  /* 0x0000ffff02037812 */ /* 0x000fe200078ec0ff */
[----:B------:R4:W-:Y:S01]  /*ee10*/  MUFU.EX2 R144, R16 ;  /* 0x0000001000907308 */ /* 0x0009e20000000800 */
[----:B------:R-:W-:Y:S01]  /*ee20*/  FFMA.FTZ R9, R221, UR40, -R0 ;  /* 0x00000028dd097c23 */ /* 0x000fe20008010800 */
[----:B------:R-:W-:Y:S01]  /*ee30*/  SHF.R.U32.HI R10, RZ, 0x10, R2 ;  /* 0x00000010ff0a7819 */ /* 0x000fe20000011602 */
[----:B------:R-:W-:Y:S01]  /*ee40*/  FFMA.FTZ R17, R174, UR40, -R12 ;  /* 0x00000028ae117c23 */ /* 0x000fe2000801080c */
[----:B------:R-:W-:Y:S01]  /*ee50*/  SHF.R.U32.HI R11, RZ, 0x8, R3 ;  /* 0x00000008ff0b7819 */ /* 0x000fe20000011603 */
[----:B------:R-:W-:Y:S01]  /*ee60*/  FFMA.FTZ R3, R218, UR40, -R0 ;  /* 0x00000028da037c23 */ /* 0x000fe20008010800 */
[----:B------:R-:W-:Y:S01]  /*ee70*/  SHF.R.U32.HI R15, RZ, 0x18, R2 ;  /* 0x00000018ff0f7819 */ /* 0x000fe20000011602 */
[----:B------:R-:W-:Y:S01]  /*ee80*/  LDSM.16.MT88.4 R116, [R186+0x7800] ;  /* 0x00780000ba74783b */ /* 0x000fe20000004200 */
[----:B------:R5:W3:Y:S01]  /*ee90*/  MUFU.EX2 R139, R9 ;  /* 0x00000009008b7308 */ /* 0x000ae20000000800 */
[----:B------:R-:W-:-:S02]  /*eea0*/  LOP3.LUT R10, R10, 0xff, RZ, 0xc0, !PT ;  /* 0x000000ff0a0a7812 */ /* 0x000fc400078ec0ff */
[----:B----4-:R-:W-:Y:S02]  /*eeb0*/  LOP3.LUT R16, R2, 0xff, RZ, 0xc0, !PT ;  /* 0x000000ff02107812 */ /* 0x010fe400078ec0ff */
[----:B------:R-:W-:-:S03]  /*eec0*/  LOP3.LUT R2, R8, 0xffff, RZ, 0xc0, !PT ;  /* 0x0000ffff08027812 */ /* 0x000fc600078ec0ff */
[----:B------:R4:W-:Y:S01]  /*eed0*/  MUFU.EX2 R138, R3 ;  /* 0x00000003008a7308 */ /* 0x0009e20000000800 */
[----:B------:R-:W-:Y:S02]  /*eee0*/  PRMT R11, R16, 0x5410, R11 ;  /* 0x00005410100b7816 */ /* 0x000fe4000000000b */
[----:B------:R-:W-:Y:S02]  /*eef0*/  SHF.R.U32.HI R2, RZ, 0x8, R2 ;  /* 0x00000008ff027819 */ /* 0x000fe40000011602 */
[----:B-----5:R-:W-:Y:S02]  /*ef00*/  LOP3.LUT R9, R8, 0xff, RZ, 0xc0, !PT ;  /* 0x000000ff08097812 */ /* 0x020fe400078ec0ff */
[----:B------:R-:W-:Y:S02]  /*ef10*/  PRMT R16, R10, 0x5410, R15 ;  /* 0x000054100a107816 */ /* 0x000fe4000000000f */
[----:B------:R-:W-:Y:S02]  /*ef20*/  PRMT R15, R9, 0x5410, R2 ;  /* 0x00005410090f7816 */ /* 0x000fe40000000002 */
[----:B------:R-:W-:Y:S01]  /*ef30*/  SHF.R.U32.HI R2, RZ, 0x10, R8 ;  /* 0x00000010ff027819 */ /* 0x000fe20000011608 */
[----:B----4-:R-:W-:-:S04]  /*ef40*/  FFMA.FTZ R3, R183, UR40, -R0 ;  /* 0x00000028b7037c23 */ /* 0x010fc80008010800 */
[----:B------:R4:W5:Y:S01]  /*ef50*/  MUFU.EX2 R71, R3 ;  /* 0x0000000300477308 */ /* 0x0009620000000800 */
[----:B------:R-:W-:Y:S01]  /*ef60*/  SHF.R.U32.HI R9, RZ, 0x18, R8 ;  /* 0x00000018ff097819 */ /* 0x000fe20000011608 */
[----:B------:R-:W-:Y:S01]  /*ef70*/  FFMA.FTZ R10, R178, UR40, -R12 ;  /* 0x00000028b20a7c23 */ /* 0x000fe2000801080c */
[----:B------:R-:W-:Y:S02]  /*ef80*/  LOP3.LUT R8, R2, 0xff, RZ, 0xc0, !PT ;  /* 0x000000ff02087812 */ /* 0x000fe400078ec0ff */
[----:B------:R-:W-:-:S03]  /*ef90*/  HSET2.LE.AND R2, R11, R227, PT ;  /* 0x000000e30b027233 */ /* 0x000fc60003803000 */
[----:B------:R2:W-:Y:S01]  /*efa0*/  MUFU.EX2 R43, R10 ;  /* 0x0000000a002b7308 */ /* 0x0005e20000000800 */
[----:B------:R-:W-:Y:S02]  /*efb0*/  PRMT R9, R8, 0x5410, R9 ;  /* 0x0000541008097816 */ /* 0x000fe40000000009 */
[----:B----4-:R-:W-:Y:S02]  /*efc0*/  F2FP.BF16.F32.PACK_AB R3, R156, R172 ;  /* 0x000000ac9c03723e */ /* 0x010fe400000010ff */
[--C-:B------:R-:W-:Y:S02]  /*efd0*/  HSET2.LE.AND R8, R15, R227.reuse, PT ;  /* 0x000000e30f087233 */ /* 0x100fe40003803000 */
[----:B--2---:R-:W-:Y:S01]  /*efe0*/  LOP3.LUT R10, R2, R3, RZ, 0xc0, !PT ;  /* 0x00000003020a7212 */ /* 0x004fe200078ec0ff */
[----:B------:R-:W-:Y:S01]  /*eff0*/  FFMA.FTZ R3, R176, UR40, -R12 ;  /* 0x00000028b0037c23 */ /* 0x000fe2000801080c */
[----:B------:R-:W-:-:S03]  /*f000*/  HSET2.LE.AND R2, R16, R227, PT ;  /* 0x000000e310027233 */ /* 0x000fc60003803000 */
[----:B------:R5:W2:Y:S01]  /*f010*/  MUFU.EX2 R41, R3 ;  /* 0x0000000300297308 */ /* 0x000aa20000000800 */
[----:B------:R-:W-:Y:S01]  /*f020*/  HSET2.LE.AND R15, R9, R227, PT ;  /* 0x000000e3090f7233 */ /* 0x000fe20003803000 */
[----:B------:R-:W-:Y:S01]  /*f030*/  HMMA.16816.F32.BF16 R128, R4, R28, R108 ;  /* 0x0000001c0480723c */ /* 0x000fe2000004186c */
[----:B------:R-:W-:Y:S02]  /*f040*/  F2FP.BF16.F32.PACK_AB R9, R164, R168 ;  /* 0x000000a8a409723e */ /* 0x000fe400000010ff */
[----:B---3--:R-:W-:-:S03]  /*f050*/  F2FP.BF16.F32.PACK_AB R16, R139, R144 ;  /* 0x000000908b10723e */ /* 0x008fc600000010ff */
[----:B------:R-:W-:Y:S01]  /*f060*/  HMMA.16816.F32.BF16 R108, R4, R24, R96 ;  /* 0x00000018046c723c */ /* 0x000fe20000041860 */
[----:B------:R-:W-:Y:S02]  /*f070*/  LOP3.LUT R8, R8, R9, RZ, 0xc0, !PT ;  /* 0x0000000908087212 */ /* 0x000fe400078ec0ff */
[----:B-----5:R-:W-:-:S03]  /*f080*/  F2FP.BF16.F32.PACK_AB R3, R71, R138 ;  /* 0x0000008a4703723e */ /* 0x020fc600000010ff */
[----:B------:R-:W-:Y:S01]  /*f090*/  HMMA.16816.F32.BF16 R112, R4, R30, R100 ;  /* 0x0000001e0470723c */ /* 0x000fe20000041864 */
[----:B------:R-:W-:-:S05]  /*f0a0*/  LOP3.LUT R9, R15, R16, RZ, 0xc0, !PT ;  /* 0x000000100f097212 */ /* 0x000fca00078ec0ff */
[----:B------:R-:W-:Y:S01]  /*f0b0*/  HMMA.16816.F32.BF16 R140, R4, R20, R104 ;  /* 0x00000014048c723c */ /* 0x000fe20000041868 */
[----:B------:R-:W-:Y:S01]  /*f0c0*/  LOP3.LUT R11, R2, R3, RZ, 0xc0, !PT ;  /* 0x00000003020b7212 */ /* 0x000fe200078ec0ff */
[----:B------:R-:W-:Y:S01]  /*f0d0*/  FFMA.FTZ R3, R175, UR40, -R12 ;  /* 0x00000028af037c23 */ /* 0x000fe2000801080c */
[----:B------:R-:W-:-:S03]  /*f0e0*/  LOP3.LUT R2, R19, UR19, R40, 0x96, !PT ;  /* 0x0000001313027c12 */ /* 0x000fc6000f8e9628 */
[C---:B------:R-:W-:Y:S01]  /*f0f0*/  HMMA.16816.F32.BF16 R120, R4.reuse, R22, R84 ;  /* 0x000000160478723c */ /* 0x040fe20000041854 */
[----:B------:R3:W-:Y:S05]  /*f100*/  MUFU.EX2 R36, R3 ;  /* 0x0000000300247308 */ /* 0x0007ea0000000800 */
[C---:B------:R-:W-:Y:S06]  /*f110*/  HMMA.16816.F32.BF16 R96, R4.reuse, R26, R92 ;  /* 0x0000001a0460723c */ /* 0x040fec000004185c */
[C---:B-1----:R-:W-:Y:S06]  /*f120*/  HMMA.16816.F32.BF16 R124, R4.reuse, R32, R88 ;  /* 0x00000020047c723c */ /* 0x042fec0000041858 */
[----:B------:R-:W-:Y:S01]  /*f130*/  HMMA.16816.F32.BF16 R80, R4, R34, R80 ;  /* 0x000000220450723c */ /* 0x000fe20000041850 */
[----:B------:R-:W-:Y:S01]  /*f140*/  FFMA.FTZ R12, R182, UR40, -R14 ;  /* 0x00000028b60c7c23 */ /* 0x000fe2000801080e */
[----:B------:R1:W-:Y:S01]  /*f150*/  MUFU.EX2 R39, R17 ;  /* 0x0000001100277308 */ /* 0x0003e20000000800 */
[----:B------:R-:W4:Y:S04]  /*f160*/  LDSM.16.MT88.4 R100, [R188+0x7800] ;  /* 0x00780000bc64783b */ /* 0x000f280000004200 */
[----:B------:R-:W-:Y:S01]  /*f170*/  LOP3.LUT R6, R37, UR19, R70, 0x96, !PT ;  /* 0x0000001325067c12 */ /* 0x000fe2000f8e9646 */
[----:B------:R-:W-:-:S04]  /*f180*/  IMAD.WIDE.U32 R4, R2, -0x2daee0ad, RZ ;  /* 0xd2511f5302047825 */ /* 0x000fc800078e00ff */
[----:B------:R-:W-:Y:S01]  /*f190*/  FFMA.FTZ R7, R217, UR40, -R14 ;  /* 0x00000028d9077c23 */ /* 0x000fe2000801080e */
[C---:B------:R-:W-:Y:S01]  /*f1a0*/  HMMA.16816.F32.BF16 R72, R8.reuse, R28, R72 ;  /* 0x0000001c0848723c */ /* 0x040fe20000041848 */
[----:B------:R-:W5:Y:S01]  /*f1b0*/  LDSM.16.MT88.4 R84, [R185+0x7800] ;  /* 0x00780000b954783b */ /* 0x000f620000004200 */
[----:B---3--:R-:W-:Y:S01]  /*f1c0*/  IMAD.WIDE.U32 R2, R6, -0x2daee0ad, RZ ;  /* 0xd2511f5306027825 */ /* 0x008fe200078e00ff */
[----:B------:R3:W-:Y:S03]  /*f1d0*/  MUFU.EX2 R28, R7 ;  /* 0x00000007001c7308 */ /* 0x0007e60000000800 */
[----:B------:R-:W-:Y:S01]  /*f1e0*/  HMMA.16816.F32.BF16 R60, R8, R24, R60 ;  /* 0x00000018083c723c */ /* 0x000fe2000004183c */
[----:B------:R-:W-:Y:S02]  /*f1f0*/  LOP3.LUT R16, R2, 0xff, RZ, 0xc0, !PT ;  /* 0x000000ff02107812 */ /* 0x000fe400078ec0ff */
[----:B------:R-:W-:-:S02]  /*f200*/  SHF.R.U32.HI R15, RZ, 0x10, R2 ;  /* 0x00000010ff0f7819 */ /* 0x000fc40000011602 */
[----:B-1----:R-:W-:Y:S01]  /*f210*/  SHF.R.U32.HI R17, RZ, 0x18, R2 ;  /* 0x00000018ff117819 */ /* 0x002fe20000011602 */
[----:B------:R1:W4:Y:S01]  /*f220*/  MUFU.EX2 R25, R12 ;  /* 0x0000000c00197308 */ /* 0x0003220000000800 */
[----:B---3--:R-:W-:Y:S02]  /*f230*/  LOP3.LUT R7, R2, 0xffff, RZ, 0xc0, !PT ;  /* 0x0000ffff02077812 */ /* 0x008fe400078ec0ff */
[----:B------:R-:W-:Y:S01]  /*f240*/  LOP3.LUT R3, R3, UR6, R42, 0x96, !PT ;  /* 0x0000000603037c12 */ /* 0x000fe2000f8e962a */
[----:B------:R-:W-:Y:S01]  /*f250*/  FFMA.FTZ R2, R179, UR40, -R14 ;  /* 0x00000028b3027c23 */ /* 0x000fe2000801080e */
[----:B------:R-:W-:-:S03]  /*f260*/  SHF.R.U32.HI R7, RZ, 0x8, R7 ;  /* 0x00000008ff077819 */ /* 0x000fc60000011607 */
[----:B------:R3:W-:Y:S01]  /*f270*/  MUFU.EX2 R24, R2 ;  /* 0x0000000200187308 */ /* 0x0007e20000000800 */
[C---:B-1----:R-:W-:Y:S02]  /*f280*/  LOP3.LUT R12, R3.reuse, 0xffff, RZ, 0xc0, !PT ;  /* 0x0000ffff030c7812 */ /* 0x042fe400078ec0ff */
[----:B------:R-:W-:Y:S02]  /*f290*/  PRMT R16, R16, 0x5410, R7 ;  /* 0x0000541010107816 */ /* 0x000fe40000000007 */
[----:B------:R-:W-:Y:S02]  /*f2a0*/  LOP3.LUT R7, R3, 0xff, RZ, 0xc0, !PT ;  /* 0x000000ff03077812 */ /* 0x000fe400078ec0ff */
[----:B------:R-:W-:Y:S02]  /*f2b0*/  SHF.R.U32.HI R12, RZ, 0x8, R12 ;  /* 0x00000008ff0c7819 */ /* 0x000fe4000001160c */
[----:B---3--:R-:W-:-:S04]  /*f2c0*/  LOP3.LUT R2, R15, 0xff, RZ, 0xc0, !PT ;  /* 0x000000ff0f027812 */ /* 0x008fc800078ec0ff */
[----:B------:R-:W-:Y:S02]  /*f2d0*/  PRMT R15, R2, 0x5410, R17 ;  /* 0x00005410020f7816 */ /* 0x000fe40000000011 */
[----:B------:R-:W-:Y:S02]  /*f2e0*/  PRMT R2, R7, 0x5410, R12 ;  /* 0x0000541007027816 */ /* 0x000fe4000000000c */
[--C-:B------:R-:W-:Y:S02]  /*f2f0*/  SHF.R.U32.HI R7, RZ, 0x10, R3.reuse ;  /* 0x00000010ff077819 */ /* 0x100fe40000011603 */
[----:B------:R-:W-:Y:S02]  /*f300*/  SHF.R.U32.HI R12, RZ, 0x18, R3 ;  /* 0x00000018ff0c7819 */ /* 0x000fe40000011603 */
[----:B------:R-:W-:Y:S02]  /*f310*/  LOP3.LUT R7, R7, 0xff, RZ, 0xc0, !PT ;  /* 0x000000ff07077812 */ /* 0x000fe400078ec0ff */
[----:B------:R-:W-:-:S02]  /*f320*/  HSET2.LE.AND R2, R2, R227, PT ;  /* 0x000000e302027233 */ /* 0x000fc40003803000 */
[----:B--2---:R-:W-:Y:S02]  /*f330*/  F2FP.BF16.F32.PACK_AB R3, R41, R43 ;  /* 0x0000002b2903723e */ /* 0x004fe400000010ff */
[----:B------:R-:W-:Y:S01]  /*f340*/  PRMT R12, R7, 0x5410, R12 ;  /* 0x00005410070c7816 */ /* 0x000fe2000000000c */
[----:B------:R-:W-:Y:S01]  /*f350*/  FFMA.FTZ R14, R180, UR40, -R14 ;  /* 0x00000028b40e7c23 */ /* 0x000fe2000801080e */
[----:B------:R-:W-:Y:S02]  /*f360*/  LOP3.LUT R132, R2, R3, RZ, 0xc0, !PT ;  /* 0x0000000302847212 */ /* 0x000fe400078ec0ff */
[----:B----4-:R-:W-:Y:S02]  /*f370*/  F2FP.BF16.F32.PACK_AB R3, R25, R28 ;  /* 0x0000001c1903723e */ /* 0x010fe400000010ff */
[----:B------:R-:W-:Y:S01]  /*f380*/  HSET2.LE.AND R2, R12, R227, PT ;  /* 0x000000e30c027233 */ /* 0x000fe20003803000 */
[C---:B------:R-:W-:Y:S01]  /*f390*/  HMMA.16816.F32.BF16 R52, R8.reuse, R20, R52 ;  /* 0x000000140834723c */ /* 0x040fe20000041834 */
[----:B------:R1:W2:Y:S03]  /*f3a0*/  MUFU.EX2 R21, R14 ;  /* 0x0000000e00157308 */ /* 0x0002a60000000800 */
[----:B------:R-:W-:Y:S01]  /*f3b0*/  LOP3.LUT R133, R2, R3, RZ, 0xc0, !PT ;  /* 0x0000000302857212 */ /* 0x000fe200078ec0ff */
[----:B------:R-:W-:Y:S01]  /*f3c0*/  FFMA.FTZ R2, R224, UR40, -R0 ;  /* 0x00000028e0027c23 */ /* 0x000fe20008010800 */
[----:B------:R-:W-:Y:S01]  /*f3d0*/  FFMA.FTZ R7, R219, UR40, -R13 ;  /* 0x00000028db077c23 */ /* 0x000fe2000801080d */
[----:B------:R-:W-:Y:S02]  /*f3e0*/  HMMA.16816.F32.BF16 R44, R8, R32, R44 ;  /* 0x00000020082c723c */ /* 0x000fe4000004182c */
[----:B------:R3:W-:Y:S01]  /*f3f0*/  MUFU.EX2 R17, R2 ;  /* 0x0000000200117308 */ /* 0x0007e20000000800 */
[----:B------:R-:W-:-:S02]  /*f400*/  LOP3.LUT R6, R5, UR6, R38, 0x96, !PT ;  /* 0x0000000605067c12 */ /* 0x000fc4000f8e9626 */
[----:B------:R-:W-:Y:S01]  /*f410*/  LOP3.LUT R5, R4, 0xffff, RZ, 0xc0, !PT ;  /* 0x0000ffff04057812 */ /* 0x000fe200078ec0ff */
[----:B------:R-:W-:Y:S01]  /*f420*/  HMMA.16816.F32.BF16 R64, R8, R30, R64 ;  /* 0x0000001e0840723c */ /* 0x000fe20000041840 */
[----:B------:R-:W-:Y:S01]  /*f430*/  SHF.R.U32.HI R3, RZ, 0x10, R4 ;  /* 0x00000010ff037819 */ /* 0x000fe20000011604 */
[----:B-1----:R-:W-:-:S04]  /*f440*/  FFMA.FTZ R14, R220, UR40, -R13 ;  /* 0x00000028dc0e7c23 */ /* 0x002fc8000801080d */
[C---:B------:R-:W-:Y:S01]  /*f450*/  HMMA.16816.F32.BF16 R56, R8.reuse, R26, R56 ;  /* 0x0000001a0838723c */ /* 0x040fe20000041838 */
[----:B------:R1:W-:Y:S01]  /*f460*/  MUFU.EX2 R19, R7 ;  /* 0x0000000700137308 */ /* 0x0003e20000000800 */
[--C-:B------:R-:W-:Y:S01]  /*f470*/  HSET2.LE.AND R13, R15, R227.reuse, PT ;  /* 0x000000e30f0d7233 */ /* 0x100fe20003803000 */
[--C-:B------:R-:W-:Y:S01]  /*f480*/  FFMA.FTZ R15, R225, UR40, -R0.reuse ;  /* 0x00000028e10f7c23 */ /* 0x100fe20008010800 */
[----:B------:R-:W-:Y:S02]  /*f490*/  F2FP.BF16.F32.PACK_AB R12, R36, R39 ;  /* 0x00000027240c723e */ /* 0x000fe400000010ff */
[C---:B------:R-:W-:Y:S01]  /*f4a0*/  HMMA.16816.F32.BF16 R48, R8.reuse, R22, R48 ;  /* 0x000000160830723c */ /* 0x040fe20000041830 */
[----:B---3--:R-:W-:Y:S02]  /*f4b0*/  FFMA.FTZ R2, R222, UR40, -R0 ;  /* 0x00000028de027c23 */ /* 0x008fe40008010800 */
[----:B------:R2:W3:Y:S03]  /*f4c0*/  MUFU.EX2 R20, R14 ;  /* 0x0000000e00147308 */ /* 0x0004e60000000800 */
[----:B------:R-:W-:Y:S01]  /*f4d0*/  HMMA.16816.F32.BF16 R32, R8, R34, R76 ;  /* 0x000000220820723c */ /* 0x000fe2000004184c */
[----:B-1----:R-:W-:-:S06]  /*f4e0*/  HSET2.LE.AND R7, R16, R227, PT ;  /* 0x000000e310077233 */ /* 0x002fcc0003803000 */
[----:B------:R-:W-:Y:S02]  /*f4f0*/  LOP3.LUT R10, R4, 0xff, RZ, 0xc0, !PT ;  /* 0x000000ff040a7812 */ /* 0x000fe400078ec0ff */
[----:B------:R-:W-:Y:S01]  /*f500*/  SHF.R.U32.HI R9, RZ, 0x18, R4 ;  /* 0x00000018ff097819 */ /* 0x000fe20000011604 */
[----:B------:R-:W-:Y:S01]  /*f510*/  FFMA.FTZ R4, R226, UR40, -R0 ;  /* 0x00000028e2047c23 */ /* 0x000fe20008010800 */
[----:B------:R1:W4:Y:S01]  /*f520*/  MUFU.EX2 R16, R2 ;  /* 0x0000000200107308 */ /* 0x0003220000000800 */
[----:B------:R-:W-:Y:S02]  /*f530*/  LOP3.LUT R134, R7, R12, RZ, 0xc0, !PT ;  /* 0x0000000c07867212 */ /* 0x000fe400078ec0ff */
[C---:B------:R-:W-:Y:S02]  /*f540*/  LOP3.LUT R0, R6.reuse, 0xffff, RZ, 0xc0, !PT ;  /* 0x0000ffff06007812 */ /* 0x040fe400078ec0ff */
[----:B------:R-:W-:-:S03]  /*f550*/  LOP3.LUT R7, R6, 0xff, RZ, 0xc0, !PT ;  /* 0x000000ff06077812 */ /* 0x000fc600078ec0ff */
[----:B------:R5:W-:Y:S01]  /*f560*/  MUFU.EX2 R18, R15 ;  /* 0x0000000f00127308 */ /* 0x000be20000000800 */
[----:B------:R-:W-:Y:S02]  /*f570*/  SHF.R.U32.HI R8, RZ, 0x8, R5 ;  /* 0x00000008ff087819 */ /* 0x000fe40000011605 */
[----:B--2---:R-:W-:Y:S02]  /*f580*/  F2FP.BF16.F32.PACK_AB R14, R21, R24 ;  /* 0x00000018150e723e */ /* 0x004fe400000010ff */
[----:B-1----:R-:W-:-:S03]  /*f590*/  SHF.R.U32.HI R2, RZ, 0x10, R6 ;  /* 0x00000010ff027819 */ /* 0x002fc60000011606 */
[----:B------:R1:W2:Y:S01]  /*f5a0*/  MUFU.EX2 R11, R4 ;  /* 0x00000004000b7308 */ /* 0x0002a20000000800 */
[----:B------:R-:W-:Y:S02]  /*f5b0*/  SHF.R.U32.HI R6, RZ, 0x18, R6 ;  /* 0x00000018ff067819 */ /* 0x000fe40000011606 */
[----:B------:R-:W-:Y:S02]  /*f5c0*/  LOP3.LUT R2, R2, 0xff, RZ, 0xc0, !PT ;  /* 0x000000ff02027812 */ /* 0x000fe400078ec0ff */
[----:B------:R-:W-:Y:S02]  /*f5d0*/  LOP3.LUT R5, R3, 0xff, RZ, 0xc0, !PT ;  /* 0x000000ff03057812 */ /* 0x000fe400078ec0ff */
[----:B------:R-:W-:Y:S02]  /*f5e0*/  SHF.R.U32.HI R3, RZ, 0x8, R0 ;  /* 0x00000008ff037819 */ /* 0x000fe40000011600 */
[----:B------:R-:W-:Y:S02]  /*f5f0*/  PRMT R0, R10, 0x5410, R8 ;  /* 0x000054100a007816 */ /* 0x000fe40000000008 */
[----:B------:R-:W-:-:S02]  /*f600*/  PRMT R2, R2, 0x5410, R6 ;  /* 0x0000541002027816 */ /* 0x000fc40000000006 */
[----:B------:R-:W-:Y:S02]  /*f610*/  LOP3.LUT R135, R13, R14, RZ, 0xc0, !PT ;  /* 0x0000000e0d877212 */ /* 0x000fe400078ec0ff */
[--C-:B------:R-:W-:Y:S01]  /*f620*/  HSET2.LE.AND R0, R0, R227.reuse, PT ;  /* 0x000000e300007233 */ /* 0x100fe20003803000 */
[----:B-----5:R-:W5:Y:S01]  /*f630*/  LDSM.16.MT88.4 R12, [R187+0x7800] ;  /* 0x00780000bb0c783b */ /* 0x020f620000004200 */
[----:B-1----:R-:W-:Y:S02]  /*f640*/  PRMT R4, R5, 0x5410, R9 ;  /* 0x0000541005047816 */ /* 0x002fe40000000009 */
[----:B------:R-:W-:Y:S02]  /*f650*/  PRMT R5, R7, 0x5410, R3 ;  /* 0x0000541007057816 */ /* 0x000fe40000000003 */
[--C-:B------:R-:W-:Y:S02]  /*f660*/  HSET2.LE.AND R7, R2, R227.reuse, PT ;  /* 0x000000e302077233 */ /* 0x100fe40003803000 */
[----:B---3--:R-:W-:Y:S01]  /*f670*/  F2FP.BF16.F32.PACK_AB R2, R19, R20 ;  /* 0x000000141302723e */ /* 0x008fe200000010ff */
[----:B------:R-:W-:Y:S01]  /*f680*/  HMMA.16816.F32.BF16 R92, R132, R100, R108 ;  /* 0x00000064845c723c */ /* 0x000fe2000004186c */
[----:B------:R-:W-:-:S02]  /*f690*/  HSET2.LE.AND R3, R4, R227, PT ;  /* 0x000000e304037233 */ /* 0x000fc40003803000 */
[----:B----4-:R-:W-:-:S03]  /*f6a0*/  F2FP.BF16.F32.PACK_AB R4, R16, R17 ;  /* 0x000000111004723e */ /* 0x010fc600000010ff */
[----:B------:R-:W-:Y:S01]  /*f6b0*/  HMMA.16816.F32.BF16 R108, R132, R116, R140 ;  /* 0x00000074846c723c */ /* 0x000fe2000004188c */
[----:B------:R-:W-:Y:S02]  /*f6c0*/  HSET2.LE.AND R5, R5, R227, PT ;  /* 0x000000e305057233 */ /* 0x000fe40003803000 */
[----:B------:R-:W-:-:S04]  /*f6d0*/  F2FP.BF16.F32.PACK_AB R6, R145, R146 ;  /* 0x000000929106723e */ /* 0x000fc800000010ff */
[----:B------:R-:W-:Y:S02]  /*f6e0*/  LOP3.LUT R142, R0, R2, RZ, 0xc0, !PT ;  /* 0x00000002008e7212 */ /* 0x000fe400078ec0ff */
[----:B--2---:R-:W-:Y:S01]  /*f6f0*/  F2FP.BF16.F32.PACK_AB R0, R11, R18 ;  /* 0x000000120b00723e */ /* 0x004fe200000010ff */
[----:B------:R-:W-:Y:S01]  /*f700*/  FFMA.FTZ R2, R177, R69, R246 ;  /* 0x00000045b1027223 */ /* 0x000fe200000100f6 */
[----:B------:R-:W-:Y:S02]  /*f710*/  LOP3.LUT R143, R3, R4, RZ, 0xc0, !PT ;  /* 0x00000004038f7212 */ /* 0x000fe400078ec0ff */
[----:B------:R-:W-:Y:S01]  /*f720*/  LOP3.LUT R141, R7, R0, RZ, 0xc0, !PT ;  /* 0x00000000078d7212 */ /* 0x000fe200078ec0ff */
[----:B------:R-:W-:Y:S01]  /*f730*/  FFMA.FTZ R0, R160, R68, R243 ;  /* 0x00000044a0007223 */ /* 0x000fe200000100f3 */
        /* <DEDUP_REMOVED lines=62> */
[----:B------:R-:W-:-:S02]  /*fb20*/  FADD.FTZ R251, R21, R0 ;  /* 0x0000000015fb7221 */ /* 0x000fc40000010000 */
[----:B------:R2:W-:Y:S04]  /*fb30*/  STL [R1+0x50], R4 ;  /* 0x0000500401007387 */ /* 0x0005e80000100800 */
[----:B------:R2:W-:Y:S04]  /*fb40*/  STL [R1+0x54], R3 ;  /* 0x0000540301007387 */ /* 0x0005e80000100800 */
[----:B------:R2:W-:Y:S04]  /*fb50*/  STL [R1+0x58], R250 ;  /* 0x000058fa01007387 */ /* 0x0005e80000100800 */
[----:B------:R2:W-:Y:S01]  /*fb60*/  STL [R1+0x5c], R251 ;  /* 0x00005cfb01007387 */ /* 0x0005e20000100800 */
[C---:B------:R-:W-:Y:S06]  /*fb70*/  HMMA.16816.F32.BF16 R76, R132.reuse, R84, R128 ;  /* 0x00000054844c723c */ /* 0x040fec0000041880 */
[C---:B------:R-:W-:Y:S06]  /*fb80*/  HMMA.16816.F32.BF16 R88, R132.reuse, R86, R112 ;  /* 0x000000568458723c */ /* 0x040fec0000041870 */
[C---:B------:R-:W-:Y:S06]  /*fb90*/  HMMA.16816.F32.BF16 R104, R132.reuse, R102, R96 ;  /* 0x000000668468723c */ /* 0x040fec0000041860 */
[C---:B------:R-:W-:Y:S06]  /*fba0*/  HMMA.16816.F32.BF16 R120, R132.reuse, R118, R120 ;  /* 0x000000768478723c */ /* 0x040fec0000041878 */
[C---:B-----5:R-:W-:Y:S06]  /*fbb0*/  HMMA.16816.F32.BF16 R124, R132.reuse, R12, R124 ;  /* 0x0000000c847c723c */ /* 0x060fec000004187c */
[----:B------:R-:W-:Y:S01]  /*fbc0*/  HMMA.16816.F32.BF16 R132, R132, R14, R80 ;  /* 0x0000000e8484723c */ /* 0x000fe20000041850 */
[----:B------:R-:W-:-:S05]  /*fbd0*/  IMAD.MOV.U32 R70, RZ, RZ, R213 ;  /* 0x000000ffff467224 */ /* 0x000fca00078e00d5 */
[----:B------:R-:W-:Y:S01]  /*fbe0*/  HMMA.16816.F32.BF16 R80, R140, R84, R72 ;  /* 0x000000548c50723c */ /* 0x000fe20000041848 */
[----:B------:R-:W-:-:S05]  /*fbf0*/  IMAD.MOV.U32 R71, RZ, RZ, R214 ;  /* 0x000000ffff477224 */ /* 0x000fca00078e00d6 */
[----:B------:R-:W-:Y:S01]  /*fc00*/  HMMA.16816.F32.BF16 R96, R140, R100, R60 ;  /* 0x000000648c60723c */ /* 0x000fe2000004183c */
[----:B------:R-:W-:-:S05]  /*fc10*/  IMAD.MOV.U32 R72, RZ, RZ, R248 ;  /* 0x000000ffff487224 */ /* 0x000fca00078e00f8 */
[----:B------:R-:W-:Y:S01]  /*fc20*/  HMMA.16816.F32.BF16 R112, R140, R116, R52 ;  /* 0x000000748c70723c */ /* 0x000fe20000041834 */
[----:B------:R-:W-:-:S05]  /*fc30*/  IMAD.MOV.U32 R73, RZ, RZ, R215 ;  /* 0x000000ffff497224 */ /* 0x000fca00078e00d7 */
        /* <DEDUP_REMOVED lines=16> */
[----:B------:R-:W-:Y:S01]  /*fd40*/  UIMAD UR4, UR4, UR8, URZ ;  /* 0x00000008040472a4 */ /* 0x000fe2000f8e023f */
[----:B------:R-:W-:-:S04]  /*fd50*/  P2R R249, PR, RZ, 0x2 ;  /* 0x00000002fff97803 */ /* 0x000fc80000000000 */
        /* <DEDUP_REMOVED lines=34> */
[----:B------:R-:W-:Y:S01]  /*ff80*/  @!P1 LEA.HI.X R3, R4, R19, R0, 0x1, P0 ;  /* 0x0000001304039211 */ /* 0x000fe200000f0c00 */
[----:B------:R-:W-:Y:S02]  /*ff90*/  IMAD.U32 R0, RZ, RZ, UR37 ;  /* 0x00000025ff007e24 */ /* 0x000fe4000f8e00ff */
        /* <DEDUP_REMOVED lines=19> */
[----:B------:R-:W-:Y:S04]  /*100d0*/  LDSM.16.M88.4 R16, [R194+0x2000] ;  /* 0x00200000c210783b */ /* 0x000fe80000000200 */
[----:B------:R-:W4:Y:S04]  /*100e0*/  LDSM.16.M88.4 R36, [R190+0x4800] ;  /* 0x00480000be24783b */ /* 0x000f280000000200 */
[----:B------:R-:W5:Y:S04]  /*100f0*/  LDSM.16.M88.4 R28, [R184+0x5000] ;  /* 0x00500000b81c783b */ /* 0x000f680000000200 */
[----:B------:R-:W5:Y:S04]  /*10100*/  LDSM.16.M88.4 R64, [R190+0x5800] ;  /* 0x00580000be40783b */ /* 0x000f680000000200 */
[----:B------:R-:W5:Y:S04]  /*10110*/  LDSM.16.M88.4 R56, [R190+0x4000] ;  /* 0x00400000be38783b */ /* 0x000f680000000200 */
[----:B------:R-:W5:Y:S04]  /*10120*/  LDSM.16.M88.4 R20, [R194] ;  /* 0x00000000c214783b */ /* 0x000f680000000200 */
[----:B------:R-:W5:Y:S01]  /*10130*/  LDSM.16.M88.4 R60, [R190+0x5000] ;  /* 0x00500000be3c783b */ /* 0x000f620000000200 */
[C---:B-1----:R-:W-:Y:S03]  /*10140*/  HMMA.16816.F32.BF16 R168, R8.reuse, R12, RZ ;  /* 0x0000000c08a8723c */ /* 0x042fe600000418ff */
[----:B------:R-:W-:Y:S04]  /*10150*/  LDSM.16.M88.4 R52, [R195] ;  /* 0x00000000c334783b */ /* 0x000fe80000000200 */
[----:B------:R-:W-:Y:S01]  /*10160*/  LDSM.16.M88.4 R48, [R198] ;  /* 0x00000000c630783b */ /* 0x000fe20000000200 */
[----:B------:R-:W-:Y:S03]  /*10170*/  HMMA.16816.F32.BF16 R160, R8, R14, RZ ;  /* 0x0000000e08a0723c */ /* 0x000fe600000418ff */
[----:B------:R-:W-:Y:S03]  /*10180*/  LDSM.16.M88.4 R44, [R197] ;  /* 0x00000000c52c783b */ /* 0x000fe60000000200 */
[C---:B--2---:R-:W-:Y:S01]  /*10190*/  HMMA.16816.F32.BF16 R40, R4.reuse, R12, RZ ;  /* 0x0000000c0428723c */ /* 0x044fe200000418ff */
[----:B---3--:R-:W1:Y:S01]  /*101a0*/  S2R R3, SR_TID.X ;  /* 0x0000000000037919 */ /* 0x008e620000002100 */
[----:B------:R-:W0:Y:S04]  /*101b0*/  LDGDEPBAR ;  /* 0x00000000000079af */ /* 0x000e280000000000 */
[C---:B------:R-:W-:Y:S06]  /*101c0*/  HMMA.16816.F32.BF16 R164, R4.reuse, R14, RZ ;  /* 0x0000000e04a4723c */ /* 0x040fec00000418ff */
[C---:B------:R-:W-:Y:S06]  /*101d0*/  HMMA.16816.F32.BF16 R148, R4.reuse, R32, RZ ;  /* 0x000000200494723c */ /* 0x040fec00000418ff */
[C---:B------:R-:W-:Y:S06]  /*101e0*/  HMMA.16816.F32.BF16 R12, R4.reuse, R24, RZ ;  /* 0x00000018040c723c */ /* 0x040fec00000418ff */
[----:B------:R-:W-:Y:S06]  /*101f0*/  HMMA.16816.F32.BF16 R156, R4, R34, RZ ;  /* 0x00000022049c723c */ /* 0x000fec00000418ff */
[----:B------:R-:W-:Y:S01]  /*10200*/  HMMA.16816.F32.BF16 R68, R8, R32, RZ ;  /* 0x000000200844723c */ /* 0x000fe200000418ff */
[----:B-1----:R-:W-:-:S05]  /*10210*/  IMAD.SHL.U32 R3, R3, 0x2, RZ ;  /* 0x0000000203037824 */ /* 0x002fca00078e00ff */
[----:B------:R-:W-:Y:S01]  /*10220*/  HMMA.16816.F32.BF16 R144, R8, R34, RZ ;  /* 0x000000220890723c */ /* 0x000fe200000418ff */
[----:B------:R-:W-:-:S05]  /*10230*/  LOP3.LUT R3, R3, 0x6, RZ, 0xc0, !PT ;  /* 0x0000000603037812 */ /* 0x000fca00078ec0ff */
[----:B----4-:R-:W-:Y:S01]  /*10240*/  HMMA.16816.F32.BF16 R236, R16, R36, R148 ;  /* 0x0000002410ec723c */ /* 0x010fe20000041894 */
[----:B------:R-:W-:-:S04]  /*10250*/  IMAD R0, R0, 0x40, R3 ;  /* 0x0000004000007824 */ /* 0x000fc800078e0203 */
[--C-:B------:R-:W-:Y:S01]  /*10260*/  IMAD.IADD R3, R202, 0x1, -R0.reuse ;  /* 0x00000001ca037824 */ /* 0x100fe200078e0a00 */
[----:B-----5:R-:W-:Y:S01]  /*10270*/  HMMA.16816.F32.BF16 R136, R4, R28, RZ ;  /* 0x0000001c0488723c */ /* 0x020fe200000418ff */
[----:B------:R-:W-:-:S05]  /*10280*/  IMAD.IADD R2, R206, 0x1, -R0 ;  /* 0x00000001ce027824 */ /* 0x000fca00078e0a00 */
[C---:B------:R-:W-:Y:S06]  /*10290*/  HMMA.16816.F32.BF16 R152, R4.reuse, R30, RZ ;  /* 0x0000001e0498723c */ /* 0x040fec00000418ff */
[----:B------:R-:W-:Y:S06]  /*102a0*/  HMMA.16816.F32.BF16 R72, R4, R26, RZ ;  /* 0x0000001a0448723c */ /* 0x000fec00000418ff */
[----:B------:R-:W-:Y:S06]  /*102b0*/  HMMA.16816.F32.BF16 R32, R8, R28, RZ ;  /* 0x0000001c0820723c */ /* 0x000fec00000418ff */
[----:B------:R-:W-:Y:S01]  /*102c0*/  HMMA.16816.F32.BF16 R148, R16, R64, R12 ;  /* 0x000000401094723c */ /* 0x000fe2000004180c */
        /* <DEDUP_REMOVED lines=281> */
[----:B------:R-:W-:Y:S02]  /*11460*/  ISETP.NE.AND P3, PT, R8, RZ, PT ;  /* 0x000000ff0800720c */ /* 0x000fe40003f65270 */
[----:B------:R-:W-:Y:S02]  /*11470*/  I2FP.F32.S32 R6, R6 ;  /* 0x0000000600067245 */ /* 0x000fe40000201400 */
        /* <DEDUP_REMOVED lines=11> */
[----:B------:R-:W-:Y:S01]  /*11530*/  IMAD.IADD R5, R205, 0x1, -R2 ;  /* 0x00000001cd057824 */ /* 0x000fe200078e0a02 */
[----:B------:R-:W-:Y:S01]  /*11540*/  ISETP.GE.AND P3, PT, R2, R210, PT ;  /* 0x000000d20200720c */ /* 0x000fe20003f66270 */
[----:B------:R-:W-:Y:S01]  /*11550*/  IMAD.IADD R6, R206, 0x1, -R3 ;  /* 0x00000001ce067824 */ /* 0x000fe200078e0a03 */
[C---:B------:R-:W-:Y:S01]  /*11560*/  ISETP.GE.AND P2, PT, R2.reuse, R209, PT ;  /* 0x000000d10200720c */ /* 0x040fe20003f46270 */
[----:B------:R-:W-:Y:S01]  /*11570*/  FFMA.FTZ R17, R9, -UR21, R162 ;  /* 0x8000001509117c23 */ /* 0x000fe200080100a2 */
[----:B------:R-:W-:-:S02]  /*11580*/  ISETP.GE.AND P0, PT, R2, R208, PT ;  /* 0x000000d00200720c */ /* 0x000fc40003f06270 */
[----:B------:R-:W-:Y:S02]  /*11590*/  I2FP.F32.S32 R7, R7 ;  /* 0x0000000700077245 */ /* 0x000fe40000201400 */
[----:B------:R-:W-:Y:S02]  /*115a0*/  FSEL R56, R12, -INF , !P6 ;  /* 0xff8000000c387808 */ /* 0x000fe40007000000 */
[----:B------:R-:W-:Y:S01]  /*115b0*/  FSEL R176, R4, -INF , !P5 ;  /* 0xff80000004b07808 */ /* 0x000fe20006800000 */
[--C-:B------:R-:W-:Y:S01]  /*115c0*/  IMAD.IADD R4, R202, 0x1, -R3.reuse ;  /* 0x00000001ca047824 */ /* 0x100fe200078e0a03 */
[C---:B------:R-:W-:Y:S01]  /*115d0*/  ISETP.LT.OR P6, PT, R2.reuse, R204, P4 ;  /* 0x000000cc0200720c */ /* 0x040fe200027c1670 */
[----:B------:R-:W-:Y:S01]  /*115e0*/  FFMA.FTZ R18, R7, -UR21, R160 ;  /* 0x8000001507127c23 */ /* 0x000fe200080100a0 */
[C---:B------:R-:W-:Y:S01]  /*115f0*/  ISETP.LT.OR P5, PT, R2.reuse, R203, P3 ;  /* 0x000000cb0200720c */ /* 0x040fe20001fa1670 */
[----:B------:R-:W-:Y:S01]  /*11600*/  IMAD.IADD R7, R205, 0x1, -R3 ;  /* 0x00000001cd077824 */ /* 0x000fe200078e0a03 */
[----:B------:R-:W-:-:S02]  /*11610*/  ISETP.LT.OR P2, PT, R2, R201, P2 ;  /* 0x000000c90200720c */ /* 0x000fc40001741670 */
[----:B------:R-:W-:Y:S01]  /*11620*/  ISETP.LT.OR P0, PT, R2, R200, P0 ;  /* 0x000000c80200720c */ /* 0x000fe20000701670 */
[----:B------:R-:W-:Y:S01]  /*11630*/  IMAD.IADD R2, R207, 0x1, -R2 ;  /* 0x00000001cf027824 */ /* 0x000fe200078e0a02 */
[----:B------:R-:W-:Y:S02]  /*11640*/  ISETP.NE.AND P4, PT, R8, RZ, PT ;  /* 0x000000ff0800720c */ /* 0x000fe40003f85270 */
[----:B------:R-:W-:Y:S02]  /*11650*/  IABS R4, R4 ;  /* 0x0000000400047213 */ /* 0x000fe40000000000 */
[----:B------:R-:W-:Y:S02]  /*11660*/  IABS R8, R2 ;  /* 0x0000000200087213 */ /* 0x000fe40000000000 */
[----:B------:R-:W-:Y:S02]  /*11670*/  IABS R9, R5 ;  /* 0x0000000500097213 */ /* 0x000fe40000000000 */
        /* <DEDUP_REMOVED lines=10> */
[----:B------:R-:W-:-:S02]  /*11720*/  P2R R11, PR, RZ, 0x4 ;  /* 0x00000004ff0b7803 */ /* 0x000fc40000000000 */
[----:B------:R-:W-:Y:S01]  /*11730*/  I2FP.F32.S32 R2, R2 ;  /* 0x0000000200027245 */ /* 0x000fe20000201400 */
[----:B------:R-:W-:Y:S01]  /*11740*/  FFMA.FTZ R9, R7, -UR21, R161 ;  /* 0x8000001507097c23 */ /* 0x000fe200080100a1 */
[----:B------:R-:W-:Y:S01]  /*11750*/  ISETP.GE.AND P4, PT, R3, R211, PT ;  /* 0x000000d30300720c */ /* 0x000fe20003f86270 */
[----:B------:R-:W-:Y:S01]  /*11760*/  IMAD.IADD R7, R207, 0x1, -R3 ;  /* 0x00000001cf077824 */ /* 0x000fe200078e0a03 */
[C---:B------:R-:W-:Y:S01]  /*11770*/  ISETP.GE.AND P3, PT, R3.reuse, R210, PT ;  /* 0x000000d20300720c */ /* 0x040fe20003f66270 */
[----:B------:R-:W-:Y:S01]  /*11780*/  FFMA.FTZ R12, R2, -UR21, R156 ;  /* 0x80000015020c7c23 */ /* 0x000fe2000801009c */
[----:B------:R-:W-:Y:S01]  /*11790*/  P2R R10, PR, RZ, 0x1 ;  /* 0x00000001ff0a7803 */ /* 0x000fe20000000000 */
[----:B------:R-:W-:Y:S01]  /*117a0*/  VIADD R2, R0, 0x21 ;  /* 0x0000002100027836 */ /* 0x000fe20000000000 */
[----:B------:R-:W-:Y:S02]  /*117b0*/  ISETP.GE.AND P2, PT, R3, R209, PT ;  /* 0x000000d10300720c */ /* 0x000fe40003f46270 */
[----:B------:R-:W-:-:S02]  /*117c0*/  I2FP.F32.S32 R5, R6 ;  /* 0x0000000600057245 */ /* 0x000fc40000201400 */
[----:B------:R-:W-:Y:S02]  /*117d0*/  I2FP.F32.S32 R4, R4 ;  /* 0x0000000400047245 */ /* 0x000fe40000201400 */
[----:B------:R-:W-:Y:S01]  /*117e0*/  FSEL R36, R16, -INF , !P6 ;  /* 0xff80000010247808 */ /* 0x000fe20007000000 */
[----:B------:R-:W-:Y:S01]  /*117f0*/  FFMA.FTZ R5, R5, -UR21, R20 ;  /* 0x8000001505057c23 */ /* 0x000fe20008010014 */
[----:B------:R-:W-:Y:S01]  /*11800*/  FSEL R171, R15, -INF , !P5 ;  /* 0xff8000000fab7808 */ /* 0x000fe20006800000 */
[----:B------:R-:W-:Y:S01]  /*11810*/  FFMA.FTZ R4, R4, -UR21, R22 ;  /* 0x8000001504047c23 */ /* 0x000fe20008010016 */
[C---:B------:R-:W-:Y:S02]  /*11820*/  ISETP.LT.OR P6, PT, R3.reuse, R204, P4 ;  /* 0x000000cc0300720c */ /* 0x040fe400027c1670 */
[C---:B------:R-:W-:Y:S02]  /*11830*/  ISETP.LT.OR P5, PT, R3.reuse, R203, P3 ;  /* 0x000000cb0300720c */ /* 0x040fe40001fa1670 */
[----:B------:R-:W-:-:S02]  /*11840*/  ISETP.GE.AND P0, PT, R3, R208, PT ;  /* 0x000000d00300720c */ /* 0x000fc40003f06270 */
[----:B------:R-:W-:Y:S02]  /*11850*/  ISETP.NE.AND P4, PT, R11, RZ, PT ;  /* 0x000000ff0b00720c */ /* 0x000fe40003f85270 */
[----:B------:R-:W-:Y:S02]  /*11860*/  ISETP.NE.AND P3, PT, R10, RZ, PT ;  /* 0x000000ff0a00720c */ /* 0x000fe40003f65270 */
[----:B------:R-:W-:Y:S02]  /*11870*/  ISETP.LT.OR P2, PT, R3, R201, P2 ;  /* 0x000000c90300720c */ /* 0x000fe40001741670 */
[----:B------:R-:W-:Y:S02]  /*11880*/  FSEL R161, R17, -INF , !P1 ;  /* 0xff80000011a17808 */ /* 0x000fe40004800000 */
[----:B------:R-:W-:Y:S01]  /*11890*/  ISETP.LT.OR P1, PT, R3, R200, P0 ;  /* 0x000000c80300720c */ /* 0x000fe20000721670 */
[----:B------:R-:W-:Y:S01]  /*118a0*/  IMAD.IADD R3, R205, 0x1, -R2 ;  /* 0x00000001cd037824 */ /* 0x000fe200078e0a02 */
[----:B------:R-:W-:-:S02]  /*118b0*/  P2R R6, PR, RZ, 0x4 ;  /* 0x00000004ff067803 */ /* 0x000fc40000000000 */
[----:B------:R-:W-:Y:S02]  /*118c0*/  FSEL R138, R9, -INF , !P4 ;  /* 0xff800000098a7808 */ /* 0x000fe40006000000 */
[----:B------:R-:W-:Y:S02]  /*118d0*/  FSEL R163, R8, -INF , !P3 ;  /* 0xff80000008a37808 */ /* 0x000fe40005800000 */
[C---:B------:R-:W-:Y:S02]  /*118e0*/  ISETP.GE.AND P4, PT, R2.reuse, R211, PT ;  /* 0x000000d30200720c */ /* 0x040fe40003f86270 */
[C---:B------:R-:W-:Y:S02]  /*118f0*/  ISETP.GE.AND P3, PT, R2.reuse, R210, PT ;  /* 0x000000d20200720c */ /* 0x040fe40003f66270 */
[C---:B------:R-:W-:Y:S02]  /*11900*/  ISETP.GE.AND P2, PT, R2.reuse, R209, PT ;  /* 0x000000d10200720c */ /* 0x040fe40003f46270 */
[----:B------:R-:W-:-:S02]  /*11910*/  ISETP.GE.AND P0, PT, R2, R208, PT ;  /* 0x000000d00200720c */ /* 0x000fc40003f06270 */
[----:B------:R-:W-:Y:S01]  /*11920*/  FSEL R164, R5, -INF , !P6 ;  /* 0xff80000005a47808 */ /* 0x000fe20007000000 */
[--C-:B------:R-:W-:Y:S01]  /*11930*/  IMAD.IADD R5, R202, 0x1, -R2.reuse ;  /* 0x00000001ca057824 */ /* 0x100fe200078e0a02 */
[----:B------:R-:W-:Y:S01]  /*11940*/  FSEL R227, R4, -INF , !P5 ;  /* 0xff80000004e37808 */ /* 0x000fe20006800000 */
[--C-:B------:R-:W-:Y:S01]  /*11950*/  IMAD.IADD R4, R206, 0x1, -R2.reuse ;  /* 0x00000001ce047824 */ /* 0x100fe200078e0a02 */
[C---:B------:R-:W-:Y:S02]  /*11960*/  ISETP.LT.OR P6, PT, R2.reuse, R204, P4 ;  /* 0x000000cc0200720c */ /* 0x040fe400027c1670 */
[C---:B------:R-:W-:Y:S02]  /*11970*/  ISETP.LT.OR P5, PT, R2.reuse, R203, P3 ;  /* 0x000000cb0200720c */ /* 0x040fe40001fa1670 */
[C---:B------:R-:W-:Y:S02]  /*11980*/  ISETP.LT.OR P2, PT, R2.reuse, R201, P2 ;  /* 0x000000c90200720c */ /* 0x040fe40001741670 */
[----:B------:R-:W-:Y:S01]  /*11990*/  ISETP.LT.OR P0, PT, R2, R200, P0 ;  /* 0x000000c80200720c */ /* 0x000fe20000701670 */
[----:B------:R-:W-:Y:S01]  /*119a0*/  IMAD.IADD R2, R207, 0x1, -R2 ;  /* 0x00000001cf027824 */ /* 0x000fe200078e0a02 */
[----:B------:R-:W-:-:S02]  /*119b0*/  IABS R7, R7 ;  /* 0x0000000700077213 */ /* 0x000fc40000000000 */
[----:B------:R-:W-:Y:S02]  /*119c0*/  ISETP.NE.AND P4, PT, R6, RZ, PT ;  /* 0x000000ff0600720c */ /* 0x000fe40003f85270 */
[----:B------:R-:W-:Y:S02]  /*119d0*/  IABS R6, R5 ;  /* 0x0000000500067213 */ /* 0x000fe40000000000 */
[----:B------:R-:W-:Y:S01]  /*119e0*/  IABS R10, R2 ;  /* 0x00000002000a7213 */ /* 0x000fe20000000000 */
[----:B------:R-:W-:Y:S01]  /*119f0*/  IMAD.MOV.U32 R2, RZ, RZ, R7 ;  /* 0x000000ffff027224 */ /* 0x000fe200078e0007 */
        /* <DEDUP_REMOVED lines=16> */
[----:B------:R-:W-:Y:S01]  /*11b00*/  P2R R8, PR, RZ, 0x1 ;  /* 0x00000001ff087803 */ /* 0x000fe20000000000 */
[----:B------:R-:W-:Y:S01]  /*11b10*/  FFMA.FTZ R11, R7, -UR21, R157 ;  /* 0x80000015070b7c23 */ /* 0x000fe2000801009d */
[----:B------:R-:W-:Y:S01]  /*11b20*/  FSEL R174, R12, -INF , !P4 ;  /* 0xff8000000cae7808 */ /* 0x000fe20006000000 */
[----:B------:R-:W-:Y:S01]  /*11b30*/  IMAD.IADD R7, R202, 0x1, -R2 ;  /* 0x00000001ca077824 */ /* 0x000fe200078e0a02 */
[----:B------:R-:W-:Y:S01]  /*11b40*/  ISETP.GE.AND P4, PT, R2, R211, PT ;  /* 0x000000d30200720c */ /* 0x000fe20003f86270 */
[----:B------:R-:W-:Y:S01]  /*11b50*/  FFMA.FTZ R10, R10, -UR21, R159 ;  /* 0x800000150a0a7c23 */ /* 0x000fe2000801009f */
[----:B------:R-:W-:-:S02]  /*11b60*/  ISETP.GE.AND P3, PT, R2, R210, PT ;  /* 0x000000d20200720c */ /* 0x000fc40003f66270 */
        /* <DEDUP_REMOVED lines=21> */
[----:B------:R-:W-:Y:S02]  /*11cc0*/  ISETP.NE.AND P3, PT, R8, RZ, PT ;  /* 0x000000ff0800720c */ /* 0x000fe40003f65270 */
[----:B------:R-:W-:Y:S02]  /*11cd0*/  I2FP.F32.S32 R5, R5 ;  /* 0x0000000500057245 */ /* 0x000fe40000201400 */
[----:B------:R-:W-:-:S02]  /*11ce0*/  I2FP.F32.S32 R4, R4 ;  /* 0x0000000400047245 */ /* 0x000fc40000201400 */
[----:B------:R-:W-:Y:S01]  /*11cf0*/  I2FP.F32.S32 R7, R7 ;  /* 0x0000000700077245 */ /* 0x000fe20000201400 */
[----:B------:R-:W-:Y:S01]  /*11d00*/  FFMA.FTZ R5, R5, -UR21, R44 ;  /* 0x8000001505057c23 */ /* 0x000fe2000801002c */
[----:B------:R-:W-:Y:S01]  /*11d10*/  I2FP.F32.S32 R2, R2 ;  /* 0x0000000200027245 */ /* 0x000fe20000201400 */
[----:B------:R-:W-:Y:S01]  /*11d20*/  FFMA.FTZ R4, R4, -UR21, R46 ;  /* 0x8000001504047c23 */ /* 0x000fe2000801002e */
[----:B------:R-:W-:Y:S01]  /*11d30*/  P2R R8, PR, RZ, 0x4 ;  /* 0x00000004ff087803 */ /* 0x000fe20000000000 */
[----:B------:R-:W-:Y:S01]  /*11d40*/  FFMA.FTZ R13, R7, -UR21, R154 ;  /* 0x80000015070d7c23 */ /* 0x000fe2000801009a */
[----:B------:R-:W-:Y:S01]  /*11d50*/  FSEL R169, R11, -INF , !P4 ;  /* 0xff8000000ba97808 */ /* 0x000fe20006000000 */
        /* <DEDUP_REMOVED lines=26> */
[----:B------:R-:W-:Y:S02]  /*11f00*/  ISETP.NE.AND P4, PT, R8, RZ, PT ;  /* 0x000000ff0800720c */ /* 0x000fe40003f85270 */
[----:B------:R-:W-:Y:S02]  /*11f10*/  I2FP.F32.S32 R6, R6 ;  /* 0x0000000600067245 */ /* 0x000fe40000201400 */
[----:B------:R-:W-:Y:S02]  /*11f20*/  I2FP.F32.S32 R3, R3 ;  /* 0x0000000300037245 */ /* 0x000fe40000201400 */
[----:B------:R-:W-:-:S02]  /*11f30*/  I2FP.F32.S32 R10, R5 ;  /* 0x00000005000a7245 */ /* 0x000fc40000201400 */
        /* <DEDUP_REMOVED lines=9> */
[----:B------:R-:W-:Y:S01]  /*11fd0*/  IMAD.IADD R5, R205, 0x1, -R2 ;  /* 0x00000001cd057824 */ /* 0x000fe200078e0a02 */
[----:B------:R-:W-:Y:S01]  /*11fe0*/  ISETP.GE.AND P3, PT, R2, R210, PT ;  /* 0x000000d20200720c */ /* 0x000fe20003f66270 */
[----:B------:R-:W-:Y:S01]  /*11ff0*/  IMAD.IADD R6, R206, 0x1, -R3 ;  /* 0x00000001ce067824 */ /* 0x000fe200078e0a03 */
[----:B------:R-:W-:Y:S01]  /*12000*/  ISETP.GE.AND P2, PT, R2, R209, PT ;  /* 0x000000d10200720c */ /* 0x000fe20003f46270 */
[----:B------:R-:W-:Y:S01]  /*12010*/  FFMA.FTZ R16, R10, -UR21, R155 ;  /* 0x800000150a107c23 */ /* 0x000fe2000801009b */
        /* <DEDUP_REMOVED lines=10> */
[C---:B------:R-:W-:Y:S02]  /*120c0*/  ISETP.LT.OR P2, PT, R2.reuse, R201, P2 ;  /* 0x000000c90200720c */ /* 0x040fe40001741670 */
[----:B------:R-:W-:Y:S01]  /*120d0*/  ISETP.LT.OR P1, PT, R2, R200, P0 ;  /* 0x000000c80200720c */ /* 0x000fe20000721670 */
[----:B------:R-:W-:Y:S01]  /*120e0*/  IMAD.IADD R2, R207, 0x1, -R2 ;  /* 0x00000001cf027824 */ /* 0x000fe200078e0a02 */
[----:B------:R-:W-:Y:S02]  /*120f0*/  ISETP.NE.AND P4, PT, R9, RZ, PT ;  /* 0x000000ff0900720c */ /* 0x000fe40003f85270 */
[----:B------:R-:W-:Y:S02]  /*12100*/  IABS R4, R4 ;  /* 0x0000000400047213 */ /* 0x000fe40000000000 */
[----:B------:R-:W-:Y:S02]  /*12110*/  IABS R9, R2 ;  /* 0x0000000200097213 */ /* 0x000fe40000000000 */
[----:B------:R-:W-:-:S02]  /*12120*/  IABS R10, R5 ;  /* 0x00000005000a7213 */ /* 0x000fc40000000000 */
        /* <DEDUP_REMOVED lines=8> */
[----:B------:R-:W-:Y:S02]  /*121b0*/  FSEL R170, R16, -INF , !P3 ;  /* 0xff80000010aa7808 */ /* 0x000fe40005800000 */
[----:B------:R-:W-:-:S02]  /*121c0*/  I2FP.F32.S32 R5, R4 ;  /* 0x0000000400057245 */ /* 0x000fc40000201400 */
[----:B------:R-:W-:Y:S02]  /*121d0*/  I2FP.F32.S32 R2, R2 ;  /* 0x0000000200027245 */ /* 0x000fe40000201400 */
[----:B------:R-:W-:Y:S01]  /*121e0*/  ISETP.GE.AND P0, PT, R3, R208, PT ;  /* 0x000000d00300720c */ /* 0x000fe20003f06270 */
[----:B------:R-:W-:Y:S01]  /*121f0*/  FFMA.FTZ R5, R5, -UR21, R35 ;  /* 0x8000001505057c23 */ /* 0x000fe20008010023 */
[----:B------:R-:W-:Y:S01]  /*12200*/  I2FP.F32.S32 R7, R7 ;  /* 0x0000000700077245 */ /* 0x000fe20000201400 */
[----:B------:R-:W-:Y:S01]  /*12210*/  FFMA.FTZ R10, R2, -UR21, R149 ;  /* 0x80000015020a7c23 */ /* 0x000fe20008010095 */
[----:B------:R-:W-:Y:S01]  /*12220*/  I2FP.F32.S32 R6, R6 ;  /* 0x0000000600067245 */ /* 0x000fe20000201400 */
[----:B------:R-:W-:Y:S01]  /*12230*/  VIADD R2, R0, 0x38 ;  /* 0x0000003800027836 */ /* 0x000fe20000000000 */
[----:B------:R-:W-:Y:S01]  /*12240*/  ISETP.GE.AND P4, PT, R3, R211, PT ;  /* 0x000000d30300720c */ /* 0x000fe20003f86270 */
[----:B------:R-:W-:Y:S01]  /*12250*/  FFMA.FTZ R4, R7, -UR21, R148 ;  /* 0x8000001507047c23 */ /* 0x000fe20008010094 */
[C---:B------:R-:W-:Y:S01]  /*12260*/  ISETP.GE.AND P3, PT, R3.reuse, R210, PT ;  /* 0x000000d20300720c */ /* 0x040fe20003f66270 */
[----:B------:R-:W-:Y:S01]  /*12270*/  FFMA.FTZ R6, R6, -UR21, R33 ;  /* 0x8000001506067c23 */ /* 0x000fe20008010021 */
[----:B------:R-:W-:Y:S01]  /*12280*/  P2R R8, PR, RZ, 0x4 ;  /* 0x00000004ff087803 */ /* 0x000fe20000000000 */
[----:B------:R-:W-:Y:S01]  /*12290*/  VIADD R0, R0, 0x39 ;  /* 0x0000003900007836 */ /* 0x000fe20000000000 */
[----:B------:R-:W-:-:S02]  /*122a0*/  ISETP.GE.AND P2, PT, R3, R209, PT ;  /* 0x000000d10300720c */ /* 0x000fc40003f46270 */
[----:B------:R-:W-:Y:S02]  /*122b0*/  I2FP.F32.S32 R9, R9 ;  /* 0x0000000900097245 */ /* 0x000fe40000201400 */
[----:B------:R-:W-:Y:S02]  /*122c0*/  FSEL R172, R15, -INF , !P6 ;  /* 0xff8000000fac7808 */ /* 0x000fe40007000000 */
[----:B------:R-:W-:Y:S01]  /*122d0*/  FSEL R229, R11, -INF , !P5 ;  /* 0xff8000000be57808 */ /* 0x000fe20006800000 */
[----:B------:R-:W-:Y:S01]  /*122e0*/  FFMA.FTZ R9, R9, -UR21, R150 ;  /* 0x8000001509097c23 */ /* 0x000fe20008010096 */
[C---:B------:R-:W-:Y:S02]  /*122f0*/  ISETP.LT.OR P0, PT, R3.reuse, R200, P0 ;  /* 0x000000c80300720c */ /* 0x040fe40000701670 */
[C---:B------:R-:W-:Y:S02]  /*12300*/  ISETP.LT.OR P6, PT, R3.reuse, R204, P4 ;  /* 0x000000cc0300720c */ /* 0x040fe400027c1670 */
[----:B------:R-:W-:-:S02]  /*12310*/  ISETP.LT.OR P5, PT, R3, R203, P3 ;  /* 0x000000cb0300720c */ /* 0x000fc40001fa1670 */
[----:B------:R-:W-:Y:S01]  /*12320*/  ISETP.NE.AND P4, PT, R8, RZ, PT ;  /* 0x000000ff0800720c */ /* 0x000fe20003f85270 */
[----:B------:R-:W-:Y:S01]  /*12330*/  IMAD.IADD R8, R207, 0x1, -R3 ;  /* 0x00000001cf087824 */ /* 0x000fe200078e0a03 */
[----:B------:R-:W-:Y:S02]  /*12340*/  ISETP.LT.OR P2, PT, R3, R201, P2 ;  /* 0x000000c90300720c */ /* 0x000fe40001741670 */
[----:B------:R-:W-:Y:S02]  /*12350*/  P2R R3, PR, RZ, 0x1 ;  /* 0x00000001ff037803 */ /* 0x000fe40000000000 */
[----:B------:R-:W-:Y:S01]  /*12360*/  FSEL R230, R5, -INF , !P5 ;  /* 0xff80000005e67808 */ /* 0x000fe20006800000 */
[--C-:B------:R-:W-:Y:S01]  /*12370*/  IMAD.IADD R5, R202, 0x1, -R2.reuse ;  /* 0x00000001ca057824 */ /* 0x100fe200078e0a02 */
[----:B------:R-:W-:Y:S01]  /*12380*/  FSEL R182, R4, -INF , !P4 ;  /* 0xff80000004b67808 */ /* 0x000fe20006000000 */
[----:B------:R-:W-:Y:S01]  /*12390*/  IMAD.IADD R4, R206, 0x1, -R2 ;  /* 0x00000001ce047824 */ /* 0x000fe200078e0a02 */
[----:B------:R-:W-:-:S02]  /*123a0*/  FSEL R173, R6, -INF , !P6 ;  /* 0xff80000006ad7808 */ /* 0x000fc40007000000 */
[----:B------:R-:W-:Y:S02]  /*123b0*/  P2R R7, PR, RZ, 0x4 ;  /* 0x00000004ff077803 */ /* 0x000fe40000000000 */
[C---:B------:R-:W-:Y:S02]  /*123c0*/  ISETP.GE.AND P4, PT, R2.reuse, R211, PT ;  /* 0x000000d30200720c */ /* 0x040fe40003f86270 */
[----:B------:R-:W-:Y:S01]  /*123d0*/  ISETP.NE.AND P6, PT, R3, RZ, PT ;  /* 0x000000ff0300720c */ /* 0x000fe20003fc5270 */
[----:B------:R-:W-:Y:S01]  /*123e0*/  IMAD.IADD R3, R205, 0x1, -R2 ;  /* 0x00000001cd037824 */ /* 0x000fe200078e0a02 */
[C---:B------:R-:W-:Y:S02]  /*123f0*/  ISETP.GE.AND P3, PT, R2.reuse, R210, PT ;  /* 0x000000d20200720c */ /* 0x040fe40003f66270 */
[C---:B------:R-:W-:Y:S02]  /*12400*/  ISETP.GE.AND P2, PT, R2.reuse, R209, PT ;  /* 0x000000d10200720c */ /* 0x040fe40003f46270 */
[----:B------:R-:W-:-:S02]  /*12410*/  ISETP.GE.AND P0, PT, R2, R208, PT ;  /* 0x000000d00200720c */ /* 0x000fc40003f06270 */
[----:B------:R-:W-:Y:S02]  /*12420*/  FSEL R221, R9, -INF , !P1 ;  /* 0xff80000009dd7808 */ /* 0x000fe40004800000 */
[----:B------:R-:W-:Y:S02]  /*12430*/  IABS R6, R8 ;  /* 0x0000000800067213 */ /* 0x000fe40000000000 */
[----:B------:R-:W-:Y:S02]  /*12440*/  IABS R9, R5 ;  /* 0x0000000500097213 */ /* 0x000fe40000000000 */
[C---:B------:R-:W-:Y:S02]  /*12450*/  ISETP.LT.OR P5, PT, R2.reuse, R204, P4 ;  /* 0x000000cc0200720c */ /* 0x040fe400027a1670 */
[C---:B------:R-:W-:Y:S02]  /*12460*/  ISETP.LT.OR P4, PT, R2.reuse, R203, P3 ;  /* 0x000000cb0200720c */ /* 0x040fe40001f81670 */
[----:B------:R-:W-:-:S02]  /*12470*/  ISETP.LT.OR P2, PT, R2, R201, P2 ;  /* 0x000000c90200720c */ /* 0x000fc40001741670 */
        /* <DEDUP_REMOVED lines=8> */
[----:B------:R-:W-:Y:S02]  /*12500*/  I2FP.F32.S32 R2, R3 ;  /* 0x0000000300027245 */ /* 0x000fe40000201400 */
[----:B------:R-:W-:-:S02]  /*12510*/  I2FP.F32.S32 R3, R4 ;  /* 0x0000000400037245 */ /* 0x000fc40000201400 */
[----:B------:R-:W-:Y:S01]  /*12520*/  I2FP.F32.S32 R5, R5 ;  /* 0x0000000500057245 */ /* 0x000fe20000201400 */
[----:B------:R-:W-:Y:S01]  /*12530*/  FFMA.FTZ R2, R2, -UR21, R151 ;  /* 0x8000001502027c23 */ /* 0x000fe20008010097 */
[----:B------:R-:W-:Y:S01]  /*12540*/  ISETP.NE.AND P3, PT, R7, RZ, PT ;  /* 0x000000ff0700720c */ /* 0x000fe20003f65270 */
[----:B------:R-:W-:Y:S01]  /*12550*/  FFMA.FTZ R4, R3, -UR21, R72 ;  /* 0x8000001503047c23 */ /* 0x000fe20008010048 */
[----:B------:R-:W-:Y:S01]  /*12560*/  P2R R7, PR, RZ, 0x4 ;  /* 0x00000004ff077803 */ /* 0x000fe20000000000 */
[----:B------:R-:W-:Y:S01]  /*12570*/  FFMA.FTZ R3, R5, -UR21, R74 ;  /* 0x8000001505037c23 */ /* 0x000fe2000801004a */
[----:B------:R-:W-:Y:S02]  /*12580*/  FSEL R180, R10, -INF , !P3 ;  /* 0xff8000000ab47808 */ /* 0x000fe40005800000 */
[----:B------:R-:W-:Y:S02]  /*12590*/  I2FP.F32.S32 R6, R6 ;  /* 0x0000000600067245 */ /* 0x000fe40000201400 */
[----:B------:R-:W-:-:S02]  /*125a0*/  ISETP.GE.AND P3, PT, R0, R211, PT ;  /* 0x000000d30000720c */ /* 0x000fc40003f66270 */
[----:B------:R-:W-:Y:S01]  /*125b0*/  ISETP.GE.AND P2, PT, R0, R210, PT ;  /* 0x000000d20000720c */ /* 0x000fe20003f46270 */
[----:B------:R-:W-:Y:S01]  /*125c0*/  FFMA.FTZ R5, R6, -UR21, R144 ;  /* 0x8000001506057c23 */ /* 0x000fe20008010090 */
[----:B------:R-:W-:Y:S02]  /*125d0*/  ISETP.GE.AND P0, PT, R0, R209, PT ;  /* 0x000000d10000720c */ /* 0x000fe40003f06270 */
[----:B------:R-:W-:Y:S01]  /*125e0*/  FSEL R228, R3, -INF , !P4 ;  /* 0xff80000003e47808 */ /* 0x000fe20006000000 */
[--C-:B------:R-:W-:Y:S01]  /*125f0*/  IMAD.IADD R3, R206, 0x1, -R0.reuse ;  /* 0x00000001ce037824 */ /* 0x100fe200078e0a00 */
[----:B------:R-:W-:Y:S02]  /*12600*/  ISETP.GE.AND P4, PT, R0, R208, PT ;  /* 0x000000d00000720c */ /* 0x000fe40003f86270 */
[----:B------:R-:W-:Y:S01]  /*12610*/  FSEL R218, R2, -INF , !P6 ;  /* 0xff80000002da7808 */ /* 0x000fe20007000000 */
[--C-:B------:R-:W-:Y:S01]  /*12620*/  IMAD.IADD R2, R205, 0x1, -R0.reuse ;  /* 0x00000001cd027824 */ /* 0x100fe200078e0a00 */
[----:B------:R-:W-:Y:S01]  /*12630*/  FSEL R224, R4, -INF , !P5 ;  /* 0xff80000004e07808 */ /* 0x000fe20006800000 */
[----:B------:R-:W-:Y:S01]  /*12640*/  IMAD.IADD R4, R202, 0x1, -R0 ;  /* 0x00000001ca047824 */ /* 0x000fe200078e0a00 */
[----:B------:R-:W-:-:S02]  /*12650*/  ISETP.LT.OR P6, PT, R0, R204, P3 ;  /* 0x000000cc0000720c */ /* 0x000fc40001fc1670 */
[C---:B------:R-:W-:Y:S02]  /*12660*/  ISETP.LT.OR P5, PT, R0.reuse, R203, P2 ;  /* 0x000000cb0000720c */ /* 0x040fe400017a1670 */
[C---:B------:R-:W-:Y:S02]  /*12670*/  ISETP.LT.OR P3, PT, R0.reuse, R201, P0 ;  /* 0x000000c90000720c */ /* 0x040fe40000761670 */
[----:B------:R-:W-:Y:S02]  /*12680*/  ISETP.NE.AND P0, PT, R7, RZ, PT ;  /* 0x000000ff0700720c */ /* 0x000fe40003f05270 */
[----:B------:R-:W-:Y:S01]  /*12690*/  ISETP.LT.OR P2, PT, R0, R200, P4 ;  /* 0x000000c80000720c */ /* 0x000fe20002741670 */
[----:B------:R-:W-:Y:S01]  /*126a0*/  IMAD.IADD R0, R207, 0x1, -R0 ;  /* 0x00000001cf007824 */ /* 0x000fe200078e0a00 */
[----:B------:R-:W-:Y:S02]  /*126b0*/  FSEL R178, R5, -INF , !P0 ;  /* 0xff80000005b27808 */ /* 0x000fe40004000000 */
[----:B------:R-:W-:-:S02]  /*126c0*/  PLOP3.LUT P0, PT, PT, PT, UP0, 0x80, 0x0 ;  /* 0x000000000000781c */ /* 0x000fc40003f0f008 */
[----:B------:R-:W-:Y:S02]  /*126d0*/  IABS R4, R4 ;  /* 0x0000000400047213 */ /* 0x000fe40000000000 */
[----:B------:R-:W-:Y:S02]  /*126e0*/  IABS R3, R3 ;  /* 0x0000000300037213 */ /* 0x000fe40000000000 */
[----:B------:R-:W-:Y:S02]  /*126f0*/  IABS R2, R2 ;  /* 0x0000000200027213 */ /* 0x000fe40000000000 */
[----:B------:R-:W-:Y:S02]  /*12700*/  IABS R0, R0 ;  /* 0x0000000000007213 */ /* 0x000fe40000000000 */
[----:B------:R-:W-:Y:S02]  /*12710*/  I2FP.F32.S32 R8, R8 ;  /* 0x0000000800087245 */ /* 0x000fe40000201400 */
[----:B------:R-:W-:-:S02]  /*12720*/  I2FP.F32.S32 R4, R4 ;  /* 0x0000000400047245 */ /* 0x000fc40000201400 */
        /* <DEDUP_REMOVED lines=73> */
.L_x_2143:
[----:B------:R-:W-:Y:S05]  /*12bc0*/  BSYNC B0 ;  /* 0x0000000000007941 */ /* 0x000fea0003800000 */
.L_x_2142:
[----:B------:R-:W0:Y:S02]  /*12bd0*/  LDGDEPBAR ;  /* 0x00000000000079af */ /* 0x000e240000000000 */
.L_x_2141:
[----:B-1----:R-:W3:Y:S04]  /*12be0*/  LDL.LU R6, [R1+0x54] ;  /* 0x0000540001067983 */ /* 0x002ee80000300800 */
[----:B------:R-:W4:Y:S04]  /*12bf0*/  LDL.LU R8, [R1+0x50] ;  /* 0x0000500001087983 */ /* 0x000f280000300800 */
[----:B--2---:R-:W2:Y:S04]  /*12c00*/  LDL R4, [R1] ;  /* 0x0000000001047983 */ /* 0x004ea80000100800 */
[----:B------:R-:W5:Y:S04]  /*12c10*/  LDL R13, [R1+0x18] ;  /* 0x00001800010d7983 */ /* 0x000f680000100800 */
[----:B------:R-:W3:Y:S01]  /*12c20*/  LDL R11, [R1+0x10] ;  /* 0x00001000010b7983 */ /* 0x000ee20000100800 */
[----:B------:R-:W-:Y:S01]  /*12c30*/  FMNMX.FTZ R0, R214, R27, !PT ;  /* 0x0000001bd6007209 */ /* 0x000fe20007810000 */
[----:B------:R-:W-:Y:S01]  /*12c40*/  USHF.L.U32 UR6, UR37, 0x1, URZ ;  /* 0x0000000125067899 */ /* 0x000fe2000800063f */
[----:B------:R-:W-:Y:S01]  /*12c50*/  FMNMX.FTZ R5, R215, R40, !PT ;  /* 0x00000028d7057209 */ /* 0x000fe20007810000 */
[----:B------:R-:W-:Y:S01]  /*12c60*/  IMAD.U32 R10, RZ, RZ, UR31 ;  /* 0x0000001fff0a7e24 */ /* 0x000fe2000f8e00ff */
[----:B------:R-:W-:Y:S01]  /*12c70*/  FMNMX.FTZ R0, R24, R0, !PT ;  /* 0x0000000018007209 */ /* 0x000fe20007810000 */
[----:B------:R-:W-:Y:S01]  /*12c80*/  IMAD.U32 R9, RZ, RZ, UR31 ;  /* 0x0000001fff097e24 */ /* 0x000fe2000f8e00ff */
[----:B------:R-:W-:Y:S01]  /*12c90*/  FMNMX.FTZ R7, R248, R63, !PT ;  /* 0x0000003ff8077209 */ /* 0x000fe20007810000 */
[----:B------:R-:W-:Y:S01]  /*12ca0*/  IMAD.MOV.U32 R235, RZ, RZ, R251 ;  /* 0x000000ffffeb7224 */ /* 0x000fe200078e00fb */
[----:B------:R-:W-:Y:S01]  /*12cb0*/  FMNMX.FTZ R0, R25, R0, !PT ;  /* 0x0000000019007209 */ /* 0x000fe20007810000 */
[----:B------:R-:W-:Y:S01]  /*12cc0*/  IMAD.MOV.U32 R239, RZ, RZ, R250 ;  /* 0x000000ffffef7224 */ /* 0x000fe200078e00fa */
[----:B------:R-:W-:Y:S02]  /*12cd0*/  LDSM.16.MT88.4 R48, [R187+0x6000] ;  /* 0x00600000bb30783b */ /* 0x000fe40000004200 */
[----:B------:R-:W-:-:S04]  /*12ce0*/  FMNMX.FTZ R0, R19, R0, !PT ;  /* 0x0000000013007209 */ /* 0x000fc80007810000 */
[----:B------:R-:W-:-:S04]  /*12cf0*/  FMNMX.FTZ R0, R64, R0, !PT ;  /* 0x0000000040007209 */ /* 0x000fc80007810000 */
[----:B------:R-:W-:-:S04]  /*12d00*/  FMNMX.FTZ R0, R61, R0, !PT ;  /* 0x000000003d007209 */ /* 0x000fc80007810000 */
[----:B------:R-:W-:-:S04]  /*12d10*/  FMNMX.FTZ R0, R59, R0, !PT ;  /* 0x000000003b007209 */ /* 0x000fc80007810000 */
[----:B------:R-:W-:-:S04]  /*12d20*/  FMNMX.FTZ R0, R138, R0, !PT ;  /* 0x000000008a007209 */ /* 0x000fc80007810000 */
[----:B------:R-:W-:-:S04]  /*12d30*/  FMNMX.FTZ R0, R174, R0, !PT ;  /* 0x00000000ae007209 */ /* 0x000fc80007810000 */
        /* <DEDUP_REMOVED lines=13> */
[----:B------:R-:W-:-:S05]  /*12e10*/  FMNMX.FTZ R0, R179, R3, !PT ;  /* 0x00000003b3007209 */ /* 0x000fca0007810000 */
[----:B------:R-:W1:Y:S01]  /*12e20*/  SHFL.BFLY PT, R12, R0, 0x2, 0x1f ;  /* 0x0c401f00000c7f89 */ /* 0x000e6200000e0000 */
[----:B------:R-:W-:Y:S01]  /*12e30*/  UIADD3 UR4, UR6, 0x1, URZ ;  /* 0x0000000106047890 */ /* 0x000fe2000fffe03f */
[----:B------:R-:W-:Y:S02]  /*12e40*/  FMNMX.FTZ R7, R67, R7, !PT ;  /* 0x0000000743077209 */ /* 0x000fe40007810000 */
[----:B-1----:R-:W-:-:S05]  /*12e50*/  FMNMX.FTZ R0, R0, R12, !PT ;  /* 0x0000000c00007209 */ /* 0x002fca0007810000 */
[----:B------:R-:W1:Y:S02]  /*12e60*/  SHFL.BFLY PT, R71, R0, 0x1, 0x1f ;  /* 0x0c201f0000477f89 */ /* 0x000e6400000e0000 */
[----:B-1----:R-:W-:-:S04]  /*12e70*/  FMNMX.FTZ R71, R0, R71, !PT ;  /* 0x0000004700477209 */ /* 0x002fc80007810000 */
[----:B------:R-:W-:Y:S01]  /*12e80*/  FSETP.NEU.FTZ.AND P1, PT, R71, -INF , PT ;  /* 0xff8000004700780b */ /* 0x000fe20003f3d000 */
[----:B--2---:R-:W-:Y:S01]  /*12e90*/  IMAD.WIDE.U32 R74, R4, -0x326172a9, RZ ;  /* 0xcd9e8d57044a7825 */ /* 0x004fe200078e00ff */
[----:B------:R-:W-:-:S04]  /*12ea0*/  FMNMX.FTZ R4, R163, R2, !PT ;  /* 0x00000002a3047209 */ /* 0x000fc80007810000 */
[----:B------:R-:W-:Y:S01]  /*12eb0*/  FMNMX.FTZ R4, R181, R4, !PT ;  /* 0x00000004b5047209 */ /* 0x000fe20007810000 */
[----:B-----5:R-:W-:-:S03]  /*12ec0*/  IMAD.WIDE.U32 R232, R13, -0x326172a9, RZ ;  /* 0xcd9e8d570de87825 */ /* 0x020fc600078e00ff */
[----:B------:R-:W-:Y:S01]  /*12ed0*/  FMNMX.FTZ R4, R177, R4, !PT ;  /* 0x00000004b1047209 */ /* 0x000fe20007810000 */
[----:B----4-:R-:W-:Y:S01]  /*12ee0*/  IMAD.MOV.U32 R236, RZ, RZ, R8 ;  /* 0x000000ffffec7224 */ /* 0x010fe200078e0008 */
[----:B------:R-:W-:Y:S01]  /*12ef0*/  FMNMX.FTZ R8, R58, R5, !PT ;  /* 0x000000053a087209 */ /* 0x000fe20007810000 */
[----:B---3--:R-:W-:Y:S01]  /*12f00*/  IMAD.WIDE.U32 R2, R11, -0x2daee0ad, RZ ;  /* 0xd2511f530b027825 */ /* 0x008fe200078e00ff */
[----:B------:R-:W-:Y:S02]  /*12f10*/  LOP3.LUT R5, R75, R252, RZ, 0x3c, !PT ;  /* 0x000000fc4b057212 */ /* 0x000fe400078e3cff */
[----:B------:R-:W-:Y:S01]  /*12f20*/  FMNMX.FTZ R4, R175, R4, !PT ;  /* 0x00000004af047209 */ /* 0x000fe20007810000 */
[----:B------:R-:W-:Y:S01]  /*12f30*/  IMAD.MOV.U32 R238, RZ, RZ, R6 ;  /* 0x000000ffffee7224 */ /* 0x000fe200078e0006 */
[----:B------:R-:W-:Y:S01]  /*12f40*/  LOP3.LUT R6, R233, R252, RZ, 0x3c, !PT ;  /* 0x000000fce9067212 */ /* 0x000fe200078e3cff */
        /* <DEDUP_REMOVED lines=15> */
[----:B------:R-:W-:Y:S02]  /*13040*/  FMNMX.FTZ R5, R62, R5, !PT ;  /* 0x000000053e057209 */ /* 0x000fe40007810000 */
[----:B------:R-:W-:-:S02]  /*13050*/  LOP3.LUT R7, R3, UR36, R74, 0x96, !PT ;  /* 0x0000002403077c12 */ /* 0x000fc4000f8e964a */
[----:B------:R-:W-:Y:S02]  /*13060*/  LOP3.LUT R12, R3, UR36, R232, 0x96, !PT ;  /* 0x00000024030c7c12 */ /* 0x000fe4000f8e96e8 */
        /* <DEDUP_REMOVED lines=19> */
[----:B------:R-:W-:Y:S01]  /*131a0*/  LOP3.LUT R14, R5, UR29, R22, 0x96, !PT ;  /* 0x0000001d050e7c12 */ /* 0x000fe2000f8e9616 */
[----:B------:R-:W-:Y:S01]  /*131b0*/  IMAD.WIDE.U32 R6, R13, -0x2daee0ad, RZ ;  /* 0xd2511f530d067825 */ /* 0x000fe200078e00ff */
[----:B------:R-:W-:Y:S02]  /*131c0*/  FMNMX.FTZ R5, R225, R11, !PT ;  /* 0x0000000be1057209 */ /* 0x000fe40007810000 */
[----:B------:R-:W-:Y:S02]  /*131d0*/  LOP3.LUT R11, R9, UR25, R4, 0x96, !PT ;  /* 0x00000019090b7c12 */ /* 0x000fe4000f8e9604 */
[----:B------:R-:W-:Y:S02]  /*131e0*/  FMNMX.FTZ R9, R139, R12, !PT ;  /* 0x0000000c8b097209 */ /* 0x000fe40007810000 */
[----:B------:R-:W-:Y:S02]  /*131f0*/  FMNMX.FTZ R4, R223, R5, !PT ;  /* 0x00000005df047209 */ /* 0x000fe40007810000 */
[----:B------:R-:W-:-:S02]  /*13200*/  LOP3.LUT R13, R7, UR25, R2, 0x96, !PT ;  /* 0x00000019070d7c12 */ /* 0x000fc4000f8e9602 */
[----:B------:R-:W-:Y:S02]  /*13210*/  FMNMX.FTZ R7, R160, R9, !PT ;  /* 0x00000009a0077209 */ /* 0x000fe40007810000 */
[----:B------:R-:W-:Y:S02]  /*13220*/  FMNMX.FTZ R5, R219, R4, !PT ;  /* 0x00000004db057209 */ /* 0x000fe40007810000 */
[----:B------:R-:W-:Y:S02]  /*13230*/  FMNMX.FTZ R4, R172, R7, !PT ;  /* 0x00000007ac047209 */ /* 0x000fe40007810000 */
[----:B-1----:R-:W-:Y:S02]  /*13240*/  FMNMX.FTZ R10, R10, R16, !PT ;  /* 0x000000100a0a7209 */ /* 0x002fe40007810000 */
[----:B------:R-:W-:Y:S01]  /*13250*/  LOP3.LUT R15, R3, UR29, R32, 0x96, !PT ;  /* 0x0000001d030f7c12 */ /* 0x000fe2000f8e9620 */
[----:B------:R-:W-:Y:S01]  /*13260*/  IMAD.WIDE.U32 R2, R14, -0x326172a9, RZ ;  /* 0xcd9e8d570e027825 */ /* 0x000fe200078e00ff */
[----:B------:R-:W-:Y:S01]  /*13270*/  FMNMX.FTZ R4, R173, R4, !PT ;  /* 0x00000004ad047209 */ /* 0x000fe20007810000 */
[----:B------:R-:W1:Y:S01]  /*13280*/  SHFL.BFLY PT, R70, R10, 0x1, 0x1f ;  /* 0x0c201f000a467f89 */ /* 0x000e6200000e0000 */
[----:B------:R-:W-:-:S02]  /*13290*/  FMNMX.FTZ R0, R229, R5, !PT ;  /* 0x00000005e5007209 */ /* 0x000fc40007810000 */
[----:B------:R-:W-:Y:S02]  /*132a0*/  FMNMX.FTZ R73, R224, R4, !PT ;  /* 0x00000004e0497209 */ /* 0x000fe40007810000 */
[----:B------:R-:W-:Y:S01]  /*132b0*/  LOP3.LUT R5, R3, UR28, R38, 0x96, !PT ;  /* 0x0000001c03057c12 */ /* 0x000fe2000f8e9626 */
[----:B------:R-:W-:Y:S01]  /*132c0*/  IMAD.WIDE.U32 R52, R11, -0x326172a9, RZ ;  /* 0xcd9e8d570b347825 */ /* 0x000fe200078e00ff */
[----:B------:R-:W-:Y:S02]  /*132d0*/  FMNMX.FTZ R3, R230, R0, !PT ;  /* 0x00000000e6037209 */ /* 0x000fe40007810000 */
[----:B------:R-:W-:Y:S02]  /*132e0*/  FMNMX.FTZ R73, R222, R73, !PT ;  /* 0x00000049de497209 */ /* 0x000fe40007810000 */
[----:B------:R-:W-:Y:S01]  /*132f0*/  FMNMX.FTZ R7, R228, R3, !PT ;  /* 0x00000003e4077209 */ /* 0x000fe20007810000 */
[----:B------:R-:W-:Y:S01]  /*13300*/  FMUL.FTZ R0, R71, UR40 ;  /* 0x0000002847007c20 */ /* 0x000fe20008410000 */
[----:B------:R-:W-:Y:S01]  /*13310*/  LOP3.LUT R12, R53, UR24, R2, 0x96, !PT ;  /* 0x00000018350c7c12 */ /* 0x000fe2000f8e9602 */
[----:B------:R-:W2:Y:S01]  /*13320*/  SHFL.BFLY PT, R14, R73, 0x2, 0x1f ;  /* 0x0c401f00490e7f89 */ /* 0x000ea200000e0000 */
[----:B------:R-:W-:Y:S01]  /*13330*/  IMAD.WIDE.U32 R2, R15, -0x326172a9, RZ ;  /* 0xcd9e8d570f027825 */ /* 0x000fe200078e00ff */
[----:B------:R-:W-:-:S03]  /*13340*/  FMNMX.FTZ R7, R226, R7, !PT ;  /* 0x00000007e2077209 */ /* 0x000fc60007810000 */
[----:B------:R-:W-:Y:S01]  /*13350*/  IMAD.WIDE.U32 R44, R13, -0x326172a9, RZ ;  /* 0xcd9e8d570d2c7825 */ /* 0x000fe200078e00ff */
[----:B------:R-:W-:Y:S01]  /*13360*/  FSEL R0, R0, RZ, P1 ;  /* 0x000000ff00007208 */ /* 0x000fe20000800000 */
[----:B------:R-:W3:Y:S01]  /*13370*/  SHFL.BFLY PT, R15, R7, 0x2, 0x1f ;  /* 0x0c401f00070f7f89 */ /* 0x000ee200000e0000 */
[----:B------:R-:W-:Y:S02]  /*13380*/  LOP3.LUT R3, R3, UR28, R20, 0x96, !PT ;  /* 0x0000001c03037c12 */ /* 0x000fe4000f8e9614 */
[----:B------:R-:W-:Y:S01]  /*13390*/  LOP3.LUT R9, R45, UR24, R2, 0x96, !PT ;  /* 0x000000182d097c12 */ /* 0x000fe2000f8e9602 */
[----:B------:R-:W-:Y:S02]  /*133a0*/  FFMA.FTZ R4, R27, UR40, -R0 ;  /* 0x000000281b047c23 */ /* 0x000fe40008010800 */
[----:B------:R-:W-:Y:S01]  /*133b0*/  IMAD.WIDE.U32 R2, R3, -0x2daee0ad, RZ ;  /* 0xd2511f5303027825 */ /* 0x000fe200078e00ff */
[----:B-1----:R-:W-:-:S03]  /*133c0*/  FMNMX.FTZ R70, R10, R70, !PT ;  /* 0x000000460a467209 */ /* 0x002fc60007810000 */
[----:B------:R-:W-:Y:S01]  /*133d0*/  IMAD.WIDE.U32 R46, R9, -0x2daee0ad, RZ ;  /* 0xd2511f53092e7825 */ /* 0x000fe200078e00ff */
[----:B------:R1:W-:Y:S01]  /*133e0*/  MUFU.EX2 R234, R4 ;  /* 0x0000000400ea7308 */ /* 0x0003e20000000800 */
[----:B------:R-:W-:Y:S02]  /*133f0*/  LOP3.LUT R6, R3, UR22, R6, 0x96, !PT ;  /* 0x0000001603067c12 */ /* 0x000fe4000f8e9606 */
[----:B------:R-:W-:Y:S01]  /*13400*/  FFMA.FTZ R3, R25, UR40, -R0 ;  /* 0x0000002819037c23 */ /* 0x000fe20008010800 */
[----:B------:R-:W-:Y:S01]  /*13410*/  IMAD.WIDE.U32 R54, R12, -0x2daee0ad, RZ ;  /* 0xd2511f530c367825 */ /* 0x000fe200078e00ff */
[----:B------:R-:W-:-:S03]  /*13420*/  LOP3.LUT R2, R47, UR18, R2, 0x96, !PT ;  /* 0x000000122f027c12 */ /* 0x000fc6000f8e9602 */
[C---:B------:R-:W-:Y:S01]  /*13430*/  FMUL.FTZ R13, R70.reuse, UR40 ;  /* 0x00000028460d7c20 */ /* 0x040fe20008410000 */
[----:B------:R-:W-:Y:S01]  /*13440*/  FSETP.NEU.FTZ.AND P0, PT, R70, -INF , PT ;  /* 0xff8000004600780b */ /* 0x000fe20003f1d000 */
[----:B------:R-:W-:Y:S01]  /*13450*/  UIADD3 UR4, UR30, -0x4ab325aa, URZ ;  /* 0xb54cda561e047890 */ /* 0x000fe2000fffe03f */
[----:B------:R4:W-:Y:S01]  /*13460*/  MUFU.EX2 R231, R3 ;  /* 0x0000000300e77308 */ /* 0x0009e20000000800 */
[----:B------:R-:W-:Y:S01]  /*13470*/  IMAD.WIDE.U32 R34, R6, -0x326172a9, RZ ;  /* 0xcd9e8d5706227825 */ /* 0x000fe200078e00ff */
[----:B------:R-:W-:-:S03]  /*13480*/  FSEL R13, R13, RZ, P0 ;  /* 0x000000ff0d0d7208 */ /* 0x000fc60000000000 */
[----:B-1----:R-:W-:Y:S01]  /*13490*/  IMAD.WIDE.U32 R4, R5, -0x2daee0ad, RZ ;  /* 0xd2511f5305047825 */ /* 0x002fe200078e00ff */
[----:B--2---:R-:W-:Y:S02]  /*134a0*/  FMNMX.FTZ R73, R73, R14, !PT ;  /* 0x0000000e49497209 */ /* 0x004fe40007810000 */
[----:B------:R-:W-:Y:S01]  /*134b0*/  LOP3.LUT R16, R55, UR18, R4, 0x96, !PT ;  /* 0x0000001237107c12 */ /* 0x000fe2000f8e9604 */
[----:B------:R-:W-:Y:S01]  /*134c0*/  FFMA.FTZ R4, R19, UR40, -R0 ;  /* 0x0000002813047c23 */ /* 0x000fe20008010800 */
[----:B----4-:R-:W-:-:S03]  /*134d0*/  IMAD.WIDE.U32 R2, R2, -0x326172a9, RZ ;  /* 0xcd9e8d5702027825 */ /* 0x010fc600078e00ff */
[----:B------:R1:W2:Y:S01]  /*134e0*/  MUFU.EX2 R240, R4 ;  /* 0x0000000400f07308 */ /* 0x0002a20000000800 */
[----:B------:R-:W-:Y:S01]  /*134f0*/  FFMA.FTZ R6, R30, UR40, -R13 ;  /* 0x000000281e067c23 */ /* 0x000fe2000801080d */
[----:B------:R-:W4:Y:S01]  /*13500*/  SHFL.BFLY PT, R14, R73, 0x1, 0x1f ;  /* 0x0c201f00490e7f89 */ /* 0x000f2200000e0000 */
[----:B------:R-:W-:Y:S01]  /*13510*/  LOP3.LUT R18, R5, UR22, R8, 0x96, !PT ;  /* 0x0000001605127c12 */ /* 0x000fe2000f8e9608 */
[----:B------:R-:W-:Y:S01]  /*13520*/  FFMA.FTZ R11, R24, UR40, -R0 ;  /* 0x00000028180b7c23 */ /* 0x000fe20008010800 */
[----:B---3--:R-:W-:Y:S02]  /*13530*/  FMNMX.FTZ R5, R7, R15, !PT ;  /* 0x0000000f07057209 */ /* 0x008fe40007810000 */
[C---:B------:R-:W-:Y:S01]  /*13540*/  LOP3.LUT R8, R2.reuse, 0xff, RZ, 0xc0, !PT ;  /* 0x000000ff02087812 */ /* 0x040fe200078ec0ff */
[----:B------:R3:W-:Y:S01]  /*13550*/  MUFU.EX2 R69, R6 ;  /* 0x0000000600457308 */ /* 0x0007e20000000800 */
[----:B-1----:R-:W-:Y:S02]  /*13560*/  LOP3.LUT R4, R3, UR4, R34, 0x96, !PT ;  /* 0x0000000403047c12 */ /* 0x002fe4000f8e9622 */
[----:B------:R-:W-:-:S05]  /*13570*/  LOP3.LUT R3, R2, 0xffff, RZ, 0xc0, !PT ;  /* 0x0000ffff02037812 */ /* 0x000fca00078ec0ff */
[----:B------:R1:W-:Y:S01]  /*13580*/  MUFU.EX2 R68, R11 ;  /* 0x0000000b00447308 */ /* 0x0003e20000000800 */
[----:B------:R-:W-:Y:S02]  /*13590*/  SHF.R.U32.HI R7, RZ, 0x8, R3 ;  /* 0x00000008ff077819 */ /* 0x000fe40000011603 */
[--C-:B---3--:R-:W-:Y:S02]  /*135a0*/  SHF.R.U32.HI R6, RZ, 0x10, R2.reuse ;  /* 0x00000010ff067819 */ /* 0x108fe40000011602 */
[----:B------:R-:W-:Y:S01]  /*135b0*/  SHF.R.U32.HI R10, RZ, 0x18, R2 ;  /* 0x00000018ff0a7819 */ /* 0x000fe20000011602 */
[----:B------:R-:W-:Y:S01]  /*135c0*/  FFMA.FTZ R3, R28, UR40, -R13 ;  /* 0x000000281c037c23 */ /* 0x000fe2000801080d */
[C---:B------:R-:W-:Y:S02]  /*135d0*/  LOP3.LUT R2, R4.reuse, 0xffff, RZ, 0xc0, !PT ;  /* 0x0000ffff04027812 */ /* 0x040fe400078ec0ff */
[----:B------:R-:W-:Y:S01]  /*135e0*/  LOP3.LUT R9, R4, 0xff, RZ, 0xc0, !PT ;  /* 0x000000ff04097812 */ /* 0x000fe200078ec0ff */
[----:B------:R-:W3:Y:S01]  /*135f0*/  SHFL.BFLY PT, R12, R5, 0x1, 0x1f ;  /* 0x0c201f00050c7f89 */ /* 0x000ee200000e0000 */
[----:B-1----:R-:W-:-:S02]  /*13600*/  PRMT R11, R8, 0x5410, R7 ;  /* 0x00005410080b7816 */ /* 0x002fc40000000007 */
[----:B------:R-:W-:Y:S02]  /*13610*/  LOP3.LUT R8, R6, 0xff, RZ, 0xc0, !PT ;  /* 0x000000ff06087812 */ /* 0x000fe400078ec0ff */
[--C-:B------:R-:W-:Y:S02]  /*13620*/  SHF.R.U32.HI R6, RZ, 0x10, R4.reuse ;  /* 0x00000010ff067819 */ /* 0x100fe40000011604 */
[----:B------:R-:W-:Y:S01]  /*13630*/  SHF.R.U32.HI R7, RZ, 0x18, R4 ;  /* 0x00000018ff077819 */ /* 0x000fe20000011604 */
[----:B------:R-:W-:Y:S01]  /*13640*/  FFMA.FTZ R4, R29, UR40, -R13 ;  /* 0x000000281d047c23 */ /* 0x000fe2000801080d */
[----:B------:R1:W-:Y:S01]  /*13650*/  MUFU.EX2 R237, R3 ;  /* 0x0000000300ed7308 */ /* 0x0003e20000000800 */
[----:B----4-:R-:W-:Y:S01]  /*13660*/  FMNMX.FTZ R73, R73, R14, !PT ;  /* 0x0000000e49497209 */ /* 0x010fe20007810000 */
[----:B------:R-:W-:Y:S06]  /*13670*/  LDSM.16.MT88.4 R28, [R188+0x6000] ;  /* 0x00600000bc1c783b */ /* 0x000fec0000004200 */
[----:B------:R4:W-:Y:S01]  /*13680*/  MUFU.EX2 R251, R4 ;  /* 0x0000000400fb7308 */ /* 0x0009e20000000800 */
[----:B-1----:R-:W-:-:S04]  /*13690*/  SHF.R.U32.HI R3, RZ, 0x8, R2 ;  /* 0x00000008ff037819 */ /* 0x002fc80000011602 */
[----:B------:R-:W-:Y:S02]  /*136a0*/  PRMT R9, R9, 0x5410, R3 ;  /* 0x0000541009097816 */ /* 0x000fe40000000003 */
[----:B----4-:R-:W-:Y:S02]  /*136b0*/  FSEL R4, R71, RZ, P1 ;  /* 0x000000ff47047208 */ /* 0x010fe40000800000 */
[----:B------:R-:W-:-:S03]  /*136c0*/  FSEL R3, R70, RZ, P0 ;  /* 0x000000ff46037208 */ /* 0x000fc60000000000 */
[----:B------:R-:W-:Y:S01]  /*136d0*/  FADD.FTZ R4, R214, -R4 ;  /* 0x80000004d6047221 */ /* 0x000fe20000010000 */
[----:B------:R-:W-:Y:S01]  /*136e0*/  LOP3.LUT R2, R6, 0xff, RZ, 0xc0, !PT ;  /* 0x000000ff06027812 */ /* 0x000fe200078ec0ff */
[----:B------:R-:W-:Y:S02]  /*136f0*/  FADD.FTZ R3, R213, -R3 ;  /* 0x80000003d5037221 */ /* 0x000fe40000010000 */
[----:B------:R-:W-:Y:S01]  /*13700*/  FMUL.FTZ R4, R4, UR40 ;  /* 0x0000002804047c20 */ /* 0x000fe20008410000 */
[----:B------:R-:W-:Y:S01]  /*13710*/  PRMT R6, R2, 0x5410, R7 ;  /* 0x0000541002067816 */ /* 0x000fe20000000007 */
[----:B------:R-:W-:Y:S01]  /*13720*/  FFMA.FTZ R2, R26, UR40, -R13 ;  /* 0x000000281a027c23 */ /* 0x000fe2000801080d */
[----:B------:R-:W-:Y:S01]  /*13730*/  PRMT R214, R199, 0x7054, R199 ;  /* 0x00007054c7d67816 */ /* 0x000fe200000000c7 */
[----:B------:R1:W-:Y:S01]  /*13740*/  MUFU.EX2 R137, R4 ;  /* 0x0000000400897308 */ /* 0x0003e20000000800 */
[----:B------:R-:W-:Y:S01]  /*13750*/  FMUL.FTZ R3, R3, UR40 ;  /* 0x0000002803037c20 */ /* 0x000fe20008410000 */
[----:B------:R-:W-:Y:S01]  /*13760*/  FSETP.NEU.FTZ.AND P1, PT, R73, -INF , PT ;  /* 0xff8000004900780b */ /* 0x000fe20003f3d000 */
[----:B------:R-:W4:Y:S01]  /*13770*/  LDSM.16.MT88.4 R24, [R185+0x6000] ;  /* 0x00600000b918783b */ /* 0x000f220000004200 */
[----:B---3--:R-:W-:-:S04]  /*13780*/  FMNMX.FTZ R72, R5, R12, !PT ;  /* 0x0000000c05487209 */ /* 0x008fc80007810000 */
[----:B------:R3:W5:Y:S01]  /*13790*/  MUFU.EX2 R250, R2 ;  /* 0x0000000200fa7308 */ /* 0x0007620000000800 */
[----:B------:R-:W-:Y:S01]  /*137a0*/  HSET2.LE.AND R5, R9, R214, PT ;  /* 0x000000d609057233 */ /* 0x000fe20003803000 */
[----:B-1----:R-:W-:-:S06]  /*137b0*/  FMUL.FTZ R4, R73, UR40 ;  /* 0x0000002849047c20 */ /* 0x002fcc0008410000 */
[----:B------:R2:W1:Y:S01]  /*137c0*/  MUFU.EX2 R136, R3 ;  /* 0x0000000300887308 */ /* 0x0004620000000800 */
[--C-:B------:R-:W-:Y:S02]  /*137d0*/  HSET2.LE.AND R9, R6, R214.reuse, PT ;  /* 0x000000d606097233 */ /* 0x100fe40003803000 */
[----:B------:R-:W-:Y:S02]  /*137e0*/  FSEL R14, R4, RZ, P1 ;  /* 0x000000ff040e7208 */ /* 0x000fe40000800000 */
[----:B---3--:R-:W-:Y:S02]  /*137f0*/  HSET2.LE.AND R2, R11, R214, PT ;  /* 0x000000d60b027233 */ /* 0x008fe40003803000 */
[----:B--2---:R-:W-:-:S04]  /*13800*/  F2FP.BF16.F32.PACK_AB R3, R240, R231 ;  /* 0x000000e7f003723e */ /* 0x004fc800000010ff */
[----:B------:R-:W-:Y:S01]  /*13810*/  LOP3.LUT R6, R2, R3, RZ, 0xc0, !PT ;  /* 0x0000000302067212 */ /* 0x000fe200078ec0ff */
[----:B------:R-:W-:Y:S02]  /*13820*/  FFMA.FTZ R2, R40, UR40, -R14 ;  /* 0x0000002828027c23 */ /* 0x000fe4000801080e */
[----:B------:R-:W2:Y:S02]  /*13830*/  LDSM.16.MT88.4 R40, [R186+0x6000] ;  /* 0x00600000ba28783b */ /* 0x000ea40000004200 */
[----:B------:R3:W-:Y:S01]  /*13840*/  MUFU.EX2 R247, R2 ;  /* 0x0000000200f77308 */ /* 0x0007e20000000800 */
[----:B------:R-:W-:Y:S02]  /*13850*/  FSETP.NEU.FTZ.AND P0, PT, R72, -INF , PT ;  /* 0xff8000004800780b */ /* 0x000fe40003f1d000 */
[----:B------:R-:W-:Y:S02]  /*13860*/  PRMT R8, R8, 0x5410, R10 ;  /* 0x0000541008087816 */ /* 0x000fe4000000000a */
[----:B-----5:R-:W-:Y:S01]  /*13870*/  F2FP.BF16.F32.PACK_AB R4, R250, R251 ;  /* 0x000000fbfa04723e */ /* 0x020fe200000010ff */
[----:B---3--:R-:W-:-:S05]  /*13880*/  FMUL.FTZ R2, R72, UR40 ;  /* 0x0000002848027c20 */ /* 0x008fca0008410000 */
[----:B------:R-:W-:Y:S01]  /*13890*/  FSEL R12, R2, RZ, P0 ;  /* 0x000000ff020c7208 */ /* 0x000fe20000000000 */
[----:B------:R-:W-:Y:S01]  /*138a0*/  FFMA.FTZ R2, R37, UR40, -R14 ;  /* 0x0000002825027c23 */ /* 0x000fe2000801080e */
[----:B------:R-:W-:-:S03]  /*138b0*/  HSET2.LE.AND R7, R8, R214, PT ;  /* 0x000000d608077233 */ /* 0x000fc60003803000 */
[----:B------:R3:W-:Y:S01]  /*138c0*/  MUFU.EX2 R246, R2 ;  /* 0x0000000200f67308 */ /* 0x0007e20000000800 */
[----:B------:R-:W-:Y:S02]  /*138d0*/  F2FP.BF16.F32.PACK_AB R8, R68, R234 ;  /* 0x000000ea4408723e */ /* 0x000fe400000010ff */
[----:B------:R-:W-:Y:S01]  /*138e0*/  F2FP.BF16.F32.PACK_AB R10, R237, R69 ;  /* 0x00000045ed0a723e */ /* 0x000fe200000010ff */
[--C-:B------:R-:W-:Y:S01]  /*138f0*/  FFMA.FTZ R3, R58, UR40, -R14.reuse ;  /* 0x000000283a037c23 */ /* 0x100fe2000801080e */
[----:B------:R-:W-:Y:S01]  /*13900*/  LOP3.LUT R7, R7, R4, RZ, 0xc0, !PT ;  /* 0x0000000407077212 */ /* 0x000fe200078ec0ff */
[-C--:B------:R-:W-:Y:S01]  /*13910*/  FMUL.FTZ R88, R88, R137.reuse ;  /* 0x0000008958587220 */ /* 0x080fe20000410000 */
[----:B------:R-:W-:Y:S01]  /*13920*/  LOP3.LUT R4, R5, R8, RZ, 0xc0, !PT ;  /* 0x0000000805047212 */ /* 0x000fe200078ec0ff */
[-C--:B------:R-:W-:Y:S01]  /*13930*/  FMUL.FTZ R89, R89, R137.reuse ;  /* 0x0000008959597220 */ /* 0x080fe20000410000 */
[----:B------:R-:W-:Y:S01]  /*13940*/  LOP3.LUT R5, R9, R10, RZ, 0xc0, !PT ;  /* 0x0000000a09057212 */ /* 0x000fe200078ec0ff */
[-C--:B-1----:R-:W-:Y:S01]  /*13950*/  FMUL.FTZ R90, R90, R136.reuse ;  /* 0x000000885a5a7220 */ /* 0x082fe20000410000 */
[----:B------:R-:W-:Y:S01]  /*13960*/  FMUL.FTZ R91, R91, R136 ;  /* 0x000000885b5b7220 */ /* 0x000fe20000410000 */
[----:B---3--:R-:W-:Y:S01]  /*13970*/  FFMA.FTZ R2, R57, UR40, -R14 ;  /* 0x0000002839027c23 */ /* 0x008fe2000801080e */
[-C--:B------:R-:W-:Y:S01]  /*13980*/  FMUL.FTZ R92, R92, R137.reuse ;  /* 0x000000895c5c7220 */ /* 0x080fe20000410000 */
        /* <DEDUP_REMOVED lines=17> */
[----:B-1----:R-:W-:Y:S01]  /*13aa0*/  FFMA.FTZ R2, R63, UR40, -R12 ;  /* 0x000000283f027c23 */ /* 0x002fe2000801080c */
        /* <DEDUP_REMOVED lines=11> */
[----:B------:R-:W-:Y:S01]  /*13b60*/  MUFU.EX2 R249, R3 ;  /* 0x0000000300f97308 */ /* 0x000fe20000000800 */
[----:B------:R-:W-:Y:S01]  /*13b70*/  IMAD.WIDE.U32 R18, R18, -0x326172a9, RZ ;  /* 0xcd9e8d5712127825 */ /* 0x000fe200078e00ff */
[C---:B----4-:R-:W-:Y:S06]  /*13b80*/  HMMA.16816.F32.BF16 R152, R4.reuse, R26, R88 ;  /* 0x0000001a0498723c */ /* 0x050fec0000041858 */
[----:B------:R1:W-:Y:S01]  /*13b90*/  MUFU.EX2 R244, R2 ;  /* 0x0000000200f47308 */ /* 0x0003e20000000800 */
[C---:B------:R-:W-:Y:S06]  /*13ba0*/  HMMA.16816.F32.BF16 R144, R4.reuse, R28, R92 ;  /* 0x0000001c0490723c */ /* 0x040fec000004185c */
[C---:B------:R-:W-:Y:S06]  /*13bb0*/  HMMA.16816.F32.BF16 R156, R4.reuse, R24, R76 ;  /* 0x00000018049c723c */ /* 0x040fec000004184c */
[----:B------:R-:W-:Y:S01]  /*13bc0*/  HMMA.16816.F32.BF16 R148, R4, R30, R104 ;  /* 0x0000001e0494723c */ /* 0x000fe20000041868 */
[----:B-1----:R-:W-:-:S05]  /*13bd0*/  IMAD.WIDE.U32 R2, R16, -0x326172a9, RZ ;  /* 0xcd9e8d5710027825 */ /* 0x002fca00078e00ff */
[C---:B--2---:R-:W-:Y:S06]  /*13be0*/  HMMA.16816.F32.BF16 R108, R4.reuse, R40, R108 ;  /* 0x00000028046c723c */ /* 0x044fec000004186c */
[C---:B------:R-:W-:Y:S06]  /*13bf0*/  HMMA.16816.F32.BF16 R88, R4.reuse, R42, R120 ;  /* 0x0000002a0458723c */ /* 0x040fec0000041878 */
[C---:B------:R-:W-:Y:S06]  /*13c00*/  HMMA.16816.F32.BF16 R92, R4.reuse, R48, R124 ;  /* 0x00000030045c723c */ /* 0x040fec000004187c */
[----:B------:R-:W-:Y:S07]  /*13c10*/  HMMA.16816.F32.BF16 R132, R4, R50, R132 ;  /* 0x000000320484723c */ /* 0x000fee0000041884 */
[----:B------:R-:W-:Y:S01]  /*13c20*/  LOP3.LUT R4, R3, UR4, R18, 0x96, !PT ;  /* 0x0000000403047c12 */ /* 0x000fe2000f8e9612 */
[----:B------:R-:W-:Y:S01]  /*13c30*/  FFMA.FTZ R5, R66, UR40, -R12 ;  /* 0x0000002842057c23 */ /* 0x000fe2000801080c */
[----:B------:R-:W-:-:S02]  /*13c40*/  LOP3.LUT R3, R2, 0xffff, RZ, 0xc0, !PT ;  /* 0x0000ffff02037812 */ /* 0x000fc400078ec0ff */
[----:B------:R-:W-:Y:S01]  /*13c50*/  LOP3.LUT R6, R2, 0xff, RZ, 0xc0, !PT ;  /* 0x000000ff02067812 */ /* 0x000fe200078ec0ff */
[----:B------:R1:W-:Y:S01]  /*13c60*/  MUFU.EX2 R242, R5 ;  /* 0x0000000500f27308 */ /* 0x0003e20000000800 */
[----:B------:R-:W-:Y:S01]  /*13c70*/  SHF.R.U32.HI R3, RZ, 0x8, R3 ;  /* 0x00000008ff037819 */ /* 0x000fe20000011603 */
[----:B------:R-:W-:-:S03]  /*13c80*/  FFMA.FTZ R8, R67, UR40, -R12 ;  /* 0x0000002843087c23 */ /* 0x000fc6000801080c */
[----:B------:R-:W-:Y:S01]  /*13c90*/  PRMT R10, R6, 0x5410, R3 ;  /* 0x00005410060a7816 */ /* 0x000fe20000000003 */
[----:B------:R-:W-:Y:S01]  /*13ca0*/  FFMA.FTZ R3, R65, UR40, -R12 ;  /* 0x0000002841037c23 */ /* 0x000fe2000801080c */
[----:B------:R-:W-:Y:S01]  /*13cb0*/  SHF.R.U32.HI R7, RZ, 0x10, R2 ;  /* 0x00000010ff077819 */ /* 0x000fe20000011602 */
[----:B------:R2:W-:Y:S01]  /*13cc0*/  MUFU.EX2 R243, R8 ;  /* 0x0000000800f37308 */ /* 0x0005e20000000800 */
[----:B-1----:R-:W-:-:S07]  /*13cd0*/  FSEL R5, R73, RZ, P1 ;  /* 0x000000ff49057208 */ /* 0x002fce0000800000 */
[----:B------:R1:W4:Y:S01]  /*13ce0*/  MUFU.EX2 R241, R3 ;  /* 0x0000000300f17308 */ /* 0x0003220000000800 */
[----:B------:R-:W-:Y:S01]  /*13cf0*/  FADD.FTZ R6, R215, -R5 ;  /* 0x80000005d7067221 */ /* 0x000fe20000010000 */
[----:B------:R-:W-:Y:S02]  /*13d00*/  FSEL R5, R72, RZ, P0 ;  /* 0x000000ff48057208 */ /* 0x000fe40000000000 */
[----:B--2---:R-:W-:Y:S01]  /*13d10*/  SHF.R.U32.HI R8, RZ, 0x18, R2 ;  /* 0x00000018ff087819 */ /* 0x004fe20000011602 */
[----:B------:R-:W-:Y:S01]  /*13d20*/  FMUL.FTZ R9, R6, UR40 ;  /* 0x0000002806097c20 */ /* 0x000fe20008410000 */
[----:B------:R-:W-:Y:S01]  /*13d30*/  LOP3.LUT R2, R4, 0xffff, RZ, 0xc0, !PT ;  /* 0x0000ffff04027812 */ /* 0x000fe200078ec0ff */
[----:B------:R-:W-:Y:S01]  /*13d40*/  FADD.FTZ R6, R248, -R5 ;  /* 0x80000005f8067221 */ /* 0x000fe20000010000 */
[----:B------:R-:W-:Y:S02]  /*13d50*/  LOP3.LUT R7, R7, 0xff, RZ, 0xc0, !PT ;  /* 0x000000ff07077812 */ /* 0x000fe400078ec0ff */
[----:B------:R-:W-:-:S02]  /*13d60*/  SHF.R.U32.HI R5, RZ, 0x10, R4 ;  /* 0x00000010ff057819 */ /* 0x000fc40000011604 */
[----:B------:R-:W-:Y:S02]  /*13d70*/  PRMT R11, R7, 0x5410, R8 ;  /* 0x00005410070b7816 */ /* 0x000fe40000000008 */
[----:B-1----:R-:W-:Y:S01]  /*13d80*/  SHF.R.U32.HI R3, RZ, 0x8, R2 ;  /* 0x00000008ff037819 */ /* 0x002fe20000011602 */
[----:B------:R-:W-:Y:S01]  /*13d90*/  FMUL.FTZ R8, R6, UR40 ;  /* 0x0000002806087c20 */ /* 0x000fe20008410000 */
[----:B------:R-:W-:Y:S01]  /*13da0*/  LOP3.LUT R2, R4, 0xff, RZ, 0xc0, !PT ;  /* 0x000000ff04027812 */ /* 0x000fe200078ec0ff */
[----:B------:R-:W-:Y:S01]  /*13db0*/  IMAD.MOV.U32 R107, RZ, RZ, R69 ;  /* 0x000000ffff6b7224 */ /* 0x000fe200078e0045 */
[----:B------:R-:W-:Y:S01]  /*13dc0*/  SHF.R.U32.HI R7, RZ, 0x18, R4 ;  /* 0x00000018ff077819 */ /* 0x000fe20000011604 */
[----:B------:R1:W2:Y:S01]  /*13dd0*/  MUFU.EX2 R69, R9 ;  /* 0x0000000900457308 */ /* 0x0002a20000000800 */
[----:B------:R-:W-:Y:S02]  /*13de0*/  LOP3.LUT R6, R5, 0xff, RZ, 0xc0, !PT ;  /* 0x000000ff05067812 */ /* 0x000fe400078ec0ff */
[----:B------:R-:W-:-:S02]  /*13df0*/  HSET2.LE.AND R4, R10, R214, PT ;  /* 0x000000d60a047233 */ /* 0x000fc40003803000 */
[----:B---3--:R-:W-:Y:S02]  /*13e00*/  F2FP.BF16.F32.PACK_AB R5, R245, R246 ;  /* 0x000000f6f505723e */ /* 0x008fe400000010ff */
[----:B------:R-:W-:Y:S01]  /*13e10*/  PRMT R7, R6, 0x5410, R7 ;  /* 0x0000541006077816 */ /* 0x000fe20000000007 */
[----:B------:R-:W-:Y:S01]  /*13e20*/  IMAD.MOV.U32 R106, RZ, RZ, R68 ;  /* 0x000000ffff6a7224 */ /* 0x000fe200078e0044 */
[----:B------:R-:W-:Y:S01]  /*13e30*/  LOP3.LUT R10, R4, R5, RZ, 0xc0, !PT ;  /* 0x00000005040a7212 */ /* 0x000fe200078ec0ff */
[----:B------:R3:W5:Y:S01]  /*13e40*/  MUFU.EX2 R68, R8 ;  /* 0x0000000800447308 */ /* 0x0007620000000800 */
[----:B------:R-:W-:Y:S02]  /*13e50*/  HSET2.LE.AND R4, R11, R214, PT ;  /* 0x000000d60b047233 */ /* 0x000fe40003803000 */
[----:B-1----:R-:W-:Y:S01]  /*13e60*/  PRMT R9, R2, 0x5410, R3 ;  /* 0x0000541002097816 */ /* 0x002fe20000000003 */
[----:B------:R-:W-:Y:S01]  /*13e70*/  IMAD.WIDE.U32 R2, R17, -0x326172a9, RZ ;  /* 0xcd9e8d5711027825 */ /* 0x000fe200078e00ff */
[----:B----4-:R-:W-:-:S03]  /*13e80*/  F2FP.BF16.F32.PACK_AB R5, R241, R242 ;  /* 0x000000f2f105723e */ /* 0x010fc600000010ff */
[--C-:B------:R-:W-:Y:S02]  /*13e90*/  HSET2.LE.AND R6, R9, R214.reuse, PT ;  /* 0x000000d609067233 */ /* 0x100fe40003803000 */
[----:B------:R-:W-:Y:S02]  /*13ea0*/  LOP3.LUT R17, R3, UR36, R74, 0x96, !PT ;  /* 0x0000002403117c12 */ /* 0x000fe4000f8e964a */
[----:B------:R-:W-:Y:S01]  /*13eb0*/  HSET2.LE.AND R9, R7, R214, PT ;  /* 0x000000d607097233 */ /* 0x000fe20003803000 */
[----:B---3--:R-:W-:Y:S01]  /*13ec0*/  FFMA.FTZ R8, R62, UR40, -R14 ;  /* 0x000000283e087c23 */ /* 0x008fe2000801080e */
[----:B------:R-:W-:Y:S02]  /*13ed0*/  F2FP.BF16.F32.PACK_AB R7, R249, R247 ;  /* 0x000000f7f907723e */ /* 0x000fe400000010ff */
[----:B------:R-:W-:Y:S01]  /*13ee0*/  F2FP.BF16.F32.PACK_AB R15, R243, R244 ;  /* 0x000000f4f30f723e */ /* 0x000fe200000010ff */
[----:B------:R-:W-:Y:S01]  /*13ef0*/  IMAD.MOV.U32 R248, RZ, RZ, R240 ;  /* 0x000000fffff87224 */ /* 0x000fe200078e00f0 */
[----:B------:R-:W-:Y:S01]  /*13f00*/  LOP3.LUT R11, R4, R5, RZ, 0xc0, !PT ;  /* 0x00000005040b7212 */ /* 0x000fe200078ec0ff */
[----:B------:R1:W-:Y:S01]  /*13f10*/  MUFU.EX2 R240, R8 ;  /* 0x0000000800f07308 */ /* 0x0003e20000000800 */
[----:B------:R-:W-:Y:S01]  /*13f20*/  IMAD.WIDE.U32 R4, R17, -0x2daee0ad, RZ ;  /* 0xd2511f5311047825 */ /* 0x000fe200078e00ff */
[----:B------:R-:W-:-:S02]  /*13f30*/  LOP3.LUT R9, R9, R15, RZ, 0xc0, !PT ;  /* 0x0000000f09097212 */ /* 0x000fc400078ec0ff */
[----:B------:R-:W-:Y:S02]  /*13f40*/  LOP3.LUT R3, R3, UR36, R232, 0x96, !PT ;  /* 0x0000002403037c12 */ /* 0x000fe4000f8e96e8 */
[----:B------:R-:W-:Y:S01]  /*13f50*/  LOP3.LUT R15, R21, UR32, R2, 0x96, !PT ;  /* 0x00000020150f7c12 */ /* 0x000fe2000f8e9602 */
[----:B------:R-:W-:Y:S02]  /*13f60*/  IMAD.MOV.U32 R213, RZ, RZ, R238 ;  /* 0x000000ffffd57224 */ /* 0x000fe400078e00ee */
[----:B------:R-:W-:Y:S01]  /*13f70*/  IMAD.MOV.U32 R57, RZ, RZ, R236 ;  /* 0x000000ffff397224 */ /* 0x000fe200078e00ec */
        /* <DEDUP_REMOVED lines=8> */
[----:B------:R-:W-:Y:S01]  /*14000*/  IMAD.MOV.U32 R58, RZ, RZ, R237 ;  /* 0x000000ffff3a7224 */ /* 0x000fe200078e00ed */
[----:B------:R3:W-:Y:S01]  /*14010*/  MUFU.EX2 R236, R5 ;  /* 0x0000000500ec7308 */ /* 0x0007e20000000800 */
[----:B------:R-:W-:Y:S02]  /*14020*/  IMAD.MOV.U32 R127, RZ, RZ, R235 ;  /* 0x000000ffff7f7224 */ /* 0x000fe400078e00eb */
[----:B-1----:R-:W-:Y:S01]  /*14030*/  FFMA.FTZ R6, R36, UR40, -R14 ;  /* 0x0000002824067c23 */ /* 0x002fe2000801080e */
[----:B------:R-:W-:-:S04]  /*14040*/  IMAD.WIDE.U32 R36, R7, -0x2daee0ad, RZ ;  /* 0xd2511f5307247825 */ /* 0x000fc800078e00ff */
[----:B------:R1:W-:Y:S01]  /*14050*/  MUFU.EX2 R237, R6 ;  /* 0x0000000600ed7308 */ /* 0x0003e20000000800 */
[----:B---3--:R-:W-:Y:S01]  /*14060*/  LOP3.LUT R5, R3, UR29, R32, 0x96, !PT ;  /* 0x0000001d03057c12 */ /* 0x008fe2000f8e9620 */
[----:B------:R-:W-:Y:S01]  /*14070*/  FFMA.FTZ R3, R61, UR40, -R0 ;  /* 0x000000283d037c23 */ /* 0x000fe20008010800 */
[----:B------:R-:W-:Y:S01]  /*14080*/  LOP3.LUT R37, R37, UR25, R4, 0x96, !PT ;  /* 0x0000001925257c12 */ /* 0x000fe2000f8e9604 */
[----:B------:R-:W-:-:S04]  /*14090*/  FFMA.FTZ R4, R59, UR40, -R0 ;  /* 0x000000283b047c23 */ /* 0x000fc80008010800 */
[----:B------:R3:W-:Y:S01]  /*140a0*/  MUFU.EX2 R235, R3 ;  /* 0x0000000300eb7308 */ /* 0x0007e20000000800 */
[----:B------:R-:W-:Y:S01]  /*140b0*/  LOP3.LUT R7, R35, UR19, R44, 0x96, !PT ;  /* 0x0000001323077c12 */ /* 0x000fe2000f8e962c */
[----:B------:R-:W-:Y:S02]  /*140c0*/  IMAD.MOV.U32 R126, RZ, RZ, R234 ;  /* 0x000000ffff7e7224 */ /* 0x000fe400078e00ea */
[----:B------:R-:W-:Y:S01]  /*140d0*/  FFMA.FTZ R16, R60, UR40, -R14 ;  /* 0x000000283c107c23 */ /* 0x000fe2000801080e */
[----:B------:R-:W-:Y:S02]  /*140e0*/  IMAD.MOV.U32 R124, RZ, RZ, R239 ;  /* 0x000000ffff7c7224 */ /* 0x000fe400078e00ef */
[-C--:B--2---:R-:W-:Y:S01]  /*140f0*/  FMUL.FTZ R84, R84, R69.reuse ;  /* 0x0000004554547220 */ /* 0x084fe20000410000 */
[-C--:B------:R-:W-:Y:S01]  /*14100*/  FMUL.FTZ R85, R85, R69.reuse ;  /* 0x0000004555557220 */ /* 0x080fe20000410000 */
[-C--:B-----5:R-:W-:Y:S01]  /*14110*/  FMUL.FTZ R86, R86, R68.reuse ;  /* 0x0000004456567220 */ /* 0x0a0fe20000410000 */
[----:B-1----:R-:W-:Y:S01]  /*14120*/  LOP3.LUT R6, R23, UR25, R2, 0x96, !PT ;  /* 0x0000001917067c12 */ /* 0x002fe2000f8e9602 */
[----:B------:R1:W-:Y:S01]  /*14130*/  MUFU.EX2 R234, R4 ;  /* 0x0000000400ea7308 */ /* 0x0003e20000000800 */
[----:B------:R-:W-:Y:S01]  /*14140*/  FMUL.FTZ R87, R87, R68 ;  /* 0x0000004457577220 */ /* 0x000fe20000410000 */
[----:B------:R-:W-:Y:S01]  /*14150*/  UIADD3 UR6, UR31, 0x646e171e, URZ ;  /* 0x646e171e1f067890 */ /* 0x000fe2000fffe03f */
[----:B------:R-:W-:Y:S01]  /*14160*/  FMUL.FTZ R96, R96, R69 ;  /* 0x0000004560607220 */ /* 0x000fe20000410000 */
[----:B------:R-:W-:-:S04]  /*14170*/  IMAD.WIDE.U32 R74, R6, -0x326172a9, RZ ;  /* 0xcd9e8d57064a7825 */ /* 0x000fc800078e00ff */
[-C--:B------:R-:W-:Y:S01]  /*14180*/  FMUL.FTZ R97, R97, R69.reuse ;  /* 0x0000004561617220 */ /* 0x080fe20000410000 */
[-C--:B------:R-:W-:Y:S01]  /*14190*/  FMUL.FTZ R98, R98, R68.reuse ;  /* 0x0000004462627220 */ /* 0x080fe20000410000 */
[-C--:B------:R-:W-:Y:S01]  /*141a0*/  FMUL.FTZ R99, R99, R68.reuse ;  /* 0x0000004463637220 */ /* 0x080fe20000410000 */
[----:B---3--:R-:W-:Y:S01]  /*141b0*/  IMAD.WIDE.U32 R2, R5, -0x326172a9, RZ ;  /* 0xcd9e8d5705027825 */ /* 0x008fe200078e00ff */
[----:B------:R2:W-:Y:S03]  /*141c0*/  MUFU.EX2 R239, R16 ;  /* 0x0000001000ef7308 */ /* 0x0005e60000000800 */
[-C--:B------:R-:W-:Y:S01]  /*141d0*/  FMUL.FTZ R100, R100, R69.reuse ;  /* 0x0000004564647220 */ /* 0x080fe20000410000 */
[----:B------:R-:W-:Y:S01]  /*141e0*/  FMUL.FTZ R101, R101, R69 ;  /* 0x0000004565657220 */ /* 0x000fe20000410000 */
[-C--:B------:R-:W-:Y:S01]  /*141f0*/  FMUL.FTZ R102, R102, R68.reuse ;  /* 0x0000004466667220 */ /* 0x080fe20000410000 */
[----:B------:R-:W-:Y:S01]  /*14200*/  LOP3.LUT R21, R3, UR28, R20, 0x96, !PT ;  /* 0x0000001c03157c12 */ /* 0x000fe2000f8e9614 */
[----:B------:R-:W-:Y:S01]  /*14210*/  FMUL.FTZ R103, R103, R68 ;  /* 0x0000004467677220 */ /* 0x000fe20000410000 */
[----:B------:R-:W-:Y:S01]  /*14220*/  LOP3.LUT R23, R75, UR24, R2, 0x96, !PT ;  /* 0x000000184b177c12 */ /* 0x000fe2000f8e9602 */
[----:B------:R-:W-:Y:S01]  /*14230*/  IMAD.WIDE.U32 R2, R7, -0x2daee0ad, RZ ;  /* 0xd2511f5307027825 */ /* 0x000fe200078e00ff */
[----:B-1----:R-:W-:-:S03]  /*14240*/  LOP3.LUT R4, R19, UR19, R52, 0x96, !PT ;  /* 0x0000001313047c12 */ /* 0x002fc6000f8e9634 */
[----:B------:R-:W-:Y:S01]  /*14250*/  FFMA.FTZ R5, R138, UR40, -R0 ;  /* 0x000000288a057c23 */ /* 0x000fe20008010800 */
[----:B------:R-:W-:Y:S01]  /*14260*/  FFMA.FTZ R6, R168, UR40, -R13 ;  /* 0x00000028a8067c23 */ /* 0x000fe2000801080d */
[----:B------:R-:W-:Y:S01]  /*14270*/  IMAD.MOV.U32 R125, RZ, RZ, R231 ;  /* 0x000000ffff7d7224 */ /* 0x000fe200078e00e7 */
[----:B------:R-:W-:Y:S01]  /*14280*/  LOP3.LUT R7, R2, 0xff, RZ, 0xc0, !PT ;  /* 0x000000ff02077812 */ /* 0x000fe200078ec0ff */
[----:B------:R-:W-:Y:S02]  /*14290*/  IMAD.MOV.U32 R104, RZ, RZ, R213 ;  /* 0x000000ffff687224 */ /* 0x000fe400078e00d5 */
[-C--:B------:R-:W-:Y:S01]  /*142a0*/  FMUL.FTZ R80, R80, R69.reuse ;  /* 0x0000004550507220 */ /* 0x080fe20000410000 */
[----:B------:R-:W-:Y:S02]  /*142b0*/  IMAD.MOV.U32 R105, RZ, RZ, R58 ;  /* 0x000000ffff697224 */ /* 0x000fe400078e003a */
[-C--:B------:R-:W-:Y:S01]  /*142c0*/  FMUL.FTZ R81, R81, R69.reuse ;  /* 0x0000004551517220 */ /* 0x080fe20000410000 */
[----:B--2---:R-:W-:Y:S01]  /*142d0*/  IMAD.WIDE.U32 R16, R4, -0x2daee0ad, RZ ;  /* 0xd2511f5304107825 */ /* 0x004fe200078e00ff */
[----:B------:R-:W-:Y:S01]  /*142e0*/  LOP3.LUT R4, R2, 0xffff, RZ, 0xc0, !PT ;  /* 0x0000ffff02047812 */ /* 0x000fe200078ec0ff */
[----:B------:R1:W2:Y:S01]  /*142f0*/  MUFU.EX2 R233, R5 ;  /* 0x0000000500e97308 */ /* 0x0002a20000000800 */
[----:B------:R-:W-:Y:S01]  /*14300*/  SHF.R.U32.HI R15, RZ, 0x18, R2 ;  /* 0x00000018ff0f7819 */ /* 0x000fe20000011602 */
[-C--:B------:R-:W-:Y:S01]  /*14310*/  FMUL.FTZ R82, R82, R68.reuse ;  /* 0x0000004452527220 */ /* 0x080fe20000410000 */
[----:B------:R-:W-:Y:S01]  /*14320*/  SHF.R.U32.HI R4, RZ, 0x8, R4 ;  /* 0x00000008ff047819 */ /* 0x000fe20000011604 */
[-C--:B------:R-:W-:Y:S01]  /*14330*/  FMUL.FTZ R83, R83, R68.reuse ;  /* 0x0000004453537220 */ /* 0x080fe20000410000 */
[-C--:B------:R-:W-:Y:S01]  /*14340*/  FMUL.FTZ R112, R112, R69.reuse ;  /* 0x0000004570707220 */ /* 0x080fe20000410000 */
[-C--:B------:R-:W-:Y:S01]  /*14350*/  FMUL.FTZ R113, R113, R69.reuse ;  /* 0x0000004571717220 */ /* 0x080fe20000410000 */
[----:B------:R-:W-:Y:S01]  /*14360*/  PRMT R19, R7, 0x5410, R4 ;  /* 0x0000541007137816 */ /* 0x000fe20000000004 */
[----:B------:R3:W-:Y:S01]  /*14370*/  MUFU.EX2 R232, R6 ;  /* 0x0000000600e87308 */ /* 0x0007e20000000800 */
[--C-:B------:R-:W-:Y:S01]  /*14380*/  FFMA.FTZ R4, R161, UR40, -R13.reuse ;  /* 0x00000028a1047c23 */ /* 0x100fe2000801080d */
[C---:B------:R-:W-:Y:S01]  /*14390*/  HMMA.16816.F32.BF16 R64, R8.reuse, R26, R84 ;  /* 0x0000001a0840723c */ /* 0x040fe20000041854 */
[-C--:B------:R-:W-:Y:S01]  /*143a0*/  FMUL.FTZ R114, R114, R68.reuse ;  /* 0x0000004472727220 */ /* 0x080fe20000410000 */
[-C--:B------:R-:W-:Y:S01]  /*143b0*/  FMUL.FTZ R115, R115, R68.reuse ;  /* 0x0000004473737220 */ /* 0x080fe20000410000 */
[-C--:B------:R-:W-:Y:S01]  /*143c0*/  FMUL.FTZ R116, R116, R69.reuse ;  /* 0x0000004574747220 */ /* 0x080fe20000410000 */
[-C--:B------:R-:W-:Y:S01]  /*143d0*/  FMUL.FTZ R117, R117, R69.reuse ;  /* 0x0000004575757220 */ /* 0x080fe20000410000 */
[-C--:B------:R-:W-:Y:S01]  /*143e0*/  FMUL.FTZ R118, R118, R68.reuse ;  /* 0x0000004476767220 */ /* 0x080fe20000410000 */
[-C--:B------:R-:W-:Y:S01]  /*143f0*/  FMUL.FTZ R119, R119, R68.reuse ;  /* 0x0000004477777220 */ /* 0x080fe20000410000 */
[----:B-1----:R-:W-:Y:S01]  /*14400*/  SHF.R.U32.HI R5, RZ, 0x10, R2 ;  /* 0x00000010ff057819 */ /* 0x002fe20000011602 */
[--C-:B------:R-:W-:Y:S01]  /*14410*/  FFMA.FTZ R2, R166, UR40, -R13.reuse ;  /* 0x00000028a6027c23 */ /* 0x100fe2000801080d */
[----:B------:R-:W-:Y:S01]  /*14420*/  IMAD.MOV.U32 R85, RZ, RZ, R106 ;  /* 0x000000ffff557224 */ /* 0x000fe200078e006a */
[----:B------:R-:W-:Y:S01]  /*14430*/  MUFU.EX2 R215, R4 ;  /* 0x0000000400d77308 */ /* 0x000fe20000000800 */
[----:B------:R-:W-:Y:S01]  /*14440*/  LOP3.LUT R5, R5, 0xff, RZ, 0xc0, !PT ;  /* 0x000000ff05057812 */ /* 0x000fe200078ec0ff */
[-C--:B------:R-:W-:Y:S01]  /*14450*/  FMUL.FTZ R128, R128, R69.reuse ;  /* 0x0000004580807220 */ /* 0x080fe20000410000 */
[-C--:B------:R-:W-:Y:S01]  /*14460*/  FMUL.FTZ R129, R129, R69.reuse ;  /* 0x0000004581817220 */ /* 0x080fe20000410000 */
[-C--:B------:R-:W-:Y:S01]  /*14470*/  FMUL.FTZ R130, R130, R68.reuse ;  /* 0x0000004482827220 */ /* 0x080fe20000410000 */
[----:B---3--:R-:W-:Y:S01]  /*14480*/  FFMA.FTZ R6, R163, UR40, -R13 ;  /* 0x00000028a3067c23 */ /* 0x008fe2000801080d */
[-C--:B------:R-:W-:Y:S01]  /*14490*/  FMUL.FTZ R131, R131, R68.reuse ;  /* 0x0000004483837220 */ /* 0x080fe20000410000 */
[-C--:B------:R-:W-:Y:S01]  /*144a0*/  FMUL.FTZ R140, R140, R69.reuse ;  /* 0x000000458c8c7220 */ /* 0x080fe20000410000 */
[----:B------:R1:W-:Y:S01]  /*144b0*/  MUFU.EX2 R231, R2 ;  /* 0x0000000200e77308 */ /* 0x0003e20000000800 */
[----:B------:R-:W-:Y:S01]  /*144c0*/  IMAD.MOV.U32 R106, RZ, RZ, R57 ;  /* 0x000000ffff6a7224 */ /* 0x000fe200078e0039 */
[C---:B------:R-:W-:Y:S01]  /*144d0*/  HMMA.16816.F32.BF16 R60, R8.reuse, R28, R96 ;  /* 0x0000001c083c723c */ /* 0x040fe20000041860 */
[----:B------:R-:W-:Y:S01]  /*144e0*/  PRMT R20, R5, 0x5410, R15 ;  /* 0x0000541005147816 */ /* 0x000fe2000000000f */
[----:B------:R-:W-:Y:S01]  /*144f0*/  FMUL.FTZ R141, R141, R69 ;  /* 0x000000458d8d7220 */ /* 0x000fe20000410000 */
[-C--:B------:R-:W-:Y:S01]  /*14500*/  FMUL.FTZ R142, R142, R68.reuse ;  /* 0x000000448e8e7220 */ /* 0x080fe20000410000 */
[----:B------:R-:W-:Y:S01]  /*14510*/  FMUL.FTZ R143, R143, R68 ;  /* 0x000000448f8f7220 */ /* 0x000fe20000410000 */
[----:B------:R-:W-:Y:S01]  /*14520*/  LDSM.16.MT88.4 R32, [R187+0x6800] ;  /* 0x00680000bb20783b */ /* 0x000fe20000004200 */
[----:B------:R2:W3:Y:S01]  /*14530*/  MUFU.EX2 R213, R6 ;  /* 0x0000000600d57308 */ /* 0x0004e20000000800 */
[----:B------:R-:W-:Y:S02]  /*14540*/  HMMA.16816.F32.BF16 R56, R8, R30, R100 ;  /* 0x0000001e0838723c */ /* 0x000fe40000041864 */
[----:B------:R-:W4:Y:S01]  /*14550*/  LDSM.16.MT88.4 R28, [R185+0x6800] ;  /* 0x00680000b91c783b */ /* 0x000f220000004200 */
[----:B-1----:R-:W-:-:S03]  /*14560*/  LOP3.LUT R2, R3, UR6, R46, 0x96, !PT ;  /* 0x0000000603027c12 */ /* 0x002fc6000f8e962e */
[----:B------:R-:W-:Y:S01]  /*14570*/  HMMA.16816.F32.BF16 R76, R8, R24, R80 ;  /* 0x00000018084c723c */ /* 0x000fe20000041850 */
[----:B------:R-:W1:Y:S01]  /*14580*/  LDSM.16.MT88.4 R24, [R188+0x6800] ;  /* 0x00680000bc18783b */ /* 0x000e620000004200 */
[C---:B------:R-:W-:Y:S02]  /*14590*/  LOP3.LUT R4, R2.reuse, 0xffff, RZ, 0xc0, !PT ;  /* 0x0000ffff02047812 */ /* 0x040fe400078ec0ff */
[--C-:B------:R-:W-:Y:S01]  /*145a0*/  SHF.R.U32.HI R5, RZ, 0x10, R2.reuse ;  /* 0x00000010ff057819 */ /* 0x100fe20000011602 */
[----:B------:R-:W5:Y:S01]  /*145b0*/  LDSM.16.MT88.4 R44, [R186+0x6800] ;  /* 0x00680000ba2c783b */ /* 0x000f620000004200 */
[----:B------:R-:W-:Y:S02]  /*145c0*/  LOP3.LUT R15, R2, 0xff, RZ, 0xc0, !PT ;  /* 0x000000ff020f7812 */ /* 0x000fe400078ec0ff */
[----:B------:R-:W-:Y:S02]  /*145d0*/  SHF.R.U32.HI R18, RZ, 0x18, R2 ;  /* 0x00000018ff127819 */ /* 0x000fe40000011602 */
[----:B------:R-:W-:-:S02]  /*145e0*/  SHF.R.U32.HI R4, RZ, 0x8, R4 ;  /* 0x00000008ff047819 */ /* 0x000fc40000011604 */
[----:B------:R-:W-:Y:S02]  /*145f0*/  LOP3.LUT R7, R5, 0xff, RZ, 0xc0, !PT ;  /* 0x000000ff05077812 */ /* 0x000fe400078ec0ff */
[--C-:B------:R-:W-:Y:S02]  /*14600*/  HSET2.LE.AND R2, R19, R214.reuse, PT ;  /* 0x000000d613027233 */ /* 0x100fe40003803000 */
[----:B--2---:R-:W-:Y:S02]  /*14610*/  F2FP.BF16.F32.PACK_AB R6, R233, R234 ;  /* 0x000000eae906723e */ /* 0x004fe400000010ff */
[----:B------:R-:W-:Y:S01]  /*14620*/  PRMT R5, R15, 0x5410, R4 ;  /* 0x000054100f057816 */ /* 0x000fe20000000004 */
[----:B------:R-:W-:Y:S01]  /*14630*/  FFMA.FTZ R4, R164, UR40, -R14 ;  /* 0x00000028a4047c23 */ /* 0x000fe2000801080e */
[----:B------:R-:W-:Y:S02]  /*14640*/  PRMT R15, R7, 0x5410, R18 ;  /* 0x00005410070f7816 */ /* 0x000fe40000000012 */
[----:B------:R-:W-:Y:S01]  /*14650*/  LOP3.LUT R6, R2, R6, RZ, 0xc0, !PT ;  /* 0x0000000602067212 */ /* 0x000fe200078ec0ff */
[----:B------:R-:W-:Y:S01]  /*14660*/  FFMA.FTZ R2, R162, UR40, -R14 ;  /* 0x00000028a2027c23 */ /* 0x000fe2000801080e */
[----:B------:R3:W-:Y:S01]  /*14670*/  MUFU.EX2 R166, R4 ;  /* 0x0000000400a67308 */ /* 0x0007e20000000800 */
[----:B------:R-:W-:-:S02]  /*14680*/  HSET2.LE.AND R7, R20, R214, PT ;  /* 0x000000d614077233 */ /* 0x000fc40003803000 */
[--C-:B------:R-:W-:Y:S02]  /*14690*/  HSET2.LE.AND R5, R5, R214.reuse, PT ;  /* 0x000000d605057233 */ /* 0x100fe40003803000 */
[----:B------:R-:W-:Y:S02]  /*146a0*/  HSET2.LE.AND R18, R15, R214, PT ;  /* 0x000000d60f127233 */ /* 0x000fe40003803000 */
[----:B------:R-:W-:Y:S01]  /*146b0*/  F2FP.BF16.F32.PACK_AB R15, R235, R236 ;  /* 0x000000eceb0f723e */ /* 0x000fe200000010ff */
[----:B------:R2:W-:Y:S01]  /*146c0*/  MUFU.EX2 R164, R2 ;  /* 0x0000000200a47308 */ /* 0x0005e20000000800 */
[----:B------:R-:W-:Y:S01]  /*146d0*/  HMMA.16816.F32.BF16 R120, R8, R40, R112 ;  /* 0x000000280878723c */ /* 0x000fe20000041870 */
[----:B---3--:R-:W-:-:S05]  /*146e0*/  F2FP.BF16.F32.PACK_AB R4, R213, R215 ;  /* 0x000000d7d504723e */ /* 0x008fca00000010ff */
[----:B------:R-:W-:Y:S01]  /*146f0*/  HMMA.16816.F32.BF16 R116, R8, R42, R116 ;  /* 0x0000002a0874723c */ /* 0x000fe20000041874 */
[----:B------:R-:W-:Y:S02]  /*14700*/  LOP3.LUT R7, R7, R4, RZ, 0xc0, !PT ;  /* 0x0000000407077212 */ /* 0x000fe400078ec0ff */
[----:B--2---:R-:W-:-:S03]  /*14710*/  F2FP.BF16.F32.PACK_AB R2, R231, R232 ;  /* 0x000000e8e702723e */ /* 0x004fc600000010ff */
[C---:B------:R-:W-:Y:S01]  /*14720*/  HMMA.16816.F32.BF16 R128, R8.reuse, R48, R128 ;  /* 0x000000300880723c */ /* 0x040fe20000041880 */
[----:B------:R-:W-:Y:S01]  /*14730*/  LOP3.LUT R4, R5, R15, RZ, 0xc0, !PT ;  /* 0x0000000f05047212 */ /* 0x000fe200078ec0ff */
[--C-:B------:R-:W-:Y:S01]  /*14740*/  FFMA.FTZ R15, R176, UR40, -R12.reuse ;  /* 0x00000028b00f7c23 */ /* 0x100fe2000801080c */
[----:B------:R-:W-:Y:S02]  /*14750*/  LOP3.LUT R5, R18, R2, RZ, 0xc0, !PT ;  /* 0x0000000212057212 */ /* 0x000fe400078ec0ff */
[C---:B------:R-:W-:Y:S01]  /*14760*/  LOP3.LUT R2, R16.reuse, 0xffff, RZ, 0xc0, !PT ;  /* 0x0000ffff10027812 */ /* 0x040fe200078ec0ff */
[----:B------:R-:W-:Y:S01]  /*14770*/  HMMA.16816.F32.BF16 R80, R8, R50, R140 ;  /* 0x000000320850723c */ /* 0x000fe2000004188c */
[----:B------:R2:W-:Y:S06]  /*14780*/  MUFU.EX2 R163, R15 ;  /* 0x0000000f00a37308 */ /* 0x0005ec0000000800 */
[----:B------:R-:W-:Y:S01]  /*14790*/  FFMA.FTZ R9, R171, UR40, -R12 ;  /* 0x00000028ab097c23 */ /* 0x000fe2000801080c */
[----:B------:R-:W-:-:S02]  /*147a0*/  LOP3.LUT R10, R16, 0xff, RZ, 0xc0, !PT ;  /* 0x000000ff100a7812 */ /* 0x000fc400078ec0ff */
[----:B------:R-:W-:Y:S01]  /*147b0*/  SHF.R.U32.HI R8, RZ, 0x8, R2 ;  /* 0x00000008ff087819 */ /* 0x000fe20000011602 */
[----:B------:R3:W1:Y:S01]  /*147c0*/  MUFU.EX2 R162, R9 ;  /* 0x0000000900a27308 */ /* 0x0006620000000800 */
[----:B------:R-:W-:Y:S02]  /*147d0*/  SHF.R.U32.HI R2, RZ, 0x10, R16 ;  /* 0x00000010ff027819 */ /* 0x000fe40000011610 */
[----:B------:R-:W-:Y:S02]  /*147e0*/  LOP3.LUT R3, R17, UR6, R54, 0x96, !PT ;  /* 0x0000000611037c12 */ /* 0x000fe4000f8e9636 */
[----:B------:R-:W-:Y:S02]  /*147f0*/  PRMT R17, R10, 0x5410, R8 ;  /* 0x000054100a117816 */ /* 0x000fe40000000008 */
[----:B------:R-:W-:Y:S02]  /*14800*/  LOP3.LUT R8, R2, 0xff, RZ, 0xc0, !PT ;  /* 0x000000ff02087812 */ /* 0x000fe400078ec0ff */
[----:B------:R-:W-:-:S02]  /*14810*/  LOP3.LUT R2, R3, 0xffff, RZ, 0xc0, !PT ;  /* 0x0000ffff03027812 */ /* 0x000fc400078ec0ff */
[----:B--2---:R-:W-:Y:S01]  /*14820*/  SHF.R.U32.HI R15, RZ, 0x18, R16 ;  /* 0x00000018ff0f7819 */ /* 0x004fe20000011610 */
[----:B------:R-:W-:Y:S01]  /*14830*/  FFMA.FTZ R10, R220, UR40, -R12 ;  /* 0x00000028dc0a7c23 */ /* 0x000fe2000801080c */
[----:B------:R-:W-:Y:S02]  /*14840*/  LOP3.LUT R11, R3, 0xff, RZ, 0xc0, !PT ;  /* 0x000000ff030b7812 */ /* 0x000fe400078ec0ff */
[----:B------:R-:W-:Y:S02]  /*14850*/  PRMT R15, R8, 0x5410, R15 ;  /* 0x00005410080f7816 */ /* 0x000fe4000000000f */
[----:B---3--:R-:W-:Y:S01]  /*14860*/  SHF.R.U32.HI R9, RZ, 0x8, R2 ;  /* 0x00000008ff097819 */ /* 0x008fe20000011602 */
[----:B------:R-:W-:Y:S01]  /*14870*/  FFMA.FTZ R8, R217, UR40, -R12 ;  /* 0x00000028d9087c23 */ /* 0x000fe2000801080c */
[----:B------:R-:W-:Y:S01]  /*14880*/  SHF.R.U32.HI R2, RZ, 0x10, R3 ;  /* 0x00000010ff027819 */ /* 0x000fe20000011603 */
[----:B------:R2:W-:Y:S01]  /*14890*/  MUFU.EX2 R161, R10 ;  /* 0x0000000a00a17308 */ /* 0x0005e20000000800 */
[----:B----4-:R-:W-:Y:S01]  /*148a0*/  HMMA.16816.F32.BF16 R112, R4, R28, R156 ;  /* 0x0000001c0470723c */ /* 0x010fe2000004189c */
[----:B------:R-:W-:-:S02]  /*148b0*/  PRMT R18, R11, 0x5410, R9 ;  /* 0x000054100b127816 */ /* 0x000fc40000000009 */
[----:B------:R-:W-:Y:S02]  /*148c0*/  SHF.R.U32.HI R16, RZ, 0x18, R3 ;  /* 0x00000018ff107819 */ /* 0x000fe40000011603 */
[--C-:B------:R-:W-:Y:S02]  /*148d0*/  HSET2.LE.AND R11, R15, R214.reuse, PT ;  /* 0x000000d60f0b7233 */ /* 0x100fe40003803000 */
[----:B------:R1:W3:Y:S01]  /*148e0*/  MUFU.EX2 R159, R8 ;  /* 0x00000008009f7308 */ /* 0x0002e20000000800 */
[----:B------:R-:W-:Y:S02]  /*148f0*/  F2FP.BF16.F32.PACK_AB R3, R237, R238 ;  /* 0x000000eeed03723e */ /* 0x000fe400000010ff */
[----:B--2---:R-:W-:Y:S02]  /*14900*/  LOP3.LUT R10, R2, 0xff, RZ, 0xc0, !PT ;  /* 0x000000ff020a7812 */ /* 0x004fe400078ec0ff */
[----:B------:R-:W-:Y:S02]  /*14910*/  HSET2.LE.AND R2, R17, R214, PT ;  /* 0x000000d611027233 */ /* 0x000fe40003803000 */
[----:B------:R-:W-:-:S02]  /*14920*/  PRMT R15, R10, 0x5410, R16 ;  /* 0x000054100a0f7816 */ /* 0x000fc40000000010 */
[----:B-1----:R-:W-:Y:S02]  /*14930*/  F2FP.BF16.F32.PACK_AB R8, R162, R163 ;  /* 0x000000a3a208723e */ /* 0x002fe400000010ff */
[----:B------:R-:W-:Y:S02]  /*14940*/  LOP3.LUT R10, R2, R3, RZ, 0xc0, !PT ;  /* 0x00000003020a7212 */ /* 0x000fe400078ec0ff */
[----:B------:R-:W-:Y:S01]  /*14950*/  LOP3.LUT R11, R11, R8, RZ, 0xc0, !PT ;  /* 0x000000080b0b7212 */ /* 0x000fe200078ec0ff */
[----:B------:R-:W-:Y:S01]  /*14960*/  FFMA.FTZ R8, R174, UR40, -R0 ;  /* 0x00000028ae087c23 */ /* 0x000fe20008010800 */
[----:B------:R-:W-:Y:S02]  /*14970*/  HSET2.LE.AND R2, R18, R214, PT ;  /* 0x000000d612027233 */ /* 0x000fe40003803000 */
[----:B------:R-:W-:Y:S01]  /*14980*/  F2FP.BF16.F32.PACK_AB R3, R239, R240 ;  /* 0x000000f0ef03723e */ /* 0x000fe200000010ff */
[----:B------:R1:W-:Y:S01]  /*14990*/  MUFU.EX2 R158, R8 ;  /* 0x00000008009e7308 */ /* 0x0003e20000000800 */
[----:B------:R-:W-:-:S02]  /*149a0*/  IMAD.MOV.U32 R86, RZ, RZ, R127 ;  /* 0x000000ffff567224 */ /* 0x000fc400078e007f */
[----:B------:R-:W-:Y:S01]  /*149b0*/  FFMA.FTZ R9, R160, UR40, -R14 ;  /* 0x00000028a0097c23 */ /* 0x000fe2000801080e */
[----:B------:R-:W-:Y:S02]  /*149c0*/  IMAD.MOV.U32 R87, RZ, RZ, R107 ;  /* 0x000000ffff577224 */ /* 0x000fe400078e006b */
[----:B------:R-:W-:Y:S01]  /*149d0*/  IMAD.WIDE.U32 R16, R39, -0x326172a9, RZ ;  /* 0xcd9e8d5727107825 */ /* 0x000fe200078e00ff */
[C---:B------:R-:W-:Y:S03]  /*149e0*/  HMMA.16816.F32.BF16 R100, R4.reuse, R24, R144 ;  /* 0x000000180464723c */ /* 0x040fe60000041890 */
[----:B------:R-:W-:Y:S02]  /*149f0*/  IMAD.MOV.U32 R176, RZ, RZ, R125 ;  /* 0x000000ffffb07224 */ /* 0x000fe400078e007d */
[----:B------:R-:W-:Y:S01]  /*14a00*/  IMAD.MOV.U32 R125, RZ, RZ, R126 ;  /* 0x000000ffff7d7224 */ /* 0x000fe200078e007e */
[----:B-1----:R-:W-:Y:S01]  /*14a10*/  LOP3.LUT R8, R2, R3, RZ, 0xc0, !PT ;  /* 0x0000000302087212 */ /* 0x002fe200078ec0ff */
[----:B------:R-:W-:Y:S01]  /*14a20*/  FFMA.FTZ R2, R169, UR40, -R0 ;  /* 0x00000028a9027c23 */ /* 0x000fe20008010800 */
[----:B------:R-:W-:Y:S01]  /*14a30*/  IMAD.MOV.U32 R126, RZ, RZ, R104 ;  /* 0x000000ffff7e7224 */ /* 0x000fe200078e0068 */
[----:B------:R-:W-:Y:S01]  /*14a40*/  HMMA.16816.F32.BF16 R96, R4, R26, R148 ;  /* 0x0000001a0460723c */ /* 0x000fe20000041894 */
[----:B------:R-:W-:Y:S01]  /*14a50*/  IMAD.MOV.U32 R171, RZ, RZ, R105 ;  /* 0x000000ffffab7224 */ /* 0x000fe200078e0069 */
[----:B------:R1:W-:Y:S01]  /*14a60*/  MUFU.EX2 R157, R2 ;  /* 0x00000002009d7308 */ /* 0x0003e20000000800 */
[----:B------:R-:W-:-:S02]  /*14a70*/  IMAD.MOV.U32 R127, RZ, RZ, R106 ;  /* 0x000000ffff7f7224 */ /* 0x000fc400078e006a */
[----:B------:R-:W-:Y:S01]  /*14a80*/  IMAD.MOV.U32 R220, RZ, RZ, R85 ;  /* 0x000000ffffdc7224 */ /* 0x000fe200078e0055 */
[C---:B------:R-:W-:Y:S01]  /*14a90*/  HMMA.16816.F32.BF16 R104, R4.reuse, R30, R152 ;  /* 0x0000001e0468723c */ /* 0x040fe20000041898 */
[----:B------:R-:W-:Y:S02]  /*14aa0*/  IMAD.MOV.U32 R217, RZ, RZ, R86 ;  /* 0x000000ffffd97224 */ /* 0x000fe400078e0056 */
[----:B------:R-:W-:Y:S01]  /*14ab0*/  IMAD.MOV.U32 R174, RZ, RZ, R87 ;  /* 0x000000ffffae7224 */ /* 0x000fe200078e0057 */
[----:B------:R2:W-:Y:S01]  /*14ac0*/  MUFU.EX2 R160, R9 ;  /* 0x0000000900a07308 */ /* 0x0005e20000000800 */
[----:B------:R-:W-:Y:S01]  /*14ad0*/  IMAD.WIDE.U32 R40, R37, -0x326172a9, RZ ;  /* 0xcd9e8d5725287825 */ /* 0x000fe200078e00ff */
[----:B-----5:R-:W-:Y:S03]  /*14ae0*/  HMMA.16816.F32.BF16 R108, R4, R44, R108 ;  /* 0x0000002c046c723c */ /* 0x020fe6000004186c */
[----:B------:R-:W-:-:S03]  /*14af0*/  IMAD.WIDE.U32 R42, R23, -0x2daee0ad, RZ ;  /* 0xd2511f53172a7825 */ /* 0x000fc600078e00ff */
[----:B------:R-:W-:Y:S01]  /*14b00*/  HMMA.16816.F32.BF16 R88, R4, R46, R88 ;  /* 0x0000002e0458723c */ /* 0x000fe20000041858 */
[----:B-1----:R-:W-:-:S05]  /*14b10*/  IMAD.WIDE.U32 R2, R21, -0x2daee0ad, RZ ;  /* 0xd2511f5315027825 */ /* 0x002fca00078e00ff */
[----:B------:R-:W-:Y:S01]  /*14b20*/  HMMA.16816.F32.BF16 R92, R4, R32, R92 ;  /* 0x00000020045c723c */ /* 0x000fe2000004185c */
[----:B--2---:R-:W-:-:S05]  /*14b30*/  HSET2.LE.AND R9, R15, R214, PT ;  /* 0x000000d60f097233 */ /* 0x004fca0003803000 */
[----:B------:R-:W-:Y:S01]  /*14b40*/  HMMA.16816.F32.BF16 R84, R4, R34, R132 ;  /* 0x000000220454723c */ /* 0x000fe20000041884 */
[----:B---3--:R-:W-:Y:S01]  /*14b50*/  F2FP.BF16.F32.PACK_AB R15, R159, R161 ;  /* 0x000000a19f0f723e */ /* 0x008fe200000010ff */
[----:B------:R-:W-:Y:S01]  /*14b60*/  FFMA.FTZ R19, R139, UR40, -R14 ;  /* 0x000000288b137c23 */ /* 0x000fe2000801080e */
[----:B------:R-:W-:-:S04]  /*14b70*/  LOP3.LUT R2, R43, UR18, R2, 0x96, !PT ;  /* 0x000000122b027c12 */ /* 0x000fc8000f8e9602 */
        /* <DEDUP_REMOVED lines=50> */
[----:B------:R-:W-:-:S03]  /*14ea0*/  FFMA.FTZ R2, R173, UR40, -R14 ;  /* 0x00000028ad027c23 */ /* 0x000fc6000801080e */
[----:B------:R-:W-:Y:S01]  /*14eb0*/  LOP3.LUT R5, R5, R6, RZ, 0xc0, !PT ;  /* 0x0000000605057212 */ /* 0x000fe200078ec0ff */
[----:B------:R1:W-:Y:S01]  /*14ec0*/  MUFU.EX2 R149, R2 ;  /* 0x0000000200957308 */ /* 0x0003e20000000800 */
[----:B------:R-:W-:Y:S02]  /*14ed0*/  LOP3.LUT R6, R7, R15, RZ, 0xc0, !PT ;  /* 0x0000000f07067212 */ /* 0x000fe400078ec0ff */
[----:B------:R-:W-:Y:S01]  /*14ee0*/  HSET2.LE.AND R7, R18, R214, PT ;  /* 0x000000d612077233 */ /* 0x000fe20003803000 */
[----:B------:R-:W-:Y:S01]  /*14ef0*/  IMAD.WIDE.U32 R18, R19, -0x326172a9, RZ ;  /* 0xcd9e8d5713127825 */ /* 0x000fe200078e00ff */
[----:B------:R-:W-:Y:S01]  /*14f00*/  HMMA.16816.F32.BF16 R52, R8, R44, R120 ;  /* 0x0000002c0834723c */ /* 0x000fe20000041878 */
[----:B----4-:R-:W-:Y:S02]  /*14f10*/  F2FP.BF16.F32.PACK_AB R15, R151, R152 ;  /* 0x00000098970f723e */ /* 0x010fe400000010ff */
[----:B------:R-:W-:-:S03]  /*14f20*/  FFMA.FTZ R16, R227, UR40, -R12 ;  /* 0x00000028e3107c23 */ /* 0x000fc6000801080c */
[----:B------:R-:W-:Y:S01]  /*14f30*/  HMMA.16816.F32.BF16 R48, R8, R46, R116 ;  /* 0x0000002e0830723c */ /* 0x000fe20000041874 */
[----:B-1----:R-:W-:-:S05]  /*14f40*/  IMAD.WIDE.U32 R2, R39, -0x326172a9, RZ ;  /* 0xcd9e8d5727027825 */ /* 0x002fca00078e00ff */
[C---:B------:R-:W-:Y:S06]  /*14f50*/  HMMA.16816.F32.BF16 R76, R8.reuse, R28, R76 ;  /* 0x0000001c084c723c */ /* 0x040fec000004184c */
[C---:B------:R-:W-:Y:S01]  /*14f60*/  HMMA.16816.F32.BF16 R64, R8.reuse, R30, R64 ;  /* 0x0000001e0840723c */ /* 0x040fe20000041840 */
[----:B------:R-:W1:Y:S05]  /*14f70*/  LDSM.16.MT88.4 R28, [R185+0x7000] ;  /* 0x00700000b91c783b */ /* 0x000e6a0000004200 */
[C---:B------:R-:W-:Y:S06]  /*14f80*/  HMMA.16816.F32.BF16 R60, R8.reuse, R24, R60 ;  /* 0x00000018083c723c */ /* 0x040fec000004183c */
[C---:B------:R-:W-:Y:S01]  /*14f90*/  HMMA.16816.F32.BF16 R56, R8.reuse, R26, R56 ;  /* 0x0000001a0838723c */ /* 0x040fe20000041838 */
[----:B------:R-:W2:Y:S05]  /*14fa0*/  LDSM.16.MT88.4 R24, [R188+0x7000] ;  /* 0x00700000bc18783b */ /* 0x000eaa0000004200 */
[C---:B------:R-:W-:Y:S01]  /*14fb0*/  HMMA.16816.F32.BF16 R80, R8.reuse, R34, R80 ;  /* 0x000000220850723c */ /* 0x040fe20000041850 */
[----:B------:R-:W-:Y:S01]  /*14fc0*/  LOP3.LUT R7, R7, R15, RZ, 0xc0, !PT ;  /* 0x0000000f07077212 */ /* 0x000fe200078ec0ff */
[----:B------:R3:W-:Y:S04]  /*14fd0*/  MUFU.EX2 R148, R16 ;  /* 0x0000001000947308 */ /* 0x0007e80000000800 */
[----:B------:R-:W-:Y:S01]  /*14fe0*/  HMMA.16816.F32.BF16 R44, R8, R32, R128 ;  /* 0x00000020082c723c */ /* 0x000fe20000041880 */
[----:B------:R-:W4:Y:S01]  /*14ff0*/  LDSM.16.MT88.4 R32, [R187+0x7000] ;  /* 0x00700000bb20783b */ /* 0x000f220000004200 */
[----:B------:R-:W-:Y:S01]  /*15000*/  FFMA.FTZ R17, R178, UR40, -R0 ;  /* 0x00000028b2117c23 */ /* 0x000fe20008010800 */
[----:B------:R-:W-:-:S02]  /*15010*/  IMAD.MOV.U32 R169, RZ, RZ, R124 ;  /* 0x000000ffffa97224 */ /* 0x000fc400078e007c */
[----:B------:R-:W-:Y:S01]  /*15020*/  IMAD.MOV.U32 R167, RZ, RZ, R125 ;  /* 0x000000ffffa77224 */ /* 0x000fe200078e007d */
[----:B------:R-:W-:Y:S01]  /*15030*/  LDSM.16.MT88.4 R116, [R186+0x7800] ;  /* 0x00780000ba74783b */ /* 0x000fe20000004200 */
[----:B------:R-:W-:Y:S02]  /*15040*/  LOP3.LUT R8, R3, UR4, R18, 0x96, !PT ;  /* 0x0000000403087c12 */ /* 0x000fe4000f8e9612 */
[C---:B------:R-:W-:Y:S01]  /*15050*/  LOP3.LUT R3, R2.reuse, 0xffff, RZ, 0xc0, !PT ;  /* 0x0000ffff02037812 */ /* 0x040fe200078ec0ff */
[----:B------:R-:W-:Y:S01]  /*15060*/  FFMA.FTZ R9, R225, UR40, -R12 ;  /* 0x00000028e1097c23 */ /* 0x000fe2000801080c */
[----:B------:R-:W-:Y:S02]  /*15070*/  SHF.R.U32.HI R10, RZ, 0x10, R2 ;  /* 0x00000010ff0a7819 */ /* 0x000fe40000011602 */
[----:B------:R-:W-:Y:S01]  /*15080*/  SHF.R.U32.HI R11, RZ, 0x8, R3 ;  /* 0x00000008ff0b7819 */ /* 0x000fe20000011603 */
[----:B------:R-:W-:Y:S01]  /*15090*/  FFMA.FTZ R3, R223, UR40, -R12 ;  /* 0x00000028df037c23 */ /* 0x000fe2000801080c */
[----:B---3--:R-:W-:-:S02]  /*150a0*/  LOP3.LUT R16, R2, 0xff, RZ, 0xc0, !PT ;  /* 0x000000ff02107812 */ /* 0x008fc400078ec0ff */
[----:B------:R-:W-:Y:S02]  /*150b0*/  SHF.R.U32.HI R15, RZ, 0x18, R2 ;  /* 0x00000018ff0f7819 */ /* 0x000fe40000011602 */
[----:B------:R-:W-:Y:S01]  /*150c0*/  LOP3.LUT R2, R8, 0xffff, RZ, 0xc0, !PT ;  /* 0x0000ffff08027812 */ /* 0x000fe200078ec0ff */
[----:B------:R3:W5:Y:S01]  /*150d0*/  MUFU.EX2 R139, R9 ;  /* 0x00000009008b7308 */ /* 0x0007620000000800 */
[----:B------:R-:W-:Y:S02]  /*150e0*/  LOP3.LUT R10, R10, 0xff, RZ, 0xc0, !PT ;  /* 0x000000ff0a0a7812 */ /* 0x000fe400078ec0ff */
[----:B------:R-:W-:Y:S02]  /*150f0*/  SHF.R.U32.HI R2, RZ, 0x8, R2 ;  /* 0x00000008ff027819 */ /* 0x000fe40000011602 */
[----:B------:R-:W-:-:S03]  /*15100*/  PRMT R11, R16, 0x5410, R11 ;  /* 0x00005410100b7816 */ /* 0x000fc6000000000b */
[----:B------:R1:W-:Y:S01]  /*15110*/  MUFU.EX2 R138, R3 ;  /* 0x00000003008a7308 */ /* 0x0003e20000000800 */
[----:B------:R-:W-:Y:S02]  /*15120*/  PRMT R16, R10, 0x5410, R15 ;  /* 0x000054100a107816 */ /* 0x000fe4000000000f */
[----:B---3--:R-:W-:-:S04]  /*15130*/  LOP3.LUT R9, R8, 0xff, RZ, 0xc0, !PT ;  /* 0x000000ff08097812 */ /* 0x008fc800078ec0ff */
[----:B------:R-:W-:Y:S01]  /*15140*/  PRMT R15, R9, 0x5410, R2 ;  /* 0x00005410090f7816 */ /* 0x000fe20000000002 */
[----:B-1----:R-:W-:Y:S01]  /*15150*/  FFMA.FTZ R3, R219, UR40, -R12 ;  /* 0x00000028db037c23 */ /* 0x002fe2000801080c */
[----:B------:R-:W-:-:S03]  /*15160*/  SHF.R.U32.HI R2, RZ, 0x10, R8 ;  /* 0x00000010ff027819 */ /* 0x000fc60000011608 */
[----:B------:R1:W3:Y:S01]  /*15170*/  MUFU.EX2 R75, R3 ;  /* 0x00000003004b7308 */ /* 0x0002e20000000800 */
[----:B------:R-:W-:Y:S01]  /*15180*/  SHF.R.U32.HI R9, RZ, 0x18, R8 ;  /* 0x00000018ff097819 */ /* 0x000fe20000011608 */
[----:B------:R-:W-:Y:S01]  /*15190*/  FFMA.FTZ R10, R182, UR40, -R0 ;  /* 0x00000028b60a7c23 */ /* 0x000fe20008010800 */
[----:B------:R-:W-:Y:S02]  /*151a0*/  LOP3.LUT R8, R2, 0xff, RZ, 0xc0, !PT ;  /* 0x000000ff02087812 */ /* 0x000fe400078ec0ff */
[----:B------:R-:W-:-:S03]  /*151b0*/  HSET2.LE.AND R2, R11, R214, PT ;  /* 0x000000d60b027233 */ /* 0x000fc60003803000 */
[----:B------:R2:W-:Y:S01]  /*151c0*/  MUFU.EX2 R43, R10 ;  /* 0x0000000a002b7308 */ /* 0x0005e20000000800 */
[----:B------:R-:W-:Y:S02]  /*151d0*/  PRMT R9, R8, 0x5410, R9 ;  /* 0x0000541008097816 */ /* 0x000fe40000000009 */
[----:B-1----:R-:W-:-:S04]  /*151e0*/  F2FP.BF16.F32.PACK_AB R3, R160, R168 ;  /* 0x000000a8a003723e */ /* 0x002fc800000010ff */
[----:B--2---:R-:W-:Y:S01]  /*151f0*/  LOP3.LUT R10, R2, R3, RZ, 0xc0, !PT ;  /* 0x00000003020a7212 */ /* 0x004fe200078ec0ff */
[----:B------:R-:W-:Y:S01]  /*15200*/  FFMA.FTZ R3, R180, UR40, -R0 ;  /* 0x00000028b4037c23 */ /* 0x000fe20008010800 */
[----:B------:R-:W-:-:S03]  /*15210*/  HSET2.LE.AND R2, R16, R214, PT ;  /* 0x000000d610027233 */ /* 0x000fc60003803000 */
[----:B------:R3:W1:Y:S01]  /*15220*/  MUFU.EX2 R41, R3 ;  /* 0x0000000300297308 */ /* 0x0006620000000800 */
[--C-:B------:R-:W-:Y:S02]  /*15230*/  HSET2.LE.AND R8, R15, R214.reuse, PT ;  /* 0x000000d60f087233 */ /* 0x100fe40003803000 */
[----:B------:R-:W-:Y:S02]  /*15240*/  HSET2.LE.AND R15, R9, R214, PT ;  /* 0x000000d6090f7233 */ /* 0x000fe40003803000 */
[----:B------:R-:W-:Y:S02]  /*15250*/  F2FP.BF16.F32.PACK_AB R9, R164, R166 ;  /* 0x000000a6a409723e */ /* 0x000fe400000010ff */
[----:B-----5:R-:W-:Y:S02]  /*15260*/  F2FP.BF16.F32.PACK_AB R16, R139, R148 ;  /* 0x000000948b10723e */ /* 0x020fe400000010ff */
[----:B------:R-:W-:Y:S02]  /*15270*/  LOP3.LUT R8, R8, R9, RZ, 0xc0, !PT ;  /* 0x0000000908087212 */ /* 0x000fe400078ec0ff */
[----:B---3--:R-:W-:-:S04]  /*15280*/  F2FP.BF16.F32.PACK_AB R3, R75, R138 ;  /* 0x0000008a4b03723e */ /* 0x008fc800000010ff */
[----:B------:R-:W-:Y:S01]  /*15290*/  LOP3.LUT R11, R2, R3, RZ, 0xc0, !PT ;  /* 0x00000003020b7212 */ /* 0x000fe200078ec0ff */
[----:B------:R-:W-:Y:S01]  /*152a0*/  FFMA.FTZ R2, R179, UR40, -R0 ;  /* 0x00000028b3027c23 */ /* 0x000fe20008010800 */
[----:B------:R-:W-:Y:S02]  /*152b0*/  LOP3.LUT R0, R19, UR19, R40, 0x96, !PT ;  /* 0x0000001313007c12 */ /* 0x000fe4000f8e9628 */
[----:B------:R-:W-:Y:S01]  /*152c0*/  LOP3.LUT R3, R37, UR19, R74, 0x96, !PT ;  /* 0x0000001325037c12 */ /* 0x000fe2000f8e964a */
[----:B------:R-:W-:Y:S01]  /*152d0*/  IMAD.MOV.U32 R165, RZ, RZ, R126 ;  /* 0x000000ffffa57224 */ /* 0x000fe200078e007e */
[----:B------:R-:W-:Y:S01]  /*152e0*/  LOP3.LUT R9, R15, R16, RZ, 0xc0, !PT ;  /* 0x000000100f097212 */ /* 0x000fe200078ec0ff */
[----:B------:R-:W-:Y:S01]  /*152f0*/  IMAD.MOV.U32 R181, RZ, RZ, R127 ;  /* 0x000000ffffb57224 */ /* 0x000fe200078e007f */
[C---:B------:R-:W-:Y:S01]  /*15300*/  HMMA.16816.F32.BF16 R144, R4.reuse, R28, R112 ;  /* 0x0000001c0490723c */ /* 0x040fe20000041870 */
[----:B------:R2:W-:Y:S05]  /*15310*/  MUFU.EX2 R36, R2 ;  /* 0x0000000200247308 */ /* 0x0005ea0000000800 */
[C---:B------:R-:W-:Y:S06]  /*15320*/  HMMA.16816.F32.BF16 R140, R4.reuse, R30, R104 ;  /* 0x0000001e048c723c */ /* 0x040fec0000041868 */
[C---:B------:R-:W-:Y:S06]  /*15330*/  HMMA.16816.F32.BF16 R128, R4.reuse, R24, R100 ;  /* 0x000000180480723c */ /* 0x040fec0000041864 */
[----:B------:R-:W-:Y:S01]  /*15340*/  HMMA.16816.F32.BF16 R108, R4, R20, R108 ;  /* 0x00000014046c723c */ /* 0x000fe2000004186c */
[----:B--2---:R-:W-:-:S05]  /*15350*/  IMAD.WIDE.U32 R2, R3, -0x2daee0ad, RZ ;  /* 0xd2511f5303027825 */ /* 0x004fca00078e00ff */
[C---:B------:R-:W-:Y:S06]  /*15360*/  HMMA.16816.F32.BF16 R120, R4.reuse, R22, R88 ;  /* 0x000000160478723c */ /* 0x040fec0000041858 */
[C---:B------:R-:W-:Y:S01]  /*15370*/  HMMA.16816.F32.BF16 R104, R4.reuse, R26, R96 ;  /* 0x0000001a0468723c */ /* 0x040fe20000041860 */
[----:B------:R2:W-:Y:S01]  /*15380*/  MUFU.EX2 R39, R17 ;  /* 0x0000001100277308 */ /* 0x0005e20000000800 */
[----:B------:R-:W-:Y:S04]  /*15390*/  LDSM.16.MT88.4 R100, [R188+0x7800] ;  /* 0x00780000bc64783b */ /* 0x000fe80000004200 */
[C---:B----4-:R-:W-:Y:S06]  /*153a0*/  HMMA.16816.F32.BF16 R124, R4.reuse, R32, R92 ;  /* 0x00000020047c723c */ /* 0x050fec000004185c */
[----:B------:R-:W-:Y:S01]  /*153b0*/  HMMA.16816.F32.BF16 R112, R4, R34, R84 ;  /* 0x000000220470723c */ /* 0x000fe20000041854 */
[----:B------:R-:W-:Y:S01]  /*153c0*/  LOP3.LUT R16, R2, 0xff, RZ, 0xc0, !PT ;  /* 0x000000ff02107812 */ /* 0x000fe200078ec0ff */
[----:B------:R-:W3:Y:S05]  /*153d0*/  LDSM.16.MT88.4 R84, [R185+0x7800] ;  /* 0x00780000b954783b */ /* 0x000eea0000004200 */
[----:B------:R-:W-:-:S04]  /*153e0*/  IMAD.WIDE.U32 R4, R0, -0x2daee0ad, RZ ;  /* 0xd2511f5300047825 */ /* 0x000fc800078e00ff */
[--C-:B------:R-:W-:Y:S01]  /*153f0*/  FFMA.FTZ R0, R221, UR40, -R13.reuse ;  /* 0x00000028dd007c23 */ /* 0x100fe2000801080d */
[C---:B------:R-:W-:Y:S03]  /*15400*/  HMMA.16816.F32.BF16 R96, R8.reuse, R28, R76 ;  /* 0x0000001c0860723c */ /* 0x040fe6000004184c */
[----:B------:R4:W-:Y:S01]  /*15410*/  MUFU.EX2 R29, R0 ;  /* 0x00000000001d7308 */ /* 0x0009e20000000800 */
[----:B------:R-:W-:Y:S01]  /*15420*/  FFMA.FTZ R7, R218, UR40, -R13 ;  /* 0x00000028da077c23 */ /* 0x000fe2000801080d */
[----:B--2---:R-:W-:Y:S01]  /*15430*/  SHF.R.U32.HI R17, RZ, 0x18, R2 ;  /* 0x00000018ff117819 */ /* 0x004fe20000011602 */
[----:B------:R-:W-:Y:S05]  /*15440*/  HMMA.16816.F32.BF16 R60, R8, R24, R60 ;  /* 0x00000018083c723c */ /* 0x000fea000004183c */
[----:B------:R2:W5:Y:S01]  /*15450*/  MUFU.EX2 R28, R7 ;  /* 0x00000007001c7308 */ /* 0x0005620000000800 */
[----:B----4-:R-:W-:-:S04]  /*15460*/  LOP3.LUT R0, R2, 0xffff, RZ, 0xc0, !PT ;  /* 0x0000ffff02007812 */ /* 0x010fc800078ec0ff */
[----:B------:R-:W-:Y:S02]  /*15470*/  SHF.R.U32.HI R15, RZ, 0x8, R0 ;  /* 0x00000008ff0f7819 */ /* 0x000fe40000011600 */
[----:B------:R-:W-:Y:S02]  /*15480*/  LOP3.LUT R0, R3, UR6, R42, 0x96, !PT ;  /* 0x0000000603007c12 */ /* 0x000fe4000f8e962a */
[----:B------:R-:W-:Y:S01]  /*15490*/  SHF.R.U32.HI R3, RZ, 0x10, R2 ;  /* 0x00000010ff037819 */ /* 0x000fe20000011602 */
[----:B------:R-:W-:Y:S01]  /*154a0*/  FFMA.FTZ R2, R183, UR40, -R13 ;  /* 0x00000028b7027c23 */ /* 0x000fe2000801080d */
[----:B--2---:R-:W-:-:S03]  /*154b0*/  LOP3.LUT R7, R0, 0xffff, RZ, 0xc0, !PT ;  /* 0x0000ffff00077812 */ /* 0x004fc600078ec0ff */
[----:B------:R2:W-:Y:S01]  /*154c0*/  MUFU.EX2 R25, R2 ;  /* 0x0000000200197308 */ /* 0x0005e20000000800 */
[----:B------:R-:W-:Y:S01]  /*154d0*/  SHF.R.U32.HI R7, RZ, 0x8, R7 ;  /* 0x00000008ff077819 */ /* 0x000fe20000011607 */
[----:B------:R-:W-:Y:S01]  /*154e0*/  FFMA.FTZ R13, R216, UR40, -R13 ;  /* 0x00000028d80d7c23 */ /* 0x000fe2000801080d */
[----:B------:R-:W-:-:S05]  /*154f0*/  PRMT R16, R16, 0x5410, R15 ;  /* 0x0000541010107816 */ /* 0x000fca000000000f */
[----:B------:R4:W3:Y:S01]  /*15500*/  MUFU.EX2 R24, R13 ;  /* 0x0000000d00187308 */ /* 0x0008e20000000800 */
[----:B--2---:R-:W-:Y:S02]  /*15510*/  LOP3.LUT R2, R3, 0xff, RZ, 0xc0, !PT ;  /* 0x000000ff03027812 */ /* 0x004fe400078ec0ff */
[----:B------:R-:W-:Y:S02]  /*15520*/  LOP3.LUT R3, R0, 0xff, RZ, 0xc0, !PT ;  /* 0x000000ff00037812 */ /* 0x000fe400078ec0ff */
[----:B------:R-:W-:Y:S02]  /*15530*/  PRMT R15, R2, 0x5410, R17 ;  /* 0x00005410020f7816 */ /* 0x000fe40000000011 */
[----:B------:R-:W-:Y:S02]  /*15540*/  PRMT R2, R3, 0x5410, R7 ;  /* 0x0000541003027816 */ /* 0x000fe40000000007 */
[--C-:B------:R-:W-:Y:S02]  /*15550*/  SHF.R.U32.HI R3, RZ, 0x10, R0.reuse ;  /* 0x00000010ff037819 */ /* 0x100fe40000011600 */
[----:B------:R-:W-:-:S02]  /*15560*/  SHF.R.U32.HI R7, RZ, 0x18, R0 ;  /* 0x00000018ff077819 */ /* 0x000fc40000011600 */
[----:B------:R-:W-:Y:S02]  /*15570*/  LOP3.LUT R3, R3, 0xff, RZ, 0xc0, !PT ;  /* 0x000000ff03037812 */ /* 0x000fe400078ec0ff */
[--C-:B------:R-:W-:Y:S02]  /*15580*/  HSET2.LE.AND R0, R2, R214.reuse, PT ;  /* 0x000000d602007233 */ /* 0x100fe40003803000 */
[----:B-1----:R-:W-:Y:S02]  /*15590*/  F2FP.BF16.F32.PACK_AB R2, R41, R43 ;  /* 0x0000002b2902723e */ /* 0x002fe400000010ff */
[----:B------:R-:W-:Y:S01]  /*155a0*/  PRMT R7, R3, 0x5410, R7 ;  /* 0x0000541003077816 */ /* 0x000fe20000000007 */
[--C-:B----4-:R-:W-:Y:S01]  /*155b0*/  FFMA.FTZ R13, R224, UR40, -R14.reuse ;  /* 0x00000028e00d7c23 */ /* 0x110fe2000801080e */
[----:B------:R-:W-:Y:S01]  /*155c0*/  FFMA.FTZ R3, R222, UR40, -R14 ;  /* 0x00000028de037c23 */ /* 0x000fe2000801080e */
[----:B------:R-:W-:Y:S02]  /*155d0*/  LOP3.LUT R132, R0, R2, RZ, 0xc0, !PT ;  /* 0x0000000200847212 */ /* 0x000fe400078ec0ff */
[----:B------:R-:W-:Y:S01]  /*155e0*/  HSET2.LE.AND R0, R7, R214, PT ;  /* 0x000000d607007233 */ /* 0x000fe20003803000 */
[----:B------:R-:W-:Y:S01]  /*155f0*/  HMMA.16816.F32.BF16 R52, R8, R20, R52 ;  /* 0x000000140834723c */ /* 0x000fe20000041834 */
[----:B-----5:R-:W-:Y:S01]  /*15600*/  F2FP.BF16.F32.PACK_AB R2, R28, R29 ;  /* 0x0000001d1c02723e */ /* 0x020fe200000010ff */
[----:B------:R1:W-:Y:S01]  /*15610*/  MUFU.EX2 R21, R13 ;  /* 0x0000000d00157308 */ /* 0x0003e20000000800 */
[----:B------:R-:W-:-:S02]  /*15620*/  F2FP.BF16.F32.PACK_AB R7, R36, R39 ;  /* 0x000000272407723e */ /* 0x000fc400000010ff */
[----:B---3--:R-:W-:Y:S02]  /*15630*/  F2FP.BF16.F32.PACK_AB R14, R24, R25 ;  /* 0x00000019180e723e */ /* 0x008fe400000010ff */
[----:B------:R-:W-:-:S03]  /*15640*/  LOP3.LUT R133, R0, R2, RZ, 0xc0, !PT ;  /* 0x0000000200857212 */ /* 0x000fc600078ec0ff */
[----:B------:R2:W3:Y:S01]  /*15650*/  MUFU.EX2 R20, R3 ;  /* 0x0000000300147308 */ /* 0x0004e20000000800 */
[----:B------:R-:W-:Y:S01]  /*15660*/  FFMA.FTZ R0, R228, UR40, -R12 ;  /* 0x00000028e4007c23 */ /* 0x000fe2000801080c */
[----:B------:R-:W-:Y:S01]  /*15670*/  HMMA.16816.F32.BF16 R44, R8, R32, R44 ;  /* 0x00000020082c723c */ /* 0x000fe2000004182c */
[----:B------:R-:W-:Y:S02]  /*15680*/  SHF.R.U32.HI R2, RZ, 0x10, R4 ;  /* 0x00000010ff027819 */ /* 0x000fe40000011604 */
[----:B-1----:R-:W-:-:S03]  /*15690*/  HSET2.LE.AND R13, R15, R214, PT ;  /* 0x000000d60f0d7233 */ /* 0x002fc60003803000 */
[----:B------:R-:W-:Y:S01]  /*156a0*/  HMMA.16816.F32.BF16 R64, R8, R30, R64 ;  /* 0x0000001e0840723c */ /* 0x000fe20000041840 */
[----:B------:R-:W-:Y:S01]  /*156b0*/  LOP3.LUT R6, R5, UR6, R38, 0x96, !PT ;  /* 0x0000000605067c12 */ /* 0x000fe2000f8e9626 */
[----:B------:R-:W-:Y:S01]  /*156c0*/  FFMA.FTZ R15, R229, UR40, -R12 ;  /* 0x00000028e50f7c23 */ /* 0x000fe2000801080c */
[----:B--2---:R-:W-:-:S03]  /*156d0*/  HSET2.LE.AND R3, R16, R214, PT ;  /* 0x000000d610037233 */ /* 0x004fc60003803000 */
[----:B------:R-:W-:Y:S01]  /*156e0*/  HMMA.16816.F32.BF16 R56, R8, R26, R56 ;  /* 0x0000001a0838723c */ /* 0x000fe20000041838 */
[----:B------:R-:W-:-:S05]  /*156f0*/  LOP3.LUT R135, R13, R14, RZ, 0xc0, !PT ;  /* 0x0000000e0d877212 */ /* 0x000fca00078ec0ff */
[C---:B------:R-:W-:Y:S01]  /*15700*/  HMMA.16816.F32.BF16 R48, R8.reuse, R22, R48 ;  /* 0x000000160830723c */ /* 0x040fe20000041830 */
[----:B------:R-:W-:Y:S01]  /*15710*/  LOP3.LUT R134, R3, R7, RZ, 0xc0, !PT ;  /* 0x0000000703867212 */ /* 0x000fe200078ec0ff */
[----:B------:R1:W-:Y:S01]  /*15720*/  MUFU.EX2 R13, R0 ;  /* 0x00000000000d7308 */ /* 0x0003e20000000800 */
[----:B------:R-:W-:Y:S01]  /*15730*/  LOP3.LUT R3, R4, 0xffff, RZ, 0xc0, !PT ;  /* 0x0000ffff04037812 */ /* 0x000fe200078ec0ff */
[----:B------:R-:W2:Y:S02]  /*15740*/  LDSM.16.MT88.4 R16, [R187+0x7800] ;  /* 0x00780000bb10783b */ /* 0x000ea40000004200 */
[----:B------:R-:W-:Y:S01]  /*15750*/  HMMA.16816.F32.BF16 R32, R8, R34, R80 ;  /* 0x000000220820723c */ /* 0x000fe20000041850 */
[----:B------:R-:W-:Y:S02]  /*15760*/  LOP3.LUT R5, R2, 0xff, RZ, 0xc0, !PT ;  /* 0x000000ff02057812 */ /* 0x000fe400078ec0ff */
[----:B------:R-:W-:-:S04]  /*15770*/  SHF.R.U32.HI R2, RZ, 0x10, R6 ;  /* 0x00000010ff027819 */ /* 0x000fc80000011606 */
[----:B------:R-:W-:Y:S02]  /*15780*/  LOP3.LUT R10, R4, 0xff, RZ, 0xc0, !PT ;  /* 0x000000ff040a7812 */ /* 0x000fe400078ec0ff */
[----:B------:R-:W-:Y:S01]  /*15790*/  SHF.R.U32.HI R9, RZ, 0x18, R4 ;  /* 0x00000018ff097819 */ /* 0x000fe20000011604 */
[--C-:B------:R-:W-:Y:S01]  /*157a0*/  FFMA.FTZ R4, R230, UR40, -R12.reuse ;  /* 0x00000028e6047c23 */ /* 0x100fe2000801080c */
[----:B-1----:R-:W-:Y:S01]  /*157b0*/  FFMA.FTZ R0, R226, UR40, -R12 ;  /* 0x00000028e2007c23 */ /* 0x002fe2000801080c */
[----:B------:R-:W-:Y:S01]  /*157c0*/  MUFU.EX2 R15, R15 ;  /* 0x0000000f000f7308 */ /* 0x000fe20000000800 */
[----:B------:R-:W-:Y:S02]  /*157d0*/  LOP3.LUT R7, R6, 0xff, RZ, 0xc0, !PT ;  /* 0x000000ff06077812 */ /* 0x000fe400078ec0ff */
[----:B------:R-:W-:Y:S02]  /*157e0*/  SHF.R.U32.HI R8, RZ, 0x8, R3 ;  /* 0x00000008ff087819 */ /* 0x000fe40000011603 */
[----:B------:R-:W-:-:S03]  /*157f0*/  LOP3.LUT R2, R2, 0xff, RZ, 0xc0, !PT ;  /* 0x000000ff02027812 */ /* 0x000fc600078ec0ff */
[----:B------:R1:W4:Y:S08]  /*15800*/  MUFU.EX2 R12, R0 ;  /* 0x00000000000c7308 */ /* 0x0003300000000800 */
[----:B------:R5:W2:Y:S01]  /*15810*/  MUFU.EX2 R11, R4 ;  /* 0x00000004000b7308 */ /* 0x000aa20000000800 */
[----:B-1----:R-:W-:Y:S02]  /*15820*/  LOP3.LUT R0, R6, 0xffff, RZ, 0xc0, !PT ;  /* 0x0000ffff06007812 */ /* 0x002fe400078ec0ff */
[----:B------:R-:W-:-:S02]  /*15830*/  SHF.R.U32.HI R6, RZ, 0x18, R6 ;  /* 0x00000018ff067819 */ /* 0x000fc40000011606 */
[----:B------:R-:W-:Y:S02]  /*15840*/  SHF.R.U32.HI R3, RZ, 0x8, R0 ;  /* 0x00000008ff037819 */ /* 0x000fe40000011600 */
[----:B------:R-:W-:Y:S02]  /*15850*/  PRMT R0, R10, 0x5410, R8 ;  /* 0x000054100a007816 */ /* 0x000fe40000000008 */
[----:B------:R-:W-:Y:S02]  /*15860*/  PRMT R2, R2, 0x5410, R6 ;  /* 0x0000541002027816 */ /* 0x000fe40000000006 */
[----:B-----5:R-:W-:Y:S02]  /*15870*/  PRMT R4, R5, 0x5410, R9 ;  /* 0x0000541005047816 */ /* 0x020fe40000000009 */
[----:B------:R-:W-:Y:S02]  /*15880*/  PRMT R5, R7, 0x5410, R3 ;  /* 0x0000541007057816 */ /* 0x000fe40000000003 */
[----:B------:R-:W-:-:S02]  /*15890*/  HSET2.LE.AND R0, R0, R214, PT ;  /* 0x000000d600007233 */ /* 0x000fc40003803000 */
[--C-:B------:R-:W-:Y:S02]  /*158a0*/  HSET2.LE.AND R7, R2, R214.reuse, PT ;  /* 0x000000d602077233 */ /* 0x100fe40003803000 */
[----:B---3--:R-:W-:Y:S01]  /*158b0*/  F2FP.BF16.F32.PACK_AB R2, R20, R21 ;  /* 0x000000151402723e */ /* 0x008fe200000010ff */
[----:B------:R-:W-:Y:S01]  /*158c0*/  HMMA.16816.F32.BF16 R88, R132, R86, R140 ;  /* 0x000000568458723c */ /* 0x000fe2000004188c */
[----:B------:R-:W-:Y:S02]  /*158d0*/  HSET2.LE.AND R3, R4, R214, PT ;  /* 0x000000d604037233 */ /* 0x000fe40003803000 */
[----:B----4-:R-:W-:-:S04]  /*158e0*/  F2FP.BF16.F32.PACK_AB R4, R12, R13 ;  /* 0x0000000d0c04723e */ /* 0x010fc800000010ff */
[----:B------:R-:W-:Y:S02]  /*158f0*/  LOP3.LUT R142, R0, R2, RZ, 0xc0, !PT ;  /* 0x00000002008e7212 */ /* 0x000fe400078ec0ff */
[----:B--2---:R-:W-:Y:S02]  /*15900*/  F2FP.BF16.F32.PACK_AB R0, R11, R15 ;  /* 0x0000000f0b00723e */ /* 0x004fe400000010ff */
[----:B------:R-:W-:Y:S01]  /*15910*/  HSET2.LE.AND R5, R5, R214, PT ;  /* 0x000000d605057233 */ /* 0x000fe20003803000 */
[----:B------:R-:W-:Y:S01]  /*15920*/  FFMA.FTZ R2, R181, R69, R247 ;  /* 0x00000045b5027223 */ /* 0x000fe200000100f7 */
        /* <DEDUP_REMOVED lines=85> */
[----:B--2---:R-:W-:-:S15]  /*15e80*/  HMMA.16816.F32.BF16 R140, R140, R18, R32 ;  /* 0x000000128c8c723c */ /* 0x004fde0000041820 */
[----:B------:R-:W-:-:S09]  /*15e90*/  NOP ;  /* 0x0000000000007918 */ /* 0x000fd20000000000 */
.L_x_2137:
[----:B------:R-:W-:-:S06]  /*15ea0*/  UISETP.GT.AND UP0, UPT, UR37, UR12, UPT ;  /* 0x0000000c2500728c */ /* 0x000fcc000bf04270 */
[----:B------:R-:W-:-:S13]  /*15eb0*/  PLOP3.LUT P0, PT, PT, PT, UP0, 0x80, 0x0 ;  /* 0x000000000000781c */ /* 0x000fda0003f0f008 */
[----:B------:R-:W-:Y:S05]  /*15ec0*/  @!P0 BRA `(.L_x_2144) ;  /* 0x00000060004c8947 */ /* 0x000fea0003800000 */
[----:B------:R-:W2:Y:S01]  /*15ed0*/  LDL.64 R4, [R1+0x60] ;  /* 0x0000600001047983 */ /* 0x000ea20000100a00 */
[----:B------:R-:W-:Y:S01]  /*15ee0*/  ULDC UR4, c[0x0][0x2d0] ;  /* 0x0000b40000047ab9 */ /* 0x000fe20000000800 */
[----:B------:R-:W-:Y:S02]  /*15ef0*/  UIMAD.WIDE.U32 UR40, UR8, 0x30, URZ ;  /* 0x00000030082878a5 */ /* 0x000fe4000f8e003f */
[----:B------:R-:W3:Y:S01]  /*15f00*/  LDL.LU R3, [R1] ;  /* 0x0000000001037983 */ /* 0x000ee20000300800 */
[----:B------:R-:W-:Y:S01]  /*15f10*/  UIMAD UR39, UR9, 0x30, URZ ;  /* 0x00000030092778a4 */ /* 0x000fe2000f8e023f */
[----:B------:R-:W-:Y:S01]  /*15f20*/  PRMT R237, R199, 0x7054, R199 ;  /* 0x00007054c7ed7816 */ /* 0x000fe200000000c7 */
[----:B------:R-:W-:Y:S01]  /*15f30*/  UIMAD.WIDE.U32 UR44, UR10, 0x30, URZ ;  /* 0x000000300a2c78a5 */ /* 0x000fe2000f8e003f */
[----:B------:R-:W4:Y:S01]  /*15f40*/  LDL.LU R2, [R1+0x18] ;  /* 0x0000180001027983 */ /* 0x000f220000300800 */
[----:B------:R-:W-:Y:S01]  /*15f50*/  UIMAD UR42, UR11, 0x30, URZ ;  /* 0x000000300b2a78a4 */ /* 0x000fe2000f8e023f */
[----:B------:R-:W-:Y:S01]  /*15f60*/  MOV R69, R72 ;  /* 0x0000004800457202 */ /* 0x000fe20000000f00 */
[----:B-1----:R-:W-:Y:S01]  /*15f70*/  IMAD.MOV.U32 R75, RZ, RZ, R70 ;  /* 0x000000ffff4b7224 */ /* 0x002fe200078e0046 */
[----:B------:R-:W5:Y:S01]  /*15f80*/  LDL.LU R0, [R1+0x10] ;  /* 0x0000100001007983 */ /* 0x000f620000300800 */
[----:B------:R-:W-:Y:S01]  /*15f90*/  MOV R68, R73 ;  /* 0x0000004900447202 */ /* 0x000fe20000000f00 */
[----:B------:R-:W-:Y:S01]  /*15fa0*/  USHF.L.U64.HI UR16, UR8, 0x5, UR9 ;  /* 0x0000000508107899 */ /* 0x000fe20008010209 */
[----:B------:R-:W-:Y:S01]  /*15fb0*/  MOV R74, R71 ;  /* 0x00000047004a7202 */ /* 0x000fe20000000f00 */
[----:B------:R-:W-:-:S02]  /*15fc0*/  USHF.L.U32 UR38, UR8, 0x5, URZ ;  /* 0x0000000508267899 */ /* 0x000fc4000800063f */
[----:B------:R-:W-:Y:S02]  /*15fd0*/  USHF.L.U64.HI UR8, UR10, 0x5, UR11 ;  /* 0x000000050a087899 */ /* 0x000fe4000801020b */
[----:B------:R-:W-:Y:S02]  /*15fe0*/  USHF.L.U32 UR9, UR10, 0x5, URZ ;  /* 0x000000050a097899 */ /* 0x000fe4000800063f */
[----:B------:R-:W-:Y:S02]  /*15ff0*/  UIADD3 UR39, UR39, UR41, URZ ;  /* 0x0000002927277290 */ /* 0x000fe4000fffe03f */
[----:B------:R-:W-:Y:S01]  /*16000*/  UIADD3 UR42, UR42, UR45, URZ ;  /* 0x0000002d2a2a7290 */ /* 0x000fe2000fffe03f */
[----:B------:R-:W-:Y:S01]  /*16010*/  ULDC.64 UR6, c[0x0][0x248] ;  /* 0x0000920000067ab9 */ /* 0x000fe20000000a00 */
[----:B--2---:R-:W-:Y:S01]  /*16020*/  ISETP.GE.AND P4, PT, R4, UR4, PT ;  /* 0x0000000404007c0c */ /* 0x004fe2000bf86270 */
[----:B------:R-:W-:Y:S01]  /*16030*/  ULDC UR4, c[0x0][0x2ec] ;  /* 0x0000bb0000047ab9 */ /* 0x000fe20000000800 */
[----:B-----5:R-:W-:-:S11]  /*16040*/  IMAD.WIDE.U32 R232, R0, -0x2daee0ad, RZ ;  /* 0xd2511f5300e87825 */ /* 0x020fd600078e00ff */
[----:B------:R-:W1:Y:S08]  /*16050*/  @!P4 LDC.64 R4, c[0x0][0x220] ;  /* 0x00008800ff04cb82 */ /* 0x000e700000000a00 */
[----:B------:R-:W2:Y:S08]  /*16060*/  @!P4 LDC.64 R8, c[0x0][0x220] ;  /* 0x00008800ff08cb82 */ /* 0x000eb00000000a00 */
[----:B------:R-:W5:Y:S01]  /*16070*/  @!P4 LDC.64 R6, c[0x0][0x220] ;  /* 0x00008800ff06cb82 */ /* 0x000f620000000a00 */
[----:B-1----:R1:W-:Y:S04]  /*16080*/  @!P4 STL.64 [R1+0x48], R4 ;  /* 0x000048040100c387 */ /* 0x0023e80000100a00 */
[----:B--2---:R-:W-:Y:S04]  /*16090*/  @!P4 STL.64 [R1+0x40], R8 ;  /* 0x000040080100c387 */ /* 0x004fe80000100a00 */
[----:B-----5:R-:W-:Y:S01]  /*160a0*/  @!P4 STL.64 [R1+0x38], R6 ;  /* 0x000038060100c387 */ /* 0x020fe20000100a00 */
[----:B-1----:R-:W1:Y:S03]  /*160b0*/  @!P4 LDC.64 R4, c[0x0][0x220] ;  /* 0x00008800ff04cb82 */ /* 0x002e660000000a00 */
[----:B-1----:R3:W-:Y:S02]  /*160c0*/  @!P4 STL.64 [R1+0x30], R4 ;  /* 0x000030040100c387 */ /* 0x0027e40000100a00 */
[----:B---3--:R-:W-:-:S04]  /*160d0*/  IMAD.WIDE.U32 R4, R3, -0x326172a9, RZ ;  /* 0xcd9e8d5703047825 */ /* 0x008fc800078e00ff */
[----:B----4-:R-:W-:Y:S01]  /*160e0*/  IMAD.WIDE.U32 R2, R2, -0x326172a9, RZ ;  /* 0xcd9e8d5702027825 */ /* 0x010fe200078e00ff */
[----:B------:R1:W-:Y:S01]  /*160f0*/  STL.64 [R1+0x20], R4 ;  /* 0x0000200401007387 */ /* 0x0003e20000100a00 */
[----:B------:R-:W-:-:S03]  /*16100*/  LOP3.LUT R240, R5, R252, RZ, 0x3c, !PT ;  /* 0x000000fc05f07212 */ /* 0x000fc600078e3cff */
[----:B------:R2:W-:Y:S01]  /*16110*/  STL.64 [R1+0x18], R2 ;  /* 0x0000180201007387 */ /* 0x0005e20000100a00 */
[----:B------:R-:W-:-:S03]  /*16120*/  LOP3.LUT R238, R3, R252, RZ, 0x3c, !PT ;  /* 0x000000fc03ee7212 */ /* 0x000fc600078e3cff */
[----:B-1----:R-:W3:Y:S04]  /*16130*/  LDL.LU.64 R4, [R1+0x8] ;  /* 0x0000080001047983 */ /* 0x002ee80000300a00 */
[----:B--2---:R-:W3:Y:S01]  /*16140*/  LDL.LU.64 R2, [R1+0x28] ;  /* 0x0000280001027983 */ /* 0x004ee20000300a00 */
[----:B------:R-:W-:-:S04]  /*16150*/  IMAD.WIDE.U32 R240, R240, -0x2daee0ad, RZ ;  /* 0xd2511f53f0f07825 */ /* 0x000fc800078e00ff */
[----:B------:R-:W-:-:S04]  /*16160*/  IMAD.WIDE.U32 R238, R238, -0x2daee0ad, RZ ;  /* 0xd2511f53eeee7825 */ /* 0x000fc800078e00ff */
[----:B---3--:R-:W-:-:S05]  /*16170*/  IMAD.MOV.U32 R3, RZ, RZ, R5 ;  /* 0x000000ffff037224 */ /* 0x008fca00078e0005 */
[----:B------:R1:W-:Y:S01]  /*16180*/  STL.64 [R1+0x28], R2 ;  /* 0x0000280201007387 */ /* 0x0003e20000100a00 */
[----:B------:R-:W-:Y:S05]  /*16190*/  BRA `(.L_x_2145) ;  /* 0x0000000000d47947 */ /* 0x000fea0003800000 */
.L_x_2147:
        /* <DEDUP_REMOVED lines=53> */
.L_x_2145:
[----:B------:R-:W-:Y:S01]  /*164f0*/  LOP3.LUT R199, R199, 0xfffffffd, RZ, 0xc0, !PT ;  /* 0xfffffffdc7c77812 */ /* 0x000fe200078ec0ff */
[----:B--2---:R-:W2:Y:S01]  /*16500*/  LDL.64 R10, [R1+0x28] ;  /* 0x00002800010a7983 */ /* 0x004ea20000100a00 */
[----:B------:R-:W-:Y:S01]  /*16510*/  P2R R213, PR, RZ, 0x10 ;  /* 0x00000010ffd57803 */ /* 0x000fe20000000000 */
[----:B------:R-:W-:Y:S04]  /*16520*/  DEPBAR.LE SB0, 0x0 ;  /* 0x000080000000791a */ /* 0x000fe80000000000 */
[----:B------:R-:W3:Y:S01]  /*16530*/  LDL R7, [R1+0x48] ;  /* 0x0000480001077983 */ /* 0x000ee20000100800 */
[----:B------:R-:W-:Y:S03]  /*16540*/  UIADD3 UR10, UR37, -0x1, URZ ;  /* 0xffffffff250a7890 */ /* 0x000fe6000fffe03f */
[----:B------:R-:W4:Y:S01]  /*16550*/  LDL R18, [R1+0x4c] ;  /* 0x00004c0001127983 */ /* 0x000f220000100800 */
[----:B------:R-:W-:Y:S02]  /*16560*/  USHF.R.S32.HI UR43, URZ, 0x1f, UR10 ;  /* 0x0000001f3f2b7899 */ /* 0x000fe4000801140a */
[----:B------:R-:W-:Y:S01]  /*16570*/  UIMAD UR11, UR15, UR10, URZ ;  /* 0x0000000a0f0b72a4 */ /* 0x000fe2000f8e023f */
[----:B------:R-:W5:Y:S01]  /*16580*/  LDL R8, [R1+0x40] ;  /* 0x0000400001087983 */ /* 0x000f620000100800 */
[----:B-1----:R-:W-:Y:S01]  /*16590*/  IMAD.U32 R2, RZ, RZ, UR10 ;  /* 0x0000000aff027e24 */ /* 0x002fe2000f8e00ff */
[----:B------:R-:W-:Y:S02]  /*165a0*/  UISETP.GT.AND UP0, UPT, UR10, UR12, UPT ;  /* 0x0000000c0a00728c */ /* 0x000fe4000bf04270 */
[----:B------:R-:W5:Y:S01]  /*165b0*/  LDL R17, [R1+0x44] ;  /* 0x0000440001117983 */ /* 0x000f620000100800 */
[----:B------:R-:W-:Y:S03]  /*165c0*/  UIMAD UR11, UR43, UR20, UR11 ;  /* 0x000000142b0b72a4 */ /* 0x000fe6000f8e020b */
[----:B------:R-:W5:Y:S04]  /*165d0*/  LDL R6, [R1+0x38] ;  /* 0x0000380001067983 */ /* 0x000f680000100800 */
[----:B------:R-:W5:Y:S04]  /*165e0*/  LDL R16, [R1+0x3c] ;  /* 0x00003c0001107983 */ /* 0x000f680000100800 */
[----:B------:R-:W5:Y:S04]  /*165f0*/  LDL R4, [R1+0x30] ;  /* 0x0000300001047983 */ /* 0x000f680000100800 */
[----:B------:R-:W5:Y:S01]  /*16600*/  LDL R15, [R1+0x34] ;  /* 0x00003400010f7983 */ /* 0x000f620000100800 */
[----:B------:R-:W-:Y:S06]  /*16610*/  BAR.SYNC.DEFER_BLOCKING 0x0 ;  /* 0x0000000000007b1d */ /* 0x000fec0000010000 */
[----:B------:R-:W-:Y:S01]  /*16620*/  @P4 STS.128 [R212+0x6000], RZ ;  /* 0x006000ffd4004388 */ /* 0x000fe20000000c00 */
[----:B--2---:R-:W-:Y:S04]  /*16630*/  IMAD.WIDE.U32 R2, R2, UR20, R10 ;  /* 0x0000001402027c25 */ /* 0x004fe8000f8e000a */
[----:B------:R-:W-:Y:S01]  /*16640*/  VIADD R0, R3, UR11 ;  /* 0x0000000b03007c36 */ /* 0x000fe20008000000 */
[C---:B------:R-:W-:Y:S02]  /*16650*/  @!P4 IADD3 R3, P1, R2.reuse, UR23, RZ ;  /* 0x000000170203cc10 */ /* 0x040fe4000ff3e0ff */
[----:B---3--:R-:W-:Y:S02]  /*16660*/  @!P4 LEA R10, P5, R2, R7, 0x1 ;  /* 0x00000007020ac211 */ /* 0x008fe400078a08ff */
[----:B------:R-:W-:Y:S02]  /*16670*/  @!P4 IADD3.X R7, R0, UR17, RZ, P1, !PT ;  /* 0x000000110007cc10 */ /* 0x000fe40008ffe4ff */
[C---:B----4-:R-:W-:Y:S02]  /*16680*/  @!P4 LEA.HI.X R11, R2.reuse, R18, R0, 0x1, P5 ;  /* 0x00000012020bc211 */ /* 0x050fe400028f0c00 */
[----:B------:R-:W-:Y:S02]  /*16690*/  @!P4 IADD3 R5, P0, R2, UR38, RZ ;  /* 0x000000260205cc10 */ /* 0x000fe4000ff1e0ff */
[C---:B-----5:R-:W-:Y:S01]  /*166a0*/  @!P4 LEA R8, P3, R3.reuse, R8, 0x1 ;  /* 0x000000080308c211 */ /* 0x060fe200078608ff */
[----:B------:R-:W-:Y:S01]  /*166b0*/  @!PT LDS RZ, [RZ] ;  /* 0x00000000fffff984 */ /* 0x000fe20000000800 */
[----:B------:R-:W-:Y:S01]  /*166c0*/  @!PT LDS RZ, [RZ] ;  /* 0x00000000fffff984 */ /* 0x000fe20000000800 */
[----:B------:R-:W-:Y:S01]  /*166d0*/  @!PT LDS RZ, [RZ] ;  /* 0x00000000fffff984 */ /* 0x000fe20000000800 */
[----:B------:R-:W-:Y:S01]  /*166e0*/  @!P4 LDGSTS.E.BYPASS.LTC128B.128 [R212+0x6000], desc[UR26][R10.64] ;  /* 0x060000000ad4cfae */ /* 0x000fe2000b901d5a */
[----:B------:R-:W-:Y:S02]  /*166f0*/  @!P4 IADD3.X R13, R0, UR16, RZ, P0, !PT ;  /* 0x00000010000dcc10 */ /* 0x000fe400087fe4ff */
[----:B------:R-:W-:Y:S02]  /*16700*/  @!P4 LEA.HI.X R9, R3, R17, R7, 0x1, P3 ;  /* 0x000000110309c211 */ /* 0x000fe400018f0c07 */
[----:B------:R-:W-:Y:S01]  /*16710*/  @!P4 IADD3 R12, P2, R2, UR40, RZ ;  /* 0x00000028020ccc10 */ /* 0x000fe2000ff5e0ff */
[----:B------:R-:W-:Y:S01]  /*16720*/  IMAD.U32 R2, RZ, RZ, UR10 ;  /* 0x0000000aff027e24 */ /* 0x000fe2000f8e00ff */
[C---:B------:R-:W-:Y:S01]  /*16730*/  @!P4 LEA R6, P1, R5.reuse, R6, 0x1 ;  /* 0x000000060506c211 */ /* 0x040fe200078208ff */
[----:B------:R-:W-:Y:S01]  /*16740*/  @P4 STS.128 [R212+0x6800], RZ ;  /* 0x006800ffd4004388 */ /* 0x000fe20000000c00 */
[----:B------:R-:W-:Y:S02]  /*16750*/  @!P4 IADD3.X R14, R0, UR39, RZ, P2, !PT ;  /* 0x00000027000ecc10 */ /* 0x000fe400097fe4ff */
        /* <DEDUP_REMOVED lines=24> */
[----:B------:R-:W0:Y:S08]  /*168e0*/  LDGDEPBAR ;  /* 0x00000000000079af */ /* 0x000e300000000000 */
        /* <DEDUP_REMOVED lines=22> */
[C---:B------:R-:W-:Y:S01]  /*16a50*/  HMMA.16816.F32.BF16 R56, R60.reuse, R136, RZ ;  /* 0x000000883c38723c */ /* 0x040fe200000418ff */
[----:B------:R-:W4:Y:S05]  /*16a60*/  S2R R0, SR_TID.X ;  /* 0x0000000000007919 */ /* 0x000f2a0000002100 */
[-C--:B------:R-:W-:Y:S06]  /*16a70*/  HMMA.16816.F32.BF16 R60, R60, R138.reuse, RZ ;  /* 0x0000008a3c3c723c */ /* 0x080fec00000418ff */
[----:B------:R-:W-:Y:S01]  /*16a80*/  HMMA.16816.F32.BF16 R64, R64, R138, RZ ;  /* 0x0000008a4040723c */ /* 0x000fe200000418ff */
[----:B------:R-:W-:Y:S05]  /*16a90*/  LDSM.16.M88.4 R136, [R192] ;  /* 0x00000000c088783b */ /* 0x000fea0000000200 */
[-C--:B-1----:R-:W-:Y:S06]  /*16aa0*/  HMMA.16816.F32.BF16 R4, R144, R148.reuse, R4 ;  /* 0x000000949004723c */ /* 0x082fec0000041804 */
[C---:B--2---:R-:W-:Y:S06]  /*16ab0*/  HMMA.16816.F32.BF16 R8, R152.reuse, R148, R8 ;  /* 0x000000949808723c */ /* 0x044fec0000041808 */
[-C--:B------:R-:W-:Y:S06]  /*16ac0*/  HMMA.16816.F32.BF16 R12, R152, R150.reuse, R12 ;  /* 0x00000096980c723c */ /* 0x080fec000004180c */
[C---:B------:R-:W-:Y:S01]  /*16ad0*/  HMMA.16816.F32.BF16 R16, R144.reuse, R150, R16 ;  /* 0x000000969010723c */ /* 0x040fe20000041810 */
[----:B------:R-:W1:Y:S04]  /*16ae0*/  LDSM.16.M88.4 R148, [R195] ;  /* 0x00000000c394783b */ /* 0x000e680000000200 */
[----:B----4-:R-:W-:Y:S01]  /*16af0*/  IMAD.SHL.U32 R0, R0, 0x2, RZ ;  /* 0x0000000200007824 */ /* 0x010fe200078e00ff */
[-C--:B---3--:R-:W-:Y:S05]  /*16b00*/  HMMA.16816.F32.BF16 R20, R144, R156.reuse, R20 ;  /* 0x0000009c9014723c */ /* 0x088fea0000041814 */
[----:B------:R-:W-:Y:S01]  /*16b10*/  LOP3.LUT R0, R0, 0x6, RZ, 0xc0, !PT ;  /* 0x0000000600007812 */ /* 0x000fe200078ec0ff */
[C---:B------:R-:W-:Y:S05]  /*16b20*/  HMMA.16816.F32.BF16 R24, R152.reuse, R156, R24 ;  /* 0x0000009c9818723c */ /* 0x040fea0000041818 */
[----:B------:R-:W-:Y:S01]  /*16b30*/  IMAD R2, R2, 0x40, R0 ;  /* 0x0000004002027824 */ /* 0x000fe200078e0200 */
[-C--:B------:R-:W-:Y:S05]  /*16b40*/  HMMA.16816.F32.BF16 R28, R152, R158.reuse, R28 ;  /* 0x0000009e981c723c */ /* 0x080fea000004181c */
[----:B------:R-:W-:Y:S01]  /*16b50*/  IMAD.IADD R70, R206, 0x1, -R2 ;  /* 0x00000001ce467824 */ /* 0x000fe200078e0a02 */
[C---:B------:R-:W-:Y:S01]  /*16b60*/  HMMA.16816.F32.BF16 R32, R144.reuse, R158, R32 ;  /* 0x0000009e9020723c */ /* 0x040fe20000041820 */
[----:B------:R-:W-:Y:S04]  /*16b70*/  LDSM.16.M88.4 R156, [R193] ;  /* 0x00000000c19c783b */ /* 0x000fe80000000200 */
[----:B------:R-:W-:Y:S01]  /*16b80*/  VIADD R0, R2, 0x1 ;  /* 0x0000000102007836 */ /* 0x000fe20000000000 */
[-C--:B------:R-:W-:Y:S04]  /*16b90*/  HMMA.16816.F32.BF16 R36, R144, R160.reuse, R36 ;  /* 0x000000a09024723c */ /* 0x080fe80000041824 */
[----:B------:R-:W-:Y:S01]  /*16ba0*/  ISETP.GE.AND P3, PT, R0, R204, PT ;  /* 0x000000cc0000720c */ /* 0x000fe20003f66270 */
[--C-:B------:R-:W-:Y:S01]  /*16bb0*/  IMAD.IADD R71, R202, 0x1, -R0.reuse ;  /* 0x00000001ca477824 */ /* 0x100fe200078e0a00 */
[C---:B------:R-:W-:Y:S01]  /*16bc0*/  ISETP.GE.AND P2, PT, R0.reuse, R203, PT ;  /* 0x000000cb0000720c */ /* 0x040fe20003f46270 */
[C---:B------:R-:W-:Y:S04]  /*16bd0*/  HMMA.16816.F32.BF16 R40, R152.reuse, R160, R40 ;  /* 0x000000a09828723c */ /* 0x040fe80000041828 */
[----:B------:R-:W-:Y:S01]  /*16be0*/  ISETP.GE.AND P1, PT, R0, R201, PT ;  /* 0x000000c90000720c */ /* 0x000fe20003f26270 */
[----:B------:R-:W-:Y:S01]  /*16bf0*/  IMAD.IADD R72, R206, 0x1, -R0 ;  /* 0x00000001ce487824 */ /* 0x000fe200078e0a00 */
[C---:B------:R-:W-:Y:S01]  /*16c00*/  ISETP.GE.AND P0, PT, R0.reuse, R200, PT ;  /* 0x000000c80000720c */ /* 0x040fe20003f06270 */
[-C--:B------:R-:W-:Y:S03]  /*16c10*/  HMMA.16816.F32.BF16 R44, R152, R162.reuse, R44 ;  /* 0x000000a2982c723c */ /* 0x080fe6000004182c */
[C---:B------:R-:W-:Y:S01]  /*16c20*/  ISETP.GE.OR P3, PT, R0.reuse, R211, !P3 ;  /* 0x000000d30000720c */ /* 0x040fe20005f66670 */
[--C-:B------:R-:W-:Y:S01]  /*16c30*/  IMAD.IADD R3, R205, 0x1, -R2.reuse ;  /* 0x00000001cd037824 */ /* 0x100fe200078e0a02 */
[C---:B------:R-:W-:Y:S01]  /*16c40*/  ISETP.GE.OR P5, PT, R0.reuse, R210, !P2 ;  /* 0x000000d20000720c */ /* 0x040fe200057a6670 */
[C---:B------:R-:W-:Y:S01]  /*16c50*/  HMMA.16816.F32.BF16 R48, R144.reuse, R162, R48 ;  /* 0x000000a29030723c */ /* 0x040fe20000041830 */
[----:B------:R-:W2:Y:S03]  /*16c60*/  LDSM.16.M88.4 R160, [R189] ;  /* 0x00000000bda0783b */ /* 0x000ea60000000200 */
[C---:B------:R-:W-:Y:S02]  /*16c70*/  ISETP.GE.OR P1, PT, R0.reuse, R209, !P1 ;  /* 0x000000d10000720c */ /* 0x040fe40004f26670 */
[----:B------:R-:W-:Y:S01]  /*16c80*/  IABS R73, R3 ;  /* 0x0000000300497213 */ /* 0x000fe20000000000 */
[-C--:B------:R-:W-:Y:S03]  /*16c90*/  HMMA.16816.F32.BF16 R52, R144, R164.reuse, R52 ;  /* 0x000000a49034723c */ /* 0x080fe60000041834 */
[----:B------:R-:W-:Y:S02]  /*16ca0*/  ISETP.GE.OR P0, PT, R0, R208, !P0 ;  /* 0x000000d00000720c */ /* 0x000fe40004706670 */
[----:B------:R-:W-:Y:S01]  /*16cb0*/  IABS R3, R72 ;  /* 0x0000004800037213 */ /* 0x000fe20000000000 */
[C---:B------:R-:W-:Y:S04]  /*16cc0*/  HMMA.16816.F32.BF16 R56, R152.reuse, R164, R56 ;  /* 0x000000a49838723c */ /* 0x040fe80000041838 */
[C---:B------:R-:W-:Y:S02]  /*16cd0*/  ISETP.GE.AND P2, PT, R2.reuse, R203, PT ;  /* 0x000000cb0200720c */ /* 0x040fe40003f46270 */
[----:B------:R-:W-:Y:S01]  /*16ce0*/  @P1 LOP3.LUT R199, R199, 0x2, RZ, 0xfc, !PT ;  /* 0x00000002c7c71812 */ /* 0x000fe200078efcff */
[-C--:B------:R-:W-:Y:S01]  /*16cf0*/  HMMA.16816.F32.BF16 R60, R152, R166.reuse, R60 ;  /* 0x000000a6983c723c */ /* 0x080fe2000004183c */
[----:B------:R-:W3:Y:S02]  /*16d00*/  LDSM.16.M88.4 R152, [R193+0x2000] ;  /* 0x00200000c198783b */ /* 0x000ee40000000200 */
[C---:B------:R-:W-:Y:S02]  /*16d10*/  ISETP.GE.AND P1, PT, R2.reuse, R201, PT ;  /* 0x000000c90200720c */ /* 0x040fe40003f26270 */
[----:B------:R-:W-:Y:S01]  /*16d20*/  LOP3.LUT R199, R199, 0xfffffffb, RZ, 0xc0, !PT ;  /* 0xfffffffbc7c77812 */ /* 0x000fe200078ec0ff */
[----:B------:R-:W-:Y:S04]  /*16d30*/  HMMA.16816.F32.BF16 R64, R144, R166, R64 ;  /* 0x000000a69040723c */ /* 0x000fe80000041840 */
[C---:B------:R-:W-:Y:S02]  /*16d40*/  ISETP.GE.OR P2, PT, R2.reuse, R210, !P2 ;  /* 0x000000d20200720c */ /* 0x040fe40005746670 */
[----:B------:R-:W-:Y:S01]  /*16d50*/  @P0 LOP3.LUT R199, R199, 0x4, RZ, 0xfc, !PT ;  /* 0x00000004c7c70812 */ /* 0x000fe200078efcff */
[-C--:B-1----:R-:W-:Y:S05]  /*16d60*/  HMMA.16816.F32.BF16 R4, R136, R148.reuse, R4 ;  /* 0x000000948804723c */ /* 0x082fea0000041804 */
[C---:B------:R-:W-:Y:S01]  /*16d70*/  ISETP.GE.AND P0, PT, R2.reuse, R204, PT ;  /* 0x000000cc0200720c */ /* 0x040fe20003f06270 */
[C---:B------:R-:W-:Y:S04]  /*16d80*/  HMMA.16816.F32.BF16 R8, R168.reuse, R148, R8 ;  /* 0x00000094a808723c */ /* 0x040fe80000041808 */
[----:B------:R-:W-:Y:S02]  /*16d90*/  ISETP.GE.OR P0, PT, R2, R211, !P0 ;  /* 0x000000d30200720c */ /* 0x000fe40004706670 */
        /* <DEDUP_REMOVED lines=14> */
[-C--:B--2---:R-:W-:Y:S05]  /*16e80*/  HMMA.16816.F32.BF16 R4, R156, R160.reuse, R4 ;  /* 0x000000a09c04723c */ /* 0x084fea0000041804 */
[----:B------:R-:W-:Y:S01]  /*16e90*/  IABS R136, R70 ;  /* 0x0000004600887213 */ /* 0x000fe20000000000 */
[C---:B---3--:R-:W-:Y:S05]  /*16ea0*/  HMMA.16816.F32.BF16 R8, R152.reuse, R160, R8 ;  /* 0x000000a09808723c */ /* 0x048fea0000041808 */
[----:B------:R-:W-:Y:S01]  /*16eb0*/  IABS R70, R71 ;  /* 0x0000004700467213 */ /* 0x000fe20000000000 */
[----:B------:R-:W-:Y:S01]  /*16ec0*/  IMAD.IADD R137, R202, 0x1, -R2 ;  /* 0x00000001ca897824 */ /* 0x000fe200078e0a02 */
[-C--:B------:R-:W-:Y:S04]  /*16ed0*/  HMMA.16816.F32.BF16 R12, R152, R162.reuse, R12 ;  /* 0x000000a2980c723c */ /* 0x080fe8000004180c */
[----:B------:R-:W-:Y:S02]  /*16ee0*/  IABS R137, R137 ;  /* 0x0000008900897213 */ /* 0x000fe40000000000 */
[----:B------:R-:W-:Y:S01]  /*16ef0*/  I2FP.F32.S32 R72, R70 ;  /* 0x0000004600487245 */ /* 0x000fe20000201400 */
[C---:B------:R-:W-:Y:S04]  /*16f00*/  HMMA.16816.F32.BF16 R16, R156.reuse, R162, R16 ;  /* 0x000000a29c10723c */ /* 0x040fe80000041810 */
[----:B------:R-:W-:Y:S01]  /*16f10*/  I2FP.F32.S32 R70, R3 ;  /* 0x0000000300467245 */ /* 0x000fe20000201400 */
[----:B------:R-:W-:Y:S01]  /*16f20*/  IMAD.MOV.U32 R71, RZ, RZ, R137 ;  /* 0x000000ffff477224 */ /* 0x000fe200078e0089 */
[----:B------:R-:W-:Y:S01]  /*16f30*/  I2FP.F32.S32 R3, R73 ;  /* 0x0000004900037245 */ /* 0x000fe20000201400 */
[----:B------:R-:W-:Y:S04]  /*16f40*/  IMAD.MOV.U32 R137, RZ, RZ, R136 ;  /* 0x000000ffff897224 */ /* 0x000fe800078e0088 */
[----:B------:R-:W-:Y:S01]  /*16f50*/  FFMA.FTZ R5, R72, -UR21, R5 ;  /* 0x8000001548057c23 */ /* 0x000fe20008010005 */
[----:B------:R-:W-:Y:S01]  /*16f60*/  I2FP.F32.S32 R136, R71 ;  /* 0x0000004700887245 */ /* 0x000fe20000201400 */
[----:B------:R-:W-:Y:S01]  /*16f70*/  FFMA.FTZ R8, R3, -UR21, R8 ;  /* 0x8000001503087c23 */ /* 0x000fe20008010008 */
[----:B------:R-:W-:Y:S01]  /*16f80*/  I2FP.F32.S32 R71, R137 ;  /* 0x0000008900477245 */ /* 0x000fe20000201400 */
[----:B------:R-:W-:Y:S01]  /*16f90*/  IMAD.IADD R3, R207, 0x1, -R0 ;  /* 0x00000001cf037824 */ /* 0x000fe200078e0a00 */
[----:B------:R-:W-:Y:S01]  /*16fa0*/  FSEL R146, R5, -INF , !P3 ;  /* 0xff80000005927808 */ /* 0x000fe20005800000 */
[----:B------:R-:W-:Y:S01]  /*16fb0*/  FFMA.FTZ R4, R136, -UR21, R4 ;  /* 0x8000001588047c23 */ /* 0x000fe20008010004 */
[----:B------:R-:W-:Y:S01]  /*16fc0*/  ISETP.GE.OR P3, PT, R2, R209, !P1 ;  /* 0x000000d10200720c */ /* 0x000fe20004f66670 */
[----:B------:R-:W-:Y:S01]  /*16fd0*/  FFMA.FTZ R7, R70, -UR21, R7 ;  /* 0x8000001546077c23 */ /* 0x000fe20008010007 */
[----:B------:R-:W-:Y:S01]  /*16fe0*/  IABS R136, R3 ;  /* 0x0000000300887213 */ /* 0x000fe20000000000 */
[----:B------:R-:W-:Y:S01]  /*16ff0*/  IMAD.IADD R70, R207, 0x1, -R2 ;  /* 0x00000001cf467824 */ /* 0x000fe200078e0a02 */
[----:B------:R-:W-:Y:S01]  /*17000*/  FSEL R144, R4, -INF , !P0 ;  /* 0xff80000004907808 */ /* 0x000fe20004000000 */
[----:B------:R-:W-:Y:S01]  /*17010*/  FFMA.FTZ R6, R71, -UR21, R6 ;  /* 0x8000001547067c23 */ /* 0x000fe20008010006 */
[C---:B------:R-:W-:Y:S01]  /*17020*/  ISETP.GE.AND P0, PT, R2.reuse, R200, PT ;  /* 0x000000c80200720c */ /* 0x040fe20003f06270 */
[C---:B------:R-:W-:Y:S01]  /*17030*/  VIADD R71, R2.reuse, 0x8 ;  /* 0x0000000802477836 */ /* 0x040fe20000000000 */
[----:B------:R-:W-:Y:S01]  /*17040*/  FSEL R148, R7, -INF , !P5 ;  /* 0xff80000007947808 */ /* 0x000fe20006800000 */
[C---:B------:R-:W-:Y:S01]  /*17050*/  IMAD.IADD R73, R205.reuse, 0x1, -R0 ;  /* 0x00000001cd497824 */ /* 0x040fe200078e0a00 */
[----:B------:R-:W-:Y:S01]  /*17060*/  IABS R0, R70 ;  /* 0x0000004600007213 */ /* 0x000fe20000000000 */
[--C-:B------:R-:W-:Y:S01]  /*17070*/  IMAD.IADD R70, R205, 0x1, -R71.reuse ;  /* 0x00000001cd467824 */ /* 0x100fe200078e0a47 */
[----:B------:R-:W-:Y:S01]  /*17080*/  ISETP.GE.OR P1, PT, R2, R208, !P0 ;  /* 0x000000d00200720c */ /* 0x000fe20004726670 */
[----:B------:R-:W-:Y:S01]  /*17090*/  IMAD.IADD R72, R207, 0x1, -R71 ;  /* 0x00000001cf487824 */ /* 0x000fe200078e0a47 */
[----:B------:R-:W-:Y:S02]  /*170a0*/  IABS R73, R73 ;  /* 0x0000004900497213 */ /* 0x000fe40000000000 */
[----:B------:R-:W-:Y:S02]  /*170b0*/  IABS R3, R70 ;  /* 0x0000004600037213 */ /* 0x000fe40000000000 */
[----:B------:R-:W-:Y:S02]  /*170c0*/  IABS R70, R72 ;  /* 0x0000004800467213 */ /* 0x000fe40000000000 */
[----:B------:R-:W-:Y:S02]  /*170d0*/  I2FP.F32.S32 R72, R0 ;  /* 0x0000000000487245 */ /* 0x000fe40000201400 */
[----:B------:R-:W-:Y:S01]  /*170e0*/  I2FP.F32.S32 R3, R3 ;  /* 0x0000000300037245 */ /* 0x000fe20000201400 */
[----:B------:R-:W-:Y:S01]  /*170f0*/  IMAD.MOV.U32 R0, RZ, RZ, R70 ;  /* 0x000000ffff007224 */ /* 0x000fe200078e0046 */
[----:B------:R-:W-:Y:S01]  /*17100*/  I2FP.F32.S32 R70, R136 ;  /* 0x0000008800467245 */ /* 0x000fe20000201400 */
[----:B------:R-:W-:Y:S01]  /*17110*/  FFMA.FTZ R10, R72, -UR21, R10 ;  /* 0x80000015480a7c23 */ /* 0x000fe2000801000a */
[----:B------:R-:W-:Y:S01]  /*17120*/  I2FP.F32.S32 R73, R73 ;  /* 0x0000004900497245 */ /* 0x000fe20000201400 */
[----:B------:R-:W-:Y:S01]  /*17130*/  FFMA.FTZ R12, R3, -UR21, R12 ;  /* 0x80000015030c7c23 */ /* 0x000fe2000801000c */
[C---:B------:R-:W-:Y:S01]  /*17140*/  ISETP.GE.AND P0, PT, R71.reuse, R201, PT ;  /* 0x000000c94700720c */ /* 0x040fe20003f06270 */
[----:B------:R-:W-:Y:S01]  /*17150*/  FFMA.FTZ R11, R70, -UR21, R11 ;  /* 0x80000015460b7c23 */ /* 0x000fe2000801000b */
[----:B------:R-:W-:Y:S01]  /*17160*/  FSEL R161, R10, -INF , !P1 ;  /* 0xff8000000aa17808 */ /* 0x000fe20004800000 */
[----:B------:R-:W-:Y:S01]  /*17170*/  VIADD R70, R2, 0x9 ;  /* 0x0000000902467836 */ /* 0x000fe20000000000 */
[----:B------:R-:W-:Y:S01]  /*17180*/  ISETP.GE.OR P1, PT, R71, R209, !P0 ;  /* 0x000000d14700720c */ /* 0x000fe20004726670 */
[----:B------:R-:W-:Y:S01]  /*17190*/  FFMA.FTZ R9, R73, -UR21, R9 ;  /* 0x8000001549097c23 */ /* 0x000fe20008010009 */
[----:B------:R-:W-:Y:S01]  /*171a0*/  ISETP.GE.AND P4, PT, R71, R204, PT ;  /* 0x000000cc4700720c */ /* 0x000fe20003f86270 */
[--C-:B------:R-:W-:Y:S01]  /*171b0*/  IMAD.IADD R136, R202, 0x1, -R70.reuse ;  /* 0x00000001ca887824 */ /* 0x100fe200078e0a46 */
[----:B------:R-:W-:Y:S01]  /*171c0*/  I2FP.F32.S32 R0, R0 ;  /* 0x0000000000007245 */ /* 0x000fe20000201400 */
[----:B------:R-:W-:Y:S01]  /*171d0*/  IMAD.IADD R3, R205, 0x1, -R70 ;  /* 0x00000001cd037824 */ /* 0x000fe200078e0a46 */
[----:B------:R-:W-:Y:S01]  /*171e0*/  FSEL R165, R12, -INF , !P1 ;  /* 0xff8000000ca57808 */ /* 0x000fe20004800000 */
[----:B------:R-:W-:Y:S01]  /*171f0*/  IMAD.IADD R72, R202, 0x1, -R71 ;  /* 0x00000001ca487824 */ /* 0x000fe200078e0a47 */
[----:B------:R-:W-:Y:S01]  /*17200*/  ISETP.GE.OR P1, PT, R71, R211, !P4 ;  /* 0x000000d34700720c */ /* 0x000fe20006726670 */
[----:B------:R-:W-:Y:S01]  /*17210*/  FFMA.FTZ R14, R0, -UR21, R14 ;  /* 0x80000015000e7c23 */ /* 0x000fe2000801000e */
[----:B------:R-:W-:Y:S01]  /*17220*/  IABS R73, R3 ;  /* 0x0000000300497213 */ /* 0x000fe20000000000 */
[----:B------:R-:W-:Y:S01]  /*17230*/  IMAD.IADD R0, R207, 0x1, -R70 ;  /* 0x00000001cf007824 */ /* 0x000fe200078e0a46 */
[----:B------:R-:W-:Y:S02]  /*17240*/  IABS R3, R136 ;  /* 0x0000008800037213 */ /* 0x000fe40000000000 */
[----:B------:R-:W-:Y:S01]  /*17250*/  FSEL R145, R6, -INF , !P2 ;  /* 0xff80000006917808 */ /* 0x000fe20005000000 */
[----:B------:R-:W1:Y:S01]  /*17260*/  LDSM.16.M88.4 R136, [R189+0x800] ;  /* 0x00080000bd88783b */ /* 0x000e620000000200 */
[----:B------:R-:W-:Y:S02]  /*17270*/  ISETP.GE.AND P2, PT, R71, R200, PT ;  /* 0x000000c84700720c */ /* 0x000fe40003f46270 */
[C---:B------:R-:W-:Y:S02]  /*17280*/  LOP3.LUT P5, RZ, R199.reuse, 0x2, RZ, 0xc0, !PT ;  /* 0x00000002c7ff7812 */ /* 0x040fe400078ac0ff */
[----:B------:R-:W-:Y:S02]  /*17290*/  FSEL R147, R8, -INF , !P3 ;  /* 0xff80000008937808 */ /* 0x000fe40005800000 */
[----:B------:R-:W-:Y:S02]  /*172a0*/  LOP3.LUT P3, RZ, R199, 0x4, RZ, 0xc0, !PT ;  /* 0x00000004c7ff7812 */ /* 0x000fe4000786c0ff */
[----:B------:R-:W-:Y:S02]  /*172b0*/  ISETP.GE.OR P0, PT, R71, R208, !P2 ;  /* 0x000000d04700720c */ /* 0x000fe40005706670 */
[----:B------:R-:W-:Y:S02]  /*172c0*/  IABS R0, R0 ;  /* 0x0000000000007213 */ /* 0x000fe40000000000 */
[----:B------:R-:W-:Y:S02]  /*172d0*/  FSEL R163, R9, -INF , !P5 ;  /* 0xff80000009a37808 */ /* 0x000fe40006800000 */
[----:B------:R-:W-:Y:S02]  /*172e0*/  LOP3.LUT R199, R199, 0xfffffffe, RZ, 0xc0, !PT ;  /* 0xfffffffec7c77812 */ /* 0x000fe400078ec0ff */
[----:B------:R-:W-:Y:S02]  /*172f0*/  ISETP.GE.AND P5, PT, R70, R201, PT ;  /* 0x000000c94600720c */ /* 0x000fe40003fa6270 */
[----:B------:R-:W-:Y:S02]  /*17300*/  FSEL R164, R11, -INF , !P3 ;  /* 0xff8000000ba47808 */ /* 0x000fe40005800000 */
[----:B------:R-:W-:Y:S02]  /*17310*/  FSEL R166, R14, -INF , !P0 ;  /* 0xff8000000ea67808 */ /* 0x000fe40004000000 */
[C---:B------:R-:W-:Y:S02]  /*17320*/  ISETP.GE.AND P2, PT, R70.reuse, R200, PT ;  /* 0x000000c84600720c */ /* 0x040fe40003f46270 */
[C---:B------:R-:W-:Y:S02]  /*17330*/  ISETP.GE.AND P3, PT, R70.reuse, R204, PT ;  /* 0x000000cc4600720c */ /* 0x040fe40003f66270 */
[----:B------:R-:W-:Y:S02]  /*17340*/  ISETP.GE.AND P0, PT, R70, R203, PT ;  /* 0x000000cb4600720c */ /* 0x000fe40003f06270 */
[----:B------:R-:W-:Y:S02]  /*17350*/  I2FP.F32.S32 R0, R0 ;  /* 0x0000000000007245 */ /* 0x000fe40000201400 */
[----:B------:R-:W-:Y:S02]  /*17360*/  I2FP.F32.S32 R3, R3 ;  /* 0x0000000300037245 */ /* 0x000fe40000201400 */
[----:B------:R-:W-:Y:S01]  /*17370*/  @P1 LOP3.LUT R199, R199, 0x1, RZ, 0xfc, !PT ;  /* 0x00000001c7c71812 */ /* 0x000fe200078efcff */
[----:B------:R-:W-:Y:S01]  /*17380*/  FFMA.FTZ R15, R0, -UR21, R15 ;  /* 0x80000015000f7c23 */ /* 0x000fe2000801000f */
[----:B------:R-:W-:Y:S01]  /*17390*/  ISETP.GE.OR P1, PT, R70, R209, !P5 ;  /* 0x000000d14600720c */ /* 0x000fe20006f26670 */
[----:B------:R-:W-:Y:S01]  /*173a0*/  VIADD R0, R2, 0x11 ;  /* 0x0000001102007836 */ /* 0x000fe20000000000 */
[C---:B------:R-:W-:Y:S01]  /*173b0*/  ISETP.GE.OR P2, PT, R70.reuse, R208, !P2 ;  /* 0x000000d04600720c */ /* 0x040fe20005746670 */
[----:B------:R-:W-:Y:S01]  /*173c0*/  FFMA.FTZ R17, R3, -UR21, R17 ;  /* 0x8000001503117c23 */ /* 0x000fe20008010011 */
[C---:B------:R-:W-:Y:S01]  /*173d0*/  ISETP.GE.OR P3, PT, R70.reuse, R211, !P3 ;  /* 0x000000d34600720c */ /* 0x040fe20005f66670 */
[-C--:B-1----:R-:W-:Y:S03]  /*173e0*/  HMMA.16816.F32.BF16 R20, R156, R136.reuse, R20 ;  /* 0x000000889c14723c */ /* 0x082fe60000041814 */
[-C--:B------:R-:W-:Y:S01]  /*173f0*/  ISETP.GE.OR P5, PT, R70, R210.reuse, !P0 ;  /* 0x000000d24600720c */ /* 0x080fe200047a6670 */
[----:B------:R-:W-:Y:S01]  /*17400*/  VIADD R3, R2, 0x10 ;  /* 0x0000001002037836 */ /* 0x000fe20000000000 */
[C---:B------:R-:W-:Y:S01]  /*17410*/  ISETP.GE.AND P6, PT, R71.reuse, R203, PT ;  /* 0x000000cb4700720c */ /* 0x040fe20003fc6270 */
[C---:B------:R-:W-:Y:S04]  /*17420*/  HMMA.16816.F32.BF16 R24, R152.reuse, R136, R24 ;  /* 0x000000889818723c */ /* 0x040fe80000041818 */
[----:B------:R-:W-:Y:S01]  /*17430*/  ISETP.GE.OR P4, PT, R71, R210, !P6 ;  /* 0x000000d24700720c */ /* 0x000fe20007786670 */
[C---:B------:R-:W-:Y:S01]  /*17440*/  IMAD.IADD R4, R202.reuse, 0x1, -R0 ;  /* 0x00000001ca047824 */ /* 0x040fe200078e0a00 */
[----:B------:R-:W-:Y:S01]  /*17450*/  IABS R72, R72 ;  /* 0x0000004800487213 */ /* 0x000fe20000000000 */
[--C-:B------:R-:W-:Y:S01]  /*17460*/  IMAD.IADD R6, R202, 0x1, -R3.reuse ;  /* 0x00000001ca067824 */ /* 0x100fe200078e0a03 */
[----:B------:R-:W-:Y:S01]  /*17470*/  I2FP.F32.S32 R73, R73 ;  /* 0x0000004900497245 */ /* 0x000fe20000201400 */
[-C--:B------:R-:W-:Y:S03]  /*17480*/  HMMA.16816.F32.BF16 R28, R152, R138.reuse, R28 ;  /* 0x0000008a981c723c */ /* 0x080fe6000004181c */
[----:B------:R-:W-:Y:S01]  /*17490*/  I2FP.F32.S32 R72, R72 ;  /* 0x0000004800487245 */ /* 0x000fe20000201400 */
[----:B------:R-:W-:Y:S01]  /*174a0*/  IMAD.IADD R5, R206, 0x1, -R3 ;  /* 0x00000001ce057824 */ /* 0x000fe200078e0a03 */
[----:B------:R-:W-:Y:S01]  /*174b0*/  LOP3.LUT P6, RZ, R199, 0x1, RZ, 0xc0, !PT ;  /* 0x00000001c7ff7812 */ /* 0x000fe200078cc0ff */
[C---:B------:R-:W-:Y:S04]  /*174c0*/  HMMA.16816.F32.BF16 R32, R156.reuse, R138, R32 ;  /* 0x0000008a9c20723c */ /* 0x040fe80000041820 */
[----:B------:R-:W-:Y:S01]  /*174d0*/  ISETP.GE.AND P0, PT, R0, R204, PT ;  /* 0x000000cc0000720c */ /* 0x000fe20003f06270 */
[C---:B------:R-:W-:Y:S01]  /*174e0*/  IMAD.IADD R70, R206.reuse, 0x1, -R70 ;  /* 0x00000001ce467824 */ /* 0x040fe200078e0a46 */
[----:B------:R-:W-:Y:S01]  /*174f0*/  IABS R4, R4 ;  /* 0x0000000400047213 */ /* 0x000fe20000000000 */
[----:B------:R-:W-:Y:S01]  /*17500*/  IMAD.IADD R71, R206, 0x1, -R71 ;  /* 0x00000001ce477824 */ /* 0x000fe200078e0a47 */
[----:B------:R-:W-:Y:S02]  /*17510*/  IABS R6, R6 ;  /* 0x0000000600067213 */ /* 0x000fe40000000000 */
[----:B------:R-:W-:Y:S01]  /*17520*/  ISETP.GE.OR P0, PT, R0, R211, !P0 ;  /* 0x000000d30000720c */ /* 0x000fe20004706670 */
[----:B------:R-:W-:Y:S01]  /*17530*/  FFMA.FTZ R16, R72, -UR21, R16 ;  /* 0x8000001548107c23 */ /* 0x000fe20008010010 */
[----:B------:R-:W-:Y:S01]  /*17540*/  IABS R8, R70 ;  /* 0x0000004600087213 */ /* 0x000fe20000000000 */
[----:B------:R-:W-:Y:S01]  /*17550*/  FFMA.FTZ R13, R73, -UR21, R13 ;  /* 0x80000015490d7c23 */ /* 0x000fe2000801000d */
[----:B------:R-:W-:Y:S02]  /*17560*/  IABS R7, R71 ;  /* 0x0000004700077213 */ /* 0x000fe40000000000 */
[----:B------:R-:W-:Y:S02]  /*17570*/  I2FP.F32.S32 R8, R8 ;  /* 0x0000000800087245 */ /* 0x000fe40000201400 */
[----:B------:R-:W-:Y:S02]  /*17580*/  I2FP.F32.S32 R7, R7 ;  /* 0x0000000700077245 */ /* 0x000fe40000201400 */
[----:B------:R-:W-:Y:S01]  /*17590*/  IABS R5, R5 ;  /* 0x0000000500057213 */ /* 0x000fe20000000000 */
[----:B------:R-:W-:Y:S01]  /*175a0*/  FFMA.FTZ R19, R8, -UR21, R19 ;  /* 0x8000001508137c23 */ /* 0x000fe20008010013 */
[----:B------:R-:W-:Y:S01]  /*175b0*/  I2FP.F32.S32 R4, R4 ;  /* 0x0000000400047245 */ /* 0x000fe20000201400 */
[----:B------:R-:W-:Y:S01]  /*175c0*/  FFMA.FTZ R18, R7, -UR21, R18 ;  /* 0x8000001507127c23 */ /* 0x000fe20008010012 */
[----:B------:R-:W-:Y:S01]  /*175d0*/  FSEL R70, R16, -INF , !P6 ;  /* 0xff80000010467808 */ /* 0x000fe20007000000 */
[--C-:B------:R-:W-:Y:S01]  /*175e0*/  IMAD.IADD R7, R205, 0x1, -R0.reuse ;  /* 0x00000001cd077824 */ /* 0x100fe200078e0a00 */
[----:B------:R-:W-:Y:S01]  /*175f0*/  I2FP.F32.S32 R6, R6 ;  /* 0x0000000600067245 */ /* 0x000fe20000201400 */
[----:B------:R-:W-:Y:S01]  /*17600*/  FFMA.FTZ R21, R4, -UR21, R21 ;  /* 0x8000001504157c23 */ /* 0x000fe20008010015 */
[----:B------:R-:W-:Y:S01]  /*17610*/  ISETP.GE.AND P6, PT, R3, R203, PT ;  /* 0x000000cb0300720c */ /* 0x000fe20003fc6270 */
[----:B------:R-:W-:Y:S01]  /*17620*/  IMAD.IADD R4, R206, 0x1, -R0 ;  /* 0x00000001ce047824 */ /* 0x000fe200078e0a00 */
[----:B------:R-:W-:Y:S01]  /*17630*/  FSEL R149, R13, -INF , !P1 ;  /* 0xff8000000d957808 */ /* 0x000fe20004800000 */
[----:B------:R-:W-:Y:S01]  /*17640*/  FFMA.FTZ R20, R6, -UR21, R20 ;  /* 0x8000001506147c23 */ /* 0x000fe20008010014 */
[----:B------:R-:W-:Y:S01]  /*17650*/  ISETP.GE.AND P1, PT, R3, R204, PT ;  /* 0x000000cc0300720c */ /* 0x000fe20003f26270 */
[--C-:B------:R-:W-:Y:S01]  /*17660*/  IMAD.IADD R6, R207, 0x1, -R3.reuse ;  /* 0x00000001cf067824 */ /* 0x100fe200078e0a03 */
[----:B------:R-:W-:Y:S02]  /*17670*/  I2FP.F32.S32 R5, R5 ;  /* 0x0000000500057245 */ /* 0x000fe40000201400 */
[----:B------:R-:W-:Y:S02]  /*17680*/  FSEL R19, R19, -INF , !P5 ;  /* 0xff80000013137808 */ /* 0x000fe40006800000 */
[----:B------:R-:W-:Y:S01]  /*17690*/  FSEL R71, R17, -INF , !P3 ;  /* 0xff80000011477808 */ /* 0x000fe20005800000 */
[----:B------:R-:W-:Y:S01]  /*176a0*/  FFMA.FTZ R22, R5, -UR21, R22 ;  /* 0x8000001505167c23 */ /* 0x000fe20008010016 */
[----:B------:R-:W-:Y:S01]  /*176b0*/  ISETP.GE.OR P5, PT, R3, R210, !P6 ;  /* 0x000000d20300720c */ /* 0x000fe200077a6670 */
[----:B------:R-:W-:Y:S01]  /*176c0*/  IMAD.IADD R5, R205, 0x1, -R3 ;  /* 0x00000001cd057824 */ /* 0x000fe200078e0a03 */
[C---:B------:R-:W-:Y:S02]  /*176d0*/  ISETP.GE.AND P3, PT, R3.reuse, R201, PT ;  /* 0x000000c90300720c */ /* 0x040fe40003f66270 */
[C---:B------:R-:W-:Y:S02]  /*176e0*/  ISETP.GE.AND P6, PT, R3.reuse, R200, PT ;  /* 0x000000c80300720c */ /* 0x040fe40003fc6270 */
[----:B------:R-:W-:Y:S02]  /*176f0*/  ISETP.GE.OR P1, PT, R3, R211, !P1 ;  /* 0x000000d30300720c */ /* 0x000fe40004f26670 */
[----:B------:R-:W-:Y:S02]  /*17700*/  FSEL R18, R18, -INF , !P4 ;  /* 0xff80000012127808 */ /* 0x000fe40006000000 */
[----:B------:R-:W-:Y:S02]  /*17710*/  FSEL R162, R15, -INF , !P2 ;  /* 0xff8000000fa27808 */ /* 0x000fe40005000000 */
[C---:B------:R-:W-:Y:S02]  /*17720*/  ISETP.GE.OR P4, PT, R3.reuse, R209, !P3 ;  /* 0x000000d10300720c */ /* 0x040fe40005f86670 */
[----:B------:R-:W-:Y:S02]  /*17730*/  ISETP.GE.OR P6, PT, R3, R208, !P6 ;  /* 0x000000d00300720c */ /* 0x000fe400077c6670 */
[----:B------:R-:W-:Y:S02]  /*17740*/  ISETP.GE.AND P2, PT, R0, R203, PT ;  /* 0x000000cb0000720c */ /* 0x000fe40003f46270 */
[----:B------:R-:W-:Y:S02]  /*17750*/  FSEL R174, R20, -INF , !P1 ;  /* 0xff80000014ae7808 */ /* 0x000fe40004800000 */
[----:B------:R-:W-:Y:S02]  /*17760*/  FSEL R175, R21, -INF , !P0 ;  /* 0xff80000015af7808 */ /* 0x000fe40004000000 */
[----:B------:R-:W-:Y:S01]  /*17770*/  IABS R3, R4 ;  /* 0x0000000400037213 */ /* 0x000fe20000000000 */
[----:B------:R-:W-:Y:S01]  /*17780*/  IMAD.IADD R4, R207, 0x1, -R0 ;  /* 0x00000001cf047824 */ /* 0x000fe200078e0a00 */
[C---:B------:R-:W-:Y:S02]  /*17790*/  ISETP.GE.AND P1, PT, R0.reuse, R201, PT ;  /* 0x000000c90000720c */ /* 0x040fe40003f26270 */
[C---:B------:R-:W-:Y:S02]  /*177a0*/  ISETP.GE.AND P0, PT, R0.reuse, R200, PT ;  /* 0x000000c80000720c */ /* 0x040fe40003f06270 */
[C---:B------:R-:W-:Y:S02]  /*177b0*/  ISETP.GE.OR P3, PT, R0.reuse, R210, !P2 ;  /* 0x000000d20000720c */ /* 0x040fe40005766670 */
[----:B------:R-:W-:Y:S02]  /*177c0*/  IABS R5, R5 ;  /* 0x0000000500057213 */ /* 0x000fe40000000000 */
[C---:B------:R-:W-:Y:S02]  /*177d0*/  ISETP.GE.OR P2, PT, R0.reuse, R209, !P1 ;  /* 0x000000d10000720c */ /* 0x040fe40004f46670 */
[----:B------:R-:W-:Y:S02]  /*177e0*/  ISETP.GE.OR P0, PT, R0, R208, !P0 ;  /* 0x000000d00000720c */ /* 0x000fe40004706670 */
[----:B------:R-:W-:Y:S02]  /*177f0*/  IABS R8, R7 ;  /* 0x0000000700087213 */ /* 0x000fe40000000000 */
[----:B------:R-:W-:Y:S02]  /*17800*/  I2FP.F32.S32 R0, R3 ;  /* 0x0000000300007245 */ /* 0x000fe40000201400 */
[----:B------:R-:W-:Y:S01]  /*17810*/  IABS R7, R4 ;  /* 0x0000000400077213 */ /* 0x000fe20000000000 */
[----:B------:R-:W-:Y:S01]  /*17820*/  IMAD.MOV.U32 R4, RZ, RZ, R8 ;  /* 0x000000ffff047224 */ /* 0x000fe200078e0008 */
[----:B------:R-:W-:Y:S01]  /*17830*/  IABS R6, R6 ;  /* 0x0000000600067213 */ /* 0x000fe20000000000 */
[----:B------:R-:W-:Y:S01]  /*17840*/  VIADD R8, R2, 0x19 ;  /* 0x0000001902087836 */ /* 0x000fe20000000000 */
[----:B------:R-:W-:Y:S01]  /*17850*/  I2FP.F32.S32 R3, R5 ;  /* 0x0000000500037245 */ /* 0x000fe20000201400 */
[----:B------:R-:W-:Y:S01]  /*17860*/  IMAD.MOV.U32 R5, RZ, RZ, R7 ;  /* 0x000000ffff057224 */ /* 0x000fe200078e0007 */
[----:B------:R-:W-:Y:S01]  /*17870*/  LOP3.LUT R199, R199, 0xfffffffd, RZ, 0xc0, !PT ;  /* 0xfffffffdc7c77812 */ /* 0x000fe200078ec0ff */
[----:B------:R-:W-:Y:S01]  /*17880*/  FFMA.FTZ R23, R0, -UR21, R23 ;  /* 0x8000001500177c23 */ /* 0x000fe20008010017 */
[----:B------:R-:W-:Y:S01]  /*17890*/  I2FP.F32.S32 R0, R6 ;  /* 0x0000000600007245 */ /* 0x000fe20000201400 */
[----:B------:R-:W-:Y:S01]  /*178a0*/  IMAD.IADD R6, R205, 0x1, -R8 ;  /* 0x00000001cd067824 */ /* 0x000fe200078e0a08 */
[----:B------:R-:W-:Y:S01]  /*178b0*/  @P0 LOP3.LUT R199, R199, 0x2, RZ, 0xfc, !PT ;  /* 0x00000002c7c70812 */ /* 0x000fe200078efcff */
[----:B------:R-:W-:Y:S01]  /*178c0*/  FFMA.FTZ R24, R3, -UR21, R24 ;  /* 0x8000001503187c23 */ /* 0x000fe20008010018 */
[----:B------:R-:W-:Y:S01]  /*178d0*/  I2FP.F32.S32 R3, R4 ;  /* 0x0000000400037245 */ /* 0x000fe20000201400 */
[----:B------:R-:W-:Y:S01]  /*178e0*/  FFMA.FTZ R26, R0, -UR21, R26 ;  /* 0x80000015001a7c23 */ /* 0x000fe2000801001a */
[----:B------:R-:W-:Y:S01]  /*178f0*/  I2FP.F32.S32 R4, R5 ;  /* 0x0000000500047245 */ /* 0x000fe20000201400 */
[----:B------:R-:W-:Y:S01]  /*17900*/  VIADD R0, R2, 0x18 ;  /* 0x0000001802007836 */ /* 0x000fe20000000000 */
[----:B------:R-:W-:Y:S01]  /*17910*/  IABS R11, R6 ;  /* 0x00000006000b7213 */ /* 0x000fe20000000000 */
[----:B------:R-:W-:Y:S01]  /*17920*/  FFMA.FTZ R25, R3, -UR21, R25 ;  /* 0x8000001503197c23 */ /* 0x000fe20008010019 */
[----:B------:R-:W-:Y:S01]  /*17930*/  FSEL R216, R26, -INF , !P6 ;  /* 0xff8000001ad87808 */ /* 0x000fe20007000000 */
[C---:B------:R-:W-:Y:S01]  /*17940*/  IMAD.IADD R5, R207.reuse, 0x1, -R0 ;  /* 0x00000001cf057824 */ /* 0x040fe200078e0a00 */
[----:B------:R-:W-:Y:S01]  /*17950*/  ISETP.GE.AND P1, PT, R0, R201, PT ;  /* 0x000000c90000720c */ /* 0x000fe20003f26270 */
[----:B------:R-:W-:Y:S01]  /*17960*/  FFMA.FTZ R27, R4, -UR21, R27 ;  /* 0x80000015041b7c23 */ /* 0x000fe2000801001b */
[C---:B------:R-:W-:Y:S01]  /*17970*/  ISETP.GE.AND P6, PT, R0.reuse, R203, PT ;  /* 0x000000cb0000720c */ /* 0x040fe20003fc6270 */
[----:B------:R-:W-:Y:S01]  /*17980*/  IMAD.IADD R4, R207, 0x1, -R8 ;  /* 0x00000001cf047824 */ /* 0x000fe200078e0a08 */
[----:B------:R-:W-:Y:S01]  /*17990*/  IABS R10, R5 ;  /* 0x00000005000a7213 */ /* 0x000fe20000000000 */
[----:B------:R-:W-:Y:S01]  /*179a0*/  IMAD.IADD R3, R205, 0x1, -R0 ;  /* 0x00000001cd037824 */ /* 0x000fe200078e0a00 */
[----:B------:R-:W-:Y:S02]  /*179b0*/  ISETP.GE.OR P1, PT, R0, R209, !P1 ;  /* 0x000000d10000720c */ /* 0x000fe40004f26670 */
[----:B------:R-:W-:Y:S02]  /*179c0*/  IABS R9, R4 ;  /* 0x0000000400097213 */ /* 0x000fe40000000000 */
[----:B------:R-:W-:Y:S01]  /*179d0*/  IABS R3, R3 ;  /* 0x0000000300037213 */ /* 0x000fe20000000000 */
[----:B------:R-:W1:Y:S01]  /*179e0*/  LDSM.16.M88.4 R4, [R189+0x1000] ;  /* 0x00100000bd04783b */ /* 0x000e620000000200 */
[----:B------:R-:W-:Y:S02]  /*179f0*/  I2FP.F32.S32 R10, R10 ;  /* 0x0000000a000a7245 */ /* 0x000fe40000201400 */
[----:B------:R-:W-:Y:S02]  /*17a00*/  I2FP.F32.S32 R3, R3 ;  /* 0x0000000300037245 */ /* 0x000fe40000201400 */
[----:B------:R-:W-:Y:S01]  /*17a10*/  I2FP.F32.S32 R11, R11 ;  /* 0x0000000b000b7245 */ /* 0x000fe20000201400 */
[----:B------:R-:W-:Y:S01]  /*17a20*/  FFMA.FTZ R30, R10, -UR21, R30 ;  /* 0x800000150a1e7c23 */ /* 0x000fe2000801001e */
[----:B------:R-:W-:Y:S01]  /*17a30*/  I2FP.F32.S32 R9, R9 ;  /* 0x0000000900097245 */ /* 0x000fe20000201400 */
[----:B------:R-:W-:Y:S01]  /*17a40*/  FFMA.FTZ R28, R3, -UR21, R28 ;  /* 0x80000015031c7c23 */ /* 0x000fe2000801001c */
[----:B------:R-:W-:Y:S01]  /*17a50*/  ISETP.GE.AND P0, PT, R0, R200, PT ;  /* 0x000000c80000720c */ /* 0x000fe20003f06270 */
[----:B------:R-:W-:Y:S01]  /*17a60*/  VIADD R3, R2, 0x20 ;  /* 0x0000002002037836 */ /* 0x000fe20000000000 */
[----:B------:R-:W-:Y:S01]  /*17a70*/  FSEL R182, R24, -INF , !P4 ;  /* 0xff80000018b67808 */ /* 0x000fe20006000000 */
[----:B------:R-:W-:Y:S01]  /*17a80*/  IMAD.IADD R10, R202, 0x1, -R8 ;  /* 0x00000001ca0a7824 */ /* 0x000fe200078e0a08 */
[----:B------:R-:W-:Y:S01]  /*17a90*/  FSEL R173, R28, -INF , !P1 ;  /* 0xff8000001cad7808 */ /* 0x000fe20004800000 */
[----:B------:R-:W-:Y:S01]  /*17aa0*/  FFMA.FTZ R29, R11, -UR21, R29 ;  /* 0x800000150b1d7c23 */ /* 0x000fe2000801001d */
[----:B------:R-:W-:Y:S01]  /*17ab0*/  ISETP.GE.OR P1, PT, R0, R210, !P6 ;  /* 0x000000d20000720c */ /* 0x000fe20007726670 */
[--C-:B------:R-:W-:Y:S01]  /*17ac0*/  IMAD.IADD R11, R202, 0x1, -R0.reuse ;  /* 0x00000001ca0b7824 */ /* 0x100fe200078e0a00 */
[----:B------:R-:W-:Y:S01]  /*17ad0*/  ISETP.GE.AND P4, PT, R0, R204, PT ;  /* 0x000000cc0000720c */ /* 0x000fe20003f86270 */
[----:B------:R-:W-:Y:S01]  /*17ae0*/  FFMA.FTZ R31, R9, -UR21, R31 ;  /* 0x80000015091f7c23 */ /* 0x000fe2000801001f */
[----:B------:R-:W-:Y:S01]  /*17af0*/  FSEL R168, R22, -INF , !P5 ;  /* 0xff80000016a87808 */ /* 0x000fe20006800000 */
[----:B------:R-:W-:Y:S01]  /*17b00*/  IMAD.IADD R9, R206, 0x1, -R0 ;  /* 0x00000001ce097824 */ /* 0x000fe200078e0a00 */
[----:B------:R-:W-:Y:S02]  /*17b10*/  LOP3.LUT P5, RZ, R199, 0x2, RZ, 0xc0, !PT ;  /* 0x00000002c7ff7812 */ /* 0x000fe400078ac0ff */
[C---:B------:R-:W-:Y:S02]  /*17b20*/  ISETP.GE.OR P0, PT, R0.reuse, R208, !P0 ;  /* 0x000000d00000720c */ /* 0x040fe40004706670 */
[----:B------:R-:W-:Y:S01]  /*17b30*/  ISETP.GE.OR P4, PT, R0, R211, !P4 ;  /* 0x000000d30000720c */ /* 0x000fe20006786670 */
[--C-:B------:R-:W-:Y:S01]  /*17b40*/  IMAD.IADD R0, R202, 0x1, -R3.reuse ;  /* 0x00000001ca007824 */ /* 0x100fe200078e0a03 */
[----:B------:R-:W-:Y:S02]  /*17b50*/  FSEL R170, R23, -INF , !P3 ;  /* 0xff80000017aa7808 */ /* 0x000fe40005800000 */
[----:B------:R-:W-:Y:S02]  /*17b60*/  FSEL R214, R25, -INF , !P2 ;  /* 0xff80000019d67808 */ /* 0x000fe40005000000 */
[----:B------:R-:W-:Y:S02]  /*17b70*/  FSEL R223, R27, -INF , !P5 ;  /* 0xff8000001bdf7808 */ /* 0x000fe40006800000 */
[----:B------:R-:W-:Y:S02]  /*17b80*/  FSEL R176, R30, -INF , !P0 ;  /* 0xff8000001eb07808 */ /* 0x000fe40004000000 */
[----:B------:R-:W-:Y:S02]  /*17b90*/  LOP3.LUT R199, R199, 0xfffffff7, RZ, 0xc0, !PT ;  /* 0xfffffff7c7c77812 */ /* 0x000fe400078ec0ff */
[C---:B------:R-:W-:Y:S02]  /*17ba0*/  ISETP.GE.AND P2, PT, R8.reuse, R201, PT ;  /* 0x000000c90800720c */ /* 0x040fe40003f46270 */
[C---:B------:R-:W-:Y:S01]  /*17bb0*/  ISETP.GE.AND P3, PT, R8.reuse, R200, PT ;  /* 0x000000c80800720c */ /* 0x040fe20003f66270 */
[-C--:B-1----:R-:W-:Y:S03]  /*17bc0*/  HMMA.16816.F32.BF16 R36, R156, R4.reuse, R36 ;  /* 0x000000049c24723c */ /* 0x082fe60000041824 */
[C---:B------:R-:W-:Y:S02]  /*17bd0*/  ISETP.GE.AND P5, PT, R8.reuse, R204, PT ;  /* 0x000000cc0800720c */ /* 0x040fe40003fa6270 */
[C---:B------:R-:W-:Y:S01]  /*17be0*/  ISETP.GE.AND P0, PT, R8.reuse, R203, PT ;  /* 0x000000cb0800720c */ /* 0x040fe20003f06270 */
[C---:B------:R-:W-:Y:S04]  /*17bf0*/  HMMA.16816.F32.BF16 R40, R152.reuse, R4, R40 ;  /* 0x000000049828723c */ /* 0x040fe80000041828 */
[C---:B------:R-:W-:Y:S02]  /*17c00*/  ISETP.GE.OR P2, PT, R8.reuse, R209, !P2 ;  /* 0x000000d10800720c */ /* 0x040fe40005746670 */
[----:B------:R-:W-:Y:S01]  /*17c10*/  @P1 LOP3.LUT R199, R199, 0x8, RZ, 0xfc, !PT ;  /* 0x00000008c7c71812 */ /* 0x000fe200078efcff */
[-C--:B------:R-:W-:Y:S03]  /*17c20*/  HMMA.16816.F32.BF16 R44, R152, R6.reuse, R44 ;  /* 0x00000006982c723c */ /* 0x080fe6000004182c */
[C---:B------:R-:W-:Y:S01]  /*17c30*/  ISETP.GE.OR P1, PT, R8.reuse, R208, !P3 ;  /* 0x000000d00800720c */ /* 0x040fe20005f26670 */
[----:B------:R-:W-:Y:S01]  /*17c40*/  IMAD.IADD R5, R207, 0x1, -R3 ;  /* 0x00000001cf057824 */ /* 0x000fe200078e0a03 */
[----:B------:R-:W-:Y:S01]  /*17c50*/  IABS R0, R0 ;  /* 0x0000000000007213 */ /* 0x000fe20000000000 */
[C---:B------:R-:W-:Y:S04]  /*17c60*/  HMMA.16816.F32.BF16 R48, R156.reuse, R6, R48 ;  /* 0x000000069c30723c */ /* 0x040fe80000041830 */
[C---:B------:R-:W-:Y:S02]  /*17c70*/  ISETP.GE.OR P5, PT, R8.reuse, R211, !P5 ;  /* 0x000000d30800720c */ /* 0x040fe40006fa6670 */
[----:B------:R-:W-:Y:S01]  /*17c80*/  ISETP.GE.OR P0, PT, R8, R210, !P0 ;  /* 0x000000d20800720c */ /* 0x000fe20004706670 */
[----:B------:R-:W-:Y:S01]  /*17c90*/  IMAD.IADD R8, R206, 0x1, -R8 ;  /* 0x00000001ce087824 */ /* 0x000fe200078e0a08 */
[----:B------:R-:W-:Y:S02]  /*17ca0*/  IABS R13, R11 ;  /* 0x0000000b000d7213 */ /* 0x000fe40000000000 */
[----:B------:R-:W-:Y:S02]  /*17cb0*/  ISETP.GE.AND P3, PT, R3, R204, PT ;  /* 0x000000cc0300720c */ /* 0x000fe40003f66270 */
[----:B------:R-:W-:Y:S02]  /*17cc0*/  IABS R12, R10 ;  /* 0x0000000a000c7213 */ /* 0x000fe40000000000 */
[----:B------:R-:W-:Y:S02]  /*17cd0*/  I2FP.F32.S32 R0, R0 ;  /* 0x0000000000007245 */ /* 0x000fe40000201400 */
[----:B------:R-:W-:Y:S01]  /*17ce0*/  IABS R10, R9 ;  /* 0x00000009000a7213 */ /* 0x000fe20000000000 */
[----:B------:R-:W-:Y:S01]  /*17cf0*/  IMAD.MOV.U32 R9, RZ, RZ, R12 ;  /* 0x000000ffff097224 */ /* 0x000fe200078e000c */
[----:B------:R-:W-:Y:S01]  /*17d00*/  IABS R11, R8 ;  /* 0x00000008000b7213 */ /* 0x000fe20000000000 */
[----:B------:R-:W-:Y:S01]  /*17d10*/  FFMA.FTZ R36, R0, -UR21, R36 ;  /* 0x8000001500247c23 */ /* 0x000fe20008010024 */
[----:B------:R-:W-:Y:S01]  /*17d20*/  LOP3.LUT R199, R199, 0xfffffffd, RZ, 0xc0, !PT ;  /* 0xfffffffdc7c77812 */ /* 0x000fe200078ec0ff */
[----:B------:R-:W-:Y:S01]  /*17d30*/  VIADD R0, R2, 0x21 ;  /* 0x0000002102007836 */ /* 0x000fe20000000000 */
[----:B------:R-:W-:Y:S01]  /*17d40*/  I2FP.F32.S32 R9, R9 ;  /* 0x0000000900097245 */ /* 0x000fe20000201400 */
[----:B------:R-:W-:Y:S01]  /*17d50*/  IMAD.MOV.U32 R8, RZ, RZ, R13 ;  /* 0x000000ffff087224 */ /* 0x000fe200078e000d */
[----:B------:R-:W-:Y:S01]  /*17d60*/  I2FP.F32.S32 R10, R10 ;  /* 0x0000000a000a7245 */ /* 0x000fe20000201400 */
[----:B------:R-:W-:Y:S01]  /*17d70*/  IMAD.IADD R4, R202, 0x1, -R0 ;  /* 0x00000001ca047824 */ /* 0x000fe200078e0a00 */
[----:B------:R-:W-:Y:S01]  /*17d80*/  FSEL R171, R31, -INF , !P1 ;  /* 0xff8000001fab7808 */ /* 0x000fe20004800000 */
[----:B------:R-:W-:Y:S01]  /*17d90*/  FFMA.FTZ R33, R9, -UR21, R33 ;  /* 0x8000001509217c23 */ /* 0x000fe20008010021 */
[----:B------:R-:W-:Y:S01]  /*17da0*/  I2FP.F32.S32 R8, R8 ;  /* 0x0000000800087245 */ /* 0x000fe20000201400 */
[--C-:B------:R-:W-:Y:S01]  /*17db0*/  IMAD.IADD R9, R206, 0x1, -R3.reuse ;  /* 0x00000001ce097824 */ /* 0x100fe200078e0a03 */
[----:B------:R-:W-:Y:S01]  /*17dc0*/  ISETP.GE.AND P1, PT, R3, R201, PT ;  /* 0x000000c90300720c */ /* 0x000fe20003f26270 */
[----:B------:R-:W-:Y:S01]  /*17dd0*/  FFMA.FTZ R34, R10, -UR21, R34 ;  /* 0x800000150a227c23 */ /* 0x000fe20008010022 */
[----:B------:R-:W-:Y:S01]  /*17de0*/  I2FP.F32.S32 R11, R11 ;  /* 0x0000000b000b7245 */ /* 0x000fe20000201400 */
[----:B------:R-:W-:Y:S01]  /*17df0*/  IMAD.IADD R10, R205, 0x1, -R3 ;  /* 0x00000001cd0a7824 */ /* 0x000fe200078e0a03 */
[----:B------:R-:W-:Y:S01]  /*17e00*/  @P0 LOP3.LUT R199, R199, 0x2, RZ, 0xfc, !PT ;  /* 0x00000002c7c70812 */ /* 0x000fe200078efcff */
[----:B------:R-:W-:Y:S01]  /*17e10*/  FFMA.FTZ R32, R8, -UR21, R32 ;  /* 0x8000001508207c23 */ /* 0x000fe20008010020 */
[----:B------:R-:W-:Y:S01]  /*17e20*/  FSEL R167, R29, -INF , !P2 ;  /* 0xff8000001da77808 */ /* 0x000fe20005000000 */
[----:B------:R-:W-:Y:S01]  /*17e30*/  IMAD.IADD R8, R206, 0x1, -R0 ;  /* 0x00000001ce087824 */ /* 0x000fe200078e0a00 */
[----:B------:R-:W-:Y:S01]  /*17e40*/  IABS R4, R4 ;  /* 0x0000000400047213 */ /* 0x000fe20000000000 */
[----:B------:R-:W-:Y:S01]  /*17e50*/  FFMA.FTZ R35, R11, -UR21, R35 ;  /* 0x800000150b237c23 */ /* 0x000fe20008010023 */
[C---:B------:R-:W-:Y:S02]  /*17e60*/  ISETP.GE.AND P2, PT, R3.reuse, R203, PT ;  /* 0x000000cb0300720c */ /* 0x040fe40003f46270 */
[C---:B------:R-:W-:Y:S02]  /*17e70*/  ISETP.GE.AND P0, PT, R3.reuse, R200, PT ;  /* 0x000000c80300720c */ /* 0x040fe40003f06270 */
[C---:B------:R-:W-:Y:S02]  /*17e80*/  ISETP.GE.OR P1, PT, R3.reuse, R209, !P1 ;  /* 0x000000d10300720c */ /* 0x040fe40004f26670 */
[----:B------:R-:W-:Y:S02]  /*17e90*/  FSEL R32, R32, -INF , !P4 ;  /* 0xff80000020207808 */ /* 0x000fe40006000000 */
[----:B------:R-:W-:Y:S02]  /*17ea0*/  I2FP.F32.S32 R4, R4 ;  /* 0x0000000400047245 */ /* 0x000fe40000201400 */
[C---:B------:R-:W-:Y:S02]  /*17eb0*/  ISETP.GE.OR P3, PT, R3.reuse, R211, !P3 ;  /* 0x000000d30300720c */ /* 0x040fe40005f66670 */
[C---:B------:R-:W-:Y:S01]  /*17ec0*/  ISETP.GE.OR P6, PT, R3.reuse, R210, !P2 ;  /* 0x000000d20300720c */ /* 0x040fe200057c6670 */
[----:B------:R-:W-:Y:S01]  /*17ed0*/  FFMA.FTZ R37, R4, -UR21, R37 ;  /* 0x8000001504257c23 */ /* 0x000fe20008010025 */
[----:B------:R-:W-:Y:S02]  /*17ee0*/  ISETP.GE.OR P4, PT, R3, R208, !P0 ;  /* 0x000000d00300720c */ /* 0x000fe40004786670 */
[----:B------:R-:W-:Y:S02]  /*17ef0*/  IABS R11, R9 ;  /* 0x00000009000b7213 */ /* 0x000fe40000000000 */
[----:B------:R-:W-:Y:S02]  /*17f00*/  IABS R3, R8 ;  /* 0x0000000800037213 */ /* 0x000fe40000000000 */
[C---:B------:R-:W-:Y:S02]  /*17f10*/  ISETP.GE.AND P0, PT, R0.reuse, R204, PT ;  /* 0x000000cc0000720c */ /* 0x040fe40003f06270 */
[----:B------:R-:W-:Y:S02]  /*17f20*/  IABS R8, R10 ;  /* 0x0000000a00087213 */ /* 0x000fe40000000000 */
[----:B------:R-:W-:Y:S02]  /*17f30*/  FSEL R33, R33, -INF , !P5 ;  /* 0xff80000021217808 */ /* 0x000fe40006800000 */
[C---:B------:R-:W-:Y:S02]  /*17f40*/  LOP3.LUT P5, RZ, R199.reuse, 0x2, RZ, 0xc0, !PT ;  /* 0x00000002c7ff7812 */ /* 0x040fe400078ac0ff */
[C---:B------:R-:W-:Y:S02]  /*17f50*/  LOP3.LUT P2, RZ, R199.reuse, 0x8, RZ, 0xc0, !PT ;  /* 0x00000008c7ff7812 */ /* 0x040fe4000784c0ff */
[----:B------:R-:W-:Y:S01]  /*17f60*/  IABS R9, R5 ;  /* 0x0000000500097213 */ /* 0x000fe20000000000 */
[----:B------:R-:W-:Y:S01]  /*17f70*/  IMAD.MOV.U32 R5, RZ, RZ, R11 ;  /* 0x000000ffff057224 */ /* 0x000fe200078e000b */
[----:B------:R-:W-:Y:S02]  /*17f80*/  LOP3.LUT R199, R199, 0xfffffffb, RZ, 0xc0, !PT ;  /* 0xfffffffbc7c77812 */ /* 0x000fe400078ec0ff */
[----:B------:R-:W-:Y:S02]  /*17f90*/  ISETP.GE.OR P0, PT, R0, R211, !P0 ;  /* 0x000000d30000720c */ /* 0x000fe40004706670 */
[----:B------:R-:W-:Y:S02]  /*17fa0*/  I2FP.F32.S32 R8, R8 ;  /* 0x0000000800087245 */ /* 0x000fe40000201400 */
[----:B------:R-:W-:Y:S02]  /*17fb0*/  I2FP.F32.S32 R3, R3 ;  /* 0x0000000300037245 */ /* 0x000fe40000201400 */
[----:B------:R-:W-:Y:S01]  /*17fc0*/  FSEL R34, R34, -INF , !P2 ;  /* 0xff80000022227808 */ /* 0x000fe20005000000 */
[----:B------:R-:W-:Y:S01]  /*17fd0*/  FFMA.FTZ R40, R8, -UR21, R40 ;  /* 0x8000001508287c23 */ /* 0x000fe20008010028 */
[----:B------:R-:W-:Y:S01]  /*17fe0*/  @P1 LOP3.LUT R199, R199, 0x4, RZ, 0xfc, !PT ;  /* 0x00000004c7c71812 */ /* 0x000fe200078efcff */
[----:B------:R-:W-:Y:S01]  /*17ff0*/  VIADD R8, R2, 0x28 ;  /* 0x0000002802087836 */ /* 0x000fe20000000000 */
[----:B------:R-:W-:Y:S01]  /*18000*/  ISETP.GE.AND P2, PT, R0, R203, PT ;  /* 0x000000cb0000720c */ /* 0x000fe20003f46270 */
[----:B------:R-:W-:Y:S01]  /*18010*/  FFMA.FTZ R39, R3, -UR21, R39 ;  /* 0x8000001503277c23 */ /* 0x000fe20008010027 */
[----:B------:R-:W-:Y:S01]  /*18020*/  FSEL R225, R37, -INF , !P0 ;  /* 0xff80000025e17808 */ /* 0x000fe20004000000 */
[----:B------:R-:W-:Y:S01]  /*18030*/  VIADD R3, R2, 0x29 ;  /* 0x0000002902037836 */ /* 0x000fe20000000000 */
[----:B------:R-:W-:Y:S02]  /*18040*/  I2FP.F32.S32 R5, R5 ;  /* 0x0000000500057245 */ /* 0x000fe40000201400 */
[----:B------:R-:W-:Y:S01]  /*18050*/  I2FP.F32.S32 R4, R9 ;  /* 0x0000000900047245 */ /* 0x000fe20000201400 */
[----:B------:R-:W-:Y:S01]  /*18060*/  IMAD.IADD R9, R205, 0x1, -R0 ;  /* 0x00000001cd097824 */ /* 0x000fe200078e0a00 */
[C---:B------:R-:W-:Y:S01]  /*18070*/  ISETP.GE.AND P1, PT, R0.reuse, R201, PT ;  /* 0x000000c90000720c */ /* 0x040fe20003f26270 */
[----:B------:R-:W-:Y:S01]  /*18080*/  FFMA.FTZ R38, R5, -UR21, R38 ;  /* 0x8000001505267c23 */ /* 0x000fe20008010026 */
[----:B------:R-:W-:Y:S01]  /*18090*/  ISETP.GE.AND P0, PT, R0, R200, PT ;  /* 0x000000c80000720c */ /* 0x000fe20003f06270 */
[----:B------:R-:W-:Y:S01]  /*180a0*/  IMAD.IADD R5, R207, 0x1, -R8 ;  /* 0x00000001cf057824 */ /* 0x000fe200078e0a08 */
[----:B------:R-:W-:Y:S01]  /*180b0*/  FSEL R220, R36, -INF , !P3 ;  /* 0xff80000024dc7808 */ /* 0x000fe20005800000 */
[----:B------:R-:W-:Y:S01]  /*180c0*/  FFMA.FTZ R42, R4, -UR21, R42 ;  /* 0x80000015042a7c23 */ /* 0x000fe2000801002a */
[----:B------:R-:W-:Y:S01]  /*180d0*/  FSEL R35, R35, -INF , !P5 ;  /* 0xff80000023237808 */ /* 0x000fe20006800000 */
[----:B------:R-:W-:Y:S01]  /*180e0*/  IMAD.IADD R4, R205, 0x1, -R8 ;  /* 0x00000001cd047824 */ /* 0x000fe200078e0a08 */
[C---:B------:R-:W-:Y:S02]  /*180f0*/  ISETP.GE.OR P3, PT, R0.reuse, R210, !P2 ;  /* 0x000000d20000720c */ /* 0x040fe40005766670 */
[C---:B------:R-:W-:Y:S02]  /*18100*/  ISETP.GE.OR P2, PT, R0.reuse, R209, !P1 ;  /* 0x000000d10000720c */ /* 0x040fe40004f46670 */
[----:B------:R-:W-:Y:S01]  /*18110*/  ISETP.GE.OR P5, PT, R0, R208, !P0 ;  /* 0x000000d00000720c */ /* 0x000fe200047a6670 */
[----:B------:R-:W-:Y:S01]  /*18120*/  IMAD.IADD R0, R207, 0x1, -R0 ;  /* 0x00000001cf007824 */ /* 0x000fe200078e0a00 */
[----:B------:R-:W-:Y:S01]  /*18130*/  IABS R10, R9 ;  /* 0x00000009000a7213 */ /* 0x000fe20000000000 */
[----:B------:R-:W-:Y:S01]  /*18140*/  IMAD.IADD R9, R205, 0x1, -R3 ;  /* 0x00000001cd097824 */ /* 0x000fe200078e0a03 */
[----:B------:R-:W-:Y:S02]  /*18150*/  IABS R4, R4 ;  /* 0x0000000400047213 */ /* 0x000fe40000000000 */
[----:B------:R-:W-:Y:S02]  /*18160*/  IABS R11, R0 ;  /* 0x00000000000b7213 */ /* 0x000fe40000000000 */
[----:B------:R-:W-:Y:S02]  /*18170*/  IABS R0, R5 ;  /* 0x0000000500007213 */ /* 0x000fe40000000000 */
[----:B------:R-:W-:Y:S02]  /*18180*/  IABS R5, R9 ;  /* 0x0000000900057213 */ /* 0x000fe40000000000 */
[----:B------:R-:W-:Y:S02]  /*18190*/  I2FP.F32.S32 R4, R4 ;  /* 0x0000000400047245 */ /* 0x000fe40000201400 */
[----:B------:R-:W-:Y:S02]  /*181a0*/  I2FP.F32.S32 R5, R5 ;  /* 0x0000000500057245 */ /* 0x000fe40000201400 */
[----:B------:R-:W-:Y:S01]  /*181b0*/  FSEL R183, R38, -INF , !P6 ;  /* 0xff80000026b77808 */ /* 0x000fe20007000000 */
[----:B------:R-:W-:Y:S01]  /*181c0*/  FFMA.FTZ R44, R4, -UR21, R44 ;  /* 0x80000015042c7c23 */ /* 0x000fe2000801002c */
[----:B------:R-:W-:Y:S01]  /*181d0*/  LOP3.LUT P6, RZ, R199, 0x4, RZ, 0xc0, !PT ;  /* 0x00000004c7ff7812 */ /* 0x000fe200078cc0ff */
[----:B------:R-:W-:Y:S01]  /*181e0*/  FFMA.FTZ R45, R5, -UR21, R45 ;  /* 0x80000015052d7c23 */ /* 0x000fe2000801002d */
[----:B------:R-:W-:Y:S01]  /*181f0*/  ISETP.GE.AND P1, PT, R8, R201, PT ;  /* 0x000000c90800720c */ /* 0x000fe20003f26270 */
[----:B------:R-:W1:Y:S01]  /*18200*/  LDSM.16.M88.4 R4, [R189+0x1800] ;  /* 0x00180000bd04783b */ /* 0x000e620000000200 */
[----:B------:R-:W-:Y:S01]  /*18210*/  FSEL R224, R40, -INF , !P6 ;  /* 0xff80000028e07808 */ /* 0x000fe20007000000 */
[----:B------:R-:W-:Y:S04]  /*18220*/  DEPBAR.LE SB0, 0x0 ;  /* 0x000080000000791a */ /* 0x000fe80000000000 */
[C---:B------:R-:W-:Y:S02]  /*18230*/  ISETP.GE.OR P1, PT, R8.reuse, R209, !P1 ;  /* 0x000000d10800720c */ /* 0x040fe40004f26670 */
[----:B------:R-:W-:Y:S01]  /*18240*/  ISETP.GE.AND P6, PT, R8, R204, PT ;  /* 0x000000cc0800720c */ /* 0x000fe20003fc6270 */
[----:B------:R-:W-:Y:S01]  /*18250*/  BAR.SYNC.DEFER_BLOCKING 0x0 ;  /* 0x0000000000007b1d */ /* 0x000fe20000010000 */
[----:B------:R-:W-:Y:S02]  /*18260*/  I2FP.F32.S32 R9, R10 ;  /* 0x0000000a00097245 */ /* 0x000fe40000201400 */
[----:B------:R-:W-:Y:S02]  /*18270*/  I2FP.F32.S32 R10, R11 ;  /* 0x0000000b000a7245 */ /* 0x000fe40000201400 */
[----:B------:R-:W-:Y:S01]  /*18280*/  I2FP.F32.S32 R0, R0 ;  /* 0x0000000000007245 */ /* 0x000fe20000201400 */
[----:B------:R-:W-:Y:S01]  /*18290*/  FFMA.FTZ R41, R9, -UR21, R41 ;  /* 0x8000001509297c23 */ /* 0x000fe20008010029 */
[----:B------:R-:W-:Y:S01]  /*182a0*/  FSEL R230, R44, -INF , !P1 ;  /* 0xff8000002ce67808 */ /* 0x000fe20004800000 */
[----:B------:R-:W-:Y:S01]  /*182b0*/  IMAD.IADD R9, R206, 0x1, -R8 ;  /* 0x00000001ce097824 */ /* 0x000fe200078e0a08 */
[----:B------:R-:W-:Y:S01]  /*182c0*/  ISETP.GE.OR P1, PT, R8, R211, !P6 ;  /* 0x000000d30800720c */ /* 0x000fe20007726670 */
[----:B------:R-:W-:Y:S01]  /*182d0*/  FFMA.FTZ R43, R10, -UR21, R43 ;  /* 0x800000150a2b7c23 */ /* 0x000fe2000801002b */
[----:B------:R-:W-:Y:S01]  /*182e0*/  ISETP.GE.AND P0, PT, R8, R200, PT ;  /* 0x000000c80800720c */ /* 0x000fe20003f06270 */
[----:B------:R-:W-:Y:S01]  /*182f0*/  FFMA.FTZ R46, R0, -UR21, R46 ;  /* 0x80000015002e7c23 */ /* 0x000fe2000801002e */
[----:B------:R-:W-:Y:S01]  /*18300*/  FSEL R228, R42, -INF , !P4 ;  /* 0xff8000002ae47808 */ /* 0x000fe20006000000 */
[--C-:B------:R-:W-:Y:S01]  /*18310*/  IMAD.IADD R0, R207, 0x1, -R3.reuse ;  /* 0x00000001cf007824 */ /* 0x100fe200078e0a03 */
[----:B------:R-:W-:Y:S01]  /*18320*/  ISETP.GE.OR P0, PT, R8, R208, !P0 ;  /* 0x000000d00800720c */ /* 0x000fe20004706670 */
[----:B------:R-:W-:Y:S01]  /*18330*/  IMAD.IADD R10, R202, 0x1, -R8 ;  /* 0x00000001ca0a7824 */ /* 0x000fe200078e0a08 */
[----:B------:R-:W-:Y:S02]  /*18340*/  ISETP.GE.AND P4, PT, R8, R203, PT ;  /* 0x000000cb0800720c */ /* 0x000fe40003f86270 */
[----:B------:R-:W-:Y:S02]  /*18350*/  FSEL R218, R39, -INF , !P3 ;  /* 0xff80000027da7808 */ /* 0x000fe40005800000 */
[----:B------:R-:W-:Y:S02]  /*18360*/  FSEL R226, R41, -INF , !P2 ;  /* 0xff80000029e27808 */ /* 0x000fe40005000000 */
[----:B------:R-:W-:Y:S02]  /*18370*/  FSEL R229, R43, -INF , !P5 ;  /* 0xff8000002be57808 */ /* 0x000fe40006800000 */
[----:B------:R-:W-:Y:S02]  /*18380*/  FSEL R231, R46, -INF , !P0 ;  /* 0xff8000002ee77808 */ /* 0x000fe40004000000 */
[----:B------:R-:W-:Y:S02]  /*18390*/  LOP3.LUT R199, R199, 0xfffffffe, RZ, 0xc0, !PT ;  /* 0xfffffffec7c77812 */ /* 0x000fe400078ec0ff */
[C---:B------:R-:W-:Y:S02]  /*183a0*/  ISETP.GE.AND P2, PT, R3.reuse, R201, PT ;  /* 0x000000c90300720c */ /* 0x040fe40003f46270 */
[C---:B------:R-:W-:Y:S01]  /*183b0*/  ISETP.GE.AND P3, PT, R3.reuse, R200, PT ;  /* 0x000000c80300720c */ /* 0x040fe20003f66270 */
[-C--:B-1----:R-:W-:Y:S05]  /*183c0*/  HMMA.16816.F32.BF16 R52, R156, R4.reuse, R52 ;  /* 0x000000049c34723c */ /* 0x082fea0000041834 */
[C---:B------:R-:W-:Y:S01]  /*183d0*/  ISETP.GE.AND P5, PT, R3.reuse, R204, PT ;  /* 0x000000cc0300720c */ /* 0x040fe20003fa6270 */
[C---:B------:R-:W-:Y:S04]  /*183e0*/  HMMA.16816.F32.BF16 R56, R152.reuse, R4, R56 ;  /* 0x000000049838723c */ /* 0x040fe80000041838 */
[----:B------:R-:W-:Y:S02]  /*183f0*/  ISETP.GE.AND P0, PT, R3, R203, PT ;  /* 0x000000cb0300720c */ /* 0x000fe40003f06270 */
[----:B------:R-:W-:Y:S01]  /*18400*/  ISETP.GE.OR P4, PT, R8, R210, !P4 ;  /* 0x000000d20800720c */ /* 0x000fe20006786670 */
[--C-:B------:R-:W-:Y:S01]  /*18410*/  IMAD.IADD R8, R202, 0x1, -R3.reuse ;  /* 0x00000001ca087824 */ /* 0x100fe200078e0a03 */
[----:B------:R-:W-:Y:S01]  /*18420*/  @P1 LOP3.LUT R199, R199, 0x1, RZ, 0xfc, !PT ;  /* 0x00000001c7c71812 */ /* 0x000fe200078efcff */
[-C--:B------:R-:W-:Y:S03]  /*18430*/  HMMA.16816.F32.BF16 R60, R152, R6.reuse, R60 ;  /* 0x00000006983c723c */ /* 0x080fe6000004183c */
[C---:B------:R-:W-:Y:S01]  /*18440*/  ISETP.GE.OR P2, PT, R3.reuse, R209, !P2 ;  /* 0x000000d10300720c */ /* 0x040fe20005746670 */
[----:B------:R-:W-:Y:S01]  /*18450*/  VIADD R4, R2, 0x30 ;  /* 0x0000003002047836 */ /* 0x000fe20000000000 */
[C---:B------:R-:W-:Y:S01]  /*18460*/  ISETP.GE.OR P1, PT, R3.reuse, R208, !P3 ;  /* 0x000000d00300720c */ /* 0x040fe20005f26670 */
[----:B------:R-:W-:Y:S04]  /*18470*/  HMMA.16816.F32.BF16 R64, R156, R6, R64 ;  /* 0x000000069c40723c */ /* 0x000fe80000041840 */
[C---:B------:R-:W-:Y:S01]  /*18480*/  ISETP.GE.OR P5, PT, R3.reuse, R211, !P5 ;  /* 0x000000d30300720c */ /* 0x040fe20006fa6670 */
[--C-:B------:R-:W-:Y:S01]  /*18490*/  IMAD.IADD R5, R202, 0x1, -R4.reuse ;  /* 0x00000001ca057824 */ /* 0x100fe200078e0a04 */
[----:B------:R-:W-:Y:S01]  /*184a0*/  ISETP.GE.OR P6, PT, R3, R210, !P0 ;  /* 0x000000d20300720c */ /* 0x000fe200047c6670 */
[----:B------:R-:W-:Y:S01]  /*184b0*/  IMAD.IADD R3, R206, 0x1, -R3 ;  /* 0x00000001ce037824 */ /* 0x000fe200078e0a03 */
[----:B------:R-:W-:Y:S02]  /*184c0*/  IABS R0, R0 ;  /* 0x0000000000007213 */ /* 0x000fe40000000000 */
[----:B------:R-:W-:Y:S01]  /*184d0*/  LOP3.LUT P0, RZ, R199, 0x1, RZ, 0xc0, !PT ;  /* 0x00000001c7ff7812 */ /* 0x000fe2000780c0ff */
[----:B------:R-:W-:Y:S01]  /*184e0*/  IMAD.IADD R6, R207, 0x1, -R4 ;  /* 0x00000001cf067824 */ /* 0x000fe200078e0a04 */
[----:B------:R-:W-:Y:S02]  /*184f0*/  IABS R11, R8 ;  /* 0x00000008000b7213 */ /* 0x000fe40000000000 */
[----:B------:R-:W-:Y:S02]  /*18500*/  I2FP.F32.S32 R0, R0 ;  /* 0x0000000000007245 */ /* 0x000fe40000201400 */
[----:B------:R-:W-:Y:S01]  /*18510*/  IABS R12, R3 ;  /* 0x00000003000c7213 */ /* 0x000fe20000000000 */
[----:B------:R-:W-:Y:S01]  /*18520*/  IMAD.MOV.U32 R3, RZ, RZ, R11 ;  /* 0x000000ffff037224 */ /* 0x000fe200078e000b */
[----:B------:R-:W-:Y:S01]  /*18530*/  IABS R10, R10 ;  /* 0x0000000a000a7213 */ /* 0x000fe20000000000 */
[----:B------:R-:W-:Y:S01]  /*18540*/  FFMA.FTZ R47, R0, -UR21, R47 ;  /* 0x80000015002f7c23 */ /* 0x000fe2000801002f */
[----:B------:R-:W-:Y:S01]  /*18550*/  IABS R9, R9 ;  /* 0x0000000900097213 */ /* 0x000fe20000000000 */
[----:B------:R-:W-:Y:S01]  /*18560*/  IMAD.MOV.U32 R0, RZ, RZ, R12 ;  /* 0x000000ffff007224 */ /* 0x000fe200078e000c */
[----:B------:R-:W-:Y:S01]  /*18570*/  I2FP.F32.S32 R3, R3 ;  /* 0x0000000300037245 */ /* 0x000fe20000201400 */
[----:B------:R-:W-:Y:S01]  /*18580*/  IMAD.MOV.U32 R8, RZ, RZ, R10 ;  /* 0x000000ffff087224 */ /* 0x000fe200078e000a */
[----:B------:R-:W-:Y:S01]  /*18590*/  I2FP.F32.S32 R9, R9 ;  /* 0x0000000900097245 */ /* 0x000fe20000201400 */
[----:B------:R-:W-:Y:S01]  /*185a0*/  IMAD.IADD R12, R205, 0x1, -R4 ;  /* 0x00000001cd0c7824 */ /* 0x000fe200078e0a04 */
[----:B------:R-:W-:Y:S01]  /*185b0*/  I2FP.F32.S32 R0, R0 ;  /* 0x0000000000007245 */ /* 0x000fe20000201400 */
[----:B------:R-:W-:Y:S01]  /*185c0*/  FFMA.FTZ R49, R3, -UR21, R49 ;  /* 0x8000001503317c23 */ /* 0x000fe20008010031 */
[----:B------:R-:W-:Y:S01]  /*185d0*/  I2FP.F32.S32 R8, R8 ;  /* 0x0000000800087245 */ /* 0x000fe20000201400 */
[----:B------:R-:W-:Y:S01]  /*185e0*/  VIADD R3, R2, 0x31 ;  /* 0x0000003102037836 */ /* 0x000fe20000000000 */
[----:B------:R-:W-:Y:S01]  /*185f0*/  IABS R11, R5 ;  /* 0x00000005000b7213 */ /* 0x000fe20000000000 */
[----:B------:R-:W-:Y:S01]  /*18600*/  FFMA.FTZ R51, R0, -UR21, R51 ;  /* 0x8000001500337c23 */ /* 0x000fe20008010033 */
[----:B------:R-:W-:Y:S01]  /*18610*/  IABS R5, R12 ;  /* 0x0000000c00057213 */ /* 0x000fe20000000000 */
[--C-:B------:R-:W-:Y:S01]  /*18620*/  IMAD.IADD R0, R202, 0x1, -R3.reuse ;  /* 0x00000001ca007824 */ /* 0x100fe200078e0a03 */
[----:B------:R-:W-:Y:S01]  /*18630*/  FSEL R180, R45, -INF , !P2 ;  /* 0xff8000002db47808 */ /* 0x000fe20005000000 */
[--C-:B------:R-:W-:Y:S01]  /*18640*/  IMAD.IADD R10, R206, 0x1, -R3.reuse ;  /* 0x00000001ce0a7824 */ /* 0x100fe200078e0a03 */
[----:B------:R-:W-:Y:S01]  /*18650*/  I2FP.F32.S32 R5, R5 ;  /* 0x0000000500057245 */ /* 0x000fe20000201400 */
[----:B------:R-:W-:Y:S01]  /*18660*/  FFMA.FTZ R50, R9, -UR21, R50 ;  /* 0x8000001509327c23 */ /* 0x000fe20008010032 */
[----:B------:R-:W-:Y:S01]  /*18670*/  IABS R9, R0 ;  /* 0x0000000000097213 */ /* 0x000fe20000000000 */
[----:B------:R-:W-:Y:S01]  /*18680*/  FFMA.FTZ R48, R8, -UR21, R48 ;  /* 0x8000001508307c23 */ /* 0x000fe20008010030 */
[----:B------:R-:W-:Y:S01]  /*18690*/  IABS R0, R10 ;  /* 0x0000000a00007213 */ /* 0x000fe20000000000 */
[----:B------:R-:W-:Y:S01]  /*186a0*/  IMAD.IADD R8, R206, 0x1, -R4 ;  /* 0x00000001ce087824 */ /* 0x000fe200078e0a04 */
[----:B------:R-:W-:Y:S01]  /*186b0*/  ISETP.GE.AND P2, PT, R4, R203, PT ;  /* 0x000000cb0400720c */ /* 0x000fe20003f46270 */
[----:B------:R-:W-:Y:S01]  /*186c0*/  FFMA.FTZ R56, R5, -UR21, R56 ;  /* 0x8000001505387c23 */ /* 0x000fe20008010038 */
[----:B------:R-:W-:Y:S01]  /*186d0*/  I2FP.F32.S32 R0, R0 ;  /* 0x0000000000007245 */ /* 0x000fe20000201400 */
[----:B------:R-:W-:Y:S01]  /*186e0*/  IMAD.IADD R7, R205, 0x1, -R3 ;  /* 0x00000001cd077824 */ /* 0x000fe200078e0a03 */
[----:B------:R-:W-:Y:S02]  /*186f0*/  IABS R8, R8 ;  /* 0x0000000800087213 */ /* 0x000fe40000000000 */
[----:B------:R-:W-:Y:S01]  /*18700*/  FSEL R221, R47, -INF , !P1 ;  /* 0xff8000002fdd7808 */ /* 0x000fe20004800000 */
[----:B------:R-:W-:Y:S01]  /*18710*/  FFMA.FTZ R55, R0, -UR21, R55 ;  /* 0x8000001500377c23 */ /* 0x000fe20008010037 */
[----:B------:R-:W-:Y:S01]  /*18720*/  FSEL R159, R48, -INF , !P0 ;  /* 0xff800000309f7808 */ /* 0x000fe20004000000 */
[----:B------:R-:W-:Y:S01]  /*18730*/  VIADD R0, R2, 0x38 ;  /* 0x0000003802007836 */ /* 0x000fe20000000000 */
[----:B------:R-:W-:Y:S01]  /*18740*/  ISETP.GE.OR P2, PT, R4, R210, !P2 ;  /* 0x000000d20400720c */ /* 0x000fe20005746670 */
[----:B------:R-:W-:Y:S01]  /*18750*/  VIADD R2, R2, 0x39 ;  /* 0x0000003902027836 */ /* 0x000fe20000000000 */
[C---:B------:R-:W-:Y:S02]  /*18760*/  ISETP.GE.AND P3, PT, R4.reuse, R204, PT ;  /* 0x000000cc0400720c */ /* 0x040fe40003f66270 */
[C---:B------:R-:W-:Y:S02]  /*18770*/  ISETP.GE.AND P1, PT, R4.reuse, R201, PT ;  /* 0x000000c90400720c */ /* 0x040fe40003f26270 */
[----:B------:R-:W-:Y:S02]  /*18780*/  ISETP.GE.AND P0, PT, R4, R200, PT ;  /* 0x000000c80400720c */ /* 0x000fe40003f06270 */
[----:B------:R-:W-:Y:S02]  /*18790*/  FMNMX.FTZ R5, R144, R68, !PT ;  /* 0x0000004490057209 */ /* 0x000fe40007810000 */
[----:B------:R-:W-:Y:S02]  /*187a0*/  I2FP.F32.S32 R8, R8 ;  /* 0x0000000800087245 */ /* 0x000fe40000201400 */
[C---:B------:R-:W-:Y:S02]  /*187b0*/  ISETP.GE.OR P3, PT, R4.reuse, R211, !P3 ;  /* 0x000000d30400720c */ /* 0x040fe40005f66670 */
[----:B------:R-:W-:Y:S01]  /*187c0*/  ISETP.GE.OR P1, PT, R4, R209, !P1 ;  /* 0x000000d10400720c */ /* 0x000fe20004f26670 */
[----:B------:R-:W-:Y:S01]  /*187d0*/  FFMA.FTZ R54, R8, -UR21, R54 ;  /* 0x8000001508367c23 */ /* 0x000fe20008010036 */
[----:B------:R-:W-:Y:S01]  /*187e0*/  ISETP.GE.OR P0, PT, R4, R208, !P0 ;  /* 0x000000d00400720c */ /* 0x000fe20004706670 */
[----:B------:R-:W-:Y:S01]  /*187f0*/  IMAD.IADD R8, R202, 0x1, -R2 ;  /* 0x00000001ca087824 */ /* 0x000fe200078e0a02 */
[----:B------:R-:W-:Y:S02]  /*18800*/  I2FP.F32.S32 R9, R9 ;  /* 0x0000000900097245 */ /* 0x000fe40000201400 */
[----:B------:R-:W-:Y:S02]  /*18810*/  FMNMX.FTZ R4, R146, R5, !PT ;  /* 0x0000000592047209 */ /* 0x000fe40007810000 */
[----:B------:R-:W-:Y:S01]  /*18820*/  LOP3.LUT R199, R199, 0xfffffffe, RZ, 0xc0, !PT ;  /* 0xfffffffec7c77812 */ /* 0x000fe200078ec0ff */
[----:B------:R-:W-:Y:S01]  /*18830*/  FFMA.FTZ R53, R9, -UR21, R53 ;  /* 0x8000001509357c23 */ /* 0x000fe20008010035 */
[----:B------:R-:W-:Y:S01]  /*18840*/  FMNMX.FTZ R5, R70, R4, !PT ;  /* 0x0000000446057209 */ /* 0x000fe20007810000 */
[----:B------:R-:W-:Y:S01]  /*18850*/  IMAD.IADD R9, R202, 0x1, -R0 ;  /* 0x00000001ca097824 */ /* 0x000fe200078e0a00 */
[----:B------:R-:W-:Y:S02]  /*18860*/  @P2 LOP3.LUT R199, R199, 0x1, RZ, 0xfc, !PT ;  /* 0x00000001c7c72812 */ /* 0x000fe400078efcff */
[----:B------:R-:W-:Y:S02]  /*18870*/  IABS R10, R6 ;  /* 0x00000006000a7213 */ /* 0x000fe40000000000 */
[----:B------:R-:W-:Y:S02]  /*18880*/  IABS R6, R7 ;  /* 0x0000000700067213 */ /* 0x000fe40000000000 */
[----:B------:R-:W-:Y:S02]  /*18890*/  FMNMX.FTZ R5, R71, R5, !PT ;  /* 0x0000000547057209 */ /* 0x000fe40007810000 */
[----:B------:R-:W-:Y:S02]  /*188a0*/  IABS R7, R8 ;  /* 0x0000000800077213 */ /* 0x000fe40000000000 */
[----:B------:R-:W-:Y:S02]  /*188b0*/  LOP3.LUT R199, R199, 0xfffffffb, RZ, 0xc0, !PT ;  /* 0xfffffffbc7c77812 */ /* 0x000fe400078ec0ff */
[----:B------:R-:W-:Y:S01]  /*188c0*/  IABS R4, R9 ;  /* 0x0000000900047213 */ /* 0x000fe20000000000 */
[----:B------:R-:W-:Y:S01]  /*188d0*/  IMAD.MOV.U32 R8, RZ, RZ, R7 ;  /* 0x000000ffff087224 */ /* 0x000fe200078e0007 */
[----:B------:R-:W-:Y:S01]  /*188e0*/  FMNMX.FTZ R5, R174, R5, !PT ;  /* 0x00000005ae057209 */ /* 0x000fe20007810000 */
[----:B------:R-:W-:Y:S01]  /*188f0*/  IMAD.MOV.U32 R9, RZ, RZ, R10 ;  /* 0x000000ffff097224 */ /* 0x000fe200078e000a */
[----:B------:R-:W-:Y:S02]  /*18900*/  @P1 LOP3.LUT R199, R199, 0x4, RZ, 0xfc, !PT ;  /* 0x00000004c7c71812 */ /* 0x000fe400078efcff */
[----:B------:R-:W-:Y:S02]  /*18910*/  I2FP.F32.S32 R7, R4 ;  /* 0x0000000400077245 */ /* 0x000fe40000201400 */
[----:B------:R-:W-:Y:S02]  /*18920*/  FMNMX.FTZ R4, R175, R5, !PT ;  /* 0x00000005af047209 */ /* 0x000fe40007810000 */
[----:B------:R-:W-:Y:S01]  /*18930*/  LOP3.LUT R199, R199, 0xfffffff7, RZ, 0xc0, !PT ;  /* 0xfffffff7c7c77812 */ /* 0x000fe200078ec0ff */
[----:B------:R-:W-:Y:S01]  /*18940*/  FFMA.FTZ R64, R7, -UR21, R64 ;  /* 0x8000001507407c23 */ /* 0x000fe20008010040 */
[----:B------:R-:W-:Y:S02]  /*18950*/  FMNMX.FTZ R4, R32, R4, !PT ;  /* 0x0000000420047209 */ /* 0x000fe40007810000 */
[----:B------:R-:W-:Y:S02]  /*18960*/  @P0 LOP3.LUT R199, R199, 0x8, RZ, 0xfc, !PT ;  /* 0x00000008c7c70812 */ /* 0x000fe400078efcff */
[----:B------:R-:W-:Y:S02]  /*18970*/  FMNMX.FTZ R4, R33, R4, !PT ;  /* 0x0000000421047209 */ /* 0x000fe40007810000 */
[C---:B------:R-:W-:Y:S02]  /*18980*/  ISETP.GE.AND P0, PT, R3.reuse, R204, PT ;  /* 0x000000cc0300720c */ /* 0x040fe40003f06270 */
[----:B------:R-:W-:Y:S02]  /*18990*/  FMNMX.FTZ R4, R220, R4, !PT ;  /* 0x00000004dc047209 */ /* 0x000fe40007810000 */
[----:B------:R-:W-:Y:S02]  /*189a0*/  ISETP.GE.OR P0, PT, R3, R211, !P0 ;  /* 0x000000d30300720c */ /* 0x000fe40004706670 */
[----:B------:R-:W-:Y:S02]  /*189b0*/  I2FP.F32.S32 R11, R11 ;  /* 0x0000000b000b7245 */ /* 0x000fe40000201400 */
[----:B------:R-:W-:Y:S02]  /*189c0*/  FMNMX.FTZ R4, R225, R4, !PT ;  /* 0x00000004e1047209 */ /* 0x000fe40007810000 */
[----:B------:R-:W-:Y:S01]  /*189d0*/  FSEL R219, R53, -INF , !P0 ;  /* 0xff80000035db7808 */ /* 0x000fe20004000000 */
[----:B------:R-:W-:Y:S01]  /*189e0*/  FFMA.FTZ R52, R11, -UR21, R52 ;  /* 0x800000150b347c23 */ /* 0x000fe20008010034 */
[----:B------:R-:W-:Y:S02]  /*189f0*/  PLOP3.LUT P0, PT, PT, PT, UP0, 0x80, 0x0 ;  /* 0x000000000000781c */ /* 0x000fe40003f0f008 */
[----:B------:R-:W-:Y:S02]  /*18a00*/  FSEL R160, R49, -INF , !P5 ;  /* 0xff80000031a07808 */ /* 0x000fe40006800000 */
[----:B------:R-:W-:Y:S02]  /*18a10*/  FMNMX.FTZ R4, R159, R4, !PT ;  /* 0x000000049f047209 */ /* 0x000fe40007810000 */
[----:B------:R-:W-:Y:S02]  /*18a20*/  I2FP.F32.S32 R5, R8 ;  /* 0x0000000800057245 */ /* 0x000fe40000201400 */
[-C--:B------:R-:W-:Y:S02]  /*18a30*/  ISETP.GE.AND P2, PT, R0, R204.reuse, PT ;  /* 0x000000cc0000720c */ /* 0x080fe40003f46270 */
[----:B------:R-:W-:Y:S01]  /*18a40*/  ISETP.GE.AND P1, PT, R2, R204, PT ;  /* 0x000000cc0200720c */ /* 0x000fe20003f26270 */
[----:B------:R-:W-:Y:S01]  /*18a50*/  FFMA.FTZ R65, R5, -UR21, R65 ;  /* 0x8000001505417c23 */ /* 0x000fe20008010041 */
[----:B------:R-:W-:Y:S02]  /*18a60*/  FSEL R215, R52, -INF , !P3 ;  /* 0xff80000034d77808 */ /* 0x000fe40005800000 */
[----:B------:R-:W-:Y:S02]  /*18a70*/  FMNMX.FTZ R4, R160, R4, !PT ;  /* 0x00000004a0047209 */ /* 0x000fe40007810000 */
[----:B------:R-:W-:Y:S02]  /*18a80*/  I2FP.F32.S32 R9, R9 ;  /* 0x0000000900097245 */ /* 0x000fe40000201400 */
[----:B------:R-:W-:Y:S02]  /*18a90*/  I2FP.F32.S32 R6, R6 ;  /* 0x0000000600067245 */ /* 0x000fe40000201400 */
[-C--:B------:R-:W-:Y:S01]  /*18aa0*/  ISETP.GE.OR P2, PT, R0, R211.reuse, !P2 ;  /* 0x000000d30000720c */ /* 0x080fe20005746670 */
[----:B------:R-:W-:Y:S01]  /*18ab0*/  FFMA.FTZ R58, R9, -UR21, R58 ;  /* 0x80000015093a7c23 */ /* 0x000fe2000801003a */
[----:B------:R-:W-:Y:S01]  /*18ac0*/  ISETP.GE.OR P1, PT, R2, R211, !P1 ;  /* 0x000000d30200720c */ /* 0x000fe20004f26670 */
[----:B------:R-:W-:Y:S01]  /*18ad0*/  FFMA.FTZ R57, R6, -UR21, R57 ;  /* 0x8000001506397c23 */ /* 0x000fe20008010039 */
[----:B------:R-:W-:Y:S02]  /*18ae0*/  FMNMX.FTZ R4, R215, R4, !PT ;  /* 0x00000004d7047209 */ /* 0x000fe40007810000 */
[----:B------:R-:W-:Y:S02]  /*18af0*/  FSEL R157, R50, -INF , !P4 ;  /* 0xff800000329d7808 */ /* 0x000fe40006000000 */
[----:B------:R-:W-:Y:S02]  /*18b00*/  FSEL R178, R64, -INF , !P2 ;  /* 0xff80000040b27808 */ /* 0x000fe40005000000 */
[----:B------:R-:W-:Y:S02]  /*18b10*/  FSEL R181, R65, -INF , !P1 ;  /* 0xff80000041b57808 */ /* 0x000fe40004800000 */
[----:B------:R-:W-:Y:S02]  /*18b20*/  ISETP.NE.AND P4, PT, R213, RZ, PT ;  /* 0x000000ffd500720c */ /* 0x000fe40003f85270 */
[----:B------:R-:W-:Y:S02]  /*18b30*/  FSEL R158, R51, -INF , !P6 ;  /* 0xff800000339e7808 */ /* 0x000fe40007000000 */
[C---:B------:R-:W-:Y:S02]  /*18b40*/  ISETP.GE.AND P2, PT, R3.reuse, R203, PT ;  /* 0x000000cb0300720c */ /* 0x040fe40003f46270 */
[----:B------:R-:W-:Y:S02]  /*18b50*/  ISETP.GE.AND P1, PT, R3, R201, PT ;  /* 0x000000c90300720c */ /* 0x000fe40003f26270 */
[----:B------:R-:W-:Y:S01]  /*18b60*/  FMNMX.FTZ R73, R219, R4, !PT ;  /* 0x00000004db497209 */ /* 0x000fe20007810000 */
[----:B------:R-:W-:Y:S10]  /*18b70*/  @P0 BRA `(.L_x_2147) ;  /* 0xffffffd400880947 */ /* 0x000ff4000383ffff */
.L_x_2146:
[C---:B------:R-:W-:Y:S01]  /*18b80*/  ISETP.GE.AND P0, PT, R3.reuse, R200, PT ;  /* 0x000000c80300720c */ /* 0x040fe20003f06270 */
[----:B------:R-:W2:Y:S01]  /*18b90*/  LDL.64 R36, [R1+0x20] ;  /* 0x0000200001247983 */ /* 0x000ea20000100a00 */
[C---:B------:R-:W-:Y:S01]  /*18ba0*/  ISETP.GE.OR P2, PT, R3.reuse, R210, !P2 ;  /* 0x000000d20300720c */ /* 0x040fe20005746670 */
[----:B------:R-:W-:Y:S01]  /*18bb0*/  UIADD3 UR37, UR30, -0x4ab325aa, URZ ;  /* 0xb54cda561e257890 */ /* 0x000fe2000fffe03f */
[----:B------:R-:W-:Y:S01]  /*18bc0*/  ISETP.GE.OR P6, PT, R3, R209, !P1 ;  /* 0x000000d10300720c */ /* 0x000fe20004fc6670 */
[----:B-1----:R-:W-:Y:S01]  /*18bd0*/  IMAD.IADD R4, R207, 0x1, -R3 ;  /* 0x00000001cf047824 */ /* 0x002fe200078e0a03 */
[----:B------:R-:W-:Y:S01]  /*18be0*/  ISETP.GE.OR P5, PT, R3, R208, !P0 ;  /* 0x000000d00300720c */ /* 0x000fe200047a6670 */
[----:B------:R-:W3:Y:S01]  /*18bf0*/  LDL.64 R26, [R1+0x18] ;  /* 0x00001800011a7983 */ /* 0x000ee20000100a00 */
[----:B------:R-:W-:Y:S01]  /*18c00*/  FMNMX.FTZ R3, R145, R69, !PT ;  /* 0x0000004591037209 */ /* 0x000fe20007810000 */
[--C-:B------:R-:W-:Y:S01]  /*18c10*/  IMAD.IADD R5, R205, 0x1, -R0.reuse ;  /* 0x00000001cd057824 */ /* 0x100fe200078e0a00 */
[----:B------:R-:W-:Y:S01]  /*18c20*/  FMNMX.FTZ R73, R178, R73, !PT ;  /* 0x00000049b2497209 */ /* 0x000fe20007810000 */
[----:B------:R-:W-:Y:S01]  /*18c30*/  IMAD.IADD R6, R206, 0x1, -R0 ;  /* 0x00000001ce067824 */ /* 0x000fe200078e0a00 */
[----:B------:R-:W-:Y:S01]  /*18c40*/  FMNMX.FTZ R3, R148, R3, !PT ;  /* 0x0000000394037209 */ /* 0x000fe20007810000 */
[----:B------:R-:W-:Y:S01]  /*18c50*/  LDSM.16.MT88.4 R20, [R185+0x6000] ;  /* 0x00600000b914783b */ /* 0x000fe20000004200 */
[----:B------:R-:W-:Y:S01]  /*18c60*/  FMNMX.FTZ R73, R181, R73, !PT ;  /* 0x00000049b5497209 */ /* 0x000fe20007810000 */
[----:B------:R-:W-:Y:S01]  /*18c70*/  IMAD.IADD R7, R206, 0x1, -R2 ;  /* 0x00000001ce077824 */ /* 0x000fe200078e0a02 */
[----:B------:R-:W-:Y:S01]  /*18c80*/  FMNMX.FTZ R3, R18, R3, !PT ;  /* 0x0000000312037209 */ /* 0x000fe20007810000 */
[----:B------:R-:W-:Y:S01]  /*18c90*/  USHF.L.U32 UR11, UR10, 0x1, URZ ;  /* 0x000000010a0b7899 */ /* 0x000fe2000800063f */
[----:B------:R-:W-:Y:S01]  /*18ca0*/  IABS R9, R4 ;  /* 0x0000000400097213 */ /* 0x000fe20000000000 */
[----:B------:R-:W-:Y:S01]  /*18cb0*/  UISETP.GT.AND UP0, UPT, UR10, UR12, UPT ;  /* 0x0000000c0a00728c */ /* 0x000fe2000bf04270 */
[----:B------:R-:W-:Y:S01]  /*18cc0*/  FMNMX.FTZ R3, R19, R3, !PT ;  /* 0x0000000313037209 */ /* 0x000fe20007810000 */
[----:B------:R-:W1:Y:S01]  /*18cd0*/  SHFL.BFLY PT, R8, R73, 0x2, 0x1f ;  /* 0x0c401f0049087f89 */ /* 0x000e6200000e0000 */
[----:B------:R-:W-:Y:S02]  /*18ce0*/  IABS R4, R5 ;  /* 0x0000000500047213 */ /* 0x000fe40000000000 */
[----:B------:R-:W-:Y:S02]  /*18cf0*/  FMNMX.FTZ R3, R168, R3, !PT ;  /* 0x00000003a8037209 */ /* 0x000fe40007810000 */
[----:B------:R-:W-:Y:S02]  /*18d00*/  IABS R6, R6 ;  /* 0x0000000600067213 */ /* 0x000fe40000000000 */
[----:B------:R-:W-:Y:S02]  /*18d10*/  FMNMX.FTZ R3, R170, R3, !PT ;  /* 0x00000003aa037209 */ /* 0x000fe40007810000 */
[----:B------:R-:W-:Y:S02]  /*18d20*/  LOP3.LUT P1, RZ, R199, 0x1, RZ, 0xc0, !PT ;  /* 0x00000001c7ff7812 */ /* 0x000fe4000782c0ff */
[----:B------:R-:W-:Y:S02]  /*18d30*/  FMNMX.FTZ R3, R34, R3, !PT ;  /* 0x0000000322037209 */ /* 0x000fe40007810000 */
[----:B------:R-:W-:Y:S01]  /*18d40*/  IABS R5, R7 ;  /* 0x0000000700057213 */ /* 0x000fe20000000000 */
[----:B------:R-:W-:Y:S01]  /*18d50*/  IMAD.MOV.U32 R7, RZ, RZ, R9 ;  /* 0x000000ffff077224 */ /* 0x000fe200078e0009 */
[----:B------:R-:W-:Y:S02]  /*18d60*/  FMNMX.FTZ R3, R35, R3, !PT ;  /* 0x0000000323037209 */ /* 0x000fe40007810000 */
[----:B------:R-:W-:Y:S02]  /*18d70*/  FSEL R213, R55, -INF , !P2 ;  /* 0xff80000037d57808 */ /* 0x000fe40005000000 */
[----:B------:R-:W-:Y:S02]  /*18d80*/  FMNMX.FTZ R3, R183, R3, !PT ;  /* 0x00000003b7037209 */ /* 0x000fe40007810000 */
[C---:B------:R-:W-:Y:S02]  /*18d90*/  LOP3.LUT P3, RZ, R199.reuse, 0x4, RZ, 0xc0, !PT ;  /* 0x00000004c7ff7812 */ /* 0x040fe4000786c0ff */
[----:B------:R-:W-:Y:S02]  /*18da0*/  FMNMX.FTZ R3, R218, R3, !PT ;  /* 0x00000003da037209 */ /* 0x000fe40007810000 */
[----:B------:R-:W-:Y:S02]  /*18db0*/  LOP3.LUT P2, RZ, R199, 0x8, RZ, 0xc0, !PT ;  /* 0x00000008c7ff7812 */ /* 0x000fe4000784c0ff */
[----:B------:R-:W-:Y:S02]  /*18dc0*/  FMNMX.FTZ R3, R157, R3, !PT ;  /* 0x000000039d037209 */ /* 0x000fe40007810000 */
[----:B------:R-:W-:Y:S02]  /*18dd0*/  I2FP.F32.S32 R6, R6 ;  /* 0x0000000600067245 */ /* 0x000fe40000201400 */
[----:B------:R-:W-:Y:S02]  /*18de0*/  I2FP.F32.S32 R5, R5 ;  /* 0x0000000500057245 */ /* 0x000fe40000201400 */
[----:B------:R-:W-:Y:S01]  /*18df0*/  FSEL R179, R54, -INF , !P1 ;  /* 0xff80000036b37808 */ /* 0x000fe20004800000 */
[----:B------:R-:W-:Y:S01]  /*18e00*/  FFMA.FTZ R66, R6, -UR21, R66 ;  /* 0x8000001506427c23 */ /* 0x000fe20008010042 */
[----:B------:R-:W-:Y:S01]  /*18e10*/  ISETP.GE.AND P1, PT, R0, R203, PT ;  /* 0x000000cb0000720c */ /* 0x000fe20003f26270 */
[----:B------:R-:W-:Y:S01]  /*18e20*/  LDSM.16.MT88.4 R52, [R186+0x6000] ;  /* 0x00600000ba34783b */ /* 0x000fe20000004200 */
[----:B------:R-:W-:Y:S01]  /*18e30*/  FSEL R222, R56, -INF , !P3 ;  /* 0xff80000038de7808 */ /* 0x000fe20005800000 */
[----:B------:R-:W-:Y:S01]  /*18e40*/  IMAD.IADD R6, R207, 0x1, -R0 ;  /* 0x00000001cf067824 */ /* 0x000fe200078e0a00 */
[----:B------:R-:W-:Y:S01]  /*18e50*/  FSEL R227, R58, -INF , !P2 ;  /* 0xff8000003ae37808 */ /* 0x000fe20005000000 */
[----:B------:R-:W-:Y:S01]  /*18e60*/  FFMA.FTZ R67, R5, -UR21, R67 ;  /* 0x8000001505437c23 */ /* 0x000fe20008010043 */
[----:B------:R-:W-:Y:S02]  /*18e70*/  FMNMX.FTZ R3, R158, R3, !PT ;  /* 0x000000039e037209 */ /* 0x000fe40007810000 */
[----:B------:R-:W-:Y:S02]  /*18e80*/  I2FP.F32.S32 R4, R4 ;  /* 0x0000000400047245 */ /* 0x000fe40000201400 */
[----:B------:R-:W-:Y:S02]  /*18e90*/  ISETP.GE.AND P0, PT, R2, R203, PT ;  /* 0x000000cb0200720c */ /* 0x000fe40003f06270 */
[----:B------:R-:W-:Y:S01]  /*18ea0*/  ISETP.GE.AND P3, PT, R0, R201, PT ;  /* 0x000000c90000720c */ /* 0x000fe20003f66270 */
[----:B------:R-:W-:Y:S01]  /*18eb0*/  FFMA.FTZ R60, R4, -UR21, R60 ;  /* 0x80000015043c7c23 */ /* 0x000fe2000801003c */
[C---:B------:R-:W-:Y:S02]  /*18ec0*/  ISETP.GE.AND P2, PT, R0.reuse, R200, PT ;  /* 0x000000c80000720c */ /* 0x040fe40003f46270 */
[-C--:B------:R-:W-:Y:S02]  /*18ed0*/  ISETP.GE.OR P1, PT, R0, R210.reuse, !P1 ;  /* 0x000000d20000720c */ /* 0x080fe40004f26670 */
[----:B------:R-:W-:Y:S02]  /*18ee0*/  FMNMX.FTZ R3, R179, R3, !PT ;  /* 0x00000003b3037209 */ /* 0x000fe40007810000 */
[----:B------:R-:W-:Y:S02]  /*18ef0*/  ISETP.GE.OR P0, PT, R2, R210, !P0 ;  /* 0x000000d20200720c */ /* 0x000fe40004706670 */
[C---:B------:R-:W-:Y:S02]  /*18f00*/  ISETP.GE.OR P3, PT, R0.reuse, R209, !P3 ;  /* 0x000000d10000720c */ /* 0x040fe40005f66670 */
[----:B------:R-:W-:Y:S02]  /*18f10*/  ISETP.GE.OR P2, PT, R0, R208, !P2 ;  /* 0x000000d00000720c */ /* 0x000fe40005746670 */
[----:B------:R-:W-:Y:S02]  /*18f20*/  FMNMX.FTZ R0, R147, R74, !PT ;  /* 0x0000004a93007209 */ /* 0x000fe40007810000 */
[----:B------:R-:W-:Y:S02]  /*18f30*/  FMNMX.FTZ R4, R161, R75, !PT ;  /* 0x0000004ba1047209 */ /* 0x000fe40007810000 */
[----:B------:R-:W-:Y:S02]  /*18f40*/  I2FP.F32.S32 R7, R7 ;  /* 0x0000000700077245 */ /* 0x000fe40000201400 */
[----:B------:R-:W-:Y:S02]  /*18f50*/  FSEL R169, R66, -INF , !P1 ;  /* 0xff80000042a97808 */ /* 0x000fe40004800000 */
[----:B------:R-:W-:Y:S01]  /*18f60*/  FMNMX.FTZ R5, R213, R3, !PT ;  /* 0x00000003d5057209 */ /* 0x000fe20007810000 */
[----:B------:R-:W-:Y:S01]  /*18f70*/  FFMA.FTZ R59, R7, -UR21, R59 ;  /* 0x80000015073b7c23 */ /* 0x000fe2000801003b */
[----:B------:R-:W-:Y:S01]  /*18f80*/  FSEL R172, R67, -INF , !P0 ;  /* 0xff80000043ac7808 */ /* 0x000fe20004000000 */
[--C-:B------:R-:W-:Y:S01]  /*18f90*/  IMAD.IADD R7, R205, 0x1, -R2.reuse ;  /* 0x00000001cd077824 */ /* 0x100fe200078e0a02 */
[C---:B------:R-:W-:Y:S02]  /*18fa0*/  ISETP.GE.AND P1, PT, R2.reuse, R201, PT ;  /* 0x000000c90200720c */ /* 0x040fe40003f26270 */
[----:B------:R-:W-:Y:S02]  /*18fb0*/  ISETP.GE.AND P0, PT, R2, R200, PT ;  /* 0x000000c80200720c */ /* 0x000fe40003f06270 */
[----:B------:R-:W-:Y:S02]  /*18fc0*/  FMNMX.FTZ R3, R163, R0, !PT ;  /* 0x00000000a3037209 */ /* 0x000fe40007810000 */
[----:B------:R-:W-:Y:S02]  /*18fd0*/  FMNMX.FTZ R0, R164, R4, !PT ;  /* 0x00000004a4007209 */ /* 0x000fe40007810000 */
[----:B------:R-:W-:Y:S01]  /*18fe0*/  FMNMX.FTZ R4, R169, R5, !PT ;  /* 0x00000005a9047209 */ /* 0x000fe20007810000 */
[----:B------:R-:W-:Y:S01]  /*18ff0*/  IMAD.IADD R5, R207, 0x1, -R2 ;  /* 0x00000001cf057824 */ /* 0x000fe200078e0a02 */
[C---:B------:R-:W-:Y:S02]  /*19000*/  ISETP.GE.OR P1, PT, R2.reuse, R209, !P1 ;  /* 0x000000d10200720c */ /* 0x040fe40004f26670 */
[----:B------:R-:W-:Y:S02]  /*19010*/  ISETP.GE.OR P0, PT, R2, R208, !P0 ;  /* 0x000000d00200720c */ /* 0x000fe40004706670 */
[----:B------:R-:W-:Y:S02]  /*19020*/  FMNMX.FTZ R2, R166, R0, !PT ;  /* 0x00000000a6027209 */ /* 0x000fe40007810000 */
[----:B------:R-:W-:Y:S02]  /*19030*/  FMNMX.FTZ R0, R172, R4, !PT ;  /* 0x00000004ac007209 */ /* 0x000fe40007810000 */
[----:B-1----:R-:W-:Y:S02]  /*19040*/  FMNMX.FTZ R73, R73, R8, !PT ;  /* 0x0000000849497209 */ /* 0x002fe40007810000 */
[----:B------:R-:W-:Y:S01]  /*19050*/  FMNMX.FTZ R3, R165, R3, !PT ;  /* 0x00000003a5037209 */ /* 0x000fe20007810000 */
[----:B------:R-:W1:Y:S01]  /*19060*/  SHFL.BFLY PT, R72, R0, 0x2, 0x1f ;  /* 0x0c401f0000487f89 */ /* 0x000e6200000e0000 */
[----:B------:R-:W-:Y:S02]  /*19070*/  FMNMX.FTZ R2, R162, R2, !PT ;  /* 0x00000002a2027209 */ /* 0x000fe40007810000 */
[----:B------:R-:W-:Y:S05]  /*19080*/  FMNMX.FTZ R3, R149, R3, !PT ;  /* 0x0000000395037209 */ /* 0x000fea0007810000 */
[----:B------:R-:W4:Y:S01]  /*19090*/  SHFL.BFLY PT, R4, R73, 0x1, 0x1f ;  /* 0x0c201f0049047f89 */ /* 0x000f2200000e0000 */
[----:B------:R-:W-:Y:S02]  /*190a0*/  FMNMX.FTZ R2, R216, R2, !PT ;  /* 0x00000002d8027209 */ /* 0x000fe40007810000 */
[----:B------:R-:W-:Y:S02]  /*190b0*/  FMNMX.FTZ R3, R182, R3, !PT ;  /* 0x00000003b6037209 */ /* 0x000fe40007810000 */
[----:B------:R-:W-:Y:S02]  /*190c0*/  IABS R8, R6 ;  /* 0x0000000600087213 */ /* 0x000fe40000000000 */
[----:B------:R-:W-:Y:S02]  /*190d0*/  FMNMX.FTZ R3, R214, R3, !PT ;  /* 0x00000003d6037209 */ /* 0x000fe40007810000 */
[----:B------:R-:W-:Y:S02]  /*190e0*/  IABS R6, R7 ;  /* 0x0000000700067213 */ /* 0x000fe40000000000 */
[----:B------:R-:W-:Y:S02]  /*190f0*/  FMNMX.FTZ R2, R223, R2, !PT ;  /* 0x00000002df027209 */ /* 0x000fe40007810000 */
[----:B------:R-:W-:Y:S01]  /*19100*/  IABS R7, R5 ;  /* 0x0000000500077213 */ /* 0x000fe20000000000 */
[----:B------:R-:W-:Y:S01]  /*19110*/  IMAD.MOV.U32 R5, RZ, RZ, R8 ;  /* 0x000000ffff057224 */ /* 0x000fe200078e0008 */
[----:B------:R-:W-:Y:S02]  /*19120*/  FMNMX.FTZ R3, R173, R3, !PT ;  /* 0x00000003ad037209 */ /* 0x000fe40007810000 */
[----:B------:R-:W-:Y:S02]  /*19130*/  FMNMX.FTZ R2, R176, R2, !PT ;  /* 0x00000002b0027209 */ /* 0x000fe40007810000 */
[----:B------:R-:W-:Y:S02]  /*19140*/  FMNMX.FTZ R3, R167, R3, !PT ;  /* 0x00000003a7037209 */ /* 0x000fe40007810000 */
[----:B------:R-:W-:Y:S02]  /*19150*/  I2FP.F32.S32 R6, R6 ;  /* 0x0000000600067245 */ /* 0x000fe40000201400 */
[----:B------:R-:W-:Y:S02]  /*19160*/  I2FP.F32.S32 R5, R5 ;  /* 0x0000000500057245 */ /* 0x000fe40000201400 */
[----:B-1----:R-:W-:Y:S01]  /*19170*/  FMNMX.FTZ R72, R0, R72, !PT ;  /* 0x0000004800487209 */ /* 0x002fe20007810000 */
[----:B------:R-:W-:Y:S01]  /*19180*/  FFMA.FTZ R61, R6, -UR21, R61 ;  /* 0x80000015063d7c23 */ /* 0x000fe2000801003d */
[----:B------:R-:W-:Y:S01]  /*19190*/  FMNMX.FTZ R2, R171, R2, !PT ;  /* 0x00000002ab027209 */ /* 0x000fe20007810000 */
[----:B------:R-:W-:Y:S01]  /*191a0*/  FFMA.FTZ R62, R5, -UR21, R62 ;  /* 0x80000015053e7c23 */ /* 0x000fe2000801003e */
[----:B------:R-:W-:Y:S01]  /*191b0*/  FMNMX.FTZ R3, R224, R3, !PT ;  /* 0x00000003e0037209 */ /* 0x000fe20007810000 */
[----:B------:R-:W1:Y:S01]  /*191c0*/  SHFL.BFLY PT, R6, R72, 0x1, 0x1f ;  /* 0x0c201f0048067f89 */ /* 0x000e6200000e0000 */
[----:B----4-:R-:W-:Y:S01]  /*191d0*/  FMNMX.FTZ R73, R73, R4, !PT ;  /* 0x0000000449497209 */ /* 0x010fe20007810000 */
[----:B------:R-:W-:Y:S01]  /*191e0*/  IMAD.U32 R5, RZ, RZ, UR31 ;  /* 0x0000001fff057e24 */ /* 0x000fe2000f8e00ff */
[----:B------:R-:W-:Y:S02]  /*191f0*/  FMNMX.FTZ R2, R228, R2, !PT ;  /* 0x00000002e4027209 */ /* 0x000fe40007810000 */
[----:B------:R-:W-:Y:S01]  /*19200*/  FMNMX.FTZ R3, R226, R3, !PT ;  /* 0x00000003e2037209 */ /* 0x000fe20007810000 */
[C---:B------:R-:W-:Y:S01]  /*19210*/  FMUL.FTZ R137, R73.reuse, UR4 ;  /* 0x0000000449897c20 */ /* 0x040fe20008410000 */
[----:B------:R-:W-:Y:S02]  /*19220*/  FSEL R217, R60, -INF , !P3 ;  /* 0xff8000003cd97808 */ /* 0x000fe40005800000 */
[----:B------:R-:W-:Y:S02]  /*19230*/  FSETP.NEU.FTZ.AND P3, PT, R73, -INF , PT ;  /* 0xff8000004900780b */ /* 0x000fe40003f7d000 */
[----:B------:R-:W-:Y:S02]  /*19240*/  FMNMX.FTZ R2, R229, R2, !PT ;  /* 0x00000002e5027209 */ /* 0x000fe40007810000 */
[----:B------:R-:W-:Y:S02]  /*19250*/  FMNMX.FTZ R3, R230, R3, !PT ;  /* 0x00000003e6037209 */ /* 0x000fe40007810000 */
[----:B------:R-:W-:Y:S01]  /*19260*/  LOP3.LUT R5, R233, UR11, R5, 0x96, !PT ;  /* 0x0000000be9057c12 */ /* 0x000fe2000f8e9605 */
[----:B------:R-:W-:Y:S01]  /*19270*/  UIADD3 UR11, UR11, 0x1, URZ ;  /* 0x000000010b0b7890 */ /* 0x000fe2000fffe03f */
[----:B------:R-:W-:Y:S02]  /*19280*/  FSEL R137, R137, RZ, P3 ;  /* 0x000000ff89897208 */ /* 0x000fe40001800000 */
[----:B------:R-:W-:Y:S01]  /*19290*/  FMNMX.FTZ R0, R231, R2, !PT ;  /* 0x00000002e7007209 */ /* 0x000fe20007810000 */
[----:B------:R-:W-:Y:S01]  /*192a0*/  IMAD.WIDE.U32 R12, R5, -0x326172a9, RZ ;  /* 0xcd9e8d57050c7825 */ /* 0x000fe200078e00ff */
[----:B------:R-:W-:Y:S02]  /*192b0*/  FMNMX.FTZ R2, R180, R3, !PT ;  /* 0x00000003b4027209 */ /* 0x000fe40007810000 */
[----:B------:R-:W-:Y:S01]  /*192c0*/  FMNMX.FTZ R0, R221, R0, !PT ;  /* 0x00000000dd007209 */ /* 0x000fe20007810000 */
[----:B------:R-:W-:Y:S01]  /*192d0*/  FFMA.FTZ R5, R70, UR4, -R137 ;  /* 0x0000000446057c23 */ /* 0x000fe20008010889 */
[----:B------:R-:W-:Y:S02]  /*192e0*/  FSEL R177, R57, -INF , !P6 ;  /* 0xff80000039b17808 */ /* 0x000fe40007000000 */
[----:B------:R-:W-:Y:S01]  /*192f0*/  FMNMX.FTZ R2, R222, R2, !PT ;  /* 0x00000002de027209 */ /* 0x000fe20007810000 */
[----:B------:R4:W-:Y:S01]  /*19300*/  MUFU.EX2 R42, R5 ;  /* 0x00000005002a7308 */ /* 0x0009e20000000800 */
[----:B------:R-:W-:Y:S02]  /*19310*/  I2FP.F32.S32 R7, R7 ;  /* 0x0000000700077245 */ /* 0x000fe40000201400 */
[----:B------:R-:W-:Y:S02]  /*19320*/  FSEL R234, R59, -INF , !P5 ;  /* 0xff8000003bea7808 */ /* 0x000fe40006800000 */
[----:B------:R-:W-:Y:S01]  /*19330*/  FMNMX.FTZ R0, R227, R0, !PT ;  /* 0x00000000e3007209 */ /* 0x000fe20007810000 */
[----:B------:R-:W-:Y:S01]  /*19340*/  FFMA.FTZ R63, R7, -UR21, R63 ;  /* 0x80000015073f7c23 */ /* 0x000fe2000801003f */
[----:B------:R-:W-:Y:S02]  /*19350*/  FMNMX.FTZ R2, R177, R2, !PT ;  /* 0x00000002b1027209 */ /* 0x000fe40007810000 */
[----:B------:R-:W-:Y:S02]  /*19360*/  FSEL R236, R62, -INF , !P2 ;  /* 0xff8000003eec7808 */ /* 0x000fe40005000000 */
[----:B------:R-:W-:Y:S02]  /*19370*/  FMNMX.FTZ R0, R234, R0, !PT ;  /* 0x00000000ea007209 */ /* 0x000fe40007810000 */
[----:B------:R-:W-:Y:S02]  /*19380*/  FSEL R235, R61, -INF , !P1 ;  /* 0xff8000003deb7808 */ /* 0x000fe40004800000 */
[----:B------:R-:W-:Y:S02]  /*19390*/  FMNMX.FTZ R2, R217, R2, !PT ;  /* 0x00000002d9027209 */ /* 0x000fe40007810000 */
[--C-:B------:R-:W-:Y:S02]  /*193a0*/  LOP3.LUT R4, R239, UR33, R232.reuse, 0x96, !PT ;  /* 0x00000021ef047c12 */ /* 0x100fe4000f8e96e8 */
[----:B------:R-:W-:Y:S02]  /*193b0*/  LOP3.LUT R7, R241, UR33, R232, 0x96, !PT ;  /* 0x00000021f1077c12 */ /* 0x000fe4000f8e96e8 */
[----:B------:R-:W-:Y:S01]  /*193c0*/  FSEL R136, R63, -INF , !P0 ;  /* 0xff8000003f887808 */ /* 0x000fe20004000000 */
[----:B------:R-:W-:Y:S01]  /*193d0*/  IMAD.WIDE.U32 R152, R4, -0x326172a9, RZ ;  /* 0xcd9e8d5704987825 */ /* 0x000fe200078e00ff */
[----:B------:R-:W-:Y:S02]  /*193e0*/  FMNMX.FTZ R0, R236, R0, !PT ;  /* 0x00000000ec007209 */ /* 0x000fe40007810000 */
[----:B-1----:R-:W-:Y:S01]  /*193f0*/  FMNMX.FTZ R72, R72, R6, !PT ;  /* 0x0000000648487209 */ /* 0x002fe20007810000 */
[----:B------:R-:W-:Y:S01]  /*19400*/  IMAD.WIDE.U32 R150, R7, -0x326172a9, RZ ;  /* 0xcd9e8d5707967825 */ /* 0x000fe200078e00ff */
[----:B------:R-:W-:Y:S02]  /*19410*/  FMNMX.FTZ R3, R235, R2, !PT ;  /* 0x00000002eb037209 */ /* 0x000fe40007810000 */
[----:B------:R-:W-:Y:S01]  /*19420*/  FMNMX.FTZ R0, R136, R0, !PT ;  /* 0x0000000088007209 */ /* 0x000fe20007810000 */
[--C-:B------:R-:W-:Y:S01]  /*19430*/  FFMA.FTZ R6, R71, UR4, -R137.reuse ;  /* 0x0000000447067c23 */ /* 0x100fe20008010889 */
[C---:B------:R-:W-:Y:S01]  /*19440*/  FSETP.NEU.FTZ.AND P2, PT, R72.reuse, -INF , PT ;  /* 0xff8000004800780b */ /* 0x040fe20003f5d000 */
[----:B------:R-:W-:Y:S01]  /*19450*/  FMUL.FTZ R138, R72, UR4 ;  /* 0x00000004488a7c20 */ /* 0x000fe20008410000 */
[--C-:B------:R-:W-:Y:S01]  /*19460*/  LOP3.LUT R8, R151, UR32, R12.reuse, 0x96, !PT ;  /* 0x0000002097087c12 */ /* 0x100fe2000f8e960c */
[----:B------:R3:W-:Y:S01]  /*19470*/  MUFU.EX2 R59, R6 ;  /* 0x00000006003b7308 */ /* 0x0007e20000000800 */
[----:B------:R-:W-:Y:S01]  /*19480*/  LOP3.LUT R7, R153, UR32, R12, 0x96, !PT ;  /* 0x0000002099077c12 */ /* 0x000fe2000f8e960c */
[----:B------:R-:W1:Y:S01]  /*19490*/  SHFL.BFLY PT, R10, R3, 0x2, 0x1f ;  /* 0x0c401f00030a7f89 */ /* 0x000e6200000e0000 */
[----:B------:R-:W-:Y:S01]  /*194a0*/  FSEL R138, R138, RZ, P2 ;  /* 0x000000ff8a8a7208 */ /* 0x000fe20001000000 */
[----:B------:R-:W-:Y:S06]  /*194b0*/  IMAD.WIDE.U32 R8, R8, -0x2daee0ad, RZ ;  /* 0xd2511f5308087825 */ /* 0x000fec00078e00ff */
[----:B------:R-:W5:Y:S01]  /*194c0*/  SHFL.BFLY PT, R2, R0, 0x2, 0x1f ;  /* 0x0c401f0000027f89 */ /* 0x000f6200000e0000 */
[----:B-1----:R-:W-:Y:S02]  /*194d0*/  FMNMX.FTZ R3, R3, R10, !PT ;  /* 0x0000000a03037209 */ /* 0x002fe40007810000 */
[----:B-----5:R-:W-:Y:S05]  /*194e0*/  FMNMX.FTZ R0, R0, R2, !PT ;  /* 0x0000000200007209 */ /* 0x020fea0007810000 */
[----:B------:R-:W1:Y:S08]  /*194f0*/  SHFL.BFLY PT, R71, R3, 0x1, 0x1f ;  /* 0x0c201f0003477f89 */ /* 0x000e7000000e0000 */
[----:B------:R-:W5:Y:S01]  /*19500*/  SHFL.BFLY PT, R2, R0, 0x1, 0x1f ;  /* 0x0c201f0000027f89 */ /* 0x000f6200000e0000 */
[----:B-1----:R-:W-:Y:S02]  /*19510*/  FMNMX.FTZ R71, R3, R71, !PT ;  /* 0x0000004703477209 */ /* 0x002fe40007810000 */
[----:B-----5:R-:W-:Y:S03]  /*19520*/  FMNMX.FTZ R70, R0, R2, !PT ;  /* 0x0000000200467209 */ /* 0x020fe60007810000 */
[C---:B------:R-:W-:Y:S01]  /*19530*/  FMUL.FTZ R139, R71.reuse, UR4 ;  /* 0x00000004478b7c20 */ /* 0x040fe20008410000 */
[----:B------:R-:W-:Y:S01]  /*19540*/  FSETP.NEU.FTZ.AND P1, PT, R71, -INF , PT ;  /* 0xff8000004700780b */ /* 0x000fe20003f3d000 */
[----:B------:R-:W-:Y:S01]  /*19550*/  FFMA.FTZ R0, R148, UR4, -R138 ;  /* 0x0000000494007c23 */ /* 0x000fe2000801088a */
[C---:B------:R-:W-:Y:S01]  /*19560*/  FSETP.NEU.FTZ.AND P0, PT, R70.reuse, -INF , PT ;  /* 0xff8000004600780b */ /* 0x040fe20003f1d000 */
[----:B------:R-:W-:Y:S01]  /*19570*/  FMUL.FTZ R148, R70, UR4 ;  /* 0x0000000446947c20 */ /* 0x000fe20008410000 */
[----:B------:R-:W-:Y:S01]  /*19580*/  FSEL R139, R139, RZ, P1 ;  /* 0x000000ff8b8b7208 */ /* 0x000fe20000800000 */
[----:B------:R-:W-:Y:S03]  /*19590*/  MUFU.EX2 R58, R0 ;  /* 0x00000000003a7308 */ /* 0x000fe60000000800 */
[----:B------:R-:W-:Y:S02]  /*195a0*/  FSEL R148, R148, RZ, P0 ;  /* 0x000000ff94947208 */ /* 0x000fe40000000000 */
[C---:B--2---:R-:W-:Y:S05]  /*195b0*/  LOP3.LUT R4, R13.reuse, UR36, R36, 0x96, !PT ;  /* 0x000000240d047c12 */ /* 0x044fea000f8e9624 */
[----:B----4-:R-:W-:Y:S01]  /*195c0*/  IMAD.WIDE.U32 R4, R4, -0x2daee0ad, RZ ;  /* 0xd2511f5304047825 */ /* 0x010fe200078e00ff */
[----:B---3--:R-:W-:Y:S04]  /*195d0*/  LOP3.LUT R6, R13, UR36, R26, 0x96, !PT ;  /* 0x000000240d067c12 */ /* 0x008fe8000f8e961a */
[----:B------:R-:W-:Y:S01]  /*195e0*/  LOP3.LUT R11, R5, UR29, R240, 0x96, !PT ;  /* 0x0000001d050b7c12 */ /* 0x000fe2000f8e96f0 */
[----:B------:R-:W-:Y:S01]  /*195f0*/  FFMA.FTZ R5, R18, UR4, -R138 ;  /* 0x0000000412057c23 */ /* 0x000fe2000801088a */
[----:B------:R-:W-:Y:S01]  /*19600*/  LOP3.LUT R12, R9, UR25, R4, 0x96, !PT ;  /* 0x00000019090c7c12 */ /* 0x000fe2000f8e9604 */
[----:B------:R-:W-:Y:S01]  /*19610*/  FFMA.FTZ R9, R19, UR4, -R138 ;  /* 0x0000000413097c23 */ /* 0x000fe2000801088a */
[----:B------:R-:W-:Y:S01]  /*19620*/  IMAD.WIDE.U32 R14, R6, -0x2daee0ad, RZ ;  /* 0xd2511f53060e7825 */ /* 0x000fe200078e00ff */
[----:B------:R1:W-:Y:S03]  /*19630*/  MUFU.EX2 R43, R5 ;  /* 0x00000005002b7308 */ /* 0x0003e60000000800 */
[----:B------:R-:W-:Y:S01]  /*19640*/  IMAD.WIDE.U32 R6, R7, -0x2daee0ad, RZ ;  /* 0xd2511f5307067825 */ /* 0x000fe200078e00ff */
[----:B------:R-:W-:Y:S04]  /*19650*/  LOP3.LUT R10, R15, UR29, R238, 0x96, !PT ;  /* 0x0000001d0f0a7c12 */ /* 0x000fe8000f8e96ee */
[----:B------:R-:W-:Y:S02]  /*19660*/  LOP3.LUT R7, R7, UR25, R14, 0x96, !PT ;  /* 0x0000001907077c12 */ /* 0x000fe4000f8e960e */
[----:B------:R2:W3:Y:S01]  /*19670*/  MUFU.EX2 R60, R9 ;  /* 0x00000009003c7308 */ /* 0x0004e20000000800 */
[----:B------:R-:W-:Y:S04]  /*19680*/  IMAD.WIDE.U32 R14, R12, -0x326172a9, RZ ;  /* 0xcd9e8d570c0e7825 */ /* 0x000fe800078e00ff */
[----:B------:R-:W-:Y:S04]  /*19690*/  IMAD.WIDE.U32 R40, R7, -0x326172a9, RZ ;  /* 0xcd9e8d5707287825 */ /* 0x000fe800078e00ff */
[----:B-1----:R-:W-:Y:S04]  /*196a0*/  IMAD.WIDE.U32 R4, R11, -0x326172a9, RZ ;  /* 0xcd9e8d570b047825 */ /* 0x002fe800078e00ff */
[----:B------:R-:W-:Y:S01]  /*196b0*/  IMAD.WIDE.U32 R12, R10, -0x326172a9, RZ ;  /* 0xcd9e8d570a0c7825 */ /* 0x000fe200078e00ff */
[----:B------:R-:W-:Y:S02]  /*196c0*/  LOP3.LUT R5, R5, UR28, R150, 0x96, !PT ;  /* 0x0000001c05057c12 */ /* 0x000fe4000f8e9696 */
[----:B------:R-:W-:Y:S01]  /*196d0*/  LOP3.LUT R7, R15, UR24, R4, 0x96, !PT ;  /* 0x000000180f077c12 */ /* 0x000fe2000f8e9604 */
[--C-:B--2---:R-:W-:Y:S01]  /*196e0*/  FFMA.FTZ R9, R144, UR4, -R137.reuse ;  /* 0x0000000490097c23 */ /* 0x104fe20008010889 */
[----:B------:R-:W-:Y:S01]  /*196f0*/  LOP3.LUT R10, R13, UR28, R152, 0x96, !PT ;  /* 0x0000001c0d0a7c12 */ /* 0x000fe2000f8e9698 */
[----:B------:R-:W-:Y:S02]  /*19700*/  IMAD.WIDE.U32 R4, R5, -0x2daee0ad, RZ ;  /* 0xd2511f5305047825 */ /* 0x000fe400078e00ff */
[----:B------:R1:W-:Y:S02]  /*19710*/  MUFU.EX2 R51, R9 ;  /* 0x0000000900337308 */ /* 0x0003e40000000800 */
[----:B------:R-:W-:Y:S01]  /*19720*/  IMAD.WIDE.U32 R44, R7, -0x2daee0ad, RZ ;  /* 0xd2511f53072c7825 */ /* 0x000fe200078e00ff */
[----:B------:R-:W-:Y:S03]  /*19730*/  LOP3.LUT R8, R5, UR22, R8, 0x96, !PT ;  /* 0x0000001605087c12 */ /* 0x000fe6000f8e9608 */
[----:B------:R-:W-:Y:S01]  /*19740*/  IMAD.WIDE.U32 R10, R10, -0x2daee0ad, RZ ;  /* 0xd2511f530a0a7825 */ /* 0x000fe200078e00ff */
[----:B------:R-:W-:Y:S03]  /*19750*/  LOP3.LUT R5, R45, UR18, R4, 0x96, !PT ;  /* 0x000000122d057c12 */ /* 0x000fe6000f8e9604 */
[----:B------:R-:W-:Y:S01]  /*19760*/  FFMA.FTZ R4, R145, UR4, -R138 ;  /* 0x0000000491047c23 */ /* 0x000fe2000801088a */
[----:B------:R-:W-:Y:S01]  /*19770*/  IMAD.WIDE.U32 R28, R8, -0x326172a9, RZ ;  /* 0xcd9e8d57081c7825 */ /* 0x000fe200078e00ff */
[----:B------:R-:W-:Y:S02]  /*19780*/  LOP3.LUT R6, R11, UR22, R6, 0x96, !PT ;  /* 0x000000160b067c12 */ /* 0x000fe4000f8e9606 */
[----:B------:R2:W-:Y:S01]  /*19790*/  MUFU.EX2 R17, R4 ;  /* 0x0000000400117308 */ /* 0x0005e20000000800 */
[----:B------:R-:W-:Y:S01]  /*197a0*/  IMAD.WIDE.U32 R2, R5, -0x326172a9, RZ ;  /* 0xcd9e8d5705027825 */ /* 0x000fe200078e00ff */
[----:B-1----:R-:W-:Y:S03]  /*197b0*/  LOP3.LUT R9, R41, UR24, R12, 0x96, !PT ;  /* 0x0000001829097c12 */ /* 0x002fe6000f8e960c */
[----:B------:R-:W-:Y:S01]  /*197c0*/  FFMA.FTZ R12, R146, UR4, -R137 ;  /* 0x00000004920c7c23 */ /* 0x000fe20008010889 */
[----:B------:R-:W-:Y:S01]  /*197d0*/  LOP3.LUT R5, R2, 0xffff, RZ, 0xc0, !PT ;  /* 0x0000ffff02057812 */ /* 0x000fe200078ec0ff */
[----:B------:R-:W-:Y:S01]  /*197e0*/  IMAD.WIDE.U32 R24, R6, -0x326172a9, RZ ;  /* 0xcd9e8d5706187825 */ /* 0x000fe200078e00ff */
[----:B------:R-:W-:Y:S02]  /*197f0*/  SHF.R.U32.HI R11, RZ, 0x10, R2 ;  /* 0x00000010ff0b7819 */ /* 0x000fe40000011602 */
[----:B------:R1:W4:Y:S01]  /*19800*/  MUFU.EX2 R56, R12 ;  /* 0x0000000c00387308 */ /* 0x0003220000000800 */
[----:B------:R-:W-:Y:S01]  /*19810*/  LOP3.LUT R13, R2, 0xff, RZ, 0xc0, !PT ;  /* 0x000000ff020d7812 */ /* 0x000fe200078ec0ff */
[----:B------:R-:W-:Y:S01]  /*19820*/  IMAD.WIDE.U32 R30, R9, -0x2daee0ad, RZ ;  /* 0xd2511f53091e7825 */ /* 0x000fe200078e00ff */
[----:B------:R-:W-:Y:S02]  /*19830*/  LOP3.LUT R0, R3, UR37, R28, 0x96, !PT ;  /* 0x0000002503007c12 */ /* 0x000fe4000f8e961c */
[----:B------:R-:W-:Y:S02]  /*19840*/  SHF.R.U32.HI R5, RZ, 0x8, R5 ;  /* 0x00000008ff057819 */ /* 0x000fe40000011605 */
[----:B------:R-:W-:Y:S01]  /*19850*/  LOP3.LUT R10, R31, UR18, R10, 0x96, !PT ;  /* 0x000000121f0a7c12 */ /* 0x000fe2000f8e960a */
[----:B--2---:R-:W-:Y:S01]  /*19860*/  FFMA.FTZ R4, R147, UR4, -R139 ;  /* 0x0000000493047c23 */ /* 0x004fe2000801088b */
[----:B------:R-:W-:Y:S02]  /*19870*/  PRMT R13, R13, 0x5410, R5 ;  /* 0x000054100d0d7816 */ /* 0x000fe40000000005 */
[----:B------:R-:W-:Y:S01]  /*19880*/  LOP3.LUT R5, R0, 0xffff, RZ, 0xc0, !PT ;  /* 0x0000ffff00057812 */ /* 0x000fe200078ec0ff */
[----:B------:R2:W5:Y:S01]  /*19890*/  MUFU.EX2 R16, R4 ;  /* 0x0000000400107308 */ /* 0x0005620000000800 */
[----:B---3--:R-:W-:Y:S02]  /*198a0*/  F2FP.BF16.F32.PACK_AB R147, R60, R43 ;  /* 0x0000002b3c93723e */ /* 0x008fe400000010ff */
[----:B------:R-:W-:Y:S02]  /*198b0*/  SHF.R.U32.HI R5, RZ, 0x8, R5 ;  /* 0x00000008ff057819 */ /* 0x000fe40000011605 */
[----:B-1----:R-:W-:Y:S01]  /*198c0*/  SHF.R.U32.HI R12, RZ, 0x18, R2 ;  /* 0x00000018ff0c7819 */ /* 0x002fe20000011602 */
[----:B------:R-:W-:Y:S01]  /*198d0*/  IMAD.WIDE.U32 R2, R10, -0x326172a9, RZ ;  /* 0xcd9e8d570a027825 */ /* 0x000fe200078e00ff */
[----:B------:R-:W-:Y:S02]  /*198e0*/  SHF.R.U32.HI R10, RZ, 0x18, R0 ;  /* 0x00000018ff0a7819 */ /* 0x000fe40000011600 */
[--C-:B------:R-:W-:Y:S02]  /*198f0*/  HSET2.LE.AND R146, R13, R237.reuse, PT ;  /* 0x000000ed0d927233 */ /* 0x100fe40003803000 */
[C---:B------:R-:W-:Y:S02]  /*19900*/  LOP3.LUT R6, R2.reuse, 0xffff, RZ, 0xc0, !PT ;  /* 0x0000ffff02067812 */ /* 0x040fe400078ec0ff */
[--C-:B------:R-:W-:Y:S02]  /*19910*/  SHF.R.U32.HI R8, RZ, 0x10, R2.reuse ;  /* 0x00000010ff087819 */ /* 0x100fe40000011602 */
[----:B------:R-:W-:Y:S02]  /*19920*/  LOP3.LUT R9, R2, 0xff, RZ, 0xc0, !PT ;  /* 0x000000ff02097812 */ /* 0x000fe400078ec0ff */
[----:B------:R-:W-:Y:S01]  /*19930*/  SHF.R.U32.HI R7, RZ, 0x18, R2 ;  /* 0x00000018ff077819 */ /* 0x000fe20000011602 */
[----:B--2---:R-:W-:Y:S01]  /*19940*/  FFMA.FTZ R4, R163, UR4, -R139 ;  /* 0x00000004a3047c23 */ /* 0x004fe2000801088b */
[----:B------:R-:W-:Y:S01]  /*19950*/  LOP3.LUT R2, R3, UR37, R24, 0x96, !PT ;  /* 0x0000002503027c12 */ /* 0x000fe2000f8e9618 */
[----:B------:R-:W-:Y:S01]  /*19960*/  FFMA.FTZ R3, R161, UR4, -R148 ;  /* 0x00000004a1037c23 */ /* 0x000fe20008010894 */
[----:B------:R-:W-:Y:S01]  /*19970*/  SHF.R.U32.HI R6, RZ, 0x8, R6 ;  /* 0x00000008ff067819 */ /* 0x000fe20000011606 */
[----:B------:R1:W2:Y:S01]  /*19980*/  MUFU.EX2 R57, R4 ;  /* 0x0000000400397308 */ /* 0x0002a20000000800 */
[----:B----4-:R-:W-:Y:S01]  /*19990*/  F2FP.BF16.F32.PACK_AB R144, R56, R51 ;  /* 0x000000333890723e */ /* 0x010fe200000010ff */
[----:B------:R-:W-:Y:S01]  /*199a0*/  IMAD.MOV.U32 R163, RZ, RZ, R17 ;  /* 0x000000ffffa37224 */ /* 0x000fe200078e0011 */
[----:B------:R-:W-:Y:S01]  /*199b0*/  LOP3.LUT R28, R29, UR19, R14, 0x96, !PT ;  /* 0x000000131d1c7c12 */ /* 0x000fe2000f8e960e */
[----:B-----5:R-:W-:Y:S01]  /*199c0*/  IMAD.MOV.U32 R161, RZ, RZ, R16 ;  /* 0x000000ffffa17224 */ /* 0x020fe200078e0010 */
[----:B------:R-:W-:Y:S02]  /*199d0*/  PRMT R16, R9, 0x5410, R6 ;  /* 0x0000541009107816 */ /* 0x000fe40000000006 */
[C---:B------:R-:W-:Y:S03]  /*199e0*/  LOP3.LUT R6, R2.reuse, 0xffff, RZ, 0xc0, !PT ;  /* 0x0000ffff02067812 */ /* 0x040fe600078ec0ff */
[----:B------:R3:W-:Y:S01]  /*199f0*/  MUFU.EX2 R252, R3 ;  /* 0x0000000300fc7308 */ /* 0x0007e20000000800 */
[----:B------:R-:W-:Y:S01]  /*19a00*/  LOP3.LUT R9, R2, 0xff, RZ, 0xc0, !PT ;  /* 0x000000ff02097812 */ /* 0x000fe200078ec0ff */
[----:B------:R-:W-:Y:S01]  /*19a10*/  IMAD.WIDE.U32 R28, R28, -0x2daee0ad, RZ ;  /* 0xd2511f531c1c7825 */ /* 0x000fe200078e00ff */
[----:B------:R-:W-:Y:S02]  /*19a20*/  F2FP.BF16.F32.PACK_AB R145, R58, R163 ;  /* 0x000000a33a91723e */ /* 0x000fe400000010ff */
[----:B------:R-:W-:Y:S02]  /*19a30*/  LOP3.LUT R40, R25, UR19, R40, 0x96, !PT ;  /* 0x0000001319287c12 */ /* 0x000fe4000f8e9628 */
[----:B------:R-:W-:Y:S02]  /*19a40*/  SHF.R.U32.HI R45, RZ, 0x10, R28 ;  /* 0x00000010ff2d7819 */ /* 0x000fe4000001161c */
[----:B-1----:R-:W-:Y:S01]  /*19a50*/  LOP3.LUT R4, R11, 0xff, RZ, 0xc0, !PT ;  /* 0x000000ff0b047812 */ /* 0x002fe200078ec0ff */
[----:B------:R-:W-:Y:S01]  /*19a60*/  IMAD.WIDE.U32 R40, R40, -0x2daee0ad, RZ ;  /* 0xd2511f5328287825 */ /* 0x000fe200078e00ff */
[----:B------:R-:W-:Y:S02]  /*19a70*/  LOP3.LUT R11, R0, 0xff, RZ, 0xc0, !PT ;  /* 0x000000ff000b7812 */ /* 0x000fe400078ec0ff */
[----:B------:R-:W-:Y:S01]  /*19a80*/  PRMT R12, R4, 0x5410, R12 ;  /* 0x00005410040c7816 */ /* 0x000fe2000000000c */
[----:B------:R-:W-:Y:S01]  /*19a90*/  FFMA.FTZ R4, R164, UR4, -R148 ;  /* 0x00000004a4047c23 */ /* 0x000fe20008010894 */
[----:B------:R-:W-:Y:S02]  /*19aa0*/  PRMT R11, R11, 0x5410, R5 ;  /* 0x000054100b0b7816 */ /* 0x000fe40000000005 */
[----:B---3--:R-:W-:Y:S01]  /*19ab0*/  LOP3.LUT R3, R8, 0xff, RZ, 0xc0, !PT ;  /* 0x000000ff08037812 */ /* 0x008fe200078ec0ff */
[----:B------:R1:W-:Y:S01]  /*19ac0*/  MUFU.EX2 R250, R4 ;  /* 0x0000000400fa7308 */ /* 0x0003e20000000800 */
[----:B------:R-:W-:Y:S02]  /*19ad0*/  SHF.R.U32.HI R8, RZ, 0x10, R2 ;  /* 0x00000010ff087819 */ /* 0x000fe40000011602 */
[----:B------:R-:W-:Y:S02]  /*19ae0*/  PRMT R15, R3, 0x5410, R7 ;  /* 0x00005410030f7816 */ /* 0x000fe40000000007 */
[----:B------:R-:W-:Y:S01]  /*19af0*/  SHF.R.U32.HI R3, RZ, 0x10, R0 ;  /* 0x00000010ff037819 */ /* 0x000fe20000011600 */
[--C-:B------:R-:W-:Y:S01]  /*19b00*/  FFMA.FTZ R0, R165, UR4, -R139.reuse ;  /* 0x00000004a5007c23 */ /* 0x100fe2000801088b */
[----:B------:R-:W-:Y:S02]  /*19b10*/  LOP3.LUT R50, R40, 0xff, RZ, 0xc0, !PT ;  /* 0x000000ff28327812 */ /* 0x000fe400078ec0ff */
[----:B------:R-:W-:Y:S01]  /*19b20*/  SHF.R.U32.HI R49, RZ, 0x18, R40 ;  /* 0x00000018ff317819 */ /* 0x000fe20000011628 */
[----:B------:R3:W-:Y:S01]  /*19b30*/  MUFU.EX2 R251, R0 ;  /* 0x0000000000fb7308 */ /* 0x0007e20000000800 */
[----:B------:R-:W-:Y:S02]  /*19b40*/  SHF.R.U32.HI R7, RZ, 0x18, R2 ;  /* 0x00000018ff077819 */ /* 0x000fe40000011602 */
[----:B------:R-:W-:Y:S02]  /*19b50*/  LOP3.LUT R3, R3, 0xff, RZ, 0xc0, !PT ;  /* 0x000000ff03037812 */ /* 0x000fe400078ec0ff */
[----:B------:R-:W-:Y:S01]  /*19b60*/  SHF.R.U32.HI R2, RZ, 0x8, R6 ;  /* 0x00000008ff027819 */ /* 0x000fe20000011606 */
[----:B------:R-:W-:Y:S01]  /*19b70*/  FFMA.FTZ R6, R162, UR4, -R148 ;  /* 0x00000004a2067c23 */ /* 0x000fe20008010894 */
[----:B-1----:R-:W-:Y:S01]  /*19b80*/  FFMA.FTZ R4, R149, UR4, -R139 ;  /* 0x0000000495047c23 */ /* 0x002fe2000801088b */
[----:B------:R-:W-:Y:S02]  /*19b90*/  PRMT R10, R3, 0x5410, R10 ;  /* 0x00005410030a7816 */ /* 0x000fe4000000000a */
[----:B------:R1:W-:Y:S01]  /*19ba0*/  MUFU.EX2 R247, R6 ;  /* 0x0000000600f77308 */ /* 0x0003e20000000800 */
[----:B------:R-:W-:Y:S02]  /*19bb0*/  PRMT R9, R9, 0x5410, R2 ;  /* 0x0000541009097816 */ /* 0x000fe40000000002 */
[----:B------:R-:W-:Y:S02]  /*19bc0*/  FSEL R3, R72, RZ, P2 ;  /* 0x000000ff48037208 */ /* 0x000fe40001000000 */
[----:B--2---:R-:W-:Y:S02]  /*19bd0*/  F2FP.BF16.F32.PACK_AB R64, R57, R161 ;  /* 0x000000a13940723e */ /* 0x004fe400000010ff */
[----:B---3--:R-:W-:Y:S03]  /*19be0*/  LOP3.LUT R0, R8, 0xff, RZ, 0xc0, !PT ;  /* 0x000000ff08007812 */ /* 0x008fe600078ec0ff */
[----:B------:R2:W3:Y:S01]  /*19bf0*/  MUFU.EX2 R249, R4 ;  /* 0x0000000400f97308 */ /* 0x0004e20000000800 */
[----:B------:R-:W-:Y:S02]  /*19c00*/  FSEL R2, R71, RZ, P1 ;  /* 0x000000ff47027208 */ /* 0x000fe40000800000 */
[----:B------:R-:W-:Y:S01]  /*19c10*/  PRMT R65, R0, 0x5410, R7 ;  /* 0x0000541000417816 */ /* 0x000fe20000000007 */
[----:B------:R-:W-:Y:S01]  /*19c20*/  FFMA.FTZ R0, R166, UR4, -R148 ;  /* 0x00000004a6007c23 */ /* 0x000fe20008010894 */
[--C-:B------:R-:W-:Y:S02]  /*19c30*/  HSET2.LE.AND R7, R12, R237.reuse, PT ;  /* 0x000000ed0c077233 */ /* 0x100fe40003803000 */
[----:B------:R-:W-:Y:S03]  /*19c40*/  SHF.R.U32.HI R63, RZ, 0x18, R28 ;  /* 0x00000018ff3f7819 */ /* 0x000fe6000001161c */
[----:B------:R4:W5:Y:S01]  /*19c50*/  MUFU.EX2 R248, R0 ;  /* 0x0000000000f87308 */ /* 0x0009620000000800 */
[--C-:B------:R-:W-:Y:S02]  /*19c60*/  HSET2.LE.AND R65, R65, R237.reuse, PT ;  /* 0x000000ed41417233 */ /* 0x100fe40003803000 */
[----:B------:R-:W-:Y:S02]  /*19c70*/  LOP3.LUT R147, R7, R147, RZ, 0xc0, !PT ;  /* 0x0000009307937212 */ /* 0x000fe400078ec0ff */
[----:B-1----:R-:W-:Y:S02]  /*19c80*/  F2FP.BF16.F32.PACK_AB R6, R59, R42 ;  /* 0x0000002a3b06723e */ /* 0x002fe400000010ff */
[----:B------:R-:W-:Y:S02]  /*19c90*/  LOP3.LUT R45, R45, 0xff, RZ, 0xc0, !PT ;  /* 0x000000ff2d2d7812 */ /* 0x000fe400078ec0ff */
[----:B--2---:R-:W-:Y:S02]  /*19ca0*/  FSEL R4, R73, RZ, P3 ;  /* 0x000000ff49047208 */ /* 0x004fe40001800000 */
[----:B------:R-:W-:Y:S02]  /*19cb0*/  LOP3.LUT R146, R146, R6, RZ, 0xc0, !PT ;  /* 0x0000000692927212 */ /* 0x000fe400078ec0ff */
[--C-:B------:R-:W-:Y:S01]  /*19cc0*/  HSET2.LE.AND R6, R9, R237.reuse, PT ;  /* 0x000000ed09067233 */ /* 0x100fe20003803000 */
[----:B------:R-:W-:Y:S01]  /*19cd0*/  FADD.FTZ R5, -R4, R68 ;  /* 0x0000004404057221 */ /* 0x000fe20000010100 */
[----:B------:R-:W-:Y:S01]  /*19ce0*/  FADD.FTZ R4, -R3, R69 ;  /* 0x0000004503047221 */ /* 0x000fe20000010100 */
[----:B------:R-:W-:Y:S01]  /*19cf0*/  FADD.FTZ R3, -R2, R74 ;  /* 0x0000004a02037221 */ /* 0x000fe20000010100 */
[----:B----4-:R-:W-:Y:S02]  /*19d00*/  FSEL R0, R70, RZ, P0 ;  /* 0x000000ff46007208 */ /* 0x010fe40000000000 */
[----:B---3--:R-:W-:Y:S02]  /*19d10*/  F2FP.BF16.F32.PACK_AB R66, R249, R251 ;  /* 0x000000fbf942723e */ /* 0x008fe400000010ff */
[----:B-----5:R-:W-:Y:S01]  /*19d20*/  F2FP.BF16.F32.PACK_AB R67, R247, R248 ;  /* 0x000000f8f743723e */ /* 0x020fe200000010ff */
[----:B------:R-:W-:Y:S01]  /*19d30*/  FADD.FTZ R2, -R0, R75 ;  /* 0x0000004b00027221 */ /* 0x000fe20000010100 */
[----:B------:R-:W-:Y:S01]  /*19d40*/  FMUL.FTZ R0, R5, UR4 ;  /* 0x0000000405007c20 */ /* 0x000fe20008410000 */
[----:B------:R-:W-:Y:S01]  /*19d50*/  IMAD.U32 R5, RZ, RZ, UR31 ;  /* 0x0000001fff057e24 */ /* 0x000fe2000f8e00ff */
[----:B------:R-:W-:Y:S02]  /*19d60*/  LOP3.LUT R64, R6, R64, RZ, 0xc0, !PT ;  /* 0x0000004006407212 */ /* 0x000fe400078ec0ff */
[----:B------:R1:W2:Y:S01]  /*19d70*/  MUFU.EX2 R69, R0 ;  /* 0x0000000000457308 */ /* 0x0002a20000000800 */
[----:B------:R-:W-:Y:S01]  /*19d80*/  PRMT R63, R45, 0x5410, R63 ;  /* 0x000054102d3f7816 */ /* 0x000fe2000000003f */
[----:B------:R-:W-:Y:S01]  /*19d90*/  FFMA.FTZ R45, R176, UR4, -R148 ;  /* 0x00000004b02d7c23 */ /* 0x000fe20008010894 */
[----:B------:R-:W-:Y:S01]  /*19da0*/  LOP3.LUT R7, R233, UR11, R5, 0x96, !PT ;  /* 0x0000000be9077c12 */ /* 0x000fe2000f8e9605 */
[----:B------:R-:W-:Y:S01]  /*19db0*/  UIADD3 UR11, UR31, 0x646e171e, URZ ;  /* 0x646e171e1f0b7890 */ /* 0x000fe2000fffe03f */
[--C-:B------:R-:W-:Y:S01]  /*19dc0*/  HSET2.LE.AND R5, R10, R237.reuse, PT ;  /* 0x000000ed0a057233 */ /* 0x100fe20003803000 */
[----:B------:R-:W-:Y:S01]  /*19dd0*/  IMAD.MOV.U32 R176, RZ, RZ, R57 ;  /* 0x000000ffffb07224 */ /* 0x000fe200078e0039 */
[----:B------:R-:W-:Y:S03]  /*19de0*/  LOP3.LUT R46, R28, 0xffff, RZ, 0xc0, !PT ;  /* 0x0000ffff1c2e7812 */ /* 0x000fe600078ec0ff */
[----:B------:R3:W-:Y:S01]  /*19df0*/  MUFU.EX2 R165, R45 ;  /* 0x0000002d00a57308 */ /* 0x0007e20000000800 */
[----:B------:R-:W-:Y:S01]  /*19e00*/  IMAD.WIDE.U32 R18, R7, -0x326172a9, RZ ;  /* 0xcd9e8d5707127825 */ /* 0x000fe200078e00ff */
[----:B------:R-:W-:Y:S02]  /*19e10*/  LOP3.LUT R145, R5, R145, RZ, 0xc0, !PT ;  /* 0x0000009105917212 */ /* 0x000fe400078ec0ff */
[--C-:B------:R-:W-:Y:S02]  /*19e20*/  HSET2.LE.AND R5, R15, R237.reuse, PT ;  /* 0x000000ed0f057233 */ /* 0x100fe40003803000 */
[----:B------:R-:W-:Y:S02]  /*19e30*/  LOP3.LUT R13, R19, UR36, R36, 0x96, !PT ;  /* 0x00000024130d7c12 */ /* 0x000fe4000f8e9624 */
[----:B------:R-:W4:Y:S01]  /*19e40*/  LDSM.16.MT88.4 R36, [R188+0x6000] ;  /* 0x00600000bc24783b */ /* 0x000f220000004200 */
[----:B-1----:R-:W-:Y:S01]  /*19e50*/  FMUL.FTZ R0, R4, UR4 ;  /* 0x0000000404007c20 */ /* 0x002fe20008410000 */
[----:B--2---:R-:W-:Y:S01]  /*19e60*/  FMUL.FTZ R17, R69, R85 ;  /* 0x0000005545117220 */ /* 0x004fe20000410000 */
[--C-:B------:R-:W-:Y:S02]  /*19e70*/  HSET2.LE.AND R4, R11, R237.reuse, PT ;  /* 0x000000ed0b047233 */ /* 0x100fe40003803000 */
[----:B------:R1:W2:Y:S01]  /*19e80*/  MUFU.EX2 R68, R0 ;  /* 0x0000000000447308 */ /* 0x0002a20000000800 */
[----:B------:R-:W-:Y:S01]  /*19e90*/  LOP3.LUT R67, R5, R67, RZ, 0xc0, !PT ;  /* 0x0000004305437212 */ /* 0x000fe200078ec0ff */
[----:B------:R-:W-:Y:S01]  /*19ea0*/  FMUL.FTZ R5, R69, R81 ;  /* 0x0000005145057220 */ /* 0x000fe20000410000 */
[----:B------:R-:W-:Y:S01]  /*19eb0*/  LOP3.LUT R144, R4, R144, RZ, 0xc0, !PT ;  /* 0x0000009004907212 */ /* 0x000fe200078ec0ff */
[----:B---3--:R-:W-:Y:S01]  /*19ec0*/  FFMA.FTZ R45, R171, UR4, -R148 ;  /* 0x00000004ab2d7c23 */ /* 0x008fe20008010894 */
[--C-:B------:R-:W-:Y:S01]  /*19ed0*/  HSET2.LE.AND R4, R16, R237.reuse, PT ;  /* 0x000000ed10047233 */ /* 0x100fe20003803000 */
[----:B------:R-:W-:Y:S01]  /*19ee0*/  FMUL.FTZ R16, R69, R84 ;  /* 0x0000005445107220 */ /* 0x000fe20000410000 */
[----:B------:R-:W-:Y:S03]  /*19ef0*/  LOP3.LUT R12, R151, UR32, R18, 0x96, !PT ;  /* 0x00000020970c7c12 */ /* 0x000fe6000f8e9612 */
[----:B------:R-:W-:Y:S01]  /*19f00*/  MUFU.EX2 R166, R45 ;  /* 0x0000002d00a67308 */ /* 0x000fe20000000800 */
[----:B------:R-:W-:Y:S01]  /*19f10*/  LOP3.LUT R156, R19, UR36, R26, 0x96, !PT ;  /* 0x00000024139c7c12 */ /* 0x000fe2000f8e961a */
[----:B------:R-:W-:Y:S01]  /*19f20*/  IMAD.MOV.U32 R171, RZ, RZ, R58 ;  /* 0x000000ffffab7224 */ /* 0x000fe200078e003a */
[----:B------:R-:W-:Y:S01]  /*19f30*/  LOP3.LUT R66, R4, R66, RZ, 0xc0, !PT ;  /* 0x0000004204427212 */ /* 0x000fe200078ec0ff */
[----:B------:R-:W-:Y:S01]  /*19f40*/  FMUL.FTZ R4, R69, R80 ;  /* 0x0000005045047220 */ /* 0x000fe20000410000 */
[----:B------:R-:W-:Y:S01]  /*19f50*/  IMAD.WIDE.U32 R154, R12, -0x2daee0ad, RZ ;  /* 0xd2511f530c9a7825 */ /* 0x000fe200078e00ff */
[----:B------:R-:W-:Y:S02]  /*19f60*/  LOP3.LUT R153, R153, UR32, R18, 0x96, !PT ;  /* 0x0000002099997c12 */ /* 0x000fe4000f8e9612 */
[----:B------:R-:W-:Y:S01]  /*19f70*/  LOP3.LUT R44, R29, UR11, R44, 0x96, !PT ;  /* 0x0000000b1d2c7c12 */ /* 0x000fe2000f8e962c */
[----:B-1----:R-:W-:Y:S01]  /*19f80*/  FMUL.FTZ R0, R3, UR4 ;  /* 0x0000000403007c20 */ /* 0x002fe20008410000 */
[C---:B--2---:R-:W-:Y:S01]  /*19f90*/  FMUL.FTZ R18, R68.reuse, R86 ;  /* 0x0000005644127220 */ /* 0x044fe20000410000 */
[C---:B------:R-:W-:Y:S01]  /*19fa0*/  FMUL.FTZ R19, R68.reuse, R87 ;  /* 0x0000005744137220 */ /* 0x040fe20000410000 */
[C---:B------:R-:W-:Y:S01]  /*19fb0*/  FMUL.FTZ R6, R68.reuse, R82 ;  /* 0x0000005244067220 */ /* 0x040fe20000410000 */
[----:B------:R1:W2:Y:S01]  /*19fc0*/  MUFU.EX2 R3, R0 ;  /* 0x0000000000037308 */ /* 0x0002a20000000800 */
[----:B------:R-:W-:Y:S01]  /*19fd0*/  FMUL.FTZ R7, R68, R83 ;  /* 0x0000005344077220 */ /* 0x000fe20000410000 */
[----:B------:R-:W-:Y:S01]  /*19fe0*/  LDSM.16.MT88.4 R84, [R185+0x6800] ;  /* 0x00680000b954783b */ /* 0x000fe20000004200 */
[----:B------:R-:W-:Y:S01]  /*19ff0*/  FFMA.FTZ R29, R168, UR4, -R138 ;  /* 0x00000004a81d7c23 */ /* 0x000fe2000801088a */
[----:B------:R-:W-:Y:S02]  /*1a000*/  LOP3.LUT R82, R28, 0xff, RZ, 0xc0, !PT ;  /* 0x000000ff1c527812 */ /* 0x000fe400078ec0ff */
[----:B------:R-:W-:Y:S02]  /*1a010*/  LOP3.LUT R48, R40, 0xffff, RZ, 0xc0, !PT ;  /* 0x0000ffff28307812 */ /* 0x000fe400078ec0ff */
[-C--:B------:R-:W-:Y:S01]  /*1a020*/  HMMA.16816.F32.BF16 R4, R144, R20.reuse, R4 ;  /* 0x000000149004723c */ /* 0x080fe20000041804 */
[----:B------:R-:W-:Y:S04]  /*1a030*/  PLOP3.LUT P0, PT, PT, PT, UP0, 0x80, 0x0 ;  /* 0x000000000000781c */ /* 0x000fe80003f0f008 */
[----:B------:R-:W-:Y:S01]  /*1a040*/  SHF.R.U32.HI R47, RZ, 0x10, R40 ;  /* 0x00000010ff2f7819 */ /* 0x000fe20000011628 */
[----:B------:R-:W-:Y:S01]  /*1a050*/  FFMA.FTZ R40, R167, UR4, -R139 ;  /* 0x00000004a7287c23 */ /* 0x000fe2000801088b */
[----:B------:R-:W-:Y:S03]  /*1a060*/  SHF.R.U32.HI R48, RZ, 0x8, R48 ;  /* 0x00000008ff307819 */ /* 0x000fe60000011630 */
[----:B------:R3:W-:Y:S01]  /*1a070*/  MUFU.EX2 R167, R40 ;  /* 0x0000002800a77308 */ /* 0x0007e20000000800 */
[----:B-1----:R-:W-:Y:S01]  /*1a080*/  FMUL.FTZ R0, R2, UR4 ;  /* 0x0000000402007c20 */ /* 0x002fe20008410000 */
[----:B------:R-:W-:Y:S01]  /*1a090*/  F2FP.BF16.F32.PACK_AB R2, R250, R252 ;  /* 0x000000fcfa02723e */ /* 0x000fe200000010ff */
[C---:B--2---:R-:W-:Y:S01]  /*1a0a0*/  FMUL.FTZ R8, R3.reuse, R76 ;  /* 0x0000004c03087220 */ /* 0x044fe20000410000 */
[C---:B------:R-:W-:Y:S01]  /*1a0b0*/  FMUL.FTZ R9, R3.reuse, R77 ;  /* 0x0000004d03097220 */ /* 0x040fe20000410000 */
[----:B------:R-:W-:Y:S01]  /*1a0c0*/  FMUL.FTZ R12, R3, R88 ;  /* 0x00000058030c7220 */ /* 0x000fe20000410000 */
[----:B------:R-:W-:Y:S01]  /*1a0d0*/  LOP3.LUT R65, R65, R2, RZ, 0xc0, !PT ;  /* 0x0000000241417212 */ /* 0x000fe200078ec0ff */
[----:B------:R-:W-:Y:S03]  /*1a0e0*/  FFMA.FTZ R2, R32, UR4, -R137 ;  /* 0x0000000420027c23 */ /* 0x000fe60008010889 */
[----:B------:R-:W1:Y:S01]  /*1a0f0*/  MUFU.EX2 R0, R0 ;  /* 0x0000000000007308 */ /* 0x000e620000000800 */
[C---:B------:R-:W-:Y:S01]  /*1a100*/  FMUL.FTZ R24, R3.reuse, R92 ;  /* 0x0000005c03187220 */ /* 0x040fe20000410000 */
[----:B------:R-:W-:Y:S01]  /*1a110*/  FMUL.FTZ R25, R3, R93 ;  /* 0x0000005d03197220 */ /* 0x000fe20000410000 */
[----:B------:R-:W-:Y:S01]  /*1a120*/  LOP3.LUT R47, R47, 0xff, RZ, 0xc0, !PT ;  /* 0x000000ff2f2f7812 */ /* 0x000fe200078ec0ff */
[----:B------:R-:W-:Y:S01]  /*1a130*/  FMUL.FTZ R28, R3, R104 ;  /* 0x00000068031c7220 */ /* 0x000fe20000410000 */
[----:B------:R-:W-:Y:S01]  /*1a140*/  SHF.R.U32.HI R46, RZ, 0x8, R46 ;  /* 0x00000008ff2e7819 */ /* 0x000fe2000001162e */
[----:B------:R-:W-:Y:S01]  /*1a150*/  FMUL.FTZ R32, R69, R100 ;  /* 0x0000006445207220 */ /* 0x000fe20000410000 */
[----:B------:R-:W-:Y:S03]  /*1a160*/  PRMT R74, R50, 0x5410, R48 ;  /* 0x00005410324a7816 */ /* 0x000fe60000000030 */
[----:B------:R2:W-:Y:S01]  /*1a170*/  MUFU.EX2 R246, R2 ;  /* 0x0000000200f67308 */ /* 0x0005e20000000800 */
[----:B------:R-:W-:Y:S01]  /*1a180*/  PRMT R75, R47, 0x5410, R49 ;  /* 0x000054102f4b7816 */ /* 0x000fe20000000031 */
[C---:B---3--:R-:W-:Y:S01]  /*1a190*/  FMUL.FTZ R40, R3.reuse, R108 ;  /* 0x0000006c03287220 */ /* 0x048fe20000410000 */
[----:B------:R-:W-:Y:S01]  /*1a1a0*/  LOP3.LUT R47, R44, 0xffff, RZ, 0xc0, !PT ;  /* 0x0000ffff2c2f7812 */ /* 0x000fe200078ec0ff */
[----:B------:R-:W-:Y:S01]  /*1a1b0*/  FMUL.FTZ R45, R3, R121 ;  /* 0x00000079032d7220 */ /* 0x000fe20000410000 */
[----:B------:R-:W-:Y:S01]  /*1a1c0*/  SHF.R.U32.HI R48, RZ, 0x10, R44 ;  /* 0x00000010ff307819 */ /* 0x000fe2000001162c */
[----:B------:R-:W-:Y:S01]  /*1a1d0*/  FMUL.FTZ R49, R69, R117 ;  /* 0x0000007545317220 */ /* 0x000fe20000410000 */
[----:B------:R-:W-:Y:S01]  /*1a1e0*/  PRMT R82, R82, 0x5410, R46 ;  /* 0x0000541052527816 */ /* 0x000fe2000000002e */
[----:B------:R-:W-:Y:S01]  /*1a1f0*/  FMUL.FTZ R50, R68, R118 ;  /* 0x0000007644327220 */ /* 0x000fe20000410000 */
[C---:B-1----:R-:W-:Y:S01]  /*1a200*/  FMUL.FTZ R10, R0.reuse, R78 ;  /* 0x0000004e000a7220 */ /* 0x042fe20000410000 */
[C---:B------:R-:W-:Y:S01]  /*1a210*/  FMUL.FTZ R11, R0.reuse, R79 ;  /* 0x0000004f000b7220 */ /* 0x040fe20000410000 */
[C---:B------:R-:W-:Y:S01]  /*1a220*/  FMUL.FTZ R26, R0.reuse, R94 ;  /* 0x0000005e001a7220 */ /* 0x040fe20000410000 */
[----:B------:R-:W1:Y:S01]  /*1a230*/  LDSM.16.MT88.4 R76, [R187+0x6000] ;  /* 0x00600000bb4c783b */ /* 0x000e620000004200 */
[C---:B------:R-:W-:Y:S01]  /*1a240*/  FMUL.FTZ R27, R0.reuse, R95 ;  /* 0x0000005f001b7220 */ /* 0x040fe20000410000 */
[--C-:B------:R-:W-:Y:S01]  /*1a250*/  HSET2.LE.AND R82, R82, R237.reuse, PT ;  /* 0x000000ed52527233 */ /* 0x100fe20003803000 */
[C---:B------:R-:W-:Y:S01]  /*1a260*/  FMUL.FTZ R14, R0.reuse, R90 ;  /* 0x0000005a000e7220 */ /* 0x040fe20000410000 */
[----:B------:R-:W-:Y:S01]  /*1a270*/  SHF.R.U32.HI R61, RZ, 0x8, R47 ;  /* 0x00000008ff3d7819 */ /* 0x000fe2000001162f */
[C---:B------:R-:W-:Y:S03]  /*1a280*/  HMMA.16816.F32.BF16 R8, R64.reuse, R20, R8 ;  /* 0x000000144008723c */ /* 0x040fe60000041808 */
[----:B------:R-:W3:Y:S01]  /*1a290*/  LDSM.16.MT88.4 R92, [R188+0x6800] ;  /* 0x00680000bc5c783b */ /* 0x000ee20000004200 */
[----:B--2---:R-:W-:Y:S01]  /*1a2a0*/  FFMA.FTZ R2, R33, UR4, -R137 ;  /* 0x0000000421027c23 */ /* 0x004fe20008010889 */
[----:B------:R-:W-:Y:S01]  /*1a2b0*/  FMUL.FTZ R15, R0, R91 ;  /* 0x0000005b000f7220 */ /* 0x000fe20000410000 */
[----:B------:R-:W-:Y:S01]  /*1a2c0*/  LOP3.LUT R62, R44, 0xff, RZ, 0xc0, !PT ;  /* 0x000000ff2c3e7812 */ /* 0x000fe200078ec0ff */
[C---:B------:R-:W-:Y:S01]  /*1a2d0*/  FMUL.FTZ R31, R0.reuse, R107 ;  /* 0x0000006b001f7220 */ /* 0x040fe20000410000 */
[----:B------:R2:W-:Y:S03]  /*1a2e0*/  MUFU.EX2 R245, R2 ;  /* 0x0000000200f57308 */ /* 0x0005e60000000800 */
[----:B------:R-:W-:Y:S04]  /*1a2f0*/  IMAD.WIDE.U32 R20, R13, -0x2daee0ad, RZ ;  /* 0xd2511f530d147825 */ /* 0x000fe800078e00ff */
[----:B------:R-:W-:Y:S01]  /*1a300*/  FMUL.FTZ R13, R3, R89 ;  /* 0x00000059030d7220 */ /* 0x000fe20000410000 */
[----:B------:R-:W-:Y:S01]  /*1a310*/  FMUL.FTZ R47, R0, R123 ;  /* 0x0000007b002f7220 */ /* 0x000fe20000410000 */
[----:B------:R-:W-:Y:S01]  /*1a320*/  LOP3.LUT R57, R48, 0xff, RZ, 0xc0, !PT ;  /* 0x000000ff30397812 */ /* 0x000fe200078ec0ff */
[----:B------:R-:W-:Y:S01]  /*1a330*/  FMUL.FTZ R48, R69, R116 ;  /* 0x0000007445307220 */ /* 0x000fe20000410000 */
[----:B------:R-:W-:Y:S01]  /*1a340*/  LOP3.LUT R151, R21, UR29, R240, 0x96, !PT ;  /* 0x0000001d15977c12 */ /* 0x000fe2000f8e96f0 */
[----:B------:R-:W-:Y:S02]  /*1a350*/  FMUL.FTZ R21, R69, R97 ;  /* 0x0000006145157220 */ /* 0x000fe40000410000 */
[-C--:B------:R-:W-:Y:S03]  /*1a360*/  HMMA.16816.F32.BF16 R12, R64, R22.reuse, R12 ;  /* 0x00000016400c723c */ /* 0x080fe6000004180c */
[----:B------:R-:W-:Y:S01]  /*1a370*/  LOP3.LUT R149, R155, UR25, R20, 0x96, !PT ;  /* 0x000000199b957c12 */ /* 0x000fe2000f8e9614 */
[C---:B------:R-:W-:Y:S01]  /*1a380*/  FMUL.FTZ R20, R69.reuse, R96 ;  /* 0x0000006045147220 */ /* 0x040fe20000410000 */
[----:B------:R-:W-:Y:S01]  /*1a390*/  IMAD.MOV.U32 R96, RZ, RZ, R51 ;  /* 0x000000ffff607224 */ /* 0x000fe200078e0033 */
[C---:B------:R-:W-:Y:S05]  /*1a3a0*/  HMMA.16816.F32.BF16 R16, R144.reuse, R22, R16 ;  /* 0x000000169010723c */ /* 0x040fea0000041810 */
[--C-:B--2---:R-:W-:Y:S01]  /*1a3b0*/  FFMA.FTZ R2, R34, UR4, -R138.reuse ;  /* 0x0000000422027c23 */ /* 0x104fe2000801088a */
[C---:B------:R-:W-:Y:S01]  /*1a3c0*/  FMUL.FTZ R34, R68.reuse, R102 ;  /* 0x0000006644227220 */ /* 0x040fe20000410000 */
[C---:B------:R-:W-:Y:S01]  /*1a3d0*/  FMUL.FTZ R22, R68.reuse, R98 ;  /* 0x0000006244167220 */ /* 0x040fe20000410000 */
[C---:B------:R-:W-:Y:S01]  /*1a3e0*/  FMUL.FTZ R23, R68.reuse, R99 ;  /* 0x0000006344177220 */ /* 0x040fe20000410000 */
[----:B------:R2:W-:Y:S02]  /*1a3f0*/  MUFU.EX2 R244, R2 ;  /* 0x0000000200f47308 */ /* 0x0005e40000000800 */
[----:B------:R-:W-:Y:S01]  /*1a400*/  FMUL.FTZ R51, R68, R119 ;  /* 0x0000007744337220 */ /* 0x000fe20000410000 */
[----:B------:R-:W-:Y:S01]  /*1a410*/  FMUL.FTZ R33, R69, R101 ;  /* 0x0000006545217220 */ /* 0x000fe20000410000 */
[----:B------:R-:W-:Y:S01]  /*1a420*/  LDSM.16.MT88.4 R116, [R186+0x7800] ;  /* 0x00780000ba74783b */ /* 0x000fe20000004200 */
[----:B------:R-:W-:Y:S01]  /*1a430*/  PRMT R61, R62, 0x5410, R61 ;  /* 0x000054103e3d7816 */ /* 0x000fe2000000003d */
[-C--:B----4-:R-:W-:Y:S03]  /*1a440*/  HMMA.16816.F32.BF16 R20, R144, R36.reuse, R20 ;  /* 0x000000249014723c */ /* 0x090fe60000041814 */
[----:B------:R-:W-:Y:S01]  /*1a450*/  FFMA.FTZ R62, R159, UR4, -R137 ;  /* 0x000000049f3e7c23 */ /* 0x000fe20008010889 */
[--C-:B------:R-:W-:Y:S02]  /*1a460*/  HSET2.LE.AND R61, R61, R237.reuse, PT ;  /* 0x000000ed3d3d7233 */ /* 0x100fe40003803000 */
[C---:B------:R-:W-:Y:S01]  /*1a470*/  HMMA.16816.F32.BF16 R24, R64.reuse, R36, R24 ;  /* 0x000000244018723c */ /* 0x040fe20000041818 */
[----:B------:R4:W-:Y:S04]  /*1a480*/  MUFU.EX2 R164, R62 ;  /* 0x0000003e00a47308 */ /* 0x0009e80000000800 */
[--C-:B--2---:R-:W-:Y:S01]  /*1a490*/  FFMA.FTZ R2, R35, UR4, -R138.reuse ;  /* 0x0000000423027c23 */ /* 0x104fe2000801088a */
[----:B------:R-:W-:Y:S01]  /*1a4a0*/  FMUL.FTZ R35, R68, R103 ;  /* 0x0000006744237220 */ /* 0x000fe20000410000 */
[----:B------:R-:W-:Y:S01]  /*1a4b0*/  FFMA.FTZ R36, R170, UR4, -R138 ;  /* 0x00000004aa247c23 */ /* 0x000fe2000801088a */
[----:B------:R-:W-:Y:S03]  /*1a4c0*/  FMUL.FTZ R37, R69, R113 ;  /* 0x0000007145257220 */ /* 0x000fe60000410000 */
[----:B------:R2:W5:Y:S01]  /*1a4d0*/  MUFU.EX2 R243, R2 ;  /* 0x0000000200f37308 */ /* 0x0005620000000800 */
[----:B------:R-:W-:Y:S01]  /*1a4e0*/  IMAD.MOV.U32 R113, RZ, RZ, R59 ;  /* 0x000000ffff717224 */ /* 0x000fe200078e003b */
[--C-:B------:R-:W-:Y:S02]  /*1a4f0*/  HSET2.LE.AND R75, R75, R237.reuse, PT ;  /* 0x000000ed4b4b7233 */ /* 0x100fe40003803000 */
[----:B------:R-:W-:Y:S02]  /*1a500*/  F2FP.BF16.F32.PACK_AB R91, R166, R165 ;  /* 0x000000a5a65b723e */ /* 0x000fe400000010ff */
[--C-:B------:R-:W-:Y:S04]  /*1a510*/  HSET2.LE.AND R74, R74, R237.reuse, PT ;  /* 0x000000ed4a4a7233 */ /* 0x100fe80003803000 */
[----:B------:R1:W-:Y:S01]  /*1a520*/  MUFU.EX2 R170, R36 ;  /* 0x0000002400aa7308 */ /* 0x0003e20000000800 */
[----:B------:R-:W-:Y:S01]  /*1a530*/  LOP3.LUT R91, R75, R91, RZ, 0xc0, !PT ;  /* 0x0000005b4b5b7212 */ /* 0x000fe200078ec0ff */
[--C-:B------:R-:W-:Y:S01]  /*1a540*/  FFMA.FTZ R75, R220, UR4, -R137.reuse ;  /* 0x00000004dc4b7c23 */ /* 0x100fe20008010889 */
[----:B----4-:R-:W-:Y:S01]  /*1a550*/  FMUL.FTZ R62, R0, R134 ;  /* 0x00000086003e7220 */ /* 0x010fe20000410000 */
[----:B------:R-:W-:Y:S02]  /*1a560*/  IMAD.MOV.U32 R220, RZ, RZ, R96 ;  /* 0x000000ffffdc7224 */ /* 0x000fe400078e0060 */
[----:B------:R-:W-:Y:S04]  /*1a570*/  IMAD.WIDE.U32 R96, R149, -0x326172a9, RZ ;  /* 0xcd9e8d5795607825 */ /* 0x000fe800078e00ff */
[----:B--2---:R-:W-:Y:S01]  /*1a580*/  FFMA.FTZ R2, R174, UR4, -R137 ;  /* 0x00000004ae027c23 */ /* 0x004fe20008010889 */
[----:B-----5:R-:W-:Y:S01]  /*1a590*/  F2FP.BF16.F32.PACK_AB R83, R243, R244 ;  /* 0x000000f4f353723e */ /* 0x020fe200000010ff */
[----:B------:R2:W-:Y:S01]  /*1a5a0*/  MUFU.EX2 R174, R29 ;  /* 0x0000001d00ae7308 */ /* 0x0005e20000000800 */
[----:B-1----:R-:W-:Y:S01]  /*1a5b0*/  FFMA.FTZ R36, R173, UR4, -R139 ;  /* 0x00000004ad247c23 */ /* 0x002fe2000801088b */
[----:B------:R-:W-:Y:S08]  /*1a5c0*/  IMAD.MOV.U32 R173, RZ, RZ, R60 ;  /* 0x000000ffffad7224 */ /* 0x000ff000078e003c */
[----:B------:R1:W-:Y:S01]  /*1a5d0*/  MUFU.EX2 R242, R2 ;  /* 0x0000000200f27308 */ /* 0x0003e20000000800 */
[----:B------:R-:W-:Y:S04]  /*1a5e0*/  SHF.R.U32.HI R60, RZ, 0x18, R44 ;  /* 0x00000018ff3c7819 */ /* 0x000fe8000001162c */
[----:B------:R-:W-:Y:S01]  /*1a5f0*/  PRMT R81, R57, 0x5410, R60 ;  /* 0x0000541039517816 */ /* 0x000fe2000000003c */
[C---:B------:R-:W-:Y:S01]  /*1a600*/  FMUL.FTZ R57, R3.reuse, R125 ;  /* 0x0000007d03397220 */ /* 0x040fe20000410000 */
[--C-:B------:R-:W-:Y:S03]  /*1a610*/  HSET2.LE.AND R60, R63, R237.reuse, PT ;  /* 0x000000ed3f3c7233 */ /* 0x100fe60003803000 */
[----:B------:R4:W5:Y:S01]  /*1a620*/  MUFU.EX2 R168, R36 ;  /* 0x0000002400a87308 */ /* 0x0009620000000800 */
[C---:B--2---:R-:W-:Y:S01]  /*1a630*/  FMUL.FTZ R29, R3.reuse, R105 ;  /* 0x00000069031d7220 */ /* 0x044fe20000410000 */
[--C-:B------:R-:W-:Y:S01]  /*1a640*/  HSET2.LE.AND R81, R81, R237.reuse, PT ;  /* 0x000000ed51517233 */ /* 0x100fe20003803000 */
[----:B------:R-:W-:Y:S01]  /*1a650*/  FMUL.FTZ R63, R0, R135 ;  /* 0x00000087003f7220 */ /* 0x000fe20000410000 */
[----:B------:R-:W-:Y:S01]  /*1a660*/  LOP3.LUT R83, R60, R83, RZ, 0xc0, !PT ;  /* 0x000000533c537212 */ /* 0x000fe200078ec0ff */
[----:B------:R-:W-:Y:S01]  /*1a670*/  FMUL.FTZ R60, R3, R132 ;  /* 0x00000084033c7220 */ /* 0x000fe20000410000 */
[----:B-1----:R-:W-:Y:S04]  /*1a680*/  FFMA.FTZ R2, R175, UR4, -R137 ;  /* 0x00000004af027c23 */ /* 0x002fe80008010889 */
[----:B------:R1:W2:Y:S01]  /*1a690*/  MUFU.EX2 R175, R2 ;  /* 0x0000000200af7308 */ /* 0x0002a20000000800 */
[----:B----4-:R-:W-:Y:S01]  /*1a6a0*/  FMUL.FTZ R36, R69, R112 ;  /* 0x0000007045247220 */ /* 0x010fe20000410000 */
[----:B-----5:R-:W-:Y:S04]  /*1a6b0*/  F2FP.BF16.F32.PACK_AB R90, R167, R168 ;  /* 0x000000a8a75a723e */ /* 0x020fe800000010ff */
[----:B------:R-:W-:Y:S02]  /*1a6c0*/  LOP3.LUT R90, R74, R90, RZ, 0xc0, !PT ;  /* 0x0000005a4a5a7212 */ /* 0x000fe400078ec0ff */
[----:B-1----:R-:W-:Y:S01]  /*1a6d0*/  LOP3.LUT R2, R41, UR11, R30, 0x96, !PT ;  /* 0x0000000b29027c12 */ /* 0x002fe2000f8e961e */
[----:B------:R-:W-:Y:S01]  /*1a6e0*/  FMUL.FTZ R30, R0, R106 ;  /* 0x0000006a001e7220 */ /* 0x000fe20000410000 */
[----:B--2---:R-:W-:Y:S01]  /*1a6f0*/  F2FP.BF16.F32.PACK_AB R80, R175, R242 ;  /* 0x000000f2af50723e */ /* 0x004fe200000010ff */
[C---:B------:R-:W-:Y:S01]  /*1a700*/  FMUL.FTZ R41, R3.reuse, R109 ;  /* 0x0000006d03297220 */ /* 0x040fe20000410000 */
        /* <DEDUP_REMOVED lines=9> */
[----:B------:R-:W-:Y:S01]  /*1a7a0*/  FMUL.FTZ R44, R3, R120 ;  /* 0x00000078032c7220 */ /* 0x000fe20000410000 */
[----:B------:R1:W-:Y:S02]  /*1a7b0*/  MUFU.EX2 R112, R2 ;  /* 0x0000000200707308 */ /* 0x0003e40000000800 */
[----:B------:R-:W-:Y:S01]  /*1a7c0*/  FMUL.FTZ R39, R68, R115 ;  /* 0x0000007344277220 */ /* 0x000fe20000410000 */
[----:B------:R-:W-:Y:S02]  /*1a7d0*/  IMAD.MOV.U32 R115, RZ, RZ, R42 ;  /* 0x000000ffff737224 */ /* 0x000fe400078e002a */
[----:B------:R-:W-:Y:S01]  /*1a7e0*/  FMUL.FTZ R42, R0, R110 ;  /* 0x0000006e002a7220 */ /* 0x000fe20000410000 */
[----:B------:R-:W-:Y:S01]  /*1a7f0*/  FMUL.FTZ R38, R68, R114 ;  /* 0x0000007244267220 */ /* 0x000fe20000410000 */
[----:B------:R-:W-:Y:S02]  /*1a800*/  IMAD.MOV.U32 R114, RZ, RZ, R43 ;  /* 0x000000ffff727224 */ /* 0x000fe400078e002b */
[C---:B------:R-:W-:Y:S01]  /*1a810*/  FMUL.FTZ R43, R0.reuse, R111 ;  /* 0x0000006f002b7220 */ /* 0x040fe20000410000 */
[----:B------:R-:W-:Y:S01]  /*1a820*/  LOP3.LUT R80, R61, R80, RZ, 0xc0, !PT ;  /* 0x000000503d507212 */ /* 0x000fe200078ec0ff */
[----:B------:R-:W-:Y:S01]  /*1a830*/  FMUL.FTZ R61, R3, R133 ;  /* 0x00000085033d7220 */ /* 0x000fe20000410000 */
[----:B------:R-:W-:Y:S01]  /*1a840*/  PRMT R88, R59, 0x5410, R56 ;  /* 0x000054103b587816 */ /* 0x000fe20000000038 */
[----:B------:R-:W-:Y:S01]  /*1a850*/  FMUL.FTZ R59, R0, R127 ;  /* 0x0000007f003b7220 */ /* 0x000fe20000410000 */
[-C--:B------:R-:W-:Y:S03]  /*1a860*/  HMMA.16816.F32.BF16 R36, R144, R52.reuse, R36 ;  /* 0x000000349024723c */ /* 0x080fe60000041824 */
[--C-:B------:R-:W-:Y:S01]  /*1a870*/  HSET2.LE.AND R88, R88, R237.reuse, PT ;  /* 0x000000ed58587233 */ /* 0x100fe20003803000 */
[----:B------:R-:W-:Y:S01]  /*1a880*/  FMUL.FTZ R56, R3, R124 ;  /* 0x0000007c03387220 */ /* 0x000fe20000410000 */
[----:B-1----:R-:W-:Y:S01]  /*1a890*/  FFMA.FTZ R2, R214, UR4, -R139 ;  /* 0x00000004d6027c23 */ /* 0x002fe2000801088b */
[C---:B------:R-:W-:Y:S01]  /*1a8a0*/  HMMA.16816.F32.BF16 R40, R64.reuse, R52, R40 ;  /* 0x000000344028723c */ /* 0x040fe20000041828 */
[----:B------:R-:W2:Y:S02]  /*1a8b0*/  LDL.LU R214, [R1+0x5c] ;  /* 0x00005c0001d67983 */ /* 0x000ea40000300800 */
[----:B------:R1:W-:Y:S02]  /*1a8c0*/  MUFU.EX2 R120, R2 ;  /* 0x0000000200787308 */ /* 0x0003e40000000800 */
[----:B------:R-:W4:Y:S02]  /*1a8d0*/  LDL.LU R121, [R1+0x58] ;  /* 0x0000580001797983 */ /* 0x000f240000300800 */
[----:B------:R-:W-:Y:S01]  /*1a8e0*/  FFMA.FTZ R52, R216, UR4, -R148 ;  /* 0x00000004d8347c23 */ /* 0x000fe20008010894 */
[----:B------:R-:W-:Y:S01]  /*1a8f0*/  IMAD.MOV.U32 R216, RZ, RZ, R163 ;  /* 0x000000ffffd87224 */ /* 0x000fe200078e00a3 */
[----:B------:R-:W5:Y:S02]  /*1a900*/  LDL.LU R123, [R1+0x54] ;  /* 0x00005400017b7983 */ /* 0x000f640000300800 */
[----:B------:R-:W-:Y:S01]  /*1a910*/  LOP3.LUT R53, R46, 0xff, RZ, 0xc0, !PT ;  /* 0x000000ff2e357812 */ /* 0x000fe200078ec0ff */
[C---:B------:R-:W-:Y:S01]  /*1a920*/  FMUL.FTZ R46, R0.reuse, R122 ;  /* 0x0000007a002e7220 */ /* 0x040fe20000410000 */
[----:B------:R3:W-:Y:S01]  /*1a930*/  MUFU.EX2 R111, R52 ;  /* 0x00000034006f7308 */ /* 0x0007e20000000800 */
[----:B------:R-:W-:Y:S01]  /*1a940*/  IMAD.MOV.U32 R122, RZ, RZ, R161 ;  /* 0x000000ffff7a7224 */ /* 0x000fe200078e00a1 */
[----:B------:R-:W-:Y:S01]  /*1a950*/  PRMT R89, R53, 0x5410, R58 ;  /* 0x0000541035597816 */ /* 0x000fe2000000003a */
[----:B------:R-:W-:Y:S01]  /*1a960*/  FMUL.FTZ R58, R0, R126 ;  /* 0x0000007e003a7220 */ /* 0x000fe20000410000 */
[----:B------:R-:W-:Y:S02]  /*1a970*/  FMUL.FTZ R53, R69, R129 ;  /* 0x0000008145357220 */ /* 0x000fe40000410000 */
[-C--:B------:R-:W-:Y:S03]  /*1a980*/  HMMA.16816.F32.BF16 R44, R64, R54.reuse, R44 ;  /* 0x00000036402c723c */ /* 0x080fe6000004182c */
[----:B-1----:R-:W-:Y:S01]  /*1a990*/  FFMA.FTZ R2, R223, UR4, -R148 ;  /* 0x00000004df027c23 */ /* 0x002fe20008010894 */
[--C-:B------:R-:W-:Y:S01]  /*1a9a0*/  HSET2.LE.AND R74, R89, R237.reuse, PT ;  /* 0x000000ed594a7233 */ /* 0x100fe20003803000 */
[----:B------:R-:W2:Y:S01]  /*1a9b0*/  LDL.LU R223, [R1+0x50] ;  /* 0x0000500001df7983 */ /* 0x000ea20000300800 */
[C---:B------:R-:W-:Y:S01]  /*1a9c0*/  HMMA.16816.F32.BF16 R48, R144.reuse, R54, R48 ;  /* 0x000000369030723c */ /* 0x040fe20000041830 */
[----:B------:R1:W1:Y:S04]  /*1a9d0*/  MUFU.EX2 R110, R2 ;  /* 0x00000002006e7308 */ /* 0x0002680000000800 */
[----:B---3--:R-:W-:Y:S02]  /*1a9e0*/  FMUL.FTZ R52, R69, R128 ;  /* 0x0000008045347220 */ /* 0x008fe40000410000 */
[C---:B------:R-:W-:Y:S01]  /*1a9f0*/  FMUL.FTZ R54, R68.reuse, R130 ;  /* 0x0000008244367220 */ /* 0x040fe20000410000 */
[----:B------:R-:W-:Y:S07]  /*1aa00*/  FMUL.FTZ R55, R68, R131 ;  /* 0x0000008344377220 */ /* 0x000fee0000410000 */
[-C--:B------:R-:W-:Y:S03]  /*1aa10*/  HMMA.16816.F32.BF16 R52, R144, R76.reuse, R52 ;  /* 0x0000004c9034723c */ /* 0x080fe60000041834 */
[----:B-1----:R-:W-:Y:S02]  /*1aa20*/  F2FP.BF16.F32.PACK_AB R2, R245, R246 ;  /* 0x000000f6f502723e */ /* 0x002fe400000010ff */
[----:B------:R-:W-:Y:S01]  /*1aa30*/  F2FP.BF16.F32.PACK_AB R89, R110, R111 ;  /* 0x0000006f6e59723e */ /* 0x000fe200000010ff */
[C---:B------:R-:W-:Y:S05]  /*1aa40*/  HMMA.16816.F32.BF16 R56, R64.reuse, R76, R56 ;  /* 0x0000004c4038723c */ /* 0x040fea0000041838 */
[----:B------:R-:W-:Y:S01]  /*1aa50*/  LOP3.LUT R82, R82, R2, RZ, 0xc0, !PT ;  /* 0x0000000252527212 */ /* 0x000fe200078ec0ff */
[-C--:B------:R-:W-:Y:S05]  /*1aa60*/  HMMA.16816.F32.BF16 R60, R64, R78.reuse, R60 ;  /* 0x0000004e403c723c */ /* 0x080fea000004183c */
[--C-:B------:R-:W-:Y:S01]  /*1aa70*/  FFMA.FTZ R2, R160, UR4, -R137.reuse ;  /* 0x00000004a0027c23 */ /* 0x100fe20008010889 */
[--C-:B------:R-:W-:Y:S01]  /*1aa80*/  FFMA.FTZ R76, R157, UR4, -R138.reuse ;  /* 0x000000049d4c7c23 */ /* 0x100fe2000801088a */
[----:B------:R1:W-:Y:S01]  /*1aa90*/  MUFU.EX2 R160, R75 ;  /* 0x0000004b00a07308 */ /* 0x0003e20000000800 */
[----:B------:R-:W-:Y:S03]  /*1aaa0*/  LOP3.LUT R89, R74, R89, RZ, 0xc0, !PT ;  /* 0x000000594a597212 */ /* 0x000fe600078ec0ff */
[C---:B------:R-:W-:Y:S01]  /*1aab0*/  FMUL.FTZ R65, R69.reuse, R141 ;  /* 0x0000008d45417220 */ /* 0x040fe20000410000 */
[----:B------:R-:W-:Y:S01]  /*1aac0*/  FMUL.FTZ R64, R69, R140 ;  /* 0x0000008c45407220 */ /* 0x000fe20000410000 */
[C---:B------:R-:W-:Y:S01]  /*1aad0*/  FMUL.FTZ R66, R68.reuse, R142 ;  /* 0x0000008e44427220 */ /* 0x040fe20000410000 */
[----:B------:R-:W-:Y:S03]  /*1aae0*/  FMUL.FTZ R67, R68, R143 ;  /* 0x0000008f44437220 */ /* 0x000fe60000410000 */
[----:B------:R3:W-:Y:S04]  /*1aaf0*/  MUFU.EX2 R163, R2 ;  /* 0x0000000200a37308 */ /* 0x0007e80000000800 */
[----:B------:R-:W-:Y:S06]  /*1ab00*/  HMMA.16816.F32.BF16 R64, R144, R78, R64 ;  /* 0x0000004e9040723c */ /* 0x000fec0000041840 */
[----:B------:R3:W-:Y:S05]  /*1ab10*/  MUFU.EX2 R162, R76 ;  /* 0x0000004c00a27308 */ /* 0x0007ea0000000800 */
[----:B-1----:R-:W-:Y:S01]  /*1ab20*/  IMAD.WIDE.U32 R74, R153, -0x2daee0ad, RZ ;  /* 0xd2511f53994a7825 */ /* 0x002fe200078e00ff */
[----:B---3--:R-:W-:Y:S03]  /*1ab30*/  F2FP.BF16.F32.PACK_AB R2, R170, R174 ;  /* 0x000000aeaa02723e */ /* 0x008fe600000010ff */
[----:B------:R-:W-:Y:S01]  /*1ab40*/  IMAD.WIDE.U32 R78, R151, -0x326172a9, RZ ;  /* 0xcd9e8d57974e7825 */ /* 0x000fe200078e00ff */
[----:B------:R-:W-:Y:S03]  /*1ab50*/  LOP3.LUT R81, R81, R2, RZ, 0xc0, !PT ;  /* 0x0000000251517212 */ /* 0x000fe600078ec0ff */
[----:B------:R-:W-:Y:S01]  /*1ab60*/  FFMA.FTZ R2, R158, UR4, -R138 ;  /* 0x000000049e027c23 */ /* 0x000fe2000801088a */
[----:B------:R-:W-:Y:S01]  /*1ab70*/  LOP3.LUT R78, R97, UR24, R78, 0x96, !PT ;  /* 0x00000018614e7c12 */ /* 0x000fe2000f8e964e */
[----:B------:R-:W-:Y:S02]  /*1ab80*/  IMAD.WIDE.U32 R76, R156, -0x2daee0ad, RZ ;  /* 0xd2511f539c4c7825 */ /* 0x000fe400078e00ff */
[----:B------:R1:W3:Y:S01]  /*1ab90*/  MUFU.EX2 R161, R2 ;  /* 0x0000000200a17308 */ /* 0x0002e20000000800 */
[-C--:B------:R-:W-:Y:S05]  /*1aba0*/  HMMA.16816.F32.BF16 R4, R80, R84.reuse, R4 ;  /* 0x000000545004723c */ /* 0x080fea0000041804 */
[----:B------:R-:W-:Y:S01]  /*1abb0*/  LOP3.LUT R77, R77, UR29, R238, 0x96, !PT ;  /* 0x0000001d4d4d7c12 */ /* 0x000fe2000f8e96ee */
[----:B------:R-:W-:Y:S05]  /*1abc0*/  IMAD.WIDE.U32 R104, R78, -0x2daee0ad, RZ ;  /* 0xd2511f534e687825 */ /* 0x000fea00078e00ff */
[----:B------:R-:W-:Y:S01]  /*1abd0*/  IMAD.WIDE.U32 R100, R77, -0x326172a9, RZ ;  /* 0xcd9e8d574d647825 */ /* 0x000fe200078e00ff */
[----:B-1----:R-:W-:Y:S04]  /*1abe0*/  F2FP.BF16.F32.PACK_AB R2, R120, R112 ;  /* 0x000000707802723e */ /* 0x002fe800000010ff */
[----:B------:R-:W-:Y:S02]  /*1abf0*/  LOP3.LUT R98, R101, UR28, R152, 0x96, !PT ;  /* 0x0000001c65627c12 */ /* 0x000fe4000f8e9698 */
[----:B------:R-:W-:Y:S01]  /*1ac00*/  LOP3.LUT R88, R88, R2, RZ, 0xc0, !PT ;  /* 0x0000000258587212 */ /* 0x000fe200078ec0ff */
[--C-:B------:R-:W-:Y:S02]  /*1ac10*/  FFMA.FTZ R2, R225, UR4, -R137.reuse ;  /* 0x00000004e1027c23 */ /* 0x100fe40008010889 */
[----:B------:R-:W-:Y:S02]  /*1ac20*/  IMAD.WIDE.U32 R98, R98, -0x2daee0ad, RZ ;  /* 0xd2511f5362627825 */ /* 0x000fe400078e00ff */
[----:B------:R1:W-:Y:S02]  /*1ac30*/  MUFU.EX2 R159, R2 ;  /* 0x00000002009f7308 */ /* 0x0003e40000000800 */
[C---:B------:R-:W-:Y:S04]  /*1ac40*/  HMMA.16816.F32.BF16 R8, R88.reuse, R84, R8 ;  /* 0x000000545808723c */ /* 0x040fe80000041808 */
[----:B------:R-:W-:Y:S02]  /*1ac50*/  LOP3.LUT R97, R99, UR22, R74, 0x96, !PT ;  /* 0x0000001663617c12 */ /* 0x000fe4000f8e964a */
[-C--:B------:R-:W-:Y:S05]  /*1ac60*/  HMMA.16816.F32.BF16 R12, R88, R86.reuse, R12 ;  /* 0x00000056580c723c */ /* 0x080fea000004180c */
[----:B------:R-:W-:Y:S01]  /*1ac70*/  IMAD.WIDE.U32 R108, R97, -0x326172a9, RZ ;  /* 0xcd9e8d57616c7825 */ /* 0x000fe200078e00ff */
[C---:B------:R-:W-:Y:S05]  /*1ac80*/  HMMA.16816.F32.BF16 R16, R80.reuse, R86, R16 ;  /* 0x000000565010723c */ /* 0x040fea0000041810 */
[----:B-1----:R-:W-:Y:S01]  /*1ac90*/  LOP3.LUT R2, R75, UR25, R76, 0x96, !PT ;  /* 0x000000194b027c12 */ /* 0x002fe2000f8e964c */
[-C--:B------:R-:W-:Y:S05]  /*1aca0*/  HMMA.16816.F32.BF16 R20, R80, R92.reuse, R20 ;  /* 0x0000005c5014723c */ /* 0x080fea0000041814 */
[----:B------:R-:W-:Y:S01]  /*1acb0*/  IMAD.WIDE.U32 R106, R2, -0x326172a9, RZ ;  /* 0xcd9e8d57026a7825 */ /* 0x000fe200078e00ff */
[C---:B------:R-:W-:Y:S05]  /*1acc0*/  HMMA.16816.F32.BF16 R24, R88.reuse, R92, R24 ;  /* 0x0000005c5818723c */ /* 0x040fea0000041818 */
[--C-:B------:R-:W-:Y:S01]  /*1acd0*/  FFMA.FTZ R2, R218, UR4, -R138.reuse ;  /* 0x00000004da027c23 */ /* 0x100fe2000801088a */
[-C--:B------:R-:W-:Y:S03]  /*1ace0*/  HMMA.16816.F32.BF16 R28, R88, R94.reuse, R28 ;  /* 0x0000005e581c723c */ /* 0x080fe6000004181c */
[----:B------:R1:W-:Y:S02]  /*1acf0*/  MUFU.EX2 R130, R2 ;  /* 0x0000000200827308 */ /* 0x0003e40000000800 */
[----:B------:R-:W-:Y:S01]  /*1ad00*/  FFMA.FTZ R75, R183, UR4, -R138 ;  /* 0x00000004b74b7c23 */ /* 0x000fe2000801088a */
[C---:B------:R-:W-:Y:S05]  /*1ad10*/  HMMA.16816.F32.BF16 R32, R80.reuse, R94, R32 ;  /* 0x0000005e5020723c */ /* 0x040fea0000041820 */
[----:B------:R-:W-:Y:S02]  /*1ad20*/  LOP3.LUT R76, R79, UR28, R150, 0x96, !PT ;  /* 0x0000001c4f4c7c12 */ /* 0x000fe4000f8e9696 */
[----:B------:R3:W4:Y:S01]  /*1ad30*/  MUFU.EX2 R131, R75 ;  /* 0x0000004b00837308 */ /* 0x0007220000000800 */
[----:B------:R-:W-:Y:S03]  /*1ad40*/  LOP3.LUT R85, R107, UR24, R100, 0x96, !PT ;  /* 0x000000186b557c12 */ /* 0x000fe6000f8e9664 */
[----:B------:R-:W-:Y:S01]  /*1ad50*/  FFMA.FTZ R100, R215, UR4, -R137 ;  /* 0x00000004d7647c23 */ /* 0x000fe20008010889 */
[----:B------:R-:W-:Y:S04]  /*1ad60*/  IMAD.WIDE.U32 R76, R76, -0x2daee0ad, RZ ;  /* 0xd2511f534c4c7825 */ /* 0x000fe800078e00ff */
[--C-:B-1----:R-:W-:Y:S01]  /*1ad70*/  FFMA.FTZ R2, R224, UR4, -R139.reuse ;  /* 0x00000004e0027c23 */ /* 0x102fe2000801088b */
[----:B------:R-:W-:Y:S01]  /*1ad80*/  IMAD.WIDE.U32 R102, R85, -0x2daee0ad, RZ ;  /* 0xd2511f5355667825 */ /* 0x000fe200078e00ff */
[----:B------:R-:W-:Y:S02]  /*1ad90*/  LOP3.LUT R84, R105, UR18, R76, 0x96, !PT ;  /* 0x0000001269547c12 */ /* 0x000fe4000f8e964c */
[----:B------:R1:W-:Y:S02]  /*1ada0*/  MUFU.EX2 R129, R2 ;  /* 0x0000000200817308 */ /* 0x0003e40000000800 */
[----:B------:R-:W-:Y:S01]  /*1adb0*/  LOP3.LUT R74, R103, UR18, R98, 0x96, !PT ;  /* 0x00000012674a7c12 */ /* 0x000fe2000f8e9662 */
[----:B------:R-:W-:Y:S01]  /*1adc0*/  IMAD.WIDE.U32 R84, R84, -0x326172a9, RZ ;  /* 0xcd9e8d5754547825 */ /* 0x000fe200078e00ff */
[----:B---3--:R-:W-:Y:S02]  /*1add0*/  LOP3.LUT R75, R77, UR22, R154, 0x96, !PT ;  /* 0x000000164d4b7c12 */ /* 0x008fe4000f8e969a */
[----:B------:R-:W3:Y:S01]  /*1ade0*/  LDSM.16.MT88.4 R76, [R186+0x6800] ;  /* 0x00680000ba4c783b */ /* 0x000ee20000004200 */
[--C-:B------:R-:W-:Y:S03]  /*1adf0*/  SHF.R.U32.HI R92, RZ, 0x10, R84.reuse ;  /* 0x00000010ff5c7819 */ /* 0x100fe60000011654 */
[----:B------:R-:W-:Y:S01]  /*1ae00*/  MUFU.EX2 R154, R100 ;  /* 0x00000064009a7308 */ /* 0x000fe20000000800 */
[----:B------:R-:W-:Y:S01]  /*1ae10*/  IMAD.WIDE.U32 R86, R75, -0x326172a9, RZ ;  /* 0xcd9e8d574b567825 */ /* 0x000fe200078e00ff */
[----:B------:R-:W-:Y:S02]  /*1ae20*/  LOP3.LUT R99, R84, 0xff, RZ, 0xc0, !PT ;  /* 0x000000ff54637812 */ /* 0x000fe400078ec0ff */
[----:B------:R-:W-:Y:S01]  /*1ae30*/  SHF.R.U32.HI R98, RZ, 0x18, R84 ;  /* 0x00000018ff627819 */ /* 0x000fe20000011654 */
[----:B------:R-:W-:Y:S01]  /*1ae40*/  IMAD.WIDE.U32 R74, R74, -0x326172a9, RZ ;  /* 0xcd9e8d574a4a7825 */ /* 0x000fe200078e00ff */
[----:B------:R-:W-:Y:S03]  /*1ae50*/  LOP3.LUT R107, R87, UR19, R96, 0x96, !PT ;  /* 0x00000013576b7c12 */ /* 0x000fe6000f8e9660 */
[--C-:B-1----:R-:W-:Y:S01]  /*1ae60*/  FFMA.FTZ R2, R226, UR4, -R139.reuse ;  /* 0x00000004e2027c23 */ /* 0x102fe2000801088b */
[----:B------:R-:W-:Y:S01]  /*1ae70*/  LOP3.LUT R87, R84, 0xffff, RZ, 0xc0, !PT ;  /* 0x0000ffff54577812 */ /* 0x000fe200078ec0ff */
[----:B------:R-:W-:Y:S01]  /*1ae80*/  FFMA.FTZ R84, R229, UR4, -R148 ;  /* 0x00000004e5547c23 */ /* 0x000fe20008010894 */
[C---:B------:R-:W-:Y:S01]  /*1ae90*/  LOP3.LUT R97, R74.reuse, 0xff, RZ, 0xc0, !PT ;  /* 0x000000ff4a617812 */ /* 0x040fe200078ec0ff */
[----:B------:R1:W4:Y:S01]  /*1aea0*/  MUFU.EX2 R128, R2 ;  /* 0x0000000200807308 */ /* 0x0003220000000800 */
[----:B------:R-:W-:Y:S02]  /*1aeb0*/  SHF.R.U32.HI R96, RZ, 0x18, R74 ;  /* 0x00000018ff607819 */ /* 0x000fe4000001164a */
[----:B------:R-:W-:Y:S02]  /*1aec0*/  LOP3.LUT R93, R74, 0xffff, RZ, 0xc0, !PT ;  /* 0x0000ffff4a5d7812 */ /* 0x000fe400078ec0ff */
[----:B------:R-:W-:Y:S01]  /*1aed0*/  LOP3.LUT R94, R92, 0xff, RZ, 0xc0, !PT ;  /* 0x000000ff5c5e7812 */ /* 0x000fe200078ec0ff */
[----:B------:R-:W-:Y:S01]  /*1aee0*/  FFMA.FTZ R92, R180, UR4, -R139 ;  /* 0x00000004b45c7c23 */ /* 0x000fe2000801088b */
[----:B------:R-:W-:Y:S03]  /*1aef0*/  SHF.R.U32.HI R95, RZ, 0x8, R87 ;  /* 0x00000008ff5f7819 */ /* 0x000fe60000011657 */
[----:B------:R-:W-:Y:S01]  /*1af00*/  MUFU.EX2 R126, R84 ;  /* 0x00000054007e7308 */ /* 0x000fe20000000800 */
[----:B------:R-:W-:Y:S02]  /*1af10*/  PRMT R98, R94, 0x5410, R98 ;  /* 0x000054105e627816 */ /* 0x000fe40000000062 */
[----:B------:R-:W-:Y:S02]  /*1af20*/  PRMT R99, R99, 0x5410, R95 ;  /* 0x0000541063637816 */ /* 0x000fe4000000005f */
[----:B------:R-:W-:Y:S05]  /*1af30*/  SHF.R.U32.HI R93, RZ, 0x8, R93 ;  /* 0x00000008ff5d7819 */ /* 0x000fea000001165d */
[----:B------:R3:W-:Y:S01]  /*1af40*/  MUFU.EX2 R158, R92 ;  /* 0x0000005c009e7308 */ /* 0x0007e20000000800 */
[----:B-1----:R-:W-:Y:S01]  /*1af50*/  LOP3.LUT R2, R85, UR37, R86, 0x96, !PT ;  /* 0x0000002555027c12 */ /* 0x002fe2000f8e9656 */
[----:B------:R-:W-:Y:S01]  /*1af60*/  FFMA.FTZ R86, R228, UR4, -R148 ;  /* 0x00000004e4567c23 */ /* 0x000fe20008010894 */
[----:B------:R-:W-:Y:S02]  /*1af70*/  SHF.R.U32.HI R85, RZ, 0x10, R74 ;  /* 0x00000010ff557819 */ /* 0x000fe4000001164a */
[----:B------:R-:W-:Y:S01]  /*1af80*/  LOP3.LUT R74, R75, UR37, R108, 0x96, !PT ;  /* 0x000000254b4a7c12 */ /* 0x000fe2000f8e966c */
[----:B------:R-:W-:Y:S01]  /*1af90*/  FFMA.FTZ R75, R230, UR4, -R139 ;  /* 0x00000004e64b7c23 */ /* 0x000fe2000801088b */
[----:B------:R-:W-:Y:S03]  /*1afa0*/  SHF.R.U32.HI R95, RZ, 0x18, R2 ;  /* 0x00000018ff5f7819 */ /* 0x000fe60000011602 */
[----:B------:R-:W1:Y:S01]  /*1afb0*/  MUFU.EX2 R127, R86 ;  /* 0x00000056007f7308 */ /* 0x000e620000000800 */
[----:B------:R-:W-:Y:S01]  /*1afc0*/  PRMT R105, R97, 0x5410, R93 ;  /* 0x0000541061697816 */ /* 0x000fe2000000005d */
[-C--:B---3--:R-:W-:Y:S01]  /*1afd0*/  HMMA.16816.F32.BF16 R36, R80, R76.reuse, R36 ;  /* 0x0000004c5024723c */ /* 0x088fe20000041824 */
[----:B------:R-:W-:Y:S02]  /*1afe0*/  UMOV UR37, UR10 ;  /* 0x0000000a00257c82 */ /* 0x000fe40008000000 */
[----:B------:R-:W-:Y:S02]  /*1aff0*/  LOP3.LUT R94, R74, 0xff, RZ, 0xc0, !PT ;  /* 0x000000ff4a5e7812 */ /* 0x000fe400078ec0ff */
[----:B------:R-:W-:Y:S01]  /*1b000*/  SHF.R.U32.HI R93, RZ, 0x18, R74 ;  /* 0x00000018ff5d7819 */ /* 0x000fe2000001164a */
[C---:B------:R-:W-:Y:S02]  /*1b010*/  HMMA.16816.F32.BF16 R40, R88.reuse, R76, R40 ;  /* 0x0000004c5828723c */ /* 0x040fe40000041828 */
[----:B------:R3:W-:Y:S03]  /*1b020*/  MUFU.EX2 R125, R75 ;  /* 0x0000004b007d7308 */ /* 0x0007e60000000800 */
[----:B------:R-:W-:Y:S01]  /*1b030*/  SHF.R.U32.HI R92, RZ, 0x10, R2 ;  /* 0x00000010ff5c7819 */ /* 0x000fe20000011602 */
[-C--:B------:R-:W-:Y:S05]  /*1b040*/  HMMA.16816.F32.BF16 R44, R88, R78.reuse, R44 ;  /* 0x0000004e582c723c */ /* 0x080fea000004182c */
[C---:B------:R-:W-:Y:S01]  /*1b050*/  LOP3.LUT R77, R2.reuse, 0xffff, RZ, 0xc0, !PT ;  /* 0x0000ffff024d7812 */ /* 0x040fe200078ec0ff */
[C---:B------:R-:W-:Y:S05]  /*1b060*/  HMMA.16816.F32.BF16 R48, R80.reuse, R78, R48 ;  /* 0x0000004e5030723c */ /* 0x040fea0000041830 */
[----:B------:R-:W-:Y:S01]  /*1b070*/  FFMA.FTZ R76, R221, UR4, -R148 ;  /* 0x00000004dd4c7c23 */ /* 0x000fe20008010894 */
[----:B---3--:R-:W-:Y:S02]  /*1b080*/  LOP3.LUT R75, R85, 0xff, RZ, 0xc0, !PT ;  /* 0x000000ff554b7812 */ /* 0x008fe400078ec0ff */
[----:B------:R-:W3:Y:S01]  /*1b090*/  LDSM.16.MT88.4 R84, [R187+0x6800] ;  /* 0x00680000bb54783b */ /* 0x000ee20000004200 */
[----:B------:R1:W-:Y:S02]  /*1b0a0*/  MUFU.EX2 R156, R76 ;  /* 0x0000004c009c7308 */ /* 0x0003e40000000800 */
[----:B------:R-:W-:Y:S01]  /*1b0b0*/  PRMT R103, R75, 0x5410, R96 ;  /* 0x000054104b677816 */ /* 0x000fe20000000060 */
[----:B------:R-:W-:Y:S01]  /*1b0c0*/  FFMA.FTZ R75, R231, UR4, -R148 ;  /* 0x00000004e74b7c23 */ /* 0x000fe20008010894 */
[----:B------:R-:W-:Y:S02]  /*1b0d0*/  LOP3.LUT R96, R2, 0xff, RZ, 0xc0, !PT ;  /* 0x000000ff02607812 */ /* 0x000fe400078ec0ff */
[----:B------:R-:W-:Y:S04]  /*1b0e0*/  LOP3.LUT R2, R74, 0xffff, RZ, 0xc0, !PT ;  /* 0x0000ffff4a027812 */ /* 0x000fe800078ec0ff */
[----:B------:R1:W2:Y:S01]  /*1b0f0*/  MUFU.EX2 R124, R75 ;  /* 0x0000004b007c7308 */ /* 0x0002a20000000800 */
[----:B------:R-:W-:Y:S02]  /*1b100*/  SHF.R.U32.HI R77, RZ, 0x8, R77 ;  /* 0x00000008ff4d7819 */ /* 0x000fe4000001164d */
[----:B------:R-:W-:Y:S02]  /*1b110*/  LOP3.LUT R92, R92, 0xff, RZ, 0xc0, !PT ;  /* 0x000000ff5c5c7812 */ /* 0x000fe400078ec0ff */
[--C-:B------:R-:W-:Y:S02]  /*1b120*/  HSET2.LE.AND R78, R99, R237.reuse, PT ;  /* 0x000000ed634e7233 */ /* 0x100fe40003803000 */
[----:B------:R-:W-:Y:S02]  /*1b130*/  F2FP.BF16.F32.PACK_AB R79, R161, R162 ;  /* 0x000000a2a14f723e */ /* 0x000fe400000010ff */
[----:B-1----:R-:W-:Y:S02]  /*1b140*/  PRMT R76, R96, 0x5410, R77 ;  /* 0x00005410604c7816 */ /* 0x002fe4000000004d */
[----:B------:R-:W-:Y:S03]  /*1b150*/  PRMT R77, R92, 0x5410, R95 ;  /* 0x000054105c4d7816 */ /* 0x000fe6000000005f */
[--C-:B------:R-:W-:Y:S02]  /*1b160*/  HSET2.LE.AND R76, R76, R237.reuse, PT ;  /* 0x000000ed4c4c7233 */ /* 0x100fe40003803000 */
[--C-:B------:R-:W-:Y:S02]  /*1b170*/  HSET2.LE.AND R77, R77, R237.reuse, PT ;  /* 0x000000ed4d4d7233 */ /* 0x100fe40003803000 */
[----:B------:R-:W-:Y:S02]  /*1b180*/  SHF.R.U32.HI R75, RZ, 0x10, R74 ;  /* 0x00000010ff4b7819 */ /* 0x000fe4000001164a */
[----:B------:R-:W-:Y:S01]  /*1b190*/  SHF.R.U32.HI R74, RZ, 0x8, R2 ;  /* 0x00000008ff4a7819 */ /* 0x000fe20000011602 */
[----:B------:R-:W-:Y:S01]  /*1b1a0*/  FFMA.FTZ R2, R178, UR4, -R137 ;  /* 0x00000004b2027c23 */ /* 0x000fe20008010889 */
[----:B------:R-:W-:Y:S02]  /*1b1b0*/  LOP3.LUT R75, R75, 0xff, RZ, 0xc0, !PT ;  /* 0x000000ff4b4b7812 */ /* 0x000fe400078ec0ff */
[----:B------:R-:W-:Y:S01]  /*1b1c0*/  PRMT R96, R94, 0x5410, R74 ;  /* 0x000054105e607816 */ /* 0x000fe2000000004a */
[----:B------:R1:W-:Y:S01]  /*1b1d0*/  MUFU.EX2 R157, R2 ;  /* 0x00000002009d7308 */ /* 0x0003e20000000800 */
[----:B------:R-:W-:Y:S01]  /*1b1e0*/  PRMT R101, R75, 0x5410, R93 ;  /* 0x000054104b657816 */ /* 0x000fe2000000005d */
[--C-:B------:R-:W-:Y:S01]  /*1b1f0*/  FFMA.FTZ R75, R169, UR4, -R138.reuse ;  /* 0x00000004a94b7c23 */ /* 0x100fe2000801088a */
[----:B------:R-:W2:Y:S01]  /*1b200*/  LDSM.16.MT88.4 R92, [R185+0x7000] ;  /* 0x00700000b95c783b */ /* 0x000ea20000004200 */
[--C-:B------:R-:W-:Y:S01]  /*1b210*/  HSET2.LE.AND R74, R98, R237.reuse, PT ;  /* 0x000000ed624a7233 */ /* 0x100fe20003803000 */
[-C--:B---3--:R-:W-:Y:S05]  /*1b220*/  HMMA.16816.F32.BF16 R52, R80, R84.reuse, R52 ;  /* 0x000000545034723c */ /* 0x088fea0000041834 */
[----:B------:R3:W-:Y:S01]  /*1b230*/  MUFU.EX2 R152, R75 ;  /* 0x0000004b00987308 */ /* 0x0007e20000000800 */
[----:B------:R-:W-:Y:S02]  /*1b240*/  LOP3.LUT R79, R74, R79, RZ, 0xc0, !PT ;  /* 0x0000004f4a4f7212 */ /* 0x000fe400078ec0ff */
[----:B----4-:R-:W-:Y:S01]  /*1b250*/  F2FP.BF16.F32.PACK_AB R74, R130, R131 ;  /* 0x00000083824a723e */ /* 0x010fe200000010ff */
[C---:B------:R-:W-:Y:S04]  /*1b260*/  HMMA.16816.F32.BF16 R56, R88.reuse, R84, R56 ;  /* 0x000000545838723c */ /* 0x040fe80000041838 */
[--C-:B-1----:R-:W-:Y:S02]  /*1b270*/  FFMA.FTZ R2, R181, UR4, -R137.reuse ;  /* 0x00000004b5027c23 */ /* 0x102fe40008010889 */
[-C--:B------:R-:W-:Y:S02]  /*1b280*/  HMMA.16816.F32.BF16 R60, R88, R86.reuse, R60 ;  /* 0x00000056583c723c */ /* 0x080fe4000004183c */
[----:B------:R1:W4:Y:S03]  /*1b290*/  MUFU.EX2 R155, R2 ;  /* 0x00000002009b7308 */ /* 0x0003260000000800 */
[----:B------:R-:W-:Y:S01]  /*1b2a0*/  FFMA.FTZ R85, R172, UR4, -R138 ;  /* 0x00000004ac557c23 */ /* 0x000fe2000801088a */
[----:B------:R-:W-:Y:S01]  /*1b2b0*/  HMMA.16816.F32.BF16 R64, R80, R86, R64 ;  /* 0x000000565040723c */ /* 0x000fe20000041840 */
[----:B------:R-:W-:Y:S05]  /*1b2c0*/  LDSM.16.MT88.4 R80, [R186+0x7000] ;  /* 0x00700000ba50783b */ /* 0x000fea0000004200 */
[----:B------:R4:W4:Y:S01]  /*1b2d0*/  MUFU.EX2 R151, R85 ;  /* 0x0000005500977308 */ /* 0x0009220000000800 */
[--C-:B------:R-:W-:Y:S01]  /*1b2e0*/  HSET2.LE.AND R84, R96, R237.reuse, PT ;  /* 0x000000ed60547233 */ /* 0x100fe20003803000 */
[----:B------:R-:W-:Y:S03]  /*1b2f0*/  FFMA.FTZ R137, R219, UR4, -R137 ;  /* 0x00000004db897c23 */ /* 0x000fe60008010889 */
[----:B---3--:R-:W-:Y:S01]  /*1b300*/  F2FP.BF16.F32.PACK_AB R75, R128, R129 ;  /* 0x00000081804b723e */ /* 0x008fe200000010ff */
[----:B------:R-:W3:Y:S01]  /*1b310*/  LDSM.16.MT88.4 R96, [R188+0x7000] ;  /* 0x00700000bc60783b */ /* 0x000ee20000004200 */
[----:B------:R-:W-:Y:S01]  /*1b320*/  LOP3.LUT R77, R77, R74, RZ, 0xc0, !PT ;  /* 0x0000004a4d4d7212 */ /* 0x000fe200078ec0ff */
[----:B-----5:R-:W-:Y:S01]  /*1b330*/  FFMA.FTZ R68, R68, R123, R216 ;  /* 0x0000007b44447223 */ /* 0x020fe200000100d8 */
[--C-:B------:R-:W-:Y:S01]  /*1b340*/  HSET2.LE.AND R88, R103, R237.reuse, PT ;  /* 0x000000ed67587233 */ /* 0x100fe20003803000 */
[----:B------:R-:W5:Y:S01]  /*1b350*/  MUFU.EX2 R153, R137 ;  /* 0x0000008900997308 */ /* 0x000f620000000800 */
[----:B-1----:R-:W-:Y:S02]  /*1b360*/  F2FP.BF16.F32.PACK_AB R2, R163, R164 ;  /* 0x000000a4a302723e */ /* 0x002fe400000010ff */
[----:B------:R-:W-:Y:S01]  /*1b370*/  LOP3.LUT R84, R84, R75, RZ, 0xc0, !PT ;  /* 0x0000004b54547212 */ /* 0x000fe200078ec0ff */
[----:B--2---:R-:W-:Y:S01]  /*1b380*/  FFMA.FTZ R69, R69, R223, R220 ;  /* 0x000000df45457223 */ /* 0x004fe200000100dc */
[----:B------:R-:W-:Y:S02]  /*1b390*/  LOP3.LUT R78, R78, R2, RZ, 0xc0, !PT ;  /* 0x000000024e4e7212 */ /* 0x000fe400078ec0ff */
[----:B------:R-:W-:Y:S02]  /*1b3a0*/  F2FP.BF16.F32.PACK_AB R2, R159, R160 ;  /* 0x000000a09f02723e */ /* 0x000fe400000010ff */
[--C-:B----4-:R-:W-:Y:S02]  /*1b3b0*/  HSET2.LE.AND R85, R101, R237.reuse, PT ;  /* 0x000000ed65557233 */ /* 0x110fe40003803000 */
[----:B------:R-:W-:Y:S02]  /*1b3c0*/  LOP3.LUT R76, R76, R2, RZ, 0xc0, !PT ;  /* 0x000000024c4c7212 */ /* 0x000fe400078ec0ff */
[--C-:B------:R-:W-:Y:S02]  /*1b3d0*/  HSET2.LE.AND R74, R105, R237.reuse, PT ;  /* 0x000000ed694a7233 */ /* 0x100fe40003803000 */
[----:B------:R-:W-:Y:S02]  /*1b3e0*/  F2FP.BF16.F32.PACK_AB R2, R126, R127 ;  /* 0x0000007f7e02723e */ /* 0x000fe400000010ff */
[----:B------:R-:W-:Y:S01]  /*1b3f0*/  F2FP.BF16.F32.PACK_AB R89, R156, R124 ;  /* 0x0000007c9c59723e */ /* 0x000fe200000010ff */
[-C--:B------:R-:W-:Y:S05]  /*1b400*/  HMMA.16816.F32.BF16 R4, R76, R92.reuse, R4 ;  /* 0x0000005c4c04723c */ /* 0x080fea0000041804 */
[----:B------:R-:W-:Y:S02]  /*1b410*/  F2FP.BF16.F32.PACK_AB R75, R158, R125 ;  /* 0x0000007d9e4b723e */ /* 0x000fe400000010ff */
[----:B------:R-:W-:Y:S01]  /*1b420*/  LOP3.LUT R85, R85, R2, RZ, 0xc0, !PT ;  /* 0x0000000255557212 */ /* 0x000fe200078ec0ff */
[----:B------:R-:W-:Y:S03]  /*1b430*/  FFMA.FTZ R2, R179, UR4, -R138 ;  /* 0x00000004b3027c23 */ /* 0x000fe6000801088a */
[----:B------:R-:W-:Y:S01]  /*1b440*/  LOP3.LUT R86, R74, R75, RZ, 0xc0, !PT ;  /* 0x0000004b4a567212 */ /* 0x000fe200078ec0ff */
[----:B------:R-:W-:Y:S01]  /*1b450*/  IMAD.WIDE.U32 R74, R107, -0x2daee0ad, RZ ;  /* 0xd2511f536b4a7825 */ /* 0x000fe200078e00ff */
[----:B------:R-:W-:Y:S01]  /*1b460*/  LOP3.LUT R87, R88, R89, RZ, 0xc0, !PT ;  /* 0x0000005958577212 */ /* 0x000fe200078ec0ff */
[----:B------:R1:W-:Y:S01]  /*1b470*/  MUFU.EX2 R150, R2 ;  /* 0x0000000200967308 */ /* 0x0003e20000000800 */
[----:B------:R-:W-:Y:S01]  /*1b480*/  LOP3.LUT R88, R109, UR19, R106, 0x96, !PT ;  /* 0x000000136d587c12 */ /* 0x000fe2000f8e966a */
[----:B------:R-:W-:Y:S01]  /*1b490*/  FFMA.FTZ R138, R213, UR4, -R138 ;  /* 0x00000004d58a7c23 */ /* 0x000fe2000801088a */
[----:B------:R-:W-:Y:S02]  /*1b4a0*/  LOP3.LUT R100, R75, UR11, R104, 0x96, !PT ;  /* 0x0000000b4b647c12 */ /* 0x000fe4000f8e9668 */
[--C-:B------:R-:W-:Y:S01]  /*1b4b0*/  SHF.R.U32.HI R91, RZ, 0x10, R74.reuse ;  /* 0x00000010ff5b7819 */ /* 0x100fe2000001164a */
[C---:B------:R-:W-:Y:S04]  /*1b4c0*/  HMMA.16816.F32.BF16 R8, R84.reuse, R92, R8 ;  /* 0x0000005c5408723c */ /* 0x040fe80000041808 */
[----:B------:R-:W2:Y:S01]  /*1b4d0*/  MUFU.EX2 R149, R138 ;  /* 0x0000008a00957308 */ /* 0x000ea20000000800 */
[----:B------:R-:W-:Y:S01]  /*1b4e0*/  LOP3.LUT R101, R74, 0xff, RZ, 0xc0, !PT ;  /* 0x000000ff4a657812 */ /* 0x000fe200078ec0ff */
[----:B------:R-:W-:Y:S01]  /*1b4f0*/  IMAD.WIDE.U32 R88, R88, -0x2daee0ad, RZ ;  /* 0xd2511f5358587825 */ /* 0x000fe200078e00ff */
[-C--:B------:R-:W-:Y:S04]  /*1b500*/  HMMA.16816.F32.BF16 R12, R84, R94.reuse, R12 ;  /* 0x0000005e540c723c */ /* 0x080fe8000004180c */
[----:B------:R-:W-:Y:S02]  /*1b510*/  LOP3.LUT R75, R74, 0xffff, RZ, 0xc0, !PT ;  /* 0x0000ffff4a4b7812 */ /* 0x000fe400078ec0ff */
[C---:B------:R-:W-:Y:S05]  /*1b520*/  HMMA.16816.F32.BF16 R16, R76.reuse, R94, R16 ;  /* 0x0000005e4c10723c */ /* 0x040fea0000041810 */
[----:B------:R-:W-:Y:S01]  /*1b530*/  SHF.R.U32.HI R93, RZ, 0x18, R74 ;  /* 0x00000018ff5d7819 */ /* 0x000fe2000001164a */
[-C--:B---3--:R-:W-:Y:S05]  /*1b540*/  HMMA.16816.F32.BF16 R20, R76, R96.reuse, R20 ;  /* 0x000000604c14723c */ /* 0x088fea0000041814 */
[----:B------:R-:W-:Y:S01]  /*1b550*/  FFMA.FTZ R74, R222, UR4, -R139 ;  /* 0x00000004de4a7c23 */ /* 0x000fe2000801088b */
[C---:B------:R-:W-:Y:S03]  /*1b560*/  HMMA.16816.F32.BF16 R24, R84.reuse, R96, R24 ;  /* 0x000000605418723c */ /* 0x040fe60000041818 */
[----:B------:R3:W-:Y:S02]  /*1b570*/  MUFU.EX2 R147, R74 ;  /* 0x0000004a00937308 */ /* 0x0007e40000000800 */
[----:B-1----:R-:W-:Y:S01]  /*1b580*/  LOP3.LUT R2, R89, UR11, R102, 0x96, !PT ;  /* 0x0000000b59027c12 */ /* 0x002fe2000f8e9666 */
[-C--:B------:R-:W-:Y:S05]  /*1b590*/  HMMA.16816.F32.BF16 R28, R84, R98.reuse, R28 ;  /* 0x00000062541c723c */ /* 0x080fea000004181c */
[----:B------:R-:W-:Y:S01]  /*1b5a0*/  LOP3.LUT R90, R88, 0xffff, RZ, 0xc0, !PT ;  /* 0x0000ffff585a7812 */ /* 0x000fe200078ec0ff */
[C---:B------:R-:W-:Y:S05]  /*1b5b0*/  HMMA.16816.F32.BF16 R32, R76.reuse, R98, R32 ;  /* 0x000000624c20723c */ /* 0x040fea0000041820 */
[----:B------:R-:W-:Y:S01]  /*1b5c0*/  SHF.R.U32.HI R89, RZ, 0x8, R75 ;  /* 0x00000008ff597819 */ /* 0x000fe2000001164b */
[-C--:B------:R-:W-:Y:S05]  /*1b5d0*/  HMMA.16816.F32.BF16 R36, R76, R80.reuse, R36 ;  /* 0x000000504c24723c */ /* 0x080fea0000041824 */
[----:B---3--:R-:W-:Y:S01]  /*1b5e0*/  FFMA.FTZ R74, R177, UR4, -R139 ;  /* 0x00000004b14a7c23 */ /* 0x008fe2000801088b */
[C---:B------:R-:W-:Y:S03]  /*1b5f0*/  HMMA.16816.F32.BF16 R40, R84.reuse, R80, R40 ;  /* 0x000000505428723c */ /* 0x040fe60000041828 */
[----:B------:R1:W3:Y:S02]  /*1b600*/  MUFU.EX2 R146, R74 ;  /* 0x0000004a00927308 */ /* 0x0002e40000000800 */
[----:B------:R-:W-:Y:S01]  /*1b610*/  LOP3.LUT R75, R91, 0xff, RZ, 0xc0, !PT ;  /* 0x000000ff5b4b7812 */ /* 0x000fe200078ec0ff */
[-C--:B------:R-:W-:Y:S05]  /*1b620*/  HMMA.16816.F32.BF16 R44, R84, R82.reuse, R44 ;  /* 0x00000052542c723c */ /* 0x080fea000004182c */
[----:B------:R-:W-:Y:S01]  /*1b630*/  PRMT R143, R75, 0x5410, R93 ;  /* 0x000054104b8f7816 */ /* 0x000fe2000000005d */
[C---:B------:R-:W-:Y:S05]  /*1b640*/  HMMA.16816.F32.BF16 R48, R76.reuse, R82, R48 ;  /* 0x000000524c30723c */ /* 0x040fea0000041830 */
[----:B------:R-:W-:Y:S01]  /*1b650*/  FFMA.FTZ R75, R227, UR4, -R148 ;  /* 0x00000004e34b7c23 */ /* 0x000fe20008010894 */
[--C-:B------:R-:W-:Y:S02]  /*1b660*/  SHF.R.U32.HI R92, RZ, 0x10, R88.reuse ;  /* 0x00000010ff5c7819 */ /* 0x100fe40000011658 */
[----:B-1----:R-:W-:Y:S01]  /*1b670*/  LOP3.LUT R74, R100, 0xffff, RZ, 0xc0, !PT ;  /* 0x0000ffff644a7812 */ /* 0x002fe200078ec0ff */
[----:B------:R1:W-:Y:S02]  /*1b680*/  MUFU.EX2 R145, R75 ;  /* 0x0000004b00917308 */ /* 0x0003e40000000800 */
[----:B------:R-:W-:Y:S02]  /*1b690*/  SHF.R.U32.HI R91, RZ, 0x18, R88 ;  /* 0x00000018ff5b7819 */ /* 0x000fe40000011658 */
[----:B------:R-:W-:Y:S02]  /*1b6a0*/  LOP3.LUT R94, R88, 0xff, RZ, 0xc0, !PT ;  /* 0x000000ff585e7812 */ /* 0x000fe400078ec0ff */
[----:B------:R-:W-:Y:S02]  /*1b6b0*/  LOP3.LUT R88, R92, 0xff, RZ, 0xc0, !PT ;  /* 0x000000ff5c587812 */ /* 0x000fe400078ec0ff */
[----:B------:R-:W-:Y:S01]  /*1b6c0*/  SHF.R.U32.HI R92, RZ, 0x8, R74 ;  /* 0x00000008ff5c7819 */ /* 0x000fe2000001164a */
[----:B------:R-:W-:Y:S01]  /*1b6d0*/  FFMA.FTZ R74, R234, UR4, -R148 ;  /* 0x00000004ea4a7c23 */ /* 0x000fe20008010894 */
[----:B------:R-:W-:Y:S02]  /*1b6e0*/  PRMT R101, R101, 0x5410, R89 ;  /* 0x0000541065657816 */ /* 0x000fe40000000059 */
[----:B------:R-:W-:Y:S01]  /*1b6f0*/  SHF.R.U32.HI R89, RZ, 0x8, R90 ;  /* 0x00000008ff597819 */ /* 0x000fe2000001165a */
[----:B------:R4:W3:Y:S01]  /*1b700*/  MUFU.EX2 R144, R74 ;  /* 0x0000004a00907308 */ /* 0x0008e20000000800 */
[----:B------:R-:W-:Y:S02]  /*1b710*/  PRMT R135, R88, 0x5410, R91 ;  /* 0x0000541058877816 */ /* 0x000fe4000000005b */
[----:B------:R-:W-:Y:S01]  /*1b720*/  PRMT R134, R94, 0x5410, R89 ;  /* 0x000054105e867816 */ /* 0x000fe20000000059 */
[--C-:B-1----:R-:W-:Y:S01]  /*1b730*/  FFMA.FTZ R75, R217, UR4, -R139.reuse ;  /* 0x00000004d94b7c23 */ /* 0x102fe2000801088b */
[----:B------:R-:W1:Y:S01]  /*1b740*/  LDSM.16.MT88.4 R88, [R187+0x7000] ;  /* 0x00700000bb58783b */ /* 0x000e620000004200 */
[----:B------:R-:W-:Y:S01]  /*1b750*/  LOP3.LUT R93, R100, 0xff, RZ, 0xc0, !PT ;  /* 0x000000ff645d7812 */ /* 0x000fe200078ec0ff */
[----:B------:R-:W-:Y:S03]  /*1b760*/  FFMA.FTZ R139, R235, UR4, -R139 ;  /* 0x00000004eb8b7c23 */ /* 0x000fe6000801088b */
[----:B------:R5:W-:Y:S01]  /*1b770*/  MUFU.EX2 R138, R75 ;  /* 0x0000004b008a7308 */ /* 0x000be20000000800 */
[C---:B------:R-:W-:Y:S02]  /*1b780*/  LOP3.LUT R95, R2.reuse, 0xff, RZ, 0xc0, !PT ;  /* 0x000000ff025f7812 */ /* 0x040fe400078ec0ff */
[----:B------:R-:W-:Y:S02]  /*1b790*/  PRMT R140, R93, 0x5410, R92 ;  /* 0x000054105d8c7816 */ /* 0x000fe4000000005c */
[--C-:B------:R-:W-:Y:S02]  /*1b7a0*/  SHF.R.U32.HI R92, RZ, 0x10, R100.reuse ;  /* 0x00000010ff5c7819 */ /* 0x100fe40000011664 */
[----:B------:R-:W-:Y:S03]  /*1b7b0*/  SHF.R.U32.HI R100, RZ, 0x18, R100 ;  /* 0x00000018ff647819 */ /* 0x000fe60000011664 */
[----:B------:R-:W3:Y:S01]  /*1b7c0*/  MUFU.EX2 R139, R139 ;  /* 0x0000008b008b7308 */ /* 0x000ee20000000800 */
[----:B----4-:R-:W-:Y:S02]  /*1b7d0*/  LOP3.LUT R74, R2, 0xffff, RZ, 0xc0, !PT ;  /* 0x0000ffff024a7812 */ /* 0x010fe400078ec0ff */
[----:B------:R-:W-:Y:S02]  /*1b7e0*/  LOP3.LUT R94, R92, 0xff, RZ, 0xc0, !PT ;  /* 0x000000ff5c5e7812 */ /* 0x000fe400078ec0ff */
[----:B------:R-:W-:Y:S02]  /*1b7f0*/  SHF.R.U32.HI R93, RZ, 0x10, R2 ;  /* 0x00000010ff5d7819 */ /* 0x000fe40000011602 */
[----:B------:R-:W-:Y:S02]  /*1b800*/  SHF.R.U32.HI R92, RZ, 0x8, R74 ;  /* 0x00000008ff5c7819 */ /* 0x000fe4000001164a */
[----:B------:R-:W-:Y:S02]  /*1b810*/  SHF.R.U32.HI R74, RZ, 0x18, R2 ;  /* 0x00000018ff4a7819 */ /* 0x000fe40000011602 */
[----:B------:R-:W-:Y:S02]  /*1b820*/  LOP3.LUT R2, R93, 0xff, RZ, 0xc0, !PT ;  /* 0x000000ff5d027812 */ /* 0x000fe400078ec0ff */
[----:B------:R-:W-:Y:S02]  /*1b830*/  PRMT R141, R94, 0x5410, R100 ;  /* 0x000054105e8d7816 */ /* 0x000fe40000000064 */
[----:B-----5:R-:W-:Y:S02]  /*1b840*/  PRMT R75, R95, 0x5410, R92 ;  /* 0x000054105f4b7816 */ /* 0x020fe4000000005c */
[----:B------:R-:W4:Y:S01]  /*1b850*/  LDSM.16.MT88.4 R92, [R185+0x7800] ;  /* 0x00780000b95c783b */ /* 0x000f220000004200 */
[----:B------:R-:W-:Y:S01]  /*1b860*/  PRMT R133, R2, 0x5410, R74 ;  /* 0x0000541002857816 */ /* 0x000fe2000000004a */
[--C-:B------:R-:W-:Y:S01]  /*1b870*/  FFMA.FTZ R74, R236, UR4, -R148.reuse ;  /* 0x00000004ec4a7c23 */ /* 0x100fe20008010894 */
[----:B------:R-:W-:Y:S01]  /*1b880*/  FFMA.FTZ R148, R136, UR4, -R148 ;  /* 0x0000000488947c23 */ /* 0x000fe20008010894 */
[--C-:B------:R-:W-:Y:S02]  /*1b890*/  HSET2.LE.AND R2, R101, R237.reuse, PT ;  /* 0x000000ed65027233 */ /* 0x100fe40003803000 */
[----:B------:R5:W-:Y:S01]  /*1b8a0*/  MUFU.EX2 R137, R74 ;  /* 0x0000004a00897308 */ /* 0x000be20000000800 */
[--C-:B------:R-:W-:Y:S01]  /*1b8b0*/  HSET2.LE.AND R80, R75, R237.reuse, PT ;  /* 0x000000ed4b507233 */ /* 0x100fe20003803000 */
[----:B------:R-:W4:Y:S01]  /*1b8c0*/  LDSM.16.MT88.4 R100, [R188+0x7800] ;  /* 0x00780000bc64783b */ /* 0x000f220000004200 */
[----:B------:R-:W-:Y:S02]  /*1b8d0*/  F2FP.BF16.F32.PACK_AB R142, R155, R157 ;  /* 0x0000009d9b8e723e */ /* 0x000fe400000010ff */
[--C-:B------:R-:W-:Y:S01]  /*1b8e0*/  HSET2.LE.AND R143, R143, R237.reuse, PT ;  /* 0x000000ed8f8f7233 */ /* 0x100fe20003803000 */
[-C--:B-1----:R-:W-:Y:S04]  /*1b8f0*/  HMMA.16816.F32.BF16 R52, R76, R88.reuse, R52 ;  /* 0x000000584c34723c */ /* 0x082fe80000041834 */
[----:B------:R-:W1:Y:S01]  /*1b900*/  MUFU.EX2 R148, R148 ;  /* 0x0000009400947308 */ /* 0x000e620000000800 */
[----:B------:R-:W-:Y:S02]  /*1b910*/  LOP3.LUT R142, R2, R142, RZ, 0xc0, !PT ;  /* 0x0000008e028e7212 */ /* 0x000fe400078ec0ff */
[--C-:B------:R-:W-:Y:S01]  /*1b920*/  HSET2.LE.AND R140, R140, R237.reuse, PT ;  /* 0x000000ed8c8c7233 */ /* 0x100fe20003803000 */
[C---:B------:R-:W-:Y:S04]  /*1b930*/  HMMA.16816.F32.BF16 R56, R84.reuse, R88, R56 ;  /* 0x000000585438723c */ /* 0x040fe80000041838 */
[--C-:B------:R-:W-:Y:S02]  /*1b940*/  HSET2.LE.AND R141, R141, R237.reuse, PT ;  /* 0x000000ed8d8d7233 */ /* 0x100fe40003803000 */
[-C--:B------:R-:W-:Y:S05]  /*1b950*/  HMMA.16816.F32.BF16 R60, R84, R90.reuse, R60 ;  /* 0x0000005a543c723c */ /* 0x080fea000004183c */
[----:B------:R-:W-:Y:S01]  /*1b960*/  F2FP.BF16.F32.PACK_AB R2, R151, R152 ;  /* 0x000000989702723e */ /* 0x000fe200000010ff */
[----:B------:R-:W-:Y:S05]  /*1b970*/  HMMA.16816.F32.BF16 R64, R76, R90, R64 ;  /* 0x0000005a4c40723c */ /* 0x000fea0000041840 */
[----:B-----5:R-:W-:Y:S02]  /*1b980*/  F2FP.BF16.F32.PACK_AB R74, R153, R154 ;  /* 0x0000009a994a723e */ /* 0x020fe400000010ff */
[----:B--2---:R-:W-:Y:S04]  /*1b990*/  F2FP.BF16.F32.PACK_AB R75, R149, R150 ;  /* 0x00000096954b723e */ /* 0x004fe800000010ff */
[----:B------:R-:W-:Y:S02]  /*1b9a0*/  LOP3.LUT R143, R143, R2, RZ, 0xc0, !PT ;  /* 0x000000028f8f7212 */ /* 0x000fe400078ec0ff */
[----:B------:R-:W-:Y:S02]  /*1b9b0*/  LOP3.LUT R140, R140, R74, RZ, 0xc0, !PT ;  /* 0x0000004a8c8c7212 */ /* 0x000fe400078ec0ff */
[----:B------:R-:W-:Y:S02]  /*1b9c0*/  LOP3.LUT R141, R141, R75, RZ, 0xc0, !PT ;  /* 0x0000004b8d8d7212 */ /* 0x000fe400078ec0ff */
[----:B---3--:R-:W-:Y:S02]  /*1b9d0*/  F2FP.BF16.F32.PACK_AB R132, R146, R147 ;  /* 0x000000939284723e */ /* 0x008fe400000010ff */
[--C-:B------:R-:W-:Y:S02]  /*1b9e0*/  HSET2.LE.AND R134, R134, R237.reuse, PT ;  /* 0x000000ed86867233 */ /* 0x100fe40003803000 */
[--C-:B------:R-:W-:Y:S02]  /*1b9f0*/  HSET2.LE.AND R133, R133, R237.reuse, PT ;  /* 0x000000ed85857233 */ /* 0x100fe40003803000 */
[----:B------:R-:W-:Y:S02]  /*1ba00*/  HSET2.LE.AND R135, R135, R237, PT ;  /* 0x000000ed87877233 */ /* 0x000fe40003803000 */
[----:B------:R-:W-:Y:S02]  /*1ba10*/  F2FP.BF16.F32.PACK_AB R2, R144, R145 ;  /* 0x000000919002723e */ /* 0x000fe400000010ff */
[----:B------:R-:W-:Y:S02]  /*1ba20*/  F2FP.BF16.F32.PACK_AB R74, R139, R138 ;  /* 0x0000008a8b4a723e */ /* 0x000fe400000010ff */
[----:B-1----:R-:W-:Y:S02]  /*1ba30*/  F2FP.BF16.F32.PACK_AB R75, R148, R137 ;  /* 0x00000089944b723e */ /* 0x002fe400000010ff */
[----:B------:R-:W-:Y:S02]  /*1ba40*/  LOP3.LUT R132, R80, R132, RZ, 0xc0, !PT ;  /* 0x0000008450847212 */ /* 0x000fe400078ec0ff */
[-C--:B----4-:R-:W-:Y:S01]  /*1ba50*/  HMMA.16816.F32.BF16 R80, R140, R92.reuse, R4 ;  /* 0x0000005c8c50723c */ /* 0x090fe20000041804 */
[----:B------:R-:W1:Y:S04]  /*1ba60*/  LDSM.16.MT88.4 R4, [R187+0x7800] ;  /* 0x00780000bb04783b */ /* 0x000e680000004200 */
[----:B------:R-:W-:Y:S01]  /*1ba70*/  LOP3.LUT R133, R133, R2, RZ, 0xc0, !PT ;  /* 0x0000000285857212 */ /* 0x000fe200078ec0ff */
[----:B------:R-:W-:Y:S01]  /*1ba80*/  FFMA.FTZ R2, R3, R121, R122 ;  /* 0x0000007903027223 */ /* 0x000fe2000001007a */
[----:B------:R-:W-:Y:S01]  /*1ba90*/  LOP3.LUT R134, R134, R74, RZ, 0xc0, !PT ;  /* 0x0000004a86867212 */ /* 0x000fe200078ec0ff */
[----:B------:R-:W-:Y:S03]  /*1baa0*/  FFMA.FTZ R3, R0, R214, R252 ;  /* 0x000000d600037223 */ /* 0x000fe600000100fc */
        /* <DEDUP_REMOVED lines=85> */
.L_x_2144:
[----:B------:R-:W3:Y:S01]  /*1c000*/  LDL.LU R6, [R1+0x50] ;  /* 0x0000500001067983 */ /* 0x000ee20000300800 */
[----:B------:R-:W-:-:S03]  /*1c010*/  ULDC UR4, c[0x0][0x38c] ;  /* 0x0000e30000047ab9 */ /* 0x000fc60000000800 */
[----:B--2---:R-:W2:Y:S04]  /*1c020*/  LDL.LU R2, [R1+0x54] ;  /* 0x0000540001027983 */ /* 0x004ea80000300800 */
[----:B------:R-:W4:Y:S04]  /*1c030*/  LDL.LU R5, [R1+0x58] ;  /* 0x0000580001057983 */ /* 0x000f280000300800 */
[----:B------:R-:W5:Y:S01]  /*1c040*/  LDL.LU R8, [R1+0x5c] ;  /* 0x00005c0001087983 */ /* 0x000f620000300800 */
[----:B------:R-:W-:Y:S01]  /*1c050*/  UMOV UR6, 0x400 ;  /* 0x0000040000067882 */ /* 0x000fe20000000000 */
[----:B------:R-:W-:Y:S01]  /*1c060*/  UISETP.NE.AND UP0, UPT, UR13, -0x1, UPT ;  /* 0xffffffff0d00788c */ /* 0x000fe2000bf05270 */
[----:B------:R-:W1:Y:S02]  /*1c070*/  S2R R31, SR_TID.X ;  /* 0x00000000001f7919 */ /* 0x000e640000002100 */
[----:B-1----:R-:W-:Y:S01]  /*1c080*/  SHF.R.S32.HI R30, RZ, 0x1f, R31 ;  /* 0x0000001fff1e7819 */ /* 0x002fe2000001141f */
[----:B---3--:R-:W1:Y:S04]  /*1c090*/  SHFL.BFLY PT, R0, R6, 0x2, 0x1f ;  /* 0x0c401f0006007f89 */ /* 0x008e6800000e0000 */
[----:B--2---:R-:W2:Y:S04]  /*1c0a0*/  SHFL.BFLY PT, R4, R2, 0x2, 0x1f ;  /* 0x0c401f0002047f89 */ /* 0x004ea800000e0000 */
[----:B----4-:R-:W3:Y:S01]  /*1c0b0*/  SHFL.BFLY PT, R3, R5, 0x2, 0x1f ;  /* 0x0c401f0005037f89 */ /* 0x010ee200000e0000 */
        /* <DEDUP_REMOVED lines=8> */
[----:B------:R-:W-:-:S02]  /*1c140*/  LEA.HI R7, R30, R31, RZ, 0x2 ;  /* 0x0000001f1e077211 */ /* 0x000fc400078f10ff */
[----:B------:R-:W-:Y:S01]  /*1c150*/  LEA.HI R30, R30, R31, RZ, 0x5 ;  /* 0x0000001f1e1e7211 */ /* 0x000fe200078f28ff */
[----:B--2---:R-:W-:Y:S01]  /*1c160*/  FADD.FTZ R2, R2, R8 ;  /* 0x0000000802027221 */ /* 0x004fe20000010000 */
[----:B------:R-:W-:Y:S02]  /*1c170*/  FSETP.NE.FTZ.AND P4, PT, R26, RZ, PT ;  /* 0x000000ff1a00720b */ /* 0x000fe40003f95000 */
[--C-:B------:R-:W-:Y:S01]  /*1c180*/  SHF.R.S32.HI R0, RZ, 0x2, R7.reuse ;  /* 0x00000002ff007819 */ /* 0x100fe20000011407 */
[----:B---3--:R-:W-:Y:S01]  /*1c190*/  FADD.FTZ R27, R4, R6 ;  /* 0x00000006041b7221 */ /* 0x008fe20000010000 */
[----:B------:R-:W1:Y:S01]  /*1c1a0*/  SHFL.BFLY PT, R9, R2, 0x1, 0x1f ;  /* 0x0c201f0002097f89 */ /* 0x000e6200000e0000 */
[----:B------:R-:W-:Y:S01]  /*1c1b0*/  SHF.R.S32.HI R6, RZ, 0x1f, R7 ;  /* 0x0000001fff067819 */ /* 0x000fe20000011407 */
[----:B----4-:R-:W-:Y:S01]  /*1c1c0*/  FADD.FTZ R29, R3, R5 ;  /* 0x00000005031d7221 */ /* 0x010fe20000010000 */
[----:B------:R-:W-:Y:S02]  /*1c1d0*/  LOP3.LUT R3, R7, 0x3ffffffc, RZ, 0xc0, !PT ;  /* 0x3ffffffc07037812 */ /* 0x000fe400078ec0ff */
[----:B------:R-:W-:-:S02]  /*1c1e0*/  FSETP.NE.FTZ.AND P3, PT, R27, RZ, PT ;  /* 0x000000ff1b00720b */ /* 0x000fc40003f75000 */
[----:B------:R-:W-:Y:S02]  /*1c1f0*/  FSETP.NE.FTZ.AND P6, PT, R29, RZ, PT ;  /* 0x000000ff1d00720b */ /* 0x000fe40003fd5000 */
[----:B------:R-:W-:Y:S02]  /*1c200*/  MOV R4, 0x3f800000 ;  /* 0x3f80000000047802 */ /* 0x000fe40000000f00 */
[----:B------:R-:W-:Y:S02]  /*1c210*/  SHF.R.S32.HI R7, RZ, 0x5, R30 ;  /* 0x00000005ff077819 */ /* 0x000fe4000001141e */
[----:B------:R-:W-:Y:S02]  /*1c220*/  IADD3 R3, -R3, R31, RZ ;  /* 0x0000001f03037210 */ /* 0x000fe40007ffe1ff */
[----:B------:R-:W-:Y:S01]  /*1c230*/  MOV R5, 0x3f800000 ;  /* 0x3f80000000057802 */ /* 0x000fe20000000f00 */
[----:B------:R-:W2:Y:S01]  /*1c240*/  @P4 MUFU.RCP R4, R26 ;  /* 0x0000001a00044308 */ /* 0x000ea20000001000 */
[----:B------:R-:W-:-:S02]  /*1c250*/  LEA R15, R7, R3, 0x9 ;  /* 0x00000003070f7211 */ /* 0x000fc400078e48ff */
[----:B------:R-:W-:Y:S02]  /*1c260*/  MOV R3, 0x3f800000 ;  /* 0x3f80000000037802 */ /* 0x000fe40000000f00 */
[----:B------:R-:W-:Y:S01]  /*1c270*/  MOV R7, 0x3f800000 ;  /* 0x3f80000000077802 */ /* 0x000fe20000000f00 */
[----:B-1----:R-:W-:Y:S02]  /*1c280*/  FADD.FTZ R28, R2, R9 ;  /* 0x00000009021c7221 */ /* 0x002fe40000010000 */
[----:B------:R-:W1:Y:S01]  /*1c290*/  @P3 MUFU.RCP R5, R27 ;  /* 0x0000001b00053308 */ /* 0x000e620000001000 */
[----:B------:R-:W-:Y:S02]  /*1c2a0*/  LEA.HI R6, R6, R0, RZ, 0x3 ;  /* 0x0000000006067211 */ /* 0x000fe400078f18ff */
[----:B------:R-:W-:Y:S02]  /*1c2b0*/  FSETP.NE.FTZ.AND P5, PT, R28, RZ, PT ;  /* 0x000000ff1c00720b */ /* 0x000fe40003fb5000 */
[----:B------:R-:W-:-:S03]  /*1c2c0*/  LOP3.LUT R8, R6, 0xfffffff8, RZ, 0xc0, !PT ;  /* 0xfffffff806087812 */ /* 0x000fc600078ec0ff */
[----:B------:R-:W3:Y:S01]  /*1c2d0*/  @P6 MUFU.RCP R3, R29 ;  /* 0x0000001d00036308 */ /* 0x000ee20000001000 */
[----:B------:R-:W-:Y:S01]  /*1c2e0*/  IADD3 R8, R0, -R8, RZ ;  /* 0x8000000800087210 */ /* 0x000fe20007ffe0ff */
[----:B--2---:R-:W-:-:S03]  /*1c2f0*/  FMUL.FTZ R0, R4, UR4 ;  /* 0x0000000404007c20 */ /* 0x004fc60008410000 */
[----:B------:R-:W-:Y:S01]  /*1c300*/  R2P PR, R8, 0x6 ;  /* 0x0000000608007804 */ /* 0x000fe20000000000 */
        /* <DEDUP_REMOVED lines=17> */
[----:B-1----:R-:W-:Y:S01]  /*1c420*/  FMUL.FTZ R2, R5, UR4 ;  /* 0x0000000405027c20 */ /* 0x002fe20008410000 */
[----:B---3--:R-:W-:Y:S01]  /*1c430*/  FMUL.FTZ R0, R3, UR4 ;  /* 0x0000000403007c20 */ /* 0x008fe20008410000 */
        /* <DEDUP_REMOVED lines=38> */
[----:B------:R-:W-:Y:S01]  /*1c6a0*/  LEA.HI R2, R2, R2, RZ, 0x1d ;  /* 0x0000000202027211 */ /* 0x000fe200078fe8ff */
[C---:B------:R-:W-:Y:S01]  /*1c6b0*/  FMUL.FTZ R78, R7.reuse, R78 ;  /* 0x0000004e074e7220 */ /* 0x040fe20000410000 */
[----:B------:R-:W-:Y:S01]  /*1c6c0*/  ISETP.NE.U32.AND P0, PT, R0, 0x1, PT ;  /* 0x000000010000780c */ /* 0x000fe20003f05070 */
[C---:B------:R-:W-:Y:S01]  /*1c6d0*/  FMUL.FTZ R79, R7.reuse, R79 ;  /* 0x0000004f074f7220 */ /* 0x040fe20000410000 */
[----:B------:R-:W-:Y:S01]  /*1c6e0*/  MOV R0, 0x10 ;  /* 0x0000001000007802 */ /* 0x000fe20000000f00 */
[----:B------:R-:W-:Y:S01]  /*1c6f0*/  FMUL.FTZ R90, R7, R90 ;  /* 0x0000005a075a7220 */ /* 0x000fe20000410000 */
[----:B------:R-:W-:Y:S01]  /*1c700*/  LEA R2, R15, R2, 0x1 ;  /* 0x000000020f027211 */ /* 0x000fe200078e08ff */
[C---:B------:R-:W-:Y:S01]  /*1c710*/  FMUL.FTZ R91, R7.reuse, R91 ;  /* 0x0000005b075b7220 */ /* 0x040fe20000410000 */
[----:B------:R-:W-:Y:S01]  /*1c720*/  SEL R15, R0, 0xfffffff0, P0 ;  /* 0xfffffff0000f7807 */ /* 0x000fe20000000000 */
[C---:B------:R-:W-:Y:S01]  /*1c730*/  FMUL.FTZ R94, R7.reuse, R94 ;  /* 0x0000005e075e7220 */ /* 0x040fe20000410000 */
[----:B------:R-:W-:Y:S01]  /*1c740*/  LEA R2, R2, UR4, 0x1 ;  /* 0x0000000402027c11 */ /* 0x000fe2000f8e08ff */
[C---:B------:R-:W-:Y:S01]  /*1c750*/  FMUL.FTZ R19, R7.reuse, R95 ;  /* 0x0000005f07137220 */ /* 0x040fe20000410000 */
[----:B------:R-:W-:Y:S01]  /*1c760*/  F2FP.BF16.F32.PACK_AB R6, R6, R80 ;  /* 0x000000500606723e */ /* 0x000fe200000010ff */
[----:B------:R-:W-:Y:S01]  /*1c770*/  FMUL.FTZ R106, R7, R106 ;  /* 0x0000006a076a7220 */ /* 0x000fe20000410000 */
[----:B------:R-:W-:Y:S01]  /*1c780*/  F2FP.BF16.F32.PACK_AB R5, R5, R82 ;  /* 0x000000520505723e */ /* 0x000fe200000010ff */
[C---:B------:R-:W-:Y:S01]  /*1c790*/  FMUL.FTZ R16, R7.reuse, R107 ;  /* 0x0000006b07107220 */ /* 0x040fe20000410000 */
[----:B------:R-:W-:Y:S01]  /*1c7a0*/  F2FP.BF16.F32.PACK_AB R4, R4, R84 ;  /* 0x000000540404723e */ /* 0x000fe200000010ff */
[----:B------:R-:W-:Y:S01]  /*1c7b0*/  STS [R2], R6 ;  /* 0x0000000602007388 */ /* 0x000fe20000000800 */
[----:B------:R-:W-:Y:S01]  /*1c7c0*/  IADD3 R3, R2, R15, RZ ;  /* 0x0000000f02037210 */ /* 0x000fe20007ffe0ff */
[C---:B------:R-:W-:Y:S01]  /*1c7d0*/  FMUL.FTZ R110, R7.reuse, R110 ;  /* 0x0000006e076e7220 */ /* 0x040fe20000410000 */
[----:B------:R-:W-:Y:S01]  /*1c7e0*/  MOV R0, 0x20 ;  /* 0x0000002000007802 */ /* 0x000fe20000000f00 */
[----:B------:R-:W-:Y:S01]  /*1c7f0*/  STS [R2+0x400], R5 ;  /* 0x0004000502007388 */ /* 0x000fe20000000800 */
[----:B------:R-:W-:Y:S01]  /*1c800*/  F2FP.BF16.F32.PACK_AB R14, R14, R86 ;  /* 0x000000560e0e723e */ /* 0x000fe200000010ff */
[----:B------:R-:W-:Y:S01]  /*1c810*/  FMUL.FTZ R10, R7, R111 ;  /* 0x0000006f070a7220 */ /* 0x000fe20000410000 */
[----:B------:R-:W-:Y:S01]  /*1c820*/  F2FP.BF16.F32.PACK_AB R25, R25, R76 ;  /* 0x0000004c1919723e */ /* 0x000fe200000010ff */
[----:B------:R1:W-:Y:S01]  /*1c830*/  STS [R3], R4 ;  /* 0x0000000403007388 */ /* 0x0003e20000000800 */
[----:B------:R-:W-:Y:S01]  /*1c840*/  F2FP.BF16.F32.PACK_AB R78, R79, R78 ;  /* 0x0000004e4f4e723e */ /* 0x000fe200000010ff */
[----:B------:R-:W-:Y:S01]  /*1c850*/  @UP0 ULDC.64 UR6, c[0x0][0x298] ;  /* 0x0000a60000060ab9 */ /* 0x000fe20000000a00 */
[----:B------:R-:W-:Y:S01]  /*1c860*/  F2FP.BF16.F32.PACK_AB R24, R24, R88 ;  /* 0x000000581818723e */ /* 0x000fe200000010ff */
[----:B------:R-:W-:Y:S01]  /*1c870*/  STS [R3+0x400], R14 ;  /* 0x0004000e03007388 */ /* 0x000fe20000000800 */
[----:B------:R-:W-:Y:S01]  /*1c880*/  F2FP.BF16.F32.PACK_AB R91, R91, R90 ;  /* 0x0000005a5b5b723e */ /* 0x000fe200000010ff */
[----:B------:R-:W-:Y:S01]  /*1c890*/  @UP0 UIMAD.WIDE.U32 UR10, UR13, UR6, URZ ;  /* 0x000000060d0a02a5 */ /* 0x000fe2000f8e003f */
[----:B------:R-:W-:Y:S01]  /*1c8a0*/  F2FP.BF16.F32.PACK_AB R22, R22, R96 ;  /* 0x000000601616723e */ /* 0x000fe200000010ff */
[----:B------:R-:W-:Y:S01]  /*1c8b0*/  STS [R2+0x2000], R25 ;  /* 0x0020001902007388 */ /* 0x000fe20000000800 */
[----:B------:R-:W-:Y:S01]  /*1c8c0*/  F2FP.BF16.F32.PACK_AB R21, R21, R98 ;  /* 0x000000621515723e */ /* 0x000fe200000010ff */
[C---:B------:R-:W-:Y:S01]  /*1c8d0*/  FMUL.FTZ R122, R7.reuse, R122 ;  /* 0x0000007a077a7220 */ /* 0x040fe20000410000 */
[----:B------:R-:W-:Y:S01]  /*1c8e0*/  PLOP3.LUT P0, PT, PT, PT, UP0, 0x80, 0x0 ;  /* 0x000000000000781c */ /* 0x000fe20003f0f008 */
        /* <DEDUP_REMOVED lines=11> */
[----:B------:R-:W-:Y:S01]  /*1c9a0*/  F2FP.BF16.F32.PACK_AB R16, R16, R106 ;  /* 0x0000006a1010723e */ /* 0x000fe200000010ff */
[----:B------:R-:W-:Y:S01]  /*1c9b0*/  FMUL.FTZ R134, R7, R134 ;  /* 0x0000008607867220 */ /* 0x000fe20000410000 */
[----:B-1----:R-:W-:Y:S01]  /*1c9c0*/  SEL R4, R0, 0xffffffe0, !P1 ;  /* 0xffffffe000047807 */ /* 0x002fe20004800000 */
[----:B------:R-:W-:Y:S01]  /*1c9d0*/  @UP0 UIMAD UR8, UR13, UR7, UR11 ;  /* 0x000000070d0802a4 */ /* 0x000fe2000f8e020b */
[----:B------:R-:W-:-:S02]  /*1c9e0*/  IADD3 R0, R2, 0x40, RZ ;  /* 0x0000004002007810 */ /* 0x000fc40007ffe0ff */
[CC--:B------:R-:W-:Y:S02]  /*1c9f0*/  IADD3 R6, R2.reuse, R4.reuse, RZ ;  /* 0x0000000402067210 */ /* 0x0c0fe40007ffe0ff */
[----:B------:R-:W-:Y:S02]  /*1ca00*/  IADD3 R5, R3, R4, RZ ;  /* 0x0000000403057210 */ /* 0x000fe40007ffe0ff */
[----:B------:R-:W-:Y:S01]  /*1ca10*/  F2FP.BF16.F32.PACK_AB R13, R13, R112 ;  /* 0x000000700d0d723e */ /* 0x000fe200000010ff */
[----:B------:R-:W-:Y:S01]  /*1ca20*/  STS [R6], R22 ;  /* 0x0000001606007388 */ /* 0x000fe20000000800 */
[----:B------:R-:W-:Y:S02]  /*1ca30*/  @P2 IADD3 R0, R2, -0x40, RZ ;  /* 0xffffffc002002810 */ /* 0x000fe40007ffe0ff */
[----:B------:R-:W-:Y:S01]  /*1ca40*/  F2FP.BF16.F32.PACK_AB R12, R12, R114 ;  /* 0x000000720c0c723e */ /* 0x000fe200000010ff */
[----:B------:R-:W-:Y:S01]  /*1ca50*/  STS [R6+0x400], R21 ;  /* 0x0004001506007388 */ /* 0x000fe20000000800 */
[----:B------:R-:W-:-:S02]  /*1ca60*/  F2FP.BF16.F32.PACK_AB R9, R9, R116 ;  /* 0x000000740909723e */ /* 0x000fc400000010ff */
[----:B------:R-:W-:Y:S01]  /*1ca70*/  F2FP.BF16.F32.PACK_AB R8, R119, R118 ;  /* 0x000000767708723e */ /* 0x000fe200000010ff */
[----:B------:R-:W-:Y:S01]  /*1ca80*/  STS [R5], R18 ;  /* 0x0000001205007388 */ /* 0x000fe20000000800 */
[----:B--2---:R-:W-:Y:S02]  /*1ca90*/  IADD3 R2, R15, R0, RZ ;  /* 0x000000000f027210 */ /* 0x004fe40007ffe0ff */
[----:B------:R-:W-:Y:S01]  /*1caa0*/  F2FP.BF16.F32.PACK_AB R11, R11, R108 ;  /* 0x0000006c0b0b723e */ /* 0x000fe200000010ff */
[----:B------:R-:W-:Y:S01]  /*1cab0*/  STS [R5+0x400], R17 ;  /* 0x0004001105007388 */ /* 0x000fe20000000800 */
[----:B------:R-:W-:Y:S02]  /*1cac0*/  F2FP.BF16.F32.PACK_AB R10, R10, R110 ;  /* 0x0000006e0a0a723e */ /* 0x000fe400000010ff */
[----:B---3--:R-:W-:Y:S01]  /*1cad0*/  F2FP.BF16.F32.PACK_AB R3, R143, R142 ;  /* 0x0000008e8f03723e */ /* 0x008fe200000010ff */
[----:B------:R-:W-:Y:S01]  /*1cae0*/  STS [R6+0x2000], R20 ;  /* 0x0020001406007388 */ /* 0x000fe20000000800 */
[----:B------:R-:W-:-:S03]  /*1caf0*/  F2FP.BF16.F32.PACK_AB R14, R133, R132 ;  /* 0x00000084850e723e */ /* 0x000fc600000010ff */
[----:B------:R1:W-:Y:S04]  /*1cb00*/  STS [R6+0x2400], R19 ;  /* 0x0024001306007388 */ /* 0x0003e80000000800 */
[----:B------:R-:W-:Y:S04]  /*1cb10*/  STS [R5+0x2000], R23 ;  /* 0x0020001705007388 */ /* 0x000fe80000000800 */
[----:B------:R2:W-:Y:S04]  /*1cb20*/  STS [R5+0x2400], R16 ;  /* 0x0024001005007388 */ /* 0x0005e80000000800 */
[----:B------:R3:W-:Y:S04]  /*1cb30*/  STS [R0], R13 ;  /* 0x0000000d00007388 */ /* 0x0007e80000000800 */
[----:B------:R4:W-:Y:S04]  /*1cb40*/  STS [R0+0x400], R12 ;  /* 0x0004000c00007388 */ /* 0x0009e80000000800 */
[----:B------:R5:W-:Y:S04]  /*1cb50*/  STS [R2], R9 ;  /* 0x0000000902007388 */ /* 0x000be80000000800 */
[----:B------:R5:W-:Y:S01]  /*1cb60*/  STS [R2+0x400], R8 ;  /* 0x0004000802007388 */ /* 0x000be20000000800 */
[----:B-1----:R-:W-:-:S03]  /*1cb70*/  F2FP.BF16.F32.PACK_AB R6, R127, R126 ;  /* 0x0000007e7f06723e */ /* 0x002fc600000010ff */
[----:B------:R1:W-:Y:S04]  /*1cb80*/  STS [R0+0x2000], R11 ;  /* 0x0020000b00007388 */ /* 0x0003e80000000800 */
[----:B------:R1:W-:Y:S01]  /*1cb90*/  STS [R0+0x2400], R10 ;  /* 0x0024000a00007388 */ /* 0x0003e20000000800 */
[----:B--2---:R-:W-:Y:S01]  /*1cba0*/  F2FP.BF16.F32.PACK_AB R5, R141, R140 ;  /* 0x0000008c8d05723e */ /* 0x004fe200000010ff */
[----:B---3--:R-:W-:Y:S01]  /*1cbb0*/  FMUL.FTZ R13, R7, R135 ;  /* 0x00000087070d7220 */ /* 0x008fe20000410000 */
[----:B------:R-:W-:Y:S02]  /*1cbc0*/  F2FP.BF16.F32.PACK_AB R7, R125, R124 ;  /* 0x0000007c7d07723e */ /* 0x000fe400000010ff */
[----:B----4-:R-:W-:Y:S02]  /*1cbd0*/  IADD3 R12, R4, 0x400, R0 ;  /* 0x00000400040c7810 */ /* 0x010fe40007ffe000 */
[----:B------:R-:W-:-:S02]  /*1cbe0*/  F2FP.BF16.F32.PACK_AB R13, R13, R134 ;  /* 0x000000860d0d723e */ /* 0x000fc400000010ff */
[----:B-----5:R-:W-:Y:S02]  /*1cbf0*/  F2FP.BF16.F32.PACK_AB R9, R129, R128 ;  /* 0x000000808109723e */ /* 0x020fe400000010ff */
[----:B------:R-:W-:Y:S02]  /*1cc00*/  IADD3 R12, R15, R12, RZ ;  /* 0x0000000c0f0c7210 */ /* 0x000fe40007ffe0ff */
[----:B------:R-:W-:Y:S02]  /*1cc10*/  F2FP.BF16.F32.PACK_AB R8, R131, R130 ;  /* 0x000000828308723e */ /* 0x000fe400000010ff */
[----:B-1----:R-:W-:Y:S02]  /*1cc20*/  F2FP.BF16.F32.PACK_AB R11, R121, R120 ;  /* 0x00000078790b723e */ /* 0x002fe400000010ff */
        /* <DEDUP_REMOVED lines=9> */
.L_x_2148:
        /* <DEDUP_REMOVED lines=39> */
.L_x_2149:
[----:B------:R-:W-:Y:S05]  /*1cf30*/  @P2 BRA `(.L_x_2150) ;  /* 0x0000000000182947 */ /* 0x000fea0003800000 */
[----:B------:R-:W1:Y:S01]  /*1cf40*/  LDC R0, c[0x0][0x2c4] ;  /* 0x0000b100ff007b82 */ /* 0x000e620000000800 */
[----:B------:R-:W-:Y:S02]  /*1cf50*/  ISETP.NE.AND P0, PT, RZ, UR7, PT ;  /* 0x00000007ff007c0c */ /* 0x000fe4000bf05270 */
[----:B------:R-:W-:-:S05]  /*1cf60*/  MOV R8, 0x1 ;  /* 0x0000000100087802 */ /* 0x000fca0000000f00 */
[----:B------:R-:W2:Y:S08]  /*1cf70*/  LDC R4, c[0x0][0x270] ;  /* 0x00009c00ff047b82 */ /* 0x000eb00000000800 */
[----:B-1----:R-:W2:Y:S02]  /*1cf80*/  @P0 LDC R0, c[0x0][0x2e4] ;  /* 0x0000b900ff000b82 */ /* 0x002ea40000000800 */
[----:B--2---:R-:W-:-:S07]  /*1cf90*/  IMAD R4, R0, R4, RZ ;  /* 0x0000000400047224 */ /* 0x004fce00078e02ff */
.L_x_2150:
[----:B------:R-:W-:Y:S01]  /*1cfa0*/  BAR.SYNC.DEFER_BLOCKING 0x0 ;  /* 0x0000000000007b1d */ /* 0x000fe20000010000 */
[----:B------:R-:W-:Y:S01]  /*1cfb0*/  LOP3.LUT R5, R30, 0xffffffe0, RZ, 0xc0, !PT ;  /* 0xffffffe01e057812 */ /* 0x000fe200078ec0ff */
[----:B------:R-:W-:Y:S02]  /*1cfc0*/  IMAD R4, R16, R4, RZ ;  /* 0x0000000410047224 */ /* 0x000fe400078e02ff */
[----:B------:R-:W-:Y:S01]  /*1cfd0*/  @P3 FMUL.FTZ R6, R6, 0.69314718246459960938 ;  /* 0x3f31721806063820 */ /* 0x000fe20000410000 */
[----:B------:R-:W-:Y:S01]  /*1cfe0*/  MOV R27, 0x7f800000 ;  /* 0x7f800000001b7802 */ /* 0x000fe20000000f00 */
[----:B------:R-:W-:Y:S02]  /*1cff0*/  @P4 FMUL.FTZ R7, R7, 0.69314718246459960938 ;  /* 0x3f31721807074820 */ /* 0x000fe40000410000 */
[----:B------:R-:W1:Y:S01]  /*1d000*/  @P6 LDC R15, c[0x0][0x2e8] ;  /* 0x0000ba00ff0f6b82 */ /* 0x000e620000000800 */
[----:B------:R-:W2:Y:S01]  /*1d010*/  @P6 MUFU.LG2 R13, R29 ;  /* 0x0000001d000d6308 */ /* 0x000ea20000000c00 */
[----:B------:R-:W-:Y:S01]  /*1d020*/  IADD3 R9, -R5, R31, RZ ;  /* 0x0000001f05097210 */ /* 0x000fe20007ffe1ff */
[----:B------:R-:W-:Y:S01]  /*1d030*/  @P3 FFMA.FTZ R27, R72, R10, R6 ;  /* 0x0000000a481b3223 */ /* 0x000fe20000010006 */
[----:B------:R-:W-:Y:S01]  /*1d040*/  SEL R5, R4, RZ, !P1 ;  /* 0x000000ff04057207 */ /* 0x000fe20004800000 */
[----:B------:R-:W-:Y:S01]  /*1d050*/  IMAD R4, R17, R8, RZ ;  /* 0x0000000811047224 */ /* 0x000fe200078e02ff */
[----:B------:R-:W-:Y:S01]  /*1d060*/  LOP3.LUT P2, RZ, R9, 0x3, RZ, 0xc0, !PT ;  /* 0x0000000309ff7812 */ /* 0x000fe2000784c0ff */
[----:B------:R-:W-:Y:S01]  /*1d070*/  BSSY B0, `(.L_x_2151) ;  /* 0x0000047000007945 */ /* 0x000fe20003800000 */
[----:B------:R-:W3:Y:S01]  /*1d080*/  @P5 LDC R14, c[0x0][0x2e8] ;  /* 0x0000ba00ff0e5b82 */ /* 0x000ee20000000800 */
[----:B------:R4:W5:Y:S01]  /*1d090*/  @P5 MUFU.LG2 R12, R28 ;  /* 0x0000001c000c5308 */ /* 0x0009620000000c00 */
[----:B------:R-:W-:Y:S01]  /*1d0a0*/  IMAD R0, R37, R0, R5 ;  /* 0x0000000025007224 */ /* 0x000fe200078e0205 */
[----:B------:R-:W-:Y:S01]  /*1d0b0*/  MOV R26, 0x7f800000 ;  /* 0x7f800000001a7802 */ /* 0x000fe20000000f00 */
[----:B------:R-:W-:-:S02]  /*1d0c0*/  IMAD.SHL.U32 R6, R4, 0x80, RZ ;  /* 0x0000008004067824 */ /* 0x000fc400078e00ff */
[----:B------:R-:W-:Y:S01]  /*1d0d0*/  @P4 FFMA.FTZ R26, R73, R11, R7 ;  /* 0x0000000b491a4223 */ /* 0x000fe20000010007 */
[----:B------:R-:W-:Y:S01]  /*1d0e0*/  IMAD.MOV.U32 R24, RZ, RZ, 0x7f800000 ;  /* 0x7f800000ff187424 */ /* 0x000fe200078e00ff */
[----:B------:R-:W-:Y:S02]  /*1d0f0*/  MOV R25, 0x7f800000 ;  /* 0x7f80000000197802 */ /* 0x000fe40000000f00 */
[----:B------:R-:W-:Y:S01]  /*1d100*/  IADD3 R10, P1, P0, R6, R2, R0 ;  /* 0x00000002060a7210 */ /* 0x000fe2000783e000 */
[----:B------:R1:W3:Y:S01]  /*1d110*/  LDS.128 R32, [R212+0x3800] ;  /* 0x00380000d4207984 */ /* 0x0002e20000000c00 */
[----:B--2---:R-:W-:Y:S01]  /*1d120*/  @P6 FMUL.FTZ R5, R13, 0.69314718246459960938 ;  /* 0x3f3172180d056820 */ /* 0x004fe20000410000 */
[----:B------:R-:W-:Y:S02]  /*1d130*/  SHF.R.S32.HI R7, RZ, 0x1f, R6 ;  /* 0x0000001fff077819 */ /* 0x000fe40000011406 */
[----:B------:R-:W-:Y:S01]  /*1d140*/  SHF.R.S32.HI R0, RZ, 0x1f, R0 ;  /* 0x0000001fff007819 */ /* 0x000fe20000011400 */
[----:B-1----:R-:W-:Y:S01]  /*1d150*/  @P6 FFMA.FTZ R24, R71, R15, R5 ;  /* 0x0000000f47186223 */ /* 0x002fe20000010005 */
[----:B----4-:R-:W-:Y:S01]  /*1d160*/  SHF.R.S32.HI R28, RZ, 0x1f, R36 ;  /* 0x0000001fff1c7819 */ /* 0x010fe20000011424 */
[----:B-----5:R-:W-:Y:S01]  /*1d170*/  @P5 FMUL.FTZ R4, R12, 0.69314718246459960938 ;  /* 0x3f3172180c045820 */ /* 0x020fe20000410000 */
[----:B------:R-:W-:-:S02]  /*1d180*/  IADD3.X R11, R7, R3, R0, P1, P0 ;  /* 0x00000003070b7210 */ /* 0x000fc40000fe0400 */
[----:B------:R-:W-:Y:S01]  /*1d190*/  LEA.HI R28, R28, R36, RZ, 0x3 ;  /* 0x000000241c1c7211 */ /* 0x000fe200078f18ff */
[----:B---3--:R-:W-:-:S03]  /*1d1a0*/  @P5 FFMA.FTZ R25, R70, R14, R4 ;  /* 0x0000000e46195223 */ /* 0x008fc60000010004 */
[----:B------:R-:W-:Y:S01]  /*1d1b0*/  SHF.R.S32.HI R2, RZ, 0x3, R28 ;  /* 0x00000003ff027819 */ /* 0x000fe2000001141c */
        /* <DEDUP_REMOVED lines=50> */
.L_x_2152:
[----:B------:R-:W-:Y:S05]  /*1d4e0*/  BSYNC B0 ;  /* 0x0000000000007941 */ /* 0x000fea0003800000 */
.L_x_2151:
[----:B-1----:R-:W2:Y:S01]  /*1d4f0*/  LDL.LU.64 R6, [R1+0x60] ;  /* 0x0000600001067983 */ /* 0x002ea20000300a00 */
[----:B------:R-:W-:Y:S01]  /*1d500*/  LOP3.LUT R4, R28, 0xfffffff8, RZ, 0xc0, !PT ;  /* 0xfffffff81c047812 */ /* 0x000fe200078ec0ff */
[----:B------:R-:W-:Y:S01]  /*1d510*/  ULDC UR4, c[0x0][0x2d0] ;  /* 0x0000b40000047ab9 */ /* 0x000fe20000000800 */
[C---:B------:R-:W-:Y:S01]  /*1d520*/  VIADD R0, R2.reuse, 0x20 ;  /* 0x0000002002007836 */ /* 0x040fe20000000000 */
[----:B------:R1:W3:Y:S01]  /*1d530*/  LDS.128 R12, [R212] ;  /* 0x00000000d40c7984 */ /* 0x0002e20000000c00 */
[----:B------:R-:W-:Y:S01]  /*1d540*/  VIADD R5, R2, 0x30 ;  /* 0x0000003002057836 */ /* 0x000fe20000000000 */
        /* <DEDUP_REMOVED lines=39> */
.L_x_2154:
[----:B------:R-:W-:Y:S05]  /*1d7c0*/  BSYNC B0 ;  /* 0x0000000000007941 */ /* 0x000fea0003800000 */
.L_x_2153:
        /* <DEDUP_REMOVED lines=18> */
.L_x_2156:
[----:B------:R-:W-:Y:S05]  /*1d8f0*/  BSYNC B0 ;  /* 0x0000000000007941 */ /* 0x000fea0003800000 */
.L_x_2155:
        /* <DEDUP_REMOVED lines=16> */
.L_x_2158:
[----:B------:R-:W-:Y:S05]  /*1da00*/  BSYNC B0 ;  /* 0x0000000000007941 */ /* 0x000fea0003800000 */
.L_x_2157:
        /* <DEDUP_REMOVED lines=16> */
.L_x_2160:
[----:B------:R-:W-:Y:S05]  /*1db10*/  BSYNC B0 ;  /* 0x0000000000007941 */ /* 0x000fea0003800000 */
.L_x_2159:
        /* <DEDUP_REMOVED lines=16> */
.L_x_2162:
[----:B------:R-:W-:Y:S05]  /*1dc20*/  BSYNC B0 ;  /* 0x0000000000007941 */ /* 0x000fea0003800000 */
.L_x_2161:
        /* <DEDUP_REMOVED lines=17> */
.L_x_2164:
[----:B------:R-:W-:Y:S05]  /*1dd40*/  BSYNC B0 ;  /* 0x0000000000007941 */ /* 0x000fea0003800000 */
.L_x_2163:
        /* <DEDUP_REMOVED lines=16> */
.L_x_2166:
[----:B------:R-:W-:Y:S05]  /*1de50*/  BSYNC B0 ;  /* 0x0000000000007941 */ /* 0x000fea0003800000 */
.L_x_2165:
        /* <DEDUP_REMOVED lines=15> */
.L_x_2167:
        /* <DEDUP_REMOVED lines=11> */
.L_x_2597:


//--------------------- .text._ZN5flash16flash_fwd_kernelI23Flash_fwd_kernel_traitsILi64ELi128ELi64ELi4ELb0ELb0EN7cutlass10bfloat16_tE19Flash_kernel_traitsILi64ELi128ELi64ELi4ES3_EELb1ELb0ELb1ELb0ELb0ELb0ELb0ELb1EEEvNS_16Flash_fwd_paramsE --------------------------
	.section	.text._ZN5flash16flash_fwd_kernelI23Flash_fwd_kernel_traitsILi64ELi128ELi64ELi4ELb0ELb0EN7cutlass10bfloat16_tE19Flash_kernel_traitsILi64ELi128ELi64ELi4ES3_EELb1ELb0ELb1ELb0ELb0ELb0ELb0ELb1EEEvNS_16Flash_fwd_paramsE,"ax",@progbits
	.align	128
        .global         _ZN5flash16flash_fwd_kernelI23Flash_fwd_kernel_traitsILi64ELi128ELi64ELi4ELb0ELb0EN7cutlass10bfloat16_tE19Flash_kernel_traitsILi64ELi128ELi64ELi4ES3_EELb1ELb0ELb1ELb0ELb0ELb0ELb0ELb1EEEvNS_16Flash_fwd_paramsE
        .type           _ZN5flash16flash_fwd_kernelI23Flash_fwd_kernel_traitsILi64ELi128ELi64ELi4ELb0ELb0EN7cutlass10bfloat16_tE19Flash_kernel_traitsILi64ELi128ELi64ELi4ES3_EELb1ELb0ELb1ELb0ELb0ELb0ELb0ELb1EEEvNS_16Flash_fwd_paramsE,@function
        .size           _ZN5flash16flash_fwd_kernelI23Flash_fwd_kernel_traitsILi64ELi128ELi64ELi4ELb0ELb0EN7cutlass10bfloat16_tE19Flash_kernel_traitsILi64ELi128ELi64ELi4ES3_EELb1ELb0ELb1ELb0ELb0ELb0ELb0ELb1EEEvNS_16Flash_fwd_paramsE,(.L_x_2598 - _ZN5flash16flash_fwd_kernelI23Flash_fwd_kernel_traitsILi64ELi128ELi64ELi4ELb0ELb0EN7cutlass10bfloat16_tE19Flash_kernel_traitsILi64ELi128ELi64ELi4ES3_EELb1ELb0ELb1ELb0ELb0ELb0ELb0ELb1EEEvNS_16Flash_fwd_paramsE)
        .other          _ZN5flash16flash_fwd_kernelI23Flash_fwd_kernel_traitsILi64ELi128ELi64ELi4ELb0ELb0EN7cutlass10bfloat16_tE19Flash_kernel_traitsILi64ELi128ELi64ELi4ES3_EELb1ELb0ELb1ELb0ELb0ELb0ELb0ELb1EEEvNS_16Flash_fwd_paramsE,@"STO_CUDA_ENTRY STV_DEFAULT"
_ZN5flash16flash_fwd_kernelI23Flash_fwd_kernel_traitsILi64ELi128ELi64ELi4ELb0ELb0EN7cutlass10bfloat16_tE19Flash_kernel_traitsILi64ELi128ELi64ELi4ES3_EELb1ELb0ELb1ELb0ELb0ELb0ELb0ELb1EEEvNS_16Flash_fwd_paramsE:
.text._ZN5flash16flash_fwd_kernelI23Flash_fwd_kernel_traitsILi64ELi128ELi64ELi4ELb0ELb0EN7cutlass10bfloat16_tE19Flash_kernel_traitsILi64ELi128ELi64ELi4ES3_EELb1ELb0ELb1ELb0ELb0ELb0ELb0ELb1EEEvNS_16Flash_fwd_paramsE:
        /* <DEDUP_REMOVED lines=13> */
[----:B------:R-:W-:Y:S01]  /*00d0*/  S2UR UR15, SR_CTAID.X ;  /* 0x00000000000f79c3 */ /* 0x000fe20000002500 */
[----:B------:R2:W5:Y:S07]  /*00e0*/  @P2 LDG.E.64 R4, desc[UR28][R2.64] ;  /* 0x0000001c02042981 */ /* 0x00056e000c1e1b00 */
[----:B------:R-:W1:Y:S08]  /*00f0*/  S2UR UR17, SR_CTAID.Y ;  /* 0x00000000001179c3 */ /* 0x000e700000002600 */
[----:B------:R-:W4:Y:S01]  /*0100*/  S2UR UR31, SR_CTAID.Z ;  /* 0x00000000001f79c3 */ /* 0x000f220000002700 */
[----:B------:R-:W-:Y:S01]  /*0110*/  UMOV UR14, 0xffffffff ;  /* 0xffffffff000e7882 */ /* 0x000fe20000000000 */
[----:B------:R-:W-:Y:S01]  /*0120*/  UMOV UR35, URZ ;  /* 0x0000003f00237c82 */ /* 0x000fe20008000000 */
[----:B------:R-:W-:-:S05]  /*0130*/  ULDC.U8 UR13, c[0x0][0x388] ;  /* 0x0000e200000d7ab9 */ /* 0x000fca0000000000 */
[----:B------:R-:W5:Y:S01]  /*0140*/  @P2 LDC R0, c[0x0][0x3b0] ;  /* 0x0000ec00ff002b82 */ /* 0x000f620000000800 */
[----:B--2---:R-:W-:Y:S02]  /*0150*/  @P2 IMAD.MOV.U32 R2, RZ, RZ, R8 ;  /* 0x000000ffff022224 */ /* 0x004fe400078e0008 */
[----:B---3--:R-:W-:-:S06]  /*0160*/  @P2 IMAD.MOV.U32 R3, RZ, RZ, R9 ;  /* 0x000000ffff032224 */ /* 0x008fcc00078e0009 */
[----:B------:R-:W2:Y:S01]  /*0170*/  @P2 LDG.E.64 R2, desc[UR28][R2.64] ;  /* 0x0000001c02022981 */ /* 0x000ea2000c1e1b00 */
[----:B------:R-:W-:Y:S02]  /*0180*/  UISETP.NE.U32.AND UP2, UPT, UR6, URZ, UPT ;  /* 0x0000003f0600728c */ /* 0x000fe4000bf45070 */
[----:B-1----:R-:W-:Y:S02]  /*0190*/  UIMAD.WIDE UR8, UR17, 0x4, UR8 ;  /* 0x00000004110878a5 */ /* 0x002fe4000f8e0208 */
[----:B------:R-:W-:Y:S02]  /*01a0*/  UISETP.NE.AND.EX UP2, UPT, UR7, URZ, UPT, UP2 ;  /* 0x0000003f0700728c */ /* 0x000fe4000bf45320 */
[----:B----4-:R-:W-:Y:S01]  /*01b0*/  ULOP3.LUT UR4, UR31, UR15, UR17, 0xfe, !UPT ;  /* 0x0000000f1f047292 */ /* 0x010fe2000f8efe11 */
[----:B------:R-:W-:-:S03]  /*01c0*/  ULDC.U8 UR6, c[0x0][0x3c2] ;  /* 0x0000f08000067ab9 */ /* 0x000fc60000000000 */
[----:B------:R-:W-:Y:S01]  /*01d0*/  PLOP3.LUT P0, PT, PT, PT, UP2, 0x80, 0x0 ;  /* 0x000000000000781c */ /* 0x000fe20003f0f028 */
[----:B------:R-:W-:Y:S01]  /*01e0*/  UISETP.NE.AND UP3, UPT, UR6, URZ, UPT ;  /* 0x0000003f0600728c */ /* 0x000fe2000bf65270 */
[----:B------:R-:W-:Y:S01]  /*01f0*/  LOP3.LUT P1, RZ, R165, UR4, RZ, 0xfc, !PT ;  /* 0x00000004a5ff7c12 */ /* 0x000fe2000f82fcff */
[----:B------:R-:W-:Y:S01]  /*0200*/  ULDC.64 UR4, c[0x0][0x300] ;  /* 0x0000c00000047ab9 */ /* 0x000fe20000000a00 */
[----:B------:R-:W-:Y:S01]  /*0210*/  ULDC.64 UR6, c[0x0][0x2f8] ;  /* 0x0000be0000067ab9 */ /* 0x000fe20000000a00 */
        /* <DEDUP_REMOVED lines=28> */
[----:B-1----:R-:W-:Y:S02]  /*03e0*/  IMAD.U32 R2, RZ, RZ, UR6 ;  /* 0x00000006ff027e24 */ /* 0x002fe4000f8e00ff */
[----:B------:R-:W-:-:S05]  /*03f0*/  IMAD.U32 R3, RZ, RZ, UR7 ;  /* 0x00000007ff037e24 */ /* 0x000fca000f8e00ff */
[----:B------:R-:W5:Y:S01]  /*0400*/  @!P1 LDG.E R4, desc[UR28][R2.64] ;  /* 0x0000001c02049981 */ /* 0x000f62000c1e1900 */
[----:B------:R-:W-:Y:S01]  /*0410*/  SHF.R.S32.HI R23, RZ, 0x1f, R165 ;  /* 0x0000001fff177819 */ /* 0x000fe200000114a5 */
[----:B------:R-:W-:-:S03]  /*0420*/  UMOV UR8, 0xffffffff ;  /* 0xffffffff00087882 */ /* 0x000fc60000000000 */
[----:B------:R-:W-:Y:S02]  /*0430*/  LEA.HI R164, R23, R165, RZ, 0x5 ;  /* 0x000000a517a47211 */ /* 0x000fe400078f28ff */
[----:B--2---:R-:W-:Y:S02]  /*0440*/  @P0 R2UR UR14, R6 ;  /* 0x00000000060e02ca */ /* 0x004fe400000e0000 */
[----:B---3--:R-:W-:Y:S02]  /*0450*/  @P0 R2UR UR16, R5 ;  /* 0x00000000051002ca */ /* 0x008fe400000e0000 */
[----:B------:R-:W-:-:S04]  /*0460*/  ISETP.NE.U32.AND P0, PT, RZ, UR4, PT ;  /* 0x00000004ff007c0c */ /* 0x000fc8000bf05070 */
[----:B------:R-:W-:-:S07]  /*0470*/  ISETP.NE.AND.EX P0, PT, RZ, UR5, PT, P0 ;  /* 0x00000005ff007c0c */ /* 0x000fce000bf05300 */
[----:B------:R-:W-:-:S07]  /*0480*/  @UP2 UIADD3 UR16, UR16, -UR14, URZ ;  /* 0x8000000e10102290 */ /* 0x000fce000fffe03f */
[----:B------:R-:W-:Y:S01]  /*0490*/  @!UP2 ULDC UR16, c[0x0][0x2c4] ;  /* 0x0000b1000010aab9 */ /* 0x000fe20000000800 */
[----:B----4-:R-:W-:Y:S02]  /*04a0*/  @P2 R2UR UR35, R0 ;  /* 0x00000000002322ca */ /* 0x010fe400000e0000 */
[----:B------:R-:W-:-:S05]  /*04b0*/  LOP3.LUT R0, R164, 0xffffffe0, RZ, 0xc0, !PT ;  /* 0xffffffe0a4007812 */ /* 0x000fca00078ec0ff */
[----:B------:R-:W-:Y:S01]  /*04c0*/  IMAD.IADD R132, R165, 0x1, -R0 ;  /* 0x00000001a5847824 */ /* 0x000fe200078e0a00 */
[----:B-----5:R-:W-:Y:S01]  /*04d0*/  @!P1 R2UR UR8, R4 ;  /* 0x00000000040892ca */ /* 0x020fe200000e0000 */
        /* <DEDUP_REMOVED lines=8> */
.L_x_2168:
[----:B------:R-:W-:-:S05]  /*0560*/  ULDC UR6, c[0x0][0x2c8] ;  /* 0x0000b20000067ab9 */ /* 0x000fca0000000800 */
.L_x_2169:
        /* <DEDUP_REMOVED lines=54> */
[----:B------:R-:W-:Y:S01]  /*08d0*/  @!UP0 USHF.R.S32.HI UR9, URZ, 0x1f, UR17 ;  /* 0x0000001f3f098899 */ /* 0x000fe20008011411 */
[----:B------:R-:W-:Y:S01]  /*08e0*/  PLOP3.LUT P0, PT, PT, PT, UP1, 0x80, 0x0 ;  /* 0x000000000000781c */ /* 0x000fe20003f0f018 */
[----:B------:R-:W-:Y:S01]  /*08f0*/  @UP0 ULDC.64 UR6, c[0x0][0x298] ;  /* 0x0000a60000060ab9 */ /* 0x000fe20000000a00 */
[----:B------:R-:W-:Y:S01]  /*0900*/  @!UP0 ULDC.64 UR4, c[0x0][0x290] ;  /* 0x0000a40000048ab9 */ /* 0x000fe20000000a00 */
[----:B------:R-:W-:-:S02]  /*0910*/  @UP0 UIMAD.WIDE.U32 UR10, UR14, UR6, URZ ;  /* 0x000000060e0a02a5 */ /* 0x000fc4000f8e003f */
[----:B------:R-:W-:Y:S02]  /*0920*/  @!UP0 UIMAD UR6, UR9, UR4, URZ ;  /* 0x00000004090682a4 */ /* 0x000fe4000f8e023f */
[----:B------:R-:W-:Y:S02]  /*0930*/  @!UP0 UIMAD.WIDE.U32 UR12, UR17, UR4, URZ ;  /* 0x00000004110c82a5 */ /* 0x000fe4000f8e003f */
[----:B------:R-:W-:Y:S02]  /*0940*/  @!UP0 UIMAD UR6, UR17, UR5, UR6 ;  /* 0x00000005110682a4 */ /* 0x000fe4000f8e0206 */
[----:B------:R-:W-:Y:S01]  /*0950*/  @UP0 UIMAD UR7, UR14, UR7, UR11 ;  /* 0x000000070e0702a4 */ /* 0x000fe2000f8e020b */
[----:B------:R-:W-:Y:S01]  /*0960*/  @UP1 ULDC.64 UR4, c[0x0][0x2c0] ;  /* 0x0000b00000041ab9 */ /* 0x000fe20000000a00 */
[----:B------:R-:W-:Y:S01]  /*0970*/  @!UP2 UMOV UR18, URZ ;  /* 0x0000003f0012ac82 */ /* 0x000fe20008000000 */
[----:B------:R-:W-:Y:S01]  /*0980*/  @UP1 UIMAD UR9, UR5, UR4, URZ ;  /* 0x00000004050912a4 */ /* 0x000fe2000f8e023f */
[----:B------:R-:W-:-:S02]  /*0990*/  @!UP2 UMOV UR19, URZ ;  /* 0x0000003f0013ac82 */ /* 0x000fc40008000000 */
[----:B------:R-:W-:Y:S01]  /*09a0*/  @UP2 ULDC UR5, c[0x0][0x2c4] ;  /* 0x0000b10000052ab9 */ /* 0x000fe20000000800 */
[----:B------:R-:W-:Y:S01]  /*09b0*/  @UP1 ULDC UR11, c[0x0][0x2c0] ;  /* 0x0000b000000b1ab9 */ /* 0x000fe20000000800 */
[----:B------:R-:W-:Y:S02]  /*09c0*/  @UP2 UIMAD UR5, UR17, UR5, URZ ;  /* 0x00000005110522a4 */ /* 0x000fe4000f8e023f */
[----:B------:R-:W-:Y:S02]  /*09d0*/  @!UP0 UIADD3 UR7, UR13, UR6, URZ ;  /* 0x000000060d078290 */ /* 0x000fe4000fffe03f */
[----:B------:R-:W-:Y:S01]  /*09e0*/  @UP2 USEL UR5, UR5, UR14, !UP0 ;  /* 0x0000000e05052287 */ /* 0x000fe2000c000000 */
[----:B------:R-:W-:Y:S02]  /*09f0*/  @!UP0 UMOV UR10, UR12 ;  /* 0x0000000c000a8c82 */ /* 0x000fe40008000000 */
[----:B------:R-:W-:Y:S01]  /*0a00*/  @UP1 UMOV UR14, 0x1 ;  /* 0x00000001000e1882 */ /* 0x000fe20000000000 */
        /* <DEDUP_REMOVED lines=10> */
.L_x_2171:
[----:B------:R-:W-:Y:S01]  /*0ab0*/  IMAD.IADD R14, R165, 0x1, -R0 ;  /* 0x00000001a50e7824 */ /* 0x000fe200078e0a00 */
[----:B------:R-:W-:Y:S01]  /*0ac0*/  USHF.R.S32.HI UR6, URZ, 0x1f, UR31 ;  /* 0x0000001f3f067899 */ /* 0x000fe2000801141f */
[----:B------:R-:W-:Y:S01]  /*0ad0*/  VIADD R20, R4, 0x40 ;  /* 0x0000004004147836 */ /* 0x000fe20000000000 */
[----:B------:R-:W-:Y:S01]  /*0ae0*/  ULDC.64 UR4, c[0x0][0x2a0] ;  /* 0x0000a80000047ab9 */ /* 0x000fe20000000a00 */
[----:B------:R-:W-:Y:S01]  /*0af0*/  IMAD.SHL.U32 R0, R14, 0x8, RZ ;  /* 0x000000080e007824 */ /* 0x000fe200078e00ff */
[----:B------:R-:W-:Y:S01]  /*0b00*/  UIMAD UR6, UR6, UR4, URZ ;  /* 0x00000004060672a4 */ /* 0x000fe2000f8e023f */
[----:B------:R-:W-:Y:S01]  /*0b10*/  IMAD.U32 R6, RZ, RZ, UR4 ;  /* 0x00000004ff067e24 */ /* 0x000fe2000f8e00ff */
[----:B------:R-:W-:Y:S01]  /*0b20*/  UIADD3 UR16, -UR27, UR16, URZ ;  /* 0x000000101b107290 */ /* 0x000fe2000fffe13f */
[----:B------:R-:W-:Y:S01]  /*0b30*/  SHF.R.S32.HI R5, RZ, 0x1f, R4 ;  /* 0x0000001fff057819 */ /* 0x000fe20000011404 */
[----:B------:R-:W-:Y:S01]  /*0b40*/  ULDC UR4, c[0x0][0x2d0] ;  /* 0x0000b40000047ab9 */ /* 0x000fe20000000800 */
[C---:B------:R-:W-:Y:S01]  /*0b50*/  IADD3 R8, P0, R0.reuse, UR10, RZ ;  /* 0x0000000a00087c10 */ /* 0x040fe2000ff1e0ff */
[----:B------:R-:W-:Y:S01]  /*0b60*/  UIMAD UR14, UR17, UR14, URZ ;  /* 0x0000000e110e72a4 */ /* 0x000fe2000f8e023f */
[C---:B------:R-:W-:Y:S01]  /*0b70*/  ISETP.GE.AND P2, PT, R0.reuse, UR4, PT ;  /* 0x0000000400007c0c */ /* 0x040fe2000bf46270 */
[----:B------:R-:W-:Y:S01]  /*0b80*/  UIMAD UR5, UR31, UR5, UR6 ;  /* 0x000000051f0572a4 */ /* 0x000fe2000f8e0206 */
[----:B------:R-:W-:Y:S01]  /*0b90*/  LEA.HI.X.SX32 R9, R0, UR7, 0x1, P0 ;  /* 0x0000000700097c11 */ /* 0x000fe200080f0eff */
[----:B------:R-:W-:Y:S01]  /*0ba0*/  USEL UR14, UR14, URZ, !UP2 ;  /* 0x0000003f0e0e7287 */ /* 0x000fe2000d000000 */
[C---:B------:R-:W-:Y:S01]  /*0bb0*/  ISETP.GE.OR P0, PT, R4.reuse, UR16, P2 ;  /* 0x0000001004007c0c */ /* 0x040fe20009706670 */
[----:B------:R-:W-:Y:S01]  /*0bc0*/  UIMAD UR6, UR27, UR11, URZ ;  /* 0x0000000b1b0672a4 */ /* 0x000fe2000f8e023f */
[----:B------:R-:W-:Y:S01]  /*0bd0*/  VIADD R15, R4, 0x10 ;  /* 0x00000010040f7836 */ /* 0x000fe20000000000 */
[----:B------:R-:W-:Y:S01]  /*0be0*/  UIMAD UR14, UR31, UR9, UR14 ;  /* 0x000000091f0e72a4 */ /* 0x000fe2000f8e020e */
[----:B------:R-:W-:Y:S01]  /*0bf0*/  IMAD.WIDE.U32 R8, R6, UR31, R8 ;  /* 0x0000001f06087c25 */ /* 0x000fe2000f8e0008 */
[----:B------:R-:W-:Y:S01]  /*0c00*/  USHF.R.S32.HI UR4, URZ, 0x1f, UR6 ;  /* 0x0000001f3f047899 */ /* 0x000fe20008011406 */
[----:B------:R-:W-:Y:S01]  /*0c10*/  ISETP.GE.AND P1, PT, R20, UR16, PT ;  /* 0x0000001014007c0c */ /* 0x000fe2000bf26270 */
[----:B------:R-:W-:Y:S01]  /*0c20*/  USHF.R.S32.HI UR7, URZ, 0x1f, UR14 ;  /* 0x0000001f3f077899 */ /* 0x000fe2000801140e */
[C---:B------:R-:W-:Y:S01]  /*0c30*/  VIADD R16, R4.reuse, 0x20 ;  /* 0x0000002004107836 */ /* 0x040fe20000000000 */
[----:B------:R-:W-:Y:S01]  /*0c40*/  UIADD3 UR6, UP1, UP0, UR6, UR18, UR14 ;  /* 0x0000001206067290 */ /* 0x000fe2000f83e00e */
[----:B------:R-:W-:Y:S01]  /*0c50*/  IADD3 R18, R4, 0x30, RZ ;  /* 0x0000003004127810 */ /* 0x000fe20007ffe0ff */
[----:B------:R-:W-:Y:S01]  /*0c60*/  VIADD R7, R9, UR5 ;  /* 0x0000000509077c36 */ /* 0x000fe20008000000 */
[----:B------:R-:W-:Y:S01]  /*0c70*/  BSSY B0, `(.L_x_2172) ;  /* 0x0000016000007945 */ /* 0x000fe20003800000 */
[----:B------:R-:W-:Y:S01]  /*0c80*/  UIADD3.X UR18, UR4, UR19, UR7, UP1, UP0 ;  /* 0x0000001304127290 */ /* 0x000fe20008fe0407 */
[----:B------:R-:W-:Y:S01]  /*0c90*/  P2R R23, PR, RZ, 0x2 ;  /* 0x00000002ff177803 */ /* 0x000fe20000000000 */
[----:B------:R-:W-:Y:S01]  /*0ca0*/  IMAD.WIDE R2, R2, 0x80, R4 ;  /* 0x0000008002027825 */ /* 0x000fe200078e0204 */
[----:B------:R-:W-:-:S02]  /*0cb0*/  ISETP.GE.OR P1, PT, R15, UR16, P2 ;  /* 0x000000100f007c0c */ /* 0x000fc40009726670 */
[----:B------:R-:W-:Y:S01]  /*0cc0*/  ISETP.GE.OR P3, PT, R16, UR16, P2 ;  /* 0x0000001010007c0c */ /* 0x000fe20009766670 */
[----:B------:R-:W-:Y:S01]  /*0cd0*/  VIADD R19, R4, 0x50 ;  /* 0x0000005004137836 */ /* 0x000fe20000000000 */
[----:B------:R-:W-:Y:S01]  /*0ce0*/  ISETP.GE.OR P4, PT, R18, UR16, P2 ;  /* 0x0000001012007c0c */ /* 0x000fe20009786670 */
[----:B------:R-:W-:Y:S01]  /*0cf0*/  VIADD R21, R4, 0x60 ;  /* 0x0000006004157836 */ /* 0x000fe20000000000 */
        /* <DEDUP_REMOVED lines=13> */
.L_x_2173:
[----:B------:R-:W-:Y:S05]  /*0dd0*/  BSYNC B0 ;  /* 0x0000000000007941 */ /* 0x000fea0003800000 */
.L_x_2172:
        /* <DEDUP_REMOVED lines=17> */
.L_x_2175:
[----:B------:R-:W-:Y:S05]  /*0ef0*/  BSYNC B0 ;  /* 0x0000000000007941 */ /* 0x000fea0003800000 */
.L_x_2174:
        /* <DEDUP_REMOVED lines=16> */
.L_x_2177:
[----:B------:R-:W-:Y:S05]  /*1000*/  BSYNC B0 ;  /* 0x0000000000007941 */ /* 0x000fea0003800000 */
.L_x_2176:
        /* <DEDUP_REMOVED lines=16> */
.L_x_2179:
[----:B------:R-:W-:Y:S05]  /*1110*/  BSYNC B0 ;  /* 0x0000000000007941 */ /* 0x000fea0003800000 */
.L_x_2178:
        /* <DEDUP_REMOVED lines=16> */
.L_x_2181:
[----:B------:R-:W-:Y:S05]  /*1220*/  BSYNC B0 ;  /* 0x0000000000007941 */ /* 0x000fea0003800000 */
.L_x_2180:
[C---:B------:R-:W-:Y:S01]  /*1230*/  ISETP.NE.OR P1, PT, R14.reuse, RZ, P1 ;  /* 0x000000ff0e00720c */ /* 0x040fe20000f25670 */
        /* <DEDUP_REMOVED lines=27> */
.L_x_2183:
[----:B------:R-:W-:Y:S05]  /*13f0*/  BSYNC B0 ;  /* 0x0000000000007941 */ /* 0x000fea0003800000 */
.L_x_2182:
        /* <DEDUP_REMOVED lines=19> */
.L_x_2185:
[----:B------:R-:W-:Y:S05]  /*1530*/  BSYNC B0 ;  /* 0x0000000000007941 */ /* 0x000fea0003800000 */
.L_x_2184:
        /* <DEDUP_REMOVED lines=16> */
.L_x_2187:
[----:B------:R-:W-:Y:S05]  /*1640*/  BSYNC B0 ;  /* 0x0000000000007941 */ /* 0x000fea0003800000 */
.L_x_2186:
        /* <DEDUP_REMOVED lines=10> */
.L_x_2189:
[----:B------:R-:W-:Y:S05]  /*16f0*/  BSYNC B0 ;  /* 0x0000000000007941 */ /* 0x000fea0003800000 */
.L_x_2188:
        /* <DEDUP_REMOVED lines=10> */
.L_x_2191:
[----:B------:R-:W-:Y:S05]  /*17a0*/  BSYNC B0 ;  /* 0x0000000000007941 */ /* 0x000fea0003800000 */
.L_x_2190:
        /* <DEDUP_REMOVED lines=10> */
.L_x_2193:
[----:B------:R-:W-:Y:S05]  /*1850*/  BSYNC B0 ;  /* 0x0000000000007941 */ /* 0x000fea0003800000 */
.L_x_2192:
        /* <DEDUP_REMOVED lines=11> */
.L_x_2195:
[----:B------:R-:W-:Y:S05]  /*1910*/  BSYNC B0 ;  /* 0x0000000000007941 */ /* 0x000fea0003800000 */
.L_x_2194:
        /* <DEDUP_REMOVED lines=11> */
.L_x_2197:
[----:B------:R-:W-:Y:S05]  /*19d0*/  BSYNC B0 ;  /* 0x0000000000007941 */ /* 0x000fea0003800000 */
.L_x_2196:
        /* <DEDUP_REMOVED lines=11> */
.L_x_2199:
[----:B------:R-:W-:Y:S05]  /*1a90*/  BSYNC B0 ;  /* 0x0000000000007941 */ /* 0x000fea0003800000 */
.L_x_2198:
        /* <DEDUP_REMOVED lines=10> */
.L_x_2201:
[----:B------:R-:W-:Y:S05]  /*1b40*/  BSYNC B0 ;  /* 0x0000000000007941 */ /* 0x000fea0003800000 */
.L_x_2200:
        /* <DEDUP_REMOVED lines=10> */
.L_x_2170:
[----:B------:R-:W1:Y:S01]  /*1bf0*/  LDC R25, c[0x0][0x278] ;  /* 0x00009e00ff197b82 */ /* 0x000e620000000800 */
[----:B------:R-:W-:Y:S01]  /*1c00*/  UISETP.NE.AND UP0, UPT, UR14, -0x1, UPT ;  /* 0xffffffff0e00788c */ /* 0x000fe2000bf05270 */
[----:B------:R-:W-:Y:S01]  /*1c10*/  LEA.HI R5, R23, R165, RZ, 0x3 ;  /* 0x000000a517057211 */ /* 0x000fe200078f18ff */
[----:B------:R-:W-:Y:S01]  /*1c20*/  ULDC UR9, c[0x0][0x270] ;  /* 0x00009c0000097ab9 */ /* 0x000fe20000000800 */
[----:B------:R-:W2:Y:S01]  /*1c30*/  S2R R15, SR_CTAID.Z ;  /* 0x00000000000f7919 */ /* 0x000ea20000002700 */
[----:B------:R-:W-:Y:S01]  /*1c40*/  UIMAD UR9, UR17, UR9, UR31 ;  /* 0x00000009110972a4 */ /* 0x000fe2000f8e021f */
[----:B------:R-:W-:Y:S01]  /*1c50*/  SHF.R.S32.HI R6, RZ, 0x3, R5 ;  /* 0x00000003ff067819 */ /* 0x000fe20000011405 */
[----:B------:R-:W-:Y:S01]  /*1c60*/  UISETP.NE.AND UP1, UPT, UR8, -0x1, UPT ;  /* 0xffffffff0800788c */ /* 0x000fe2000bf25270 */
[----:B------:R-:W-:Y:S01]  /*1c70*/  SHF.R.S32.HI R4, RZ, 0x1f, R132 ;  /* 0x0000001fff047819 */ /* 0x000fe20000011484 */
[----:B------:R-:W-:-:S03]  /*1c80*/  USHF.L.U32 UR19, UR9, 0x5, URZ ;  /* 0x0000000509137899 */ /* 0x000fc6000800063f */
[----:B------:R-:W-:Y:S01]  /*1c90*/  @UP0 ULDC.64 UR4, c[0x0][0x240] ;  /* 0x0000900000040ab9 */ /* 0x000fe20000000a00 */
[----:B------:R-:W-:Y:S02]  /*1ca0*/  @!UP0 USHF.R.S32.HI UR10, URZ, 0x1f, UR17 ;  /* 0x0000001f3f0a8899 */ /* 0x000fe40008011411 */
[----:B------:R-:W-:Y:S01]  /*1cb0*/  @UP0 UIMAD.WIDE.U32 UR24, UR14, UR4, URZ ;  /* 0x000000040e1802a5 */ /* 0x000fe2000f8e003f */
[----:B------:R-:W-:Y:S01]  /*1cc0*/  IADD3 R169, P1, P0, R8, UR19, R132 ;  /* 0x0000001308a97c10 */ /* 0x000fe2000f83e084 */
[----:B------:R-:W-:Y:S02]  /*1cd0*/  USHF.R.S32.HI UR11, URZ, 0x1f, UR19 ;  /* 0x0000001f3f0b7899 */ /* 0x000fe40008011413 */
[----:B------:R-:W-:Y:S02]  /*1ce0*/  @UP0 UIMAD UR4, UR14, UR5, UR25 ;  /* 0x000000050e0402a4 */ /* 0x000fe4000f8e0219 */
[----:B------:R-:W-:Y:S01]  /*1cf0*/  UIADD3 UR5, -UR27, UR16, URZ ;  /* 0x000000101b057290 */ /* 0x000fe2000fffe13f */
[----:B------:R3:W-:Y:S01]  /*1d00*/  STL [R1+0x168], R169 ;  /* 0x000168a901007387 */ /* 0x0007e20000100800 */
[----:B------:R-:W-:Y:S01]  /*1d10*/  @!UP0 ULDC.64 UR6, c[0x0][0x228] ;  /* 0x00008a0000068ab9 */ /* 0x000fe20000000a00 */
[----:B-1----:R-:W-:Y:S01]  /*1d20*/  IABS R0, R25 ;  /* 0x0000001900007213 */ /* 0x002fe20000000000 */
[----:B------:R-:W-:Y:S01]  /*1d30*/  @!UP0 UIMAD UR10, UR10, UR6, URZ ;  /* 0x000000060a0a82a4 */ /* 0x000fe2000f8e023f */
[----:B------:R-:W-:Y:S01]  /*1d40*/  IADD3.X R167, R9, UR11, R4, P1, P0 ;  /* 0x0000000b09a77c10 */ /* 0x000fe20008fe0404 */
[----:B------:R-:W-:Y:S01]  /*1d50*/  @UP1 UIADD3 UR22, UR35, UR8, URZ ;  /* 0x0000000823161290 */ /* 0x000fe2000fffe03f */
[----:B------:R-:W-:Y:S01]  /*1d60*/  PLOP3.LUT P0, PT, PT, PT, UP1, 0x80, 0x0 ;  /* 0x000000000000781c */ /* 0x000fe20003f0f018 */
[----:B------:R-:W-:Y:S01]  /*1d70*/  IMAD.MOV.U32 R24, RZ, RZ, R0 ;  /* 0x000000ffff187224 */ /* 0x000fe200078e0000 */
[----:B------:R-:W-:Y:S01]  /*1d80*/  @!UP0 UIMAD UR7, UR17, UR7, UR10 ;  /* 0x00000007110782a4 */ /* 0x000fe2000f8e020a */
[----:B------:R-:W-:Y:S01]  /*1d90*/  VIADD R0, R6, 0x40 ;  /* 0x0000004006007836 */ /* 0x000fe20000000000 */
[----:B------:R-:W-:Y:S01]  /*1da0*/  @!UP0 UIMAD.WIDE.U32 UR36, UR17, UR6, URZ ;  /* 0x00000006112482a5 */ /* 0x000fe2000f8e003f */
[----:B------:R-:W1:Y:S01]  /*1db0*/  I2F.RP R2, R24 ;  /* 0x0000001800027306 */ /* 0x000e620000209400 */
[----:B------:R-:W-:Y:S01]  /*1dc0*/  @UP1 ULDC.64 UR10, c[0x0][0x248] ;  /* 0x00009200000a1ab9 */ /* 0x000fe20000000a00 */
[----:B------:R-:W-:Y:S01]  /*1dd0*/  ULDC UR6, c[0x0][0x2d4] ;  /* 0x0000b50000067ab9 */ /* 0x000fe20000000800 */
[----:B------:R-:W-:Y:S01]  /*1de0*/  ISETP.GE.AND P4, PT, R0, UR5, PT ;  /* 0x0000000500007c0c */ /* 0x000fe2000bf86270 */
[----:B------:R-:W-:Y:S01]  /*1df0*/  @UP1 UIMAD.WIDE.U32 UR38, UR22, UR10, URZ ;  /* 0x0000000a162612a5 */ /* 0x000fe2000f8e003f */
[----:B--2---:R-:W-:Y:S01]  /*1e00*/  IABS R15, R15 ;  /* 0x0000000f000f7213 */ /* 0x004fe20000000000 */
[----:B------:R-:W-:-:S02]  /*1e10*/  UIMAD UR6, UR9, UR6, UR27 ;  /* 0x00000006090672a4 */ /* 0x000fc4000f8e021b */
[----:B------:R-:W-:Y:S01]  /*1e20*/  @UP1 UIMAD UR22, UR22, UR11, URZ ;  /* 0x0000000b161612a4 */ /* 0x000fe2000f8e023f */
[----:B------:R-:W-:Y:S01]  /*1e30*/  ULDC UR19, c[0x0][0x2d8] ;  /* 0x0000b60000137ab9 */ /* 0x000fe20000000800 */
[----:B------:R-:W-:Y:S01]  /*1e40*/  @UP0 UMOV UR34, UR24 ;  /* 0x0000001800220c82 */ /* 0x000fe20008000000 */
[----:B------:R-:W-:Y:S02]  /*1e50*/  UIMAD UR25, UR6, UR19, URZ ;  /* 0x00000013061972a4 */ /* 0x000fe4000f8e023f */
[----:B------:R-:W-:Y:S01]  /*1e60*/  @UP1 UIADD3 UR22, UR39, UR22, URZ ;  /* 0x0000001627161290 */ /* 0x000fe2000fffe03f */
[----:B-1----:R-:W1:Y:S01]  /*1e70*/  MUFU.RCP R2, R2 ;  /* 0x0000000200027308 */ /* 0x002e620000001000 */
[----:B------:R-:W-:Y:S01]  /*1e80*/  @UP1 UMOV UR24, UR38 ;  /* 0x0000002600181c82 */ /* 0x000fe20008000000 */
[----:B------:R-:W-:Y:S01]  /*1e90*/  @!UP0 UIADD3 UR4, UR37, UR7, URZ ;  /* 0x0000000725048290 */ /* 0x000fe2000fffe03f */
[----:B------:R-:W-:Y:S01]  /*1ea0*/  @!UP0 UMOV UR34, UR36 ;  /* 0x0000002400228c82 */ /* 0x000fe20008000000 */
[----:B-1----:R-:W-:-:S04]  /*1eb0*/  VIADD R2, R2, 0xffffffe ;  /* 0x0ffffffe02027836 */ /* 0x002fc80000000000 */
[----:B------:R1:W2:Y:S02]  /*1ec0*/  F2I.FTZ.U32.TRUNC.NTZ R3, R2 ;  /* 0x0000000200037305 */ /* 0x0002a4000021f000 */
[----:B-1----:R-:W-:Y:S02]  /*1ed0*/  VIADD R2, R6, 0x50 ;  /* 0x0000005006027836 */ /* 0x002fe40000000000 */
[----:B--2---:R-:W-:-:S03]  /*1ee0*/  IMAD.MOV R0, RZ, RZ, -R3 ;  /* 0x000000ffff007224 */ /* 0x004fc600078e0a03 */
[----:B------:R-:W-:Y:S01]  /*1ef0*/  ISETP.GE.AND P5, PT, R2, UR5, PT ;  /* 0x0000000502007c0c */ /* 0x000fe2000bfa6270 */
[----:B------:R-:W-:Y:S02]  /*1f00*/  IMAD R0, R0, R24, RZ ;  /* 0x0000001800007224 */ /* 0x000fe400078e02ff */
[----:B------:R-:W-:-:S04]  /*1f10*/  IMAD.MOV.U32 R2, RZ, RZ, RZ ;  /* 0x000000ffff027224 */ /* 0x000fc800078e00ff */
        /* <DEDUP_REMOVED lines=8> */
[----:B------:R-:W-:-:S03]  /*1fa0*/  VIADD R2, R6, 0x60 ;  /* 0x0000006006027836 */ /* 0x000fc60000000000 */
[----:B------:R-:W-:Y:S01]  /*1fb0*/  LOP3.LUT R0, R0, 0x38, R242, 0xf8, !PT ;  /* 0x0000003800007812 */ /* 0x000fe200078ef8f2 */
[----:B---3--:R-:W-:Y:S06]  /*1fc0*/  @P0 BRA `(.L_x_2202) ;  /* 0x0000000000380947 */ /* 0x008fec0003800000 */
        /* <DEDUP_REMOVED lines=14> */
.L_x_2202:
[----:B------:R-:W-:Y:S01]  /*20b0*/  @UP1 UIADD3 UR23, UR35, UR8, URZ ;  /* 0x0000000823171290 */ /* 0x000fe2000fffe03f */
[----:B------:R-:W-:Y:S01]  /*20c0*/  IMAD.MOV R3, RZ, RZ, -R16 ;  /* 0x000000ffff037224 */ /* 0x000fe200078e0a10 */
[----:B------:R-:W-:Y:S01]  /*20d0*/  USHF.R.S32.HI UR36, URZ, 0x1f, UR31 ;  /* 0x0000001f3f247899 */ /* 0x000fe2000801141f */
[----:B------:R-:W-:Y:S01]  /*20e0*/  LOP3.LUT R18, R25, UR31, RZ, 0x3c, !PT ;  /* 0x0000001f19127c12 */ /* 0x000fe2000f8e3cff */
[----:B------:R-:W-:Y:S01]  /*20f0*/  @UP1 ULDC.64 UR8, c[0x0][0x250] ;  /* 0x0000940000081ab9 */ /* 0x000fe20000000a00 */
[----:B------:R-:W-:Y:S01]  /*2100*/  ISETP.GE.AND P6, PT, R2, UR5, PT ;  /* 0x0000000502007c0c */ /* 0x000fe2000bfc6270 */
[----:B------:R-:W-:Y:S01]  /*2110*/  @UP1 UIMAD.WIDE.U32 UR6, UR23, UR8, URZ ;  /* 0x00000008170612a5 */ /* 0x000fe2000f8e003f */
[----:B------:R-:W-:Y:S01]  /*2120*/  IMAD R15, R24, R3, R15 ;  /* 0x00000003180f7224 */ /* 0x000fe200078e020f */
[----:B------:R-:W-:Y:S01]  /*2130*/  @UP1 UIMAD UR23, UR23, UR9, URZ ;  /* 0x00000009171712a4 */ /* 0x000fe2000f8e023f */
[----:B------:R-:W-:Y:S02]  /*2140*/  LOP3.LUT R2, R0, R4, RZ, 0x3c, !PT ;  /* 0x0000000400027212 */ /* 0x000fe400078e3cff */
        /* <DEDUP_REMOVED lines=17> */
.L_x_2203:
[----:B------:R-:W1:Y:S01]  /*2260*/  S2UR UR35, SR_CgaCtaId ;  /* 0x00000000002379c3 */ /* 0x000e620000008800 */
[C---:B------:R-:W-:Y:S01]  /*2270*/  VIADD R0, R6.reuse, 0x70 ;  /* 0x0000007006007836 */ /* 0x040fe20000000000 */
[----:B------:R-:W-:Y:S01]  /*2280*/  SHF.R.S32.HI R243, RZ, 0x1f, R242 ;  /* 0x0000001ffff37819 */ /* 0x000fe200000114f2 */
[----:B------:R-:W-:Y:S01]  /*2290*/  ULDC.64 UR6, c[0x0][0x258] ;  /* 0x0000960000067ab9 */ /* 0x000fe20000000a00 */
[----:B------:R-:W-:Y:S01]  /*22a0*/  ISETP.GE.AND P2, PT, R6, UR5, PT ;  /* 0x0000000506007c0c */ /* 0x000fe2000bf46270 */
[----:B------:R-:W-:Y:S01]  /*22b0*/  UIMAD UR36, UR36, UR6, URZ ;  /* 0x00000006242472a4 */ /* 0x000fe2000f8e023f */
[----:B------:R-:W-:Y:S01]  /*22c0*/  ISETP.GE.AND P1, PT, R0, UR5, PT ;  /* 0x0000000500007c0c */ /* 0x000fe2000bf26270 */
[----:B------:R-:W-:Y:S01]  /*22d0*/  IMAD.U32 R0, RZ, RZ, UR6 ;  /* 0x00000006ff007e24 */ /* 0x000fe2000f8e00ff */
[----:B------:R-:W-:Y:S01]  /*22e0*/  ISETP.GT.U32.AND P0, PT, R24, R15, PT ;  /* 0x0000000f1800720c */ /* 0x000fe20003f04070 */
[----:B------:R-:W-:Y:S01]  /*22f0*/  IMAD.SHL.U32 R3, R3, 0x8, RZ ;  /* 0x0000000803037824 */ /* 0x000fe200078e00ff */
[----:B------:R-:W-:Y:S01]  /*2300*/  P2R R17, PR, RZ, 0x2 ;  /* 0x00000002ff117803 */ /* 0x000fe20000000000 */
[----:B------:R-:W-:Y:S01]  /*2310*/  UIMAD UR7, UR31, UR7, UR36 ;  /* 0x000000071f0772a4 */ /* 0x000fe2000f8e0224 */
[----:B------:R-:W-:Y:S01]  /*2320*/  IADD3 R8, P1, R242, UR34, RZ ;  /* 0x00000022f2087c10 */ /* 0x000fe2000ff3e0ff */
[----:B------:R-:W-:Y:S01]  /*2330*/  VIADD R14, R6, 0x10 ;  /* 0x00000010060e7836 */ /* 0x000fe20000000000 */
[----:B------:R-:W-:Y:S01]  /*2340*/  LOP3.LUT R4, R2, 0xfffffe00, R3, 0xf8, !PT ;  /* 0xfffffe0002047812 */ /* 0x000fe200078ef803 */
[----:B------:R-:W-:Y:S01]  /*2350*/  VIADD R20, R6, 0x20 ;  /* 0x0000002006147836 */ /* 0x000fe20000000000 */
[----:B------:R-:W-:Y:S01]  /*2360*/  IADD3.X R9, R243, UR4, RZ, P1, !PT ;  /* 0x00000004f3097c10 */ /* 0x000fe20008ffe4ff */
[----:B------:R-:W-:Y:S01]  /*2370*/  UMOV UR4, 0x400 ;  /* 0x0000040000047882 */ /* 0x000fe20000000000 */
[----:B------:R-:W-:Y:S01]  /*2380*/  SHF.R.S32.HI R7, RZ, 0x1f, R6 ;  /* 0x0000001fff077819 */ /* 0x000fe20000011406 */
[----:B------:R-:W-:Y:S01]  /*2390*/  IMAD.U32 R2, RZ, RZ, UR15 ;  /* 0x0000000fff027e24 */ /* 0x000fe2000f8e00ff */
[----:B------:R-:W-:Y:S01]  /*23a0*/  UIADD3 UR17, UR18, -0x1, URZ ;  /* 0xffffffff12117890 */ /* 0x000fe2000fffe03f */
[----:B------:R-:W-:Y:S01]  /*23b0*/  IMAD.WIDE.U32 R8, R0, UR31, R8 ;  /* 0x0000001f00087c25 */ /* 0x000fe2000f8e0008 */
[----:B------:R-:W-:Y:S01]  /*23c0*/  BSSY B0, `(.L_x_2204) ;  /* 0x000001c000007945 */ /* 0x000fe20003800000 */
[----:B------:R-:W-:Y:S01]  /*23d0*/  ISETP.GE.AND P1, PT, R14, UR5, PT ;  /* 0x000000050e007c0c */ /* 0x000fe2000bf26270 */
[----:B-1----:R-:W-:Y:S01]  /*23e0*/  ULEA UR4, UR35, UR4, 0x18 ;  /* 0x0000000423047291 */ /* 0x002fe2000f8ec03f */
[----:B------:R-:W-:Y:S01]  /*23f0*/  VIADD R5, R9, UR7 ;  /* 0x0000000709057c36 */ /* 0x000fe20008000000 */
[----:B------:R-:W-:Y:S01]  /*2400*/  ISETP.GE.AND P3, PT, R20, UR5, PT ;  /* 0x0000000514007c0c */ /* 0x000fe2000bf66270 */
[----:B------:R-:W-:-:S02]  /*2410*/  @!P0 IMAD.IADD R15, R15, 0x1, -R24 ;  /* 0x000000010f0f8824 */ /* 0x000fc400078e0a18 */
[----:B------:R-:W-:Y:S01]  /*2420*/  @!P0 VIADD R16, R16, 0x1 ;  /* 0x0000000110108836 */ /* 0x000fe20000000000 */
[----:B------:R-:W-:Y:S01]  /*2430*/  LEA R192, R4, UR4, 0x1 ;  /* 0x0000000404c07c11 */ /* 0x000fe2000f8e08ff */
[----:B------:R-:W-:-:S04]  /*2440*/  IMAD.WIDE R2, R2, 0x80, R6 ;  /* 0x0000008002027825 */ /* 0x000fc800078e0206 */
[----:B------:R-:W-:Y:S01]  /*2450*/  VIADD R19, R6, 0x30 ;  /* 0x0000003006137836 */ /* 0x000fe20000000000 */
        /* <DEDUP_REMOVED lines=18> */
.L_x_2205:
[----:B------:R-:W-:Y:S05]  /*2580*/  BSYNC B0 ;  /* 0x0000000000007941 */ /* 0x000fea0003800000 */
.L_x_2204:
[----:B------:R-:W-:Y:S01]  /*2590*/  UIMAD UR31, UR17, -0x40, UR30 ;  /* 0xffffffc0111f78a4 */ /* 0x000fe2000f8e021e */
        /* <DEDUP_REMOVED lines=23> */
.L_x_2207:
[----:B------:R-:W-:Y:S05]  /*2710*/  BSYNC B0 ;  /* 0x0000000000007941 */ /* 0x000fea0003800000 */
.L_x_2206:
[----:B------:R-:W-:Y:S01]  /*2720*/  ISETP.GE.AND P0, PT, R14, UR31, PT ;  /* 0x0000001f0e007c0c */ /* 0x000fe2000bf06270 */
[----:B------:R-:W-:Y:S03]  /*2730*/  BSSY B0, `(.L_x_2208) ;  /* 0x0000017000007945 */ /* 0x000fe60003800000 */
        /* <DEDUP_REMOVED lines=22> */
.L_x_2209:
[----:B------:R-:W-:Y:S05]  /*28a0*/  BSYNC B0 ;  /* 0x0000000000007941 */ /* 0x000fea0003800000 */
.L_x_2208:
        /* <DEDUP_REMOVED lines=24> */
.L_x_2211:
[----:B------:R-:W-:Y:S05]  /*2a30*/  BSYNC B0 ;  /* 0x0000000000007941 */ /* 0x000fea0003800000 */
.L_x_2210:
[----:B------:R-:W-:Y:S01]  /*2a40*/  BSSY B0, `(.L_x_2212) ;  /* 0x0000017000007945 */ /* 0x000fe20003800000 */
[----:B------:R-:W-:-:S03]  /*2a50*/  ISETP.GE.AND P2, PT, R18, RZ, PT ;  /* 0x000000ff1200720c */ /* 0x000fc60003f46270 */
        /* <DEDUP_REMOVED lines=21> */
.L_x_2213:
[----:B------:R-:W-:Y:S05]  /*2bb0*/  BSYNC B0 ;  /* 0x0000000000007941 */ /* 0x000fea0003800000 */
.L_x_2212:
        /* <DEDUP_REMOVED lines=24> */
.L_x_2215:
[----:B------:R-:W-:Y:S05]  /*2d40*/  BSYNC B0 ;  /* 0x0000000000007941 */ /* 0x000fea0003800000 */
.L_x_2214:
        /* <DEDUP_REMOVED lines=22> */
.L_x_2217:
[----:B------:R-:W-:Y:S05]  /*2eb0*/  BSYNC B0 ;  /* 0x0000000000007941 */ /* 0x000fea0003800000 */
.L_x_2216:
        /* <DEDUP_REMOVED lines=22> */
.L_x_2219:
[----:B------:R-:W-:Y:S05]  /*3020*/  BSYNC B0 ;  /* 0x0000000000007941 */ /* 0x000fea0003800000 */
.L_x_2218:
[----:B------:R-:W-:Y:S01]  /*3030*/  @P1 VIADD R16, R16, 0x1 ;  /* 0x0000000110101836 */ /* 0x000fe20000000000 */
[----:B------:R-:W-:Y:S01]  /*3040*/  ISETP.NE.AND P1, PT, R25, RZ, PT ;  /* 0x000000ff1900720c */ /* 0x000fe20003f25270 */
[----:B------:R-:W-:Y:S01]  /*3050*/  IMAD R4, R7, UR10, RZ ;  /* 0x0000000a07047c24 */ /* 0x000fe2000f8e02ff */
[----:B------:R-:W-:Y:S01]  /*3060*/  LOP3.LUT R8, R14, 0xfffffff0, RZ, 0xc0, !PT ;  /* 0xfffffff00e087812 */ /* 0x000fe200078ec0ff */
[----:B-1----:R-:W-:Y:S01]  /*3070*/  IMAD.WIDE.U32 R2, R6, UR10, R242 ;  /* 0x0000000a06027c25 */ /* 0x002fe2000f8e00f2 */
[----:B--2-4-:R-:W-:Y:S01]  /*3080*/  SHF.R.S32.HI R13, RZ, 0x4, R14 ;  /* 0x00000004ff0d7819 */ /* 0x014fe2000001140e */
[----:B------:R-:W-:Y:S01]  /*3090*/  ULDC.64 UR6, c[0x0][0x260] ;  /* 0x0000980000067ab9 */ /* 0x000fe20000000a00 */
[----:B------:R-:W-:Y:S01]  /*30a0*/  USHF.R.S32.HI UR36, URZ, 0x1f, UR17 ;  /* 0x0000001f3f247899 */ /* 0x000fe20008011411 */
[----:B------:R-:W-:Y:S01]  /*30b0*/  IMAD.MOV.U32 R0, RZ, RZ, R16 ;  /* 0x000000ffff007224 */ /* 0x000fe200078e0010 */
[----:B------:R-:W-:Y:S01]  /*30c0*/  LEA.HI R11, R14, R13, RZ, 0x1 ;  /* 0x0000000d0e0b7211 */ /* 0x000fe200078f08ff */
[----:B------:R-:W-:Y:S01]  /*30d0*/  IMAD.IADD R8, R165, 0x1, -R8 ;  /* 0x00000001a5087824 */ /* 0x000fe200078e0a08 */
[C---:B------:R-:W-:Y:S01]  /*30e0*/  ISETP.GE.AND P4, PT, R6.reuse, UR31, PT ;  /* 0x0000001f06007c0c */ /* 0x040fe2000bf86270 */
[----:B------:R-:W-:Y:S01]  /*30f0*/  IMAD R5, R6, UR11, R4 ;  /* 0x0000000b06057c24 */ /* 0x000fe2000f8e0204 */
[----:B------:R-:W-:Y:S01]  /*3100*/  IADD3 R4, P0, R2, UR24, RZ ;  /* 0x0000001802047c10 */ /* 0x000fe2000ff1e0ff */
[----:B------:R-:W-:Y:S01]  /*3110*/  IMAD R9, R7, UR8, RZ ;  /* 0x0000000807097c24 */ /* 0x000fe2000f8e02ff */
[----:B------:R-:W-:Y:S01]  /*3120*/  @!P2 IADD3 R0, -R0, RZ, RZ ;  /* 0x000000ff0000a210 */ /* 0x000fe20007ffe1ff */
[----:B------:R-:W-:Y:S01]  /*3130*/  IMAD.U32 R15, RZ, RZ, UR17 ;  /* 0x00000011ff0f7e24 */ /* 0x000fe2000f8e00ff */
[----:B------:R-:W-:Y:S01]  /*3140*/  SHF.R.S32.HI R2, RZ, 0x1f, R8 ;  /* 0x0000001fff027819 */ /* 0x000fe20000011408 */
[----:B------:R-:W-:Y:S01]  /*3150*/  IMAD R9, R6, UR9, R9 ;  /* 0x0000000906097c24 */ /* 0x000fe2000f8e0209 */
[----:B------:R-:W-:Y:S01]  /*3160*/  @!P1 LOP3.LUT R0, RZ, R25, RZ, 0x33, !PT ;  /* 0x00000019ff009212 */ /* 0x000fe200078e33ff */
[----:B------:R-:W-:Y:S01]  /*3170*/  IMAD.MOV.U32 R36, RZ, RZ, 0x10 ;  /* 0x00000010ff247424 */ /* 0x000fe200078e00ff */
[----:B------:R-:W-:Y:S01]  /*3180*/  LEA.HI R17, R2, R8, RZ, 0x3 ;  /* 0x0000000802117211 */ /* 0x000fe200078f18ff */
[----:B------:R-:W-:Y:S01]  /*3190*/  BSSY B0, `(.L_x_2220) ;  /* 0x0000031000007945 */ /* 0x000fe20003800000 */
[----:B------:R-:W-:Y:S01]  /*31a0*/  IADD3.X R5, R3, UR22, R5, P0, !PT ;  /* 0x0000001603057c10 */ /* 0x000fe200087fe405 */
[----:B------:R-:W-:Y:S01]  /*31b0*/  IMAD.WIDE.U32 R2, R6, UR8, R242 ;  /* 0x0000000806027c25 */ /* 0x000fe2000f8e00f2 */
[----:B------:R-:W-:Y:S01]  /*31c0*/  SHF.R.S32.HI R7, RZ, 0x1f, R0 ;  /* 0x0000001fff077819 */ /* 0x000fe20000011400 */
[----:B------:R-:W-:Y:S01]  /*31d0*/  USHF.L.U64.HI UR22, UR10, 0x6, UR11 ;  /* 0x000000060a167899 */ /* 0x000fe2000801020b */
[----:B------:R-:W-:Y:S01]  /*31e0*/  LOP3.LUT R11, R11, 0xfffffffe, RZ, 0xc0, !PT ;  /* 0xfffffffe0b0b7812 */ /* 0x000fe200078ec0ff */
[----:B------:R-:W-:Y:S01]  /*31f0*/  IMAD.WIDE.U32 R26, R0, UR6, R4 ;  /* 0x00000006001a7c25 */ /* 0x000fe2000f8e0004 */
[----:B------:R-:W-:Y:S01]  /*3200*/  LOP3.LUT R12, R17, 0xfffffff8, RZ, 0xc0, !PT ;  /* 0xfffffff8110c7812 */ /* 0x000fe200078ec0ff */
[----:B------:R-:W-:Y:S01]  /*3210*/  UIMAD UR24, UR22, UR17, URZ ;  /* 0x00000011161872a4 */ /* 0x000fe2000f8e023f */
[----:B------:R-:W-:Y:S01]  /*3220*/  IADD3 R2, P0, R2, UR26, RZ ;  /* 0x0000001a02027c10 */ /* 0x000fe2000ff1e0ff */
[----:B------:R-:W-:Y:S01]  /*3230*/  IMAD R10, R7, UR6, RZ ;  /* 0x00000006070a7c24 */ /* 0x000fe2000f8e02ff */
[----:B------:R1:W-:Y:S01]  /*3240*/  STL.64 [R1+0x158], R26 ;  /* 0x0001581a01007387 */ /* 0x0003e20000100a00 */
[----:B------:R-:W-:Y:S01]  /*3250*/  IMAD.IADD R16, R13, 0x1, -R11 ;  /* 0x000000010d107824 */ /* 0x000fe200078e0a0b */
[----:B------:R-:W-:Y:S01]  /*3260*/  IADD3.X R3, R3, UR23, R9, P0, !PT ;  /* 0x0000001703037c10 */ /* 0x000fe200087fe409 */
[----:B------:R-:W-:Y:S01]  /*3270*/  IMAD.IADD R13, R8, 0x1, -R12 ;  /* 0x00000001080d7824 */ /* 0x000fe200078e0a0c */
[----:B------:R-:W-:Y:S01]  /*3280*/  ISETP.GE.AND P0, PT, R6, UR31, PT ;  /* 0x0000001f06007c0c */ /* 0x000fe2000bf06270 */
[C---:B------:R-:W-:Y:S01]  /*3290*/  IMAD R8, R0.reuse, UR7, R10 ;  /* 0x0000000700087c24 */ /* 0x040fe2000f8e020a */
[----:B------:R-:W-:Y:S01]  /*32a0*/  ULDC.64 UR6, c[0x0][0x268] ;  /* 0x00009a0000067ab9 */ /* 0x000fe20000000a00 */
[----:B------:R-:W-:Y:S01]  /*32b0*/  IMAD.MOV.U32 R194, RZ, RZ, R26 ;  /* 0x000000ffffc27224 */ /* 0x000fe200078e001a */
[----:B------:R-:W-:Y:S01]  /*32c0*/  USHF.L.U32 UR23, UR10, 0x6, URZ ;  /* 0x000000060a177899 */ /* 0x000fe2000800063f */
[----:B------:R-:W-:Y:S01]  /*32d0*/  IMAD.WIDE.U32 R24, R0, UR6, R2 ;  /* 0x0000000600187c25 */ /* 0x000fe2000f8e0002 */
[----:B------:R-:W-:-:S02]  /*32e0*/  IADD3 R195, R27, R8, RZ ;  /* 0x000000081bc37210 */ /* 0x000fc40007ffe0ff */
[----:B------:R-:W-:Y:S01]  /*32f0*/  UIMAD UR24, UR36, UR23, UR24 ;  /* 0x00000017241872a4 */ /* 0x000fe2000f8e0218 */
[----:B------:R-:W-:Y:S01]  /*3300*/  IMAD R5, R7, UR6, RZ ;  /* 0x0000000607057c24 */ /* 0x000fe2000f8e02ff */
[----:B------:R-:W-:Y:S01]  /*3310*/  R2P PR, R13, 0x6 ;  /* 0x000000060d007804 */ /* 0x000fe20000000000 */
[----:B------:R1:W-:Y:S01]  /*3320*/  STL.64 [R1+0x150], R194 ;  /* 0x000150c201007387 */ /* 0x0003e20000100a00 */
[----:B------:R-:W-:Y:S01]  /*3330*/  IMAD.WIDE.U32 R8, R15, UR23, R194 ;  /* 0x000000170f087c25 */ /* 0x000fe2000f8e00c2 */
[----:B------:R-:W-:Y:S02]  /*3340*/  MOV R4, 0x20 ;  /* 0x0000002000047802 */ /* 0x000fe40000000f00 */
[----:B------:R1:W-:Y:S01]  /*3350*/  STL.64 [R1+0x170], R24 ;  /* 0x0001701801007387 */ /* 0x0003e20000100a00 */
[----:B------:R-:W-:Y:S01]  /*3360*/  IMAD R18, R0, UR7, R5 ;  /* 0x0000000700127c24 */ /* 0x000fe2000f8e0205 */
[----:B------:R-:W-:Y:S01]  /*3370*/  SEL R4, R4, 0xffffffe0, !P2 ;  /* 0xffffffe004047807 */ /* 0x000fe20005000000 */
[----:B------:R-:W-:Y:S01]  /*3380*/  VIADD R7, R9, UR24 ;  /* 0x0000001809077c36 */ /* 0x000fe20008000000 */
[----:B------:R-:W-:Y:S01]  /*3390*/  ISETP.GE.AND P3, PT, R20, UR31, PT ;  /* 0x0000001f14007c0c */ /* 0x000fe2000bf66270 */
[----:B------:R-:W-:Y:S01]  /*33a0*/  IMAD.SHL.U32 R14, R6, 0x8, RZ ;  /* 0x00000008060e7824 */ /* 0x000fe200078e00ff */
[----:B------:R-:W-:-:S02]  /*33b0*/  ISETP.GE.AND P2, PT, R19, UR31, PT ;  /* 0x0000001f13007c0c */ /* 0x000fc4000bf46270 */
[----:B------:R-:W-:Y:S02]  /*33c0*/  SHF.L.U32 R12, R80, 0x6, RZ ;  /* 0x00000006500c7819 */ /* 0x000fe400000006ff */
        /* <DEDUP_REMOVED lines=13> */
.L_x_2221:
[----:B------:R-:W-:Y:S05]  /*34a0*/  BSYNC B0 ;  /* 0x0000000000007941 */ /* 0x000fea0003800000 */
.L_x_2220:
        /* <DEDUP_REMOVED lines=13> */
[----:B----4-:R-:W-:-:S04]  /*3580*/  LEA R10, P0, R0, UR6, 0x1 ;  /* 0x00000006000a7c11 */ /* 0x010fc8000f8008ff */
[----:B------:R-:W-:-:S05]  /*3590*/  LEA.HI.X R11, R0, UR7, R2, 0x1, P0 ;  /* 0x00000007000b7c11 */ /* 0x000fca00080f0c02 */
[----:B------:R-:W-:Y:S01]  /*35a0*/  @!PT LDS RZ, [RZ] ;  /* 0x00000000fffff984 */ /* 0x000fe20000000800 */
[----:B------:R-:W-:Y:S01]  /*35b0*/  @!PT LDS RZ, [RZ] ;  /* 0x00000000fffff984 */ /* 0x000fe20000000800 */
[----:B------:R-:W-:Y:S01]  /*35c0*/  @!PT LDS RZ, [RZ] ;  /* 0x00000000fffff984 */ /* 0x000fe20000000800 */
[----:B------:R4:W-:Y:S04]  /*35d0*/  LDGSTS.E.BYPASS.LTC128B.128 [R192+0x4800], desc[UR28][R10.64] ;  /* 0x048000000ac07fae */ /* 0x0009e8000b901d5c */
.L_x_2223:
[----:B------:R-:W-:Y:S05]  /*35e0*/  BSYNC B0 ;  /* 0x0000000000007941 */ /* 0x000fea0003800000 */
.L_x_2222:
        /* <DEDUP_REMOVED lines=12> */
[----:B----4-:R-:W-:-:S04]  /*36b0*/  LEA R10, P0, R0, UR6, 0x1 ;  /* 0x00000006000a7c11 */ /* 0x010fc8000f8008ff */
[----:B------:R-:W-:-:S05]  /*36c0*/  LEA.HI.X R11, R0, UR7, R2, 0x1, P0 ;  /* 0x00000007000b7c11 */ /* 0x000fca00080f0c02 */
[----:B------:R-:W-:Y:S01]  /*36d0*/  @!PT LDS RZ, [RZ] ;  /* 0x00000000fffff984 */ /* 0x000fe20000000800 */
[----:B------:R-:W-:Y:S01]  /*36e0*/  @!PT LDS RZ, [RZ] ;  /* 0x00000000fffff984 */ /* 0x000fe20000000800 */
[----:B------:R-:W-:Y:S01]  /*36f0*/  @!PT LDS RZ, [RZ] ;  /* 0x00000000fffff984 */ /* 0x000fe20000000800 */
[----:B------:R4:W-:Y:S04]  /*3700*/  LDGSTS.E.BYPASS.LTC128B.128 [R192+0x5000], desc[UR28][R10.64] ;  /* 0x050000000ac07fae */ /* 0x0009e8000b901d5c */
.L_x_2225:
[----:B------:R-:W-:Y:S05]  /*3710*/  BSYNC B0 ;  /* 0x0000000000007941 */ /* 0x000fea0003800000 */
.L_x_2224:
        /* <DEDUP_REMOVED lines=18> */
.L_x_2227:
[----:B------:R-:W-:Y:S05]  /*3840*/  BSYNC B0 ;  /* 0x0000000000007941 */ /* 0x000fea0003800000 */
.L_x_2226:
[----:B------:R-:W0:Y:S01]  /*3850*/  LDGDEPBAR ;  /* 0x00000000000079af */ /* 0x000e220000000000 */
[----:B----4-:R-:W-:Y:S01]  /*3860*/  IMAD.IADD R11, R25, 0x1, R18 ;  /* 0x00000001190b7824 */ /* 0x010fe200078e0212 */
[----:B------:R-:W-:Y:S01]  /*3870*/  LOP3.LUT R2, R12, 0x8, R14, 0xf8, !PT ;  /* 0x000000080c027812 */ /* 0x000fe200078ef80e */
[----:B------:R-:W-:Y:S01]  /*3880*/  IMAD.MOV.U32 R10, RZ, RZ, R24 ;  /* 0x000000ffff0a7224 */ /* 0x000fe200078e0018 */
[----:B------:R-:W-:Y:S01]  /*3890*/  SHF.R.U32.HI R6, RZ, 0x3, R12 ;  /* 0x00000003ff067819 */ /* 0x000fe2000001160c */
[----:B------:R-:W-:Y:S01]  /*38a0*/  IMAD.SHL.U32 R0, R13, 0x40, RZ ;  /* 0x000000400d007824 */ /* 0x000fe200078e00ff */
[----:B------:R-:W-:Y:S01]  /*38b0*/  USHF.L.U64.HI UR34, UR8, 0x6, UR9 ;  /* 0x0000000608227899 */ /* 0x000fe20008010209 */
[----:B------:R-:W-:Y:S01]  /*38c0*/  IMAD.SHL.U32 R5, R16, 0x8, RZ ;  /* 0x0000000810057824 */ /* 0x000fe200078e00ff */
[----:B------:R4:W-:Y:S01]  /*38d0*/  STL.64 [R1+0x160], R10 ;  /* 0x0001600a01007387 */ /* 0x0009e20000100a00 */
[----:B------:R-:W-:Y:S01]  /*38e0*/  LOP3.LUT R2, R2, R6, RZ, 0x3c, !PT ;  /* 0x0000000602027212 */ /* 0x000fe200078e3cff */
[----:B------:R-:W-:Y:S01]  /*38f0*/  USHF.L.U32 UR35, UR8, 0x6, URZ ;  /* 0x0000000608237899 */ /* 0x000fe2000800063f */
[----:B------:R-:W-:Y:S01]  /*3900*/  LOP3.LUT R0, R0, 0x1c0, RZ, 0xc0, !PT ;  /* 0x000001c000007812 */ /* 0x000fe200078ec0ff */
[----:B------:R-:W-:Y:S01]  /*3910*/  UIMAD UR6, UR34, UR17, URZ ;  /* 0x00000011220672a4 */ /* 0x000fe2000f8e023f */
[----:B------:R-:W-:Y:S01]  /*3920*/  SHF.R.S32.HI R166, RZ, 0x5, R164 ;  /* 0x00000005ffa67819 */ /* 0x000fe200000114a4 */
[----:B------:R-:W-:Y:S01]  /*3930*/  UIADD3 UR37, UR30, -UR21, -UR16 ;  /* 0x800000151e257290 */ /* 0x000fe2000fffe810 */
[----:B------:R-:W-:Y:S01]  /*3940*/  LOP3.LUT R6, R0, 0x8, R5, 0xf8, !PT ;  /* 0x0000000800067812 */ /* 0x000fe200078ef805 */
[----:B------:R-:W-:Y:S01]  /*3950*/  UIMAD UR6, UR36, UR35, UR6 ;  /* 0x00000023240672a4 */ /* 0x000fe2000f8e0206 */
[----:B------:R-:W-:Y:S01]  /*3960*/  SHF.R.U32.HI R5, RZ, 0x3, R0 ;  /* 0x00000003ff057819 */ /* 0x000fe20000011600 */
[----:B------:R-:W-:Y:S01]  /*3970*/  IMAD R0, R16, 0x200, R2 ;  /* 0x0000020010007824 */ /* 0x000fe200078e0202 */
[----:B------:R-:W-:Y:S01]  /*3980*/  BSSY B0, `(.L_x_2228) ;  /* 0x0000019000007945 */ /* 0x000fe20003800000 */
[----:B------:R-:W-:Y:S01]  /*3990*/  IMAD.SHL.U32 R2, R17, 0x40, RZ ;  /* 0x0000004011027824 */ /* 0x000fe200078e00ff */
[----:B------:R-:W-:Y:S01]  /*39a0*/  LOP3.LUT R134, R6, R5, RZ, 0x3c, !PT ;  /* 0x0000000506867212 */ /* 0x000fe200078e3cff */
[----:B------:R-:W-:Y:S01]  /*39b0*/  IMAD.WIDE.U32 R6, R15, UR35, R10 ;  /* 0x000000230f067c25 */ /* 0x000fe2000f8e000a */
[----:B------:R-:W-:Y:S01]  /*39c0*/  ISETP.GE.AND P1, PT, R20, UR31, PT ;  /* 0x0000001f14007c0c */ /* 0x000fe2000bf26270 */
[----:B------:R-:W-:-:S04]  /*39d0*/  DEPBAR.LE SB0, 0x0 ;  /* 0x000080000000791a */ /* 0x000fc80000000000 */
[----:B------:R-:W-:Y:S01]  /*39e0*/  BAR.SYNC.DEFER_BLOCKING 0x0 ;  /* 0x0000000000007b1d */ /* 0x000fe20000010000 */
[----:B------:R-:W-:Y:S01]  /*39f0*/  LOP3.LUT R133, R2, 0xfffffe00, RZ, 0xc0, !PT ;  /* 0xfffffe0002857812 */ /* 0x000fe200078ec0ff */
[----:B-1----:R-:W-:Y:S01]  /*3a00*/  VIADD R9, R7, UR6 ;  /* 0x0000000607097c36 */ /* 0x002fe20008000000 */
[----:B------:R-:W-:Y:S02]  /*3a10*/  ISETP.GE.AND P2, PT, R19, UR31, PT ;  /* 0x0000001f13007c0c */ /* 0x000fe4000bf46270 */
[C---:B------:R-:W-:Y:S01]  /*3a20*/  LEA R135, R166.reuse, UR27, 0x4 ;  /* 0x0000001ba6877c11 */ /* 0x040fe2000f8e20ff */
[----:B------:R-:W-:Y:S01]  /*3a30*/  IMAD R2, R166, 0x400, R133 ;  /* 0x00000400a6027824 */ /* 0x000fe200078e0285 */
[----:B------:R4:W-:Y:S01]  /*3a40*/  @P4 STS.128 [R192+0x6000], RZ ;  /* 0x006000ffc0004388 */ /* 0x0009e20000000c00 */
[----:B------:R-:W-:Y:S08]  /*3a50*/  @P4 BRA `(.L_x_2229) ;  /* 0x00000000002c4947 */ /* 0x000ff00003800000 */
[----:B------:R-:W-:Y:S02]  /*3a60*/  ULDC UR6, c[0x0][0x2d0] ;  /* 0x0000b40000067ab9 */ /* 0x000fe40000000800 */
[----:B------:R-:W-:-:S13]  /*3a70*/  ISETP.GE.AND P0, PT, R242, UR6, PT ;  /* 0x00000006f2007c0c */ /* 0x000fda000bf06270 */
[----:B------:R1:W-:Y:S01]  /*3a80*/  @P0 STS.128 [R192+0x6000], RZ ;  /* 0x006000ffc0000388 */ /* 0x0003e20000000c00 */
[----:B------:R-:W-:Y:S05]  /*3a90*/  @P0 BRA `(.L_x_2229) ;  /* 0x00000000001c0947 */ /* 0x000fea0003800000 */
[----:B------:R-:W-:Y:S02]  /*3aa0*/  ULDC.64 UR6, c[0x0][0x220] ;  /* 0x0000880000067ab9 */ /* 0x000fe40000000a00 */
[----:B----4-:R-:W-:-:S04]  /*3ab0*/  LEA R10, P0, R6, UR6, 0x1 ;  /* 0x00000006060a7c11 */ /* 0x010fc8000f8008ff */
[----:B------:R-:W-:-:S05]  /*3ac0*/  LEA.HI.X R11, R6, UR7, R9, 0x1, P0 ;  /* 0x00000007060b7c11 */ /* 0x000fca00080f0c09 */
[----:B------:R-:W-:Y:S01]  /*3ad0*/  @!PT LDS RZ, [RZ] ;  /* 0x00000000fffff984 */ /* 0x000fe20000000800 */
[----:B------:R-:W-:Y:S01]  /*3ae0*/  @!PT LDS RZ, [RZ] ;  /* 0x00000000fffff984 */ /* 0x000fe20000000800 */
[----:B------:R-:W-:Y:S01]  /*3af0*/  @!PT LDS RZ, [RZ] ;  /* 0x00000000fffff984 */ /* 0x000fe20000000800 */
[----:B------:R4:W-:Y:S04]  /*3b00*/  LDGSTS.E.BYPASS.LTC128B.128 [R192+0x6000], desc[UR28][R10.64] ;  /* 0x060000000ac07fae */ /* 0x0009e8000b901d5c */
.L_x_2229:
[----:B------:R-:W-:Y:S05]  /*3b10*/  BSYNC B0 ;  /* 0x0000000000007941 */ /* 0x000fea0003800000 */
.L_x_2228:
[----:B------:R-:W-:Y:S01]  /*3b20*/  ISETP.NE.AND P0, PT, R22, RZ, PT ;  /* 0x000000ff1600720c */ /* 0x000fe20003f05270 */
[----:B------:R-:W-:Y:S01]  /*3b30*/  USHF.L.U64.HI UR27, UR8, 0x4, UR9 ;  /* 0x00000004081b7899 */ /* 0x000fe20008010209 */
[----:B------:R-:W-:Y:S01]  /*3b40*/  BSSY B0, `(.L_x_2230) ;  /* 0x0000012000007945 */ /* 0x000fe20003800000 */
[----:B------:R-:W-:Y:S01]  /*3b50*/  USHF.L.U32 UR36, UR8, 0x4, URZ ;  /* 0x0000000408247899 */ /* 0x000fe2000800063f */
[----:B------:R-:W-:-:S09]  /*3b60*/  IADD3 R2, R134, R2, RZ ;  /* 0x0000000286027210 */ /* 0x000fd20007ffe0ff */
        /* <DEDUP_REMOVED lines=15> */
.L_x_2231:
[----:B------:R-:W-:Y:S05]  /*3c60*/  BSYNC B0 ;  /* 0x0000000000007941 */ /* 0x000fea0003800000 */
.L_x_2230:
        /* <DEDUP_REMOVED lines=19> */
.L_x_2233:
[----:B------:R-:W-:Y:S05]  /*3da0*/  BSYNC B0 ;  /* 0x0000000000007941 */ /* 0x000fea0003800000 */
.L_x_2232:
[----:B------:R1:W-:Y:S01]  /*3db0*/  @P2 STS.128 [R192+0x7800], RZ ;  /* 0x007800ffc0002388 */ /* 0x0003e20000000c00 */
[----:B------:R-:W-:Y:S01]  /*3dc0*/  UIADD3 UR31, UR30, 0x1, -UR16 ;  /* 0x000000011e1f7890 */ /* 0x000fe2000fffe810 */
[----:B------:R-:W-:Y:S01]  /*3dd0*/  BSSY B0, `(.L_x_2234) ;  /* 0x0000015000007945 */ /* 0x000fe20003800000 */
[----:B------:R-:W-:Y:S02]  /*3de0*/  LEA R175, R2, UR4, 0x1 ;  /* 0x0000000402af7c11 */ /* 0x000fe4000f8e08ff */
[----:B------:R-:W-:Y:S01]  /*3df0*/  UIADD3 UR31, UR31, UR20, URZ ;  /* 0x000000141f1f7290 */ /* 0x000fe2000fffe03f */
[----:B------:R-:W-:Y:S01]  /*3e00*/  LEA R168, R0, UR4, 0x1 ;  /* 0x0000000400a87c11 */ /* 0x000fe2000f8e08ff */
        /* <DEDUP_REMOVED lines=17> */
.L_x_2235:
[----:B------:R-:W-:Y:S05]  /*3f20*/  BSYNC B0 ;  /* 0x0000000000007941 */ /* 0x000fea0003800000 */
.L_x_2234:
[----:B------:R-:W-:Y:S01]  /*3f30*/  LDSM.16.M88.4 R20, [R168+0x4000] ;  /* 0x00400000a814783b */ /* 0x000fe20000000200 */
[----:B------:R-:W-:Y:S01]  /*3f40*/  LOP3.LUT P0, RZ, R80, 0x2, RZ, 0xc0, !PT ;  /* 0x0000000250ff7812 */ /* 0x000fe2000780c0ff */
[--C-:B------:R-:W-:Y:S01]  /*3f50*/  IMAD R178, R3, 0x2, R175.reuse ;  /* 0x0000000203b27824 */ /* 0x100fe200078e02af */
[----:B------:R-:W-:Y:S01]  /*3f60*/  UISETP.GT.AND UP0, UPT, UR17, UR12, UPT ;  /* 0x0000000c1100728c */ /* 0x000fe2000bf04270 */
[----:B----4-:R-:W4:Y:S01]  /*3f70*/  LDSM.16.M88.4 R8, [R175+0x2000] ;  /* 0x00200000af08783b */ /* 0x010f220000000200 */
[----:B------:R-:W-:Y:S01]  /*3f80*/  SEL R0, R36, 0xfffffff0, !P0 ;  /* 0xfffffff024007807 */ /* 0x000fe20004000000 */
[----:B------:R-:W-:Y:S01]  /*3f90*/  VIADD R2, R168, 0x4000 ;  /* 0x00004000a8027836 */ /* 0x000fe20000000000 */
[----:B------:R-:W-:Y:S01]  /*3fa0*/  LOP3.LUT P0, RZ, R80, 0x4, RZ, 0xc0, !PT ;  /* 0x0000000450ff7812 */ /* 0x000fe2000780c0ff */
[----:B------:R-:W5:Y:S01]  /*3fb0*/  LDSM.16.M88.4 R24, [R168+0x4800] ;  /* 0x00480000a818783b */ /* 0x000f620000000200 */
[----:B------:R-:W-:Y:S01]  /*3fc0*/  VIADD R179, R168, 0x4040 ;  /* 0x00004040a8b37836 */ /* 0x000fe20000000000 */
[----:B------:R-:W-:Y:S01]  /*3fd0*/  PLOP3.LUT P1, PT, PT, PT, UP0, 0x80, 0x0 ;  /* 0x000000000000781c */ /* 0x000fe20003f2f008 */
[----:B------:R-:W-:Y:S01]  /*3fe0*/  IMAD R174, R0, 0x2, R168 ;  /* 0x0000000200ae7824 */ /* 0x000fe200078e02a8 */
[----:B------:R-:W2:Y:S01]  /*3ff0*/  LDSM.16.M88.4 R32, [R168+0x5000] ;  /* 0x00500000a820783b */ /* 0x000ea20000000200 */
[----:B------:R-:W-:Y:S01]  /*4000*/  IMAD R176, R4, 0x2, R175 ;  /* 0x0000000204b07824 */ /* 0x000fe200078e02af */
[----:B------:R-:W-:Y:S01]  /*4010*/  LOP3.LUT R183, R183, 0xfffffffb, RZ, 0xc0, !PT ;  /* 0xfffffffbb7b77812 */ /* 0x000fe200078ec0ff */
[----:B-1----:R-:W-:Y:S01]  /*4020*/  IMAD.U32 R6, RZ, RZ, UR15 ;  /* 0x0000000fff067e24 */ /* 0x002fe2000f8e00ff */
[----:B------:R-:W1:Y:S01]  /*4030*/  LDSM.16.M88.4 R28, [R168+0x5800] ;  /* 0x00580000a81c783b */ /* 0x000e620000000200 */
[----:B------:R-:W-:Y:S01]  /*4040*/  IMAD R177, R3, 0x2, R176 ;  /* 0x0000000203b17824 */ /* 0x000fe200078e02b0 */
[----:B------:R-:W-:Y:S01]  /*4050*/  UIADD3 UR21, UR32, -0x4ab325aa, URZ ;  /* 0xb54cda5620157890 */ /* 0x000fe2000fffe03f */
[----:B------:R-:W-:Y:S01]  /*4060*/  IMAD R170, R6, 0x8, R166 ;  /* 0x0000000806aa7824 */ /* 0x000fe200078e02a6 */
[----:B------:R-:W3:Y:S01]  /*4070*/  LDSM.16.M88.4 R12, [R175] ;  /* 0x00000000af0c783b */ /* 0x000ee20000000200 */
[----:B------:R-:W-:Y:S01]  /*4080*/  @P0 VIADD R179, R2, 0xffffffc0 ;  /* 0xffffffc002b30836 */ /* 0x000fe20000000000 */
[----:B------:R-:W-:Y:S01]  /*4090*/  SHF.R.S32.HI R2, RZ, 0x1f, R132 ;  /* 0x0000001fff027819 */ /* 0x000fe20000011484 */
[----:B------:R-:W-:Y:S01]  /*40a0*/  IMAD.U32 R6, RZ, RZ, UR30 ;  /* 0x0000001eff067e24 */ /* 0x000fe2000f8e00ff */
[----:B------:R-:W-:Y:S01]  /*40b0*/  LDSM.16.M88.4 R48, [R174+0x4000] ;  /* 0x00400000ae30783b */ /* 0x000fe20000000200 */
[----:B------:R-:W-:Y:S01]  /*40c0*/  IMAD R173, R0, 0x2, R179 ;  /* 0x0000000200ad7824 */ /* 0x000fe200078e02b3 */
[----:B------:R-:W-:Y:S01]  /*40d0*/  SHF.R.S32.HI R0, RZ, 0x1f, R164 ;  /* 0x0000001fff007819 */ /* 0x000fe200000114a4 */
[----:B------:R-:W-:Y:S01]  /*40e0*/  IMAD.SHL.U32 R165, R165, 0x2, RZ ;  /* 0x00000002a5a57824 */ /* 0x000fe200078e00ff */
[----:B------:R-:W3:Y:S01]  /*40f0*/  LDSM.16.M88.4 R16, [R178+0x2000] ;  /* 0x00200000b210783b */ /* 0x000ee20000000200 */
[----:B------:R-:W-:Y:S01]  /*4100*/  UIADD3 UR20, UR33, 0x646e171e, URZ ;  /* 0x646e171e21147890 */ /* 0x000fe2000fffe03f */
[----:B------:R-:W-:Y:S01]  /*4110*/  LEA.HI R0, R0, R166, RZ, 0x2 ;  /* 0x000000a600007211 */ /* 0x000fe200078f10ff */
[----:B------:R-:W-:Y:S01]  /*4120*/  VIADD R182, R179, 0x800 ;  /* 0x00000800b3b67836 */ /* 0x000fe20000000000 */
[----:B------:R-:W3:Y:S01]  /*4130*/  LDSM.16.M88.4 R44, [R174+0x4800] ;  /* 0x00480000ae2c783b */ /* 0x000ee20000000200 */
[----:B------:R-:W-:Y:S01]  /*4140*/  LOP3.LUT R171, R165, 0x6, RZ, 0xc0, !PT ;  /* 0x00000006a5ab7812 */ /* 0x000fe200078ec0ff */
[----:B------:R-:W-:Y:S01]  /*4150*/  VIADD R181, R179, 0x1000 ;  /* 0x00001000b3b57836 */ /* 0x000fe20000000000 */
[----:B------:R-:W-:Y:S01]  /*4160*/  @P1 LOP3.LUT R183, R183, 0x4, RZ, 0xfc, !PT ;  /* 0x00000004b7b71812 */ /* 0x000fe200078efcff */
[----:B------:R-:W3:Y:S01]  /*4170*/  LDSM.16.M88.4 R60, [R174+0x5000] ;  /* 0x00500000ae3c783b */ /* 0x000ee20000000200 */
[----:B------:R-:W-:-:S03]  /*4180*/  VIADD R180, R179, 0x1800 ;  /* 0x00001800b3b47836 */ /* 0x000fc60000000000 */
[----:B------:R-:W3:Y:S01]  /*4190*/  LDSM.16.M88.4 R76, [R174+0x5800] ;  /* 0x00580000ae4c783b */ /* 0x000ee20000000200 */
[C---:B----4-:R-:W-:Y:S03]  /*41a0*/  HMMA.16816.F32.BF16 R72, R8.reuse, R20, RZ ;  /* 0x000000140848723c */ /* 0x050fe600000418ff */
[----:B------:R-:W0:Y:S04]  /*41b0*/  LDGDEPBAR ;  /* 0x00000000000079af */ /* 0x000e280000000000 */
[----:B------:R-:W-:Y:S01]  /*41c0*/  STL [R1+0xf0], R170 ;  /* 0x0000f0aa01007387 */ /* 0x000fe20000100800 */
[C---:B------:R-:W-:Y:S06]  /*41d0*/  HMMA.16816.F32.BF16 R68, R8.reuse, R22, RZ ;  /* 0x000000160844723c */ /* 0x040fec00000418ff */
[C---:B-----5:R-:W-:Y:S06]  /*41e0*/  HMMA.16816.F32.BF16 R56, R8.reuse, R24, RZ ;  /* 0x000000180838723c */ /* 0x060fec00000418ff */
[C---:B--2---:R-:W-:Y:S06]  /*41f0*/  HMMA.16816.F32.BF16 R40, R8.reuse, R32, RZ ;  /* 0x000000200828723c */ /* 0x044fec00000418ff */
[C---:B-1----:R-:W-:Y:S06]  /*4200*/  HMMA.16816.F32.BF16 R36, R8.reuse, R28, RZ ;  /* 0x0000001c0824723c */ /* 0x042fec00000418ff */
[C---:B------:R-:W-:Y:S06]  /*4210*/  HMMA.16816.F32.BF16 R52, R8.reuse, R26, RZ ;  /* 0x0000001a0834723c */ /* 0x040fec00000418ff */
[----:B------:R-:W-:Y:S06]  /*4220*/  HMMA.16816.F32.BF16 R64, R8, R34, RZ ;  /* 0x000000220840723c */ /* 0x000fec00000418ff */
[C---:B---3--:R-:W-:Y:S06]  /*4230*/  HMMA.16816.F32.BF16 R104, R12.reuse, R20, RZ ;  /* 0x000000140c68723c */ /* 0x048fec00000418ff */
[----:B------:R-:W-:Y:S01]  /*4240*/  HMMA.16816.F32.BF16 R100, R12, R22, RZ ;  /* 0x000000160c64723c */ /* 0x000fe200000418ff */
[----:B------:R-:W1:Y:S05]  /*4250*/  LDSM.16.M88.4 R20, [R178] ;  /* 0x00000000b214783b */ /* 0x000e6a0000000200 */
[----:B------:R-:W-:Y:S06]  /*4260*/  HMMA.16816.F32.BF16 R8, R8, R30, RZ ;  /* 0x0000001e0808723c */ /* 0x000fec00000418ff */
[C---:B------:R-:W-:Y:S06]  /*4270*/  HMMA.16816.F32.BF16 R92, R12.reuse, R24, RZ ;  /* 0x000000180c5c723c */ /* 0x040fec00000418ff */
[C---:B------:R-:W-:Y:S01]  /*4280*/  HMMA.16816.F32.BF16 R96, R12.reuse, R26, RZ ;  /* 0x0000001a0c60723c */ /* 0x040fe200000418ff */
[----:B------:R-:W-:Y:S05]  /*4290*/  LDSM.16.M88.4 R24, [R179+0x1800] ;  /* 0x00180000b318783b */ /* 0x000fea0000000200 */
[C---:B------:R-:W-:Y:S06]  /*42a0*/  HMMA.16816.F32.BF16 R88, R12.reuse, R32, RZ ;  /* 0x000000200c58723c */ /* 0x040fec00000418ff */
[C---:B------:R-:W-:Y:S01]  /*42b0*/  HMMA.16816.F32.BF16 R108, R12.reuse, R34, RZ ;  /* 0x000000220c6c723c */ /* 0x040fe200000418ff */
[----:B------:R-:W-:Y:S05]  /*42c0*/  LDSM.16.M88.4 R32, [R179+0x800] ;  /* 0x00080000b320783b */ /* 0x000fea0000000200 */
[C---:B------:R-:W-:Y:S06]  /*42d0*/  HMMA.16816.F32.BF16 R84, R12.reuse, R28, RZ ;  /* 0x0000001c0c54723c */ /* 0x040fec00000418ff */
[----:B------:R-:W-:Y:S01]  /*42e0*/  HMMA.16816.F32.BF16 R124, R12, R30, RZ ;  /* 0x0000001e0c7c723c */ /* 0x000fe200000418ff */
[----:B------:R-:W-:Y:S04]  /*42f0*/  LDSM.16.M88.4 R12, [R176+0x2000] ;  /* 0x00200000b00c783b */ /* 0x000fe80000000200 */
[----:B------:R-:W-:Y:S01]  /*4300*/  LDSM.16.M88.4 R28, [R179+0x1000] ;  /* 0x00100000b31c783b */ /* 0x000fe20000000200 */
[C---:B------:R-:W-:Y:S06]  /*4310*/  HMMA.16816.F32.BF16 R160, R16.reuse, R48, R72 ;  /* 0x0000003010a0723c */ /* 0x040fec0000041848 */
[C---:B------:R-:W-:Y:S06]  /*4320*/  HMMA.16816.F32.BF16 R156, R16.reuse, R44, R56 ;  /* 0x0000002c109c723c */ /* 0x040fec0000041838 */
[C---:B------:R-:W-:Y:S01]  /*4330*/  HMMA.16816.F32.BF16 R152, R16.reuse, R60, R40 ;  /* 0x0000003c1098723c */ /* 0x040fe20000041828 */
[----:B------:R-:W-:Y:S05]  /*4340*/  LDSM.16.M88.4 R40, [R173+0x800] ;  /* 0x00080000ad28783b */ /* 0x000fea0000000200 */
[C---:B------:R-:W-:Y:S01]  /*4350*/  HMMA.16816.F32.BF16 R136, R16.reuse, R76, R36 ;  /* 0x0000004c1088723c */ /* 0x040fe20000041824 */
[----:B------:R-:W-:Y:S05]  /*4360*/  LDSM.16.M88.4 R36, [R179] ;  /* 0x00000000b324783b */ /* 0x000fea0000000200 */
[C---:B------:R-:W-:Y:S06]  /*4370*/  HMMA.16816.F32.BF16 R148, R16.reuse, R50, R68 ;  /* 0x000000321094723c */ /* 0x040fec0000041844 */
[C---:B------:R-:W-:Y:S01]  /*4380*/  HMMA.16816.F32.BF16 R144, R16.reuse, R46, R52 ;  /* 0x0000002e1090723c */ /* 0x040fe20000041834 */
[----:B------:R-:W-:Y:S05]  /*4390*/  LDSM.16.M88.4 R52, [R173+0x1800] ;  /* 0x00180000ad34783b */ /* 0x000fea0000000200 */
[C---:B------:R-:W-:Y:S06]  /*43a0*/  HMMA.16816.F32.BF16 R140, R16.reuse, R62, R64 ;  /* 0x0000003e108c723c */ /* 0x040fec0000041840 */
[----:B------:R-:W-:Y:S01]  /*43b0*/  HMMA.16816.F32.BF16 R112, R16, R78, R8 ;  /* 0x0000004e1070723c */ /* 0x000fe20000041808 */
[----:B------:R-:W2:Y:S04]  /*43c0*/  LDSM.16.M88.4 R16, [R176] ;  /* 0x00000000b010783b */ /* 0x000ea80000000200 */
[----:B------:R-:W-:Y:S01]  /*43d0*/  LDSM.16.M88.4 R8, [R177+0x2000] ;  /* 0x00200000b108783b */ /* 0x000fe20000000200 */
[C---:B-1----:R-:W-:Y:S06]  /*43e0*/  HMMA.16816.F32.BF16 R56, R20.reuse, R50, R100 ;  /* 0x000000321438723c */ /* 0x042fec0000041864 */
[C---:B------:R-:W-:Y:S06]  /*43f0*/  HMMA.16816.F32.BF16 R116, R20.reuse, R44, R92 ;  /* 0x0000002c1474723c */ /* 0x040fec000004185c */
[C---:B------:R-:W-:Y:S01]  /*4400*/  HMMA.16816.F32.BF16 R68, R20.reuse, R48, R104 ;  /* 0x000000301444723c */ /* 0x040fe20000041868 */
[----:B------:R-:W-:Y:S05]  /*4410*/  LDSM.16.M88.4 R48, [R173+0x1000] ;  /* 0x00100000ad30783b */ /* 0x000fea0000000200 */
[C---:B------:R-:W-:Y:S06]  /*4420*/  HMMA.16816.F32.BF16 R120, R20.reuse, R60, R88 ;  /* 0x0000003c1478723c */ /* 0x040fec0000041858 */
[C---:B------:R-:W-:Y:S01]  /*4430*/  HMMA.16816.F32.BF16 R64, R20.reuse, R46, R96 ;  /* 0x0000002e1440723c */ /* 0x040fe20000041860 */
[----:B------:R-:W1:Y:S05]  /*4440*/  LDSM.16.M88.4 R44, [R173] ;  /* 0x00000000ad2c783b */ /* 0x000e6a0000000200 */
[C---:B------:R-:W-:Y:S06]  /*4450*/  HMMA.16816.F32.BF16 R128, R20.reuse, R76, R84 ;  /* 0x0000004c1480723c */ /* 0x040fec0000041854 */
[C---:B------:R-:W-:Y:S06]  /*4460*/  HMMA.16816.F32.BF16 R72, R20.reuse, R62, R108 ;  /* 0x0000003e1448723c */ /* 0x040fec000004186c */
[----:B------:R-:W-:Y:S01]  /*4470*/  HMMA.16816.F32.BF16 R80, R20, R78, R124 ;  /* 0x0000004e1450723c */ /* 0x000fe2000004187c */
[----:B------:R-:W3:Y:S01]  /*4480*/  LDSM.16.M88.4 R20, [R177] ;  /* 0x00000000b114783b */ /* 0x000ee20000000200 */
[----:B------:R-:W-:-:S04]  /*4490*/  DEPBAR.LE SB0, 0x0 ;  /* 0x000080000000791a */ /* 0x000fc80000000000 */
[----:B--2---:R-:W-:Y:S06]  /*44a0*/  HMMA.16816.F32.BF16 R60, R16, R38, R56 ;  /* 0x00000026103c723c */ /* 0x004fec0000041838 */
        /* <DEDUP_REMOVED lines=14> */
[----:B------:R-:W-:Y:S01]  /*4590*/  HMMA.16816.F32.BF16 R16, R16, R26, R80 ;  /* 0x0000001a1010723c */ /* 0x000fe20000041850 */
[----:B------:R-:W-:-:S02]  /*45a0*/  LEA.HI R24, R2, R132, RZ, 0x2 ;  /* 0x0000008402187211 */ /* 0x000fc400078f10ff */
[----:B------:R-:W-:Y:S02]  /*45b0*/  LOP3.LUT R2, R0, 0xffffffc, RZ, 0xc0, !PT ;  /* 0x0ffffffc00027812 */ /* 0x000fe400078ec0ff */
[----:B------:R-:W-:Y:S01]  /*45c0*/  SHF.R.S32.HI R0, RZ, 0x2, R24 ;  /* 0x00000002ff007819 */ /* 0x000fe20000011418 */
[C---:B-1----:R-:W-:Y:S02]  /*45d0*/  HMMA.16816.F32.BF16 R108, R8.reuse, R44, R108 ;  /* 0x0000002c086c723c */ /* 0x042fe4000004186c */
[----:B------:R-:W-:Y:S02]  /*45e0*/  IMAD.IADD R5, R166, 0x1, -R2 ;  /* 0x00000001a6057824 */ /* 0x000fe400078e0a02 */
[----:B------:R-:W-:Y:S02]  /*45f0*/  IMAD.IADD R2, R0, 0x1, R135 ;  /* 0x0000000100027824 */ /* 0x000fe400078e0287 */
[----:B------:R-:W-:Y:S01]  /*4600*/  IMAD R25, R5, 0x10, R0 ;  /* 0x0000001005197824 */ /* 0x000fe200078e0200 */
[C---:B------:R-:W-:Y:S01]  /*4610*/  HMMA.16816.F32.BF16 R104, R8.reuse, R46, R104 ;  /* 0x0000002e0868723c */ /* 0x040fe20000041868 */
[----:B------:R-:W-:Y:S01]  /*4620*/  IMAD.U32 R5, RZ, RZ, UR31 ;  /* 0x0000001fff057e24 */ /* 0x000fe2000f8e00ff */
[C---:B------:R-:W-:Y:S01]  /*4630*/  VIADDMNMX R191, R2.reuse, UR31, R6, PT ;  /* 0x0000001f02bf7c46 */ /* 0x040fe2000b800106 */
[C---:B------:R-:W-:Y:S01]  /*4640*/  VIADD R7, R2.reuse, 0x8 ;  /* 0x0000000802077836 */ /* 0x040fe20000000000 */
[----:B------:R-:W-:Y:S01]  /*4650*/  VIADDMNMX R187, R2, UR37, RZ, !PT ;  /* 0x0000002502bb7c46 */ /* 0x000fe2000f8001ff */
[----:B------:R-:W-:Y:S01]  /*4660*/  IMAD.IADD R0, R133, 0x1, R134 ;  /* 0x0000000185007824 */ /* 0x000fe200078e0286 */
[----:B------:R-:W-:Y:S01]  /*4670*/  HMMA.16816.F32.BF16 R100, R8, R40, R100 ;  /* 0x000000280864723c */ /* 0x000fe20000041864 */
[----:B------:R-:W-:-:S02]  /*4680*/  IADD3 R6, R5, 0x8, R2 ;  /* 0x0000000805067810 */ /* 0x000fc40007ffe002 */
[----:B------:R-:W-:Y:S02]  /*4690*/  VIADDMNMX R186, R7, UR37, RZ, !PT ;  /* 0x0000002507ba7c46 */ /* 0x000fe4000f8001ff */
[----:B------:R-:W-:Y:S01]  /*46a0*/  VIMNMX R190, R6, UR30, PT ;  /* 0x0000001e06be7c48 */ /* 0x000fe2000bfe0100 */
[C---:B------:R-:W-:Y:S06]  /*46b0*/  HMMA.16816.F32.BF16 R96, R8.reuse, R42, R96 ;  /* 0x0000002a0860723c */ /* 0x040fec0000041860 */
[C---:B------:R-:W-:Y:S06]  /*46c0*/  HMMA.16816.F32.BF16 R92, R8.reuse, R48, R92 ;  /* 0x00000030085c723c */ /* 0x040fec000004185c */
[C---:B------:R-:W-:Y:S06]  /*46d0*/  HMMA.16816.F32.BF16 R88, R8.reuse, R50, R88 ;  /* 0x000000320858723c */ /* 0x040fec0000041858 */
[C---:B------:R-:W-:Y:S06]  /*46e0*/  HMMA.16816.F32.BF16 R84, R8.reuse, R52, R84 ;  /* 0x000000340854723c */ /* 0x040fec0000041854 */
[----:B------:R-:W-:Y:S06]  /*46f0*/  HMMA.16816.F32.BF16 R76, R8, R54, R76 ;  /* 0x00000036084c723c */ /* 0x000fec000004184c */
[----:B---3--:R-:W-:Y:S01]  /*4700*/  HMMA.16816.F32.BF16 R56, R20, R40, R56 ;  /* 0x000000281438723c */ /* 0x008fe20000041838 */
[C---:B------:R-:W-:Y:S01]  /*4710*/  VIADD R8, R2.reuse, 0x40 ;  /* 0x0000004002087836 */ /* 0x040fe20000000000 */
[C-C-:B------:R-:W-:Y:S01]  /*4720*/  IADD3 R10, R5.reuse, 0x40, R2.reuse ;  /* 0x00000040050a7810 */ /* 0x140fe20007ffe002 */
[----:B------:R-:W-:Y:S01]  /*4730*/  VIADD R9, R2, 0x48 ;  /* 0x0000004802097836 */ /* 0x000fe20000000000 */
[----:B------:R-:W-:-:S02]  /*4740*/  IADD3 R5, R5, 0x48, R2 ;  /* 0x0000004805057810 */ /* 0x000fc40007ffe002 */
[C---:B------:R-:W-:Y:S01]  /*4750*/  HMMA.16816.F32.BF16 R40, R20.reuse, R42, R32 ;  /* 0x0000002a1428723c */ /* 0x040fe20000041820 */
[----:B------:R-:W-:Y:S02]  /*4760*/  VIADDMNMX R185, R8, UR37, RZ, !PT ;  /* 0x0000002508b97c46 */ /* 0x000fe4000f8001ff */
[----:B------:R-:W-:Y:S02]  /*4770*/  VIADDMNMX R184, R9, UR37, RZ, !PT ;  /* 0x0000002509b87c46 */ /* 0x000fe4000f8001ff */
[----:B------:R-:W-:Y:S01]  /*4780*/  VIMNMX R189, R10, UR30, PT ;  /* 0x0000001e0abd7c48 */ /* 0x000fe2000bfe0100 */
[----:B------:R-:W-:Y:S01]  /*4790*/  HMMA.16816.F32.BF16 R68, R20, R44, R68 ;  /* 0x0000002c1444723c */ /* 0x000fe20000041844 */
[----:B------:R-:W-:-:S05]  /*47a0*/  VIMNMX R188, R5, UR30, PT ;  /* 0x0000001e05bc7c48 */ /* 0x000fca000bfe0100 */
        /* <DEDUP_REMOVED lines=8> */
[----:B------:R-:W-:Y:S01]  /*4830*/  ULDC UR6, c[0x0][0x2d0] ;  /* 0x0000b40000067ab9 */ /* 0x000fe20000000800 */
[----:B------:R-:W-:Y:S01]  /*4840*/  IMAD.U32 R10, RZ, RZ, UR10 ;  /* 0x0000000aff0a7e24 */ /* 0x000fe2000f8e00ff */
[----:B------:R-:W-:Y:S01]  /*4850*/  ISETP.GE.AND P0, PT, R242, UR6, PT ;  /* 0x00000006f2007c0c */ /* 0x000fe2000bf06270 */
[----:B------:R-:W-:Y:S01]  /*4860*/  UIADD3 UR6, UR18, -0x2, URZ ;  /* 0xfffffffe12067890 */ /* 0x000fe2000fffe03f */
[----:B------:R-:W-:Y:S01]  /*4870*/  IMAD.U32 R8, RZ, RZ, UR11 ;  /* 0x0000000bff087e24 */ /* 0x000fe2000f8e00ff */
[----:B------:R-:W-:Y:S02]  /*4880*/  BSSY B0, `(.L_x_2237) ;  /* 0x0000032000007945 */ /* 0x000fe40003800000 */
[----:B------:R-:W-:Y:S02]  /*4890*/  USHF.R.S32.HI UR7, URZ, 0x1f, UR6 ;  /* 0x0000001f3f077899 */ /* 0x000fe40008011406 */
[----:B------:R-:W-:Y:S01]  /*48a0*/  IMAD.U32 R2, RZ, RZ, UR6 ;  /* 0x00000006ff027e24 */ /* 0x000fe2000f8e00ff */
[----:B------:R-:W-:-:S03]  /*48b0*/  UIMAD UR6, UR22, UR6, URZ ;  /* 0x00000006160672a4 */ /* 0x000fc6000f8e023f */
[----:B------:R-:W-:Y:S01]  /*48c0*/  IMAD.WIDE.U32 R6, R2, UR23, R194 ;  /* 0x0000001702067c25 */ /* 0x000fe2000f8e00c2 */
[----:B------:R-:W-:Y:S01]  /*48d0*/  UIMAD UR6, UR7, UR23, UR6 ;  /* 0x00000017070672a4 */ /* 0x000fe2000f8e0206 */
[----:B------:R-:W1:Y:S01]  /*48e0*/  @!P0 LDC.64 R14, c[0x0][0x218] ;  /* 0x00008600ff0e8b82 */ /* 0x000e620000000a00 */
[----:B------:R2:W-:Y:S01]  /*48f0*/  @P0 STS.128 [R192+0x4000], RZ ;  /* 0x004000ffc0000388 */ /* 0x0005e20000000c00 */
[----:B------:R-:W-:-:S03]  /*4900*/  IMAD.U32 R2, RZ, RZ, UR10 ;  /* 0x0000000aff027e24 */ /* 0x000fc6000f8e00ff */
[----:B------:R-:W-:Y:S02]  /*4910*/  VIADD R9, R7, UR6 ;  /* 0x0000000607097c36 */ /* 0x000fe40008000000 */
[----:B------:R-:W-:Y:S01]  /*4920*/  @!P0 LEA R5, P1, R2, R6, 0x5 ;  /* 0x0000000602058211 */ /* 0x000fe200078228ff */
[----:B------:R-:W3:Y:S01]  /*4930*/  @!P0 LDC.64 R12, c[0x0][0x218] ;  /* 0x00008600ff0c8b82 */ /* 0x000ee20000000a00 */
[----:B------:R-:W-:Y:S02]  /*4940*/  @!P0 IADD3 R2, P2, R6, UR26, RZ ;  /* 0x0000001a06028c10 */ /* 0x000fe4000ff5e0ff */
[----:B------:R-:W-:Y:S02]  /*4950*/  @!P0 LEA.HI.X R16, R10, R9, R8, 0x5, P1 ;  /* 0x000000090a108211 */ /* 0x000fe400008f2c08 */
[----:B------:R-:W-:-:S03]  /*4960*/  @!P0 IADD3.X R11, R9, UR24, RZ, P2, !PT ;  /* 0x00000018090b8c10 */ /* 0x000fc600097fe4ff */
        /* <DEDUP_REMOVED lines=35> */
.L_x_2238:
[----:B------:R-:W-:Y:S05]  /*4ba0*/  BSYNC B0 ;  /* 0x0000000000007941 */ /* 0x000fea0003800000 */
.L_x_2237:
[----:B------:R-:W0:Y:S02]  /*4bb0*/  LDGDEPBAR ;  /* 0x00000000000079af */ /* 0x000e240000000000 */
.L_x_2236:
[----:B------:R-:W-:Y:S01]  /*4bc0*/  LOP3.LUT R5, R24, 0x7ffffffc, RZ, 0xc0, !PT ;  /* 0x7ffffffc18057812 */ /* 0x000fe200078ec0ff */
[----:B------:R-:W-:Y:S01]  /*4bd0*/  IMAD.U32 R2, RZ, RZ, UR17 ;  /* 0x00000011ff027e24 */ /* 0x000fe2000f8e00ff */
[----:B------:R-:W-:Y:S01]  /*4be0*/  USHF.L.U32 UR6, UR17, 0x1, URZ ;  /* 0x0000000111067899 */ /* 0x000fe2000800063f */
[----:B------:R-:W-:Y:S01]  /*4bf0*/  LOP3.LUT R7, R167, UR32, RZ, 0x3c, !PT ;  /* 0x00000020a7077c12 */ /* 0x000fe2000f8e3cff */
[----:B------:R-:W-:Y:S01]  /*4c00*/  STL.64 [R1+0x188], R178 ;  /* 0x000188b201007387 */ /* 0x000fe20000100a00 */
[----:B------:R-:W-:Y:S01]  /*4c10*/  IMAD.IADD R5, R132, 0x1, -R5 ;  /* 0x0000000184057824 */ /* 0x000fe200078e0a05 */
[----:B------:R-:W-:Y:S01]  /*4c20*/  ULOP3.LUT UR7, UR6, UR33, URZ, 0x3c, !UPT ;  /* 0x0000002106077292 */ /* 0x000fe2000f8e3c3f */
[----:B------:R-:W-:Y:S01]  /*4c30*/  IMAD R2, R2, 0x40, R171 ;  /* 0x0000004002027824 */ /* 0x000fe200078e02ab */
[----:B------:R3:W-:Y:S01]  /*4c40*/  STL.64 [R1+0x180], R176 ;  /* 0x000180b001007387 */ /* 0x0007e20000100a00 */
[----:B------:R-:W-:Y:S01]  /*4c50*/  IMAD.SHL.U32 R6, R5, 0x2, RZ ;  /* 0x0000000205067824 */ /* 0x000fe200078e00ff */
[----:B------:R-:W-:Y:S01]  /*4c60*/  UIADD3 UR6, UR6, 0x1, URZ ;  /* 0x0000000106067890 */ /* 0x000fe2000fffe03f */
[C---:B------:R-:W-:Y:S01]  /*4c70*/  VIADD R5, R2.reuse, 0x1 ;  /* 0x0000000102057836 */ /* 0x040fe20000000000 */
[C---:B------:R-:W-:Y:S01]  /*4c80*/  ISETP.GE.AND P0, PT, R2.reuse, R191, PT ;  /* 0x000000bf0200720c */ /* 0x040fe20003f06270 */
[----:B------:R-:W-:Y:S01]  /*4c90*/  IMAD R250, R25, UR19, R6 ;  /* 0x0000001319fa7c24 */ /* 0x000fe2000f8e0206 */
[CC--:B------:R-:W-:Y:S01]  /*4ca0*/  ISETP.GE.AND P4, PT, R2.reuse, R190.reuse, PT ;  /* 0x000000be0200720c */ /* 0x0c0fe20003f86270 */
[----:B--2---:R-:W-:Y:S01]  /*4cb0*/  IMAD.WIDE.U32 R10, R169, -0x2daee0ad, RZ ;  /* 0xd2511f53a90a7825 */ /* 0x004fe200078e00ff */
[C---:B------:R-:W-:Y:S01]  /*4cc0*/  ISETP.LT.OR P6, PT, R2.reuse, R187, P0 ;  /* 0x000000bb0200720c */ /* 0x040fe200007c1670 */
[----:B------:R-:W-:Y:S01]  /*4cd0*/  STL [R1+0x178], R168 ;  /* 0x000178a801007387 */ /* 0x000fe20000100800 */
[C---:B------:R-:W-:Y:S01]  /*4ce0*/  ISETP.GE.AND P3, PT, R5.reuse, R191, PT ;  /* 0x000000bf0500720c */ /* 0x040fe20003f66270 */
[----:B------:R-:W-:Y:S01]  /*4cf0*/  ULOP3.LUT UR6, UR6, UR33, URZ, 0x3c, !UPT ;  /* 0x0000002106067292 */ /* 0x000fe2000f8e3c3f */
[C---:B------:R-:W-:Y:S01]  /*4d00*/  ISETP.GE.AND P2, PT, R5.reuse, R190, PT ;  /* 0x000000be0500720c */ /* 0x040fe20003f46270 */
[----:B------:R-:W-:Y:S01]  /*4d10*/  STL [R1+0x128], R7 ;  /* 0x0001280701007387 */ /* 0x000fe20000100800 */
[C---:B------:R-:W-:Y:S01]  /*4d20*/  ISETP.GE.AND P0, PT, R5.reuse, R188, PT ;  /* 0x000000bc0500720c */ /* 0x040fe20003f06270 */
[----:B------:R-:W-:Y:S01]  /*4d30*/  UIADD3 UR41, UR33, -0x4498517b, URZ ;  /* 0xbb67ae8521297890 */ /* 0x000fe2000fffe03f */
[C---:B------:R-:W-:Y:S01]  /*4d40*/  ISETP.GE.AND P1, PT, R5.reuse, R189, PT ;  /* 0x000000bd0500720c */ /* 0x040fe20003f26270 */
[----:B------:R-:W-:Y:S01]  /*4d50*/  UIADD3 UR42, UR32, -0x61c88647, URZ ;  /* 0x9e3779b9202a7890 */ /* 0x000fe2000fffe03f */
[C---:B------:R-:W-:Y:S01]  /*4d60*/  ISETP.LT.OR P5, PT, R5.reuse, R187, P3 ;  /* 0x000000bb0500720c */ /* 0x040fe20001fa1670 */
[----:B------:R-:W-:Y:S01]  /*4d70*/  UIADD3 UR40, UR32, 0x3c6ef372, URZ ;  /* 0x3c6ef37220287890 */ /* 0x000fe2000fffe03f */
[C---:B------:R-:W-:Y:S01]  /*4d80*/  ISETP.LT.OR P3, PT, R5.reuse, R186, P2 ;  /* 0x000000ba0500720c */ /* 0x040fe20001761670 */
[----:B------:R-:W-:Y:S01]  /*4d90*/  UIADD3 UR39, UR33, 0x76cf5d0a, URZ ;  /* 0x76cf5d0a21277890 */ /* 0x000fe2000fffe03f */
[C---:B------:R-:W-:Y:S01]  /*4da0*/  ISETP.LT.OR P0, PT, R5.reuse, R184, P0 ;  /* 0x000000b80500720c */ /* 0x040fe20000701670 */
[----:B------:R-:W-:Y:S01]  /*4db0*/  UIADD3 UR37, UR33, 0x32370b8f, URZ ;  /* 0x32370b8f21257890 */ /* 0x000fe2000fffe03f */
[----:B------:R-:W-:Y:S01]  /*4dc0*/  ISETP.LT.OR P2, PT, R5, R185, P1 ;  /* 0x000000b90500720c */ /* 0x000fe20000f41670 */
[----:B------:R-:W-:Y:S01]  /*4dd0*/  UIADD3 UR38, UR32, -0x255992d5, URZ ;  /* 0xdaa66d2b20267890 */ /* 0x000fe2000fffe03f */
[C---:B------:R-:W-:Y:S01]  /*4de0*/  ISETP.LT.OR P1, PT, R2.reuse, R186, P4 ;  /* 0x000000ba0200720c */ /* 0x040fe20002721670 */
[----:B------:R-:W-:Y:S01]  /*4df0*/  UIADD3 UR31, UR32, 0x78dde6e4, URZ ;  /* 0x78dde6e4201f7890 */ /* 0x000fe2000fffe03f */
[----:B------:R-:W-:Y:S01]  /*4e00*/  P2R R5, PR, RZ, 0x1 ;  /* 0x00000001ff057803 */ /* 0x000fe20000000000 */
[----:B------:R-:W-:Y:S01]  /*4e10*/  UIADD3 UR30, UR33, -0x126145ec, URZ ;  /* 0xed9eba14211e7890 */ /* 0x000fe2000fffe03f */
[----:B------:R-:W-:Y:S01]  /*4e20*/  P2R R6, PR, RZ, 0x4 ;  /* 0x00000004ff067803 */ /* 0x000fe20000000000 */
[----:B------:R-:W-:Y:S01]  /*4e30*/  UIADD3 UR24, UR33, -0x56f99767, URZ ;  /* 0xa906689921187890 */ /* 0x000fe2000fffe03f */
[C---:B------:R-:W-:Y:S01]  /*4e40*/  ISETP.GE.AND P0, PT, R2.reuse, R189, PT ;  /* 0x000000bd0200720c */ /* 0x040fe20003f06270 */
[----:B------:R-:W-:Y:S01]  /*4e50*/  UIADD3 UR26, UR32, 0x1715609d, URZ ;  /* 0x1715609d201a7890 */ /* 0x000fe2000fffe03f */
[----:B------:R-:W-:Y:S01]  /*4e60*/  ISETP.GE.AND P2, PT, R2, R188, PT ;  /* 0x000000bc0200720c */ /* 0x000fe20003f46270 */
[----:B------:R-:W-:Y:S01]  /*4e70*/  ULDC UR43, c[0x0][0x2ec] ;  /* 0x0000bb00002b7ab9 */ /* 0x000fe20000000800 */
[----:B------:R-:W-:-:S02]  /*4e80*/  FSEL R46, R68, -INF , !P6 ;  /* 0xff800000442e7808 */ /* 0x000fc40007000000 */
[----:B------:R-:W-:Y:S02]  /*4e90*/  FSEL R54, R70, -INF , !P1 ;  /* 0xff80000046367808 */ /* 0x000fe40004800000 */
[----:B------:R-:W-:Y:S01]  /*4ea0*/  ISETP.NE.AND P4, PT, R5, RZ, PT ;  /* 0x000000ff0500720c */ /* 0x000fe20003f85270 */
[----:B------:R-:W-:Y:S01]  /*4eb0*/  VIADD R5, R2, 0x9 ;  /* 0x0000000902057836 */ /* 0x000fe20000000000 */
[----:B------:R-:W-:Y:S01]  /*4ec0*/  ISETP.NE.AND P6, PT, R6, RZ, PT ;  /* 0x000000ff0600720c */ /* 0x000fe20003fc5270 */
[C---:B------:R-:W-:Y:S01]  /*4ed0*/  VIADD R6, R2.reuse, 0x8 ;  /* 0x0000000802067836 */ /* 0x040fe20000000000 */
[C---:B------:R-:W-:Y:S02]  /*4ee0*/  ISETP.LT.OR P1, PT, R2.reuse, R185, P0 ;  /* 0x000000b90200720c */ /* 0x040fe40000721670 */
[----:B------:R-:W-:Y:S02]  /*4ef0*/  ISETP.LT.OR P0, PT, R2, R184, P2 ;  /* 0x000000b80200720c */ /* 0x000fe40001701670 */
[----:B------:R-:W-:-:S02]  /*4f00*/  ISETP.GE.AND P2, PT, R6, R191, PT ;  /* 0x000000bf0600720c */ /* 0x000fc40003f46270 */
[----:B------:R-:W-:Y:S02]  /*4f10*/  FSEL R110, R110, -INF , !P0 ;  /* 0xff8000006e6e7808 */ /* 0x000fe40004000000 */
[C---:B------:R-:W-:Y:S02]  /*4f20*/  ISETP.GE.AND P0, PT, R5.reuse, R191, PT ;  /* 0x000000bf0500720c */ /* 0x040fe40003f06270 */
[----:B------:R-:W-:Y:S02]  /*4f30*/  FSEL R108, R108, -INF , !P1 ;  /* 0xff8000006c6c7808 */ /* 0x000fe40004800000 */
[-C--:B------:R-:W-:Y:S02]  /*4f40*/  ISETP.LT.OR P1, PT, R6, R187.reuse, P2 ;  /* 0x000000bb0600720c */ /* 0x080fe40001721670 */
[----:B------:R-:W-:Y:S02]  /*4f50*/  ISETP.LT.OR P0, PT, R5, R187, P0 ;  /* 0x000000bb0500720c */ /* 0x000fe40000701670 */
[----:B------:R-:W-:-:S02]  /*4f60*/  FSEL R47, R69, -INF , !P5 ;  /* 0xff800000452f7808 */ /* 0x000fc40006800000 */
[----:B------:R-:W-:Y:S02]  /*4f70*/  FSEL R72, R71, -INF , !P3 ;  /* 0xff80000047487808 */ /* 0x000fe40005800000 */
[----:B------:R-:W-:Y:S02]  /*4f80*/  FSEL R111, R111, -INF , !P4 ;  /* 0xff8000006f6f7808 */ /* 0x000fe40006000000 */
[----:B------:R-:W-:Y:S02]  /*4f90*/  FSEL R49, R60, -INF , !P1 ;  /* 0xff8000003c317808 */ /* 0x000fe40004800000 */
[----:B------:R-:W-:Y:S02]  /*4fa0*/  FSEL R52, R61, -INF , !P0 ;  /* 0xff8000003d347808 */ /* 0x000fe40004000000 */
[C---:B------:R-:W-:Y:S02]  /*4fb0*/  ISETP.GE.AND P5, PT, R6.reuse, R190, PT ;  /* 0x000000be0600720c */ /* 0x040fe40003fa6270 */
[----:B------:R-:W-:-:S02]  /*4fc0*/  ISETP.GE.AND P4, PT, R6, R189, PT ;  /* 0x000000bd0600720c */ /* 0x000fc40003f86270 */
[C---:B------:R-:W-:Y:S02]  /*4fd0*/  ISETP.GE.AND P3, PT, R6.reuse, R188, PT ;  /* 0x000000bc0600720c */ /* 0x040fe40003f66270 */
[C---:B------:R-:W-:Y:S02]  /*4fe0*/  ISETP.GE.AND P2, PT, R5.reuse, R190, PT ;  /* 0x000000be0500720c */ /* 0x040fe40003f46270 */
[C---:B------:R-:W-:Y:S02]  /*4ff0*/  ISETP.GE.AND P1, PT, R5.reuse, R189, PT ;  /* 0x000000bd0500720c */ /* 0x040fe40003f26270 */
[----:B------:R-:W-:Y:S02]  /*5000*/  ISETP.GE.AND P0, PT, R5, R188, PT ;  /* 0x000000bc0500720c */ /* 0x000fe40003f06270 */
[C---:B------:R-:W-:Y:S02]  /*5010*/  ISETP.LT.OR P5, PT, R6.reuse, R186, P5 ;  /* 0x000000ba0600720c */ /* 0x040fe40002fa1670 */
[----:B------:R-:W-:-:S02]  /*5020*/  ISETP.LT.OR P4, PT, R6, R185, P4 ;  /* 0x000000b90600720c */ /* 0x000fc40002781670 */
[----:B------:R-:W-:Y:S01]  /*5030*/  ISETP.LT.OR P3, PT, R6, R184, P3 ;  /* 0x000000b80600720c */ /* 0x000fe20001f61670 */
[C---:B------:R-:W-:Y:S01]  /*5040*/  VIADD R6, R2.reuse, 0x10 ;  /* 0x0000001002067836 */ /* 0x040fe20000000000 */
[C---:B------:R-:W-:Y:S02]  /*5050*/  ISETP.LT.OR P2, PT, R5.reuse, R186, P2 ;  /* 0x000000ba0500720c */ /* 0x040fe40001741670 */
[C---:B------:R-:W-:Y:S02]  /*5060*/  ISETP.LT.OR P1, PT, R5.reuse, R185, P1 ;  /* 0x000000b90500720c */ /* 0x040fe40000f21670 */
[----:B------:R-:W-:Y:S01]  /*5070*/  ISETP.LT.OR P0, PT, R5, R184, P0 ;  /* 0x000000b80500720c */ /* 0x000fe20000701670 */
[----:B------:R-:W-:Y:S01]  /*5080*/  VIADD R5, R2, 0x11 ;  /* 0x0000001102057836 */ /* 0x000fe20000000000 */
[----:B------:R-:W-:Y:S02]  /*5090*/  FSEL R73, R63, -INF , !P2 ;  /* 0xff8000003f497808 */ /* 0x000fe40005000000 */
[----:B------:R-:W-:-:S02]  /*50a0*/  FSEL R107, R107, -INF , !P0 ;  /* 0xff8000006b6b7808 */ /* 0x000fc40004000000 */
[CC--:B------:R-:W-:Y:S02]  /*50b0*/  ISETP.GE.AND P2, PT, R6.reuse, R191.reuse, PT ;  /* 0x000000bf0600720c */ /* 0x0c0fe40003f46270 */
[----:B------:R-:W-:Y:S02]  /*50c0*/  ISETP.GE.AND P0, PT, R5, R191, PT ;  /* 0x000000bf0500720c */ /* 0x000fe40003f06270 */
        /* <DEDUP_REMOVED lines=109> */
[C---:B------:R-:W-:Y:S02]  /*57a0*/  ISETP.GE.AND P2, PT, R5.reuse, R190, PT ;  /* 0x000000be0500720c */ /* 0x040fe40003f46270 */
[C---:B------:R-:W-:Y:S02]  /*57b0*/  ISETP.GE.AND P1, PT, R5.reuse, R189, PT ;  /* 0x000000bd0500720c */ /* 0x040fe40003f26270 */
[C---:B------:R-:W-:Y:S02]  /*57c0*/  ISETP.GE.AND P0, PT, R5.reuse, R188, PT ;  /* 0x000000bc0500720c */ /* 0x040fe40003f06270 */
[C---:B------:R-:W-:Y:S02]  /*57d0*/  ISETP.LT.OR P2, PT, R5.reuse, R186, P2 ;  /* 0x000000ba0500720c */ /* 0x040fe40001741670 */
[----:B------:R-:W-:-:S02]  /*57e0*/  ISETP.LT.OR P1, PT, R5, R185, P1 ;  /* 0x000000b90500720c */ /* 0x000fc40000f21670 */
[----:B------:R-:W-:Y:S01]  /*57f0*/  ISETP.LT.OR P0, PT, R5, R184, P0 ;  /* 0x000000b80500720c */ /* 0x000fe20000701670 */
[----:B------:R-:W-:Y:S01]  /*5800*/  VIADD R5, R2, 0x38 ;  /* 0x0000003802057836 */ /* 0x000fe20000000000 */
[----:B------:R-:W-:Y:S01]  /*5810*/  FSEL R229, R90, -INF , !P3 ;  /* 0xff8000005ae57808 */ /* 0x000fe20005800000 */
[----:B------:R-:W-:Y:S01]  /*5820*/  VIADD R2, R2, 0x39 ;  /* 0x0000003902027836 */ /* 0x000fe20000000000 */
[----:B------:R-:W-:Y:S02]  /*5830*/  ISETP.GE.AND P3, PT, R6, R188, PT ;  /* 0x000000bc0600720c */ /* 0x000fe40003f66270 */
[----:B------:R-:W-:Y:S02]  /*5840*/  FSEL R130, R39, -INF , !P2 ;  /* 0xff80000027827808 */ /* 0x000fe40005000000 */
[----:B------:R-:W-:Y:S02]  /*5850*/  FSEL R248, R87, -INF , !P0 ;  /* 0xff80000057f87808 */ /* 0x000fe40004000000 */
[----:B------:R-:W-:-:S02]  /*5860*/  ISETP.GE.AND P2, PT, R5, R191, PT ;  /* 0x000000bf0500720c */ /* 0x000fc40003f46270 */
[----:B------:R-:W-:Y:S02]  /*5870*/  ISETP.GE.AND P0, PT, R2, R191, PT ;  /* 0x000000bf0200720c */ /* 0x000fe40003f06270 */
[----:B------:R-:W-:Y:S02]  /*5880*/  ISETP.LT.OR P3, PT, R6, R184, P3 ;  /* 0x000000b80600720c */ /* 0x000fe40001f61670 */
[----:B------:R-:W-:Y:S02]  /*5890*/  FSEL R238, R85, -INF , !P1 ;  /* 0xff80000055ee7808 */ /* 0x000fe40004800000 */
[----:B------:R-:W-:Y:S02]  /*58a0*/  FSEL R124, R30, -INF , !P5 ;  /* 0xff8000001e7c7808 */ /* 0x000fe40006800000 */
[----:B------:R-:W-:Y:S02]  /*58b0*/  FSEL R203, R88, -INF , !P4 ;  /* 0xff80000058cb7808 */ /* 0x000fe40006000000 */
[----:B------:R-:W-:-:S02]  /*58c0*/  ISETP.LT.OR P1, PT, R5, R187, P2 ;  /* 0x000000bb0500720c */ /* 0x000fc40001721670 */
[----:B------:R-:W-:Y:S02]  /*58d0*/  ISETP.LT.OR P0, PT, R2, R187, P0 ;  /* 0x000000bb0200720c */ /* 0x000fe40000701670 */
[C---:B------:R-:W-:Y:S02]  /*58e0*/  ISETP.GE.AND P5, PT, R6.reuse, R190, PT ;  /* 0x000000be0600720c */ /* 0x040fe40003fa6270 */
[----:B------:R-:W-:Y:S02]  /*58f0*/  ISETP.GE.AND P4, PT, R6, R189, PT ;  /* 0x000000bd0600720c */ /* 0x000fe40003f86270 */
[----:B------:R-:W-:Y:S02]  /*5900*/  FSEL R81, R86, -INF , !P3 ;  /* 0xff80000056517808 */ /* 0x000fe40005800000 */
[----:B------:R-:W-:Y:S02]  /*5910*/  FSEL R86, R20, -INF , !P1 ;  /* 0xff80000014567808 */ /* 0x000fe40004800000 */
[----:B------:R-:W-:Y:S01]  /*5920*/  FSEL R85, R21, -INF , !P0 ;  /* 0xff80000015557808 */ /* 0x000fe20004000000 */
[----:B------:R-:W-:Y:S01]  /*5930*/  IMAD.WIDE.U32 R20, R170, -0x326172a9, RZ ;  /* 0xcd9e8d57aa147825 */ /* 0x000fe200078e00ff */
[----:B------:R-:W-:-:S02]  /*5940*/  ISETP.LT.OR P5, PT, R6, R186, P5 ;  /* 0x000000ba0600720c */ /* 0x000fc40002fa1670 */
[----:B------:R-:W-:Y:S02]  /*5950*/  ISETP.LT.OR P4, PT, R6, R185, P4 ;  /* 0x000000b90600720c */ /* 0x000fe40002781670 */
[C---:B------:R-:W-:Y:S02]  /*5960*/  ISETP.GE.AND P2, PT, R2.reuse, R190, PT ;  /* 0x000000be0200720c */ /* 0x040fe40003f46270 */
[C---:B------:R-:W-:Y:S02]  /*5970*/  ISETP.GE.AND P1, PT, R2.reuse, R189, PT ;  /* 0x000000bd0200720c */ /* 0x040fe40003f26270 */
[----:B------:R-:W-:Y:S02]  /*5980*/  ISETP.GE.AND P0, PT, R2, R188, PT ;  /* 0x000000bc0200720c */ /* 0x000fe40003f06270 */
[----:B------:R-:W-:Y:S02]  /*5990*/  FSEL R129, R38, -INF , !P5 ;  /* 0xff80000026817808 */ /* 0x000fe40006800000 */
[----:B------:R-:W-:-:S02]  /*59a0*/  FSEL R237, R84, -INF , !P4 ;  /* 0xff80000054ed7808 */ /* 0x000fc40006000000 */
[C---:B------:R-:W-:Y:S02]  /*59b0*/  ISETP.LT.OR P2, PT, R2.reuse, R186, P2 ;  /* 0x000000ba0200720c */ /* 0x040fe40001741670 */
[C---:B------:R-:W-:Y:S02]  /*59c0*/  ISETP.LT.OR P1, PT, R2.reuse, R185, P1 ;  /* 0x000000b90200720c */ /* 0x040fe40000f21670 */
[----:B------:R-:W-:Y:S01]  /*59d0*/  ISETP.LT.OR P0, PT, R2, R184, P0 ;  /* 0x000000b80200720c */ /* 0x000fe20000701670 */
[----:B------:R-:W-:Y:S01]  /*59e0*/  VIADD R2, R170, 0x4 ;  /* 0x00000004aa027836 */ /* 0x000fe20000000000 */
[C---:B------:R-:W-:Y:S02]  /*59f0*/  ISETP.GE.AND P5, PT, R5.reuse, R190, PT ;  /* 0x000000be0500720c */ /* 0x040fe40003fa6270 */
[C---:B------:R-:W-:Y:S01]  /*5a00*/  ISETP.GE.AND P4, PT, R5.reuse, R189, PT ;  /* 0x000000bd0500720c */ /* 0x040fe20003f86270 */
[C---:B------:R-:W-:Y:S01]  /*5a10*/  IMAD.WIDE.U32 R14, R2.reuse, -0x326172a9, RZ ;  /* 0xcd9e8d57020e7825 */ /* 0x040fe200078e00ff */
[C---:B------:R-:W-:Y:S01]  /*5a20*/  ISETP.GE.AND P3, PT, R5.reuse, R188, PT ;  /* 0x000000bc0500720c */ /* 0x040fe20003f66270 */
[----:B------:R2:W-:Y:S01]  /*5a30*/  STL [R1+0x124], R2 ;  /* 0x0001240201007387 */ /* 0x0005e20000100800 */
[C---:B------:R-:W-:Y:S01]  /*5a40*/  ISETP.LT.OR P5, PT, R5.reuse, R186, P5 ;  /* 0x000000ba0500720c */ /* 0x040fe20002fa1670 */
[----:B------:R-:W-:Y:S01]  /*5a50*/  IMAD.WIDE.U32 R12, R2, -0x326172a9, RZ ;  /* 0xcd9e8d57020c7825 */ /* 0x000fe200078e00ff */
[----:B------:R-:W-:-:S02]  /*5a60*/  ISETP.LT.OR P4, PT, R5, R185, P4 ;  /* 0x000000b90500720c */ /* 0x000fc40002781670 */
[----:B------:R-:W-:Y:S02]  /*5a70*/  ISETP.LT.OR P3, PT, R5, R184, P3 ;  /* 0x000000b80500720c */ /* 0x000fe40001f61670 */
[-C--:B------:R-:W-:Y:S02]  /*5a80*/  LOP3.LUT R5, R21, R7.reuse, RZ, 0x3c, !PT ;  /* 0x0000000715057212 */ /* 0x080fe400078e3cff */
[-C--:B-1----:R-:W-:Y:S02]  /*5a90*/  LOP3.LUT R9, R15, R7.reuse, RZ, 0x3c, !PT ;  /* 0x000000070f097212 */ /* 0x082fe400078e3cff */
[----:B------:R-:W-:Y:S01]  /*5aa0*/  LOP3.LUT R8, R13, R7, RZ, 0x3c, !PT ;  /* 0x000000070d087212 */ /* 0x000fe200078e3cff */
[----:B------:R-:W-:Y:S01]  /*5ab0*/  IMAD.WIDE.U32 R28, R5, -0x2daee0ad, RZ ;  /* 0xd2511f53051c7825 */ /* 0x000fe200078e00ff */
[----:B------:R-:W-:Y:S02]  /*5ac0*/  LOP3.LUT R5, R11, UR6, RZ, 0x3c, !PT ;  /* 0x000000060b057c12 */ /* 0x000fe4000f8e3cff */
[----:B------:R-:W-:Y:S01]  /*5ad0*/  FSEL R84, R22, -INF , !P5 ;  /* 0xff80000016547808 */ /* 0x000fe20006800000 */
[----:B------:R-:W-:Y:S01]  /*5ae0*/  IMAD.WIDE.U32 R62, R9, -0x2daee0ad, RZ ;  /* 0xd2511f53093e7825 */ /* 0x000fe200078e00ff */
[----:B------:R-:W-:Y:S01]  /*5af0*/  LOP3.LUT R16, R29, UR41, R10, 0x96, !PT ;  /* 0x000000291d107c12 */ /* 0x000fe2000f8e960a */
[----:B------:R1:W-:Y:S01]  /*5b00*/  STL.64 [R1+0x18], R28 ;  /* 0x0000181c01007387 */ /* 0x0003e20000100a00 */
[----:B---3--:R-:W-:Y:S01]  /*5b10*/  FSEL R177, R78, -INF , !P3 ;  /* 0xff8000004eb17808 */ /* 0x008fe20005800000 */
[----:B------:R-:W-:Y:S01]  /*5b20*/  IMAD.WIDE.U32 R66, R8, -0x2daee0ad, RZ ;  /* 0xd2511f5308427825 */ /* 0x000fe200078e00ff */
[----:B------:R-:W-:-:S02]  /*5b30*/  FSEL R90, R79, -INF , !P0 ;  /* 0xff8000004f5a7808 */ /* 0x000fc40004000000 */
[----:B------:R-:W-:Y:S01]  /*5b40*/  FSEL R109, R109, -INF , !P6 ;  /* 0xff8000006d6d7808 */ /* 0x000fe20007000000 */
[----:B------:R-:W-:Y:S01]  /*5b50*/  IMAD.WIDE.U32 R26, R16, -0x326172a9, RZ ;  /* 0xcd9e8d57101a7825 */ /* 0x000fe200078e00ff */
[----:B--2---:R-:W-:Y:S02]  /*5b60*/  LOP3.LUT R2, R11, UR7, RZ, 0x3c, !PT ;  /* 0x000000070b027c12 */ /* 0x004fe4000f8e3cff */
[----:B------:R-:W-:Y:S02]  /*5b70*/  LOP3.LUT R15, R67, UR41, R10, 0x96, !PT ;  /* 0x00000029430f7c12 */ /* 0x000fe4000f8e960a */
[----:B------:R-:W-:Y:S01]  /*5b80*/  FSEL R67, R23, -INF , !P2 ;  /* 0xff80000017437808 */ /* 0x000fe20005000000 */
[----:B------:R-:W-:Y:S01]  /*5b90*/  IMAD.WIDE.U32 R6, R2, -0x326172a9, RZ ;  /* 0xcd9e8d5702067825 */ /* 0x000fe200078e00ff */
[----:B------:R-:W-:Y:S01]  /*5ba0*/  LOP3.LUT R2, R11, UR6, RZ, 0x3c, !PT ;  /* 0x000000060b027c12 */ /* 0x000fe2000f8e3cff */
[----:B------:R-:W-:Y:S01]  /*5bb0*/  ULDC.64 UR6, c[0x0][0x2a8] ;  /* 0x0000aa0000067ab9 */ /* 0x000fe20000000a00 */
[----:B------:R-:W-:Y:S01]  /*5bc0*/  FSEL R178, R76, -INF , !P4 ;  /* 0xff8000004cb27808 */ /* 0x000fe20006000000 */
[----:B------:R-:W-:Y:S01]  /*5bd0*/  IMAD.WIDE.U32 R64, R15, -0x326172a9, RZ ;  /* 0xcd9e8d570f407825 */ /* 0x000fe200078e00ff */
[----:B------:R-:W-:-:S02]  /*5be0*/  LOP3.LUT R18, R7, UR42, R14, 0x96, !PT ;  /* 0x0000002a07127c12 */ /* 0x000fc4000f8e960e */
[----:B------:R-:W-:Y:S01]  /*5bf0*/  LOP3.LUT R13, R7, UR42, R20, 0x96, !PT ;  /* 0x0000002a070d7c12 */ /* 0x000fe2000f8e9614 */
[----:B------:R-:W-:Y:S01]  /*5c00*/  IMAD.WIDE.U32 R8, R2, -0x326172a9, RZ ;  /* 0xcd9e8d5702087825 */ /* 0x000fe200078e00ff */
[----:B------:R-:W-:Y:S02]  /*5c10*/  LOP3.LUT R2, R63, UR41, R10, 0x96, !PT ;  /* 0x000000293f027c12 */ /* 0x000fe4000f8e960a */
[----:B------:R-:W-:Y:S01]  /*5c20*/  LOP3.LUT R21, R7, UR42, R12, 0x96, !PT ;  /* 0x0000002a07157c12 */ /* 0x000fe2000f8e960c */
[----:B------:R-:W-:Y:S01]  /*5c30*/  IMAD.WIDE.U32 R10, R5, -0x326172a9, RZ ;  /* 0xcd9e8d57050a7825 */ /* 0x000fe200078e00ff */
[C---:B------:R-:W-:Y:S02]  /*5c40*/  LOP3.LUT R5, R9.reuse, UR42, R20, 0x96, !PT ;  /* 0x0000002a09057c12 */ /* 0x040fe4000f8e9614 */
[----:B------:R-:W-:Y:S01]  /*5c50*/  LOP3.LUT R155, R9, UR42, R14, 0x96, !PT ;  /* 0x0000002a099b7c12 */ /* 0x000fe2000f8e960e */
[----:B------:R-:W-:Y:S01]  /*5c60*/  IMAD.WIDE.U32 R60, R2, -0x326172a9, RZ ;  /* 0xcd9e8d57023c7825 */ /* 0x000fe200078e00ff */
[----:B------:R-:W-:-:S02]  /*5c70*/  LOP3.LUT R2, R27, UR40, R8, 0x96, !PT ;  /* 0x000000281b027c12 */ /* 0x000fc4000f8e9608 */
[C---:B------:R-:W-:Y:S02]  /*5c80*/  LOP3.LUT R14, R11.reuse, UR42, R20, 0x96, !PT ;  /* 0x0000002a0b0e7c12 */ /* 0x040fe4000f8e9614 */
[----:B------:R-:W-:Y:S01]  /*5c90*/  LOP3.LUT R160, R11, UR42, R12, 0x96, !PT ;  /* 0x0000002a0ba07c12 */ /* 0x000fe2000f8e960c */
        /* <DEDUP_REMOVED lines=11> */
[C-C-:B------:R-:W-:Y:S01]  /*5d50*/  LOP3.LUT R10, R7.reuse, UR39, R28.reuse, 0x96, !PT ;  /* 0x00000027070a7c12 */ /* 0x140fe2000f8e961c */
[----:B------:R-:W-:Y:S01]  /*5d60*/  IMAD.WIDE.U32 R8, R14, -0x2daee0ad, RZ ;  /* 0xd2511f530e087825 */ /* 0x000fe200078e00ff */
[----:B------:R-:W-:Y:S02]  /*5d70*/  LOP3.LUT R16, R7, UR39, R28, 0x96, !PT ;  /* 0x0000002707107c12 */ /* 0x000fe4000f8e961c */
[C-C-:B------:R-:W-:Y:S01]  /*5d80*/  LOP3.LUT R15, R25.reuse, UR37, R6.reuse, 0x96, !PT ;  /* 0x00000025190f7c12 */ /* 0x140fe2000f8e9606 */
        /* <DEDUP_REMOVED lines=8> */
[----:B------:R-:W-:Y:S01]  /*5e10*/  LEA R169, R0, UR4, 0x1 ;  /* 0x0000000400a97c11 */ /* 0x000fe2000f8e08ff */
[----:B------:R-:W-:Y:S01]  /*5e20*/  IMAD.WIDE.U32 R8, R21, -0x2daee0ad, RZ ;  /* 0xd2511f5315087825 */ /* 0x000fe200078e00ff */
[----:B------:R-:W-:-:S03]  /*5e30*/  LOP3.LUT R22, R7, UR37, R12, 0x96, !PT ;  /* 0x0000002507167c12 */ /* 0x000fc6000f8e960c */
[----:B------:R-:W-:Y:S01]  /*5e40*/  IMAD.WIDE.U32 R10, R10, -0x326172a9, RZ ;  /* 0xcd9e8d570a0a7825 */ /* 0x000fe200078e00ff */
[----:B-1----:R-:W-:Y:S02]  /*5e50*/  LOP3.LUT R28, R7, UR37, R8, 0x96, !PT ;  /* 0x00000025071c7c12 */ /* 0x002fe4000f8e9608 */
[----:B------:R-:W-:Y:S01]  /*5e60*/  LOP3.LUT R18, R9, UR39, R66, 0x96, !PT ;  /* 0x0000002709127c12 */ /* 0x000fe2000f8e9642 */
[----:B------:R-:W-:Y:S01]  /*5e70*/  IMAD.WIDE.U32 R34, R2, -0x326172a9, RZ ;  /* 0xcd9e8d5702227825 */ /* 0x000fe200078e00ff */
[----:B------:R-:W-:Y:S02]  /*5e80*/  LOP3.LUT R7, R11, UR38, R26, 0x96, !PT ;  /* 0x000000260b077c12 */ /* 0x000fe4000f8e961a */
[----:B------:R-:W-:Y:S01]  /*5e90*/  FMNMX.FTZ R2, R46, R47, !PT ;  /* 0x0000002f2e027209 */ /* 0x000fe20007810000 */
[----:B------:R-:W-:Y:S01]  /*5ea0*/  IMAD.WIDE.U32 R32, R15, -0x326172a9, RZ ;  /* 0xcd9e8d570f207825 */ /* 0x000fe200078e00ff */
[----:B------:R-:W-:Y:S02]  /*5eb0*/  LOP3.LUT R30, R35, UR31, R10, 0x96, !PT ;  /* 0x0000001f231e7c12 */ /* 0x000fe4000f8e960a */
[----:B------:R-:W-:Y:S01]  /*5ec0*/  FMNMX.FTZ R2, R49, R2, !PT ;  /* 0x0000000231027209 */ /* 0x000fe20007810000 */
[----:B------:R-:W-:-:S03]  /*5ed0*/  IMAD.WIDE.U32 R10, R16, -0x326172a9, RZ ;  /* 0xcd9e8d57100a7825 */ /* 0x000fc600078e00ff */
[----:B------:R-:W-:Y:S01]  /*5ee0*/  FMNMX.FTZ R2, R52, R2, !PT ;  /* 0x0000000234027209 */ /* 0x000fe20007810000 */
[----:B------:R-:W-:Y:S01]  /*5ef0*/  IMAD.WIDE.U32 R12, R20, -0x326172a9, RZ ;  /* 0xcd9e8d57140c7825 */ /* 0x000fe200078e00ff */
[----:B------:R-:W-:Y:S02]  /*5f00*/  LOP3.LUT R29, R33, UR31, R10, 0x96, !PT ;  /* 0x0000001f211d7c12 */ /* 0x000fe4000f8e960a */
[----:B------:R-:W-:Y:S01]  /*5f10*/  FMNMX.FTZ R2, R48, R2, !PT ;  /* 0x0000000230027209 */ /* 0x000fe20007810000 */
[----:B------:R-:W-:Y:S01]  /*5f20*/  IMAD.WIDE.U32 R8, R14, -0x326172a9, RZ ;  /* 0xcd9e8d570e087825 */ /* 0x000fe200078e00ff */
[--C-:B------:R-:W-:Y:S02]  /*5f30*/  LOP3.LUT R14, R11, UR38, R26.reuse, 0x96, !PT ;  /* 0x000000260b0e7c12 */ /* 0x100fe4000f8e961a */
[--C-:B------:R-:W-:Y:S01]  /*5f40*/  LOP3.LUT R25, R13, UR38, R26.reuse, 0x96, !PT ;  /* 0x000000260d197c12 */ /* 0x100fe2000f8e961a */
[----:B------:R-:W-:Y:S01]  /*5f50*/  IMAD.WIDE.U32 R44, R5, -0x326172a9, RZ ;  /* 0xcd9e8d57052c7825 */ /* 0x000fe200078e00ff */
[----:B------:R-:W-:-:S02]  /*5f60*/  LOP3.LUT R27, R9, UR38, R26, 0x96, !PT ;  /* 0x00000026091b7c12 */ /* 0x000fc4000f8e961a */
[----:B------:R-:W-:Y:S01]  /*5f70*/  FMNMX.FTZ R2, R51, R2, !PT ;  /* 0x0000000233027209 */ /* 0x000fe20007810000 */
[----:B------:R-:W-:Y:S01]  /*5f80*/  IMAD.WIDE.U32 R10, R17, -0x326172a9, RZ ;  /* 0xcd9e8d57110a7825 */ /* 0x000fe200078e00ff */
[----:B------:R-:W-:Y:S02]  /*5f90*/  LOP3.LUT R26, R45, UR31, R8, 0x96, !PT ;  /* 0x0000001f2d1a7c12 */ /* 0x000fe4000f8e9608 */
[----:B------:R-:W-:Y:S01]  /*5fa0*/  FMNMX.FTZ R2, R50, R2, !PT ;  /* 0x0000000232027209 */ /* 0x000fe20007810000 */
[----:B------:R-:W-:Y:S01]  /*5fb0*/  IMAD.WIDE.U32 R36, R19, -0x326172a9, RZ ;  /* 0xcd9e8d5713247825 */ /* 0x000fe200078e00ff */
[----:B------:R-:W-:Y:S02]  /*5fc0*/  LOP3.LUT R16, R11, UR38, R60, 0x96, !PT ;  /* 0x000000260b107c12 */ /* 0x000fe4000f8e963c */
[----:B------:R-:W-:Y:S01]  /*5fd0*/  FMNMX.FTZ R2, R53, R2, !PT ;  /* 0x0000000235027209 */ /* 0x000fe20007810000 */
        /* <DEDUP_REMOVED lines=30> */
[----:B------:R-:W-:-:S03]  /*61c0*/  IMAD.WIDE.U32 R26, R13, -0x326172a9, RZ ;  /* 0xcd9e8d570d1a7825 */ /* 0x000fc600078e00ff */
[----:B------:R-:W-:Y:S01]  /*61d0*/  FMNMX.FTZ R2, R107, R2, !PT ;  /* 0x000000026b027209 */ /* 0x000fe20007810000 */
[----:B------:R-:W-:Y:S01]  /*61e0*/  IMAD.WIDE.U32 R12, R24, -0x326172a9, RZ ;  /* 0xcd9e8d57180c7825 */ /* 0x000fe200078e00ff */
[----:B------:R-:W-:Y:S02]  /*61f0*/  LOP3.LUT R24, R27, UR26, R22, 0x96, !PT ;  /* 0x0000001a1b187c12 */ /* 0x000fe4000f8e9616 */
[----:B------:R-:W-:Y:S01]  /*6200*/  FMNMX.FTZ R2, R75, R2, !PT ;  /* 0x000000024b027209 */ /* 0x000fe20007810000 */
[----:B------:R-:W-:-:S04]  /*6210*/  IMAD.WIDE.U32 R78, R31, -0x2daee0ad, RZ ;  /* 0xd2511f531f4e7825 */ /* 0x000fc800078e00ff */
[----:B------:R-:W-:-:S04]  /*6220*/  IMAD.WIDE.U32 R30, R29, -0x2daee0ad, RZ ;  /* 0xd2511f531d1e7825 */ /* 0x000fc800078e00ff */
[----:B------:R-:W-:Y:S01]  /*6230*/  IMAD.WIDE.U32 R28, R23, -0x2daee0ad, RZ ;  /* 0xd2511f53171c7825 */ /* 0x000fe200078e00ff */
[----:B------:R-:W-:Y:S02]  /*6240*/  LOP3.LUT R23, R13, UR26, R32, 0x96, !PT ;  /* 0x0000001a0d177c12 */ /* 0x000fe4000f8e9620 */
[----:B------:R-:W-:Y:S01]  /*6250*/  LOP3.LUT R14, R31, UR24, R14, 0x96, !PT ;  /* 0x000000181f0e7c12 */ /* 0x000fe2000f8e960e */
[----:B------:R-:W-:Y:S01]  /*6260*/  IMAD.WIDE.U32 R32, R5, -0x2daee0ad, RZ ;  /* 0xd2511f5305207825 */ /* 0x000fe200078e00ff */
[----:B------:R-:W-:Y:S01]  /*6270*/  FMNMX.FTZ R5, R54, R72, !PT ;  /* 0x0000004836057209 */ /* 0x000fe20007810000 */
[----:B------:R-:W1:Y:S01]  /*6280*/  SHFL.BFLY PT, R13, R71, 0x2, 0x1f ;  /* 0x0c401f00470d7f89 */ /* 0x000e6200000e0000 */
[----:B------:R-:W-:Y:S01]  /*6290*/  LOP3.LUT R22, R29, UR24, R16, 0x96, !PT ;  /* 0x000000181d167c12 */ /* 0x000fe2000f8e9610 */
[----:B------:R-:W-:Y:S01]  /*62a0*/  IMAD.WIDE.U32 R10, R25, -0x2daee0ad, RZ ;  /* 0xd2511f53190a7825 */ /* 0x000fe200078e00ff */
[----:B------:R-:W-:Y:S02]  /*62b0*/  FMNMX.FTZ R5, R55, R5, !PT ;  /* 0x0000000537057209 */ /* 0x000fe40007810000 */
[----:B------:R-:W-:Y:S01]  /*62c0*/  LOP3.LUT R25, R83, UR24, R6, 0x96, !PT ;  /* 0x0000001853197c12 */ /* 0x000fe2000f8e9606 */
[----:B------:R-:W-:Y:S01]  /*62d0*/  IMAD.WIDE.U32 R8, R9, -0x326172a9, RZ ;  /* 0xcd9e8d5709087825 */ /* 0x000fe200078e00ff */
[----:B------:R-:W-:-:S02]  /*62e0*/  FMNMX.FTZ R5, R73, R5, !PT ;  /* 0x0000000549057209 */ /* 0x000fc40007810000 */
[----:B------:R-:W-:Y:S01]  /*62f0*/  LOP3.LUT R19, R79, UR24, R10, 0x96, !PT ;  /* 0x000000184f137c12 */ /* 0x000fe2000f8e960a */
[----:B------:R-:W-:Y:S01]  /*6300*/  IMAD.WIDE.U32 R6, R15, -0x326172a9, RZ ;  /* 0xcd9e8d570f067825 */ /* 0x000fe200078e00ff */
[----:B------:R-:W-:Y:S02]  /*6310*/  FMNMX.FTZ R5, R58, R5, !PT ;  /* 0x000000053a057209 */ /* 0x000fe40007810000 */
[----:B------:R-:W-:Y:S01]  /*6320*/  LOP3.LUT R20, R33, UR24, R20, 0x96, !PT ;  /* 0x0000001821147c12 */ /* 0x000fe2000f8e9614 */
[----:B------:R-:W-:Y:S01]  /*6330*/  IMAD.WIDE.U32 R16, R17, -0x326172a9, RZ ;  /* 0xcd9e8d5711107825 */ /* 0x000fe200078e00ff */
[----:B------:R-:W-:Y:S02]  /*6340*/  FMNMX.FTZ R5, R59, R5, !PT ;  /* 0x000000053b057209 */ /* 0x000fe40007810000 */
[----:B------:R-:W-:Y:S02]  /*6350*/  LOP3.LUT R34, R9, UR26, R34, 0x96, !PT ;  /* 0x0000001a09227c12 */ /* 0x000fe4000f8e9622 */
[----:B------:R-:W-:Y:S01]  /*6360*/  LOP3.LUT R33, R7, UR21, R8, 0x96, !PT ;  /* 0x0000001507217c12 */ /* 0x000fe2000f8e9608 */
[----:B------:R-:W-:Y:S01]  /*6370*/  IMAD.WIDE.U32 R8, R19, -0x326172a9, RZ ;  /* 0xcd9e8d5713087825 */ /* 0x000fe200078e00ff */
[----:B------:R-:W-:-:S02]  /*6380*/  LOP3.LUT R27, R17, UR26, R18, 0x96, !PT ;  /* 0x0000001a111b7c12 */ /* 0x000fc4000f8e9612 */
[----:B------:R-:W-:Y:S02]  /*6390*/  FMNMX.FTZ R5, R56, R5, !PT ;  /* 0x0000000538057209 */ /* 0x000fe40007810000 */
[----:B------:R-:W-:Y:S02]  /*63a0*/  LOP3.LUT R11, R11, UR30, R42, 0x96, !PT ;  /* 0x0000001e0b0b7c12 */ /* 0x000fe4000f8e962a */
[C---:B------:R-:W-:Y:S02]  /*63b0*/  LOP3.LUT R15, R6.reuse, 0xff, RZ, 0xc0, !PT ;  /* 0x000000ff060f7812 */ /* 0x040fe400078ec0ff */
[----:B------:R-:W-:Y:S01]  /*63c0*/  LOP3.LUT R148, R6, 0xffff, RZ, 0xc0, !PT ;  /* 0x0000ffff06947812 */ /* 0x000fe200078ec0ff */
[----:B------:R-:W-:Y:S01]  /*63d0*/  IMAD.WIDE.U32 R10, R11, -0x326172a9, RZ ;  /* 0xcd9e8d570b0a7825 */ /* 0x000fe200078e00ff */
[--C-:B------:R-:W-:Y:S02]  /*63e0*/  SHF.R.U32.HI R79, RZ, 0x10, R6.reuse ;  /* 0x00000010ff4f7819 */ /* 0x100fe40000011606 */
[----:B------:R-:W-:Y:S01]  /*63f0*/  SHF.R.U32.HI R17, RZ, 0x18, R6 ;  /* 0x00000018ff117819 */ /* 0x000fe20000011606 */
[----:B------:R-:W-:Y:S01]  /*6400*/  IMAD.WIDE.U32 R6, R14, -0x326172a9, RZ ;  /* 0xcd9e8d570e067825 */ /* 0x000fe200078e00ff */
[----:B------:R-:W-:-:S02]  /*6410*/  LOP3.LUT R14, R8, 0xff, RZ, 0xc0, !PT ;  /* 0x000000ff080e7812 */ /* 0x000fc400078ec0ff */
[----:B------:R-:W-:Y:S02]  /*6420*/  LOP3.LUT R241, R8, 0xffff, RZ, 0xc0, !PT ;  /* 0x0000ffff08f17812 */ /* 0x000fe400078ec0ff */
[--C-:B------:R-:W-:Y:S02]  /*6430*/  SHF.R.U32.HI R159, RZ, 0x10, R8.reuse ;  /* 0x00000010ff9f7819 */ /* 0x100fe40000011608 */
[----:B------:R-:W-:Y:S02]  /*6440*/  SHF.R.U32.HI R244, RZ, 0x18, R8 ;  /* 0x00000018fff47819 */ /* 0x000fe40000011608 */
[----:B------:R-:W-:Y:S02]  /*6450*/  FMNMX.FTZ R8, R108, R109, !PT ;  /* 0x0000006d6c087209 */ /* 0x000fe40007810000 */
[----:B------:R-:W-:Y:S02]  /*6460*/  FMNMX.FTZ R5, R57, R5, !PT ;  /* 0x0000000539057209 */ /* 0x000fe40007810000 */
[----:B------:R-:W-:-:S02]  /*6470*/  LOP3.LUT R35, R6, 0xffff, RZ, 0xc0, !PT ;  /* 0x0000ffff06237812 */ /* 0x000fc400078ec0ff */
[----:B------:R-:W-:Y:S02]  /*6480*/  LOP3.LUT R39, R6, 0xff, RZ, 0xc0, !PT ;  /* 0x000000ff06277812 */ /* 0x000fe400078ec0ff */
[--C-:B------:R-:W-:Y:S02]  /*6490*/  SHF.R.U32.HI R40, RZ, 0x10, R6.reuse ;  /* 0x00000010ff287819 */ /* 0x100fe40000011606 */
[----:B------:R-:W-:Y:S02]  /*64a0*/  SHF.R.U32.HI R41, RZ, 0x18, R6 ;  /* 0x00000018ff297819 */ /* 0x000fe40000011606 */
[----:B------:R-:W-:Y:S02]  /*64b0*/  FMNMX.FTZ R6, R104, R8, !PT ;  /* 0x0000000868067209 */ /* 0x000fe40007810000 */
[----:B------:R-:W-:Y:S02]  /*64c0*/  FMNMX.FTZ R5, R122, R5, !PT ;  /* 0x000000057a057209 */ /* 0x000fe40007810000 */
[----:B------:R-:W-:-:S02]  /*64d0*/  LOP3.LUT R140, R11, UR26, R36, 0x96, !PT ;  /* 0x0000001a0b8c7c12 */ /* 0x000fc4000f8e9624 */
[----:B------:R-:W-:Y:S01]  /*64e0*/  LOP3.LUT R37, R9, UR21, R10, 0x96, !PT ;  /* 0x0000001509257c12 */ /* 0x000fe2000f8e960a */
[----:B------:R-:W-:Y:S01]  /*64f0*/  IMAD.WIDE.U32 R8, R21, -0x326172a9, RZ ;  /* 0xcd9e8d5715087825 */ /* 0x000fe200078e00ff */
[----:B------:R-:W-:Y:S02]  /*6500*/  LOP3.LUT R18, R7, UR21, R12, 0x96, !PT ;  /* 0x0000001507127c12 */ /* 0x000fe4000f8e960c */
[----:B------:R-:W-:Y:S01]  /*6510*/  FMNMX.FTZ R11, R105, R6, !PT ;  /* 0x00000006690b7209 */ /* 0x000fe20007810000 */
[----:B------:R-:W-:Y:S01]  /*6520*/  IMAD.WIDE.U32 R6, R25, -0x326172a9, RZ ;  /* 0xcd9e8d5719067825 */ /* 0x000fe200078e00ff */
[----:B------:R-:W-:Y:S02]  /*6530*/  FMNMX.FTZ R10, R121, R5, !PT ;  /* 0x00000005790a7209 */ /* 0x000fe40007810000 */
[----:B------:R-:W-:Y:S02]  /*6540*/  FMNMX.FTZ R5, R100, R11, !PT ;  /* 0x0000000b64057209 */ /* 0x000fe40007810000 */
[----:B------:R-:W-:-:S02]  /*6550*/  FMNMX.FTZ R10, R124, R10, !PT ;  /* 0x0000000a7c0a7209 */ /* 0x000fc40007810000 */
[----:B------:R-:W-:Y:S02]  /*6560*/  LOP3.LUT R42, R7, UR21, R8, 0x96, !PT ;  /* 0x00000015072a7c12 */ /* 0x000fe4000f8e9608 */
[----:B------:R-:W-:Y:S02]  /*6570*/  FMNMX.FTZ R8, R80, R2, !PT ;  /* 0x0000000250087209 */ /* 0x000fe40007810000 */
[----:B------:R-:W-:Y:S02]  /*6580*/  FMNMX.FTZ R2, R127, R10, !PT ;  /* 0x0000000a7f027209 */ /* 0x000fe40007810000 */
[----:B------:R-:W-:Y:S02]  /*6590*/  FMNMX.FTZ R5, R101, R5, !PT ;  /* 0x0000000565057209 */ /* 0x000fe40007810000 */
[----:B------:R-:W-:Y:S02]  /*65a0*/  LOP3.LUT R179, R6, 0xffff, RZ, 0xc0, !PT ;  /* 0x0000ffff06b37812 */ /* 0x000fe400078ec0ff */
[----:B------:R-:W-:-:S02]  /*65b0*/  FMNMX.FTZ R7, R129, R2, !PT ;  /* 0x0000000281077209 */ /* 0x000fc40007810000 */
[----:B------:R-:W-:Y:S02]  /*65c0*/  FMNMX.FTZ R5, R96, R5, !PT ;  /* 0x0000000560057209 */ /* 0x000fe40007810000 */
[----:B------:R-:W-:Y:S02]  /*65d0*/  LOP3.LUT R89, R6, 0xff, RZ, 0xc0, !PT ;  /* 0x000000ff06597812 */ /* 0x000fe400078ec0ff */
[--C-:B------:R-:W-:Y:S02]  /*65e0*/  SHF.R.U32.HI R245, RZ, 0x10, R6.reuse ;  /* 0x00000010fff57819 */ /* 0x100fe40000011606 */
[----:B------:R-:W-:Y:S02]  /*65f0*/  SHF.R.U32.HI R88, RZ, 0x18, R6 ;  /* 0x00000018ff587819 */ /* 0x000fe40000011606 */
        /* <DEDUP_REMOVED lines=15> */
[----:B-1----:R-:W-:Y:S02]  /*66f0*/  FMNMX.FTZ R71, R71, R13, !PT ;  /* 0x0000000d47477209 */ /* 0x002fe40007810000 */
[----:B------:R-:W-:Y:S02]  /*6700*/  FMNMX.FTZ R7, R238, R7, !PT ;  /* 0x00000007ee077209 */ /* 0x000fe40007810000 */
[----:B------:R-:W-:Y:S01]  /*6710*/  FMNMX.FTZ R5, R230, R5, !PT ;  /* 0x00000005e6057209 */ /* 0x000fe20007810000 */
[----:B------:R-:W1:Y:S01]  /*6720*/  SHFL.BFLY PT, R12, R71, 0x1, 0x1f ;  /* 0x0c201f00470c7f89 */ /* 0x000e6200000e0000 */
[----:B------:R-:W-:Y:S02]  /*6730*/  FMNMX.FTZ R7, R178, R7, !PT ;  /* 0x00000007b2077209 */ /* 0x000fe40007810000 */
[----:B------:R-:W-:Y:S02]  /*6740*/  FMNMX.FTZ R5, R81, R5, !PT ;  /* 0x0000000551057209 */ /* 0x000fe40007810000 */
[----:B------:R-:W-:-:S02]  /*6750*/  FMNMX.FTZ R7, R247, R7, !PT ;  /* 0x00000007f7077209 */ /* 0x000fc40007810000 */
[----:B------:R-:W-:Y:S02]  /*6760*/  FMNMX.FTZ R5, R248, R5, !PT ;  /* 0x00000005f8057209 */ /* 0x000fe40007810000 */
[----:B------:R-:W-:Y:S01]  /*6770*/  LOP3.LUT R246, R9, UR26, R44, 0x96, !PT ;  /* 0x0000001a09f67c12 */ /* 0x000fe2000f8e962c */
[----:B------:R-:W3:Y:S01]  /*6780*/  SHFL.BFLY PT, R70, R7, 0x2, 0x1f ;  /* 0x0c401f0007467f89 */ /* 0x000ee200000e0000 */
[----:B------:R-:W-:Y:S01]  /*6790*/  FMNMX.FTZ R5, R177, R5, !PT ;  /* 0x00000005b1057209 */ /* 0x000fe20007810000 */
[----:B------:R-:W-:Y:S01]  /*67a0*/  IMAD.WIDE.U32 R8, R34, -0x2daee0ad, RZ ;  /* 0xd2511f5322087825 */ /* 0x000fe200078e00ff */
[----:B------:R-:W-:Y:S02]  /*67b0*/  ISETP.LE.U32.AND P5, PT, R14, UR13, PT ;  /* 0x0000000d0e007c0c */ /* 0x000fe4000bfa3070 */
[----:B------:R-:W-:Y:S02]  /*67c0*/  FMNMX.FTZ R5, R90, R5, !PT ;  /* 0x000000055a057209 */ /* 0x000fe40007810000 */
[----:B--2---:R-:W-:-:S02]  /*67d0*/  FMNMX.FTZ R2, R2, R11, !PT ;  /* 0x0000000b02027209 */ /* 0x004fc40007810000 */
[----:B------:R-:W-:Y:S01]  /*67e0*/  LOP3.LUT R31, R9, UR20, R38, 0x96, !PT ;  /* 0x00000014091f7c12 */ /* 0x000fe2000f8e9626 */
[----:B------:R-:W2:Y:S01]  /*67f0*/  SHFL.BFLY PT, R68, R5, 0x2, 0x1f ;  /* 0x0c401f0005447f89 */ /* 0x000ea200000e0000 */
[C---:B------:R-:W-:Y:S02]  /*6800*/  LOP3.LUT R61, R8.reuse, 0xffff, RZ, 0xc0, !PT ;  /* 0x0000ffff083d7812 */ /* 0x040fe400078ec0ff */
[----:B------:R-:W-:Y:S01]  /*6810*/  LOP3.LUT R43, R8, 0xff, RZ, 0xc0, !PT ;  /* 0x000000ff082b7812 */ /* 0x000fe200078ec0ff */
[----:B------:R-:W4:Y:S01]  /*6820*/  SHFL.BFLY PT, R69, R2, 0x1, 0x1f ;  /* 0x0c201f0002457f89 */ /* 0x000f2200000e0000 */
[----:B-1----:R-:W-:Y:S02]  /*6830*/  FMNMX.FTZ R71, R71, R12, !PT ;  /* 0x0000000c47477209 */ /* 0x002fe40007810000 */
[--C-:B------:R-:W-:Y:S02]  /*6840*/  SHF.R.U32.HI R65, RZ, 0x10, R8.reuse ;  /* 0x00000010ff417819 */ /* 0x100fe40000011608 */
[C---:B------:R-:W-:Y:S01]  /*6850*/  FSETP.NEU.FTZ.AND P0, PT, R71.reuse, -INF , PT ;  /* 0xff8000004700780b */ /* 0x040fe20003f1d000 */
[----:B------:R-:W-:Y:S01]  /*6860*/  FMUL.FTZ R6, R71, UR43 ;  /* 0x0000002b47067c20 */ /* 0x000fe20008410000 */
[----:B------:R-:W-:-:S02]  /*6870*/  SHF.R.U32.HI R63, RZ, 0x18, R8 ;  /* 0x00000018ff3f7819 */ /* 0x000fc40000011608 */
[----:B------:R-:W-:Y:S02]  /*6880*/  ISETP.LE.U32.AND P4, PT, R17, UR13, PT ;  /* 0x0000000d11007c0c */ /* 0x000fe4000bf83070 */
[----:B------:R-:W-:Y:S02]  /*6890*/  FSEL R6, R6, RZ, P0 ;  /* 0x000000ff06067208 */ /* 0x000fe40000000000 */
[----:B---3--:R-:W-:Y:S02]  /*68a0*/  FMNMX.FTZ R70, R7, R70, !PT ;  /* 0x0000004607467209 */ /* 0x008fe40007810000 */
[----:B------:R-:W-:Y:S01]  /*68b0*/  ISETP.LE.U32.AND P3, PT, R15, UR13, PT ;  /* 0x0000000d0f007c0c */ /* 0x000fe2000bf63070 */
[--C-:B------:R-:W-:Y:S01]  /*68c0*/  FFMA.FTZ R9, R47, UR43, -R6.reuse ;  /* 0x0000002b2f097c23 */ /* 0x100fe20008010806 */
[--C-:B------:R-:W-:Y:S01]  /*68d0*/  FFMA.FTZ R12, R52, UR43, -R6.reuse ;  /* 0x0000002b340c7c23 */ /* 0x100fe20008010806 */
[----:B------:R-:W1:Y:S01]  /*68e0*/  SHFL.BFLY PT, R13, R70, 0x1, 0x1f ;  /* 0x0c201f00460d7f89 */ /* 0x000e6200000e0000 */
[----:B------:R-:W-:Y:S01]  /*68f0*/  FFMA.FTZ R10, R46, UR43, -R6 ;  /* 0x0000002b2e0a7c23 */ /* 0x000fe20008010806 */
[----:B------:R3:W-:Y:S01]  /*6900*/  MUFU.EX2 R128, R9 ;  /* 0x0000000900807308 */ /* 0x0007e20000000800 */
[----:B--2---:R-:W-:-:S02]  /*6910*/  FMNMX.FTZ R68, R5, R68, !PT ;  /* 0x0000004405447209 */ /* 0x004fc40007810000 */
[----:B------:R-:W-:Y:S02]  /*6920*/  LOP3.LUT R15, R40, 0xff, RZ, 0xc0, !PT ;  /* 0x000000ff280f7812 */ /* 0x000fe400078ec0ff */
[----:B----4-:R-:W-:Y:S01]  /*6930*/  FMNMX.FTZ R69, R2, R69, !PT ;  /* 0x0000004502457209 */ /* 0x010fe20007810000 */
[----:B------:R-:W2:Y:S01]  /*6940*/  SHFL.BFLY PT, R14, R68, 0x1, 0x1f ;  /* 0x0c201f00440e7f89 */ /* 0x000ea200000e0000 */
[----:B------:R-:W-:Y:S01]  /*6950*/  FFMA.FTZ R2, R50, UR43, -R6 ;  /* 0x0000002b32027c23 */ /* 0x000fe20008010806 */
[----:B------:R4:W-:Y:S01]  /*6960*/  MUFU.EX2 R133, R12 ;  /* 0x0000000c00857308 */ /* 0x0009e20000000800 */
[C---:B------:R-:W-:Y:S01]  /*6970*/  FSETP.NEU.FTZ.AND P0, PT, R69.reuse, -INF , PT ;  /* 0xff8000004500780b */ /* 0x040fe20003f1d000 */
[----:B------:R-:W-:Y:S01]  /*6980*/  FMUL.FTZ R5, R69, UR43 ;  /* 0x0000002b45057c20 */ /* 0x000fe20008410000 */
[----:B------:R-:W-:-:S04]  /*6990*/  PRMT R34, R15, 0x5410, R41 ;  /* 0x000054100f227816 */ /* 0x000fc80000000029 */
[----:B------:R-:W-:Y:S01]  /*69a0*/  FSEL R5, R5, RZ, P0 ;  /* 0x000000ff05057208 */ /* 0x000fe20000000000 */
[----:B------:R2:W-:Y:S01]  /*69b0*/  MUFU.EX2 R131, R10 ;  /* 0x0000000a00837308 */ /* 0x0005e20000000800 */
[----:B---3--:R-:W-:-:S05]  /*69c0*/  IMAD.WIDE.U32 R8, R22, -0x326172a9, RZ ;  /* 0xcd9e8d5716087825 */ /* 0x008fca00078e00ff */
[----:B------:R-:W-:Y:S02]  /*69d0*/  LOP3.LUT R36, R9, UR21, R26, 0x96, !PT ;  /* 0x0000001509247c12 */ /* 0x000fe4000f8e961a */
[----:B------:R-:W-:Y:S01]  /*69e0*/  LOP3.LUT R199, R8, 0xff, RZ, 0xc0, !PT ;  /* 0x000000ff08c77812 */ /* 0x000fe200078ec0ff */
[----:B----4-:R-:W-:Y:S01]  /*69f0*/  FFMA.FTZ R12, R48, UR43, -R6 ;  /* 0x0000002b300c7c23 */ /* 0x010fe20008010806 */
[----:B------:R-:W-:Y:S01]  /*6a00*/  LOP3.LUT R171, R8, 0xffff, RZ, 0xc0, !PT ;  /* 0x0000ffff08ab7812 */ /* 0x000fe200078ec0ff */
[----:B------:R3:W-:Y:S01]  /*6a10*/  MUFU.EX2 R252, R2 ;  /* 0x0000000200fc7308 */ /* 0x0007e20000000800 */
[--C-:B------:R-:W-:Y:S02]  /*6a20*/  SHF.R.U32.HI R228, RZ, 0x10, R8.reuse ;  /* 0x00000010ffe47819 */ /* 0x100fe40000011608 */
[----:B------:R-:W-:Y:S01]  /*6a30*/  SHF.R.U32.HI R170, RZ, 0x18, R8 ;  /* 0x00000018ffaa7819 */ /* 0x000fe20000011608 */
[----:B------:R-:W-:Y:S01]  /*6a40*/  IMAD.WIDE.U32 R8, R23, -0x2daee0ad, RZ ;  /* 0xd2511f5317087825 */ /* 0x000fe200078e00ff */
[----:B-1----:R-:W-:-:S03]  /*6a50*/  FMNMX.FTZ R70, R70, R13, !PT ;  /* 0x0000000d46467209 */ /* 0x002fc60007810000 */
[----:B--2---:R-:W-:Y:S01]  /*6a60*/  FFMA.FTZ R10, R49, UR43, -R6 ;  /* 0x0000002b310a7c23 */ /* 0x004fe20008010806 */
[----:B------:R-:W-:Y:S01]  /*6a70*/  FMNMX.FTZ R68, R68, R14, !PT ;  /* 0x0000000e44447209 */ /* 0x000fe20007810000 */
[----:B------:R1:W-:Y:S01]  /*6a80*/  MUFU.EX2 R132, R12 ;  /* 0x0000000c00847308 */ /* 0x0003e20000000800 */
[----:B------:R-:W-:Y:S02]  /*6a90*/  LOP3.LUT R22, R8, 0xffff, RZ, 0xc0, !PT ;  /* 0x0000ffff08167812 */ /* 0x000fe400078ec0ff */
[--C-:B------:R-:W-:Y:S01]  /*6aa0*/  SHF.R.U32.HI R25, RZ, 0x10, R8.reuse ;  /* 0x00000010ff197819 */ /* 0x100fe20000011608 */
[----:B------:R-:W-:Y:S01]  /*6ab0*/  FMUL.FTZ R13, R68, UR43 ;  /* 0x0000002b440d7c20 */ /* 0x000fe20008410000 */
[----:B------:R-:W-:Y:S02]  /*6ac0*/  SHF.R.U32.HI R29, RZ, 0x18, R8 ;  /* 0x00000018ff1d7819 */ /* 0x000fe40000011608 */
[----:B------:R-:W-:Y:S01]  /*6ad0*/  FSETP.NEU.FTZ.AND P0, PT, R70, -INF , PT ;  /* 0xff8000004600780b */ /* 0x000fe20003f1d000 */
[----:B------:R2:W-:Y:S01]  /*6ae0*/  MUFU.EX2 R134, R10 ;  /* 0x0000000a00867308 */ /* 0x0005e20000000800 */
[----:B---3--:R-:W-:Y:S01]  /*6af0*/  FFMA.FTZ R2, R53, UR43, -R6 ;  /* 0x0000002b35027c23 */ /* 0x008fe20008010806 */
[----:B------:R-:W-:-:S02]  /*6b00*/  FSETP.NEU.FTZ.AND P1, PT, R68, -INF , PT ;  /* 0xff8000004400780b */ /* 0x000fc40003f3d000 */
[----:B------:R-:W-:-:S04]  /*6b10*/  SHF.R.U32.HI R14, RZ, 0x8, R35 ;  /* 0x00000008ff0e7819 */ /* 0x000fc80000011623 */
[----:B------:R-:W3:Y:S01]  /*6b20*/  MUFU.EX2 R91, R2 ;  /* 0x00000002005b7308 */ /* 0x000ee20000000800 */
[----:B-1----:R-:W-:Y:S02]  /*6b30*/  LOP3.LUT R12, R9, UR20, R30, 0x96, !PT ;  /* 0x00000014090c7c12 */ /* 0x002fe4000f8e961e */
[----:B------:R-:W-:Y:S01]  /*6b40*/  LOP3.LUT R30, R8, 0xff, RZ, 0xc0, !PT ;  /* 0x000000ff081e7812 */ /* 0x000fe200078ec0ff */
[----:B------:R-:W-:Y:S01]  /*6b50*/  IMAD.WIDE.U32 R8, R27, -0x2daee0ad, RZ ;  /* 0xd2511f531b087825 */ /* 0x000fe200078e00ff */
[----:B------:R-:W-:Y:S02]  /*6b60*/  PRMT R35, R39, 0x5410, R14 ;  /* 0x0000541027237816 */ /* 0x000fe4000000000e */
[----:B------:R-:W-:Y:S01]  /*6b70*/  LOP3.LUT R14, R18, 0xff, RZ, 0xc0, !PT ;  /* 0x000000ff120e7812 */ /* 0x000fe200078ec0ff */
[----:B--2---:R-:W-:Y:S01]  /*6b80*/  IMAD.WIDE.U32 R10, R24, -0x2daee0ad, RZ ;  /* 0xd2511f53180a7825 */ /* 0x004fe200078e00ff */
[C---:B------:R-:W-:Y:S02]  /*6b90*/  LOP3.LUT R21, R8.reuse, 0xffff, RZ, 0xc0, !PT ;  /* 0x0000ffff08157812 */ /* 0x040fe400078ec0ff */
[----:B------:R-:W-:-:S02]  /*6ba0*/  LOP3.LUT R27, R8, 0xff, RZ, 0xc0, !PT ;  /* 0x000000ff081b7812 */ /* 0x000fc400078ec0ff */
[C---:B------:R-:W-:Y:S02]  /*6bb0*/  LOP3.LUT R147, R10.reuse, 0xff, RZ, 0xc0, !PT ;  /* 0x000000ff0a937812 */ /* 0x040fe400078ec0ff */
[----:B------:R-:W-:Y:S01]  /*6bc0*/  LOP3.LUT R233, R10, 0xffff, RZ, 0xc0, !PT ;  /* 0x0000ffff0ae97812 */ /* 0x000fe200078ec0ff */
[----:B---3--:R-:W-:Y:S01]  /*6bd0*/  IMAD.MOV.U32 R41, RZ, RZ, R91 ;  /* 0x000000ffff297224 */ /* 0x008fe200078e005b */
[--C-:B------:R-:W-:Y:S02]  /*6be0*/  SHF.R.U32.HI R236, RZ, 0x10, R10.reuse ;  /* 0x00000010ffec7819 */ /* 0x100fe4000001160a */
[----:B------:R-:W-:Y:S01]  /*6bf0*/  SHF.R.U32.HI R144, RZ, 0x18, R10 ;  /* 0x00000018ff907819 */ /* 0x000fe2000001160a */
[----:B------:R-:W-:Y:S01]  /*6c00*/  FFMA.FTZ R10, R51, UR43, -R6 ;  /* 0x0000002b330a7c23 */ /* 0x000fe20008010806 */
[----:B------:R-:W-:Y:S01]  /*6c10*/  LOP3.LUT R2, R9, UR20, R32, 0x96, !PT ;  /* 0x0000001409027c12 */ /* 0x000fe2000f8e9620 */
[----:B------:R-:W-:Y:S01]  /*6c20*/  FFMA.FTZ R9, R72, UR43, -R5 ;  /* 0x0000002b48097c23 */ /* 0x000fe20008010805 */
[----:B------:R-:W-:Y:S01]  /*6c30*/  LOP3.LUT R38, R11, UR20, R28, 0x96, !PT ;  /* 0x000000140b267c12 */ /* 0x000fe2000f8e961c */
[----:B------:R1:W-:Y:S01]  /*6c40*/  MUFU.EX2 R249, R10 ;  /* 0x0000000a00f97308 */ /* 0x0003e20000000800 */
[----:B------:R-:W-:-:S02]  /*6c50*/  SHF.R.U32.HI R26, RZ, 0x10, R8 ;  /* 0x00000010ff1a7819 */ /* 0x000fc40000011608 */
[----:B------:R-:W-:Y:S02]  /*6c60*/  SHF.R.U32.HI R23, RZ, 0x18, R8 ;  /* 0x00000018ff177819 */ /* 0x000fe40000011608 */
[----:B------:R-:W-:Y:S02]  /*6c70*/  LOP3.LUT R8, R33, 0xff, RZ, 0xc0, !PT ;  /* 0x000000ff21087812 */ /* 0x000fe400078ec0ff */
[----:B------:R-:W-:Y:S01]  /*6c80*/  SHF.R.U32.HI R15, RZ, 0x18, R12 ;  /* 0x00000018ff0f7819 */ /* 0x000fe2000001160c */
[----:B------:R2:W-:Y:S01]  /*6c90*/  MUFU.EX2 R113, R9 ;  /* 0x0000000900717308 */ /* 0x0005e20000000800 */
[----:B-1----:R-:W-:-:S05]  /*6ca0*/  IMAD.WIDE.U32 R10, R20, -0x326172a9, RZ ;  /* 0xcd9e8d57140a7825 */ /* 0x002fca00078e00ff */
[----:B------:R-:W-:Y:S02]  /*6cb0*/  LOP3.LUT R7, R11, UR21, R16, 0x96, !PT ;  /* 0x000000150b077c12 */ /* 0x000fe4000f8e9610 */
[----:B------:R-:W-:Y:S01]  /*6cc0*/  LOP3.LUT R19, R10, 0xffff, RZ, 0xc0, !PT ;  /* 0x0000ffff0a137812 */ /* 0x000fe200078ec0ff */
[----:B--2---:R-:W-:Y:S01]  /*6cd0*/  FMUL.FTZ R9, R70, UR43 ;  /* 0x0000002b46097c20 */ /* 0x004fe20008410000 */
[--C-:B------:R-:W-:Y:S01]  /*6ce0*/  FFMA.FTZ R11, R54, UR43, -R5.reuse ;  /* 0x0000002b360b7c23 */ /* 0x100fe20008010805 */
[----:B------:R-:W-:Y:S02]  /*6cf0*/  LOP3.LUT R28, R10, 0xff, RZ, 0xc0, !PT ;  /* 0x000000ff0a1c7812 */ /* 0x000fe400078ec0ff */
[--C-:B------:R-:W-:Y:S01]  /*6d00*/  SHF.R.U32.HI R20, RZ, 0x10, R10.reuse ;  /* 0x00000010ff147819 */ /* 0x100fe2000001160a */
[----:B------:R1:W2:Y:S01]  /*6d10*/  MUFU.EX2 R114, R11 ;  /* 0x0000000b00727308 */ /* 0x0002a20000000800 */
[----:B------:R-:W-:Y:S02]  /*6d20*/  FSEL R17, R9, RZ, P0 ;  /* 0x000000ff09117208 */ /* 0x000fe40000000000 */
[----:B------:R-:W-:Y:S01]  /*6d30*/  ISETP.LE.U32.AND P0, PT, R8, UR13, PT ;  /* 0x0000000d08007c0c */ /* 0x000fe2000bf03070 */
[--C-:B------:R-:W-:Y:S01]  /*6d40*/  FFMA.FTZ R8, R73, UR43, -R5.reuse ;  /* 0x0000002b49087c23 */ /* 0x100fe20008010805 */
[----:B------:R-:W-:Y:S01]  /*6d50*/  SHF.R.U32.HI R24, RZ, 0x18, R10 ;  /* 0x00000018ff187819 */ /* 0x000fe2000001160a */
[----:B------:R-:W-:Y:S01]  /*6d60*/  FFMA.FTZ R10, R55, UR43, -R5 ;  /* 0x0000002b370a7c23 */ /* 0x000fe20008010805 */
[----:B------:R-:W-:Y:S01]  /*6d70*/  FSEL R16, R13, RZ, P1 ;  /* 0x000000ff0d107208 */ /* 0x000fe20000800000 */
[----:B------:R3:W-:Y:S01]  /*6d80*/  MUFU.EX2 R116, R8 ;  /* 0x0000000800747308 */ /* 0x0007e20000000800 */
[----:B------:R-:W-:-:S02]  /*6d90*/  SHF.R.U32.HI R9, RZ, 0x10, R18 ;  /* 0x00000010ff097819 */ /* 0x000fc40000011612 */
[----:B------:R-:W-:Y:S02]  /*6da0*/  SHF.R.U32.HI R13, RZ, 0x18, R18 ;  /* 0x00000018ff0d7819 */ /* 0x000fe40000011612 */
[----:B------:R-:W-:-:S03]  /*6db0*/  LOP3.LUT R9, R9, 0xff, RZ, 0xc0, !PT ;  /* 0x000000ff09097812 */ /* 0x000fc600078ec0ff */
[----:B------:R4:W2:Y:S01]  /*6dc0*/  MUFU.EX2 R117, R10 ;  /* 0x0000000a00757308 */ /* 0x0008a20000000800 */
[----:B-1----:R-:W-:-:S04]  /*6dd0*/  SHF.R.U32.HI R11, RZ, 0x18, R33 ;  /* 0x00000018ff0b7819 */ /* 0x002fc80000011621 */
[----:B------:R-:W-:Y:S02]  /*6de0*/  ISETP.LE.U32.AND P1, PT, R11, UR13, PT ;  /* 0x0000000d0b007c0c */ /* 0x000fe4000bf23070 */
[----:B---3--:R-:W-:Y:S02]  /*6df0*/  LOP3.LUT R8, R18, 0xffff, RZ, 0xc0, !PT ;  /* 0x0000ffff12087812 */ /* 0x008fe400078ec0ff */
[----:B------:R-:W-:Y:S02]  /*6e00*/  LOP3.LUT R18, R12, 0xff, RZ, 0xc0, !PT ;  /* 0x000000ff0c127812 */ /* 0x000fe400078ec0ff */
[----:B------:R-:W-:Y:S02]  /*6e10*/  SHF.R.U32.HI R11, RZ, 0x8, R8 ;  /* 0x00000008ff0b7819 */ /* 0x000fe40000011608 */
[----:B------:R-:W-:Y:S01]  /*6e20*/  SHF.R.U32.HI R8, RZ, 0x8, R22 ;  /* 0x00000008ff087819 */ /* 0x000fe20000011616 */
[----:B----4-:R-:W-:Y:S01]  /*6e30*/  FFMA.FTZ R10, R58, UR43, -R5 ;  /* 0x0000002b3a0a7c23 */ /* 0x010fe20008010805 */
[----:B------:R-:W-:-:S02]  /*6e40*/  PRMT R22, R9, 0x5410, R13 ;  /* 0x0000541009167816 */ /* 0x000fc4000000000d */
[----:B------:R-:W-:Y:S01]  /*6e50*/  PRMT R30, R30, 0x5410, R8 ;  /* 0x000054101e1e7816 */ /* 0x000fe20000000008 */
[----:B------:R1:W-:Y:S01]  /*6e60*/  MUFU.EX2 R115, R10 ;  /* 0x0000000a00737308 */ /* 0x0003e20000000800 */
[----:B------:R-:W-:Y:S02]  /*6e70*/  LOP3.LUT R8, R20, 0xff, RZ, 0xc0, !PT ;  /* 0x000000ff14087812 */ /* 0x000fe400078ec0ff */
[----:B------:R-:W-:Y:S02]  /*6e80*/  SHF.R.U32.HI R9, RZ, 0x8, R19 ;  /* 0x00000008ff097819 */ /* 0x000fe40000011613 */
[----:B------:R-:W-:Y:S02]  /*6e90*/  PRMT R24, R8, 0x5410, R24 ;  /* 0x0000541008187816 */ /* 0x000fe40000000018 */
[----:B------:R-:W-:Y:S01]  /*6ea0*/  LOP3.LUT R8, R26, 0xff, RZ, 0xc0, !PT ;  /* 0x000000ff1a087812 */ /* 0x000fe200078ec0ff */
[----:B------:R-:W-:Y:S01]  /*6eb0*/  IMAD.MOV.U32 R26, RZ, RZ, R81 ;  /* 0x000000ffff1a7224 */ /* 0x000fe200078e0051 */
[----:B------:R-:W-:-:S02]  /*6ec0*/  PRMT R32, R14, 0x5410, R11 ;  /* 0x000054100e207816 */ /* 0x000fc4000000000b */
[----:B------:R-:W-:Y:S02]  /*6ed0*/  LOP3.LUT R11, R25, 0xff, RZ, 0xc0, !PT ;  /* 0x000000ff190b7812 */ /* 0x000fe400078ec0ff */
[----:B------:R-:W-:Y:S02]  /*6ee0*/  PRMT R28, R28, 0x5410, R9 ;  /* 0x000054101c1c7816 */ /* 0x000fe40000000009 */
[----:B------:R-:W-:Y:S01]  /*6ef0*/  SHF.R.U32.HI R9, RZ, 0x8, R21 ;  /* 0x00000008ff097819 */ /* 0x000fe20000011615 */
[----:B-1----:R-:W-:Y:S01]  /*6f00*/  FFMA.FTZ R10, R59, UR43, -R5 ;  /* 0x0000002b3b0a7c23 */ /* 0x002fe20008010805 */
[----:B------:R-:W-:Y:S02]  /*6f10*/  PRMT R23, R8, 0x5410, R23 ;  /* 0x0000541008177816 */ /* 0x000fe40000000017 */
[----:B------:R-:W-:Y:S01]  /*6f20*/  LOP3.LUT R8, R33, 0xffff, RZ, 0xc0, !PT ;  /* 0x0000ffff21087812 */ /* 0x000fe200078ec0ff */
[----:B------:R1:W3:Y:S01]  /*6f30*/  MUFU.EX2 R40, R10 ;  /* 0x0000000a00287308 */ /* 0x0002e20000000800 */
[----:B------:R-:W-:-:S02]  /*6f40*/  PRMT R29, R11, 0x5410, R29 ;  /* 0x000054100b1d7816 */ /* 0x000fc4000000001d */
[----:B------:R-:W-:Y:S02]  /*6f50*/  F2FP.BF16.F32.PACK_AB R11, R128, R131 ;  /* 0x00000083800b723e */ /* 0x000fe400000010ff */
[----:B------:R-:W-:Y:S01]  /*6f60*/  PRMT R27, R27, 0x5410, R9 ;  /* 0x000054101b1b7816 */ /* 0x000fe20000000009 */
[----:B------:R-:W-:Y:S01]  /*6f70*/  FFMA.FTZ R9, R104, UR43, -R17 ;  /* 0x0000002b68097c23 */ /* 0x000fe20008010811 */
[C---:B------:R-:W-:Y:S01]  /*6f80*/  PRMT R226, R11.reuse, 0x7610, R226 ;  /* 0x000076100be27816 */ /* 0x040fe200000000e2 */
[----:B------:R-:W-:Y:S01]  /*6f90*/  IMAD.MOV.U32 R104, RZ, RZ, R89 ;  /* 0x000000ffff687224 */ /* 0x000fe200078e0059 */
[----:B------:R-:W-:Y:S01]  /*6fa0*/  PRMT R225, R11, 0x7632, R225 ;  /* 0x000076320be17816 */ /* 0x000fe200000000e1 */
[----:B------:R4:W-:Y:S01]  /*6fb0*/  MUFU.EX2 R112, R9 ;  /* 0x0000000900707308 */ /* 0x0009e20000000800 */
[----:B------:R-:W-:Y:S01]  /*6fc0*/  LOP3.LUT R13, R7, 0xffff, RZ, 0xc0, !PT ;  /* 0x0000ffff070d7812 */ /* 0x000fe200078ec0ff */
[----:B------:R-:W-:Y:S01]  /*6fd0*/  @!P0 HFMA2.BF16_V2 R74, -RZ.H0_H0, RZ.H0_H0, -R226.H0_H0 ;  /* 0x200000ffff4a8231 */ /* 0x000fe200003409e2 */
[----:B------:R-:W-:-:S02]  /*6fe0*/  SHF.R.U32.HI R11, RZ, 0x10, R12 ;  /* 0x00000010ff0b7819 */ /* 0x000fc4000001160c */
[----:B------:R-:W-:Y:S01]  /*6ff0*/  LOP3.LUT R14, R7, 0xff, RZ, 0xc0, !PT ;  /* 0x000000ff070e7812 */ /* 0x000fe200078ec0ff */
[----:B-1----:R-:W-:Y:S01]  /*7000*/  FFMA.FTZ R10, R56, UR43, -R5 ;  /* 0x0000002b380a7c23 */ /* 0x002fe20008010805 */
[----:B------:R-:W-:Y:S02]  /*7010*/  PRMT R19, R226, 0x5410, R225 ;  /* 0x00005410e2137816 */ /* 0x000fe400000000e1 */
[----:B------:R-:W-:Y:S01]  /*7020*/  @!P0 PRMT R226, R74, 0x5410, RZ ;  /* 0x000054104ae28816 */ /* 0x000fe200000000ff */
[----:B------:R1:W-:Y:S01]  /*7030*/  MUFU.EX2 R176, R10 ;  /* 0x0000000a00b07308 */ /* 0x0003e20000000800 */
[----:B----4-:R-:W-:-:S07]  /*7040*/  FFMA.FTZ R9, R105, UR43, -R17 ;  /* 0x0000002b69097c23 */ /* 0x010fce0008010811 */
[----:B------:R4:W-:Y:S01]  /*7050*/  MUFU.EX2 R105, R9 ;  /* 0x0000000900697308 */ /* 0x0009e20000000800 */
[----:B-1----:R-:W-:-:S07]  /*7060*/  FFMA.FTZ R10, R57, UR43, -R5 ;  /* 0x0000002b390a7c23 */ /* 0x002fce0008010805 */
[----:B------:R1:W3:Y:S01]  /*7070*/  MUFU.EX2 R21, R10 ;  /* 0x0000000a00157308 */ /* 0x0002e20000000800 */
[----:B----4-:R-:W-:Y:S01]  /*7080*/  LOP3.LUT R9, R11, 0xff, RZ, 0xc0, !PT ;  /* 0x000000ff0b097812 */ /* 0x010fe200078ec0ff */
[----:B------:R-:W-:-:S03]  /*7090*/  FFMA.FTZ R11, R96, UR43, -R17 ;  /* 0x0000002b600b7c23 */ /* 0x000fc60008010811 */
[----:B------:R-:W-:-:S03]  /*70a0*/  PRMT R15, R9, 0x5410, R15 ;  /* 0x00005410090f7816 */ /* 0x000fc6000000000f */
[----:B------:R-:W-:Y:S01]  /*70b0*/  MUFU.EX2 R25, R11 ;  /* 0x0000000b00197308 */ /* 0x000fe20000000800 */
[----:B------:R-:W-:Y:S01]  /*70c0*/  FFMA.FTZ R9, R97, UR43, -R17 ;  /* 0x0000002b61097c23 */ /* 0x000fe20008010811 */
[----:B-1----:R-:W-:Y:S02]  /*70d0*/  SHF.R.U32.HI R10, RZ, 0x8, R8 ;  /* 0x00000008ff0a7819 */ /* 0x002fe40000011608 */
[----:B------:R-:W-:-:S04]  /*70e0*/  LOP3.LUT R8, R12, 0xffff, RZ, 0xc0, !PT ;  /* 0x0000ffff0c087812 */ /* 0x000fc800078ec0ff */
[----:B------:R1:W-:Y:S01]  /*70f0*/  MUFU.EX2 R20, R9 ;  /* 0x0000000900147308 */ /* 0x0003e20000000800 */
[----:B------:R-:W-:Y:S02]  /*7100*/  LOP3.LUT R12, R10, 0xffff, RZ, 0xc0, !PT ;  /* 0x0000ffff0a0c7812 */ /* 0x000fe400078ec0ff */
[----:B------:R-:W-:Y:S02]  /*7110*/  SHF.R.U32.HI R10, RZ, 0x8, R8 ;  /* 0x00000008ff0a7819 */ /* 0x000fe40000011608 */
[----:B------:R-:W-:Y:S02]  /*7120*/  SHF.R.U32.HI R8, RZ, 0x8, R13 ;  /* 0x00000008ff087819 */ /* 0x000fe4000001160d */
[--C-:B------:R-:W-:Y:S02]  /*7130*/  SHF.R.U32.HI R13, RZ, 0x18, R7.reuse ;  /* 0x00000018ff0d7819 */ /* 0x100fe40000011607 */
[----:B------:R-:W-:Y:S02]  /*7140*/  PRMT R14, R14, 0x5410, R8 ;  /* 0x000054100e0e7816 */ /* 0x000fe40000000008 */
[----:B------:R-:W-:-:S02]  /*7150*/  SHF.R.U32.HI R8, RZ, 0x10, R7 ;  /* 0x00000010ff087819 */ /* 0x000fc40000011607 */
[----:B------:R-:W-:Y:S02]  /*7160*/  LOP3.LUT R7, R2, 0xffff, RZ, 0xc0, !PT ;  /* 0x0000ffff02077812 */ /* 0x000fe400078ec0ff */
[----:B------:R-:W-:Y:S02]  /*7170*/  PRMT R18, R18, 0x5410, R10 ;  /* 0x0000541012127816 */ /* 0x000fe4000000000a */
[----:B------:R-:W-:Y:S01]  /*7180*/  SHF.R.U32.HI R10, RZ, 0x10, R2 ;  /* 0x00000010ff0a7819 */ /* 0x000fe20000011602 */
[----:B-1----:R-:W-:Y:S01]  /*7190*/  FFMA.FTZ R9, R106, UR43, -R16 ;  /* 0x0000002b6a097c23 */ /* 0x002fe20008010810 */
[----:B------:R-:W-:Y:S01]  /*71a0*/  LOP3.LUT R11, R8, 0xff, RZ, 0xc0, !PT ;  /* 0x000000ff080b7812 */ /* 0x000fe200078ec0ff */
[----:B------:R-:W-:Y:S01]  /*71b0*/  IMAD.MOV.U32 R106, RZ, RZ, R82 ;  /* 0x000000ffff6a7224 */ /* 0x000fe200078e0052 */
[----:B------:R-:W-:Y:S01]  /*71c0*/  ISETP.LE.U32.AND P0, PT, R12, UR13, PT ;  /* 0x0000000d0c007c0c */ /* 0x000fe2000bf03070 */
[----:B------:R1:W-:Y:S01]  /*71d0*/  MUFU.EX2 R103, R9 ;  /* 0x0000000900677308 */ /* 0x0003e20000000800 */
[----:B------:R-:W-:-:S02]  /*71e0*/  SHF.R.U32.HI R8, RZ, 0x8, R7 ;  /* 0x00000008ff087819 */ /* 0x000fc40000011607 */
[----:B------:R-:W-:Y:S02]  /*71f0*/  LOP3.LUT R12, R2, 0xff, RZ, 0xc0, !PT ;  /* 0x000000ff020c7812 */ /* 0x000fe400078ec0ff */
[----:B------:R-:W-:Y:S02]  /*7200*/  SHF.R.U32.HI R7, RZ, 0x18, R2 ;  /* 0x00000018ff077819 */ /* 0x000fe40000011602 */
[----:B------:R-:W-:Y:S01]  /*7210*/  LOP3.LUT R2, R10, 0xff, RZ, 0xc0, !PT ;  /* 0x000000ff0a027812 */ /* 0x000fe200078ec0ff */
[----:B------:R-:W-:Y:S01]  /*7220*/  FFMA.FTZ R10, R100, UR43, -R17 ;  /* 0x0000002b640a7c23 */ /* 0x000fe20008010811 */
[----:B------:R-:W-:Y:S02]  /*7230*/  PRMT R11, R11, 0x5410, R13 ;  /* 0x000054100b0b7816 */ /* 0x000fe4000000000d */
[----:B------:R-:W-:Y:S01]  /*7240*/  PRMT R13, R12, 0x5410, R8 ;  /* 0x000054100c0d7816 */ /* 0x000fe20000000008 */
[----:B------:R4:W-:Y:S01]  /*7250*/  MUFU.EX2 R97, R10 ;  /* 0x0000000a00617308 */ /* 0x0009e20000000800 */
[----:B------:R-:W-:Y:S01]  /*7260*/  PRMT R12, R2, 0x5410, R7 ;  /* 0x00005410020c7816 */ /* 0x000fe20000000007 */
[----:B------:R-:W-:Y:S01]  /*7270*/  FFMA.FTZ R7, R107, UR43, -R16 ;  /* 0x0000002b6b077c23 */ /* 0x000fe20008010810 */
[----:B------:R-:W-:Y:S01]  /*7280*/  F2FP.BF16.F32.PACK_AB R2, R133, R134 ;  /* 0x000000868502723e */ /* 0x000fe200000010ff */
[----:B------:R-:W-:Y:S01]  /*7290*/  IMAD.MOV.U32 R107, RZ, RZ, R83 ;  /* 0x000000ffff6b7224 */ /* 0x000fe200078e0053 */
[----:B--2---:R-:W-:Y:S01]  /*72a0*/  F2FP.BF16.F32.PACK_AB R8, R113, R114 ;  /* 0x000000727108723e */ /* 0x004fe200000010ff */
[----:B-1----:R-:W-:Y:S01]  /*72b0*/  IMAD.U32 R9, RZ, RZ, UR13 ;  /* 0x0000000dff097e24 */ /* 0x002fe2000f8e00ff */
[C---:B------:R-:W-:Y:S01]  /*72c0*/  PRMT R220, R2.reuse, 0x7610, R220 ;  /* 0x0000761002dc7816 */ /* 0x040fe200000000dc */
[----:B------:R1:W2:Y:S01]  /*72d0*/  MUFU.EX2 R102, R7 ;  /* 0x0000000700667308 */ /* 0x0002a20000000800 */
[----:B------:R-:W-:Y:S01]  /*72e0*/  PRMT R218, R2, 0x7632, R218 ;  /* 0x0000763202da7816 */ /* 0x000fe200000000da */
[----:B------:R-:W-:Y:S01]  /*72f0*/  @!P0 HFMA2.BF16_V2 R77, -RZ.H0_H0, RZ.H0_H0, -R225.H0_H0 ;  /* 0x200000ffff4d8231 */ /* 0x000fe200003409e1 */
[----:B------:R-:W-:-:S02]  /*7300*/  F2FP.BF16.F32.PACK_AB R2, R249, R132 ;  /* 0x00000084f902723e */ /* 0x000fc400000010ff */
[----:B------:R-:W-:Y:S02]  /*7310*/  PRMT R204, R8, 0x7632, R204 ;  /* 0x0000763208cc7816 */ /* 0x000fe400000000cc */
[C---:B------:R-:W-:Y:S02]  /*7320*/  PRMT R224, R2.reuse, 0x7610, R224 ;  /* 0x0000761002e07816 */ /* 0x040fe400000000e0 */
[----:B------:R-:W-:Y:S01]  /*7330*/  PRMT R223, R2, 0x7632, R223 ;  /* 0x0000763202df7816 */ /* 0x000fe200000000df */
[----:B------:R-:W-:Y:S01]  /*7340*/  FFMA.FTZ R2, R99, UR43, -R16 ;  /* 0x0000002b63027c23 */ /* 0x000fe20008010810 */
[----:B------:R-:W-:Y:S01]  /*7350*/  PRMT R202, R8, 0x7610, R202 ;  /* 0x0000761008ca7816 */ /* 0x000fe200000000ca */
[----:B----4-:R-:W-:Y:S01]  /*7360*/  FFMA.FTZ R10, R101, UR43, -R17 ;  /* 0x0000002b650a7c23 */ /* 0x010fe20008010811 */
[----:B------:R-:W-:Y:S01]  /*7370*/  F2FP.BF16.F32.PACK_AB R8, R116, R117 ;  /* 0x000000757408723e */ /* 0x000fe200000010ff */
[----:B------:R4:W-:Y:S01]  /*7380*/  MUFU.EX2 R168, R2 ;  /* 0x0000000200a87308 */ /* 0x0009e20000000800 */
[----:B-1----:R-:W-:-:S02]  /*7390*/  FFMA.FTZ R7, R98, UR43, -R16 ;  /* 0x0000002b62077c23 */ /* 0x002fc40008010810 */
[C---:B------:R-:W-:Y:S01]  /*73a0*/  PRMT R222, R8.reuse, 0x7632, R222 ;  /* 0x0000763208de7816 */ /* 0x040fe200000000de */
[----:B------:R-:W-:Y:S01]  /*73b0*/  @!P1 HFMA2.BF16_V2 R76, -RZ.H0_H0, RZ.H0_H0, -R204.H0_H0 ;  /* 0x200000ffff4c9231 */ /* 0x000fe200003409cc */
[----:B------:R-:W-:Y:S01]  /*73c0*/  PRMT R221, R8, 0x7610, R221 ;  /* 0x0000761008dd7816 */ /* 0x000fe200000000dd */
[----:B------:R-:W-:Y:S02]  /*73d0*/  IMAD.MOV.U32 R101, RZ, RZ, R104 ;  /* 0x000000ffff657224 */ /* 0x000fe400078e0068 */
[----:B------:R1:W-:Y:S01]  /*73e0*/  MUFU.EX2 R251, R7 ;  /* 0x0000000700fb7308 */ /* 0x0003e20000000800 */
[----:B---3--:R-:W-:-:S04]  /*73f0*/  F2FP.BF16.F32.PACK_AB R8, R40, R115 ;  /* 0x000000732808723e */ /* 0x008fc800000010ff */
[C---:B------:R-:W-:Y:S02]  /*7400*/  PRMT R219, R8.reuse, 0x7632, R219 ;  /* 0x0000763208db7816 */ /* 0x040fe400000000db */
[----:B------:R-:W-:Y:S01]  /*7410*/  PRMT R217, R8, 0x7610, R217 ;  /* 0x0000761008d97816 */ /* 0x000fe200000000d9 */
[----:B------:R-:W-:Y:S01]  /*7420*/  FFMA.FTZ R8, R108, UR43, -R17 ;  /* 0x0000002b6c087c23 */ /* 0x000fe20008010811 */
[----:B----4-:R-:W-:Y:S01]  /*7430*/  F2FP.BF16.F32.PACK_AB R2, R21, R176 ;  /* 0x000000b01502723e */ /* 0x010fe200000010ff */
[----:B------:R3:W4:Y:S03]  /*7440*/  MUFU.EX2 R39, R10 ;  /* 0x0000000a00277308 */ /* 0x0007260000000800 */
[C---:B------:R-:W-:Y:S02]  /*7450*/  PRMT R214, R2.reuse, 0x7632, R214 ;  /* 0x0000763202d67816 */ /* 0x040fe400000000d6 */
[----:B------:R-:W-:-:S02]  /*7460*/  PRMT R213, R2, 0x7610, R213 ;  /* 0x0000761002d57816 */ /* 0x000fc400000000d5 */
[----:B-1----:R-:W-:Y:S01]  /*7470*/  F2FP.BF16.F32.PACK_AB R7, R41, R252 ;  /* 0x000000fc2907723e */ /* 0x002fe200000010ff */
[----:B------:R1:W-:Y:S01]  /*7480*/  MUFU.EX2 R96, R8 ;  /* 0x0000000800607308 */ /* 0x0003e20000000800 */
[----:B--2---:R-:W-:Y:S02]  /*7490*/  F2FP.BF16.F32.PACK_AB R2, R102, R103 ;  /* 0x000000676602723e */ /* 0x004fe400000010ff */
[C---:B------:R-:W-:Y:S02]  /*74a0*/  PRMT R216, R7.reuse, 0x7610, R216 ;  /* 0x0000761007d87816 */ /* 0x040fe400000000d8 */
[----:B------:R-:W-:Y:S02]  /*74b0*/  PRMT R215, R7, 0x7632, R215 ;  /* 0x0000763207d77816 */ /* 0x000fe400000000d7 */
[----:B------:R-:W-:Y:S02]  /*74c0*/  F2FP.BF16.F32.PACK_AB R7, R105, R112 ;  /* 0x000000706907723e */ /* 0x000fe400000010ff */
[----:B------:R-:W-:Y:S01]  /*74d0*/  PRMT R211, R2, 0x7610, R211 ;  /* 0x0000761002d37816 */ /* 0x000fe200000000d3 */
[----:B---3--:R-:W-:Y:S01]  /*74e0*/  FFMA.FTZ R10, R110, UR43, -R16 ;  /* 0x0000002b6e0a7c23 */ /* 0x008fe20008010810 */
[C---:B------:R-:W-:Y:S01]  /*74f0*/  PRMT R212, R7.reuse, 0x7610, R212 ;  /* 0x0000761007d47816 */ /* 0x040fe200000000d4 */
[----:B----4-:R-:W-:Y:S01]  /*7500*/  IMAD.MOV.U32 R110, RZ, RZ, R39 ;  /* 0x000000ffff6e7224 */ /* 0x010fe200078e0027 */
[----:B------:R-:W-:Y:S01]  /*7510*/  PRMT R210, R7, 0x7632, R210 ;  /* 0x0000763207d27816 */ /* 0x000fe200000000d2 */
[----:B------:R-:W-:Y:S01]  /*7520*/  IMAD.MOV.U32 R39, RZ, RZ, R90 ;  /* 0x000000ffff277224 */ /* 0x000fe200078e005a */
[----:B------:R-:W-:Y:S01]  /*7530*/  PRMT R209, R2, 0x7632, R209 ;  /* 0x0000763202d17816 */ /* 0x000fe200000000d1 */
[----:B------:R2:W-:Y:S01]  /*7540*/  MUFU.EX2 R94, R10 ;  /* 0x0000000a005e7308 */ /* 0x0005e20000000800 */
[----:B------:R-:W-:-:S02]  /*7550*/  F2FP.BF16.F32.PACK_AB R7, R20, R25 ;  /* 0x000000191407723e */ /* 0x000fc400000010ff */
[----:B------:R-:W-:Y:S01]  /*7560*/  LEA R2, R9, UR13, 0x10 ;  /* 0x0000000d09027c11 */ /* 0x000fe2000f8e80ff */
[----:B------:R-:W-:Y:S01]  /*7570*/  FFMA.FTZ R9, R109, UR43, -R17 ;  /* 0x0000002b6d097c23 */ /* 0x000fe20008010811 */
[----:B-1----:R-:W-:Y:S02]  /*7580*/  F2FP.BF16.F32.PACK_AB R8, R168, R251 ;  /* 0x000000fba808723e */ /* 0x002fe400000010ff */
[C---:B------:R-:W-:Y:S01]  /*7590*/  PRMT R208, R7.reuse, 0x7610, R208 ;  /* 0x0000761007d07816 */ /* 0x040fe200000000d0 */
[----:B------:R1:W3:Y:S01]  /*75a0*/  MUFU.EX2 R95, R9 ;  /* 0x00000009005f7308 */ /* 0x0002e20000000800 */
[----:B------:R-:W-:Y:S02]  /*75b0*/  PRMT R207, R7, 0x7632, R207 ;  /* 0x0000763207cf7816 */ /* 0x000fe400000000cf */
[--C-:B------:R-:W-:Y:S01]  /*75c0*/  HSET2.LE.AND R7, R32, R2.reuse, PT ;  /* 0x0000000220077233 */ /* 0x100fe20003803000 */
[----:B------:R-:W-:Y:S01]  /*75d0*/  IMAD.MOV.U32 R32, RZ, RZ, R88 ;  /* 0x000000ffff207224 */ /* 0x000fe200078e0058 */
[C---:B------:R-:W-:Y:S01]  /*75e0*/  PRMT R206, R8.reuse, 0x7610, R206 ;  /* 0x0000761008ce7816 */ /* 0x040fe200000000ce */
[----:B------:R-:W4:Y:S01]  /*75f0*/  LDSM.16.MT88.4 R88, [R169+0x6000] ;  /* 0x00600000a958783b */ /* 0x000f220000004200 */
[----:B------:R-:W-:Y:S01]  /*7600*/  PRMT R205, R8, 0x7632, R205 ;  /* 0x0000763208cd7816 */ /* 0x000fe200000000cd */
[----:B------:R-:W-:Y:S01]  /*7610*/  IMAD.MOV.U32 R109, RZ, RZ, R32 ;  /* 0x000000ffff6d7224 */ /* 0x000fe200078e0020 */
[--C-:B------:R-:W-:Y:S01]  /*7620*/  HSET2.LE.AND R8, R22, R2.reuse, PT ;  /* 0x0000000216087233 */ /* 0x100fe20003803000 */
[----:B--2---:R-:W-:Y:S01]  /*7630*/  FFMA.FTZ R10, R111, UR43, -R16 ;  /* 0x0000002b6f0a7c23 */ /* 0x004fe20008010810 */
[----:B------:R-:W-:Y:S01]  /*7640*/  LOP3.LUT R52, R7, R19, RZ, 0xc0, !PT ;  /* 0x0000001307347212 */ /* 0x000fe200078ec0ff */
[----:B------:R-:W-:Y:S01]  /*7650*/  IMAD.MOV.U32 R111, RZ, RZ, R179 ;  /* 0x000000ffff6f7224 */ /* 0x000fe200078e00b3 */
[--C-:B------:R-:W-:Y:S01]  /*7660*/  HSET2.LE.AND R7, R35, R2.reuse, PT ;  /* 0x0000000223077233 */ /* 0x100fe20003803000 */
[----:B------:R-:W2:Y:S01]  /*7670*/  MUFU.EX2 R92, R10 ;  /* 0x0000000a005c7308 */ /* 0x000ea20000000800 */
[----:B------:R-:W-:Y:S01]  /*7680*/  HSET2.LE.AND R0, R23, R2, PT ;  /* 0x0000000217007233 */ /* 0x000fe20003803000 */
[----:B------:R-:W-:Y:S01]  /*7690*/  IMAD.MOV.U32 R35, RZ, RZ, R21 ;  /* 0x000000ffff237224 */ /* 0x000fe200078e0015 */
[----:B-1----:R-:W-:-:S04]  /*76a0*/  PRMT R9, R202, 0x5410, R204 ;  /* 0x00005410ca097816 */ /* 0x002fc800000000cc */
[----:B------:R-:W-:Y:S02]  /*76b0*/  LOP3.LUT R53, R8, R9, RZ, 0xc0, !PT ;  /* 0x0000000908357212 */ /* 0x000fe400078ec0ff */
[----:B------:R-:W-:Y:S02]  /*76c0*/  PRMT R9, R220, 0x5410, R218 ;  /* 0x00005410dc097816 */ /* 0x000fe400000000da */
[--C-:B------:R-:W-:Y:S02]  /*76d0*/  HSET2.LE.AND R8, R34, R2.reuse, PT ;  /* 0x0000000222087233 */ /* 0x100fe40003803000 */
[----:B------:R-:W-:Y:S02]  /*76e0*/  LOP3.LUT R54, R7, R9, RZ, 0xc0, !PT ;  /* 0x0000000907367212 */ /* 0x000fe400078ec0ff */
[----:B------:R-:W-:Y:S02]  /*76f0*/  PRMT R9, R221, 0x5410, R222 ;  /* 0x00005410dd097816 */ /* 0x000fe400000000de */
[----:B------:R-:W-:-:S02]  /*7700*/  HSET2.LE.AND R7, R18, R2, PT ;  /* 0x0000000212077233 */ /* 0x000fc40003803000 */
        /* <DEDUP_REMOVED lines=14> */
[----:B------:R-:W-:Y:S02]  /*77f0*/  HSET2.LE.AND R7, R24, R2, PT ;  /* 0x0000000218077233 */ /* 0x000fe40003803000 */
[----:B------:R-:W-:Y:S01]  /*7800*/  LOP3.LUT R50, R8, R9, RZ, 0xc0, !PT ;  /* 0x0000000908327212 */ /* 0x000fe200078ec0ff */
[----:B------:R-:W-:Y:S01]  /*7810*/  FFMA.FTZ R9, R75, UR43, -R16 ;  /* 0x0000002b4b097c23 */ /* 0x000fe20008010810 */
[----:B------:R-:W-:-:S03]  /*7820*/  PRMT R8, R211, 0x5410, R209 ;  /* 0x00005410d3087816 */ /* 0x000fc600000000d1 */
[----:B------:R3:W-:Y:S01]  /*7830*/  MUFU.EX2 R93, R9 ;  /* 0x00000009005d7308 */ /* 0x0007e20000000800 */
[----:B------:R-:W-:Y:S02]  /*7840*/  LOP3.LUT R51, R7, R8, RZ, 0xc0, !PT ;  /* 0x0000000807337212 */ /* 0x000fe400078ec0ff */
[----:B------:R-:W-:Y:S02]  /*7850*/  HSET2.LE.AND R7, R27, R2, PT ;  /* 0x000000021b077233 */ /* 0x000fe40003803000 */
[----:B------:R-:W-:-:S04]  /*7860*/  PRMT R8, R208, 0x5410, R207 ;  /* 0x00005410d0087816 */ /* 0x000fc800000000cf */
[----:B------:R-:W-:Y:S01]  /*7870*/  LOP3.LUT R46, R7, R8, RZ, 0xc0, !PT ;  /* 0x00000008072e7212 */ /* 0x000fe200078ec0ff */
[----:B------:R-:W-:Y:S01]  /*7880*/  FFMA.FTZ R8, R80, UR43, -R16 ;  /* 0x0000002b50087c23 */ /* 0x000fe20008010810 */
[----:B------:R-:W-:Y:S01]  /*7890*/  PRMT R7, R206, 0x5410, R205 ;  /* 0x00005410ce077816 */ /* 0x000fe200000000cd */
[----:B------:R-:W1:Y:S02]  /*78a0*/  LDSM.16.MT88.4 R80, [R169+0x6800] ;  /* 0x00680000a950783b */ /* 0x000e640000004200 */
[----:B------:R2:W4:Y:S01]  /*78b0*/  MUFU.EX2 R108, R8 ;  /* 0x00000008006c7308 */ /* 0x0005220000000800 */
[----:B------:R-:W-:Y:S02]  /*78c0*/  LOP3.LUT R47, R0, R7, RZ, 0xc0, !PT ;  /* 0x00000007002f7212 */ /* 0x000fe400078ec0ff */
[----:B---3--:R-:W-:Y:S02]  /*78d0*/  F2FP.BF16.F32.PACK_AB R9, R95, R96 ;  /* 0x000000605f09723e */ /* 0x008fe400000010ff */
[----:B------:R-:W-:-:S02]  /*78e0*/  HSET2.LE.AND R7, R14, R2, PT ;  /* 0x000000020e077233 */ /* 0x000fc40003803000 */
[C---:B------:R-:W-:Y:S02]  /*78f0*/  PRMT R165, R9.reuse, 0x7610, R165 ;  /* 0x0000761009a57816 */ /* 0x040fe400000000a5 */
[----:B------:R-:W-:Y:S02]  /*7900*/  PRMT R164, R9, 0x7632, R164 ;  /* 0x0000763209a47816 */ /* 0x000fe400000000a4 */
[----:B------:R-:W-:Y:S02]  /*7910*/  HSET2.LE.AND R0, R11, R2, PT ;  /* 0x000000020b007233 */ /* 0x000fe40003803000 */
[----:B------:R-:W-:Y:S02]  /*7920*/  F2FP.BF16.F32.PACK_AB R9, R110, R97 ;  /* 0x000000616e09723e */ /* 0x000fe400000010ff */
[----:B--2---:R-:W-:Y:S02]  /*7930*/  F2FP.BF16.F32.PACK_AB R8, R92, R94 ;  /* 0x0000005e5c08723e */ /* 0x004fe400000010ff */
[----:B------:R-:W-:-:S02]  /*7940*/  PRMT R196, R9, 0x7610, R196 ;  /* 0x0000761009c47816 */ /* 0x000fc400000000c4 */
[C---:B------:R-:W-:Y:S02]  /*7950*/  PRMT R167, R8.reuse, 0x7610, R167 ;  /* 0x0000761008a77816 */ /* 0x040fe400000000a7 */
[----:B------:R-:W-:Y:S02]  /*7960*/  PRMT R166, R8, 0x7632, R166 ;  /* 0x0000763208a67816 */ /* 0x000fe400000000a6 */
[----:B------:R-:W-:Y:S02]  /*7970*/  PRMT R8, R165, 0x5410, R164 ;  /* 0x00005410a5087816 */ /* 0x000fe400000000a4 */
[----:B------:R-:W-:Y:S02]  /*7980*/  PRMT R195, R9, 0x7632, R195 ;  /* 0x0000763209c37816 */ /* 0x000fe400000000c3 */
[----:B------:R-:W-:Y:S02]  /*7990*/  LOP3.LUT R48, R7, R8, RZ, 0xc0, !PT ;  /* 0x0000000807307212 */ /* 0x000fe400078ec0ff */
[----:B------:R-:W-:-:S02]  /*79a0*/  PRMT R7, R167, 0x5410, R166 ;  /* 0x00005410a7077816 */ /* 0x000fc400000000a6 */
[----:B----4-:R-:W-:Y:S02]  /*79b0*/  F2FP.BF16.F32.PACK_AB R8, R108, R93 ;  /* 0x0000005d6c08723e */ /* 0x010fe400000010ff */
[----:B------:R-:W-:Y:S02]  /*79c0*/  LOP3.LUT R49, R0, R7, RZ, 0xc0, !PT ;  /* 0x0000000700317212 */ /* 0x000fe400078ec0ff */
[--C-:B------:R-:W-:Y:S02]  /*79d0*/  HSET2.LE.AND R7, R13, R2.reuse, PT ;  /* 0x000000020d077233 */ /* 0x100fe40003803000 */
[----:B------:R-:W-:Y:S02]  /*79e0*/  HSET2.LE.AND R0, R12, R2, PT ;  /* 0x000000020c007233 */ /* 0x000fe40003803000 */
[----:B------:R-:W-:Y:S01]  /*79f0*/  HMMA.16816.F32.BF16 R12, R52, R88, RZ ;  /* 0x00000058340c723c */ /* 0x000fe200000418ff */
[C---:B------:R-:W-:Y:S02]  /*7a00*/  PRMT R194, R8.reuse, 0x7610, R194 ;  /* 0x0000761008c27816 */ /* 0x040fe400000000c2 */
[----:B------:R-:W-:-:S02]  /*7a10*/  PRMT R193, R8, 0x7632, R193 ;  /* 0x0000763208c17816 */ /* 0x000fc400000000c1 */
[----:B------:R-:W-:-:S04]  /*7a20*/  PRMT R8, R196, 0x5410, R195 ;  /* 0x00005410c4087816 */ /* 0x000fc800000000c3 */
[----:B------:R-:W-:Y:S02]  /*7a30*/  LOP3.LUT R44, R7, R8, RZ, 0xc0, !PT ;  /* 0x00000008072c7212 */ /* 0x000fe400078ec0ff */
[----:B------:R-:W-:Y:S01]  /*7a40*/  HMMA.16816.F32.BF16 R8, R48, R88, RZ ;  /* 0x000000583008723c */ /* 0x000fe200000418ff */
[----:B------:R-:W-:-:S04]  /*7a50*/  PRMT R7, R194, 0x5410, R193 ;  /* 0x00005410c2077816 */ /* 0x000fc800000000c1 */
[----:B------:R-:W-:Y:S02]  /*7a60*/  LOP3.LUT R45, R0, R7, RZ, 0xc0, !PT ;  /* 0x00000007002d7212 */ /* 0x000fe400078ec0ff */
[----:B------:R-:W-:Y:S02]  /*7a70*/  IMAD.MOV.U32 R88, RZ, RZ, R178 ;  /* 0x000000ffff587224 */ /* 0x000fe400078e00b2 */
[----:B------:R-:W-:-:S04]  /*7a80*/  IMAD.MOV.U32 R89, RZ, RZ, R177 ;  /* 0x000000ffff597224 */ /* 0x000fc800078e00b1 */
[----:B-1----:R-:W-:-:S15]  /*7a90*/  HMMA.16816.F32.BF16 R12, R56, R80, R12 ;  /* 0x00000050380c723c */ /* 0x002fde000004180c */
[----:B------:R-:W-:-:S09]  /*7aa0*/  NOP ;  /* 0x0000000000007918 */ /* 0x000fd20000000000 */
[----:B------:R-:W-:Y:S02]  /*7ab0*/  IMAD.MOV.U32 R100, RZ, RZ, R15 ;  /* 0x000000ffff647224 */ /* 0x000fe400078e000f */
[----:B------:R-:W-:Y:S02]  /*7ac0*/  IMAD.MOV.U32 R15, RZ, RZ, R14 ;  /* 0x000000ffff0f7224 */ /* 0x000fe400078e000e */
[----:B------:R-:W-:Y:S02]  /*7ad0*/  IMAD.MOV.U32 R14, RZ, RZ, R176 ;  /* 0x000000ffff0e7224 */ /* 0x000fe400078e00b0 */
[----:B------:R-:W-:Y:S01]  /*7ae0*/  HMMA.16816.F32.BF16 R176, R44, R80, R8 ;  /* 0x000000502cb0723c */ /* 0x000fe20000041808 */
[----:B------:R-:W-:Y:S01]  /*7af0*/  @!P1 PRMT R204, R76, 0x5410, RZ ;  /* 0x000054104ccc9816 */ /* 0x000fe200000000ff */
[----:B------:R-:W-:Y:S01]  /*7b00*/  IMAD.MOV.U32 R99, RZ, RZ, R12 ;  /* 0x000000ffff637224 */ /* 0x000fe200078e000c */
[----:B------:R-:W-:Y:S01]  /*7b10*/  LOP3.LUT R7, R79, 0xff, RZ, 0xc0, !PT ;  /* 0x000000ff4f077812 */ /* 0x000fe200078ec0ff */
[----:B------:R-:W-:Y:S01]  /*7b20*/  IMAD.MOV.U32 R98, RZ, RZ, R13 ;  /* 0x000000ffff627224 */ /* 0x000fe200078e000d */
[----:B------:R-:W-:-:S02]  /*7b30*/  SHF.R.U32.HI R0, RZ, 0x10, R33 ;  /* 0x00000010ff007819 */ /* 0x000fc40000011621 */
[----:B------:R-:W-:Y:S02]  /*7b40*/  ISETP.LE.U32.AND P2, PT, R7, UR13, PT ;  /* 0x0000000d07007c0c */ /* 0x000fe4000bf43070 */
[----:B------:R-:W-:-:S15]  /*7b50*/  LOP3.LUT R0, R0, 0xff, RZ, 0xc0, !PT ;  /* 0x000000ff00007812 */ /* 0x000fde00078ec0ff */
[----:B------:R-:W-:Y:S02]  /*7b60*/  IMAD.MOV.U32 R8, RZ, RZ, R177 ;  /* 0x000000ffff087224 */ /* 0x000fe400078e00b1 */
[----:B------:R-:W-:Y:S02]  /*7b70*/  IMAD.MOV.U32 R10, RZ, RZ, R178 ;  /* 0x000000ffff0a7224 */ /* 0x000fe400078e00b2 */
[----:B------:R-:W-:Y:S02]  /*7b80*/  IMAD.MOV.U32 R76, RZ, RZ, R8 ;  /* 0x000000ffff4c7224 */ /* 0x000fe400078e0008 */
[----:B------:R-:W-:Y:S01]  /*7b90*/  IMAD.WIDE.U32 R8, R155, -0x2daee0ad, RZ ;  /* 0xd2511f539b087825 */ /* 0x000fe200078e00ff */
[----:B------:R-:W-:-:S03]  /*7ba0*/  @!P0 PRMT R225, R77, 0x5410, RZ ;  /* 0x000054104de18816 */ /* 0x000fc600000000ff */
[----:B------:R-:W-:Y:S01]  /*7bb0*/  IMAD.MOV.U32 R81, RZ, RZ, R20 ;  /* 0x000000ffff517224 */ /* 0x000fe200078e0014 */
[----:B------:R-:W-:Y:S01]  /*7bc0*/  LOP3.LUT R7, R9, UR39, R62, 0x96, !PT ;  /* 0x0000002709077c12 */ /* 0x000fe2000f8e963e */
[----:B------:R-:W-:Y:S02]  /*7bd0*/  IMAD.MOV.U32 R62, RZ, RZ, R10 ;  /* 0x000000ffff3e7224 */ /* 0x000fe400078e000a */
[----:B------:R-:W-:Y:S01]  /*7be0*/  IMAD.WIDE.U32 R10, R153, -0x2daee0ad, RZ ;  /* 0xd2511f53990a7825 */ /* 0x000fe200078e00ff */
[----:B------:R-:W-:-:S03]  /*7bf0*/  ISETP.LE.U32.AND P0, PT, R0, UR13, PT ;  /* 0x0000000d00007c0c */ /* 0x000fc6000bf03070 */
[----:B------:R-:W-:Y:S01]  /*7c00*/  IMAD.MOV.U32 R80, RZ, RZ, R179 ;  /* 0x000000ffff507224 */ /* 0x000fe200078e00b3 */
[----:B------:R-:W-:Y:S01]  /*7c10*/  LOP3.LUT R0, R11, UR37, R8, 0x96, !PT ;  /* 0x000000250b007c12 */ /* 0x000fe2000f8e9608 */
[----:B------:R-:W-:-:S04]  /*7c20*/  IMAD.WIDE.U32 R8, R7, -0x326172a9, RZ ;  /* 0xcd9e8d5707087825 */ /* 0x000fc800078e00ff */
[----:B------:R-:W-:Y:S01]  /*7c30*/  @!P2 HFMA2.BF16_V2 R136, -RZ.H0_H0, RZ.H0_H0, -R221.H0_H0 ;  /* 0x200000ffff88a231 */ /* 0x000fe200003409dd */
[----:B------:R1:W5:Y:S01]  /*7c40*/  LDL.LU.64 R178, [R1+0x188] ;  /* 0x0001880001b27983 */ /* 0x0003620000300a00 */
[----:B------:R-:W-:Y:S01]  /*7c50*/  IMAD.WIDE.U32 R12, R0, -0x326172a9, RZ ;  /* 0xcd9e8d57000c7825 */ /* 0x000fe200078e00ff */
[----:B------:R-:W-:-:S03]  /*7c60*/  LOP3.LUT R7, R9, UR38, R60, 0x96, !PT ;  /* 0x0000002609077c12 */ /* 0x000fc6000f8e963c */
[----:B------:R-:W-:Y:S01]  /*7c70*/  IMAD.MOV.U32 R104, RZ, RZ, R176 ;  /* 0x000000ffff687224 */ /* 0x000fe200078e00b0 */
[----:B------:R-:W-:Y:S01]  /*7c80*/  LOP3.LUT R0, R13, UR31, R8, 0x96, !PT ;  /* 0x0000001f0d007c12 */ /* 0x000fe2000f8e9608 */
[----:B------:R-:W-:-:S04]  /*7c90*/  IMAD.WIDE.U32 R8, R7, -0x2daee0ad, RZ ;  /* 0xd2511f5307087825 */ /* 0x000fc800078e00ff */
[----:B------:R-:W-:Y:S02]  /*7ca0*/  @!P0 HFMA2.BF16_V2 R87, -RZ.H0_H0, RZ.H0_H0, -R202.H0_H0 ;  /* 0x200000ffff578231 */ /* 0x000fe400003409ca */
[----:B------:R-:W-:Y:S01]  /*7cb0*/  IMAD.MOV.U32 R77, RZ, RZ, R39 ;  /* 0x000000ffff4d7224 */ /* 0x000fe200078e0027 */
[----:B------:R-:W-:Y:S01]  /*7cc0*/  LOP3.LUT R7, R9, UR30, R10, 0x96, !PT ;  /* 0x0000001e09077c12 */ /* 0x000fe2000f8e960a */
[----:B------:R-:W-:Y:S01]  /*7cd0*/  IMAD.WIDE.U32 R20, R0, -0x2daee0ad, RZ ;  /* 0xd2511f5300147825 */ /* 0x000fe200078e00ff */
[----:B------:R-:W-:Y:S01]  /*7ce0*/  SHF.R.U32.HI R9, RZ, 0x8, R148 ;  /* 0x00000008ff097819 */ /* 0x000fe20000011694 */
[----:B------:R1:W5:Y:S03]  /*7cf0*/  LDL.LU.64 R176, [R1+0x180] ;  /* 0x0001800001b07983 */ /* 0x0003660000300a00 */
[----:B------:R-:W-:Y:S02]  /*7d00*/  LOP3.LUT R0, R21, UR24, R8, 0x96, !PT ;  /* 0x0000001815007c12 */ /* 0x000fe4000f8e9608 */
[----:B------:R-:W-:-:S04]  /*7d10*/  LOP3.LUT R8, R9, 0xffff, RZ, 0xc0, !PT ;  /* 0x0000ffff09087812 */ /* 0x000fc800078ec0ff */
[----:B------:R-:W-:Y:S01]  /*7d20*/  ISETP.LE.U32.AND P1, PT, R8, UR13, PT ;  /* 0x0000000d08007c0c */ /* 0x000fe2000bf23070 */
[----:B------:R-:W-:Y:S01]  /*7d30*/  IMAD.WIDE.U32 R8, R0, -0x326172a9, RZ ;  /* 0xcd9e8d5700087825 */ /* 0x000fe200078e00ff */
[----:B------:R-:W-:Y:S02]  /*7d40*/  LOP3.LUT R0, R31, 0xff, RZ, 0xc0, !PT ;  /* 0x000000ff1f007812 */ /* 0x000fe400078ec0ff */
[----:B------:R-:W-:Y:S02]  /*7d50*/  @!P0 PRMT R202, R87, 0x5410, RZ ;  /* 0x0000541057ca8816 */ /* 0x000fe400000000ff */
[----:B------:R-:W-:Y:S02]  /*7d60*/  ISETP.LE.U32.AND P0, PT, R0, UR13, PT ;  /* 0x0000000d00007c0c */ /* 0x000fe4000bf03070 */
[----:B------:R-:W-:-:S05]  /*7d70*/  SHF.R.U32.HI R0, RZ, 0x18, R31 ;  /* 0x00000018ff007819 */ /* 0x000fca000001161f */
[----:B------:R-:W-:Y:S02]  /*7d80*/  @!P1 HFMA2.BF16_V2 R137, -RZ.H0_H0, RZ.H0_H0, -R218.H0_H0 ;  /* 0x200000ffff899231 */ /* 0x000fe400003409da */
[----:B------:R-:W-:-:S03]  /*7d90*/  IMAD.WIDE.U32 R10, R7, -0x326172a9, RZ ;  /* 0xcd9e8d57070a7825 */ /* 0x000fc600078e00ff */
[----:B------:R-:W-:Y:S02]  /*7da0*/  @!P1 PRMT R218, R137, 0x5410, RZ ;  /* 0x0000541089da9816 */ /* 0x000fe400000000ff */
[----:B------:R-:W-:Y:S02]  /*7db0*/  ISETP.LE.U32.AND P1, PT, R0, UR13, PT ;  /* 0x0000000d00007c0c */ /* 0x000fe4000bf23070 */
[----:B------:R-:W-:Y:S02]  /*7dc0*/  LOP3.LUT R0, R31, 0xffff, RZ, 0xc0, !PT ;  /* 0x0000ffff1f007812 */ /* 0x000fe400078ec0ff */
[----:B------:R-:W-:Y:S02]  /*7dd0*/  SHF.R.U32.HI R7, RZ, 0x10, R31 ;  /* 0x00000010ff077819 */ /* 0x000fe4000001161f */
[----:B------:R-:W-:Y:S01]  /*7de0*/  SHF.R.U32.HI R0, RZ, 0x8, R0 ;  /* 0x00000008ff007819 */ /* 0x000fe20000011600 */
[----:B------:R-:W-:Y:S01]  /*7df0*/  @!P0 HFMA2.BF16_V2 R139, -RZ.H0_H0, RZ.H0_H0, -R224.H0_H0 ;  /* 0x200000ffff8b8231 */ /* 0x000fe200003409e0 */
[----:B------:R-:W-:-:S02]  /*7e00*/  LOP3.LUT R24, R11, UR26, R12, 0x96, !PT ;  /* 0x0000001a0b187c12 */ /* 0x000fc4000f8e960c */
[----:B------:R-:W-:Y:S01]  /*7e10*/  LOP3.LUT R19, R9, UR21, R10, 0x96, !PT ;  /* 0x0000001509137c12 */ /* 0x000fe2000f8e960a */
[----:B------:R-:W-:Y:S01]  /*7e20*/  IMAD.WIDE.U32 R10, R158, -0x2daee0ad, RZ ;  /* 0xd2511f539e0a7825 */ /* 0x000fe200078e00ff */
[C---:B------:R-:W-:Y:S02]  /*7e30*/  LOP3.LUT R34, R8.reuse, 0xff, RZ, 0xc0, !PT ;  /* 0x000000ff08227812 */ /* 0x040fe400078ec0ff */
[----:B------:R-:W-:Y:S02]  /*7e40*/  LOP3.LUT R33, R8, 0xffff, RZ, 0xc0, !PT ;  /* 0x0000ffff08217812 */ /* 0x000fe400078ec0ff */
[--C-:B------:R-:W-:Y:S02]  /*7e50*/  SHF.R.U32.HI R32, RZ, 0x10, R8.reuse ;  /* 0x00000010ff207819 */ /* 0x100fe40000011608 */
[----:B------:R-:W-:Y:S01]  /*7e60*/  SHF.R.U32.HI R39, RZ, 0x18, R8 ;  /* 0x00000018ff277819 */ /* 0x000fe20000011608 */
[----:B------:R-:W-:Y:S01]  /*7e70*/  IMAD.WIDE.U32 R8, R160, -0x2daee0ad, RZ ;  /* 0xd2511f53a0087825 */ /* 0x000fe200078e00ff */
[----:B------:R-:W-:-:S02]  /*7e80*/  LOP3.LUT R7, R7, 0xff, RZ, 0xc0, !PT ;  /* 0x000000ff07077812 */ /* 0x000fc400078ec0ff */
[----:B------:R-:W-:Y:S02]  /*7e90*/  LOP3.LUT R0, R0, 0xffff, RZ, 0xc0, !PT ;  /* 0x0000ffff00007812 */ /* 0x000fe400078ec0ff */
[----:B------:R-:W-:Y:S02]  /*7ea0*/  @!P2 PRMT R221, R136, 0x5410, RZ ;  /* 0x0000541088dda816 */ /* 0x000fe400000000ff */
[----:B------:R-:W-:Y:S02]  /*7eb0*/  @!P0 PRMT R224, R139, 0x5410, RZ ;  /* 0x000054108be08816 */ /* 0x000fe400000000ff */
[----:B------:R-:W-:Y:S02]  /*7ec0*/  ISETP.LE.U32.AND P2, PT, R7, UR13, PT ;  /* 0x0000000d07007c0c */ /* 0x000fe4000bf43070 */
[----:B------:R-:W-:Y:S02]  /*7ed0*/  ISETP.LE.U32.AND P0, PT, R0, UR13, PT ;  /* 0x0000000d00007c0c */ /* 0x000fe4000bf03070 */
[----:B------:R-:W-:-:S02]  /*7ee0*/  LOP3.LUT R7, R9, UR39, R66, 0x96, !PT ;  /* 0x0000002709077c12 */ /* 0x000fc4000f8e9642 */
[----:B------:R-:W-:-:S03]  /*7ef0*/  LOP3.LUT R0, R11, UR37, R8, 0x96, !PT ;  /* 0x000000250b007c12 */ /* 0x000fc6000f8e9608 */
[----:B------:R-:W-:-:S04]  /*7f00*/  IMAD.WIDE.U32 R8, R7, -0x326172a9, RZ ;  /* 0xcd9e8d5707087825 */ /* 0x000fc800078e00ff */
[----:B------:R-:W-:-:S05]  /*7f10*/  IMAD.WIDE.U32 R12, R0, -0x326172a9, RZ ;  /* 0xcd9e8d57000c7825 */ /* 0x000fca00078e00ff */
[----:B------:R-:W-:Y:S01]  /*7f20*/  LOP3.LUT R0, R13, UR31, R8, 0x96, !PT ;  /* 0x0000001f0d007c12 */ /* 0x000fe2000f8e9608 */
[----:B------:R-:W-:-:S04]  /*7f30*/  @!P0 HFMA2.BF16_V2 R141, -RZ.H0_H0, RZ.H0_H0, -R223.H0_H0 ;  /* 0x200000ffff8d8231 */ /* 0x000fc800003409df */
[----:B------:R-:W-:Y:S01]  /*7f40*/  IMAD.WIDE.U32 R22, R0, -0x2daee0ad, RZ ;  /* 0xd2511f5300167825 */ /* 0x000fe200078e00ff */
[----:B------:R-:W-:-:S04]  /*7f50*/  SHF.R.U32.HI R0, RZ, 0x8, R61 ;  /* 0x00000008ff007819 */ /* 0x000fc8000001163d */
[----:B------:R-:W-:Y:S02]  /*7f60*/  LOP3.LUT R0, R0, 0xffff, RZ, 0xc0, !PT ;  /* 0x0000ffff00007812 */ /* 0x000fe400078ec0ff */
[----:B------:R-:W-:Y:S02]  /*7f70*/  @!P0 PRMT R223, R141, 0x5410, RZ ;  /* 0x000054108ddf8816 */ /* 0x000fe400000000ff */
[----:B------:R-:W-:Y:S02]  /*7f80*/  ISETP.LE.U32.AND P0, PT, R0, UR13, PT ;  /* 0x0000000d00007c0c */ /* 0x000fe4000bf03070 */
[----:B------:R-:W-:Y:S01]  /*7f90*/  LOP3.LUT R0, R159, 0xff, RZ, 0xc0, !PT ;  /* 0x000000ff9f007812 */ /* 0x000fe200078ec0ff */
[----:B------:R-:W-:-:S03]  /*7fa0*/  @!P2 HFMA2.BF16_V2 R143, -RZ.H0_H0, RZ.H0_H0, -R217.H0_H0 ;  /* 0x200000ffff8fa231 */ /* 0x000fc600003409d9 */
[----:B------:R-:W-:Y:S02]  /*7fb0*/  ISETP.LE.U32.AND P6, PT, R0, UR13, PT ;  /* 0x0000000d00007c0c */ /* 0x000fe4000bfc3070 */
[----:B------:R-:W-:Y:S02]  /*7fc0*/  LOP3.LUT R0, R65, 0xff, RZ, 0xc0, !PT ;  /* 0x000000ff41007812 */ /* 0x000fe400078ec0ff */
[----:B------:R-:W-:Y:S02]  /*7fd0*/  @!P2 PRMT R217, R143, 0x5410, RZ ;  /* 0x000054108fd9a816 */ /* 0x000fe400000000ff */
[----:B------:R-:W-:Y:S02]  /*7fe0*/  ISETP.LE.U32.AND P2, PT, R0, UR13, PT ;  /* 0x0000000d00007c0c */ /* 0x000fe4000bf43070 */
[----:B------:R-:W-:Y:S01]  /*7ff0*/  LOP3.LUT R0, R37, 0xffff, RZ, 0xc0, !PT ;  /* 0x0000ffff25007812 */ /* 0x000fe200078ec0ff */
[----:B------:R-:W-:-:S03]  /*8000*/  @!P0 HFMA2.BF16_V2 R145, -RZ.H0_H0, RZ.H0_H0, -R215.H0_H0 ;  /* 0x200000ffff918231 */ /* 0x000fc600003409d7 */
[----:B------:R-:W-:-:S04]  /*8010*/  SHF.R.U32.HI R0, RZ, 0x8, R0 ;  /* 0x00000008ff007819 */ /* 0x000fc80000011600 */
[----:B------:R-:W-:Y:S02]  /*8020*/  LOP3.LUT R0, R0, 0xffff, RZ, 0xc0, !PT ;  /* 0x0000ffff00007812 */ /* 0x000fe400078ec0ff */
[----:B------:R-:W-:Y:S02]  /*8030*/  @!P0 PRMT R215, R145, 0x5410, RZ ;  /* 0x0000541091d78816 */ /* 0x000fe400000000ff */
[----:B------:R-:W-:Y:S01]  /*8040*/  ISETP.LE.U32.AND P0, PT, R0, UR13, PT ;  /* 0x0000000d00007c0c */ /* 0x000fe2000bf03070 */
[----:B------:R-:W-:Y:S01]  /*8050*/  FFMA.FTZ R0, R119, UR43, -R6 ;  /* 0x0000002b77007c23 */ /* 0x000fe20008010806 */
[----:B------:R-:W-:Y:S01]  /*8060*/  LOP3.LUT R7, R9, UR38, R64, 0x96, !PT ;  /* 0x0000002609077c12 */ /* 0x000fe2000f8e9640 */
[----:B------:R-:W-:Y:S01]  /*8070*/  IMAD.MOV.U32 R64, RZ, RZ, R106 ;  /* 0x000000ffff407224 */ /* 0x000fe200078e006a */
[----:B------:R1:W2:Y:S04]  /*8080*/  LDL.LU.S16 R119, [R1+0xc] ;  /* 0x00000c0001777983 */ /* 0x0002a80000300600 */
[----:B------:R1:W3:Y:S01]  /*8090*/  LDL.LU.S16 R106, [R1+0x8] ;  /* 0x00000800016a7983 */ /* 0x0002e20000300600 */
[----:B------:R-:W-:-:S03]  /*80a0*/  IMAD.WIDE.U32 R8, R7, -0x2daee0ad, RZ ;  /* 0xd2511f5307087825 */ /* 0x000fc600078e00ff */
[----:B------:R-:W-:Y:S01]  /*80b0*/  LOP3.LUT R7, R23, UR24, R8, 0x96, !PT ;  /* 0x0000001817077c12 */ /* 0x000fe2000f8e9608 */
[----:B------:R-:W4:Y:S01]  /*80c0*/  MUFU.EX2 R60, R0 ;  /* 0x00000000003c7308 */ /* 0x000f220000000800 */
[----:B------:R-:W-:-:S03]  /*80d0*/  LOP3.LUT R10, R9, UR30, R10, 0x96, !PT ;  /* 0x0000001e090a7c12 */ /* 0x000fc6000f8e960a */
[----:B------:R-:W-:-:S04]  /*80e0*/  IMAD.WIDE.U32 R8, R7, -0x326172a9, RZ ;  /* 0xcd9e8d5707087825 */ /* 0x000fc800078e00ff */
[----:B------:R-:W-:Y:S01]  /*80f0*/  FFMA.FTZ R7, R118, UR43, -R6 ;  /* 0x0000002b76077c23 */ /* 0x000fe20008010806 */
[----:B------:R-:W-:-:S03]  /*8100*/  @!P1 HFMA2.BF16_V2 R142, -RZ.H0_H0, RZ.H0_H0, -R219.H0_H0 ;  /* 0x200000ffff8e9231 */ /* 0x000fc600003409db */
[----:B------:R-:W1:Y:S01]  /*8110*/  MUFU.EX2 R118, R7 ;  /* 0x0000000700767308 */ /* 0x000e620000000800 */
[----:B------:R-:W-:Y:S01]  /*8120*/  IMAD.WIDE.U32 R10, R10, -0x326172a9, RZ ;  /* 0xcd9e8d570a0a7825 */ /* 0x000fe200078e00ff */
[----:B------:R-:W-:Y:S02]  /*8130*/  @!P1 PRMT R219, R142, 0x5410, RZ ;  /* 0x000054108edb9816 */ /* 0x000fe400000000ff */
[----:B------:R-:W-:Y:S02]  /*8140*/  ISETP.LE.U32.AND P1, PT, R63, UR13, PT ;  /* 0x0000000d3f007c0c */ /* 0x000fe4000bf23070 */
[----:B------:R-:W-:Y:S02]  /*8150*/  LOP3.LUT R18, R9, UR21, R10, 0x96, !PT ;  /* 0x0000001509127c12 */ /* 0x000fe4000f8e960a */
[C---:B------:R-:W-:Y:S02]  /*8160*/  LOP3.LUT R27, R8.reuse, 0xffff, RZ, 0xc0, !PT ;  /* 0x0000ffff081b7812 */ /* 0x040fe400078ec0ff */
[----:B------:R-:W-:-:S02]  /*8170*/  LOP3.LUT R30, R8, 0xff, RZ, 0xc0, !PT ;  /* 0x000000ff081e7812 */ /* 0x000fc400078ec0ff */
[--C-:B------:R-:W-:Y:S02]  /*8180*/  SHF.R.U32.HI R28, RZ, 0x10, R8.reuse ;  /* 0x00000010ff1c7819 */ /* 0x100fe40000011608 */
[----:B------:R-:W-:Y:S01]  /*8190*/  SHF.R.U32.HI R29, RZ, 0x18, R8 ;  /* 0x00000018ff1d7819 */ /* 0x000fe20000011608 */
[----:B------:R-:W-:-:S04]  /*81a0*/  IMAD.WIDE.U32 R8, R140, -0x2daee0ad, RZ ;  /* 0xd2511f538c087825 */ /* 0x000fc800078e00ff */
[----:B----4-:R-:W-:Y:S02]  /*81b0*/  IMAD.MOV.U32 R140, RZ, RZ, R60 ;  /* 0x000000ffff8c7224 */ /* 0x010fe400078e003c */
[----:B------:R-:W-:-:S03]  /*81c0*/  @!P4 HFMA2.BF16_V2 R135, -RZ.H0_H0, RZ.H0_H0, -R222.H0_H0 ;  /* 0x200000ffff87c231 */ /* 0x000fc600003409de */
[----:B-1----:R-:W-:Y:S01]  /*81d0*/  F2FP.BF16.F32.PACK_AB R7, R140, R118 ;  /* 0x000000768c07723e */ /* 0x002fe200000010ff */
[----:B------:R-:W-:Y:S01]  /*81e0*/  @!P1 HFMA2.BF16_V2 R149, -RZ.H0_H0, RZ.H0_H0, -R214.H0_H0 ;  /* 0x200000ffff959231 */ /* 0x000fe200003409d6 */
[----:B------:R-:W-:Y:S02]  /*81f0*/  @!P4 PRMT R222, R135, 0x5410, RZ ;  /* 0x0000541087dec816 */ /* 0x000fe400000000ff */
[C---:B------:R-:W-:Y:S02]  /*8200*/  PRMT R163, R7.reuse, 0x7610, R163 ;  /* 0x0000761007a37816 */ /* 0x040fe400000000a3 */
[----:B------:R-:W-:Y:S01]  /*8210*/  PRMT R162, R7, 0x7632, R162 ;  /* 0x0000763207a27816 */ /* 0x000fe200000000a2 */
[----:B------:R-:W-:Y:S01]  /*8220*/  FFMA.FTZ R7, R122, UR43, -R5 ;  /* 0x0000002b7a077c23 */ /* 0x000fe20008010805 */
[----:B------:R-:W-:Y:S01]  /*8230*/  LOP3.LUT R0, R37, 0xff, RZ, 0xc0, !PT ;  /* 0x000000ff25007812 */ /* 0x000fe200078ec0ff */
[----:B------:R-:W-:Y:S02]  /*8240*/  IMAD.MOV.U32 R135, RZ, RZ, R110 ;  /* 0x000000ffff877224 */ /* 0x000fe400078e006e */
[----:B------:R-:W-:Y:S01]  /*8250*/  IMAD.MOV.U32 R110, RZ, RZ, R251 ;  /* 0x000000ffff6e7224 */ /* 0x000fe200078e00fb */
[----:B------:R-:W-:Y:S01]  /*8260*/  @!P1 PRMT R214, R149, 0x5410, RZ ;  /* 0x0000541095d69816 */ /* 0x000fe200000000ff */
[----:B------:R1:W-:Y:S01]  /*8270*/  MUFU.EX2 R251, R7 ;  /* 0x0000000700fb7308 */ /* 0x0003e20000000800 */
[----:B------:R-:W-:Y:S01]  /*8280*/  ISETP.LE.U32.AND P1, PT, R0, UR13, PT ;  /* 0x0000000d00007c0c */ /* 0x000fe2000bf23070 */
[----:B------:R-:W-:-:S02]  /*8290*/  IMAD.MOV.U32 R141, RZ, RZ, R14 ;  /* 0x000000ffff8d7224 */ /* 0x000fc400078e000e */
[----:B------:R-:W-:Y:S02]  /*82a0*/  IMAD.MOV.U32 R14, RZ, RZ, R111 ;  /* 0x000000ffff0e7224 */ /* 0x000fe400078e006f */
[----:B------:R-:W-:Y:S02]  /*82b0*/  @!P0 HFMA2.BF16_V2 R151, -RZ.H0_H0, RZ.H0_H0, -R162.H0_H0 ;  /* 0x200000ffff978231 */ /* 0x000fe400003409a2 */
[----:B------:R-:W-:Y:S01]  /*82c0*/  IMAD.MOV.U32 R63, RZ, RZ, R108 ;  /* 0x000000ffff3f7224 */ /* 0x000fe200078e006c */
[----:B------:R-:W-:Y:S01]  /*82d0*/  PRMT R108, R163, 0x5410, R162 ;  /* 0x00005410a36c7816 */ /* 0x000fe200000000a2 */
[----:B-1----:R-:W-:-:S04]  /*82e0*/  FFMA.FTZ R7, R121, UR43, -R5 ;  /* 0x0000002b79077c23 */ /* 0x002fc80008010805 */
[----:B------:R1:W4:Y:S01]  /*82f0*/  MUFU.EX2 R111, R7 ;  /* 0x00000007006f7308 */ /* 0x0003220000000800 */
[----:B------:R-:W-:Y:S01]  /*8300*/  @!P0 PRMT R162, R151, 0x5410, RZ ;  /* 0x0000541097a28816 */ /* 0x000fe200000000ff */
[----:B------:R-:W-:Y:S01]  /*8310*/  @!P1 HFMA2.BF16_V2 R152, -RZ.H0_H0, RZ.H0_H0, -R163.H0_H0 ;  /* 0x200000ffff989231 */ /* 0x000fe200003409a3 */
[----:B------:R-:W-:Y:S02]  /*8320*/  LOP3.LUT R21, R11, UR26, R12, 0x96, !PT ;  /* 0x0000001a0b157c12 */ /* 0x000fe4000f8e960c */
[----:B------:R-:W-:Y:S02]  /*8330*/  LOP3.LUT R0, R9, UR20, R78, 0x96, !PT ;  /* 0x0000001409007c12 */ /* 0x000fe4000f8e964e */
[----:B------:R-:W-:Y:S02]  /*8340*/  LOP3.LUT R12, R8, 0xffff, RZ, 0xc0, !PT ;  /* 0x0000ffff080c7812 */ /* 0x000fe400078ec0ff */
[----:B-1----:R-:W-:-:S04]  /*8350*/  SHF.R.U32.HI R7, RZ, 0x18, R37 ;  /* 0x00000018ff077819 */ /* 0x002fc80000011625 */
[----:B------:R-:W-:Y:S02]  /*8360*/  ISETP.LE.U32.AND P0, PT, R7, UR13, PT ;  /* 0x0000000d07007c0c */ /* 0x000fe4000bf03070 */
[----:B------:R-:W-:Y:S02]  /*8370*/  SHF.R.U32.HI R7, RZ, 0x10, R37 ;  /* 0x00000010ff077819 */ /* 0x000fe40000011625 */
[----:B------:R-:W-:Y:S02]  /*8380*/  LOP3.LUT R10, R8, 0xff, RZ, 0xc0, !PT ;  /* 0x000000ff080a7812 */ /* 0x000fe400078ec0ff */
[----:B------:R-:W-:Y:S02]  /*8390*/  LOP3.LUT R7, R7, 0xff, RZ, 0xc0, !PT ;  /* 0x000000ff07077812 */ /* 0x000fe400078ec0ff */
[--C-:B------:R-:W-:Y:S02]  /*83a0*/  SHF.R.U32.HI R11, RZ, 0x10, R8.reuse ;  /* 0x00000010ff0b7819 */ /* 0x100fe40000011608 */
[----:B------:R-:W-:Y:S01]  /*83b0*/  SHF.R.U32.HI R9, RZ, 0x18, R8 ;  /* 0x00000018ff097819 */ /* 0x000fe20000011608 */
[----:B------:R-:W-:Y:S01]  /*83c0*/  FFMA.FTZ R8, R120, UR43, -R6 ;  /* 0x0000002b78087c23 */ /* 0x000fe20008010806 */
[----:B------:R-:W-:Y:S01]  /*83d0*/  IMAD.MOV.U32 R139, RZ, RZ, R76 ;  /* 0x000000ffff8b7224 */ /* 0x000fe200078e004c */
[----:B------:R-:W-:Y:S01]  /*83e0*/  @!P1 PRMT R163, R152, 0x5410, RZ ;  /* 0x0000541098a39816 */ /* 0x000fe200000000ff */
[----:B------:R-:W-:Y:S01]  /*83f0*/  IMAD.MOV.U32 R76, RZ, RZ, R88 ;  /* 0x000000ffff4c7224 */ /* 0x000fe200078e0058 */
[----:B------:R-:W-:Y:S01]  /*8400*/  ISETP.LE.U32.AND P1, PT, R7, UR13, PT ;  /* 0x0000000d07007c0c */ /* 0x000fe2000bf23070 */
[----:B------:R-:W-:Y:S01]  /*8410*/  IMAD.MOV.U32 R88, RZ, RZ, R252 ;  /* 0x000000ffff587224 */ /* 0x000fe200078e00fc */
[----:B----4-:R-:W-:Y:S01]  /*8420*/  F2FP.BF16.F32.PACK_AB R7, R111, R251 ;  /* 0x000000fb6f07723e */ /* 0x010fe200000010ff */
[----:B------:R1:W-:Y:S03]  /*8430*/  MUFU.EX2 R252, R8 ;  /* 0x0000000800fc7308 */ /* 0x0003e60000000800 */
[----:B------:R-:W-:-:S02]  /*8440*/  PRMT R161, R7, 0x7632, R161 ;  /* 0x0000763207a17816 */ /* 0x000fc400000000a1 */
[----:B------:R-:W-:-:S03]  /*8450*/  PRMT R160, R7, 0x7610, R160 ;  /* 0x0000761007a07816 */ /* 0x000fc600000000a0 */
[----:B------:R-:W-:Y:S02]  /*8460*/  @!P0 HFMA2.BF16_V2 R154, -RZ.H0_H0, RZ.H0_H0, -R161.H0_H0 ;  /* 0x200000ffff9a8231 */ /* 0x000fe400003409a1 */
[----:B-1----:R-:W-:-:S04]  /*8470*/  FFMA.FTZ R8, R123, UR43, -R6 ;  /* 0x0000002b7b087c23 */ /* 0x002fc80008010806 */
[----:B------:R1:W4:Y:S01]  /*8480*/  MUFU.EX2 R37, R8 ;  /* 0x0000000800257308 */ /* 0x0003220000000800 */
[----:B------:R-:W-:Y:S01]  /*8490*/  IMAD.MOV.U32 R65, RZ, RZ, R107 ;  /* 0x000000ffff417224 */ /* 0x000fe200078e006b */
[----:B------:R-:W-:Y:S02]  /*84a0*/  PRMT R107, R160, 0x5410, R161 ;  /* 0x00005410a06b7816 */ /* 0x000fe400000000a1 */
[----:B------:R-:W-:Y:S01]  /*84b0*/  @!P0 PRMT R161, R154, 0x5410, RZ ;  /* 0x000054109aa18816 */ /* 0x000fe200000000ff */
[----:B------:R-:W-:Y:S01]  /*84c0*/  IMAD.MOV.U32 R13, RZ, RZ, R109 ;  /* 0x000000ffff0d7224 */ /* 0x000fe200078e006d */
[----:B-1----:R-:W-:-:S04]  /*84d0*/  SHF.R.U32.HI R8, RZ, 0x8, R241 ;  /* 0x00000008ff087819 */ /* 0x002fc800000116f1 */
[----:B------:R-:W-:-:S04]  /*84e0*/  LOP3.LUT R7, R8, 0xffff, RZ, 0xc0, !PT ;  /* 0x0000ffff08077812 */ /* 0x000fc800078ec0ff */
[----:B------:R-:W-:Y:S01]  /*84f0*/  ISETP.LE.U32.AND P0, PT, R7, UR13, PT ;  /* 0x0000000d07007c0c */ /* 0x000fe2000bf03070 */
[----:B------:R-:W-:Y:S01]  /*8500*/  FFMA.FTZ R7, R124, UR43, -R5 ;  /* 0x0000002b7c077c23 */ /* 0x000fe20008010805 */
[----:B------:R-:W-:-:S03]  /*8510*/  IMAD.MOV.U32 R109, RZ, RZ, R250 ;  /* 0x000000ffff6d7224 */ /* 0x000fc600078e00fa */
[----:B------:R1:W-:Y:S01]  /*8520*/  MUFU.EX2 R250, R7 ;  /* 0x0000000700fa7308 */ /* 0x0003e20000000800 */
[----:B------:R-:W-:Y:S02]  /*8530*/  IMAD.MOV.U32 R66, RZ, RZ, R249 ;  /* 0x000000ffff427224 */ /* 0x000fe400078e00f9 */
[----:B------:R-:W-:Y:S01]  /*8540*/  @!P3 HFMA2.BF16_V2 R138, -RZ.H0_H0, RZ.H0_H0, -R220.H0_H0 ;  /* 0x200000ffff8ab231 */ /* 0x000fe200003409dc */
[----:B----4-:R-:W-:Y:S01]  /*8550*/  F2FP.BF16.F32.PACK_AB R8, R37, R252 ;  /* 0x000000fc2508723e */ /* 0x010fe200000010ff */
[----:B------:R-:W-:Y:S02]  /*8560*/  IMAD.MOV.U32 R31, RZ, RZ, R248 ;  /* 0x000000ffff1f7224 */ /* 0x000fe400078e00f8 */
[----:B-1----:R-:W-:-:S04]  /*8570*/  FFMA.FTZ R7, R127, UR43, -R5 ;  /* 0x0000002b7f077c23 */ /* 0x002fc80008010805 */
[----:B------:R1:W4:Y:S01]  /*8580*/  MUFU.EX2 R249, R7 ;  /* 0x0000000700f97308 */ /* 0x0003220000000800 */
[----:B------:R-:W-:Y:S02]  /*8590*/  @!P3 PRMT R220, R138, 0x5410, RZ ;  /* 0x000054108adcb816 */ /* 0x000fe400000000ff */
[C---:B------:R-:W-:Y:S02]  /*85a0*/  PRMT R159, R8.reuse, 0x7610, R159 ;  /* 0x00007610089f7816 */ /* 0x040fe4000000009f */
[----:B------:R-:W-:Y:S01]  /*85b0*/  PRMT R158, R8, 0x7632, R158 ;  /* 0x00007632089e7816 */ /* 0x000fe2000000009e */
[----:B------:R-:W-:Y:S01]  /*85c0*/  FFMA.FTZ R8, R125, UR43, -R6 ;  /* 0x0000002b7d087c23 */ /* 0x000fe20008010806 */
[----:B------:R-:W-:Y:S02]  /*85d0*/  ISETP.LE.U32.AND P3, PT, R43, UR13, PT ;  /* 0x0000000d2b007c0c */ /* 0x000fe4000bf63070 */
[----:B-1----:R-:W-:-:S04]  /*85e0*/  LOP3.LUT R7, R11, 0xff, RZ, 0xc0, !PT ;  /* 0x000000ff0b077812 */ /* 0x002fc800078ec0ff */
[----:B------:R-:W-:Y:S01]  /*85f0*/  ISETP.LE.U32.AND P4, PT, R7, UR13, PT ;  /* 0x0000000d07007c0c */ /* 0x000fe2000bf83070 */
[----:B------:R-:W-:Y:S01]  /*8600*/  FFMA.FTZ R7, R126, UR43, -R6 ;  /* 0x0000002b7e077c23 */ /* 0x000fe20008010806 */
[----:B------:R-:W-:-:S03]  /*8610*/  IMAD.MOV.U32 R137, RZ, RZ, R247 ;  /* 0x000000ffff897224 */ /* 0x000fc600078e00f7 */
[----:B------:R1:W-:Y:S01]  /*8620*/  MUFU.EX2 R248, R7 ;  /* 0x0000000700f87308 */ /* 0x0003e20000000800 */
[----:B------:R-:W-:Y:S02]  /*8630*/  @!P1 HFMA2.BF16_V2 R156, -RZ.H0_H0, RZ.H0_H0, -R160.H0_H0 ;  /* 0x200000ffff9c9231 */ /* 0x000fe400003409a0 */
[----:B------:R-:W-:-:S05]  /*8640*/  @!P0 HFMA2.BF16_V2 R157, -RZ.H0_H0, RZ.H0_H0, -R158.H0_H0 ;  /* 0x200000ffff9d8231 */ /* 0x000fca000034099e */
[----:B------:R4:W4:Y:S01]  /*8650*/  MUFU.EX2 R247, R8 ;  /* 0x0000000800f77308 */ /* 0x0009220000000800 */
[----:B------:R-:W-:Y:S01]  /*8660*/  IMAD.MOV.U32 R60, RZ, RZ, R100 ;  /* 0x000000ffff3c7224 */ /* 0x000fe200078e0064 */
[----:B-1----:R-:W-:-:S04]  /*8670*/  LOP3.LUT R7, R0, 0xffff, RZ, 0xc0, !PT ;  /* 0x0000ffff00077812 */ /* 0x002fc800078ec0ff */
[----:B------:R-:W-:Y:S01]  /*8680*/  SHF.R.U32.HI R7, RZ, 0x8, R7 ;  /* 0x00000008ff077819 */ /* 0x000fe20000011607 */
[----:B------:R-:W-:Y:S01]  /*8690*/  @!P3 HFMA2.BF16_V2 R146, -RZ.H0_H0, RZ.H0_H0, -R216.H0_H0 ;  /* 0x200000ffff92b231 */ /* 0x000fe200003409d8 */
[----:B------:R-:W-:Y:S02]  /*86a0*/  PRMT R100, R159, 0x5410, R158 ;  /* 0x000054109f647816 */ /* 0x000fe4000000009e */
[----:B----4-:R-:W-:Y:S02]  /*86b0*/  F2FP.BF16.F32.PACK_AB R8, R249, R250 ;  /* 0x000000faf908723e */ /* 0x010fe400000010ff */
[----:B------:R-:W-:Y:S02]  /*86c0*/  LOP3.LUT R7, R7, 0xffff, RZ, 0xc0, !PT ;  /* 0x0000ffff07077812 */ /* 0x000fe400078ec0ff */
[----:B------:R-:W-:Y:S02]  /*86d0*/  @!P1 PRMT R160, R156, 0x5410, RZ ;  /* 0x000054109ca09816 */ /* 0x000fe400000000ff */
[----:B------:R-:W-:-:S02]  /*86e0*/  @!P0 PRMT R158, R157, 0x5410, RZ ;  /* 0x000054109d9e8816 */ /* 0x000fc400000000ff */
[C---:B------:R-:W-:Y:S02]  /*86f0*/  PRMT R157, R8.reuse, 0x7632, R157 ;  /* 0x00007632089d7816 */ /* 0x040fe4000000009d */
[----:B------:R-:W-:Y:S02]  /*8700*/  PRMT R156, R8, 0x7610, R156 ;  /* 0x00007610089c7816 */ /* 0x000fe4000000009c */
[----:B------:R-:W-:Y:S02]  /*8710*/  LOP3.LUT R8, R0, 0xff, RZ, 0xc0, !PT ;  /* 0x000000ff00087812 */ /* 0x000fe400078ec0ff */
[----:B------:R-:W-:Y:S01]  /*8720*/  ISETP.LE.U32.AND P1, PT, R7, UR13, PT ;  /* 0x0000000d07007c0c */ /* 0x000fe2000bf23070 */
[----:B------:R-:W-:Y:S01]  /*8730*/  FFMA.FTZ R7, R129, UR43, -R5 ;  /* 0x0000002b81077c23 */ /* 0x000fe20008010805 */
[----:B------:R-:W-:Y:S02]  /*8740*/  @!P3 PRMT R216, R146, 0x5410, RZ ;  /* 0x0000541092d8b816 */ /* 0x000fe400000000ff */
[----:B------:R-:W-:-:S02]  /*8750*/  ISETP.LE.U32.AND P3, PT, R244, UR13, PT ;  /* 0x0000000df4007c0c */ /* 0x000fc4000bf63070 */
[----:B------:R-:W-:Y:S01]  /*8760*/  ISETP.LE.U32.AND P0, PT, R8, UR13, PT ;  /* 0x0000000d08007c0c */ /* 0x000fe2000bf03070 */
[----:B------:R1:W-:Y:S01]  /*8770*/  MUFU.EX2 R244, R7 ;  /* 0x0000000700f47308 */ /* 0x0003e20000000800 */
[----:B------:R-:W-:Y:S01]  /*8780*/  F2FP.BF16.F32.PACK_AB R8, R248, R247 ;  /* 0x000000f7f808723e */ /* 0x000fe200000010ff */
[----:B------:R-:W-:Y:S02]  /*8790*/  IMAD.MOV.U32 R61, RZ, RZ, R81 ;  /* 0x000000ffff3d7224 */ /* 0x000fe400078e0051 */
[----:B------:R-:W-:Y:S01]  /*87a0*/  IMAD.MOV.U32 R81, RZ, RZ, R15 ;  /* 0x000000ffff517224 */ /* 0x000fe200078e000f */
[C---:B------:R-:W-:Y:S01]  /*87b0*/  PRMT R154, R8.reuse, 0x7632, R154 ;  /* 0x00007632089a7816 */ /* 0x040fe2000000009a */
[----:B------:R-:W-:Y:S01]  /*87c0*/  IMAD.MOV.U32 R15, RZ, RZ, R245 ;  /* 0x000000ffff0f7224 */ /* 0x000fe200078e00f5 */
[----:B------:R-:W-:Y:S01]  /*87d0*/  PRMT R155, R8, 0x7610, R155 ;  /* 0x00007610089b7816 */ /* 0x000fe2000000009b */
[----:B-1----:R-:W-:-:S04]  /*87e0*/  FFMA.FTZ R7, R130, UR43, -R5 ;  /* 0x0000002b82077c23 */ /* 0x002fc80008010805 */
[----:B------:R1:W4:Y:S01]  /*87f0*/  MUFU.EX2 R245, R7 ;  /* 0x0000000700f57308 */ /* 0x0003220000000800 */
[----:B------:R-:W-:Y:S02]  /*8800*/  @!P1 HFMA2.BF16_V2 R235, -RZ.H0_H0, RZ.H0_H0, -R154.H0_H0 ;  /* 0x200000ffffeb9231 */ /* 0x000fe4000034099a */
[----:B------:R-:W-:Y:S02]  /*8810*/  IMAD.MOV.U32 R136, RZ, RZ, R62 ;  /* 0x000000ffff887224 */ /* 0x000fe400078e003e */
[----:B------:R-:W-:Y:S02]  /*8820*/  @!P0 HFMA2.BF16_V2 R234, -RZ.H0_H0, RZ.H0_H0, -R155.H0_H0 ;  /* 0x200000ffffea8231 */ /* 0x000fe4000034099b */
[----:B------:R-:W-:Y:S01]  /*8830*/  IMAD.MOV.U32 R62, RZ, RZ, R99 ;  /* 0x000000ffff3e7224 */ /* 0x000fe200078e0063 */
[----:B------:R-:W-:Y:S02]  /*8840*/  PRMT R99, R155, 0x5410, R154 ;  /* 0x000054109b637816 */ /* 0x000fe4000000009a */
[----:B------:R-:W-:-:S02]  /*8850*/  @!P1 PRMT R154, R235, 0x5410, RZ ;  /* 0x00005410eb9a9816 */ /* 0x000fc400000000ff */
[--C-:B-1----:R-:W-:Y:S02]  /*8860*/  SHF.R.U32.HI R7, RZ, 0x18, R0.reuse ;  /* 0x00000018ff077819 */ /* 0x102fe40000011600 */
[----:B------:R-:W-:-:S04]  /*8870*/  SHF.R.U32.HI R0, RZ, 0x10, R0 ;  /* 0x00000010ff007819 */ /* 0x000fc80000011600 */
[----:B------:R-:W-:Y:S02]  /*8880*/  LOP3.LUT R0, R0, 0xff, RZ, 0xc0, !PT ;  /* 0x000000ff00007812 */ /* 0x000fe400078ec0ff */
[----:B------:R-:W-:Y:S02]  /*8890*/  @!P0 PRMT R155, R234, 0x5410, RZ ;  /* 0x00005410ea9b8816 */ /* 0x000fe400000000ff */
[----:B------:R-:W-:Y:S01]  /*88a0*/  ISETP.LE.U32.AND P1, PT, R0, UR13, PT ;  /* 0x0000000d00007c0c */ /* 0x000fe2000bf23070 */
[--C-:B------:R-:W-:Y:S01]  /*88b0*/  FFMA.FTZ R0, R86, UR43, -R6.reuse ;  /* 0x0000002b56007c23 */ /* 0x100fe20008010806 */
[----:B------:R-:W-:Y:S01]  /*88c0*/  ISETP.LE.U32.AND P0, PT, R7, UR13, PT ;  /* 0x0000000d07007c0c */ /* 0x000fe2000bf03070 */
[----:B------:R-:W-:Y:S02]  /*88d0*/  FFMA.FTZ R6, R85, UR43, -R6 ;  /* 0x0000002b55067c23 */ /* 0x000fe40008010806 */
[----:B------:R4:W-:Y:S01]  /*88e0*/  MUFU.EX2 R241, R0 ;  /* 0x0000000000f17308 */ /* 0x0009e20000000800 */
[----:B------:R-:W-:-:S07]  /*88f0*/  IMAD.MOV.U32 R138, RZ, RZ, R246 ;  /* 0x000000ffff8a7224 */ /* 0x000fce00078e00f6 */
[----:B------:R-:W1:Y:S01]  /*8900*/  MUFU.EX2 R246, R6 ;  /* 0x0000000600f67308 */ /* 0x000e620000000800 */
[----:B----4-:R-:W-:-:S04]  /*8910*/  F2FP.BF16.F32.PACK_AB R0, R245, R244 ;  /* 0x000000f4f500723e */ /* 0x010fc800000010ff */
[C---:B------:R-:W-:Y:S02]  /*8920*/  PRMT R153, R0.reuse, 0x7632, R153 ;  /* 0x0000763200997816 */ /* 0x040fe40000000099 */
[----:B------:R-:W-:Y:S02]  /*8930*/  PRMT R152, R0, 0x7610, R152 ;  /* 0x0000761000987816 */ /* 0x000fe40000000098 */
[----:B------:R-:W-:Y:S01]  /*8940*/  SHF.R.U32.HI R0, RZ, 0x8, R12 ;  /* 0x00000008ff007819 */ /* 0x000fe2000001160c */
[----:B------:R-:W-:Y:S02]  /*8950*/  @!P0 HFMA2.BF16_V2 R239, -RZ.H0_H0, RZ.H0_H0, -R153.H0_H0 ;  /* 0x200000ffffef8231 */ /* 0x000fe40000340999 */
[----:B------:R-:W-:Y:S01]  /*8960*/  IMAD.MOV.U32 R87, RZ, RZ, R101 ;  /* 0x000000ffff577224 */ /* 0x000fe200078e0065 */
[----:B------:R-:W-:Y:S02]  /*8970*/  LOP3.LUT R0, R0, 0xffff, RZ, 0xc0, !PT ;  /* 0x0000ffff00007812 */ /* 0x000fe400078ec0ff */
[----:B------:R-:W-:-:S02]  /*8980*/  PRMT R101, R152, 0x5410, R153 ;  /* 0x0000541098657816 */ /* 0x000fc40000000099 */
[----:B------:R-:W-:Y:S02]  /*8990*/  @!P0 PRMT R153, R239, 0x5410, RZ ;  /* 0x00005410ef998816 */ /* 0x000fe400000000ff */
[----:B------:R-:W-:Y:S01]  /*89a0*/  ISETP.LE.U32.AND P0, PT, R0, UR13, PT ;  /* 0x0000000d00007c0c */ /* 0x000fe2000bf03070 */
[----:B------:R-:W-:Y:S01]  /*89b0*/  @!P2 HFMA2.BF16_V2 R150, -RZ.H0_H0, RZ.H0_H0, -R213.H0_H0 ;  /* 0x200000ffff96a231 */ /* 0x000fe200003409d5 */
[----:B-1----:R-:W-:-:S04]  /*89c0*/  F2FP.BF16.F32.PACK_AB R0, R246, R241 ;  /* 0x000000f1f600723e */ /* 0x002fc800000010ff */
[----:B------:R-:W-:Y:S02]  /*89d0*/  @!P2 PRMT R213, R150, 0x5410, RZ ;  /* 0x0000541096d5a816 */ /* 0x000fe400000000ff */
[----:B------:R-:W-:-:S05]  /*89e0*/  PRMT R150, R0, 0x7632, R150 ;  /* 0x0000763200967816 */ /* 0x000fca0000000096 */
[----:B---3--:R-:W-:Y:S01]  /*89f0*/  @!P0 HFMA2.BF16_V2 R106, -RZ.H0_H0, RZ.H0_H0, -R150.H0_H0 ;  /* 0x200000ffff6a8231 */ /* 0x008fe20000340996 */
[----:B------:R-:W-:-:S04]  /*8a00*/  PRMT R151, R0, 0x7610, R151 ;  /* 0x0000761000977816 */ /* 0x000fc80000000097 */
[----:B------:R-:W-:Y:S02]  /*8a10*/  PRMT R11, R106, 0x7610, R11 ;  /* 0x000076106a0b7816 */ /* 0x000fe4000000000b */
[----:B------:R-:W-:Y:S02]  /*8a20*/  PRMT R106, R151, 0x5410, R150 ;  /* 0x00005410976a7816 */ /* 0x000fe40000000096 */
[----:B------:R-:W-:Y:S02]  /*8a30*/  @!P0 PRMT R150, R11, 0x5410, RZ ;  /* 0x000054100b968816 */ /* 0x000fe400000000ff */
[----:B------:R1:W3:Y:S01]  /*8a40*/  LDL.LU.S16 R11, [R1+0x10] ;  /* 0x00001000010b7983 */ /* 0x0002e20000300600 */
[----:B------:R-:W-:Y:S02]  /*8a50*/  @!P1 HFMA2.BF16_V2 R240, -RZ.H0_H0, RZ.H0_H0, -R152.H0_H0 ;  /* 0x200000fffff09231 */ /* 0x000fe40000340998 */
[--C-:B------:R-:W-:Y:S01]  /*8a60*/  FFMA.FTZ R6, R84, UR43, -R5.reuse ;  /* 0x0000002b54067c23 */ /* 0x100fe20008010805 */
[----:B------:R-:W-:-:S02]  /*8a70*/  FFMA.FTZ R5, R67, UR43, -R5 ;  /* 0x0000002b43057c23 */ /* 0x000fc40008010805 */
[----:B------:R-:W-:Y:S01]  /*8a80*/  @!P1 PRMT R152, R240, 0x5410, RZ ;  /* 0x00005410f0989816 */ /* 0x000fe200000000ff */
[----:B------:R-:W-:Y:S08]  /*8a90*/  MUFU.EX2 R239, R6 ;  /* 0x0000000600ef7308 */ /* 0x000ff00000000800 */
[----:B------:R-:W4:Y:S01]  /*8aa0*/  MUFU.EX2 R240, R5 ;  /* 0x0000000500f07308 */ /* 0x000f220000000800 */
[----:B------:R-:W-:-:S02]  /*8ab0*/  ISETP.LE.U32.AND P2, PT, R10, UR13, PT ;  /* 0x0000000d0a007c0c */ /* 0x000fc4000bf43070 */
[----:B----4-:R-:W-:-:S04]  /*8ac0*/  F2FP.BF16.F32.PACK_AB R5, R240, R239 ;  /* 0x000000eff005723e */ /* 0x010fc800000010ff */
[----:B------:R-:W-:-:S07]  /*8ad0*/  PRMT R149, R5, 0x7610, R149 ;  /* 0x0000761005957816 */ /* 0x000fce0000000095 */
[----:B--2---:R-:W-:Y:S01]  /*8ae0*/  @!P2 HFMA2.BF16_V2 R119, -RZ.H0_H0, RZ.H0_H0, -R151.H0_H0 ;  /* 0x200000ffff77a231 */ /* 0x004fe20000340997 */
[----:B------:R-:W-:-:S04]  /*8af0*/  PRMT R148, R5, 0x7632, R148 ;  /* 0x0000763205947816 */ /* 0x000fc80000000094 */
[----:B------:R-:W-:Y:S01]  /*8b00*/  PRMT R12, R119, 0x7610, R12 ;  /* 0x00007610770c7816 */ /* 0x000fe2000000000c */
[----:B------:R-:W-:Y:S02]  /*8b10*/  IMAD.MOV.U32 R119, RZ, RZ, R63 ;  /* 0x000000ffff777224 */ /* 0x000fe400078e003f */
[----:B------:R-:W-:Y:S02]  /*8b20*/  IMAD.MOV.U32 R63, RZ, RZ, R13 ;  /* 0x000000ffff3f7224 */ /* 0x000fe400078e000d */
[----:B------:R-:W-:Y:S02]  /*8b30*/  IMAD.MOV.U32 R13, RZ, RZ, R61 ;  /* 0x000000ffff0d7224 */ /* 0x000fe400078e003d */
[----:B------:R-:W-:Y:S01]  /*8b40*/  IMAD.MOV.U32 R61, RZ, RZ, R104 ;  /* 0x000000ffff3d7224 */ /* 0x000fe200078e0068 */
[----:B------:R-:W-:Y:S01]  /*8b50*/  PRMT R104, R149, 0x5410, R148 ;  /* 0x0000541095687816 */ /* 0x000fe20000000094 */
[----:B---3--:R-:W-:-:S05]  /*8b60*/  @!P4 HFMA2.BF16_V2 R11, -RZ.H0_H0, RZ.H0_H0, -R149.H0_H0 ;  /* 0x200000ffff0bc231 */ /* 0x008fca0000340995 */
[----:B------:R-:W-:-:S04]  /*8b70*/  PRMT R10, R11, 0x7610, R10 ;  /* 0x000076100b0a7816 */ /* 0x000fc8000000000a */
[----:B------:R-:W-:Y:S02]  /*8b80*/  @!P4 PRMT R149, R10, 0x5410, RZ ;  /* 0x000054100a95c816 */ /* 0x000fe400000000ff */
[----:B------:R1:W2:Y:S01]  /*8b90*/  LDL.LU.S16 R10, [R1+0x14] ;  /* 0x00001400010a7983 */ /* 0x0002a20000300600 */
[----:B------:R-:W-:-:S05]  /*8ba0*/  @!P5 HFMA2.BF16_V2 R172, -RZ.H0_H0, RZ.H0_H0, -R159.H0_H0 ;  /* 0x200000ffffacd231 */ /* 0x000fca000034099f */
[----:B------:R-:W-:Y:S02]  /*8bb0*/  @!P5 PRMT R159, R172, 0x5410, RZ ;  /* 0x00005410ac9fd816 */ /* 0x000fe400000000ff */
[----:B------:R-:W-:Y:S02]  /*8bc0*/  ISETP.LE.U32.AND P5, PT, R9, UR13, PT ;  /* 0x0000000d09007c0c */ /* 0x000fe4000bfa3070 */
[----:B------:R-:W-:Y:S01]  /*8bd0*/  SHF.R.U32.HI R0, RZ, 0x10, R36 ;  /* 0x00000010ff007819 */ /* 0x000fe20000011624 */
[----:B------:R-:W-:Y:S02]  /*8be0*/  @!P3 HFMA2.BF16_V2 R231, -RZ.H0_H0, RZ.H0_H0, -R157.H0_H0 ;  /* 0x200000ffffe7b231 */ /* 0x000fe4000034099d */
[----:B------:R-:W-:Y:S01]  /*8bf0*/  IMAD.MOV.U32 R43, RZ, RZ, R77 ;  /* 0x000000ffff2b7224 */ /* 0x000fe200078e004d */
[----:B------:R-:W-:Y:S01]  /*8c00*/  LOP3.LUT R0, R0, 0xff, RZ, 0xc0, !PT ;  /* 0x000000ff00007812 */ /* 0x000fe200078ec0ff */
[----:B------:R-:W-:-:S06]  /*8c10*/  IMAD.MOV.U32 R77, RZ, RZ, R98 ;  /* 0x000000ffff4d7224 */ /* 0x000fcc00078e0062 */
[----:B--2---:R-:W-:-:S05]  /*8c20*/  @!P5 HFMA2.BF16_V2 R10, -RZ.H0_H0, RZ.H0_H0, -R148.H0_H0 ;  /* 0x200000ffff0ad231 */ /* 0x004fca0000340994 */
[----:B------:R-:W-:Y:S02]  /*8c30*/  PRMT R9, R10, 0x7610, R9 ;  /* 0x000076100a097816 */ /* 0x000fe40000000009 */
[----:B------:R1:W2:Y:S01]  /*8c40*/  LDL.LU.S16 R10, [R1+0x34] ;  /* 0x00003400010a7983 */ /* 0x0002a20000300600 */
[----:B------:R-:W-:Y:S02]  /*8c50*/  PRMT R98, R156, 0x5410, R157 ;  /* 0x000054109c627816 */ /* 0x000fe4000000009d */
[----:B------:R-:W-:Y:S02]  /*8c60*/  @!P3 PRMT R157, R231, 0x5410, RZ ;  /* 0x00005410e79db816 */ /* 0x000fe400000000ff */
[----:B------:R-:W-:Y:S02]  /*8c70*/  ISETP.LE.U32.AND P3, PT, R0, UR13, PT ;  /* 0x0000000d00007c0c */ /* 0x000fe4000bf63070 */
[----:B------:R-:W-:Y:S02]  /*8c80*/  LOP3.LUT R0, R36, 0xff, RZ, 0xc0, !PT ;  /* 0x000000ff24007812 */ /* 0x000fe400078ec0ff */
[----:B------:R-:W-:-:S02]  /*8c90*/  @!P2 PRMT R151, R12, 0x5410, RZ ;  /* 0x000054100c97a816 */ /* 0x000fc400000000ff */
[----:B------:R-:W-:Y:S02]  /*8ca0*/  ISETP.LE.U32.AND P2, PT, R0, UR13, PT ;  /* 0x0000000d00007c0c */ /* 0x000fe4000bf43070 */
[----:B------:R-:W-:-:S11]  /*8cb0*/  @!P5 PRMT R148, R9, 0x5410, RZ ;  /* 0x000054100994d816 */ /* 0x000fd600000000ff */
[----:B--2---:R-:W-:-:S05]  /*8cc0*/  @!P2 HFMA2.BF16_V2 R10, -RZ.H0_H0, RZ.H0_H0, -R165.H0_H0 ;  /* 0x200000ffff0aa231 */ /* 0x004fca00003409a5 */
[----:B------:R-:W-:Y:S02]  /*8cd0*/  PRMT R8, R10, 0x7610, R8 ;  /* 0x000076100a087816 */ /* 0x000fe40000000008 */
[----:B------:R1:W2:Y:S04]  /*8ce0*/  LDL.LU.S16 R10, [R1+0x2c] ;  /* 0x00002c00010a7983 */ /* 0x0002a80000300600 */
[----:B------:R1:W3:Y:S01]  /*8cf0*/  LDL.LU.S16 R9, [R1+0x28] ;  /* 0x0000280001097983 */ /* 0x0002e20000300600 */
[----:B------:R-:W-:-:S04]  /*8d00*/  SHF.R.U32.HI R0, RZ, 0x18, R36 ;  /* 0x00000018ff007819 */ /* 0x000fc80000011624 */
[----:B------:R-:W-:Y:S02]  /*8d10*/  ISETP.LE.U32.AND P0, PT, R0, UR13, PT ;  /* 0x0000000d00007c0c */ /* 0x000fe4000bf03070 */
[----:B------:R-:W-:-:S04]  /*8d20*/  LOP3.LUT R0, R36, 0xffff, RZ, 0xc0, !PT ;  /* 0x0000ffff24007812 */ /* 0x000fc800078ec0ff */
[----:B------:R-:W-:-:S04]  /*8d30*/  SHF.R.U32.HI R0, RZ, 0x8, R0 ;  /* 0x00000008ff007819 */ /* 0x000fc80000011600 */
[----:B------:R-:W-:-:S04]  /*8d40*/  LOP3.LUT R0, R0, 0xffff, RZ, 0xc0, !PT ;  /* 0x0000ffff00007812 */ /* 0x000fc800078ec0ff */
[----:B------:R-:W-:Y:S01]  /*8d50*/  ISETP.LE.U32.AND P1, PT, R0, UR13, PT ;  /* 0x0000000d00007c0c */ /* 0x000fe2000bf23070 */
[----:B---3--:R-:W-:-:S05]  /*8d60*/  @!P3 HFMA2.BF16_V2 R9, -RZ.H0_H0, RZ.H0_H0, -R167.H0_H0 ;  /* 0x200000ffff09b231 */ /* 0x008fca00003409a7 */
[----:B------:R-:W-:-:S04]  /*8d70*/  PRMT R0, R9, 0x7610, R0 ;  /* 0x0000761009007816 */ /* 0x000fc80000000000 */
[----:B------:R-:W-:Y:S02]  /*8d80*/  @!P3 PRMT R167, R0, 0x5410, RZ ;  /* 0x0000541000a7b816 */ /* 0x000fe400000000ff */
[----:B------:R1:W3:Y:S01]  /*8d90*/  LDL.LU.S16 R0, [R1+0x30] ;  /* 0x0000300001007983 */ /* 0x0002e20000300600 */
[----:B------:R-:W-:Y:S01]  /*8da0*/  @!P2 PRMT R165, R8, 0x5410, RZ ;  /* 0x0000541008a5a816 */ /* 0x000fe200000000ff */
[----:B---3--:R-:W-:-:S05]  /*8db0*/  @!P0 HFMA2.BF16_V2 R0, -RZ.H0_H0, RZ.H0_H0, -R166.H0_H0 ;  /* 0x200000ffff008231 */ /* 0x008fca00003409a6 */
[----:B------:R-:W-:-:S04]  /*8dc0*/  PRMT R6, R0, 0x7610, R6 ;  /* 0x0000761000067816 */ /* 0x000fc80000000006 */
[----:B------:R-:W-:Y:S02]  /*8dd0*/  @!P0 PRMT R166, R6, 0x5410, RZ ;  /* 0x0000541006a68816 */ /* 0x000fe400000000ff */
[----:B------:R1:W3:Y:S01]  /*8de0*/  LDL.LU.S16 R6, [R1+0x6c] ;  /* 0x00006c0001067983 */ /* 0x0002e20000300600 */
[----:B------:R-:W-:Y:S02]  /*8df0*/  ISETP.LE.U32.AND P2, PT, R199, UR13, PT ;  /* 0x0000000dc7007c0c */ /* 0x000fe4000bf43070 */
[----:B------:R-:W-:-:S04]  /*8e00*/  SHF.R.U32.HI R0, RZ, 0x8, R171 ;  /* 0x00000008ff007819 */ /* 0x000fc800000116ab */
[----:B------:R-:W-:-:S04]  /*8e10*/  LOP3.LUT R0, R0, 0xffff, RZ, 0xc0, !PT ;  /* 0x0000ffff00007812 */ /* 0x000fc800078ec0ff */
[----:B------:R-:W-:-:S03]  /*8e20*/  ISETP.LE.U32.AND P0, PT, R0, UR13, PT ;  /* 0x0000000d00007c0c */ /* 0x000fc6000bf03070 */
[----:B---3--:R-:W-:-:S05]  /*8e30*/  @!P2 HFMA2.BF16_V2 R6, -RZ.H0_H0, RZ.H0_H0, -R212.H0_H0 ;  /* 0x200000ffff06a231 */ /* 0x008fca00003409d4 */
[----:B------:R-:W-:-:S04]  /*8e40*/  PRMT R0, R6, 0x7610, R0 ;  /* 0x0000761006007816 */ /* 0x000fc80000000000 */
[----:B------:R-:W-:Y:S02]  /*8e50*/  @!P2 PRMT R212, R0, 0x5410, RZ ;  /* 0x0000541000d4a816 */ /* 0x000fe400000000ff */
[----:B------:R1:W3:Y:S01]  /*8e60*/  LDL.LU.S16 R0, [R1+0x78] ;  /* 0x0000780001007983 */ /* 0x0002e20000300600 */
[----:B--2---:R-:W-:Y:S02]  /*8e70*/  @!P1 HFMA2.BF16_V2 R10, -RZ.H0_H0, RZ.H0_H0, -R164.H0_H0 ;  /* 0x200000ffff0a9231 */ /* 0x004fe400003409a4 */
[----:B------:R-:W-:Y:S02]  /*8e80*/  IMAD.MOV.U32 R125, RZ, RZ, R65 ;  /* 0x000000ffff7d7224 */ /* 0x000fe400078e0041 */
[----:B------:R-:W-:Y:S02]  /*8e90*/  IMAD.MOV.U32 R121, RZ, RZ, R140 ;  /* 0x000000ffff797224 */ /* 0x000fe400078e008c */
[----:B------:R-:W-:Y:S01]  /*8ea0*/  IMAD.MOV.U32 R122, RZ, RZ, R119 ;  /* 0x000000ffff7a7224 */ /* 0x000fe200078e0077 */
[----:B------:R-:W-:Y:S01]  /*8eb0*/  PRMT R7, R10, 0x7610, R7 ;  /* 0x000076100a077816 */ /* 0x000fe20000000007 */
[----:B------:R-:W-:-:S02]  /*8ec0*/  IMAD.MOV.U32 R78, RZ, RZ, R63 ;  /* 0x000000ffff4e7224 */ /* 0x000fc400078e003f */
[----:B------:R-:W-:Y:S02]  /*8ed0*/  IMAD.MOV.U32 R11, RZ, RZ, R125 ;  /* 0x000000ffff0b7224 */ /* 0x000fe400078e007d */
[----:B------:R-:W-:Y:S02]  /*8ee0*/  IMAD.MOV.U32 R126, RZ, RZ, R14 ;  /* 0x000000ffff7e7224 */ /* 0x000fe400078e000e */
[----:B------:R-:W-:Y:S02]  /*8ef0*/  IMAD.MOV.U32 R120, RZ, RZ, R121 ;  /* 0x000000ffff787224 */ /* 0x000fe400078e0079 */
[----:B------:R-:W-:Y:S02]  /*8f00*/  IMAD.MOV.U32 R125, RZ, RZ, R15 ;  /* 0x000000ffff7d7224 */ /* 0x000fe400078e000f */
[----:B------:R-:W-:Y:S01]  /*8f10*/  IMAD.MOV.U32 R121, RZ, RZ, R122 ;  /* 0x000000ffff797224 */ /* 0x000fe200078e007a */
[----:B------:R-:W-:Y:S01]  /*8f20*/  @!P1 PRMT R164, R7, 0x5410, RZ ;  /* 0x0000541007a49816 */ /* 0x000fe200000000ff */
[----:B------:R-:W-:-:S02]  /*8f30*/  IMAD.MOV.U32 R122, RZ, RZ, R78 ;  /* 0x000000ffff7a7224 */ /* 0x000fc400078e004e */
[----:B------:R-:W-:Y:S02]  /*8f40*/  @!P6 HFMA2.BF16_V2 R232, -RZ.H0_H0, RZ.H0_H0, -R156.H0_H0 ;  /* 0x200000ffffe8e231 */ /* 0x000fe4000034099c */
[----:B------:R-:W-:Y:S02]  /*8f50*/  IMAD.MOV.U32 R86, RZ, RZ, R126 ;  /* 0x000000ffff567224 */ /* 0x000fe400078e007e */
[----:B------:R-:W-:Y:S02]  /*8f60*/  IMAD.MOV.U32 R7, RZ, RZ, R125 ;  /* 0x000000ffff077224 */ /* 0x000fe400078e007d */
[----:B------:R-:W-:Y:S02]  /*8f70*/  IMAD.MOV.U32 R127, RZ, RZ, R122 ;  /* 0x000000ffff7f7224 */ /* 0x000fe400078e007a */
[----:B------:R-:W-:Y:S01]  /*8f80*/  IMAD.MOV.U32 R84, RZ, RZ, R86 ;  /* 0x000000ffff547224 */ /* 0x000fe200078e0056 */
[----:B------:R-:W-:Y:S01]  /*8f90*/  @!P6 PRMT R156, R232, 0x5410, RZ ;  /* 0x00005410e89ce816 */ /* 0x000fe200000000ff */
[----:B------:R-:W-:-:S02]  /*8fa0*/  IMAD.MOV.U32 R86, RZ, RZ, R7 ;  /* 0x000000ffff567224 */ /* 0x000fc400078e0007 */
[----:B------:R-:W-:Y:S02]  /*8fb0*/  IMAD.MOV.U32 R232, RZ, RZ, R127 ;  /* 0x000000ffffe87224 */ /* 0x000fe400078e007f */
[----:B------:R-:W-:Y:S02]  /*8fc0*/  IMAD R172, R3, 0x2, R169 ;  /* 0x0000000203ac7824 */ /* 0x000fe400078e02a9 */
[----:B------:R-:W-:Y:S02]  /*8fd0*/  IMAD.MOV.U32 R79, RZ, RZ, R13 ;  /* 0x000000ffff4f7224 */ /* 0x000fe400078e000d */
[----:B------:R-:W-:Y:S02]  /*8fe0*/  IMAD.MOV.U32 R119, RZ, RZ, R66 ;  /* 0x000000ffff777224 */ /* 0x000fe400078e0042 */
[----:B------:R-:W-:Y:S02]  /*8ff0*/  IMAD.MOV.U32 R13, RZ, RZ, R137 ;  /* 0x000000ffff0d7224 */ /* 0x000fe400078e0089 */
[----:B------:R-:W-:-:S02]  /*9000*/  IMAD.MOV.U32 R66, RZ, RZ, R138 ;  /* 0x000000ffff427224 */ /* 0x000fc400078e008a */
[----:B------:R-:W-:Y:S02]  /*9010*/  IMAD.MOV.U32 R140, RZ, RZ, R61 ;  /* 0x000000ffff8c7224 */ /* 0x000fe400078e003d */
[----:B------:R-:W-:Y:S02]  /*9020*/  IMAD.MOV.U32 R137, RZ, RZ, R60 ;  /* 0x000000ffff897224 */ /* 0x000fe400078e003c */
[----:B------:R-:W-:Y:S02]  /*9030*/  IMAD.MOV.U32 R138, RZ, RZ, R62 ;  /* 0x000000ffff8a7224 */ /* 0x000fe400078e003e */
[----:B------:R-:W2:Y:S01]  /*9040*/  LDSM.16.MT88.4 R60, [R172+0x6000] ;  /* 0x00600000ac3c783b */ /* 0x000ea20000004200 */
[----:B---3--:R-:W-:-:S05]  /*9050*/  @!P0 HFMA2.BF16_V2 R0, -RZ.H0_H0, RZ.H0_H0, -R210.H0_H0 ;  /* 0x200000ffff008231 */ /* 0x008fca00003409d2 */
[----:B------:R-:W-:Y:S02]  /*9060*/  PRMT R5, R0, 0x7610, R5 ;  /* 0x0000761000057816 */ /* 0x000fe40000000005 */
[----:B------:R-:W-:Y:S02]  /*9070*/  LOP3.LUT R0, R228, 0xff, RZ, 0xc0, !PT ;  /* 0x000000ffe4007812 */ /* 0x000fe400078ec0ff */
[----:B------:R-:W-:Y:S02]  /*9080*/  @!P0 PRMT R210, R5, 0x5410, RZ ;  /* 0x0000541005d28816 */ /* 0x000fe400000000ff */
[----:B------:R-:W-:Y:S02]  /*9090*/  ISETP.LE.U32.AND P0, PT, R0, UR13, PT ;  /* 0x0000000d00007c0c */ /* 0x000fe4000bf03070 */
[----:B------:R-:W-:Y:S02]  /*90a0*/  SHF.R.U32.HI R5, RZ, 0x8, R84 ;  /* 0x00000008ff057819 */ /* 0x000fe40000011654 */
[----:B------:R-:W-:Y:S01]  /*90b0*/  LOP3.LUT R0, R86, 0xff, RZ, 0xc0, !PT ;  /* 0x000000ff56007812 */ /* 0x000fe200078ec0ff */
[----:B------:R-:W-:Y:S01]  /*90c0*/  IMAD.MOV.U32 R86, RZ, RZ, R232 ;  /* 0x000000ffff567224 */ /* 0x000fe200078e00e8 */
[----:B------:R-:W-:-:S02]  /*90d0*/  PRMT R87, R87, 0x5410, R5 ;  /* 0x0000541057577816 */ /* 0x000fc40000000005 */
[----:B------:R1:W3:Y:S02]  /*90e0*/  LDL.LU.S16 R5, [R1+0x8c] ;  /* 0x00008c0001057983 */ /* 0x0002e40000300600 */
[----:B------:R-:W-:Y:S02]  /*90f0*/  PRMT R86, R0, 0x5410, R86 ;  /* 0x0000541000567816 */ /* 0x000fe40000000056 */
[----:B------:R1:W4:Y:S01]  /*9100*/  LDL.LU.S16 R0, [R1+0x88] ;  /* 0x0000880001007983 */ /* 0x0003220000300600 */
[----:B------:R-:W-:Y:S02]  /*9110*/  IMAD.MOV.U32 R78, RZ, RZ, R79 ;  /* 0x000000ffff4e7224 */ /* 0x000fe400078e004f */
[----:B------:R-:W-:Y:S02]  /*9120*/  IMAD.MOV.U32 R79, RZ, RZ, R140 ;  /* 0x000000ffff4f7224 */ /* 0x000fe400078e008c */
[----:B------:R-:W-:Y:S02]  /*9130*/  IMAD.MOV.U32 R140, RZ, RZ, R119 ;  /* 0x000000ffff8c7224 */ /* 0x000fe400078e0077 */
[----:B------:R-:W-:-:S02]  /*9140*/  IMAD.MOV.U32 R119, RZ, RZ, R13 ;  /* 0x000000ffff777224 */ /* 0x000fc400078e000d */
[----:B------:R-:W-:Y:S02]  /*9150*/  IMAD.MOV.U32 R13, RZ, RZ, R66 ;  /* 0x000000ffff0d7224 */ /* 0x000fe400078e0042 */
[----:B------:R-:W-:Y:S02]  /*9160*/  IMAD.MOV.U32 R124, RZ, RZ, R64 ;  /* 0x000000ffff7c7224 */ /* 0x000fe400078e0040 */
[----:B------:R-:W1:Y:S02]  /*9170*/  LDSM.16.MT88.4 R64, [R172+0x6800] ;  /* 0x00680000ac40783b */ /* 0x000e640000004200 */
[----:B------:R-:W-:Y:S02]  /*9180*/  IMAD.MOV.U32 R10, RZ, RZ, R124 ;  /* 0x000000ffff0a7224 */ /* 0x000fe400078e007c */
[----:B------:R-:W-:Y:S02]  /*9190*/  IMAD.MOV.U32 R235, RZ, RZ, R11 ;  /* 0x000000ffffeb7224 */ /* 0x000fe400078e000b */
[----:B------:R-:W-:-:S02]  /*91a0*/  IMAD.MOV.U32 R234, RZ, RZ, R10 ;  /* 0x000000ffffea7224 */ /* 0x000fc400078e000a */
[----:B--2---:R-:W-:Y:S01]  /*91b0*/  HMMA.16816.F32.BF16 R8, R48, R60, RZ ;  /* 0x0000003c3008723c */ /* 0x004fe200000418ff */
[----:B------:R-:W-:Y:S01]  /*91c0*/  ISETP.LE.U32.AND P4, PT, R170, UR13, PT ;  /* 0x0000000daa007c0c */ /* 0x000fe2000bf83070 */
[----:B------:R-:W-:Y:S02]  /*91d0*/  IMAD.MOV.U32 R123, RZ, RZ, R120 ;  /* 0x000000ffff7b7224 */ /* 0x000fe400078e0078 */
[----:B------:R-:W-:Y:S02]  /*91e0*/  IMAD.MOV.U32 R120, RZ, RZ, R13 ;  /* 0x000000ffff787224 */ /* 0x000fe400078e000d */
[----:B------:R-:W-:-:S15]  /*91f0*/  IMAD.WIDE.U32 R6, R24, -0x2daee0ad, RZ ;  /* 0xd2511f5318067825 */ /* 0x000fde00078e00ff */
[----:B------:R-:W-:-:S03]  /*9200*/  NOP ;  /* 0x0000000000007918 */ /* 0x000fc60000000000 */
[----:B-1----:R-:W-:Y:S01]  /*9210*/  HMMA.16816.F32.BF16 R8, R44, R64, R8 ;  /* 0x000000402c08723c */ /* 0x002fe20000041808 */
[----:B------:R-:W-:Y:S02]  /*9220*/  IMAD.MOV.U32 R127, RZ, RZ, R123 ;  /* 0x000000ffff7f7224 */ /* 0x000fe400078e007b */
[----:B------:R-:W-:Y:S02]  /*9230*/  IMAD.MOV.U32 R84, RZ, RZ, R120 ;  /* 0x000000ffff547224 */ /* 0x000fe400078e0078 */
[----:B------:R-:W-:Y:S01]  /*9240*/  IMAD.MOV.U32 R120, RZ, RZ, R26 ;  /* 0x000000ffff787224 */ /* 0x000fe200078e001a */
[----:B------:R-:W-:Y:S01]  /*9250*/  LOP3.LUT R26, R6, 0xffff, RZ, 0xc0, !PT ;  /* 0x0000ffff061a7812 */ /* 0x000fe200078ec0ff */
[----:B------:R-:W-:Y:S01]  /*9260*/  IMAD.MOV.U32 R232, RZ, RZ, R25 ;  /* 0x000000ffffe87224 */ /* 0x000fe200078e0019 */
[----:B------:R-:W-:-:S15]  /*9270*/  SHF.R.U32.HI R25, RZ, 0x10, R6 ;  /* 0x00000010ff197819 */ /* 0x000fde0000011606 */
[----:B------:R-:W-:-:S01]  /*9280*/  NOP ;  /* 0x0000000000007918 */ /* 0x000fc20000000000 */
[----:B------:R-:W-:Y:S01]  /*9290*/  IMAD.MOV.U32 R125, RZ, RZ, R9 ;  /* 0x000000ffff7d7224 */ /* 0x000fe200078e0009 */
[----:B------:R-:W-:Y:S01]  /*92a0*/  LOP3.LUT R9, R6, 0xff, RZ, 0xc0, !PT ;  /* 0x000000ff06097812 */ /* 0x000fe200078ec0ff */
[----:B------:R-:W-:Y:S01]  /*92b0*/  IMAD.MOV.U32 R123, RZ, RZ, R8 ;  /* 0x000000ffff7b7224 */ /* 0x000fe200078e0008 */
[----:B------:R-:W-:Y:S01]  /*92c0*/  SHF.R.U32.HI R8, RZ, 0x18, R6 ;  /* 0x00000018ff087819 */ /* 0x000fe20000011606 */
[----:B------:R-:W-:-:S04]  /*92d0*/  IMAD.MOV.U32 R124, RZ, RZ, R121 ;  /* 0x000000ffff7c7224 */ /* 0x000fc800078e0079 */
[----:B------:R-:W-:Y:S02]  /*92e0*/  IMAD.MOV.U32 R231, RZ, RZ, R124 ;  /* 0x000000ffffe77224 */ /* 0x000fe400078e007c */
[----:B------:R-:W-:Y:S01]  /*92f0*/  IMAD.MOV.U32 R124, RZ, RZ, R10 ;  /* 0x000000ffff7c7224 */ /* 0x000fe200078e000a */
[----:B------:R-:W-:Y:S01]  /*9300*/  LOP3.LUT R10, R7, UR20, R20, 0x96, !PT ;  /* 0x00000014070a7c12 */ /* 0x000fe2000f8e9614 */
[----:B------:R-:W-:Y:S02]  /*9310*/  IMAD.MOV.U32 R126, RZ, RZ, R11 ;  /* 0x000000ffff7e7224 */ /* 0x000fe400078e000b */
[----:B----4-:R-:W-:-:S05]  /*9320*/  @!P4 HFMA2.BF16_V2 R0, -RZ.H0_H0, RZ.H0_H0, -R209.H0_H0 ;  /* 0x200000ffff00c231 */ /* 0x010fca00003409d1 */
[----:B------:R-:W-:Y:S02]  /*9330*/  PRMT R6, R0, 0x7610, R6 ;  /* 0x0000761000067816 */ /* 0x000fe40000000006 */
[----:B------:R-:W-:-:S04]  /*9340*/  LOP3.LUT R0, R38, 0xffff, RZ, 0xc0, !PT ;  /* 0x0000ffff26007812 */ /* 0x000fc800078ec0ff */
[----:B------:R-:W-:-:S04]  /*9350*/  SHF.R.U32.HI R0, RZ, 0x8, R0 ;  /* 0x00000008ff007819 */ /* 0x000fc80000011600 */
[----:B------:R-:W-:-:S04]  /*9360*/  LOP3.LUT R0, R0, 0xffff, RZ, 0xc0, !PT ;  /* 0x0000ffff00007812 */ /* 0x000fc800078ec0ff */
[----:B------:R-:W-:Y:S02]  /*9370*/  ISETP.LE.U32.AND P1, PT, R0, UR13, PT ;  /* 0x0000000d00007c0c */ /* 0x000fe4000bf23070 */
[----:B------:R1:W2:Y:S01]  /*9380*/  LDL.LU.S16 R0, [R1+0x90] ;  /* 0x0000900001007983 */ /* 0x0002a20000300600 */
[----:B---3--:R-:W-:Y:S01]  /*9390*/  @!P0 HFMA2.BF16_V2 R5, -RZ.H0_H0, RZ.H0_H0, -R211.H0_H0 ;  /* 0x200000ffff058231 */ /* 0x008fe200003409d3 */
[----:B------:R-:W-:Y:S02]  /*93a0*/  @!P4 PRMT R209, R6, 0x5410, RZ ;  /* 0x0000541006d1c816 */ /* 0x000fe400000000ff */
[----:B------:R1:W3:Y:S02]  /*93b0*/  LDL.LU.S16 R11, [R1+0x94] ;  /* 0x00009400010b7983 */ /* 0x0002e40000300600 */
[----:B------:R-:W-:Y:S02]  /*93c0*/  PRMT R7, R5, 0x7610, R7 ;  /* 0x0000761005077816 */ /* 0x000fe40000000007 */
[----:B------:R1:W4:Y:S02]  /*93d0*/  LDL.LU.S16 R24, [R1+0x98] ;  /* 0x0000980001187983 */ /* 0x0003240000300600 */
[----:B------:R-:W-:Y:S01]  /*93e0*/  @!P0 PRMT R211, R7, 0x5410, RZ ;  /* 0x0000541007d38816 */ /* 0x000fe200000000ff */
[----:B------:R-:W-:-:S02]  /*93f0*/  IMAD.WIDE.U32 R6, R84, -0x2daee0ad, RZ ;  /* 0xd2511f5354067825 */ /* 0x000fc400078e00ff */
[----:B------:R1:W3:Y:S01]  /*9400*/  LDL.LU.S16 R84, [R1+0x9c] ;  /* 0x00009c0001547983 */ /* 0x0002e20000300600 */
[----:B------:R-:W-:Y:S01]  /*9410*/  HMMA.16816.F32.BF16 R12, R52, R60, RZ ;  /* 0x0000003c340c723c */ /* 0x000fe200000418ff */
[----:B------:R-:W-:-:S04]  /*9420*/  LOP3.LUT R5, R38, 0xff, RZ, 0xc0, !PT ;  /* 0x000000ff26057812 */ /* 0x000fc800078ec0ff */
[----:B------:R-:W-:-:S15]  /*9430*/  ISETP.LE.U32.AND P0, PT, R5, UR13, PT ;  /* 0x0000000d05007c0c */ /* 0x000fde000bf03070 */
[----:B------:R-:W-:-:S04]  /*9440*/  NOP ;  /* 0x0000000000007918 */ /* 0x000fc80000000000 */
[----:B------:R-:W-:Y:S01]  /*9450*/  HMMA.16816.F32.BF16 R12, R56, R64, R12 ;  /* 0x00000040380c723c */ /* 0x000fe2000004180c */
[----:B------:R-:W-:-:S15]  /*9460*/  IMAD.MOV.U32 R121, RZ, RZ, R140 ;  /* 0x000000ffff797224 */ /* 0x000fde00078e008c */
[----:B------:R-:W-:-:S08]  /*9470*/  NOP ;  /* 0x0000000000007918 */ /* 0x000fd00000000000 */
[----:B------:R-:W-:Y:S01]  /*9480*/  IMAD.MOV.U32 R140, RZ, RZ, R12 ;  /* 0x000000ffff8c7224 */ /* 0x000fe200078e000c */
[----:B------:R-:W-:Y:S01]  /*9490*/  LOP3.LUT R12, R7, UR20, R234, 0x96, !PT ;  /* 0x00000014070c7c12 */ /* 0x000fe2000f8e96ea */
[----:B------:R-:W-:Y:S01]  /*94a0*/  IMAD.MOV.U32 R129, RZ, RZ, R13 ;  /* 0x000000ffff817224 */ /* 0x000fe200078e000d */
[----:B------:R-:W-:Y:S01]  /*94b0*/  LOP3.LUT R13, R6, 0xffff, RZ, 0xc0, !PT ;  /* 0x0000ffff060d7812 */ /* 0x000fe200078ec0ff */
[----:B--2---:R-:W-:-:S05]  /*94c0*/  @!P0 HFMA2.BF16_V2 R0, -RZ.H0_H0, RZ.H0_H0, -R196.H0_H0 ;  /* 0x200000ffff008231 */ /* 0x004fca00003409c4 */
[----:B------:R-:W-:Y:S02]  /*94d0*/  PRMT R7, R0, 0x7610, R7 ;  /* 0x0000761000077816 */ /* 0x000fe40000000007 */
[----:B------:R-:W-:-:S04]  /*94e0*/  SHF.R.U32.HI R0, RZ, 0x10, R38 ;  /* 0x00000010ff007819 */ /* 0x000fc80000011626 */
[----:B------:R-:W-:Y:S02]  /*94f0*/  LOP3.LUT R0, R0, 0xff, RZ, 0xc0, !PT ;  /* 0x000000ff00007812 */ /* 0x000fe400078ec0ff */
[----:B------:R-:W-:Y:S02]  /*9500*/  @!P0 PRMT R196, R7, 0x5410, RZ ;  /* 0x0000541007c48816 */ /* 0x000fe400000000ff */
[----:B------:R-:W-:Y:S02]  /*9510*/  ISETP.LE.U32.AND P0, PT, R0, UR13, PT ;  /* 0x0000000d00007c0c */ /* 0x000fe4000bf03070 */
[----:B------:R-:W-:-:S04]  /*9520*/  SHF.R.U32.HI R0, RZ, 0x18, R38 ;  /* 0x00000018ff007819 */ /* 0x000fc80000011626 */
[----:B------:R-:W-:-:S13]  /*9530*/  ISETP.LE.U32.AND P2, PT, R0, UR13, PT ;  /* 0x0000000d00007c0c */ /* 0x000fda000bf43070 */
[----:B---3--:R-:W-:-:S05]  /*9540*/  @!P2 HFMA2.BF16_V2 R84, -RZ.H0_H0, RZ.H0_H0, -R193.H0_H0 ;  /* 0x200000ffff54a231 */ /* 0x008fca00003409c1 */
[----:B------:R-:W-:-:S04]  /*9550*/  PRMT R5, R84, 0x7610, R5 ;  /* 0x0000761054057816 */ /* 0x000fc80000000005 */
[----:B------:R-:W-:Y:S02]  /*9560*/  @!P2 PRMT R193, R5, 0x5410, RZ ;  /* 0x0000541005c1a816 */ /* 0x000fe400000000ff */
[----:B------:R1:W2:Y:S04]  /*9570*/  LDL.LU.S16 R5, [R1+0xa0] ;  /* 0x0000a00001057983 */ /* 0x0002a80000300600 */
[----:B------:R1:W3:Y:S01]  /*9580*/  LDL.LU.S16 R84, [R1+0xa4] ;  /* 0x0000a40001547983 */ /* 0x0002e20000300600 */
[----:B------:R-:W-:Y:S02]  /*9590*/  @!P1 HFMA2.BF16_V2 R11, -RZ.H0_H0, RZ.H0_H0, -R195.H0_H0 ;  /* 0x200000ffff0b9231 */ /* 0x000fe400003409c3 */
[----:B------:R-:W-:Y:S01]  /*95a0*/  IMAD.MOV.U32 R122, RZ, RZ, R119 ;  /* 0x000000ffff7a7224 */ /* 0x000fe200078e0077 */
[----:B------:R-:W-:Y:S01]  /*95b0*/  SHF.R.U32.HI R0, RZ, 0x8, R233 ;  /* 0x00000008ff007819 */ /* 0x000fe200000116e9 */
[----:B------:R-:W-:Y:S01]  /*95c0*/  IMAD.MOV.U32 R119, RZ, RZ, R15 ;  /* 0x000000ffff777224 */ /* 0x000fe200078e000f */
[----:B------:R-:W-:Y:S01]  /*95d0*/  ISETP.LE.U32.AND P5, PT, R147, UR13, PT ;  /* 0x0000000d93007c0c */ /* 0x000fe2000bfa3070 */
[----:B------:R-:W-:Y:S01]  /*95e0*/  IMAD.MOV.U32 R130, RZ, RZ, R14 ;  /* 0x000000ffff827224 */ /* 0x000fe200078e000e */
[----:B------:R-:W-:-:S02]  /*95f0*/  LOP3.LUT R20, R6, 0xff, RZ, 0xc0, !PT ;  /* 0x000000ff06147812 */ /* 0x000fc400078ec0ff */
[--C-:B------:R-:W-:Y:S02]  /*9600*/  SHF.R.U32.HI R15, RZ, 0x10, R6.reuse ;  /* 0x00000010ff0f7819 */ /* 0x100fe40000011606 */
[--C-:B------:R-:W-:Y:S02]  /*9610*/  SHF.R.U32.HI R14, RZ, 0x18, R6.reuse ;  /* 0x00000018ff0e7819 */ /* 0x100fe40000011606 */
[----:B------:R-:W-:Y:S02]  /*9620*/  PRMT R6, R11, 0x7610, R6 ;  /* 0x000076100b067816 */ /* 0x000fe40000000006 */
[----:B------:R-:W-:Y:S02]  /*9630*/  LOP3.LUT R0, R0, 0xffff, RZ, 0xc0, !PT ;  /* 0x0000ffff00007812 */ /* 0x000fe400078ec0ff */
[----:B------:R-:W-:Y:S02]  /*9640*/  @!P1 PRMT R195, R6, 0x5410, RZ ;  /* 0x0000541006c39816 */ /* 0x000fe400000000ff */
[----:B------:R-:W-:Y:S01]  /*9650*/  ISETP.LE.U32.AND P1, PT, R0, UR13, PT ;  /* 0x0000000d00007c0c */ /* 0x000fe2000bf23070 */
[----:B--2---:R-:W-:-:S12]  /*9660*/  @!P5 HFMA2.BF16_V2 R5, -RZ.H0_H0, RZ.H0_H0, -R208.H0_H0 ;  /* 0x200000ffff05d231 */ /* 0x004fd800003409d0 */
[----:B---3--:R-:W-:Y:S01]  /*9670*/  @!P1 HFMA2.BF16_V2 R84, -RZ.H0_H0, RZ.H0_H0, -R207.H0_H0 ;  /* 0x200000ffff549231 */ /* 0x008fe200003409cf */
[----:B------:R-:W-:Y:S01]  /*9680*/  PRMT R85, R5, 0x7610, R85 ;  /* 0x0000761005557816 */ /* 0x000fe20000000055 */
[----:B------:R-:W-:-:S04]  /*9690*/  FFMA.FTZ R5, R198, UR43, -R17 ;  /* 0x0000002bc6057c23 */ /* 0x000fc80008010811 */
[----:B------:R2:W-:Y:S02]  /*96a0*/  MUFU.EX2 R235, R5 ;  /* 0x0000000500eb7308 */ /* 0x0005e40000000800 */
[----:B--2---:R-:W-:Y:S02]  /*96b0*/  PRMT R5, R84, 0x7610, R5 ;  /* 0x0000761054057816 */ /* 0x004fe40000000005 */
[----:B------:R1:W2:Y:S01]  /*96c0*/  LDL.LU.S16 R84, [R1+0xa8] ;  /* 0x0000a80001547983 */ /* 0x0002a20000300600 */
[----:B----4-:R-:W-:Y:S01]  /*96d0*/  @!P0 HFMA2.BF16_V2 R24, -RZ.H0_H0, RZ.H0_H0, -R194.H0_H0 ;  /* 0x200000ffff188231 */ /* 0x010fe200003409c2 */
[----:B------:R-:W-:-:S04]  /*96e0*/  LOP3.LUT R0, R236, 0xff, RZ, 0xc0, !PT ;  /* 0x000000ffec007812 */ /* 0x000fc800078ec0ff */
[----:B------:R-:W-:-:S04]  /*96f0*/  PRMT R170, R24, 0x7610, R170 ;  /* 0x0000761018aa7816 */ /* 0x000fc800000000aa */
[----:B------:R-:W-:Y:S02]  /*9700*/  @!P0 PRMT R194, R170, 0x5410, RZ ;  /* 0x00005410aac28816 */ /* 0x000fe400000000ff */
[----:B------:R-:W-:Y:S02]  /*9710*/  ISETP.LE.U32.AND P0, PT, R0, UR13, PT ;  /* 0x0000000d00007c0c */ /* 0x000fe4000bf03070 */
[----:B------:R-:W-:-:S04]  /*9720*/  SHF.R.U32.HI R0, RZ, 0x10, R19 ;  /* 0x00000010ff007819 */ /* 0x000fc80000011613 */
[----:B------:R-:W-:-:S07]  /*9730*/  LOP3.LUT R0, R0, 0xff, RZ, 0xc0, !PT ;  /* 0x000000ff00007812 */ /* 0x000fce00078ec0ff */
[----:B--2---:R-:W-:-:S05]  /*9740*/  @!P0 HFMA2.BF16_V2 R84, -RZ.H0_H0, RZ.H0_H0, -R206.H0_H0 ;  /* 0x200000ffff548231 */ /* 0x004fca00003409ce */
[----:B------:R-:W-:Y:S02]  /*9750*/  PRMT R38, R84, 0x7610, R38 ;  /* 0x0000761054267816 */ /* 0x000fe40000000026 */
[----:B------:R1:W2:Y:S02]  /*9760*/  LDL.LU.S16 R84, [R1+0xac] ;  /* 0x0000ac0001547983 */ /* 0x0002a40000300600 */
[----:B------:R-:W-:Y:S02]  /*9770*/  @!P0 PRMT R206, R38, 0x5410, RZ ;  /* 0x0000541026ce8816 */ /* 0x000fe400000000ff */
[----:B------:R1:W3:Y:S01]  /*9780*/  LDL.LU.S16 R38, [R1+0xb0] ;  /* 0x0000b00001267983 */ /* 0x0002e20000300600 */
[----:B------:R-:W-:Y:S01]  /*9790*/  ISETP.LE.U32.AND P3, PT, R0, UR13, PT ;  /* 0x0000000d00007c0c */ /* 0x000fe2000bf63070 */
[----:B------:R-:W-:-:S04]  /*97a0*/  FFMA.FTZ R0, R197, UR43, -R17 ;  /* 0x0000002bc5007c23 */ /* 0x000fc80008010811 */
[----:B------:R4:W1:Y:S01]  /*97b0*/  MUFU.EX2 R236, R0 ;  /* 0x0000000000ec7308 */ /* 0x0008620000000800 */
[----:B------:R-:W-:Y:S01]  /*97c0*/  @!P1 PRMT R207, R5, 0x5410, RZ ;  /* 0x0000541005cf9816 */ /* 0x000fe200000000ff */
[----:B------:R-:W-:-:S06]  /*97d0*/  FFMA.FTZ R5, R201, UR43, -R16 ;  /* 0x0000002bc9057c23 */ /* 0x000fcc0008010810 */
[----:B------:R1:W-:Y:S01]  /*97e0*/  MUFU.EX2 R233, R5 ;  /* 0x0000000500e97308 */ /* 0x0003e20000000800 */
[----:B----4-:R-:W-:-:S04]  /*97f0*/  LOP3.LUT R0, R19, 0xff, RZ, 0xc0, !PT ;  /* 0x000000ff13007812 */ /* 0x010fc800078ec0ff */
[----:B------:R-:W-:Y:S01]  /*9800*/  ISETP.LE.U32.AND P2, PT, R0, UR13, PT ;  /* 0x0000000d00007c0c */ /* 0x000fe2000bf43070 */
[----:B-1----:R-:W-:-:S04]  /*9810*/  FFMA.FTZ R5, R200, UR43, -R16 ;  /* 0x0000002bc8057c23 */ /* 0x002fc80008010810 */
[----:B------:R1:W4:Y:S01]  /*9820*/  MUFU.EX2 R234, R5 ;  /* 0x0000000500ea7308 */ /* 0x0003220000000800 */
[----:B------:R-:W-:Y:S01]  /*9830*/  LOP3.LUT R0, R19, 0xffff, RZ, 0xc0, !PT ;  /* 0x0000ffff13007812 */ /* 0x000fe200078ec0ff */
[----:B------:R-:W-:-:S03]  /*9840*/  IMAD.WIDE.U32 R6, R21, -0x2daee0ad, RZ ;  /* 0xd2511f5315067825 */ /* 0x000fc600078e00ff */
[----:B------:R-:W-:Y:S02]  /*9850*/  SHF.R.U32.HI R0, RZ, 0x8, R0 ;  /* 0x00000008ff007819 */ /* 0x000fe40000011600 */
[----:B-1----:R-:W-:-:S04]  /*9860*/  F2FP.BF16.F32.PACK_AB R5, R236, R235 ;  /* 0x000000ebec05723e */ /* 0x002fc800000010ff */
[----:B------:R-:W-:Y:S02]  /*9870*/  PRMT R147, R5, 0x7610, R147 ;  /* 0x0000761005937816 */ /* 0x000fe40000000093 */
[----:B------:R-:W-:Y:S02]  /*9880*/  LOP3.LUT R11, R7, UR20, R22, 0x96, !PT ;  /* 0x00000014070b7c12 */ /* 0x000fe4000f8e9616 */
[----:B------:R-:W-:Y:S02]  /*9890*/  LOP3.LUT R21, R6, 0xffff, RZ, 0xc0, !PT ;  /* 0x0000ffff06157812 */ /* 0x000fe400078ec0ff */
[----:B------:R-:W-:Y:S01]  /*98a0*/  @!P5 PRMT R208, R85, 0x5410, RZ ;  /* 0x0000541055d0d816 */ /* 0x000fe200000000ff */
[----:B------:R-:W-:Y:S01]  /*98b0*/  IMAD.MOV.U32 R85, RZ, RZ, R232 ;  /* 0x000000ffff557224 */ /* 0x000fe200078e00e8 */
[----:B------:R-:W-:Y:S01]  /*98c0*/  LOP3.LUT R0, R0, 0xffff, RZ, 0xc0, !PT ;  /* 0x0000ffff00007812 */ /* 0x000fe200078ec0ff */
[----:B------:R-:W-:Y:S01]  /*98d0*/  IMAD.MOV.U32 R232, RZ, RZ, R231 ;  /* 0x000000ffffe87224 */ /* 0x000fe200078e00e7 */
[----:B------:R-:W-:Y:S01]  /*98e0*/  PRMT R146, R5, 0x7632, R146 ;  /* 0x0000763205927816 */ /* 0x000fe20000000092 */
[----:B------:R-:W-:Y:S01]  /*98f0*/  IMAD.MOV.U32 R231, RZ, RZ, R120 ;  /* 0x000000ffffe77224 */ /* 0x000fe200078e0078 */
[----:B------:R-:W-:Y:S01]  /*9900*/  ISETP.LE.U32.AND P6, PT, R144, UR13, PT ;  /* 0x0000000d90007c0c */ /* 0x000fe2000bfc3070 */
[----:B------:R-:W-:Y:S01]  /*9910*/  IMAD.MOV.U32 R120, RZ, RZ, R89 ;  /* 0x000000ffff787224 */ /* 0x000fe200078e0059 */
[----:B------:R-:W-:-:S02]  /*9920*/  ISETP.LE.U32.AND P1, PT, R0, UR13, PT ;  /* 0x0000000d00007c0c */ /* 0x000fc4000bf23070 */
[----:B------:R-:W-:Y:S02]  /*9930*/  SHF.R.U32.HI R0, RZ, 0x18, R19 ;  /* 0x00000018ff007819 */ /* 0x000fe40000011613 */
[----:B------:R-:W-:Y:S01]  /*9940*/  PRMT R89, R147, 0x5410, R146 ;  /* 0x0000541093597816 */ /* 0x000fe20000000092 */
[----:B------:R1:W4:Y:S01]  /*9950*/  LDL.LU.S16 R19, [R1+0xd8] ;  /* 0x0000d80001137983 */ /* 0x0003220000300600 */
[----:B---3--:R-:W-:-:S05]  /*9960*/  @!P2 HFMA2.BF16_V2 R38, -RZ.H0_H0, RZ.H0_H0, -R147.H0_H0 ;  /* 0x200000ffff26a231 */ /* 0x008fca0000340993 */
[----:B------:R-:W-:-:S04]  /*9970*/  PRMT R7, R38, 0x7610, R7 ;  /* 0x0000761026077816 */ /* 0x000fc80000000007 */
[----:B------:R-:W-:Y:S02]  /*9980*/  @!P2 PRMT R147, R7, 0x5410, RZ ;  /* 0x000054100793a816 */ /* 0x000fe400000000ff */
[----:B------:R1:W3:Y:S01]  /*9990*/  LDL.LU.S16 R7, [R1+0xb4] ;  /* 0x0000b40001077983 */ /* 0x0002e20000300600 */
[----:B--2---:R-:W-:-:S05]  /*99a0*/  @!P6 HFMA2.BF16_V2 R84, -RZ.H0_H0, RZ.H0_H0, -R205.H0_H0 ;  /* 0x200000ffff54e231 */ /* 0x004fca00003409cd */
[----:B------:R-:W-:-:S04]  /*99b0*/  PRMT R36, R84, 0x7610, R36 ;  /* 0x0000761054247816 */ /* 0x000fc80000000024 */
[----:B------:R-:W-:Y:S02]  /*99c0*/  @!P6 PRMT R205, R36, 0x5410, RZ ;  /* 0x0000541024cde816 */ /* 0x000fe400000000ff */
[----:B------:R-:W-:Y:S02]  /*99d0*/  ISETP.LE.U32.AND P6, PT, R9, UR13, PT ;  /* 0x0000000d09007c0c */ /* 0x000fe4000bfc3070 */
[----:B------:R1:W2:Y:S01]  /*99e0*/  LDL.LU.S16 R9, [R1+0xdc] ;  /* 0x0000dc0001097983 */ /* 0x0002a20000300600 */
[----:B------:R-:W-:Y:S02]  /*99f0*/  ISETP.LE.U32.AND P0, PT, R0, UR13, PT ;  /* 0x0000000d00007c0c */ /* 0x000fe4000bf03070 */
[----:B----4-:R-:W-:-:S04]  /*9a00*/  F2FP.BF16.F32.PACK_AB R0, R234, R233 ;  /* 0x000000e9ea00723e */ /* 0x010fc800000010ff */
[----:B------:R-:W-:Y:S01]  /*9a10*/  PRMT R145, R0, 0x7610, R145 ;  /* 0x0000761000917816 */ /* 0x000fe20000000091 */
[----:B------:R-:W-:Y:S01]  /*9a20*/  IMAD.MOV.U32 R84, RZ, RZ, R232 ;  /* 0x000000ffff547224 */ /* 0x000fe200078e00e8 */
[----:B------:R-:W-:Y:S01]  /*9a30*/  LOP3.LUT R5, R32, 0xff, RZ, 0xc0, !PT ;  /* 0x000000ff20057812 */ /* 0x000fe200078ec0ff */
[----:B------:R-:W-:Y:S01]  /*9a40*/  IMAD.MOV.U32 R232, RZ, RZ, R231 ;  /* 0x000000ffffe87224 */ /* 0x000fe200078e00e7 */
[----:B------:R-:W-:Y:S01]  /*9a50*/  PRMT R144, R0, 0x7632, R144 ;  /* 0x0000763200907816 */ /* 0x000fe20000000090 */
[----:B------:R-:W-:Y:S01]  /*9a60*/  IMAD.MOV.U32 R231, RZ, RZ, R79 ;  /* 0x000000ffffe77224 */ /* 0x000fe200078e004f */
[----:B------:R-:W-:Y:S01]  /*9a70*/  ISETP.LE.U32.AND P2, PT, R5, UR13, PT ;  /* 0x0000000d05007c0c */ /* 0x000fe2000bf43070 */
[----:B------:R-:W-:Y:S01]  /*9a80*/  IMAD.MOV.U32 R79, RZ, RZ, R139 ;  /* 0x000000ffff4f7224 */ /* 0x000fe200078e008b */
[----:B------:R-:W-:Y:S01]  /*9a90*/  LOP3.LUT R0, R42, 0xffff, RZ, 0xc0, !PT ;  /* 0x0000ffff2a007812 */ /* 0x000fe200078ec0ff */
[----:B------:R-:W-:Y:S02]  /*9aa0*/  IMAD.MOV.U32 R139, RZ, RZ, R136 ;  /* 0x000000ffff8b7224 */ /* 0x000fe400078e0088 */
[----:B------:R-:W-:-:S02]  /*9ab0*/  IMAD.MOV.U32 R136, RZ, RZ, R80 ;  /* 0x000000ffff887224 */ /* 0x000fc400078e0050 */
[----:B------:R-:W-:Y:S01]  /*9ac0*/  IMAD.MOV.U32 R80, RZ, RZ, R88 ;  /* 0x000000ffff507224 */ /* 0x000fe200078e0058 */
[----:B------:R-:W-:Y:S01]  /*9ad0*/  PRMT R88, R145, 0x5410, R144 ;  /* 0x0000541091587816 */ /* 0x000fe20000000090 */
[----:B------:R-:W-:Y:S02]  /*9ae0*/  IMAD.MOV.U32 R228, RZ, RZ, R79 ;  /* 0x000000ffffe47224 */ /* 0x000fe400078e004f */
[----:B------:R-:W-:Y:S02]  /*9af0*/  IMAD.MOV.U32 R170, RZ, RZ, R232 ;  /* 0x000000ffffaa7224 */ /* 0x000fe400078e00e8 */
[----:B------:R-:W-:Y:S02]  /*9b00*/  IMAD.MOV.U32 R36, RZ, RZ, R84 ;  /* 0x000000ffff247224 */ /* 0x000fe400078e0054 */
[----:B---3--:R-:W-:-:S05]  /*9b10*/  @!P3 HFMA2.BF16_V2 R7, -RZ.H0_H0, RZ.H0_H0, -R145.H0_H0 ;  /* 0x200000ffff07b231 */ /* 0x008fca0000340991 */
[----:B------:R-:W-:-:S04]  /*9b20*/  PRMT R5, R7, 0x7610, R5 ;  /* 0x0000761007057816 */ /* 0x000fc80000000005 */
[----:B------:R-:W-:Y:S02]  /*9b30*/  @!P3 PRMT R145, R5, 0x5410, RZ ;  /* 0x000054100591b816 */ /* 0x000fe400000000ff */
[----:B------:R-:W-:Y:S02]  /*9b40*/  SHF.R.U32.HI R5, RZ, 0x8, R0 ;  /* 0x00000008ff057819 */ /* 0x000fe40000011600 */
[----:B------:R-:W-:-:S04]  /*9b50*/  LOP3.LUT R0, R42, 0xff, RZ, 0xc0, !PT ;  /* 0x000000ff2a007812 */ /* 0x000fc800078ec0ff */
[----:B------:R-:W-:Y:S01]  /*9b60*/  PRMT R79, R0, 0x5410, R5 ;  /* 0x00005410004f7816 */ /* 0x000fe20000000005 */
[----:B------:R-:W-:Y:S01]  /*9b70*/  FFMA.FTZ R5, R227, UR43, -R17 ;  /* 0x0000002be3057c23 */ /* 0x000fe20008010811 */
[----:B--2---:R-:W-:-:S03]  /*9b80*/  @!P0 HFMA2.BF16_V2 R9, -RZ.H0_H0, RZ.H0_H0, -R144.H0_H0 ;  /* 0x200000ffff098231 */ /* 0x004fc60000340990 */
[----:B------:R2:W-:Y:S02]  /*9b90*/  MUFU.EX2 R232, R5 ;  /* 0x0000000500e87308 */ /* 0x0005e40000000800 */
[----:B--2---:R-:W-:-:S04]  /*9ba0*/  SHF.R.U32.HI R5, RZ, 0x8, R27 ;  /* 0x00000008ff057819 */ /* 0x004fc8000001161b */
[--C-:B------:R-:W-:Y:S02]  /*9bb0*/  PRMT R84, R30, 0x5410, R5.reuse ;  /* 0x000054101e547816 */ /* 0x100fe40000000005 */
[----:B------:R-:W-:-:S04]  /*9bc0*/  PRMT R5, R9, 0x7610, R5 ;  /* 0x0000761009057816 */ /* 0x000fc80000000005 */
[----:B------:R-:W-:Y:S02]  /*9bd0*/  @!P0 PRMT R144, R5, 0x5410, RZ ;  /* 0x0000541005908816 */ /* 0x000fe400000000ff */
[----:B------:R1:W2:Y:S01]  /*9be0*/  LDL.LU.S16 R5, [R1+0xe0] ;  /* 0x0000e00001057983 */ /* 0x0002a20000300600 */
[----:B------:R-:W-:Y:S01]  /*9bf0*/  @!P1 HFMA2.BF16_V2 R19, -RZ.H0_H0, RZ.H0_H0, -R146.H0_H0 ;  /* 0x200000ffff139231 */ /* 0x000fe20000340992 */
[----:B------:R-:W-:Y:S02]  /*9c00*/  LOP3.LUT R24, R6, 0xff, RZ, 0xc0, !PT ;  /* 0x000000ff06187812 */ /* 0x000fe400078ec0ff */
[--C-:B------:R-:W-:Y:S02]  /*9c10*/  SHF.R.U32.HI R23, RZ, 0x10, R6.reuse ;  /* 0x00000010ff177819 */ /* 0x100fe40000011606 */
[--C-:B------:R-:W-:Y:S02]  /*9c20*/  SHF.R.U32.HI R22, RZ, 0x18, R6.reuse ;  /* 0x00000018ff167819 */ /* 0x100fe40000011606 */
[----:B------:R-:W-:-:S04]  /*9c30*/  PRMT R6, R19, 0x7610, R6 ;  /* 0x0000761013067816 */ /* 0x000fc80000000006 */
[----:B------:R-:W-:Y:S01]  /*9c40*/  @!P1 PRMT R146, R6, 0x5410, RZ ;  /* 0x0000541006929816 */ /* 0x000fe200000000ff */
[----:B------:R-:W-:Y:S01]  /*9c50*/  FFMA.FTZ R6, R203, UR43, -R17 ;  /* 0x0000002bcb067c23 */ /* 0x000fe20008010811 */
[----:B------:R-:W-:Y:S01]  /*9c60*/  SHF.R.U32.HI R0, RZ, 0x10, R42 ;  /* 0x00000010ff007819 */ /* 0x000fe2000001162a */
[----:B------:R-:W-:Y:S02]  /*9c70*/  IMAD.MOV.U32 R38, RZ, RZ, R231 ;  /* 0x000000ffff267224 */ /* 0x000fe400078e00e7 */
[----:B------:R3:W4:Y:S01]  /*9c80*/  MUFU.EX2 R231, R6 ;  /* 0x0000000600e77308 */ /* 0x0007220000000800 */
[----:B------:R-:W-:Y:S02]  /*9c90*/  IMAD.MOV.U32 R171, RZ, RZ, R136 ;  /* 0x000000ffffab7224 */ /* 0x000fe400078e0088 */
[----:B------:R-:W-:Y:S02]  /*9ca0*/  IMAD.MOV.U32 R136, RZ, RZ, R138 ;  /* 0x000000ffff887224 */ /* 0x000fe400078e008a */
[----:B------:R-:W-:Y:S01]  /*9cb0*/  IMAD.MOV.U32 R138, RZ, RZ, R81 ;  /* 0x000000ffff8a7224 */ /* 0x000fe200078e0051 */
[----:B------:R-:W-:-:S02]  /*9cc0*/  ISETP.LE.U32.AND P4, PT, R34, UR13, PT ;  /* 0x0000000d22007c0c */ /* 0x000fc4000bf83070 */
[----:B---3--:R-:W-:Y:S02]  /*9cd0*/  LOP3.LUT R6, R0, 0xff, RZ, 0xc0, !PT ;  /* 0x000000ff00067812 */ /* 0x008fe400078ec0ff */
[----:B------:R-:W-:-:S04]  /*9ce0*/  LOP3.LUT R0, R28, 0xff, RZ, 0xc0, !PT ;  /* 0x000000ff1c007812 */ /* 0x000fc800078ec0ff */
[----:B------:R-:W-:Y:S02]  /*9cf0*/  PRMT R81, R0, 0x5410, R29 ;  /* 0x0000541000517816 */ /* 0x000fe4000000001d */
[----:B------:R-:W-:-:S04]  /*9d00*/  SHF.R.U32.HI R0, RZ, 0x8, R33 ;  /* 0x00000008ff007819 */ /* 0x000fc80000011621 */
[----:B------:R-:W-:-:S04]  /*9d10*/  LOP3.LUT R0, R0, 0xffff, RZ, 0xc0, !PT ;  /* 0x0000ffff00007812 */ /* 0x000fc800078ec0ff */
[----:B------:R-:W-:Y:S02]  /*9d20*/  ISETP.LE.U32.AND P0, PT, R0, UR13, PT ;  /* 0x0000000d00007c0c */ /* 0x000fe4000bf03070 */
[----:B----4-:R-:W-:-:S04]  /*9d30*/  F2FP.BF16.F32.PACK_AB R0, R232, R231 ;  /* 0x000000e7e800723e */ /* 0x010fc800000010ff */
[C---:B------:R-:W-:Y:S01]  /*9d40*/  PRMT R143, R0.reuse, 0x7610, R143 ;  /* 0x00007610008f7816 */ /* 0x040fe2000000008f */
[----:B------:R-:W-:Y:S01]  /*9d50*/  IMAD.MOV.U32 R199, RZ, RZ, R139 ;  /* 0x000000ffffc77224 */ /* 0x000fe200078e008b */
[----:B------:R-:W-:Y:S01]  /*9d60*/  SHF.R.U32.HI R7, RZ, 0x18, R42 ;  /* 0x00000018ff077819 */ /* 0x000fe2000001162a */
[----:B------:R-:W-:Y:S01]  /*9d70*/  IMAD.MOV.U32 R139, RZ, RZ, R137 ;  /* 0x000000ffff8b7224 */ /* 0x000fe200078e0089 */
[----:B------:R-:W-:Y:S01]  /*9d80*/  PRMT R142, R0, 0x7632, R142 ;  /* 0x00007632008e7816 */ /* 0x000fe2000000008e */
[----:B------:R-:W-:Y:S01]  /*9d90*/  IMAD.MOV.U32 R137, RZ, RZ, R77 ;  /* 0x000000ffff897224 */ /* 0x000fe200078e004d */
[----:B------:R-:W-:Y:S01]  /*9da0*/  PRMT R77, R6, 0x5410, R7 ;  /* 0x00005410064d7816 */ /* 0x000fe20000000007 */
[----:B------:R-:W-:Y:S02]  /*9db0*/  IMAD.MOV.U32 R198, RZ, RZ, R38 ;  /* 0x000000ffffc67224 */ /* 0x000fe400078e0026 */
[----:B------:R-:W-:Y:S02]  /*9dc0*/  IMAD.MOV.U32 R38, RZ, RZ, R199 ;  /* 0x000000ffff267224 */ /* 0x000fe400078e00c7 */
[----:B------:R-:W-:-:S02]  /*9dd0*/  IMAD.MOV.U32 R199, RZ, RZ, R36 ;  /* 0x000000ffffc77224 */ /* 0x000fc400078e0024 */
[----:B------:R-:W-:Y:S01]  /*9de0*/  IMAD.MOV.U32 R36, RZ, RZ, R85 ;  /* 0x000000ffff247224 */ /* 0x000fe200078e0055 */
[----:B------:R-:W-:Y:S02]  /*9df0*/  PRMT R85, R143, 0x5410, R142 ;  /* 0x000054108f557816 */ /* 0x000fe4000000008e */
[----:B------:R-:W-:Y:S02]  /*9e00*/  ISETP.LE.U32.AND P5, PT, R8, UR13, PT ;  /* 0x0000000d08007c0c */ /* 0x000fe4000bfa3070 */
[----:B------:R-:W-:Y:S01]  /*9e10*/  SHF.R.U32.HI R8, RZ, 0x18, R18 ;  /* 0x00000018ff087819 */ /* 0x000fe20000011612 */
[----:B------:R-:W-:Y:S02]  /*9e20*/  IMAD.MOV.U32 R19, RZ, RZ, R38 ;  /* 0x000000ffff137224 */ /* 0x000fe400078e0026 */
[----:B------:R-:W-:Y:S01]  /*9e30*/  IMAD.MOV.U32 R38, RZ, RZ, R35 ;  /* 0x000000ffff267224 */ /* 0x000fe200078e0023 */
[----:B------:R-:W-:Y:S02]  /*9e40*/  SHF.R.U32.HI R0, RZ, 0x8, R13 ;  /* 0x00000008ff007819 */ /* 0x000fe4000001160d */
[----:B------:R1:W3:Y:S01]  /*9e50*/  LDL.LU.S16 R13, [R1+0xe4] ;  /* 0x0000e400010d7983 */ /* 0x0002e20000300600 */
[----:B--2---:R-:W-:-:S05]  /*9e60*/  @!P4 HFMA2.BF16_V2 R5, -RZ.H0_H0, RZ.H0_H0, -R143.H0_H0 ;  /* 0x200000ffff05c231 */ /* 0x004fca000034098f */
[----:B------:R-:W-:Y:S02]  /*9e70*/  PRMT R6, R5, 0x7610, R6 ;  /* 0x0000761005067816 */ /* 0x000fe40000000006 */
[----:B------:R-:W-:Y:S02]  /*9e80*/  LOP3.LUT R5, R25, 0xff, RZ, 0xc0, !PT ;  /* 0x000000ff19057812 */ /* 0x000fe400078ec0ff */
[----:B------:R-:W-:Y:S02]  /*9e90*/  @!P4 PRMT R143, R6, 0x5410, RZ ;  /* 0x00005410068fc816 */ /* 0x000fe400000000ff */
[----:B------:R-:W-:Y:S01]  /*9ea0*/  ISETP.LE.U32.AND P4, PT, R5, UR13, PT ;  /* 0x0000000d05007c0c */ /* 0x000fe2000bf83070 */
[----:B------:R-:W-:-:S04]  /*9eb0*/  FFMA.FTZ R5, R229, UR43, -R16 ;  /* 0x0000002be5057c23 */ /* 0x000fc80008010810 */
[----:B------:R2:W-:Y:S02]  /*9ec0*/  MUFU.EX2 R229, R5 ;  /* 0x0000000500e57308 */ /* 0x0005e40000000800 */
[----:B--2---:R-:W-:-:S04]  /*9ed0*/  SHF.R.U32.HI R5, RZ, 0x10, R18 ;  /* 0x00000010ff057819 */ /* 0x004fc80000011612 */
[----:B------:R-:W-:-:S04]  /*9ee0*/  LOP3.LUT R5, R5, 0xff, RZ, 0xc0, !PT ;  /* 0x000000ff05057812 */ /* 0x000fc800078ec0ff */
[----:B------:R-:W-:Y:S01]  /*9ef0*/  PRMT R35, R5, 0x5410, R8 ;  /* 0x0000541005237816 */ /* 0x000fe20000000008 */
[----:B------:R-:W-:-:S04]  /*9f00*/  FFMA.FTZ R5, R237, UR43, -R17 ;  /* 0x0000002bed057c23 */ /* 0x000fc80008010811 */
[----:B------:R2:W-:Y:S02]  /*9f10*/  MUFU.EX2 R227, R5 ;  /* 0x0000000500e37308 */ /* 0x0005e40000000800 */
[----:B--2---:R1:W2:Y:S01]  /*9f20*/  LDL.LU.S16 R5, [R1+0xe8] ;  /* 0x0000e80001057983 */ /* 0x0042a20000300600 */
[----:B------:R-:W-:-:S05]  /*9f30*/  FFMA.FTZ R6, R230, UR43, -R16 ;  /* 0x0000002be6067c23 */ /* 0x000fca0008010810 */
[----:B------:R-:W4:Y:S02]  /*9f40*/  MUFU.EX2 R230, R6 ;  /* 0x0000000600e67308 */ /* 0x000f240000000800 */
[----:B----4-:R-:W-:-:S04]  /*9f50*/  F2FP.BF16.F32.PACK_AB R6, R230, R229 ;  /* 0x000000e5e606723e */ /* 0x010fc800000010ff */
[C---:B------:R-:W-:Y:S02]  /*9f60*/  PRMT R75, R6.reuse, 0x7610, R75 ;  /* 0x00007610064b7816 */ /* 0x040fe4000000004b */
[----:B------:R-:W-:-:S04]  /*9f70*/  PRMT R74, R6, 0x7632, R74 ;  /* 0x00007632064a7816 */ /* 0x000fc8000000004a */
[----:B------:R-:W-:Y:S01]  /*9f80*/  PRMT R33, R75, 0x5410, R74 ;  /* 0x000054104b217816 */ /* 0x000fe2000000004a */
[----:B--2---:R-:W-:-:S05]  /*9f90*/  @!P2 HFMA2.BF16_V2 R5, -RZ.H0_H0, RZ.H0_H0, -R75.H0_H0 ;  /* 0x200000ffff05a231 */ /* 0x004fca000034094b */
[----:B------:R-:W-:-:S04]  /*9fa0*/  PRMT R8, R5, 0x7610, R8 ;  /* 0x0000761005087816 */ /* 0x000fc80000000008 */
[----:B------:R-:W-:Y:S02]  /*9fb0*/  @!P2 PRMT R75, R8, 0x5410, RZ ;  /* 0x00005410084ba816 */ /* 0x000fe400000000ff */
[----:B------:R1:W2:Y:S01]  /*9fc0*/  LDL.LU.S16 R8, [R1+0xec] ;  /* 0x0000ec0001087983 */ /* 0x0002a20000300600 */
[----:B------:R-:W-:Y:S01]  /*9fd0*/  ISETP.LE.U32.AND P1, PT, R39, UR13, PT ;  /* 0x0000000d27007c0c */ /* 0x000fe2000bf23070 */
[----:B------:R-:W-:Y:S02]  /*9fe0*/  IMAD.MOV.U32 R197, RZ, RZ, R199 ;  /* 0x000000ffffc57224 */ /* 0x000fe400078e00c7 */
[----:B------:R-:W-:Y:S02]  /*9ff0*/  IMAD.MOV.U32 R199, RZ, RZ, R37 ;  /* 0x000000ffffc77224 */ /* 0x000fe400078e0025 */
[----:B------:R-:W-:Y:S02]  /*a000*/  IMAD.MOV.U32 R37, RZ, RZ, R122 ;  /* 0x000000ffff257224 */ /* 0x000fe400078e007a */
[----:B------:R-:W-:Y:S01]  /*a010*/  IMAD.MOV.U32 R122, RZ, RZ, R80 ;  /* 0x000000ffff7a7224 */ /* 0x000fe200078e0050 */
[----:B------:R-:W-:-:S02]  /*a020*/  PRMT R80, R20, 0x5410, R0 ;  /* 0x0000541014507816 */ /* 0x000fc40000000000 */
[----:B------:R-:W-:Y:S01]  /*a030*/  LOP3.LUT R0, R15, 0xff, RZ, 0xc0, !PT ;  /* 0x000000ff0f007812 */ /* 0x000fe200078ec0ff */
[----:B------:R-:W-:-:S03]  /*a040*/  IMAD.MOV.U32 R201, RZ, RZ, R78 ;  /* 0x000000ffffc97224 */ /* 0x000fc600078e004e */
[----:B------:R-:W-:Y:S02]  /*a050*/  PRMT R78, R0, 0x5410, R14 ;  /* 0x00005410004e7816 */ /* 0x000fe4000000000e */
[----:B------:R-:W-:-:S04]  /*a060*/  LOP3.LUT R0, R18, 0xffff, RZ, 0xc0, !PT ;  /* 0x0000ffff12007812 */ /* 0x000fc800078ec0ff */
[----:B------:R-:W-:Y:S02]  /*a070*/  SHF.R.U32.HI R7, RZ, 0x8, R0 ;  /* 0x00000008ff077819 */ /* 0x000fe40000011600 */
[----:B------:R-:W-:-:S04]  /*a080*/  SHF.R.U32.HI R0, RZ, 0x8, R21 ;  /* 0x00000008ff007819 */ /* 0x000fc80000011615 */
[----:B------:R-:W-:Y:S02]  /*a090*/  PRMT R34, R24, 0x5410, R0 ;  /* 0x0000541018227816 */ /* 0x000fe40000000000 */
[----:B------:R-:W-:Y:S01]  /*a0a0*/  LOP3.LUT R0, R23, 0xff, RZ, 0xc0, !PT ;  /* 0x000000ff17007812 */ /* 0x000fe200078ec0ff */
[----:B--2---:R-:W-:-:S05]  /*a0b0*/  @!P1 HFMA2.BF16_V2 R8, -RZ.H0_H0, RZ.H0_H0, -R74.H0_H0 ;  /* 0x200000ffff089231 */ /* 0x004fca000034094a */
[----:B------:R-:W-:Y:S02]  /*a0c0*/  PRMT R6, R8, 0x7610, R6 ;  /* 0x0000761008067816 */ /* 0x000fe40000000006 */
[----:B------:R1:W2:Y:S02]  /*a0d0*/  LDL.LU.S16 R8, [R1+0xf4] ;  /* 0x0000f40001087983 */ /* 0x0002a40000300600 */
[----:B------:R-:W-:Y:S02]  /*a0e0*/  @!P1 PRMT R74, R6, 0x5410, RZ ;  /* 0x00005410064a9816 */ /* 0x000fe400000000ff */
[----:B------:R1:W4:Y:S01]  /*a0f0*/  LDL.LU.S16 R6, [R1+0xf8] ;  /* 0x0000f80001067983 */ /* 0x0003220000300600 */
[----:B------:R-:W-:Y:S01]  /*a100*/  IMAD.MOV.U32 R200, RZ, RZ, R198 ;  /* 0x000000ffffc87224 */ /* 0x000fe200078e00c6 */
[----:B------:R-:W-:Y:S01]  /*a110*/  PRMT R32, R0, 0x5410, R22 ;  /* 0x0000541000207816 */ /* 0x000fe20000000016 */
[----:B------:R-:W-:Y:S01]  /*a120*/  FFMA.FTZ R0, R238, UR43, -R17 ;  /* 0x0000002bee007c23 */ /* 0x000fe20008010811 */
[----:B------:R-:W-:-:S02]  /*a130*/  IMAD.MOV.U32 R203, RZ, RZ, R19 ;  /* 0x000000ffffcb7224 */ /* 0x000fc400078e0013 */
[----:B------:R-:W-:Y:S02]  /*a140*/  IMAD.MOV.U32 R19, RZ, RZ, R200 ;  /* 0x000000ffff137224 */ /* 0x000fe400078e00c8 */
[----:B------:R-:W-:Y:S02]  /*a150*/  IMAD.MOV.U32 R200, RZ, RZ, R228 ;  /* 0x000000ffffc87224 */ /* 0x000fe400078e00e4 */
[----:B------:R1:W1:Y:S01]  /*a160*/  MUFU.EX2 R228, R0 ;  /* 0x0000000000e47308 */ /* 0x0002620000000800 */
[----:B------:R-:W-:Y:S01]  /*a170*/  IMAD.MOV.U32 R42, RZ, RZ, R203 ;  /* 0x000000ffff2a7224 */ /* 0x000fe200078e00cb */
[----:B------:R-:W-:Y:S01]  /*a180*/  LOP3.LUT R9, R18, 0xff, RZ, 0xc0, !PT ;  /* 0x000000ff12097812 */ /* 0x000fe200078ec0ff */
[----:B---3--:R-:W-:Y:S02]  /*a190*/  @!P0 HFMA2.BF16_V2 R13, -RZ.H0_H0, RZ.H0_H0, -R142.H0_H0 ;  /* 0x200000ffff0d8231 */ /* 0x008fe4000034098e */
[----:B------:R-:W-:Y:S02]  /*a1a0*/  IMAD.MOV.U32 R203, RZ, RZ, R19 ;  /* 0x000000ffffcb7224 */ /* 0x000fe400078e0013 */
[----:B------:R-:W-:-:S02]  /*a1b0*/  IMAD.MOV.U32 R19, RZ, RZ, R200 ;  /* 0x000000ffff137224 */ /* 0x000fc400078e00c8 */
[----:B------:R-:W-:Y:S02]  /*a1c0*/  IMAD.MOV.U32 R198, RZ, RZ, R36 ;  /* 0x000000ffffc67224 */ /* 0x000fe400078e0024 */
[----:B------:R-:W-:Y:S02]  /*a1d0*/  IMAD.MOV.U32 R200, RZ, RZ, R38 ;  /* 0x000000ffffc87224 */ /* 0x000fe400078e0026 */
[----:B------:R-:W-:Y:S01]  /*a1e0*/  IMAD.MOV.U32 R36, RZ, RZ, R76 ;  /* 0x000000ffff247224 */ /* 0x000fe200078e004c */
[----:B-1----:R-:W-:Y:S01]  /*a1f0*/  LOP3.LUT R0, R10, 0xffff, RZ, 0xc0, !PT ;  /* 0x0000ffff0a007812 */ /* 0x002fe200078ec0ff */
[----:B------:R-:W-:Y:S01]  /*a200*/  IMAD.MOV.U32 R38, RZ, RZ, R170 ;  /* 0x000000ffff267224 */ /* 0x000fe200078e00aa */
[----:B------:R-:W-:Y:S02]  /*a210*/  PRMT R76, R9, 0x5410, R7 ;  /* 0x00005410094c7816 */ /* 0x000fe40000000007 */
[----:B------:R-:W-:Y:S01]  /*a220*/  SHF.R.U32.HI R0, RZ, 0x8, R0 ;  /* 0x00000008ff007819 */ /* 0x000fe20000011600 */
[----:B------:R-:W-:Y:S01]  /*a230*/  IMAD.MOV.U32 R170, RZ, RZ, R31 ;  /* 0x000000ffffaa7224 */ /* 0x000fe200078e001f */
[----:B------:R-:W-:-:S02]  /*a240*/  PRMT R9, R13, 0x7610, R9 ;  /* 0x000076100d097816 */ /* 0x000fc40000000009 */
[----:B------:R-:W-:Y:S02]  /*a250*/  LOP3.LUT R5, R10, 0xff, RZ, 0xc0, !PT ;  /* 0x000000ff0a057812 */ /* 0x000fe400078ec0ff */
[----:B------:R-:W-:Y:S01]  /*a260*/  LOP3.LUT R0, R0, 0xffff, RZ, 0xc0, !PT ;  /* 0x0000ffff00007812 */ /* 0x000fe200078ec0ff */
[----:B------:R-:W-:Y:S01]  /*a270*/  IMAD.MOV.U32 R14, RZ, RZ, R170 ;  /* 0x000000ffff0e7224 */ /* 0x000fe200078e00aa */
[----:B------:R-:W-:Y:S01]  /*a280*/  @!P0 PRMT R142, R9, 0x5410, RZ ;  /* 0x00005410098e8816 */ /* 0x000fe200000000ff */
[----:B------:R-:W-:Y:S01]  /*a290*/  IMAD R170, R4, 0x2, R169 ;  /* 0x0000000204aa7824 */ /* 0x000fe200078e02a9 */
[----:B------:R-:W-:Y:S01]  /*a2a0*/  ISETP.LE.U32.AND P0, PT, R5, UR13, PT ;  /* 0x0000000d05007c0c */ /* 0x000fe2000bf03070 */
[----:B------:R-:W-:Y:S01]  /*a2b0*/  IMAD.MOV.U32 R20, RZ, RZ, R19 ;  /* 0x000000ffff147224 */ /* 0x000fe200078e0013 */
[----:B------:R-:W-:Y:S01]  /*a2c0*/  ISETP.LE.U32.AND P2, PT, R0, UR13, PT ;  /* 0x0000000d00007c0c */ /* 0x000fe2000bf43070 */
[----:B------:R-:W-:Y:S01]  /*a2d0*/  IMAD.MOV.U32 R19, RZ, RZ, R120 ;  /* 0x000000ffff137224 */ /* 0x000fe200078e0078 */
[----:B------:R-:W-:Y:S01]  /*a2e0*/  SHF.R.U32.HI R0, RZ, 0x18, R10 ;  /* 0x00000018ff007819 */ /* 0x000fe2000001160a */
[----:B------:R-:W-:Y:S01]  /*a2f0*/  IMAD.MOV.U32 R25, RZ, RZ, R111 ;  /* 0x000000ffff197224 */ /* 0x000fe200078e006f */
[----:B------:R-:W-:Y:S01]  /*a300*/  F2FP.BF16.F32.PACK_AB R5, R228, R227 ;  /* 0x000000e3e405723e */ /* 0x000fe200000010ff */
[----:B------:R-:W-:-:S02]  /*a310*/  IMAD.MOV.U32 R13, RZ, RZ, R42 ;  /* 0x000000ffff0d7224 */ /* 0x000fc400078e002a */
[----:B------:R-:W-:Y:S02]  /*a320*/  IMAD.MOV.U32 R15, RZ, RZ, R43 ;  /* 0x000000ffff0f7224 */ /* 0x000fe400078e002b */
[----:B------:R-:W-:Y:S02]  /*a330*/  IMAD.MOV.U32 R111, RZ, RZ, R41 ;  /* 0x000000ffff6f7224 */ /* 0x000fe400078e0029 */
[----:B------:R-:W-:Y:S01]  /*a340*/  IMAD.MOV.U32 R120, RZ, RZ, R40 ;  /* 0x000000ffff787224 */ /* 0x000fe200078e0028 */
[----:B------:R-:W-:Y:S01]  /*a350*/  ISETP.LE.U32.AND P3, PT, R0, UR13, PT ;  /* 0x0000000d00007c0c */ /* 0x000fe2000bf63070 */
[----:B------:R-:W1:Y:S01]  /*a360*/  LDSM.16.MT88.4 R40, [R170+0x6000] ;  /* 0x00600000aa28783b */ /* 0x000e620000004200 */
[----:B------:R-:W-:Y:S02]  /*a370*/  SHF.R.U32.HI R0, RZ, 0x10, R10 ;  /* 0x00000010ff007819 */ /* 0x000fe4000001160a */
[----:B------:R-:W-:Y:S02]  /*a380*/  PRMT R73, R5, 0x7610, R73 ;  /* 0x0000761005497816 */ /* 0x000fe40000000049 */
[----:B------:R-:W-:-:S04]  /*a390*/  LOP3.LUT R0, R0, 0xff, RZ, 0xc0, !PT ;  /* 0x000000ff00007812 */ /* 0x000fc800078ec0ff */
[----:B------:R-:W-:Y:S02]  /*a3a0*/  ISETP.LE.U32.AND P1, PT, R0, UR13, PT ;  /* 0x0000000d00007c0c */ /* 0x000fe4000bf23070 */
[----:B------:R-:W-:Y:S02]  /*a3b0*/  SHF.R.U32.HI R0, RZ, 0x8, R26 ;  /* 0x00000008ff007819 */ /* 0x000fe4000001161a */
[----:B------:R-:W-:Y:S02]  /*a3c0*/  PRMT R72, R5, 0x7632, R72 ;  /* 0x0000763205487816 */ /* 0x000fe40000000048 */
[----:B------:R-:W-:Y:S02]  /*a3d0*/  LOP3.LUT R0, R0, 0xffff, RZ, 0xc0, !PT ;  /* 0x0000ffff00007812 */ /* 0x000fe400078ec0ff */
[----:B------:R-:W-:Y:S01]  /*a3e0*/  PRMT R31, R73, 0x5410, R72 ;  /* 0x00005410491f7816 */ /* 0x000fe20000000048 */
[----:B------:R-:W-:Y:S01]  /*a3f0*/  FFMA.FTZ R18, R36, UR43, -R17 ;  /* 0x0000002b24127c23 */ /* 0x000fe20008010811 */
[----:B------:R-:W-:-:S02]  /*a400*/  IMAD.MOV.U32 R21, RZ, RZ, R38 ;  /* 0x000000ffff157224 */ /* 0x000fc400078e0026 */
[----:B------:R-:W-:Y:S02]  /*a410*/  FFMA.FTZ R17, R37, UR43, -R17 ;  /* 0x0000002b25117c23 */ /* 0x000fe40008010811 */
[----:B------:R-:W3:Y:S01]  /*a420*/  LDSM.16.MT88.4 R36, [R170+0x6800] ;  /* 0x00680000aa24783b */ /* 0x000ee20000004200 */
[----:B------:R-:W-:Y:S01]  /*a430*/  SHF.R.U32.HI R9, RZ, 0x18, R12 ;  /* 0x00000018ff097819 */ /* 0x000fe2000001160c */
[----:B------:R-:W-:Y:S01]  /*a440*/  FFMA.FTZ R19, R19, UR43, -R16 ;  /* 0x0000002b13137c23 */ /* 0x000fe20008010810 */
[----:B------:R-:W-:Y:S02]  /*a450*/  IMAD.MOV.U32 R23, RZ, RZ, R127 ;  /* 0x000000ffff177224 */ /* 0x000fe400078e007f */
[----:B------:R-:W-:Y:S02]  /*a460*/  IMAD.MOV.U32 R22, RZ, RZ, R126 ;  /* 0x000000ffff167224 */ /* 0x000fe400078e007e */
[----:B--2---:R-:W-:-:S05]  /*a470*/  @!P0 HFMA2.BF16_V2 R8, -RZ.H0_H0, RZ.H0_H0, -R73.H0_H0 ;  /* 0x200000ffff088231 */ /* 0x004fca0000340949 */
[----:B------:R-:W-:-:S04]  /*a480*/  PRMT R7, R8, 0x7610, R7 ;  /* 0x0000761008077816 */ /* 0x000fc80000000007 */
[----:B------:R-:W-:Y:S02]  /*a490*/  @!P0 PRMT R73, R7, 0x5410, RZ ;  /* 0x0000541007498816 */ /* 0x000fe400000000ff */
[----:B------:R-:W-:Y:S02]  /*a4a0*/  ISETP.LE.U32.AND P0, PT, R0, UR13, PT ;  /* 0x0000000d00007c0c */ /* 0x000fe4000bf03070 */
[----:B------:R-:W-:Y:S01]  /*a4b0*/  LOP3.LUT R0, R12, 0xffff, RZ, 0xc0, !PT ;  /* 0x0000ffff0c007812 */ /* 0x000fe200078ec0ff */
[----:B----4-:R-:W-:-:S03]  /*a4c0*/  @!P2 HFMA2.BF16_V2 R6, -RZ.H0_H0, RZ.H0_H0, -R72.H0_H0 ;  /* 0x200000ffff06a231 */ /* 0x010fc60000340948 */
[----:B------:R-:W-:Y:S02]  /*a4d0*/  SHF.R.U32.HI R4, RZ, 0x8, R0 ;  /* 0x00000008ff047819 */ /* 0x000fe40000011600 */
[----:B------:R-:W-:Y:S02]  /*a4e0*/  LOP3.LUT R0, R12, 0xff, RZ, 0xc0, !PT ;  /* 0x000000ff0c007812 */ /* 0x000fe400078ec0ff */
[----:B------:R-:W-:Y:S02]  /*a4f0*/  PRMT R5, R6, 0x7610, R5 ;  /* 0x0000761006057816 */ /* 0x000fe40000000005 */
[----:B------:R-:W-:Y:S02]  /*a500*/  PRMT R27, R0, 0x5410, R4 ;  /* 0x00005410001b7816 */ /* 0x000fe40000000004 */
[----:B------:R-:W-:Y:S02]  /*a510*/  SHF.R.U32.HI R4, RZ, 0x10, R12 ;  /* 0x00000010ff047819 */ /* 0x000fe4000001160c */
[----:B------:R-:W-:-:S02]  /*a520*/  LOP3.LUT R0, R11, 0xffff, RZ, 0xc0, !PT ;  /* 0x0000ffff0b007812 */ /* 0x000fc400078ec0ff */
[----:B------:R-:W-:Y:S02]  /*a530*/  @!P2 PRMT R72, R5, 0x5410, RZ ;  /* 0x000054100548a816 */ /* 0x000fe400000000ff */
[--C-:B------:R-:W-:Y:S02]  /*a540*/  SHF.R.U32.HI R5, RZ, 0x10, R11.reuse ;  /* 0x00000010ff057819 */ /* 0x100fe4000001160b */
[----:B------:R-:W-:Y:S02]  /*a550*/  LOP3.LUT R6, R4, 0xff, RZ, 0xc0, !PT ;  /* 0x000000ff04067812 */ /* 0x000fe400078ec0ff */
[----:B------:R-:W-:Y:S02]  /*a560*/  LOP3.LUT R8, R11, 0xff, RZ, 0xc0, !PT ;  /* 0x000000ff0b087812 */ /* 0x000fe400078ec0ff */
[----:B------:R-:W-:Y:S02]  /*a570*/  SHF.R.U32.HI R4, RZ, 0x8, R0 ;  /* 0x00000008ff047819 */ /* 0x000fe40000011600 */
[----:B------:R-:W-:-:S02]  /*a580*/  SHF.R.U32.HI R7, RZ, 0x18, R11 ;  /* 0x00000018ff077819 */ /* 0x000fc4000001160b */
[----:B------:R-:W-:Y:S02]  /*a590*/  LOP3.LUT R0, R5, 0xff, RZ, 0xc0, !PT ;  /* 0x000000ff05007812 */ /* 0x000fe400078ec0ff */
[----:B------:R-:W-:Y:S02]  /*a5a0*/  PRMT R28, R6, 0x5410, R9 ;  /* 0x00005410061c7816 */ /* 0x000fe40000000009 */
[----:B------:R-:W-:Y:S02]  /*a5b0*/  PRMT R30, R8, 0x5410, R4 ;  /* 0x00005410081e7816 */ /* 0x000fe40000000004 */
[----:B-1----:R-:W-:Y:S01]  /*a5c0*/  HMMA.16816.F32.BF16 R8, R52, R40, RZ ;  /* 0x000000283408723c */ /* 0x002fe200000418ff */
[----:B------:R-:W-:-:S05]  /*a5d0*/  PRMT R29, R0, 0x5410, R7 ;  /* 0x00005410001d7816 */ /* 0x000fca0000000007 */
[----:B------:R-:W-:Y:S01]  /*a5e0*/  HMMA.16816.F32.BF16 R4, R48, R40, RZ ;  /* 0x000000283004723c */ /* 0x000fe200000418ff */
[--C-:B------:R-:W-:Y:S01]  /*a5f0*/  FFMA.FTZ R0, R14, UR43, -R16.reuse ;  /* 0x0000002b0e007c23 */ /* 0x100fe20008010810 */
[--C-:B------:R-:W-:Y:S01]  /*a600*/  FFMA.FTZ R12, R21, UR43, -R16.reuse ;  /* 0x0000002b150c7c23 */ /* 0x100fe20008010810 */
[----:B------:R-:W-:Y:S01]  /*a610*/  FADD.FTZ R14, R114, R113 ;  /* 0x00000071720e7221 */ /* 0x000fe20000010000 */
[----:B------:R-:W-:Y:S01]  /*a620*/  FFMA.FTZ R16, R15, UR43, -R16 ;  /* 0x0000002b0f107c23 */ /* 0x000fe20008010810 */
[----:B------:R-:W-:Y:S02]  /*a630*/  IMAD.MOV.U32 R114, RZ, RZ, R125 ;  /* 0x000000ffff727224 */ /* 0x000fe400078e007d */
[----:B------:R-:W-:Y:S01]  /*a640*/  FADD.FTZ R15, R96, R95 ;  /* 0x0000005f600f7221 */ /* 0x000fe20000010000 */
[----:B------:R-:W-:Y:S02]  /*a650*/  IMAD.MOV.U32 R113, RZ, RZ, R124 ;  /* 0x000000ffff717224 */ /* 0x000fe400078e007c */
[----:B------:R-:W-:-:S08]  /*a660*/  IMAD.MOV.U32 R96, RZ, RZ, R123 ;  /* 0x000000ffff607224 */ /* 0x000fd000078e007b */
[----:B---3--:R-:W-:Y:S07]  /*a670*/  HMMA.16816.F32.BF16 R124, R56, R36, R8 ;  /* 0x00000024387c723c */ /* 0x008fee0000041808 */
[----:B------:R-:W-:Y:S02]  /*a680*/  IMAD.MOV.U32 R11, RZ, RZ, R120 ;  /* 0x000000ffff0b7224 */ /* 0x000fe400078e0078 */
[----:B------:R-:W-:Y:S02]  /*a690*/  IMAD.MOV.U32 R10, RZ, RZ, R121 ;  /* 0x000000ffff0a7224 */ /* 0x000fe400078e0079 */
[----:B------:R-:W-:-:S02]  /*a6a0*/  IMAD.MOV.U32 R9, RZ, RZ, R122 ;  /* 0x000000ffff097224 */ /* 0x000fc400078e007a */
[----:B------:R-:W-:Y:S07]  /*a6b0*/  HMMA.16816.F32.BF16 R120, R44, R36, R4 ;  /* 0x000000242c78723c */ /* 0x000fee0000041804 */
[----:B------:R-:W-:Y:S02]  /*a6c0*/  IMAD.MOV.U32 R36, RZ, RZ, R201 ;  /* 0x000000ffff247224 */ /* 0x000fe400078e00c9 */
[----:B------:R1:W-:Y:S02]  /*a6d0*/  MUFU.EX2 R201, R0 ;  /* 0x0000000000c97308 */ /* 0x0003e40000000800 */
[----:B-1----:R-:W-:-:S02]  /*a6e0*/  FADD.FTZ R0, R94, R92 ;  /* 0x0000005c5e007221 */ /* 0x002fc40000010000 */
[----:B------:R1:W2:Y:S04]  /*a6f0*/  LDL.LU.S16 R94, [R1+0x110] ;  /* 0x00011000015e7983 */ /* 0x0002a80000300600 */
[----:B------:R1:W3:Y:S01]  /*a700*/  LDL.LU.S16 R26, [R1+0x10c] ;  /* 0x00010c00011a7983 */ /* 0x0002e20000300600 */
[----:B------:R-:W-:Y:S02]  /*a710*/  IMAD.MOV.U32 R24, RZ, RZ, R203 ;  /* 0x000000ffff187224 */ /* 0x000fe400078e00cb */
[----:B------:R-:W4:Y:S01]  /*a720*/  MUFU.EX2 R203, R12 ;  /* 0x0000000c00cb7308 */ /* 0x000f220000000800 */
[----:B------:R-:W-:Y:S01]  /*a730*/  FADD.FTZ R7, R112, R15 ;  /* 0x0000000f70077221 */ /* 0x000fe20000010000 */
[----:B------:R-:W-:-:S03]  /*a740*/  FADD.FTZ R6, R103, R0 ;  /* 0x0000000067067221 */ /* 0x000fc60000010000 */
[----:B------:R-:W-:-:S04]  /*a750*/  FADD.FTZ R0, R105, R7 ;  /* 0x0000000769007221 */ /* 0x000fc80000010000 */
[----:B------:R-:W-:Y:S01]  /*a760*/  FADD.FTZ R238, R97, R0 ;  /* 0x0000000061ee7221 */ /* 0x000fe20000010000 */
[----:B----4-:R-:W-:-:S04]  /*a770*/  F2FP.BF16.F32.PACK_AB R0, R201, R203 ;  /* 0x000000cbc900723e */ /* 0x010fc800000010ff */
[C---:B------:R-:W-:Y:S02]  /*a780*/  PRMT R64, R0.reuse, 0x7632, R64 ;  /* 0x0000763200407816 */ /* 0x040fe40000000040 */
[----:B------:R-:W-:-:S03]  /*a790*/  PRMT R65, R0, 0x7610, R65 ;  /* 0x0000761000417816 */ /* 0x000fc60000000041 */
[----:B---3--:R-:W-:-:S05]  /*a7a0*/  @!P3 HFMA2.BF16_V2 R26, -RZ.H0_H0, RZ.H0_H0, -R64.H0_H0 ;  /* 0x200000ffff1ab231 */ /* 0x008fca0000340940 */
[----:B------:R-:W-:Y:S02]  /*a7b0*/  PRMT R7, R26, 0x7610, R7 ;  /* 0x000076101a077816 */ /* 0x000fe40000000007 */
[----:B------:R-:W-:Y:S02]  /*a7c0*/  PRMT R26, R65, 0x5410, R64 ;  /* 0x00005410411a7816 */ /* 0x000fe40000000040 */
[----:B------:R-:W-:Y:S02]  /*a7d0*/  @!P3 PRMT R64, R7, 0x5410, RZ ;  /* 0x000054100740b816 */ /* 0x000fe400000000ff */
[----:B------:R1:W3:Y:S01]  /*a7e0*/  LDL.LU.S16 R7, [R1+0x114] ;  /* 0x0001140001077983 */ /* 0x0002e20000300600 */
[----:B------:R-:W-:Y:S02]  /*a7f0*/  IMAD.MOV.U32 R37, RZ, RZ, R200 ;  /* 0x000000ffff257224 */ /* 0x000fe400078e00c8 */
[----:B------:R-:W-:Y:S01]  /*a800*/  IMAD.MOV.U32 R95, RZ, RZ, R199 ;  /* 0x000000ffff5f7224 */ /* 0x000fe200078e00c7 */
[----:B------:R-:W-:Y:S08]  /*a810*/  MUFU.EX2 R200, R18 ;  /* 0x0000001200c87308 */ /* 0x000ff00000000800 */
[----:B------:R-:W4:Y:S01]  /*a820*/  MUFU.EX2 R199, R17 ;  /* 0x0000001100c77308 */ /* 0x000f220000000800 */
[----:B------:R-:W-:-:S02]  /*a830*/  IMAD.MOV.U32 R92, RZ, RZ, R197 ;  /* 0x000000ffff5c7224 */ /* 0x000fc400078e00c5 */
[----:B------:R-:W-:-:S05]  /*a840*/  IMAD.MOV.U32 R12, RZ, RZ, R198 ;  /* 0x000000ffff0c7224 */ /* 0x000fca00078e00c6 */
[----:B------:R-:W-:Y:S01]  /*a850*/  MUFU.EX2 R198, R19 ;  /* 0x0000001300c67308 */ /* 0x000fe20000000800 */
[----:B------:R-:W-:Y:S02]  /*a860*/  IMAD.MOV.U32 R21, RZ, RZ, R20 ;  /* 0x000000ffff157224 */ /* 0x000fe400078e0014 */
[----:B------:R-:W-:-:S05]  /*a870*/  IMAD.MOV.U32 R20, RZ, RZ, R13 ;  /* 0x000000ffff147224 */ /* 0x000fca00078e000d */
[----:B------:R-:W2:Y:S01]  /*a880*/  MUFU.EX2 R197, R16 ;  /* 0x0000001000c57308 */ /* 0x000ea20000000800 */
[----:B----4-:R-:W-:Y:S01]  /*a890*/  F2FP.BF16.F32.PACK_AB R0, R199, R200 ;  /* 0x000000c8c700723e */ /* 0x010fe200000010ff */
[----:B------:R-:W-:-:S03]  /*a8a0*/  FADD.FTZ R13, R131, R128 ;  /* 0x00000080830d7221 */ /* 0x000fc60000010000 */
[----:B------:R-:W-:Y:S01]  /*a8b0*/  PRMT R61, R0, 0x7610, R61 ;  /* 0x00007610003d7816 */ /* 0x000fe2000000003d */
[----:B------:R-:W-:Y:S01]  /*a8c0*/  FADD.FTZ R5, R134, R13 ;  /* 0x0000000d86057221 */ /* 0x000fe20000010000 */
[----:B------:R-:W-:-:S03]  /*a8d0*/  PRMT R60, R0, 0x7632, R60 ;  /* 0x00007632003c7816 */ /* 0x000fc6000000003c */
[----:B------:R-:W-:Y:S01]  /*a8e0*/  FADD.FTZ R8, R133, R5 ;  /* 0x0000000585087221 */ /* 0x000fe20000010000 */
[----:B------:R-:W-:Y:S01]  /*a8f0*/  FADD.FTZ R5, R102, R6 ;  /* 0x0000000666057221 */ /* 0x000fe20000010000 */
[----:B------:R-:W-:Y:S02]  /*a900*/  IMAD.MOV.U32 R13, RZ, RZ, R10 ;  /* 0x000000ffff0d7224 */ /* 0x000fe400078e000a */
[----:B------:R-:W-:Y:S01]  /*a910*/  IMAD.MOV.U32 R10, RZ, RZ, R24 ;  /* 0x000000ffff0a7224 */ /* 0x000fe200078e0018 */
[----:B--2---:R-:W-:Y:S02]  /*a920*/  F2FP.BF16.F32.PACK_AB R0, R197, R198 ;  /* 0x000000c6c500723e */ /* 0x004fe400000010ff */
[----:B------:R-:W-:Y:S02]  /*a930*/  PRMT R24, R61, 0x5410, R60 ;  /* 0x000054103d187816 */ /* 0x000fe4000000003c */
[C---:B------:R-:W-:Y:S02]  /*a940*/  PRMT R41, R0.reuse, 0x7610, R41 ;  /* 0x0000761000297816 */ /* 0x040fe40000000029 */
[----:B------:R-:W-:Y:S01]  /*a950*/  PRMT R40, R0, 0x7632, R40 ;  /* 0x0000763200287816 */ /* 0x000fe20000000028 */
[----:B---3--:R-:W-:-:S05]  /*a960*/  @!P6 HFMA2.BF16_V2 R7, -RZ.H0_H0, RZ.H0_H0, -R61.H0_H0 ;  /* 0x200000ffff07e231 */ /* 0x008fca000034093d */
[----:B------:R-:W-:-:S04]  /*a970*/  PRMT R6, R7, 0x7610, R6 ;  /* 0x0000761007067816 */ /* 0x000fc80000000006 */
[----:B------:R-:W-:Y:S02]  /*a980*/  @!P6 PRMT R61, R6, 0x5410, RZ ;  /* 0x00005410063de816 */ /* 0x000fe400000000ff */
[----:B------:R1:W2:Y:S04]  /*a990*/  LDL.LU.S16 R6, [R1+0x11c] ;  /* 0x00011c0001067983 */ /* 0x0002a80000300600 */
[----:B------:R1:W3:Y:S01]  /*a9a0*/  LDL.LU.S16 R0, [R1+0x118] ;  /* 0x0001180001007983 */ /* 0x0002e20000300600 */
[----:B------:R-:W-:Y:S02]  /*a9b0*/  @!P1 HFMA2.BF16_V2 R94, -RZ.H0_H0, RZ.H0_H0, -R65.H0_H0 ;  /* 0x200000ffff5e9231 */ /* 0x000fe40000340941 */
[----:B------:R-:W-:Y:S02]  /*a9c0*/  IMAD.MOV.U32 R131, RZ, RZ, R119 ;  /* 0x000000ffff837224 */ /* 0x000fe400078e0077 */
[----:B------:R-:W-:-:S02]  /*a9d0*/  IMAD.MOV.U32 R119, RZ, RZ, R141 ;  /* 0x000000ffff777224 */ /* 0x000fc400078e008d */
[--C-:B------:R-:W-:Y:S01]  /*a9e0*/  FADD.FTZ R141, R132, R8.reuse ;  /* 0x00000008848d7221 */ /* 0x100fe20000010000 */
[----:B------:R-:W-:Y:S01]  /*a9f0*/  PRMT R8, R94, 0x7610, R8 ;  /* 0x000076105e087816 */ /* 0x000fe20000000008 */
[----:B------:R-:W-:Y:S02]  /*aa00*/  IMAD.MOV.U32 R94, RZ, RZ, R11 ;  /* 0x000000ffff5e7224 */ /* 0x000fe400078e000b */
[----:B------:R-:W-:Y:S02]  /*aa10*/  IMAD.MOV.U32 R11, RZ, RZ, R171 ;  /* 0x000000ffff0b7224 */ /* 0x000fe400078e00ab */
[----:B------:R-:W-:Y:S02]  /*aa20*/  IMAD R171, R3, 0x2, R170 ;  /* 0x0000000203ab7824 */ /* 0x000fe400078e02aa */
[----:B------:R-:W-:Y:S01]  /*aa30*/  FADD.FTZ R4, R117, R14 ;  /* 0x0000000e75047221 */ /* 0x000fe20000010000 */
[----:B------:R-:W-:Y:S02]  /*aa40*/  IMAD.MOV.U32 R134, RZ, RZ, R92 ;  /* 0x000000ffff867224 */ /* 0x000fe400078e005c */
[----:B------:R-:W-:Y:S01]  /*aa50*/  IMAD.MOV.U32 R15, RZ, RZ, R36 ;  /* 0x000000ffff0f7224 */ /* 0x000fe200078e0024 */
[----:B------:R-:W-:Y:S01]  /*aa60*/  LDSM.16.MT88.4 R16, [R171+0x6800] ;  /* 0x00680000ab10783b */ /* 0x000fe20000004200 */
        /* <DEDUP_REMOVED lines=8> */
[----:B------:R-:W4:Y:S01]  /*aaf0*/  LDSM.16.MT88.4 R20, [R171+0x6000] ;  /* 0x00600000ab14783b */ /* 0x000f220000004200 */
[----:B------:R-:W-:Y:S02]  /*ab00*/  IMAD.MOV.U32 R112, RZ, RZ, R15 ;  /* 0x000000ffff707224 */ /* 0x000fe400078e000f */
[----:B------:R-:W-:Y:S02]  /*ab10*/  IMAD.MOV.U32 R15, RZ, RZ, R117 ;  /* 0x000000ffff0f7224 */ /* 0x000fe400078e0075 */
[----:B------:R-:W-:Y:S02]  /*ab20*/  IMAD.MOV.U32 R117, RZ, RZ, R14 ;  /* 0x000000ffff757224 */ /* 0x000fe400078e000e */
[----:B------:R-:W-:Y:S01]  /*ab30*/  FADD.FTZ R4, R116, R4 ;  /* 0x0000000474047221 */ /* 0x000fe20000010000 */
[----:B------:R-:W-:-:S02]  /*ab40*/  IMAD.MOV.U32 R14, RZ, RZ, R13 ;  /* 0x000000ffff0e7224 */ /* 0x000fc400078e000d */
[----:B------:R-:W-:Y:S02]  /*ab50*/  IMAD.MOV.U32 R13, RZ, RZ, R94 ;  /* 0x000000ffff0d7224 */ /* 0x000fe400078e005e */
[----:B------:R-:W-:Y:S02]  /*ab60*/  IMAD.MOV.U32 R94, RZ, RZ, R92 ;  /* 0x000000ffff5e7224 */ /* 0x000fe400078e005c */
[----:B------:R-:W-:Y:S02]  /*ab70*/  IMAD.MOV.U32 R92, RZ, RZ, R36 ;  /* 0x000000ffff5c7224 */ /* 0x000fe400078e0024 */
[----:B------:R-:W-:Y:S02]  /*ab80*/  @!P0 HFMA2.BF16_V2 R3, -RZ.H0_H0, RZ.H0_H0, -R60.H0_H0 ;  /* 0x200000ffff038231 */ /* 0x000fe4000034093c */
[----:B------:R-:W-:Y:S02]  /*ab90*/  IMAD.MOV.U32 R128, RZ, RZ, R140 ;  /* 0x000000ffff807224 */ /* 0x000fe400078e008c */
[----:B------:R-:W-:Y:S01]  /*aba0*/  FADD.FTZ R140, R115, R4 ;  /* 0x00000004738c7221 */ /* 0x000fe20000010000 */
[----:B------:R-:W-:-:S02]  /*abb0*/  IMAD.MOV.U32 R36, RZ, RZ, R37 ;  /* 0x000000ffff247224 */ /* 0x000fc400078e0025 */
[----:B------:R-:W-:Y:S02]  /*abc0*/  IMAD.MOV.U32 R37, RZ, RZ, R9 ;  /* 0x000000ffff257224 */ /* 0x000fe400078e0009 */
[----:B------:R-:W-:Y:S02]  /*abd0*/  IMAD.MOV.U32 R9, RZ, RZ, R10 ;  /* 0x000000ffff097224 */ /* 0x000fe400078e000a */
[----:B------:R-:W-:Y:S02]  /*abe0*/  IMAD.MOV.U32 R10, RZ, RZ, R11 ;  /* 0x000000ffff0a7224 */ /* 0x000fe400078e000b */
[----:B------:R-:W-:Y:S01]  /*abf0*/  IMAD.MOV.U32 R11, RZ, RZ, R25 ;  /* 0x000000ffff0b7224 */ /* 0x000fe200078e0019 */
[----:B------:R-:W-:Y:S01]  /*ac00*/  PRMT R25, R41, 0x5410, R40 ;  /* 0x0000541029197816 */ /* 0x000fe20000000028 */
[----:B------:R-:W-:Y:S01]  /*ac10*/  IMAD.MOV.U32 R102, RZ, RZ, R117 ;  /* 0x000000ffff667224 */ /* 0x000fe200078e0075 */
[----:B------:R-:W-:Y:S01]  /*ac20*/  @!P0 PRMT R60, R3, 0x5410, RZ ;  /* 0x00005410033c8816 */ /* 0x000fe200000000ff */
[----:B------:R-:W-:-:S02]  /*ac30*/  IMAD.MOV.U32 R117, RZ, RZ, R94 ;  /* 0x000000ffff757224 */ /* 0x000fc400078e005e */
[----:B------:R-:W-:Y:S01]  /*ac40*/  FADD.FTZ R237, R93, R5 ;  /* 0x000000055ded7221 */ /* 0x000fe20000010000 */
[----:B------:R-:W-:Y:S01]  /*ac50*/  HSET2.LE.AND R3, R86, R2, PT ;  /* 0x0000000256037233 */ /* 0x000fe20003803000 */
[----:B------:R-:W-:Y:S02]  /*ac60*/  IMAD.MOV.U32 R94, RZ, RZ, R37 ;  /* 0x000000ffff5e7224 */ /* 0x000fe400078e0025 */
[----:B------:R-:W-:Y:S02]  /*ac70*/  IMAD.MOV.U32 R93, RZ, RZ, R14 ;  /* 0x000000ffff5d7224 */ /* 0x000fe400078e000e */
[----:B------:R-:W-:Y:S02]  /*ac80*/  IMAD.MOV.U32 R37, RZ, RZ, R11 ;  /* 0x000000ffff257224 */ /* 0x000fe400078e000b */
[----:B------:R-:W-:Y:S01]  /*ac90*/  IMAD.MOV.U32 R14, RZ, RZ, R92 ;  /* 0x000000ffff0e7224 */ /* 0x000fe200078e005c */
[----:B------:R-:W-:Y:S01]  /*aca0*/  LOP3.LUT R11, R3, R98, RZ, 0xc0, !PT ;  /* 0x00000062030b7212 */ /* 0x000fe200078ec0ff */
[----:B------:R-:W-:-:S02]  /*acb0*/  IMAD.MOV.U32 R103, RZ, RZ, R37 ;  /* 0x000000ffff677224 */ /* 0x000fc400078e0025 */
[----:B------:R-:W-:Y:S02]  /*acc0*/  IMAD.MOV.U32 R132, RZ, RZ, R15 ;  /* 0x000000ffff847224 */ /* 0x000fe400078e000f */
[----:B------:R-:W-:Y:S02]  /*acd0*/  IMAD.MOV.U32 R98, RZ, RZ, R14 ;  /* 0x000000ffff627224 */ /* 0x000fe400078e000e */
[----:B------:R-:W-:Y:S01]  /*ace0*/  IMAD.MOV.U32 R37, RZ, RZ, R12 ;  /* 0x000000ffff257224 */ /* 0x000fe200078e000c */
[----:B------:R-:W-:Y:S01]  /*acf0*/  @!P1 PRMT R65, R8, 0x5410, RZ ;  /* 0x0000541008419816 */ /* 0x000fe200000000ff */
[----:B------:R-:W-:Y:S01]  /*ad00*/  IMAD.MOV.U32 R92, RZ, RZ, R9 ;  /* 0x000000ffff5c7224 */ /* 0x000fe200078e0009 */
[----:B------:R-:W-:Y:S01]  /*ad10*/  HSET2.LE.AND R3, R77, R2, PT ;  /* 0x000000024d037233 */ /* 0x000fe20003803000 */
[----:B------:R-:W-:Y:S02]  /*ad20*/  IMAD.MOV.U32 R133, RZ, RZ, R112 ;  /* 0x000000ffff857224 */ /* 0x000fe400078e0070 */
[----:B------:R-:W-:-:S02]  /*ad30*/  IMAD.MOV.U32 R105, RZ, RZ, R94 ;  /* 0x000000ffff697224 */ /* 0x000fc400078e005e */
[----:B------:R-:W-:Y:S02]  /*ad40*/  IMAD.MOV.U32 R112, RZ, RZ, R92 ;  /* 0x000000ffff707224 */ /* 0x000fe400078e005c */
[----:B------:R-:W-:Y:S01]  /*ad50*/  IMAD.MOV.U32 R94, RZ, RZ, R95 ;  /* 0x000000ffff5e7224 */ /* 0x000fe200078e005f */
[----:B------:R-:W-:Y:S01]  /*ad60*/  LOP3.LUT R9, R3, R107, RZ, 0xc0, !PT ;  /* 0x0000006b03097212 */ /* 0x000fe200078ec0ff */
[----:B------:R-:W-:Y:S02]  /*ad70*/  IMAD.MOV.U32 R97, RZ, RZ, R117 ;  /* 0x000000ffff617224 */ /* 0x000fe400078e0075 */
[----:B------:R-:W-:Y:S02]  /*ad80*/  IMAD.MOV.U32 R92, RZ, RZ, R118 ;  /* 0x000000ffff5c7224 */ /* 0x000fe400078e0076 */
[----:B------:R-:W-:Y:S01]  /*ad90*/  IMAD.MOV.U32 R95, RZ, RZ, R111 ;  /* 0x000000ffff5f7224 */ /* 0x000fe200078e006f */
[----:B------:R-:W-:Y:S01]  /*ada0*/  HSET2.LE.AND R3, R78, R2, PT ;  /* 0x000000024e037233 */ /* 0x000fe20003803000 */
[----:B---3--:R-:W-:-:S02]  /*adb0*/  @!P5 HFMA2.BF16_V2 R0, -RZ.H0_H0, RZ.H0_H0, -R40.H0_H0 ;  /* 0x200000ffff00d231 */ /* 0x008fc40000340928 */
[----:B--2---:R-:W-:-:S03]  /*adc0*/  @!P4 HFMA2.BF16_V2 R6, -RZ.H0_H0, RZ.H0_H0, -R41.H0_H0 ;  /* 0x200000ffff06c231 */ /* 0x004fc60000340929 */
[----:B------:R-:W-:Y:S02]  /*add0*/  PRMT R4, R0, 0x7610, R4 ;  /* 0x0000761000047816 */ /* 0x000fe40000000004 */
[--C-:B------:R-:W-:Y:S02]  /*ade0*/  HSET2.LE.AND R0, R87, R2.reuse, PT ;  /* 0x0000000257007233 */ /* 0x100fe40003803000 */
[----:B------:R-:W-:Y:S01]  /*adf0*/  @!P5 PRMT R40, R4, 0x5410, RZ ;  /* 0x000054100428d816 */ /* 0x000fe200000000ff */
[----:B------:R-:W-:Y:S01]  /*ae00*/  IMAD.MOV.U32 R87, RZ, RZ, R13 ;  /* 0x000000ffff577224 */ /* 0x000fe200078e000d */
[----:B------:R-:W-:Y:S01]  /*ae10*/  HSET2.LE.AND R4, R27, R2, PT ;  /* 0x000000021b047233 */ /* 0x000fe20003803000 */
[----:B------:R-:W-:Y:S01]  /*ae20*/  IMAD.MOV.U32 R13, RZ, RZ, R36 ;  /* 0x000000ffff0d7224 */ /* 0x000fe200078e0024 */
[----:B------:R-:W-:Y:S01]  /*ae30*/  PRMT R5, R6, 0x7610, R5 ;  /* 0x0000761006057816 */ /* 0x000fe20000000005 */
[----:B------:R-:W-:Y:S01]  /*ae40*/  IMAD.MOV.U32 R36, RZ, RZ, R10 ;  /* 0x000000ffff247224 */ /* 0x000fe200078e000a */
[----:B------:R-:W-:-:S02]  /*ae50*/  LOP3.LUT R10, R0, R100, RZ, 0xc0, !PT ;  /* 0x00000064000a7212 */ /* 0x000fc400078ec0ff */
[----:B------:R-:W-:Y:S01]  /*ae60*/  LOP3.LUT R100, R4, R99, RZ, 0xc0, !PT ;  /* 0x0000006304647212 */ /* 0x000fe200078ec0ff */
[----:B------:R-:W-:Y:S01]  /*ae70*/  IMAD.MOV.U32 R99, RZ, RZ, R13 ;  /* 0x000000ffff637224 */ /* 0x000fe200078e000d */
[----:B------:R-:W-:Y:S01]  /*ae80*/  @!P4 PRMT R41, R5, 0x5410, RZ ;  /* 0x000054100529c816 */ /* 0x000fe200000000ff */
[-C--:B----4-:R-:W-:Y:S06]  /*ae90*/  HMMA.16816.F32.BF16 R12, R52, R20.reuse, RZ ;  /* 0x00000014340c723c */ /* 0x090fec00000418ff */
[----:B------:R-:W-:Y:S01]  /*aea0*/  HMMA.16816.F32.BF16 R4, R48, R20, RZ ;  /* 0x000000143004723c */ /* 0x000fe200000418ff */
[----:B------:R-:W-:Y:S01]  /*aeb0*/  HSET2.LE.AND R0, R79, R2, PT ;  /* 0x000000024f007233 */ /* 0x000fe20003803000 */
[----:B------:R-:W-:-:S04]  /*aec0*/  IMAD.MOV.U32 R115, RZ, RZ, R36 ;  /* 0x000000ffff737224 */ /* 0x000fc800078e0024 */
[----:B------:R-:W-:Y:S02]  /*aed0*/  LOP3.LUT R8, R0, R108, RZ, 0xc0, !PT ;  /* 0x0000006c00087212 */ /* 0x000fe400078ec0ff */
[--C-:B------:R-:W-:Y:S01]  /*aee0*/  HSET2.LE.AND R0, R28, R2.reuse, PT ;  /* 0x000000021c007233 */ /* 0x100fe20003803000 */
[----:B------:R-:W-:Y:S02]  /*aef0*/  IMAD.MOV.U32 R36, RZ, RZ, R119 ;  /* 0x000000ffff247224 */ /* 0x000fe400078e0077 */
[----:B------:R-:W-:Y:S02]  /*af00*/  IMAD.MOV.U32 R21, RZ, RZ, R110 ;  /* 0x000000ffff157224 */ /* 0x000fe400078e006e */
[----:B------:R-:W-:Y:S01]  /*af10*/  IMAD.MOV.U32 R20, RZ, RZ, R109 ;  /* 0x000000ffff147224 */ /* 0x000fe200078e006d */
[----:B------:R-:W-:Y:S02]  /*af20*/  LOP3.LUT R101, R0, R101, RZ, 0xc0, !PT ;  /* 0x0000006500657212 */ /* 0x000fe400078ec0ff */
[----:B------:R-:W-:-:S02]  /*af30*/  HSET2.LE.AND R0, R80, R2, PT ;  /* 0x0000000250007233 */ /* 0x000fc40003803000 */
[-C--:B------:R-:W-:Y:S06]  /*af40*/  HMMA.16816.F32.BF16 R116, R56, R16.reuse, R12 ;  /* 0x000000103874723c */ /* 0x080fec000004180c */
[----:B------:R-:W-:Y:S01]  /*af50*/  HMMA.16816.F32.BF16 R108, R44, R16, R4 ;  /* 0x000000102c6c723c */ /* 0x000fe20000041804 */
[--C-:B------:R-:W-:Y:S02]  /*af60*/  HSET2.LE.AND R13, R34, R2.reuse, PT ;  /* 0x00000002220d7233 */ /* 0x100fe40003803000 */
[--C-:B------:R-:W-:Y:S02]  /*af70*/  HSET2.LE.AND R14, R32, R2.reuse, PT ;  /* 0x00000002200e7233 */ /* 0x100fe40003803000 */
[----:B------:R-:W-:-:S02]  /*af80*/  HSET2.LE.AND R12, R30, R2, PT ;  /* 0x000000021e0c7233 */ /* 0x000fc40003803000 */
[--C-:B------:R-:W-:Y:S02]  /*af90*/  HSET2.LE.AND R6, R84, R2.reuse, PT ;  /* 0x0000000254067233 */ /* 0x100fe40003803000 */
[--C-:B------:R-:W-:Y:S02]  /*afa0*/  HSET2.LE.AND R7, R81, R2.reuse, PT ;  /* 0x0000000251077233 */ /* 0x100fe40003803000 */
[--C-:B------:R-:W-:Y:S02]  /*afb0*/  HSET2.LE.AND R4, R76, R2.reuse, PT ;  /* 0x000000024c047233 */ /* 0x100fe40003803000 */
[--C-:B------:R-:W-:Y:S02]  /*afc0*/  HSET2.LE.AND R5, R35, R2.reuse, PT ;  /* 0x0000000223057233 */ /* 0x100fe40003803000 */
[----:B------:R-:W-:Y:S02]  /*afd0*/  HSET2.LE.AND R2, R29, R2, PT ;  /* 0x000000021d027233 */ /* 0x000fe40003803000 */
[----:B------:R-:W-:-:S02]  /*afe0*/  LOP3.LUT R7, R7, R33, RZ, 0xc0, !PT ;  /* 0x0000002107077212 */ /* 0x000fc400078ec0ff */
[----:B------:R-:W-:Y:S01]  /*aff0*/  LOP3.LUT R76, R12, R31, RZ, 0xc0, !PT ;  /* 0x0000001f0c4c7212 */ /* 0x000fe200078ec0ff */
[C---:B------:R-:W-:Y:S01]  /*b000*/  HMMA.16816.F32.BF16 R32, R48.reuse, R90, RZ ;  /* 0x0000005a3020723c */ /* 0x040fe200000418ff */
[----:B------:R-:W-:Y:S02]  /*b010*/  LOP3.LUT R77, R2, R26, RZ, 0xc0, !PT ;  /* 0x0000001a024d7212 */ /* 0x000fe400078ec0ff */
[----:B------:R-:W-:Y:S02]  /*b020*/  LOP3.LUT R78, R13, R24, RZ, 0xc0, !PT ;  /* 0x000000180d4e7212 */ /* 0x000fe400078ec0ff */
[----:B------:R-:W-:Y:S01]  /*b030*/  LOP3.LUT R79, R14, R25, RZ, 0xc0, !PT ;  /* 0x000000190e4f7212 */ /* 0x000fe200078ec0ff */
[C---:B------:R-:W-:Y:S06]  /*b040*/  HMMA.16816.F32.BF16 R28, R48.reuse, R62, RZ ;  /* 0x0000003e301c723c */ /* 0x040fec00000418ff */
[C---:B------:R-:W-:Y:S06]  /*b050*/  HMMA.16816.F32.BF16 R24, R48.reuse, R42, RZ ;  /* 0x0000002a3018723c */ /* 0x040fec00000418ff */
[----:B------:R-:W-:Y:S01]  /*b060*/  HMMA.16816.F32.BF16 R12, R48, R22, RZ ;  /* 0x00000016300c723c */ /* 0x000fe200000418ff */
[----:B------:R-:W-:Y:S01]  /*b070*/  IMAD.MOV.U32 R81, RZ, RZ, R102 ;  /* 0x000000ffff517224 */ /* 0x000fe200078e0066 */
[----:B------:R-:W-:Y:S01]  /*b080*/  LOP3.LUT R102, R0, R106, RZ, 0xc0, !PT ;  /* 0x0000006a00667212 */ /* 0x000fe200078ec0ff */
        /* <DEDUP_REMOVED lines=9> */
[----:B------:R-:W-:Y:S01]  /*b120*/  HMMA.16816.F32.BF16 R104, R44, R82, R32 ;  /* 0x000000522c68723c */ /* 0x000fe20000041820 */
[----:B------:R-:W-:-:S02]  /*b130*/  IMAD.MOV.U32 R89, RZ, RZ, R92 ;  /* 0x000000ffff597224 */ /* 0x000fc400078e005c */
[----:B------:R-:W-:-:S03]  /*b140*/  IMAD.MOV.U32 R88, RZ, RZ, R95 ;  /* 0x000000ffff587224 */ /* 0x000fc600078e005f */
[C---:B------:R-:W-:Y:S06]  /*b150*/  HMMA.16816.F32.BF16 R92, R44.reuse, R66, R28 ;  /* 0x000000422c5c723c */ /* 0x040fec000004181c */
[C---:B------:R-:W-:Y:S06]  /*b160*/  HMMA.16816.F32.BF16 R84, R44.reuse, R38, R24 ;  /* 0x000000262c54723c */ /* 0x040fec0000041818 */
[----:B------:R-:W-:Y:S06]  /*b170*/  HMMA.16816.F32.BF16 R44, R44, R18, R12 ;  /* 0x000000122c2c723c */ /* 0x000fec000004180c */
[----:B------:R-:W-:Y:S01]  /*b180*/  HMMA.16816.F32.BF16 R12, R52, R90, RZ ;  /* 0x0000005a340c723c */ /* 0x000fe200000418ff */
[----:B------:R-:W-:-:S02]  /*b190*/  IMAD.MOV.U32 R50, RZ, RZ, R0 ;  /* 0x000000ffff327224 */ /* 0x000fc400078e0000 */
[----:B------:R-:W-:-:S03]  /*b1a0*/  IMAD.MOV.U32 R0, RZ, RZ, R20 ;  /* 0x000000ffff007224 */ /* 0x000fc600078e0014 */
[----:B------:R-:W-:-:S15]  /*b1b0*/  HMMA.16816.F32.BF16 R24, R52, R42, RZ ;  /* 0x0000002a3418723c */ /* 0x000fde00000418ff */
[----:B------:R-:W-:-:S03]  /*b1c0*/  NOP ;  /* 0x0000000000007918 */ /* 0x000fc60000000000 */
[----:B------:R-:W-:Y:S01]  /*b1d0*/  HMMA.16816.F32.BF16 R32, R56, R82, R12 ;  /* 0x000000523820723c */ /* 0x000fe2000004180c */
[----:B------:R-:W2:Y:S01]  /*b1e0*/  LDSM.16.MT88.4 R12, [R169+0x7000] ;  /* 0x00700000a90c783b */ /* 0x000ea20000004200 */
[----:B------:R-:W-:-:S04]  /*b1f0*/  IMAD.MOV.U32 R42, RZ, RZ, R21 ;  /* 0x000000ffff2a7224 */ /* 0x000fc800078e0015 */
[----:B------:R-:W-:Y:S01]  /*b200*/  HMMA.16816.F32.BF16 R20, R52, R22, RZ ;  /* 0x000000163414723c */ /* 0x000fe200000418ff */
[----:B------:R-:W-:-:S05]  /*b210*/  IMAD.MOV.U32 R43, RZ, RZ, R36 ;  /* 0x000000ffff2b7224 */ /* 0x000fca00078e0024 */
[----:B------:R-:W-:Y:S01]  /*b220*/  HMMA.16816.F32.BF16 R28, R52, R62, RZ ;  /* 0x0000003e341c723c */ /* 0x000fe200000418ff */
[----:B------:R-:W-:Y:S02]  /*b230*/  IMAD.MOV.U32 R51, RZ, RZ, R3 ;  /* 0x000000ffff337224 */ /* 0x000fe400078e0003 */
[----:B------:R-:W-:Y:S02]  /*b240*/  IMAD.MOV.U32 R3, RZ, RZ, R16 ;  /* 0x000000ffff037224 */ /* 0x000fe400078e0010 */
[----:B------:R-:W-:Y:S02]  /*b250*/  IMAD.MOV.U32 R2, RZ, RZ, R17 ;  /* 0x000000ffff027224 */ /* 0x000fe400078e0011 */
[----:B------:R-:W-:Y:S02]  /*b260*/  IMAD.MOV.U32 R55, RZ, RZ, R37 ;  /* 0x000000ffff377224 */ /* 0x000fe400078e0025 */
[C---:B------:R-:W-:Y:S09]  /*b270*/  HMMA.16816.F32.BF16 R36, R56.reuse, R38, R24 ;  /* 0x000000263824723c */ /* 0x040ff20000041818 */
[----:B------:R-:W-:Y:S01]  /*b280*/  HMMA.16816.F32.BF16 R24, R56, R18, R20 ;  /* 0x000000123818723c */ /* 0x000fe20000041814 */
[----:B------:R-:W3:Y:S04]  /*b290*/  LDSM.16.MT88.4 R16, [R170+0x7000] ;  /* 0x00700000aa10783b */ /* 0x000ee80000004200 */
[----:B------:R-:W4:Y:S01]  /*b2a0*/  LDSM.16.MT88.4 R20, [R172+0x7000] ;  /* 0x00700000ac14783b */ /* 0x000f220000004200 */
[-C--:B--2---:R-:W-:Y:S06]  /*b2b0*/  HMMA.16816.F32.BF16 R136, R8, R12.reuse, R136 ;  /* 0x0000000c0888723c */ /* 0x084fec0000041888 */
[C---:B------:R-:W-:Y:S06]  /*b2c0*/  HMMA.16816.F32.BF16 R112, R4.reuse, R12, R112 ;  /* 0x0000000c0470723c */ /* 0x040fec0000041870 */
[-C--:B------:R-:W-:Y:S06]  /*b2d0*/  HMMA.16816.F32.BF16 R104, R4, R14.reuse, R104 ;  /* 0x0000000e0468723c */ /* 0x080fec0000041868 */
[----:B------:R-:W-:Y:S01]  /*b2e0*/  HMMA.16816.F32.BF16 R32, R8, R14, R32 ;  /* 0x0000000e0820723c */ /* 0x000fe20000041820 */
[----:B------:R-:W2:Y:S05]  /*b2f0*/  LDSM.16.MT88.4 R12, [R171+0x7000] ;  /* 0x00700000ab0c783b */ /* 0x000eaa0000004200 */
[----:B------:R-:W-:Y:S01]  /*b300*/  HMMA.16816.F32.BF16 R28, R56, R66, R28 ;  /* 0x00000042381c723c */ /* 0x000fe2000004181c */
[----:B------:R-:W-:-:S02]  /*b310*/  IMAD.MOV.U32 R63, RZ, RZ, R88 ;  /* 0x000000ffff3f7224 */ /* 0x000fc400078e0058 */
[----:B------:R-:W-:Y:S02]  /*b320*/  IMAD.MOV.U32 R62, RZ, RZ, R81 ;  /* 0x000000ffff3e7224 */ /* 0x000fe400078e0051 */
[----:B------:R-:W-:Y:S02]  /*b330*/  IMAD.MOV.U32 R48, RZ, RZ, R89 ;  /* 0x000000ffff307224 */ /* 0x000fe400078e0059 */
[----:B------:R-:W-:Y:S01]  /*b340*/  IMAD.MOV.U32 R49, RZ, RZ, R80 ;  /* 0x000000ffff317224 */ /* 0x000fe200078e0050 */
[----:B---3--:R-:W-:Y:S01]  /*b350*/  HMMA.16816.F32.BF16 R88, R4, R16, R120 ;  /* 0x000000100458723c */ /* 0x008fe20000041878 */
[----:B------:R-:W-:Y:S02]  /*b360*/  IMAD.MOV.U32 R54, RZ, RZ, R43 ;  /* 0x000000ffff367224 */ /* 0x000fe400078e002b */
[----:B------:R-:W-:Y:S02]  /*b370*/  IMAD.MOV.U32 R53, RZ, RZ, R62 ;  /* 0x000000ffff357224 */ /* 0x000fe400078e003e */
[----:B------:R-:W-:Y:S01]  /*b380*/  IMAD.MOV.U32 R43, RZ, RZ, R63 ;  /* 0x000000ffff2b7224 */ /* 0x000fe200078e003f */
[----:B----4-:R-:W-:Y:S01]  /*b390*/  HMMA.16816.F32.BF16 R128, R8, R20, R128 ;  /* 0x000000140880723c */ /* 0x010fe20000041880 */
[----:B------:R-:W-:-:S02]  /*b3a0*/  IMAD.MOV.U32 R62, RZ, RZ, R132 ;  /* 0x000000ffff3e7224 */ /* 0x000fc400078e0084 */
[----:B------:R-:W-:Y:S02]  /*b3b0*/  IMAD.MOV.U32 R63, RZ, RZ, R133 ;  /* 0x000000ffff3f7224 */ /* 0x000fe400078e0085 */
[----:B------:R-:W-:Y:S01]  /*b3c0*/  IMAD.MOV.U32 R52, RZ, RZ, R134 ;  /* 0x000000ffff347224 */ /* 0x000fe200078e0086 */
[C---:B------:R-:W-:Y:S01]  /*b3d0*/  HMMA.16816.F32.BF16 R120, R8.reuse, R16, R124 ;  /* 0x000000100878723c */ /* 0x040fe2000004187c */
[----:B------:R-:W-:Y:S01]  /*b3e0*/  IMAD.MOV.U32 R67, RZ, RZ, R135 ;  /* 0x000000ffff437224 */ /* 0x000fe200078e0087 */
[----:B------:R-:W-:Y:S04]  /*b3f0*/  LDSM.16.MT88.4 R124, [R172+0x7800] ;  /* 0x00780000ac7c783b */ /* 0x000fe80000004200 */
[C---:B------:R-:W-:Y:S01]  /*b400*/  HMMA.16816.F32.BF16 R28, R8.reuse, R22, R28 ;  /* 0x00000016081c723c */ /* 0x040fe2000004181c */
[----:B------:R-:W3:Y:S05]  /*b410*/  LDSM.16.MT88.4 R132, [R169+0x7800] ;  /* 0x00780000a984783b */ /* 0x000eea0000004200 */
[----:B------:R-:W-:Y:S06]  /*b420*/  HMMA.16816.F32.BF16 R36, R8, R18, R36 ;  /* 0x000000120824723c */ /* 0x000fec0000041824 */
[-C--:B--2---:R-:W-:Y:S06]  /*b430*/  HMMA.16816.F32.BF16 R80, R4, R12.reuse, R108 ;  /* 0x0000000c0450723c */ /* 0x084fec000004186c */
[C---:B------:R-:W-:Y:S01]  /*b440*/  HMMA.16816.F32.BF16 R108, R8.reuse, R12, R116 ;  /* 0x0000000c086c723c */ /* 0x040fe20000041874 */
[----:B------:R-:W2:Y:S05]  /*b450*/  LDSM.16.MT88.4 R116, [R170+0x7800] ;  /* 0x00780000aa74783b */ /* 0x000eaa0000004200 */
[----:B------:R-:W-:Y:S01]  /*b460*/  HMMA.16816.F32.BF16 R24, R8, R14, R24 ;  /* 0x0000000e0818723c */ /* 0x000fe20000041818 */
[----:B------:R-:W4:Y:S05]  /*b470*/  LDSM.16.MT88.4 R8, [R171+0x7800] ;  /* 0x00780000ab08783b */ /* 0x000f2a0000004200 */
[C---:B------:R-:W-:Y:S06]  /*b480*/  HMMA.16816.F32.BF16 R96, R4.reuse, R20, R96 ;  /* 0x000000140460723c */ /* 0x040fec0000041860 */
[C---:B------:R-:W-:Y:S06]  /*b490*/  HMMA.16816.F32.BF16 R92, R4.reuse, R22, R92 ;  /* 0x00000016045c723c */ /* 0x040fec000004185c */
[C---:B------:R-:W-:Y:S06]  /*b4a0*/  HMMA.16816.F32.BF16 R84, R4.reuse, R18, R84 ;  /* 0x000000120454723c */ /* 0x040fec0000041854 */
[----:B------:R-:W-:Y:S01]  /*b4b0*/  HMMA.16816.F32.BF16 R4, R4, R14, R44 ;  /* 0x0000000e0404723c */ /* 0x000fe2000004182c */
[----:B------:R-:W-:-:S04]  /*b4c0*/  ULEA UR4, UR18, UR25, 0x6 ;  /* 0x0000001912047291 */ /* 0x000fc8000f8e303f */
[----:B------:R-:W-:Y:S01]  /*b4d0*/  UIADD3 UR4, UR4, -0x40, URZ ;  /* 0xffffffc004047890 */ /* 0x000fe2000fffe03f */
[C---:B---3--:R-:W-:Y:S06]  /*b4e0*/  HMMA.16816.F32.BF16 R112, R76.reuse, R132, R112 ;  /* 0x000000844c70723c */ /* 0x048fec0000041870 */
[C---:B------:R-:W-:Y:S06]  /*b4f0*/  HMMA.16816.F32.BF16 R104, R76.reuse, R134, R104 ;  /* 0x000000864c68723c */ /* 0x040fec0000041868 */
[C---:B------:R-:W-:Y:S06]  /*b500*/  HMMA.16816.F32.BF16 R96, R76.reuse, R124, R96 ;  /* 0x0000007c4c60723c */ /* 0x040fec0000041860 */
[C---:B------:R-:W-:Y:S06]  /*b510*/  HMMA.16816.F32.BF16 R92, R76.reuse, R126, R92 ;  /* 0x0000007e4c5c723c */ /* 0x040fec000004185c */
[C---:B--2---:R-:W-:Y:S06]  /*b520*/  HMMA.16816.F32.BF16 R88, R76.reuse, R116, R88 ;  /* 0x000000744c58723c */ /* 0x044fec0000041858 */
[C---:B------:R-:W-:Y:S06]  /*b530*/  HMMA.16816.F32.BF16 R84, R76.reuse, R118, R84 ;  /* 0x000000764c54723c */ /* 0x040fec0000041854 */
[C---:B----4-:R-:W-:Y:S06]  /*b540*/  HMMA.16816.F32.BF16 R80, R76.reuse, R8, R80 ;  /* 0x000000084c50723c */ /* 0x050fec0000041850 */
[----:B------:R-:W-:Y:S07]  /*b550*/  HMMA.16816.F32.BF16 R76, R76, R10, R4 ;  /* 0x0000000a4c4c723c */ /* 0x000fee0000041804 */
[----:B------:R-:W-:Y:S01]  /*b560*/  FADD.FTZ R5, R2, R140 ;  /* 0x0000008c02057221 */ /* 0x000fe20000010000 */
[----:B------:R-:W-:Y:S01]  /*b570*/  SHF.R.S32.HI R2, RZ, 0x1f, R0 ;  /* 0x0000001fff027819 */ /* 0x000fe20000011400 */
[----:B------:R-:W-:Y:S01]  /*b580*/  IMAD.U32 R4, RZ, RZ, UR4 ;  /* 0x00000004ff047e24 */ /* 0x000fe2000f8e00ff */
[----:B------:R-:W-:Y:S01]  /*b590*/  IADD3 R0, P0, R0, UR4, RZ ;  /* 0x0000000400007c10 */ /* 0x000fe2000ff1e0ff */
[----:B------:R-:W-:-:S03]  /*b5a0*/  USHF.L.U32 UR4, UR19, 0x3, URZ ;  /* 0x0000000313047899 */ /* 0x000fc6000800063f */
[----:B------:R-:W-:Y:S02]  /*b5b0*/  LEA.HI.X.SX32 R2, R4, R2, 0x1, P0 ;  /* 0x0000000204027211 */ /* 0x000fe400000f0eff */
[----:B------:R-:W-:Y:S01]  /*b5c0*/  LEA R140, P0, R0, UR6, 0x1 ;  /* 0x00000006008c7c11 */ /* 0x000fe2000f8008ff */
[----:B------:R-:W-:-:S03]  /*b5d0*/  FADD.FTZ R3, R3, R141 ;  /* 0x0000008d03037221 */ /* 0x000fc60000010000 */
[----:B------:R-:W-:Y:S01]  /*b5e0*/  LEA.HI.X R141, R0, UR7, R2, 0x1, P0 ;  /* 0x00000007008d7c11 */ /* 0x000fe200080f0c02 */
[----:B------:R-:W-:Y:S02]  /*b5f0*/  IMAD.U32 R0, RZ, RZ, UR4 ;  /* 0x00000004ff007e24 */ /* 0x000fe4000f8e00ff */
[----:B------:R-:W-:Y:S01]  /*b600*/  FADD.FTZ R4, R67, R238 ;  /* 0x000000ee43047221 */ /* 0x000fe20000010000 */
[----:B------:R-:W-:Y:S01]  /*b610*/  USHF.L.U32 UR4, UR19, 0x6, URZ ;  /* 0x0000000613047899 */ /* 0x000fe2000800063f */
[----:B------:R-:W-:Y:S01]  /*b620*/  FADD.FTZ R2, R52, R237 ;  /* 0x000000ed34027221 */ /* 0x000fe20000010000 */
[----:B------:R-:W-:Y:S01]  /*b630*/  IMAD.WIDE R6, R0, 0x2, R140 ;  /* 0x0000000200067825 */ /* 0x000fe200078e028c */
[----:B------:R-:W-:-:S03]  /*b640*/  UIMAD UR47, UR19, 0x48, URZ ;  /* 0x00000048132f78a4 */ /* 0x000fc6000f8e023f */
[----:B------:R-:W-:Y:S01]  /*b650*/  FADD.FTZ R0, R54, R5 ;  /* 0x0000000536007221 */ /* 0x000fe20000010000 */
[----:B------:R-:W-:Y:S01]  /*b660*/  FADD.FTZ R5, R55, R4 ;  /* 0x0000000437057221 */ /* 0x000fe20000010000 */
[----:B------:R-:W-:Y:S01]  /*b670*/  FADD.FTZ R3, R53, R3 ;  /* 0x0000000335037221 */ /* 0x000fe20000010000 */
[----:B------:R-:W-:Y:S01]  /*b680*/  FADD.FTZ R4, R42, R2 ;  /* 0x000000022a047221 */ /* 0x000fe20000010000 */
[----:B------:R-:W-:Y:S02]  /*b690*/  IMAD.U32 R2, RZ, RZ, UR4 ;  /* 0x00000004ff027e24 */ /* 0x000fe4000f8e00ff */
[----:B------:R-:W-:Y:S01]  /*b6a0*/  FADD.FTZ R14, R62, R0 ;  /* 0x000000003e0e7221 */ /* 0x000fe20000010000 */
[----:B------:R-:W-:Y:S02]  /*b6b0*/  IMAD.U32 R0, RZ, RZ, UR47 ;  /* 0x0000002fff007e24 */ /* 0x000fe4000f8e00ff */
[----:B------:R-:W-:Y:S01]  /*b6c0*/  FADD.FTZ R15, R43, R3 ;  /* 0x000000032b0f7221 */ /* 0x000fe20000010000 */
[----:B------:R-:W-:-:S04]  /*b6d0*/  IMAD.WIDE R2, R2, 0x2, R140 ;  /* 0x0000000202027825 */ /* 0x000fc800078e028c */
[----:B------:R-:W-:Y:S01]  /*b6e0*/  FADD.FTZ R13, R63, R5 ;  /* 0x000000053f0d7221 */ /* 0x000fe20000010000 */
[----:B------:R-:W-:Y:S01]  /*b6f0*/  FADD.FTZ R12, R168, R4 ;  /* 0x00000004a80c7221 */ /* 0x000fe20000010000 */
[----:B------:R-:W-:Y:S01]  /*b700*/  IMAD.WIDE R4, R0, 0x2, R140 ;  /* 0x0000000200047825 */ /* 0x000fe200078e028c */
        /* <DEDUP_REMOVED lines=21> */
[----:B------:R-:W-:Y:S01]  /*b860*/  STG.E.U16 desc[UR28][R2.64+0x22], R195 ;  /* 0x000022c302007986 */ /* 0x000fe2000c10151c */
[----:B------:R-:W-:Y:S03]  /*b870*/  HMMA.16816.F32.BF16 R108, R100, R8, R108 ;  /* 0x00000008646c723c */ /* 0x000fe6000004186c */
[----:B------:R-:W-:Y:S04]  /*b880*/  STG.E.U16 desc[UR28][R4.64+0x20], R194 ;  /* 0x000020c204007986 */ /* 0x000fe8000c10151c */
[----:B------:R-:W-:Y:S01]  /*b890*/  STG.E.U16 desc[UR28][R4.64+0x22], R193 ;  /* 0x000022c104007986 */ /* 0x000fe2000c10151c */
[----:B------:R-:W-:-:S03]  /*b8a0*/  FADD.FTZ R9, R48, R15 ;  /* 0x0000000f30097221 */ /* 0x000fc60000010000 */
[----:B------:R-:W-:Y:S04]  /*b8b0*/  STG.E.U16 desc[UR28][R140.64+0x30], R216 ;  /* 0x000030d88c007986 */ /* 0x000fe8000c10151c */
[----:B------:R-:W-:Y:S01]  /*b8c0*/  STG.E.U16 desc[UR28][R140.64+0x32], R215 ;  /* 0x000032d78c007986 */ /* 0x000fe2000c10151c */
[----:B------:R-:W-:Y:S03]  /*b8d0*/  HMMA.16816.F32.BF16 R136, R100, R132, R136 ;  /* 0x000000846488723c */ /* 0x000fe60000041888 */
[----:B------:R-:W-:Y:S01]  /*b8e0*/  STG.E.U16 desc[UR28][R6.64+0x30], R213 ;  /* 0x000030d506007986 */ /* 0x000fe2000c10151c */
[----:B------:R-:W-:-:S03]  /*b8f0*/  FADD.FTZ R8, R251, R14 ;  /* 0x0000000efb087221 */ /* 0x000fc60000010000 */
[----:B------:R-:W-:Y:S01]  /*b900*/  STG.E.U16 desc[UR28][R6.64+0x32], R214 ;  /* 0x000032d606007986 */ /* 0x000fe2000c10151c */
[----:B------:R-:W-:Y:S03]  /*b910*/  HMMA.16816.F32.BF16 R128, R100, R124, R128 ;  /* 0x0000007c6480723c */ /* 0x000fe60000041880 */
[----:B------:R-:W-:Y:S01]  /*b920*/  STG.E.U16 desc[UR28][R2.64+0x30], R208 ;  /* 0x000030d002007986 */ /* 0x000fe2000c10151c */
[----:B------:R-:W-:-:S03]  /*b930*/  FADD.FTZ R0, R235, R13 ;  /* 0x0000000deb007221 */ /* 0x000fc60000010000 */
[----:B------:R-:W-:Y:S01]  /*b940*/  STG.E.U16 desc[UR28][R2.64+0x32], R207 ;  /* 0x000032cf02007986 */ /* 0x000fe2000c10151c */
[C---:B------:R-:W-:Y:S03]  /*b950*/  HMMA.16816.F32.BF16 R120, R100.reuse, R116, R120 ;  /* 0x000000746478723c */ /* 0x040fe60000041878 */
[----:B------:R-:W-:Y:S04]  /*b960*/  STG.E.U16 desc[UR28][R4.64+0x30], R206 ;  /* 0x000030ce04007986 */ /* 0x000fe8000c10151c */
[----:B------:R-:W-:Y:S01]  /*b970*/  STG.E.U16 desc[UR28][R4.64+0x32], R205 ;  /* 0x000032cd04007986 */ /* 0x000fe2000c10151c */
[C---:B------:R-:W-:Y:S03]  /*b980*/  HMMA.16816.F32.BF16 R132, R100.reuse, R134, R32 ;  /* 0x000000866484723c */ /* 0x040fe60000041820 */
[----:B------:R-:W-:Y:S03]  /*b990*/  STG.E.U16 desc[UR28][R140.64+0x40], R163 ;  /* 0x000040a38c007986 */ /* 0x000fe6000c10151c */
[C---:B------:R-:W-:Y:S01]  /*b9a0*/  HMMA.16816.F32.BF16 R124, R100.reuse, R126, R28 ;  /* 0x0000007e647c723c */ /* 0x040fe2000004181c */
[----:B------:R-:W-:Y:S04]  /*b9b0*/  STG.E.U16 desc[UR28][R140.64+0x42], R162 ;  /* 0x000042a28c007986 */ /* 0x000fe8000c10151c */
[----:B------:R-:W-:Y:S01]  /*b9c0*/  STG.E.U16 desc[UR28][R6.64+0x40], R160 ;  /* 0x000040a006007986 */ /* 0x000fe2000c10151c */
[C---:B------:R-:W-:Y:S03]  /*b9d0*/  HMMA.16816.F32.BF16 R116, R100.reuse, R118, R36 ;  /* 0x000000766474723c */ /* 0x040fe60000041824 */
[----:B------:R-:W-:Y:S03]  /*b9e0*/  STG.E.U16 desc[UR28][R6.64+0x42], R161 ;  /* 0x000042a106007986 */ /* 0x000fe6000c10151c */
[----:B------:R-:W-:Y:S01]  /*b9f0*/  HMMA.16816.F32.BF16 R100, R100, R10, R24 ;  /* 0x0000000a6464723c */ /* 0x000fe20000041818 */
[----:B------:R-:W-:Y:S04]  /*ba00*/  STG.E.U16 desc[UR28][R2.64+0x40], R147 ;  /* 0x0000409302007986 */ /* 0x000fe8000c10151c */
[----:B------:R-:W-:Y:S02]  /*ba10*/  STG.E.U16 desc[UR28][R2.64+0x42], R146 ;  /* 0x0000429202007986 */ /* 0x000fe4000c10151c */
[----:B------:R-:W-:Y:S01]  /*ba20*/  FADD.FTZ R11, R49, R9 ;  /* 0x00000009310b7221 */ /* 0x000fe20000010000 */
[----:B------:R-:W-:Y:S01]  /*ba30*/  FADD.FTZ R10, R233, R12 ;  /* 0x0000000ce90a7221 */ /* 0x000fe20000010000 */
[----:B------:R-:W-:Y:S01]  /*ba40*/  STG.E.U16 desc[UR28][R4.64+0x40], R145 ;  /* 0x0000409104007986 */ /* 0x000fe2000c10151c */
[----:B------:R-:W-:Y:S01]  /*ba50*/  FADD.FTZ R9, R50, R8 ;  /* 0x0000000832097221 */ /* 0x000fe20000010000 */
[----:B------:R-:W-:-:S02]  /*ba60*/  FADD.FTZ R8, R236, R0 ;  /* 0x00000000ec087221 */ /* 0x000fc40000010000 */
[----:B------:R-:W-:Y:S04]  /*ba70*/  STG.E.U16 desc[UR28][R4.64+0x42], R144 ;  /* 0x0000429004007986 */ /* 0x000fe8000c10151c */
[----:B------:R-:W-:Y:S04]  /*ba80*/  STG.E.U16 desc[UR28][R140.64+0x50], R159 ;  /* 0x0000509f8c007986 */ /* 0x000fe8000c10151c */
[----:B------:R-:W-:Y:S01]  /*ba90*/  STG.E.U16 desc[UR28][R140.64+0x52], R158 ;  /* 0x0000529e8c007986 */ /* 0x000fe2000c10151c */
[----:B------:R-:W-:-:S03]  /*baa0*/  FADD.FTZ R0, R234, R10 ;  /* 0x0000000aea007221 */ /* 0x000fc60000010000 */
[----:B------:R-:W-:Y:S01]  /*bab0*/  STG.E.U16 desc[UR28][R6.64+0x50], R156 ;  /* 0x0000509c06007986 */ /* 0x000fe2000c10151c */
[----:B------:R-:W-:-:S03]  /*bac0*/  FADD.FTZ R9, R250, R9 ;  /* 0x00000009fa097221 */ /* 0x000fc60000010000 */
[----:B------:R-:W-:Y:S01]  /*bad0*/  STG.E.U16 desc[UR28][R6.64+0x52], R157 ;  /* 0x0000529d06007986 */ /* 0x000fe2000c10151c */
[----:B------:R-:W-:-:S03]  /*bae0*/  FADD.FTZ R8, R231, R8 ;  /* 0x00000008e7087221 */ /* 0x000fc60000010000 */
[----:B------:R-:W-:Y:S04]  /*baf0*/  STG.E.U16 desc[UR28][R2.64+0x50], R143 ;  /* 0x0000508f02007986 */ /* 0x000fe8000c10151c */
[----:B------:R-:W-:Y:S04]  /*bb00*/  STG.E.U16 desc[UR28][R2.64+0x52], R142 ;  /* 0x0000528e02007986 */ /* 0x000fe8000c10151c */
[----:B------:R-:W-:Y:S04]  /*bb10*/  STG.E.U16 desc[UR28][R4.64+0x50], R75 ;  /* 0x0000504b04007986 */ /* 0x000fe8000c10151c */
        /* <DEDUP_REMOVED lines=15> */
[----:B------:R-:W-:Y:S04]  /*bc10*/  STG.E.U16 desc[UR28][R6.64+0x70], R149 ;  /* 0x0000709506007986 */ /* 0x000fe8000c10151c */
[----:B------:R-:W-:Y:S01]  /*bc20*/  STG.E.U16 desc[UR28][R6.64+0x72], R148 ;  /* 0x0000729406007986 */ /* 0x000fe2000c10151c */
[----:B------:R-:W-:-:S03]  /*bc30*/  FADD.FTZ R0, R227, R9 ;  /* 0x00000009e3007221 */ /* 0x000fc60000010000 */
[----:B------:R-:W-:Y:S04]  /*bc40*/  STG.E.U16 desc[UR28][R2.64+0x70], R61 ;  /* 0x0000703d02007986 */ /* 0x000fe8000c10151c */
[----:B------:R-:W-:Y:S04]  /*bc50*/  STG.E.U16 desc[UR28][R2.64+0x72], R60 ;  /* 0x0000723c02007986 */ /* 0x000fe8000c10151c */
[----:B------:R-:W-:Y:S04]  /*bc60*/  STG.E.U16 desc[UR28][R4.64+0x70], R41 ;  /* 0x0000702904007986 */ /* 0x000fe8000c10151c */
[----:B------:R2:W-:Y:S01]  /*bc70*/  STG.E.U16 desc[UR28][R4.64+0x72], R40 ;  /* 0x0000722804007986 */ /* 0x0005e2000c10151c */
[----:B------:R-:W-:-:S03]  /*bc80*/  FADD.FTZ R0, R228, R0 ;  /* 0x00000000e4007221 */ /* 0x000fc60000010000 */
[----:B------:R1:W5:Y:S01]  /*bc90*/  LDL.LU R168, [R1+0x178] ;  /* 0x0001780001a87983 */ /* 0x0003620000300800 */
[----:B------:R-:W-:Y:S01]  /*bca0*/  FADD.FTZ R0, R200, R0 ;  /* 0x00000000c8007221 */ /* 0x000fe20000010000 */
[----:B------:R-:W-:Y:S01]  /*bcb0*/  FADD.FTZ R11, R252, R11 ;  /* 0x0000000bfc0b7221 */ /* 0x000fe20000010000 */
[----:B--2---:R-:W-:Y:S01]  /*bcc0*/  FADD.FTZ R4, R244, R10 ;  /* 0x0000000af4047221 */ /* 0x004fe20000010000 */
[----:B------:R-:W-:-:S03]  /*bcd0*/  FADD.FTZ R5, R203, R8 ;  /* 0x00000008cb057221 */ /* 0x000fc60000010000 */
[----:B------:R-:W-:Y:S01]  /*bce0*/  FADD.FTZ R6, R245, R4 ;  /* 0x00000004f5067221 */ /* 0x000fe20000010000 */
[----:B------:R-:W-:Y:S01]  /*bcf0*/  FADD.FTZ R4, R201, R5 ;  /* 0x00000005c9047221 */ /* 0x000fe20000010000 */
[----:B------:R-:W-:Y:S02]  /*bd00*/  IADD3 R5, P0, R140, -0x80, RZ ;  /* 0xffffff808c057810 */ /* 0x000fe40007f1e0ff */
[----:B------:R-:W-:-:S04]  /*bd10*/  FADD.FTZ R6, R239, R6 ;  /* 0x00000006ef067221 */ /* 0x000fc80000010000 */
[----:B------:R-:W-:Y:S01]  /*bd20*/  FADD.FTZ R215, R240, R6 ;  /* 0x00000006f0d77221 */ /* 0x000fe20000010000 */
[----:B------:R-:W-:Y:S01]  /*bd30*/  FADD.FTZ R240, R199, R0 ;  /* 0x00000000c7f07221 */ /* 0x000fe20000010000 */
[----:B------:R-:W-:Y:S01]  /*bd40*/  IADD3.X R0, R141, -0x1, RZ, P0, !PT ;  /* 0xffffffff8d007810 */ /* 0x000fe200007fe4ff */
[----:B------:R1:W-:Y:S04]  /*bd50*/  STL [R1+0x100], R5 ;  /* 0x0001000501007387 */ /* 0x0003e80000100800 */
[----:B------:R1:W-:Y:S01]  /*bd60*/  STL [R1+0xfc], R0 ;  /* 0x0000fc0001007387 */ /* 0x0003e20000100800 */
[----:B------:R-:W-:Y:S01]  /*bd70*/  FADD.FTZ R11, R51, R11 ;  /* 0x0000000b330b7221 */ /* 0x000fe20000010000 */
[----:B------:R-:W-:-:S03]  /*bd80*/  LOP3.LUT P2, RZ, R183, 0x4, RZ, 0xc0, !PT ;  /* 0x00000004b7ff7812 */ /* 0x000fc6000784c0ff */
[----:B------:R-:W-:-:S04]  /*bd90*/  FADD.FTZ R11, R247, R11 ;  /* 0x0000000bf70b7221 */ /* 0x000fc80000010000 */
[----:B------:R-:W-:Y:S01]  /*bda0*/  FADD.FTZ R7, R248, R11 ;  /* 0x0000000bf8077221 */ /* 0x000fe20000010000 */
[----:B------:R-:W-:-:S03]  /*bdb0*/  FADD.FTZ R4, R198, R4 ;  /* 0x00000004c6047221 */ /* 0x000fc60000010000 */
[----:B------:R-:W-:Y:S01]  /*bdc0*/  FADD.FTZ R7, R241, R7 ;  /* 0x00000007f1077221 */ /* 0x000fe20000010000 */
[----:B------:R-:W-:-:S03]  /*bdd0*/  FADD.FTZ R241, R197, R4 ;  /* 0x00000004c5f17221 */ /* 0x000fc60000010000 */
[----:B------:R-:W-:Y:S01]  /*bde0*/  FADD.FTZ R212, R246, R7 ;  /* 0x00000007f6d47221 */ /* 0x000fe20000010000 */
[----:B------:R-:W-:Y:S06]  /*bdf0*/  @!P2 BRA `(.L_x_2239) ;  /* 0x0000010c0028a947 */ /* 0x000fec0003800000 */
[----:B------:R-:W1:Y:S01]  /*be00*/  LDL.64 R50, [R1+0x160] ;  /* 0x0001600001327983 */ /* 0x000e620000100a00 */
[----:B------:R-:W-:Y:S01]  /*be10*/  ULDC UR4, c[0x0][0x2d0] ;  /* 0x0000b40000047ab9 */ /* 0x000fe20000000800 */
[----:B------:R-:W-:-:S04]  /*be20*/  DEPBAR.LE SB0, 0x0 ;  /* 0x000080000000791a */ /* 0x000fc80000000000 */
[----:B------:R-:W-:Y:S01]  /*be30*/  BAR.SYNC.DEFER_BLOCKING 0x0 ;  /* 0x0000000000007b1d */ /* 0x000fe20000010000 */
[----:B------:R-:W-:Y:S01]  /*be40*/  ISETP.GE.AND P3, PT, R242, UR4, PT ;  /* 0x00000004f2007c0c */ /* 0x000fe2000bf66270 */
[----:B------:R-:W-:Y:S01]  /*be50*/  UIADD3 UR4, UR18, -0x2, URZ ;  /* 0xfffffffe12047890 */ /* 0x000fe2000fffe03f */
[----:B------:R-:W-:Y:S01]  /*be60*/  IMAD.U32 R7, RZ, RZ, UR8 ;  /* 0x00000008ff077e24 */ /* 0x000fe2000f8e00ff */
[----:B------:R-:W-:Y:S02]  /*be70*/  UIMAD.WIDE.U32 UR44, UR8, 0x20, URZ ;  /* 0x00000020082c78a5 */ /* 0x000fe4000f8e003f */
[----:B------:R-:W-:Y:S02]  /*be80*/  USHF.R.S32.HI UR7, URZ, 0x1f, UR4 ;  /* 0x0000001f3f077899 */ /* 0x000fe40008011404 */
[----:B------:R-:W-:Y:S01]  /*be90*/  UIMAD UR6, UR34, UR4, URZ ;  /* 0x00000004220672a4 */ /* 0x000fe2000f8e023f */
[----:B------:R-:W-:Y:S01]  /*bea0*/  IMAD.U32 R4, RZ, RZ, UR4 ;  /* 0x00000004ff047e24 */ /* 0x000fe2000f8e00ff */
[----:B------:R-:W-:-:S02]  /*beb0*/  USHF.L.U32 UR4, UR9, 0x5, URZ ;  /* 0x0000000509047899 */ /* 0x000fc4000800063f */
[----:B------:R-:W-:Y:S02]  /*bec0*/  UIMAD UR6, UR7, UR35, UR6 ;  /* 0x00000023070672a4 */ /* 0x000fe4000f8e0206 */
[----:B------:R-:W2:Y:S01]  /*bed0*/  @!P3 LDC.64 R12, c[0x0][0x220] ;  /* 0x00008800ff0cbb82 */ /* 0x000ea20000000a00 */
[----:B------:R-:W-:Y:S01]  /*bee0*/  VOTEU.ALL UP0, P3 ;  /* 0x00000000003f7886 */ /* 0x000fe20001800000 */
[----:B------:R-:W-:Y:S01]  /*bef0*/  IMAD.U32 R6, RZ, RZ, UR4 ;  /* 0x00000004ff067e24 */ /* 0x000fe2000f8e00ff */
[----:B------:R-:W-:-:S03]  /*bf00*/  UIADD3 UR17, UR18, -0x2, URZ ;  /* 0xfffffffe12117890 */ /* 0x000fc6000fffe03f */
[----:B------:R-:W-:Y:S02]  /*bf10*/  @!UP0 UIMAD UR4, UR9, 0x30, URZ ;  /* 0x00000030090488a4 */ /* 0x000fe4000f8e023f */
[----:B------:R-:W3:Y:S01]  /*bf20*/  @!P3 LDC.64 R10, c[0x0][0x220] ;  /* 0x00008800ff0abb82 */ /* 0x000ee20000000a00 */
[----:B------:R-:W-:Y:S01]  /*bf30*/  UISETP.GT.AND UP1, UPT, UR17, UR12, UPT ;  /* 0x0000000c1100728c */ /* 0x000fe2000bf24270 */
[----:B------:R-:W-:Y:S06]  /*bf40*/  @P3 STS.128 [R192+0x6000], RZ ;  /* 0x006000ffc0003388 */ /* 0x000fec0000000c00 */
[----:B------:R-:W4:Y:S08]  /*bf50*/  @!P3 LDC.64 R14, c[0x0][0x220] ;  /* 0x00008800ff0ebb82 */ /* 0x000f300000000a00 */
[----:B------:R-:W4:Y:S01]  /*bf60*/  @!P3 LDC.64 R18, c[0x0][0x220] ;  /* 0x00008800ff12bb82 */ /* 0x000f220000000a00 */
[----:B-1----:R-:W-:-:S04]  /*bf70*/  IMAD.WIDE.U32 R4, R4, UR35, R50 ;  /* 0x0000002304047c25 */ /* 0x002fc8000f8e0032 */
[----:B------:R-:W-:Y:S01]  /*bf80*/  VIADD R5, R5, UR6 ;  /* 0x0000000605057c36 */ /* 0x000fe20008000000 */
[C---:B------:R-:W-:Y:S02]  /*bf90*/  @!P3 IADD3 R0, P1, R4.reuse, UR36, RZ ;  /* 0x000000240400bc10 */ /* 0x040fe4000ff3e0ff */
[C---:B------:R-:W-:Y:S02]  /*bfa0*/  @!P3 IADD3 R9, P0, R4.reuse, UR44, RZ ;  /* 0x0000002c0409bc10 */ /* 0x040fe4000ff1e0ff */
[C---:B------:R-:W-:Y:S02]  /*bfb0*/  @!P3 IADD3.X R16, R5.reuse, UR27, RZ, P1, !PT ;  /* 0x0000001b0510bc10 */ /* 0x040fe40008ffe4ff */
[----:B--2---:R-:W-:Y:S02]  /*bfc0*/  @!P3 LEA R12, P2, R4, R12, 0x1 ;  /* 0x0000000c040cb211 */ /* 0x004fe400078408ff */
[----:B------:R-:W-:Y:S01]  /*bfd0*/  @!P3 IADD3.X R17, R5, UR45, R6, P0, !PT ;  /* 0x0000002d0511bc10 */ /* 0x000fe200087fe406 */
[----:B------:R-:W-:Y:S01]  /*bfe0*/  @!P3 IMAD.WIDE.U32 R6, R7, 0x30, R4 ;  /* 0x000000300706b825 */ /* 0x000fe200078e0004 */
[----:B---3--:R-:W-:-:S02]  /*bff0*/  @!P3 LEA R10, P1, R0, R10, 0x1 ;  /* 0x0000000a000ab211 */ /* 0x008fc400078208ff */
[----:B----4-:R-:W-:Y:S02]  /*c000*/  @!P3 LEA R8, P0, R9, R14, 0x1 ;  /* 0x0000000e0908b211 */ /* 0x010fe400078008ff */
[----:B------:R-:W-:Y:S02]  /*c010*/  @!P3 LEA.HI.X R13, R4, R13, R5, 0x1, P2 ;  /* 0x0000000d040db211 */ /* 0x000fe400010f0c05 */
[----:B------:R-:W-:Y:S01]  /*c020*/  @!P3 LEA.HI.X R11, R0, R11, R16, 0x1, P1 ;  /* 0x0000000b000bb211 */ /* 0x000fe200008f0c10 */
[----:B------:R-:W-:Y:S01]  /*c030*/  @!P3 VIADD R0, R7, UR4 ;  /* 0x000000040700bc36 */ /* 0x000fe20008000000 */
[----:B------:R-:W-:Y:S01]  /*c040*/  @!P3 LEA.HI.X R9, R9, R15, R17, 0x1, P0 ;  /* 0x0000000f0909b211 */ /* 0x000fe200000f0c11 */
[----:B------:R-:W-:Y:S01]  /*c050*/  @!PT LDS RZ, [RZ] ;  /* 0x00000000fffff984 */ /* 0x000fe20000000800 */
[----:B------:R-:W-:Y:S01]  /*c060*/  @!PT LDS RZ, [RZ] ;  /* 0x00000000fffff984 */ /* 0x000fe20000000800 */
[----:B------:R-:W-:Y:S01]  /*c070*/  @!PT LDS RZ, [RZ] ;  /* 0x00000000fffff984 */ /* 0x000fe20000000800 */
[----:B------:R1:W-:Y:S01]  /*c080*/  @!P3 LDGSTS.E.BYPASS.LTC128B.128 [R192+0x6000], desc[UR28][R12.64] ;  /* 0x060000000cc0bfae */ /* 0x0003e2000b901d5c */
[----:B------:R-:W-:-:S03]  /*c090*/  @!P3 LEA R4, P0, R6, R18, 0x1 ;  /* 0x000000120604b211 */ /* 0x000fc600078008ff */
[----:B------:R-:W-:Y:S01]  /*c0a0*/  @P3 STS.128 [R192+0x6800], RZ ;  /* 0x006800ffc0003388 */ /* 0x000fe20000000c00 */
[----:B------:R-:W-:Y:S02]  /*c0b0*/  @!P3 LEA.HI.X R5, R6, R19, R0, 0x1, P0 ;  /* 0x000000130605b211 */ /* 0x000fe400000f0c00 */
[----:B------:R-:W-:Y:S01]  /*c0c0*/  PLOP3.LUT P0, PT, PT, PT, UP1, 0x80, 0x0 ;  /* 0x000000000000781c */ /* 0x000fe20003f0f018 */
        /* <DEDUP_REMOVED lines=14> */
[----:B-1---5:R-:W-:Y:S04]  /*c1b0*/  LDSM.16.M88.4 R12, [R168+0x4000] ;  /* 0x00400000a80c783b */ /* 0x022fe80000000200 */
[----:B------:R-:W-:Y:S04]  /*c1c0*/  LDSM.16.M88.4 R32, [R168+0x4800] ;  /* 0x00480000a820783b */ /* 0x000fe80000000200 */
[----:B------:R-:W-:Y:S04]  /*c1d0*/  LDSM.16.M88.4 R28, [R168+0x5000] ;  /* 0x00500000a81c783b */ /* 0x000fe80000000200 */
[----:B------:R-:W-:Y:S04]  /*c1e0*/  LDSM.16.M88.4 R56, [R174+0x4000] ;  /* 0x00400000ae38783b */ /* 0x000fe80000000200 */
[----:B--2---:R-:W1:Y:S04]  /*c1f0*/  LDSM.16.M88.4 R8, [R175] ;  /* 0x00000000af08783b */ /* 0x004e680000000200 */
[----:B------:R-:W-:Y:S04]  /*c200*/  LDSM.16.M88.4 R20, [R178+0x2000] ;  /* 0x00200000b214783b */ /* 0x000fe80000000200 */
[----:B---3--:R-:W2:Y:S04]  /*c210*/  LDSM.16.M88.4 R4, [R175+0x2000] ;  /* 0x00200000af04783b */ /* 0x008ea80000000200 */
[----:B------:R-:W3:Y:S04]  /*c220*/  LDSM.16.M88.4 R16, [R168+0x5800] ;  /* 0x00580000a810783b */ /* 0x000ee80000000200 */
[----:B------:R-:W4:Y:S04]  /*c230*/  LDSM.16.M88.4 R36, [R174+0x4800] ;  /* 0x00480000ae24783b */ /* 0x000f280000000200 */
[----:B------:R-:W4:Y:S04]  /*c240*/  LDSM.16.M88.4 R24, [R178] ;  /* 0x00000000b218783b */ /* 0x000f280000000200 */
[----:B------:R-:W4:Y:S04]  /*c250*/  LDSM.16.M88.4 R60, [R174+0x5000] ;  /* 0x00500000ae3c783b */ /* 0x000f280000000200 */
[----:B------:R-:W4:Y:S04]  /*c260*/  LDSM.16.M88.4 R64, [R174+0x5800] ;  /* 0x00580000ae40783b */ /* 0x000f280000000200 */
[----:B------:R-:W-:Y:S04]  /*c270*/  LDSM.16.M88.4 R52, [R179] ;  /* 0x00000000b334783b */ /* 0x000fe80000000200 */
[----:B------:R-:W-:Y:S01]  /*c280*/  LDSM.16.M88.4 R48, [R182] ;  /* 0x00000000b630783b */ /* 0x000fe20000000200 */
[C---:B-1----:R-:W-:Y:S03]  /*c290*/  HMMA.16816.F32.BF16 R208, R8.reuse, R12, RZ ;  /* 0x0000000c08d0723c */ /* 0x042fe600000418ff */
[----:B------:R-:W-:Y:S04]  /*c2a0*/  LDSM.16.M88.4 R44, [R181] ;  /* 0x00000000b52c783b */ /* 0x000fe80000000200 */
[----:B------:R-:W0:Y:S01]  /*c2b0*/  LDGDEPBAR ;  /* 0x00000000000079af */ /* 0x000e220000000000 */
[----:B------:R-:W-:Y:S06]  /*c2c0*/  HMMA.16816.F32.BF16 R200, R8, R14, RZ ;  /* 0x0000000e08c8723c */ /* 0x000fec00000418ff */
[C---:B--2---:R-:W-:Y:S06]  /*c2d0*/  HMMA.16816.F32.BF16 R40, R4.reuse, R12, RZ ;  /* 0x0000000c0428723c */ /* 0x044fec00000418ff */
[C---:B------:R-:W-:Y:S01]  /*c2e0*/  HMMA.16816.F32.BF16 R204, R4.reuse, R14, RZ ;  /* 0x0000000e04cc723c */ /* 0x040fe200000418ff */
[----:B------:R-:W1:Y:S05]  /*c2f0*/  LDSM.16.M88.4 R12, [R176+0x2000] ;  /* 0x00200000b00c783b */ /* 0x000e6a0000000200 */
[C---:B------:R-:W-:Y:S06]  /*c300*/  HMMA.16816.F32.BF16 R160, R4.reuse, R32, RZ ;  /* 0x0000002004a0723c */ /* 0x040fec00000418ff */
[C---:B------:R-:W-:Y:S06]  /*c310*/  HMMA.16816.F32.BF16 R152, R4.reuse, R28, RZ ;  /* 0x0000001c0498723c */ /* 0x040fec00000418ff */
[----:B------:R-:W-:Y:S06]  /*c320*/  HMMA.16816.F32.BF16 R196, R4, R34, RZ ;  /* 0x0000002204c4723c */ /* 0x000fec00000418ff */
[C---:B------:R-:W-:Y:S06]  /*c330*/  HMMA.16816.F32.BF16 R72, R8.reuse, R32, RZ ;  /* 0x000000200848723c */ /* 0x040fec00000418ff */
[----:B------:R-:W-:Y:S06]  /*c340*/  HMMA.16816.F32.BF16 R156, R8, R34, RZ ;  /* 0x00000022089c723c */ /* 0x000fec00000418ff */
[----:B------:R-:W-:Y:S01]  /*c350*/  HMMA.16816.F32.BF16 R216, R20, R56, R40 ;  /* 0x0000003814d8723c */ /* 0x000fe20000041828 */
[----:B------:R-:W-:Y:S05]  /*c360*/  LDSM.16.M88.4 R40, [R180] ;  /* 0x00000000b428783b */ /* 0x000fea0000000200 */
[C---:B---3--:R-:W-:Y:S06]  /*c370*/  HMMA.16816.F32.BF16 R148, R4.reuse, R16, RZ ;  /* 0x000000100494723c */ /* 0x048fec00000418ff */
[C---:B------:R-:W-:Y:S06]  /*c380*/  HMMA.16816.F32.BF16 R164, R4.reuse, R30, RZ ;  /* 0x0000001e04a4723c */ /* 0x040fec00000418ff */
[----:B------:R-:W-:Y:S06]  /*c390*/  HMMA.16816.F32.BF16 R144, R4, R18, RZ ;  /* 0x000000120490723c */ /* 0x000fec00000418ff */
[----:B------:R-:W-:Y:S01]  /*c3a0*/  HMMA.16816.F32.BF16 R32, R8, R28, RZ ;  /* 0x0000001c0820723c */ /* 0x000fe200000418ff */
[----:B------:R-:W-:Y:S01]  /*c3b0*/  IMAD.MOV.U32 R193, RZ, RZ, R216 ;  /* 0x000000ffffc17224 */ /* 0x000fe200078e00d8 */
[----:B------:R-:W-:Y:S01]  /*c3c0*/  MOV R143, R217 ;  /* 0x000000d9008f7202 */ /* 0x000fe20000000f00 */
[----:B------:R-:W-:-:S02]  /*c3d0*/  IMAD.MOV.U32 R142, RZ, RZ, R218 ;  /* 0x000000ffff8e7224 */ /* 0x000fc400078e00da */
[----:B------:R-:W-:Y:S01]  /*c3e0*/  IMAD.MOV.U32 R0, RZ, RZ, R219 ;  /* 0x000000ffff007224 */ /* 0x000fe200078e00db */
[C---:B------:R-:W-:Y:S06]  /*c3f0*/  HMMA.16816.F32.BF16 R28, R8.reuse, R30, RZ ;  /* 0x0000001e081c723c */ /* 0x040fec00000418ff */
[C---:B------:R-:W-:Y:S06]  /*c400*/  HMMA.16816.F32.BF16 R4, R8.reuse, R16, RZ ;  /* 0x000000100804723c */ /* 0x040fec00000418ff */
[----:B------:R-:W-:Y:S01]  /*c410*/  HMMA.16816.F32.BF16 R8, R8, R18, RZ ;  /* 0x000000120808723c */ /* 0x000fe200000418ff */
[----:B------:R-:W2:Y:S05]  /*c420*/  LDSM.16.M88.4 R16, [R176] ;  /* 0x00000000b010783b */ /* 0x000eaa0000000200 */
[C---:B----4-:R-:W-:Y:S06]  /*c430*/  HMMA.16816.F32.BF16 R244, R20.reuse, R36, R160 ;  /* 0x0000002414f4723c */ /* 0x050fec00000418a0 */
[----:B------:R-:W-:Y:S06]  /*c440*/  HMMA.16816.F32.BF16 R248, R20, R58, R204 ;  /* 0x0000003a14f8723c */ /* 0x000fec00000418cc */
[----:B------:R-:W-:Y:S01]  /*c450*/  HMMA.16816.F32.BF16 R208, R24, R56, R208 ;  /* 0x0000003818d0723c */ /* 0x000fe200000418d0 */
[----:B------:R-:W-:Y:S01]  /*c460*/  IMAD.MOV.U32 R204, RZ, RZ, R193 ;  /* 0x000000ffffcc7224 */ /* 0x000fe200078e00c1 */
[----:B------:R-:W-:Y:S01]  /*c470*/  MOV R205, R143 ;  /* 0x0000008f00cd7202 */ /* 0x000fe20000000f00 */
[----:B------:R-:W-:-:S02]  /*c480*/  IMAD.MOV.U32 R206, RZ, RZ, R142 ;  /* 0x000000ffffce7224 */ /* 0x000fc400078e008e */
[----:B------:R-:W-:Y:S01]  /*c490*/  IMAD.MOV.U32 R207, RZ, RZ, R0 ;  /* 0x000000ffffcf7224 */ /* 0x000fe200078e0000 */
        /* <DEDUP_REMOVED lines=11> */
[----:B------:R-:W-:Y:S05]  /*c550*/  LDSM.16.M88.4 R4, [R177+0x2000] ;  /* 0x00200000b104783b */ /* 0x000fea0000000200 */
[C---:B------:R-:W-:Y:S01]  /*c560*/  HMMA.16816.F32.BF16 R72, R24.reuse, R38, R156 ;  /* 0x000000261848723c */ /* 0x040fe2000004189c */
[----:B------:R-:W3:Y:S05]  /*c570*/  LDSM.16.M88.4 R36, [R173] ;  /* 0x00000000ad24783b */ /* 0x000eea0000000200 */
[C---:B------:R-:W-:Y:S01]  /*c580*/  HMMA.16816.F32.BF16 R144, R24.reuse, R62, R28 ;  /* 0x0000003e1890723c */ /* 0x040fe2000004181c */
[----:B------:R-:W-:Y:S05]  /*c590*/  LDSM.16.M88.4 R28, [R173+0x1000] ;  /* 0x00100000ad1c783b */ /* 0x000fea0000000200 */
[----:B------:R-:W-:Y:S01]  /*c5a0*/  HMMA.16816.F32.BF16 R148, R24, R66, R8 ;  /* 0x000000421894723c */ /* 0x000fe20000041808 */
[----:B------:R-:W4:Y:S01]  /*c5b0*/  LDSM.16.M88.4 R8, [R177] ;  /* 0x00000000b108783b */ /* 0x000f220000000200 */
[----:B------:R-:W-:-:S04]  /*c5c0*/  DEPBAR.LE SB0, 0x0 ;  /* 0x000080000000791a */ /* 0x000fc80000000000 */
[C---:B-1----:R-:W-:Y:S06]  /*c5d0*/  HMMA.16816.F32.BF16 R204, R12.reuse, R52, R204 ;  /* 0x000000340ccc723c */ /* 0x042fec00000418cc */
[----:B------:R-:W-:Y:S06]  /*c5e0*/  HMMA.16816.F32.BF16 R200, R12, R54, R248 ;  /* 0x000000360cc8723c */ /* 0x000fec00000418f8 */
[C---:B--2---:R-:W-:Y:S06]  /*c5f0*/  HMMA.16816.F32.BF16 R60, R16.reuse, R52, R208 ;  /* 0x00000034103c723c */ /* 0x044fec00000418d0 */
[----:B------:R-:W-:Y:S06]  /*c600*/  HMMA.16816.F32.BF16 R56, R16, R54, R56 ;  /* 0x000000361038723c */ /* 0x000fec0000041838 */
        /* <DEDUP_REMOVED lines=14> */
[C---:B------:R-:W-:Y:S06]  /*c6f0*/  HMMA.16816.F32.BF16 R196, R4.reuse, R32, R196 ;  /* 0x0000002004c4723c */ /* 0x040fec00000418c4 */
[C---:B------:R-:W-:Y:S06]  /*c700*/  HMMA.16816.F32.BF16 R164, R4.reuse, R34, R164 ;  /* 0x0000002204a4723c */ /* 0x040fec00000418a4 */
[----:B------:R-:W-:Y:S06]  /*c710*/  HMMA.16816.F32.BF16 R224, R4, R22, R64 ;  /* 0x0000001604e0723c */ /* 0x000fec0000041840 */
[C---:B----4-:R-:W-:Y:S06]  /*c720*/  HMMA.16816.F32.BF16 R60, R8.reuse, R36, R60 ;  /* 0x00000024083c723c */ /* 0x050fec000004183c */
        /* <DEDUP_REMOVED lines=9> */
[----:B------:R-:W-:Y:S01]  /*c7c0*/  HMMA.16816.F32.BF16 R64, R8, R22, R16 ;  /* 0x000000160840723c */ /* 0x000fe20000041810 */
[----:B------:R-:W-:Y:S06]  /*c7d0*/  BAR.SYNC.DEFER_BLOCKING 0x0 ;  /* 0x0000000000007b1d */ /* 0x000fec0000010000 */
[----:B------:R-:W-:-:S02]  /*c7e0*/  NOP ;  /* 0x0000000000007918 */ /* 0x000fc40000000000 */
[----:B------:R-:W-:-:S15]  /*c7f0*/  @!P0 BRA `(.L_x_2240) ;  /* 0x0000000000f88947 */ /* 0x000fde0003800000 */
[----:B------:R-:W2:Y:S01]  /*c800*/  LDL.64 R142, [R1+0x150] ;  /* 0x00015000018e7983 */ /* 0x000ea20000100a00 */
[----:B------:R-:W1:Y:S03]  /*c810*/  @!P3 LDC.64 R12, c[0x0][0x218] ;  /* 0x00008600ff0cbb82 */ /* 0x000e660000000a00 */
[----:B------:R-:W3:Y:S01]  /*c820*/  LDL.64 R194, [R1+0x158] ;  /* 0x0001580001c27983 */ /* 0x000ee20000100a00 */
[----:B------:R-:W-:Y:S01]  /*c830*/  UIADD3 UR6, UR18, -0x3, URZ ;  /* 0xfffffffd12067890 */ /* 0x000fe2000fffe03f */
[----:B------:R-:W-:Y:S01]  /*c840*/  IMAD.U32 R6, RZ, RZ, UR10 ;  /* 0x0000000aff067e24 */ /* 0x000fe2000f8e00ff */
[----:B------:R-:W-:Y:S01]  /*c850*/  MOV R8, UR11 ;  /* 0x0000000b00087c02 */ /* 0x000fe20008000f00 */
[----:B------:R-:W-:Y:S01]  /*c860*/  IMAD.U32 R10, RZ, RZ, UR10 ;  /* 0x0000000aff0a7e24 */ /* 0x000fe2000f8e00ff */
[----:B------:R-:W4:Y:S01]  /*c870*/  @!P3 LDC.64 R16, c[0x0][0x218] ;  /* 0x00008600ff10bb82 */ /* 0x000f220000000a00 */
[----:B------:R-:W-:Y:S01]  /*c880*/  USHF.R.S32.HI UR4, URZ, 0x1f, UR6 ;  /* 0x0000001f3f047899 */ /* 0x000fe20008011406 */
[----:B------:R-:W-:Y:S01]  /*c890*/  IMAD.U32 R0, RZ, RZ, UR6 ;  /* 0x00000006ff007e24 */ /* 0x000fe2000f8e00ff */
[----:B------:R-:W-:Y:S01]  /*c8a0*/  UIMAD UR6, UR22, UR6, URZ ;  /* 0x00000006160672a4 */ /* 0x000fe2000f8e023f */
[----:B------:R-:W-:Y:S01]  /*c8b0*/  IMAD.U32 R14, RZ, RZ, UR10 ;  /* 0x0000000aff0e7e24 */ /* 0x000fe2000f8e00ff */
[----:B------:R1:W-:Y:S01]  /*c8c0*/  @P3 STS.128 [R192+0x4000], RZ ;  /* 0x004000ffc0003388 */ /* 0x0003e20000000c00 */
[----:B------:R-:W-:Y:S01]  /*c8d0*/  IMAD.U32 R11, RZ, RZ, UR11 ;  /* 0x0000000bff0b7e24 */ /* 0x000fe2000f8e00ff */
[----:B------:R-:W-:Y:S01]  /*c8e0*/  UIMAD UR4, UR4, UR23, UR6 ;  /* 0x00000017040472a4 */ /* 0x000fe2000f8e0206 */
[----:B------:R-:W5:Y:S01]  /*c8f0*/  @!P3 LDC.64 R18, c[0x0][0x218] ;  /* 0x00008600ff12bb82 */ /* 0x000f620000000a00 */
[----:B------:R-:W-:Y:S01]  /*c900*/  BSSY B0, `(.L_x_2241) ;  /* 0x000002c000007945 */ /* 0x000fe20003800000 */
[----:B--2---:R-:W-:-:S02]  /*c910*/  IMAD.MOV.U32 R5, RZ, RZ, R143 ;  /* 0x000000ffff057224 */ /* 0x004fc400078e008f */
[----:B---3--:R-:W-:-:S04]  /*c920*/  IMAD.MOV.U32 R4, RZ, RZ, R194 ;  /* 0x000000ffff047224 */ /* 0x008fc800078e00c2 */
[----:B------:R-:W-:-:S04]  /*c930*/  IMAD.WIDE.U32 R4, R0, UR23, R4 ;  /* 0x0000001700047c25 */ /* 0x000fc8000f8e0004 */
[----:B------:R-:W-:Y:S01]  /*c940*/  IMAD.U32 R0, RZ, RZ, UR10 ;  /* 0x0000000aff007e24 */ /* 0x000fe2000f8e00ff */
[----:B------:R-:W-:Y:S02]  /*c950*/  IADD3 R7, R5, UR4, RZ ;  /* 0x0000000405077c10 */ /* 0x000fe4000fffe0ff */
[-C--:B------:R-:W-:Y:S02]  /*c960*/  @!P3 LEA R9, P0, R6, R4.reuse, 0x5 ;  /* 0x000000040609b211 */ /* 0x080fe400078028ff */
[----:B------:R-:W-:Y:S02]  /*c970*/  @!P3 LEA R0, P1, R0, R4, 0x4 ;  /* 0x000000040000b211 */ /* 0x000fe400078220ff */
[----:B-1----:R-:W-:Y:S02]  /*c980*/  @!P3 LEA R12, P2, R4, R12, 0x1 ;  /* 0x0000000c040cb211 */ /* 0x002fe400078408ff */
[----:B------:R-:W-:Y:S02]  /*c990*/  @!P3 LEA.HI.X R15, R10, R7, R8, 0x4, P1 ;  /* 0x000000070a0fb211 */ /* 0x000fe400008f2408 */
[----:B----4-:R-:W-:-:S02]  /*c9a0*/  @!P3 LEA R10, P1, R0, R16, 0x1 ;  /* 0x00000010000ab211 */ /* 0x010fc400078208ff */
[----:B------:R-:W-:Y:S02]  /*c9b0*/  @!P3 LEA.HI.X R14, R14, R7, R11, 0x5, P0 ;  /* 0x000000070e0eb211 */ /* 0x000fe400000f2c0b */
[C---:B-----5:R-:W-:Y:S02]  /*c9c0*/  @!P3 LEA R8, P0, R9.reuse, R18, 0x1 ;  /* 0x000000120908b211 */ /* 0x060fe400078008ff */
        /* <DEDUP_REMOVED lines=31> */
.L_x_2242:
[----:B------:R-:W-:Y:S05]  /*cbc0*/  BSYNC B0 ;  /* 0x0000000000007941 */ /* 0x000fea0003800000 */
.L_x_2241:
[----:B------:R-:W0:Y:S02]  /*cbd0*/  LDGDEPBAR ;  /* 0x00000000000079af */ /* 0x000e240000000000 */
.L_x_2240:
[----:B--2---:R-:W2:Y:S04]  /*cbe0*/  LDL.64 R4, [R1+0x18] ;  /* 0x0000180001047983 */ /* 0x004ea80000100a00 */
[----:B------:R-:W3:Y:S04]  /*cbf0*/  LDL R6, [R1+0x124] ;  /* 0x0001240001067983 */ /* 0x000ee80000100800 */
[----:B------:R-:W4:Y:S04]  /*cc00*/  LDL R7, [R1+0x128] ;  /* 0x0001280001077983 */ /* 0x000f280000100800 */
        /* <DEDUP_REMOVED lines=20> */
[----:B------:R-:W4:Y:S04]  /*cd50*/  LDL R17, [R1+0x168] ;  /* 0x0001680001117983 */ /* 0x000f280000100800 */
[----:B------:R-:W4:Y:S01]  /*cd60*/  LDL R18, [R1+0xf0] ;  /* 0x0000f00001127983 */ /* 0x000f220000100800 */
[----:B-1----:R-:W1:Y:S01]  /*cd70*/  S2R R8, SR_TID.X ;  /* 0x0000000000087919 */ /* 0x002e620000002100 */
[----:B------:R-:W-:Y:S01]  /*cd80*/  IMAD.U32 R0, RZ, RZ, UR17 ;  /* 0x00000011ff007e24 */ /* 0x000fe2000f8e00ff */
[----:B------:R-:W-:Y:S01]  /*cd90*/  P2R R31, PR, RZ, 0x8 ;  /* 0x00000008ff1f7803 */ /* 0x000fe20000000000 */
[----:B-1----:R-:W-:-:S05]  /*cda0*/  IMAD.SHL.U32 R8, R8, 0x2, RZ ;  /* 0x0000000208087824 */ /* 0x002fca00078e00ff */
[----:B------:R-:W-:-:S05]  /*cdb0*/  LOP3.LUT R8, R8, 0x6, RZ, 0xc0, !PT ;  /* 0x0000000608087812 */ /* 0x000fca00078ec0ff */
[----:B------:R-:W-:-:S05]  /*cdc0*/  IMAD R0, R0, 0x40, R8 ;  /* 0x0000004000007824 */ /* 0x000fca00078e0208 */
[C---:B------:R-:W-:Y:S02]  /*cdd0*/  ISETP.GE.AND P1, PT, R0.reuse, R191, PT ;  /* 0x000000bf0000720c */ /* 0x040fe40003f26270 */
[C---:B------:R-:W-:Y:S02]  /*cde0*/  ISETP.GE.AND P0, PT, R0.reuse, R190, PT ;  /* 0x000000be0000720c */ /* 0x040fe40003f06270 */
[C---:B------:R-:W-:Y:S02]  /*cdf0*/  ISETP.LT.OR P3, PT, R0.reuse, R187, P1 ;  /* 0x000000bb0000720c */ /* 0x040fe40000f61670 */
[----:B------:R-:W-:-:S04]  /*ce00*/  ISETP.LT.OR P6, PT, R0, R186, P0 ;  /* 0x000000ba0000720c */ /* 0x000fc800007c1670 */
[----:B------:R-:W-:Y:S02]  /*ce10*/  FSEL R21, R62, -INF , !P6 ;  /* 0xff8000003e157808 */ /* 0x000fe40007000000 */
[----:B------:R-:W-:Y:S01]  /*ce20*/  FSEL R16, R60, -INF , !P3 ;  /* 0xff8000003c107808 */ /* 0x000fe20005800000 */
[C---:B------:R-:W-:Y:S02]  /*ce30*/  VIADD R10, R0.reuse, 0x21 ;  /* 0x00000021000a7836 */ /* 0x040fe40000000000 */
[C---:B------:R-:W-:Y:S02]  /*ce40*/  VIADD R9, R0.reuse, 0x28 ;  /* 0x0000002800097836 */ /* 0x040fe40000000000 */
[C---:B------:R-:W-:Y:S02]  /*ce50*/  VIADD R8, R0.reuse, 0x29 ;  /* 0x0000002900087836 */ /* 0x040fe40000000000 */
[----:B--2---:R-:W-:Y:S02]  /*ce60*/  IMAD.MOV.U32 R24, RZ, RZ, R4 ;  /* 0x000000ffff187224 */ /* 0x004fe400078e0004 */
[----:B------:R-:W-:-:S05]  /*ce70*/  VIADD R4, R0, 0x1 ;  /* 0x0000000100047836 */ /* 0x000fca0000000000 */
[C---:B------:R-:W-:Y:S02]  /*ce80*/  ISETP.GE.AND P1, PT, R4.reuse, R191, PT ;  /* 0x000000bf0400720c */ /* 0x040fe40003f26270 */
[C---:B------:R-:W-:Y:S02]  /*ce90*/  ISETP.GE.AND P4, PT, R4.reuse, R189, PT ;  /* 0x000000bd0400720c */ /* 0x040fe40003f86270 */
[C---:B------:R-:W-:Y:S02]  /*cea0*/  ISETP.LT.OR P5, PT, R4.reuse, R187, P1 ;  /* 0x000000bb0400720c */ /* 0x040fe40000fa1670 */
[C---:B------:R-:W-:Y:S02]  /*ceb0*/  ISETP.LT.OR P1, PT, R4.reuse, R185, P4 ;  /* 0x000000b90400720c */ /* 0x040fe40002721670 */
[----:B------:R-:W-:Y:S01]  /*cec0*/  ISETP.GE.AND P0, PT, R4, R190, PT ;  /* 0x000000be0400720c */ /* 0x000fe20003f06270 */
[----:B------:R-:W-:Y:S01]  /*ced0*/  IMAD.MOV.U32 R25, RZ, RZ, R5 ;  /* 0x000000ffff197224 */ /* 0x000fe200078e0005 */
[----:B------:R-:W-:-:S02]  /*cee0*/  P2R R5, PR, RZ, 0x2 ;  /* 0x00000002ff057803 */ /* 0x000fc40000000000 */
[C---:B------:R-:W-:Y:S02]  /*cef0*/  ISETP.GE.AND P2, PT, R4.reuse, R188, PT ;  /* 0x000000bc0400720c */ /* 0x040fe40003f46270 */
[----:B------:R-:W-:Y:S02]  /*cf00*/  ISETP.LT.OR P0, PT, R4, R186, P0 ;  /* 0x000000ba0400720c */ /* 0x000fe40000701670 */
[C---:B------:R-:W-:Y:S02]  /*cf10*/  ISETP.GE.AND P1, PT, R0.reuse, R189, PT ;  /* 0x000000bd0000720c */ /* 0x040fe40003f26270 */
[----:B------:R-:W-:Y:S02]  /*cf20*/  FSEL R20, R61, -INF , !P5 ;  /* 0xff8000003d147808 */ /* 0x000fe40006800000 */
[----:B------:R-:W-:Y:S01]  /*cf30*/  ISETP.NE.AND P5, PT, R5, RZ, PT ;  /* 0x000000ff0500720c */ /* 0x000fe20003fa5270 */
[----:B------:R-:W-:Y:S01]  /*cf40*/  VIADD R5, R0, 0x8 ;  /* 0x0000000800057836 */ /* 0x000fe20000000000 */
[----:B------:R-:W-:-:S02]  /*cf50*/  ISETP.LT.OR P2, PT, R4, R184, P2 ;  /* 0x000000b80400720c */ /* 0x000fc40001741670 */
[----:B------:R-:W-:Y:S02]  /*cf60*/  FSEL R22, R63, -INF , !P0 ;  /* 0xff8000003f167808 */ /* 0x000fe40004000000 */
[C---:B------:R-:W-:Y:S02]  /*cf70*/  ISETP.GE.AND P0, PT, R0.reuse, R188, PT ;  /* 0x000000bc0000720c */ /* 0x040fe40003f06270 */
[C---:B------:R-:W-:Y:S02]  /*cf80*/  ISETP.LT.OR P1, PT, R0.reuse, R185, P1 ;  /* 0x000000b90000720c */ /* 0x040fe40000f21670 */
[----:B------:R-:W-:Y:S02]  /*cf90*/  P2R R4, PR, RZ, 0x4 ;  /* 0x00000004ff047803 */ /* 0x000fe40000000000 */
[----:B------:R-:W-:Y:S02]  /*cfa0*/  ISETP.LT.OR P0, PT, R0, R184, P0 ;  /* 0x000000b80000720c */ /* 0x000fe40000701670 */
[----:B------:R-:W-:-:S02]  /*cfb0*/  ISETP.GE.AND P2, PT, R5, R190, PT ;  /* 0x000000be0500720c */ /* 0x000fc40003f46270 */
[----:B------:R-:W-:Y:S02]  /*cfc0*/  FSEL R193, R204, -INF , !P1 ;  /* 0xff800000ccc17808 */ /* 0x000fe40004800000 */
[C---:B------:R-:W-:Y:S02]  /*cfd0*/  ISETP.GE.AND P1, PT, R5.reuse, R189, PT ;  /* 0x000000bd0500720c */ /* 0x040fe40003f26270 */
[----:B------:R-:W-:Y:S01]  /*cfe0*/  ISETP.NE.AND P6, PT, R4, RZ, PT ;  /* 0x000000ff0400720c */ /* 0x000fe20003fc5270 */
[----:B------:R-:W-:Y:S01]  /*cff0*/  VIADD R4, R0, 0x9 ;  /* 0x0000000900047836 */ /* 0x000fe20000000000 */
[----:B------:R-:W-:Y:S02]  /*d000*/  FSEL R206, R206, -INF , !P0 ;  /* 0xff800000cece7808 */ /* 0x000fe40004000000 */
[C---:B------:R-:W-:Y:S02]  /*d010*/  ISETP.LT.OR P2, PT, R5.reuse, R186, P2 ;  /* 0x000000ba0500720c */ /* 0x040fe40001741670 */
[----:B------:R-:W-:-:S02]  /*d020*/  ISETP.GE.AND P4, PT, R5, R191, PT ;  /* 0x000000bf0500720c */ /* 0x000fc40003f86270 */
[C---:B------:R-:W-:Y:S02]  /*d030*/  ISETP.GE.AND P0, PT, R5.reuse, R188, PT ;  /* 0x000000bc0500720c */ /* 0x040fe40003f06270 */
[C---:B------:R-:W-:Y:S02]  /*d040*/  ISETP.LT.OR P1, PT, R5.reuse, R185, P1 ;  /* 0x000000b90500720c */ /* 0x040fe40000f21670 */
[----:B------:R-:W-:Y:S02]  /*d050*/  FSEL R27, R58, -INF , !P2 ;  /* 0xff8000003a1b7808 */ /* 0x000fe40005000000 */
[C---:B------:R-:W-:Y:S02]  /*d060*/  ISETP.LT.OR P4, PT, R5.reuse, R187, P4 ;  /* 0x000000bb0500720c */ /* 0x040fe40002781670 */
[----:B------:R-:W-:Y:S02]  /*d070*/  ISETP.LT.OR P3, PT, R5, R184, P0 ;  /* 0x000000b80500720c */ /* 0x000fe40000761670 */
[----:B------:R-:W-:-:S02]  /*d080*/  ISETP.GE.AND P2, PT, R4, R188, PT ;  /* 0x000000bc0400720c */ /* 0x000fc40003f46270 */
[----:B------:R-:W-:Y:S02]  /*d090*/  P2R R5, PR, RZ, 0x2 ;  /* 0x00000002ff057803 */ /* 0x000fe40000000000 */
[C---:B------:R-:W-:Y:S02]  /*d0a0*/  ISETP.GE.AND P1, PT, R4.reuse, R191, PT ;  /* 0x000000bf0400720c */ /* 0x040fe40003f26270 */
[----:B------:R-:W-:Y:S02]  /*d0b0*/  FSEL R195, R205, -INF , !P5 ;  /* 0xff800000cdc37808 */ /* 0x000fe40006800000 */
[C---:B------:R-:W-:Y:S02]  /*d0c0*/  ISETP.LT.OR P5, PT, R4.reuse, R184, P2 ;  /* 0x000000b80400720c */ /* 0x040fe400017a1670 */
[----:B------:R-:W-:Y:S02]  /*d0d0*/  ISETP.GE.AND P0, PT, R4, R190, PT ;  /* 0x000000be0400720c */ /* 0x000fe40003f06270 */
[----:B------:R-:W-:-:S02]  /*d0e0*/  FSEL R23, R56, -INF , !P4 ;  /* 0xff80000038177808 */ /* 0x000fc40006000000 */
[----:B------:R-:W-:Y:S01]  /*d0f0*/  ISETP.NE.AND P2, PT, R5, RZ, PT ;  /* 0x000000ff0500720c */ /* 0x000fe20003f45270 */
[----:B------:R-:W-:Y:S01]  /*d100*/  VIADD R5, R0, 0x10 ;  /* 0x0000001000057836 */ /* 0x000fe20000000000 */
[C---:B------:R-:W-:Y:S02]  /*d110*/  ISETP.GE.AND P4, PT, R4.reuse, R189, PT ;  /* 0x000000bd0400720c */ /* 0x040fe40003f86270 */
[C---:B------:R-:W-:Y:S02]  /*d120*/  ISETP.LT.OR P1, PT, R4.reuse, R187, P1 ;  /* 0x000000bb0400720c */ /* 0x040fe40000f21670 */
[----:B------:R-:W-:Y:S02]  /*d130*/  FSEL R207, R207, -INF , !P6 ;  /* 0xff800000cfcf7808 */ /* 0x000fe40007000000 */
[C---:B------:R-:W-:Y:S02]  /*d140*/  ISETP.LT.OR P0, PT, R4.reuse, R186, P0 ;  /* 0x000000ba0400720c */ /* 0x040fe40000701670 */
[----:B------:R-:W-:-:S02]  /*d150*/  ISETP.LT.OR P6, PT, R4, R185, P4 ;  /* 0x000000b90400720c */ /* 0x000fc400027c1670 */
[----:B------:R-:W-:Y:S02]  /*d160*/  FSEL R26, R57, -INF , !P1 ;  /* 0xff800000391a7808 */ /* 0x000fe40004800000 */
[C---:B------:R-:W-:Y:S02]  /*d170*/  ISETP.GE.AND P4, PT, R5.reuse, R191, PT ;  /* 0x000000bf0500720c */ /* 0x040fe40003f86270 */
[----:B------:R-:W-:Y:S02]  /*d180*/  ISETP.GE.AND P1, PT, R5, R189, PT ;  /* 0x000000bd0500720c */ /* 0x000fe40003f26270 */
[----:B------:R-:W-:Y:S02]  /*d190*/  FSEL R28, R59, -INF , !P0 ;  /* 0xff8000003b1c7808 */ /* 0x000fe40004000000 */
[----:B------:R-:W-:Y:S01]  /*d1a0*/  FSEL R194, R200, -INF , !P2 ;  /* 0xff800000c8c27808 */ /* 0x000fe20005000000 */
[----:B------:R-:W-:Y:S01]  /*d1b0*/  VIADD R4, R0, 0x11 ;  /* 0x0000001100047836 */ /* 0x000fe20000000000 */
[----:B------:R-:W-:-:S02]  /*d1c0*/  ISETP.GE.AND P2, PT, R5, R190, PT ;  /* 0x000000be0500720c */ /* 0x000fc40003f46270 */
[C---:B------:R-:W-:Y:S02]  /*d1d0*/  ISETP.GE.AND P0, PT, R5.reuse, R188, PT ;  /* 0x000000bc0500720c */ /* 0x040fe40003f06270 */
[C---:B------:R-:W-:Y:S02]  /*d1e0*/  ISETP.LT.OR P4, PT, R5.reuse, R187, P4 ;  /* 0x000000bb0500720c */ /* 0x040fe40002781670 */
[C---:B------:R-:W-:Y:S02]  /*d1f0*/  ISETP.LT.OR P1, PT, R5.reuse, R185, P1 ;  /* 0x000000b90500720c */ /* 0x040fe40000f21670 */
[----:B------:R-:W-:Y:S02]  /*d200*/  FSEL R202, R202, -INF , !P3 ;  /* 0xff800000caca7808 */ /* 0x000fe40005800000 */
[C---:B------:R-:W-:Y:S02]  /*d210*/  ISETP.LT.OR P2, PT, R5.reuse, R186, P2 ;  /* 0x000000ba0500720c */ /* 0x040fe40001741670 */
[----:B------:R-:W-:-:S02]  /*d220*/  ISETP.LT.OR P3, PT, R5, R184, P0 ;  /* 0x000000b80500720c */ /* 0x000fc40000761670 */
[----:B------:R-:W-:Y:S02]  /*d230*/  P2R R5, PR, RZ, 0x2 ;  /* 0x00000002ff057803 */ /* 0x000fe40000000000 */
[----:B------:R-:W-:Y:S02]  /*d240*/  FSEL R29, R52, -INF , !P4 ;  /* 0xff800000341d7808 */ /* 0x000fe40006000000 */
[----:B------:R-:W-:Y:S02]  /*d250*/  ISETP.GE.AND P4, PT, R4, R189, PT ;  /* 0x000000bd0400720c */ /* 0x000fe40003f86270 */
[----:B------:R-:W-:Y:S02]  /*d260*/  FSEL R203, R203, -INF , !P5 ;  /* 0xff800000cbcb7808 */ /* 0x000fe40006800000 */
[----:B------:R-:W-:Y:S01]  /*d270*/  ISETP.NE.AND P5, PT, R5, RZ, PT ;  /* 0x000000ff0500720c */ /* 0x000fe20003fa5270 */
[----:B------:R-:W-:Y:S01]  /*d280*/  VIADD R5, R0, 0x18 ;  /* 0x0000001800057836 */ /* 0x000fe20000000000 */
[----:B------:R-:W-:-:S02]  /*d290*/  ISETP.GE.AND P1, PT, R4, R191, PT ;  /* 0x000000bf0400720c */ /* 0x000fc40003f26270 */
[----:B------:R-:W-:Y:S02]  /*d2a0*/  FSEL R42, R54, -INF , !P2 ;  /* 0xff800000362a7808 */ /* 0x000fe40005000000 */
[C---:B------:R-:W-:Y:S02]  /*d2b0*/  ISETP.LT.OR P4, PT, R4.reuse, R185, P4 ;  /* 0x000000b90400720c */ /* 0x040fe40002781670 */
[C---:B------:R-:W-:Y:S01]  /*d2c0*/  ISETP.GE.AND P2, PT, R4.reuse, R188, PT ;  /* 0x000000bc0400720c */ /* 0x040fe20003f46270 */
[----:B---3--:R-:W-:Y:S01]  /*d2d0*/  IMAD.MOV.U32 R15, RZ, RZ, R6 ;  /* 0x000000ffff0f7224 */ /* 0x008fe200078e0006 */
[C---:B------:R-:W-:Y:S02]  /*d2e0*/  ISETP.GE.AND P0, PT, R4.reuse, R190, PT ;  /* 0x000000be0400720c */ /* 0x040fe40003f06270 */
[----:B------:R-:W-:Y:S02]  /*d2f0*/  ISETP.LT.OR P1, PT, R4, R187, P1 ;  /* 0x000000bb0400720c */ /* 0x000fe40000f21670 */
[----:B------:R-:W-:-:S02]  /*d300*/  FSEL R163, R201, -INF , !P6 ;  /* 0xff800000c9a37808 */ /* 0x000fc40007000000 */
[----:B------:R-:W-:Y:S02]  /*d310*/  P2R R6, PR, RZ, 0x10 ;  /* 0x00000010ff067803 */ /* 0x000fe40000000000 */
[C---:B------:R-:W-:Y:S02]  /*d320*/  ISETP.LT.OR P6, PT, R4.reuse, R184, P2 ;  /* 0x000000b80400720c */ /* 0x040fe400017c1670 */
[C---:B------:R-:W-:Y:S02]  /*d330*/  ISETP.GE.AND P4, PT, R5.reuse, R191, PT ;  /* 0x000000bf0500720c */ /* 0x040fe40003f86270 */
[----:B------:R-:W-:Y:S02]  /*d340*/  ISETP.LT.OR P0, PT, R4, R186, P0 ;  /* 0x000000ba0400720c */ /* 0x000fe40000701670 */
[----:B------:R-:W-:Y:S02]  /*d350*/  ISETP.GE.AND P2, PT, R5, R190, PT ;  /* 0x000000be0500720c */ /* 0x000fe40003f46270 */
[----:B------:R-:W-:-:S02]  /*d360*/  FSEL R30, R53, -INF , !P1 ;  /* 0xff800000351e7808 */ /* 0x000fc40004800000 */
[----:B------:R-:W-:Y:S02]  /*d370*/  FSEL R162, R196, -INF , !P5 ;  /* 0xff800000c4a27808 */ /* 0x000fe40006800000 */
[C---:B------:R-:W-:Y:S02]  /*d380*/  ISETP.GE.AND P1, PT, R5.reuse, R189, PT ;  /* 0x000000bd0500720c */ /* 0x040fe40003f26270 */
[----:B------:R-:W-:Y:S01]  /*d390*/  ISETP.LT.OR P5, PT, R5, R187, P4 ;  /* 0x000000bb0500720c */ /* 0x000fe200027a1670 */
[----:B------:R-:W-:Y:S01]  /*d3a0*/  VIADD R4, R0, 0x19 ;  /* 0x0000001900047836 */ /* 0x000fe20000000000 */
[----:B------:R-:W-:Y:S02]  /*d3b0*/  FSEL R41, R55, -INF , !P0 ;  /* 0xff80000037297808 */ /* 0x000fe40004000000 */
[C---:B------:R-:W-:Y:S02]  /*d3c0*/  ISETP.LT.OR P4, PT, R5.reuse, R186, P2 ;  /* 0x000000ba0500720c */ /* 0x040fe40001781670 */
[----:B------:R-:W-:-:S02]  /*d3d0*/  ISETP.GE.AND P0, PT, R5, R188, PT ;  /* 0x000000bc0500720c */ /* 0x000fc40003f06270 */
[----:B------:R-:W-:Y:S02]  /*d3e0*/  ISETP.NE.AND P2, PT, R6, RZ, PT ;  /* 0x000000ff0600720c */ /* 0x000fe40003f45270 */
[C---:B------:R-:W-:Y:S02]  /*d3f0*/  ISETP.LT.OR P1, PT, R5.reuse, R185, P1 ;  /* 0x000000b90500720c */ /* 0x040fe40000f21670 */
[----:B------:R-:W-:Y:S02]  /*d400*/  FSEL R198, R198, -INF , !P3 ;  /* 0xff800000c6c67808 */ /* 0x000fe40005800000 */
[----:B------:R-:W-:Y:S02]  /*d410*/  ISETP.LT.OR P3, PT, R5, R184, P0 ;  /* 0x000000b80500720c */ /* 0x000fe40000761670 */
[----:B------:R-:W-:Y:S02]  /*d420*/  FSEL R161, R197, -INF , !P2 ;  /* 0xff800000c5a17808 */ /* 0x000fe40005000000 */
[----:B------:R-:W-:-:S02]  /*d430*/  P2R R5, PR, RZ, 0x2 ;  /* 0x00000002ff057803 */ /* 0x000fc40000000000 */
[C---:B------:R-:W-:Y:S02]  /*d440*/  ISETP.GE.AND P2, PT, R4.reuse, R191, PT ;  /* 0x000000bf0400720c */ /* 0x040fe40003f46270 */
[C---:B------:R-:W-:Y:S02]  /*d450*/  ISETP.GE.AND P1, PT, R4.reuse, R190, PT ;  /* 0x000000be0400720c */ /* 0x040fe40003f26270 */
[----:B------:R-:W-:Y:S02]  /*d460*/  ISETP.GE.AND P0, PT, R4, R189, PT ;  /* 0x000000bd0400720c */ /* 0x000fe40003f06270 */
[----:B------:R-:W-:Y:S02]  /*d470*/  FSEL R156, R50, -INF , !P4 ;  /* 0xff800000329c7808 */ /* 0x000fe40006000000 */
[----:B------:R-:W-:Y:S02]  /*d480*/  FSEL R148, R48, -INF , !P5 ;  /* 0xff80000030947808 */ /* 0x000fe40006800000 */
        /* <DEDUP_REMOVED lines=9> */
[----:B------:R-:W-:Y:S02]  /*d520*/  FSEL R167, R167, -INF , !P0 ;  /* 0xff800000a7a77808 */ /* 0x000fe40004000000 */
[----:B------:R-:W-:Y:S02]  /*d530*/  ISETP.NE.AND P6, PT, R5, RZ, PT ;  /* 0x000000ff0500720c */ /* 0x000fe40003fc5270 */
[----:B------:R-:W-:Y:S02]  /*d540*/  FSEL R154, R51, -INF , !P2 ;  /* 0xff800000339a7808 */ /* 0x000fe40005000000 */
[C---:B------:R-:W-:Y:S02]  /*d550*/  ISETP.GE.AND P0, PT, R4.reuse, R188, PT ;  /* 0x000000bc0400720c */ /* 0x040fe40003f06270 */
[----:B------:R-:W-:-:S02]  /*d560*/  ISETP.GE.AND P4, PT, R4, R191, PT ;  /* 0x000000bf0400720c */ /* 0x000fc40003f86270 */
[C---:B------:R-:W-:Y:S02]  /*d570*/  ISETP.GE.AND P2, PT, R4.reuse, R190, PT ;  /* 0x000000be0400720c */ /* 0x040fe40003f46270 */
[----:B------:R-:W-:Y:S02]  /*d580*/  ISETP.LT.OR P1, PT, R4, R185, P1 ;  /* 0x000000b90400720c */ /* 0x000fe40000f21670 */
[----:B------:R-:W-:Y:S02]  /*d590*/  FSEL R158, R164, -INF , !P6 ;  /* 0xff800000a49e7808 */ /* 0x000fe40007000000 */
[----:B------:R-:W-:Y:S02]  /*d5a0*/  ISETP.LT.OR P0, PT, R4, R184, P0 ;  /* 0x000000b80400720c */ /* 0x000fe40000701670 */
[----:B------:R-:W-:Y:S02]  /*d5b0*/  ISETP.GE.AND P6, PT, R10, R190, PT ;  /* 0x000000be0a00720c */ /* 0x000fe40003fc6270 */
[----:B------:R-:W-:-:S02]  /*d5c0*/  ISETP.LT.OR P4, PT, R4, R187, P4 ;  /* 0x000000bb0400720c */ /* 0x000fc40002781670 */
[-C--:B------:R-:W-:Y:S02]  /*d5d0*/  ISETP.LT.OR P2, PT, R4, R186.reuse, P2 ;  /* 0x000000ba0400720c */ /* 0x080fe40001741670 */
[----:B------:R-:W-:Y:S02]  /*d5e0*/  P2R R4, PR, RZ, 0x2 ;  /* 0x00000002ff047803 */ /* 0x000fe40000000000 */
[----:B------:R-:W-:Y:S02]  /*d5f0*/  P2R R13, PR, RZ, 0x1 ;  /* 0x00000001ff0d7803 */ /* 0x000fe40000000000 */
[----:B------:R-:W-:Y:S02]  /*d600*/  ISETP.LT.OR P0, PT, R10, R186, P6 ;  /* 0x000000ba0a00720c */ /* 0x000fe40003701670 */
[----:B------:R-:W-:Y:S02]  /*d610*/  ISETP.NE.AND P6, PT, R4, RZ, PT ;  /* 0x000000ff0400720c */ /* 0x000fe40003fc5270 */
[----:B------:R-:W-:-:S04]  /*d620*/  FMNMX.FTZ R4, R71, R16, !PT ;  /* 0x0000001047047209 */ /* 0x000fc80007810000 */
[----:B------:R-:W-:-:S04]  /*d630*/  FMNMX.FTZ R4, R20, R4, !PT ;  /* 0x0000000414047209 */ /* 0x000fc80007810000 */
[----:B------:R-:W-:-:S04]  /*d640*/  FMNMX.FTZ R4, R23, R4, !PT ;  /* 0x0000000417047209 */ /* 0x000fc80007810000 */
[----:B------:R-:W-:Y:S02]  /*d650*/  FMNMX.FTZ R4, R26, R4, !PT ;  /* 0x000000041a047209 */ /* 0x000fe40007810000 */
[----:B------:R-:W-:Y:S02]  /*d660*/  FSEL R144, R49, -INF , !P5 ;  /* 0xff80000031907808 */ /* 0x000fe40006800000 */
[C---:B------:R-:W-:Y:S02]  /*d670*/  ISETP.GE.AND P5, PT, R10.reuse, R191, PT ;  /* 0x000000bf0a00720c */ /* 0x040fe40003fa6270 */
[----:B------:R-:W-:Y:S02]  /*d680*/  FMNMX.FTZ R5, R29, R4, !PT ;  /* 0x000000041d057209 */ /* 0x000fe40007810000 */
[----:B------:R-:W-:Y:S02]  /*d690*/  FMNMX.FTZ R4, R69, R21, !PT ;  /* 0x0000001545047209 */ /* 0x000fe40007810000 */
[----:B------:R-:W-:-:S02]  /*d6a0*/  ISETP.LT.OR P1, PT, R10, R187, P5 ;  /* 0x000000bb0a00720c */ /* 0x000fc40002f21670 */
[----:B------:R-:W-:Y:S02]  /*d6b0*/  FMNMX.FTZ R5, R30, R5, !PT ;  /* 0x000000051e057209 */ /* 0x000fe40007810000 */
[----:B------:R-:W-:Y:S02]  /*d6c0*/  FMNMX.FTZ R4, R22, R4, !PT ;  /* 0x0000000416047209 */ /* 0x000fe40007810000 */
[----:B------:R-:W-:Y:S02]  /*d6d0*/  FSEL R74, R33, -INF , !P1 ;  /* 0xff800000214a7808 */ /* 0x000fe40004800000 */
[----:B------:R-:W-:Y:S02]  /*d6e0*/  FMNMX.FTZ R5, R148, R5, !PT ;  /* 0x0000000594057209 */ /* 0x000fe40007810000 */
[----:B------:R-:W-:Y:S02]  /*d6f0*/  FSEL R152, R35, -INF , !P0 ;  /* 0xff80000023987808 */ /* 0x000fe40004000000 */
[----:B------:R-:W-:-:S02]  /*d700*/  ISETP.GE.AND P1, PT, R9, R191, PT ;  /* 0x000000bf0900720c */ /* 0x000fc40003f26270 */
[----:B------:R-:W-:Y:S02]  /*d710*/  FSEL R75, R32, -INF , !P4 ;  /* 0xff800000204b7808 */ /* 0x000fe40006000000 */
[----:B------:R-:W-:Y:S02]  /*d720*/  ISETP.GE.AND P0, PT, R9, R190, PT ;  /* 0x000000be0900720c */ /* 0x000fe40003f06270 */
[----:B------:R-:W-:Y:S02]  /*d730*/  FMNMX.FTZ R4, R27, R4, !PT ;  /* 0x000000041b047209 */ /* 0x000fe40007810000 */
[----:B------:R-:W-:Y:S01]  /*d740*/  ISETP.GE.AND P4, PT, R8, R190, PT ;  /* 0x000000be0800720c */ /* 0x000fe20003f86270 */
[----:B----4-:R-:W-:Y:S01]  /*d750*/  IMAD.MOV.U32 R14, RZ, RZ, R7 ;  /* 0x000000ffff0e7224 */ /* 0x010fe200078e0007 */
[----:B------:R-:W-:Y:S02]  /*d760*/  FSEL R153, R34, -INF , !P2 ;  /* 0xff80000022997808 */ /* 0x000fe40005000000 */
[----:B------:R-:W-:Y:S01]  /*d770*/  FMNMX.FTZ R5, R144, R5, !PT ;  /* 0x0000000590057209 */ /* 0x000fe20007810000 */
[----:B------:R-:W-:Y:S01]  /*d780*/  VIADD R7, R0, 0x30 ;  /* 0x0000003000077836 */ /* 0x000fe20000000000 */
[----:B------:R-:W-:-:S02]  /*d790*/  ISETP.GE.AND P2, PT, R8, R191, PT ;  /* 0x000000bf0800720c */ /* 0x000fc40003f46270 */
[C---:B------:R-:W-:Y:S02]  /*d7a0*/  ISETP.LT.OR P5, PT, R9.reuse, R187, P1 ;  /* 0x000000bb0900720c */ /* 0x040fe40000fa1670 */
[----:B------:R-:W-:Y:S02]  /*d7b0*/  ISETP.LT.OR P1, PT, R9, R186, P0 ;  /* 0x000000ba0900720c */ /* 0x000fe40000721670 */
[----:B------:R-:W-:Y:S01]  /*d7c0*/  FMNMX.FTZ R11, R28, R4, !PT ;  /* 0x000000041c0b7209 */ /* 0x000fe20007810000 */
[----:B------:R-:W-:Y:S01]  /*d7d0*/  VIADD R6, R0, 0x31 ;  /* 0x0000003100067836 */ /* 0x000fe20000000000 */
[----:B------:R-:W-:Y:S01]  /*d7e0*/  ISETP.LT.OR P0, PT, R8, R186, P4 ;  /* 0x000000ba0800720c */ /* 0x000fe20002701670 */
[C---:B------:R-:W-:Y:S01]  /*d7f0*/  VIADD R4, R0.reuse, 0x39 ;  /* 0x0000003900047836 */ /* 0x040fe20000000000 */
[----:B------:R-:W-:Y:S01]  /*d800*/  FMNMX.FTZ R12, R75, R5, !PT ;  /* 0x000000054b0c7209 */ /* 0x000fe20007810000 */
[----:B------:R-:W-:Y:S01]  /*d810*/  VIADD R5, R0, 0x38 ;  /* 0x0000003800057836 */ /* 0x000fe20000000000 */
[----:B------:R-:W-:-:S02]  /*d820*/  ISETP.LT.OR P2, PT, R8, R187, P2 ;  /* 0x000000bb0800720c */ /* 0x000fc40001741670 */
[----:B------:R-:W-:Y:S02]  /*d830*/  FSEL R151, R46, -INF , !P1 ;  /* 0xff8000002e977808 */ /* 0x000fe40004800000 */
[----:B------:R-:W-:Y:S02]  /*d840*/  FMNMX.FTZ R0, R42, R11, !PT ;  /* 0x0000000b2a007209 */ /* 0x000fe40007810000 */
[----:B------:R-:W-:Y:S02]  /*d850*/  FSEL R150, R47, -INF , !P0 ;  /* 0xff8000002f967808 */ /* 0x000fe40004000000 */
[C---:B------:R-:W-:Y:S02]  /*d860*/  ISETP.GE.AND P1, PT, R7.reuse, R191, PT ;  /* 0x000000bf0700720c */ /* 0x040fe40003f26270 */
[----:B------:R-:W-:Y:S02]  /*d870*/  ISETP.GE.AND P0, PT, R7, R190, PT ;  /* 0x000000be0700720c */ /* 0x000fe40003f06270 */
[----:B------:R-:W-:-:S02]  /*d880*/  FSEL R72, R44, -INF , !P5 ;  /* 0xff8000002c487808 */ /* 0x000fc40006800000 */
[----:B------:R-:W-:Y:S02]  /*d890*/  FSEL R50, R45, -INF , !P2 ;  /* 0xff8000002d327808 */ /* 0x000fe40005000000 */
[----:B------:R-:W-:Y:S02]  /*d8a0*/  ISETP.GE.AND P4, PT, R6, R190, PT ;  /* 0x000000be0600720c */ /* 0x000fe40003f86270 */
[----:B------:R-:W-:Y:S02]  /*d8b0*/  FMNMX.FTZ R11, R74, R12, !PT ;  /* 0x0000000c4a0b7209 */ /* 0x000fe40007810000 */
[----:B------:R-:W-:Y:S02]  /*d8c0*/  ISETP.GE.AND P2, PT, R6, R191, PT ;  /* 0x000000bf0600720c */ /* 0x000fe40003f46270 */
[----:B------:R-:W-:Y:S02]  /*d8d0*/  FMNMX.FTZ R0, R41, R0, !PT ;  /* 0x0000000029007209 */ /* 0x000fe40007810000 */
[----:B------:R-:W-:-:S02]  /*d8e0*/  ISETP.LT.OR P5, PT, R7, R187, P1 ;  /* 0x000000bb0700720c */ /* 0x000fc40000fa1670 */
[-C--:B------:R-:W-:Y:S02]  /*d8f0*/  ISETP.LT.OR P1, PT, R7, R186.reuse, P0 ;  /* 0x000000ba0700720c */ /* 0x080fe40000721670 */
[----:B------:R-:W-:Y:S02]  /*d900*/  ISETP.LT.OR P0, PT, R6, R186, P4 ;  /* 0x000000ba0600720c */ /* 0x000fe40002701670 */
[----:B------:R-:W-:Y:S02]  /*d910*/  FMNMX.FTZ R11, R72, R11, !PT ;  /* 0x0000000b480b7209 */ /* 0x000fe40007810000 */
[----:B------:R-:W-:Y:S02]  /*d920*/  ISETP.LT.OR P2, PT, R6, R187, P2 ;  /* 0x000000bb0600720c */ /* 0x000fe40001741670 */
[----:B------:R-:W-:Y:S02]  /*d930*/  FMNMX.FTZ R0, R156, R0, !PT ;  /* 0x000000009c007209 */ /* 0x000fe40007810000 */
[----:B------:R-:W-:-:S02]  /*d940*/  FSEL R145, R38, -INF , !P1 ;  /* 0xff80000026917808 */ /* 0x000fc40004800000 */
[----:B------:R-:W-:Y:S02]  /*d950*/  FSEL R33, R36, -INF , !P5 ;  /* 0xff80000024217808 */ /* 0x000fe40006800000 */
[----:B------:R-:W-:Y:S02]  /*d960*/  FSEL R143, R39, -INF , !P0 ;  /* 0xff800000278f7808 */ /* 0x000fe40004000000 */
[----:B------:R-:W-:Y:S02]  /*d970*/  ISETP.GE.AND P1, PT, R5, R191, PT ;  /* 0x000000bf0500720c */ /* 0x000fe40003f26270 */
[----:B------:R-:W-:Y:S02]  /*d980*/  FMNMX.FTZ R11, R50, R11, !PT ;  /* 0x0000000b320b7209 */ /* 0x000fe40007810000 */
[----:B------:R-:W-:Y:S02]  /*d990*/  FSEL R35, R37, -INF , !P2 ;  /* 0xff80000025237808 */ /* 0x000fe40005000000 */
[----:B------:R-:W-:-:S02]  /*d9a0*/  ISETP.GE.AND P0, PT, R10, R189, PT ;  /* 0x000000bd0a00720c */ /* 0x000fc40003f06270 */
[----:B------:R-:W-:Y:S02]  /*d9b0*/  FMNMX.FTZ R0, R154, R0, !PT ;  /* 0x000000009a007209 */ /* 0x000fe40007810000 */
[----:B------:R-:W-:Y:S02]  /*d9c0*/  ISETP.GE.AND P2, PT, R4, R191, PT ;  /* 0x000000bf0400720c */ /* 0x000fe40003f46270 */
[----:B------:R-:W-:Y:S02]  /*d9d0*/  FSEL R166, R166, -INF , !P3 ;  /* 0xff800000a6a67808 */ /* 0x000fe40005800000 */
[----:B------:R-:W-:Y:S02]  /*d9e0*/  ISETP.LT.OR P1, PT, R5, R187, P1 ;  /* 0x000000bb0500720c */ /* 0x000fe40000f21670 */
[----:B------:R-:W-:Y:S02]  /*d9f0*/  FMNMX.FTZ R11, R33, R11, !PT ;  /* 0x0000000b210b7209 */ /* 0x000fe40007810000 */
[----:B------:R-:W-:-:S02]  /*da00*/  ISETP.LT.OR P3, PT, R10, R185, P0 ;  /* 0x000000b90a00720c */ /* 0x000fc40000761670 */
[----:B------:R-:W-:Y:S02]  /*da10*/  FMNMX.FTZ R0, R153, R0, !PT ;  /* 0x0000000099007209 */ /* 0x000fe40007810000 */
[----:B------:R-:W-:Y:S02]  /*da20*/  ISETP.LT.OR P0, PT, R4, R187, P2 ;  /* 0x000000bb0400720c */ /* 0x000fe40001701670 */
[----:B------:R-:W-:Y:S02]  /*da30*/  ISETP.GE.AND P4, PT, R10, R188, PT ;  /* 0x000000bc0a00720c */ /* 0x000fe40003f86270 */
[----:B------:R-:W-:Y:S02]  /*da40*/  FSEL R36, R64, -INF , !P1 ;  /* 0xff80000040247808 */ /* 0x000fe40004800000 */
[----:B------:R-:W-:Y:S02]  /*da50*/  FMNMX.FTZ R11, R35, R11, !PT ;  /* 0x0000000b230b7209 */ /* 0x000fe40007810000 */
[----:B------:R-:W-:-:S02]  /*da60*/  FMNMX.FTZ R0, R152, R0, !PT ;  /* 0x0000000098007209 */ /* 0x000fc40007810000 */
[----:B------:R-:W-:Y:S02]  /*da70*/  FSEL R34, R65, -INF , !P0 ;  /* 0xff80000041227808 */ /* 0x000fe40004000000 */
[----:B------:R-:W-:Y:S02]  /*da80*/  ISETP.GE.AND P0, PT, R5, R190, PT ;  /* 0x000000be0500720c */ /* 0x000fe40003f06270 */
[----:B------:R-:W-:Y:S02]  /*da90*/  ISETP.LT.OR P5, PT, R10, R184, P4 ;  /* 0x000000b80a00720c */ /* 0x000fe400027a1670 */
[----:B------:R-:W-:Y:S02]  /*daa0*/  FMNMX.FTZ R11, R36, R11, !PT ;  /* 0x0000000b240b7209 */ /* 0x000fe40007810000 */
[----:B------:R-:W-:Y:S02]  /*dab0*/  FMNMX.FTZ R10, R151, R0, !PT ;  /* 0x00000000970a7209 */ /* 0x000fe40007810000 */
[----:B------:R-:W-:-:S02]  /*dac0*/  ISETP.LT.OR P0, PT, R5, R186, P0 ;  /* 0x000000ba0500720c */ /* 0x000fc40000701670 */
[----:B------:R-:W-:Y:S02]  /*dad0*/  FMNMX.FTZ R0, R34, R11, !PT ;  /* 0x0000000b22007209 */ /* 0x000fe40007810000 */
[----:B------:R-:W-:Y:S02]  /*dae0*/  FMNMX.FTZ R10, R150, R10, !PT ;  /* 0x0000000a960a7209 */ /* 0x000fe40007810000 */
[----:B------:R-:W-:Y:S01]  /*daf0*/  FSEL R40, R66, -INF , !P0 ;  /* 0xff80000042287808 */ /* 0x000fe20004000000 */
[----:B------:R-:W1:Y:S01]  /*db00*/  SHFL.BFLY PT, R11, R0, 0x2, 0x1f ;  /* 0x0c401f00000b7f89 */ /* 0x000e6200000e0000 */
[C---:B------:R-:W-:Y:S02]  /*db10*/  ISETP.GE.AND P2, PT, R9.reuse, R189, PT ;  /* 0x000000bd0900720c */ /* 0x040fe40003f46270 */
[----:B------:R-:W-:Y:S02]  /*db20*/  ISETP.GE.AND P0, PT, R9, R188, PT ;  /* 0x000000bc0900720c */ /* 0x000fe40003f06270 */
[----:B------:R-:W-:-:S02]  /*db30*/  ISETP.GE.AND P1, PT, R4, R190, PT ;  /* 0x000000be0400720c */ /* 0x000fc40003f26270 */
[----:B------:R-:W-:Y:S02]  /*db40*/  FMNMX.FTZ R10, R145, R10, !PT ;  /* 0x0000000a910a7209 */ /* 0x000fe40007810000 */
[----:B------:R-:W-:Y:S02]  /*db50*/  FSEL R63, R208, -INF , !P6 ;  /* 0xff800000d03f7808 */ /* 0x000fe40007000000 */
[C---:B------:R-:W-:Y:S02]  /*db60*/  ISETP.LT.OR P4, PT, R9.reuse, R185, P2 ;  /* 0x000000b90900720c */ /* 0x040fe40001781670 */
[----:B------:R-:W-:Y:S02]  /*db70*/  ISETP.LT.OR P6, PT, R9, R184, P0 ;  /* 0x000000b80900720c */ /* 0x000fe400007c1670 */
[----:B------:R-:W-:Y:S02]  /*db80*/  ISETP.LT.OR P1, PT, R4, R186, P1 ;  /* 0x000000ba0400720c */ /* 0x000fe40000f21670 */
[----:B------:R-:W-:-:S02]  /*db90*/  FMNMX.FTZ R9, R143, R10, !PT ;  /* 0x0000000a8f097209 */ /* 0x000fc40007810000 */
[----:B------:R-:W-:Y:S02]  /*dba0*/  FSEL R39, R67, -INF , !P1 ;  /* 0xff80000043277808 */ /* 0x000fe40004800000 */
[----:B------:R-:W-:Y:S01]  /*dbb0*/  FMNMX.FTZ R9, R40, R9, !PT ;  /* 0x0000000928097209 */ /* 0x000fe20007810000 */
[----:B------:R-:W-:Y:S01]  /*dbc0*/  STL [R1+0x1bc], R191 ;  /* 0x0001bcbf01007387 */ /* 0x000fe20000100800 */
[----:B------:R-:W-:Y:S02]  /*dbd0*/  ISETP.NE.AND P2, PT, R13, RZ, PT ;  /* 0x000000ff0d00720c */ /* 0x000fe40003f45270 */
[----:B------:R-:W-:Y:S01]  /*dbe0*/  FMNMX.FTZ R12, R39, R9, !PT ;  /* 0x00000009270c7209 */ /* 0x000fe20007810000 */
[----:B------:R2:W-:Y:S01]  /*dbf0*/  STL [R1+0x1c0], R187 ;  /* 0x0001c0bb01007387 */ /* 0x0005e20000100800 */
[----:B------:R-:W-:Y:S01]  /*dc00*/  USHF.L.U32 UR6, UR17, 0x1, URZ ;  /* 0x0000000111067899 */ /* 0x000fe2000800063f */
[----:B------:R-:W-:Y:S01]  /*dc10*/  IMAD.WIDE.U32 R250, R17, -0x2daee0ad, RZ ;  /* 0xd2511f5311fa7825 */ /* 0x000fe200078e00ff */
[----:B------:R-:W-:-:S02]  /*dc20*/  ISETP.GE.AND P1, PT, R8, R189, PT ;  /* 0x000000bd0800720c */ /* 0x000fc40003f26270 */
[----:B------:R-:W-:Y:S01]  /*dc30*/  ISETP.GE.AND P0, PT, R8, R188, PT ;  /* 0x000000bc0800720c */ /* 0x000fe20003f06270 */
[----:B------:R-:W-:Y:S01]  /*dc40*/  IMAD.U32 R10, RZ, RZ, UR33 ;  /* 0x00000021ff0a7e24 */ /* 0x000fe2000f8e00ff */
[----:B------:R-:W3:Y:S01]  /*dc50*/  SHFL.BFLY PT, R17, R12, 0x2, 0x1f ;  /* 0x0c401f000c117f89 */ /* 0x000ee200000e0000 */
[----:B------:R-:W-:Y:S02]  /*dc60*/  FSEL R147, R210, -INF , !P2 ;  /* 0xff800000d2937808 */ /* 0x000fe40005000000 */
[C---:B------:R-:W-:Y:S02]  /*dc70*/  ISETP.LT.OR P1, PT, R8.reuse, R185, P1 ;  /* 0x000000b90800720c */ /* 0x040fe40000f21670 */
[----:B------:R-:W-:Y:S02]  /*dc80*/  ISETP.LT.OR P2, PT, R8, R184, P0 ;  /* 0x000000b80800720c */ /* 0x000fe40000741670 */
[----:B------:R-:W-:Y:S01]  /*dc90*/  LOP3.LUT R245, R251, UR6, R10, 0x96, !PT ;  /* 0x00000006fbf57c12 */ /* 0x000fe2000f8e960a */
[----:B------:R-:W-:Y:S01]  /*dca0*/  STL [R1+0x1c4], R190 ;  /* 0x0001c4be01007387 */ /* 0x000fe20000100800 */
[----:B-1----:R-:W-:Y:S01]  /*dcb0*/  FMNMX.FTZ R0, R0, R11, !PT ;  /* 0x0000000b00007209 */ /* 0x002fe20007810000 */
[----:B--2---:R-:W-:-:S02]  /*dcc0*/  IMAD.MOV.U32 R187, RZ, RZ, R25 ;  /* 0x000000ffffbb7224 */ /* 0x004fc400078e0019 */
[----:B------:R1:W-:Y:S03]  /*dcd0*/  STL [R1+0x1c8], R186 ;  /* 0x0001c8ba01007387 */ /* 0x0003e60000100800 */
[----:B------:R-:W-:Y:S01]  /*dce0*/  LOP3.LUT R8, R187, UR41, R250, 0x96, !PT ;  /* 0x00000029bb087c12 */ /* 0x000fe2000f8e96fa */
[----:B------:R-:W-:-:S04]  /*dcf0*/  IMAD R176, R18, -0x326172a9, RZ ;  /* 0xcd9e8d5712b07824 */ /* 0x000fc800078e02ff */
[----:B------:R-:W-:Y:S01]  /*dd00*/  IMAD.WIDE.U32 R8, R8, -0x326172a9, RZ ;  /* 0xcd9e8d5708087825 */ /* 0x000fe200078e00ff */
[----:B------:R-:W2:Y:S03]  /*dd10*/  SHFL.BFLY PT, R19, R0, 0x1, 0x1f ;  /* 0x0c201f0000137f89 */ /* 0x000ea600000e0000 */
[----:B------:R-:W-:Y:S02]  /*dd20*/  IMAD.MOV.U32 R232, RZ, RZ, R14 ;  /* 0x000000ffffe87224 */ /* 0x000fe400078e000e */
[----:B------:R-:W-:Y:S02]  /*dd30*/  IMAD.MOV.U32 R160, RZ, RZ, R15 ;  /* 0x000000ffffa07224 */ /* 0x000fe400078e000f */
[----:B-1----:R-:W-:Y:S02]  /*dd40*/  IMAD.MOV.U32 R186, RZ, RZ, R24 ;  /* 0x000000ffffba7224 */ /* 0x002fe400078e0018 */
[----:B------:R-:W-:-:S05]  /*dd50*/  IMAD.WIDE.U32 R24, R245, -0x326172a9, RZ ;  /* 0xcd9e8d57f5187825 */ /* 0x000fca00078e00ff */
[----:B------:R-:W-:Y:S02]  /*dd60*/  LOP3.LUT R10, R25, UR42, R176, 0x96, !PT ;  /* 0x0000002a190a7c12 */ /* 0x000fe4000f8e96b0 */
[----:B------:R-:W-:-:S03]  /*dd70*/  LOP3.LUT R14, R9, UR40, R24, 0x96, !PT ;  /* 0x00000028090e7c12 */ /* 0x000fc6000f8e9618 */
[----:B------:R-:W-:Y:S01]  /*dd80*/  IMAD.WIDE.U32 R10, R10, -0x2daee0ad, RZ ;  /* 0xd2511f530a0a7825 */ /* 0x000fe200078e00ff */
[----:B------:R-:W-:-:S03]  /*dd90*/  FSEL R142, R211, -INF , !P5 ;  /* 0xff800000d38e7808 */ /* 0x000fc60006800000 */
[----:B------:R-:W-:Y:S01]  /*dda0*/  IMAD.WIDE.U32 R14, R14, -0x2daee0ad, RZ ;  /* 0xd2511f530e0e7825 */ /* 0x000fe200078e00ff */
[----:B------:R-:W-:Y:S02]  /*ddb0*/  ISETP.GE.AND P5, PT, R7, R189, PT ;  /* 0x000000bd0700720c */ /* 0x000fe40003fa6270 */
[----:B------:R-:W-:Y:S02]  /*ddc0*/  FSEL R57, R209, -INF , !P3 ;  /* 0xff800000d1397808 */ /* 0x000fe40005800000 */
[----:B------:R-:W-:Y:S02]  /*ddd0*/  LOP3.LUT R10, R15, UR37, R10, 0x96, !PT ;  /* 0x000000250f0a7c12 */ /* 0x000fe4000f8e960a */
[----:B---3--:R-:W-:Y:S02]  /*dde0*/  FMNMX.FTZ R15, R12, R17, !PT ;  /* 0x000000110c0f7209 */ /* 0x008fe40007810000 */
[----:B------:R-:W-:Y:S02]  /*ddf0*/  P2R R13, PR, RZ, 0x2 ;  /* 0x00000002ff0d7803 */ /* 0x000fe40000000000 */
[----:B------:R-:W-:-:S02]  /*de00*/  FSEL R54, R216, -INF , !P4 ;  /* 0xff800000d8367808 */ /* 0x000fc40006000000 */
[C---:B------:R-:W-:Y:S02]  /*de10*/  ISETP.LT.OR P3, PT, R7.reuse, R185, P5 ;  /* 0x000000b90700720c */ /* 0x040fe40002f61670 */
[-C--:B------:R-:W-:Y:S02]  /*de20*/  ISETP.GE.AND P1, PT, R7, R188.reuse, PT ;  /* 0x000000bc0700720c */ /* 0x080fe40003f26270 */
[C---:B------:R-:W-:Y:S02]  /*de30*/  ISETP.GE.AND P4, PT, R6.reuse, R189, PT ;  /* 0x000000bd0600720c */ /* 0x040fe40003f86270 */
[----:B------:R-:W-:Y:S01]  /*de40*/  ISETP.GE.AND P0, PT, R6, R188, PT ;  /* 0x000000bc0600720c */ /* 0x000fe20003f06270 */
[----:B------:R-:W1:Y:S01]  /*de50*/  SHFL.BFLY PT, R17, R15, 0x1, 0x1f ;  /* 0x0c201f000f117f89 */ /* 0x000e6200000e0000 */
[----:B------:R-:W-:Y:S02]  /*de60*/  FSEL R73, R218, -INF , !P6 ;  /* 0xff800000da497808 */ /* 0x000fe40007000000 */
[----:B------:R-:W-:-:S02]  /*de70*/  P2R R18, PR, RZ, 0x8 ;  /* 0x00000008ff127803 */ /* 0x000fc40000000000 */
[-C--:B------:R-:W-:Y:S02]  /*de80*/  ISETP.LT.OR P5, PT, R7, R184.reuse, P1 ;  /* 0x000000b80700720c */ /* 0x080fe40000fa1670 */
[C---:B------:R-:W-:Y:S02]  /*de90*/  ISETP.LT.OR P6, PT, R6.reuse, R185, P4 ;  /* 0x000000b90600720c */ /* 0x040fe400027c1670 */
[----:B------:R-:W-:Y:S02]  /*dea0*/  ISETP.LT.OR P3, PT, R6, R184, P0 ;  /* 0x000000b80600720c */ /* 0x000fe40000761670 */
[----:B------:R-:W-:Y:S02]  /*deb0*/  ISETP.NE.AND P1, PT, R13, RZ, PT ;  /* 0x000000ff0d00720c */ /* 0x000fe40003f25270 */
[----:B------:R-:W-:Y:S02]  /*dec0*/  LOP3.LUT R6, R11, UR39, R186, 0x96, !PT ;  /* 0x000000270b067c12 */ /* 0x000fe4000f8e96ba */
[----:B------:R-:W-:Y:S01]  /*ded0*/  FSEL R44, R217, -INF , !P1 ;  /* 0xff800000d92c7808 */ /* 0x000fe20004800000 */
[----:B------:R-:W-:Y:S01]  /*dee0*/  IMAD.WIDE.U32 R10, R10, -0x326172a9, RZ ;  /* 0xcd9e8d570a0a7825 */ /* 0x000fe200078e00ff */
[----:B------:R-:W-:-:S02]  /*def0*/  ISETP.GE.AND P1, PT, R5, R189, PT ;  /* 0x000000bd0500720c */ /* 0x000fc40003f26270 */
[----:B--2---:R-:W-:Y:S01]  /*df00*/  FMNMX.FTZ R192, R0, R19, !PT ;  /* 0x0000001300c07209 */ /* 0x004fe20007810000 */
[----:B------:R-:W-:Y:S01]  /*df10*/  IMAD.WIDE.U32 R6, R6, -0x326172a9, RZ ;  /* 0xcd9e8d5706067825 */ /* 0x000fe200078e00ff */
[----:B------:R-:W-:Y:S02]  /*df20*/  ISETP.GE.AND P0, PT, R5, R188, PT ;  /* 0x000000bc0500720c */ /* 0x000fe40003f06270 */
[----:B------:R-:W-:Y:S01]  /*df30*/  FSEL R64, R219, -INF , !P2 ;  /* 0xff800000db407808 */ /* 0x000fe20005000000 */
[----:B------:R-:W-:Y:S01]  /*df40*/  FMUL.FTZ R0, R192, UR43 ;  /* 0x0000002bc0007c20 */ /* 0x000fe20008410000 */
[C---:B------:R-:W-:Y:S02]  /*df50*/  ISETP.LT.OR P4, PT, R5.reuse, R185, P1 ;  /* 0x000000b90500720c */ /* 0x040fe40000f81670 */
[----:B------:R-:W-:Y:S02]  /*df60*/  ISETP.NE.AND P1, PT, R18, RZ, PT ;  /* 0x000000ff1200720c */ /* 0x000fe40003f25270 */
[----:B------:R-:W-:-:S02]  /*df70*/  ISETP.LT.OR P2, PT, R5, R184, P0 ;  /* 0x000000b80500720c */ /* 0x000fc40000741670 */
[----:B------:R-:W-:Y:S02]  /*df80*/  LOP3.LUT R7, R7, UR38, R8, 0x96, !PT ;  /* 0x0000002607077c12 */ /* 0x000fe4000f8e9608 */
[----:B------:R-:W-:Y:S02]  /*df90*/  FSEL R58, R222, -INF , !P5 ;  /* 0xff800000de3a7808 */ /* 0x000fe40006800000 */
[----:B------:R-:W-:Y:S02]  /*dfa0*/  LOP3.LUT R5, R11, UR31, R6, 0x96, !PT ;  /* 0x0000001f0b057c12 */ /* 0x000fe4000f8e9606 */
[----:B------:R-:W-:Y:S01]  /*dfb0*/  FSETP.NEU.FTZ.AND P5, PT, R192, -INF , PT ;  /* 0xff800000c000780b */ /* 0x000fe20003fbd000 */
[----:B------:R-:W-:Y:S01]  /*dfc0*/  IMAD.WIDE.U32 R6, R7, -0x2daee0ad, RZ ;  /* 0xd2511f5307067825 */ /* 0x000fe200078e00ff */
[----:B------:R-:W-:Y:S02]  /*dfd0*/  FSEL R38, R220, -INF , !P1 ;  /* 0xff800000dc267808 */ /* 0x000fe40004800000 */
[C---:B------:R-:W-:Y:S01]  /*dfe0*/  ISETP.GE.AND P1, PT, R4.reuse, R189, PT ;  /* 0x000000bd0400720c */ /* 0x040fe20003f26270 */
[----:B------:R-:W-:Y:S01]  /*dff0*/  IMAD.WIDE.U32 R12, R5, -0x2daee0ad, RZ ;  /* 0xd2511f53050c7825 */ /* 0x000fe200078e00ff */
[----:B------:R-:W-:-:S02]  /*e000*/  ISETP.GE.AND P0, PT, R4, R188, PT ;  /* 0x000000bc0400720c */ /* 0x000fc40003f06270 */
[----:B------:R-:W-:Y:S02]  /*e010*/  FSEL R0, R0, RZ, P5 ;  /* 0x000000ff00007208 */ /* 0x000fe40002800000 */
[C---:B------:R-:W-:Y:S02]  /*e020*/  ISETP.LT.OR P1, PT, R4.reuse, R185, P1 ;  /* 0x000000b90400720c */ /* 0x040fe40000f21670 */
[----:B------:R-:W-:Y:S01]  /*e030*/  ISETP.LT.OR P0, PT, R4, R184, P0 ;  /* 0x000000b80400720c */ /* 0x000fe20000701670 */
[----:B------:R-:W-:Y:S01]  /*e040*/  FFMA.FTZ R5, R16, UR43, -R0 ;  /* 0x0000002b10057c23 */ /* 0x000fe20008010800 */
[----:B------:R-:W-:Y:S01]  /*e050*/  LOP3.LUT R4, R7, UR30, R14, 0x96, !PT ;  /* 0x0000001e07047c12 */ /* 0x000fe2000f8e960e */
[----:B------:R-:W-:Y:S01]  /*e060*/  FFMA.FTZ R11, R20, UR43, -R0 ;  /* 0x0000002b140b7c23 */ /* 0x000fe20008010800 */
[----:B------:R-:W-:Y:S02]  /*e070*/  LOP3.LUT R6, R13, UR24, R6, 0x96, !PT ;  /* 0x000000180d067c12 */ /* 0x000fe4000f8e9606 */
[----:B-1----:R-:W-:Y:S01]  /*e080*/  FMNMX.FTZ R252, R15, R17, !PT ;  /* 0x000000110ffc7209 */ /* 0x002fe20007810000 */
[----:B------:R1:W-:Y:S01]  /*e090*/  MUFU.EX2 R209, R5 ;  /* 0x0000000500d17308 */ /* 0x0003e20000000800 */
[----:B------:R-:W-:Y:S01]  /*e0a0*/  FSEL R37, R221, -INF , !P6 ;  /* 0xff800000dd257808 */ /* 0x000fe20007000000 */
[----:B------:R-:W-:Y:S01]  /*e0b0*/  IMAD.WIDE.U32 R6, R6, -0x326172a9, RZ ;  /* 0xcd9e8d5706067825 */ /* 0x000fe200078e00ff */
[----:B------:R-:W-:-:S05]  /*e0c0*/  FSETP.NEU.FTZ.AND P6, PT, R252, -INF , PT ;  /* 0xff800000fc00780b */ /* 0x000fca0003fdd000 */
[----:B------:R2:W3:Y:S01]  /*e0d0*/  MUFU.EX2 R62, R11 ;  /* 0x0000000b003e7308 */ /* 0x0004e20000000800 */
[----:B-1----:R-:W-:-:S05]  /*e0e0*/  IMAD.WIDE.U32 R4, R4, -0x326172a9, RZ ;  /* 0xcd9e8d5704047825 */ /* 0x002fca00078e00ff */
[----:B------:R-:W-:Y:S01]  /*e0f0*/  LOP3.LUT R14, R5, UR26, R10, 0x96, !PT ;  /* 0x0000001a050e7c12 */ /* 0x000fe2000f8e960a */
[----:B--2---:R-:W-:Y:S01]  /*e100*/  FMUL.FTZ R11, R252, UR43 ;  /* 0x0000002bfc0b7c20 */ /* 0x004fe20008410000 */
[----:B------:R-:W-:Y:S02]  /*e110*/  LOP3.LUT R5, R7, UR21, R4, 0x96, !PT ;  /* 0x0000001507057c12 */ /* 0x000fe4000f8e9604 */
[C---:B------:R-:W-:Y:S02]  /*e120*/  LOP3.LUT R10, R6.reuse, 0xff, RZ, 0xc0, !PT ;  /* 0x000000ff060a7812 */ /* 0x040fe400078ec0ff */
[----:B------:R-:W-:Y:S02]  /*e130*/  FSEL R4, R11, RZ, P6 ;  /* 0x000000ff0b047208 */ /* 0x000fe40003000000 */
[----:B------:R-:W-:Y:S02]  /*e140*/  LOP3.LUT R15, R6, 0xffff, RZ, 0xc0, !PT ;  /* 0x0000ffff060f7812 */ /* 0x000fe400078ec0ff */
[----:B------:R-:W-:Y:S01]  /*e150*/  SHF.R.U32.HI R13, RZ, 0x10, R6 ;  /* 0x00000010ff0d7819 */ /* 0x000fe20000011606 */
[----:B------:R-:W-:Y:S01]  /*e160*/  FFMA.FTZ R7, R21, UR43, -R4 ;  /* 0x0000002b15077c23 */ /* 0x000fe20008010804 */
[----:B------:R-:W-:-:S02]  /*e170*/  SHF.R.U32.HI R6, RZ, 0x18, R6 ;  /* 0x00000018ff067819 */ /* 0x000fc40000011606 */
[----:B------:R-:W-:Y:S02]  /*e180*/  FSEL R56, R223, -INF , !P3 ;  /* 0xff800000df387808 */ /* 0x000fe40005800000 */
[----:B------:R-:W-:Y:S02]  /*e190*/  ISETP.LE.U32.AND P6, PT, R10, UR13, PT ;  /* 0x0000000d0a007c0c */ /* 0x000fe4000bfc3070 */
[----:B------:R-:W-:Y:S02]  /*e1a0*/  ISETP.NE.AND P3, PT, R31, RZ, PT ;  /* 0x000000ff1f00720c */ /* 0x000fe40003f65270 */
[----:B------:R-:W-:Y:S02]  /*e1b0*/  LOP3.LUT R10, R5, 0xffff, RZ, 0xc0, !PT ;  /* 0x0000ffff050a7812 */ /* 0x000fe400078ec0ff */
[----:B------:R-:W-:Y:S01]  /*e1c0*/  FSEL R31, R224, -INF , !P4 ;  /* 0xff800000e01f7808 */ /* 0x000fe20006000000 */
[----:B------:R1:W-:Y:S01]  /*e1d0*/  MUFU.EX2 R46, R7 ;  /* 0x00000007002e7308 */ /* 0x0003e20000000800 */
[----:B------:R-:W-:-:S02]  /*e1e0*/  ISETP.LE.U32.AND P4, PT, R6, UR13, PT ;  /* 0x0000000d06007c0c */ /* 0x000fc4000bf83070 */
[----:B------:R-:W-:Y:S02]  /*e1f0*/  LOP3.LUT R11, R5, 0xff, RZ, 0xc0, !PT ;  /* 0x000000ff050b7812 */ /* 0x000fe400078ec0ff */
[----:B---3--:R-:W-:Y:S02]  /*e200*/  F2FP.BF16.F32.PACK_AB R6, R62, R209 ;  /* 0x000000d13e06723e */ /* 0x008fe400000010ff */
[----:B------:R-:W-:Y:S02]  /*e210*/  FSEL R19, R225, -INF , !P1 ;  /* 0xff800000e1137808 */ /* 0x000fe40004800000 */
[----:B------:R-:W-:Y:S02]  /*e220*/  ISETP.LE.U32.AND P1, PT, R11, UR13, PT ;  /* 0x0000000d0b007c0c */ /* 0x000fe4000bf23070 */
[C---:B------:R-:W-:Y:S02]  /*e230*/  PRMT R60, R6.reuse, 0x7610, R60 ;  /* 0x00007610063c7816 */ /* 0x040fe4000000003c */
[----:B------:R-:W-:-:S02]  /*e240*/  PRMT R59, R6, 0x7632, R59 ;  /* 0x00007632063b7816 */ /* 0x000fc4000000003b */
[----:B-1----:R-:W-:Y:S02]  /*e250*/  SHF.R.U32.HI R7, RZ, 0x8, R10 ;  /* 0x00000008ff077819 */ /* 0x002fe4000001160a */
[----:B------:R-:W-:Y:S02]  /*e260*/  SHF.R.U32.HI R11, RZ, 0x18, R5 ;  /* 0x00000018ff0b7819 */ /* 0x000fe40000011605 */
[----:B------:R-:W-:Y:S02]  /*e270*/  LOP3.LUT R6, R7, 0xffff, RZ, 0xc0, !PT ;  /* 0x0000ffff07067812 */ /* 0x000fe400078ec0ff */
[----:B------:R-:W-:Y:S02]  /*e280*/  FSEL R49, R226, -INF , !P2 ;  /* 0xff800000e2317808 */ /* 0x000fe40005000000 */
[----:B------:R-:W-:Y:S02]  /*e290*/  FSEL R48, R227, -INF , !P0 ;  /* 0xff800000e3307808 */ /* 0x000fe40004000000 */
[----:B------:R-:W-:Y:S01]  /*e2a0*/  ISETP.LE.U32.AND P2, PT, R11, UR13, PT ;  /* 0x0000000d0b007c0c */ /* 0x000fe2000bf43070 */
[----:B------:R-:W-:Y:S01]  /*e2b0*/  FFMA.FTZ R11, R23, UR43, -R0 ;  /* 0x0000002b170b7c23 */ /* 0x000fe20008010800 */
[----:B------:R-:W-:Y:S01]  /*e2c0*/  ISETP.LE.U32.AND P0, PT, R6, UR13, PT ;  /* 0x0000000d06007c0c */ /* 0x000fe2000bf03070 */
[----:B------:R-:W-:-:S04]  /*e2d0*/  IMAD.WIDE.U32 R6, R14, -0x2daee0ad, RZ ;  /* 0xd2511f530e067825 */ /* 0x000fc800078e00ff */
[----:B------:R-:W-:Y:S01]  /*e2e0*/  FFMA.FTZ R10, R22, UR43, -R4 ;  /* 0x0000002b160a7c23 */ /* 0x000fe20008010804 */
[----:B------:R1:W-:Y:S01]  /*e2f0*/  MUFU.EX2 R149, R11 ;  /* 0x0000000b00957308 */ /* 0x0003e20000000800 */
[----:B------:R-:W-:Y:S02]  /*e300*/  SHF.R.U32.HI R5, RZ, 0x10, R5 ;  /* 0x00000010ff057819 */ /* 0x000fe40000011605 */
[C---:B------:R-:W-:Y:S02]  /*e310*/  LOP3.LUT R21, R6.reuse, 0xff, RZ, 0xc0, !PT ;  /* 0x000000ff06157812 */ /* 0x040fe400078ec0ff */
[----:B------:R-:W-:Y:S02]  /*e320*/  LOP3.LUT R18, R6, 0xffff, RZ, 0xc0, !PT ;  /* 0x0000ffff06127812 */ /* 0x000fe400078ec0ff */
[--C-:B------:R-:W-:Y:S01]  /*e330*/  SHF.R.U32.HI R22, RZ, 0x18, R6.reuse ;  /* 0x00000018ff167819 */ /* 0x100fe20000011606 */
[----:B------:R-:W2:Y:S01]  /*e340*/  MUFU.EX2 R45, R10 ;  /* 0x0000000a002d7308 */ /* 0x000ea20000000800 */
[----:B-1----:R-:W-:Y:S01]  /*e350*/  SHF.R.U32.HI R11, RZ, 0x10, R6 ;  /* 0x00000010ff0b7819 */ /* 0x002fe20000011606 */
[----:B------:R-:W-:-:S06]  /*e360*/  FFMA.FTZ R6, R26, UR43, -R0 ;  /* 0x0000002b1a067c23 */ /* 0x000fcc0008010800 */
[----:B------:R1:W3:Y:S01]  /*e370*/  MUFU.EX2 R146, R6 ;  /* 0x0000000600927308 */ /* 0x0002e20000000800 */
[----:B------:R-:W-:Y:S01]  /*e380*/  @!P0 HFMA2.BF16_V2 R43, -RZ.H0_H0, RZ.H0_H0, -R59.H0_H0 ;  /* 0x200000ffff2b8231 */ /* 0x000fe2000034093b */
[----:B------:R-:W-:Y:S01]  /*e390*/  PRMT R177, R60, 0x5410, R59 ;  /* 0x000054103cb17816 */ /* 0x000fe2000000003b */
[----:B------:R-:W-:-:S03]  /*e3a0*/  @!P1 HFMA2.BF16_V2 R32, -RZ.H0_H0, RZ.H0_H0, -R60.H0_H0 ;  /* 0x200000ffff209231 */ /* 0x000fc6000034093c */
[----:B------:R-:W-:Y:S02]  /*e3b0*/  @!P0 PRMT R59, R43, 0x5410, RZ ;  /* 0x000054102b3b8816 */ /* 0x000fe400000000ff */
[----:B-1----:R-:W-:Y:S02]  /*e3c0*/  LOP3.LUT R6, R5, 0xff, RZ, 0xc0, !PT ;  /* 0x000000ff05067812 */ /* 0x002fe400078ec0ff */
[----:B------:R-:W-:-:S04]  /*e3d0*/  SHF.R.U32.HI R5, RZ, 0x8, R15 ;  /* 0x00000008ff057819 */ /* 0x000fc8000001160f */
[----:B------:R-:W-:-:S04]  /*e3e0*/  LOP3.LUT R5, R5, 0xffff, RZ, 0xc0, !PT ;  /* 0x0000ffff05057812 */ /* 0x000fc800078ec0ff */
[----:B------:R-:W-:Y:S01]  /*e3f0*/  ISETP.LE.U32.AND P0, PT, R5, UR13, PT ;  /* 0x0000000d05007c0c */ /* 0x000fe2000bf03070 */
[----:B------:R-:W-:Y:S01]  /*e400*/  FFMA.FTZ R5, R27, UR43, -R4 ;  /* 0x0000002b1b057c23 */ /* 0x000fe20008010804 */
[----:B------:R-:W-:Y:S02]  /*e410*/  @!P1 PRMT R60, R32, 0x5410, RZ ;  /* 0x00005410203c9816 */ /* 0x000fe400000000ff */
[----:B------:R-:W-:Y:S01]  /*e420*/  LOP3.LUT R10, R13, 0xff, RZ, 0xc0, !PT ;  /* 0x000000ff0d0a7812 */ /* 0x000fe200078ec0ff */
[----:B------:R1:W-:Y:S01]  /*e430*/  MUFU.EX2 R32, R5 ;  /* 0x0000000500207308 */ /* 0x0003e20000000800 */
[----:B------:R-:W-:Y:S02]  /*e440*/  FSEL R165, R192, RZ, P5 ;  /* 0x000000ffc0a57208 */ /* 0x000fe40002800000 */
[----:B------:R-:W-:Y:S01]  /*e450*/  ISETP.LE.U32.AND P5, PT, R10, UR13, PT ;  /* 0x0000000d0a007c0c */ /* 0x000fe2000bfa3070 */
[----:B------:R-:W-:Y:S01]  /*e460*/  ULEA UR4, UR17, 0x1, 0x1 ;  /* 0x0000000111047891 */ /* 0x000fe2000f8e083f */
[----:B------:R-:W-:-:S02]  /*e470*/  LOP3.LUT R10, R7, UR20, R12, 0x96, !PT ;  /* 0x00000014070a7c12 */ /* 0x000fc4000f8e960c */
[----:B--2---:R-:W-:Y:S02]  /*e480*/  F2FP.BF16.F32.PACK_AB R7, R45, R46 ;  /* 0x0000002e2d07723e */ /* 0x004fe400000010ff */
[----:B------:R-:W-:Y:S01]  /*e490*/  ISETP.LE.U32.AND P1, PT, R6, UR13, PT ;  /* 0x0000000d06007c0c */ /* 0x000fe2000bf23070 */
[----:B-1----:R-:W-:-:S04]  /*e4a0*/  FFMA.FTZ R5, R28, UR43, -R4 ;  /* 0x0000002b1c057c23 */ /* 0x002fc80008010804 */
[----:B------:R1:W2:Y:S01]  /*e4b0*/  MUFU.EX2 R66, R5 ;  /* 0x0000000500427308 */ /* 0x0002a20000000800 */
[C---:B------:R-:W-:Y:S02]  /*e4c0*/  PRMT R55, R7.reuse, 0x7632, R55 ;  /* 0x0000763207377816 */ /* 0x040fe40000000037 */
[----:B---3--:R-:W-:Y:S02]  /*e4d0*/  F2FP.BF16.F32.PACK_AB R6, R146, R149 ;  /* 0x000000959206723e */ /* 0x008fe400000010ff */
[----:B------:R-:W-:Y:S01]  /*e4e0*/  PRMT R53, R7, 0x7610, R53 ;  /* 0x0000761007357816 */ /* 0x000fe20000000035 */
[----:B------:R-:W-:Y:S01]  /*e4f0*/  @!P2 HFMA2.BF16_V2 R47, -RZ.H0_H0, RZ.H0_H0, -R55.H0_H0 ;  /* 0x200000ffff2fa231 */ /* 0x000fe20000340937 */
[C---:B------:R-:W-:Y:S01]  /*e500*/  PRMT R52, R6.reuse, 0x7610, R52 ;  /* 0x0000761006347816 */ /* 0x040fe20000000034 */
[----:B-1----:R-:W-:Y:S01]  /*e510*/  IMAD.U32 R5, RZ, RZ, UR33 ;  /* 0x00000021ff057e24 */ /* 0x002fe2000f8e00ff */
[----:B------:R-:W-:-:S04]  /*e520*/  PRMT R51, R6, 0x7632, R51 ;  /* 0x0000763206337816 */ /* 0x000fc80000000033 */
[----:B------:R-:W-:Y:S02]  /*e530*/  LOP3.LUT R5, R251, UR4, R5, 0x96, !PT ;  /* 0x00000004fb057c12 */ /* 0x000fe4000f8e9605 */
[----:B------:R-:W-:-:S03]  /*e540*/  LOP3.LUT R6, R11, 0xff, RZ, 0xc0, !PT ;  /* 0x000000ff0b067812 */ /* 0x000fc600078ec0ff */
[----:B------:R-:W-:Y:S01]  /*e550*/  IMAD.WIDE.U32 R16, R5, -0x326172a9, RZ ;  /* 0xcd9e8d5705107825 */ /* 0x000fe200078e00ff */
[----:B------:R-:W-:-:S03]  /*e560*/  PRMT R190, R53, 0x5410, R55 ;  /* 0x0000541035be7816 */ /* 0x000fc60000000037 */
[----:B------:R-:W-:Y:S01]  /*e570*/  @!P1 HFMA2.BF16_V2 R67, -RZ.H0_H0, RZ.H0_H0, -R53.H0_H0 ;  /* 0x200000ffff439231 */ /* 0x000fe20000340935 */
[----:B------:R-:W-:Y:S02]  /*e580*/  @!P2 PRMT R55, R47, 0x5410, RZ ;  /* 0x000054102f37a816 */ /* 0x000fe400000000ff */
[----:B------:R-:W-:Y:S02]  /*e590*/  ISETP.LE.U32.AND P2, PT, R6, UR13, PT ;  /* 0x0000000d06007c0c */ /* 0x000fe4000bf43070 */
[----:B--2---:R-:W-:Y:S02]  /*e5a0*/  F2FP.BF16.F32.PACK_AB R7, R66, R32 ;  /* 0x000000204207723e */ /* 0x004fe400000010ff */
[----:B------:R-:W-:Y:S02]  /*e5b0*/  LOP3.LUT R6, R17, UR42, R176, 0x96, !PT ;  /* 0x0000002a11067c12 */ /* 0x000fe4000f8e96b0 */
[----:B------:R-:W-:Y:S02]  /*e5c0*/  LOP3.LUT R14, R9, UR40, R16, 0x96, !PT ;  /* 0x00000028090e7c12 */ /* 0x000fe4000f8e9610 */
[----:B------:R-:W-:-:S02]  /*e5d0*/  LOP3.LUT R5, R10, 0xffff, RZ, 0xc0, !PT ;  /* 0x0000ffff0a057812 */ /* 0x000fc400078ec0ff */
[----:B------:R-:W-:Y:S01]  /*e5e0*/  @!P1 PRMT R53, R67, 0x5410, RZ ;  /* 0x0000541043359816 */ /* 0x000fe200000000ff */
[----:B------:R-:W-:Y:S01]  /*e5f0*/  IMAD.WIDE.U32 R14, R14, -0x2daee0ad, RZ ;  /* 0xd2511f530e0e7825 */ /* 0x000fe200078e00ff */
[C---:B------:R-:W-:Y:S02]  /*e600*/  PRMT R229, R7.reuse, 0x7632, R229 ;  /* 0x0000763207e57816 */ /* 0x040fe400000000e5 */
[----:B------:R-:W-:Y:S01]  /*e610*/  PRMT R67, R7, 0x7610, R67 ;  /* 0x0000761007437816 */ /* 0x000fe20000000043 */
[----:B------:R-:W-:Y:S01]  /*e620*/  IMAD.WIDE.U32 R6, R6, -0x2daee0ad, RZ ;  /* 0xd2511f5306067825 */ /* 0x000fe200078e00ff */
[----:B------:R-:W-:-:S03]  /*e630*/  SHF.R.U32.HI R5, RZ, 0x8, R5 ;  /* 0x00000008ff057819 */ /* 0x000fc60000011605 */
[----:B------:R-:W-:Y:S01]  /*e640*/  @!P0 HFMA2.BF16_V2 R65, -RZ.H0_H0, RZ.H0_H0, -R51.H0_H0 ;  /* 0x200000ffff418231 */ /* 0x000fe20000340933 */
[----:B------:R-:W-:Y:S01]  /*e650*/  STL [R1+0x28], R192 ;  /* 0x000028c001007387 */ /* 0x000fe20000100800 */
[----:B------:R-:W-:Y:S02]  /*e660*/  LOP3.LUT R12, R15, UR37, R6, 0x96, !PT ;  /* 0x000000250f0c7c12 */ /* 0x000fe4000f8e9606 */
[----:B------:R-:W-:Y:S01]  /*e670*/  LOP3.LUT R5, R5, 0xffff, RZ, 0xc0, !PT ;  /* 0x0000ffff05057812 */ /* 0x000fe200078ec0ff */
[----:B------:R-:W-:Y:S01]  /*e680*/  STL [R1+0x1cc], R189 ;  /* 0x0001ccbd01007387 */ /* 0x000fe20000100800 */
[----:B------:R-:W-:Y:S02]  /*e690*/  PRMT R6, R67, 0x5410, R229 ;  /* 0x0000541043067816 */ /* 0x000fe400000000e5 */
[----:B------:R-:W-:Y:S01]  /*e6a0*/  PRMT R3, R52, 0x5410, R51 ;  /* 0x0000541034037816 */ /* 0x000fe20000000033 */
[----:B------:R-:W-:Y:S01]  /*e6b0*/  STL [R1+0x1d0], R188 ;  /* 0x0001d0bc01007387 */ /* 0x000fe20000100800 */
[----:B------:R-:W-:-:S02]  /*e6c0*/  LOP3.LUT R7, R7, UR39, R186, 0x96, !PT ;  /* 0x0000002707077c12 */ /* 0x000fc4000f8e96ba */
[----:B------:R-:W-:Y:S01]  /*e6d0*/  @!P0 PRMT R51, R65, 0x5410, RZ ;  /* 0x0000541041338816 */ /* 0x000fe200000000ff */
[----:B------:R-:W-:Y:S01]  /*e6e0*/  STL [R1+0x1dc], R185 ;  /* 0x0001dcb901007387 */ /* 0x000fe20000100800 */
[----:B------:R-:W-:Y:S02]  /*e6f0*/  ISETP.LE.U32.AND P0, PT, R5, UR13, PT ;  /* 0x0000000d05007c0c */ /* 0x000fe4000bf03070 */
[----:B------:R-:W-:Y:S01]  /*e700*/  FMNMX.FTZ R5, R70, R193, !PT ;  /* 0x000000c146057209 */ /* 0x000fe20007810000 */
[----:B------:R-:W-:Y:S04]  /*e710*/  STL [R1+0x1e0], R184 ;  /* 0x0001e0b801007387 */ /* 0x000fe80000100800 */
[----:B------:R-:W-:Y:S01]  /*e720*/  STL [R1+0x1e4], R192 ;  /* 0x0001e4c001007387 */ /* 0x000fe20000100800 */
[----:B------:R-:W-:-:S03]  /*e730*/  FMNMX.FTZ R5, R195, R5, !PT ;  /* 0x00000005c3057209 */ /* 0x000fc60007810000 */
[----:B------:R1:W-:Y:S01]  /*e740*/  STL [R1+0x100], R6 ;  /* 0x0001000601007387 */ /* 0x0003e20000100800 */
[----:B------:R-:W-:Y:S01]  /*e750*/  IMAD.WIDE.U32 R12, R12, -0x326172a9, RZ ;  /* 0xcd9e8d570c0c7825 */ /* 0x000fe200078e00ff */
[----:B------:R-:W-:-:S03]  /*e760*/  FMNMX.FTZ R5, R194, R5, !PT ;  /* 0x00000005c2057209 */ /* 0x000fc60007810000 */
[----:B------:R-:W-:Y:S01]  /*e770*/  @!P4 HFMA2.BF16_V2 R155, -RZ.H0_H0, RZ.H0_H0, -R229.H0_H0 ;  /* 0x200000ffff9bc231 */ /* 0x000fe200003409e5 */
[----:B------:R-:W-:-:S04]  /*e780*/  FMNMX.FTZ R5, R163, R5, !PT ;  /* 0x00000005a3057209 */ /* 0x000fc80007810000 */
[----:B------:R-:W-:Y:S01]  /*e790*/  FMNMX.FTZ R5, R162, R5, !PT ;  /* 0x00000005a2057209 */ /* 0x000fe20007810000 */
[----:B-1----:R-:W-:-:S05]  /*e7a0*/  IMAD.WIDE.U32 R6, R7, -0x326172a9, RZ ;  /* 0xcd9e8d5707067825 */ /* 0x002fca00078e00ff */
[----:B------:R-:W-:Y:S02]  /*e7b0*/  LOP3.LUT R7, R7, UR38, R8, 0x96, !PT ;  /* 0x0000002607077c12 */ /* 0x000fe4000f8e9608 */
[----:B------:R-:W-:-:S03]  /*e7c0*/  LOP3.LUT R11, R13, UR31, R6, 0x96, !PT ;  /* 0x0000001f0d0b7c12 */ /* 0x000fc6000f8e9606 */
[----:B------:R-:W-:-:S04]  /*e7d0*/  IMAD.WIDE.U32 R6, R7, -0x2daee0ad, RZ ;  /* 0xd2511f5307067825 */ /* 0x000fc800078e00ff */
[----:B------:R-:W-:Y:S01]  /*e7e0*/  FFMA.FTZ R8, R29, UR43, -R0 ;  /* 0x0000002b1d087c23 */ /* 0x000fe20008010800 */
[----:B------:R-:W-:Y:S02]  /*e7f0*/  @!P4 PRMT R229, R155, 0x5410, RZ ;  /* 0x000054109be5c816 */ /* 0x000fe400000000ff */
[----:B------:R-:W-:Y:S01]  /*e800*/  LOP3.LUT R9, R7, UR30, R14, 0x96, !PT ;  /* 0x0000001e07097c12 */ /* 0x000fe2000f8e960e */
[----:B------:R-:W-:Y:S01]  /*e810*/  IMAD.WIDE.U32 R14, R11, -0x2daee0ad, RZ ;  /* 0xd2511f530b0e7825 */ /* 0x000fe200078e00ff */
[----:B------:R-:W-:Y:S01]  /*e820*/  FMNMX.FTZ R5, R161, R5, !PT ;  /* 0x00000005a1057209 */ /* 0x000fe20007810000 */
[----:B------:R1:W-:Y:S02]  /*e830*/  MUFU.EX2 R155, R8 ;  /* 0x00000008009b7308 */ /* 0x0003e40000000800 */
[----:B------:R-:W-:Y:S02]  /*e840*/  @!P5 HFMA2.BF16_V2 R157, -RZ.H0_H0, RZ.H0_H0, -R67.H0_H0 ;  /* 0x200000ffff9dd231 */ /* 0x000fe40000340943 */
[----:B------:R-:W-:Y:S01]  /*e850*/  FFMA.FTZ R7, R30, UR43, -R0 ;  /* 0x0000002b1e077c23 */ /* 0x000fe20008010800 */
[----:B------:R-:W-:Y:S01]  /*e860*/  FMNMX.FTZ R5, R158, R5, !PT ;  /* 0x000000059e057209 */ /* 0x000fe20007810000 */
[----:B------:R-:W-:Y:S01]  /*e870*/  IMAD.MOV.U32 R248, RZ, RZ, R160 ;  /* 0x000000fffff87224 */ /* 0x000fe200078e00a0 */
[----:B------:R-:W-:-:S02]  /*e880*/  LOP3.LUT R6, R15, UR24, R6, 0x96, !PT ;  /* 0x000000180f067c12 */ /* 0x000fc4000f8e9606 */
[----:B------:R-:W-:Y:S02]  /*e890*/  @!P5 PRMT R67, R157, 0x5410, RZ ;  /* 0x000054109d43d816 */ /* 0x000fe400000000ff */
[----:B------:R2:W3:Y:S01]  /*e8a0*/  MUFU.EX2 R157, R7 ;  /* 0x00000007009d7308 */ /* 0x0004e20000000800 */
[----:B-1----:R-:W-:-:S05]  /*e8b0*/  IMAD.WIDE.U32 R8, R9, -0x326172a9, RZ ;  /* 0xcd9e8d5709087825 */ /* 0x002fca00078e00ff */
[----:B------:R-:W-:Y:S02]  /*e8c0*/  LOP3.LUT R160, R9, UR26, R12, 0x96, !PT ;  /* 0x0000001a09a07c12 */ /* 0x000fe4000f8e960c */
[----:B------:R-:W-:Y:S01]  /*e8d0*/  FMNMX.FTZ R9, R159, R5, !PT ;  /* 0x000000059f097209 */ /* 0x000fe20007810000 */
[----:B--2---:R-:W-:Y:S01]  /*e8e0*/  IMAD.WIDE.U32 R6, R6, -0x326172a9, RZ ;  /* 0xcd9e8d5706067825 */ /* 0x004fe200078e00ff */
[----:B------:R-:W-:Y:S02]  /*e8f0*/  LOP3.LUT R5, R10, 0xff, RZ, 0xc0, !PT ;  /* 0x000000ff0a057812 */ /* 0x000fe400078ec0ff */
[----:B------:R-:W-:Y:S02]  /*e900*/  FMNMX.FTZ R9, R63, R9, !PT ;  /* 0x000000093f097209 */ /* 0x000fe40007810000 */
[----:B------:R-:W-:Y:S02]  /*e910*/  ISETP.LE.U32.AND P1, PT, R5, UR13, PT ;  /* 0x0000000d05007c0c */ /* 0x000fe4000bf23070 */
[----:B------:R-:W-:-:S02]  /*e920*/  LOP3.LUT R5, R7, UR21, R8, 0x96, !PT ;  /* 0x0000001507057c12 */ /* 0x000fc4000f8e9608 */
[----:B------:R-:W-:-:S04]  /*e930*/  FMNMX.FTZ R8, R57, R9, !PT ;  /* 0x0000000939087209 */ /* 0x000fc80007810000 */
[----:B------:R-:W-:-:S04]  /*e940*/  FMNMX.FTZ R8, R54, R8, !PT ;  /* 0x0000000836087209 */ /* 0x000fc80007810000 */
[----:B------:R-:W-:Y:S02]  /*e950*/  FMNMX.FTZ R9, R44, R8, !PT ;  /* 0x000000082c097209 */ /* 0x000fe40007810000 */
[----:B------:R-:W-:Y:S02]  /*e960*/  LOP3.LUT R8, R5, 0xffff, RZ, 0xc0, !PT ;  /* 0x0000ffff05087812 */ /* 0x000fe400078ec0ff */
[----:B------:R-:W-:Y:S02]  /*e970*/  FMNMX.FTZ R9, R38, R9, !PT ;  /* 0x0000000926097209 */ /* 0x000fe40007810000 */
[----:B------:R-:W-:Y:S02]  /*e980*/  SHF.R.U32.HI R8, RZ, 0x8, R8 ;  /* 0x00000008ff087819 */ /* 0x000fe40000011608 */
[----:B---3--:R-:W-:Y:S02]  /*e990*/  F2FP.BF16.F32.PACK_AB R11, R157, R155 ;  /* 0x0000009b9d0b723e */ /* 0x008fe400000010ff */
[----:B------:R-:W-:-:S02]  /*e9a0*/  LOP3.LUT R65, R8, 0xffff, RZ, 0xc0, !PT ;  /* 0x0000ffff08417812 */ /* 0x000fc400078ec0ff */
[----:B------:R-:W-:Y:S02]  /*e9b0*/  FMNMX.FTZ R8, R37, R9, !PT ;  /* 0x0000000925087209 */ /* 0x000fe40007810000 */
[----:B------:R-:W-:Y:S02]  /*e9c0*/  PRMT R222, R11, 0x7610, R222 ;  /* 0x000076100bde7816 */ /* 0x000fe400000000de */
[----:B------:R-:W-:Y:S01]  /*e9d0*/  FMNMX.FTZ R8, R31, R8, !PT ;  /* 0x000000081f087209 */ /* 0x000fe20007810000 */
[----:B------:R-:W-:Y:S01]  /*e9e0*/  @!P6 HFMA2.BF16_V2 R61, -RZ.H0_H0, RZ.H0_H0, -R52.H0_H0 ;  /* 0x200000ffff3de231 */ /* 0x000fe20000340934 */
[----:B------:R-:W-:Y:S01]  /*e9f0*/  PRMT R221, R11, 0x7632, R221 ;  /* 0x000076320bdd7816 */ /* 0x000fe200000000dd */
[----:B------:R-:W-:Y:S01]  /*ea00*/  @!P1 HFMA2.BF16_V2 R164, -RZ.H0_H0, RZ.H0_H0, -R222.H0_H0 ;  /* 0x200000ffffa49231 */ /* 0x000fe200003409de */
[----:B------:R-:W-:Y:S01]  /*ea10*/  FMNMX.FTZ R8, R19, R8, !PT ;  /* 0x0000000813087209 */ /* 0x000fe20007810000 */
[--C-:B------:R-:W-:Y:S01]  /*ea20*/  FFMA.FTZ R9, R42, UR43, -R4.reuse ;  /* 0x0000002b2a097c23 */ /* 0x100fe20008010804 */
[----:B------:R-:W-:Y:S01]  /*ea30*/  FFMA.FTZ R11, R41, UR43, -R4 ;  /* 0x0000002b290b7c23 */ /* 0x000fe20008010804 */
[----:B------:R-:W-:Y:S01]  /*ea40*/  @!P6 PRMT R52, R61, 0x5410, RZ ;  /* 0x000054103d34e816 */ /* 0x000fe200000000ff */
[----:B------:R-:W-:Y:S01]  /*ea50*/  @!P0 HFMA2.BF16_V2 R196, -RZ.H0_H0, RZ.H0_H0, -R221.H0_H0 ;  /* 0x200000ffffc48231 */ /* 0x000fe200003409dd */
[----:B------:R-:W-:Y:S01]  /*ea60*/  PRMT R171, R222, 0x5410, R221 ;  /* 0x00005410deab7816 */ /* 0x000fe200000000dd */
[----:B------:R1:W-:Y:S01]  /*ea70*/  MUFU.EX2 R61, R9 ;  /* 0x00000009003d7308 */ /* 0x0003e20000000800 */
[----:B------:R-:W-:Y:S01]  /*ea80*/  @!P1 PRMT R222, R164, 0x5410, RZ ;  /* 0x00005410a4de9816 */ /* 0x000fe200000000ff */
[----:B------:R-:W2:Y:S01]  /*ea90*/  SHFL.BFLY PT, R12, R8, 0x2, 0x1f ;  /* 0x0c401f00080c7f89 */ /* 0x000ea200000e0000 */
[----:B------:R-:W-:-:S05]  /*eaa0*/  @!P0 PRMT R221, R196, 0x5410, RZ ;  /* 0x00005410c4dd8816 */ /* 0x000fca00000000ff */
[----:B------:R3:W4:Y:S01]  /*eab0*/  MUFU.EX2 R164, R11 ;  /* 0x0000000b00a47308 */ /* 0x0007220000000800 */
[----:B-1----:R-:W-:-:S04]  /*eac0*/  SHF.R.U32.HI R9, RZ, 0x18, R10 ;  /* 0x00000018ff097819 */ /* 0x002fc8000001160a */
[----:B------:R-:W-:Y:S02]  /*ead0*/  ISETP.LE.U32.AND P0, PT, R9, UR13, PT ;  /* 0x0000000d09007c0c */ /* 0x000fe4000bf03070 */
[----:B---3--:R-:W-:Y:S02]  /*eae0*/  FMNMX.FTZ R11, R68, R206, !PT ;  /* 0x000000ce440b7209 */ /* 0x008fe40007810000 */
[----:B------:R-:W-:Y:S02]  /*eaf0*/  SHF.R.U32.HI R9, RZ, 0x10, R10 ;  /* 0x00000010ff097819 */ /* 0x000fe4000001160a */
[----:B------:R-:W-:Y:S02]  /*eb00*/  FMNMX.FTZ R10, R207, R11, !PT ;  /* 0x0000000bcf0a7209 */ /* 0x000fe40007810000 */
[----:B------:R-:W-:Y:S02]  /*eb10*/  LOP3.LUT R9, R9, 0xff, RZ, 0xc0, !PT ;  /* 0x000000ff09097812 */ /* 0x000fe400078ec0ff */
[----:B------:R-:W-:-:S02]  /*eb20*/  FMNMX.FTZ R10, R202, R10, !PT ;  /* 0x0000000aca0a7209 */ /* 0x000fc40007810000 */
[----:B------:R-:W-:Y:S02]  /*eb30*/  ISETP.LE.U32.AND P1, PT, R9, UR13, PT ;  /* 0x0000000d09007c0c */ /* 0x000fe4000bf23070 */
[----:B------:R-:W-:-:S04]  /*eb40*/  FMNMX.FTZ R9, R203, R10, !PT ;  /* 0x0000000acb097209 */ /* 0x000fc80007810000 */
[----:B------:R-:W-:Y:S02]  /*eb50*/  FMNMX.FTZ R9, R198, R9, !PT ;  /* 0x00000009c6097209 */ /* 0x000fe40007810000 */
[----:B--2---:R-:W-:Y:S02]  /*eb60*/  FMNMX.FTZ R8, R8, R12, !PT ;  /* 0x0000000c08087209 */ /* 0x004fe40007810000 */
[----:B------:R-:W-:Y:S02]  /*eb70*/  FMNMX.FTZ R9, R199, R9, !PT ;  /* 0x00000009c7097209 */ /* 0x000fe40007810000 */
[----:B----4-:R-:W-:Y:S02]  /*eb80*/  F2FP.BF16.F32.PACK_AB R10, R164, R61 ;  /* 0x0000003da40a723e */ /* 0x010fe400000010ff */
[----:B------:R-:W-:Y:S01]  /*eb90*/  FMNMX.FTZ R9, R166, R9, !PT ;  /* 0x00000009a6097209 */ /* 0x000fe20007810000 */
[----:B------:R-:W1:Y:S01]  /*eba0*/  SHFL.BFLY PT, R11, R8, 0x1, 0x1f ;  /* 0x0c201f00080b7f89 */ /* 0x000e6200000e0000 */
[----:B------:R-:W-:-:S02]  /*ebb0*/  PRMT R218, R10, 0x7632, R218 ;  /* 0x000076320ada7816 */ /* 0x000fc400000000da */
[----:B------:R-:W-:Y:S02]  /*ebc0*/  PRMT R217, R10, 0x7610, R217 ;  /* 0x000076100ad97816 */ /* 0x000fe400000000d9 */
[----:B------:R-:W-:Y:S02]  /*ebd0*/  FMNMX.FTZ R10, R167, R9, !PT ;  /* 0x00000009a70a7209 */ /* 0x000fe40007810000 */
[----:B------:R-:W-:Y:S01]  /*ebe0*/  SHF.R.U32.HI R9, RZ, 0x8, R18 ;  /* 0x00000008ff097819 */ /* 0x000fe20000011612 */
[----:B------:R-:W-:Y:S01]  /*ebf0*/  @!P0 HFMA2.BF16_V2 R197, -RZ.H0_H0, RZ.H0_H0, -R218.H0_H0 ;  /* 0x200000ffffc58231 */ /* 0x000fe200003409da */
[----:B------:R-:W-:Y:S02]  /*ec00*/  FMNMX.FTZ R10, R147, R10, !PT ;  /* 0x0000000a930a7209 */ /* 0x000fe40007810000 */
[----:B------:R-:W-:Y:S02]  /*ec10*/  LOP3.LUT R9, R9, 0xffff, RZ, 0xc0, !PT ;  /* 0x0000ffff09097812 */ /* 0x000fe400078ec0ff */
[----:B------:R-:W-:-:S02]  /*ec20*/  FMNMX.FTZ R10, R142, R10, !PT ;  /* 0x0000000a8e0a7209 */ /* 0x000fc40007810000 */
[----:B------:R-:W-:Y:S02]  /*ec30*/  PRMT R172, R217, 0x5410, R218 ;  /* 0x00005410d9ac7816 */ /* 0x000fe400000000da */
[----:B------:R-:W-:Y:S02]  /*ec40*/  @!P0 PRMT R218, R197, 0x5410, RZ ;  /* 0x00005410c5da8816 */ /* 0x000fe400000000ff */
[----:B------:R-:W-:Y:S02]  /*ec50*/  ISETP.LE.U32.AND P0, PT, R9, UR13, PT ;  /* 0x0000000d09007c0c */ /* 0x000fe4000bf03070 */
[----:B------:R-:W-:Y:S01]  /*ec60*/  FMNMX.FTZ R9, R73, R10, !PT ;  /* 0x0000000a49097209 */ /* 0x000fe20007810000 */
        /* <DEDUP_REMOVED lines=10> */
[----:B------:R-:W-:-:S04]  /*ed10*/  FMNMX.FTZ R0, R64, R9, !PT ;  /* 0x0000000940007209 */ /* 0x000fc80007810000 */
[----:B------:R-:W-:Y:S02]  /*ed20*/  FMNMX.FTZ R0, R58, R0, !PT ;  /* 0x000000003a007209 */ /* 0x000fe40007810000 */
[----:B-1----:R-:W-:Y:S02]  /*ed30*/  FMNMX.FTZ R181, R8, R11, !PT ;  /* 0x0000000b08b57209 */ /* 0x002fe40007810000 */
[----:B------:R-:W-:Y:S01]  /*ed40*/  FMNMX.FTZ R8, R56, R0, !PT ;  /* 0x0000000038087209 */ /* 0x000fe20007810000 */
[----:B------:R-:W-:-:S03]  /*ed50*/  FFMA.FTZ R10, R154, UR43, -R4 ;  /* 0x0000002b9a0a7c23 */ /* 0x000fc60008010804 */
        /* <DEDUP_REMOVED lines=10> */
[----:B------:R-:W-:Y:S01]  /*ee00*/  FMNMX.FTZ R4, R48, R9, !PT ;  /* 0x0000000930047209 */ /* 0x000fe20007810000 */
[----:B------:R-:W-:Y:S01]  /*ee10*/  MUFU.EX2 R75, R12 ;  /* 0x0000000c004b7308 */ /* 0x000fe20000000800 */
[----:B------:R-:W-:-:S03]  /*ee20*/  @!P1 HFMA2.BF16_V2 R200, -RZ.H0_H0, RZ.H0_H0, -R217.H0_H0 ;  /* 0x200000ffffc89231 */ /* 0x000fc600003409d9 */
[----:B------:R-:W1:Y:S04]  /*ee30*/  SHFL.BFLY PT, R9, R4, 0x2, 0x1f ;  /* 0x0c401f0004097f89 */ /* 0x000e6800000e0000 */
[----:B------:R-:W2:Y:S01]  /*ee40*/  MUFU.EX2 R143, R13 ;  /* 0x0000000d008f7308 */ /* 0x000ea20000000800 */
[----:B------:R-:W-:Y:S01]  /*ee50*/  @!P1 PRMT R217, R200, 0x5410, RZ ;  /* 0x00005410c8d99816 */ /* 0x000fe200000000ff */
[C---:B------:R-:W-:Y:S01]  /*ee60*/  FMUL.FTZ R0, R181.reuse, UR43 ;  /* 0x0000002bb5007c20 */ /* 0x040fe20008410000 */
[----:B------:R-:W-:-:S04]  /*ee70*/  FSETP.NEU.FTZ.AND P1, PT, R181, -INF , PT ;  /* 0xff800000b500780b */ /* 0x000fc80003f3d000 */
[----:B------:R-:W-:Y:S01]  /*ee80*/  FSEL R0, R0, RZ, P1 ;  /* 0x000000ff00007208 */ /* 0x000fe20000800000 */
[----:B------:R-:W-:-:S04]  /*ee90*/  IMAD.MOV.U32 R249, RZ, RZ, R232 ;  /* 0x000000fffff97224 */ /* 0x000fc800078e00e8 */
        /* <DEDUP_REMOVED lines=16> */
[----:B--2---:R-:W-:-:S04]  /*efa0*/  F2FP.BF16.F32.PACK_AB R0, R143, R75 ;  /* 0x0000004b8f00723e */ /* 0x004fc800000010ff */
[C---:B------:R-:W-:Y:S02]  /*efb0*/  PRMT R214, R0.reuse, 0x7610, R214 ;  /* 0x0000761000d67816 */ /* 0x040fe400000000d6 */
[----:B------:R-:W-:Y:S02]  /*efc0*/  PRMT R213, R0, 0x7632, R213 ;  /* 0x0000763200d57816 */ /* 0x000fe400000000d5 */
[----:B-1----:R-:W-:Y:S01]  /*efd0*/  FMNMX.FTZ R0, R4, R9, !PT ;  /* 0x0000000904007209 */ /* 0x002fe20007810000 */
[----:B------:R-:W-:Y:S04]  /*efe0*/  MUFU.EX2 R44, R8 ;  /* 0x00000008002c7308 */ /* 0x000fe80000000800 */
[----:B------:R-:W1:Y:S04]  /*eff0*/  SHFL.BFLY PT, R9, R0, 0x1, 0x1f ;  /* 0x0c201f0000097f89 */ /* 0x000e6800000e0000 */
[----:B------:R-:W2:Y:S01]  /*f000*/  MUFU.EX2 R38, R10 ;  /* 0x0000000a00267308 */ /* 0x000ea20000000800 */
[----:B------:R-:W-:Y:S01]  /*f010*/  @!P0 HFMA2.BF16_V2 R204, -RZ.H0_H0, RZ.H0_H0, -R213.H0_H0 ;  /* 0x200000ffffcc8231 */ /* 0x000fe200003409d5 */
[----:B------:R-:W-:Y:S04]  /*f020*/  STL [R1+0x1e8], R229 ;  /* 0x0001e8e501007387 */ /* 0x000fe80000100800 */
[----:B------:R3:W-:Y:S01]  /*f030*/  STL [R1+0x1ec], R222 ;  /* 0x0001ecde01007387 */ /* 0x0007e20000100800 */
[----:B------:R-:W-:-:S02]  /*f040*/  FSETP.NEU.FTZ.AND P6, PT, R252, -INF , PT ;  /* 0xff800000fc00780b */ /* 0x000fc40003fdd000 */
[----:B------:R-:W-:Y:S02]  /*f050*/  LOP3.LUT R4, R5, 0xff, RZ, 0xc0, !PT ;  /* 0x000000ff05047812 */ /* 0x000fe400078ec0ff */
[----:B------:R-:W-:Y:S02]  /*f060*/  FSEL R43, R252, RZ, P6 ;  /* 0x000000fffc2b7208 */ /* 0x000fe40003000000 */
[----:B------:R-:W-:Y:S02]  /*f070*/  ISETP.LE.U32.AND P6, PT, R21, UR13, PT ;  /* 0x0000000d15007c0c */ /* 0x000fe4000bfc3070 */
[----:B--2---:R-:W-:Y:S02]  /*f080*/  F2FP.BF16.F32.PACK_AB R8, R38, R44 ;  /* 0x0000002c2608723e */ /* 0x004fe400000010ff */
[----:B-1----:R-:W-:Y:S02]  /*f090*/  FMNMX.FTZ R183, R0, R9, !PT ;  /* 0x0000000900b77209 */ /* 0x002fe40007810000 */
[----:B---3--:R-:W-:-:S02]  /*f0a0*/  PRMT R222, R214, 0x5410, R213 ;  /* 0x00005410d6de7816 */ /* 0x008fc400000000d5 */
[----:B------:R-:W-:Y:S02]  /*f0b0*/  @!P0 PRMT R213, R204, 0x5410, RZ ;  /* 0x00005410ccd58816 */ /* 0x000fe400000000ff */
[----:B------:R-:W-:Y:S01]  /*f0c0*/  ISETP.LE.U32.AND P0, PT, R22, UR13, PT ;  /* 0x0000000d16007c0c */ /* 0x000fe2000bf03070 */
[----:B------:R-:W-:Y:S01]  /*f0d0*/  FADD.FTZ R0, R71, -R165 ;  /* 0x800000a547007221 */ /* 0x000fe20000010000 */
[----:B------:R-:W-:Y:S02]  /*f0e0*/  PRMT R210, R8, 0x7632, R210 ;  /* 0x0000763208d27816 */ /* 0x000fe400000000d2 */
[----:B------:R-:W-:Y:S02]  /*f0f0*/  ISETP.LE.U32.AND P4, PT, R4, UR13, PT ;  /* 0x0000000d04007c0c */ /* 0x000fe4000bf83070 */
[----:B------:R-:W-:Y:S01]  /*f100*/  PRMT R211, R8, 0x7610, R211 ;  /* 0x0000761008d37816 */ /* 0x000fe200000000d3 */
[----:B------:R-:W-:Y:S01]  /*f110*/  FMUL.FTZ R8, R0, UR43 ;  /* 0x0000002b00087c20 */ /* 0x000fe20008410000 */
[----:B------:R-:W-:Y:S01]  /*f120*/  SHF.R.U32.HI R4, RZ, 0x18, R5 ;  /* 0x00000018ff047819 */ /* 0x000fe20000011605 */
[----:B------:R-:W-:Y:S04]  /*f130*/  MUFU.EX2 R54, R15 ;  /* 0x0000000f00367308 */ /* 0x000fe80000000800 */
[----:B------:R-:W-:Y:S01]  /*f140*/  @!P0 HFMA2.BF16_V2 R205, -RZ.H0_H0, RZ.H0_H0, -R210.H0_H0 ;  /* 0x200000ffffcd8231 */ /* 0x000fe200003409d2 */
[----:B------:R-:W-:-:S02]  /*f150*/  ISETP.LE.U32.AND P5, PT, R4, UR13, PT ;  /* 0x0000000d04007c0c */ /* 0x000fc4000bfa3070 */
[----:B------:R-:W-:Y:S01]  /*f160*/  SHF.R.U32.HI R4, RZ, 0x10, R5 ;  /* 0x00000010ff047819 */ /* 0x000fe20000011605 */
[----:B------:R1:W2:Y:S01]  /*f170*/  MUFU.EX2 R174, R20 ;  /* 0x0000001400ae7308 */ /* 0x0002a20000000800 */
[----:B------:R-:W-:Y:S01]  /*f180*/  PRMT R179, R211, 0x5410, R210 ;  /* 0x00005410d3b37816 */ /* 0x000fe200000000d2 */
[----:B------:R-:W-:Y:S01]  /*f190*/  FMUL.FTZ R5, R183, UR43 ;  /* 0x0000002bb7057c20 */ /* 0x000fe20008410000 */
[----:B------:R-:W-:Y:S02]  /*f1a0*/  @!P0 PRMT R210, R205, 0x5410, RZ ;  /* 0x00005410cdd28816 */ /* 0x000fe400000000ff */
[----:B------:R-:W-:Y:S01]  /*f1b0*/  FSETP.NEU.FTZ.AND P0, PT, R183, -INF , PT ;  /* 0xff800000b700780b */ /* 0x000fe20003f1d000 */
[----:B------:R-:W-:Y:S02]  /*f1c0*/  @!P6 HFMA2.BF16_V2 R201, -RZ.H0_H0, RZ.H0_H0, -R214.H0_H0 ;  /* 0x200000ffffc9e231 */ /* 0x000fe400003409d6 */
[----:B------:R-:W3:Y:S01]  /*f1d0*/  MUFU.EX2 R8, R8 ;  /* 0x0000000800087308 */ /* 0x000ee20000000800 */
[----:B------:R-:W-:-:S02]  /*f1e0*/  LOP3.LUT R4, R4, 0xff, RZ, 0xc0, !PT ;  /* 0x000000ff04047812 */ /* 0x000fc400078ec0ff */
[----:B------:R-:W-:Y:S01]  /*f1f0*/  FSEL R0, R5, RZ, P0 ;  /* 0x000000ff05007208 */ /* 0x000fe20000000000 */
[----:B------:R-:W-:Y:S01]  /*f200*/  @!P2 HFMA2.BF16_V2 R208, -RZ.H0_H0, RZ.H0_H0, -R211.H0_H0 ;  /* 0x200000ffffd0a231 */ /* 0x000fe200003409d3 */
[----:B------:R-:W-:Y:S02]  /*f210*/  @!P6 PRMT R214, R201, 0x5410, RZ ;  /* 0x00005410c9d6e816 */ /* 0x000fe400000000ff */
[----:B------:R-:W-:Y:S01]  /*f220*/  ISETP.LE.U32.AND P6, PT, R4, UR13, PT ;  /* 0x0000000d04007c0c */ /* 0x000fe2000bfc3070 */
[--C-:B------:R-:W-:Y:S01]  /*f230*/  FFMA.FTZ R19, R206, UR43, -R0.reuse ;  /* 0x0000002bce137c23 */ /* 0x100fe20008010800 */
[----:B------:R-:W-:Y:S01]  /*f240*/  LOP3.LUT R4, R6, 0xff, RZ, 0xc0, !PT ;  /* 0x000000ff06047812 */ /* 0x000fe200078ec0ff */
[--C-:B------:R-:W-:Y:S01]  /*f250*/  FFMA.FTZ R21, R207, UR43, -R0.reuse ;  /* 0x0000002bcf157c23 */ /* 0x100fe20008010800 */
        /* <DEDUP_REMOVED lines=14> */
[----:B------:R-:W-:Y:S01]  /*f340*/  FADD.FTZ R0, R69, -R43 ;  /* 0x8000002b45007221 */ /* 0x000fe20000010000 */
[----:B------:R-:W-:Y:S01]  /*f350*/  MUFU.EX2 R37, R11 ;  /* 0x0000000b00257308 */ /* 0x000fe20000000800 */
[----:B------:R-:W-:-:S02]  /*f360*/  @!P2 PRMT R211, R208, 0x5410, RZ ;  /* 0x00005410d0d3a816 */ /* 0x000fc400000000ff */
[----:B------:R-:W-:Y:S01]  /*f370*/  ISETP.LE.U32.AND P2, PT, R4, UR13, PT ;  /* 0x0000000d04007c0c */ /* 0x000fe2000bf43070 */
[----:B------:R-:W-:Y:S01]  /*f380*/  FMUL.FTZ R0, R0, UR43 ;  /* 0x0000002b00007c20 */ /* 0x000fe20008410000 */
[----:B------:R-:W-:-:S03]  /*f390*/  FSEL R22, R181, RZ, P1 ;  /* 0x000000ffb5167208 */ /* 0x000fc60000800000 */
[----:B------:R-:W1:Y:S01]  /*f3a0*/  MUFU.EX2 R175, R18 ;  /* 0x0000001200af7308 */ /* 0x000e620000000800 */
[----:B------:R-:W-:Y:S02]  /*f3b0*/  LOP3.LUT R9, R6, 0xffff, RZ, 0xc0, !PT ;  /* 0x0000ffff06097812 */ /* 0x000fe400078ec0ff */
[----:B--2---:R-:W-:Y:S02]  /*f3c0*/  F2FP.BF16.F32.PACK_AB R4, R174, R54 ;  /* 0x00000036ae04723e */ /* 0x004fe400000010ff */
[--C-:B------:R-:W-:Y:S02]  /*f3d0*/  SHF.R.U32.HI R7, RZ, 0x10, R6.reuse ;  /* 0x00000010ff077819 */ /* 0x100fe40000011606 */
[----:B------:R-:W-:Y:S01]  /*f3e0*/  ISETP.LE.U32.AND P1, PT, R65, UR13, PT ;  /* 0x0000000d41007c0c */ /* 0x000fe2000bf23070 */
[--C-:B---3--:R-:W-:Y:S01]  /*f3f0*/  FFMA.FTZ R212, R212, R8, R209.reuse ;  /* 0x00000008d4d47223 */ /* 0x108fe200000100d1 */
[----:B------:R-:W-:Y:S02]  /*f400*/  SHF.R.U32.HI R15, RZ, 0x18, R6 ;  /* 0x00000018ff0f7819 */ /* 0x000fe40000011606 */
[C---:B------:R-:W-:Y:S01]  /*f410*/  PRMT R209, R4.reuse, 0x7610, R209 ;  /* 0x0000761004d17816 */ /* 0x040fe200000000d1 */
[----:B------:R2:W3:Y:S01]  /*f420*/  MUFU.EX2 R6, R0 ;  /* 0x0000000000067308 */ /* 0x0004e20000000800 */
[----:B------:R-:W-:Y:S01]  /*f430*/  PRMT R208, R4, 0x7632, R208 ;  /* 0x0000763204d07816 */ /* 0x000fe200000000d0 */
[----:B------:R-:W-:Y:S01]  /*f440*/  IMAD.WIDE.U32 R4, R160, -0x2daee0ad, RZ ;  /* 0xd2511f53a0047825 */ /* 0x000fe200078e00ff */
[----:B------:R-:W-:-:S02]  /*f450*/  FSEL R23, R183, RZ, P0 ;  /* 0x000000ffb7177208 */ /* 0x000fc40000000000 */
[----:B------:R-:W-:Y:S02]  /*f460*/  LOP3.LUT R13, R4, 0xffff, RZ, 0xc0, !PT ;  /* 0x0000ffff040d7812 */ /* 0x000fe400078ec0ff */
[--C-:B------:R-:W-:Y:S02]  /*f470*/  SHF.R.U32.HI R10, RZ, 0x10, R4.reuse ;  /* 0x00000010ff0a7819 */ /* 0x100fe40000011604 */
[----:B--2---:R-:W-:Y:S02]  /*f480*/  LOP3.LUT R0, R7, 0xff, RZ, 0xc0, !PT ;  /* 0x000000ff07007812 */ /* 0x004fe400078ec0ff */
[----:B------:R-:W-:Y:S02]  /*f490*/  SHF.R.U32.HI R7, RZ, 0x18, R4 ;  /* 0x00000018ff077819 */ /* 0x000fe40000011604 */
[----:B------:R-:W-:Y:S02]  /*f4a0*/  ISETP.LE.U32.AND P0, PT, R0, UR13, PT ;  /* 0x0000000d00007c0c */ /* 0x000fe4000bf03070 */
[----:B------:R-:W-:-:S02]  /*f4b0*/  LOP3.LUT R0, R5, UR20, R14, 0x96, !PT ;  /* 0x0000001405007c12 */ /* 0x000fc4000f8e960e */
[----:B------:R-:W-:Y:S01]  /*f4c0*/  LOP3.LUT R14, R4, 0xff, RZ, 0xc0, !PT ;  /* 0x000000ff040e7812 */ /* 0x000fe200078ec0ff */
[----:B------:R-:W-:Y:S01]  /*f4d0*/  MUFU.EX2 R169, R26 ;  /* 0x0000001a00a97308 */ /* 0x000fe20000000800 */
[----:B------:R-:W-:Y:S01]  /*f4e0*/  SHF.R.U32.HI R4, RZ, 0x8, R9 ;  /* 0x00000008ff047819 */ /* 0x000fe20000011609 */
[----:B------:R-:W-:Y:S01]  /*f4f0*/  @!P1 HFMA2.BF16_V2 R219, -RZ.H0_H0, RZ.H0_H0, -R208.H0_H0 ;  /* 0x200000ffffdb9231 */ /* 0x000fe200003409d0 */
[----:B-1----:R-:W-:Y:S02]  /*f500*/  F2FP.BF16.F32.PACK_AB R5, R175, R37 ;  /* 0x00000025af05723e */ /* 0x002fe400000010ff */
[----:B------:R-:W-:-:S03]  /*f510*/  LOP3.LUT R4, R4, 0xffff, RZ, 0xc0, !PT ;  /* 0x0000ffff04047812 */ /* 0x000fc600078ec0ff */
[----:B------:R-:W1:Y:S01]  /*f520*/  MUFU.EX2 R173, R30 ;  /* 0x0000001e00ad7308 */ /* 0x000e620000000800 */
[----:B------:R-:W-:Y:S02]  /*f530*/  PRMT R170, R209, 0x5410, R208 ;  /* 0x00005410d1aa7816 */ /* 0x000fe400000000d0 */
[----:B------:R-:W-:Y:S02]  /*f540*/  PRMT R207, R5, 0x7632, R207 ;  /* 0x0000763205cf7816 */ /* 0x000fe400000000cf */
[----:B------:R-:W-:-:S03]  /*f550*/  @!P1 PRMT R208, R219, 0x5410, RZ ;  /* 0x00005410dbd09816 */ /* 0x000fc600000000ff */
[----:B------:R-:W-:Y:S01]  /*f560*/  MUFU.EX2 R43, R28 ;  /* 0x0000001c002b7308 */ /* 0x000fe20000000800 */
[----:B------:R-:W-:Y:S02]  /*f570*/  ISETP.LE.U32.AND P1, PT, R4, UR13, PT ;  /* 0x0000000d04007c0c */ /* 0x000fe4000bf23070 */
[----:B------:R-:W-:-:S05]  /*f580*/  SHF.R.U32.HI R4, RZ, 0x10, R0 ;  /* 0x00000010ff047819 */ /* 0x000fca0000011600 */
[----:B------:R-:W2:Y:S01]  /*f590*/  MUFU.EX2 R168, R29 ;  /* 0x0000001d00a87308 */ /* 0x000ea20000000800 */
[----:B------:R-:W-:Y:S01]  /*f5a0*/  PRMT R206, R5, 0x7610, R206 ;  /* 0x0000761005ce7816 */ /* 0x000fe200000000ce */
[----:B------:R-:W-:Y:S01]  /*f5b0*/  @!P5 HFMA2.BF16_V2 R223, -RZ.H0_H0, RZ.H0_H0, -R207.H0_H0 ;  /* 0x200000ffffdfd231 */ /* 0x000fe200003409cf */
[----:B------:R-:W-:Y:S02]  /*f5c0*/  LOP3.LUT R4, R4, 0xff, RZ, 0xc0, !PT ;  /* 0x000000ff04047812 */ /* 0x000fe400078ec0ff */
[----:B------:R-:W-:Y:S02]  /*f5d0*/  PRMT R65, R206, 0x5410, R207 ;  /* 0x00005410ce417816 */ /* 0x000fe400000000cf */
[----:B------:R-:W-:Y:S02]  /*f5e0*/  @!P5 PRMT R207, R223, 0x5410, RZ ;  /* 0x00005410dfcfd816 */ /* 0x000fe400000000ff */
[----:B------:R-:W-:Y:S01]  /*f5f0*/  ISETP.LE.U32.AND P5, PT, R4, UR13, PT ;  /* 0x0000000d04007c0c */ /* 0x000fe2000bfa3070 */
[----:B---3--:R-:W-:Y:S01]  /*f600*/  FFMA.FTZ R215, R215, R6, R46 ;  /* 0x00000006d7d77223 */ /* 0x008fe2000001002e */
[----:B-1----:R-:W-:Y:S01]  /*f610*/  F2FP.BF16.F32.PACK_AB R4, R173, R169 ;  /* 0x000000a9ad04723e */ /* 0x002fe200000010ff */
[----:B------:R-:W-:Y:S02]  /*f620*/  MUFU.EX2 R242, R33 ;  /* 0x0000002100f27308 */ /* 0x000fe40000000800 */
[----:B------:R-:W-:Y:S01]  /*f630*/  FADD.FTZ R5, R45, R215 ;  /* 0x000000d72d057221 */ /* 0x000fe20000010000 */
[----:B------:R-:W-:-:S02]  /*f640*/  PRMT R205, R4, 0x7610, R205 ;  /* 0x0000761004cd7816 */ /* 0x000fc400000000cd */
[----:B------:R-:W-:Y:S02]  /*f650*/  PRMT R204, R4, 0x7632, R204 ;  /* 0x0000763204cc7816 */ /* 0x000fe400000000cc */
[----:B--2---:R-:W-:Y:S01]  /*f660*/  F2FP.BF16.F32.PACK_AB R4, R168, R43 ;  /* 0x0000002ba804723e */ /* 0x004fe200000010ff */
[----:B------:R1:W2:Y:S01]  /*f670*/  MUFU.EX2 R178, R35 ;  /* 0x0000002300b27308 */ /* 0x0002a20000000800 */
[----:B------:R-:W-:Y:S01]  /*f680*/  FADD.FTZ R12, R32, R5 ;  /* 0x00000005200c7221 */ /* 0x000fe20000010000 */
[----:B------:R-:W-:Y:S02]  /*f690*/  LOP3.LUT R5, R0, 0xff, RZ, 0xc0, !PT ;  /* 0x000000ff00057812 */ /* 0x000fe400078ec0ff */
[C---:B------:R-:W-:Y:S02]  /*f6a0*/  PRMT R203, R4.reuse, 0x7610, R203 ;  /* 0x0000761004cb7816 */ /* 0x040fe400000000cb */
[----:B------:R-:W-:Y:S02]  /*f6b0*/  PRMT R202, R4, 0x7632, R202 ;  /* 0x0000763204ca7816 */ /* 0x000fe400000000ca */
[----:B------:R-:W-:-:S02]  /*f6c0*/  SHF.R.U32.HI R4, RZ, 0x18, R0 ;  /* 0x00000018ff047819 */ /* 0x000fc40000011600 */
[----:B------:R-:W-:Y:S01]  /*f6d0*/  LOP3.LUT R0, R0, 0xffff, RZ, 0xc0, !PT ;  /* 0x0000ffff00007812 */ /* 0x000fe200078ec0ff */
[----:B------:R-:W-:-:S03]  /*f6e0*/  @!P2 HFMA2.BF16_V2 R225, -RZ.H0_H0, RZ.H0_H0, -R205.H0_H0 ;  /* 0x200000ffffe1a231 */ /* 0x000fc600003409cd */
[----:B------:R-:W-:Y:S01]  /*f6f0*/  SHF.R.U32.HI R0, RZ, 0x8, R0 ;  /* 0x00000008ff007819 */ /* 0x000fe20000011600 */
[----:B------:R-:W-:Y:S01]  /*f700*/  @!P0 HFMA2.BF16_V2 R228, -RZ.H0_H0, RZ.H0_H0, -R203.H0_H0 ;  /* 0x200000ffffe48231 */ /* 0x000fe200003409cb */
[----:B-1----:R-:W-:Y:S01]  /*f710*/  PRMT R35, R205, 0x5410, R204 ;  /* 0x00005410cd237816 */ /* 0x002fe200000000cc */
[----:B------:R1:W-:Y:S01]  /*f720*/  MUFU.EX2 R182, R34 ;  /* 0x0000002200b67308 */ /* 0x0003e20000000800 */
[----:B------:R-:W-:Y:S02]  /*f730*/  @!P2 PRMT R205, R225, 0x5410, RZ ;  /* 0x00005410e1cda816 */ /* 0x000fe400000000ff */
[----:B------:R-:W-:Y:S02]  /*f740*/  LOP3.LUT R0, R0, 0xffff, RZ, 0xc0, !PT ;  /* 0x0000ffff00007812 */ /* 0x000fe400078ec0ff */
[----:B------:R-:W-:Y:S01]  /*f750*/  ISETP.LE.U32.AND P2, PT, R5, UR13, PT ;  /* 0x0000000d05007c0c */ /* 0x000fe2000bf43070 */
[----:B------:R-:W-:Y:S01]  /*f760*/  @!P4 HFMA2.BF16_V2 R216, -RZ.H0_H0, RZ.H0_H0, -R209.H0_H0 ;  /* 0x200000ffffd8c231 */ /* 0x000fe200003409d1 */
[----:B-1----:R-:W-:-:S02]  /*f770*/  PRMT R34, R203, 0x5410, R202 ;  /* 0x00005410cb227816 */ /* 0x002fc400000000ca */
[----:B------:R-:W-:Y:S02]  /*f780*/  @!P0 PRMT R203, R228, 0x5410, RZ ;  /* 0x00005410e4cb8816 */ /* 0x000fe400000000ff */
[----:B------:R-:W-:Y:S02]  /*f790*/  ISETP.LE.U32.AND P0, PT, R0, UR13, PT ;  /* 0x0000000d00007c0c */ /* 0x000fe4000bf03070 */
[----:B--2---:R-:W-:-:S04]  /*f7a0*/  F2FP.BF16.F32.PACK_AB R0, R178, R242 ;  /* 0x000000f2b200723e */ /* 0x004fc800000010ff */
[C---:B------:R-:W-:Y:S02]  /*f7b0*/  PRMT R201, R0.reuse, 0x7610, R201 ;  /* 0x0000761000c97816 */ /* 0x040fe400000000c9 */
[----:B------:R-:W-:Y:S02]  /*f7c0*/  PRMT R200, R0, 0x7632, R200 ;  /* 0x0000763200c87816 */ /* 0x000fe400000000c8 */
[----:B------:R-:W-:Y:S01]  /*f7d0*/  @!P4 PRMT R209, R216, 0x5410, RZ ;  /* 0x00005410d8d1c816 */ /* 0x000fe200000000ff */
[----:B------:R-:W-:Y:S01]  /*f7e0*/  @!P2 HFMA2.BF16_V2 R230, -RZ.H0_H0, RZ.H0_H0, -R201.H0_H0 ;  /* 0x200000ffffe6a231 */ /* 0x000fe200003409c9 */
[----:B------:R-:W-:Y:S01]  /*f7f0*/  ISETP.LE.U32.AND P4, PT, R4, UR13, PT ;  /* 0x0000000d04007c0c */ /* 0x000fe2000bf83070 */
[----:B------:R-:W-:Y:S01]  /*f800*/  IMAD.MOV.U32 R225, RZ, RZ, R177 ;  /* 0x000000ffffe17224 */ /* 0x000fe200078e00b1 */
[----:B------:R-:W-:Y:S01]  /*f810*/  LOP3.LUT R0, R10, 0xff, RZ, 0xc0, !PT ;  /* 0x000000ff0a007812 */ /* 0x000fe200078ec0ff */
[----:B------:R-:W-:Y:S01]  /*f820*/  FADD.FTZ R4, R70, -R22 ;  /* 0x8000001646047221 */ /* 0x000fe20000010000 */
[----:B------:R-:W-:-:S02]  /*f830*/  PRMT R177, R201, 0x5410, R200 ;  /* 0x00005410c9b17816 */ /* 0x000fc400000000c8 */
[----:B------:R-:W-:Y:S02]  /*f840*/  @!P2 PRMT R201, R230, 0x5410, RZ ;  /* 0x00005410e6c9a816 */ /* 0x000fe400000000ff */
[----:B------:R-:W-:Y:S01]  /*f850*/  ISETP.LE.U32.AND P2, PT, R0, UR13, PT ;  /* 0x0000000d00007c0c */ /* 0x000fe2000bf43070 */
[----:B------:R-:W-:Y:S01]  /*f860*/  FMUL.FTZ R0, R4, UR43 ;  /* 0x0000002b04007c20 */ /* 0x000fe20008410000 */
[----:B------:R1:W2:Y:S01]  /*f870*/  MUFU.EX2 R180, R36 ;  /* 0x0000002400b47308 */ /* 0x0002a20000000800 */
[----:B------:R-:W-:Y:S01]  /*f880*/  FADD.FTZ R4, R68, -R23 ;  /* 0x8000001744047221 */ /* 0x000fe20000010000 */
[----:B------:R-:W-:Y:S02]  /*f890*/  @!P6 HFMA2.BF16_V2 R224, -RZ.H0_H0, RZ.H0_H0, -R206.H0_H0 ;  /* 0x200000ffffe0e231 */ /* 0x000fe400003409ce */
[----:B------:R-:W-:Y:S02]  /*f8a0*/  @!P1 HFMA2.BF16_V2 R226, -RZ.H0_H0, RZ.H0_H0, -R204.H0_H0 ;  /* 0x200000ffffe29231 */ /* 0x000fe400003409cc */
[----:B------:R-:W-:Y:S01]  /*f8b0*/  FMUL.FTZ R4, R4, UR43 ;  /* 0x0000002b04047c20 */ /* 0x000fe20008410000 */
[----:B------:R-:W-:Y:S01]  /*f8c0*/  @!P6 PRMT R206, R224, 0x5410, RZ ;  /* 0x00005410e0cee816 */ /* 0x000fe200000000ff */
[----:B------:R-:W-:Y:S01]  /*f8d0*/  MUFU.EX2 R5, R41 ;  /* 0x0000002900057308 */ /* 0x000fe20000000800 */
[----:B------:R-:W-:-:S02]  /*f8e0*/  @!P1 PRMT R204, R226, 0x5410, RZ ;  /* 0x00005410e2cc9816 */ /* 0x000fc400000000ff */
[----:B------:R-:W-:Y:S02]  /*f8f0*/  ISETP.LE.U32.AND P6, PT, R15, UR13, PT ;  /* 0x0000000d0f007c0c */ /* 0x000fe4000bfc3070 */
[----:B------:R-:W-:-:S03]  /*f900*/  ISETP.LE.U32.AND P1, PT, R7, UR13, PT ;  /* 0x0000000d07007c0c */ /* 0x000fc6000bf23070 */
[----:B------:R-:W3:Y:S01]  /*f910*/  MUFU.EX2 R0, R0 ;  /* 0x0000000000007308 */ /* 0x000ee20000000800 */
[----:B-1----:R-:W-:Y:S02]  /*f920*/  IMAD.MOV.U32 R36, RZ, RZ, R170 ;  /* 0x000000ffff247224 */ /* 0x002fe400078e00aa */
[----:B------:R-:W-:-:S05]  /*f930*/  IMAD.MOV.U32 R215, RZ, RZ, R171 ;  /* 0x000000ffffd77224 */ /* 0x000fca00078e00ab */
[----:B------:R-:W-:Y:S01]  /*f940*/  MUFU.EX2 R7, R19 ;  /* 0x0000001300077308 */ /* 0x000fe20000000800 */
[----:B--2---:R-:W-:-:S07]  /*f950*/  F2FP.BF16.F32.PACK_AB R9, R180, R182 ;  /* 0x000000b6b409723e */ /* 0x004fce00000010ff */
[----:B------:R-:W-:Y:S08]  /*f960*/  MUFU.EX2 R21, R21 ;  /* 0x0000001500157308 */ /* 0x000ff00000000800 */
[----:B------:R-:W1:Y:S01]  /*f970*/  MUFU.EX2 R4, R4 ;  /* 0x0000000400047308 */ /* 0x000e620000000800 */
[----:B------:R-:W-:-:S07]  /*f980*/  SHF.R.U32.HI R10, RZ, 0x8, R13 ;  /* 0x00000008ff0a7819 */ /* 0x000fce000001160d */
[----:B------:R-:W-:Y:S08]  /*f990*/  MUFU.EX2 R170, R40 ;  /* 0x0000002800aa7308 */ /* 0x000ff00000000800 */
[----:B------:R-:W-:Y:S08]  /*f9a0*/  MUFU.EX2 R243, R39 ;  /* 0x0000002700f37308 */ /* 0x000ff00000000800 */
[----:B------:R-:W2:Y:S01]  /*f9b0*/  MUFU.EX2 R26, R50 ;  /* 0x00000032001a7308 */ /* 0x000ea20000000800 */
[----:B------:R-:W-:-:S07]  /*f9c0*/  @!P0 HFMA2.BF16_V2 R231, -RZ.H0_H0, RZ.H0_H0, -R200.H0_H0 ;  /* 0x200000ffffe78231 */ /* 0x000fce00003409c8 */
[----:B------:R-:W-:Y:S08]  /*f9d0*/  MUFU.EX2 R191, R47 ;  /* 0x0000002f00bf7308 */ /* 0x000ff00000000800 */
[----:B------:R-:W4:Y:S01]  /*f9e0*/  MUFU.EX2 R171, R42 ;  /* 0x0000002a00ab7308 */ /* 0x000f220000000800 */
[----:B------:R-:W-:Y:S01]  /*f9f0*/  @!P6 HFMA2.BF16_V2 R227, -RZ.H0_H0, RZ.H0_H0, -R202.H0_H0 ;  /* 0x200000ffffe3e231 */ /* 0x000fe200003409ca */
[----:B------:R-:W-:-:S02]  /*fa00*/  PRMT R199, R9, 0x7610, R199 ;  /* 0x0000761009c77816 */ /* 0x000fc400000000c7 */
[----:B------:R-:W-:Y:S02]  /*fa10*/  PRMT R198, R9, 0x7632, R198 ;  /* 0x0000763209c67816 */ /* 0x000fe400000000c6 */
[----:B------:R-:W-:Y:S01]  /*fa20*/  LOP3.LUT R9, R10, 0xffff, RZ, 0xc0, !PT ;  /* 0x0000ffff0a097812 */ /* 0x000fe200078ec0ff */
[----:B---3--:R-:W-:Y:S01]  /*fa30*/  FFMA.FTZ R240, R240, R0, R5 ;  /* 0x00000000f0f07223 */ /* 0x008fe20000010005 */
[----:B------:R-:W-:Y:S01]  /*fa40*/  @!P0 PRMT R200, R231, 0x5410, RZ ;  /* 0x00005410e7c88816 */ /* 0x000fe200000000ff */
[----:B------:R3:W3:Y:S01]  /*fa50*/  MUFU.EX2 R30, R27 ;  /* 0x0000001b001e7308 */ /* 0x0006e20000000800 */
[----:B------:R-:W-:Y:S01]  /*fa60*/  @!P6 PRMT R202, R227, 0x5410, RZ ;  /* 0x00005410e3cae816 */ /* 0x000fe200000000ff */
[----:B-1----:R-:W-:Y:S01]  /*fa70*/  FFMA.FTZ R241, R241, R4, R7 ;  /* 0x00000004f1f17223 */ /* 0x002fe20000010007 */
[----:B------:R-:W-:Y:S02]  /*fa80*/  ISETP.LE.U32.AND P0, PT, R9, UR13, PT ;  /* 0x0000000d09007c0c */ /* 0x000fe4000bf03070 */
[----:B------:R-:W-:Y:S01]  /*fa90*/  ISETP.LE.U32.AND P6, PT, R14, UR13, PT ;  /* 0x0000000d0e007c0c */ /* 0x000fe2000bfc3070 */
[C---:B--2---:R-:W-:Y:S01]  /*faa0*/  FADD.FTZ R10, R26.reuse, R240 ;  /* 0x000000f01a0a7221 */ /* 0x044fe20000010000 */
[----:B------:R-:W-:-:S02]  /*fab0*/  F2FP.BF16.F32.PACK_AB R26, R26, R5 ;  /* 0x000000051a1a723e */ /* 0x000fc400000010ff */
[----:B----4-:R-:W-:Y:S01]  /*fac0*/  F2FP.BF16.F32.PACK_AB R9, R171, R191 ;  /* 0x000000bfab09723e */ /* 0x010fe200000010ff */
[----:B------:R-:W1:Y:S01]  /*fad0*/  MUFU.EX2 R5, R20 ;  /* 0x0000001400057308 */ /* 0x000e620000000800 */
[----:B---3--:R-:W-:Y:S02]  /*fae0*/  F2FP.BF16.F32.PACK_AB R27, R21, R7 ;  /* 0x00000007151b723e */ /* 0x008fe400000010ff */
[----:B------:R-:W-:Y:S02]  /*faf0*/  F2FP.BF16.F32.PACK_AB R7, R243, R170 ;  /* 0x000000aaf307723e */ /* 0x000fe400000010ff */
[----:B------:R-:W-:Y:S02]  /*fb00*/  PRMT R196, R9, 0x7632, R196 ;  /* 0x0000763209c47816 */ /* 0x000fe400000000c4 */
[----:B------:R-:W-:Y:S02]  /*fb10*/  PRMT R195, R7, 0x7610, R195 ;  /* 0x0000761007c37816 */ /* 0x000fe400000000c3 */
[----:B------:R-:W-:-:S02]  /*fb20*/  PRMT R197, R9, 0x7610, R197 ;  /* 0x0000761009c57816 */ /* 0x000fc400000000c5 */
[----:B------:R-:W-:Y:S01]  /*fb30*/  PRMT R194, R7, 0x7632, R194 ;  /* 0x0000763207c27816 */ /* 0x000fe200000000c2 */
[----:B------:R-:W-:Y:S02]  /*fb40*/  @!P2 HFMA2.BF16_V2 R238, -RZ.H0_H0, RZ.H0_H0, -R195.H0_H0 ;  /* 0x200000ffffeea231 */ /* 0x000fe400003409c3 */
[----:B------:R-:W-:Y:S02]  /*fb50*/  IMAD.MOV.U32 R227, RZ, RZ, R251 ;  /* 0x000000ffffe37224 */ /* 0x000fe400078e00fb */
[----:B------:R-:W-:Y:S02]  /*fb60*/  @!P0 HFMA2.BF16_V2 R235, -RZ.H0_H0, RZ.H0_H0, -R196.H0_H0 ;  /* 0x200000ffffeb8231 */ /* 0x000fe400003409c4 */
[----:B------:R-:W-:Y:S02]  /*fb70*/  IMAD.MOV.U32 R226, RZ, RZ, R250 ;  /* 0x000000ffffe27224 */ /* 0x000fe400078e00fa */
[----:B------:R-:W-:Y:S01]  /*fb80*/  FADD.FTZ R9, R21, R241 ;  /* 0x000000f115097221 */ /* 0x000fe20000010000 */
[----:B------:R-:W-:-:S02]  /*fb90*/  IMAD.MOV.U32 R251, RZ, RZ, R248 ;  /* 0x000000fffffb7224 */ /* 0x000fc400078e00f8 */
[----:B------:R-:W-:Y:S02]  /*fba0*/  @!P6 HFMA2.BF16_V2 R236, -RZ.H0_H0, RZ.H0_H0, -R197.H0_H0 ;  /* 0x200000ffffece231 */ /* 0x000fe400003409c5 */
[----:B------:R-:W-:Y:S01]  /*fbb0*/  IMAD.MOV.U32 R250, RZ, RZ, R249 ;  /* 0x000000fffffa7224 */ /* 0x000fe200078e00f9 */
[----:B------:R-:W-:Y:S01]  /*fbc0*/  PRMT R240, R195, 0x5410, R194 ;  /* 0x00005410c3f07816 */ /* 0x000fe200000000c2 */
[----:B------:R-:W-:Y:S01]  /*fbd0*/  @!P5 HFMA2.BF16_V2 R234, -RZ.H0_H0, RZ.H0_H0, -R199.H0_H0 ;  /* 0x200000ffffead231 */ /* 0x000fe200003409c7 */
[----:B------:R-:W-:Y:S01]  /*fbe0*/  @!P2 PRMT R195, R238, 0x5410, RZ ;  /* 0x00005410eec3a816 */ /* 0x000fe200000000ff */
[----:B------:R-:W-:Y:S01]  /*fbf0*/  FMUL.FTZ R238, R125, R8 ;  /* 0x000000087dee7220 */ /* 0x000fe20000410000 */
[----:B------:R-:W-:Y:S01]  /*fc00*/  PRMT R241, R197, 0x5410, R196 ;  /* 0x00005410c5f17816 */ /* 0x000fe200000000c4 */
[----:B------:R-:W-:Y:S01]  /*fc10*/  FADD.FTZ R9, R30, R9 ;  /* 0x000000091e097221 */ /* 0x000fe20000010000 */
[----:B------:R-:W-:Y:S01]  /*fc20*/  @!P0 PRMT R196, R235, 0x5410, RZ ;  /* 0x00005410ebc48816 */ /* 0x000fe200000000ff */
[----:B------:R-:W-:-:S02]  /*fc30*/  IMAD.MOV.U32 R125, RZ, RZ, R251 ;  /* 0x000000ffff7d7224 */ /* 0x000fc400078e00fb */
[----:B------:R-:W-:Y:S01]  /*fc40*/  FADD.FTZ R11, R62, R212 ;  /* 0x000000d43e0b7221 */ /* 0x000fe20000010000 */
[----:B------:R-:W-:Y:S01]  /*fc50*/  IMAD.MOV.U32 R46, RZ, RZ, R172 ;  /* 0x000000ffff2e7224 */ /* 0x000fe200078e00ac */
[----:B------:R-:W-:Y:S01]  /*fc60*/  @!P6 PRMT R197, R236, 0x5410, RZ ;  /* 0x00005410ecc5e816 */ /* 0x000fe200000000ff */
[----:B------:R-:W-:Y:S01]  /*fc70*/  FMUL.FTZ R248, R136, R8 ;  /* 0x0000000888f87220 */ /* 0x000fe20000410000 */
[----:B------:R-:W-:Y:S02]  /*fc80*/  IMAD.MOV.U32 R29, RZ, RZ, R250 ;  /* 0x000000ffff1d7224 */ /* 0x000fe400078e00fa */
[-C--:B------:R-:W-:Y:S01]  /*fc90*/  FMUL.FTZ R251, R139, R6.reuse ;  /* 0x000000068bfb7220 */ /* 0x080fe20000410000 */
[----:B------:R-:W-:Y:S02]  /*fca0*/  IMAD.MOV.U32 R230, RZ, RZ, R186 ;  /* 0x000000ffffe67224 */ /* 0x000fe400078e00ba */
[----:B------:R-:W-:Y:S01]  /*fcb0*/  FMUL.FTZ R172, R135, R6 ;  /* 0x0000000687ac7220 */ /* 0x000fe20000410000 */
[----:B------:R-:W-:-:S02]  /*fcc0*/  IMAD.MOV.U32 R32, RZ, RZ, R169 ;  /* 0x000000ffff207224 */ /* 0x000fc400078e00a9 */
[-C--:B------:R-:W-:Y:S01]  /*fcd0*/  FMUL.FTZ R235, R126, R6.reuse ;  /* 0x000000067eeb7220 */ /* 0x080fe20000410000 */
[----:B------:R-:W-:Y:S02]  /*fce0*/  IMAD.MOV.U32 R212, RZ, RZ, R179 ;  /* 0x000000ffffd47224 */ /* 0x000fe400078e00b3 */
        /* <DEDUP_REMOVED lines=13> */
[----:B------:R-:W-:Y:S01]  /*fdc0*/  PRMT R179, R199, 0x5410, R198 ;  /* 0x00005410c7b37816 */ /* 0x000fe200000000c6 */
[----:B------:R-:W2:Y:S01]  /*fdd0*/  MUFU.EX2 R6, R74 ;  /* 0x0000004a00067308 */ /* 0x000ea20000000800 */
[----:B------:R-:W-:Y:S01]  /*fde0*/  @!P5 PRMT R199, R234, 0x5410, RZ ;  /* 0x00005410eac7d816 */ /* 0x000fe200000000ff */
[C---:B-1----:R-:W-:Y:S01]  /*fdf0*/  FADD.FTZ R31, R5.reuse, R9 ;  /* 0x00000009051f7221 */ /* 0x042fe20000010000 */
[----:B------:R-:W-:Y:S01]  /*fe00*/  F2FP.BF16.F32.PACK_AB R30, R5, R30 ;  /* 0x0000001e051e723e */ /* 0x000fe200000010ff */
[----:B------:R-:W-:Y:S01]  /*fe10*/  FMUL.FTZ R249, R137, R8 ;  /* 0x0000000889f97220 */ /* 0x000fe20000410000 */
[----:B------:R-:W-:-:S02]  /*fe20*/  IMAD.MOV.U32 R234, RZ, RZ, R190 ;  /* 0x000000ffffea7224 */ /* 0x000fc400078e00be */
        /* <DEDUP_REMOVED lines=25> */
[----:B------:R-:W-:-:S02]  /*ffc0*/  FMUL.FTZ R187, R77, R0 ;  /* 0x000000004dbb7220 */ /* 0x000fc40000410000 */
[----:B------:R-:W1:Y:S01]  /*ffd0*/  MUFU.EX2 R0, R72 ;  /* 0x0000004800007308 */ /* 0x000e620000000800 */
[----:B------:R-:W-:Y:S02]  /*ffe0*/  @!P4 HFMA2.BF16_V2 R233, -RZ.H0_H0, RZ.H0_H0, -R198.H0_H0 ;  /* 0x200000ffffe9c231 */ /* 0x000fe400003409c6 */
[----:B------:R-:W-:Y:S01]  /*fff0*/  FMUL.FTZ R184, R132, R8 ;  /* 0x0000000884b87220 */ /* 0x000fe20000410000 */
[-C--:B------:R-:W-:Y:S01]  /*10000*/  FMUL.FTZ R102, R114, R4.reuse ;  /* 0x0000000472667220 */ /* 0x080fe20000410000 */
[-C--:B------:R-:W-:Y:S01]  /*10010*/  FMUL.FTZ R103, R115, R4.reuse ;  /* 0x0000000473677220 */ /* 0x080fe20000410000 */
[-C--:B------:R-:W-:Y:S01]  /*10020*/  FMUL.FTZ R106, R106, R4.reuse ;  /* 0x000000046a6a7220 */ /* 0x080fe20000410000 */
[----:B------:R-:W-:Y:S01]  /*10030*/  @!P4 PRMT R198, R233, 0x5410, RZ ;  /* 0x00005410e9c6c816 */ /* 0x000fe200000000ff */
        /* <DEDUP_REMOVED lines=13> */
[----:B--2---:R-:W-:Y:S01]  /*10110*/  FADD.FTZ R4, R6, R10 ;  /* 0x0000000a06047221 */ /* 0x004fe20000010000 */
[----:B------:R-:W-:-:S04]  /*10120*/  IMAD.WIDE.U32 R22, R125, -0x326172a9, RZ ;  /* 0xcd9e8d577d167825 */ /* 0x000fc800078e00ff */
[----:B------:R-:W-:Y:S01]  /*10130*/  @!P1 HFMA2.BF16_V2 R237, -RZ.H0_H0, RZ.H0_H0, -R194.H0_H0 ;  /* 0x200000ffffed9231 */ /* 0x000fe200003409c2 */
[C---:B-1----:R-:W-:Y:S01]  /*10140*/  F2FP.BF16.F32.PACK_AB R20, R0.reuse, R6 ;  /* 0x000000060014723e */ /* 0x042fe200000010ff */
[----:B------:R-:W-:Y:S01]  /*10150*/  FADD.FTZ R21, R0, R4 ;  /* 0x0000000400157221 */ /* 0x000fe20000010000 */
[----:B------:R-:W-:Y:S01]  /*10160*/  LOP3.LUT R0, R23, R29, RZ, 0x3c, !PT ;  /* 0x0000001d17007212 */ /* 0x000fe200078e3cff */
[-C--:B------:R-:W-:Y:S01]  /*10170*/  FMUL.FTZ R42, R120, R8.reuse ;  /* 0x00000008782a7220 */ /* 0x080fe20000410000 */
[----:B------:R-:W-:Y:S01]  /*10180*/  @!P1 PRMT R194, R237, 0x5410, RZ ;  /* 0x00005410edc29816 */ /* 0x000fe200000000ff */
[-C--:B------:R-:W-:Y:S01]  /*10190*/  FMUL.FTZ R237, R124, R8.reuse ;  /* 0x000000087ced7220 */ /* 0x080fe20000410000 */
[----:B------:R-:W-:Y:S01]  /*101a0*/  FMUL.FTZ R45, R121, R8 ;  /* 0x00000008792d7220 */ /* 0x000fe20000410000 */
[----:B------:R-:W-:Y:S01]  /*101b0*/  IMAD.WIDE.U32 R8, R0, -0x2daee0ad, RZ ;  /* 0xd2511f5300087825 */ /* 0x000fe200078e00ff */
[----:B------:R-:W-:-:S03]  /*101c0*/  LOP3.LUT R0, R25, UR42, R22, 0x96, !PT ;  /* 0x0000002a19007c12 */ /* 0x000fc6000f8e9616 */
[----:B------:R-:W-:Y:S02]  /*101d0*/  IMAD.MOV.U32 R138, RZ, RZ, R5 ;  /* 0x000000ffff8a7224 */ /* 0x000fe400078e0005 */
[----:B------:R-:W-:Y:S01]  /*101e0*/  FADD.FTZ R5, R149, R11 ;  /* 0x0000000b95057221 */ /* 0x000fe20000010000 */
[----:B------:R-:W-:Y:S01]  /*101f0*/  LOP3.LUT R6, R9, UR41, R226, 0x96, !PT ;  /* 0x0000002909067c12 */ /* 0x000fe2000f8e96e2 */
[----:B------:R-:W-:Y:S02]  /*10200*/  IMAD.MOV.U32 R72, RZ, RZ, R7 ;  /* 0x000000ffff487224 */ /* 0x000fe400078e0007 */
[----:B------:R-:W-:Y:S01]  /*10210*/  FADD.FTZ R18, R146, R5 ;  /* 0x0000000592127221 */ /* 0x000fe20000010000 */
[----:B------:R-:W-:-:S04]  /*10220*/  IMAD.WIDE.U32 R4, R0, -0x2daee0ad, RZ ;  /* 0xd2511f5300047825 */ /* 0x000fc800078e00ff */
[----:B------:R-:W-:Y:S01]  /*10230*/  IMAD.WIDE.U32 R6, R6, -0x326172a9, RZ ;  /* 0xcd9e8d5706067825 */ /* 0x000fe200078e00ff */
[----:B------:R-:W-:-:S04]  /*10240*/  LOP3.LUT R0, R5, UR39, R8, 0x96, !PT ;  /* 0x0000002705007c12 */ /* 0x000fc8000f8e9608 */
[----:B------:R-:W-:Y:S01]  /*10250*/  LOP3.LUT R5, R7, UR40, R24, 0x96, !PT ;  /* 0x0000002807057c12 */ /* 0x000fe2000f8e9618 */
[----:B------:R-:W-:Y:S01]  /*10260*/  FADD.FTZ R19, R66, R12 ;  /* 0x0000000c42137221 */ /* 0x000fe20000010000 */
[----:B------:R-:W-:-:S03]  /*10270*/  IMAD.MOV.U32 R66, RZ, RZ, R15 ;  /* 0x000000ffff427224 */ /* 0x000fc600078e000f */
[----:B------:R-:W-:-:S04]  /*10280*/  IMAD.WIDE.U32 R10, R5, -0x2daee0ad, RZ ;  /* 0xd2511f53050a7825 */ /* 0x000fc800078e00ff */
[----:B------:R-:W-:Y:S01]  /*10290*/  IMAD.WIDE.U32 R14, R0, -0x326172a9, RZ ;  /* 0xcd9e8d57000e7825 */ /* 0x000fe200078e00ff */
[----:B------:R-:W-:-:S03]  /*102a0*/  LOP3.LUT R0, R11, UR37, R4, 0x96, !PT ;  /* 0x000000250b007c12 */ /* 0x000fc6000f8e9604 */
[----:B------:R-:W-:Y:S02]  /*102b0*/  IMAD.MOV.U32 R134, RZ, RZ, R13 ;  /* 0x000000ffff867224 */ /* 0x000fe400078e000d */
[----:B------:R-:W-:Y:S01]  /*102c0*/  IMAD.WIDE.U32 R12, R0, -0x326172a9, RZ ;  /* 0xcd9e8d57000c7825 */ /* 0x000fe200078e00ff */
[----:B------:R-:W-:-:S04]  /*102d0*/  LOP3.LUT R5, R15, UR38, R6, 0x96, !PT ;  /* 0x000000260f057c12 */ /* 0x000fc8000f8e9606 */
[----:B------:R-:W-:Y:S01]  /*102e0*/  LOP3.LUT R0, R13, UR31, R14, 0x96, !PT ;  /* 0x0000001f0d007c12 */ /* 0x000fe2000f8e960e */
[----:B------:R-:W-:-:S04]  /*102f0*/  IMAD.WIDE.U32 R4, R5, -0x2daee0ad, RZ ;  /* 0xd2511f5305047825 */ /* 0x000fc800078e00ff */
[----:B------:R-:W-:Y:S01]  /*10300*/  IMAD.WIDE.U32 R14, R0, -0x2daee0ad, RZ ;  /* 0xd2511f53000e7825 */ /* 0x000fe200078e00ff */
[----:B------:R-:W-:-:S04]  /*10310*/  LOP3.LUT R5, R5, UR30, R10, 0x96, !PT ;  /* 0x0000001e05057c12 */ /* 0x000fc8000f8e960a */
[----:B------:R-:W-:Y:S01]  /*10320*/  LOP3.LUT R0, R15, UR24, R4, 0x96, !PT ;  /* 0x000000180f007c12 */ /* 0x000fe2000f8e9604 */
[----:B------:R-:W-:-:S04]  /*10330*/  IMAD.WIDE.U32 R10, R5, -0x326172a9, RZ ;  /* 0xcd9e8d57050a7825 */ /* 0x000fc800078e00ff */
[----:B------:R-:W-:-:S05]  /*10340*/  IMAD.WIDE.U32 R4, R0, -0x326172a9, RZ ;  /* 0xcd9e8d5700047825 */ /* 0x000fca00078e00ff */
[----:B------:R-:W-:-:S04]  /*10350*/  LOP3.LUT R0, R5, UR21, R10, 0x96, !PT ;  /* 0x0000001505007c12 */ /* 0x000fc8000f8e960a */
[C---:B------:R-:W-:Y:S02]  /*10360*/  LOP3.LUT R9, R0.reuse, 0xff, RZ, 0xc0, !PT ;  /* 0x000000ff00097812 */ /* 0x040fe400078ec0ff */
[----:B------:R-:W-:Y:S02]  /*10370*/  LOP3.LUT R11, R11, UR26, R12, 0x96, !PT ;  /* 0x0000001a0b0b7c12 */ /* 0x000fe4000f8e960c */
[----:B------:R-:W-:Y:S02]  /*10380*/  ISETP.LE.U32.AND P2, PT, R9, UR13, PT ;  /* 0x0000000d09007c0c */ /* 0x000fe4000bf43070 */
[----:B------:R-:W-:Y:S02]  /*10390*/  LOP3.LUT R12, R7, UR40, R16, 0x96, !PT ;  /* 0x00000028070c7c12 */ /* 0x000fe4000f8e9610 */
[----:B------:R-:W-:Y:S02]  /*103a0*/  LOP3.LUT R9, R0, 0xffff, RZ, 0xc0, !PT ;  /* 0x0000ffff00097812 */ /* 0x000fe400078ec0ff */
[----:B------:R-:W-:-:S02]  /*103b0*/  SHF.R.U32.HI R7, RZ, 0x10, R0 ;  /* 0x00000010ff077819 */ /* 0x000fc40000011600 */
[----:B------:R-:W-:-:S04]  /*103c0*/  SHF.R.U32.HI R0, RZ, 0x18, R0 ;  /* 0x00000018ff007819 */ /* 0x000fc80000011600 */
[----:B------:R-:W-:Y:S02]  /*103d0*/  ISETP.LE.U32.AND P0, PT, R0, UR13, PT ;  /* 0x0000000d00007c0c */ /* 0x000fe4000bf03070 */
[----:B------:R-:W-:Y:S02]  /*103e0*/  LOP3.LUT R0, R4, 0xff, RZ, 0xc0, !PT ;  /* 0x000000ff04007812 */ /* 0x000fe400078ec0ff */
[----:B------:R-:W-:Y:S02]  /*103f0*/  SHF.R.U32.HI R9, RZ, 0x8, R9 ;  /* 0x00000008ff097819 */ /* 0x000fe40000011609 */
[----:B------:R-:W-:Y:S02]  /*10400*/  ISETP.LE.U32.AND P5, PT, R0, UR13, PT ;  /* 0x0000000d00007c0c */ /* 0x000fe4000bfa3070 */
[----:B------:R-:W-:Y:S02]  /*10410*/  SHF.R.U32.HI R0, RZ, 0x10, R4 ;  /* 0x00000010ff007819 */ /* 0x000fe40000011604 */
[----:B------:R-:W-:Y:S01]  /*10420*/  LOP3.LUT R7, R7, 0xff, RZ, 0xc0, !PT ;  /* 0x000000ff07077812 */ /* 0x000fe200078ec0ff */
[----:B------:R-:W-:Y:S01]  /*10430*/  FADD.FTZ R28, R61, R19 ;  /* 0x000000133d1c7221 */ /* 0x000fe20000010000 */
[----:B------:R-:W-:-:S02]  /*10440*/  LOP3.LUT R0, R0, 0xff, RZ, 0xc0, !PT ;  /* 0x000000ff00007812 */ /* 0x000fc400078ec0ff */
[----:B------:R-:W-:Y:S02]  /*10450*/  LOP3.LUT R9, R9, 0xffff, RZ, 0xc0, !PT ;  /* 0x0000ffff09097812 */ /* 0x000fe400078ec0ff */
[----:B------:R-:W-:Y:S02]  /*10460*/  LOP3.LUT R5, R4, 0xffff, RZ, 0xc0, !PT ;  /* 0x0000ffff04057812 */ /* 0x000fe400078ec0ff */
[----:B------:R-:W-:Y:S02]  /*10470*/  PRMT R19, R26, 0x7610, R19 ;  /* 0x000076101a137816 */ /* 0x000fe40000000013 */
[----:B------:R-:W-:Y:S02]  /*10480*/  ISETP.LE.U32.AND P4, PT, R7, UR13, PT ;  /* 0x0000000d07007c0c */ /* 0x000fe4000bf83070 */
[----:B------:R-:W-:Y:S02]  /*10490*/  ISETP.LE.U32.AND P6, PT, R0, UR13, PT ;  /* 0x0000000d00007c0c */ /* 0x000fe4000bfc3070 */
[----:B------:R-:W-:Y:S01]  /*104a0*/  ISETP.LE.U32.AND P1, PT, R9, UR13, PT ;  /* 0x0000000d09007c0c */ /* 0x000fe2000bf23070 */
[----:B------:R-:W-:Y:S01]  /*104b0*/  FADD.FTZ R9, R155, R18 ;  /* 0x000000129b097221 */ /* 0x000fe20000010000 */
[----:B------:R-:W-:-:S02]  /*104c0*/  SHF.R.U32.HI R0, RZ, 0x8, R5 ;  /* 0x00000008ff007819 */ /* 0x000fc40000011605 */
[----:B------:R-:W-:Y:S01]  /*104d0*/  PRMT R15, R27, 0x7632, R15 ;  /* 0x000076321b0f7816 */ /* 0x000fe2000000000f */
[----:B------:R-:W-:Y:S01]  /*104e0*/  @!P2 HFMA2.BF16_V2 R68, -RZ.H0_H0, RZ.H0_H0, -R19.H0_H0 ;  /* 0x200000ffff44a231 */ /* 0x000fe20000340913 */
[----:B------:R-:W-:Y:S01]  /*104f0*/  PRMT R18, R26, 0x7632, R18 ;  /* 0x000076321a127816 */ /* 0x000fe20000000012 */
[----:B------:R-:W-:Y:S01]  /*10500*/  IMAD.MOV.U32 R127, RZ, RZ, R32 ;  /* 0x000000ffff7f7224 */ /* 0x000fe200078e0020 */
[----:B------:R-:W-:Y:S01]  /*10510*/  SHF.R.U32.HI R10, RZ, 0x18, R4 ;  /* 0x00000018ff0a7819 */ /* 0x000fe20000011604 */
[----:B------:R-:W-:Y:S01]  /*10520*/  IMAD.WIDE.U32 R4, R11, -0x2daee0ad, RZ ;  /* 0xd2511f530b047825 */ /* 0x000fe200078e00ff */
[----:B------:R-:W-:-:S03]  /*10530*/  LOP3.LUT R13, R17, UR42, R22, 0x96, !PT ;  /* 0x0000002a110d7c12 */ /* 0x000fc6000f8e9616 */
[----:B------:R-:W-:Y:S01]  /*10540*/  @!P0 HFMA2.BF16_V2 R70, -RZ.H0_H0, RZ.H0_H0, -R15.H0_H0 ;  /* 0x200000ffff468231 */ /* 0x000fe2000034090f */
[----:B------:R-:W-:Y:S01]  /*10550*/  LOP3.LUT R0, R0, 0xffff, RZ, 0xc0, !PT ;  /* 0x0000ffff00007812 */ /* 0x000fe200078ec0ff */
[----:B------:R-:W-:Y:S01]  /*10560*/  IMAD.MOV.U32 R32, RZ, RZ, R46 ;  /* 0x000000ffff207224 */ /* 0x000fe200078e002e */
[----:B------:R-:W-:Y:S01]  /*10570*/  PRMT R17, R27, 0x7610, R17 ;  /* 0x000076101b117816 */ /* 0x000fe20000000011 */
[----:B------:R-:W-:Y:S01]  /*10580*/  IMAD.MOV.U32 R61, RZ, RZ, R134 ;  /* 0x000000ffff3d7224 */ /* 0x000fe200078e0086 */
[----:B------:R-:W-:Y:S01]  /*10590*/  PRMT R46, R19, 0x5410, R18 ;  /* 0x00005410132e7816 */ /* 0x000fe20000000012 */
[----:B------:R-:W-:Y:S01]  /*105a0*/  IMAD.MOV.U32 R134, RZ, RZ, R45 ;  /* 0x000000ffff867224 */ /* 0x000fe200078e002d */
[----:B------:R-:W-:Y:S02]  /*105b0*/  @!P2 PRMT R19, R68, 0x5410, RZ ;  /* 0x000054104413a816 */ /* 0x000fe400000000ff */
[----:B------:R-:W-:Y:S02]  /*105c0*/  ISETP.LE.U32.AND P2, PT, R0, UR13, PT ;  /* 0x0000000d00007c0c */ /* 0x000fe4000bf43070 */
[----:B------:R-:W-:-:S02]  /*105d0*/  LOP3.LUT R0, R5, UR20, R14, 0x96, !PT ;  /* 0x0000001405007c12 */ /* 0x000fc4000f8e960e */
[----:B------:R-:W-:Y:S01]  /*105e0*/  PRMT R45, R17, 0x5410, R15 ;  /* 0x00005410112d7816 */ /* 0x000fe2000000000f */
[----:B------:R-:W-:Y:S01]  /*105f0*/  @!P4 HFMA2.BF16_V2 R76, -RZ.H0_H0, RZ.H0_H0, -R17.H0_H0 ;  /* 0x200000ffff4cc231 */ /* 0x000fe20000340911 */
[----:B------:R-:W-:Y:S01]  /*10600*/  @!P0 PRMT R15, R70, 0x5410, RZ ;  /* 0x00005410460f8816 */ /* 0x000fe200000000ff */
[----:B------:R-:W-:Y:S02]  /*10610*/  IMAD.MOV.U32 R70, RZ, RZ, R29 ;  /* 0x000000ffff467224 */ /* 0x000fe400078e001d */
[----:B------:R-:W-:Y:S01]  /*10620*/  FADD.FTZ R29, R157, R9 ;  /* 0x000000099d1d7221 */ /* 0x000fe20000010000 */
[----:B------:R-:W-:Y:S02]  /*10630*/  LOP3.LUT R9, R0, 0xff, RZ, 0xc0, !PT ;  /* 0x000000ff00097812 */ /* 0x000fe400078ec0ff */
[----:B------:R-:W-:Y:S02]  /*10640*/  @!P4 PRMT R17, R76, 0x5410, RZ ;  /* 0x000054104c11c816 */ /* 0x000fe400000000ff */
[----:B------:R-:W-:-:S02]  /*10650*/  ISETP.LE.U32.AND P4, PT, R9, UR13, PT ;  /* 0x0000000d09007c0c */ /* 0x000fc4000bf83070 */
[----:B------:R-:W-:-:S04]  /*10660*/  SHF.R.U32.HI R9, RZ, 0x18, R0 ;  /* 0x00000018ff097819 */ /* 0x000fc80000011600 */
[----:B------:R-:W-:Y:S02]  /*10670*/  ISETP.LE.U32.AND P0, PT, R9, UR13, PT ;  /* 0x0000000d09007c0c */ /* 0x000fe4000bf03070 */
[----:B------:R1:W-:Y:S01]  /*10680*/  MUFU.EX2 R9, R57 ;  /* 0x0000003900097308 */ /* 0x0003e20000000800 */
[----:B------:R-:W-:Y:S04]  /*10690*/  STL [R1+0x24], R181 ;  /* 0x000024b501007387 */ /* 0x000fe80000100800 */
[----:B------:R-:W-:Y:S01]  /*106a0*/  STL [R1+0x20], R183 ;  /* 0x000020b701007387 */ /* 0x000fe20000100800 */
[----:B-1----:R-:W-:Y:S02]  /*106b0*/  IMAD.MOV.U32 R57, RZ, RZ, R134 ;  /* 0x000000ffff397224 */ /* 0x002fe400078e0086 */
[----:B------:R-:W-:-:S02]  /*106c0*/  IMAD.MOV.U32 R134, RZ, RZ, R228 ;  /* 0x000000ffff867224 */ /* 0x000fc400078e00e4 */
[----:B------:R1:W-:Y:S02]  /*106d0*/  MUFU.EX2 R228, R64 ;  /* 0x0000004000e47308 */ /* 0x0003e40000000800 */
[----:B-1----:R-:W-:Y:S02]  /*106e0*/  IMAD.MOV.U32 R64, RZ, RZ, R3 ;  /* 0x000000ffff407224 */ /* 0x002fe400078e0003 */
[----:B------:R-:W2:Y:S01]  /*106f0*/  LDL.LU R3, [R1+0x1f0] ;  /* 0x0001f00001037983 */ /* 0x000ea20000300800 */
[----:B------:R-:W-:Y:S01]  /*10700*/  SHF.R.U32.HI R7, RZ, 0x10, R0 ;  /* 0x00000010ff077819 */ /* 0x000fe20000011600 */
[----:B------:R-:W-:-:S03]  /*10710*/  @!P1 HFMA2.BF16_V2 R69, -RZ.H0_H0, RZ.H0_H0, -R18.H0_H0 ;  /* 0x200000ffff459231 */ /* 0x000fc60000340912 */
[----:B------:R-:W-:Y:S01]  /*10720*/  LOP3.LUT R7, R7, 0xff, RZ, 0xc0, !PT ;  /* 0x000000ff07077812 */ /* 0x000fe200078ec0ff */
[----:B------:R-:W-:Y:S01]  /*10730*/  IMAD.MOV.U32 R76, RZ, RZ, R125 ;  /* 0x000000ffff4c7224 */ /* 0x000fe200078e007d */
[----:B------:R-:W-:Y:S01]  /*10740*/  @!P1 PRMT R18, R69, 0x5410, RZ ;  /* 0x0000541045129816 */ /* 0x000fe200000000ff */
[----:B------:R-:W-:Y:S01]  /*10750*/  IMAD.MOV.U32 R125, RZ, RZ, R32 ;  /* 0x000000ffff7d7224 */ /* 0x000fe200078e0020 */
[----:B------:R-:W-:Y:S01]  /*10760*/  ISETP.LE.U32.AND P1, PT, R7, UR13, PT ;  /* 0x0000000d07007c0c */ /* 0x000fe2000bf23070 */
[----:B------:R-:W-:Y:S01]  /*10770*/  MUFU.EX2 R32, R145 ;  /* 0x0000009100207308 */ /* 0x000fe20000000800 */
[----:B------:R-:W-:Y:S02]  /*10780*/  PRMT R193, R20, 0x7610, R193 ;  /* 0x0000761014c17816 */ /* 0x000fe400000000c1 */
[----:B------:R-:W-:-:S05]  /*10790*/  LOP3.LUT R0, R0, 0xffff, RZ, 0xc0, !PT ;  /* 0x0000ffff00007812 */ /* 0x000fca00078ec0ff */
[----:B------:R-:W1:Y:S01]  /*107a0*/  MUFU.EX2 R7, R144 ;  /* 0x0000009000077308 */ /* 0x000e620000000800 */
[----:B------:R-:W-:Y:S01]  /*107b0*/  PRMT R167, R20, 0x7632, R167 ;  /* 0x0000763214a77816 */ /* 0x000fe200000000a7 */
[----:B------:R-:W-:Y:S02]  /*107c0*/  @!P5 HFMA2.BF16_V2 R77, -RZ.H0_H0, RZ.H0_H0, -R193.H0_H0 ;  /* 0x200000ffff4dd231 */ /* 0x000fe400003409c1 */
[----:B------:R-:W-:Y:S01]  /*107d0*/  IMAD.MOV.U32 R68, RZ, RZ, R138 ;  /* 0x000000ffff447224 */ /* 0x000fe200078e008a */
[----:B------:R-:W-:Y:S01]  /*107e0*/  SHF.R.U32.HI R0, RZ, 0x8, R0 ;  /* 0x00000008ff007819 */ /* 0x000fe20000011600 */
[----:B------:R-:W-:Y:S02]  /*107f0*/  IMAD.MOV.U32 R138, RZ, RZ, R137 ;  /* 0x000000ffff8a7224 */ /* 0x000fe400078e0089 */
[----:B------:R-:W3:Y:S01]  /*10800*/  MUFU.EX2 R14, R63 ;  /* 0x0000003f000e7308 */ /* 0x000ee20000000800 */
[----:B------:R-:W-:Y:S01]  /*10810*/  IMAD.MOV.U32 R137, RZ, RZ, R43 ;  /* 0x000000ffff897224 */ /* 0x000fe200078e002b */
[----:B------:R-:W-:Y:S01]  /*10820*/  PRMT R43, R193, 0x5410, R167 ;  /* 0x00005410c12b7816 */ /* 0x000fe200000000a7 */
[----:B------:R-:W-:Y:S01]  /*10830*/  @!P2 HFMA2.BF16_V2 R78, -RZ.H0_H0, RZ.H0_H0, -R167.H0_H0 ;  /* 0x200000ffff4ea231 */ /* 0x000fe200003409a7 */
[----:B------:R-:W-:-:S02]  /*10840*/  @!P5 PRMT R193, R77, 0x5410, RZ ;  /* 0x000054104dc1d816 */ /* 0x000fc400000000ff */
[----:B------:R-:W-:Y:S01]  /*10850*/  ISETP.LE.U32.AND P5, PT, R10, UR13, PT ;  /* 0x0000000d0a007c0c */ /* 0x000fe2000bfa3070 */
[----:B------:R-:W-:Y:S01]  /*10860*/  IMAD.WIDE.U32 R10, R13, -0x2daee0ad, RZ ;  /* 0xd2511f530d0a7825 */ /* 0x000fe200078e00ff */
[----:B------:R-:W-:Y:S02]  /*10870*/  LOP3.LUT R0, R0, 0xffff, RZ, 0xc0, !PT ;  /* 0x0000ffff00007812 */ /* 0x000fe400078ec0ff */
[----:B------:R-:W-:Y:S01]  /*10880*/  @!P2 PRMT R167, R78, 0x5410, RZ ;  /* 0x000054104ea7a816 */ /* 0x000fe200000000ff */
[----:B------:R-:W-:Y:S01]  /*10890*/  IMAD.WIDE.U32 R12, R12, -0x2daee0ad, RZ ;  /* 0xd2511f530c0c7825 */ /* 0x000fe200078e00ff */
[----:B------:R-:W-:Y:S02]  /*108a0*/  ISETP.LE.U32.AND P2, PT, R0, UR13, PT ;  /* 0x0000000d00007c0c */ /* 0x000fe4000bf43070 */
[----:B-1----:R-:W-:Y:S02]  /*108b0*/  F2FP.BF16.F32.PACK_AB R0, R32, R7 ;  /* 0x000000072000723e */ /* 0x002fe400000010ff */
[----:B------:R-:W-:Y:S01]  /*108c0*/  LOP3.LUT R8, R11, UR39, R8, 0x96, !PT ;  /* 0x000000270b087c12 */ /* 0x000fe2000f8e9608 */
[----:B------:R-:W-:Y:S01]  /*108d0*/  FADD.FTZ R26, R7, R21 ;  /* 0x00000015071a7221 */ /* 0x000fe20000010000 */
[C---:B------:R-:W-:Y:S01]  /*108e0*/  PRMT R166, R0.reuse, 0x7610, R166 ;  /* 0x0000761000a67816 */ /* 0x040fe200000000a6 */
[----:B------:R-:W-:Y:S01]  /*108f0*/  FADD.FTZ R24, R9, R31 ;  /* 0x0000001f09187221 */ /* 0x000fe20000010000 */
[----:B------:R-:W-:-:S02]  /*10900*/  PRMT R165, R0, 0x7632, R165 ;  /* 0x0000763200a57816 */ /* 0x000fc400000000a5 */
[----:B------:R-:W-:Y:S02]  /*10910*/  LOP3.LUT R7, R13, UR37, R10, 0x96, !PT ;  /* 0x000000250d077c12 */ /* 0x000fe4000f8e960a */
[----:B---3--:R-:W-:Y:S01]  /*10920*/  F2FP.BF16.F32.PACK_AB R0, R14, R9 ;  /* 0x000000090e00723e */ /* 0x008fe200000010ff */
[----:B------:R-:W-:-:S04]  /*10930*/  IMAD.WIDE.U32 R8, R8, -0x326172a9, RZ ;  /* 0xcd9e8d5708087825 */ /* 0x000fc800078e00ff */
[----:B------:R-:W-:Y:S01]  /*10940*/  IMAD.WIDE.U32 R10, R7, -0x326172a9, RZ ;  /* 0xcd9e8d57070a7825 */ /* 0x000fe200078e00ff */
[----:B------:R-:W-:Y:S02]  /*10950*/  LOP3.LUT R6, R9, UR38, R6, 0x96, !PT ;  /* 0x0000002609067c12 */ /* 0x000fe4000f8e9606 */
[C---:B------:R-:W-:Y:S02]  /*10960*/  PRMT R161, R0.reuse, 0x7632, R161 ;  /* 0x0000763200a17816 */ /* 0x040fe400000000a1 */
[----:B------:R-:W-:Y:S01]  /*10970*/  PRMT R160, R0, 0x7610, R160 ;  /* 0x0000761000a07816 */ /* 0x000fe200000000a0 */
[----:B------:R-:W-:Y:S01]  /*10980*/  IMAD.WIDE.U32 R6, R6, -0x2daee0ad, RZ ;  /* 0xd2511f5306067825 */ /* 0x000fe200078e00ff */
[----:B------:R-:W-:-:S04]  /*10990*/  LOP3.LUT R0, R11, UR31, R8, 0x96, !PT ;  /* 0x0000001f0b007c12 */ /* 0x000fc8000f8e9608 */
[----:B------:R-:W-:Y:S01]  /*109a0*/  LOP3.LUT R7, R7, UR30, R12, 0x96, !PT ;  /* 0x0000001e07077c12 */ /* 0x000fe2000f8e960c */
[----:B------:R-:W-:-:S04]  /*109b0*/  IMAD.WIDE.U32 R8, R0, -0x2daee0ad, RZ ;  /* 0xd2511f5300087825 */ /* 0x000fc800078e00ff */
[----:B------:R-:W-:Y:S01]  /*109c0*/  @!P0 HFMA2.BF16_V2 R83, -RZ.H0_H0, RZ.H0_H0, -R161.H0_H0 ;  /* 0x200000ffff538231 */ /* 0x000fe200003409a1 */
[----:B------:R-:W-:Y:S01]  /*109d0*/  LOP3.LUT R9, R9, UR24, R6, 0x96, !PT ;  /* 0x0000001809097c12 */ /* 0x000fe2000f8e9606 */
[----:B------:R-:W-:Y:S01]  /*109e0*/  IMAD.WIDE.U32 R6, R7, -0x326172a9, RZ ;  /* 0xcd9e8d5707067825 */ /* 0x000fe200078e00ff */
[C---:B------:R-:W-:Y:S02]  /*109f0*/  LOP3.LUT R0, R4.reuse, 0xff, RZ, 0xc0, !PT ;  /* 0x000000ff04007812 */ /* 0x040fe400078ec0ff */
[----:B------:R-:W-:Y:S02]  /*10a00*/  LOP3.LUT R12, R4, 0xffff, RZ, 0xc0, !PT ;  /* 0x0000ffff040c7812 */ /* 0x000fe400078ec0ff */
[--C-:B------:R-:W-:Y:S02]  /*10a10*/  SHF.R.U32.HI R13, RZ, 0x10, R4.reuse ;  /* 0x00000010ff0d7819 */ /* 0x100fe40000011604 */
[----:B------:R-:W-:Y:S01]  /*10a20*/  SHF.R.U32.HI R11, RZ, 0x18, R4 ;  /* 0x00000018ff0b7819 */ /* 0x000fe20000011604 */
[----:B------:R-:W-:Y:S01]  /*10a30*/  IMAD.WIDE.U32 R4, R9, -0x326172a9, RZ ;  /* 0xcd9e8d5709047825 */ /* 0x000fe200078e00ff */
[----:B------:R-:W-:-:S02]  /*10a40*/  LOP3.LUT R7, R7, UR26, R10, 0x96, !PT ;  /* 0x0000001a07077c12 */ /* 0x000fc4000f8e960a */
[----:B------:R-:W-:Y:S01]  /*10a50*/  PRMT R114, R160, 0x5410, R161 ;  /* 0x00005410a0727816 */ /* 0x000fe200000000a1 */
[----:B------:R-:W-:Y:S01]  /*10a60*/  MUFU.EX2 R31, R150 ;  /* 0x00000096001f7308 */ /* 0x000fe20000000800 */
[----:B------:R-:W-:Y:S02]  /*10a70*/  @!P0 PRMT R161, R83, 0x5410, RZ ;  /* 0x0000541053a18816 */ /* 0x000fe400000000ff */
[----:B------:R-:W-:Y:S02]  /*10a80*/  ISETP.LE.U32.AND P0, PT, R0, UR13, PT ;  /* 0x0000000d00007c0c */ /* 0x000fe4000bf03070 */
[----:B------:R-:W-:Y:S02]  /*10a90*/  LOP3.LUT R6, R5, UR21, R6, 0x96, !PT ;  /* 0x0000001505067c12 */ /* 0x000fe4000f8e9606 */
[C---:B------:R-:W-:Y:S01]  /*10aa0*/  LOP3.LUT R0, R4.reuse, 0xff, RZ, 0xc0, !PT ;  /* 0x000000ff04007812 */ /* 0x040fe200078ec0ff */
[----:B------:R-:W1:Y:S01]  /*10ab0*/  MUFU.EX2 R9, R151 ;  /* 0x0000009700097308 */ /* 0x000e620000000800 */
[----:B------:R-:W-:-:S02]  /*10ac0*/  LOP3.LUT R22, R4, 0xffff, RZ, 0xc0, !PT ;  /* 0x0000ffff04167812 */ /* 0x000fc400078ec0ff */
[--C-:B------:R-:W-:Y:S02]  /*10ad0*/  SHF.R.U32.HI R21, RZ, 0x10, R4.reuse ;  /* 0x00000010ff157819 */ /* 0x100fe40000011604 */
[----:B------:R-:W-:Y:S01]  /*10ae0*/  SHF.R.U32.HI R23, RZ, 0x18, R4 ;  /* 0x00000018ff177819 */ /* 0x000fe20000011604 */
[----:B------:R-:W-:-:S04]  /*10af0*/  IMAD.WIDE.U32 R4, R7, -0x2daee0ad, RZ ;  /* 0xd2511f5307047825 */ /* 0x000fc800078e00ff */
[----:B------:R-:W-:Y:S01]  /*10b00*/  @!P1 HFMA2.BF16_V2 R84, -RZ.H0_H0, RZ.H0_H0, -R160.H0_H0 ;  /* 0x200000ffff549231 */ /* 0x000fe200003409a0 */
[C---:B------:R-:W-:Y:S02]  /*10b10*/  LOP3.LUT R25, R4.reuse, 0xff, RZ, 0xc0, !PT ;  /* 0x000000ff04197812 */ /* 0x040fe400078ec0ff */
[----:B------:R-:W-:Y:S02]  /*10b20*/  LOP3.LUT R20, R4, 0xffff, RZ, 0xc0, !PT ;  /* 0x0000ffff04147812 */ /* 0x000fe400078ec0ff */
[--C-:B------:R-:W-:Y:S02]  /*10b30*/  SHF.R.U32.HI R16, RZ, 0x10, R4.reuse ;  /* 0x00000010ff107819 */ /* 0x100fe40000011604 */
[----:B------:R-:W-:Y:S02]  /*10b40*/  SHF.R.U32.HI R27, RZ, 0x18, R4 ;  /* 0x00000018ff1b7819 */ /* 0x000fe40000011604 */
[----:B------:R-:W-:Y:S01]  /*10b50*/  SHF.R.U32.HI R4, RZ, 0x8, R12 ;  /* 0x00000008ff047819 */ /* 0x000fe2000001160c */
[----:B------:R-:W-:-:S03]  /*10b60*/  @!P4 HFMA2.BF16_V2 R81, -RZ.H0_H0, RZ.H0_H0, -R166.H0_H0 ;  /* 0x200000ffff51c231 */ /* 0x000fc600003409a6 */
[----:B------:R-:W-:Y:S02]  /*10b70*/  LOP3.LUT R4, R4, 0xffff, RZ, 0xc0, !PT ;  /* 0x0000ffff04047812 */ /* 0x000fe400078ec0ff */
[----:B------:R-:W-:Y:S02]  /*10b80*/  PRMT R115, R166, 0x5410, R165 ;  /* 0x00005410a6737816 */ /* 0x000fe400000000a5 */
[----:B------:R-:W-:Y:S02]  /*10b90*/  @!P1 PRMT R160, R84, 0x5410, RZ ;  /* 0x0000541054a09816 */ /* 0x000fe400000000ff */
[----:B------:R-:W-:Y:S02]  /*10ba0*/  @!P4 PRMT R166, R81, 0x5410, RZ ;  /* 0x0000541051a6c816 */ /* 0x000fe400000000ff */
[----:B------:R-:W-:Y:S02]  /*10bb0*/  ISETP.LE.U32.AND P1, PT, R4, UR13, PT ;  /* 0x0000000d04007c0c */ /* 0x000fe4000bf23070 */
[----:B------:R-:W-:-:S02]  /*10bc0*/  ISETP.LE.U32.AND P4, PT, R0, UR13, PT ;  /* 0x0000000d00007c0c */ /* 0x000fc4000bf83070 */
[----:B-1----:R-:W-:Y:S02]  /*10bd0*/  F2FP.BF16.F32.PACK_AB R4, R9, R31 ;  /* 0x0000001f0904723e */ /* 0x002fe400000010ff */
[C---:B------:R-:W-:Y:S02]  /*10be0*/  PRMT R163, R30.reuse, 0x7632, R163 ;  /* 0x000076321ea37816 */ /* 0x040fe400000000a3 */
[----:B------:R-:W-:Y:S02]  /*10bf0*/  PRMT R162, R30, 0x7610, R162 ;  /* 0x000076101ea27816 */ /* 0x000fe400000000a2 */
[----:B------:R-:W-:Y:S01]  /*10c00*/  LOP3.LUT R0, R5, UR20, R8, 0x96, !PT ;  /* 0x0000001405007c12 */ /* 0x000fe2000f8e9608 */
[----:B------:R-:W-:Y:S01]  /*10c10*/  MUFU.EX2 R30, R71 ;  /* 0x00000047001e7308 */ /* 0x000fe20000000800 */
[----:B------:R-:W-:-:S07]  /*10c20*/  PRMT R159, R4, 0x7610, R159 ;  /* 0x00007610049f7816 */ /* 0x000fce000000009f */
[----:B------:R-:W1:Y:S01]  /*10c30*/  MUFU.EX2 R8, R148 ;  /* 0x0000009400087308 */ /* 0x000e620000000800 */
[----:B------:R-:W-:Y:S01]  /*10c40*/  PRMT R158, R4, 0x7632, R158 ;  /* 0x00007632049e7816 */ /* 0x000fe2000000009e */
[----:B------:R-:W-:Y:S01]  /*10c50*/  @!P0 HFMA2.BF16_V2 R86, -RZ.H0_H0, RZ.H0_H0, -R159.H0_H0 ;  /* 0x200000ffff568231 */ /* 0x000fe2000034099f */
[----:B------:R-:W-:Y:S02]  /*10c60*/  LOP3.LUT R4, R13, 0xff, RZ, 0xc0, !PT ;  /* 0x000000ff0d047812 */ /* 0x000fe400078ec0ff */
[----:B------:R-:W-:Y:S02]  /*10c70*/  PRMT R113, R159, 0x5410, R158 ;  /* 0x000054109f717816 */ /* 0x000fe4000000009e */
[----:B------:R-:W-:Y:S02]  /*10c80*/  @!P0 PRMT R159, R86, 0x5410, RZ ;  /* 0x00005410569f8816 */ /* 0x000fe400000000ff */
[----:B------:R-:W-:Y:S01]  /*10c90*/  ISETP.LE.U32.AND P0, PT, R4, UR13, PT ;  /* 0x0000000d04007c0c */ /* 0x000fe2000bf03070 */
[----:B------:R-:W-:-:S02]  /*10ca0*/  IMAD.MOV.U32 R74, RZ, RZ, R125 ;  /* 0x000000ffff4a7224 */ /* 0x000fc400078e007d */
[----:B------:R-:W-:Y:S01]  /*10cb0*/  FADD.FTZ R7, R164, R28 ;  /* 0x0000001ca4077221 */ /* 0x000fe20000010000 */
[----:B------:R-:W-:Y:S01]  /*10cc0*/  MUFU.EX2 R125, R153 ;  /* 0x00000099007d7308 */ /* 0x000fe20000000800 */
[----:B-1----:R-:W-:-:S07]  /*10cd0*/  F2FP.BF16.F32.PACK_AB R4, R8, R30 ;  /* 0x0000001e0804723e */ /* 0x002fce00000010ff */
[----:B------:R-:W1:Y:S01]  /*10ce0*/  MUFU.EX2 R28, R152 ;  /* 0x00000098001c7308 */ /* 0x000e620000000800 */
[----:B------:R-:W-:Y:S02]  /*10cf0*/  PRMT R157, R4, 0x7610, R157 ;  /* 0x00007610049d7816 */ /* 0x000fe4000000009d */
[----:B------:R-:W-:Y:S02]  /*10d00*/  LOP3.LUT R5, R6, 0xffff, RZ, 0xc0, !PT ;  /* 0x0000ffff06057812 */ /* 0x000fe400078ec0ff */
[----:B------:R-:W-:Y:S01]  /*10d10*/  PRMT R156, R4, 0x7632, R156 ;  /* 0x00007632049c7816 */ /* 0x000fe2000000009c */
[----:B------:R-:W-:Y:S01]  /*10d20*/  @!P0 HFMA2.BF16_V2 R88, -RZ.H0_H0, RZ.H0_H0, -R157.H0_H0 ;  /* 0x200000ffff588231 */ /* 0x000fe2000034099d */
[----:B------:R-:W-:Y:S01]  /*10d30*/  SHF.R.U32.HI R4, RZ, 0x8, R5 ;  /* 0x00000008ff047819 */ /* 0x000fe20000011605 */
[----:B------:R-:W-:Y:S01]  /*10d40*/  @!P1 HFMA2.BF16_V2 R85, -RZ.H0_H0, RZ.H0_H0, -R158.H0_H0 ;  /* 0x200000ffff559231 */ /* 0x000fe2000034099e */
[----:B------:R-:W-:Y:S02]  /*10d50*/  LOP3.LUT R5, R6, 0xff, RZ, 0xc0, !PT ;  /* 0x000000ff06057812 */ /* 0x000fe400078ec0ff */
[----:B------:R-:W-:-:S02]  /*10d60*/  PRMT R112, R157, 0x5410, R156 ;  /* 0x000054109d707816 */ /* 0x000fc4000000009c */
[----:B------:R-:W-:Y:S02]  /*10d70*/  LOP3.LUT R4, R4, 0xffff, RZ, 0xc0, !PT ;  /* 0x0000ffff04047812 */ /* 0x000fe400078ec0ff */
[----:B------:R-:W-:Y:S02]  /*10d80*/  @!P0 PRMT R157, R88, 0x5410, RZ ;  /* 0x00005410589d8816 */ /* 0x000fe400000000ff */
[----:B------:R-:W-:Y:S02]  /*10d90*/  ISETP.LE.U32.AND P0, PT, R5, UR13, PT ;  /* 0x0000000d05007c0c */ /* 0x000fe4000bf03070 */
[----:B------:R-:W-:Y:S02]  /*10da0*/  @!P1 PRMT R158, R85, 0x5410, RZ ;  /* 0x00005410559e9816 */ /* 0x000fe400000000ff */
[----:B------:R-:W-:Y:S01]  /*10db0*/  ISETP.LE.U32.AND P1, PT, R4, UR13, PT ;  /* 0x0000000d04007c0c */ /* 0x000fe2000bf23070 */
[----:B------:R-:W-:Y:S01]  /*10dc0*/  @!P6 HFMA2.BF16_V2 R80, -RZ.H0_H0, RZ.H0_H0, -R162.H0_H0 ;  /* 0x200000ffff50e231 */ /* 0x000fe200003409a2 */
[----:B-1----:R-:W-:Y:S01]  /*10dd0*/  F2FP.BF16.F32.PACK_AB R4, R125, R28 ;  /* 0x0000001c7d04723e */ /* 0x002fe200000010ff */
[----:B------:R-:W-:Y:S01]  /*10de0*/  IMAD.MOV.U32 R63, RZ, RZ, R42 ;  /* 0x000000ffff3f7224 */ /* 0x000fe200078e002a */
[----:B------:R-:W-:-:S02]  /*10df0*/  PRMT R42, R162, 0x5410, R163 ;  /* 0x00005410a22a7816 */ /* 0x000fc400000000a3 */
[----:B------:R-:W-:Y:S01]  /*10e00*/  PRMT R155, R4, 0x7610, R155 ;  /* 0x00007610049b7816 */ /* 0x000fe2000000009b */
[----:B------:R-:W-:Y:S01]  /*10e10*/  IMAD.MOV.U32 R83, RZ, RZ, R231 ;  /* 0x000000ffff537224 */ /* 0x000fe200078e00e7 */
[----:B------:R-:W-:Y:S01]  /*10e20*/  @!P6 PRMT R162, R80, 0x5410, RZ ;  /* 0x0000541050a2e816 */ /* 0x000fe200000000ff */
[----:B------:R-:W-:Y:S01]  /*10e30*/  IMAD.MOV.U32 R80, RZ, RZ, R176 ;  /* 0x000000ffff507224 */ /* 0x000fe200078e00b0 */
[----:B------:R1:W-:Y:S01]  /*10e40*/  MUFU.EX2 R231, R154 ;  /* 0x0000009a00e77308 */ /* 0x0003e20000000800 */
[----:B------:R-:W-:Y:S02]  /*10e50*/  @!P0 HFMA2.BF16_V2 R90, -RZ.H0_H0, RZ.H0_H0, -R155.H0_H0 ;  /* 0x200000ffff5a8231 */ /* 0x000fe4000034099b */
[----:B------:R-:W-:-:S05]  /*10e60*/  IMAD.MOV.U32 R78, RZ, RZ, R139 ;  /* 0x000000ffff4e7224 */ /* 0x000fca00078e008b */
[----:B------:R-:W3:Y:S01]  /*10e70*/  MUFU.EX2 R176, R232 ;  /* 0x000000e800b07308 */ /* 0x000ee20000000800 */
[----:B-1----:R-:W-:Y:S02]  /*10e80*/  PRMT R154, R4, 0x7632, R154 ;  /* 0x00007632049a7816 */ /* 0x002fe4000000009a */
[----:B------:R-:W-:Y:S02]  /*10e90*/  LOP3.LUT R4, R21, 0xff, RZ, 0xc0, !PT ;  /* 0x000000ff15047812 */ /* 0x000fe400078ec0ff */
[----:B------:R-:W-:Y:S02]  /*10ea0*/  PRMT R139, R155, 0x5410, R154 ;  /* 0x000054109b8b7816 */ /* 0x000fe4000000009a */
[----:B------:R-:W-:Y:S02]  /*10eb0*/  @!P0 PRMT R155, R90, 0x5410, RZ ;  /* 0x000054105a9b8816 */ /* 0x000fe400000000ff */
[----:B------:R-:W-:Y:S02]  /*10ec0*/  ISETP.LE.U32.AND P0, PT, R4, UR13, PT ;  /* 0x0000000d04007c0c */ /* 0x000fe4000bf03070 */
[----:B------:R-:W-:Y:S01]  /*10ed0*/  SHF.R.U32.HI R4, RZ, 0x8, R22 ;  /* 0x00000008ff047819 */ /* 0x000fe20000011616 */
[----:B------:R-:W-:-:S03]  /*10ee0*/  @!P1 HFMA2.BF16_V2 R89, -RZ.H0_H0, RZ.H0_H0, -R154.H0_H0 ;  /* 0x200000ffff599231 */ /* 0x000fc6000034099a */
[----:B------:R-:W-:Y:S02]  /*10ef0*/  LOP3.LUT R4, R4, 0xffff, RZ, 0xc0, !PT ;  /* 0x0000ffff04047812 */ /* 0x000fe400078ec0ff */
[----:B------:R-:W-:Y:S02]  /*10f00*/  @!P1 PRMT R154, R89, 0x5410, RZ ;  /* 0x00005410599a9816 */ /* 0x000fe400000000ff */
[----:B------:R-:W-:Y:S01]  /*10f10*/  ISETP.LE.U32.AND P1, PT, R4, UR13, PT ;  /* 0x0000000d04007c0c */ /* 0x000fe2000bf23070 */
[----:B------:R-:W-:Y:S01]  /*10f20*/  @!P2 HFMA2.BF16_V2 R82, -RZ.H0_H0, RZ.H0_H0, -R165.H0_H0 ;  /* 0x200000ffff52a231 */ /* 0x000fe200003409a5 */
[----:B---3--:R-:W-:Y:S01]  /*10f30*/  F2FP.BF16.F32.PACK_AB R4, R176, R231 ;  /* 0x000000e7b004723e */ /* 0x008fe200000010ff */
[----:B------:R-:W-:Y:S02]  /*10f40*/  IMAD.MOV.U32 R84, RZ, RZ, R226 ;  /* 0x000000ffff547224 */ /* 0x000fe400078e00e2 */
[----:B------:R-:W-:Y:S01]  /*10f50*/  @!P5 HFMA2.BF16_V2 R79, -RZ.H0_H0, RZ.H0_H0, -R163.H0_H0 ;  /* 0x200000ffff4fd231 */ /* 0x000fe200003409a3 */
[----:B------:R-:W1:Y:S01]  /*10f60*/  MUFU.EX2 R226, R73 ;  /* 0x0000004900e27308 */ /* 0x000e620000000800 */
[----:B------:R-:W-:-:S02]  /*10f70*/  PRMT R153, R4, 0x7610, R153 ;  /* 0x0000761004997816 */ /* 0x000fc40000000099 */
[----:B------:R-:W-:Y:S02]  /*10f80*/  PRMT R152, R4, 0x7632, R152 ;  /* 0x0000763204987816 */ /* 0x000fe40000000098 */
[----:B------:R-:W-:Y:S02]  /*10f90*/  LOP3.LUT R4, R16, 0xff, RZ, 0xc0, !PT ;  /* 0x000000ff10047812 */ /* 0x000fe400078ec0ff */
[----:B------:R-:W-:Y:S02]  /*10fa0*/  @!P2 PRMT R165, R82, 0x5410, RZ ;  /* 0x0000541052a5a816 */ /* 0x000fe400000000ff */
[----:B------:R-:W-:Y:S02]  /*10fb0*/  ISETP.LE.U32.AND P2, PT, R11, UR13, PT ;  /* 0x0000000d0b007c0c */ /* 0x000fe4000bf43070 */
[----:B------:R-:W-:Y:S02]  /*10fc0*/  @!P5 PRMT R163, R79, 0x5410, RZ ;  /* 0x000054104fa3d816 */ /* 0x000fe400000000ff */
[----:B------:R-:W-:-:S02]  /*10fd0*/  ISETP.LE.U32.AND P5, PT, R4, UR13, PT ;  /* 0x0000000d04007c0c */ /* 0x000fc4000bfa3070 */
[----:B------:R-:W-:Y:S01]  /*10fe0*/  SHF.R.U32.HI R4, RZ, 0x8, R20 ;  /* 0x00000008ff047819 */ /* 0x000fe20000011614 */
[----:B------:R-:W-:-:S03]  /*10ff0*/  IMAD.MOV.U32 R82, RZ, RZ, R230 ;  /* 0x000000ffff527224 */ /* 0x000fc600078e00e6 */
[----:B------:R-:W-:Y:S01]  /*11000*/  LOP3.LUT R4, R4, 0xffff, RZ, 0xc0, !PT ;  /* 0x0000ffff04047812 */ /* 0x000fe200078ec0ff */
[----:B------:R-:W-:Y:S01]  /*11010*/  IMAD.MOV.U32 R85, RZ, RZ, R227 ;  /* 0x000000ffff557224 */ /* 0x000fe200078e00e3 */
[----:B------:R-:W-:Y:S02]  /*11020*/  MUFU.EX2 R230, R244 ;  /* 0x000000f400e67308 */ /* 0x000fe40000000800 */
[----:B------:R-:W-:Y:S01]  /*11030*/  ISETP.LE.U32.AND P6, PT, R4, UR13, PT ;  /* 0x0000000d04007c0c */ /* 0x000fe2000bfc3070 */
[----:B------:R-:W-:Y:S01]  /*11040*/  @!P2 HFMA2.BF16_V2 R87, -RZ.H0_H0, RZ.H0_H0, -R156.H0_H0 ;  /* 0x200000ffff57a231 */ /* 0x000fe2000034099c */
[----:B-1----:R-:W-:-:S04]  /*11050*/  F2FP.BF16.F32.PACK_AB R4, R228, R226 ;  /* 0x000000e2e404723e */ /* 0x002fc800000010ff */
[----:B------:R-:W1:Y:S01]  /*11060*/  MUFU.EX2 R227, R239 ;  /* 0x000000ef00e37308 */ /* 0x000e620000000800 */
[----:B------:R-:W-:Y:S02]  /*11070*/  LOP3.LUT R5, R0, 0xffff, RZ, 0xc0, !PT ;  /* 0x0000ffff00057812 */ /* 0x000fe400078ec0ff */
[C---:B------:R-:W-:Y:S01]  /*11080*/  PRMT R151, R4.reuse, 0x7610, R151 ;  /* 0x0000761004977816 */ /* 0x040fe20000000097 */
[----:B------:R-:W-:Y:S01]  /*11090*/  @!P1 HFMA2.BF16_V2 R92, -RZ.H0_H0, RZ.H0_H0, -R152.H0_H0 ;  /* 0x200000ffff5c9231 */ /* 0x000fe20000340998 */
[----:B------:R-:W-:Y:S02]  /*110a0*/  @!P2 PRMT R156, R87, 0x5410, RZ ;  /* 0x00005410579ca816 */ /* 0x000fe400000000ff */
[----:B------:R-:W-:Y:S02]  /*110b0*/  PRMT R150, R4, 0x7632, R150 ;  /* 0x0000763204967816 */ /* 0x000fe40000000096 */
[----:B------:R-:W-:Y:S02]  /*110c0*/  ISETP.LE.U32.AND P2, PT, R23, UR13, PT ;  /* 0x0000000d17007c0c */ /* 0x000fe4000bf43070 */
[----:B------:R-:W-:Y:S01]  /*110d0*/  SHF.R.U32.HI R4, RZ, 0x8, R5 ;  /* 0x00000008ff047819 */ /* 0x000fe20000011605 */
[----:B------:R-:W-:Y:S01]  /*110e0*/  IMAD.MOV.U32 R79, RZ, RZ, R138 ;  /* 0x000000ffff4f7224 */ /* 0x000fe200078e008a */
[----:B------:R-:W-:Y:S01]  /*110f0*/  LOP3.LUT R5, R0, 0xff, RZ, 0xc0, !PT ;  /* 0x000000ff00057812 */ /* 0x000fe200078ec0ff */
[----:B------:R-:W-:Y:S01]  /*11100*/  @!P0 HFMA2.BF16_V2 R94, -RZ.H0_H0, RZ.H0_H0, -R151.H0_H0 ;  /* 0x200000ffff5e8231 */ /* 0x000fe20000340997 */
[----:B------:R-:W-:Y:S01]  /*11110*/  PRMT R138, R153, 0x5410, R152 ;  /* 0x00005410998a7816 */ /* 0x000fe20000000098 */
[----:B------:R-:W-:Y:S01]  /*11120*/  IMAD.MOV.U32 R77, RZ, RZ, R126 ;  /* 0x000000ffff4d7224 */ /* 0x000fe200078e007e */
[----:B------:R-:W-:Y:S01]  /*11130*/  @!P1 PRMT R152, R92, 0x5410, RZ ;  /* 0x000054105c989816 */ /* 0x000fe200000000ff */
[----:B------:R-:W-:Y:S01]  /*11140*/  IMAD.MOV.U32 R126, RZ, RZ, R137 ;  /* 0x000000ffff7e7224 */ /* 0x000fe200078e0089 */
[----:B------:R-:W-:-:S02]  /*11150*/  LOP3.LUT R4, R4, 0xffff, RZ, 0xc0, !PT ;  /* 0x0000ffff04047812 */ /* 0x000fc400078ec0ff */
[----:B------:R-:W-:Y:S02]  /*11160*/  ISETP.LE.U32.AND P1, PT, R5, UR13, PT ;  /* 0x0000000d05007c0c */ /* 0x000fe4000bf23070 */
[----:B------:R-:W-:Y:S02]  /*11170*/  PRMT R137, R151, 0x5410, R150 ;  /* 0x0000541097897816 */ /* 0x000fe40000000096 */
[----:B------:R-:W-:Y:S02]  /*11180*/  @!P0 PRMT R151, R94, 0x5410, RZ ;  /* 0x000054105e978816 */ /* 0x000fe400000000ff */
[----:B------:R-:W-:Y:S01]  /*11190*/  ISETP.LE.U32.AND P0, PT, R4, UR13, PT ;  /* 0x0000000d04007c0c */ /* 0x000fe2000bf03070 */
[----:B------:R-:W-:Y:S01]  /*111a0*/  IMAD.MOV.U32 R89, RZ, RZ, R225 ;  /* 0x000000ffff597224 */ /* 0x000fe200078e00e1 */
[----:B-1----:R-:W-:Y:S01]  /*111b0*/  F2FP.BF16.F32.PACK_AB R4, R230, R227 ;  /* 0x000000e3e604723e */ /* 0x002fe200000010ff */
[----:B------:R-:W-:Y:S01]  /*111c0*/  IMAD.MOV.U32 R86, RZ, RZ, R224 ;  /* 0x000000ffff567224 */ /* 0x000fe200078e00e0 */
[----:B------:R-:W-:Y:S01]  /*111d0*/  MUFU.EX2 R225, R247 ;  /* 0x000000f700e17308 */ /* 0x000fe20000000800 */
[----:B------:R-:W-:Y:S01]  /*111e0*/  @!P4 HFMA2.BF16_V2 R91, -RZ.H0_H0, RZ.H0_H0, -R153.H0_H0 ;  /* 0x200000ffff5bc231 */ /* 0x000fe20000340999 */
[C---:B------:R-:W-:Y:S01]  /*111f0*/  PRMT R149, R4.reuse, 0x7610, R149 ;  /* 0x0000761004957816 */ /* 0x040fe20000000095 */
[----:B------:R-:W-:Y:S01]  /*11200*/  @!P2 HFMA2.BF16_V2 R93, -RZ.H0_H0, RZ.H0_H0, -R150.H0_H0 ;  /* 0x200000ffff5da231 */ /* 0x000fe20000340996 */
[----:B------:R-:W-:-:S04]  /*11210*/  PRMT R148, R4, 0x7632, R148 ;  /* 0x0000763204947816 */ /* 0x000fc80000000094 */
[----:B------:R-:W1:Y:S01]  /*11220*/  MUFU.EX2 R224, R246 ;  /* 0x000000f600e07308 */ /* 0x000e620000000800 */
[----:B------:R-:W-:Y:S01]  /*11230*/  SHF.R.U32.HI R4, RZ, 0x18, R6 ;  /* 0x00000018ff047819 */ /* 0x000fe20000011606 */
[----:B------:R-:W-:Y:S01]  /*11240*/  @!P1 HFMA2.BF16_V2 R95, -RZ.H0_H0, RZ.H0_H0, -R149.H0_H0 ;  /* 0x200000ffff5f9231 */ /* 0x000fe20000340995 */
[----:B------:R-:W-:Y:S02]  /*11250*/  @!P4 PRMT R153, R91, 0x5410, RZ ;  /* 0x000054105b99c816 */ /* 0x000fe400000000ff */
[----:B------:R-:W-:Y:S01]  /*11260*/  @!P2 PRMT R150, R93, 0x5410, RZ ;  /* 0x000054105d96a816 */ /* 0x000fe200000000ff */
[----:B------:R-:W-:Y:S01]  /*11270*/  IMAD.MOV.U32 R93, RZ, RZ, R85 ;  /* 0x000000ffff5d7224 */ /* 0x000fe200078e0055 */
[----:B------:R-:W-:Y:S01]  /*11280*/  ISETP.LE.U32.AND P4, PT, R4, UR13, PT ;  /* 0x0000000d04007c0c */ /* 0x000fe2000bf83070 */
[----:B------:R-:W-:Y:S01]  /*11290*/  FADD.FTZ R10, R14, R24 ;  /* 0x000000180e0a7221 */ /* 0x000fe20000010000 */
[----:B------:R-:W-:Y:S01]  /*112a0*/  SHF.R.U32.HI R4, RZ, 0x10, R6 ;  /* 0x00000010ff047819 */ /* 0x000fe20000011606 */
[----:B------:R-:W-:-:S02]  /*112b0*/  IMAD.MOV.U32 R85, RZ, RZ, R63 ;  /* 0x000000ffff557224 */ /* 0x000fc400078e003f */
[----:B------:R-:W-:Y:S01]  /*112c0*/  IMAD.MOV.U32 R63, RZ, RZ, R233 ;  /* 0x000000ffff3f7224 */ /* 0x000fe200078e00e9 */
[----:B------:R-:W-:Y:S01]  /*112d0*/  PRMT R233, R149, 0x5410, R148 ;  /* 0x0000541095e97816 */ /* 0x000fe20000000094 */
[----:B------:R-:W-:Y:S01]  /*112e0*/  FADD.FTZ R12, R44, R7 ;  /* 0x000000072c0c7221 */ /* 0x000fe20000010000 */
[----:B------:R-:W-:Y:S01]  /*112f0*/  @!P1 PRMT R149, R95, 0x5410, RZ ;  /* 0x000054105f959816 */ /* 0x000fe200000000ff */
[----:B------:R-:W-:Y:S01]  /*11300*/  FADD.FTZ R7, R30, R10 ;  /* 0x0000000a1e077221 */ /* 0x000fe20000010000 */
[----:B------:R-:W-:Y:S01]  /*11310*/  LOP3.LUT R4, R4, 0xff, RZ, 0xc0, !PT ;  /* 0x000000ff04047812 */ /* 0x000fe200078ec0ff */
[----:B------:R-:W-:Y:S01]  /*11320*/  IMAD.MOV.U32 R92, RZ, RZ, R84 ;  /* 0x000000ffff5c7224 */ /* 0x000fe200078e0054 */
[----:B------:R-:W-:Y:S01]  /*11330*/  ISETP.LE.U32.AND P1, PT, R25, UR13, PT ;  /* 0x0000000d19007c0c */ /* 0x000fe2000bf23070 */
[----:B------:R-:W-:Y:S01]  /*11340*/  IMAD.MOV.U32 R30, RZ, RZ, R82 ;  /* 0x000000ffff1e7224 */ /* 0x000fe200078e0052 */
[----:B------:R-:W-:Y:S01]  /*11350*/  ISETP.LE.U32.AND P2, PT, R4, UR13, PT ;  /* 0x0000000d04007c0c */ /* 0x000fe2000bf43070 */
[----:B------:R-:W-:-:S02]  /*11360*/  IMAD.MOV.U32 R84, RZ, RZ, R223 ;  /* 0x000000ffff547224 */ /* 0x000fc400078e00df */
[----:B------:R-:W-:Y:S01]  /*11370*/  IMAD.MOV.U32 R82, RZ, RZ, R219 ;  /* 0x000000ffff527224 */ /* 0x000fe200078e00db */
[----:B------:R-:W-:Y:S01]  /*11380*/  MUFU.EX2 R223, R48 ;  /* 0x0000003000df7308 */ /* 0x000fe20000000800 */
[----:B-1----:R-:W-:-:S07]  /*11390*/  F2FP.BF16.F32.PACK_AB R4, R225, R224 ;  /* 0x000000e0e104723e */ /* 0x002fce00000010ff */
[----:B------:R-:W1:Y:S01]  /*113a0*/  MUFU.EX2 R219, R49 ;  /* 0x0000003100db7308 */ /* 0x000e620000000800 */
[C---:B------:R-:W-:Y:S02]  /*113b0*/  PRMT R147, R4.reuse, 0x7610, R147 ;  /* 0x0000761004937816 */ /* 0x040fe40000000093 */
[----:B------:R-:W-:Y:S02]  /*113c0*/  PRMT R146, R4, 0x7632, R146 ;  /* 0x0000763204927816 */ /* 0x000fe40000000092 */
[--C-:B------:R-:W-:Y:S02]  /*113d0*/  SHF.R.U32.HI R4, RZ, 0x18, R0.reuse ;  /* 0x00000018ff047819 */ /* 0x100fe40000011600 */
[----:B------:R-:W-:Y:S01]  /*113e0*/  SHF.R.U32.HI R0, RZ, 0x10, R0 ;  /* 0x00000010ff007819 */ /* 0x000fe20000011600 */
[----:B------:R-:W-:Y:S01]  /*113f0*/  @!P1 HFMA2.BF16_V2 R97, -RZ.H0_H0, RZ.H0_H0, -R147.H0_H0 ;  /* 0x200000ffff619231 */ /* 0x000fe20000340993 */
[----:B------:R-:W-:Y:S02]  /*11400*/  PRMT R232, R147, 0x5410, R146 ;  /* 0x0000541093e87816 */ /* 0x000fe40000000092 */
[----:B------:R-:W-:-:S02]  /*11410*/  LOP3.LUT R0, R0, 0xff, RZ, 0xc0, !PT ;  /* 0x000000ff00007812 */ /* 0x000fc400078ec0ff */
[----:B------:R-:W-:Y:S01]  /*11420*/  @!P1 PRMT R147, R97, 0x5410, RZ ;  /* 0x0000541061939816 */ /* 0x000fe200000000ff */
[----:B------:R-:W-:Y:S01]  /*11430*/  FADD.FTZ R26, R32, R26 ;  /* 0x0000001a201a7221 */ /* 0x000fe20000010000 */
[----:B------:R-:W-:Y:S01]  /*11440*/  ISETP.LE.U32.AND P1, PT, R0, UR13, PT ;  /* 0x0000000d00007c0c */ /* 0x000fe2000bf23070 */
[----:B------:R3:W-:Y:S01]  /*11450*/  MUFU.EX2 R16, R220 ;  /* 0x000000dc00107308 */ /* 0x0007e20000000800 */
[----:B-1----:R-:W-:Y:S01]  /*11460*/  F2FP.BF16.F32.PACK_AB R0, R223, R219 ;  /* 0x000000dbdf00723e */ /* 0x002fe200000010ff */
[----:B------:R-:W-:Y:S01]  /*11470*/  IMAD.MOV.U32 R44, RZ, RZ, R80 ;  /* 0x000000ffff2c7224 */ /* 0x000fe200078e0050 */
[----:B------:R-:W-:Y:S01]  /*11480*/  USHF.L.U32 UR4, UR19, 0x3, URZ ;  /* 0x0000000313047899 */ /* 0x000fe2000800063f */
[----:B------:R-:W-:Y:S01]  /*11490*/  FADD.FTZ R13, R31, R26 ;  /* 0x0000001a1f0d7221 */ /* 0x000fe20000010000 */
[----:B------:R-:W-:-:S03]  /*114a0*/  IMAD.MOV.U32 R80, RZ, RZ, R68 ;  /* 0x000000ffff507224 */ /* 0x000fc600078e0044 */
[----:B------:R-:W1:Y:S01]  /*114b0*/  MUFU.EX2 R164, R142 ;  /* 0x0000008e00a47308 */ /* 0x000e620000000800 */
[----:B------:R-:W-:Y:S01]  /*114c0*/  PRMT R145, R0, 0x7632, R145 ;  /* 0x0000763200917816 */ /* 0x000fe20000000091 */
[----:B------:R-:W-:Y:S02]  /*114d0*/  IMAD.MOV.U32 R68, RZ, RZ, R238 ;  /* 0x000000ffff447224 */ /* 0x000fe400078e00ee */
[----:B------:R-:W-:Y:S02]  /*114e0*/  IMAD.MOV.U32 R21, RZ, RZ, R215 ;  /* 0x000000ffff157224 */ /* 0x000fe400078e00d7 */
[----:B------:R-:W-:Y:S01]  /*114f0*/  FADD.FTZ R6, R38, R12 ;  /* 0x0000000c26067221 */ /* 0x000fe20000010000 */
[----:B------:R-:W-:Y:S01]  /*11500*/  FADD.FTZ R5, R9, R13 ;  /* 0x0000000d09057221 */ /* 0x000fe20000010000 */
[----:B------:R-:W-:Y:S01]  /*11510*/  MUFU.EX2 R215, R58 ;  /* 0x0000003a00d77308 */ /* 0x000fe20000000800 */
[----:B------:R-:W-:Y:S01]  /*11520*/  @!P5 HFMA2.BF16_V2 R99, -RZ.H0_H0, RZ.H0_H0, -R0.H0_H0 ;  /* 0x200000ffff63d231 */ /* 0x000fe20000340900 */
[C---:B------:R-:W-:Y:S01]  /*11530*/  @P5 PRMT R216, R0.reuse, 0x7610, R216 ;  /* 0x0000761000d85816 */ /* 0x040fe200000000d8 */
[----:B------:R-:W-:Y:S01]  /*11540*/  IMAD.MOV.U32 R12, RZ, RZ, R140 ;  /* 0x000000ffff0c7224 */ /* 0x000fe200078e008c */
[----:B---3--:R-:W-:Y:S01]  /*11550*/  PRMT R220, R0, 0x5410, R145 ;  /* 0x0000541000dc7816 */ /* 0x008fe20000000091 */
[----:B------:R-:W-:-:S03]  /*11560*/  IMAD.MOV.U32 R13, RZ, RZ, R141 ;  /* 0x000000ffff0d7224 */ /* 0x000fc600078e008d */
[----:B------:R-:W3:Y:S01]  /*11570*/  MUFU.EX2 R238, R56 ;  /* 0x0000003800ee7308 */ /* 0x000ee20000000800 */
[----:B------:R-:W-:Y:S02]  /*11580*/  IMAD.U32 R0, RZ, RZ, UR4 ;  /* 0x00000004ff007e24 */ /* 0x000fe4000f8e00ff */
[----:B------:R-:W-:Y:S02]  /*11590*/  @!P0 HFMA2.BF16_V2 R96, -RZ.H0_H0, RZ.H0_H0, -R148.H0_H0 ;  /* 0x200000ffff608231 */ /* 0x000fe40000340994 */
[----:B------:R-:W-:Y:S02]  /*115a0*/  IMAD.MOV.U32 R31, RZ, RZ, R83 ;  /* 0x000000ffff1f7224 */ /* 0x000fe400078e0053 */
[----:B------:R-:W-:Y:S02]  /*115b0*/  IMAD.MOV.U32 R83, RZ, RZ, R33 ;  /* 0x000000ffff537224 */ /* 0x000fe400078e0021 */
[----:B------:R-:W-:-:S04]  /*115c0*/  IMAD.WIDE R32, R0, 0x2, R12 ;  /* 0x0000000200207825 */ /* 0x000fc800078e020c */
[----:B------:R-:W-:Y:S01]  /*115d0*/  FADD.FTZ R11, R75, R29 ;  /* 0x0000001d4b0b7221 */ /* 0x000fe20000010000 */
[----:B------:R-:W-:Y:S01]  /*115e0*/  @!P0 PRMT R148, R96, 0x5410, RZ ;  /* 0x0000541060948816 */ /* 0x000fe200000000ff */
[----:B------:R-:W-:Y:S02]  /*115f0*/  IMAD.U32 R0, RZ, RZ, UR47 ;  /* 0x0000002fff007e24 */ /* 0x000fe4000f8e00ff */
[----:B------:R-:W-:Y:S01]  /*11600*/  IMAD.MOV.U32 R81, RZ, RZ, R79 ;  /* 0x000000ffff517224 */ /* 0x000fe200078e004f */
[----:B------:R-:W-:Y:S01]  /*11610*/  ISETP.LE.U32.AND P0, PT, R4, UR13, PT ;  /* 0x0000000d04007c0c */ /* 0x000fe2000bf03070 */
[----:B------:R-:W-:Y:S01]  /*11620*/  IMAD.MOV.U32 R79, RZ, RZ, R66 ;  /* 0x000000ffff4f7224 */ /* 0x000fe200078e0042 */
[----:B-1----:R-:W-:Y:S01]  /*11630*/  F2FP.BF16.F32.PACK_AB R4, R164, R16 ;  /* 0x00000010a404723e */ /* 0x002fe200000010ff */
[----:B------:R-:W-:Y:S02]  /*11640*/  IMAD.MOV.U32 R29, RZ, RZ, R70 ;  /* 0x000000ffff1d7224 */ /* 0x000fe400078e0046 */
[----:B------:R-:W-:-:S02]  /*11650*/  IMAD.MOV.U32 R66, RZ, RZ, R236 ;  /* 0x000000ffff427224 */ /* 0x000fc400078e00ec */
[----:B------:R-:W-:Y:S01]  /*11660*/  FADD.FTZ R236, R37, R6 ;  /* 0x0000000625ec7221 */ /* 0x000fe20000010000 */
[----:B------:R-:W-:Y:S01]  /*11670*/  IMAD.WIDE R70, R0, 0x2, R12 ;  /* 0x0000000200467825 */ /* 0x000fe200078e020c */
[----:B------:R-:W-:Y:S01]  /*11680*/  LOP3.LUT R6, R31, UR41, R92, 0x96, !PT ;  /* 0x000000291f067c12 */ /* 0x000fe2000f8e965c */
[----:B------:R-:W-:Y:S02]  /*11690*/  STG.E.U16 desc[UR28][R12.64+-0x80], R60 ;  /* 0xffff803c0c007986 */ /* 0x000fe4000c10151c */
[----:B------:R-:W-:-:S04]  /*116a0*/  IMAD.WIDE.U32 R22, R245, -0x326172a9, RZ ;  /* 0xcd9e8d57f5167825 */ /* 0x000fc800078e00ff */
[----:B------:R-:W-:Y:S01]  /*116b0*/  FADD.FTZ R10, R143, R11 ;  /* 0x0000000b8f0a7221 */ /* 0x000fe20000010000 */
[----:B------:R-:W-:Y:S01]  /*116c0*/  STG.E.U16 desc[UR28][R12.64+-0x7e], R59 ;  /* 0xffff823b0c007986 */ /* 0x000fe2000c10151c */
[C---:B------:R-:W-:Y:S02]  /*116d0*/  PRMT R144, R4.reuse, 0x7610, R144 ;  /* 0x0000761004907816 */ /* 0x040fe40000000090 */
[----:B------:R-:W-:Y:S01]  /*116e0*/  PRMT R143, R4, 0x7632, R143 ;  /* 0x00007632048f7816 */ /* 0x000fe2000000008f */
[----:B------:R-:W-:Y:S01]  /*116f0*/  STG.E.U16 desc[UR28][R32.64+-0x80], R53 ;  /* 0xffff803520007986 */ /* 0x000fe2000c10151c */
[----:B---3--:R-:W-:-:S03]  /*11700*/  F2FP.BF16.F32.PACK_AB R4, R238, R215 ;  /* 0x000000d7ee04723e */ /* 0x008fc600000010ff */
[----:B------:R-:W-:Y:S01]  /*11710*/  STG.E.U16 desc[UR28][R32.64+-0x7e], R55 ;  /* 0xffff823720007986 */ /* 0x000fe2000c10151c */
[----:B------:R-:W-:Y:S01]  /*11720*/  LOP3.LUT R0, R23, UR42, R44, 0x96, !PT ;  /* 0x0000002a17007c12 */ /* 0x000fe2000f8e962c */
[----:B------:R-:W-:Y:S02]  /*11730*/  IMAD.MOV.U32 R75, RZ, RZ, R76 ;  /* 0x000000ffff4b7224 */ /* 0x000fe400078e004c */
[----:B--2---:R-:W-:Y:S01]  /*11740*/  STG.E.U16 desc[UR28][R2.64+-0x80], R19 ;  /* 0xffff801302007986 */ /* 0x004fe2000c10151c */
[----:B------:R-:W-:-:S03]  /*11750*/  IMAD.MOV.U32 R76, RZ, RZ, R61 ;  /* 0x000000ffff4c7224 */ /* 0x000fc600078e003d */
[----:B------:R-:W-:Y:S01]  /*11760*/  STG.E.U16 desc[UR28][R2.64+-0x7e], R18 ;  /* 0xffff821202007986 */ /* 0x000fe2000c10151c */
[----:B------:R-:W-:-:S03]  /*11770*/  IMAD.MOV.U32 R61, RZ, RZ, R235 ;  /* 0x000000ffff3d7224 */ /* 0x000fc600078e00eb */
[----:B------:R1:W-:Y:S01]  /*11780*/  STG.E.U16 desc[UR28][R70.64+-0x7e], R15 ;  /* 0xffff820f46007986 */ /* 0x0003e2000c10151c */
[----:B------:R-:W-:Y:S01]  /*11790*/  PRMT R142, R4, 0x7610, R142 ;  /* 0x00007610048e7816 */ /* 0x000fe2000000008e */
[----:B------:R-:W-:Y:S01]  /*117a0*/  FADD.FTZ R235, R28, R5 ;  /* 0x000000051ceb7221 */ /* 0x000fe20000010000 */
[----:B------:R-:W-:Y:S01]  /*117b0*/  PRMT R69, R4, 0x7632, R69 ;  /* 0x0000763204457816 */ /* 0x000fe20000000045 */
[----:B------:R-:W-:-:S04]  /*117c0*/  IMAD.WIDE.U32 R4, R0, -0x2daee0ad, RZ ;  /* 0xd2511f5300047825 */ /* 0x000fc800078e00ff */
[----:B------:R-:W-:Y:S01]  /*117d0*/  FADD.FTZ R20, R8, R7 ;  /* 0x0000000708147221 */ /* 0x000fe20000010000 */
[----:B------:R-:W-:Y:S01]  /*117e0*/  IMAD.MOV.U32 R87, RZ, RZ, R78 ;  /* 0x000000ffff577224 */ /* 0x000fe200078e004e */
[----:B------:R-:W-:Y:S01]  /*117f0*/  LOP3.LUT R0, R5, UR39, R30, 0x96, !PT ;  /* 0x0000002705007c12 */ /* 0x000fe2000f8e961e */
[----:B------:R-:W-:Y:S02]  /*11800*/  IMAD.MOV.U32 R78, RZ, RZ, R72 ;  /* 0x000000ffff4e7224 */ /* 0x000fe400078e0048 */
[----:B------:R-:W-:Y:S02]  /*11810*/  IMAD.MOV.U32 R72, RZ, RZ, R237 ;  /* 0x000000ffff487224 */ /* 0x000fe400078e00ed */
[----:B------:R-:W-:Y:S01]  /*11820*/  FADD.FTZ R237, R54, R10 ;  /* 0x0000000a36ed7221 */ /* 0x000fe20000010000 */
[----:B-1----:R-:W-:-:S05]  /*11830*/  IMAD.WIDE.U32 R14, R6, -0x326172a9, RZ ;  /* 0xcd9e8d57060e7825 */ /* 0x002fca00078e00ff */
[----:B------:R-:W-:Y:S01]  /*11840*/  LOP3.LUT R6, R15, UR40, R22, 0x96, !PT ;  /* 0x000000280f067c12 */ /* 0x000fe2000f8e9616 */
[----:B------:R-:W-:-:S04]  /*11850*/  IMAD.WIDE.U32 R10, R0, -0x326172a9, RZ ;  /* 0xcd9e8d57000a7825 */ /* 0x000fc800078e00ff */
[----:B------:R-:W-:-:S05]  /*11860*/  IMAD.WIDE.U32 R6, R6, -0x2daee0ad, RZ ;  /* 0xd2511f5306067825 */ /* 0x000fca00078e00ff */
[----:B------:R-:W-:-:S05]  /*11870*/  LOP3.LUT R0, R7, UR37, R4, 0x96, !PT ;  /* 0x0000002507007c12 */ /* 0x000fca000f8e9604 */
        /* <DEDUP_REMOVED lines=8> */
[----:B------:R-:W-:Y:S01]  /*11900*/  IMAD.WIDE.U32 R4, R0, -0x326172a9, RZ ;  /* 0xcd9e8d5700047825 */ /* 0x000fe200078e00ff */
[----:B------:R-:W-:-:S04]  /*11910*/  LOP3.LUT R9, R7, UR26, R8, 0x96, !PT ;  /* 0x0000001a07097c12 */ /* 0x000fc8000f8e9608 */
[----:B------:R-:W-:Y:S02]  /*11920*/  LOP3.LUT R0, R5, UR21, R6, 0x96, !PT ;  /* 0x0000001505007c12 */ /* 0x000fe4000f8e9606 */
[C---:B------:R-:W-:Y:S02]  /*11930*/  LOP3.LUT R5, R4.reuse, 0xffff, RZ, 0xc0, !PT ;  /* 0x0000ffff04057812 */ /* 0x040fe400078ec0ff */
[--C-:B------:R-:W-:Y:S02]  /*11940*/  SHF.R.U32.HI R7, RZ, 0x10, R4.reuse ;  /* 0x00000010ff077819 */ /* 0x100fe40000011604 */
[----:B------:R-:W-:Y:S02]  /*11950*/  LOP3.LUT R8, R4, 0xff, RZ, 0xc0, !PT ;  /* 0x000000ff04087812 */ /* 0x000fe400078ec0ff */
[----:B------:R-:W-:Y:S02]  /*11960*/  SHF.R.U32.HI R6, RZ, 0x18, R4 ;  /* 0x00000018ff067819 */ /* 0x000fe40000011604 */
[----:B------:R-:W-:-:S02]  /*11970*/  SHF.R.U32.HI R5, RZ, 0x8, R5 ;  /* 0x00000008ff057819 */ /* 0x000fc40000011605 */
[----:B------:R-:W-:Y:S01]  /*11980*/  LOP3.LUT R4, R7, 0xff, RZ, 0xc0, !PT ;  /* 0x000000ff07047812 */ /* 0x000fe200078ec0ff */
[----:B------:R1:W-:Y:S03]  /*11990*/  STG.E.U16 desc[UR28][R70.64+-0x80], R17 ;  /* 0xffff801146007986 */ /* 0x0003e6000c10151c */
[----:B------:R-:W-:Y:S01]  /*119a0*/  PRMT R11, R4, 0x5410, R6 ;  /* 0x00005410040b7816 */ /* 0x000fe20000000006 */
[----:B------:R-:W-:Y:S02]  /*119b0*/  IMAD.MOV.U32 R90, RZ, RZ, R234 ;  /* 0x000000ffff5a7224 */ /* 0x000fe400078e00ea */
[----:B------:R-:W-:Y:S01]  /*119c0*/  FADD.FTZ R234, R16, R20 ;  /* 0x0000001410ea7221 */ /* 0x000fe20000010000 */
[----:B-1----:R-:W-:Y:S01]  /*119d0*/  PRMT R17, R8, 0x5410, R5 ;  /* 0x0000541008117816 */ /* 0x002fe20000000005 */
[----:B------:R-:W-:-:S05]  /*119e0*/  IMAD.WIDE.U32 R4, R9, -0x2daee0ad, RZ ;  /* 0xd2511f5309047825 */ /* 0x000fca00078e00ff */
[----:B------:R-:W-:Y:S02]  /*119f0*/  LOP3.LUT R6, R5, UR20, R10, 0x96, !PT ;  /* 0x0000001405067c12 */ /* 0x000fe4000f8e960a */
[C---:B------:R-:W-:Y:S02]  /*11a00*/  LOP3.LUT R5, R4.reuse, 0xffff, RZ, 0xc0, !PT ;  /* 0x0000ffff04057812 */ /* 0x040fe400078ec0ff */
[--C-:B------:R-:W-:Y:S02]  /*11a10*/  SHF.R.U32.HI R9, RZ, 0x10, R4.reuse ;  /* 0x00000010ff097819 */ /* 0x100fe40000011604 */
[----:B------:R-:W-:Y:S02]  /*11a20*/  SHF.R.U32.HI R7, RZ, 0x8, R5 ;  /* 0x00000008ff077819 */ /* 0x000fe40000011605 */
[----:B------:R-:W-:Y:S02]  /*11a30*/  LOP3.LUT R5, R4, 0xff, RZ, 0xc0, !PT ;  /* 0x000000ff04057812 */ /* 0x000fe400078ec0ff */
[----:B------:R-:W-:-:S02]  /*11a40*/  SHF.R.U32.HI R8, RZ, 0x18, R4 ;  /* 0x00000018ff087819 */ /* 0x000fc40000011604 */
[C---:B------:R-:W-:Y:S02]  /*11a50*/  LOP3.LUT R4, R0.reuse, 0xffff, RZ, 0xc0, !PT ;  /* 0x0000ffff00047812 */ /* 0x040fe400078ec0ff */
[----:B------:R-:W-:Y:S02]  /*11a60*/  PRMT R10, R5, 0x5410, R7 ;  /* 0x00005410050a7816 */ /* 0x000fe40000000007 */
[----:B------:R-:W-:Y:S02]  /*11a70*/  SHF.R.U32.HI R5, RZ, 0x8, R4 ;  /* 0x00000008ff057819 */ /* 0x000fe40000011604 */
[----:B------:R-:W-:-:S04]  /*11a80*/  LOP3.LUT R4, R0, 0xff, RZ, 0xc0, !PT ;  /* 0x000000ff00047812 */ /* 0x000fc800078ec0ff */
[----:B------:R-:W-:Y:S02]  /*11a90*/  PRMT R16, R4, 0x5410, R5 ;  /* 0x0000541004107816 */ /* 0x000fe40000000005 */
[--C-:B------:R-:W-:Y:S02]  /*11aa0*/  SHF.R.U32.HI R4, RZ, 0x10, R0.reuse ;  /* 0x00000010ff047819 */ /* 0x100fe40000011600 */
[----:B------:R-:W-:Y:S02]  /*11ab0*/  SHF.R.U32.HI R5, RZ, 0x18, R0 ;  /* 0x00000018ff057819 */ /* 0x000fe40000011600 */
[----:B------:R-:W-:Y:S02]  /*11ac0*/  LOP3.LUT R4, R4, 0xff, RZ, 0xc0, !PT ;  /* 0x000000ff04047812 */ /* 0x000fe400078ec0ff */
[----:B------:R-:W-:Y:S02]  /*11ad0*/  LOP3.LUT R0, R9, 0xff, RZ, 0xc0, !PT ;  /* 0x000000ff09007812 */ /* 0x000fe400078ec0ff */
[----:B------:R-:W-:Y:S01]  /*11ae0*/  PRMT R9, R4, 0x5410, R5 ;  /* 0x0000541004097816 */ /* 0x000fe20000000005 */
[----:B------:R-:W-:Y:S01]  /*11af0*/  IMAD.MOV.U32 R5, RZ, RZ, 0x7054 ;  /* 0x00007054ff057424 */ /* 0x000fe200078e00ff */
[----:B------:R-:W-:Y:S01]  /*11b00*/  PRMT R7, R0, 0x5410, R8 ;  /* 0x0000541000077816 */ /* 0x000fe20000000008 */
[----:B------:R-:W-:Y:S01]  /*11b10*/  IMAD.U32 R0, RZ, RZ, UR13 ;  /* 0x0000000dff007e24 */ /* 0x000fe2000f8e00ff */
[----:B------:R-:W-:-:S04]  /*11b20*/  LOP3.LUT R4, R6, 0xffff, RZ, 0xc0, !PT ;  /* 0x0000ffff06047812 */ /* 0x000fc800078ec0ff */
[----:B------:R-:W-:Y:S02]  /*11b30*/  PRMT R0, R0, R5, UR13 ;  /* 0x0000000d00007e16 */ /* 0x000fe40008000005 */
[----:B------:R-:W-:Y:S02]  /*11b40*/  SHF.R.U32.HI R5, RZ, 0x8, R4 ;  /* 0x00000008ff057819 */ /* 0x000fe40000011604 */
[----:B------:R-:W-:-:S04]  /*11b50*/  LOP3.LUT R4, R6, 0xff, RZ, 0xc0, !PT ;  /* 0x000000ff06047812 */ /* 0x000fc800078ec0ff */
[----:B------:R-:W-:Y:S02]  /*11b60*/  PRMT R24, R4, 0x5410, R5 ;  /* 0x0000541004187816 */ /* 0x000fe40000000005 */
[--C-:B------:R-:W-:Y:S02]  /*11b70*/  SHF.R.U32.HI R4, RZ, 0x10, R6.reuse ;  /* 0x00000010ff047819 */ /* 0x100fe40000011606 */
[----:B------:R-:W-:Y:S02]  /*11b80*/  SHF.R.U32.HI R6, RZ, 0x18, R6 ;  /* 0x00000018ff067819 */ /* 0x000fe40000011606 */
[----:B------:R-:W-:-:S04]  /*11b90*/  LOP3.LUT R4, R4, 0xff, RZ, 0xc0, !PT ;  /* 0x000000ff04047812 */ /* 0x000fc800078ec0ff */
[----:B------:R-:W-:Y:S02]  /*11ba0*/  PRMT R28, R4, 0x5410, R6 ;  /* 0x00005410041c7816 */ /* 0x000fe40000000006 */
[--C-:B------:R-:W-:Y:S02]  /*11bb0*/  HSET2.LE.AND R4, R17, R0.reuse, PT ;  /* 0x0000000011047233 */ /* 0x100fe40003803000 */
[----:B------:R-:W-:-:S03]  /*11bc0*/  HSET2.LE.AND R6, R10, R0, PT ;  /* 0x000000000a067233 */ /* 0x000fc60003803000 */
[----:B------:R-:W-:Y:S02]  /*11bd0*/  LOP3.LUT R10, R4, R64, RZ, 0xc0, !PT ;  /* 0x00000040040a7212 */ /* 0x000fe400078ec0ff */
[----:B------:R-:W2:Y:S01]  /*11be0*/  LDL.LU R64, [R1+0x100] ;  /* 0x0001000001407983 */ /* 0x000ea20000300800 */
[----:B------:R-:W-:Y:S01]  /*11bf0*/  LOP3.LUT R18, R6, R222, RZ, 0xc0, !PT ;  /* 0x000000de06127212 */ /* 0x000fe200078ec0ff */
[----:B------:R-:W-:Y:S01]  /*11c00*/  UIADD3 UR6, UR6, 0x1, URZ ;  /* 0x0000000106067890 */ /* 0x000fe2000fffe03f */
[----:B------:R-:W-:Y:S01]  /*11c10*/  IMAD.U32 R6, RZ, RZ, UR33 ;  /* 0x00000021ff067e24 */ /* 0x000fe2000f8e00ff */
[--C-:B------:R-:W-:Y:S01]  /*11c20*/  HSET2.LE.AND R5, R11, R0.reuse, PT ;  /* 0x000000000b057233 */ /* 0x100fe20003803000 */
[----:B------:R-:W-:Y:S01]  /*11c30*/  IMAD.MOV.U32 R73, RZ, RZ, R212 ;  /* 0x000000ffff497224 */ /* 0x000fe200078e00d4 */
[----:B------:R-:W-:Y:S01]  /*11c40*/  HSET2.LE.AND R4, R7, R0, PT ;  /* 0x0000000007047233 */ /* 0x000fe20003803000 */
[----:B------:R-:W-:Y:S01]  /*11c50*/  @!P6 HFMA2.BF16_V2 R98, -RZ.H0_H0, RZ.H0_H0, -R146.H0_H0 ;  /* 0x200000ffff62e231 */ /* 0x000fe20000340992 */
[----:B------:R-:W-:Y:S01]  /*11c60*/  LOP3.LUT R6, R93, UR6, R6, 0x96, !PT ;  /* 0x000000065d067c12 */ /* 0x000fe2000f8e9606 */
[----:B------:R-:W-:Y:S01]  /*11c70*/  IMAD.MOV.U32 R91, RZ, RZ, R75 ;  /* 0x000000ffff5b7224 */ /* 0x000fe200078e004b */
[----:B------:R-:W3:Y:S03]  /*11c80*/  LDL.LU R222, [R1+0x1ec] ;  /* 0x0001ec0001de7983 */ /* 0x000ee60000300800 */
[----:B------:R-:W-:-:S03]  /*11c90*/  IMAD.WIDE.U32 R6, R6, -0x326172a9, RZ ;  /* 0xcd9e8d5706067825 */ /* 0x000fc600078e00ff */
[----:B------:R-:W-:Y:S02]  /*11ca0*/  LOP3.LUT R15, R15, UR40, R6, 0x96, !PT ;  /* 0x000000280f0f7c12 */ /* 0x000fe4000f8e9606 */
[----:B------:R-:W-:Y:S02]  /*11cb0*/  @!P6 PRMT R146, R98, 0x5410, RZ ;  /* 0x000054106292e816 */ /* 0x000fe400000000ff */
[----:B------:R-:W-:Y:S01]  /*11cc0*/  ISETP.LE.U32.AND P6, PT, R27, UR13, PT ;  /* 0x0000000d1b007c0c */ /* 0x000fe2000bfc3070 */
[----:B------:R-:W-:Y:S02]  /*11cd0*/  IMAD.MOV.U32 R75, RZ, RZ, R72 ;  /* 0x000000ffff4b7224 */ /* 0x000fe400078e0048 */
[----:B------:R-:W-:Y:S02]  /*11ce0*/  IMAD.MOV.U32 R88, RZ, RZ, R77 ;  /* 0x000000ffff587224 */ /* 0x000fe400078e004d */
[----:B------:R-:W-:Y:S02]  /*11cf0*/  @!P4 HFMA2.BF16_V2 R122, -RZ.H0_H0, RZ.H0_H0, -R143.H0_H0 ;  /* 0x200000ffff7ac231 */ /* 0x000fe4000034098f */
[----:B------:R-:W-:-:S02]  /*11d00*/  IMAD.MOV.U32 R77, RZ, RZ, R136 ;  /* 0x000000ffff4d7224 */ /* 0x000fc400078e0088 */
[----:B------:R-:W-:Y:S02]  /*11d10*/  @!P2 HFMA2.BF16_V2 R123, -RZ.H0_H0, RZ.H0_H0, -R144.H0_H0 ;  /* 0x200000ffff7ba231 */ /* 0x000fe40000340990 */
[----:B------:R-:W-:Y:S02]  /*11d20*/  IMAD.MOV.U32 R98, RZ, RZ, R78 ;  /* 0x000000ffff627224 */ /* 0x000fe400078e004e */
[----:B------:R-:W-:Y:S01]  /*11d30*/  @!P0 HFMA2.BF16_V2 R121, -RZ.H0_H0, RZ.H0_H0, -R69.H0_H0 ;  /* 0x200000ffff798231 */ /* 0x000fe20000340945 */
[----:B------:R-:W-:Y:S01]  /*11d40*/  PRMT R136, R144, 0x5410, R143 ;  /* 0x0000541090887816 */ /* 0x000fe2000000008f */
[----:B------:R-:W-:Y:S01]  /*11d50*/  IMAD.MOV.U32 R97, RZ, RZ, R77 ;  /* 0x000000ffff617224 */ /* 0x000fe200078e004d */
[----:B------:R-:W-:Y:S01]  /*11d60*/  @!P4 PRMT R143, R122, 0x5410, RZ ;  /* 0x000054107a8fc816 */ /* 0x000fe200000000ff */
[----:B------:R-:W-:Y:S02]  /*11d70*/  @!P6 HFMA2.BF16_V2 R120, -RZ.H0_H0, RZ.H0_H0, -R145.H0_H0 ;  /* 0x200000ffff78e231 */ /* 0x000fe40000340991 */
[----:B------:R-:W-:Y:S01]  /*11d80*/  IMAD.MOV.U32 R56, RZ, RZ, R76 ;  /* 0x000000ffff387224 */ /* 0x000fe200078e004c */
[----:B------:R-:W-:Y:S01]  /*11d90*/  @!P5 PRMT R216, R99, 0x5410, RZ ;  /* 0x0000541063d8d816 */ /* 0x000fe200000000ff */
[----:B------:R-:W-:Y:S01]  /*11da0*/  IMAD.MOV.U32 R58, RZ, RZ, R79 ;  /* 0x000000ffff3a7224 */ /* 0x000fe200078e004f */
[----:B------:R-:W-:Y:S01]  /*11db0*/  @!P2 PRMT R144, R123, 0x5410, RZ ;  /* 0x000054107b90a816 */ /* 0x000fe200000000ff */
[----:B------:R-:W-:Y:S01]  /*11dc0*/  IMAD.MOV.U32 R122, RZ, RZ, R98 ;  /* 0x000000ffff7a7224 */ /* 0x000fe200078e0062 */
[----:B------:R-:W-:Y:S01]  /*11dd0*/  @!P6 PRMT R145, R120, 0x5410, RZ ;  /* 0x000054107891e816 */ /* 0x000fe200000000ff */
[----:B------:R-:W-:Y:S01]  /*11de0*/  IMAD.MOV.U32 R123, RZ, RZ, R97 ;  /* 0x000000ffff7b7224 */ /* 0x000fe200078e0061 */
[----:B------:R-:W-:Y:S01]  /*11df0*/  PRMT R212, R142, 0x5410, R69 ;  /* 0x000054108ed47816 */ /* 0x000fe20000000045 */
[----:B------:R-:W-:Y:S01]  /*11e00*/  IMAD.MOV.U32 R120, RZ, RZ, R56 ;  /* 0x000000ffff787224 */ /* 0x000fe200078e0038 */
[----:B------:R-:W-:Y:S01]  /*11e10*/  @!P0 PRMT R69, R121, 0x5410, RZ ;  /* 0x0000541079458816 */ /* 0x000fe200000000ff */
[----:B------:R-:W-:-:S02]  /*11e20*/  IMAD.MOV.U32 R121, RZ, RZ, R58 ;  /* 0x000000ffff797224 */ /* 0x000fc400078e003a */
[----:B------:R-:W-:Y:S01]  /*11e30*/  IMAD.MOV.U32 R245, RZ, RZ, R171 ;  /* 0x000000fffff57224 */ /* 0x000fe200078e00ab */
[----:B--2---:R-:W-:Y:S01]  /*11e40*/  LOP3.LUT R11, R5, R64, RZ, 0xc0, !PT ;  /* 0x00000040050b7212 */ /* 0x004fe200078ec0ff */
[----:B------:R-:W-:Y:S01]  /*11e50*/  IMAD.MOV.U32 R64, RZ, RZ, R73 ;  /* 0x000000ffff407224 */ /* 0x000fe200078e0049 */
[--C-:B------:R-:W-:Y:S01]  /*11e60*/  HSET2.LE.AND R5, R16, R0.reuse, PT ;  /* 0x0000000010057233 */ /* 0x100fe20003803000 */
[----:B------:R-:W-:Y:S02]  /*11e70*/  IMAD.MOV.U32 R73, RZ, RZ, R89 ;  /* 0x000000ffff497224 */ /* 0x000fe400078e0059 */
[----:B------:R-:W-:Y:S01]  /*11e80*/  IMAD.MOV.U32 R89, RZ, RZ, R90 ;  /* 0x000000ffff597224 */ /* 0x000fe200078e005a */
[----:B------:R-:W-:Y:S02]  /*11e90*/  LOP3.LUT R19, R4, R64, RZ, 0xc0, !PT ;  /* 0x0000004004137212 */ /* 0x000fe400078ec0ff */
[----:B------:R-:W-:Y:S02]  /*11ea0*/  LOP3.LUT R8, R5, R73, RZ, 0xc0, !PT ;  /* 0x0000004905087212 */ /* 0x000fe400078ec0ff */
[----:B------:R-:W-:-:S02]  /*11eb0*/  HSET2.LE.AND R4, R9, R0, PT ;  /* 0x0000000009047233 */ /* 0x000fc40003803000 */
[----:B------:R-:W-:-:S03]  /*11ec0*/  LOP3.LUT R5, R7, UR42, R44, 0x96, !PT ;  /* 0x0000002a07057c12 */ /* 0x000fc6000f8e962c */
[----:B------:R-:W-:Y:S02]  /*11ed0*/  LOP3.LUT R9, R4, R89, RZ, 0xc0, !PT ;  /* 0x0000005904097212 */ /* 0x000fe400078ec0ff */
[----:B------:R-:W-:-:S04]  /*11ee0*/  IMAD.WIDE.U32 R4, R5, -0x2daee0ad, RZ ;  /* 0xd2511f5305047825 */ /* 0x000fc800078e00ff */
[----:B------:R-:W-:Y:S01]  /*11ef0*/  IMAD.MOV.U32 R89, RZ, RZ, R21 ;  /* 0x000000ffff597224 */ /* 0x000fe200078e0015 */
[----:B------:R-:W-:Y:S01]  /*11f00*/  LOP3.LUT R5, R5, UR39, R30, 0x96, !PT ;  /* 0x0000002705057c12 */ /* 0x000fe2000f8e961e */
[----:B------:R-:W-:-:S05]  /*11f10*/  IMAD.WIDE.U32 R20, R15, -0x2daee0ad, RZ ;  /* 0xd2511f530f147825 */ /* 0x000fca00078e00ff */
[----:B------:R-:W-:Y:S01]  /*11f20*/  LOP3.LUT R15, R21, UR37, R4, 0x96, !PT ;  /* 0x00000025150f7c12 */ /* 0x000fe2000f8e9604 */
[----:B------:R-:W-:-:S04]  /*11f30*/  IMAD.WIDE.U32 R4, R5, -0x326172a9, RZ ;  /* 0xcd9e8d5705047825 */ /* 0x000fc800078e00ff */
[----:B------:R-:W-:Y:S01]  /*11f40*/  IMAD.WIDE.U32 R16, R15, -0x326172a9, RZ ;  /* 0xcd9e8d570f107825 */ /* 0x000fe200078e00ff */
[----:B------:R-:W-:-:S04]  /*11f50*/  LOP3.LUT R5, R5, UR38, R14, 0x96, !PT ;  /* 0x0000002605057c12 */ /* 0x000fc8000f8e960e */
[----:B------:R-:W-:Y:S01]  /*11f60*/  LOP3.LUT R14, R17, UR31, R4, 0x96, !PT ;  /* 0x0000001f110e7c12 */ /* 0x000fe2000f8e9604 */
[----:B------:R-:W-:-:S05]  /*11f70*/  IMAD.WIDE.U32 R4, R5, -0x2daee0ad, RZ ;  /* 0xd2511f5305047825 */ /* 0x000fca00078e00ff */
[----:B------:R-:W-:Y:S01]  /*11f80*/  LOP3.LUT R5, R5, UR30, R20, 0x96, !PT ;  /* 0x0000001e05057c12 */ /* 0x000fe2000f8e9614 */
[----:B------:R-:W-:-:S05]  /*11f90*/  IMAD.WIDE.U32 R20, R14, -0x2daee0ad, RZ ;  /* 0xd2511f530e147825 */ /* 0x000fca00078e00ff */
[----:B------:R-:W-:Y:S01]  /*11fa0*/  LOP3.LUT R4, R21, UR24, R4, 0x96, !PT ;  /* 0x0000001815047c12 */ /* 0x000fe2000f8e9604 */
[----:B------:R-:W-:-:S04]  /*11fb0*/  IMAD.WIDE.U32 R14, R5, -0x326172a9, RZ ;  /* 0xcd9e8d57050e7825 */ /* 0x000fc800078e00ff */
[----:B------:R-:W-:Y:S01]  /*11fc0*/  IMAD.WIDE.U32 R4, R4, -0x326172a9, RZ ;  /* 0xcd9e8d5704047825 */ /* 0x000fe200078e00ff */
[----:B------:R-:W-:-:S04]  /*11fd0*/  LOP3.LUT R27, R15, UR26, R16, 0x96, !PT ;  /* 0x0000001a0f1b7c12 */ /* 0x000fc8000f8e9610 */
[----:B------:R-:W-:Y:S02]  /*11fe0*/  LOP3.LUT R14, R5, UR21, R14, 0x96, !PT ;  /* 0x00000015050e7c12 */ /* 0x000fe4000f8e960e */
[----:B------:R-:W-:-:S04]  /*11ff0*/  LOP3.LUT R5, R4, 0xffff, RZ, 0xc0, !PT ;  /* 0x0000ffff04057812 */ /* 0x000fc800078ec0ff */
[----:B------:R-:W-:Y:S02]  /*12000*/  SHF.R.U32.HI R15, RZ, 0x8, R5 ;  /* 0x00000008ff0f7819 */ /* 0x000fe40000011605 */
[----:B------:R-:W-:-:S04]  /*12010*/  LOP3.LUT R5, R4, 0xff, RZ, 0xc0, !PT ;  /* 0x000000ff04057812 */ /* 0x000fc800078ec0ff */
[----:B------:R-:W-:Y:S02]  /*12020*/  PRMT R25, R5, 0x5410, R15 ;  /* 0x0000541005197816 */ /* 0x000fe4000000000f */
[--C-:B------:R-:W-:Y:S02]  /*12030*/  SHF.R.U32.HI R5, RZ, 0x10, R4.reuse ;  /* 0x00000010ff057819 */ /* 0x100fe40000011604 */
[----:B------:R-:W-:Y:S02]  /*12040*/  SHF.R.U32.HI R15, RZ, 0x18, R4 ;  /* 0x00000018ff0f7819 */ /* 0x000fe40000011604 */
[----:B------:R-:W-:Y:S02]  /*12050*/  HSET2.LE.AND R4, R24, R0, PT ;  /* 0x0000000018047233 */ /* 0x000fe40003803000 */
[----:B------:R-:W-:-:S03]  /*12060*/  LOP3.LUT R5, R5, 0xff, RZ, 0xc0, !PT ;  /* 0x000000ff05057812 */ /* 0x000fc600078ec0ff */
[----:B------:R-:W-:Y:S02]  /*12070*/  LOP3.LUT R16, R4, R89, RZ, 0xc0, !PT ;  /* 0x0000005904107212 */ /* 0x000fe400078ec0ff */
[C---:B------:R-:W-:Y:S02]  /*12080*/  LOP3.LUT R4, R14.reuse, 0xffff, RZ, 0xc0, !PT ;  /* 0x0000ffff0e047812 */ /* 0x040fe400078ec0ff */
[----:B------:R-:W-:Y:S02]  /*12090*/  PRMT R21, R5, 0x5410, R15 ;  /* 0x0000541005157816 */ /* 0x000fe4000000000f */
[----:B------:R-:W-:Y:S02]  /*120a0*/  SHF.R.U32.HI R5, RZ, 0x8, R4 ;  /* 0x00000008ff057819 */ /* 0x000fe40000011604 */
[----:B------:R-:W-:-:S04]  /*120b0*/  LOP3.LUT R4, R14, 0xff, RZ, 0xc0, !PT ;  /* 0x000000ff0e047812 */ /* 0x000fc800078ec0ff */
[----:B------:R-:W-:Y:S02]  /*120c0*/  PRMT R26, R4, 0x5410, R5 ;  /* 0x00005410041a7816 */ /* 0x000fe40000000005 */
[----:B------:R-:W-:Y:S01]  /*120d0*/  SHF.R.U32.HI R5, RZ, 0x10, R14 ;  /* 0x00000010ff057819 */ /* 0x000fe2000001160e */
[----:B------:R-:W-:Y:S01]  /*120e0*/  IMAD.MOV.U32 R90, RZ, RZ, R74 ;  /* 0x000000ffff5a7224 */ /* 0x000fe200078e004a */
[----:B------:R-:W-:Y:S02]  /*120f0*/  HSET2.LE.AND R4, R28, R0, PT ;  /* 0x000000001c047233 */ /* 0x000fe40003803000 */
[----:B------:R-:W-:Y:S02]  /*12100*/  SHF.R.U32.HI R14, RZ, 0x18, R14 ;  /* 0x00000018ff0e7819 */ /* 0x000fe4000001160e */
[----:B------:R-:W-:Y:S02]  /*12110*/  LOP3.LUT R5, R5, 0xff, RZ, 0xc0, !PT ;  /* 0x000000ff05057812 */ /* 0x000fe400078ec0ff */
[----:B------:R-:W-:-:S02]  /*12120*/  LOP3.LUT R17, R4, R90, RZ, 0xc0, !PT ;  /* 0x0000005a04117212 */ /* 0x000fc400078ec0ff */
[----:B------:R-:W-:Y:S01]  /*12130*/  PRMT R24, R5, 0x5410, R14 ;  /* 0x0000541005187816 */ /* 0x000fe2000000000e */
[----:B------:R-:W-:Y:S01]  /*12140*/  IMAD.WIDE.U32 R4, R27, -0x2daee0ad, RZ ;  /* 0xd2511f531b047825 */ /* 0x000fe200078e00ff */
[----:B------:R-:W-:-:S03]  /*12150*/  HSET2.LE.AND R14, R21, R0, PT ;  /* 0x00000000150e7233 */ /* 0x000fc60003803000 */
[----:B------:R-:W-:Y:S02]  /*12160*/  IMAD.MOV.U32 R74, RZ, RZ, R134 ;  /* 0x000000ffff4a7224 */ /* 0x000fe400078e0086 */
[----:B------:R-:W-:Y:S01]  /*12170*/  IMAD.MOV.U32 R44, RZ, RZ, R68 ;  /* 0x000000ffff2c7224 */ /* 0x000fe200078e0044 */
[----:B------:R-:W-:Y:S01]  /*12180*/  LOP3.LUT R68, R5, UR20, R20, 0x96, !PT ;  /* 0x0000001405447c12 */ /* 0x000fe2000f8e9614 */
[----:B------:R-:W-:Y:S02]  /*12190*/  IMAD.MOV.U32 R134, RZ, RZ, R229 ;  /* 0x000000ffff867224 */ /* 0x000fe400078e00e5 */
[----:B------:R-:W-:Y:S01]  /*121a0*/  IMAD.MOV.U32 R64, RZ, RZ, R29 ;  /* 0x000000ffff407224 */ /* 0x000fe200078e001d */
[----:B------:R-:W2:Y:S01]  /*121b0*/  LDL.LU R229, [R1+0x1e8] ;  /* 0x0001e80001e57983 */ /* 0x000ea20000300800 */
[----:B------:R-:W-:-:S04]  /*121c0*/  IMAD.WIDE.U32 R20, R91, -0x326172a9, RZ ;  /* 0xcd9e8d575b147825 */ /* 0x000fc800078e00ff */
[----:B------:R-:W-:Y:S02]  /*121d0*/  IMAD.MOV.U32 R73, RZ, RZ, R80 ;  /* 0x000000ffff497224 */ /* 0x000fe400078e0050 */
[----:B------:R-:W-:Y:S02]  /*121e0*/  IMAD.MOV.U32 R80, RZ, RZ, R63 ;  /* 0x000000ffff507224 */ /* 0x000fe400078e003f */
[----:B------:R-:W-:Y:S02]  /*121f0*/  IMAD.MOV.U32 R89, RZ, RZ, R61 ;  /* 0x000000ffff597224 */ /* 0x000fe400078e003d */
[----:B------:R-:W-:Y:S02]  /*12200*/  IMAD.MOV.U32 R90, RZ, RZ, R66 ;  /* 0x000000ffff5a7224 */ /* 0x000fe400078e0042 */
[----:B------:R-:W-:Y:S02]  /*12210*/  IMAD.MOV.U32 R72, RZ, RZ, R74 ;  /* 0x000000ffff487224 */ /* 0x000fe400078e004a */
[----:B------:R-:W-:Y:S01]  /*12220*/  IMAD.MOV.U32 R74, RZ, RZ, R135 ;  /* 0x000000ffff4a7224 */ /* 0x000fe200078e0087 */
[C---:B------:R-:W-:Y:S01]  /*12230*/  LOP3.LUT R135, R4.reuse, 0xff, RZ, 0xc0, !PT ;  /* 0x000000ff04877812 */ /* 0x040fe200078ec0ff */
[----:B------:R-:W-:Y:S01]  /*12240*/  IMAD.MOV.U32 R66, RZ, RZ, R134 ;  /* 0x000000ffff427224 */ /* 0x000fe200078e0086 */
[--C-:B------:R-:W-:Y:S01]  /*12250*/  SHF.R.U32.HI R134, RZ, 0x18, R4.reuse ;  /* 0x00000018ff867819 */ /* 0x100fe20000011604 */
[----:B------:R-:W-:Y:S01]  /*12260*/  IMAD.MOV.U32 R61, RZ, RZ, R133 ;  /* 0x000000ffff3d7224 */ /* 0x000fe200078e0085 */
[----:B------:R-:W-:Y:S01]  /*12270*/  SHF.R.U32.HI R133, RZ, 0x10, R4 ;  /* 0x00000010ff857819 */ /* 0x000fe20000011604 */
[----:B------:R-:W-:Y:S01]  /*12280*/  IMAD.MOV.U32 R63, RZ, RZ, R132 ;  /* 0x000000ffff3f7224 */ /* 0x000fe200078e0084 */
[----:B------:R-:W-:Y:S01]  /*12290*/  LOP3.LUT R132, R4, 0xffff, RZ, 0xc0, !PT ;  /* 0x0000ffff04847812 */ /* 0x000fe200078ec0ff */
[----:B------:R-:W-:Y:S01]  /*122a0*/  IMAD.MOV.U32 R91, RZ, RZ, R73 ;  /* 0x000000ffff5b7224 */ /* 0x000fe200078e0049 */
[----:B------:R-:W-:Y:S01]  /*122b0*/  LOP3.LUT R4, R21, R64, RZ, 0x3c, !PT ;  /* 0x0000004015047212 */ /* 0x000fe200078e3cff */
        /* <DEDUP_REMOVED lines=29> */
[----:B------:R-:W-:Y:S01]  /*12490*/  IMAD.MOV.U32 R93, RZ, RZ, R64 ;  /* 0x000000ffff5d7224 */ /* 0x000fe200078e0040 */
[----:B------:R-:W4:Y:S01]  /*124a0*/  LDL.LU R192, [R1+0x1e4] ;  /* 0x0001e40001c07983 */ /* 0x000f220000300800 */
[----:B------:R-:W-:-:S02]  /*124b0*/  IMAD.MOV.U32 R247, RZ, RZ, R84 ;  /* 0x000000fffff77224 */ /* 0x000fc400078e0054 */
[----:B------:R-:W-:Y:S02]  /*124c0*/  IMAD.MOV.U32 R64, RZ, RZ, R85 ;  /* 0x000000ffff407224 */ /* 0x000fe400078e0055 */
[----:B------:R-:W-:Y:S02]  /*124d0*/  IMAD.MOV.U32 R84, RZ, RZ, R184 ;  /* 0x000000ffff547224 */ /* 0x000fe400078e00b8 */
[----:B------:R-:W-:Y:S01]  /*124e0*/  IMAD.MOV.U32 R244, RZ, RZ, R86 ;  /* 0x000000fffff47224 */ /* 0x000fe200078e0056 */
[----:B------:R1:W5:Y:S01]  /*124f0*/  LDL.LU R184, [R1+0x1e0] ;  /* 0x0001e00001b87983 */ /* 0x0003620000300800 */
[----:B------:R-:W-:Y:S02]  /*12500*/  IMAD.MOV.U32 R85, RZ, RZ, R185 ;  /* 0x000000ffff557224 */ /* 0x000fe400078e00b9 */
[----:B------:R-:W-:Y:S01]  /*12510*/  IMAD.MOV.U32 R86, RZ, RZ, R169 ;  /* 0x000000ffff567224 */ /* 0x000fe200078e00a9 */
[----:B------:R1:W5:Y:S04]  /*12520*/  LDL.LU R185, [R1+0x1dc] ;  /* 0x0001dc0001b97983 */ /* 0x0003680000300800 */
[----:B------:R-:W3:Y:S01]  /*12530*/  LDL.LU R169, [R1+0x1d8] ;  /* 0x0001d80001a97983 */ /* 0x000ee20000300800 */
[----:B------:R-:W-:-:S02]  /*12540*/  IMAD.MOV.U32 R31, RZ, RZ, R87 ;  /* 0x000000ffff1f7224 */ /* 0x000fc400078e0057 */
[----:B------:R-:W-:Y:S02]  /*12550*/  IMAD.MOV.U32 R87, RZ, RZ, R172 ;  /* 0x000000ffff577224 */ /* 0x000fe400078e00ac */
[----:B------:R-:W2:Y:S01]  /*12560*/  LDL.LU R172, [R1+0x1d4] ;  /* 0x0001d40001ac7983 */ /* 0x000ea20000300800 */
        /* <DEDUP_REMOVED lines=8> */
[----:B------:R1:W5:Y:S01]  /*125f0*/  LDL.LU R188, [R1+0x1d0] ;  /* 0x0001d00001bc7983 */ /* 0x0003620000300800 */
[----:B------:R-:W-:Y:S02]  /*12600*/  IMAD.MOV.U32 R94, RZ, RZ, R189 ;  /* 0x000000ffff5e7224 */ /* 0x000fe400078e00bd */
[----:B------:R-:W-:Y:S01]  /*12610*/  IMAD.MOV.U32 R56, RZ, RZ, R48 ;  /* 0x000000ffff387224 */ /* 0x000fe200078e0030 */
[----:B------:R1:W5:Y:S01]  /*12620*/  LDL.LU R189, [R1+0x1cc] ;  /* 0x0001cc0001bd7983 */ /* 0x0003620000300800 */
[----:B------:R-:W-:-:S02]  /*12630*/  IMAD.MOV.U32 R95, RZ, RZ, R186 ;  /* 0x000000ffff5f7224 */ /* 0x000fc400078e00ba */
[----:B------:R-:W-:Y:S01]  /*12640*/  IMAD.MOV.U32 R58, RZ, RZ, R49 ;  /* 0x000000ffff3a7224 */ /* 0x000fe200078e0031 */
[----:B------:R1:W5:Y:S01]  /*12650*/  LDL.LU R186, [R1+0x1c8] ;  /* 0x0001c80001ba7983 */ /* 0x0003620000300800 */
[----:B------:R-:W-:Y:S02]  /*12660*/  IMAD.MOV.U32 R48, RZ, RZ, R190 ;  /* 0x000000ffff307224 */ /* 0x000fe400078e00be */
[----:B------:R-:W-:Y:S01]  /*12670*/  IMAD.MOV.U32 R49, RZ, RZ, R187 ;  /* 0x000000ffff317224 */ /* 0x000fe200078e00bb */
[----:B------:R1:W5:Y:S01]  /*12680*/  LDL.LU R190, [R1+0x1c4] ;  /* 0x0001c40001be7983 */ /* 0x0003620000300800 */
[----:B------:R-:W-:Y:S02]  /*12690*/  IMAD.MOV.U32 R27, RZ, RZ, R191 ;  /* 0x000000ffff1b7224 */ /* 0x000fe400078e00bf */
[----:B------:R-:W-:Y:S01]  /*126a0*/  IMAD.MOV.U32 R28, RZ, RZ, R170 ;  /* 0x000000ffff1c7224 */ /* 0x000fe200078e00aa */
[----:B------:R1:W5:Y:S04]  /*126b0*/  LDL.LU R187, [R1+0x1c0] ;  /* 0x0001c00001bb7983 */ /* 0x0003680000300800 */
[----:B------:R1:W5:Y:S04]  /*126c0*/  LDL.LU R191, [R1+0x1bc] ;  /* 0x0001bc0001bf7983 */ /* 0x0003680000300800 */
[----:B------:R-:W4:Y:S04]  /*126d0*/  LDL.LU R170, [R1+0x1b8] ;  /* 0x0001b80001aa7983 */ /* 0x000f280000300800 */
[----:B------:R-:W4:Y:S01]  /*126e0*/  LDL.LU R171, [R1+0x1b4] ;  /* 0x0001b40001ab7983 */ /* 0x000f220000300800 */
[----:B------:R-:W-:Y:S01]  /*126f0*/  IMAD.WIDE.U32 R40, R4, -0x2daee0ad, RZ ;  /* 0xd2511f5304287825 */ /* 0x000fe200078e00ff */
[----:B------:R-:W-:-:S04]  /*12700*/  HSET2.LE.AND R15, R25, R0, PT ;  /* 0x00000000190f7233 */ /* 0x000fc80003803000 */
[----:B------:R-:W-:Y:S01]  /*12710*/  LOP3.LUT R4, R41, UR41, R92, 0x96, !PT ;  /* 0x0000002929047c12 */ /* 0x000fe2000f8e965c */
[----:B------:R-:W-:Y:S01]  /*12720*/  IMAD.MOV.U32 R29, RZ, RZ, R39 ;  /* 0x000000ffff1d7224 */ /* 0x000fe200078e0027 */
[----:B------:R-:W-:Y:S02]  /*12730*/  LOP3.LUT R38, R15, R35, RZ, 0xc0, !PT ;  /* 0x000000230f267212 */ /* 0x000fe400078ec0ff */
[----:B------:R-:W-:Y:S01]  /*12740*/  LOP3.LUT R39, R14, R34, RZ, 0xc0, !PT ;  /* 0x000000220e277212 */ /* 0x000fe200078ec0ff */
[----:B------:R-:W-:Y:S01]  /*12750*/  IMAD.WIDE.U32 R34, R4, -0x326172a9, RZ ;  /* 0xcd9e8d5704227825 */ /* 0x000fe200078e00ff */
[--C-:B------:R-:W-:Y:S02]  /*12760*/  HSET2.LE.AND R5, R26, R0.reuse, PT ;  /* 0x000000001a057233 */ /* 0x100fe40003803000 */
[----:B------:R-:W-:Y:S02]  /*12770*/  HSET2.LE.AND R4, R24, R0, PT ;  /* 0x0000000018047233 */ /* 0x000fe40003803000 */
[----:B------:R-:W-:-:S02]  /*12780*/  LOP3.LUT R14, R23, UR42, R20, 0x96, !PT ;  /* 0x0000002a170e7c12 */ /* 0x000fc4000f8e9614 */
[----:B------:R-:W-:Y:S02]  /*12790*/  LOP3.LUT R36, R5, R36, RZ, 0xc0, !PT ;  /* 0x0000002405247212 */ /* 0x000fe400078ec0ff */
[----:B------:R-:W-:Y:S01]  /*127a0*/  LOP3.LUT R37, R4, R65, RZ, 0xc0, !PT ;  /* 0x0000004104257212 */ /* 0x000fe200078ec0ff */
[----:B------:R-:W-:Y:S01]  /*127b0*/  IMAD.WIDE.U32 R4, R14, -0x2daee0ad, RZ ;  /* 0xd2511f530e047825 */ /* 0x000fe200078e00ff */
[----:B------:R-:W-:Y:S02]  /*127c0*/  LOP3.LUT R41, R7, UR42, R20, 0x96, !PT ;  /* 0x0000002a07297c12 */ /* 0x000fe4000f8e9614 */
[C---:B------:R-:W-:Y:S02]  /*127d0*/  LOP3.LUT R7, R35.reuse, UR40, R22, 0x96, !PT ;  /* 0x0000002823077c12 */ /* 0x040fe4000f8e9616 */
[----:B------:R-:W-:Y:S02]  /*127e0*/  LOP3.LUT R35, R35, UR40, R6, 0x96, !PT ;  /* 0x0000002823237c12 */ /* 0x000fe4000f8e9606 */
[----:B------:R-:W-:Y:S01]  /*127f0*/  LOP3.LUT R6, R5, UR39, R40, 0x96, !PT ;  /* 0x0000002705067c12 */ /* 0x000fe2000f8e9628 */
[----:B------:R-:W-:-:S04]  /*12800*/  IMAD.WIDE.U32 R14, R7, -0x2daee0ad, RZ ;  /* 0xd2511f53070e7825 */ /* 0x000fc800078e00ff */
[----:B------:R-:W-:Y:S01]  /*12810*/  IMAD.WIDE.U32 R6, R6, -0x326172a9, RZ ;  /* 0xcd9e8d5706067825 */ /* 0x000fe200078e00ff */
[----:B------:R-:W-:-:S04]  /*12820*/  LOP3.LUT R15, R15, UR37, R4, 0x96, !PT ;  /* 0x000000250f0f7c12 */ /* 0x000fc8000f8e9604 */
[----:B------:R-:W-:-:S05]  /*12830*/  LOP3.LUT R4, R7, UR38, R34, 0x96, !PT ;  /* 0x0000002607047c12 */ /* 0x000fca000f8e9622 */
[----:B------:R-:W-:-:S05]  /*12840*/  IMAD.WIDE.U32 R4, R4, -0x2daee0ad, RZ ;  /* 0xd2511f5304047825 */ /* 0x000fca00078e00ff */
[----:B------:R-:W-:Y:S01]  /*12850*/  LOP3.LUT R7, R5, UR30, R14, 0x96, !PT ;  /* 0x0000001e05077c12 */ /* 0x000fe2000f8e960e */
[----:B------:R-:W-:-:S05]  /*12860*/  IMAD.WIDE.U32 R14, R15, -0x326172a9, RZ ;  /* 0xcd9e8d570f0e7825 */ /* 0x000fca00078e00ff */
[----:B------:R-:W-:-:S05]  /*12870*/  LOP3.LUT R6, R15, UR31, R6, 0x96, !PT ;  /* 0x0000001f0f067c12 */ /* 0x000fca000f8e9606 */
[----:B------:R-:W-:-:S05]  /*12880*/  IMAD.WIDE.U32 R24, R6, -0x2daee0ad, RZ ;  /* 0xd2511f5306187825 */ /* 0x000fca00078e00ff */
[----:B------:R-:W-:Y:S01]  /*12890*/  LOP3.LUT R4, R25, UR24, R4, 0x96, !PT ;  /* 0x0000001819047c12 */ /* 0x000fe2000f8e9604 */
[----:B------:R-:W-:-:S04]  /*128a0*/  IMAD.WIDE.U32 R6, R7, -0x326172a9, RZ ;  /* 0xcd9e8d5707067825 */ /* 0x000fc800078e00ff */
[----:B------:R-:W-:Y:S01]  /*128b0*/  IMAD.WIDE.U32 R4, R4, -0x326172a9, RZ ;  /* 0xcd9e8d5704047825 */ /* 0x000fe200078e00ff */
[----:B------:R-:W-:Y:S02]  /*128c0*/  LOP3.LUT R15, R7, UR26, R14, 0x96, !PT ;  /* 0x0000001a070f7c12 */ /* 0x000fe4000f8e960e */
[----:B------:R-:W-:Y:S02]  /*128d0*/  SHF.R.U32.HI R7, RZ, 0x10, R4 ;  /* 0x00000010ff077819 */ /* 0x000fe40000011604 */
[----:B------:R-:W-:Y:S02]  /*128e0*/  LOP3.LUT R14, R5, UR21, R6, 0x96, !PT ;  /* 0x00000015050e7c12 */ /* 0x000fe4000f8e9606 */
[C---:B------:R-:W-:Y:S02]  /*128f0*/  LOP3.LUT R5, R4.reuse, 0xffff, RZ, 0xc0, !PT ;  /* 0x0000ffff04057812 */ /* 0x040fe400078ec0ff */
[----:B------:R-:W-:Y:S02]  /*12900*/  LOP3.LUT R6, R4, 0xff, RZ, 0xc0, !PT ;  /* 0x000000ff04067812 */ /* 0x000fe400078ec0ff */
[----:B------:R-:W-:-:S02]  /*12910*/  SHF.R.U32.HI R4, RZ, 0x18, R4 ;  /* 0x00000018ff047819 */ /* 0x000fc40000011604 */
[----:B------:R-:W-:Y:S02]  /*12920*/  LOP3.LUT R7, R7, 0xff, RZ, 0xc0, !PT ;  /* 0x000000ff07077812 */ /* 0x000fe400078ec0ff */
[----:B------:R-:W-:Y:S02]  /*12930*/  SHF.R.U32.HI R5, RZ, 0x8, R5 ;  /* 0x00000008ff057819 */ /* 0x000fe40000011605 */
[----:B------:R-:W-:Y:S02]  /*12940*/  PRMT R7, R7, 0x5410, R4 ;  /* 0x0000541007077816 */ /* 0x000fe40000000004 */
[----:B------:R-:W-:Y:S02]  /*12950*/  LOP3.LUT R4, R14, 0xffff, RZ, 0xc0, !PT ;  /* 0x0000ffff0e047812 */ /* 0x000fe400078ec0ff */
[----:B------:R-:W-:Y:S02]  /*12960*/  PRMT R6, R6, 0x5410, R5 ;  /* 0x0000541006067816 */ /* 0x000fe40000000005 */
[----:B------:R-:W-:-:S02]  /*12970*/  SHF.R.U32.HI R5, RZ, 0x8, R4 ;  /* 0x00000008ff057819 */ /* 0x000fc40000011604 */
[----:B------:R-:W-:-:S04]  /*12980*/  LOP3.LUT R4, R14, 0xff, RZ, 0xc0, !PT ;  /* 0x000000ff0e047812 */ /* 0x000fc800078ec0ff */
[----:B------:R-:W-:Y:S02]  /*12990*/  PRMT R4, R4, 0x5410, R5 ;  /* 0x0000541004047816 */ /* 0x000fe40000000005 */
[--C-:B------:R-:W-:Y:S02]  /*129a0*/  SHF.R.U32.HI R5, RZ, 0x10, R14.reuse ;  /* 0x00000010ff057819 */ /* 0x100fe4000001160e */
[----:B------:R-:W-:Y:S02]  /*129b0*/  SHF.R.U32.HI R14, RZ, 0x18, R14 ;  /* 0x00000018ff0e7819 */ /* 0x000fe4000001160e */
[----:B------:R-:W-:-:S04]  /*129c0*/  LOP3.LUT R5, R5, 0xff, RZ, 0xc0, !PT ;  /* 0x000000ff05057812 */ /* 0x000fc800078ec0ff */
[----:B------:R-:W-:Y:S02]  /*129d0*/  PRMT R5, R5, 0x5410, R14 ;  /* 0x0000541005057816 */ /* 0x000fe4000000000e */
[--C-:B------:R-:W-:Y:S02]  /*129e0*/  HSET2.LE.AND R6, R6, R0.reuse, PT ;  /* 0x0000000006067233 */ /* 0x100fe40003803000 */
[--C-:B------:R-:W-:Y:S02]  /*129f0*/  HSET2.LE.AND R7, R7, R0.reuse, PT ;  /* 0x0000000007077233 */ /* 0x100fe40003803000 */
[--C-:B------:R-:W-:Y:S02]  /*12a00*/  HSET2.LE.AND R4, R4, R0.reuse, PT ;  /* 0x0000000004047233 */ /* 0x100fe40003803000 */
[----:B------:R-:W-:Y:S02]  /*12a10*/  HSET2.LE.AND R5, R5, R0, PT ;  /* 0x0000000005057233 */ /* 0x000fe40003803000 */
[----:B------:R-:W-:-:S02]  /*12a20*/  LOP3.LUT R6, R6, R43, RZ, 0xc0, !PT ;  /* 0x0000002b06067212 */ /* 0x000fc400078ec0ff */
[----:B------:R-:W-:Y:S02]  /*12a30*/  LOP3.LUT R7, R7, R42, RZ, 0xc0, !PT ;  /* 0x0000002a07077212 */ /* 0x000fe400078ec0ff */
[----:B------:R-:W-:Y:S02]  /*12a40*/  LOP3.LUT R4, R4, R46, RZ, 0xc0, !PT ;  /* 0x0000002e04047212 */ /* 0x000fe400078ec0ff */
[----:B------:R-:W-:Y:S01]  /*12a50*/  LOP3.LUT R5, R5, R45, RZ, 0xc0, !PT ;  /* 0x0000002d05057212 */ /* 0x000fe200078ec0ff */
[----:B------:R-:W-:Y:S02]  /*12a60*/  IMAD.MOV.U32 R92, RZ, RZ, R239 ;  /* 0x000000ffff5c7224 */ /* 0x000fe400078e00ef */
[----:B------:R-:W-:Y:S02]  /*12a70*/  IMAD.MOV.U32 R96, RZ, RZ, R44 ;  /* 0x000000ffff607224 */ /* 0x000fe400078e002c */
[----:B------:R-:W-:Y:S02]  /*12a80*/  IMAD.MOV.U32 R44, RZ, RZ, R89 ;  /* 0x000000ffff2c7224 */ /* 0x000fe400078e0059 */
[----:B------:R-:W-:-:S02]  /*12a90*/  IMAD.MOV.U32 R73, RZ, RZ, R90 ;  /* 0x000000ffff497224 */ /* 0x000fc400078e005a */
[----:B------:R-:W-:Y:S02]  /*12aa0*/  IMAD.MOV.U32 R239, RZ, RZ, R88 ;  /* 0x000000ffffef7224 */ /* 0x000fe400078e0058 */
[----:B------:R-:W-:Y:S02]  /*12ab0*/  IMAD.MOV.U32 R246, RZ, RZ, R83 ;  /* 0x000000fffff67224 */ /* 0x000fe400078e0053 */
[----:B------:R-:W-:Y:S02]  /*12ac0*/  IMAD.MOV.U32 R30, RZ, RZ, R82 ;  /* 0x000000ffff1e7224 */ /* 0x000fe400078e0052 */
[----:B------:R-:W-:Y:S02]  /*12ad0*/  @!P1 HFMA2.BF16_V2 R124, -RZ.H0_H0, RZ.H0_H0, -R142.H0_H0 ;  /* 0x200000ffff7c9231 */ /* 0x000fe4000034098e */
[----:B------:R-:W-:Y:S01]  /*12ae0*/  IMAD.MOV.U32 R60, RZ, RZ, R56 ;  /* 0x000000ffff3c7224 */ /* 0x000fe200078e0038 */
[----:B------:R-:W-:Y:S01]  /*12af0*/  STG.E.U16 desc[UR28][R12.64+-0x70], R52 ;  /* 0xffff90340c007986 */ /* 0x000fe2000c10151c */
[----:B------:R-:W-:Y:S01]  /*12b00*/  IMAD.MOV.U32 R56, RZ, RZ, R31 ;  /* 0x000000ffff387224 */ /* 0x000fe200078e001f */
[----:B------:R-:W-:-:S02]  /*12b10*/  @!P1 PRMT R142, R124, 0x5410, RZ ;  /* 0x000054107c8e9816 */ /* 0x000fc400000000ff */
[----:B------:R-:W-:Y:S01]  /*12b20*/  STG.E.U16 desc[UR28][R12.64+-0x6e], R51 ;  /* 0xffff92330c007986 */ /* 0x000fe2000c10151c */
[----:B------:R-:W-:Y:S02]  /*12b30*/  IMAD.MOV.U32 R124, RZ, RZ, R247 ;  /* 0x000000ffff7c7224 */ /* 0x000fe400078e00f7 */
[----:B------:R-:W-:Y:S01]  /*12b40*/  IMAD.MOV.U32 R31, RZ, RZ, R29 ;  /* 0x000000ffff1f7224 */ /* 0x000fe200078e001d */
[----:B------:R-:W-:Y:S01]  /*12b50*/  STG.E.U16 desc[UR28][R32.64+-0x70], R67 ;  /* 0xffff904320007986 */ /* 0x000fe2000c10151c */
[----:B------:R-:W-:Y:S02]  /*12b60*/  IMAD.MOV.U32 R247, RZ, RZ, R64 ;  /* 0x000000fffff77224 */ /* 0x000fe400078e0040 */
[----:B------:R-:W-:Y:S01]  /*12b70*/  IMAD.MOV.U32 R29, RZ, RZ, R74 ;  /* 0x000000ffff1d7224 */ /* 0x000fe200078e004a */
[----:B---3--:R-:W3:Y:S02]  /*12b80*/  LDSM.16.MT88.4 R20, [R169+0x6000] ;  /* 0x00600000a914783b */ /* 0x008ee40000004200 */
[-C--:B---3--:R-:W-:Y:S06]  /*12b90*/  HMMA.16816.F32.BF16 R88, R8, R20.reuse, R248 ;  /* 0x000000140858723c */ /* 0x088fec00000418f8 */
[C---:B------:R-:W-:Y:S06]  /*12ba0*/  HMMA.16816.F32.BF16 R80, R4.reuse, R20, R100 ;  /* 0x000000140450723c */ /* 0x040fec0000041864 */
[-C--:B------:R-:W-:Y:S06]  /*12bb0*/  HMMA.16816.F32.BF16 R76, R4, R22.reuse, R104 ;  /* 0x00000016044c723c */ /* 0x080fec0000041868 */
[----:B------:R-:W-:Y:S01]  /*12bc0*/  HMMA.16816.F32.BF16 R84, R8, R22, R84 ;  /* 0x000000160854723c */ /* 0x000fe20000041854 */
[----:B--2---:R-:W2:Y:S01]  /*12bd0*/  LDSM.16.MT88.4 R20, [R172+0x6000] ;  /* 0x00600000ac14783b */ /* 0x004ea20000004200 */
[----:B------:R-:W-:-:S04]  /*12be0*/  IMAD.MOV.U32 R53, RZ, RZ, R56 ;  /* 0x000000ffff357224 */ /* 0x000fc800078e0038 */
[----:B--2---:R-:W-:Y:S07]  /*12bf0*/  HMMA.16816.F32.BF16 R100, R8, R20, R120 ;  /* 0x000000140864723c */ /* 0x004fee0000041878 */
        /* <DEDUP_REMOVED lines=8> */
[----:B------:R-:W-:Y:S02]  /*12c80*/  IMAD.MOV.U32 R244, RZ, RZ, R75 ;  /* 0x000000fffff47224 */ /* 0x000fe400078e004b */
[----:B------:R-:W-:-:S02]  /*12c90*/  IMAD.MOV.U32 R44, RZ, RZ, R66 ;  /* 0x000000ffff2c7224 */ /* 0x000fc400078e0042 */
[----:B------:R-:W-:Y:S01]  /*12ca0*/  IMAD.MOV.U32 R239, RZ, RZ, R72 ;  /* 0x000000ffffef7224 */ /* 0x000fe200078e0048 */
[C---:B------:R-:W-:Y:S06]  /*12cb0*/  HMMA.16816.F32.BF16 R64, R4.reuse, R22, R116 ;  /* 0x000000160440723c */ /* 0x040fec0000041874 */
[----:B------:R-:W-:Y:S01]  /*12cc0*/  HMMA.16816.F32.BF16 R72, R4, R20, R108 ;  /* 0x000000140448723c */ /* 0x000fe2000004186c */
[----:B----4-:R-:W2:Y:S01]  /*12cd0*/  LDSM.16.MT88.4 R20, [R170+0x6000] ;  /* 0x00600000aa14783b */ /* 0x010ea20000004200 */
        /* <DEDUP_REMOVED lines=10> */
[-C--:B--2---:R-:W-:Y:S06]  /*12d80*/  HMMA.16816.F32.BF16 R108, R8, R20.reuse, R56 ;  /* 0x00000014086c723c */ /* 0x084fec0000041838 */
[C---:B------:R-:W-:Y:S06]  /*12d90*/  HMMA.16816.F32.BF16 R56, R4.reuse, R20, R128 ;  /* 0x000000140438723c */ /* 0x040fec0000041880 */
[-C--:B------:R-:W-:Y:S06]  /*12da0*/  HMMA.16816.F32.BF16 R52, R4, R22.reuse, R52 ;  /* 0x000000160434723c */ /* 0x080fec0000041834 */
[----:B------:R-:W-:Y:S01]  /*12db0*/  HMMA.16816.F32.BF16 R104, R8, R22, R248 ;  /* 0x000000160868723c */ /* 0x000fe200000418f8 */
[----:B------:R-:W2:Y:S01]  /*12dc0*/  LDSM.16.MT88.4 R20, [R171+0x6000] ;  /* 0x00600000ab14783b */ /* 0x000ea20000004200 */
[----:B------:R-:W-:-:S02]  /*12dd0*/  IMAD.MOV.U32 R51, RZ, RZ, R60 ;  /* 0x000000ffff337224 */ /* 0x000fc400078e003c */
[----:B------:R-:W-:Y:S02]  /*12de0*/  IMAD.MOV.U32 R60, RZ, RZ, R31 ;  /* 0x000000ffff3c7224 */ /* 0x000fe400078e001f */
[----:B------:R-:W-:Y:S02]  /*12df0*/  IMAD.MOV.U32 R45, RZ, RZ, R239 ;  /* 0x000000ffff2d7224 */ /* 0x000fe400078e00ef */
[----:B------:R-:W-:Y:S02]  /*12e00*/  IMAD.MOV.U32 R46, RZ, RZ, R29 ;  /* 0x000000ffff2e7224 */ /* 0x000fe400078e001d */
[----:B------:R-:W-:Y:S02]  /*12e10*/  IMAD.MOV.U32 R26, RZ, RZ, R125 ;  /* 0x000000ffff1a7224 */ /* 0x000fe400078e007d */
[----:B------:R-:W-:Y:S02]  /*12e20*/  IMAD.MOV.U32 R250, RZ, RZ, R27 ;  /* 0x000000fffffa7224 */ /* 0x000fe400078e001b */
[----:B------:R-:W-:Y:S01]  /*12e30*/  IMAD.MOV.U32 R14, RZ, RZ, R26 ;  /* 0x000000ffff0e7224 */ /* 0x000fe200078e001a */
[C---:B--2---:R-:W-:Y:S06]  /*12e40*/  HMMA.16816.F32.BF16 R60, R4.reuse, R20, R60 ;  /* 0x00000014043c723c */ /* 0x044fec000004183c */
[----:B------:R-:W-:Y:S07]  /*12e50*/  HMMA.16816.F32.BF16 R48, R4, R22, R48 ;  /* 0x000000160430723c */ /* 0x000fee0000041830 */
[----:B------:R-:W-:Y:S01]  /*12e60*/  IMAD.WIDE.U32 R4, R15, -0x2daee0ad, RZ ;  /* 0xd2511f530f047825 */ /* 0x000fe200078e00ff */
[----:B------:R-:W-:Y:S04]  /*12e70*/  HMMA.16816.F32.BF16 R92, R8, R20, R92 ;  /* 0x00000014085c723c */ /* 0x000fe8000004185c */
[----:B------:R-:W-:-:S02]  /*12e80*/  LOP3.LUT R6, R5, UR20, R24, 0x96, !PT ;  /* 0x0000001405067c12 */ /* 0x000fc4000f8e9618 */
[----:B------:R-:W2:Y:S01]  /*12e90*/  LDSM.16.MT88.4 R24, [R172+0x6800] ;  /* 0x00680000ac18783b */ /* 0x000ea20000004200 */
[----:B------:R-:W-:Y:S03]  /*12ea0*/  HMMA.16816.F32.BF16 R44, R8, R22, R44 ;  /* 0x00000016082c723c */ /* 0x000fe6000004182c */
[----:B------:R-:W3:Y:S01]  /*12eb0*/  LDSM.16.MT88.4 R20, [R170+0x6800] ;  /* 0x00680000aa14783b */ /* 0x000ee20000004200 */
[----:B------:R-:W-:-:S03]  /*12ec0*/  LOP3.LUT R5, R4, 0xffff, RZ, 0xc0, !PT ;  /* 0x0000ffff04057812 */ /* 0x000fc600078ec0ff */
[--C-:B------:R-:W-:Y:S02]  /*12ed0*/  SHF.R.U32.HI R8, RZ, 0x10, R4.reuse ;  /* 0x00000010ff087819 */ /* 0x100fe40000011604 */
[----:B------:R-:W-:Y:S02]  /*12ee0*/  LOP3.LUT R9, R4, 0xff, RZ, 0xc0, !PT ;  /* 0x000000ff04097812 */ /* 0x000fe400078ec0ff */
[----:B------:R-:W-:Y:S02]  /*12ef0*/  SHF.R.U32.HI R7, RZ, 0x18, R4 ;  /* 0x00000018ff077819 */ /* 0x000fe40000011604 */
[----:B------:R-:W-:Y:S02]  /*12f00*/  LOP3.LUT R4, R8, 0xff, RZ, 0xc0, !PT ;  /* 0x000000ff08047812 */ /* 0x000fe400078ec0ff */
[----:B------:R-:W-:Y:S02]  /*12f10*/  SHF.R.U32.HI R5, RZ, 0x8, R5 ;  /* 0x00000008ff057819 */ /* 0x000fe40000011605 */
[----:B------:R-:W-:-:S02]  /*12f20*/  PRMT R11, R4, 0x5410, R7 ;  /* 0x00005410040b7816 */ /* 0x000fc40000000007 */
[----:B------:R-:W-:Y:S02]  /*12f30*/  PRMT R10, R9, 0x5410, R5 ;  /* 0x00005410090a7816 */ /* 0x000fe40000000005 */
[C---:B------:R-:W-:Y:S02]  /*12f40*/  LOP3.LUT R4, R6.reuse, 0xffff, RZ, 0xc0, !PT ;  /* 0x0000ffff06047812 */ /* 0x040fe400078ec0ff */
[----:B------:R-:W-:Y:S02]  /*12f50*/  SHF.R.U32.HI R5, RZ, 0x10, R6 ;  /* 0x00000010ff057819 */ /* 0x000fe40000011606 */
[----:B------:R-:W-:Y:S02]  /*12f60*/  SHF.R.U32.HI R7, RZ, 0x8, R4 ;  /* 0x00000008ff077819 */ /* 0x000fe40000011604 */
[----:B------:R-:W-:Y:S02]  /*12f70*/  LOP3.LUT R8, R6, 0xff, RZ, 0xc0, !PT ;  /* 0x000000ff06087812 */ /* 0x000fe400078ec0ff */
[----:B------:R-:W-:-:S02]  /*12f80*/  SHF.R.U32.HI R9, RZ, 0x18, R6 ;  /* 0x00000018ff097819 */ /* 0x000fc40000011606 */
[----:B------:R-:W-:Y:S02]  /*12f90*/  LOP3.LUT R4, R5, 0xff, RZ, 0xc0, !PT ;  /* 0x000000ff05047812 */ /* 0x000fe400078ec0ff */
[----:B------:R-:W-:Y:S02]  /*12fa0*/  PRMT R8, R8, 0x5410, R7 ;  /* 0x0000541008087816 */ /* 0x000fe40000000007 */
[----:B------:R-:W-:Y:S02]  /*12fb0*/  PRMT R5, R4, 0x5410, R9 ;  /* 0x0000541004057816 */ /* 0x000fe40000000009 */
[--C-:B------:R-:W-:Y:S02]  /*12fc0*/  HSET2.LE.AND R6, R10, R0.reuse, PT ;  /* 0x000000000a067233 */ /* 0x100fe40003803000 */
[--C-:B------:R-:W-:Y:S02]  /*12fd0*/  HSET2.LE.AND R7, R11, R0.reuse, PT ;  /* 0x000000000b077233 */ /* 0x100fe40003803000 */
[----:B------:R-:W-:-:S02]  /*12fe0*/  HSET2.LE.AND R4, R8, R0, PT ;  /* 0x0000000008047233 */ /* 0x000fc40003803000 */
[----:B------:R-:W-:Y:S01]  /*12ff0*/  HSET2.LE.AND R5, R5, R0, PT ;  /* 0x0000000005057233 */ /* 0x000fe20003803000 */
        /* <DEDUP_REMOVED lines=26> */
[----:B--2---:R-:W-:Y:S01]  /*131a0*/  HMMA.16816.F32.BF16 R120, R4, R26, R64 ;  /* 0x0000001a0478723c */ /* 0x004fe20000041840 */
[----:B------:R-:W-:Y:S02]  /*131b0*/  IMAD.MOV.U32 R251, RZ, RZ, R28 ;  /* 0x000000fffffb7224 */ /* 0x000fe400078e001c */
[----:B------:R-:W2:Y:S04]  /*131c0*/  LDSM.16.MT88.4 R28, [R169+0x6800] ;  /* 0x00680000a91c783b */ /* 0x000ea80000004200 */
[----:B------:R-:W-:-:S02]  /*131d0*/  IMAD.MOV.U32 R64, RZ, RZ, R116 ;  /* 0x000000ffff407224 */ /* 0x000fc400078e0074 */
[----:B------:R-:W-:Y:S02]  /*131e0*/  IMAD.MOV.U32 R65, RZ, RZ, R117 ;  /* 0x000000ffff417224 */ /* 0x000fe400078e0075 */
[----:B------:R-:W-:Y:S02]  /*131f0*/  IMAD.MOV.U32 R66, RZ, RZ, R118 ;  /* 0x000000ffff427224 */ /* 0x000fe400078e0076 */
[----:B------:R-:W-:Y:S02]  /*13200*/  IMAD.MOV.U32 R67, RZ, RZ, R119 ;  /* 0x000000ffff437224 */ /* 0x000fe400078e0077 */
[----:B---3--:R-:W-:Y:S07]  /*13210*/  HMMA.16816.F32.BF16 R116, R4, R20, R56 ;  /* 0x000000140474723c */ /* 0x008fee0000041838 */
[----:B------:R-:W-:-:S02]  /*13220*/  IMAD.MOV.U32 R56, RZ, RZ, R8 ;  /* 0x000000ffff387224 */ /* 0x000fc400078e0008 */
[----:B------:R-:W-:Y:S02]  /*13230*/  IMAD.MOV.U32 R57, RZ, RZ, R11 ;  /* 0x000000ffff397224 */ /* 0x000fe400078e000b */
[----:B------:R-:W-:Y:S02]  /*13240*/  IMAD.MOV.U32 R58, RZ, RZ, R9 ;  /* 0x000000ffff3a7224 */ /* 0x000fe400078e0009 */
[----:B------:R-:W-:Y:S02]  /*13250*/  IMAD.MOV.U32 R59, RZ, RZ, R10 ;  /* 0x000000ffff3b7224 */ /* 0x000fe400078e000a */
[----:B------:R-:W3:Y:S01]  /*13260*/  LDSM.16.MT88.4 R8, [R171+0x6800] ;  /* 0x00680000ab08783b */ /* 0x000ee20000004200 */
[----:B------:R-:W-:-:S04]  /*13270*/  IMAD.MOV.U32 R124, RZ, RZ, R178 ;  /* 0x000000ffff7c7224 */ /* 0x000fc800078e00b2 */
[----:B------:R-:W-:Y:S02]  /*13280*/  IMAD.MOV.U32 R248, RZ, RZ, R124 ;  /* 0x000000fffff87224 */ /* 0x000fe400078e007c */
[C---:B------:R-:W-:Y:S06]  /*13290*/  HMMA.16816.F32.BF16 R124, R4.reuse, R24, R72 ;  /* 0x00000018047c723c */ /* 0x040fec0000041848 */
[C---:B--2---:R-:W-:Y:S06]  /*132a0*/  HMMA.16816.F32.BF16 R128, R4.reuse, R30, R76 ;  /* 0x0000001e0480723c */ /* 0x044fec000004184c */
[C---:B------:R-:W-:Y:S06]  /*132b0*/  HMMA.16816.F32.BF16 R112, R4.reuse, R28, R80 ;  /* 0x0000001c0470723c */ /* 0x040fec0000041850 */
[----:B------:R-:W-:Y:S06]  /*132c0*/  HMMA.16816.F32.BF16 R80, R4, R22, R52 ;  /* 0x000000160450723c */ /* 0x000fec0000041834 */
[----:B------:R-:W-:Y:S06]  /*132d0*/  HMMA.16816.F32.BF16 R52, R16, R26, R96 ;  /* 0x0000001a1034723c */ /* 0x000fec0000041860 */
[----:B---3--:R-:W-:Y:S01]  /*132e0*/  HMMA.16816.F32.BF16 R76, R4, R8, R60 ;  /* 0x00000008044c723c */ /* 0x008fe2000004183c */
[----:B------:R-:W-:-:S02]  /*132f0*/  IMAD.MOV.U32 R99, RZ, RZ, R66 ;  /* 0x000000ffff637224 */ /* 0x000fc400078e0042 */
[----:B------:R-:W-:-:S03]  /*13300*/  IMAD.MOV.U32 R98, RZ, RZ, R67 ;  /* 0x000000ffff627224 */ /* 0x000fc600078e0043 */
[----:B------:R-:W-:Y:S07]  /*13310*/  HMMA.16816.F32.BF16 R60, R16, R28, R88 ;  /* 0x0000001c103c723c */ /* 0x000fee0000041858 */
[----:B------:R-:W-:Y:S02]  /*13320*/  IMAD.MOV.U32 R91, RZ, RZ, R56 ;  /* 0x000000ffff5b7224 */ /* 0x000fe400078e0038 */
[----:B------:R-:W-:Y:S02]  /*13330*/  IMAD.MOV.U32 R90, RZ, RZ, R57 ;  /* 0x000000ffff5a7224 */ /* 0x000fe400078e0039 */
[----:B------:R-:W-:-:S02]  /*13340*/  IMAD.MOV.U32 R89, RZ, RZ, R58 ;  /* 0x000000ffff597224 */ /* 0x000fc400078e003a */
[----:B------:R-:W-:Y:S02]  /*13350*/  IMAD.MOV.U32 R88, RZ, RZ, R59 ;  /* 0x000000ffff587224 */ /* 0x000fe400078e003b */
[----:B------:R-:W-:Y:S07]  /*13360*/  HMMA.16816.F32.BF16 R56, R16, R30, R84 ;  /* 0x0000001e1038723c */ /* 0x000fee0000041854 */
[----:B------:R-:W-:Y:S02]  /*13370*/  IMAD.MOV.U32 R31, RZ, RZ, R64 ;  /* 0x000000ffff1f7224 */ /* 0x000fe400078e0040 */
[----:B------:R-:W-:Y:S01]  /*13380*/  IMAD.MOV.U32 R30, RZ, RZ, R65 ;  /* 0x000000ffff1e7224 */ /* 0x000fe200078e0041 */
[----:B------:R-:W-:Y:S06]  /*13390*/  HMMA.16816.F32.BF16 R72, R4, R10, R48 ;  /* 0x0000000a0448723c */ /* 0x000fec0000041830 */
[----:B------:R-:W-:Y:S01]  /*133a0*/  HMMA.16816.F32.BF16 R64, R16, R20, R108 ;  /* 0x000000141040723c */ /* 0x000fe2000004186c */
[----:B------:R-:W-:-:S05]  /*133b0*/  IMAD.WIDE.U32 R4, R41, -0x2daee0ad, RZ ;  /* 0xd2511f5329047825 */ /* 0x000fca00078e00ff */
[----:B------:R-:W-:Y:S01]  /*133c0*/  HMMA.16816.F32.BF16 R108, R16, R8, R92 ;  /* 0x00000008106c723c */ /* 0x000fe2000004185c */
[----:B------:R-:W-:-:S06]  /*133d0*/  LOP3.LUT R5, R5, UR39, R40, 0x96, !PT ;  /* 0x0000002705057c12 */ /* 0x000fcc000f8e9628 */
[----:B------:R-:W-:-:S05]  /*133e0*/  IMAD.WIDE.U32 R8, R35, -0x2daee0ad, RZ ;  /* 0xd2511f5323087825 */ /* 0x000fca00078e00ff */
[----:B------:R-:W-:Y:S01]  /*133f0*/  LOP3.LUT R6, R9, UR37, R4, 0x96, !PT ;  /* 0x0000002509067c12 */ /* 0x000fe2000f8e9604 */
[----:B------:R-:W-:-:S04]  /*13400*/  IMAD.WIDE.U32 R4, R5, -0x326172a9, RZ ;  /* 0xcd9e8d5705047825 */ /* 0x000fc800078e00ff */
[----:B------:R-:W-:Y:S01]  /*13410*/  IMAD.WIDE.U32 R28, R6, -0x326172a9, RZ ;  /* 0xcd9e8d57061c7825 */ /* 0x000fe200078e00ff */
[----:B------:R-:W-:-:S04]  /*13420*/  LOP3.LUT R6, R5, UR38, R34, 0x96, !PT ;  /* 0x0000002605067c12 */ /* 0x000fc8000f8e9622 */
[----:B------:R-:W-:Y:S01]  /*13430*/  LOP3.LUT R4, R29, UR31, R4, 0x96, !PT ;  /* 0x0000001f1d047c12 */ /* 0x000fe2000f8e9604 */
[----:B------:R-:W-:Y:S02]  /*13440*/  IMAD.MOV.U32 R97, RZ, RZ, R15 ;  /* 0x000000ffff617224 */ /* 0x000fe400078e000f */
[----:B------:R-:W-:Y:S02]  /*13450*/  IMAD.MOV.U32 R96, RZ, RZ, R14 ;  /* 0x000000ffff607224 */ /* 0x000fe400078e000e */
[----:B------:R-:W-:-:S04]  /*13460*/  IMAD.WIDE.U32 R6, R6, -0x2daee0ad, RZ ;  /* 0xd2511f5306067825 */ /* 0x000fc800078e00ff */
[----:B------:R-:W-:Y:S01]  /*13470*/  IMAD.WIDE.U32 R14, R4, -0x2daee0ad, RZ ;  /* 0xd2511f53040e7825 */ /* 0x000fe200078e00ff */
[C---:B------:R-:W-:Y:S01]  /*13480*/  HMMA.16816.F32.BF16 R48, R16.reuse, R24, R100 ;  /* 0x000000181030723c */ /* 0x040fe20000041864 */
[----:B------:R-:W-:Y:S03]  /*13490*/  LDSM.16.MT88.4 R24, [R170+0x7000] ;  /* 0x00700000aa18783b */ /* 0x000fe60000004200 */
[----:B------:R-:W-:Y:S02]  /*134a0*/  LOP3.LUT R4, R15, UR24, R6, 0x96, !PT ;  /* 0x000000180f047c12 */ /* 0x000fe4000f8e9606 */
[C---:B------:R-:W-:Y:S01]  /*134b0*/  HMMA.16816.F32.BF16 R84, R16.reuse, R22, R104 ;  /* 0x000000161054723c */ /* 0x040fe20000041868 */
[----:B------:R-:W-:Y:S01]  /*134c0*/  LOP3.LUT R6, R7, UR30, R8, 0x96, !PT ;  /* 0x0000001e07067c12 */ /* 0x000fe2000f8e9608 */
[----:B------:R-:W-:Y:S04]  /*134d0*/  LDSM.16.MT88.4 R20, [R172+0x7000] ;  /* 0x00700000ac14783b */ /* 0x000fe80000004200 */
[----:B------:R-:W-:Y:S01]  /*134e0*/  HMMA.16816.F32.BF16 R100, R16, R10, R44 ;  /* 0x0000000a1064723c */ /* 0x000fe2000004182c */
[----:B------:R-:W2:Y:S01]  /*134f0*/  LDSM.16.MT88.4 R16, [R169+0x7000] ;  /* 0x00700000a910783b */ /* 0x000ea20000004200 */
[----:B------:R-:W-:-:S02]  /*13500*/  IMAD.MOV.U32 R107, RZ, RZ, R42 ;  /* 0x000000ffff6b7224 */ /* 0x000fc400078e002a */
[----:B------:R-:W-:Y:S02]  /*13510*/  IMAD.MOV.U32 R106, RZ, RZ, R43 ;  /* 0x000000ffff6a7224 */ /* 0x000fe400078e002b */
[----:B------:R-:W3:Y:S01]  /*13520*/  LDSM.16.MT88.4 R40, [R171+0x7000] ;  /* 0x00700000ab28783b */ /* 0x000ee20000004200 */
[----:B------:R-:W-:-:S04]  /*13530*/  IMAD.WIDE.U32 R4, R4, -0x326172a9, RZ ;  /* 0xcd9e8d5704047825 */ /* 0x000fc800078e00ff */
[----:B------:R-:W-:Y:S01]  /*13540*/  IMAD.WIDE.U32 R8, R6, -0x326172a9, RZ ;  /* 0xcd9e8d5706087825 */ /* 0x000fe200078e00ff */
[C---:B------:R-:W-:Y:S02]  /*13550*/  LOP3.LUT R7, R4.reuse, 0xffff, RZ, 0xc0, !PT ;  /* 0x0000ffff04077812 */ /* 0x040fe400078ec0ff */
[----:B------:R-:W-:Y:S02]  /*13560*/  LOP3.LUT R6, R4, 0xff, RZ, 0xc0, !PT ;  /* 0x000000ff04067812 */ /* 0x000fe400078ec0ff */
[----:B------:R-:W-:Y:S02]  /*13570*/  LOP3.LUT R5, R5, UR21, R8, 0x96, !PT ;  /* 0x0000001505057c12 */ /* 0x000fe4000f8e9608 */
[----:B------:R-:W-:Y:S02]  /*13580*/  SHF.R.U32.HI R7, RZ, 0x8, R7 ;  /* 0x00000008ff077819 */ /* 0x000fe40000011607 */
[--C-:B------:R-:W-:Y:S02]  /*13590*/  SHF.R.U32.HI R11, RZ, 0x10, R4.reuse ;  /* 0x00000010ff0b7819 */ /* 0x100fe40000011604 */
[----:B------:R-:W-:-:S02]  /*135a0*/  SHF.R.U32.HI R15, RZ, 0x18, R4 ;  /* 0x00000018ff0f7819 */ /* 0x000fc40000011604 */
[C---:B------:R-:W-:Y:S02]  /*135b0*/  LOP3.LUT R4, R5.reuse, 0xffff, RZ, 0xc0, !PT ;  /* 0x0000ffff05047812 */ /* 0x040fe400078ec0ff */
[----:B------:R-:W-:Y:S02]  /*135c0*/  SHF.R.U32.HI R8, RZ, 0x10, R5 ;  /* 0x00000010ff087819 */ /* 0x000fe40000011605 */
[----:B------:R-:W-:Y:S02]  /*135d0*/  PRMT R29, R6, 0x5410, R7 ;  /* 0x00005410061d7816 */ /* 0x000fe40000000007 */
[----:B------:R-:W-:Y:S02]  /*135e0*/  LOP3.LUT R10, R5, 0xff, RZ, 0xc0, !PT ;  /* 0x000000ff050a7812 */ /* 0x000fe400078ec0ff */
[----:B------:R-:W-:Y:S02]  /*135f0*/  SHF.R.U32.HI R7, RZ, 0x18, R5 ;  /* 0x00000018ff077819 */ /* 0x000fe40000011605 */
[----:B------:R-:W-:-:S02]  /*13600*/  LOP3.LUT R6, R11, 0xff, RZ, 0xc0, !PT ;  /* 0x000000ff0b067812 */ /* 0x000fc400078ec0ff */
[----:B------:R-:W-:Y:S02]  /*13610*/  SHF.R.U32.HI R5, RZ, 0x8, R4 ;  /* 0x00000008ff057819 */ /* 0x000fe40000011604 */
[----:B------:R-:W-:Y:S02]  /*13620*/  LOP3.LUT R4, R8, 0xff, RZ, 0xc0, !PT ;  /* 0x000000ff08047812 */ /* 0x000fe400078ec0ff */
[----:B------:R-:W-:Y:S02]  /*13630*/  PRMT R8, R6, 0x5410, R15 ;  /* 0x0000541006087816 */ /* 0x000fe4000000000f */
[----:B------:R-:W-:Y:S02]  /*13640*/  PRMT R6, R10, 0x5410, R5 ;  /* 0x000054100a067816 */ /* 0x000fe40000000005 */
[----:B------:R-:W-:Y:S02]  /*13650*/  PRMT R5, R4, 0x5410, R7 ;  /* 0x0000541004057816 */ /* 0x000fe40000000007 */
[----:B------:R-:W-:-:S02]  /*13660*/  HSET2.LE.AND R7, R8, R0, PT ;  /* 0x0000000008077233 */ /* 0x000fc40003803000 */
[--C-:B------:R-:W-:Y:S02]  /*13670*/  HSET2.LE.AND R4, R6, R0.reuse, PT ;  /* 0x0000000006047233 */ /* 0x100fe40003803000 */
[--C-:B------:R-:W-:Y:S02]  /*13680*/  HSET2.LE.AND R5, R5, R0.reuse, PT ;  /* 0x0000000005057233 */ /* 0x100fe40003803000 */
[----:B------:R-:W-:Y:S02]  /*13690*/  HSET2.LE.AND R6, R29, R0, PT ;  /* 0x000000001d067233 */ /* 0x000fe40003803000 */
[----:B------:R-:W-:Y:S02]  /*136a0*/  LOP3.LUT R4, R4, R139, RZ, 0xc0, !PT ;  /* 0x0000008b04047212 */ /* 0x000fe400078ec0ff */
[----:B------:R-:W-:Y:S02]  /*136b0*/  LOP3.LUT R5, R5, R136, RZ, 0xc0, !PT ;  /* 0x0000008805057212 */ /* 0x000fe400078ec0ff */
[----:B------:R-:W-:-:S02]  /*136c0*/  LOP3.LUT R6, R6, R138, RZ, 0xc0, !PT ;  /* 0x0000008a06067212 */ /* 0x000fc400078ec0ff */
[----:B------:R-:W-:Y:S01]  /*136d0*/  LOP3.LUT R7, R7, R137, RZ, 0xc0, !PT ;  /* 0x0000008907077212 */ /* 0x000fe200078ec0ff */
[----:B------:R-:W-:Y:S02]  /*136e0*/  IMAD.MOV.U32 R139, RZ, RZ, R106 ;  /* 0x000000ffff8b7224 */ /* 0x000fe400078e006a */
[----:B------:R-:W-:Y:S02]  /*136f0*/  IMAD.MOV.U32 R136, RZ, RZ, R107 ;  /* 0x000000ffff887224 */ /* 0x000fe400078e006b */
[----:B------:R-:W-:Y:S02]  /*13700*/  IMAD.MOV.U32 R34, RZ, RZ, R30 ;  /* 0x000000ffff227224 */ /* 0x000fe400078e001e */
[----:B--2---:R-:W-:Y:S01]  /*13710*/  HMMA.16816.F32.BF16 R104, R4, R18, R128 ;  /* 0x000000120468723c */ /* 0x004fe20000041880 */
        /* <DEDUP_REMOVED lines=8> */
[----:B------:R-:W-:Y:S01]  /*137a0*/  IMAD.MOV.U32 R31, RZ, RZ, R89 ;  /* 0x000000ffff1f7224 */ /* 0x000fe200078e0059 */
[----:B------:R-:W-:Y:S01]  /*137b0*/  LDSM.16.MT88.4 R124, [R172+0x7800] ;  /* 0x00780000ac7c783b */ /* 0x000fe20000004200 */
[----:B------:R-:W-:-:S02]  /*137c0*/  IMAD.MOV.U32 R129, RZ, RZ, R90 ;  /* 0x000000ffff817224 */ /* 0x000fc400078e005a */
[----:B------:R-:W-:Y:S01]  /*137d0*/  IMAD.MOV.U32 R128, RZ, RZ, R91 ;  /* 0x000000ffff807224 */ /* 0x000fe200078e005b */
[C---:B------:R-:W-:Y:S06]  /*137e0*/  HMMA.16816.F32.BF16 R92, R4.reuse, R22, R120 ;  /* 0x00000016045c723c */ /* 0x040fec0000041878 */
[C---:B------:R-:W-:Y:S06]  /*137f0*/  HMMA.16816.F32.BF16 R88, R4.reuse, R24, R116 ;  /* 0x000000180458723c */ /* 0x040fec0000041874 */
[C---:B------:R-:W-:Y:S06]  /*13800*/  HMMA.16816.F32.BF16 R80, R4.reuse, R26, R80 ;  /* 0x0000001a0450723c */ /* 0x040fec0000041850 */
[C---:B---3--:R-:W-:Y:S06]  /*13810*/  HMMA.16816.F32.BF16 R44, R4.reuse, R40, R76 ;  /* 0x00000028042c723c */ /* 0x048fec000004184c */
[----:B------:R-:W-:Y:S06]  /*13820*/  HMMA.16816.F32.BF16 R72, R4, R42, R72 ;  /* 0x0000002a0448723c */ /* 0x000fec0000041848 */
[----:B------:R-:W-:Y:S01]  /*13830*/  HMMA.16816.F32.BF16 R60, R36, R16, R60 ;  /* 0x00000010243c723c */ /* 0x000fe2000004183c */
[----:B------:R-:W-:-:S05]  /*13840*/  LOP3.LUT R4, R9, UR26, R28, 0x96, !PT ;  /* 0x0000001a09047c12 */ /* 0x000fca000f8e961c */
[----:B------:R-:W-:Y:S01]  /*13850*/  HMMA.16816.F32.BF16 R64, R36, R24, R64 ;  /* 0x000000182440723c */ /* 0x000fe20000041840 */
[----:B------:R-:W-:Y:S01]  /*13860*/  IMAD.WIDE.U32 R4, R4, -0x2daee0ad, RZ ;  /* 0xd2511f5304047825 */ /* 0x000fe200078e00ff */
[----:B------:R-:W-:Y:S01]  /*13870*/  SHF.R.U32.HI R7, RZ, 0x8, R132 ;  /* 0x00000008ff077819 */ /* 0x000fe20000011684 */
[----:B------:R-:W-:Y:S03]  /*13880*/  LDSM.16.MT88.4 R116, [R170+0x7800] ;  /* 0x00780000aa74783b */ /* 0x000fe60000004200 */
[----:B------:R-:W-:Y:S02]  /*13890*/  LOP3.LUT R6, R5, UR20, R14, 0x96, !PT ;  /* 0x0000001405067c12 */ /* 0x000fe4000f8e960e */
[C---:B------:R-:W-:Y:S02]  /*138a0*/  LOP3.LUT R10, R4.reuse, 0xffff, RZ, 0xc0, !PT ;  /* 0x0000ffff040a7812 */ /* 0x040fe400078ec0ff */
[----:B------:R-:W-:-:S02]  /*138b0*/  LOP3.LUT R11, R4, 0xff, RZ, 0xc0, !PT ;  /* 0x000000ff040b7812 */ /* 0x000fc400078ec0ff */
[--C-:B------:R-:W-:Y:S02]  /*138c0*/  SHF.R.U32.HI R14, RZ, 0x10, R4.reuse ;  /* 0x00000010ff0e7819 */ /* 0x100fe40000011604 */
[----:B------:R-:W-:Y:S02]  /*138d0*/  SHF.R.U32.HI R15, RZ, 0x18, R4 ;  /* 0x00000018ff0f7819 */ /* 0x000fe40000011604 */
[C---:B------:R-:W-:Y:S02]  /*138e0*/  LOP3.LUT R4, R6.reuse, 0xffff, RZ, 0xc0, !PT ;  /* 0x0000ffff06047812 */ /* 0x040fe400078ec0ff */
[----:B------:R-:W-:Y:S02]  /*138f0*/  LOP3.LUT R5, R133, 0xff, RZ, 0xc0, !PT ;  /* 0x000000ff85057812 */ /* 0x000fe400078ec0ff */
[----:B------:R-:W-:Y:S02]  /*13900*/  PRMT R16, R135, 0x5410, R7 ;  /* 0x0000541087107816 */ /* 0x000fe40000000007 */
[----:B------:R-:W-:-:S02]  /*13910*/  LOP3.LUT R9, R6, 0xff, RZ, 0xc0, !PT ;  /* 0x000000ff06097812 */ /* 0x000fc400078ec0ff */
[----:B------:R-:W-:Y:S02]  /*13920*/  SHF.R.U32.HI R7, RZ, 0x10, R6 ;  /* 0x00000010ff077819 */ /* 0x000fe40000011606 */
[----:B------:R-:W-:Y:S02]  /*13930*/  SHF.R.U32.HI R4, RZ, 0x8, R4 ;  /* 0x00000008ff047819 */ /* 0x000fe40000011604 */
[----:B------:R-:W-:Y:S02]  /*13940*/  PRMT R17, R5, 0x5410, R134 ;  /* 0x0000541005117816 */ /* 0x000fe40000000086 */
[----:B------:R-:W-:Y:S01]  /*13950*/  SHF.R.U32.HI R8, RZ, 0x18, R6 ;  /* 0x00000018ff087819 */ /* 0x000fe20000011606 */
[----:B------:R-:W-:Y:S01]  /*13960*/  HMMA.16816.F32.BF16 R56, R36, R18, R56 ;  /* 0x000000122438723c */ /* 0x000fe20000041838 */
[----:B------:R-:W-:-:S05]  /*13970*/  SHF.R.U32.HI R5, RZ, 0x8, R10 ;  /* 0x00000008ff057819 */ /* 0x000fca000001160a */
[----:B------:R-:W-:Y:S01]  /*13980*/  HMMA.16816.F32.BF16 R48, R36, R20, R48 ;  /* 0x000000142430723c */ /* 0x000fe20000041830 */
[----:B------:R-:W-:-:S05]  /*13990*/  LOP3.LUT R6, R7, 0xff, RZ, 0xc0, !PT ;  /* 0x000000ff07067812 */ /* 0x000fca00078ec0ff */
[----:B------:R-:W-:Y:S01]  /*139a0*/  HMMA.16816.F32.BF16 R52, R36, R22, R52 ;  /* 0x000000162434723c */ /* 0x000fe20000041834 */
[----:B------:R-:W-:-:S05]  /*139b0*/  PRMT R4, R9, 0x5410, R4 ;  /* 0x0000541009047816 */ /* 0x000fca0000000004 */
[C---:B------:R-:W-:Y:S01]  /*139c0*/  HMMA.16816.F32.BF16 R108, R36.reuse, R40, R108 ;  /* 0x00000028246c723c */ /* 0x040fe2000004186c */
[----:B------:R-:W-:Y:S01]  /*139d0*/  PRMT R7, R11, 0x5410, R5 ;  /* 0x000054100b077816 */ /* 0x000fe20000000005 */
[----:B------:R-:W-:Y:S01]  /*139e0*/  IMAD.MOV.U32 R28, RZ, RZ, R138 ;  /* 0x000000ffff1c7224 */ /* 0x000fe200078e008a */
[----:B------:R-:W-:Y:S01]  /*139f0*/  PRMT R5, R6, 0x5410, R8 ;  /* 0x0000541006057816 */ /* 0x000fe20000000008 */
[----:B------:R-:W-:Y:S01]  /*13a00*/  IMAD.MOV.U32 R29, RZ, RZ, R139 ;  /* 0x000000ffff1d7224 */ /* 0x000fe200078e008b */
[--C-:B------:R-:W-:Y:S01]  /*13a10*/  HSET2.LE.AND R4, R4, R0.reuse, PT ;  /* 0x0000000004047233 */ /* 0x100fe20003803000 */
[----:B------:R-:W-:Y:S01]  /*13a20*/  HMMA.16816.F32.BF16 R24, R36, R26, R84 ;  /* 0x0000001a2418723c */ /* 0x000fe20000041854 */
[----:B------:R-:W-:Y:S01]  /*13a30*/  LOP3.LUT R6, R14, 0xff, RZ, 0xc0, !PT ;  /* 0x000000ff0e067812 */ /* 0x000fe200078ec0ff */
[----:B------:R-:W-:Y:S01]  /*13a40*/  IMAD.MOV.U32 R20, RZ, RZ, R131 ;  /* 0x000000ffff147224 */ /* 0x000fe200078e0083 */
[--C-:B------:R-:W-:Y:S01]  /*13a50*/  HSET2.LE.AND R5, R5, R0.reuse, PT ;  /* 0x0000000005057233 */ /* 0x100fe20003803000 */
[----:B------:R-:W-:Y:S01]  /*13a60*/  IMAD.MOV.U32 R21, RZ, RZ, R137 ;  /* 0x000000ffff157224 */ /* 0x000fe200078e0089 */
[----:B------:R-:W-:Y:S01]  /*13a70*/  PRMT R6, R6, 0x5410, R15 ;  /* 0x0000541006067816 */ /* 0x000fe2000000000f */
[----:B------:R-:W-:Y:S01]  /*13a80*/  IMAD.MOV.U32 R18, RZ, RZ, R136 ;  /* 0x000000ffff127224 */ /* 0x000fe200078e0088 */
[----:B------:R-:W-:Y:S01]  /*13a90*/  LOP3.LUT R76, R4, R233, RZ, 0xc0, !PT ;  /* 0x000000e9044c7212 */ /* 0x000fe200078ec0ff */
[----:B------:R-:W2:Y:S01]  /*13aa0*/  LDSM.16.MT88.4 R132, [R169+0x7800] ;  /* 0x00780000a984783b */ /* 0x000ea20000004200 */
[----:B------:R-:W-:-:S02]  /*13ab0*/  HSET2.LE.AND R4, R7, R0, PT ;  /* 0x0000000007047233 */ /* 0x000fc40003803000 */
[----:B------:R-:W-:Y:S01]  /*13ac0*/  LOP3.LUT R77, R5, R212, RZ, 0xc0, !PT ;  /* 0x000000d4054d7212 */ /* 0x000fe200078ec0ff */
[----:B------:R-:W3:Y:S01]  /*13ad0*/  LDSM.16.MT88.4 R8, [R171+0x7800] ;  /* 0x00780000ab08783b */ /* 0x000ee20000004200 */
[----:B------:R-:W-:Y:S02]  /*13ae0*/  HSET2.LE.AND R5, R6, R0, PT ;  /* 0x0000000006057233 */ /* 0x000fe40003803000 */
[----:B------:R-:W-:Y:S02]  /*13af0*/  LOP3.LUT R78, R4, R232, RZ, 0xc0, !PT ;  /* 0x000000e8044e7212 */ /* 0x000fe400078ec0ff */
[C---:B------:R-:W-:Y:S02]  /*13b00*/  LOP3.LUT R4, R68.reuse, 0xffff, RZ, 0xc0, !PT ;  /* 0x0000ffff44047812 */ /* 0x040fe400078ec0ff */
[----:B------:R-:W-:Y:S02]  /*13b10*/  LOP3.LUT R79, R5, R220, RZ, 0xc0, !PT ;  /* 0x000000dc054f7212 */ /* 0x000fe400078ec0ff */
[----:B------:R-:W-:-:S02]  /*13b20*/  LOP3.LUT R5, R68, 0xff, RZ, 0xc0, !PT ;  /* 0x000000ff44057812 */ /* 0x000fc400078ec0ff */
[----:B------:R-:W-:-:S04]  /*13b30*/  SHF.R.U32.HI R4, RZ, 0x8, R4 ;  /* 0x00000008ff047819 */ /* 0x000fc80000011604 */
[----:B------:R-:W-:Y:S02]  /*13b40*/  PRMT R5, R5, 0x5410, R4 ;  /* 0x0000541005057816 */ /* 0x000fe40000000004 */
[--C-:B------:R-:W-:Y:S02]  /*13b50*/  SHF.R.U32.HI R4, RZ, 0x10, R68.reuse ;  /* 0x00000010ff047819 */ /* 0x100fe40000011644 */
[----:B------:R-:W-:Y:S02]  /*13b60*/  SHF.R.U32.HI R6, RZ, 0x18, R68 ;  /* 0x00000018ff067819 */ /* 0x000fe40000011644 */
[----:B------:R-:W-:-:S04]  /*13b70*/  LOP3.LUT R4, R4, 0xff, RZ, 0xc0, !PT ;  /* 0x000000ff04047812 */ /* 0x000fc800078ec0ff */
[----:B------:R-:W-:Y:S02]  /*13b80*/  PRMT R6, R4, 0x5410, R6 ;  /* 0x0000541004067816 */ /* 0x000fe40000000006 */
[----:B------:R-:W-:Y:S01]  /*13b90*/  HSET2.LE.AND R4, R5, R0, PT ;  /* 0x0000000005047233 */ /* 0x000fe20003803000 */
[----:B------:R-:W-:Y:S07]  /*13ba0*/  HMMA.16816.F32.BF16 R36, R36, R42, R100 ;  /* 0x0000002a2424723c */ /* 0x000fee0000041864 */
[----:B------:R-:W-:-:S02]  /*13bb0*/  LOP3.LUT R100, R4, R128, RZ, 0xc0, !PT ;  /* 0x0000008004647212 */ /* 0x000fc400078ec0ff */
[----:B------:R-:W-:-:S05]  /*13bc0*/  HSET2.LE.AND R4, R6, R0, PT ;  /* 0x0000000006047233 */ /* 0x000fca0003803000 */
[----:B------:R-:W-:Y:S02]  /*13bd0*/  LOP3.LUT R101, R4, R129, RZ, 0xc0, !PT ;  /* 0x0000008104657212 */ /* 0x000fe400078ec0ff */
[--C-:B------:R-:W-:Y:S02]  /*13be0*/  HSET2.LE.AND R4, R16, R0.reuse, PT ;  /* 0x0000000010047233 */ /* 0x100fe40003803000 */
[----:B------:R-:W-:Y:S01]  /*13bf0*/  HSET2.LE.AND R0, R17, R0, PT ;  /* 0x0000000011007233 */ /* 0x000fe20003803000 */
[----:B------:R-:W-:Y:S02]  /*13c00*/  FADD.FTZ R5, R20, R237 ;  /* 0x000000ed14057221 */ /* 0x000fe40000010000 */
        /* <DEDUP_REMOVED lines=8> */
[----:B------:R-:W-:-:S02]  /*13c90*/  FADD.FTZ R0, R226, R6 ;  /* 0x00000006e2007221 */ /* 0x000fc40000010000 */
[----:B------:R-:W-:Y:S02]  /*13ca0*/  FADD.FTZ R5, R34, R5 ;  /* 0x0000000522057221 */ /* 0x000fe40000010000 */
[----:B------:R-:W-:Y:S01]  /*13cb0*/  FADD.FTZ R0, R228, R0 ;  /* 0x00000000e4007221 */ /* 0x000fe20000010000 */
[----:B------:R-:W-:Y:S02]  /*13cc0*/  IMAD.MOV.U32 R247, RZ, RZ, R243 ;  /* 0x000000fffff77224 */ /* 0x000fe400078e00f3 */
[----:B------:R-:W-:Y:S01]  /*13cd0*/  FADD.FTZ R5, R31, R5 ;  /* 0x000000051f057221 */ /* 0x000fe20000010000 */
[----:B------:R1:W5:Y:S01]  /*13ce0*/  LDL.LU R243, [R1+0x1b0] ;  /* 0x0001b00001f37983 */ /* 0x0003620000300800 */
[----:B------:R-:W-:Y:S01]  /*13cf0*/  FADD.FTZ R0, R215, R0 ;  /* 0x00000000d7007221 */ /* 0x000fe20000010000 */
[----:B------:R-:W-:Y:S02]  /*13d00*/  IMAD.MOV.U32 R246, RZ, RZ, R192 ;  /* 0x000000fffff67224 */ /* 0x000fe400078e00c0 */
[----:B------:R-:W-:Y:S01]  /*13d10*/  FADD.FTZ R5, R249, R5 ;  /* 0x00000005f9057221 */ /* 0x000fe20000010000 */
[----:B------:R1:W5:Y:S01]  /*13d20*/  LDL.LU R242, [R1+0x1ac] ;  /* 0x0001ac0001f27983 */ /* 0x0003620000300800 */
[----:B------:R-:W-:-:S02]  /*13d30*/  IMAD.MOV.U32 R244, RZ, RZ, R183 ;  /* 0x000000fffff47224 */ /* 0x000fc400078e00b7 */
[----:B------:R-:W-:Y:S01]  /*13d40*/  FADD.FTZ R0, R238, R0 ;  /* 0x00000000ee007221 */ /* 0x000fe20000010000 */
[----:B------:R1:W5:Y:S01]  /*13d50*/  LDL.LU R192, [R1+0x1a8] ;  /* 0x0001a80001c07983 */ /* 0x0003620000300800 */
[----:B------:R-:W-:-:S03]  /*13d60*/  IMAD.MOV.U32 R239, RZ, RZ, R181 ;  /* 0x000000ffffef7224 */ /* 0x000fc600078e00b5 */
[----:B------:R1:W5:Y:S01]  /*13d70*/  LDL.LU R183, [R1+0x1a4] ;  /* 0x0001a40001b77983 */ /* 0x0003620000300800 */
[----:B------:R-:W-:Y:S01]  /*13d80*/  FADD.FTZ R215, R251, R5 ;  /* 0x00000005fbd77221 */ /* 0x000fe20000010000 */
[----:B------:R-:W-:Y:S02]  /*13d90*/  FADD.FTZ R0, R219, R0 ;  /* 0x00000000db007221 */ /* 0x000fe40000010000 */
[----:B------:R1:W5:Y:S01]  /*13da0*/  LDL.LU R182, [R1+0x1a0] ;  /* 0x0001a00001b67983 */ /* 0x0003620000300800 */
[----:B------:R-:W-:-:S03]  /*13db0*/  IADD3 R5, P1, R140, -0x100, RZ ;  /* 0xffffff008c057810 */ /* 0x000fc60007f3e0ff */
[----:B------:R1:W5:Y:S04]  /*13dc0*/  LDL.LU R181, [R1+0x19c] ;  /* 0x00019c0001b57983 */ /* 0x0003680000300800 */
[----:B------:R1:W5:Y:S01]  /*13dd0*/  LDL.LU R180, [R1+0x198] ;  /* 0x0001980001b47983 */ /* 0x0003620000300800 */
[----:B------:R-:W-:-:S03]  /*13de0*/  FADD.FTZ R241, R223, R0 ;  /* 0x00000000dff17221 */ /* 0x000fc60000010000 */
[----:B------:R1:W5:Y:S01]  /*13df0*/  LDL.LU R179, [R1+0x194] ;  /* 0x0001940001b37983 */ /* 0x0003620000300800 */
[----:B------:R-:W-:-:S03]  /*13e00*/  IADD3.X R0, R141, -0x1, RZ, P1, !PT ;  /* 0xffffffff8d007810 */ /* 0x000fc60000ffe4ff */
[----:B------:R1:W5:Y:S04]  /*13e10*/  LDL.LU R178, [R1+0x190] ;  /* 0x0001900001b27983 */ /* 0x0003680000300800 */
[----:B------:R1:W5:Y:S04]  /*13e20*/  LDL.LU R177, [R1+0x18c] ;  /* 0x00018c0001b17983 */ /* 0x0003680000300800 */
[----:B------:R-:W-:Y:S04]  /*13e30*/  STG.E.U16 desc[UR28][R32.64+-0x6e], R229 ;  /* 0xffff92e520007986 */ /* 0x000fe8000c10151c */
[----:B------:R1:W5:Y:S04]  /*13e40*/  LDL.LU R176, [R1+0x188] ;  /* 0x0001880001b07983 */ /* 0x0003680000300800 */
[----:B------:R-:W-:Y:S04]  /*13e50*/  STG.E.U16 desc[UR28][R2.64+-0x70], R193 ;  /* 0xffff90c102007986 */ /* 0x000fe8000c10151c */
[----:B------:R-:W-:Y:S04]  /*13e60*/  STG.E.U16 desc[UR28][R2.64+-0x6e], R167 ;  /* 0xffff92a702007986 */ /* 0x000fe8000c10151c */
[----:B------:R1:W5:Y:S04]  /*13e70*/  LDL.LU R175, [R1+0x184] ;  /* 0x0001840001af7983 */ /* 0x0003680000300800 */
[----:B------:R-:W-:Y:S04]  /*13e80*/  STG.E.U16 desc[UR28][R70.64+-0x70], R162 ;  /* 0xffff90a246007986 */ /* 0x000fe8000c10151c */
[----:B------:R-:W-:Y:S01]  /*13e90*/  STG.E.U16 desc[UR28][R70.64+-0x6e], R163 ;  /* 0xffff92a346007986 */ /* 0x000fe2000c10151c */
[----:B------:R-:W-:-:S03]  /*13ea0*/  UISETP.GT.AND UP1, UPT, UR17, UR12, UPT ;  /* 0x0000000c1100728c */ /* 0x000fc6000bf24270 */
[----:B------:R1:W5:Y:S04]  /*13eb0*/  LDL.LU R174, [R1+0x180] ;  /* 0x0001800001ae7983 */ /* 0x0003680000300800 */
[----:B------:R-:W-:Y:S04]  /*13ec0*/  STG.E.U16 desc[UR28][R12.64+-0x60], R222 ;  /* 0xffffa0de0c007986 */ /* 0x000fe8000c10151c */
[----:B------:R-:W-:Y:S01]  /*13ed0*/  STG.E.U16 desc[UR28][R12.64+-0x5e], R221 ;  /* 0xffffa2dd0c007986 */ /* 0x000fe2000c10151c */
[----:B------:R-:W-:-:S03]  /*13ee0*/  IMAD.MOV.U32 R19, RZ, RZ, R130 ;  /* 0x000000ffff137224 */ /* 0x000fc600078e0082 */
[----:B------:R1:W5:Y:S04]  /*13ef0*/  LDL.LU R173, [R1+0x17c] ;  /* 0x00017c0001ad7983 */ /* 0x0003680000300800 */
[----:B------:R-:W-:Y:S04]  /*13f00*/  STG.E.U16 desc[UR28][R32.64+-0x60], R217 ;  /* 0xffffa0d920007986 */ /* 0x000fe8000c10151c */
[----:B------:R-:W-:Y:S04]  /*13f10*/  STG.E.U16 desc[UR28][R32.64+-0x5e], R218 ;  /* 0xffffa2da20007986 */ /* 0x000fe8000c10151c */
[----:B------:R1:W5:Y:S04]  /*13f20*/  LDL.LU R168, [R1+0x178] ;  /* 0x0001780001a87983 */ /* 0x0003680000300800 */
[----:B------:R-:W-:Y:S04]  /*13f30*/  STG.E.U16 desc[UR28][R2.64+-0x60], R166 ;  /* 0xffffa0a602007986 */ /* 0x000fe8000c10151c */
[----:B------:R-:W-:Y:S04]  /*13f40*/  STG.E.U16 desc[UR28][R2.64+-0x5e], R165 ;  /* 0xffffa2a502007986 */ /* 0x000fe8000c10151c */
[----:B------:R-:W-:Y:S04]  /*13f50*/  STG.E.U16 desc[UR28][R70.64+-0x60], R160 ;  /* 0xffffa0a046007986 */ /* 0x000fe8000c10151c */
[----:B------:R-:W-:Y:S04]  /*13f60*/  STG.E.U16 desc[UR28][R70.64+-0x5e], R161 ;  /* 0xffffa2a146007986 */ /* 0x000fe8000c10151c */
[----:B------:R-:W-:Y:S04]  /*13f70*/  STL [R1+0x100], R5 ;  /* 0x0001000501007387 */ /* 0x000fe80000100800 */
[----:B------:R-:W-:Y:S04]  /*13f80*/  STG.E.U16 desc[UR28][R12.64+-0x50], R214 ;  /* 0xffffb0d60c007986 */ /* 0x000fe8000c10151c */
[----:B------:R-:W-:Y:S04]  /*13f90*/  STG.E.U16 desc[UR28][R12.64+-0x4e], R213 ;  /* 0xffffb2d50c007986 */ /* 0x000fe8000c10151c */
[----:B------:R-:W-:Y:S01]  /*13fa0*/  STL [R1+0xfc], R0 ;  /* 0x0000fc0001007387 */ /* 0x000fe20000100800 */
[----:B------:R-:W-:-:S03]  /*13fb0*/  FADD.FTZ R212, R19, R212 ;  /* 0x000000d413d47221 */ /* 0x000fc60000010000 */
[----:B------:R-:W-:Y:S01]  /*13fc0*/  STG.E.U16 desc[UR28][R32.64+-0x50], R211 ;  /* 0xffffb0d320007986 */ /* 0x000fe2000c10151c */
[----:B------:R-:W-:-:S03]  /*13fd0*/  FADD.FTZ R4, R35, R4 ;  /* 0x0000000423047221 */ /* 0x000fc60000010000 */
[----:B------:R-:W-:Y:S01]  /*13fe0*/  STG.E.U16 desc[UR28][R32.64+-0x4e], R210 ;  /* 0xffffb2d220007986 */ /* 0x000fe2000c10151c */
[----:B------:R-:W-:-:S03]  /*13ff0*/  PLOP3.LUT P0, PT, PT, PT, UP1, 0x80, 0x0 ;  /* 0x000000000000781c */ /* 0x000fc60003f0f018 */
        /* <DEDUP_REMOVED lines=23> */
[----:B------:R-:W-:Y:S01]  /*14170*/  STG.E.U16 desc[UR28][R70.64+-0x2e], R150 ;  /* 0xffffd29646007986 */ /* 0x000fe2000c10151c */
[C---:B--2---:R-:W-:Y:S03]  /*14180*/  HMMA.16816.F32.BF16 R112, R76.reuse, R132, R112 ;  /* 0x000000844c70723c */ /* 0x044fe60000041870 */
[----:B------:R-:W-:Y:S04]  /*14190*/  STG.E.U16 desc[UR28][R12.64+-0x20], R201 ;  /* 0xffffe0c90c007986 */ /* 0x000fe8000c10151c */
[----:B------:R-:W-:Y:S01]  /*141a0*/  STG.E.U16 desc[UR28][R12.64+-0x1e], R200 ;  /* 0xffffe2c80c007986 */ /* 0x000fe2000c10151c */
[----:B------:R-:W-:Y:S03]  /*141b0*/  HMMA.16816.F32.BF16 R104, R76, R134, R104 ;  /* 0x000000864c68723c */ /* 0x000fe60000041868 */
[----:B------:R-:W-:Y:S01]  /*141c0*/  STG.E.U16 desc[UR28][R32.64+-0x20], R199 ;  /* 0xffffe0c720007986 */ /* 0x000fe2000c10151c */
[----:B------:R-:W-:-:S03]  /*141d0*/  FADD.FTZ R212, R250, R212 ;  /* 0x000000d4fad47221 */ /* 0x000fc60000010000 */
[----:B------:R-:W-:Y:S01]  /*141e0*/  STG.E.U16 desc[UR28][R32.64+-0x1e], R198 ;  /* 0xffffe2c620007986 */ /* 0x000fe2000c10151c */
[C---:B------:R-:W-:Y:S01]  /*141f0*/  HMMA.16816.F32.BF16 R96, R76.reuse, R124, R96 ;  /* 0x0000007c4c60723c */ /* 0x040fe20000041860 */
[----:B------:R-:W-:Y:S02]  /*14200*/  FADD.FTZ R4, R224, R4 ;  /* 0x00000004e0047221 */ /* 0x000fe40000010000 */
[----:B------:R-:W-:Y:S03]  /*14210*/  STG.E.U16 desc[UR28][R2.64+-0x20], R149 ;  /* 0xffffe09502007986 */ /* 0x000fe6000c10151c */
[C---:B------:R-:W-:Y:S01]  /*14220*/  HMMA.16816.F32.BF16 R92, R76.reuse, R126, R92 ;  /* 0x0000007e4c5c723c */ /* 0x040fe2000004185c */
[----:B------:R-:W-:Y:S04]  /*14230*/  STG.E.U16 desc[UR28][R2.64+-0x1e], R148 ;  /* 0xffffe29402007986 */ /* 0x000fe8000c10151c */
[----:B------:R-:W-:Y:S01]  /*14240*/  STG.E.U16 desc[UR28][R70.64+-0x20], R142 ;  /* 0xffffe08e46007986 */ /* 0x000fe2000c10151c */
[C---:B------:R-:W-:Y:S03]  /*14250*/  HMMA.16816.F32.BF16 R88, R76.reuse, R116, R88 ;  /* 0x000000744c58723c */ /* 0x040fe60000041858 */
[----:B------:R2:W-:Y:S03]  /*14260*/  STG.E.U16 desc[UR28][R70.64+-0x1e], R69 ;  /* 0xffffe24546007986 */ /* 0x0005e6000c10151c */
[----:B------:R-:W-:Y:S01]  /*14270*/  HMMA.16816.F32.BF16 R84, R76, R118, R80 ;  /* 0x000000764c54723c */ /* 0x000fe20000041850 */
[----:B------:R-:W-:Y:S04]  /*14280*/  STG.E.U16 desc[UR28][R12.64+-0x10], R197 ;  /* 0xfffff0c50c007986 */ /* 0x000fe8000c10151c */
[----:B------:R-:W-:Y:S01]  /*14290*/  STG.E.U16 desc[UR28][R12.64+-0xe], R196 ;  /* 0xfffff2c40c007986 */ /* 0x000fe2000c10151c */
[C---:B------:R-:W-:Y:S03]  /*142a0*/  HMMA.16816.F32.BF16 R136, R100.reuse, R132, R60 ;  /* 0x000000846488723c */ /* 0x040fe6000004183c */
[----:B------:R-:W-:Y:S03]  /*142b0*/  STG.E.U16 desc[UR28][R32.64+-0x10], R195 ;  /* 0xfffff0c320007986 */ /* 0x000fe6000c10151c */
[C---:B------:R-:W-:Y:S01]  /*142c0*/  HMMA.16816.F32.BF16 R128, R100.reuse, R124, R48 ;  /* 0x0000007c6480723c */ /* 0x040fe20000041830 */
[----:B------:R-:W-:Y:S05]  /*142d0*/  STG.E.U16 desc[UR28][R32.64+-0xe], R194 ;  /* 0xfffff2c220007986 */ /* 0x000fea000c10151c */
[----:B------:R-:W-:Y:S01]  /*142e0*/  HMMA.16816.F32.BF16 R120, R100, R116, R64 ;  /* 0x000000746478723c */ /* 0x000fe20000041840 */
[----:B------:R-:W-:Y:S01]  /*142f0*/  STG.E.U16 desc[UR28][R2.64+-0x10], R147 ;  /* 0xfffff09302007986 */ /* 0x000fe2000c10151c */
[----:B------:R-:W-:-:S04]  /*14300*/  FADD.FTZ R212, R245, R212 ;  /* 0x000000d4f5d47221 */ /* 0x000fc80000010000 */
[----:B---3--:R-:W-:Y:S01]  /*14310*/  HMMA.16816.F32.BF16 R80, R76, R8, R44 ;  /* 0x000000084c50723c */ /* 0x008fe2000004182c */
[----:B------:R-:W-:Y:S01]  /*14320*/  STG.E.U16 desc[UR28][R2.64+-0xe], R146 ;  /* 0xfffff29202007986 */ /* 0x000fe2000c10151c */
[----:B------:R-:W-:-:S04]  /*14330*/  FADD.FTZ R215, R247, R215 ;  /* 0x000000d7f7d77221 */ /* 0x000fc80000010000 */
[----:B------:R-:W-:Y:S01]  /*14340*/  HMMA.16816.F32.BF16 R132, R100, R134, R56 ;  /* 0x000000866484723c */ /* 0x000fe20000041838 */
[----:B------:R-:W-:Y:S01]  /*14350*/  STG.E.U16 desc[UR28][R70.64+-0x10], R216 ;  /* 0xfffff0d846007986 */ /* 0x000fe2000c10151c */
[----:B------:R-:W-:-:S04]  /*14360*/  FADD.FTZ R240, R225, R4 ;  /* 0x00000004e1f07221 */ /* 0x000fc80000010000 */
[----:B------:R-:W-:Y:S01]  /*14370*/  HMMA.16816.F32.BF16 R124, R100, R126, R52 ;  /* 0x0000007e647c723c */ /* 0x000fe20000041834 */
[----:B------:R3:W-:Y:S01]  /*14380*/  STG.E.U16 desc[UR28][R70.64+-0xe], R145 ;  /* 0xfffff29146007986 */ /* 0x0007e2000c10151c */
[----:B--2---:R-:W-:-:S04]  /*14390*/  IMAD.MOV.U32 R69, RZ, RZ, R252 ;  /* 0x000000ffff457224 */ /* 0x004fc800078e00fc */
[----:B------:R-:W-:Y:S01]  /*143a0*/  HMMA.16816.F32.BF16 R116, R100, R118, R24 ;  /* 0x000000766474723c */ /* 0x000fe20000041818 */
[----:B------:R-:W-:-:S05]  /*143b0*/  IMAD.MOV.U32 R68, RZ, RZ, R244 ;  /* 0x000000ffff447224 */ /* 0x000fca00078e00f4 */
[----:B------:R-:W-:Y:S06]  /*143c0*/  HMMA.16816.F32.BF16 R108, R100, R8, R108 ;  /* 0x00000008646c723c */ /* 0x000fec000004186c */
[-C--:B------:R-:W-:Y:S06]  /*143d0*/  HMMA.16816.F32.BF16 R76, R76, R10.reuse, R72 ;  /* 0x0000000a4c4c723c */ /* 0x080fec0000041848 */
[----:B------:R-:W-:Y:S01]  /*143e0*/  HMMA.16816.F32.BF16 R100, R100, R10, R36 ;  /* 0x0000000a6464723c */ /* 0x000fe20000041824 */
[----:B---3--:R-:W-:-:S02]  /*143f0*/  IMAD.MOV.U32 R71, RZ, RZ, R246 ;  /* 0x000000ffff477224 */ /* 0x008fc400078e00f6 */
[----:B------:R-:W-:Y:S01]  /*14400*/  IMAD.MOV.U32 R70, RZ, RZ, R239 ;  /* 0x000000ffff467224 */ /* 0x000fe200078e00ef */
[----:B------:R-:W-:-:S05]  /*14410*/  NOP ;  /* 0x0000000000007918 */ /* 0x000fca0000000000 */
[----:B-1----:R-:W-:-:S15]  /*14420*/  @!P0 BRA `(.L_x_2239) ;  /* 0x00000084009c8947 */ /* 0x002fde0003800000 */
        /* <DEDUP_REMOVED lines=15> */
[----:B------:R-:W-:Y:S02]  /*14520*/  MOV R7, UR8 ;  /* 0x0000000800077c02 */ /* 0x000fe40008000f00 */
[----:B------:R-:W4:Y:S03]  /*14530*/  @!P3 LDC.64 R20, c[0x0][0x220] ;  /* 0x00008800ff14bb82 */ /* 0x000f260000000a00 */
[----:B------:R-:W-:Y:S01]  /*14540*/  IMAD.U32 R0, RZ, RZ, UR4 ;  /* 0x00000004ff007e24 */ /* 0x000fe2000f8e00ff */
[----:B------:R-:W-:-:S02]  /*14550*/  @!UP0 UIMAD UR4, UR9, 0x30, URZ ;  /* 0x00000030090488a4 */ /* 0x000fc4000f8e023f */
[----:B------:R-:W-:Y:S02]  /*14560*/  UISETP.GT.AND UP0, UPT, UR17, UR12, UPT ;  /* 0x0000000c1100728c */ /* 0x000fe4000bf04270 */
[----:B------:R-:W4:Y:S01]  /*14570*/  @!P3 LDC.64 R22, c[0x0][0x220] ;  /* 0x00008800ff16bb82 */ /* 0x000f220000000a00 */
[----:B-----5:R-:W-:Y:S01]  /*14580*/  @P3 STS.128 [R192+0x6000], RZ ;  /* 0x006000ffc0003388 */ /* 0x020fe20000000c00 */
        /* <DEDUP_REMOVED lines=11> */
[----:B------:R-:W-:Y:S02]  /*14640*/  @!P3 LEA R8, P0, R9, R20, 0x1 ;  /* 0x000000140908b211 */ /* 0x000fe400078008ff */
        /* <DEDUP_REMOVED lines=28> */
[----:B------:R-:W-:Y:S04]  /*14810*/  LDSM.16.M88.4 R36, [R168+0x5000] ;  /* 0x00500000a824783b */ /* 0x000fe80000000200 */
[----:B------:R-:W-:Y:S04]  /*14820*/  LDSM.16.M88.4 R64, [R174+0x4000] ;  /* 0x00400000ae40783b */ /* 0x000fe80000000200 */
[----:B-1----:R-:W1:Y:S04]  /*14830*/  LDSM.16.M88.4 R8, [R175] ;  /* 0x00000000af08783b */ /* 0x002e680000000200 */
[----:B------:R-:W-:Y:S04]  /*14840*/  LDSM.16.M88.4 R24, [R178+0x2000] ;  /* 0x00200000b218783b */ /* 0x000fe80000000200 */
[----:B--2---:R-:W2:Y:S04]  /*14850*/  LDSM.16.M88.4 R4, [R175+0x2000] ;  /* 0x00200000af04783b */ /* 0x004ea80000000200 */
        /* <DEDUP_REMOVED lines=25> */
[----:B------:R-:W-:Y:S01]  /*149f0*/  MOV R193, R220 ;  /* 0x000000dc00c17202 */ /* 0x000fe20000000f00 */
[----:B------:R-:W-:-:S02]  /*14a00*/  IMAD.MOV.U32 R143, RZ, RZ, R221 ;  /* 0x000000ffff8f7224 */ /* 0x000fc400078e00dd */
[----:B------:R-:W-:Y:S02]  /*14a10*/  IMAD.MOV.U32 R142, RZ, RZ, R222 ;  /* 0x000000ffff8e7224 */ /* 0x000fe400078e00de */
[----:B------:R-:W-:Y:S01]  /*14a20*/  HMMA.16816.F32.BF16 R36, R8, R38, RZ ;  /* 0x000000260824723c */ /* 0x000fe200000418ff */
[----:B------:R-:W-:-:S05]  /*14a30*/  IMAD.MOV.U32 R35, RZ, RZ, R223 ;  /* 0x000000ffff237224 */ /* 0x000fca00078e00df */
[C---:B------:R-:W-:Y:S06]  /*14a40*/  HMMA.16816.F32.BF16 R4, R8.reuse, R20, RZ ;  /* 0x000000140804723c */ /* 0x040fec00000418ff */
[----:B------:R-:W-:Y:S01]  /*14a50*/  HMMA.16816.F32.BF16 R8, R8, R22, RZ ;  /* 0x000000160808723c */ /* 0x000fe200000418ff */
[----:B------:R-:W2:Y:S05]  /*14a60*/  LDSM.16.M88.4 R20, [R176] ;  /* 0x00000000b014783b */ /* 0x000eaa0000000200 */
[C---:B------:R-:W-:Y:S06]  /*14a70*/  HMMA.16816.F32.BF16 R208, R24.reuse, R66, R208 ;  /* 0x0000004218d0723c */ /* 0x040fec00000418d0 */
[----:B----4-:R-:W-:Y:S06]  /*14a80*/  HMMA.16816.F32.BF16 R248, R24, R44, R164 ;  /* 0x0000002c18f8723c */ /* 0x010fec00000418a4 */
[----:B------:R-:W-:Y:S06]  /*14a90*/  HMMA.16816.F32.BF16 R216, R28, R64, R216 ;  /* 0x000000401cd8723c */ /* 0x000fec00000418d8 */
[----:B------:R-:W-:Y:S06]  /*14aa0*/  HMMA.16816.F32.BF16 R164, R24, R68, R156 ;  /* 0x0000004418a4723c */ /* 0x000fec000004189c */
[----:B------:R-:W-:Y:S01]  /*14ab0*/  HMMA.16816.F32.BF16 R64, R28, R66, R204 ;  /* 0x000000421c40723c */ /* 0x000fe200000418cc */
[----:B------:R-:W-:Y:S01]  /*14ac0*/  MOV R34, R208 ;  /* 0x000000d000227202 */ /* 0x000fe20000000f00 */
[----:B------:R-:W-:Y:S01]  /*14ad0*/  IMAD.MOV.U32 R14, RZ, RZ, R210 ;  /* 0x000000ffff0e7224 */ /* 0x000fe200078e00d2 */
[----:B------:R-:W-:Y:S01]  /*14ae0*/  MOV R208, R193 ;  /* 0x000000c100d07202 */ /* 0x000fe20000000f00 */
[----:B------:R-:W-:-:S02]  /*14af0*/  IMAD.MOV.U32 R15, RZ, RZ, R209 ;  /* 0x000000ffff0f7224 */ /* 0x000fc400078e00d1 */
[C---:B------:R-:W-:Y:S01]  /*14b00*/  HMMA.16816.F32.BF16 R156, R24.reuse, R72, R152 ;  /* 0x00000048189c723c */ /* 0x040fe20000041898 */
[----:B------:R-:W-:Y:S01]  /*14b10*/  IMAD.MOV.U32 R0, RZ, RZ, R211 ;  /* 0x000000ffff007224 */ /* 0x000fe200078e00d3 */
[----:B------:R-:W-:Y:S01]  /*14b20*/  MOV R211, R35 ;  /* 0x0000002300d37202 */ /* 0x000fe20000000f00 */
[----:B------:R-:W-:Y:S02]  /*14b30*/  IMAD.MOV.U32 R209, RZ, RZ, R143 ;  /* 0x000000ffffd17224 */ /* 0x000fe400078e008f */
[----:B------:R-:W-:Y:S01]  /*14b40*/  IMAD.MOV.U32 R210, RZ, RZ, R142 ;  /* 0x000000ffffd27224 */ /* 0x000fe200078e008e */
[C---:B------:R-:W-:Y:S06]  /*14b50*/  HMMA.16816.F32.BF16 R244, R24.reuse, R46, R200 ;  /* 0x0000002e18f4723c */ /* 0x040fec00000418c8 */
[C---:B------:R-:W-:Y:S06]  /*14b60*/  HMMA.16816.F32.BF16 R236, R24.reuse, R70, R196 ;  /* 0x0000004618ec723c */ /* 0x040fec00000418c4 */
[----:B------:R-:W-:Y:S01]  /*14b70*/  HMMA.16816.F32.BF16 R220, R24, R74, R148 ;  /* 0x0000004a18dc723c */ /* 0x000fe20000041894 */
[----:B------:R-:W-:Y:S01]  /*14b80*/  LDSM.16.M88.4 R24, [R173+0x1800] ;  /* 0x00180000ad18783b */ /* 0x000fe20000000200 */
[----:B------:R-:W-:Y:S01]  /*14b90*/  IMAD.MOV.U32 R196, RZ, RZ, R34 ;  /* 0x000000ffffc47224 */ /* 0x000fe200078e0022 */
[----:B------:R-:W-:Y:S01]  /*14ba0*/  MOV R198, R14 ;  /* 0x0000000e00c67202 */ /* 0x000fe20000000f00 */
[----:B------:R-:W-:-:S02]  /*14bb0*/  IMAD.MOV.U32 R197, RZ, RZ, R15 ;  /* 0x000000ffffc57224 */ /* 0x000fc400078e000f */
[----:B------:R-:W-:Y:S01]  /*14bc0*/  HMMA.16816.F32.BF16 R224, R28, R44, R144 ;  /* 0x0000002c1ce0723c */ /* 0x000fe20000041890 */
[----:B------:R-:W-:-:S05]  /*14bd0*/  IMAD.MOV.U32 R199, RZ, RZ, R0 ;  /* 0x000000ffffc77224 */ /* 0x000fca00078e0000 */
        /* <DEDUP_REMOVED lines=29> */
[C---:B----4-:R-:W-:Y:S06]  /*14db0*/  HMMA.16816.F32.BF16 R68, R8.reuse, R44, R68 ;  /* 0x0000002c0844723c */ /* 0x050fec0000041844 */
        /* <DEDUP_REMOVED lines=28> */
[----:B------:R-:W-:Y:S01]  /*14f80*/  IMAD.U32 R11, RZ, RZ, UR10 ;  /* 0x0000000aff0b7e24 */ /* 0x000fe2000f8e00ff */
[----:B------:R-:W-:Y:S01]  /*14f90*/  BSSY B0, `(.L_x_2244) ;  /* 0x0000030000007945 */ /* 0x000fe20003800000 */
[----:B------:R-:W-:Y:S01]  /*14fa0*/  UIMAD UR4, UR18, UR11, UR4 ;  /* 0x0000000b120472a4 */ /* 0x000fe2000f8e0204 */
[----:B------:R-:W-:-:S02]  /*14fb0*/  IMAD.U32 R0, RZ, RZ, UR6 ;  /* 0x00000006ff007e24 */ /* 0x000fc4000f8e00ff */
[----:B------:R-:W-:Y:S01]  /*14fc0*/  IMAD.U32 R5, RZ, RZ, UR6 ;  /* 0x00000006ff057e24 */ /* 0x000fe2000f8e00ff */
[----:B------:R-:W-:Y:S01]  /*14fd0*/  UIADD3 UR4, UR7, UR4, URZ ;  /* 0x0000000407047290 */ /* 0x000fe2000fffe03f */
[----:B------:R-:W4:Y:S01]  /*14fe0*/  @!P3 LDC.64 R20, c[0x0][0x218] ;  /* 0x00008600ff14bb82 */ /* 0x000f220000000a00 */
[----:B------:R-:W-:Y:S01]  /*14ff0*/  IMAD.U32 R9, RZ, RZ, UR11 ;  /* 0x0000000bff097e24 */ /* 0x000fe2000f8e00ff */
[----:B--2---:R-:W-:-:S03]  /*15000*/  LEA R4, P0, R0, R142, 0x6 ;  /* 0x0000008e00047211 */ /* 0x004fc600078030ff */
[----:B------:R-:W-:Y:S01]  /*15010*/  IMAD.U32 R0, RZ, RZ, UR4 ;  /* 0x00000004ff007e24 */ /* 0x000fe2000f8e00ff */
[----:B-1----:R-:W-:-:S04]  /*15020*/  @!P3 LEA R10, P2, R4, R16, 0x1 ;  /* 0x00000010040ab211 */ /* 0x002fc800078408ff */
[----:B---3--:R-:W-:Y:S01]  /*15030*/  LEA.HI.X R5, R5, R35, R0, 0x6, P0 ;  /* 0x0000002305057211 */ /* 0x008fe200000f3400 */
[----:B------:R-:W-:Y:S01]  /*15040*/  IMAD.U32 R0, RZ, RZ, UR10 ;  /* 0x0000000aff007e24 */ /* 0x000fe2000f8e00ff */
[----:B------:R-:W-:-:S04]  /*15050*/  @!P3 LEA R7, P0, R7, R4, 0x5 ;  /* 0x000000040707b211 */ /* 0x000fc800078028ff */
[----:B------:R-:W-:Y:S02]  /*15060*/  @!P3 LEA R0, P1, R0, R4, 0x4 ;  /* 0x000000040000b211 */ /* 0x000fe400078220ff */
[-C--:B------:R-:W-:Y:S02]  /*15070*/  @!P3 LEA.HI.X R14, R11, R5.reuse, R9, 0x5, P0 ;  /* 0x000000050b0eb211 */ /* 0x080fe400000f2c09 */
[----:B------:R-:W-:Y:S02]  /*15080*/  @!P3 LEA.HI.X R15, R8, R5, R6, 0x4, P1 ;  /* 0x00000005080fb211 */ /* 0x000fe400008f2406 */
[----:B-----5:R-:W-:Y:S02]  /*15090*/  @!P3 LEA R8, P1, R0, R18, 0x1 ;  /* 0x000000120008b211 */ /* 0x020fe400078208ff */
[----:B----4-:R-:W-:Y:S02]  /*150a0*/  @!P3 LEA R6, P0, R7, R20, 0x1 ;  /* 0x000000140706b211 */ /* 0x010fe400078008ff */
[----:B------:R-:W-:-:S02]  /*150b0*/  @!P3 LEA.HI.X R11, R4, R17, R5, 0x1, P2 ;  /* 0x00000011040bb211 */ /* 0x000fc400010f0c05 */
        /* <DEDUP_REMOVED lines=29> */
.L_x_2245:
[----:B------:R-:W-:Y:S05]  /*15290*/  BSYNC B0 ;  /* 0x0000000000007941 */ /* 0x000fea0003800000 */
.L_x_2244:
[----:B------:R-:W0:Y:S02]  /*152a0*/  LDGDEPBAR ;  /* 0x00000000000079af */ /* 0x000e240000000000 */
.L_x_2243:
[----:B------:R-:W3:Y:S01]  /*152b0*/  LDL.LU.64 R4, [R1+0x18] ;  /* 0x0000180001047983 */ /* 0x000ee20000300a00 */
[----:B------:R-:W-:-:S03]  /*152c0*/  IMAD.U32 R0, RZ, RZ, UR17 ;  /* 0x00000011ff007e24 */ /* 0x000fc6000f8e00ff */
[----:B------:R-:W-:Y:S04]  /*152d0*/  STL [R1+0x1d4], R2 ;  /* 0x0001d40201007387 */ /* 0x000fe80000100800 */
[----:B------:R-:W-:Y:S04]  /*152e0*/  STL [R1+0x1d0], R3 ;  /* 0x0001d00301007387 */ /* 0x000fe80000100800 */
[----:B------:R-:W-:Y:S04]  /*152f0*/  STL [R1+0x1cc], R169 ;  /* 0x0001cca901007387 */ /* 0x000fe80000100800 */
[----:B------:R-:W-:Y:S04]  /*15300*/  STL [R1+0x1c8], R172 ;  /* 0x0001c8ac01007387 */ /* 0x000fe80000100800 */
[----:B------:R-:W-:Y:S04]  /*15310*/  STL [R1+0x1c4], R170 ;  /* 0x0001c4aa01007387 */ /* 0x000fe80000100800 */
[----:B------:R-:W-:Y:S04]  /*15320*/  STL [R1+0x1c0], R171 ;  /* 0x0001c0ab01007387 */ /* 0x000fe80000100800 */
[----:B------:R-:W-:Y:S04]  /*15330*/  STL.64 [R1+0x1b8], R140 ;  /* 0x0001b88c01007387 */ /* 0x000fe80000100a00 */
        /* <DEDUP_REMOVED lines=15> */
[----:B-1----:R-:W3:Y:S04]  /*15430*/  LDL R11, [R1+0xf0] ;  /* 0x0000f000010b7983 */ /* 0x002ee80000100800 */
[----:B------:R-:W3:Y:S04]  /*15440*/  LDL R10, [R1+0x168] ;  /* 0x00016800010a7983 */ /* 0x000ee80000100800 */
[----:B------:R-:W3:Y:S01]  /*15450*/  LDL.LU R228, [R1+0x28] ;  /* 0x0000280001e47983 */ /* 0x000ee20000300800 */
[----:B--2---:R-:W1:Y:S03]  /*15460*/  S2R R6, SR_TID.X ;  /* 0x0000000000067919 */ /* 0x004e660000002100 */
[----:B------:R-:W2:Y:S04]  /*15470*/  LDL R247, [R1+0x24] ;  /* 0x0000240001f77983 */ /* 0x000ea80000100800 */
[----:B------:R-:W2:Y:S01]  /*15480*/  LDL R250, [R1+0x20] ;  /* 0x0000200001fa7983 */ /* 0x000ea20000100800 */
[----:B------:R-:W-:Y:S01]  /*15490*/  USHF.L.U32 UR6, UR17, 0x1, URZ ;  /* 0x0000000111067899 */ /* 0x000fe2000800063f */
[----:B------:R-:W-:Y:S01]  /*154a0*/  IMAD.U32 R9, RZ, RZ, UR33 ;  /* 0x00000021ff097e24 */ /* 0x000fe2000f8e00ff */
[----:B------:R-:W-:Y:S01]  /*154b0*/  ULEA UR4, UR17, 0x1, 0x1 ;  /* 0x0000000111047891 */ /* 0x000fe2000f8e083f */
[----:B----4-:R-:W4:Y:S01]  /*154c0*/  LDL R180, [R1+0x128] ;  /* 0x0001280001b47983 */ /* 0x010f220000100800 */
[----:B-1----:R-:W-:-:S05]  /*154d0*/  IMAD.SHL.U32 R6, R6, 0x2, RZ ;  /* 0x0000000206067824 */ /* 0x002fca00078e00ff */
[----:B------:R-:W-:-:S05]  /*154e0*/  LOP3.LUT R6, R6, 0x6, RZ, 0xc0, !PT ;  /* 0x0000000606067812 */ /* 0x000fca00078ec0ff */
[----:B------:R-:W-:-:S05]  /*154f0*/  IMAD R0, R0, 0x40, R6 ;  /* 0x0000004000007824 */ /* 0x000fca00078e0206 */
[----:B------:R-:W-:-:S04]  /*15500*/  ISETP.GE.AND P0, PT, R0, R191, PT ;  /* 0x000000bf0000720c */ /* 0x000fc80003f06270 */
[----:B------:R-:W-:-:S04]  /*15510*/  ISETP.LT.OR P4, PT, R0, R187, P0 ;  /* 0x000000bb0000720c */ /* 0x000fc80000781670 */
[----:B------:R-:W-:Y:S01]  /*15520*/  FSEL R20, R68, -INF , !P4 ;  /* 0xff80000044147808 */ /* 0x000fe20006000000 */
[----:B---3--:R-:W-:Y:S02]  /*15530*/  IMAD.MOV.U32 R248, RZ, RZ, R4 ;  /* 0x000000fffff87224 */ /* 0x008fe400078e0004 */
[----:B------:R-:W-:Y:S02]  /*15540*/  VIADD R4, R0, 0x1 ;  /* 0x0000000100047836 */ /* 0x000fe40000000000 */
[----:B------:R-:W-:-:S03]  /*15550*/  IMAD.MOV.U32 R249, RZ, RZ, R5 ;  /* 0x000000fffff97224 */ /* 0x000fc600078e0005 */
[C---:B------:R-:W-:Y:S02]  /*15560*/  ISETP.GE.AND P2, PT, R4.reuse, R190, PT ;  /* 0x000000be0400720c */ /* 0x040fe40003f46270 */
[C---:B------:R-:W-:Y:S02]  /*15570*/  ISETP.GE.AND P0, PT, R4.reuse, R188, PT ;  /* 0x000000bc0400720c */ /* 0x040fe40003f06270 */
[C---:B------:R-:W-:Y:S02]  /*15580*/  ISETP.GE.AND P3, PT, R4.reuse, R191, PT ;  /* 0x000000bf0400720c */ /* 0x040fe40003f66270 */
[C---:B------:R-:W-:Y:S02]  /*15590*/  ISETP.GE.AND P1, PT, R4.reuse, R189, PT ;  /* 0x000000bd0400720c */ /* 0x040fe40003f26270 */
[C---:B------:R-:W-:Y:S02]  /*155a0*/  ISETP.LT.OR P6, PT, R4.reuse, R186, P2 ;  /* 0x000000ba0400720c */ /* 0x040fe400017c1670 */
[----:B------:R-:W-:-:S02]  /*155b0*/  ISETP.LT.OR P2, PT, R4, R184, P0 ;  /* 0x000000b80400720c */ /* 0x000fc40000741670 */
[C---:B------:R-:W-:Y:S02]  /*155c0*/  ISETP.LT.OR P5, PT, R4.reuse, R187, P3 ;  /* 0x000000bb0400720c */ /* 0x040fe40001fa1670 */
[----:B------:R-:W-:Y:S02]  /*155d0*/  ISETP.LT.OR P3, PT, R4, R185, P1 ;  /* 0x000000b90400720c */ /* 0x000fe40000f61670 */
[C---:B------:R-:W-:Y:S01]  /*155e0*/  ISETP.GE.AND P1, PT, R0.reuse, R190, PT ;  /* 0x000000be0000720c */ /* 0x040fe20003f26270 */
[C---:B------:R-:W-:Y:S01]  /*155f0*/  VIADD R4, R0.reuse, 0x8 ;  /* 0x0000000800047836 */ /* 0x040fe20000000000 */
[C---:B------:R-:W-:Y:S02]  /*15600*/  ISETP.GE.AND P0, PT, R0.reuse, R189, PT ;  /* 0x000000bd0000720c */ /* 0x040fe40003f06270 */
[----:B------:R-:W-:Y:S02]  /*15610*/  P2R R5, PR, RZ, 0x4 ;  /* 0x00000004ff057803 */ /* 0x000fe40000000000 */
[----:B------:R-:W-:-:S02]  /*15620*/  ISETP.GE.AND P2, PT, R0, R188, PT ;  /* 0x000000bc0000720c */ /* 0x000fc40003f46270 */
[----:B------:R-:W-:Y:S02]  /*15630*/  P2R R6, PR, RZ, 0x8 ;  /* 0x00000008ff067803 */ /* 0x000fe40000000000 */
[C---:B------:R-:W-:Y:S02]  /*15640*/  ISETP.LT.OR P3, PT, R0.reuse, R186, P1 ;  /* 0x000000ba0000720c */ /* 0x040fe40000f61670 */
[C---:B------:R-:W-:Y:S02]  /*15650*/  ISETP.LT.OR P1, PT, R0.reuse, R185, P0 ;  /* 0x000000b90000720c */ /* 0x040fe40000721670 */
[----:B------:R-:W-:Y:S02]  /*15660*/  ISETP.LT.OR P0, PT, R0, R184, P2 ;  /* 0x000000b80000720c */ /* 0x000fe40001701670 */
[----:B------:R-:W-:Y:S02]  /*15670*/  ISETP.GE.AND P2, PT, R4, R190, PT ;  /* 0x000000be0400720c */ /* 0x000fe40003f46270 */
[----:B------:R-:W-:-:S02]  /*15680*/  P2R R7, PR, RZ, 0x40 ;  /* 0x00000040ff077803 */ /* 0x000fc40000000000 */
[----:B------:R-:W-:Y:S02]  /*15690*/  FSEL R22, R70, -INF , !P3 ;  /* 0xff80000046167808 */ /* 0x000fe40005800000 */
[----:B------:R-:W-:Y:S02]  /*156a0*/  ISETP.GE.AND P3, PT, R4, R191, PT ;  /* 0x000000bf0400720c */ /* 0x000fe40003f66270 */
[----:B------:R-:W-:Y:S02]  /*156b0*/  FSEL R21, R69, -INF , !P5 ;  /* 0xff80000045157808 */ /* 0x000fe40006800000 */
[----:B------:R-:W-:Y:S02]  /*156c0*/  FSEL R208, R208, -INF , !P1 ;  /* 0xff800000d0d07808 */ /* 0x000fe40004800000 */
[----:B------:R-:W-:Y:S01]  /*156d0*/  ISETP.NE.AND P5, PT, R5, RZ, PT ;  /* 0x000000ff0500720c */ /* 0x000fe20003fa5270 */
[----:B------:R-:W-:Y:S01]  /*156e0*/  VIADD R5, R0, 0x9 ;  /* 0x0000000900057836 */ /* 0x000fe20000000000 */
[----:B------:R-:W-:-:S02]  /*156f0*/  ISETP.LT.OR P6, PT, R4, R186, P2 ;  /* 0x000000ba0400720c */ /* 0x000fc400017c1670 */
[C---:B------:R-:W-:Y:S02]  /*15700*/  ISETP.GE.AND P1, PT, R4.reuse, R189, PT ;  /* 0x000000bd0400720c */ /* 0x040fe40003f26270 */
[----:B------:R-:W-:Y:S02]  /*15710*/  ISETP.NE.AND P2, PT, R7, RZ, PT ;  /* 0x000000ff0700720c */ /* 0x000fe40003f45270 */
[----:B------:R-:W-:Y:S02]  /*15720*/  ISETP.LT.OR P4, PT, R4, R187, P3 ;  /* 0x000000bb0400720c */ /* 0x000fe40001f81670 */
[----:B------:R-:W-:Y:S02]  /*15730*/  ISETP.NE.AND P3, PT, R6, RZ, PT ;  /* 0x000000ff0600720c */ /* 0x000fe40003f65270 */
[----:B------:R-:W-:Y:S02]  /*15740*/  ISETP.LT.OR P1, PT, R4, R185, P1 ;  /* 0x000000b90400720c */ /* 0x000fe40000f21670 */
[----:B------:R-:W-:-:S02]  /*15750*/  FSEL R24, R71, -INF , !P2 ;  /* 0xff80000047187808 */ /* 0x000fc40005000000 */
[----:B------:R-:W-:Y:S02]  /*15760*/  ISETP.GE.AND P2, PT, R5, R190, PT ;  /* 0x000000be0500720c */ /* 0x000fe40003f46270 */
[----:B------:R-:W-:Y:S02]  /*15770*/  FSEL R209, R209, -INF , !P3 ;  /* 0xff800000d1d17808 */ /* 0x000fe40005800000 */
[----:B------:R-:W-:Y:S02]  /*15780*/  FSEL R210, R210, -INF , !P0 ;  /* 0xff800000d2d27808 */ /* 0x000fe40004000000 */
[----:B------:R-:W-:Y:S02]  /*15790*/  ISETP.GE.AND P3, PT, R5, R191, PT ;  /* 0x000000bf0500720c */ /* 0x000fe40003f66270 */
[----:B------:R-:W-:Y:S02]  /*157a0*/  ISETP.GE.AND P0, PT, R4, R188, PT ;  /* 0x000000bc0400720c */ /* 0x000fe40003f06270 */
[----:B------:R-:W-:-:S02]  /*157b0*/  P2R R6, PR, RZ, 0x2 ;  /* 0x00000002ff067803 */ /* 0x000fc40000000000 */
[----:B------:R-:W-:Y:S02]  /*157c0*/  ISETP.LT.OR P2, PT, R5, R186, P2 ;  /* 0x000000ba0500720c */ /* 0x000fe40001741670 */
[----:B------:R-:W-:Y:S02]  /*157d0*/  FSEL R211, R211, -INF , !P5 ;  /* 0xff800000d3d37808 */ /* 0x000fe40006800000 */
[C---:B------:R-:W-:Y:S02]  /*157e0*/  ISETP.GE.AND P1, PT, R5.reuse, R189, PT ;  /* 0x000000bd0500720c */ /* 0x040fe40003f26270 */
[----:B------:R-:W-:Y:S02]  /*157f0*/  P2R R7, PR, RZ, 0x40 ;  /* 0x00000040ff077803 */ /* 0x000fe40000000000 */
[----:B------:R-:W-:Y:S02]  /*15800*/  ISETP.LT.OR P5, PT, R5, R187, P3 ;  /* 0x000000bb0500720c */ /* 0x000fe40001fa1670 */
[----:B------:R-:W-:-:S02]  /*15810*/  ISETP.LT.OR P6, PT, R4, R184, P0 ;  /* 0x000000b80400720c */ /* 0x000fc400007c1670 */
[----:B------:R-:W-:Y:S01]  /*15820*/  ISETP.NE.AND P3, PT, R6, RZ, PT ;  /* 0x000000ff0600720c */ /* 0x000fe20003f65270 */
[----:B------:R-:W-:Y:S01]  /*15830*/  VIADD R4, R0, 0x10 ;  /* 0x0000001000047836 */ /* 0x000fe20000000000 */
[C---:B------:R-:W-:Y:S02]  /*15840*/  ISETP.GE.AND P0, PT, R5.reuse, R188, PT ;  /* 0x000000bc0500720c */ /* 0x040fe40003f06270 */
[----:B------:R-:W-:Y:S02]  /*15850*/  P2R R6, PR, RZ, 0x4 ;  /* 0x00000004ff067803 */ /* 0x000fe40000000000 */
[C---:B------:R-:W-:Y:S02]  /*15860*/  ISETP.LT.OR P2, PT, R5.reuse, R185, P1 ;  /* 0x000000b90500720c */ /* 0x040fe40000f41670 */
[----:B------:R-:W-:Y:S02]  /*15870*/  ISETP.LT.OR P1, PT, R5, R184, P0 ;  /* 0x000000b80500720c */ /* 0x000fe40000721670 */
[----:B------:R-:W-:-:S02]  /*15880*/  P2R R5, PR, RZ, 0x4 ;  /* 0x00000004ff057803 */ /* 0x000fc40000000000 */
[----:B------:R-:W-:Y:S02]  /*15890*/  FSEL R195, R204, -INF , !P3 ;  /* 0xff800000ccc37808 */ /* 0x000fe40005800000 */
[C---:B------:R-:W-:Y:S02]  /*158a0*/  ISETP.GE.AND P3, PT, R4.reuse, R190, PT ;  /* 0x000000be0400720c */ /* 0x040fe40003f66270 */
[----:B------:R-:W-:Y:S02]  /*158b0*/  ISETP.GE.AND P2, PT, R4, R189, PT ;  /* 0x000000bd0400720c */ /* 0x000fe40003f46270 */
[----:B------:R-:W-:Y:S02]  /*158c0*/  FSEL R206, R206, -INF , !P6 ;  /* 0xff800000cece7808 */ /* 0x000fe40007000000 */
[----:B------:R-:W-:Y:S02]  /*158d0*/  FSEL R26, R64, -INF , !P4 ;  /* 0xff800000401a7808 */ /* 0x000fe40006000000 */
[----:B------:R-:W-:Y:S01]  /*158e0*/  ISETP.NE.AND P6, PT, R5, RZ, PT ;  /* 0x000000ff0500720c */ /* 0x000fe20003fc5270 */
[----:B------:R-:W-:Y:S01]  /*158f0*/  VIADD R5, R0, 0x11 ;  /* 0x0000001100057836 */ /* 0x000fe20000000000 */
[----:B------:R-:W-:-:S02]  /*15900*/  ISETP.GE.AND P0, PT, R4, R188, PT ;  /* 0x000000bc0400720c */ /* 0x000fc40003f06270 */
[----:B------:R-:W-:Y:S02]  /*15910*/  ISETP.NE.AND P4, PT, R7, RZ, PT ;  /* 0x000000ff0700720c */ /* 0x000fe40003f85270 */
[C---:B------:R-:W-:Y:S02]  /*15920*/  ISETP.LT.OR P3, PT, R4.reuse, R186, P3 ;  /* 0x000000ba0400720c */ /* 0x040fe40001f61670 */
[C---:B------:R-:W-:Y:S02]  /*15930*/  ISETP.LT.OR P2, PT, R4.reuse, R185, P2 ;  /* 0x000000b90400720c */ /* 0x040fe40001741670 */
[----:B------:R-:W-:Y:S02]  /*15940*/  ISETP.LT.OR P0, PT, R4, R184, P0 ;  /* 0x000000b80400720c */ /* 0x000fe40000701670 */
[----:B------:R-:W-:Y:S02]  /*15950*/  FSEL R29, R66, -INF , !P4 ;  /* 0xff800000421d7808 */ /* 0x000fe40006000000 */
[----:B------:R-:W-:-:S02]  /*15960*/  FSEL R25, R65, -INF , !P5 ;  /* 0xff80000041197808 */ /* 0x000fc40006800000 */
[----:B------:R-:W-:Y:S02]  /*15970*/  P2R R8, PR, RZ, 0x8 ;  /* 0x00000008ff087803 */ /* 0x000fe40000000000 */
[-C--:B------:R-:W-:Y:S02]  /*15980*/  ISETP.GE.AND P4, PT, R4, R191.reuse, PT ;  /* 0x000000bf0400720c */ /* 0x080fe40003f86270 */
[----:B------:R-:W-:Y:S02]  /*15990*/  ISETP.NE.AND P5, PT, R6, RZ, PT ;  /* 0x000000ff0600720c */ /* 0x000fe40003fa5270 */
[----:B------:R-:W-:Y:S02]  /*159a0*/  P2R R7, PR, RZ, 0x4 ;  /* 0x00000004ff077803 */ /* 0x000fe40000000000 */
[C---:B------:R-:W-:Y:S02]  /*159b0*/  ISETP.GE.AND P3, PT, R5.reuse, R191, PT ;  /* 0x000000bf0500720c */ /* 0x040fe40003f66270 */
[----:B------:R-:W-:-:S02]  /*159c0*/  ISETP.GE.AND P2, PT, R5, R190, PT ;  /* 0x000000be0500720c */ /* 0x000fc40003f46270 */
[----:B------:R-:W-:Y:S02]  /*159d0*/  P2R R6, PR, RZ, 0x1 ;  /* 0x00000001ff067803 */ /* 0x000fe40000000000 */
[----:B------:R-:W-:Y:S02]  /*159e0*/  FSEL R193, R205, -INF , !P6 ;  /* 0xff800000cdc17808 */ /* 0x000fe40007000000 */
[-C--:B------:R-:W-:Y:S01]  /*159f0*/  ISETP.LT.OR P4, PT, R4, R187.reuse, P4 ;  /* 0x000000bb0400720c */ /* 0x080fe20002781670 */
[----:B------:R-:W-:Y:S01]  /*15a00*/  VIADD R4, R0, 0x18 ;  /* 0x0000001800047836 */ /* 0x000fe20000000000 */
[----:B------:R-:W-:Y:S02]  /*15a10*/  FSEL R27, R67, -INF , !P5 ;  /* 0xff800000431b7808 */ /* 0x000fe40006800000 */
[----:B------:R-:W-:Y:S02]  /*15a20*/  ISETP.LT.OR P6, PT, R5, R187, P3 ;  /* 0x000000bb0500720c */ /* 0x000fe40001fc1670 */
[----:B------:R-:W-:-:S02]  /*15a30*/  ISETP.NE.AND P3, PT, R7, RZ, PT ;  /* 0x000000ff0700720c */ /* 0x000fc40003f65270 */
[----:B------:R-:W-:Y:S02]  /*15a40*/  ISETP.LT.OR P5, PT, R5, R186, P2 ;  /* 0x000000ba0500720c */ /* 0x000fe400017a1670 */
[----:B------:R-:W-:Y:S02]  /*15a50*/  FSEL R207, R207, -INF , !P1 ;  /* 0xff800000cfcf7808 */ /* 0x000fe40004800000 */
[----:B------:R-:W-:Y:S02]  /*15a60*/  ISETP.NE.AND P2, PT, R6, RZ, PT ;  /* 0x000000ff0600720c */ /* 0x000fe40003f45270 */
[C---:B------:R-:W-:Y:S02]  /*15a70*/  ISETP.GE.AND P1, PT, R5.reuse, R189, PT ;  /* 0x000000bd0500720c */ /* 0x040fe40003f26270 */
[----:B------:R-:W-:Y:S02]  /*15a80*/  ISETP.GE.AND P0, PT, R5, R188, PT ;  /* 0x000000bc0500720c */ /* 0x000fe40003f06270 */
[----:B------:R-:W-:-:S02]  /*15a90*/  FSEL R162, R200, -INF , !P3 ;  /* 0xff800000c8a27808 */ /* 0x000fc40005800000 */
[----:B------:R-:W-:Y:S02]  /*15aa0*/  P2R R6, PR, RZ, 0x20 ;  /* 0x00000020ff067803 */ /* 0x000fe40000000000 */
[----:B------:R-:W-:Y:S02]  /*15ab0*/  ISETP.GE.AND P3, PT, R4, R190, PT ;  /* 0x000000be0400720c */ /* 0x000fe40003f66270 */
[----:B------:R-:W-:Y:S02]  /*15ac0*/  FSEL R202, R202, -INF , !P2 ;  /* 0xff800000caca7808 */ /* 0x000fe40005000000 */
[C---:B------:R-:W-:Y:S02]  /*15ad0*/  ISETP.LT.OR P5, PT, R5.reuse, R185, P1 ;  /* 0x000000b90500720c */ /* 0x040fe40000fa1670 */
[----:B------:R-:W-:Y:S02]  /*15ae0*/  ISETP.GE.AND P2, PT, R4, R189, PT ;  /* 0x000000bd0400720c */ /* 0x000fe40003f46270 */
[----:B------:R-:W-:Y:S01]  /*15af0*/  ISETP.LT.OR P1, PT, R5, R184, P0 ;  /* 0x000000b80500720c */ /* 0x000fe20000721670 */
[----:B------:R-:W-:Y:S01]  /*15b00*/  VIADD R5, R0, 0x19 ;  /* 0x0000001900057836 */ /* 0x000fe20000000000 */
[----:B------:R-:W-:-:S02]  /*15b10*/  FSEL R30, R60, -INF , !P4 ;  /* 0xff8000003c1e7808 */ /* 0x000fc40006000000 */
[----:B------:R-:W-:Y:S02]  /*15b20*/  ISETP.GE.AND P0, PT, R4, R188, PT ;  /* 0x000000bc0400720c */ /* 0x000fe40003f06270 */
[----:B------:R-:W-:Y:S02]  /*15b30*/  ISETP.NE.AND P4, PT, R8, RZ, PT ;  /* 0x000000ff0800720c */ /* 0x000fe40003f85270 */
[C---:B------:R-:W-:Y:S02]  /*15b40*/  ISETP.LT.OR P3, PT, R4.reuse, R186, P3 ;  /* 0x000000ba0400720c */ /* 0x040fe40001f61670 */
[C---:B------:R-:W-:Y:S02]  /*15b50*/  ISETP.LT.OR P2, PT, R4.reuse, R185, P2 ;  /* 0x000000b90400720c */ /* 0x040fe40001741670 */
[----:B------:R-:W-:Y:S02]  /*15b60*/  FSEL R28, R61, -INF , !P6 ;  /* 0xff8000003d1c7808 */ /* 0x000fe40007000000 */
[----:B------:R-:W-:-:S02]  /*15b70*/  ISETP.LT.OR P0, PT, R4, R184, P0 ;  /* 0x000000b80400720c */ /* 0x000fc40000701670 */
[----:B------:R-:W-:Y:S02]  /*15b80*/  FSEL R39, R62, -INF , !P4 ;  /* 0xff8000003e277808 */ /* 0x000fe40006000000 */
[----:B------:R-:W-:Y:S02]  /*15b90*/  ISETP.NE.AND P6, PT, R6, RZ, PT ;  /* 0x000000ff0600720c */ /* 0x000fe40003fc5270 */
[----:B------:R-:W-:Y:S02]  /*15ba0*/  P2R R8, PR, RZ, 0x8 ;  /* 0x00000008ff087803 */ /* 0x000fe40000000000 */
[-C--:B------:R-:W-:Y:S02]  /*15bb0*/  ISETP.GE.AND P4, PT, R4, R191.reuse, PT ;  /* 0x000000bf0400720c */ /* 0x080fe40003f86270 */
[----:B------:R-:W-:Y:S02]  /*15bc0*/  P2R R7, PR, RZ, 0x4 ;  /* 0x00000004ff077803 */ /* 0x000fe40000000000 */
[----:B------:R-:W-:-:S02]  /*15bd0*/  ISETP.GE.AND P3, PT, R5, R191, PT ;  /* 0x000000bf0500720c */ /* 0x000fc40003f66270 */
[----:B------:R-:W-:Y:S02]  /*15be0*/  ISETP.GE.AND P2, PT, R5, R190, PT ;  /* 0x000000be0500720c */ /* 0x000fe40003f46270 */
[----:B------:R-:W-:Y:S02]  /*15bf0*/  P2R R6, PR, RZ, 0x1 ;  /* 0x00000001ff067803 */ /* 0x000fe40000000000 */
[----:B------:R-:W-:Y:S02]  /*15c00*/  FSEL R40, R63, -INF , !P6 ;  /* 0xff8000003f287808 */ /* 0x000fe40007000000 */
[-C--:B------:R-:W-:Y:S01]  /*15c10*/  ISETP.LT.OR P4, PT, R4, R187.reuse, P4 ;  /* 0x000000bb0400720c */ /* 0x080fe20002781670 */
[----:B------:R-:W-:Y:S01]  /*15c20*/  VIADD R4, R0, 0x20 ;  /* 0x0000002000047836 */ /* 0x000fe20000000000 */
[----:B------:R-:W-:Y:S02]  /*15c30*/  FSEL R160, R201, -INF , !P5 ;  /* 0xff800000c9a07808 */ /* 0x000fe40006800000 */
[----:B------:R-:W-:-:S02]  /*15c40*/  ISETP.LT.OR P6, PT, R5, R187, P3 ;  /* 0x000000bb0500720c */ /* 0x000fc40001fc1670 */
[----:B------:R-:W-:Y:S02]  /*15c50*/  ISETP.NE.AND P3, PT, R7, RZ, PT ;  /* 0x000000ff0700720c */ /* 0x000fe40003f65270 */
[----:B------:R-:W-:Y:S02]  /*15c60*/  ISETP.LT.OR P5, PT, R5, R186, P2 ;  /* 0x000000ba0500720c */ /* 0x000fe400017a1670 */
[----:B------:R-:W-:Y:S02]  /*15c70*/  ISETP.NE.AND P2, PT, R6, RZ, PT ;  /* 0x000000ff0600720c */ /* 0x000fe40003f45270 */
[----:B------:R-:W-:Y:S02]  /*15c80*/  FSEL R203, R203, -INF , !P1 ;  /* 0xff800000cbcb7808 */ /* 0x000fe40004800000 */
[C---:B------:R-:W-:Y:S02]  /*15c90*/  ISETP.GE.AND P1, PT, R5.reuse, R189, PT ;  /* 0x000000bd0500720c */ /* 0x040fe40003f26270 */
[----:B------:R-:W-:-:S02]  /*15ca0*/  ISETP.GE.AND P0, PT, R5, R188, PT ;  /* 0x000000bc0500720c */ /* 0x000fc40003f06270 */
[----:B------:R-:W-:Y:S02]  /*15cb0*/  FSEL R159, R196, -INF , !P3 ;  /* 0xff800000c49f7808 */ /* 0x000fe40005800000 */
        /* <DEDUP_REMOVED lines=8> */
[----:B------:R-:W-:Y:S02]  /*15d40*/  ISETP.NE.AND P4, PT, R8, RZ, PT ;  /* 0x000000ff0800720c */ /* 0x000fe40003f85270 */
[C---:B------:R-:W-:Y:S02]  /*15d50*/  ISETP.GE.AND P0, PT, R4.reuse, R188, PT ;  /* 0x000000bc0400720c */ /* 0x040fe40003f06270 */
[C---:B------:R-:W-:Y:S02]  /*15d60*/  ISETP.LT.OR P3, PT, R4.reuse, R186, P3 ;  /* 0x000000ba0400720c */ /* 0x040fe40001f61670 */
[----:B------:R-:W-:-:S02]  /*15d70*/  ISETP.LT.OR P2, PT, R4, R185, P2 ;  /* 0x000000b90400720c */ /* 0x000fc40001741670 */
[----:B------:R-:W-:Y:S02]  /*15d80*/  FSEL R63, R57, -INF , !P6 ;  /* 0xff800000393f7808 */ /* 0x000fe40007000000 */
[----:B------:R-:W-:Y:S02]  /*15d90*/  FSEL R154, R58, -INF , !P4 ;  /* 0xff8000003a9a7808 */ /* 0x000fe40006000000 */
[----:B------:R-:W-:Y:S02]  /*15da0*/  ISETP.NE.AND P6, PT, R6, RZ, PT ;  /* 0x000000ff0600720c */ /* 0x000fe40003fc5270 */
[C---:B------:R-:W-:Y:S02]  /*15db0*/  ISETP.LT.OR P0, PT, R4.reuse, R184, P0 ;  /* 0x000000b80400720c */ /* 0x040fe40000701670 */
[----:B------:R-:W-:Y:S02]  /*15dc0*/  P2R R8, PR, RZ, 0x8 ;  /* 0x00000008ff087803 */ /* 0x000fe40000000000 */
[----:B------:R-:W-:-:S02]  /*15dd0*/  ISETP.GE.AND P4, PT, R4, R191, PT ;  /* 0x000000bf0400720c */ /* 0x000fc40003f86270 */
[----:B------:R-:W-:Y:S02]  /*15de0*/  P2R R7, PR, RZ, 0x4 ;  /* 0x00000004ff077803 */ /* 0x000fe40000000000 */
[C---:B------:R-:W-:Y:S02]  /*15df0*/  ISETP.GE.AND P3, PT, R5.reuse, R191, PT ;  /* 0x000000bf0500720c */ /* 0x040fe40003f66270 */
[----:B------:R-:W-:Y:S02]  /*15e00*/  ISETP.GE.AND P2, PT, R5, R190, PT ;  /* 0x000000be0500720c */ /* 0x000fe40003f46270 */
[----:B------:R-:W-:Y:S02]  /*15e10*/  FSEL R153, R59, -INF , !P6 ;  /* 0xff8000003b997808 */ /* 0x000fe40007000000 */
[----:B------:R-:W-:Y:S02]  /*15e20*/  P2R R6, PR, RZ, 0x1 ;  /* 0x00000001ff067803 */ /* 0x000fe40000000000 */
[----:B------:R-:W-:Y:S01]  /*15e30*/  ISETP.LT.OR P4, PT, R4, R187, P4 ;  /* 0x000000bb0400720c */ /* 0x000fe20002781670 */
[----:B------:R-:W-:Y:S01]  /*15e40*/  VIADD R4, R0, 0x28 ;  /* 0x0000002800047836 */ /* 0x000fe20000000000 */
[----:B------:R-:W-:-:S02]  /*15e50*/  FSEL R158, R197, -INF , !P5 ;  /* 0xff800000c59e7808 */ /* 0x000fc40006800000 */
[----:B------:R-:W-:Y:S02]  /*15e60*/  ISETP.LT.OR P6, PT, R5, R187, P3 ;  /* 0x000000bb0500720c */ /* 0x000fe40001fc1670 */
[----:B------:R-:W-:Y:S02]  /*15e70*/  FSEL R194, R199, -INF , !P1 ;  /* 0xff800000c7c27808 */ /* 0x000fe40004800000 */
[----:B------:R-:W-:Y:S02]  /*15e80*/  ISETP.NE.AND P3, PT, R7, RZ, PT ;  /* 0x000000ff0700720c */ /* 0x000fe40003f65270 */
[C---:B------:R-:W-:Y:S02]  /*15e90*/  ISETP.LT.OR P5, PT, R5.reuse, R186, P2 ;  /* 0x000000ba0500720c */ /* 0x040fe400017a1670 */
[C---:B------:R-:W-:Y:S02]  /*15ea0*/  ISETP.GE.AND P1, PT, R5.reuse, R189, PT ;  /* 0x000000bd0500720c */ /* 0x040fe40003f26270 */
[----:B------:R-:W-:-:S02]  /*15eb0*/  ISETP.GE.AND P0, PT, R5, R188, PT ;  /* 0x000000bc0500720c */ /* 0x000fc40003f06270 */
[----:B------:R-:W-:Y:S02]  /*15ec0*/  ISETP.NE.AND P2, PT, R6, RZ, PT ;  /* 0x000000ff0600720c */ /* 0x000fe40003f45270 */
[----:B------:R-:W-:Y:S02]  /*15ed0*/  FSEL R62, R44, -INF , !P4 ;  /* 0xff8000002c3e7808 */ /* 0x000fe40006000000 */
[----:B------:R-:W-:Y:S02]  /*15ee0*/  P2R R6, PR, RZ, 0x20 ;  /* 0x00000020ff067803 */ /* 0x000fe40000000000 */
[----:B------:R-:W-:Y:S02]  /*15ef0*/  FSEL R157, R164, -INF , !P3 ;  /* 0xff800000a49d7808 */ /* 0x000fe40005800000 */
[----:B------:R-:W-:Y:S02]  /*15f00*/  ISETP.NE.AND P4, PT, R8, RZ, PT ;  /* 0x000000ff0800720c */ /* 0x000fe40003f85270 */
[----:B------:R-:W-:-:S02]  /*15f10*/  ISETP.LT.OR P5, PT, R5, R185, P1 ;  /* 0x000000b90500720c */ /* 0x000fc40000fa1670 */
[----:B------:R-:W-:Y:S02]  /*15f20*/  ISETP.GE.AND P3, PT, R4, R190, PT ;  /* 0x000000be0400720c */ /* 0x000fe40003f66270 */
[----:B------:R-:W-:Y:S01]  /*15f30*/  ISETP.LT.OR P1, PT, R5, R184, P0 ;  /* 0x000000b80500720c */ /* 0x000fe20000721670 */
[----:B------:R-:W-:Y:S01]  /*15f40*/  VIADD R5, R0, 0x29 ;  /* 0x0000002900057836 */ /* 0x000fe20000000000 */
[----:B------:R-:W-:Y:S02]  /*15f50*/  FSEL R163, R166, -INF , !P2 ;  /* 0xff800000a6a37808 */ /* 0x000fe40005000000 */
[----:B------:R-:W-:Y:S02]  /*15f60*/  ISETP.GE.AND P2, PT, R4, R189, PT ;  /* 0x000000bd0400720c */ /* 0x000fe40003f46270 */
[----:B------:R-:W-:Y:S02]  /*15f70*/  FSEL R59, R45, -INF , !P6 ;  /* 0xff8000002d3b7808 */ /* 0x000fe40007000000 */
[----:B------:R-:W-:-:S02]  /*15f80*/  FSEL R152, R46, -INF , !P4 ;  /* 0xff8000002e987808 */ /* 0x000fc40006000000 */
[C---:B------:R-:W-:Y:S02]  /*15f90*/  ISETP.LT.OR P6, PT, R4.reuse, R186, P3 ;  /* 0x000000ba0400720c */ /* 0x040fe40001fc1670 */
[----:B------:R-:W-:Y:S02]  /*15fa0*/  ISETP.GE.AND P4, PT, R4, R191, PT ;  /* 0x000000bf0400720c */ /* 0x000fe40003f86270 */
[----:B------:R-:W-:Y:S02]  /*15fb0*/  ISETP.NE.AND P3, PT, R6, RZ, PT ;  /* 0x000000ff0600720c */ /* 0x000fe40003f65270 */
[----:B------:R-:W-:Y:S02]  /*15fc0*/  ISETP.LT.OR P2, PT, R4, R185, P2 ;  /* 0x000000b90400720c */ /* 0x000fe40001741670 */
[----:B------:R-:W-:Y:S02]  /*15fd0*/  FSEL R161, R167, -INF , !P1 ;  /* 0xff800000a7a17808 */ /* 0x000fe40004800000 */
[----:B------:R-:W-:-:S02]  /*15fe0*/  ISETP.GE.AND P1, PT, R5, R189, PT ;  /* 0x000000bd0500720c */ /* 0x000fc40003f26270 */
[C---:B------:R-:W-:Y:S02]  /*15ff0*/  ISETP.LT.OR P4, PT, R4.reuse, R187, P4 ;  /* 0x000000bb0400720c */ /* 0x040fe40002781670 */
[----:B------:R-:W-:Y:S02]  /*16000*/  FSEL R144, R47, -INF , !P3 ;  /* 0xff8000002f907808 */ /* 0x000fe40005800000 */
[----:B------:R-:W-:Y:S02]  /*16010*/  P2R R6, PR, RZ, 0x4 ;  /* 0x00000004ff067803 */ /* 0x000fe40000000000 */
[C---:B------:R-:W-:Y:S02]  /*16020*/  ISETP.GE.AND P3, PT, R5.reuse, R191, PT ;  /* 0x000000bf0500720c */ /* 0x040fe40003f66270 */
[----:B------:R-:W-:Y:S02]  /*16030*/  ISETP.LT.OR P1, PT, R5, R185, P1 ;  /* 0x000000b90500720c */ /* 0x000fe40000f21670 */
[----:B------:R-:W-:-:S02]  /*16040*/  ISETP.GE.AND P0, PT, R4, R188, PT ;  /* 0x000000bc0400720c */ /* 0x000fc40003f06270 */
[----:B------:R-:W-:Y:S02]  /*16050*/  FSEL R58, R52, -INF , !P4 ;  /* 0xff800000343a7808 */ /* 0x000fe40006000000 */
[----:B------:R-:W-:Y:S02]  /*16060*/  ISETP.LT.OR P3, PT, R5, R187, P3 ;  /* 0x000000bb0500720c */ /* 0x000fe40001f61670 */
[----:B------:R-:W-:Y:S02]  /*16070*/  ISETP.NE.AND P4, PT, R6, RZ, PT ;  /* 0x000000ff0600720c */ /* 0x000fe40003f85270 */
[----:B------:R-:W-:Y:S02]  /*16080*/  P2R R6, PR, RZ, 0x2 ;  /* 0x00000002ff067803 */ /* 0x000fe40000000000 */
[----:B------:R-:W-:Y:S02]  /*16090*/  ISETP.LT.OR P0, PT, R4, R184, P0 ;  /* 0x000000b80400720c */ /* 0x000fe40000701670 */
[----:B------:R-:W-:-:S02]  /*160a0*/  FSEL R56, R53, -INF , !P3 ;  /* 0xff80000035387808 */ /* 0x000fc40005800000 */
[----:B------:R-:W-:Y:S01]  /*160b0*/  ISETP.NE.AND P3, PT, R6, RZ, PT ;  /* 0x000000ff0600720c */ /* 0x000fe20003f65270 */
[----:B------:R-:W-:Y:S01]  /*160c0*/  VIADD R4, R0, 0x30 ;  /* 0x0000003000047836 */ /* 0x000fe20000000000 */
[----:B------:R-:W-:Y:S02]  /*160d0*/  P2R R15, PR, RZ, 0x1 ;  /* 0x00000001ff0f7803 */ /* 0x000fe40000000000 */
[----:B------:R-:W-:Y:S02]  /*160e0*/  FMNMX.FTZ R6, R228, R20, !PT ;  /* 0x00000014e4067209 */ /* 0x000fe40007810000 */
[C---:B------:R-:W-:Y:S02]  /*160f0*/  ISETP.GE.AND P2, PT, R5.reuse, R190, PT ;  /* 0x000000be0500720c */ /* 0x040fe40003f46270 */
[----:B------:R-:W-:Y:S02]  /*16100*/  ISETP.GE.AND P0, PT, R5, R188, PT ;  /* 0x000000bc0500720c */ /* 0x000fe40003f06270 */
[----:B------:R-:W-:-:S02]  /*16110*/  FMNMX.FTZ R6, R21, R6, !PT ;  /* 0x0000000615067209 */ /* 0x000fc40007810000 */
[C---:B------:R-:W-:Y:S02]  /*16120*/  ISETP.LT.OR P2, PT, R5.reuse, R186, P2 ;  /* 0x000000ba0500720c */ /* 0x040fe40001741670 */
[----:B------:R-:W-:Y:S01]  /*16130*/  ISETP.LT.OR P0, PT, R5, R184, P0 ;  /* 0x000000b80500720c */ /* 0x000fe20000701670 */
[----:B------:R-:W-:Y:S01]  /*16140*/  VIADD R5, R0, 0x31 ;  /* 0x0000003100057836 */ /* 0x000fe20000000000 */
[----:B------:R-:W-:Y:S02]  /*16150*/  ISETP.GE.AND P1, PT, R4, R191, PT ;  /* 0x000000bf0400720c */ /* 0x000fe40003f26270 */
[----:B------:R-:W-:Y:S02]  /*16160*/  FMNMX.FTZ R6, R26, R6, !PT ;  /* 0x000000061a067209 */ /* 0x000fe40007810000 */
[----:B------:R-:W-:Y:S02]  /*16170*/  FSEL R142, R55, -INF , !P2 ;  /* 0xff800000378e7808 */ /* 0x000fe40005000000 */
[----:B------:R-:W-:-:S02]  /*16180*/  ISETP.LT.OR P2, PT, R4, R187, P1 ;  /* 0x000000bb0400720c */ /* 0x000fc40000f41670 */
[----:B------:R-:W-:Y:S02]  /*16190*/  P2R R19, PR, RZ, 0x1 ;  /* 0x00000001ff137803 */ /* 0x000fe40000000000 */
[----:B------:R-:W-:Y:S02]  /*161a0*/  ISETP.GE.AND P1, PT, R5, R191, PT ;  /* 0x000000bf0500720c */ /* 0x000fe40003f26270 */
[C---:B------:R-:W-:Y:S02]  /*161b0*/  ISETP.GE.AND P0, PT, R4.reuse, R190, PT ;  /* 0x000000be0400720c */ /* 0x040fe40003f06270 */
[----:B------:R-:W-:Y:S02]  /*161c0*/  FMNMX.FTZ R7, R25, R6, !PT ;  /* 0x0000000619077209 */ /* 0x000fe40007810000 */
[----:B------:R-:W-:Y:S02]  /*161d0*/  ISETP.LT.OR P1, PT, R5, R187, P1 ;  /* 0x000000bb0500720c */ /* 0x000fe40000f21670 */
[----:B------:R-:W-:-:S02]  /*161e0*/  ISETP.LT.OR P0, PT, R4, R186, P0 ;  /* 0x000000ba0400720c */ /* 0x000fc40000701670 */
[----:B------:R-:W-:Y:S02]  /*161f0*/  FMNMX.FTZ R7, R30, R7, !PT ;  /* 0x000000071e077209 */ /* 0x000fe40007810000 */
[----:B------:R-:W-:Y:S02]  /*16200*/  FMNMX.FTZ R6, R252, R22, !PT ;  /* 0x00000016fc067209 */ /* 0x000fe40007810000 */
[----:B------:R-:W-:Y:S02]  /*16210*/  FSEL R55, R48, -INF , !P2 ;  /* 0xff80000030377808 */ /* 0x000fe40005000000 */
[----:B------:R-:W-:Y:S02]  /*16220*/  FSEL R53, R49, -INF , !P1 ;  /* 0xff80000031357808 */ /* 0x000fe40004800000 */
[----:B------:R-:W-:Y:S02]  /*16230*/  ISETP.GE.AND P2, PT, R4, R189, PT ;  /* 0x000000bd0400720c */ /* 0x000fe40003f46270 */
[----:B------:R-:W-:-:S02]  /*16240*/  FSEL R74, R50, -INF , !P0 ;  /* 0xff800000324a7808 */ /* 0x000fc40004000000 */
[----:B------:R-:W-:Y:S02]  /*16250*/  ISETP.GE.AND P1, PT, R4, R188, PT ;  /* 0x000000bc0400720c */ /* 0x000fe40003f26270 */
[----:B------:R-:W-:Y:S02]  /*16260*/  FMNMX.FTZ R7, R28, R7, !PT ;  /* 0x000000071c077209 */ /* 0x000fe40007810000 */
[----:B------:R-:W-:Y:S02]  /*16270*/  ISETP.GE.AND P0, PT, R5, R190, PT ;  /* 0x000000be0500720c */ /* 0x000fe40003f06270 */
[----:B------:R-:W-:Y:S02]  /*16280*/  FMNMX.FTZ R6, R24, R6, !PT ;  /* 0x0000000618067209 */ /* 0x000fe40007810000 */
[----:B------:R-:W-:Y:S02]  /*16290*/  FSEL R156, R165, -INF , !P5 ;  /* 0xff800000a59c7808 */ /* 0x000fe40006800000 */
[----:B------:R-:W-:-:S02]  /*162a0*/  ISETP.LT.OR P2, PT, R4, R185, P2 ;  /* 0x000000b90400720c */ /* 0x000fc40001741670 */
[----:B------:R-:W-:Y:S01]  /*162b0*/  ISETP.LT.OR P5, PT, R4, R184, P1 ;  /* 0x000000b80400720c */ /* 0x000fe20000fa1670 */
[----:B------:R-:W-:Y:S01]  /*162c0*/  VIADD R4, R0, 0x38 ;  /* 0x0000003800047836 */ /* 0x000fe20000000000 */
[----:B------:R-:W-:Y:S02]  /*162d0*/  FMNMX.FTZ R7, R68, R7, !PT ;  /* 0x0000000744077209 */ /* 0x000fe40007810000 */
[----:B------:R-:W-:Y:S02]  /*162e0*/  ISETP.LT.OR P0, PT, R5, R186, P0 ;  /* 0x000000ba0500720c */ /* 0x000fe40000701670 */
[----:B------:R-:W-:Y:S02]  /*162f0*/  FMNMX.FTZ R6, R29, R6, !PT ;  /* 0x000000061d067209 */ /* 0x000fe40007810000 */
[----:B------:R-:W-:Y:S02]  /*16300*/  FMNMX.FTZ R7, R63, R7, !PT ;  /* 0x000000073f077209 */ /* 0x000fe40007810000 */
[----:B------:R-:W-:-:S02]  /*16310*/  FSEL R72, R51, -INF , !P0 ;  /* 0xff80000033487808 */ /* 0x000fc40004000000 */
[----:B------:R-:W-:Y:S02]  /*16320*/  FMNMX.FTZ R6, R27, R6, !PT ;  /* 0x000000061b067209 */ /* 0x000fe40007810000 */
[----:B------:R-:W-:Y:S02]  /*16330*/  ISETP.GE.AND P0, PT, R4, R191, PT ;  /* 0x000000bf0400720c */ /* 0x000fe40003f06270 */
[----:B------:R-:W-:Y:S02]  /*16340*/  FMNMX.FTZ R7, R62, R7, !PT ;  /* 0x000000073e077209 */ /* 0x000fe40007810000 */
[----:B------:R-:W-:Y:S02]  /*16350*/  FMNMX.FTZ R6, R39, R6, !PT ;  /* 0x0000000627067209 */ /* 0x000fe40007810000 */
[----:B------:R-:W-:Y:S02]  /*16360*/  ISETP.LT.OR P0, PT, R4, R187, P0 ;  /* 0x000000bb0400720c */ /* 0x000fe40000701670 */
[----:B------:R-:W-:-:S02]  /*16370*/  FMNMX.FTZ R7, R59, R7, !PT ;  /* 0x000000073b077209 */ /* 0x000fc40007810000 */
[----:B------:R-:W-:Y:S02]  /*16380*/  FMNMX.FTZ R6, R40, R6, !PT ;  /* 0x0000000628067209 */ /* 0x000fe40007810000 */
[----:B------:R-:W-:Y:S02]  /*16390*/  FSEL R47, R148, -INF , !P0 ;  /* 0xff800000942f7808 */ /* 0x000fe40004000000 */
[----:B------:R-:W-:Y:S02]  /*163a0*/  ISETP.GE.AND P0, PT, R4, R190, PT ;  /* 0x000000be0400720c */ /* 0x000fe40003f06270 */
[----:B------:R-:W-:Y:S02]  /*163b0*/  FMNMX.FTZ R7, R58, R7, !PT ;  /* 0x000000073a077209 */ /* 0x000fe40007810000 */
[----:B------:R-:W-:Y:S01]  /*163c0*/  FMNMX.FTZ R6, R154, R6, !PT ;  /* 0x000000069a067209 */ /* 0x000fe20007810000 */
[----:B------:R-:W-:Y:S01]  /*163d0*/  VIADD R0, R0, 0x39 ;  /* 0x0000003900007836 */ /* 0x000fe20000000000 */
[----:B------:R-:W-:-:S02]  /*163e0*/  ISETP.LT.OR P0, PT, R4, R186, P0 ;  /* 0x000000ba0400720c */ /* 0x000fc40000701670 */
[----:B------:R-:W-:Y:S02]  /*163f0*/  FMNMX.FTZ R7, R56, R7, !PT ;  /* 0x0000000738077209 */ /* 0x000fe40007810000 */
[----:B------:R-:W-:Y:S02]  /*16400*/  FMNMX.FTZ R6, R153, R6, !PT ;  /* 0x0000000699067209 */ /* 0x000fe40007810000 */
[----:B------:R-:W-:Y:S01]  /*16410*/  FSEL R61, R150, -INF , !P0 ;  /* 0xff800000963d7808 */ /* 0x000fe20004000000 */
[----:B------:R-:W-:Y:S01]  /*16420*/  IMAD.WIDE.U32 R140, R10, -0x2daee0ad, RZ ;  /* 0xd2511f530a8c7825 */ /* 0x000fe200078e00ff */
[----:B------:R-:W-:Y:S02]  /*16430*/  ISETP.GE.AND P0, PT, R0, R191, PT ;  /* 0x000000bf0000720c */ /* 0x000fe40003f06270 */
[----:B------:R-:W-:Y:S02]  /*16440*/  FMNMX.FTZ R7, R55, R7, !PT ;  /* 0x0000000737077209 */ /* 0x000fe40007810000 */
[----:B------:R-:W-:-:S02]  /*16450*/  FMNMX.FTZ R6, R152, R6, !PT ;  /* 0x0000000698067209 */ /* 0x000fc40007810000 */
[----:B------:R-:W-:Y:S02]  /*16460*/  ISETP.LT.OR P0, PT, R0, R187, P0 ;  /* 0x000000bb0000720c */ /* 0x000fe40000701670 */
[----:B------:R-:W-:Y:S02]  /*16470*/  FMNMX.FTZ R7, R53, R7, !PT ;  /* 0x0000000735077209 */ /* 0x000fe40007810000 */
[----:B------:R-:W-:Y:S02]  /*16480*/  FSEL R143, R54, -INF , !P6 ;  /* 0xff800000368f7808 */ /* 0x000fe40007000000 */
[----:B------:R-:W-:Y:S02]  /*16490*/  FMNMX.FTZ R6, R144, R6, !PT ;  /* 0x0000000690067209 */ /* 0x000fe40007810000 */
[----:B------:R-:W-:Y:S02]  /*164a0*/  LOP3.LUT R9, R141, UR6, R9, 0x96, !PT ;  /* 0x000000068d097c12 */ /* 0x000fe4000f8e9609 */
[----:B------:R-:W-:-:S02]  /*164b0*/  LOP3.LUT R8, R249, UR41, R140, 0x96, !PT ;  /* 0x00000029f9087c12 */ /* 0x000fc4000f8e968c */
[----:B------:R-:W-:Y:S02]  /*164c0*/  FSEL R38, R149, -INF , !P0 ;  /* 0xff80000095267808 */ /* 0x000fe40004000000 */
[----:B------:R-:W-:Y:S02]  /*164d0*/  FMNMX.FTZ R7, R47, R7, !PT ;  /* 0x000000072f077209 */ /* 0x000fe40007810000 */
[----:B------:R-:W-:Y:S01]  /*164e0*/  FMNMX.FTZ R6, R143, R6, !PT ;  /* 0x000000068f067209 */ /* 0x000fe20007810000 */
[----:B------:R-:W-:Y:S01]  /*164f0*/  IMAD.WIDE.U32 R36, R9, -0x326172a9, RZ ;  /* 0xcd9e8d5709247825 */ /* 0x000fe200078e00ff */
[----:B------:R-:W-:Y:S02]  /*16500*/  FMNMX.FTZ R16, R38, R7, !PT ;  /* 0x0000000726107209 */ /* 0x000fe40007810000 */
[----:B------:R-:W-:Y:S01]  /*16510*/  ISETP.GE.AND P0, PT, R0, R190, PT ;  /* 0x000000be0000720c */ /* 0x000fe20003f06270 */
[----:B------:R-:W-:Y:S01]  /*16520*/  IMAD R172, R11, -0x326172a9, RZ ;  /* 0xcd9e8d570bac7824 */ /* 0x000fe200078e02ff */
[----:B------:R-:W-:Y:S01]  /*16530*/  FMNMX.FTZ R10, R142, R6, !PT ;  /* 0x000000068e0a7209 */ /* 0x000fe20007810000 */
[----:B------:R-:W-:Y:S01]  /*16540*/  IMAD.WIDE.U32 R8, R8, -0x326172a9, RZ ;  /* 0xcd9e8d5708087825 */ /* 0x000fe200078e00ff */
[----:B------:R-:W-:Y:S01]  /*16550*/  ISETP.LT.OR P0, PT, R0, R186, P0 ;  /* 0x000000ba0000720c */ /* 0x000fe20000701670 */
[----:B------:R-:W1:Y:S01]  /*16560*/  SHFL.BFLY PT, R17, R16, 0x2, 0x1f ;  /* 0x0c401f0010117f89 */ /* 0x000e6200000e0000 */
[----:B------:R-:W-:-:S02]  /*16570*/  LOP3.LUT R7, R37, UR42, R172, 0x96, !PT ;  /* 0x0000002a25077c12 */ /* 0x000fc4000f8e96ac */
[----:B------:R-:W-:Y:S02]  /*16580*/  LOP3.LUT R6, R9, UR40, R36, 0x96, !PT ;  /* 0x0000002809067c12 */ /* 0x000fe4000f8e9624 */
[----:B------:R-:W-:Y:S01]  /*16590*/  FMNMX.FTZ R10, R74, R10, !PT ;  /* 0x0000000a4a0a7209 */ /* 0x000fe20007810000 */
[----:B------:R-:W-:Y:S01]  /*165a0*/  IMAD.WIDE.U32 R64, R7, -0x2daee0ad, RZ ;  /* 0xd2511f5307407825 */ /* 0x000fe200078e00ff */
[----:B------:R-:W-:Y:S02]  /*165b0*/  FSEL R50, R151, -INF , !P0 ;  /* 0xff80000097327808 */ /* 0x000fe40004000000 */
[----:B------:R-:W-:Y:S01]  /*165c0*/  FMNMX.FTZ R14, R72, R10, !PT ;  /* 0x0000000a480e7209 */ /* 0x000fe20007810000 */
[----:B------:R-:W-:Y:S01]  /*165d0*/  IMAD.WIDE.U32 R10, R6, -0x2daee0ad, RZ ;  /* 0xd2511f53060a7825 */ /* 0x000fe200078e00ff */
[C---:B------:R-:W-:Y:S02]  /*165e0*/  ISETP.GE.AND P1, PT, R5.reuse, R189, PT ;  /* 0x000000bd0500720c */ /* 0x040fe40003f26270 */
[----:B------:R-:W-:-:S02]  /*165f0*/  ISETP.GE.AND P0, PT, R5, R188, PT ;  /* 0x000000bc0500720c */ /* 0x000fc40003f06270 */
[----:B------:R-:W-:Y:S02]  /*16600*/  FSEL R75, R216, -INF , !P4 ;  /* 0xff800000d84b7808 */ /* 0x000fe40006000000 */
[----:B------:R-:W-:Y:S02]  /*16610*/  FMNMX.FTZ R7, R61, R14, !PT ;  /* 0x0000000e3d077209 */ /* 0x000fe40007810000 */
[C---:B------:R-:W-:Y:S02]  /*16620*/  ISETP.LT.OR P6, PT, R5.reuse, R185, P1 ;  /* 0x000000b90500720c */ /* 0x040fe40000fc1670 */
[----:B------:R-:W-:Y:S02]  /*16630*/  ISETP.LT.OR P4, PT, R5, R184, P0 ;  /* 0x000000b80500720c */ /* 0x000fe40000781670 */
[----:B------:R-:W-:Y:S02]  /*16640*/  ISETP.NE.AND P1, PT, R15, RZ, PT ;  /* 0x000000ff0f00720c */ /* 0x000fe40003f25270 */
[----:B------:R-:W-:-:S02]  /*16650*/  LOP3.LUT R6, R65, UR39, R248, 0x96, !PT ;  /* 0x0000002741067c12 */ /* 0x000fc4000f8e96f8 */
[----:B------:R-:W-:Y:S02]  /*16660*/  LOP3.LUT R5, R11, UR37, R64, 0x96, !PT ;  /* 0x000000250b057c12 */ /* 0x000fe4000f8e9640 */
[----:B------:R-:W-:Y:S01]  /*16670*/  FMNMX.FTZ R11, R50, R7, !PT ;  /* 0x00000007320b7209 */ /* 0x000fe20007810000 */
[----:B------:R-:W-:Y:S01]  /*16680*/  IMAD.WIDE.U32 R6, R6, -0x326172a9, RZ ;  /* 0xcd9e8d5706067825 */ /* 0x000fe200078e00ff */
[----:B------:R-:W-:Y:S02]  /*16690*/  FSEL R151, R218, -INF , !P1 ;  /* 0xff800000da977808 */ /* 0x000fe40004800000 */
[C---:B------:R-:W-:Y:S01]  /*166a0*/  ISETP.GE.AND P1, PT, R4.reuse, R189, PT ;  /* 0x000000bd0400720c */ /* 0x040fe20003f26270 */
[----:B------:R-:W-:Y:S01]  /*166b0*/  IMAD.WIDE.U32 R14, R5, -0x326172a9, RZ ;  /* 0xcd9e8d57050e7825 */ /* 0x000fe200078e00ff */
[----:B------:R-:W3:Y:S01]  /*166c0*/  SHFL.BFLY PT, R18, R11, 0x2, 0x1f ;  /* 0x0c401f000b127f89 */ /* 0x000ee200000e0000 */
[----:B------:R-:W-:Y:S02]  /*166d0*/  FSEL R66, R217, -INF , !P3 ;  /* 0xff800000d9427808 */ /* 0x000fe40005800000 */
[----:B------:R-:W-:-:S02]  /*166e0*/  ISETP.LT.OR P3, PT, R4, R185, P1 ;  /* 0x000000b90400720c */ /* 0x000fc40000f61670 */
[C---:B------:R-:W-:Y:S02]  /*166f0*/  ISETP.GE.AND P0, PT, R4.reuse, R188, PT ;  /* 0x000000bc0400720c */ /* 0x040fe40003f06270 */
[----:B------:R-:W-:Y:S02]  /*16700*/  LOP3.LUT R5, R7, UR38, R8, 0x96, !PT ;  /* 0x0000002607057c12 */ /* 0x000fe4000f8e9608 */
[----:B------:R-:W-:Y:S02]  /*16710*/  LOP3.LUT R6, R15, UR31, R6, 0x96, !PT ;  /* 0x0000001f0f067c12 */ /* 0x000fe4000f8e9606 */
[----:B------:R-:W-:Y:S02]  /*16720*/  ISETP.NE.AND P1, PT, R19, RZ, PT ;  /* 0x000000ff1300720c */ /* 0x000fe40003f25270 */
[----:B------:R-:W-:Y:S02]  /*16730*/  P2R R19, PR, RZ, 0x8 ;  /* 0x00000008ff137803 */ /* 0x000fe40000000000 */
[----:B------:R-:W-:Y:S01]  /*16740*/  ISETP.LT.OR P3, PT, R4, R184, P0 ;  /* 0x000000b80400720c */ /* 0x000fe20000761670 */
[----:B------:R-:W-:Y:S01]  /*16750*/  IMAD.WIDE.U32 R4, R5, -0x2daee0ad, RZ ;  /* 0xd2511f5305047825 */ /* 0x000fe200078e00ff */
[----:B-1----:R-:W-:-:S03]  /*16760*/  FMNMX.FTZ R15, R16, R17, !PT ;  /* 0x00000011100f7209 */ /* 0x002fc60007810000 */
[----:B------:R-:W-:-:S05]  /*16770*/  IMAD.WIDE.U32 R16, R6, -0x2daee0ad, RZ ;  /* 0xd2511f5306107825 */ /* 0x000fca00078e00ff */
[----:B------:R-:W-:Y:S02]  /*16780*/  LOP3.LUT R4, R17, UR24, R4, 0x96, !PT ;  /* 0x0000001811047c12 */ /* 0x000fe4000f8e9604 */
[----:B------:R-:W1:Y:S01]  /*16790*/  SHFL.BFLY PT, R17, R15, 0x1, 0x1f ;  /* 0x0c201f000f117f89 */ /* 0x000e6200000e0000 */
[----:B---3--:R-:W-:Y:S02]  /*167a0*/  FMNMX.FTZ R11, R11, R18, !PT ;  /* 0x000000120b0b7209 */ /* 0x008fe40007810000 */
[----:B------:R-:W-:-:S03]  /*167b0*/  FSEL R146, R219, -INF , !P1 ;  /* 0xff800000db927808 */ /* 0x000fc60004800000 */
[----:B------:R-:W3:Y:S01]  /*167c0*/  SHFL.BFLY PT, R18, R11, 0x1, 0x1f ;  /* 0x0c201f000b127f89 */ /* 0x000ee200000e0000 */
[----:B------:R-:W-:Y:S01]  /*167d0*/  LOP3.LUT R6, R5, UR30, R10, 0x96, !PT ;  /* 0x0000001e05067c12 */ /* 0x000fe2000f8e960a */
[----:B------:R-:W-:Y:S01]  /*167e0*/  IMAD.WIDE.U32 R4, R4, -0x326172a9, RZ ;  /* 0xcd9e8d5704047825 */ /* 0x000fe200078e00ff */
[C---:B------:R-:W-:Y:S02]  /*167f0*/  ISETP.GE.AND P1, PT, R0.reuse, R189, PT ;  /* 0x000000bd0000720c */ /* 0x040fe40003f26270 */
[----:B------:R-:W-:Y:S02]  /*16800*/  ISETP.GE.AND P0, PT, R0, R188, PT ;  /* 0x000000bc0000720c */ /* 0x000fe40003f06270 */
[----:B------:R-:W-:Y:S02]  /*16810*/  FSEL R52, R220, -INF , !P2 ;  /* 0xff800000dc347808 */ /* 0x000fe40005000000 */
[C---:B------:R-:W-:Y:S02]  /*16820*/  ISETP.LT.OR P2, PT, R0.reuse, R185, P1 ;  /* 0x000000b90000720c */ /* 0x040fe40000f41670 */
[----:B------:R-:W-:-:S02]  /*16830*/  ISETP.LT.OR P1, PT, R0, R184, P0 ;  /* 0x000000b80000720c */ /* 0x000fc40000721670 */
[----:B------:R-:W-:Y:S01]  /*16840*/  SHF.R.U32.HI R0, RZ, 0x18, R4 ;  /* 0x00000018ff007819 */ /* 0x000fe20000011604 */
[----:B------:R-:W-:Y:S01]  /*16850*/  IMAD.WIDE.U32 R6, R6, -0x326172a9, RZ ;  /* 0xcd9e8d5706067825 */ /* 0x000fe200078e00ff */
[----:B------:R-:W-:Y:S02]  /*16860*/  FSEL R46, R221, -INF , !P6 ;  /* 0xff800000dd2e7808 */ /* 0x000fe40007000000 */
[----:B-1----:R-:W-:Y:S02]  /*16870*/  FMNMX.FTZ R71, R15, R17, !PT ;  /* 0x000000110f477209 */ /* 0x002fe40007810000 */
[----:B------:R-:W-:Y:S02]  /*16880*/  ISETP.LE.U32.AND P6, PT, R0, UR13, PT ;  /* 0x0000000d00007c0c */ /* 0x000fe4000bfc3070 */
[C---:B------:R-:W-:Y:S01]  /*16890*/  FSETP.NEU.FTZ.AND P0, PT, R71.reuse, -INF , PT ;  /* 0xff8000004700780b */ /* 0x040fe20003f1d000 */
[----:B------:R-:W-:Y:S01]  /*168a0*/  FMUL.FTZ R0, R71, UR43 ;  /* 0x0000002b47007c20 */ /* 0x000fe20008410000 */
[----:B------:R-:W-:-:S02]  /*168b0*/  LOP3.LUT R10, R5, UR21, R6, 0x96, !PT ;  /* 0x00000015050a7c12 */ /* 0x000fc4000f8e9606 */
[----:B------:R-:W-:Y:S02]  /*168c0*/  LOP3.LUT R7, R7, UR26, R14, 0x96, !PT ;  /* 0x0000001a07077c12 */ /* 0x000fe4000f8e960e */
[C---:B------:R-:W-:Y:S02]  /*168d0*/  LOP3.LUT R6, R4.reuse, 0xff, RZ, 0xc0, !PT ;  /* 0x000000ff04067812 */ /* 0x040fe400078ec0ff */
[----:B------:R-:W-:Y:S02]  /*168e0*/  LOP3.LUT R23, R4, 0xffff, RZ, 0xc0, !PT ;  /* 0x0000ffff04177812 */ /* 0x000fe400078ec0ff */
[----:B------:R-:W-:Y:S02]  /*168f0*/  SHF.R.U32.HI R5, RZ, 0x10, R4 ;  /* 0x00000010ff057819 */ /* 0x000fe40000011604 */
[----:B------:R-:W-:Y:S02]  /*16900*/  FSEL R4, R0, RZ, P0 ;  /* 0x000000ff00047208 */ /* 0x000fe40000000000 */
[----:B------:R-:W-:-:S02]  /*16910*/  FSEL R73, R222, -INF , !P5 ;  /* 0xff800000de497808 */ /* 0x000fc40006800000 */
[----:B------:R-:W-:Y:S01]  /*16920*/  ISETP.LE.U32.AND P5, PT, R6, UR13, PT ;  /* 0x0000000d06007c0c */ /* 0x000fe2000bfa3070 */
[----:B------:R-:W-:Y:S01]  /*16930*/  IMAD.WIDE.U32 R6, R7, -0x2daee0ad, RZ ;  /* 0xd2511f5307067825 */ /* 0x000fe200078e00ff */
[----:B------:R-:W-:-:S03]  /*16940*/  FSEL R67, R223, -INF , !P4 ;  /* 0xff800000df437808 */ /* 0x000fc60006000000 */
[----:B------:R-:W-:Y:S01]  /*16950*/  FFMA.FTZ R0, R20, UR43, -R4 ;  /* 0x0000002b14007c23 */ /* 0x000fe20008010804 */
[----:B---3--:R-:W-:Y:S02]  /*16960*/  FMNMX.FTZ R69, R11, R18, !PT ;  /* 0x000000120b457209 */ /* 0x008fe40007810000 */
[----:B------:R-:W-:Y:S02]  /*16970*/  ISETP.NE.AND P4, PT, R19, RZ, PT ;  /* 0x000000ff1300720c */ /* 0x000fe40003f85270 */
[----:B------:R-:W-:Y:S02]  /*16980*/  LOP3.LUT R15, R5, 0xff, RZ, 0xc0, !PT ;  /* 0x000000ff050f7812 */ /* 0x000fe400078ec0ff */
[----:B------:R-:W-:Y:S02]  /*16990*/  LOP3.LUT R5, R7, UR20, R16, 0x96, !PT ;  /* 0x0000001407057c12 */ /* 0x000fe4000f8e9610 */
[C---:B------:R-:W-:Y:S01]  /*169a0*/  LOP3.LUT R11, R6.reuse, 0xff, RZ, 0xc0, !PT ;  /* 0x000000ff060b7812 */ /* 0x040fe200078ec0ff */
[----:B------:R1:W-:Y:S01]  /*169b0*/  MUFU.EX2 R16, R0 ;  /* 0x0000000000107308 */ /* 0x0003e20000000800 */
[----:B------:R-:W-:Y:S01]  /*169c0*/  LOP3.LUT R44, R6, 0xffff, RZ, 0xc0, !PT ;  /* 0x0000ffff062c7812 */ /* 0x000fe200078ec0ff */
[----:B------:R-:W-:Y:S01]  /*169d0*/  FFMA.FTZ R7, R21, UR43, -R4 ;  /* 0x0000002b15077c23 */ /* 0x000fe20008010804 */
[----:B------:R-:W-:-:S02]  /*169e0*/  SHF.R.U32.HI R14, RZ, 0x10, R6 ;  /* 0x00000010ff0e7819 */ /* 0x000fc40000011606 */
[----:B------:R-:W-:Y:S01]  /*169f0*/  SHF.R.U32.HI R165, RZ, 0x18, R6 ;  /* 0x00000018ffa57819 */ /* 0x000fe20000011606 */
[C---:B------:R-:W-:Y:S01]  /*16a00*/  FMUL.FTZ R6, R69.reuse, UR43 ;  /* 0x0000002b45067c20 */ /* 0x040fe20008410000 */
[----:B------:R-:W-:Y:S02]  /*16a10*/  FSEL R42, R224, -INF , !P4 ;  /* 0xff800000e02a7808 */ /* 0x000fe40006000000 */
[----:B------:R-:W-:Y:S01]  /*16a20*/  FSETP.NEU.FTZ.AND P4, PT, R69, -INF , PT ;  /* 0xff8000004500780b */ /* 0x000fe20003f9d000 */
[----:B------:R3:W2:Y:S01]  /*16a30*/  MUFU.EX2 R31, R7 ;  /* 0x00000007001f7308 */ /* 0x0006a20000000800 */
[----:B------:R-:W-:Y:S02]  /*16a40*/  FSEL R34, R225, -INF , !P2 ;  /* 0xff800000e1227808 */ /* 0x000fe40005000000 */
[----:B-1----:R-:W-:-:S04]  /*16a50*/  LOP3.LUT R0, R10, 0xff, RZ, 0xc0, !PT ;  /* 0x000000ff0a007812 */ /* 0x002fc800078ec0ff */
[----:B------:R-:W-:Y:S02]  /*16a60*/  ISETP.LE.U32.AND P2, PT, R0, UR13, PT ;  /* 0x0000000d00007c0c */ /* 0x000fe4000bf43070 */
[----:B------:R-:W-:Y:S02]  /*16a70*/  FSEL R0, R6, RZ, P4 ;  /* 0x000000ff06007208 */ /* 0x000fe40002000000 */
[----:B------:R-:W-:-:S04]  /*16a80*/  LOP3.LUT R6, R10, 0xffff, RZ, 0xc0, !PT ;  /* 0x0000ffff0a067812 */ /* 0x000fc800078ec0ff */
[----:B------:R-:W-:Y:S01]  /*16a90*/  SHF.R.U32.HI R6, RZ, 0x8, R6 ;  /* 0x00000008ff067819 */ /* 0x000fe20000011606 */
[----:B---3--:R-:W-:-:S03]  /*16aa0*/  FFMA.FTZ R7, R22, UR43, -R0 ;  /* 0x0000002b16077c23 */ /* 0x008fc60008010800 */
[----:B------:R-:W-:Y:S02]  /*16ab0*/  LOP3.LUT R6, R6, 0xffff, RZ, 0xc0, !PT ;  /* 0x0000ffff06067812 */ /* 0x000fe400078ec0ff */
[----:B------:R-:W-:Y:S02]  /*16ac0*/  FSEL R60, R226, -INF , !P3 ;  /* 0xff800000e23c7808 */ /* 0x000fe40005800000 */
[----:B------:R-:W-:Y:S01]  /*16ad0*/  ISETP.LE.U32.AND P3, PT, R6, UR13, PT ;  /* 0x0000000d06007c0c */ /* 0x000fe2000bf63070 */
[----:B------:R-:W-:Y:S01]  /*16ae0*/  FFMA.FTZ R6, R24, UR43, -R0 ;  /* 0x0000002b18067c23 */ /* 0x000fe20008010800 */
[----:B------:R2:W-:Y:S01]  /*16af0*/  MUFU.EX2 R17, R7 ;  /* 0x0000000700117308 */ /* 0x0005e20000000800 */
[----:B------:R-:W-:-:S07]  /*16b00*/  FSEL R48, R227, -INF , !P1 ;  /* 0xff800000e3307808 */ /* 0x000fce0004800000 */
[----:B------:R1:W-:Y:S01]  /*16b10*/  MUFU.EX2 R22, R6 ;  /* 0x0000000600167308 */ /* 0x0003e20000000800 */
[----:B--2---:R-:W-:-:S04]  /*16b20*/  F2FP.BF16.F32.PACK_AB R7, R31, R16 ;  /* 0x000000101f07723e */ /* 0x004fc800000010ff */
[C---:B------:R-:W-:Y:S02]  /*16b30*/  PRMT R57, R7.reuse, 0x7610, R57 ;  /* 0x0000761007397816 */ /* 0x040fe40000000039 */
[----:B------:R-:W-:Y:S02]  /*16b40*/  PRMT R54, R7, 0x7632, R54 ;  /* 0x0000763207367816 */ /* 0x000fe40000000036 */
[----:B-1----:R-:W-:Y:S01]  /*16b50*/  SHF.R.U32.HI R6, RZ, 0x18, R10 ;  /* 0x00000018ff067819 */ /* 0x002fe2000001160a */
[----:B------:R-:W-:-:S03]  /*16b60*/  FFMA.FTZ R7, R26, UR43, -R4 ;  /* 0x0000002b1a077c23 */ /* 0x000fc60008010804 */
[----:B------:R-:W-:Y:S01]  /*16b70*/  ISETP.LE.U32.AND P1, PT, R6, UR13, PT ;  /* 0x0000000d06007c0c */ /* 0x000fe2000bf23070 */
[----:B------:R1:W-:Y:S01]  /*16b80*/  MUFU.EX2 R43, R7 ;  /* 0x00000007002b7308 */ /* 0x0003e20000000800 */
[----:B------:R-:W-:Y:S01]  /*16b90*/  SHF.R.U32.HI R6, RZ, 0x10, R10 ;  /* 0x00000010ff067819 */ /* 0x000fe2000001160a */
[----:B------:R-:W-:Y:S01]  /*16ba0*/  @!P2 HFMA2.BF16_V2 R35, -RZ.H0_H0, RZ.H0_H0, -R57.H0_H0 ;  /* 0x200000ffff23a231 */ /* 0x000fe20000340939 */
[----:B------:R-:W-:Y:S02]  /*16bb0*/  PRMT R192, R57, 0x5410, R54 ;  /* 0x0000541039c07816 */ /* 0x000fe40000000036 */
[----:B------:R-:W-:Y:S02]  /*16bc0*/  LOP3.LUT R6, R6, 0xff, RZ, 0xc0, !PT ;  /* 0x000000ff06067812 */ /* 0x000fe400078ec0ff */
[----:B------:R-:W-:Y:S02]  /*16bd0*/  @!P2 PRMT R57, R35, 0x5410, RZ ;  /* 0x000054102339a816 */ /* 0x000fe400000000ff */
[----:B------:R-:W-:Y:S01]  /*16be0*/  ISETP.LE.U32.AND P2, PT, R6, UR13, PT ;  /* 0x0000000d06007c0c */ /* 0x000fe2000bf43070 */
[----:B-1----:R-:W-:Y:S01]  /*16bf0*/  FFMA.FTZ R7, R25, UR43, -R4 ;  /* 0x0000002b19077c23 */ /* 0x002fe20008010804 */
[----:B------:R-:W-:-:S03]  /*16c00*/  SHF.R.U32.HI R6, RZ, 0x8, R23 ;  /* 0x00000008ff067819 */ /* 0x000fc60000011617 */
[----:B------:R1:W2:Y:S01]  /*16c10*/  MUFU.EX2 R45, R7 ;  /* 0x00000007002d7308 */ /* 0x0002a20000000800 */
[----:B------:R-:W-:Y:S02]  /*16c20*/  LOP3.LUT R6, R6, 0xffff, RZ, 0xc0, !PT ;  /* 0x0000ffff06067812 */ /* 0x000fe400078ec0ff */
[----:B------:R-:W-:Y:S02]  /*16c30*/  FSEL R21, R71, RZ, P0 ;  /* 0x000000ff47157208 */ /* 0x000fe40000000000 */
[----:B------:R-:W-:Y:S01]  /*16c40*/  ISETP.LE.U32.AND P0, PT, R6, UR13, PT ;  /* 0x0000000d06007c0c */ /* 0x000fe2000bf03070 */
[----:B------:R-:W-:Y:S01]  /*16c50*/  FFMA.FTZ R6, R29, UR43, -R0 ;  /* 0x0000002b1d067c23 */ /* 0x000fe20008010800 */
[----:B------:R-:W-:-:S03]  /*16c60*/  @!P3 HFMA2.BF16_V2 R41, -RZ.H0_H0, RZ.H0_H0, -R54.H0_H0 ;  /* 0x200000ffff29b231 */ /* 0x000fc60000340936 */
[----:B------:R2:W-:Y:S02]  /*16c70*/  MUFU.EX2 R35, R6 ;  /* 0x0000000600237308 */ /* 0x0005e40000000800 */
[----:B------:R-:W-:Y:S01]  /*16c80*/  @!P3 PRMT R54, R41, 0x5410, RZ ;  /* 0x000054102936b816 */ /* 0x000fe200000000ff */
[----:B-1----:R-:W-:-:S05]  /*16c90*/  FFMA.FTZ R7, R27, UR43, -R0 ;  /* 0x0000002b1b077c23 */ /* 0x002fca0008010800 */
[----:B------:R1:W3:Y:S01]  /*16ca0*/  MUFU.EX2 R41, R7 ;  /* 0x0000000700297308 */ /* 0x0002e20000000800 */
[----:B--2---:R-:W-:-:S04]  /*16cb0*/  F2FP.BF16.F32.PACK_AB R6, R45, R43 ;  /* 0x0000002b2d06723e */ /* 0x004fc800000010ff */
[C---:B------:R-:W-:Y:S02]  /*16cc0*/  PRMT R227, R6.reuse, 0x7610, R227 ;  /* 0x0000761006e37816 */ /* 0x040fe400000000e3 */
[----:B------:R-:W-:-:S03]  /*16cd0*/  PRMT R226, R6, 0x7632, R226 ;  /* 0x0000763206e27816 */ /* 0x000fc600000000e2 */
[----:B------:R-:W-:Y:S01]  /*16ce0*/  @!P5 HFMA2.BF16_V2 R147, -RZ.H0_H0, RZ.H0_H0, -R227.H0_H0 ;  /* 0x200000ffff93d231 */ /* 0x000fe200003409e3 */
[----:B------:R-:W-:Y:S01]  /*16cf0*/  LOP3.LUT R6, R14, 0xff, RZ, 0xc0, !PT ;  /* 0x000000ff0e067812 */ /* 0x000fe200078ec0ff */
[----:B------:R-:W-:Y:S01]  /*16d00*/  @!P0 HFMA2.BF16_V2 R148, -RZ.H0_H0, RZ.H0_H0, -R226.H0_H0 ;  /* 0x200000ffff948231 */ /* 0x000fe200003409e2 */
[----:B------:R-:W-:Y:S02]  /*16d10*/  PRMT R243, R227, 0x5410, R226 ;  /* 0x00005410e3f37816 */ /* 0x000fe400000000e2 */
[----:B------:R-:W-:Y:S02]  /*16d20*/  @!P5 PRMT R227, R147, 0x5410, RZ ;  /* 0x0000541093e3d816 */ /* 0x000fe400000000ff */
[----:B------:R-:W-:Y:S01]  /*16d30*/  ISETP.LE.U32.AND P5, PT, R6, UR13, PT ;  /* 0x0000000d06007c0c */ /* 0x000fe2000bfa3070 */
[--C-:B------:R-:W-:Y:S01]  /*16d40*/  FFMA.FTZ R6, R28, UR43, -R4.reuse ;  /* 0x0000002b1c067c23 */ /* 0x100fe20008010804 */
[----:B------:R-:W-:Y:S01]  /*16d50*/  F2FP.BF16.F32.PACK_AB R10, R22, R17 ;  /* 0x00000011160a723e */ /* 0x000fe200000010ff */
[----:B-1----:R-:W-:Y:S01]  /*16d60*/  FFMA.FTZ R7, R30, UR43, -R4 ;  /* 0x0000002b1e077c23 */ /* 0x002fe20008010804 */
[----:B------:R-:W-:-:S02]  /*16d70*/  @!P0 PRMT R226, R148, 0x5410, RZ ;  /* 0x0000541094e28816 */ /* 0x000fc400000000ff */
[----:B------:R-:W-:Y:S01]  /*16d80*/  ISETP.LE.U32.AND P3, PT, R15, UR13, PT ;  /* 0x0000000d0f007c0c */ /* 0x000fe2000bf63070 */
[----:B------:R1:W-:Y:S01]  /*16d90*/  MUFU.EX2 R148, R6 ;  /* 0x0000000600947308 */ /* 0x0003e20000000800 */
[C---:B------:R-:W-:Y:S01]  /*16da0*/  PRMT R51, R10.reuse, 0x7632, R51 ;  /* 0x000076320a337816 */ /* 0x040fe20000000033 */
[----:B------:R-:W-:Y:S01]  /*16db0*/  ULOP3.LUT UR4, UR4, UR33, URZ, 0x3c, !UPT ;  /* 0x0000002104047292 */ /* 0x000fe2000f8e3c3f */
[----:B------:R-:W-:Y:S02]  /*16dc0*/  PRMT R49, R10, 0x7610, R49 ;  /* 0x000076100a317816 */ /* 0x000fe40000000031 */
[----:B---3--:R-:W-:-:S03]  /*16dd0*/  F2FP.BF16.F32.PACK_AB R10, R41, R35 ;  /* 0x00000023290a723e */ /* 0x008fc600000010ff */
[----:B------:R2:W3:Y:S01]  /*16de0*/  MUFU.EX2 R147, R7 ;  /* 0x0000000700937308 */ /* 0x0004e20000000800 */
[----:B------:R-:W-:Y:S01]  /*16df0*/  @!P2 HFMA2.BF16_V2 R70, -RZ.H0_H0, RZ.H0_H0, -R49.H0_H0 ;  /* 0x200000ffff46a231 */ /* 0x000fe20000340931 */
[----:B------:R-:W-:Y:S02]  /*16e00*/  PRMT R222, R10, 0x7610, R222 ;  /* 0x000076100ade7816 */ /* 0x000fe400000000de */
[----:B-1----:R-:W-:-:S04]  /*16e10*/  LOP3.LUT R6, R5, 0xffff, RZ, 0xc0, !PT ;  /* 0x0000ffff05067812 */ /* 0x002fc800078ec0ff */
[----:B------:R-:W-:Y:S02]  /*16e20*/  SHF.R.U32.HI R6, RZ, 0x8, R6 ;  /* 0x00000008ff067819 */ /* 0x000fe40000011606 */
[----:B------:R-:W-:Y:S02]  /*16e30*/  LOP3.LUT R18, R141, UR4, RZ, 0x3c, !PT ;  /* 0x000000048d127c12 */ /* 0x000fe4000f8e3cff */
[----:B------:R-:W-:Y:S01]  /*16e40*/  LOP3.LUT R6, R6, 0xffff, RZ, 0xc0, !PT ;  /* 0x0000ffff06067812 */ /* 0x000fe200078ec0ff */
[----:B------:R-:W-:Y:S01]  /*16e50*/  @!P3 HFMA2.BF16_V2 R155, -RZ.H0_H0, RZ.H0_H0, -R222.H0_H0 ;  /* 0x200000ffff9bb231 */ /* 0x000fe200003409de */
[----:B------:R-:W-:Y:S02]  /*16e60*/  PRMT R182, R49, 0x5410, R51 ;  /* 0x0000541031b67816 */ /* 0x000fe40000000033 */
[----:B------:R-:W-:Y:S02]  /*16e70*/  @!P2 PRMT R49, R70, 0x5410, RZ ;  /* 0x000054104631a816 */ /* 0x000fe400000000ff */
[----:B------:R-:W-:Y:S01]  /*16e80*/  PRMT R224, R10, 0x7632, R224 ;  /* 0x000076320ae07816 */ /* 0x000fe200000000e0 */
[----:B------:R-:W-:Y:S01]  /*16e90*/  IMAD.WIDE.U32 R18, R18, -0x326172a9, RZ ;  /* 0xcd9e8d5712127825 */ /* 0x000fe200078e00ff */
[----:B------:R-:W-:-:S02]  /*16ea0*/  ISETP.LE.U32.AND P2, PT, R6, UR13, PT ;  /* 0x0000000d06007c0c */ /* 0x000fc4000bf43070 */
[----:B--2---:R-:W-:Y:S02]  /*16eb0*/  LOP3.LUT R7, R5, 0xff, RZ, 0xc0, !PT ;  /* 0x000000ff05077812 */ /* 0x004fe400078ec0ff */
[----:B------:R-:W-:Y:S02]  /*16ec0*/  SHF.R.U32.HI R6, RZ, 0x18, R5 ;  /* 0x00000018ff067819 */ /* 0x000fe40000011605 */
[----:B------:R-:W-:Y:S02]  /*16ed0*/  PRMT R176, R222, 0x5410, R224 ;  /* 0x00005410deb07816 */ /* 0x000fe400000000e0 */
[----:B------:R-:W-:Y:S02]  /*16ee0*/  @!P3 PRMT R222, R155, 0x5410, RZ ;  /* 0x000054109bdeb816 */ /* 0x000fe400000000ff */
[----:B------:R-:W-:Y:S02]  /*16ef0*/  ISETP.LE.U32.AND P0, PT, R7, UR13, PT ;  /* 0x0000000d07007c0c */ /* 0x000fe4000bf03070 */
[----:B------:R-:W-:-:S02]  /*16f00*/  ISETP.LE.U32.AND P3, PT, R6, UR13, PT ;  /* 0x0000000d06007c0c */ /* 0x000fc4000bf63070 */
[----:B---3--:R-:W-:Y:S02]  /*16f10*/  F2FP.BF16.F32.PACK_AB R7, R148, R147 ;  /* 0x000000939407723e */ /* 0x008fe400000010ff */
[----:B------:R-:W-:Y:S02]  /*16f20*/  LOP3.LUT R6, R19, UR42, R172, 0x96, !PT ;  /* 0x0000002a13067c12 */ /* 0x000fe4000f8e96ac */
[C---:B------:R-:W-:Y:S02]  /*16f30*/  PRMT R223, R7.reuse, 0x7610, R223 ;  /* 0x0000761007df7816 */ /* 0x040fe400000000df */
[----:B------:R-:W-:Y:S01]  /*16f40*/  PRMT R221, R7, 0x7632, R221 ;  /* 0x0000763207dd7816 */ /* 0x000fe200000000dd */
[----:B------:R-:W-:Y:S01]  /*16f50*/  IMAD.WIDE.U32 R6, R6, -0x2daee0ad, RZ ;  /* 0xd2511f5306067825 */ /* 0x000fe200078e00ff */
[----:B------:R-:W-:-:S04]  /*16f60*/  LOP3.LUT R14, R9, UR40, R18, 0x96, !PT ;  /* 0x00000028090e7c12 */ /* 0x000fc8000f8e9612 */
[----:B------:R-:W-:Y:S01]  /*16f70*/  LOP3.LUT R7, R7, UR39, R248, 0x96, !PT ;  /* 0x0000002707077c12 */ /* 0x000fe2000f8e96f8 */
[----:B------:R-:W-:Y:S01]  /*16f80*/  IMAD.WIDE.U32 R14, R14, -0x2daee0ad, RZ ;  /* 0xd2511f530e0e7825 */ /* 0x000fe200078e00ff */
[----:B------:R-:W-:-:S04]  /*16f90*/  ISETP.LE.U32.AND P4, PT, R11, UR13, PT ;  /* 0x0000000d0b007c0c */ /* 0x000fc8000bf83070 */
[----:B------:R-:W-:Y:S01]  /*16fa0*/  LOP3.LUT R10, R15, UR37, R6, 0x96, !PT ;  /* 0x000000250f0a7c12 */ /* 0x000fe2000f8e9606 */
[----:B------:R-:W-:Y:S01]  /*16fb0*/  IMAD.WIDE.U32 R6, R7, -0x326172a9, RZ ;  /* 0xcd9e8d5707067825 */ /* 0x000fe200078e00ff */
[----:B------:R-:W-:-:S03]  /*16fc0*/  SHF.R.U32.HI R5, RZ, 0x10, R5 ;  /* 0x00000010ff057819 */ /* 0x000fc60000011605 */
[----:B------:R-:W-:Y:S01]  /*16fd0*/  IMAD.WIDE.U32 R10, R10, -0x326172a9, RZ ;  /* 0xcd9e8d570a0a7825 */ /* 0x000fe200078e00ff */
[----:B------:R-:W-:-:S03]  /*16fe0*/  LOP3.LUT R7, R7, UR38, R8, 0x96, !PT ;  /* 0x0000002607077c12 */ /* 0x000fc6000f8e9608 */
[----:B------:R-:W-:Y:S01]  /*16ff0*/  @!P1 HFMA2.BF16_V2 R145, -RZ.H0_H0, RZ.H0_H0, -R51.H0_H0 ;  /* 0x200000ffff919231 */ /* 0x000fe20000340933 */
[----:B------:R-:W-:Y:S02]  /*17000*/  LOP3.LUT R5, R5, 0xff, RZ, 0xc0, !PT ;  /* 0x000000ff05057812 */ /* 0x000fe400078ec0ff */
[----:B------:R-:W-:Y:S01]  /*17010*/  LOP3.LUT R15, R11, UR31, R6, 0x96, !PT ;  /* 0x0000001f0b0f7c12 */ /* 0x000fe2000f8e9606 */
[----:B------:R-:W-:Y:S01]  /*17020*/  IMAD.WIDE.U32 R6, R7, -0x2daee0ad, RZ ;  /* 0xd2511f5307067825 */ /* 0x000fe200078e00ff */
[----:B------:R-:W-:Y:S02]  /*17030*/  @!P1 PRMT R51, R145, 0x5410, RZ ;  /* 0x0000541091339816 */ /* 0x000fe400000000ff */
[----:B------:R-:W-:Y:S01]  /*17040*/  ISETP.LE.U32.AND P1, PT, R5, UR13, PT ;  /* 0x0000000d05007c0c */ /* 0x000fe2000bf23070 */
[----:B------:R-:W-:Y:S01]  /*17050*/  FFMA.FTZ R5, R39, UR43, -R0 ;  /* 0x0000002b27057c23 */ /* 0x000fe20008010800 */
[----:B------:R-:W-:Y:S01]  /*17060*/  LOP3.LUT R8, R7, UR30, R14, 0x96, !PT ;  /* 0x0000001e07087c12 */ /* 0x000fe2000f8e960e */
[----:B------:R-:W-:-:S02]  /*17070*/  IMAD.WIDE.U32 R14, R15, -0x2daee0ad, RZ ;  /* 0xd2511f530f0e7825 */ /* 0x000fc400078e00ff */
[----:B------:R1:W-:Y:S02]  /*17080*/  MUFU.EX2 R20, R5 ;  /* 0x0000000500147308 */ /* 0x0003e40000000800 */
[----:B------:R-:W-:Y:S01]  /*17090*/  @!P0 HFMA2.BF16_V2 R164, -RZ.H0_H0, RZ.H0_H0, -R223.H0_H0 ;  /* 0x200000ffffa48231 */ /* 0x000fe200003409df */
[----:B------:R-:W-:Y:S02]  /*170a0*/  LOP3.LUT R11, R15, UR24, R6, 0x96, !PT ;  /* 0x000000180f0b7c12 */ /* 0x000fe4000f8e9606 */
[----:B------:R-:W-:Y:S01]  /*170b0*/  FMNMX.FTZ R6, R247, R208, !PT ;  /* 0x000000d0f7067209 */ /* 0x000fe20007810000 */
[----:B------:R-:W-:Y:S01]  /*170c0*/  FFMA.FTZ R7, R40, UR43, -R0 ;  /* 0x0000002b28077c23 */ /* 0x000fe20008010800 */
[----:B------:R-:W-:Y:S02]  /*170d0*/  PRMT R181, R223, 0x5410, R221 ;  /* 0x00005410dfb57816 */ /* 0x000fe400000000dd */
[----:B------:R-:W-:Y:S02]  /*170e0*/  FMNMX.FTZ R6, R209, R6, !PT ;  /* 0x00000006d1067209 */ /* 0x000fe40007810000 */
[----:B-1----:R-:W-:-:S04]  /*170f0*/  SHF.R.U32.HI R5, RZ, 0x8, R44 ;  /* 0x00000008ff057819 */ /* 0x002fc8000001162c */
[----:B------:R-:W-:Y:S02]  /*17100*/  LOP3.LUT R5, R5, 0xffff, RZ, 0xc0, !PT ;  /* 0x0000ffff05057812 */ /* 0x000fe400078ec0ff */
[----:B------:R-:W-:Y:S02]  /*17110*/  @!P0 PRMT R223, R164, 0x5410, RZ ;  /* 0x00005410a4df8816 */ /* 0x000fe400000000ff */
[----:B------:R-:W-:Y:S01]  /*17120*/  ISETP.LE.U32.AND P0, PT, R5, UR13, PT ;  /* 0x0000000d05007c0c */ /* 0x000fe2000bf03070 */
[----:B------:R1:W2:Y:S01]  /*17130*/  MUFU.EX2 R44, R7 ;  /* 0x00000007002c7308 */ /* 0x0002a20000000800 */
[----:B------:R-:W-:Y:S01]  /*17140*/  FMNMX.FTZ R5, R195, R6, !PT ;  /* 0x00000006c3057209 */ /* 0x000fe20007810000 */
[----:B------:R-:W-:-:S04]  /*17150*/  IMAD.WIDE.U32 R8, R8, -0x326172a9, RZ ;  /* 0xcd9e8d5708087825 */ /* 0x000fc800078e00ff */
[----:B-1----:R-:W-:Y:S01]  /*17160*/  IMAD.WIDE.U32 R6, R11, -0x326172a9, RZ ;  /* 0xcd9e8d570b067825 */ /* 0x002fe200078e00ff */
[----:B------:R-:W-:-:S04]  /*17170*/  FMNMX.FTZ R11, R193, R5, !PT ;  /* 0x00000005c10b7209 */ /* 0x000fc80007810000 */
[----:B------:R-:W-:Y:S02]  /*17180*/  LOP3.LUT R5, R7, UR21, R8, 0x96, !PT ;  /* 0x0000001507057c12 */ /* 0x000fe4000f8e9608 */
[----:B------:R-:W-:-:S04]  /*17190*/  FMNMX.FTZ R8, R162, R11, !PT ;  /* 0x0000000ba2087209 */ /* 0x000fc80007810000 */
[----:B------:R-:W-:Y:S02]  /*171a0*/  FMNMX.FTZ R8, R160, R8, !PT ;  /* 0x00000008a0087209 */ /* 0x000fe40007810000 */
[----:B------:R-:W-:Y:S02]  /*171b0*/  LOP3.LUT R30, R9, UR26, R10, 0x96, !PT ;  /* 0x0000001a091e7c12 */ /* 0x000fe4000f8e960a */
[----:B------:R-:W-:Y:S02]  /*171c0*/  FMNMX.FTZ R9, R159, R8, !PT ;  /* 0x000000089f097209 */ /* 0x000fe40007810000 */
[----:B------:R-:W-:Y:S01]  /*171d0*/  LOP3.LUT R8, R5, 0xffff, RZ, 0xc0, !PT ;  /* 0x0000ffff05087812 */ /* 0x000fe200078ec0ff */
[----:B------:R-:W-:Y:S01]  /*171e0*/  @!P6 HFMA2.BF16_V2 R149, -RZ.H0_H0, RZ.H0_H0, -R224.H0_H0 ;  /* 0x200000ffff95e231 */ /* 0x000fe200003409e0 */
[----:B--2---:R-:W-:Y:S01]  /*171f0*/  F2FP.BF16.F32.PACK_AB R10, R44, R20 ;  /* 0x000000142c0a723e */ /* 0x004fe200000010ff */
[----:B------:R-:W-:Y:S01]  /*17200*/  @!P2 HFMA2.BF16_V2 R150, -RZ.H0_H0, RZ.H0_H0, -R221.H0_H0 ;  /* 0x200000ffff96a231 */ /* 0x000fe200003409dd */
[----:B------:R-:W-:-:S02]  /*17210*/  SHF.R.U32.HI R8, RZ, 0x8, R8 ;  /* 0x00000008ff087819 */ /* 0x000fc40000011608 */
[----:B------:R-:W-:Y:S02]  /*17220*/  FMNMX.FTZ R9, R158, R9, !PT ;  /* 0x000000099e097209 */ /* 0x000fe40007810000 */
[----:B------:R-:W-:Y:S01]  /*17230*/  LOP3.LUT R155, R8, 0xffff, RZ, 0xc0, !PT ;  /* 0x0000ffff089b7812 */ /* 0x000fe200078ec0ff */
[--C-:B------:R-:W-:Y:S01]  /*17240*/  FFMA.FTZ R24, R62, UR43, -R4.reuse ;  /* 0x0000002b3e187c23 */ /* 0x100fe20008010804 */
[----:B------:R-:W-:Y:S01]  /*17250*/  @!P6 PRMT R224, R149, 0x5410, RZ ;  /* 0x0000541095e0e816 */ /* 0x000fe200000000ff */
[--C-:B------:R-:W-:Y:S01]  /*17260*/  FFMA.FTZ R25, R59, UR43, -R4.reuse ;  /* 0x0000002b3b197c23 */ /* 0x100fe20008010804 */
[----:B------:R-:W-:Y:S01]  /*17270*/  @!P2 PRMT R221, R150, 0x5410, RZ ;  /* 0x0000541096dda816 */ /* 0x000fe200000000ff */
[--C-:B------:R-:W-:Y:S01]  /*17280*/  FFMA.FTZ R58, R58, UR43, -R4.reuse ;  /* 0x0000002b3a3a7c23 */ /* 0x100fe20008010804 */
[----:B------:R-:W-:Y:S01]  /*17290*/  PRMT R219, R10, 0x7632, R219 ;  /* 0x000076320adb7816 */ /* 0x000fe200000000db */
[--C-:B------:R-:W-:Y:S01]  /*172a0*/  FFMA.FTZ R26, R56, UR43, -R4.reuse ;  /* 0x0000002b381a7c23 */ /* 0x100fe20008010804 */
[----:B------:R-:W-:Y:S01]  /*172b0*/  PRMT R217, R10, 0x7610, R217 ;  /* 0x000076100ad97816 */ /* 0x000fe200000000d9 */
[--C-:B------:R-:W-:Y:S01]  /*172c0*/  FFMA.FTZ R10, R63, UR43, -R4.reuse ;  /* 0x0000002b3f0a7c23 */ /* 0x100fe20008010804 */
[----:B------:R-:W-:Y:S01]  /*172d0*/  FMNMX.FTZ R8, R157, R9, !PT ;  /* 0x000000099d087209 */ /* 0x000fe20007810000 */
[--C-:B------:R-:W-:Y:S01]  /*172e0*/  FFMA.FTZ R9, R68, UR43, -R4.reuse ;  /* 0x0000002b44097c23 */ /* 0x100fe20008010804 */
[--C-:B------:R-:W-:Y:S01]  /*172f0*/  FFMA.FTZ R29, R55, UR43, -R4.reuse ;  /* 0x0000002b371d7c23 */ /* 0x100fe20008010804 */
[--C-:B------:R-:W-:Y:S01]  /*17300*/  FFMA.FTZ R145, R53, UR43, -R4.reuse ;  /* 0x0000002b35917c23 */ /* 0x100fe20008010804 */
[--C-:B------:R-:W-:Y:S01]  /*17310*/  FFMA.FTZ R149, R47, UR43, -R4.reuse ;  /* 0x0000002b2f957c23 */ /* 0x100fe20008010804 */
[----:B------:R-:W-:Y:S01]  /*17320*/  FFMA.FTZ R150, R38, UR43, -R4 ;  /* 0x0000002b26967c23 */ /* 0x000fe20008010804 */
        /* <DEDUP_REMOVED lines=15> */
[----:B------:R-:W-:Y:S02]  /*17420*/  FADD.FTZ R4, R228, -R21 ;  /* 0x80000015e4047221 */ /* 0x000fe40000010000 */
[----:B------:R1:W-:Y:S01]  /*17430*/  MUFU.EX2 R21, R9 ;  /* 0x0000000900157308 */ /* 0x0003e20000000800 */
[----:B------:R-:W-:-:S04]  /*17440*/  FMNMX.FTZ R68, R163, R68, !PT ;  /* 0x00000044a3447209 */ /* 0x000fc80007810000 */
[----:B------:R-:W-:-:S04]  /*17450*/  FMNMX.FTZ R68, R161, R68, !PT ;  /* 0x00000044a1447209 */ /* 0x000fc80007810000 */
[----:B------:R-:W-:Y:S01]  /*17460*/  FMNMX.FTZ R68, R151, R68, !PT ;  /* 0x0000004497447209 */ /* 0x000fe20007810000 */
[----:B-1----:R-:W1:Y:S03]  /*17470*/  SHFL.BFLY PT, R9, R70, 0x2, 0x1f ;  /* 0x0c401f0046097f89 */ /* 0x002e6600000e0000 */
[----:B------:R-:W-:-:S04]  /*17480*/  FMNMX.FTZ R68, R146, R68, !PT ;  /* 0x0000004492447209 */ /* 0x000fc80007810000 */
[----:B------:R-:W-:-:S04]  /*17490*/  FMNMX.FTZ R68, R73, R68, !PT ;  /* 0x0000004449447209 */ /* 0x000fc80007810000 */
[----:B------:R-:W-:Y:S01]  /*174a0*/  FMNMX.FTZ R68, R67, R68, !PT ;  /* 0x0000004443447209 */ /* 0x000fe20007810000 */
[----:B------:R-:W-:-:S03]  /*174b0*/  FMUL.FTZ R4, R4, UR43 ;  /* 0x0000002b04047c20 */ /* 0x000fc60008410000 */
[----:B------:R-:W-:Y:S01]  /*174c0*/  FMNMX.FTZ R68, R60, R68, !PT ;  /* 0x000000443c447209 */ /* 0x000fe20007810000 */
[----:B------:R-:W-:Y:S01]  /*174d0*/  FFMA.FTZ R47, R144, UR43, -R0 ;  /* 0x0000002b902f7c23 */ /* 0x000fe20008010800 */
[----:B------:R2:W-:Y:S02]  /*174e0*/  MUFU.EX2 R8, R4 ;  /* 0x0000000400087308 */ /* 0x0005e40000000800 */
[----:B------:R-:W-:Y:S02]  /*174f0*/  FMNMX.FTZ R68, R48, R68, !PT ;  /* 0x0000004430447209 */ /* 0x000fe40007810000 */
[----:B-1----:R-:W-:-:S04]  /*17500*/  FMNMX.FTZ R70, R70, R9, !PT ;  /* 0x0000000946467209 */ /* 0x002fc80007810000 */
[----:B------:R-:W1:Y:S01]  /*17510*/  MUFU.EX2 R144, R10 ;  /* 0x0000000a00907308 */ /* 0x000e620000000800 */
[----:B------:R-:W-:Y:S04]  /*17520*/  SHFL.BFLY PT, R9, R68, 0x2, 0x1f ;  /* 0x0c401f0044097f89 */ /* 0x000fe800000e0000 */
[----:B--2---:R-:W2:Y:S01]  /*17530*/  SHFL.BFLY PT, R4, R70, 0x1, 0x1f ;  /* 0x0c201f0046047f89 */ /* 0x004ea200000e0000 */
        /* <DEDUP_REMOVED lines=9> */
[----:B-1----:R-:W-:Y:S01]  /*175d0*/  F2FP.BF16.F32.PACK_AB R0, R144, R21 ;  /* 0x000000159000723e */ /* 0x002fe200000010ff */
[----:B------:R-:W-:Y:S01]  /*175e0*/  @!P1 HFMA2.BF16_V2 R197, -RZ.H0_H0, RZ.H0_H0, -R217.H0_H0 ;  /* 0x200000ffffc59231 */ /* 0x000fe200003409d9 */
[----:B------:R-:W-:-:S02]  /*175f0*/  FSETP.NEU.FTZ.AND P6, PT, R69, -INF , PT ;  /* 0xff8000004500780b */ /* 0x000fc40003fdd000 */
[C---:B------:R-:W-:Y:S02]  /*17600*/  PRMT R216, R0.reuse, 0x7610, R216 ;  /* 0x0000761000d87816 */ /* 0x040fe400000000d8 */
[----:B------:R-:W-:Y:S02]  /*17610*/  PRMT R214, R0, 0x7632, R214 ;  /* 0x0000763200d67816 */ /* 0x000fe400000000d6 */
[----:B------:R-:W-:Y:S02]  /*17620*/  LOP3.LUT R0, R5, 0xff, RZ, 0xc0, !PT ;  /* 0x000000ff05007812 */ /* 0x000fe400078ec0ff */
[----:B------:R-:W-:Y:S02]  /*17630*/  PRMT R171, R217, 0x5410, R219 ;  /* 0x00005410d9ab7816 */ /* 0x000fe400000000db */
[----:B------:R-:W-:Y:S02]  /*17640*/  @!P1 PRMT R217, R197, 0x5410, RZ ;  /* 0x00005410c5d99816 */ /* 0x000fe400000000ff */
[----:B------:R-:W-:-:S02]  /*17650*/  ISETP.LE.U32.AND P1, PT, R0, UR13, PT ;  /* 0x0000000d00007c0c */ /* 0x000fc4000bf23070 */
[----:B--2---:R-:W-:Y:S02]  /*17660*/  FMNMX.FTZ R70, R70, R4, !PT ;  /* 0x0000000446467209 */ /* 0x004fe40007810000 */
[----:B------:R-:W-:Y:S02]  /*17670*/  SHF.R.U32.HI R0, RZ, 0x18, R5 ;  /* 0x00000018ff007819 */ /* 0x000fe40000011605 */
[----:B------:R-:W-:Y:S02]  /*17680*/  FSEL R4, R69, RZ, P6 ;  /* 0x000000ff45047208 */ /* 0x000fe40003000000 */
[----:B------:R-:W-:Y:S01]  /*17690*/  FMNMX.FTZ R68, R68, R9, !PT ;  /* 0x0000000944447209 */ /* 0x000fe20007810000 */
[----:B------:R-:W-:Y:S01]  /*176a0*/  @!P0 HFMA2.BF16_V2 R167, -RZ.H0_H0, RZ.H0_H0, -R214.H0_H0 ;  /* 0x200000ffffa78231 */ /* 0x000fe200003409d6 */
[----:B------:R-:W-:Y:S01]  /*176b0*/  ISETP.LE.U32.AND P2, PT, R0, UR13, PT ;  /* 0x0000000d00007c0c */ /* 0x000fe2000bf43070 */
[----:B------:R-:W-:Y:S01]  /*176c0*/  MUFU.EX2 R50, R11 ;  /* 0x0000000b00327308 */ /* 0x000fe20000000800 */
[----:B------:R-:W-:Y:S01]  /*176d0*/  FADD.FTZ R0, R252, -R4 ;  /* 0x80000004fc007221 */ /* 0x000fe20000010000 */
[----:B------:R-:W1:Y:S01]  /*176e0*/  SHFL.BFLY PT, R9, R68, 0x1, 0x1f ;  /* 0x0c201f0044097f89 */ /* 0x000e6200000e0000 */
[----:B------:R-:W-:-:S05]  /*176f0*/  PRMT R179, R216, 0x5410, R214 ;  /* 0x00005410d8b37816 */ /* 0x000fca00000000d6 */
[----:B------:R-:W2:Y:S01]  /*17700*/  MUFU.EX2 R62, R15 ;  /* 0x0000000f003e7308 */ /* 0x000ea20000000800 */
[----:B------:R-:W-:Y:S01]  /*17710*/  @!P0 PRMT R214, R167, 0x5410, RZ ;  /* 0x00005410a7d68816 */ /* 0x000fe200000000ff */
[----:B------:R-:W-:Y:S01]  /*17720*/  FMUL.FTZ R0, R0, UR43 ;  /* 0x0000002b00007c20 */ /* 0x000fe20008410000 */
[C---:B------:R-:W-:Y:S01]  /*17730*/  FMUL.FTZ R4, R70.reuse, UR43 ;  /* 0x0000002b46047c20 */ /* 0x040fe20008410000 */
[----:B------:R-:W-:-:S04]  /*17740*/  FSETP.NEU.FTZ.AND P0, PT, R70, -INF , PT ;  /* 0xff8000004600780b */ /* 0x000fc80003f1d000 */
[----:B------:R-:W-:Y:S01]  /*17750*/  FSEL R4, R4, RZ, P0 ;  /* 0x000000ff04047208 */ /* 0x000fe20000000000 */
[----:B------:R-:W3:Y:S01]  /*17760*/  MUFU.EX2 R0, R0 ;  /* 0x0000000000007308 */ /* 0x000ee20000000800 */
[----:B------:R-:W-:Y:S01]  /*17770*/  SHF.R.U32.HI R5, RZ, 0x10, R5 ;  /* 0x00000010ff057819 */ /* 0x000fe20000011605 */
[----:B------:R-:W-:Y:S02]  /*17780*/  @!P3 HFMA2.BF16_V2 R166, -RZ.H0_H0, RZ.H0_H0, -R219.H0_H0 ;  /* 0x200000ffffa6b231 */ /* 0x000fe400003409db */
        /* <DEDUP_REMOVED lines=16> */
[----:B--2---:R-:W-:-:S02]  /*17890*/  F2FP.BF16.F32.PACK_AB R4, R62, R50 ;  /* 0x000000323e04723e */ /* 0x004fc400000010ff */
[----:B------:R-:W-:Y:S01]  /*178a0*/  LOP3.LUT R5, R5, 0xff, RZ, 0xc0, !PT ;  /* 0x000000ff05057812 */ /* 0x000fe200078ec0ff */
[----:B------:R-:W-:Y:S01]  /*178b0*/  @!P4 HFMA2.BF16_V2 R196, -RZ.H0_H0, RZ.H0_H0, -R216.H0_H0 ;  /* 0x200000ffffc4c231 */ /* 0x000fe200003409d8 */
[----:B------:R-:W-:Y:S02]  /*178c0*/  PRMT R213, R4, 0x7610, R213 ;  /* 0x0000761004d57816 */ /* 0x000fe400000000d5 */
[----:B------:R-:W-:Y:S01]  /*178d0*/  @!P3 PRMT R219, R166, 0x5410, RZ ;  /* 0x00005410a6dbb816 */ /* 0x000fe200000000ff */
[----:B------:R-:W-:Y:S01]  /*178e0*/  FFMA.FTZ R10, R212, R8, R16 ;  /* 0x00000008d40a7223 */ /* 0x000fe20000010010 */
[----:B------:R-:W-:Y:S02]  /*178f0*/  ISETP.LE.U32.AND P3, PT, R5, UR13, PT ;  /* 0x0000000d05007c0c */ /* 0x000fe4000bf63070 */
[----:B------:R-:W-:Y:S01]  /*17900*/  SHF.R.U32.HI R5, RZ, 0x10, R6 ;  /* 0x00000010ff057819 */ /* 0x000fe20000011606 */
[----:B------:R-:W-:Y:S01]  /*17910*/  @!P5 HFMA2.BF16_V2 R199, -RZ.H0_H0, RZ.H0_H0, -R213.H0_H0 ;  /* 0x200000ffffc7d231 */ /* 0x000fe200003409d5 */
[----:B------:R-:W-:-:S02]  /*17920*/  PRMT R212, R4, 0x7632, R212 ;  /* 0x0000763204d47816 */ /* 0x000fc400000000d4 */
[----:B------:R-:W-:Y:S02]  /*17930*/  @!P4 PRMT R216, R196, 0x5410, RZ ;  /* 0x00005410c4d8c816 */ /* 0x000fe400000000ff */
[----:B------:R-:W-:Y:S02]  /*17940*/  LOP3.LUT R4, R6, 0xff, RZ, 0xc0, !PT ;  /* 0x000000ff06047812 */ /* 0x000fe400078ec0ff */
[----:B-1----:R-:W-:Y:S01]  /*17950*/  FMNMX.FTZ R68, R68, R9, !PT ;  /* 0x0000000944447209 */ /* 0x002fe20007810000 */
[----:B---3--:R-:W-:Y:S01]  /*17960*/  FFMA.FTZ R215, R215, R0, R17 ;  /* 0x00000000d7d77223 */ /* 0x008fe20000010011 */
[----:B------:R-:W-:Y:S02]  /*17970*/  ISETP.LE.U32.AND P4, PT, R165, UR13, PT ;  /* 0x0000000da5007c0c */ /* 0x000fe4000bf83070 */
[----:B------:R-:W-:Y:S02]  /*17980*/  LOP3.LUT R11, R6, 0xffff, RZ, 0xc0, !PT ;  /* 0x0000ffff060b7812 */ /* 0x000fe400078ec0ff */
[----:B------:R-:W-:Y:S01]  /*17990*/  SHF.R.U32.HI R23, RZ, 0x18, R6 ;  /* 0x00000018ff177819 */ /* 0x000fe20000011606 */
[----:B------:R-:W-:Y:S01]  /*179a0*/  IMAD.WIDE.U32 R6, R30, -0x2daee0ad, RZ ;  /* 0xd2511f531e067825 */ /* 0x000fe200078e00ff */
[----:B------:R-:W-:-:S03]  /*179b0*/  LOP3.LUT R5, R5, 0xff, RZ, 0xc0, !PT ;  /* 0x000000ff05057812 */ /* 0x000fc600078ec0ff */
[----:B------:R-:W-:Y:S01]  /*179c0*/  FADD.FTZ R10, R31, R10 ;  /* 0x0000000a1f0a7221 */ /* 0x000fe20000010000 */
[----:B------:R-:W-:Y:S02]  /*179d0*/  PRMT R183, R213, 0x5410, R212 ;  /* 0x00005410d5b77816 */ /* 0x000fe400000000d4 */
[----:B------:R-:W-:Y:S01]  /*179e0*/  ISETP.LE.U32.AND P6, PT, R4, UR13, PT ;  /* 0x0000000d04007c0c */ /* 0x000fe2000bfc3070 */
[----:B------:R-:W-:Y:S01]  /*179f0*/  FMUL.FTZ R4, R68, UR43 ;  /* 0x0000002b44047c20 */ /* 0x000fe20008410000 */
[----:B------:R-:W-:Y:S01]  /*17a00*/  @!P5 PRMT R213, R199, 0x5410, RZ ;  /* 0x00005410c7d5d816 */ /* 0x000fe200000000ff */
[----:B------:R-:W-:Y:S01]  /*17a10*/  FADD.FTZ R9, R22, R215 ;  /* 0x000000d716097221 */ /* 0x000fe20000010000 */
[----:B------:R-:W-:Y:S01]  /*17a20*/  FSEL R15, R70, RZ, P0 ;  /* 0x000000ff460f7208 */ /* 0x000fe20000000000 */
[----:B------:R1:W-:Y:S01]  /*17a30*/  MUFU.EX2 R46, R24 ;  /* 0x00000018002e7308 */ /* 0x0003e20000000800 */
[----:B------:R-:W-:Y:S02]  /*17a40*/  FSETP.NEU.FTZ.AND P0, PT, R68, -INF , PT ;  /* 0xff8000004400780b */ /* 0x000fe40003f1d000 */
[----:B------:R-:W-:-:S02]  /*17a50*/  ISETP.LE.U32.AND P5, PT, R5, UR13, PT ;  /* 0x0000000d05007c0c */ /* 0x000fc4000bfa3070 */
[----:B------:R-:W-:Y:S02]  /*17a60*/  LOP3.LUT R5, R7, UR20, R14, 0x96, !PT ;  /* 0x0000001407057c12 */ /* 0x000fe4000f8e960e */
[----:B------:R-:W-:Y:S01]  /*17a70*/  LOP3.LUT R22, R6, 0xffff, RZ, 0xc0, !PT ;  /* 0x0000ffff06167812 */ /* 0x000fe200078ec0ff */
[----:B------:R2:W3:Y:S01]  /*17a80*/  MUFU.EX2 R52, R25 ;  /* 0x0000001900347308 */ /* 0x0004e20000000800 */
[----:B------:R-:W-:Y:S01]  /*17a90*/  FADD.FTZ R7, R43, R10 ;  /* 0x0000000a2b077221 */ /* 0x000fe20000010000 */
[----:B------:R-:W-:Y:S01]  /*17aa0*/  FSEL R4, R4, RZ, P0 ;  /* 0x000000ff04047208 */ /* 0x000fe20000000000 */
[----:B------:R-:W-:-:S05]  /*17ab0*/  @!P4 HFMA2.BF16_V2 R200, -RZ.H0_H0, RZ.H0_H0, -R212.H0_H0 ;  /* 0x200000ffffc8c231 */ /* 0x000fca00003409d4 */
[----:B------:R-:W-:Y:S01]  /*17ac0*/  MUFU.EX2 R42, R28 ;  /* 0x0000001c002a7308 */ /* 0x000fe20000000800 */
[--C-:B------:R-:W-:Y:S01]  /*17ad0*/  FFMA.FTZ R16, R210, UR43, -R4.reuse ;  /* 0x0000002bd2107c23 */ /* 0x100fe20008010804 */
[----:B-1----:R-:W-:-:S06]  /*17ae0*/  FFMA.FTZ R24, R211, UR43, -R4 ;  /* 0x0000002bd3187c23 */ /* 0x002fcc0008010804 */
[----:B------:R-:W1:Y:S01]  /*17af0*/  MUFU.EX2 R43, R47 ;  /* 0x0000002f002b7308 */ /* 0x000e620000000800 */
[--C-:B--2---:R-:W-:Y:S01]  /*17b00*/  FFMA.FTZ R25, R206, UR43, -R4.reuse ;  /* 0x0000002bce197c23 */ /* 0x104fe20008010804 */
[--C-:B------:R-:W-:Y:S01]  /*17b10*/  FFMA.FTZ R30, R203, UR43, -R4.reuse ;  /* 0x0000002bcb1e7c23 */ /* 0x100fe20008010804 */
[--C-:B------:R-:W-:Y:S01]  /*17b20*/  FFMA.FTZ R66, R194, UR43, -R4.reuse ;  /* 0x0000002bc2427c23 */ /* 0x100fe20008010804 */
[--C-:B------:R-:W-:Y:S01]  /*17b30*/  FFMA.FTZ R210, R163, UR43, -R4.reuse ;  /* 0x0000002ba3d27c23 */ /* 0x100fe20008010804 */
[--C-:B------:R-:W-:Y:S01]  /*17b40*/  FFMA.FTZ R211, R161, UR43, -R4.reuse ;  /* 0x0000002ba1d37c23 */ /* 0x100fe20008010804 */
[--C-:B------:R-:W-:Y:S01]  /*17b50*/  FFMA.FTZ R142, R151, UR43, -R4.reuse ;  /* 0x0000002b978e7c23 */ /* 0x100fe20008010804 */
[--C-:B------:R-:W-:Y:S01]  /*17b60*/  FFMA.FTZ R75, R146, UR43, -R4.reuse ;  /* 0x0000002b924b7c23 */ /* 0x100fe20008010804 */
[----:B------:R2:W4:Y:S01]  /*17b70*/  MUFU.EX2 R169, R58 ;  /* 0x0000003a00a97308 */ /* 0x0005220000000800 */
[--C-:B------:R-:W-:Y:S01]  /*17b80*/  FFMA.FTZ R73, R73, UR43, -R4.reuse ;  /* 0x0000002b49497c23 */ /* 0x100fe20008010804 */
[--C-:B------:R-:W-:Y:S01]  /*17b90*/  FFMA.FTZ R67, R67, UR43, -R4.reuse ;  /* 0x0000002b43437c23 */ /* 0x100fe20008010804 */
[--C-:B------:R-:W-:Y:S01]  /*17ba0*/  FFMA.FTZ R60, R60, UR43, -R4.reuse ;  /* 0x0000002b3c3c7c23 */ /* 0x100fe20008010804 */
[----:B------:R-:W-:-:S04]  /*17bb0*/  FFMA.FTZ R48, R48, UR43, -R4 ;  /* 0x0000002b30307c23 */ /* 0x000fc80008010804 */
[----:B------:R3:W4:Y:S01]  /*17bc0*/  MUFU.EX2 R168, R26 ;  /* 0x0000001a00a87308 */ /* 0x0007220000000800 */
[----:B------:R-:W-:Y:S02]  /*17bd0*/  @!P4 PRMT R212, R200, 0x5410, RZ ;  /* 0x00005410c8d4c816 */ /* 0x000fe400000000ff */
[----:B------:R-:W-:-:S05]  /*17be0*/  ISETP.LE.U32.AND P4, PT, R155, UR13, PT ;  /* 0x0000000d9b007c0c */ /* 0x000fca000bf83070 */
[----:B------:R1:W-:Y:S01]  /*17bf0*/  MUFU.EX2 R173, R29 ;  /* 0x0000001d00ad7308 */ /* 0x0003e20000000800 */
[--C-:B--2---:R-:W-:Y:S01]  /*17c00*/  FFMA.FTZ R58, R198, UR43, -R4.reuse ;  /* 0x0000002bc63a7c23 */ /* 0x104fe20008010804 */
[----:B------:R-:W-:Y:S01]  /*17c10*/  LOP3.LUT R31, R6, 0xff, RZ, 0xc0, !PT ;  /* 0x000000ff061f7812 */ /* 0x000fe200078ec0ff */
[----:B---3--:R-:W-:Y:S01]  /*17c20*/  FFMA.FTZ R26, R207, UR43, -R4 ;  /* 0x0000002bcf1a7c23 */ /* 0x008fe20008010804 */
[----:B------:R-:W-:Y:S01]  /*17c30*/  SHF.R.U32.HI R14, RZ, 0x10, R6 ;  /* 0x00000010ff0e7819 */ /* 0x000fe20000011606 */
[----:B-1----:R-:W-:Y:S01]  /*17c40*/  FFMA.FTZ R29, R202, UR43, -R4 ;  /* 0x0000002bca1d7c23 */ /* 0x002fe20008010804 */
[----:B------:R-:W-:Y:S02]  /*17c50*/  SHF.R.U32.HI R4, RZ, 0x8, R11 ;  /* 0x00000008ff047819 */ /* 0x000fe4000001160b */
[----:B------:R-:W-:Y:S02]  /*17c60*/  SHF.R.U32.HI R34, RZ, 0x18, R6 ;  /* 0x00000018ff227819 */ /* 0x000fe40000011606 */
[----:B------:R-:W-:-:S02]  /*17c70*/  LOP3.LUT R4, R4, 0xffff, RZ, 0xc0, !PT ;  /* 0x0000ffff04047812 */ /* 0x000fc400078ec0ff */
[----:B------:R-:W-:Y:S02]  /*17c80*/  FSEL R17, R68, RZ, P0 ;  /* 0x000000ff44117208 */ /* 0x000fe40000000000 */
[----:B------:R-:W-:Y:S02]  /*17c90*/  F2FP.BF16.F32.PACK_AB R6, R52, R46 ;  /* 0x0000002e3406723e */ /* 0x000fe400000010ff */
[----:B------:R-:W-:Y:S02]  /*17ca0*/  ISETP.LE.U32.AND P0, PT, R4, UR13, PT ;  /* 0x0000000d04007c0c */ /* 0x000fe4000bf03070 */
[----:B------:R-:W-:Y:S02]  /*17cb0*/  F2FP.BF16.F32.PACK_AB R4, R43, R42 ;  /* 0x0000002a2b04723e */ /* 0x000fe400000010ff */
[----:B------:R-:W-:Y:S01]  /*17cc0*/  PRMT R208, R6, 0x7632, R208 ;  /* 0x0000763206d07816 */ /* 0x000fe200000000d0 */
[----:B------:R4:W1:Y:S01]  /*17cd0*/  MUFU.EX2 R3, R55 ;  /* 0x0000003700037308 */ /* 0x0008620000000800 */
[----:B------:R-:W-:-:S02]  /*17ce0*/  PRMT R207, R4, 0x7632, R207 ;  /* 0x0000763204cf7816 */ /* 0x000fc400000000cf */
[----:B------:R-:W-:Y:S02]  /*17cf0*/  PRMT R206, R4, 0x7610, R206 ;  /* 0x0000761004ce7816 */ /* 0x000fe400000000ce */
[----:B------:R-:W-:Y:S01]  /*17d00*/  SHF.R.U32.HI R4, RZ, 0x10, R5 ;  /* 0x00000010ff047819 */ /* 0x000fe20000011605 */
[----:B------:R-:W-:Y:S01]  /*17d10*/  @!P4 HFMA2.BF16_V2 R230, -RZ.H0_H0, RZ.H0_H0, -R208.H0_H0 ;  /* 0x200000ffffe6c231 */ /* 0x000fe200003409d0 */
[----:B------:R-:W-:Y:S01]  /*17d20*/  PRMT R209, R6, 0x7610, R209 ;  /* 0x0000761006d17816 */ /* 0x000fe200000000d1 */
[----:B------:R-:W2:Y:S01]  /*17d30*/  MUFU.EX2 R10, R53 ;  /* 0x00000035000a7308 */ /* 0x000ea20000000800 */
[----:B------:R-:W-:Y:S01]  /*17d40*/  LOP3.LUT R4, R4, 0xff, RZ, 0xc0, !PT ;  /* 0x000000ff04047812 */ /* 0x000fe200078ec0ff */
[----:B------:R-:W-:Y:S01]  /*17d50*/  @!P2 HFMA2.BF16_V2 R204, -RZ.H0_H0, RZ.H0_H0, -R207.H0_H0 ;  /* 0x200000ffffcca231 */ /* 0x000fe200003409cf */
[----:B------:R-:W-:Y:S01]  /*17d60*/  PRMT R2, R209, 0x5410, R208 ;  /* 0x00005410d1027816 */ /* 0x000fe200000000d0 */
[----:B------:R-:W-:Y:S01]  /*17d70*/  @!P3 HFMA2.BF16_V2 R205, -RZ.H0_H0, RZ.H0_H0, -R206.H0_H0 ;  /* 0x200000ffffcdb231 */ /* 0x000fe200003409ce */
[----:B------:R-:W-:Y:S01]  /*17d80*/  @!P4 PRMT R208, R230, 0x5410, RZ ;  /* 0x00005410e6d0c816 */ /* 0x000fe200000000ff */
[----:B----4-:R-:W-:Y:S01]  /*17d90*/  IMAD.MOV.U32 R55, RZ, RZ, R169 ;  /* 0x000000ffff377224 */ /* 0x010fe200078e00a9 */
[----:B------:R-:W-:Y:S01]  /*17da0*/  ISETP.LE.U32.AND P4, PT, R4, UR13, PT ;  /* 0x0000000d04007c0c */ /* 0x000fe2000bf83070 */
[----:B------:R-:W-:Y:S01]  /*17db0*/  @!P1 HFMA2.BF16_V2 R201, -RZ.H0_H0, RZ.H0_H0, -R209.H0_H0 ;  /* 0x200000ffffc99231 */ /* 0x000fe200003409d1 */
[----:B------:R-:W-:-:S02]  /*17dc0*/  PRMT R178, R206, 0x5410, R207 ;  /* 0x00005410ceb27816 */ /* 0x000fc400000000cf */
[----:B------:R-:W-:Y:S02]  /*17dd0*/  F2FP.BF16.F32.PACK_AB R4, R168, R55 ;  /* 0x00000037a804723e */ /* 0x000fe400000010ff */
[----:B------:R-:W-:Y:S02]  /*17de0*/  @!P2 PRMT R207, R204, 0x5410, RZ ;  /* 0x00005410cccfa816 */ /* 0x000fe400000000ff */
[----:B------:R-:W-:Y:S02]  /*17df0*/  @!P3 PRMT R206, R205, 0x5410, RZ ;  /* 0x00005410cdceb816 */ /* 0x000fe400000000ff */
[C---:B------:R-:W-:Y:S02]  /*17e00*/  PRMT R205, R4.reuse, 0x7610, R205 ;  /* 0x0000761004cd7816 */ /* 0x040fe400000000cd */
[----:B------:R-:W-:Y:S02]  /*17e10*/  PRMT R204, R4, 0x7632, R204 ;  /* 0x0000763204cc7816 */ /* 0x000fe400000000cc */
[----:B------:R-:W-:Y:S01]  /*17e20*/  LOP3.LUT R4, R5, 0xff, RZ, 0xc0, !PT ;  /* 0x000000ff05047812 */ /* 0x000fe200078ec0ff */
[----:B------:R1:W-:Y:S01]  /*17e30*/  MUFU.EX2 R215, R56 ;  /* 0x0000003800d77308 */ /* 0x0003e20000000800 */
[----:B------:R-:W-:-:S02]  /*17e40*/  @!P1 PRMT R209, R201, 0x5410, RZ ;  /* 0x00005410c9d19816 */ /* 0x000fc400000000ff */
[----:B------:R-:W-:Y:S02]  /*17e50*/  ISETP.LE.U32.AND P1, PT, R4, UR13, PT ;  /* 0x0000000d04007c0c */ /* 0x000fe4000bf23070 */
[----:B------:R-:W-:Y:S02]  /*17e60*/  ISETP.LE.U32.AND P3, PT, R23, UR13, PT ;  /* 0x0000000d17007c0c */ /* 0x000fe4000bf63070 */
[----:B------:R-:W-:Y:S01]  /*17e70*/  SHF.R.U32.HI R4, RZ, 0x18, R5 ;  /* 0x00000018ff047819 */ /* 0x000fe20000011605 */
[----:B------:R-:W-:Y:S01]  /*17e80*/  FADD.FTZ R28, R45, R7 ;  /* 0x000000072d1c7221 */ /* 0x000fe20000010000 */
[----:B------:R-:W-:Y:S01]  /*17e90*/  @!P0 HFMA2.BF16_V2 R232, -RZ.H0_H0, RZ.H0_H0, -R204.H0_H0 ;  /* 0x200000ffffe88231 */ /* 0x000fe200003409cc */
[----:B------:R-:W3:Y:S01]  /*17ea0*/  MUFU.EX2 R175, R145 ;  /* 0x0000009100af7308 */ /* 0x000ee20000000800 */
[----:B------:R-:W-:Y:S01]  /*17eb0*/  ISETP.LE.U32.AND P2, PT, R4, UR13, PT ;  /* 0x0000000d04007c0c */ /* 0x000fe2000bf43070 */
[----:B-1----:R-:W-:Y:S01]  /*17ec0*/  IMAD.MOV.U32 R56, RZ, RZ, R3 ;  /* 0x000000ffff387224 */ /* 0x002fe200078e0003 */
[----:B------:R-:W-:-:S04]  /*17ed0*/  LOP3.LUT R4, R14, 0xff, RZ, 0xc0, !PT ;  /* 0x000000ff0e047812 */ /* 0x000fc800078ec0ff */
[----:B--2---:R-:W-:Y:S02]  /*17ee0*/  F2FP.BF16.F32.PACK_AB R7, R10, R56 ;  /* 0x000000380a07723e */ /* 0x004fe400000010ff */
[----:B------:R-:W-:Y:S02]  /*17ef0*/  LOP3.LUT R5, R5, 0xffff, RZ, 0xc0, !PT ;  /* 0x0000ffff05057812 */ /* 0x000fe400078ec0ff */
[----:B------:R-:W-:Y:S02]  /*17f00*/  PRMT R169, R205, 0x5410, R204 ;  /* 0x00005410cda97816 */ /* 0x000fe400000000cc */
[----:B------:R-:W-:Y:S02]  /*17f10*/  PRMT R202, R7, 0x7632, R202 ;  /* 0x0000763207ca7816 */ /* 0x000fe400000000ca */
[----:B------:R-:W-:Y:S01]  /*17f20*/  @!P0 PRMT R204, R232, 0x5410, RZ ;  /* 0x00005410e8cc8816 */ /* 0x000fe200000000ff */
[----:B------:R-:W-:Y:S01]  /*17f30*/  FADD.FTZ R9, R35, R9 ;  /* 0x0000000923097221 */ /* 0x000fe20000010000 */
[----:B------:R-:W-:-:S02]  /*17f40*/  ISETP.LE.U32.AND P0, PT, R4, UR13, PT ;  /* 0x0000000d04007c0c */ /* 0x000fc4000bf03070 */
[----:B------:R-:W-:Y:S01]  /*17f50*/  SHF.R.U32.HI R4, RZ, 0x8, R5 ;  /* 0x00000008ff047819 */ /* 0x000fe20000011605 */
[----:B------:R-:W-:Y:S01]  /*17f60*/  @!P3 HFMA2.BF16_V2 R234, -RZ.H0_H0, RZ.H0_H0, -R202.H0_H0 ;  /* 0x200000ffffeab231 */ /* 0x000fe200003409ca */
[----:B------:R-:W-:Y:S01]  /*17f70*/  PRMT R203, R7, 0x7610, R203 ;  /* 0x0000761007cb7816 */ /* 0x000fe200000000cb */
[----:B------:R-:W-:Y:S01]  /*17f80*/  FADD.FTZ R6, R41, R9 ;  /* 0x0000000929067221 */ /* 0x000fe20000010000 */
[----:B------:R-:W-:Y:S01]  /*17f90*/  LOP3.LUT R4, R4, 0xffff, RZ, 0xc0, !PT ;  /* 0x0000ffff04047812 */ /* 0x000fe200078ec0ff */
[----:B------:R-:W-:Y:S01]  /*17fa0*/  FADD.FTZ R9, R247, -R15 ;  /* 0x8000000ff7097221 */ /* 0x000fe20000010000 */
[----:B------:R-:W-:Y:S02]  /*17fb0*/  PRMT R247, R203, 0x5410, R202 ;  /* 0x00005410cbf77816 */ /* 0x000fe400000000ca */
[----:B------:R-:W-:Y:S02]  /*17fc0*/  @!P3 PRMT R202, R234, 0x5410, RZ ;  /* 0x00005410eacab816 */ /* 0x000fe400000000ff */
[----:B------:R-:W-:Y:S01]  /*17fd0*/  ISETP.LE.U32.AND P3, PT, R4, UR13, PT ;  /* 0x0000000d04007c0c */ /* 0x000fe2000bf63070 */
[----:B------:R-:W-:Y:S01]  /*17fe0*/  FMUL.FTZ R4, R9, UR43 ;  /* 0x0000002b09047c20 */ /* 0x000fe20008410000 */
[----:B------:R-:W-:Y:S01]  /*17ff0*/  FADD.FTZ R9, R250, -R17 ;  /* 0x80000011fa097221 */ /* 0x000fe20000010000 */
[----:B---3--:R-:W-:-:S05]  /*18000*/  IMAD.MOV.U32 R17, RZ, RZ, R175 ;  /* 0x000000ffff117224 */ /* 0x008fca00078e00af */
[----:B------:R-:W-:-:S04]  /*18010*/  F2FP.BF16.F32.PACK_AB R5, R17, R173 ;  /* 0x000000ad1105723e */ /* 0x000fc800000010ff */
[C---:B------:R-:W-:Y:S02]  /*18020*/  PRMT R201, R5.reuse, 0x7610, R201 ;  /* 0x0000761005c97816 */ /* 0x040fe400000000c9 */
[----:B------:R-:W-:Y:S02]  /*18030*/  SHF.R.U32.HI R7, RZ, 0x8, R22 ;  /* 0x00000008ff077819 */ /* 0x000fe40000011616 */
[----:B------:R-:W-:Y:S01]  /*18040*/  PRMT R200, R5, 0x7632, R200 ;  /* 0x0000763205c87816 */ /* 0x000fe200000000c8 */
[----:B------:R-:W-:Y:S01]  /*18050*/  @!P1 HFMA2.BF16_V2 R235, -RZ.H0_H0, RZ.H0_H0, -R201.H0_H0 ;  /* 0x200000ffffeb9231 */ /* 0x000fe200003409c9 */
[----:B------:R-:W-:Y:S02]  /*18060*/  LOP3.LUT R5, R7, 0xffff, RZ, 0xc0, !PT ;  /* 0x0000ffff07057812 */ /* 0x000fe400078ec0ff */
[----:B------:R-:W-:Y:S01]  /*18070*/  PRMT R175, R201, 0x5410, R200 ;  /* 0x00005410c9af7816 */ /* 0x000fe200000000c8 */
[----:B------:R1:W-:Y:S01]  /*18080*/  MUFU.EX2 R47, R63 ;  /* 0x0000003f002f7308 */ /* 0x0003e20000000800 */
[----:B------:R-:W-:-:S02]  /*18090*/  @!P1 PRMT R201, R235, 0x5410, RZ ;  /* 0x00005410ebc99816 */ /* 0x000fc400000000ff */
[----:B------:R-:W-:Y:S01]  /*180a0*/  ISETP.LE.U32.AND P1, PT, R5, UR13, PT ;  /* 0x0000000d05007c0c */ /* 0x000fe2000bf23070 */
[----:B------:R-:W-:Y:S01]  /*180b0*/  FMUL.FTZ R5, R9, UR43 ;  /* 0x0000002b09057c20 */ /* 0x000fe20008410000 */
[----:B------:R-:W-:-:S03]  /*180c0*/  IMAD.MOV.U32 R41, RZ, RZ, R172 ;  /* 0x000000ffff297224 */ /* 0x000fc600078e00ac */
[----:B------:R2:W-:Y:S01]  /*180d0*/  MUFU.EX2 R9, R25 ;  /* 0x0000001900097308 */ /* 0x0005e20000000800 */
[----:B-1----:R-:W-:Y:S01]  /*180e0*/  FMUL.FTZ R63, R121, R8 ;  /* 0x00000008793f7220 */ /* 0x002fe20000410000 */
[----:B--2---:R-:W-:Y:S02]  /*180f0*/  IMAD.MOV.U32 R25, RZ, RZ, R55 ;  /* 0x000000ffff197224 */ /* 0x004fe400078e0037 */
[----:B------:R-:W-:Y:S01]  /*18100*/  FMUL.FTZ R55, R111, R0 ;  /* 0x000000006f377220 */ /* 0x000fe20000410000 */
[----:B------:R-:W-:Y:S02]  /*18110*/  IMAD.MOV.U32 R111, RZ, RZ, R63 ;  /* 0x000000ffff6f7224 */ /* 0x000fe400078e003f */
[----:B------:R-:W-:Y:S02]  /*18120*/  IMAD.MOV.U32 R63, RZ, RZ, R41 ;  /* 0x000000ffff3f7224 */ /* 0x000fe400078e0029 */
[----:B------:R-:W-:Y:S02]  /*18130*/  IMAD.MOV.U32 R41, RZ, RZ, R2 ;  /* 0x000000ffff297224 */ /* 0x000fe400078e0002 */
[----:B------:R-:W2:Y:S01]  /*18140*/  LDL.LU R2, [R1+0x124] ;  /* 0x0001240001027983 */ /* 0x000ea20000300800 */
[----:B------:R-:W-:Y:S01]  /*18150*/  FADD.FTZ R20, R20, R6 ;  /* 0x0000000614147221 */ /* 0x000fe20000010000 */
[----:B------:R-:W-:Y:S08]  /*18160*/  MUFU.EX2 R4, R4 ;  /* 0x0000000400047308 */ /* 0x000ff00000000800 */
[----:B------:R-:W1:Y:S08]  /*18170*/  MUFU.EX2 R6, R27 ;  /* 0x0000001b00067308 */ /* 0x000e700000000800 */
[----:B------:R-:W3:Y:S01]  /*18180*/  MUFU.EX2 R35, R39 ;  /* 0x0000002700237308 */ /* 0x000ee20000000800 */
[----:B------:R-:W-:-:S07]  /*18190*/  IMAD.MOV.U32 R232, RZ, RZ, R10 ;  /* 0x000000ffffe87224 */ /* 0x000fce00078e000a */
[----:B------:R-:W4:Y:S01]  /*181a0*/  MUFU.EX2 R170, R150 ;  /* 0x0000009600aa7308 */ /* 0x000f220000000800 */
[----:B------:R-:W-:Y:S02]  /*181b0*/  @!P5 HFMA2.BF16_V2 R233, -RZ.H0_H0, RZ.H0_H0, -R203.H0_H0 ;  /* 0x200000ffffe9d231 */ /* 0x000fe400003409cb */
[----:B-1----:R-:W-:-:S05]  /*181c0*/  FFMA.FTZ R240, R240, R4, R6 ;  /* 0x00000004f0f07223 */ /* 0x002fca0000010006 */
[----:B------:R-:W1:Y:S08]  /*181d0*/  MUFU.EX2 R174, R149 ;  /* 0x0000009500ae7308 */ /* 0x000e700000000800 */
[----:B------:R-:W-:Y:S08]  /*181e0*/  MUFU.EX2 R10, R16 ;  /* 0x00000010000a7308 */ /* 0x000ff00000000800 */
[----:B------:R-:W1:Y:S01]  /*181f0*/  MUFU.EX2 R5, R5 ;  /* 0x0000000500057308 */ /* 0x000e620000000800 */
[----:B---3--:R-:W-:Y:S01]  /*18200*/  FADD.FTZ R14, R35, R240 ;  /* 0x000000f0230e7221 */ /* 0x008fe20000010000 */
[----:B------:R-:W-:-:S06]  /*18210*/  @!P5 PRMT R203, R233, 0x5410, RZ ;  /* 0x00005410e9cbd816 */ /* 0x000fcc00000000ff */
[----:B------:R-:W3:Y:S01]  /*18220*/  MUFU.EX2 R24, R24 ;  /* 0x0000001800187308 */ /* 0x000ee20000000800 */
[----:B------:R-:W-:Y:S01]  /*18230*/  F2FP.BF16.F32.PACK_AB R35, R35, R6 ;  /* 0x000000062323723e */ /* 0x000fe200000010ff */
[----:B----4-:R-:W-:Y:S01]  /*18240*/  IMAD.MOV.U32 R233, RZ, RZ, R170 ;  /* 0x000000ffffe97224 */ /* 0x010fe200078e00aa */
[----:B------:R-:W-:-:S05]  /*18250*/  F2FP.BF16.F32.PACK_AB R6, R47, R215 ;  /* 0x000000d72f06723e */ /* 0x000fca00000010ff */
[----:B------:R-:W-:Y:S01]  /*18260*/  MUFU.EX2 R61, R61 ;  /* 0x0000003d003d7308 */ /* 0x000fe20000000800 */
[----:B------:R-:W-:-:S07]  /*18270*/  PRMT R199, R6, 0x7610, R199 ;  /* 0x0000761006c77816 */ /* 0x000fce00000000c7 */
[----:B------:R-:W-:Y:S01]  /*18280*/  MUFU.EX2 R3, R59 ;  /* 0x0000003b00037308 */ /* 0x000fe20000000800 */
[----:B------:R-:W-:Y:S02]  /*18290*/  PRMT R198, R6, 0x7632, R198 ;  /* 0x0000763206c67816 */ /* 0x000fe400000000c6 */
[----:B-1----:R-:W-:-:S05]  /*182a0*/  F2FP.BF16.F32.PACK_AB R6, R233, R174 ;  /* 0x000000aee906723e */ /* 0x002fca00000010ff */
[----:B------:R-:W1:Y:S01]  /*182b0*/  MUFU.EX2 R7, R26 ;  /* 0x0000001a00077308 */ /* 0x000e620000000800 */
[----:B------:R-:W-:Y:S01]  /*182c0*/  FFMA.FTZ R241, R241, R5, R10 ;  /* 0x00000005f1f17223 */ /* 0x000fe2000001000a */
[C---:B------:R-:W-:Y:S02]  /*182d0*/  PRMT R197, R6.reuse, 0x7610, R197 ;  /* 0x0000761006c57816 */ /* 0x040fe400000000c5 */
[----:B------:R-:W-:-:S04]  /*182e0*/  PRMT R196, R6, 0x7632, R196 ;  /* 0x0000763206c47816 */ /* 0x000fc800000000c4 */
[----:B------:R-:W4:Y:S01]  /*182f0*/  MUFU.EX2 R29, R29 ;  /* 0x0000001d001d7308 */ /* 0x000f220000000800 */
[----:B---3--:R-:W-:Y:S01]  /*18300*/  FADD.FTZ R11, R24, R241 ;  /* 0x000000f1180b7221 */ /* 0x008fe20000010000 */
[----:B------:R-:W-:-:S06]  /*18310*/  @!P6 HFMA2.BF16_V2 R231, -RZ.H0_H0, RZ.H0_H0, -R205.H0_H0 ;  /* 0x200000ffffe7e231 */ /* 0x000fcc00003409cd */
[----:B------:R-:W3:Y:S01]  /*18320*/  MUFU.EX2 R6, R30 ;  /* 0x0000001e00067308 */ /* 0x000ee20000000800 */
[----:B------:R-:W-:-:S07]  /*18330*/  FADD.FTZ R11, R9, R11 ;  /* 0x0000000b090b7221 */ /* 0x000fce0000010000 */
[----:B------:R4:W3:Y:S01]  /*18340*/  MUFU.EX2 R15, R38 ;  /* 0x00000026000f7308 */ /* 0x0008e20000000800 */
[----:B------:R-:W-:Y:S02]  /*18350*/  @!P6 PRMT R205, R231, 0x5410, RZ ;  /* 0x00005410e7cde816 */ /* 0x000fe400000000ff */
[----:B------:R-:W-:Y:S02]  /*18360*/  ISETP.LE.U32.AND P5, PT, R31, UR13, PT ;  /* 0x0000000d1f007c0c */ /* 0x000fe4000bfa3070 */
[----:B------:R-:W-:Y:S02]  /*18370*/  ISETP.LE.U32.AND P6, PT, R34, UR13, PT ;  /* 0x0000000d22007c0c */ /* 0x000fe4000bfc3070 */
[----:B-1----:R-:W-:Y:S02]  /*18380*/  F2FP.BF16.F32.PACK_AB R27, R7, R9 ;  /* 0x00000009071b723e */ /* 0x002fe400000010ff */
[----:B----4-:R-:W-:Y:S02]  /*18390*/  F2FP.BF16.F32.PACK_AB R38, R24, R10 ;  /* 0x0000000a1826723e */ /* 0x010fe400000010ff */
[----:B------:R-:W-:-:S04]  /*183a0*/  F2FP.BF16.F32.PACK_AB R10, R3, R61 ;  /* 0x0000003d030a723e */ /* 0x000fc800000010ff */
[C---:B------:R-:W-:Y:S02]  /*183b0*/  PRMT R195, R10.reuse, 0x7610, R195 ;  /* 0x000076100ac37816 */ /* 0x040fe400000000c3 */
[----:B------:R-:W-:Y:S01]  /*183c0*/  PRMT R194, R10, 0x7632, R194 ;  /* 0x000076320ac27816 */ /* 0x000fe200000000c2 */
[----:B------:R-:W-:Y:S01]  /*183d0*/  FADD.FTZ R10, R7, R11 ;  /* 0x0000000b070a7221 */ /* 0x000fe20000010000 */
[----:B------:R-:W1:Y:S01]  /*183e0*/  MUFU.EX2 R40, R40 ;  /* 0x0000002800287308 */ /* 0x000e620000000800 */
[----:B------:R-:W-:Y:S02]  /*183f0*/  @!P4 HFMA2.BF16_V2 R238, -RZ.H0_H0, RZ.H0_H0, -R199.H0_H0 ;  /* 0x200000ffffeec231 */ /* 0x000fe400003409c7 */
[----:B------:R-:W-:Y:S01]  /*18400*/  FADD.FTZ R7, R29, R10 ;  /* 0x0000000a1d077221 */ /* 0x000fe20000010000 */
[----:B------:R-:W-:Y:S01]  /*18410*/  PRMT R242, R199, 0x5410, R198 ;  /* 0x00005410c7f27816 */ /* 0x000fe200000000c6 */
[----:B------:R-:W-:Y:S02]  /*18420*/  IMAD.MOV.U32 R230, RZ, RZ, R248 ;  /* 0x000000ffffe67224 */ /* 0x000fe400078e00f8 */
[----:B---3--:R-:W-:Y:S01]  /*18430*/  FADD.FTZ R34, R6, R7 ;  /* 0x0000000706227221 */ /* 0x008fe20000010000 */
[----:B------:R-:W-:Y:S01]  /*18440*/  IMAD.MOV.U32 R231, RZ, RZ, R249 ;  /* 0x000000ffffe77224 */ /* 0x000fe200078e00f9 */
[----:B------:R-:W3:Y:S01]  /*18450*/  MUFU.EX2 R7, R72 ;  /* 0x0000004800077308 */ /* 0x000ee20000000800 */
[----:B------:R-:W-:Y:S01]  /*18460*/  IMAD.MOV.U32 R45, RZ, RZ, R171 ;  /* 0x000000ffff2d7224 */ /* 0x000fe200078e00ab */
[----:B------:R-:W-:Y:S01]  /*18470*/  @!P4 PRMT R199, R238, 0x5410, RZ ;  /* 0x00005410eec7c816 */ /* 0x000fe200000000ff */
[----:B------:R-:W-:Y:S01]  /*18480*/  FMUL.FTZ R172, R126, R0 ;  /* 0x000000007eac7220 */ /* 0x000fe20000410000 */
[----:B------:R-:W-:Y:S01]  /*18490*/  F2FP.BF16.F32.PACK_AB R30, R6, R29 ;  /* 0x0000001d061e723e */ /* 0x000fe200000010ff */
        /* <DEDUP_REMOVED lines=15> */
[----:B------:R-:W-:-:S02]  /*18590*/  IMAD.MOV.U32 R126, RZ, RZ, R233 ;  /* 0x000000ffff7e7224 */ /* 0x000fc400078e00e9 */
[-C--:B------:R-:W-:Y:S01]  /*185a0*/  FMUL.FTZ R138, R138, R0.reuse ;  /* 0x000000008a8a7220 */ /* 0x080fe20000410000 */
[----:B------:R-:W-:Y:S02]  /*185b0*/  IMAD.MOV.U32 R16, RZ, RZ, R232 ;  /* 0x000000ffff107224 */ /* 0x000fe400078e00e8 */
[-C--:B------:R-:W-:Y:S01]  /*185c0*/  FMUL.FTZ R139, R139, R0.reuse ;  /* 0x000000008b8b7220 */ /* 0x080fe20000410000 */
[----:B------:R-:W-:Y:S02]  /*185d0*/  IMAD.MOV.U32 R238, RZ, RZ, R176 ;  /* 0x000000ffffee7224 */ /* 0x000fe400078e00b0 */
        /* <DEDUP_REMOVED lines=13> */
[----:B------:R-:W-:Y:S01]  /*186b0*/  @!P3 HFMA2.BF16_V2 R236, -RZ.H0_H0, RZ.H0_H0, -R200.H0_H0 ;  /* 0x200000ffffecb231 */ /* 0x000fe200003409c8 */
[----:B------:R4:W3:Y:S01]  /*186c0*/  MUFU.EX2 R0, R74 ;  /* 0x0000004a00007308 */ /* 0x0008e20000000800 */
[----:B------:R-:W-:-:S02]  /*186d0*/  @!P2 HFMA2.BF16_V2 R237, -RZ.H0_H0, RZ.H0_H0, -R198.H0_H0 ;  /* 0x200000ffffeda231 */ /* 0x000fc400003409c6 */
[----:B------:R-:W-:Y:S02]  /*186e0*/  @!P5 HFMA2.BF16_V2 R244, -RZ.H0_H0, RZ.H0_H0, -R197.H0_H0 ;  /* 0x200000fffff4d231 */ /* 0x000fe400003409c5 */
[----:B------:R-:W-:Y:S02]  /*186f0*/  @!P6 HFMA2.BF16_V2 R245, -RZ.H0_H0, RZ.H0_H0, -R194.H0_H0 ;  /* 0x200000fffff5e231 */ /* 0x000fe400003409c2 */
[----:B------:R-:W-:Y:S01]  /*18700*/  FADD.FTZ R6, R147, R28 ;  /* 0x0000001c93067221 */ /* 0x000fe20000010000 */
[----:B------:R-:W-:Y:S01]  /*18710*/  FADD.FTZ R14, R15, R14 ;  /* 0x0000000e0f0e7221 */ /* 0x000fe20000010000 */
[----:B------:R-:W-:Y:S01]  /*18720*/  PRMT R234, R197, 0x5410, R196 ;  /* 0x00005410c5ea7816 */ /* 0x000fe200000000c4 */
[----:B------:R-:W-:Y:S01]  /*18730*/  @!P1 HFMA2.BF16_V2 R239, -RZ.H0_H0, RZ.H0_H0, -R196.H0_H0 ;  /* 0x200000ffffef9231 */ /* 0x000fe200003409c4 */
[----:B------:R-:W-:Y:S01]  /*18740*/  PRMT R241, R195, 0x5410, R194 ;  /* 0x00005410c3f17816 */ /* 0x000fe200000000c2 */
[----:B------:R-:W-:Y:S01]  /*18750*/  @!P0 HFMA2.BF16_V2 R246, -RZ.H0_H0, RZ.H0_H0, -R195.H0_H0 ;  /* 0x200000fffff68231 */ /* 0x000fe200003409c3 */
[----:B------:R-:W-:Y:S01]  /*18760*/  @!P3 PRMT R200, R236, 0x5410, RZ ;  /* 0x00005410ecc8b816 */ /* 0x000fe200000000ff */
[-C--:B------:R-:W-:Y:S01]  /*18770*/  FMUL.FTZ R100, R112, R4.reuse ;  /* 0x0000000470647220 */ /* 0x080fe20000410000 */
[----:B------:R-:W-:Y:S01]  /*18780*/  @!P2 PRMT R198, R237, 0x5410, RZ ;  /* 0x00005410edc6a816 */ /* 0x000fe200000000ff */
[-C--:B------:R-:W-:Y:S01]  /*18790*/  FMUL.FTZ R101, R113, R4.reuse ;  /* 0x0000000471657220 */ /* 0x080fe20000410000 */
[----:B------:R-:W-:Y:S01]  /*187a0*/  @!P5 PRMT R197, R244, 0x5410, RZ ;  /* 0x00005410f4c5d816 */ /* 0x000fe200000000ff */
        /* <DEDUP_REMOVED lines=15> */
[----:B------:R-:W-:Y:S01]  /*188a0*/  FADD.FTZ R4, R148, R6 ;  /* 0x0000000694047221 */ /* 0x000fe20000010000 */
[C---:B-1----:R-:W-:Y:S01]  /*188b0*/  FADD.FTZ R14, R40.reuse, R14 ;  /* 0x0000000e280e7221 */ /* 0x042fe20000010000 */
[----:B------:R-:W-:Y:S01]  /*188c0*/  F2FP.BF16.F32.PACK_AB R31, R40, R15 ;  /* 0x0000000f281f723e */ /* 0x000fe200000010ff */
[----:B----4-:R-:W-:Y:S01]  /*188d0*/  IMAD.MOV.U32 R74, RZ, RZ, R238 ;  /* 0x000000ffff4a7224 */ /* 0x010fe200078e00ee */
[----:B------:R-:W-:Y:S01]  /*188e0*/  @!P1 PRMT R196, R239, 0x5410, RZ ;  /* 0x00005410efc49816 */ /* 0x000fe200000000ff */
[----:B------:R-:W-:Y:S01]  /*188f0*/  IMAD.MOV.U32 R125, RZ, RZ, R25 ;  /* 0x000000ffff7d7224 */ /* 0x000fe200078e0019 */
[----:B------:R-:W-:Y:S01]  /*18900*/  @!P0 PRMT R195, R246, 0x5410, RZ ;  /* 0x00005410f6c38816 */ /* 0x000fe200000000ff */
        /* <DEDUP_REMOVED lines=18> */
[----:B------:R-:W-:Y:S01]  /*18a30*/  FADD.FTZ R25, R21, R4 ;  /* 0x0000000415197221 */ /* 0x000fe20000010000 */
[----:B---3--:R-:W-:Y:S01]  /*18a40*/  FADD.FTZ R5, R7, R14 ;  /* 0x0000000e07057221 */ /* 0x008fe20000010000 */
[----:B------:R-:W-:-:S03]  /*18a50*/  F2FP.BF16.F32.PACK_AB R26, R0, R7 ;  /* 0x00000007001a723e */ /* 0x000fc600000010ff */
[----:B------:R-:W-:Y:S01]  /*18a60*/  FADD.FTZ R28, R0, R5 ;  /* 0x00000005001c7221 */ /* 0x000fe20000010000 */
[----:B------:R-:W-:Y:S02]  /*18a70*/  IMAD.MOV.U32 R113, RZ, RZ, R9 ;  /* 0x000000ffff717224 */ /* 0x000fe400078e0009 */
[----:B------:R-:W-:Y:S02]  /*18a80*/  IMAD.MOV.U32 R44, RZ, RZ, R8 ;  /* 0x000000ffff2c7224 */ /* 0x000fe400078e0008 */
[----:B------:R-:W-:Y:S02]  /*18a90*/  IMAD.MOV.U32 R112, RZ, RZ, R16 ;  /* 0x000000ffff707224 */ /* 0x000fe400078e0010 */
[----:B------:R-:W-:Y:S02]  /*18aa0*/  IMAD.MOV.U32 R72, RZ, RZ, R17 ;  /* 0x000000ffff487224 */ /* 0x000fe400078e0011 */
[----:B--2---:R-:W-:-:S05]  /*18ab0*/  IMAD.WIDE.U32 R20, R2, -0x326172a9, RZ ;  /* 0xcd9e8d5702147825 */ /* 0x004fca00078e00ff */
[----:B------:R-:W-:-:S05]  /*18ac0*/  LOP3.LUT R0, R21, R180, RZ, 0x3c, !PT ;  /* 0x000000b415007212 */ /* 0x000fca00078e3cff */
        /* <DEDUP_REMOVED lines=26> */
[----:B------:R-:W-:Y:S02]  /*18c70*/  SHF.R.U32.HI R0, RZ, 0x18, R0 ;  /* 0x00000018ff007819 */ /* 0x000fe40000011600 */
[----:B------:R-:W-:Y:S02]  /*18c80*/  LOP3.LUT R10, R19, UR42, R20, 0x96, !PT ;  /* 0x0000002a130a7c12 */ /* 0x000fe4000f8e9614 */
[----:B------:R-:W-:Y:S02]  /*18c90*/  ISETP.LE.U32.AND P2, PT, R0, UR13, PT ;  /* 0x0000000d00007c0c */ /* 0x000fe4000bf43070 */
[----:B------:R-:W-:Y:S01]  /*18ca0*/  LOP3.LUT R0, R4, 0xff, RZ, 0xc0, !PT ;  /* 0x000000ff04007812 */ /* 0x000fe200078ec0ff */
[----:B------:R-:W-:Y:S01]  /*18cb0*/  IMAD.MOV.U32 R15, RZ, RZ, R22 ;  /* 0x000000ffff0f7224 */ /* 0x000fe200078e0016 */
[----:B------:R-:W-:Y:S02]  /*18cc0*/  SHF.R.U32.HI R9, RZ, 0x8, R9 ;  /* 0x00000008ff097819 */ /* 0x000fe40000011609 */
[----:B------:R-:W-:-:S02]  /*18cd0*/  ISETP.LE.U32.AND P3, PT, R0, UR13, PT ;  /* 0x0000000d00007c0c */ /* 0x000fc4000bf63070 */
[--C-:B------:R-:W-:Y:S02]  /*18ce0*/  SHF.R.U32.HI R0, RZ, 0x18, R4.reuse ;  /* 0x00000018ff007819 */ /* 0x100fe40000011604 */
[----:B------:R-:W-:Y:S02]  /*18cf0*/  LOP3.LUT R17, R4, 0xffff, RZ, 0xc0, !PT ;  /* 0x0000ffff04117812 */ /* 0x000fe400078ec0ff */
[----:B------:R-:W-:Y:S01]  /*18d00*/  SHF.R.U32.HI R22, RZ, 0x10, R4 ;  /* 0x00000010ff167819 */ /* 0x000fe20000011604 */
[----:B------:R-:W-:Y:S01]  /*18d10*/  IMAD.WIDE.U32 R4, R10, -0x2daee0ad, RZ ;  /* 0xd2511f530a047825 */ /* 0x000fe200078e00ff */
[----:B------:R-:W-:-:S04]  /*18d20*/  LOP3.LUT R9, R9, 0xffff, RZ, 0xc0, !PT ;  /* 0x0000ffff09097812 */ /* 0x000fc800078ec0ff */
[----:B------:R-:W-:Y:S02]  /*18d30*/  ISETP.LE.U32.AND P0, PT, R9, UR13, PT ;  /* 0x0000000d09007c0c */ /* 0x000fe4000bf03070 */
[----:B------:R-:W-:Y:S01]  /*18d40*/  LOP3.LUT R5, R5, UR39, R8, 0x96, !PT ;  /* 0x0000002705057c12 */ /* 0x000fe2000f8e9608 */
[----:B------:R-:W-:Y:S01]  /*18d50*/  IMAD.WIDE.U32 R8, R11, -0x2daee0ad, RZ ;  /* 0xd2511f530b087825 */ /* 0x000fe200078e00ff */
[----:B------:R-:W-:-:S04]  /*18d60*/  ISETP.LE.U32.AND P5, PT, R0, UR13, PT ;  /* 0x0000000d00007c0c */ /* 0x000fc8000bfa3070 */
[----:B------:R-:W-:Y:S01]  /*18d70*/  LOP3.LUT R0, R9, UR37, R4, 0x96, !PT ;  /* 0x0000002509007c12 */ /* 0x000fe2000f8e9604 */
[----:B------:R-:W-:Y:S01]  /*18d80*/  IMAD.WIDE.U32 R4, R5, -0x326172a9, RZ ;  /* 0xcd9e8d5705047825 */ /* 0x000fe200078e00ff */
[----:B------:R-:W-:-:S03]  /*18d90*/  LOP3.LUT R7, R7, 0xff, RZ, 0xc0, !PT ;  /* 0x000000ff07077812 */ /* 0x000fc600078ec0ff */
[----:B------:R-:W-:Y:S01]  /*18da0*/  IMAD.WIDE.U32 R10, R0, -0x326172a9, RZ ;  /* 0xcd9e8d57000a7825 */ /* 0x000fe200078e00ff */
[----:B------:R-:W-:Y:S02]  /*18db0*/  LOP3.LUT R6, R5, UR38, R6, 0x96, !PT ;  /* 0x0000002605067c12 */ /* 0x000fe4000f8e9606 */
[----:B------:R-:W-:Y:S02]  /*18dc0*/  ISETP.LE.U32.AND P4, PT, R7, UR13, PT ;  /* 0x0000000d07007c0c */ /* 0x000fe4000bf83070 */
[----:B------:R-:W-:Y:S01]  /*18dd0*/  LOP3.LUT R0, R11, UR31, R4, 0x96, !PT ;  /* 0x0000001f0b007c12 */ /* 0x000fe2000f8e9604 */
[----:B------:R-:W-:-:S05]  /*18de0*/  IMAD.WIDE.U32 R6, R6, -0x2daee0ad, RZ ;  /* 0xd2511f5306067825 */ /* 0x000fca00078e00ff */
[----:B------:R-:W-:Y:S01]  /*18df0*/  LOP3.LUT R7, R7, UR30, R8, 0x96, !PT ;  /* 0x0000001e07077c12 */ /* 0x000fe2000f8e9608 */
[----:B------:R-:W-:-:S04]  /*18e00*/  IMAD.WIDE.U32 R8, R0, -0x2daee0ad, RZ ;  /* 0xd2511f5300087825 */ /* 0x000fc800078e00ff */
[----:B------:R-:W-:Y:S01]  /*18e10*/  IMAD.WIDE.U32 R4, R14, -0x2daee0ad, RZ ;  /* 0xd2511f530e047825 */ /* 0x000fe200078e00ff */
[----:B------:R-:W-:-:S03]  /*18e20*/  LOP3.LUT R9, R9, UR24, R6, 0x96, !PT ;  /* 0x0000001809097c12 */ /* 0x000fc6000f8e9606 */
[----:B------:R-:W-:Y:S02]  /*18e30*/  IMAD.MOV.U32 R6, RZ, RZ, R23 ;  /* 0x000000ffff067224 */ /* 0x000fe400078e0017 */
[----:B------:R-:W-:Y:S01]  /*18e40*/  FADD.FTZ R14, R50, R24 ;  /* 0x00000018320e7221 */ /* 0x000fe20000010000 */
[----:B------:R-:W-:Y:S02]  /*18e50*/  LOP3.LUT R0, R5, UR20, R16, 0x96, !PT ;  /* 0x0000001405007c12 */ /* 0x000fe4000f8e9610 */
[C---:B------:R-:W-:Y:S01]  /*18e60*/  LOP3.LUT R21, R4.reuse, 0xff, RZ, 0xc0, !PT ;  /* 0x000000ff04157812 */ /* 0x040fe200078ec0ff */
[----:B------:R-:W-:Y:S01]  /*18e70*/  IMAD.MOV.U32 R50, RZ, RZ, R6 ;  /* 0x000000ffff327224 */ /* 0x000fe200078e0006 */
[----:B------:R-:W-:Y:S01]  /*18e80*/  LOP3.LUT R19, R4, 0xffff, RZ, 0xc0, !PT ;  /* 0x0000ffff04137812 */ /* 0x000fe200078ec0ff */
[----:B------:R-:W-:Y:S01]  /*18e90*/  IMAD.WIDE.U32 R6, R7, -0x326172a9, RZ ;  /* 0xcd9e8d5707067825 */ /* 0x000fe200078e00ff */
[--C-:B------:R-:W-:Y:S02]  /*18ea0*/  SHF.R.U32.HI R20, RZ, 0x10, R4.reuse ;  /* 0x00000010ff147819 */ /* 0x100fe40000011604 */
[----:B------:R-:W-:Y:S01]  /*18eb0*/  SHF.R.U32.HI R23, RZ, 0x18, R4 ;  /* 0x00000018ff177819 */ /* 0x000fe20000011604 */
[----:B------:R-:W-:Y:S01]  /*18ec0*/  IMAD.WIDE.U32 R4, R9, -0x326172a9, RZ ;  /* 0xcd9e8d5709047825 */ /* 0x000fe200078e00ff */
[----:B------:R-:W-:-:S02]  /*18ed0*/  PRMT R11, R35, 0x7632, R11 ;  /* 0x00007632230b7816 */ /* 0x000fc4000000000b */
[----:B------:R-:W-:Y:S01]  /*18ee0*/  PRMT R16, R35, 0x7610, R16 ;  /* 0x0000761023107816 */ /* 0x000fe20000000010 */
[----:B------:R-:W-:Y:S01]  /*18ef0*/  IMAD.MOV.U32 R35, RZ, RZ, R15 ;  /* 0x000000ffff237224 */ /* 0x000fe200078e000f */
[----:B------:R-:W-:Y:S01]  /*18f00*/  LOP3.LUT R10, R7, UR26, R10, 0x96, !PT ;  /* 0x0000001a070a7c12 */ /* 0x000fe2000f8e960a */
[----:B------:R-:W-:Y:S01]  /*18f10*/  @!P0 HFMA2.BF16_V2 R76, -RZ.H0_H0, RZ.H0_H0, -R11.H0_H0 ;  /* 0x200000ffff4c8231 */ /* 0x000fe2000034090b */
[----:B------:R-:W-:Y:S02]  /*18f20*/  LOP3.LUT R6, R5, UR21, R6, 0x96, !PT ;  /* 0x0000001505067c12 */ /* 0x000fe4000f8e9606 */
[C---:B------:R-:W-:Y:S02]  /*18f30*/  LOP3.LUT R24, R4.reuse, 0xffff, RZ, 0xc0, !PT ;  /* 0x0000ffff04187812 */ /* 0x040fe400078ec0ff */
[----:B------:R-:W-:Y:S02]  /*18f40*/  LOP3.LUT R7, R4, 0xff, RZ, 0xc0, !PT ;  /* 0x000000ff04077812 */ /* 0x000fe400078ec0ff */
[----:B------:R-:W-:-:S02]  /*18f50*/  SHF.R.U32.HI R15, RZ, 0x10, R4 ;  /* 0x00000010ff0f7819 */ /* 0x000fc40000011604 */
[----:B------:R-:W-:Y:S01]  /*18f60*/  SHF.R.U32.HI R5, RZ, 0x18, R4 ;  /* 0x00000018ff057819 */ /* 0x000fe20000011604 */
[----:B------:R-:W-:Y:S01]  /*18f70*/  IMAD.MOV.U32 R4, RZ, RZ, R45 ;  /* 0x000000ffff047224 */ /* 0x000fe200078e002d */
[----:B------:R-:W-:Y:S02]  /*18f80*/  PRMT R45, R16, 0x5410, R11 ;  /* 0x00005410102d7816 */ /* 0x000fe4000000000b */
[----:B------:R-:W-:Y:S01]  /*18f90*/  @!P0 PRMT R11, R76, 0x5410, RZ ;  /* 0x000054104c0b8816 */ /* 0x000fe200000000ff */
[----:B------:R-:W-:Y:S01]  /*18fa0*/  IMAD.MOV.U32 R76, RZ, RZ, R4 ;  /* 0x000000ffff4c7224 */ /* 0x000fe200078e0004 */
[----:B------:R-:W-:Y:S01]  /*18fb0*/  SHF.R.U32.HI R4, RZ, 0x8, R17 ;  /* 0x00000008ff047819 */ /* 0x000fe20000011611 */
[----:B------:R-:W-:-:S03]  /*18fc0*/  @!P1 HFMA2.BF16_V2 R77, -RZ.H0_H0, RZ.H0_H0, -R16.H0_H0 ;  /* 0x200000ffff4d9231 */ /* 0x000fc60000340910 */
[----:B------:R-:W-:Y:S02]  /*18fd0*/  LOP3.LUT R4, R4, 0xffff, RZ, 0xc0, !PT ;  /* 0x0000ffff04047812 */ /* 0x000fe400078ec0ff */
[----:B------:R-:W-:Y:S02]  /*18fe0*/  @!P1 PRMT R16, R77, 0x5410, RZ ;  /* 0x000054104d109816 */ /* 0x000fe400000000ff */
[----:B------:R-:W-:Y:S02]  /*18ff0*/  PRMT R17, R38, 0x7610, R17 ;  /* 0x0000761026117816 */ /* 0x000fe40000000011 */
[----:B------:R-:W-:Y:S02]  /*19000*/  ISETP.LE.U32.AND P1, PT, R4, UR13, PT ;  /* 0x0000000d04007c0c */ /* 0x000fe4000bf23070 */
[----:B------:R-:W-:Y:S01]  /*19010*/  LOP3.LUT R4, R22, 0xff, RZ, 0xc0, !PT ;  /* 0x000000ff16047812 */ /* 0x000fe200078ec0ff */
[----:B------:R-:W-:Y:S01]  /*19020*/  @!P4 HFMA2.BF16_V2 R78, -RZ.H0_H0, RZ.H0_H0, -R17.H0_H0 ;  /* 0x200000ffff4ec231 */ /* 0x000fe20000340911 */
[----:B------:R-:W-:-:S02]  /*19030*/  PRMT R18, R38, 0x7632, R18 ;  /* 0x0000763226127816 */ /* 0x000fc40000000012 */
[----:B------:R-:W-:Y:S01]  /*19040*/  ISETP.LE.U32.AND P0, PT, R4, UR13, PT ;  /* 0x0000000d04007c0c */ /* 0x000fe2000bf03070 */
[----:B------:R-:W-:Y:S02]  /*19050*/  IMAD.MOV.U32 R4, RZ, RZ, R172 ;  /* 0x000000ffff047224 */ /* 0x000fe400078e00ac */
[----:B------:R-:W-:Y:S01]  /*19060*/  IMAD.MOV.U32 R22, RZ, RZ, R44 ;  /* 0x000000ffff167224 */ /* 0x000fe200078e002c */
[----:B------:R-:W-:Y:S02]  /*19070*/  PRMT R44, R17, 0x5410, R18 ;  /* 0x00005410112c7816 */ /* 0x000fe40000000012 */
[----:B------:R-:W-:Y:S01]  /*19080*/  @!P4 PRMT R17, R78, 0x5410, RZ ;  /* 0x000054104e11c816 */ /* 0x000fe200000000ff */
[----:B------:R-:W-:Y:S01]  /*19090*/  IMAD.MOV.U32 R78, RZ, RZ, R4 ;  /* 0x000000ffff4e7224 */ /* 0x000fe200078e0004 */
[----:B------:R-:W-:Y:S02]  /*190a0*/  SHF.R.U32.HI R4, RZ, 0x10, R0 ;  /* 0x00000010ff047819 */ /* 0x000fe40000011600 */
[----:B------:R-:W-:-:S02]  /*190b0*/  PRMT R193, R31, 0x7610, R193 ;  /* 0x000076101fc17816 */ /* 0x000fc400000000c1 */
[----:B------:R-:W-:Y:S01]  /*190c0*/  LOP3.LUT R4, R4, 0xff, RZ, 0xc0, !PT ;  /* 0x000000ff04047812 */ /* 0x000fe200078ec0ff */
[----:B------:R-:W-:Y:S01]  /*190d0*/  IMAD.MOV.U32 R38, RZ, RZ, R3 ;  /* 0x000000ffff267224 */ /* 0x000fe200078e0003 */
[----:B------:R-:W-:Y:S01]  /*190e0*/  PRMT R166, R31, 0x7632, R166 ;  /* 0x000076321fa67816 */ /* 0x000fe200000000a6 */
[----:B------:R-:W-:Y:S01]  /*190f0*/  @!P3 HFMA2.BF16_V2 R80, -RZ.H0_H0, RZ.H0_H0, -R193.H0_H0 ;  /* 0x200000ffff50b231 */ /* 0x000fe200003409c1 */
[----:B------:R-:W-:Y:S01]  /*19100*/  ISETP.LE.U32.AND P4, PT, R4, UR13, PT ;  /* 0x0000000d04007c0c */ /* 0x000fe2000bf83070 */
[----:B------:R-:W-:Y:S02]  /*19110*/  IMAD.MOV.U32 R4, RZ, RZ, R29 ;  /* 0x000000ffff047224 */ /* 0x000fe400078e001d */
[----:B------:R-:W-:Y:S01]  /*19120*/  FADD.FTZ R29, R62, R14 ;  /* 0x0000000e3e1d7221 */ /* 0x000fe20000010000 */
[----:B------:R-:W-:Y:S01]  /*19130*/  IMAD.MOV.U32 R62, RZ, RZ, R38 ;  /* 0x000000ffff3e7224 */ /* 0x000fe200078e0026 */
[----:B------:R-:W-:Y:S02]  /*19140*/  PRMT R38, R193, 0x5410, R166 ;  /* 0x00005410c1267816 */ /* 0x000fe400000000a6 */
[----:B------:R-:W-:Y:S01]  /*19150*/  @!P3 PRMT R193, R80, 0x5410, RZ ;  /* 0x0000541050c1b816 */ /* 0x000fe200000000ff */
[----:B------:R-:W-:Y:S01]  /*19160*/  IMAD.MOV.U32 R80, RZ, RZ, R4 ;  /* 0x000000ffff507224 */ /* 0x000fe200078e0004 */
[----:B------:R-:W-:-:S04]  /*19170*/  LOP3.LUT R4, R0, 0xff, RZ, 0xc0, !PT ;  /* 0x000000ff00047812 */ /* 0x000fc800078ec0ff */
[----:B------:R-:W-:Y:S02]  /*19180*/  ISETP.LE.U32.AND P3, PT, R4, UR13, PT ;  /* 0x0000000d04007c0c */ /* 0x000fe4000bf63070 */
[C---:B------:R-:W-:Y:S01]  /*19190*/  PRMT R164, R27.reuse, 0x7610, R164 ;  /* 0x000076101ba47816 */ /* 0x040fe200000000a4 */
[----:B------:R-:W-:Y:S01]  /*191a0*/  @!P1 HFMA2.BF16_V2 R81, -RZ.H0_H0, RZ.H0_H0, -R166.H0_H0 ;  /* 0x200000ffff519231 */ /* 0x000fe200003409a6 */
[----:B------:R-:W-:Y:S01]  /*191b0*/  SHF.R.U32.HI R4, RZ, 0x18, R0 ;  /* 0x00000018ff047819 */ /* 0x000fe20000011600 */
[----:B------:R-:W-:Y:S01]  /*191c0*/  @!P2 HFMA2.BF16_V2 R79, -RZ.H0_H0, RZ.H0_H0, -R18.H0_H0 ;  /* 0x200000ffff4fa231 */ /* 0x000fe20000340912 */
[----:B------:R-:W-:Y:S02]  /*191d0*/  LOP3.LUT R0, R0, 0xffff, RZ, 0xc0, !PT ;  /* 0x0000ffff00007812 */ /* 0x000fe400078ec0ff */
[----:B------:R-:W-:Y:S01]  /*191e0*/  PRMT R165, R26, 0x7610, R165 ;  /* 0x000076101aa57816 */ /* 0x000fe200000000a5 */
[----:B------:R-:W-:Y:S01]  /*191f0*/  @!P0 HFMA2.BF16_V2 R83, -RZ.H0_H0, RZ.H0_H0, -R164.H0_H0 ;  /* 0x200000ffff538231 */ /* 0x000fe200003409a4 */
[----:B------:R-:W-:-:S02]  /*19200*/  PRMT R167, R27, 0x7632, R167 ;  /* 0x000076321ba77816 */ /* 0x000fc400000000a7 */
[----:B------:R-:W-:Y:S01]  /*19210*/  @!P1 PRMT R166, R81, 0x5410, RZ ;  /* 0x0000541051a69816 */ /* 0x000fe200000000ff */
[----:B------:R-:W-:Y:S01]  /*19220*/  IMAD.MOV.U32 R81, RZ, RZ, R39 ;  /* 0x000000ffff517224 */ /* 0x000fe200078e0027 */
[----:B------:R-:W-:Y:S01]  /*19230*/  SHF.R.U32.HI R0, RZ, 0x8, R0 ;  /* 0x00000008ff007819 */ /* 0x000fe20000011600 */
[----:B------:R-:W-:Y:S01]  /*19240*/  @!P3 HFMA2.BF16_V2 R84, -RZ.H0_H0, RZ.H0_H0, -R165.H0_H0 ;  /* 0x200000ffff54b231 */ /* 0x000fe200003409a5 */
[----:B------:R-:W-:Y:S02]  /*19250*/  @!P2 PRMT R18, R79, 0x5410, RZ ;  /* 0x000054104f12a816 */ /* 0x000fe400000000ff */
[----:B------:R-:W-:Y:S01]  /*19260*/  PRMT R163, R26, 0x7632, R163 ;  /* 0x000076321aa37816 */ /* 0x000fe200000000a3 */
[----:B------:R-:W-:Y:S01]  /*19270*/  @!P5 HFMA2.BF16_V2 R82, -RZ.H0_H0, RZ.H0_H0, -R167.H0_H0 ;  /* 0x200000ffff52d231 */ /* 0x000fe200003409a7 */
[----:B------:R-:W-:Y:S02]  /*19280*/  ISETP.LE.U32.AND P2, PT, R4, UR13, PT ;  /* 0x0000000d04007c0c */ /* 0x000fe4000bf43070 */
[----:B------:R-:W-:-:S02]  /*19290*/  PRMT R39, R164, 0x5410, R167 ;  /* 0x00005410a4277816 */ /* 0x000fc400000000a7 */
[----:B------:R-:W-:Y:S01]  /*192a0*/  ISETP.LE.U32.AND P6, PT, R5, UR13, PT ;  /* 0x0000000d05007c0c */ /* 0x000fe2000bfc3070 */
[----:B------:R-:W-:Y:S01]  /*192b0*/  IMAD.WIDE.U32 R4, R10, -0x2daee0ad, RZ ;  /* 0xd2511f530a047825 */ /* 0x000fe200078e00ff */
[----:B------:R-:W-:Y:S02]  /*192c0*/  @!P0 PRMT R164, R83, 0x5410, RZ ;  /* 0x0000541053a48816 */ /* 0x000fe400000000ff */
[----:B------:R-:W-:Y:S01]  /*192d0*/  LOP3.LUT R0, R0, 0xffff, RZ, 0xc0, !PT ;  /* 0x0000ffff00007812 */ /* 0x000fe200078ec0ff */
[----:B------:R-:W-:Y:S01]  /*192e0*/  IMAD.MOV.U32 R83, RZ, RZ, R113 ;  /* 0x000000ffff537224 */ /* 0x000fe200078e0071 */
[----:B------:R-:W-:Y:S02]  /*192f0*/  PRMT R113, R165, 0x5410, R163 ;  /* 0x00005410a5717816 */ /* 0x000fe400000000a3 */
[----:B------:R-:W-:Y:S01]  /*19300*/  @!P3 PRMT R165, R84, 0x5410, RZ ;  /* 0x0000541054a5b816 */ /* 0x000fe200000000ff */
[----:B------:R-:W-:Y:S01]  /*19310*/  IMAD.MOV.U32 R84, RZ, RZ, R22 ;  /* 0x000000ffff547224 */ /* 0x000fe200078e0016 */
[----:B------:R-:W-:-:S02]  /*19320*/  @!P5 PRMT R167, R82, 0x5410, RZ ;  /* 0x0000541052a7d816 */ /* 0x000fc400000000ff */
[----:B------:R-:W-:Y:S02]  /*19330*/  ISETP.LE.U32.AND P0, PT, R0, UR13, PT ;  /* 0x0000000d00007c0c */ /* 0x000fe4000bf03070 */
[C---:B------:R-:W-:Y:S02]  /*19340*/  LOP3.LUT R26, R4.reuse, 0xff, RZ, 0xc0, !PT ;  /* 0x000000ff041a7812 */ /* 0x040fe400078ec0ff */
[----:B------:R-:W-:Y:S02]  /*19350*/  LOP3.LUT R22, R4, 0xffff, RZ, 0xc0, !PT ;  /* 0x0000ffff04167812 */ /* 0x000fe400078ec0ff */
[--C-:B------:R-:W-:Y:S02]  /*19360*/  SHF.R.U32.HI R10, RZ, 0x10, R4.reuse ;  /* 0x00000010ff0a7819 */ /* 0x100fe40000011604 */
[----:B------:R-:W-:Y:S02]  /*19370*/  SHF.R.U32.HI R27, RZ, 0x18, R4 ;  /* 0x00000018ff1b7819 */ /* 0x000fe40000011604 */
[----:B------:R-:W-:-:S02]  /*19380*/  ISETP.LE.U32.AND P5, PT, R7, UR13, PT ;  /* 0x0000000d07007c0c */ /* 0x000fc4000bfa3070 */
[----:B------:R-:W-:Y:S01]  /*19390*/  LOP3.LUT R0, R5, UR20, R8, 0x96, !PT ;  /* 0x0000001405007c12 */ /* 0x000fe2000f8e9608 */
[----:B------:R-:W1:Y:S01]  /*193a0*/  MUFU.EX2 R7, R143 ;  /* 0x0000008f00077308 */ /* 0x000e620000000800 */
[----:B------:R-:W-:-:S04]  /*193b0*/  SHF.R.U32.HI R4, RZ, 0x8, R19 ;  /* 0x00000008ff047819 */ /* 0x000fc80000011613 */
[----:B------:R-:W-:-:S03]  /*193c0*/  LOP3.LUT R4, R4, 0xffff, RZ, 0xc0, !PT ;  /* 0x0000ffff04047812 */ /* 0x000fc600078ec0ff */
[----:B------:R-:W2:Y:S01]  /*193d0*/  MUFU.EX2 R5, R152 ;  /* 0x0000009800057308 */ /* 0x000ea20000000800 */
[----:B------:R-:W-:-:S07]  /*193e0*/  ISETP.LE.U32.AND P1, PT, R4, UR13, PT ;  /* 0x0000000d04007c0c */ /* 0x000fce000bf23070 */
[----:B------:R-:W3:Y:S01]  /*193f0*/  MUFU.EX2 R19, R58 ;  /* 0x0000003a00137308 */ /* 0x000ee20000000800 */
[----:B------:R-:W-:-:S07]  /*19400*/  @!P0 HFMA2.BF16_V2 R85, -RZ.H0_H0, RZ.H0_H0, -R163.H0_H0 ;  /* 0x200000ffff558231 */ /* 0x000fce00003409a3 */
[----:B------:R-:W4:Y:S01]  /*19410*/  MUFU.EX2 R4, R66 ;  /* 0x0000004200047308 */ /* 0x000f220000000800 */
[----:B-1----:R-:W-:Y:S01]  /*19420*/  FADD.FTZ R9, R7, R28 ;  /* 0x0000001c07097221 */ /* 0x002fe20000010000 */
[----:B--2---:R-:W-:Y:S02]  /*19430*/  F2FP.BF16.F32.PACK_AB R8, R5, R7 ;  /* 0x000000070508723e */ /* 0x004fe400000010ff */
[----:B------:R-:W-:Y:S01]  /*19440*/  LOP3.LUT R7, R20, 0xff, RZ, 0xc0, !PT ;  /* 0x000000ff14077812 */ /* 0x000fe200078ec0ff */
[----:B------:R-:W-:Y:S01]  /*19450*/  IMAD.MOV.U32 R14, RZ, RZ, R171 ;  /* 0x000000ffff0e7224 */ /* 0x000fe200078e00ab */
[----:B------:R-:W-:Y:S02]  /*19460*/  @!P0 PRMT R163, R85, 0x5410, RZ ;  /* 0x0000541055a38816 */ /* 0x000fe400000000ff */
[C---:B------:R-:W-:Y:S02]  /*19470*/  PRMT R162, R30.reuse, 0x7632, R162 ;  /* 0x000076321ea27816 */ /* 0x040fe400000000a2 */
[----:B------:R-:W-:Y:S01]  /*19480*/  PRMT R161, R30, 0x7610, R161 ;  /* 0x000076101ea17816 */ /* 0x000fe200000000a1 */
[----:B------:R-:W-:Y:S01]  /*19490*/  IMAD.MOV.U32 R30, RZ, RZ, R81 ;  /* 0x000000ffff1e7224 */ /* 0x000fe200078e0051 */
[----:B------:R-:W-:Y:S01]  /*194a0*/  ISETP.LE.U32.AND P0, PT, R7, UR13, PT ;  /* 0x0000000d07007c0c */ /* 0x000fe2000bf03070 */
[----:B------:R-:W-:-:S02]  /*194b0*/  IMAD.MOV.U32 R81, RZ, RZ, R14 ;  /* 0x000000ffff517224 */ /* 0x000fc400078e000e */
[----:B------:R-:W-:Y:S01]  /*194c0*/  FADD.FTZ R14, R5, R9 ;  /* 0x00000009050e7221 */ /* 0x000fe20000010000 */
[C---:B------:R-:W-:Y:S02]  /*194d0*/  PRMT R160, R8.reuse, 0x7610, R160 ;  /* 0x0000761008a07816 */ /* 0x040fe400000000a0 */
[----:B------:R-:W-:Y:S01]  /*194e0*/  PRMT R159, R8, 0x7632, R159 ;  /* 0x00007632089f7816 */ /* 0x000fe2000000009f */
[----:B---3--:R-:W-:Y:S01]  /*194f0*/  FADD.FTZ R8, R19, R34 ;  /* 0x0000002213087221 */ /* 0x008fe20000010000 */
[----:B----4-:R-:W-:Y:S01]  /*19500*/  F2FP.BF16.F32.PACK_AB R5, R4, R19 ;  /* 0x000000130405723e */ /* 0x010fe200000010ff */
[----:B------:R-:W-:Y:S01]  /*19510*/  IMAD.MOV.U32 R79, RZ, RZ, R169 ;  /* 0x000000ffff4f7224 */ /* 0x000fe200078e00a9 */
[----:B------:R-:W-:Y:S01]  /*19520*/  MUFU.EX2 R19, R153 ;  /* 0x0000009900137308 */ /* 0x000fe20000000800 */
[----:B------:R-:W-:Y:S02]  /*19530*/  IMAD.MOV.U32 R77, RZ, RZ, R2 ;  /* 0x000000ffff4d7224 */ /* 0x000fe400078e0002 */
[----:B------:R-:W-:-:S02]  /*19540*/  @!P2 HFMA2.BF16_V2 R86, -RZ.H0_H0, RZ.H0_H0, -R162.H0_H0 ;  /* 0x200000ffff56a231 */ /* 0x000fc400003409a2 */
[----:B------:R-:W-:Y:S01]  /*19550*/  IMAD.MOV.U32 R85, RZ, RZ, R80 ;  /* 0x000000ffff557224 */ /* 0x000fe200078e0050 */
[C---:B------:R-:W-:Y:S01]  /*19560*/  PRMT R158, R5.reuse, 0x7610, R158 ;  /* 0x00007610059e7816 */ /* 0x040fe2000000009e */
[----:B------:R-:W-:Y:S01]  /*19570*/  IMAD.MOV.U32 R82, RZ, RZ, R62 ;  /* 0x000000ffff527224 */ /* 0x000fe200078e003e */
[----:B------:R-:W1:Y:S01]  /*19580*/  MUFU.EX2 R9, R154 ;  /* 0x0000009a00097308 */ /* 0x000e620000000800 */
[----:B------:R-:W-:Y:S01]  /*19590*/  IMAD.MOV.U32 R80, RZ, RZ, R78 ;  /* 0x000000ffff507224 */ /* 0x000fe200078e004e */
[----:B------:R-:W-:Y:S01]  /*195a0*/  PRMT R157, R5, 0x7632, R157 ;  /* 0x00007632059d7816 */ /* 0x000fe2000000009d */
[----:B------:R-:W-:Y:S01]  /*195b0*/  IMAD.MOV.U32 R78, RZ, RZ, R76 ;  /* 0x000000ffff4e7224 */ /* 0x000fe200078e004c */
[----:B------:R-:W-:Y:S01]  /*195c0*/  LOP3.LUT R7, R15, 0xff, RZ, 0xc0, !PT ;  /* 0x000000ff0f077812 */ /* 0x000fe200078ec0ff */
[----:B------:R-:W-:Y:S01]  /*195d0*/  IMAD.MOV.U32 R62, RZ, RZ, R79 ;  /* 0x000000ffff3e7224 */ /* 0x000fe200078e004f */
[----:B------:R-:W-:Y:S01]  /*195e0*/  LOP3.LUT R5, R6, 0xffff, RZ, 0xc0, !PT ;  /* 0x0000ffff06057812 */ /* 0x000fe200078ec0ff */
[----:B------:R-:W-:-:S02]  /*195f0*/  IMAD.MOV.U32 R76, RZ, RZ, R112 ;  /* 0x000000ffff4c7224 */ /* 0x000fc400078e0070 */
[----:B------:R-:W-:Y:S02]  /*19600*/  @!P1 HFMA2.BF16_V2 R110, -RZ.H0_H0, RZ.H0_H0, -R159.H0_H0 ;  /* 0x200000ffff6e9231 */ /* 0x000fe4000034099f */
[----:B------:R-:W-:Y:S01]  /*19610*/  IMAD.MOV.U32 R79, RZ, RZ, R77 ;  /* 0x000000ffff4f7224 */ /* 0x000fe200078e004d */
[----:B------:R-:W-:Y:S01]  /*19620*/  PRMT R112, R161, 0x5410, R162 ;  /* 0x00005410a1707816 */ /* 0x000fe200000000a2 */
[----:B------:R-:W-:Y:S01]  /*19630*/  IMAD.MOV.U32 R77, RZ, RZ, R35 ;  /* 0x000000ffff4d7224 */ /* 0x000fe200078e0023 */
[----:B------:R-:W-:Y:S01]  /*19640*/  @!P2 PRMT R162, R86, 0x5410, RZ ;  /* 0x0000541056a2a816 */ /* 0x000fe200000000ff */
[----:B------:R-:W-:Y:S02]  /*19650*/  IMAD.MOV.U32 R35, RZ, RZ, R50 ;  /* 0x000000ffff237224 */ /* 0x000fe400078e0032 */
[----:B------:R-:W-:Y:S02]  /*19660*/  @!P0 HFMA2.BF16_V2 R114, -RZ.H0_H0, RZ.H0_H0, -R158.H0_H0 ;  /* 0x200000ffff728231 */ /* 0x000fe4000034099e */
[----:B------:R-:W-:Y:S01]  /*19670*/  IMAD.MOV.U32 R50, RZ, RZ, R111 ;  /* 0x000000ffff327224 */ /* 0x000fe200078e006f */
[----:B------:R-:W-:-:S02]  /*19680*/  ISETP.LE.U32.AND P2, PT, R7, UR13, PT ;  /* 0x0000000d07007c0c */ /* 0x000fc4000bf43070 */
[----:B------:R-:W-:Y:S01]  /*19690*/  ISETP.LE.U32.AND P3, PT, R21, UR13, PT ;  /* 0x0000000d15007c0c */ /* 0x000fe2000bf63070 */
[----:B------:R-:W2:Y:S01]  /*196a0*/  MUFU.EX2 R28, R218 ;  /* 0x000000da001c7308 */ /* 0x000ea20000000800 */
[----:B------:R-:W-:Y:S01]  /*196b0*/  SHF.R.U32.HI R5, RZ, 0x8, R5 ;  /* 0x00000008ff057819 */ /* 0x000fe20000011605 */
[----:B------:R-:W-:Y:S01]  /*196c0*/  FADD.FTZ R25, R144, R25 ;  /* 0x0000001990197221 */ /* 0x000fe20000010000 */
[----:B------:R-:W-:Y:S01]  /*196d0*/  PRMT R111, R160, 0x5410, R159 ;  /* 0x00005410a06f7816 */ /* 0x000fe2000000009f */
[----:B------:R-:W-:Y:S01]  /*196e0*/  FADD.FTZ R8, R4, R8 ;  /* 0x0000000804087221 */ /* 0x000fe20000010000 */
[----:B------:R-:W-:Y:S01]  /*196f0*/  LOP3.LUT R7, R6, 0xff, RZ, 0xc0, !PT ;  /* 0x000000ff06077812 */ /* 0x000fe200078ec0ff */
[----:B------:R-:W-:Y:S01]  /*19700*/  IMAD.MOV.U32 R58, RZ, RZ, R126 ;  /* 0x000000ffff3a7224 */ /* 0x000fe200078e007e */
[----:B------:R-:W-:Y:S01]  /*19710*/  @!P1 PRMT R159, R110, 0x5410, RZ ;  /* 0x000054106e9f9816 */ /* 0x000fe200000000ff */
[----:B------:R3:W4:Y:S01]  /*19720*/  MUFU.EX2 R86, R156 ;  /* 0x0000009c00567308 */ /* 0x0007220000000800 */
[----:B------:R-:W-:Y:S01]  /*19730*/  PRMT R110, R158, 0x5410, R157 ;  /* 0x000054109e6e7816 */ /* 0x000fe2000000009d */
[----:B------:R-:W4:Y:S01]  /*19740*/  LDL.LU R2, [R1+0x1d4] ;  /* 0x0001d40001027983 */ /* 0x000f220000300800 */
[----:B------:R-:W-:-:S02]  /*19750*/  @!P0 PRMT R158, R114, 0x5410, RZ ;  /* 0x00005410729e8816 */ /* 0x000fc400000000ff */
[----:B------:R-:W-:Y:S01]  /*19760*/  LOP3.LUT R5, R5, 0xffff, RZ, 0xc0, !PT ;  /* 0x0000ffff05057812 */ /* 0x000fe200078ec0ff */
[----:B------:R-:W-:Y:S01]  /*19770*/  @!P3 HFMA2.BF16_V2 R108, -RZ.H0_H0, RZ.H0_H0, -R160.H0_H0 ;  /* 0x200000ffff6cb231 */ /* 0x000fe200003409a0 */
[----:B------:R-:W-:Y:S01]  /*19780*/  ISETP.LE.U32.AND P0, PT, R7, UR13, PT ;  /* 0x0000000d07007c0c */ /* 0x000fe2000bf03070 */
[----:B------:R-:W-:Y:S01]  /*19790*/  IMAD.MOV.U32 R21, RZ, RZ, R141 ;  /* 0x000000ffff157224 */ /* 0x000fe200078e008d */
[----:B------:R-:W-:Y:S01]  /*197a0*/  ISETP.LE.U32.AND P1, PT, R5, UR13, PT ;  /* 0x0000000d05007c0c */ /* 0x000fe2000bf23070 */
[----:B------:R-:W4:Y:S01]  /*197b0*/  LDL.LU R3, [R1+0x1d0] ;  /* 0x0001d00001037983 */ /* 0x000f220000300800 */
[----:B-1----:R-:W-:Y:S02]  /*197c0*/  F2FP.BF16.F32.PACK_AB R5, R9, R19 ;  /* 0x000000130905723e */ /* 0x002fe400000010ff */
[----:B------:R-:W-:Y:S01]  /*197d0*/  SHF.R.U32.HI R4, RZ, 0x8, R24 ;  /* 0x00000008ff047819 */ /* 0x000fe20000011618 */
[----:B------:R-:W-:Y:S01]  /*197e0*/  FADD.FTZ R7, R46, R25 ;  /* 0x000000192e077221 */ /* 0x000fe20000010000 */
[----:B------:R-:W-:Y:S01]  /*197f0*/  @!P3 PRMT R160, R108, 0x5410, RZ ;  /* 0x000054106ca0b816 */ /* 0x000fe200000000ff */
[----:B------:R-:W4:Y:S01]  /*19800*/  LDL.LU R169, [R1+0x1cc] ;  /* 0x0001cc0001a97983 */ /* 0x000f220000300800 */
[----:B---3--:R-:W-:-:S02]  /*19810*/  PRMT R156, R5, 0x7610, R156 ;  /* 0x00007610059c7816 */ /* 0x008fc4000000009c */
[----:B------:R-:W-:Y:S01]  /*19820*/  PRMT R155, R5, 0x7632, R155 ;  /* 0x00007632059b7816 */ /* 0x000fe2000000009b */
[----:B--2---:R-:W-:Y:S01]  /*19830*/  IMAD.MOV.U32 R24, RZ, RZ, R28 ;  /* 0x000000ffff187224 */ /* 0x004fe200078e001c */
[----:B------:R-:W-:Y:S01]  /*19840*/  ISETP.LE.U32.AND P3, PT, R23, UR13, PT ;  /* 0x0000000d17007c0c */ /* 0x000fe2000bf63070 */
[----:B------:R-:W-:Y:S01]  /*19850*/  @!P0 HFMA2.BF16_V2 R115, -RZ.H0_H0, RZ.H0_H0, -R156.H0_H0 ;  /* 0x200000ffff738231 */ /* 0x000fe2000034099c */
[----:B------:R-:W-:Y:S01]  /*19860*/  LOP3.LUT R4, R4, 0xffff, RZ, 0xc0, !PT ;  /* 0x0000ffff04047812 */ /* 0x000fe200078ec0ff */
[----:B----4-:R-:W-:Y:S01]  /*19870*/  IMAD.MOV.U32 R46, RZ, RZ, R86 ;  /* 0x000000ffff2e7224 */ /* 0x010fe200078e0056 */
[----:B------:R-:W-:Y:S01]  /*19880*/  PRMT R126, R156, 0x5410, R155 ;  /* 0x000054109c7e7816 */ /* 0x000fe2000000009b */
[----:B------:R-:W2:Y:S01]  /*19890*/  LDL.LU R172, [R1+0x1c8] ;  /* 0x0001c80001ac7983 */ /* 0x000ea20000300800 */
[----:B------:R-:W-:Y:S02]  /*198a0*/  @!P0 PRMT R156, R115, 0x5410, RZ ;  /* 0x00005410739c8816 */ /* 0x000fe400000000ff */
[----:B------:R-:W-:-:S02]  /*198b0*/  ISETP.LE.U32.AND P0, PT, R4, UR13, PT ;  /* 0x0000000d04007c0c */ /* 0x000fc4000bf03070 */
[----:B------:R-:W-:-:S04]  /*198c0*/  F2FP.BF16.F32.PACK_AB R4, R24, R46 ;  /* 0x0000002e1804723e */ /* 0x000fc800000010ff */
[C---:B------:R-:W-:Y:S02]  /*198d0*/  PRMT R154, R4.reuse, 0x7610, R154 ;  /* 0x00007610049a7816 */ /* 0x040fe4000000009a */
[----:B------:R-:W-:Y:S02]  /*198e0*/  PRMT R153, R4, 0x7632, R153 ;  /* 0x0000763204997816 */ /* 0x000fe40000000099 */
[----:B------:R-:W-:Y:S02]  /*198f0*/  LOP3.LUT R4, R10, 0xff, RZ, 0xc0, !PT ;  /* 0x000000ff0a047812 */ /* 0x000fe400078ec0ff */
[----:B------:R-:W1:Y:S01]  /*19900*/  MUFU.EX2 R10, R210 ;  /* 0x000000d2000a7308 */ /* 0x000e620000000800 */
[----:B------:R-:W-:Y:S02]  /*19910*/  @!P3 HFMA2.BF16_V2 R109, -RZ.H0_H0, RZ.H0_H0, -R157.H0_H0 ;  /* 0x200000ffff6db231 */ /* 0x000fe4000034099d */
[----:B------:R-:W-:Y:S02]  /*19920*/  @!P0 HFMA2.BF16_V2 R117, -RZ.H0_H0, RZ.H0_H0, -R153.H0_H0 ;  /* 0x200000ffff758231 */ /* 0x000fe40000340999 */
[----:B------:R-:W-:Y:S01]  /*19930*/  IMAD.MOV.U32 R86, RZ, RZ, R124 ;  /* 0x000000ffff567224 */ /* 0x000fe200078e007c */
[----:B------:R-:W-:Y:S01]  /*19940*/  @!P3 PRMT R157, R109, 0x5410, RZ ;  /* 0x000054106d9db816 */ /* 0x000fe200000000ff */
[----:B------:R-:W-:Y:S01]  /*19950*/  IMAD.MOV.U32 R109, RZ, RZ, R21 ;  /* 0x000000ffff6d7224 */ /* 0x000fe200078e0015 */
[----:B------:R-:W-:-:S02]  /*19960*/  PRMT R124, R154, 0x5410, R153 ;  /* 0x000054109a7c7816 */ /* 0x000fc40000000099 */
[----:B------:R-:W-:Y:S01]  /*19970*/  @!P0 PRMT R153, R117, 0x5410, RZ ;  /* 0x0000541075998816 */ /* 0x000fe200000000ff */
[----:B------:R-:W-:Y:S02]  /*19980*/  IMAD.MOV.U32 R117, RZ, RZ, R109 ;  /* 0x000000ffff757224 */ /* 0x000fe400078e006d */
[----:B------:R-:W-:Y:S02]  /*19990*/  IMAD.MOV.U32 R109, RZ, RZ, R86 ;  /* 0x000000ffff6d7224 */ /* 0x000fe400078e0056 */
[----:B------:R-:W-:Y:S02]  /*199a0*/  IMAD.MOV.U32 R31, RZ, RZ, R170 ;  /* 0x000000ffff1f7224 */ /* 0x000fe400078e00aa */
[----:B------:R-:W-:Y:S01]  /*199b0*/  IMAD.MOV.U32 R86, RZ, RZ, R30 ;  /* 0x000000ffff567224 */ /* 0x000fe200078e001e */
[----:B------:R-:W3:Y:S01]  /*199c0*/  LDL.LU R170, [R1+0x1c4] ;  /* 0x0001c40001aa7983 */ /* 0x000ee20000300800 */
[----:B------:R-:W-:Y:S02]  /*199d0*/  IMAD.MOV.U32 R30, RZ, RZ, R78 ;  /* 0x000000ffff1e7224 */ /* 0x000fe400078e004e */
[----:B------:R-:W-:Y:S01]  /*199e0*/  IMAD.MOV.U32 R20, RZ, RZ, R140 ;  /* 0x000000ffff147224 */ /* 0x000fe200078e008c */
[----:B------:R-:W4:Y:S01]  /*199f0*/  LDL.LU R171, [R1+0x1c0] ;  /* 0x0001c00001ab7983 */ /* 0x000f220000300800 */
[----:B------:R-:W-:-:S02]  /*19a00*/  IMAD.MOV.U32 R78, RZ, RZ, R234 ;  /* 0x000000ffff4e7224 */ /* 0x000fc400078e00ea */
[----:B-1----:R-:W-:Y:S01]  /*19a10*/  FADD.FTZ R234, R10, R8 ;  /* 0x000000080aea7221 */ /* 0x002fe20000010000 */
[----:B------:R-:W4:Y:S04]  /*19a20*/  LDL.LU.64 R140, [R1+0x1b8] ;  /* 0x0001b800018c7983 */ /* 0x000f280000300a00 */
[----:B------:R1:W2:Y:S01]  /*19a30*/  LDL.LU.S16 R8, [R1+0x20] ;  /* 0x0000200001087983 */ /* 0x0002a20000300600 */
[----:B------:R-:W-:Y:S02]  /*19a40*/  IMAD.MOV.U32 R108, RZ, RZ, R20 ;  /* 0x000000ffff6c7224 */ /* 0x000fe400078e0014 */
[----:B------:R-:W-:Y:S02]  /*19a50*/  IMAD.MOV.U32 R28, RZ, RZ, R50 ;  /* 0x000000ffff1c7224 */ /* 0x000fe400078e0032 */
[----:B------:R-:W-:-:S02]  /*19a60*/  IMAD.MOV.U32 R50, RZ, RZ, R232 ;  /* 0x000000ffff327224 */ /* 0x000fc400078e00e8 */
[----:B------:R-:W-:Y:S01]  /*19a70*/  IMAD.MOV.U32 R20, RZ, RZ, R59 ;  /* 0x000000ffff147224 */ /* 0x000fe200078e003b */
[----:B------:R-:W-:Y:S01]  /*19a80*/  MUFU.EX2 R232, R75 ;  /* 0x0000004b00e87308 */ /* 0x000fe20000000800 */
[----:B------:R-:W-:-:S07]  /*19a90*/  @!P4 HFMA2.BF16_V2 R87, -RZ.H0_H0, RZ.H0_H0, -R161.H0_H0 ;  /* 0x200000ffff57c231 */ /* 0x000fce00003409a1 */
[----:B------:R-:W1:Y:S01]  /*19aa0*/  MUFU.EX2 R59, R142 ;  /* 0x0000008e003b7308 */ /* 0x000e620000000800 */
[----:B------:R-:W-:Y:S02]  /*19ab0*/  ISETP.LE.U32.AND P3, PT, R4, UR13, PT ;  /* 0x0000000d04007c0c */ /* 0x000fe4000bf63070 */
[----:B------:R-:W-:Y:S01]  /*19ac0*/  SHF.R.U32.HI R4, RZ, 0x18, R6 ;  /* 0x00000018ff047819 */ /* 0x000fe20000011606 */
[----:B------:R-:W-:Y:S01]  /*19ad0*/  @!P1 HFMA2.BF16_V2 R116, -RZ.H0_H0, RZ.H0_H0, -R155.H0_H0 ;  /* 0x200000ffff749231 */ /* 0x000fe2000034099b */
[----:B------:R-:W-:Y:S01]  /*19ae0*/  @!P4 PRMT R161, R87, 0x5410, RZ ;  /* 0x0000541057a1c816 */ /* 0x000fe200000000ff */
[----:B------:R-:W-:Y:S01]  /*19af0*/  IMAD.MOV.U32 R114, RZ, RZ, R230 ;  /* 0x000000ffff727224 */ /* 0x000fe200078e00e6 */
[----:B------:R-:W-:Y:S01]  /*19b00*/  ISETP.LE.U32.AND P4, PT, R4, UR13, PT ;  /* 0x0000000d04007c0c */ /* 0x000fe2000bf83070 */
[----:B------:R-:W-:Y:S01]  /*19b10*/  IMAD.MOV.U32 R115, RZ, RZ, R231 ;  /* 0x000000ffff737224 */ /* 0x000fe200078e00e7 */
[----:B------:R-:W-:Y:S01]  /*19b20*/  SHF.R.U32.HI R4, RZ, 0x10, R6 ;  /* 0x00000010ff047819 */ /* 0x000fe20000011606 */
[----:B------:R-:W-:Y:S01]  /*19b30*/  MUFU.EX2 R231, R220 ;  /* 0x000000dc00e77308 */ /* 0x000fe20000000800 */
[----:B------:R-:W-:Y:S01]  /*19b40*/  @!P5 HFMA2.BF16_V2 R118, -RZ.H0_H0, RZ.H0_H0, -R154.H0_H0 ;  /* 0x200000ffff76d231 */ /* 0x000fe2000034099a */
[----:B------:R-:W-:Y:S01]  /*19b50*/  @!P1 PRMT R155, R116, 0x5410, RZ ;  /* 0x00005410749b9816 */ /* 0x000fe200000000ff */
[----:B------:R-:W-:Y:S01]  /*19b60*/  IMAD.MOV.U32 R116, RZ, RZ, R108 ;  /* 0x000000ffff747224 */ /* 0x000fe200078e006c */
[----:B------:R-:W-:-:S04]  /*19b70*/  LOP3.LUT R4, R4, 0xff, RZ, 0xc0, !PT ;  /* 0x000000ff04047812 */ /* 0x000fc800078ec0ff */
[----:B------:R-:W1:Y:S02]  /*19b80*/  MUFU.EX2 R230, R225 ;  /* 0x000000e100e67308 */ /* 0x000e640000000800 */
[----:B-1----:R-:W-:Y:S01]  /*19b90*/  F2FP.BF16.F32.PACK_AB R5, R232, R59 ;  /* 0x0000003be805723e */ /* 0x002fe200000010ff */
[----:B------:R-:W-:Y:S01]  /*19ba0*/  IMAD.MOV.U32 R108, RZ, RZ, R63 ;  /* 0x000000ffff6c7224 */ /* 0x000fe200078e003f */
[----:B------:R-:W-:Y:S02]  /*19bb0*/  @!P5 PRMT R154, R118, 0x5410, RZ ;  /* 0x00005410769ad816 */ /* 0x000fe400000000ff */
[----:B------:R-:W-:Y:S02]  /*19bc0*/  PRMT R151, R5, 0x7632, R151 ;  /* 0x0000763205977816 */ /* 0x000fe40000000097 */
[----:B------:R-:W-:Y:S01]  /*19bd0*/  MUFU.EX2 R63, R229 ;  /* 0x000000e5003f7308 */ /* 0x000fe20000000800 */
[----:B------:R-:W-:Y:S02]  /*19be0*/  ISETP.LE.U32.AND P5, PT, R4, UR13, PT ;  /* 0x0000000d04007c0c */ /* 0x000fe4000bfa3070 */
[----:B------:R-:W-:-:S05]  /*19bf0*/  LOP3.LUT R4, R0, 0xffff, RZ, 0xc0, !PT ;  /* 0x0000ffff00047812 */ /* 0x000fca00078ec0ff */
[----:B------:R-:W1:Y:S01]  /*19c00*/  MUFU.EX2 R228, R228 ;  /* 0x000000e400e47308 */ /* 0x000e620000000800 */
[----:B------:R-:W-:Y:S01]  /*19c10*/  PRMT R152, R5, 0x7610, R152 ;  /* 0x0000761005987816 */ /* 0x000fe20000000098 */
[----:B------:R-:W-:Y:S01]  /*19c20*/  @!P6 HFMA2.BF16_V2 R119, -RZ.H0_H0, RZ.H0_H0, -R151.H0_H0 ;  /* 0x200000ffff77e231 */ /* 0x000fe20000340997 */
[----:B------:R-:W-:Y:S02]  /*19c30*/  LOP3.LUT R5, R0, 0xff, RZ, 0xc0, !PT ;  /* 0x000000ff00057812 */ /* 0x000fe400078ec0ff */
[----:B------:R-:W-:Y:S01]  /*19c40*/  SHF.R.U32.HI R4, RZ, 0x8, R4 ;  /* 0x00000008ff047819 */ /* 0x000fe20000011604 */
[----:B------:R-:W-:Y:S01]  /*19c50*/  IMAD.MOV.U32 R21, RZ, RZ, R125 ;  /* 0x000000ffff157224 */ /* 0x000fe200078e007d */
[----:B------:R-:W-:Y:S02]  /*19c60*/  PRMT R125, R152, 0x5410, R151 ;  /* 0x00005410987d7816 */ /* 0x000fe40000000097 */
[----:B------:R-:W-:Y:S02]  /*19c70*/  ISETP.LE.U32.AND P1, PT, R5, UR13, PT ;  /* 0x0000000d05007c0c */ /* 0x000fe4000bf23070 */
[----:B------:R-:W-:-:S02]  /*19c80*/  @!P6 PRMT R151, R119, 0x5410, RZ ;  /* 0x000054107797e816 */ /* 0x000fc400000000ff */
[----:B------:R-:W-:Y:S02]  /*19c90*/  LOP3.LUT R4, R4, 0xffff, RZ, 0xc0, !PT ;  /* 0x0000ffff04047812 */ /* 0x000fe400078ec0ff */
[----:B------:R-:W-:Y:S02]  /*19ca0*/  F2FP.BF16.F32.PACK_AB R5, R230, R231 ;  /* 0x000000e7e605723e */ /* 0x000fe400000010ff */
[----:B------:R-:W-:Y:S02]  /*19cb0*/  ISETP.LE.U32.AND P6, PT, R26, UR13, PT ;  /* 0x0000000d1a007c0c */ /* 0x000fe4000bfc3070 */
[----:B------:R-:W-:Y:S02]  /*19cc0*/  ISETP.LE.U32.AND P0, PT, R4, UR13, PT ;  /* 0x0000000d04007c0c */ /* 0x000fe4000bf03070 */
[C---:B------:R-:W-:Y:S02]  /*19cd0*/  PRMT R150, R5.reuse, 0x7610, R150 ;  /* 0x0000761005967816 */ /* 0x040fe40000000096 */
[----:B------:R-:W-:-:S02]  /*19ce0*/  PRMT R149, R5, 0x7632, R149 ;  /* 0x0000763205957816 */ /* 0x000fc40000000095 */
[----:B------:R-:W-:Y:S02]  /*19cf0*/  SHF.R.U32.HI R4, RZ, 0x8, R22 ;  /* 0x00000008ff047819 */ /* 0x000fe40000011616 */
[----:B-1----:R-:W-:Y:S01]  /*19d00*/  F2FP.BF16.F32.PACK_AB R5, R228, R63 ;  /* 0x0000003fe405723e */ /* 0x002fe200000010ff */
[----:B------:R-:W-:Y:S01]  /*19d10*/  @!P2 HFMA2.BF16_V2 R127, -RZ.H0_H0, RZ.H0_H0, -R152.H0_H0 ;  /* 0x200000ffff7fa231 */ /* 0x000fe20000340998 */
[----:B------:R-:W-:Y:S01]  /*19d20*/  MUFU.EX2 R225, R60 ;  /* 0x0000003c00e17308 */ /* 0x000fe20000000800 */
[----:B------:R-:W-:Y:S02]  /*19d30*/  LOP3.LUT R4, R4, 0xffff, RZ, 0xc0, !PT ;  /* 0x0000ffff04047812 */ /* 0x000fe400078ec0ff */
[----:B------:R-:W-:-:S05]  /*19d40*/  PRMT R148, R5, 0x7610, R148 ;  /* 0x0000761005947816 */ /* 0x000fca0000000094 */
[----:B------:R-:W1:Y:S01]  /*19d50*/  MUFU.EX2 R220, R48 ;  /* 0x0000003000dc7308 */ /* 0x000e620000000800 */
[----:B------:R-:W-:Y:S01]  /*19d60*/  @!P2 PRMT R152, R127, 0x5410, RZ ;  /* 0x000054107f98a816 */ /* 0x000fe200000000ff */
[----:B------:R-:W-:Y:S01]  /*19d70*/  @!P6 HFMA2.BF16_V2 R130, -RZ.H0_H0, RZ.H0_H0, -R148.H0_H0 ;  /* 0x200000ffff82e231 */ /* 0x000fe20000340994 */
[----:B------:R-:W-:Y:S02]  /*19d80*/  ISETP.LE.U32.AND P2, PT, R4, UR13, PT ;  /* 0x0000000d04007c0c */ /* 0x000fe4000bf43070 */
[--C-:B------:R-:W-:Y:S02]  /*19d90*/  SHF.R.U32.HI R4, RZ, 0x18, R0.reuse ;  /* 0x00000018ff047819 */ /* 0x100fe40000011600 */
[----:B------:R-:W-:Y:S02]  /*19da0*/  PRMT R147, R5, 0x7632, R147 ;  /* 0x0000763205937816 */ /* 0x000fe40000000093 */
[----:B------:R-:W-:Y:S01]  /*19db0*/  SHF.R.U32.HI R0, RZ, 0x10, R0 ;  /* 0x00000010ff007819 */ /* 0x000fe20000011600 */
[----:B------:R-:W-:Y:S01]  /*19dc0*/  @!P1 HFMA2.BF16_V2 R128, -RZ.H0_H0, RZ.H0_H0, -R150.H0_H0 ;  /* 0x200000ffff809231 */ /* 0x000fe20000340996 */
[----:B------:R-:W-:Y:S01]  /*19dd0*/  PRMT R229, R148, 0x5410, R147 ;  /* 0x0000541094e57816 */ /* 0x000fe20000000093 */
[----:B------:R-:W-:Y:S01]  /*19de0*/  IMAD.MOV.U32 R87, RZ, RZ, R79 ;  /* 0x000000ffff577224 */ /* 0x000fe200078e004f */
[----:B------:R-:W-:Y:S01]  /*19df0*/  LOP3.LUT R0, R0, 0xff, RZ, 0xc0, !PT ;  /* 0x000000ff00007812 */ /* 0x000fe200078ec0ff */
[----:B------:R-:W-:Y:S01]  /*19e00*/  IMAD.MOV.U32 R79, RZ, RZ, R233 ;  /* 0x000000ffff4f7224 */ /* 0x000fe200078e00e9 */
[----:B------:R-:W-:-:S02]  /*19e10*/  @!P6 PRMT R148, R130, 0x5410, RZ ;  /* 0x000054108294e816 */ /* 0x000fc400000000ff */
[----:B------:R-:W-:Y:S02]  /*19e20*/  ISETP.LE.U32.AND P6, PT, R27, UR13, PT ;  /* 0x0000000d1b007c0c */ /* 0x000fe4000bfc3070 */
[----:B------:R-:W-:Y:S02]  /*19e30*/  PRMT R233, R150, 0x5410, R149 ;  /* 0x0000541096e97816 */ /* 0x000fe40000000095 */
[----:B------:R-:W-:Y:S02]  /*19e40*/  @!P1 PRMT R150, R128, 0x5410, RZ ;  /* 0x0000541080969816 */ /* 0x000fe400000000ff */
[----:B------:R-:W-:Y:S02]  /*19e50*/  ISETP.LE.U32.AND P1, PT, R0, UR13, PT ;  /* 0x0000000d00007c0c */ /* 0x000fe4000bf23070 */
[----:B-1----:R-:W-:-:S04]  /*19e60*/  F2FP.BF16.F32.PACK_AB R0, R220, R225 ;  /* 0x000000e1dc00723e */ /* 0x002fc800000010ff */
[----:B------:R-:W-:Y:S01]  /*19e70*/  PRMT R146, R0, 0x7632, R146 ;  /* 0x0000763200927816 */ /* 0x000fe20000000092 */
[----:B------:R-:W-:Y:S02]  /*19e80*/  IMAD.MOV.U32 R66, RZ, RZ, R62 ;  /* 0x000000ffff427224 */ /* 0x000fe400078e003e */
[----:B------:R-:W-:Y:S02]  /*19e90*/  IMAD.MOV.U32 R62, RZ, RZ, R240 ;  /* 0x000000ffff3e7224 */ /* 0x000fe400078e00f0 */
[----:B------:R-:W-:Y:S01]  /*19ea0*/  FADD.FTZ R240, R52, R7 ;  /* 0x0000000734f07221 */ /* 0x000fe20000010000 */
[----:B--2---:R-:W-:-:S05]  /*19eb0*/  @!P6 HFMA2.BF16_V2 R8, -RZ.H0_H0, RZ.H0_H0, -R146.H0_H0 ;  /* 0x200000ffff08e231 */ /* 0x004fca0000340992 */
[----:B------:R-:W-:Y:S02]  /*19ec0*/  PRMT R7, R8, 0x7610, R7 ;  /* 0x0000761008077816 */ /* 0x000fe40000000007 */
[----:B------:R2:W3:Y:S01]  /*19ed0*/  LDL.LU.S16 R8, [R1+0x58] ;  /* 0x0000580001087983 */ /* 0x0004e20000300600 */
[----:B------:R-:W1:Y:S01]  /*19ee0*/  MUFU.EX2 R211, R211 ;  /* 0x000000d300d37308 */ /* 0x000e620000000800 */
[----:B------:R-:W-:-:S05]  /*19ef0*/  @!P0 HFMA2.BF16_V2 R129, -RZ.H0_H0, RZ.H0_H0, -R149.H0_H0 ;  /* 0x200000ffff818231 */ /* 0x000fca0000340995 */
[----:B------:R-:W-:Y:S02]  /*19f00*/  @!P0 PRMT R149, R129, 0x5410, RZ ;  /* 0x0000541081958816 */ /* 0x000fe400000000ff */
[----:B------:R-:W-:Y:S01]  /*19f10*/  ISETP.LE.U32.AND P0, PT, R4, UR13, PT ;  /* 0x0000000d04007c0c */ /* 0x000fe2000bf03070 */
[----:B------:R-:W-:Y:S02]  /*19f20*/  IMAD.MOV.U32 R23, RZ, RZ, R66 ;  /* 0x000000ffff177224 */ /* 0x000fe400078e0042 */
[----:B------:R-:W-:Y:S01]  /*19f30*/  IMAD.MOV.U32 R66, RZ, RZ, R58 ;  /* 0x000000ffff427224 */ /* 0x000fe200078e003a */
[----:B-1----:R-:W-:Y:S01]  /*19f40*/  F2FP.BF16.F32.PACK_AB R4, R211, R10 ;  /* 0x0000000ad304723e */ /* 0x002fe200000010ff */
[----:B------:R-:W-:-:S03]  /*19f50*/  IMAD.MOV.U32 R58, RZ, RZ, R85 ;  /* 0x000000ffff3a7224 */ /* 0x000fc600078e0055 */
[----:B------:R-:W-:Y:S01]  /*19f60*/  PRMT R145, R4, 0x7610, R145 ;  /* 0x0000761004917816 */ /* 0x000fe20000000091 */
[----:B------:R-:W-:Y:S02]  /*19f70*/  IMAD.MOV.U32 R85, RZ, RZ, R84 ;  /* 0x000000ffff557224 */ /* 0x000fe400078e0054 */
[----:B------:R-:W-:Y:S02]  /*19f80*/  @!P3 HFMA2.BF16_V2 R131, -RZ.H0_H0, RZ.H0_H0, -R0.H0_H0 ;  /* 0x200000ffff83b231 */ /* 0x000fe40000340900 */
[----:B------:R-:W-:Y:S02]  /*19f90*/  IMAD.MOV.U32 R84, RZ, RZ, R83 ;  /* 0x000000ffff547224 */ /* 0x000fe400078e0053 */
[----:B------:R-:W-:Y:S01]  /*19fa0*/  FADD.FTZ R6, R19, R14 ;  /* 0x0000000e13067221 */ /* 0x000fe20000010000 */
[----:B------:R-:W-:Y:S02]  /*19fb0*/  IMAD.MOV.U32 R83, RZ, RZ, R82 ;  /* 0x000000ffff537224 */ /* 0x000fe400078e0052 */
[----:B------:R-:W-:Y:S01]  /*19fc0*/  IMAD.MOV.U32 R82, RZ, RZ, R31 ;  /* 0x000000ffff527224 */ /* 0x000fe200078e001f */
[----:B------:R-:W-:Y:S01]  /*19fd0*/  @P3 PRMT R210, R0, 0x7610, R210 ;  /* 0x0000761000d23816 */ /* 0x000fe200000000d2 */
[----:B------:R-:W-:Y:S01]  /*19fe0*/  IMAD.MOV.U32 R31, RZ, RZ, R76 ;  /* 0x000000ffff1f7224 */ /* 0x000fe200078e004c */
[----:B------:R-:W-:Y:S01]  /*19ff0*/  @!P3 PRMT R210, R131, 0x5410, RZ ;  /* 0x0000541083d2b816 */ /* 0x000fe200000000ff */
[----:B------:R-:W-:-:S02]  /*1a000*/  IMAD.MOV.U32 R76, RZ, RZ, R235 ;  /* 0x000000ffff4c7224 */ /* 0x000fc400078e00eb */
[----:B------:R-:W-:Y:S01]  /*1a010*/  FADD.FTZ R235, R9, R6 ;  /* 0x0000000609eb7221 */ /* 0x000fe20000010000 */
[----:B------:R-:W-:Y:S02]  /*1a020*/  PRMT R131, R0, 0x5410, R146 ;  /* 0x0000541000837816 */ /* 0x000fe40000000092 */
[----:B------:R-:W-:Y:S01]  /*1a030*/  @!P6 PRMT R146, R7, 0x5410, RZ ;  /* 0x000054100792e816 */ /* 0x000fe200000000ff */
[----:B---3--:R-:W-:-:S05]  /*1a040*/  @!P5 HFMA2.BF16_V2 R8, -RZ.H0_H0, RZ.H0_H0, -R145.H0_H0 ;  /* 0x200000ffff08d231 */ /* 0x008fca0000340991 */
[----:B------:R-:W-:Y:S02]  /*1a050*/  PRMT R6, R8, 0x7610, R6 ;  /* 0x0000761008067816 */ /* 0x000fe40000000006 */
[----:B------:R2:W3:Y:S04]  /*1a060*/  LDL.LU.S16 R8, [R1+0x24] ;  /* 0x0000240001087983 */ /* 0x0004e80000300600 */
[----:B------:R2:W4:Y:S01]  /*1a070*/  LDL.LU.S16 R7, [R1+0x60] ;  /* 0x0000600001077983 */ /* 0x0005220000300600 */
[----:B------:R-:W-:Y:S02]  /*1a080*/  IMAD.MOV.U32 R128, RZ, RZ, R114 ;  /* 0x000000ffff807224 */ /* 0x000fe400078e0072 */
[----:B------:R-:W-:Y:S02]  /*1a090*/  IMAD.MOV.U32 R114, RZ, RZ, R20 ;  /* 0x000000ffff727224 */ /* 0x000fe400078e0014 */
[----:B------:R-:W-:Y:S01]  /*1a0a0*/  IMAD.MOV.U32 R20, RZ, RZ, R74 ;  /* 0x000000ffff147224 */ /* 0x000fe200078e004a */
[----:B------:R-:W-:Y:S01]  /*1a0b0*/  MUFU.EX2 R218, R67 ;  /* 0x0000004300da7308 */ /* 0x000fe20000000800 */
[----:B------:R-:W-:-:S07]  /*1a0c0*/  IMAD.MOV.U32 R74, RZ, RZ, R215 ;  /* 0x000000ffff4a7224 */ /* 0x000fce00078e00d7 */
[----:B------:R-:W1:Y:S01]  /*1a0d0*/  MUFU.EX2 R215, R73 ;  /* 0x0000004900d77308 */ /* 0x000e620000000800 */
[----:B------:R-:W-:Y:S02]  /*1a0e0*/  PRMT R144, R4, 0x7632, R144 ;  /* 0x0000763204907816 */ /* 0x000fe40000000090 */
[----:B-1----:R-:W-:-:S04]  /*1a0f0*/  F2FP.BF16.F32.PACK_AB R4, R218, R215 ;  /* 0x000000d7da04723e */ /* 0x002fc800000010ff */
[C---:B------:R-:W-:Y:S02]  /*1a100*/  PRMT R143, R4.reuse, 0x7610, R143 ;  /* 0x00007610048f7816 */ /* 0x040fe4000000008f */
[----:B------:R-:W-:-:S03]  /*1a110*/  PRMT R142, R4, 0x7632, R142 ;  /* 0x00007632048e7816 */ /* 0x000fc6000000008e */
[----:B----4-:R-:W-:-:S05]  /*1a120*/  @!P1 HFMA2.BF16_V2 R7, -RZ.H0_H0, RZ.H0_H0, -R143.H0_H0 ;  /* 0x200000ffff079231 */ /* 0x010fca000034098f */
[----:B------:R-:W-:Y:S02]  /*1a130*/  PRMT R4, R7, 0x7610, R4 ;  /* 0x0000761007047816 */ /* 0x000fe40000000004 */
[----:B------:R2:W4:Y:S01]  /*1a140*/  LDL.LU.S16 R7, [R1+0x5c] ;  /* 0x00005c0001077983 */ /* 0x0005220000300600 */
[----:B------:R-:W-:Y:S02]  /*1a150*/  IMAD.MOV.U32 R129, RZ, RZ, R115 ;  /* 0x000000ffff817224 */ /* 0x000fe400078e0073 */
[----:B------:R-:W-:Y:S01]  /*1a160*/  IMAD.MOV.U32 R26, RZ, RZ, R116 ;  /* 0x000000ffff1a7224 */ /* 0x000fe200078e0074 */
[----:B------:R-:W-:Y:S01]  /*1a170*/  PRMT R130, R143, 0x5410, R142 ;  /* 0x000054108f827816 */ /* 0x000fe2000000008e */
[----:B------:R-:W-:Y:S01]  /*1a180*/  FADD.FTZ R15, R42, R29 ;  /* 0x0000001d2a0f7221 */ /* 0x000fe20000010000 */
[----:B------:R-:W-:Y:S02]  /*1a190*/  IMAD.MOV.U32 R34, RZ, RZ, R108 ;  /* 0x000000ffff227224 */ /* 0x000fe400078e006c */
[----:B------:R-:W-:-:S02]  /*1a1a0*/  IMAD.MOV.U32 R108, RZ, RZ, R87 ;  /* 0x000000ffff6c7224 */ /* 0x000fc400078e0057 */
[----:B------:R-:W-:Y:S02]  /*1a1b0*/  IMAD.MOV.U32 R87, RZ, RZ, R28 ;  /* 0x000000ffff577224 */ /* 0x000fe400078e001c */
[----:B------:R-:W-:Y:S01]  /*1a1c0*/  FADD.FTZ R28, R43, R15 ;  /* 0x0000000f2b1c7221 */ /* 0x000fe20000010000 */
[----:B---3--:R-:W-:Y:S01]  /*1a1d0*/  @!P4 HFMA2.BF16_V2 R8, -RZ.H0_H0, RZ.H0_H0, -R144.H0_H0 ;  /* 0x200000ffff08c231 */ /* 0x008fe20000340990 */
[----:B------:R-:W-:Y:S02]  /*1a1e0*/  PRMT R119, R145, 0x5410, R144 ;  /* 0x0000541091777816 */ /* 0x000fe40000000090 */
[----:B------:R-:W-:Y:S02]  /*1a1f0*/  @!P5 PRMT R145, R6, 0x5410, RZ ;  /* 0x000054100691d816 */ /* 0x000fe400000000ff */
[----:B------:R-:W-:Y:S02]  /*1a200*/  @!P1 PRMT R143, R4, 0x5410, RZ ;  /* 0x00005410048f9816 */ /* 0x000fe400000000ff */
[----:B------:R-:W-:-:S04]  /*1a210*/  PRMT R5, R8, 0x7610, R5 ;  /* 0x0000761008057816 */ /* 0x000fc80000000005 */
[----:B------:R-:W-:Y:S01]  /*1a220*/  @!P4 PRMT R144, R5, 0x5410, RZ ;  /* 0x000054100590c816 */ /* 0x000fe200000000ff */
[----:B------:R-:W-:Y:S04]  /*1a230*/  STG.E.U16 desc[UR28][R12.64+-0x100], R57 ;  /* 0xffff00390c007986 */ /* 0x000fe8000c10151c */
[----:B------:R-:W-:Y:S04]  /*1a240*/  STG.E.U16 desc[UR28][R12.64+-0xfe], R54 ;  /* 0xffff02360c007986 */ /* 0x000fe8000c10151c */
[----:B------:R-:W-:Y:S04]  /*1a250*/  STG.E.U16 desc[UR28][R32.64+-0x100], R49 ;  /* 0xffff003120007986 */ /* 0x000fe8000c10151c */
[----:B------:R-:W-:Y:S04]  /*1a260*/  STG.E.U16 desc[UR28][R32.64+-0xfe], R51 ;  /* 0xffff023320007986 */ /* 0x000fe8000c10151c */
[----:B------:R1:W-:Y:S04]  /*1a270*/  STG.E.U16 desc[UR28][R2.64+-0xfe], R11 ;  /* 0xffff020b02007986 */ /* 0x0003e8000c10151c */
[----:B------:R3:W-:Y:S01]  /*1a280*/  STG.E.U16 desc[UR28][R2.64+-0x100], R16 ;  /* 0xffff001002007986 */ /* 0x0007e2000c10151c */
[----:B------:R-:W-:-:S02]  /*1a290*/  IMAD.MOV.U32 R115, RZ, RZ, R34 ;  /* 0x000000ffff737224 */ /* 0x000fc400078e0022 */
[----:B------:R-:W-:Y:S02]  /*1a2a0*/  IMAD.MOV.U32 R34, RZ, RZ, R21 ;  /* 0x000000ffff227224 */ /* 0x000fe400078e0015 */
[----:B------:R-:W-:Y:S02]  /*1a2b0*/  IMAD.MOV.U32 R25, RZ, RZ, R20 ;  /* 0x000000ffff197224 */ /* 0x000fe400078e0014 */
[----:B------:R-:W-:Y:S01]  /*1a2c0*/  IMAD.MOV.U32 R75, RZ, RZ, R243 ;  /* 0x000000ffff4b7224 */ /* 0x000fe200078e00f3 */
[----:B------:R-:W-:Y:S01]  /*1a2d0*/  UIADD3 UR6, UR6, 0x1, URZ ;  /* 0x0000000106067890 */ /* 0x000fe2000fffe03f */
[----:B------:R-:W-:Y:S02]  /*1a2e0*/  IMAD.MOV.U32 R27, RZ, RZ, R117 ;  /* 0x000000ffff1b7224 */ /* 0x000fe400078e0075 */
[----:B------:R-:W-:Y:S02]  /*1a2f0*/  @!P2 HFMA2.BF16_V2 R252, -RZ.H0_H0, RZ.H0_H0, -R147.H0_H0 ;  /* 0x200000fffffca231 */ /* 0x000fe40000340993 */
[----:B----4-:R-:W-:-:S02]  /*1a300*/  @!P0 HFMA2.BF16_V2 R7, -RZ.H0_H0, RZ.H0_H0, -R142.H0_H0 ;  /* 0x200000ffff078231 */ /* 0x010fc4000034098e */
[----:B------:R-:W-:Y:S01]  /*1a310*/  IMAD.MOV.U32 R73, RZ, RZ, R46 ;  /* 0x000000ffff497224 */ /* 0x000fe200078e002e */
[----:B------:R2:W5:Y:S02]  /*1a320*/  LDL.LU R243, [R1+0x1b0] ;  /* 0x0001b00001f37983 */ /* 0x0005640000300800 */
[----:B------:R-:W-:-:S04]  /*1a330*/  PRMT R0, R7, 0x7610, R0 ;  /* 0x0000761007007816 */ /* 0x000fc80000000000 */
[----:B------:R-:W-:Y:S02]  /*1a340*/  @!P0 PRMT R142, R0, 0x5410, RZ ;  /* 0x00005410008e8816 */ /* 0x000fe400000000ff */
        /* <DEDUP_REMOVED lines=13> */
[----:B-1----:R-:W-:Y:S01]  /*1a420*/  IMAD.WIDE.U32 R10, R0, -0x2daee0ad, RZ ;  /* 0xd2511f53000a7825 */ /* 0x002fe200078e00ff */
[----:B------:R-:W-:-:S04]  /*1a430*/  LOP3.LUT R9, R7, UR26, R4, 0x96, !PT ;  /* 0x0000001a07097c12 */ /* 0x000fc8000f8e9604 */
[----:B------:R-:W-:Y:S01]  /*1a440*/  LOP3.LUT R0, R11, UR24, R8, 0x96, !PT ;  /* 0x000000180b007c12 */ /* 0x000fe2000f8e9608 */
[----:B------:R-:W-:-:S04]  /*1a450*/  IMAD.U32 R7, RZ, RZ, UR47 ;  /* 0x0000002fff077e24 */ /* 0x000fc8000f8e00ff */
[----:B------:R-:W-:-:S04]  /*1a460*/  IMAD.WIDE.U32 R4, R0, -0x326172a9, RZ ;  /* 0xcd9e8d5700047825 */ /* 0x000fc800078e00ff */
[----:B------:R-:W-:Y:S01]  /*1a470*/  IMAD.WIDE R42, R7, 0x2, R12 ;  /* 0x00000002072a7825 */ /* 0x000fe200078e020c */
[----:B------:R-:W-:Y:S02]  /*1a480*/  SHF.R.U32.HI R7, RZ, 0x10, R4 ;  /* 0x00000010ff077819 */ /* 0x000fe40000011604 */
[----:B------:R-:W-:Y:S02]  /*1a490*/  LOP3.LUT R0, R5, UR21, R6, 0x96, !PT ;  /* 0x0000001505007c12 */ /* 0x000fe4000f8e9606 */
[C---:B------:R-:W-:Y:S02]  /*1a4a0*/  LOP3.LUT R5, R4.reuse, 0xffff, RZ, 0xc0, !PT ;  /* 0x0000ffff04057812 */ /* 0x040fe400078ec0ff */
[----:B------:R-:W-:Y:S02]  /*1a4b0*/  LOP3.LUT R8, R4, 0xff, RZ, 0xc0, !PT ;  /* 0x000000ff04087812 */ /* 0x000fe400078ec0ff */
[----:B------:R-:W-:Y:S02]  /*1a4c0*/  SHF.R.U32.HI R6, RZ, 0x18, R4 ;  /* 0x00000018ff067819 */ /* 0x000fe40000011604 */
[----:B------:R-:W-:Y:S01]  /*1a4d0*/  LOP3.LUT R4, R7, 0xff, RZ, 0xc0, !PT ;  /* 0x000000ff07047812 */ /* 0x000fe200078ec0ff */
[----:B------:R1:W-:Y:S01]  /*1a4e0*/  STG.E.U16 desc[UR28][R42.64+-0x100], R17 ;  /* 0xffff00112a007986 */ /* 0x0003e2000c10151c */
[----:B------:R-:W-:-:S04]  /*1a4f0*/  SHF.R.U32.HI R5, RZ, 0x8, R5 ;  /* 0x00000008ff057819 */ /* 0x000fc80000011605 */
[----:B---3--:R-:W-:Y:S02]  /*1a500*/  PRMT R16, R8, 0x5410, R5 ;  /* 0x0000541008107816 */ /* 0x008fe40000000005 */
[----:B-1----:R-:W-:Y:S02]  /*1a510*/  PRMT R17, R4, 0x5410, R6 ;  /* 0x0000541004117816 */ /* 0x002fe40000000006 */
[----:B------:R-:W-:-:S04]  /*1a520*/  LOP3.LUT R4, R0, 0xffff, RZ, 0xc0, !PT ;  /* 0x0000ffff00047812 */ /* 0x000fc800078ec0ff */
[----:B------:R-:W-:Y:S02]  /*1a530*/  SHF.R.U32.HI R5, RZ, 0x8, R4 ;  /* 0x00000008ff057819 */ /* 0x000fe40000011604 */
[----:B------:R-:W-:-:S04]  /*1a540*/  LOP3.LUT R4, R0, 0xff, RZ, 0xc0, !PT ;  /* 0x000000ff00047812 */ /* 0x000fc800078ec0ff */
[----:B------:R-:W-:Y:S02]  /*1a550*/  PRMT R11, R4, 0x5410, R5 ;  /* 0x00005410040b7816 */ /* 0x000fe40000000005 */
[--C-:B------:R-:W-:Y:S02]  /*1a560*/  SHF.R.U32.HI R5, RZ, 0x10, R0.reuse ;  /* 0x00000010ff057819 */ /* 0x100fe40000011600 */
[----:B------:R-:W-:Y:S02]  /*1a570*/  SHF.R.U32.HI R4, RZ, 0x18, R0 ;  /* 0x00000018ff047819 */ /* 0x000fe40000011600 */
[----:B------:R-:W-:-:S04]  /*1a580*/  LOP3.LUT R0, R5, 0xff, RZ, 0xc0, !PT ;  /* 0x000000ff05007812 */ /* 0x000fc800078ec0ff */
[----:B------:R-:W-:Y:S01]  /*1a590*/  PRMT R19, R0, 0x5410, R4 ;  /* 0x0000541000137816 */ /* 0x000fe20000000004 */
[----:B------:R-:W-:-:S04]  /*1a5a0*/  IMAD.WIDE.U32 R4, R9, -0x2daee0ad, RZ ;  /* 0xd2511f5309047825 */ /* 0x000fc800078e00ff */
[----:B------:R-:W-:Y:S02]  /*1a5b0*/  IMAD.U32 R0, RZ, RZ, UR13 ;  /* 0x0000000dff007e24 */ /* 0x000fe4000f8e00ff */
[----:B------:R-:W-:Y:S01]  /*1a5c0*/  IMAD.MOV.U32 R7, RZ, RZ, 0x7054 ;  /* 0x00007054ff077424 */ /* 0x000fe200078e00ff */
[----:B------:R-:W-:-:S04]  /*1a5d0*/  LOP3.LUT R6, R5, UR20, R10, 0x96, !PT ;  /* 0x0000001405067c12 */ /* 0x000fc8000f8e960a */
[----:B------:R-:W-:Y:S02]  /*1a5e0*/  PRMT R0, R0, R7, UR13 ;  /* 0x0000000d00007e16 */ /* 0x000fe40008000007 */
[----:B------:R-:W-:-:S04]  /*1a5f0*/  LOP3.LUT R7, R6, 0xffff, RZ, 0xc0, !PT ;  /* 0x0000ffff06077812 */ /* 0x000fc800078ec0ff */
[----:B------:R-:W-:Y:S02]  /*1a600*/  SHF.R.U32.HI R8, RZ, 0x8, R7 ;  /* 0x00000008ff087819 */ /* 0x000fe40000011607 */
[----:B------:R-:W-:-:S04]  /*1a610*/  LOP3.LUT R7, R6, 0xff, RZ, 0xc0, !PT ;  /* 0x000000ff06077812 */ /* 0x000fc800078ec0ff */
[----:B------:R-:W-:Y:S02]  /*1a620*/  PRMT R9, R7, 0x5410, R8 ;  /* 0x0000541007097816 */ /* 0x000fe40000000008 */
[--C-:B------:R-:W-:Y:S02]  /*1a630*/  SHF.R.U32.HI R8, RZ, 0x10, R6.reuse ;  /* 0x00000010ff087819 */ /* 0x100fe40000011606 */
[----:B------:R-:W-:Y:S02]  /*1a640*/  SHF.R.U32.HI R7, RZ, 0x18, R6 ;  /* 0x00000018ff077819 */ /* 0x000fe40000011606 */
[----:B------:R-:W-:Y:S02]  /*1a650*/  LOP3.LUT R6, R8, 0xff, RZ, 0xc0, !PT ;  /* 0x000000ff08067812 */ /* 0x000fe400078ec0ff */
[----:B------:R-:W-:Y:S02]  /*1a660*/  LOP3.LUT R5, R4, 0xffff, RZ, 0xc0, !PT ;  /* 0x0000ffff04057812 */ /* 0x000fe400078ec0ff */
[----:B------:R-:W-:-:S02]  /*1a670*/  PRMT R21, R6, 0x5410, R7 ;  /* 0x0000541006157816 */ /* 0x000fc40000000007 */
[----:B------:R-:W-:Y:S02]  /*1a680*/  SHF.R.U32.HI R6, RZ, 0x8, R5 ;  /* 0x00000008ff067819 */ /* 0x000fe40000011605 */
[----:B------:R-:W-:-:S04]  /*1a690*/  LOP3.LUT R5, R4, 0xff, RZ, 0xc0, !PT ;  /* 0x000000ff04057812 */ /* 0x000fc800078ec0ff */
[----:B------:R-:W-:Y:S02]  /*1a6a0*/  PRMT R20, R5, 0x5410, R6 ;  /* 0x0000541005147816 */ /* 0x000fe40000000006 */
[--C-:B------:R-:W-:Y:S02]  /*1a6b0*/  SHF.R.U32.HI R5, RZ, 0x10, R4.reuse ;  /* 0x00000010ff057819 */ /* 0x100fe40000011604 */
[----:B------:R-:W-:Y:S02]  /*1a6c0*/  SHF.R.U32.HI R6, RZ, 0x18, R4 ;  /* 0x00000018ff067819 */ /* 0x000fe40000011604 */
[----:B------:R-:W-:Y:S02]  /*1a6d0*/  HSET2.LE.AND R4, R16, R0, PT ;  /* 0x0000000010047233 */ /* 0x000fe40003803000 */
[----:B------:R-:W-:-:S03]  /*1a6e0*/  LOP3.LUT R5, R5, 0xff, RZ, 0xc0, !PT ;  /* 0x000000ff05057812 */ /* 0x000fc600078ec0ff */
[----:B------:R-:W-:Y:S01]  /*1a6f0*/  LOP3.LUT R10, R4, R75, RZ, 0xc0, !PT ;  /* 0x0000004b040a7212 */ /* 0x000fe200078ec0ff */
[----:B------:R-:W-:Y:S02]  /*1a700*/  IMAD.MOV.U32 R75, RZ, RZ, R25 ;  /* 0x000000ffff4b7224 */ /* 0x000fe400078e0019 */
[----:B------:R-:W-:Y:S01]  /*1a710*/  IMAD.MOV.U32 R25, RZ, RZ, R115 ;  /* 0x000000ffff197224 */ /* 0x000fe200078e0073 */
[----:B------:R1:W-:Y:S01]  /*1a720*/  STG.E.U16 desc[UR28][R42.64+-0xfe], R18 ;  /* 0xffff02122a007986 */ /* 0x0003e2000c10151c */
[----:B------:R-:W-:Y:S02]  /*1a730*/  IMAD.MOV.U32 R115, RZ, RZ, R109 ;  /* 0x000000ffff737224 */ /* 0x000fe400078e006d */
[----:B------:R-:W-:Y:S01]  /*1a740*/  IMAD.MOV.U32 R109, RZ, RZ, R114 ;  /* 0x000000ffff6d7224 */ /* 0x000fe200078e0072 */
[----:B------:R-:W-:Y:S01]  /*1a750*/  HSET2.LE.AND R4, R17, R0, PT ;  /* 0x0000000011047233 */ /* 0x000fe20003803000 */
[----:B------:R-:W-:Y:S02]  /*1a760*/  IMAD.MOV.U32 R114, RZ, RZ, R87 ;  /* 0x000000ffff727224 */ /* 0x000fe400078e0057 */
[----:B------:R-:W-:-:S02]  /*1a770*/  IMAD.MOV.U32 R87, RZ, RZ, R66 ;  /* 0x000000ffff577224 */ /* 0x000fc400078e0042 */
[----:B------:R-:W-:Y:S02]  /*1a780*/  IMAD.MOV.U32 R66, RZ, RZ, R86 ;  /* 0x000000ffff427224 */ /* 0x000fe400078e0056 */
[----:B------:R-:W-:Y:S02]  /*1a790*/  IMAD.MOV.U32 R86, RZ, RZ, R58 ;  /* 0x000000ffff567224 */ /* 0x000fe400078e003a */
[----:B------:R-:W-:Y:S02]  /*1a7a0*/  IMAD.MOV.U32 R58, RZ, RZ, R30 ;  /* 0x000000ffff3a7224 */ /* 0x000fe400078e001e */
[----:B------:R-:W-:Y:S02]  /*1a7b0*/  IMAD.MOV.U32 R30, RZ, RZ, R31 ;  /* 0x000000ffff1e7224 */ /* 0x000fe400078e001f */
[----:B------:R-:W-:Y:S01]  /*1a7c0*/  IMAD.MOV.U32 R31, RZ, RZ, R78 ;  /* 0x000000ffff1f7224 */ /* 0x000fe200078e004e */
[----:B-1----:R-:W-:Y:S01]  /*1a7d0*/  PRMT R18, R5, 0x5410, R6 ;  /* 0x0000541005127816 */ /* 0x002fe20000000006 */
[----:B------:R-:W-:Y:S01]  /*1a7e0*/  IMAD.U32 R6, RZ, RZ, UR33 ;  /* 0x00000021ff067e24 */ /* 0x000fe2000f8e00ff */
[----:B------:R-:W-:-:S02]  /*1a7f0*/  HSET2.LE.AND R5, R11, R0, PT ;  /* 0x000000000b057233 */ /* 0x000fc40003803000 */
[----:B------:R-:W-:Y:S01]  /*1a800*/  LOP3.LUT R11, R4, R75, RZ, 0xc0, !PT ;  /* 0x0000004b040b7212 */ /* 0x000fe200078ec0ff */
[----:B------:R-:W-:Y:S01]  /*1a810*/  IMAD.MOV.U32 R75, RZ, RZ, R114 ;  /* 0x000000ffff4b7224 */ /* 0x000fe200078e0072 */
[----:B------:R-:W-:Y:S01]  /*1a820*/  LOP3.LUT R6, R27, UR6, R6, 0x96, !PT ;  /* 0x000000061b067c12 */ /* 0x000fe2000f8e9606 */
[----:B------:R-:W-:Y:S02]  /*1a830*/  IMAD.MOV.U32 R114, RZ, RZ, R87 ;  /* 0x000000ffff727224 */ /* 0x000fe400078e0057 */
[----:B------:R-:W-:Y:S02]  /*1a840*/  IMAD.MOV.U32 R87, RZ, RZ, R66 ;  /* 0x000000ffff577224 */ /* 0x000fe400078e0042 */
[----:B------:R-:W-:Y:S02]  /*1a850*/  IMAD.MOV.U32 R116, RZ, RZ, R58 ;  /* 0x000000ffff747224 */ /* 0x000fe400078e003a */
[----:B------:R-:W-:Y:S02]  /*1a860*/  IMAD.MOV.U32 R66, RZ, RZ, R30 ;  /* 0x000000ffff427224 */ /* 0x000fe400078e001e */
[----:B------:R-:W-:-:S02]  /*1a870*/  IMAD.MOV.U32 R58, RZ, RZ, R31 ;  /* 0x000000ffff3a7224 */ /* 0x000fc400078e001f */
[----:B------:R-:W-:Y:S02]  /*1a880*/  IMAD.MOV.U32 R118, RZ, RZ, R25 ;  /* 0x000000ffff767224 */ /* 0x000fe400078e0019 */
[----:B------:R-:W-:Y:S01]  /*1a890*/  IMAD.WIDE.U32 R30, R6, -0x326172a9, RZ ;  /* 0xcd9e8d57061e7825 */ /* 0x000fe200078e00ff */
[----:B------:R-:W-:Y:S02]  /*1a8a0*/  LOP3.LUT R8, R5, R192, RZ, 0xc0, !PT ;  /* 0x000000c005087212 */ /* 0x000fe400078ec0ff */
[--C-:B------:R-:W-:Y:S02]  /*1a8b0*/  HSET2.LE.AND R4, R19, R0.reuse, PT ;  /* 0x0000000013047233 */ /* 0x100fe40003803000 */
[----:B------:R-:W-:Y:S02]  /*1a8c0*/  HSET2.LE.AND R5, R9, R0, PT ;  /* 0x0000000009057233 */ /* 0x000fe40003803000 */
[----:B------:R-:W-:Y:S02]  /*1a8d0*/  LOP3.LUT R6, R31, UR42, R118, 0x96, !PT ;  /* 0x0000002a1f067c12 */ /* 0x000fe4000f8e9676 */
[----:B------:R-:W-:-:S02]  /*1a8e0*/  LOP3.LUT R9, R4, R182, RZ, 0xc0, !PT ;  /* 0x000000b604097212 */ /* 0x000fc400078ec0ff */
[----:B------:R-:W-:Y:S01]  /*1a8f0*/  LOP3.LUT R16, R5, R181, RZ, 0xc0, !PT ;  /* 0x000000b505107212 */ /* 0x000fe200078ec0ff */
[----:B------:R-:W-:Y:S01]  /*1a900*/  IMAD.WIDE.U32 R4, R6, -0x2daee0ad, RZ ;  /* 0xd2511f5306047825 */ /* 0x000fe200078e00ff */
[----:B------:R-:W-:-:S05]  /*1a910*/  LOP3.LUT R6, R15, UR40, R30, 0x96, !PT ;  /* 0x000000280f067c12 */ /* 0x000fca000f8e961e */
[----:B------:R-:W-:Y:S01]  /*1a920*/  IMAD.WIDE.U32 R6, R6, -0x2daee0ad, RZ ;  /* 0xd2511f5306067825 */ /* 0x000fe200078e00ff */
[----:B------:R-:W-:-:S03]  /*1a930*/  LOP3.LUT R5, R5, UR39, R128, 0x96, !PT ;  /* 0x0000002705057c12 */ /* 0x000fc6000f8e9680 */
[----:B------:R-:W-:Y:S01]  /*1a940*/  IMAD.MOV.U32 R25, RZ, RZ, R109 ;  /* 0x000000ffff197224 */ /* 0x000fe200078e006d */
[----:B------:R-:W-:Y:S01]  /*1a950*/  LOP3.LUT R7, R7, UR37, R4, 0x96, !PT ;  /* 0x0000002507077c12 */ /* 0x000fe2000f8e9604 */
[----:B------:R-:W-:Y:S02]  /*1a960*/  IMAD.MOV.U32 R109, RZ, RZ, R76 ;  /* 0x000000ffff6d7224 */ /* 0x000fe400078e004c */
[----:B------:R-:W-:-:S04]  /*1a970*/  IMAD.WIDE.U32 R4, R5, -0x326172a9, RZ ;  /* 0xcd9e8d5705047825 */ /* 0x000fc800078e00ff */
[----:B------:R-:W-:Y:S02]  /*1a980*/  IMAD.MOV.U32 R117, RZ, RZ, R109 ;  /* 0x000000ffff757224 */ /* 0x000fe400078e006d */
[----:B------:R-:W-:Y:S02]  /*1a990*/  IMAD.MOV.U32 R118, RZ, RZ, R108 ;  /* 0x000000ffff767224 */ /* 0x000fe400078e006c */
[----:B------:R-:W-:Y:S01]  /*1a9a0*/  IMAD.WIDE.U32 R108, R7, -0x326172a9, RZ ;  /* 0xcd9e8d57076c7825 */ /* 0x000fe200078e00ff */
[----:B------:R-:W-:-:S04]  /*1a9b0*/  LOP3.LUT R5, R5, UR38, R14, 0x96, !PT ;  /* 0x0000002605057c12 */ /* 0x000fc8000f8e960e */
[----:B------:R-:W-:Y:S01]  /*1a9c0*/  LOP3.LUT R7, R109, UR31, R4, 0x96, !PT ;  /* 0x0000001f6d077c12 */ /* 0x000fe2000f8e9604 */
[----:B------:R-:W-:-:S04]  /*1a9d0*/  IMAD.WIDE.U32 R4, R5, -0x2daee0ad, RZ ;  /* 0xd2511f5305047825 */ /* 0x000fc800078e00ff */
[----:B------:R-:W-:Y:S01]  /*1a9e0*/  IMAD.WIDE.U32 R128, R7, -0x2daee0ad, RZ ;  /* 0xd2511f5307807825 */ /* 0x000fe200078e00ff */
[----:B------:R-:W-:Y:S02]  /*1a9f0*/  LOP3.LUT R14, R5, UR30, R6, 0x96, !PT ;  /* 0x0000001e050e7c12 */ /* 0x000fe4000f8e9606 */
[--C-:B------:R-:W-:Y:S01]  /*1aa00*/  HSET2.LE.AND R5, R21, R0.reuse, PT ;  /* 0x0000000015057233 */ /* 0x100fe20003803000 */
[----:B------:R-:W-:Y:S01]  /*1aa10*/  IMAD.MOV.U32 R29, RZ, RZ, R116 ;  /* 0x000000ffff1d7224 */ /* 0x000fe200078e0074 */
[--C-:B------:R-:W-:Y:S02]  /*1aa20*/  HSET2.LE.AND R6, R20, R0.reuse, PT ;  /* 0x0000000014067233 */ /* 0x100fe40003803000 */
[----:B------:R-:W-:Y:S02]  /*1aa30*/  HSET2.LE.AND R7, R18, R0, PT ;  /* 0x0000000012077233 */ /* 0x000fe40003803000 */
[----:B------:R-:W-:Y:S01]  /*1aa40*/  LOP3.LUT R4, R129, UR24, R4, 0x96, !PT ;  /* 0x0000001881047c12 */ /* 0x000fe2000f8e9604 */
[----:B------:R-:W-:-:S02]  /*1aa50*/  IMAD.MOV.U32 R116, RZ, RZ, R180 ;  /* 0x000000ffff747224 */ /* 0x000fc400078e00b4 */
[----:B------:R-:W-:Y:S01]  /*1aa60*/  IMAD.MOV.U32 R52, RZ, RZ, R118 ;  /* 0x000000ffff347224 */ /* 0x000fe200078e0076 */
[----:B------:R-:W-:Y:S01]  /*1aa70*/  LOP3.LUT R17, R5, R29, RZ, 0xc0, !PT ;  /* 0x0000001d05117212 */ /* 0x000fe200078ec0ff */
[----:B------:R-:W-:Y:S01]  /*1aa80*/  IMAD.MOV.U32 R78, RZ, RZ, R242 ;  /* 0x000000ffff4e7224 */ /* 0x000fe200078e00f2 */
[----:B------:R-:W-:Y:S01]  /*1aa90*/  LOP3.LUT R18, R6, R179, RZ, 0xc0, !PT ;  /* 0x000000b306127212 */ /* 0x000fe200078ec0ff */
[----:B------:R-:W-:Y:S01]  /*1aaa0*/  IMAD.WIDE.U32 R4, R4, -0x326172a9, RZ ;  /* 0xcd9e8d5704047825 */ /* 0x000fe200078e00ff */
[----:B------:R-:W-:Y:S02]  /*1aab0*/  LOP3.LUT R19, R7, R117, RZ, 0xc0, !PT ;  /* 0x0000007507137212 */ /* 0x000fe400078ec0ff */
[----:B------:R-:W-:Y:S01]  /*1aac0*/  @!P2 PRMT R147, R252, 0x5410, RZ ;  /* 0x00005410fc93a816 */ /* 0x000fe200000000ff */
[----:B------:R-:W-:Y:S02]  /*1aad0*/  IMAD.MOV.U32 R60, RZ, RZ, R116 ;  /* 0x000000ffff3c7224 */ /* 0x000fe400078e0074 */
[----:B------:R-:W-:Y:S01]  /*1aae0*/  IMAD.MOV.U32 R57, RZ, RZ, R174 ;  /* 0x000000ffff397224 */ /* 0x000fe200078e00ae */
[----:B------:R-:W-:Y:S01]  /*1aaf0*/  STG.E.U16 desc[UR28][R12.64+-0xf0], R227 ;  /* 0xffff10e30c007986 */ /* 0x000fe2000c10151c */
[----:B------:R-:W-:Y:S01]  /*1ab00*/  IMAD.WIDE.U32 R6, R52, -0x326172a9, RZ ;  /* 0xcd9e8d5734067825 */ /* 0x000fe200078e00ff */
[----:B------:R-:W-:-:S03]  /*1ab10*/  LOP3.LUT R109, R4, 0xffff, RZ, 0xc0, !PT ;  /* 0x0000ffff046d7812 */ /* 0x000fc600078ec0ff */
[----:B------:R-:W-:Y:S01]  /*1ab20*/  IMAD.MOV.U32 R127, RZ, RZ, R75 ;  /* 0x000000ffff7f7224 */ /* 0x000fe200078e004b */
[----:B------:R-:W-:Y:S01]  /*1ab30*/  STG.E.U16 desc[UR28][R12.64+-0xee], R226 ;  /* 0xffff12e20c007986 */ /* 0x000fe2000c10151c */
[----:B------:R-:W-:Y:S02]  /*1ab40*/  IMAD.MOV.U32 R22, RZ, RZ, R25 ;  /* 0x000000ffff167224 */ /* 0x000fe400078e0019 */
[----:B------:R-:W-:Y:S01]  /*1ab50*/  IMAD.MOV.U32 R75, RZ, RZ, R66 ;  /* 0x000000ffff4b7224 */ /* 0x000fe200078e0042 */
[----:B------:R-:W-:Y:S01]  /*1ab60*/  LOP3.LUT R118, R4, 0xff, RZ, 0xc0, !PT ;  /* 0x000000ff04767812 */ /* 0x000fe200078ec0ff */
[----:B------:R-:W-:Y:S01]  /*1ab70*/  IMAD.MOV.U32 R25, RZ, RZ, R78 ;  /* 0x000000ffff197224 */ /* 0x000fe200078e004e */
[----:B------:R-:W-:Y:S01]  /*1ab80*/  SHF.R.U32.HI R117, RZ, 0x10, R4 ;  /* 0x00000010ff757819 */ /* 0x000fe20000011604 */
[----:B------:R-:W-:Y:S01]  /*1ab90*/  IMAD.MOV.U32 R29, RZ, RZ, R24 ;  /* 0x000000ffff1d7224 */ /* 0x000fe200078e0018 */
[----:B------:R-:W-:Y:S01]  /*1aba0*/  SHF.R.U32.HI R116, RZ, 0x18, R4 ;  /* 0x00000018ff747819 */ /* 0x000fe20000011604 */
[----:B------:R-:W-:Y:S01]  /*1abb0*/  IMAD.MOV.U32 R24, RZ, RZ, R40 ;  /* 0x000000ffff187224 */ /* 0x000fe200078e0028 */
[----:B------:R-:W-:Y:S01]  /*1abc0*/  LOP3.LUT R4, R7, R60, RZ, 0x3c, !PT ;  /* 0x0000003c07047212 */ /* 0x000fe200078e3cff */
[----:B------:R-:W-:Y:S01]  /*1abd0*/  IMAD.MOV.U32 R60, RZ, RZ, R75 ;  /* 0x000000ffff3c7224 */ /* 0x000fe200078e004b */
[----:B------:R2:W5:Y:S01]  /*1abe0*/  LDL.LU R242, [R1+0x1ac] ;  /* 0x0001ac0001f27983 */ /* 0x0005620000300800 */
[----:B------:R-:W-:-:S02]  /*1abf0*/  IMAD.MOV.U32 R75, RZ, RZ, R25 ;  /* 0x000000ffff4b7224 */ /* 0x000fc400078e0019 */
[----:B------:R-:W-:Y:S02]  /*1ac00*/  IMAD.MOV.U32 R25, RZ, RZ, R23 ;  /* 0x000000ffff197224 */ /* 0x000fe400078e0017 */
[----:B------:R-:W-:Y:S01]  /*1ac10*/  IMAD.MOV.U32 R252, RZ, RZ, R28 ;  /* 0x000000fffffc7224 */ /* 0x000fe200078e001c */
[----:B------:R-:W-:Y:S01]  /*1ac20*/  LOP3.LUT R31, R31, UR42, R6, 0x96, !PT ;  /* 0x0000002a1f1f7c12 */ /* 0x000fe2000f8e9606 */
[----:B------:R-:W-:Y:S02]  /*1ac30*/  IMAD.MOV.U32 R52, RZ, RZ, R29 ;  /* 0x000000ffff347224 */ /* 0x000fe400078e001d */
[----:B------:R-:W-:Y:S01]  /*1ac40*/  IMAD.MOV.U32 R76, RZ, RZ, R183 ;  /* 0x000000ffff4c7224 */ /* 0x000fe200078e00b7 */
[----:B------:R-:W-:Y:S01]  /*1ac50*/  STG.E.U16 desc[UR28][R32.64+-0xf0], R222 ;  /* 0xffff10de20007986 */ /* 0x000fe2000c10151c */
[----:B------:R-:W-:Y:S02]  /*1ac60*/  IMAD.MOV.U32 R23, RZ, RZ, R62 ;  /* 0x000000ffff177224 */ /* 0x000fe400078e003e */
[----:B------:R-:W-:Y:S01]  /*1ac70*/  IMAD.MOV.U32 R66, RZ, RZ, R58 ;  /* 0x000000ffff427224 */ /* 0x000fe200078e003a */
[----:B------:R-:W-:Y:S01]  /*1ac80*/  STG.E.U16 desc[UR28][R32.64+-0xee], R224 ;  /* 0xffff12e020007986 */ /* 0x000fe2000c10151c */
[----:B------:R-:W-:-:S02]  /*1ac90*/  IMAD.MOV.U32 R29, RZ, RZ, R24 ;  /* 0x000000ffff1d7224 */ /* 0x000fc400078e0018 */
[----:B------:R-:W-:Y:S01]  /*1aca0*/  IMAD.MOV.U32 R62, RZ, RZ, R79 ;  /* 0x000000ffff3e7224 */ /* 0x000fe200078e004f */
[----:B------:R2:W5:Y:S01]  /*1acb0*/  LDL.LU R192, [R1+0x1a8] ;  /* 0x0001a80001c07983 */ /* 0x0005620000300800 */
[----:B------:R-:W-:Y:S02]  /*1acc0*/  IMAD.MOV.U32 R58, RZ, RZ, R41 ;  /* 0x000000ffff3a7224 */ /* 0x000fe400078e0029 */
[----:B------:R-:W-:Y:S02]  /*1acd0*/  IMAD.MOV.U32 R24, RZ, RZ, R34 ;  /* 0x000000ffff187224 */ /* 0x000fe400078e0022 */
[----:B------:R-:W-:Y:S02]  /*1ace0*/  IMAD.MOV.U32 R46, RZ, RZ, R25 ;  /* 0x000000ffff2e7224 */ /* 0x000fe400078e0019 */
[----:B------:R-:W-:Y:S02]  /*1acf0*/  IMAD.MOV.U32 R48, RZ, RZ, R52 ;  /* 0x000000ffff307224 */ /* 0x000fe400078e0034 */
[----:B------:R-:W-:Y:S01]  /*1ad00*/  IMAD.MOV.U32 R78, RZ, RZ, R178 ;  /* 0x000000ffff4e7224 */ /* 0x000fe200078e00b2 */
[----:B------:R-:W-:Y:S01]  /*1ad10*/  STG.E.U16 desc[UR28][R2.64+-0xf0], R193 ;  /* 0xffff10c102007986 */ /* 0x000fe2000c10151c */
[----:B------:R-:W-:-:S02]  /*1ad20*/  IMAD.MOV.U32 R79, RZ, RZ, R35 ;  /* 0x000000ffff4f7224 */ /* 0x000fc400078e0023 */
[----:B------:R-:W-:Y:S01]  /*1ad30*/  IMAD.WIDE.U32 R40, R14, -0x326172a9, RZ ;  /* 0xcd9e8d570e287825 */ /* 0x000fe200078e00ff */
[----:B------:R-:W-:Y:S03]  /*1ad40*/  STG.E.U16 desc[UR28][R2.64+-0xee], R166 ;  /* 0xffff12a602007986 */ /* 0x000fe6000c10151c */
[----:B------:R-:W-:Y:S01]  /*1ad50*/  IMAD.WIDE.U32 R34, R4, -0x2daee0ad, RZ ;  /* 0xd2511f5304227825 */ /* 0x000fe200078e00ff */
[----:B------:R-:W-:Y:S01]  /*1ad60*/  LOP3.LUT R40, R5, UR21, R40, 0x96, !PT ;  /* 0x0000001505287c12 */ /* 0x000fe2000f8e9628 */
[----:B------:R2:W5:Y:S01]  /*1ad70*/  LDL.LU R183, [R1+0x1a4] ;  /* 0x0001a40001b77983 */ /* 0x0005620000300800 */
[----:B------:R-:W-:Y:S02]  /*1ad80*/  LOP3.LUT R5, R37, UR42, R6, 0x96, !PT ;  /* 0x0000002a25057c12 */ /* 0x000fe4000f8e9606 */
[----:B------:R-:W-:Y:S01]  /*1ad90*/  LOP3.LUT R4, R35, UR41, R26, 0x96, !PT ;  /* 0x0000002923047c12 */ /* 0x000fe2000f8e961a */
[----:B------:R-:W-:-:S02]  /*1ada0*/  IMAD.MOV.U32 R26, RZ, RZ, R60 ;  /* 0x000000ffff1a7224 */ /* 0x000fc400078e003c */
[----:B------:R-:W-:Y:S02]  /*1adb0*/  IMAD.MOV.U32 R67, RZ, RZ, R24 ;  /* 0x000000ffff437224 */ /* 0x000fe400078e0018 */
[----:B------:R-:W-:Y:S01]  /*1adc0*/  IMAD.MOV.U32 R52, RZ, RZ, R23 ;  /* 0x000000ffff347224 */ /* 0x000fe200078e0017 */
[----:B------:R-:W-:Y:S01]  /*1add0*/  STG.E.U16 desc[UR28][R42.64+-0xf0], R164 ;  /* 0xffff10a42a007986 */ /* 0x000fe2000c10151c */
[----:B------:R-:W-:Y:S02]  /*1ade0*/  IMAD.MOV.U32 R60, RZ, RZ, R29 ;  /* 0x000000ffff3c7224 */ /* 0x000fe400078e001d */
[----:B------:R-:W-:Y:S01]  /*1adf0*/  IMAD.WIDE.U32 R28, R4, -0x326172a9, RZ ;  /* 0xcd9e8d57041c7825 */ /* 0x000fe200078e00ff */
[----:B------:R-:W-:Y:S03]  /*1ae00*/  STG.E.U16 desc[UR28][R42.64+-0xee], R167 ;  /* 0xffff12a72a007986 */ /* 0x000fe6000c10151c */
[----:B------:R-:W-:Y:S01]  /*1ae10*/  IMAD.WIDE.U32 R4, R5, -0x2daee0ad, RZ ;  /* 0xd2511f5305047825 */ /* 0x000fe200078e00ff */
[----:B------:R-:W-:Y:S01]  /*1ae20*/  LOP3.LUT R6, R29, UR40, R36, 0x96, !PT ;  /* 0x000000281d067c12 */ /* 0x000fe2000f8e9624 */
[----:B------:R2:W5:Y:S03]  /*1ae30*/  LDL.LU R182, [R1+0x1a0] ;  /* 0x0001a00001b67983 */ /* 0x0005660000300800 */
[----:B------:R-:W-:Y:S01]  /*1ae40*/  LOP3.LUT R7, R5, UR39, R34, 0x96, !PT ;  /* 0x0000002705077c12 */ /* 0x000fe2000f8e9622 */
[----:B------:R-:W-:-:S04]  /*1ae50*/  IMAD.WIDE.U32 R14, R6, -0x2daee0ad, RZ ;  /* 0xd2511f53060e7825 */ /* 0x000fc800078e00ff */
[----:B------:R-:W-:Y:S01]  /*1ae60*/  IMAD.MOV.U32 R23, RZ, RZ, R62 ;  /* 0x000000ffff177224 */ /* 0x000fe200078e003e */
[----:B------:R-:W-:Y:S01]  /*1ae70*/  STG.E.U16 desc[UR28][R12.64+-0xe0], R223 ;  /* 0xffff20df0c007986 */ /* 0x000fe2000c10151c */
[----:B------:R-:W-:Y:S01]  /*1ae80*/  IMAD.WIDE.U32 R6, R7, -0x326172a9, RZ ;  /* 0xcd9e8d5707067825 */ /* 0x000fe200078e00ff */
[----:B------:R-:W-:Y:S02]  /*1ae90*/  LOP3.LUT R15, R15, UR37, R4, 0x96, !PT ;  /* 0x000000250f0f7c12 */ /* 0x000fe4000f8e9604 */
[----:B------:R-:W-:Y:S02]  /*1aea0*/  STG.E.U16 desc[UR28][R12.64+-0xde], R221 ;  /* 0xffff22dd0c007986 */ /* 0x000fe4000c10151c */
[----:B------:R-:W-:Y:S02]  /*1aeb0*/  LOP3.LUT R4, R7, UR38, R28, 0x96, !PT ;  /* 0x0000002607047c12 */ /* 0x000fe4000f8e961c */
[----:B------:R2:W5:Y:S03]  /*1aec0*/  LDL.LU R181, [R1+0x19c] ;  /* 0x00019c0001b57983 */ /* 0x0005660000300800 */
[----:B------:R-:W-:-:S04]  /*1aed0*/  IMAD.WIDE.U32 R4, R4, -0x2daee0ad, RZ ;  /* 0xd2511f5304047825 */ /* 0x000fc800078e00ff */
[----:B------:R-:W-:Y:S01]  /*1aee0*/  IMAD.MOV.U32 R54, RZ, RZ, R23 ;  /* 0x000000ffff367224 */ /* 0x000fe200078e0017 */
[----:B------:R-:W-:Y:S01]  /*1aef0*/  LOP3.LUT R7, R5, UR30, R14, 0x96, !PT ;  /* 0x0000001e05077c12 */ /* 0x000fe2000f8e960e */
[----:B------:R-:W-:-:S04]  /*1af00*/  IMAD.WIDE.U32 R14, R15, -0x326172a9, RZ ;  /* 0xcd9e8d570f0e7825 */ /* 0x000fc800078e00ff */
[----:B------:R-:W-:Y:S01]  /*1af10*/  IMAD.MOV.U32 R62, RZ, RZ, R78 ;  /* 0x000000ffff3e7224 */ /* 0x000fe200078e004e */
[----:B------:R-:W-:Y:S01]  /*1af20*/  LOP3.LUT R6, R15, UR31, R6, 0x96, !PT ;  /* 0x0000001f0f067c12 */ /* 0x000fe2000f8e9606 */
[----:B------:R-:W-:Y:S04]  /*1af30*/  STG.E.U16 desc[UR28][R32.64+-0xe0], R217 ;  /* 0xffff20d920007986 */ /* 0x000fe8000c10151c */
[----:B------:R-:W-:Y:S01]  /*1af40*/  IMAD.WIDE.U32 R24, R6, -0x2daee0ad, RZ ;  /* 0xd2511f5306187825 */ /* 0x000fe200078e00ff */
[----:B------:R-:W-:Y:S04]  /*1af50*/  STG.E.U16 desc[UR28][R32.64+-0xde], R219 ;  /* 0xffff22db20007986 */ /* 0x000fe8000c10151c */
[----:B------:R-:W-:Y:S01]  /*1af60*/  LOP3.LUT R4, R25, UR24, R4, 0x96, !PT ;  /* 0x0000001819047c12 */ /* 0x000fe2000f8e9604 */
[----:B------:R-:W-:Y:S01]  /*1af70*/  IMAD.WIDE.U32 R6, R7, -0x326172a9, RZ ;  /* 0xcd9e8d5707067825 */ /* 0x000fe200078e00ff */
[----:B------:R2:W5:Y:S03]  /*1af80*/  LDL.LU R180, [R1+0x198] ;  /* 0x0001980001b47983 */ /* 0x0005660000300800 */
[----:B------:R-:W-:Y:S01]  /*1af90*/  IMAD.WIDE.U32 R4, R4, -0x326172a9, RZ ;  /* 0xcd9e8d5704047825 */ /* 0x000fe200078e00ff */
[----:B------:R-:W-:-:S03]  /*1afa0*/  LOP3.LUT R15, R7, UR26, R14, 0x96, !PT ;  /* 0x0000001a070f7c12 */ /* 0x000fc6000f8e960e */
[----:B------:R-:W-:Y:S01]  /*1afb0*/  IMAD.MOV.U32 R78, RZ, RZ, R79 ;  /* 0x000000ffff4e7224 */ /* 0x000fe200078e004f */
[----:B------:R-:W-:Y:S01]  /*1afc0*/  SHF.R.U32.HI R7, RZ, 0x10, R4 ;  /* 0x00000010ff077819 */ /* 0x000fe20000011604 */
[----:B------:R-:W-:Y:S01]  /*1afd0*/  STG.E.U16 desc[UR28][R2.64+-0xe0], R165 ;  /* 0xffff20a502007986 */ /* 0x000fe2000c10151c */
[----:B------:R-:W-:Y:S02]  /*1afe0*/  LOP3.LUT R14, R5, UR21, R6, 0x96, !PT ;  /* 0x00000015050e7c12 */ /* 0x000fe4000f8e9606 */
[C---:B------:R-:W-:Y:S01]  /*1aff0*/  LOP3.LUT R5, R4.reuse, 0xffff, RZ, 0xc0, !PT ;  /* 0x0000ffff04057812 */ /* 0x040fe200078ec0ff */
[----:B------:R-:W-:Y:S01]  /*1b000*/  STG.E.U16 desc[UR28][R2.64+-0xde], R163 ;  /* 0xffff22a302007986 */ /* 0x000fe2000c10151c */
[----:B------:R-:W-:Y:S02]  /*1b010*/  LOP3.LUT R6, R4, 0xff, RZ, 0xc0, !PT ;  /* 0x000000ff04067812 */ /* 0x000fe400078ec0ff */
[----:B------:R-:W-:Y:S01]  /*1b020*/  SHF.R.U32.HI R4, RZ, 0x18, R4 ;  /* 0x00000018ff047819 */ /* 0x000fe20000011604 */
[----:B------:R2:W5:Y:S01]  /*1b030*/  LDL.LU R179, [R1+0x194] ;  /* 0x0001940001b37983 */ /* 0x0005620000300800 */
[----:B------:R-:W-:-:S02]  /*1b040*/  LOP3.LUT R7, R7, 0xff, RZ, 0xc0, !PT ;  /* 0x000000ff07077812 */ /* 0x000fc400078ec0ff */
[----:B------:R-:W-:Y:S01]  /*1b050*/  SHF.R.U32.HI R5, RZ, 0x8, R5 ;  /* 0x00000008ff057819 */ /* 0x000fe20000011605 */
[----:B------:R-:W-:Y:S01]  /*1b060*/  IMAD.MOV.U32 R79, RZ, RZ, R177 ;  /* 0x000000ffff4f7224 */ /* 0x000fe200078e00b1 */
[----:B------:R-:W-:Y:S01]  /*1b070*/  PRMT R7, R7, 0x5410, R4 ;  /* 0x0000541007077816 */ /* 0x000fe20000000004 */
[----:B------:R-:W-:Y:S01]  /*1b080*/  IMAD.MOV.U32 R36, RZ, RZ, R78 ;  /* 0x000000ffff247224 */ /* 0x000fe200078e004e */
[----:B------:R-:W-:Y:S01]  /*1b090*/  LOP3.LUT R4, R14, 0xffff, RZ, 0xc0, !PT ;  /* 0x0000ffff0e047812 */ /* 0x000fe200078ec0ff */
[----:B------:R-:W-:Y:S01]  /*1b0a0*/  STG.E.U16 desc[UR28][R42.64+-0xe0], R161 ;  /* 0xffff20a12a007986 */ /* 0x000fe2000c10151c */
[----:B------:R-:W-:Y:S02]  /*1b0b0*/  PRMT R6, R6, 0x5410, R5 ;  /* 0x0000541006067816 */ /* 0x000fe40000000005 */
[----:B------:R-:W-:Y:S01]  /*1b0c0*/  SHF.R.U32.HI R5, RZ, 0x8, R4 ;  /* 0x00000008ff057819 */ /* 0x000fe20000011604 */
[----:B------:R-:W-:Y:S01]  /*1b0d0*/  STG.E.U16 desc[UR28][R42.64+-0xde], R162 ;  /* 0xffff22a22a007986 */ /* 0x000fe2000c10151c */
[----:B------:R-:W-:-:S03]  /*1b0e0*/  LOP3.LUT R4, R14, 0xff, RZ, 0xc0, !PT ;  /* 0x000000ff0e047812 */ /* 0x000fc600078ec0ff */
[----:B------:R2:W5:Y:S01]  /*1b0f0*/  LDL.LU R178, [R1+0x190] ;  /* 0x0001900001b27983 */ /* 0x0005620000300800 */
[----:B------:R-:W-:Y:S02]  /*1b100*/  PRMT R4, R4, 0x5410, R5 ;  /* 0x0000541004047816 */ /* 0x000fe40000000005 */
[--C-:B------:R-:W-:Y:S02]  /*1b110*/  HSET2.LE.AND R6, R6, R0.reuse, PT ;  /* 0x0000000006067233 */ /* 0x100fe40003803000 */
[--C-:B------:R-:W-:Y:S01]  /*1b120*/  HSET2.LE.AND R7, R7, R0.reuse, PT ;  /* 0x0000000007077233 */ /* 0x100fe20003803000 */
[----:B------:R-:W-:Y:S01]  /*1b130*/  IMAD.MOV.U32 R37, RZ, RZ, R79 ;  /* 0x000000ffff257224 */ /* 0x000fe200078e004f */
[----:B------:R-:W-:Y:S01]  /*1b140*/  HSET2.LE.AND R4, R4, R0, PT ;  /* 0x0000000004047233 */ /* 0x000fe20003803000 */
[----:B------:R-:W-:Y:S04]  /*1b150*/  STG.E.U16 desc[UR28][R12.64+-0xd0], R216 ;  /* 0xffff30d80c007986 */ /* 0x000fe8000c10151c */
[----:B------:R-:W-:Y:S01]  /*1b160*/  LOP3.LUT R4, R4, R45, RZ, 0xc0, !PT ;  /* 0x0000002d04047212 */ /* 0x000fe200078ec0ff */
        /* <DEDUP_REMOVED lines=8> */
[----:B------:R-:W-:-:S04]  /*1b1f0*/  IMAD.MOV.U32 R22, RZ, RZ, R127 ;  /* 0x000000ffff167224 */ /* 0x000fc800078e007f */
[----:B------:R-:W-:Y:S02]  /*1b200*/  IMAD.MOV.U32 R49, RZ, RZ, R22 ;  /* 0x000000ffff317224 */ /* 0x000fe400078e0016 */
[----:B------:R-:W1:Y:S01]  /*1b210*/  LDSM.16.MT88.4 R20, [R169+0x6000] ;  /* 0x00600000a914783b */ /* 0x000e620000004200 */
[--C-:B------:R-:W-:Y:S02]  /*1b220*/  SHF.R.U32.HI R5, RZ, 0x10, R14.reuse ;  /* 0x00000010ff057819 */ /* 0x100fe4000001160e */
[----:B------:R-:W-:Y:S02]  /*1b230*/  SHF.R.U32.HI R14, RZ, 0x18, R14 ;  /* 0x00000018ff0e7819 */ /* 0x000fe4000001160e */
[----:B------:R-:W-:-:S04]  /*1b240*/  LOP3.LUT R5, R5, 0xff, RZ, 0xc0, !PT ;  /* 0x000000ff05057812 */ /* 0x000fc800078ec0ff */
[----:B------:R-:W-:-:S05]  /*1b250*/  PRMT R5, R5, 0x5410, R14 ;  /* 0x0000541005057816 */ /* 0x000fca000000000e */
[----:B------:R-:W-:Y:S01]  /*1b260*/  HSET2.LE.AND R5, R5, R0, PT ;  /* 0x0000000005057233 */ /* 0x000fe20003803000 */
[----:B------:R-:W-:Y:S01]  /*1b270*/  IMAD.MOV.U32 R127, RZ, RZ, R115 ;  /* 0x000000ffff7f7224 */ /* 0x000fe200078e0073 */
[----:B------:R-:W-:Y:S02]  /*1b280*/  LOP3.LUT R6, R6, R38, RZ, 0xc0, !PT ;  /* 0x0000002606067212 */ /* 0x000fe400078ec0ff */
[----:B------:R-:W-:Y:S02]  /*1b290*/  LOP3.LUT R7, R7, R39, RZ, 0xc0, !PT ;  /* 0x0000002707077212 */ /* 0x000fe400078ec0ff */
[----:B------:R-:W-:Y:S01]  /*1b2a0*/  LOP3.LUT R5, R5, R44, RZ, 0xc0, !PT ;  /* 0x0000002c05057212 */ /* 0x000fe200078ec0ff */
[----:B------:R-:W-:Y:S02]  /*1b2b0*/  IMAD.MOV.U32 R51, RZ, RZ, R48 ;  /* 0x000000ffff337224 */ /* 0x000fe400078e0030 */
[----:B------:R-:W-:Y:S02]  /*1b2c0*/  IMAD.MOV.U32 R48, RZ, RZ, R127 ;  /* 0x000000ffff307224 */ /* 0x000fe400078e007f */
[----:B------:R-:W-:-:S02]  /*1b2d0*/  IMAD.MOV.U32 R38, RZ, RZ, R76 ;  /* 0x000000ffff267224 */ /* 0x000fc400078e004c */
[----:B------:R-:W-:Y:S02]  /*1b2e0*/  IMAD.MOV.U32 R39, RZ, RZ, R77 ;  /* 0x000000ffff277224 */ /* 0x000fe400078e004d */
[----:B------:R-:W-:Y:S02]  /*1b2f0*/  IMAD.MOV.U32 R14, RZ, RZ, R67 ;  /* 0x000000ffff0e7224 */ /* 0x000fe400078e0043 */
[----:B------:R-:W-:Y:S01]  /*1b300*/  IMAD.MOV.U32 R27, RZ, RZ, R73 ;  /* 0x000000ffff1b7224 */ /* 0x000fe200078e0049 */
[----:B-1----:R-:W-:Y:S07]  /*1b310*/  HMMA.16816.F32.BF16 R76, R8, R20, R136 ;  /* 0x00000014084c723c */ /* 0x002fee0000041888 */
[----:B------:R-:W-:-:S02]  /*1b320*/  IMAD.MOV.U32 R137, RZ, RZ, R66 ;  /* 0x000000ffff897224 */ /* 0x000fc400078e0042 */
[C---:B------:R-:W-:Y:S01]  /*1b330*/  HMMA.16816.F32.BF16 R64, R4.reuse, R22, R104 ;  /* 0x000000160440723c */ /* 0x040fe20000041868 */
        /* <DEDUP_REMOVED lines=8> */
[----:B------:R-:W-:Y:S01]  /*1b3c0*/  HMMA.16816.F32.BF16 R48, R8, R22, R132 ;  /* 0x000000160830723c */ /* 0x000fe20000041884 */
[----:B------:R-:W1:Y:S01]  /*1b3d0*/  LDSM.16.MT88.4 R20, [R172+0x6000] ;  /* 0x00600000ac14783b */ /* 0x000e620000004200 */
[----:B------:R-:W-:Y:S02]  /*1b3e0*/  IMAD.MOV.U32 R115, RZ, RZ, R114 ;  /* 0x000000ffff737224 */ /* 0x000fe400078e0072 */
[----:B------:R-:W-:Y:S02]  /*1b3f0*/  IMAD.MOV.U32 R114, RZ, RZ, R83 ;  /* 0x000000ffff727224 */ /* 0x000fe400078e0053 */
[----:B------:R-:W-:Y:S02]  /*1b400*/  IMAD.MOV.U32 R83, RZ, RZ, R82 ;  /* 0x000000ffff537224 */ /* 0x000fe400078e0052 */
[----:B------:R-:W-:-:S02]  /*1b410*/  IMAD.MOV.U32 R82, RZ, RZ, R81 ;  /* 0x000000ffff527224 */ /* 0x000fc400078e0051 */
[----:B------:R-:W-:Y:S02]  /*1b420*/  IMAD.MOV.U32 R81, RZ, RZ, R80 ;  /* 0x000000ffff517224 */ /* 0x000fe400078e0050 */
        /* <DEDUP_REMOVED lines=9> */
[----:B-1----:R-:W-:Y:S07]  /*1b4c0*/  HMMA.16816.F32.BF16 R100, R8, R20, R248 ;  /* 0x000000140864723c */ /* 0x002fee00000418f8 */
[----:B------:R-:W-:Y:S02]  /*1b4d0*/  IMAD.MOV.U32 R248, RZ, RZ, R83 ;  /* 0x000000fffff87224 */ /* 0x000fe400078e0053 */
[----:B------:R-:W-:-:S02]  /*1b4e0*/  IMAD.MOV.U32 R249, RZ, RZ, R82 ;  /* 0x000000fffff97224 */ /* 0x000fc400078e0052 */
[----:B------:R-:W-:Y:S02]  /*1b4f0*/  IMAD.MOV.U32 R250, RZ, RZ, R81 ;  /* 0x000000fffffa7224 */ /* 0x000fe400078e0051 */
[----:B------:R-:W-:Y:S01]  /*1b500*/  IMAD.MOV.U32 R251, RZ, RZ, R80 ;  /* 0x000000fffffb7224 */ /* 0x000fe200078e0050 */
[C---:B------:R-:W-:Y:S06]  /*1b510*/  HMMA.16816.F32.BF16 R84, R4.reuse, R20, R96 ;  /* 0x000000140454723c */ /* 0x040fec0000041860 */
[-C--:B------:R-:W-:Y:S06]  /*1b520*/  HMMA.16816.F32.BF16 R80, R4, R22.reuse, R92 ;  /* 0x000000160450723c */ /* 0x080fec000004185c */
[----:B------:R-:W-:Y:S01]  /*1b530*/  HMMA.16816.F32.BF16 R96, R8, R22, R248 ;  /* 0x000000160860723c */ /* 0x000fe200000418f8 */
[----:B------:R-:W1:Y:S01]  /*1b540*/  LDSM.16.MT88.4 R20, [R170+0x6000] ;  /* 0x00600000aa14783b */ /* 0x000e620000004200 */
        /* <DEDUP_REMOVED lines=15> */
[----:B------:R-:W-:Y:S01]  /*1b640*/  HMMA.16816.F32.BF16 R104, R8, R20, R104 ;  /* 0x000000140868723c */ /* 0x000fe20000041868 */
[----:B------:R-:W-:-:S05]  /*1b650*/  IMAD.MOV.U32 R91, RZ, RZ, R56 ;  /* 0x000000ffff5b7224 */ /* 0x000fca00078e0038 */
[-C--:B------:R-:W-:Y:S06]  /*1b660*/  HMMA.16816.F32.BF16 R56, R4, R22.reuse, R120 ;  /* 0x000000160438723c */ /* 0x080fec0000041878 */
[----:B------:R-:W-:Y:S01]  /*1b670*/  HMMA.16816.F32.BF16 R92, R8, R22, R92 ;  /* 0x00000016085c723c */ /* 0x000fe2000004185c */
[----:B------:R-:W1:Y:S01]  /*1b680*/  LDSM.16.MT88.4 R20, [R171+0x6000] ;  /* 0x00600000ab14783b */ /* 0x000e620000004200 */
[----:B------:R-:W-:Y:S02]  /*1b690*/  IMAD.MOV.U32 R120, RZ, RZ, R91 ;  /* 0x000000ffff787224 */ /* 0x000fe400078e005b */
[----:B------:R-:W-:-:S02]  /*1b6a0*/  IMAD.MOV.U32 R121, RZ, RZ, R44 ;  /* 0x000000ffff797224 */ /* 0x000fc400078e002c */
[----:B------:R-:W-:Y:S02]  /*1b6b0*/  IMAD.MOV.U32 R122, RZ, RZ, R45 ;  /* 0x000000ffff7a7224 */ /* 0x000fe400078e002d */
[----:B------:R-:W-:Y:S01]  /*1b6c0*/  IMAD.MOV.U32 R123, RZ, RZ, R46 ;  /* 0x000000ffff7b7224 */ /* 0x000fe200078e002e */
[-C--:B-1----:R-:W-:Y:S06]  /*1b6d0*/  HMMA.16816.F32.BF16 R88, R8, R20.reuse, R52 ;  /* 0x000000140858723c */ /* 0x082fec0000041834 */
[----:B------:R-:W-:Y:S07]  /*1b6e0*/  HMMA.16816.F32.BF16 R52, R4, R20, R236 ;  /* 0x000000140434723c */ /* 0x000fee00000418ec */
[----:B------:R-:W-:-:S02]  /*1b6f0*/  IMAD.MOV.U32 R239, RZ, RZ, R47 ;  /* 0x000000ffffef7224 */ /* 0x000fc400078e002f */
[-C--:B------:R-:W-:Y:S07]  /*1b700*/  HMMA.16816.F32.BF16 R44, R4, R22.reuse, R244 ;  /* 0x00000016042c723c */ /* 0x080fee00000418f4 */
[----:B------:R-:W-:Y:S01]  /*1b710*/  IMAD.WIDE.U32 R4, R15, -0x2daee0ad, RZ ;  /* 0xd2511f530f047825 */ /* 0x000fe200078e00ff */
[----:B------:R-:W-:Y:S01]  /*1b720*/  HMMA.16816.F32.BF16 R36, R8, R22, R36 ;  /* 0x000000160824723c */ /* 0x000fe20000041824 */
[----:B------:R-:W-:Y:S03]  /*1b730*/  LDSM.16.MT88.4 R20, [R170+0x6800] ;  /* 0x00680000aa14783b */ /* 0x000fe60000004200 */
[----:B------:R-:W-:-:S02]  /*1b740*/  LOP3.LUT R6, R5, UR20, R24, 0x96, !PT ;  /* 0x0000001405067c12 */ /* 0x000fc4000f8e9618 */
[C---:B------:R-:W-:Y:S02]  /*1b750*/  LOP3.LUT R5, R4.reuse, 0xffff, RZ, 0xc0, !PT ;  /* 0x0000ffff04057812 */ /* 0x040fe400078ec0ff */
[----:B------:R-:W-:Y:S02]  /*1b760*/  LOP3.LUT R7, R4, 0xff, RZ, 0xc0, !PT ;  /* 0x000000ff04077812 */ /* 0x000fe400078ec0ff */
[----:B------:R-:W-:Y:S02]  /*1b770*/  SHF.R.U32.HI R8, RZ, 0x8, R5 ;  /* 0x00000008ff087819 */ /* 0x000fe40000011605 */
[--C-:B------:R-:W-:Y:S02]  /*1b780*/  SHF.R.U32.HI R5, RZ, 0x10, R4.reuse ;  /* 0x00000010ff057819 */ /* 0x100fe40000011604 */
[----:B------:R-:W-:Y:S02]  /*1b790*/  SHF.R.U32.HI R10, RZ, 0x18, R4 ;  /* 0x00000018ff0a7819 */ /* 0x000fe40000011604 */
[----:B------:R-:W-:Y:S01]  /*1b7a0*/  LOP3.LUT R4, R6, 0xffff, RZ, 0xc0, !PT ;  /* 0x0000ffff06047812 */ /* 0x000fe200078ec0ff */
[----:B------:R-:W-:Y:S01]  /*1b7b0*/  IMAD.MOV.U32 R237, RZ, RZ, R121 ;  /* 0x000000ffffed7224 */ /* 0x000fe200078e0079 */
[----:B------:R-:W-:Y:S01]  /*1b7c0*/  PRMT R15, R7, 0x5410, R8 ;  /* 0x00005410070f7816 */ /* 0x000fe20000000008 */
[----:B------:R-:W-:Y:S01]  /*1b7d0*/  IMAD.MOV.U32 R121, RZ, RZ, R122 ;  /* 0x000000ffff797224 */ /* 0x000fe200078e007a */
[----:B------:R-:W-:Y:S01]  /*1b7e0*/  LOP3.LUT R8, R5, 0xff, RZ, 0xc0, !PT ;  /* 0x000000ff05087812 */ /* 0x000fe200078ec0ff */
[----:B------:R-:W-:Y:S01]  /*1b7f0*/  IMAD.MOV.U32 R122, RZ, RZ, R249 ;  /* 0x000000ffff7a7224 */ /* 0x000fe200078e00f9 */
[----:B------:R-:W-:-:S02]  /*1b800*/  SHF.R.U32.HI R7, RZ, 0x10, R6 ;  /* 0x00000010ff077819 */ /* 0x000fc40000011606 */
[----:B------:R-:W-:Y:S01]  /*1b810*/  LOP3.LUT R9, R6, 0xff, RZ, 0xc0, !PT ;  /* 0x000000ff06097812 */ /* 0x000fe200078ec0ff */
[----:B------:R-:W-:Y:S01]  /*1b820*/  IMAD.MOV.U32 R249, RZ, RZ, R250 ;  /* 0x000000fffff97224 */ /* 0x000fe200078e00fa */
[----:B------:R-:W-:Y:S01]  /*1b830*/  SHF.R.U32.HI R5, RZ, 0x8, R4 ;  /* 0x00000008ff057819 */ /* 0x000fe20000011604 */
[----:B------:R-:W-:Y:S01]  /*1b840*/  IMAD.MOV.U32 R250, RZ, RZ, R251 ;  /* 0x000000fffffa7224 */ /* 0x000fe200078e00fb */
[----:B------:R-:W-:Y:S01]  /*1b850*/  LOP3.LUT R4, R7, 0xff, RZ, 0xc0, !PT ;  /* 0x000000ff07047812 */ /* 0x000fe200078ec0ff */
[----:B------:R-:W-:Y:S01]  /*1b860*/  IMAD.MOV.U32 R251, RZ, RZ, R14 ;  /* 0x000000fffffb7224 */ /* 0x000fe200078e000e */
[----:B------:R-:W-:Y:S02]  /*1b870*/  PRMT R7, R8, 0x5410, R10 ;  /* 0x0000541008077816 */ /* 0x000fe4000000000a */
[----:B------:R-:W-:Y:S02]  /*1b880*/  PRMT R14, R9, 0x5410, R5 ;  /* 0x00005410090e7816 */ /* 0x000fe40000000005 */
[----:B------:R-:W1:Y:S01]  /*1b890*/  LDSM.16.MT88.4 R8, [R169+0x6800] ;  /* 0x00680000a908783b */ /* 0x000e620000004200 */
[----:B------:R-:W-:-:S04]  /*1b8a0*/  SHF.R.U32.HI R6, RZ, 0x18, R6 ;  /* 0x00000018ff067819 */ /* 0x000fc80000011606 */
[----:B------:R-:W-:Y:S02]  /*1b8b0*/  PRMT R5, R4, 0x5410, R6 ;  /* 0x0000541004057816 */ /* 0x000fe40000000006 */
[--C-:B------:R-:W-:Y:S02]  /*1b8c0*/  HSET2.LE.AND R6, R15, R0.reuse, PT ;  /* 0x000000000f067233 */ /* 0x100fe40003803000 */
[--C-:B------:R-:W-:Y:S02]  /*1b8d0*/  HSET2.LE.AND R7, R7, R0.reuse, PT ;  /* 0x0000000007077233 */ /* 0x100fe40003803000 */
[--C-:B------:R-:W-:Y:S02]  /*1b8e0*/  HSET2.LE.AND R4, R14, R0.reuse, PT ;  /* 0x000000000e047233 */ /* 0x100fe40003803000 */
        /* <DEDUP_REMOVED lines=21> */
[----:B-1----:R-:W-:Y:S01]  /*1ba40*/  HMMA.16816.F32.BF16 R136, R16, R8, R76 ;  /* 0x000000081088723c */ /* 0x002fe2000004184c */
[----:B------:R-:W-:-:S02]  /*1ba50*/  IMAD.MOV.U32 R236, RZ, RZ, R114 ;  /* 0x000000ffffec7224 */ /* 0x000fc400078e0072 */
[----:B------:R-:W-:Y:S02]  /*1ba60*/  IMAD.MOV.U32 R110, RZ, RZ, R251 ;  /* 0x000000ffff6e7224 */ /* 0x000fe400078e00fb */
[----:B------:R-:W-:Y:S01]  /*1ba70*/  IMAD.MOV.U32 R246, RZ, RZ, R27 ;  /* 0x000000fffff67224 */ /* 0x000fe200078e001b */
[C---:B------:R-:W-:Y:S01]  /*1ba80*/  HMMA.16816.F32.BF16 R112, R4.reuse, R8, R72 ;  /* 0x000000080470723c */ /* 0x040fe20000041848 */
[----:B------:R-:W-:Y:S02]  /*1ba90*/  IMAD.MOV.U32 R251, RZ, RZ, R26 ;  /* 0x000000fffffb7224 */ /* 0x000fe400078e001a */
[----:B------:R-:W1:Y:S03]  /*1baa0*/  LDSM.16.MT88.4 R24, [R172+0x6800] ;  /* 0x00680000ac18783b */ /* 0x000e660000004200 */
[-C--:B------:R-:W-:Y:S06]  /*1bab0*/  HMMA.16816.F32.BF16 R72, R4, R10.reuse, R64 ;  /* 0x0000000a0448723c */ /* 0x080fec0000041840 */
[----:B------:R-:W-:Y:S01]  /*1bac0*/  HMMA.16816.F32.BF16 R76, R16, R10, R48 ;  /* 0x0000000a104c723c */ /* 0x000fe20000041830 */
[----:B------:R-:W3:Y:S05]  /*1bad0*/  LDSM.16.MT88.4 R8, [R171+0x6800] ;  /* 0x00680000ab08783b */ /* 0x000eea0000004200 */
[C---:B------:R-:W-:Y:S06]  /*1bae0*/  HMMA.16816.F32.BF16 R64, R4.reuse, R20, R60 ;  /* 0x000000140440723c */ /* 0x040fec000004183c */
[C---:B------:R-:W-:Y:S06]  /*1baf0*/  HMMA.16816.F32.BF16 R56, R4.reuse, R22, R56 ;  /* 0x000000160438723c */ /* 0x040fec0000041838 */
[C---:B-1----:R-:W-:Y:S06]  /*1bb00*/  HMMA.16816.F32.BF16 R84, R4.reuse, R24, R84 ;  /* 0x000000180454723c */ /* 0x042fec0000041854 */
[C---:B------:R-:W-:Y:S06]  /*1bb10*/  HMMA.16816.F32.BF16 R80, R4.reuse, R26, R80 ;  /* 0x0000001a0450723c */ /* 0x040fec0000041850 */
[C---:B---3--:R-:W-:Y:S06]  /*1bb20*/  HMMA.16816.F32.BF16 R52, R4.reuse, R8, R52 ;  /* 0x000000080434723c */ /* 0x048fec0000041834 */
[----:B------:R-:W-:Y:S07]  /*1bb30*/  HMMA.16816.F32.BF16 R44, R4, R10, R44 ;  /* 0x0000000a042c723c */ /* 0x000fee000004182c */
[----:B------:R-:W-:Y:S01]  /*1bb40*/  LOP3.LUT R6, R29, UR40, R30, 0x96, !PT ;  /* 0x000000281d067c12 */ /* 0x000fe2000f8e961e */
[----:B------:R-:W-:-:S04]  /*1bb50*/  IMAD.WIDE.U32 R4, R31, -0x2daee0ad, RZ ;  /* 0xd2511f531f047825 */ /* 0x000fc800078e00ff */
[----:B------:R-:W-:Y:S01]  /*1bb60*/  IMAD.WIDE.U32 R6, R6, -0x2daee0ad, RZ ;  /* 0xd2511f5306067825 */ /* 0x000fe200078e00ff */
[----:B------:R-:W-:-:S04]  /*1bb70*/  LOP3.LUT R5, R5, UR39, R34, 0x96, !PT ;  /* 0x0000002705057c12 */ /* 0x000fc8000f8e9622 */
[----:B------:R-:W-:Y:S01]  /*1bb80*/  LOP3.LUT R7, R7, UR37, R4, 0x96, !PT ;  /* 0x0000002507077c12 */ /* 0x000fe2000f8e9604 */
[----:B------:R-:W-:Y:S01]  /*1bb90*/  HMMA.16816.F32.BF16 R48, R16, R26, R96 ;  /* 0x0000001a1030723c */ /* 0x000fe20000041860 */
[----:B------:R-:W-:-:S06]  /*1bba0*/  IMAD.WIDE.U32 R4, R5, -0x326172a9, RZ ;  /* 0xcd9e8d5705047825 */ /* 0x000fcc00078e00ff */
[----:B------:R-:W-:Y:S01]  /*1bbb0*/  IMAD.WIDE.U32 R26, R7, -0x326172a9, RZ ;  /* 0xcd9e8d57071a7825 */ /* 0x000fe200078e00ff */
[----:B------:R-:W-:Y:S01]  /*1bbc0*/  LOP3.LUT R5, R5, UR38, R28, 0x96, !PT ;  /* 0x0000002605057c12 */ /* 0x000fe2000f8e961c */
[----:B------:R-:W-:Y:S01]  /*1bbd0*/  HMMA.16816.F32.BF16 R60, R16, R24, R100 ;  /* 0x00000018103c723c */ /* 0x000fe20000041864 */
[----:B------:R-:W1:Y:S02]  /*1bbe0*/  LDSM.16.MT88.4 R28, [R171+0x7000] ;  /* 0x00700000ab1c783b */ /* 0x000e640000004200 */
[----:B------:R-:W-:Y:S01]  /*1bbf0*/  LOP3.LUT R7, R27, UR31, R4, 0x96, !PT ;  /* 0x0000001f1b077c12 */ /* 0x000fe2000f8e9604 */
[----:B------:R-:W-:-:S04]  /*1bc00*/  IMAD.WIDE.U32 R4, R5, -0x2daee0ad, RZ ;  /* 0xd2511f5305047825 */ /* 0x000fc800078e00ff */
[----:B------:R-:W-:Y:S01]  /*1bc10*/  IMAD.WIDE.U32 R24, R7, -0x2daee0ad, RZ ;  /* 0xd2511f5307187825 */ /* 0x000fe200078e00ff */
[----:B------:R-:W-:-:S04]  /*1bc20*/  LOP3.LUT R7, R5, UR30, R6, 0x96, !PT ;  /* 0x0000001e05077c12 */ /* 0x000fc8000f8e9606 */
[----:B------:R-:W-:-:S05]  /*1bc30*/  LOP3.LUT R4, R25, UR24, R4, 0x96, !PT ;  /* 0x0000001819047c12 */ /* 0x000fca000f8e9604 */
[----:B------:R-:W-:-:S04]  /*1bc40*/  IMAD.WIDE.U32 R4, R4, -0x326172a9, RZ ;  /* 0xcd9e8d5704047825 */ /* 0x000fc800078e00ff */
[----:B------:R-:W-:Y:S01]  /*1bc50*/  IMAD.WIDE.U32 R14, R7, -0x326172a9, RZ ;  /* 0xcd9e8d57070e7825 */ /* 0x000fe200078e00ff */
[----:B------:R-:W-:-:S04]  /*1bc60*/  LOP3.LUT R6, R4, 0xffff, RZ, 0xc0, !PT ;  /* 0x0000ffff04067812 */ /* 0x000fc800078ec0ff */
[----:B------:R-:W-:Y:S02]  /*1bc70*/  SHF.R.U32.HI R7, RZ, 0x8, R6 ;  /* 0x00000008ff077819 */ /* 0x000fe40000011606 */
[----:B------:R-:W-:Y:S02]  /*1bc80*/  LOP3.LUT R6, R4, 0xff, RZ, 0xc0, !PT ;  /* 0x000000ff04067812 */ /* 0x000fe400078ec0ff */
[----:B------:R-:W-:Y:S01]  /*1bc90*/  LOP3.LUT R5, R5, UR21, R14, 0x96, !PT ;  /* 0x0000001505057c12 */ /* 0x000fe2000f8e960e */
[C---:B------:R-:W-:Y:S06]  /*1bca0*/  HMMA.16816.F32.BF16 R88, R16.reuse, R8, R88 ;  /* 0x000000081058723c */ /* 0x040fec0000041858 */
[----:B------:R-:W-:Y:S01]  /*1bcb0*/  HMMA.16816.F32.BF16 R96, R16, R10, R36 ;  /* 0x0000000a1060723c */ /* 0x000fe20000041824 */
[----:B------:R-:W-:-:S02]  /*1bcc0*/  SHF.R.U32.HI R9, RZ, 0x10, R4 ;  /* 0x00000010ff097819 */ /* 0x000fc40000011604 */
[----:B------:R-:W-:-:S04]  /*1bcd0*/  LOP3.LUT R8, R5, 0xff, RZ, 0xc0, !PT ;  /* 0x000000ff05087812 */ /* 0x000fc800078ec0ff */
[----:B------:R-:W-:Y:S02]  /*1bce0*/  PRMT R11, R6, 0x5410, R7 ;  /* 0x00005410060b7816 */ /* 0x000fe40000000007 */
[----:B------:R-:W-:Y:S02]  /*1bcf0*/  SHF.R.U32.HI R10, RZ, 0x18, R4 ;  /* 0x00000018ff0a7819 */ /* 0x000fe40000011604 */
[--C-:B------:R-:W-:Y:S02]  /*1bd00*/  SHF.R.U32.HI R6, RZ, 0x10, R5.reuse ;  /* 0x00000010ff067819 */ /* 0x100fe40000011605 */
[----:B------:R-:W-:Y:S02]  /*1bd10*/  LOP3.LUT R4, R5, 0xffff, RZ, 0xc0, !PT ;  /* 0x0000ffff05047812 */ /* 0x000fe400078ec0ff */
[----:B------:R-:W-:Y:S02]  /*1bd20*/  SHF.R.U32.HI R7, RZ, 0x18, R5 ;  /* 0x00000018ff077819 */ /* 0x000fe40000011605 */
[----:B------:R-:W-:-:S02]  /*1bd30*/  LOP3.LUT R5, R9, 0xff, RZ, 0xc0, !PT ;  /* 0x000000ff09057812 */ /* 0x000fc400078ec0ff */
[----:B------:R-:W-:Y:S02]  /*1bd40*/  LOP3.LUT R6, R6, 0xff, RZ, 0xc0, !PT ;  /* 0x000000ff06067812 */ /* 0x000fe400078ec0ff */
[----:B------:R-:W-:Y:S01]  /*1bd50*/  SHF.R.U32.HI R4, RZ, 0x8, R4 ;  /* 0x00000008ff047819 */ /* 0x000fe20000011604 */
[----:B------:R-:W-:Y:S01]  /*1bd60*/  IMAD.MOV.U32 R103, RZ, RZ, R120 ;  /* 0x000000ffff677224 */ /* 0x000fe200078e0078 */
[----:B------:R-:W-:Y:S01]  /*1bd70*/  PRMT R14, R5, 0x5410, R10 ;  /* 0x00005410050e7816 */ /* 0x000fe2000000000a */
[----:B------:R-:W-:Y:S01]  /*1bd80*/  IMAD.MOV.U32 R102, RZ, RZ, R121 ;  /* 0x000000ffff667224 */ /* 0x000fe200078e0079 */
[----:B------:R-:W-:Y:S01]  /*1bd90*/  PRMT R5, R6, 0x5410, R7 ;  /* 0x0000541006057816 */ /* 0x000fe20000000007 */
[----:B------:R-:W-:Y:S01]  /*1bda0*/  IMAD.MOV.U32 R101, RZ, RZ, R122 ;  /* 0x000000ffff657224 */ /* 0x000fe200078e007a */
[----:B------:R-:W-:Y:S01]  /*1bdb0*/  HMMA.16816.F32.BF16 R92, R16, R22, R92 ;  /* 0x00000016105c723c */ /* 0x000fe2000004185c */
[----:B------:R-:W-:Y:S01]  /*1bdc0*/  IMAD.MOV.U32 R100, RZ, RZ, R123 ;  /* 0x000000ffff647224 */ /* 0x000fe200078e007b */
[----:B------:R-:W-:-:S02]  /*1bdd0*/  PRMT R4, R8, 0x5410, R4 ;  /* 0x0000541008047816 */ /* 0x000fc40000000004 */
[--C-:B------:R-:W-:Y:S02]  /*1bde0*/  HSET2.LE.AND R6, R11, R0.reuse, PT ;  /* 0x000000000b067233 */ /* 0x100fe40003803000 */
[----:B------:R-:W-:Y:S01]  /*1bdf0*/  HMMA.16816.F32.BF16 R120, R16, R20, R104 ;  /* 0x000000141078723c */ /* 0x000fe20000041868 */
[----:B------:R-:W3:Y:S04]  /*1be00*/  LDSM.16.MT88.4 R16, [R169+0x7000] ;  /* 0x00700000a910783b */ /* 0x000ee80000004200 */
[----:B------:R-:W4:Y:S04]  /*1be10*/  LDSM.16.MT88.4 R8, [R172+0x7000] ;  /* 0x00700000ac08783b */ /* 0x000f280000004200 */
[----:B------:R-:W2:Y:S01]  /*1be20*/  LDSM.16.MT88.4 R20, [R170+0x7000] ;  /* 0x00700000aa14783b */ /* 0x000ea20000004200 */
[----:B------:R-:W-:-:S02]  /*1be30*/  HSET2.LE.AND R4, R4, R0, PT ;  /* 0x0000000004047233 */ /* 0x000fc40003803000 */
[--C-:B------:R-:W-:Y:S02]  /*1be40*/  HSET2.LE.AND R5, R5, R0.reuse, PT ;  /* 0x0000000005057233 */ /* 0x100fe40003803000 */
[----:B------:R-:W-:Y:S02]  /*1be50*/  HSET2.LE.AND R7, R14, R0, PT ;  /* 0x000000000e077233 */ /* 0x000fe40003803000 */
[----:B------:R-:W-:Y:S02]  /*1be60*/  LOP3.LUT R4, R4, R126, RZ, 0xc0, !PT ;  /* 0x0000007e04047212 */ /* 0x000fe400078ec0ff */
[----:B------:R-:W-:Y:S02]  /*1be70*/  LOP3.LUT R5, R5, R119, RZ, 0xc0, !PT ;  /* 0x0000007705057212 */ /* 0x000fe400078ec0ff */
[----:B------:R-:W-:Y:S02]  /*1be80*/  LOP3.LUT R6, R6, R124, RZ, 0xc0, !PT ;  /* 0x0000007c06067212 */ /* 0x000fe400078ec0ff */
[----:B------:R-:W-:-:S07]  /*1be90*/  LOP3.LUT R7, R7, R125, RZ, 0xc0, !PT ;  /* 0x0000007d07077212 */ /* 0x000fce00078ec0ff */
[C---:B-1----:R-:W-:Y:S06]  /*1bea0*/  HMMA.16816.F32.BF16 R52, R4.reuse, R28, R52 ;  /* 0x0000001c0434723c */ /* 0x042fec0000041834 */
[C---:B------:R-:W-:Y:S06]  /*1beb0*/  HMMA.16816.F32.BF16 R44, R4.reuse, R30, R44 ;  /* 0x0000001e042c723c */ /* 0x040fec000004182c */
[C---:B---3--:R-:W-:Y:S06]  /*1bec0*/  HMMA.16816.F32.BF16 R112, R4.reuse, R16, R112 ;  /* 0x000000100470723c */ /* 0x048fec0000041870 */
[C---:B------:R-:W-:Y:S06]  /*1bed0*/  HMMA.16816.F32.BF16 R104, R4.reuse, R18, R72 ;  /* 0x000000120468723c */ /* 0x040fec0000041848 */
[C---:B----4-:R-:W-:Y:S06]  /*1bee0*/  HMMA.16816.F32.BF16 R84, R4.reuse, R8, R84 ;  /* 0x000000080454723c */ /* 0x050fec0000041854 */
[C---:B------:R-:W-:Y:S06]  /*1bef0*/  HMMA.16816.F32.BF16 R80, R4.reuse, R10, R80 ;  /* 0x0000000a0450723c */ /* 0x040fec0000041850 */
[C---:B--2---:R-:W-:Y:S06]  /*1bf00*/  HMMA.16816.F32.BF16 R64, R4.reuse, R20, R64 ;  /* 0x000000140440723c */ /* 0x044fec0000041840 */
[----:B------:R-:W-:Y:S07]  /*1bf10*/  HMMA.16816.F32.BF16 R56, R4, R22, R56 ;  /* 0x000000160438723c */ /* 0x000fee0000041838 */
[----:B------:R-:W-:-:S02]  /*1bf20*/  LOP3.LUT R4, R117, 0xff, RZ, 0xc0, !PT ;  /* 0x000000ff75047812 */ /* 0x000fc400078ec0ff */
[----:B------:R-:W-:Y:S02]  /*1bf30*/  SHF.R.U32.HI R5, RZ, 0x8, R109 ;  /* 0x00000008ff057819 */ /* 0x000fe4000001166d */
[----:B------:R-:W-:Y:S02]  /*1bf40*/  PRMT R7, R4, 0x5410, R116 ;  /* 0x0000541004077816 */ /* 0x000fe40000000074 */
[----:B------:R-:W-:Y:S02]  /*1bf50*/  LOP3.LUT R4, R40, 0xffff, RZ, 0xc0, !PT ;  /* 0x0000ffff28047812 */ /* 0x000fe400078ec0ff */
[----:B------:R-:W-:Y:S02]  /*1bf60*/  PRMT R6, R118, 0x5410, R5 ;  /* 0x0000541076067816 */ /* 0x000fe40000000005 */
[----:B------:R-:W-:Y:S01]  /*1bf70*/  SHF.R.U32.HI R5, RZ, 0x8, R4 ;  /* 0x00000008ff057819 */ /* 0x000fe20000011604 */
[----:B------:R-:W-:Y:S01]  /*1bf80*/  IMAD.MOV.U32 R35, RZ, RZ, R111 ;  /* 0x000000ffff237224 */ /* 0x000fe200078e006f */
[----:B------:R-:W-:Y:S01]  /*1bf90*/  LOP3.LUT R4, R40, 0xff, RZ, 0xc0, !PT ;  /* 0x000000ff28047812 */ /* 0x000fe200078ec0ff */
[----:B------:R-:W-:Y:S01]  /*1bfa0*/  IMAD.MOV.U32 R127, RZ, RZ, R175 ;  /* 0x000000ffff7f7224 */ /* 0x000fe200078e00af */
[----:B------:R-:W-:Y:S01]  /*1bfb0*/  HSET2.LE.AND R6, R6, R0, PT ;  /* 0x0000000006067233 */ /* 0x000fe20003803000 */
[----:B------:R-:W-:Y:S01]  /*1bfc0*/  IMAD.MOV.U32 R75, RZ, RZ, R237 ;  /* 0x000000ffff4b7224 */ /* 0x000fe200078e00ed */
[----:B------:R-:W-:Y:S01]  /*1bfd0*/  PRMT R14, R4, 0x5410, R5 ;  /* 0x00005410040e7816 */ /* 0x000fe20000000005 */
[----:B------:R-:W-:Y:S01]  /*1bfe0*/  IMAD.MOV.U32 R34, RZ, RZ, R238 ;  /* 0x000000ffff227224 */ /* 0x000fe200078e00ee */
[--C-:B------:R-:W-:Y:S01]  /*1bff0*/  SHF.R.U32.HI R4, RZ, 0x10, R40.reuse ;  /* 0x00000010ff047819 */ /* 0x100fe20000011628 */
[----:B------:R-:W-:Y:S01]  /*1c000*/  LDSM.16.MT88.4 R116, [R170+0x7800] ;  /* 0x00780000aa74783b */ /* 0x000fe20000004200 */
[----:B------:R-:W-:-:S02]  /*1c010*/  SHF.R.U32.HI R5, RZ, 0x18, R40 ;  /* 0x00000018ff057819 */ /* 0x000fc40000011628 */
[----:B------:R-:W-:Y:S01]  /*1c020*/  LOP3.LUT R4, R4, 0xff, RZ, 0xc0, !PT ;  /* 0x000000ff04047812 */ /* 0x000fe200078ec0ff */
[----:B------:R-:W-:Y:S03]  /*1c030*/  STG.E.U16 desc[UR28][R2.64+-0xd0], R160 ;  /* 0xffff30a002007986 */ /* 0x000fe6000c10151c */
[----:B------:R-:W-:Y:S01]  /*1c040*/  PRMT R5, R4, 0x5410, R5 ;  /* 0x0000541004057816 */ /* 0x000fe20000000005 */
[----:B------:R-:W-:Y:S01]  /*1c050*/  STG.E.U16 desc[UR28][R2.64+-0xce], R159 ;  /* 0xffff329f02007986 */ /* 0x000fe2000c10151c */
[--C-:B------:R-:W-:Y:S02]  /*1c060*/  HSET2.LE.AND R7, R7, R0.reuse, PT ;  /* 0x0000000007077233 */ /* 0x100fe40003803000 */
[--C-:B------:R-:W-:Y:S01]  /*1c070*/  HSET2.LE.AND R4, R14, R0.reuse, PT ;  /* 0x000000000e047233 */ /* 0x100fe20003803000 */
[----:B------:R2:W5:Y:S01]  /*1c080*/  LDL.LU R175, [R1+0x184] ;  /* 0x0001840001af7983 */ /* 0x0005620000300800 */
[----:B------:R-:W-:-:S02]  /*1c090*/  HSET2.LE.AND R5, R5, R0, PT ;  /* 0x0000000005057233 */ /* 0x000fc40003803000 */
[----:B------:R-:W-:Y:S01]  /*1c0a0*/  LOP3.LUT R6, R6, R100, RZ, 0xc0, !PT ;  /* 0x0000006406067212 */ /* 0x000fe200078ec0ff */
[----:B------:R-:W-:Y:S01]  /*1c0b0*/  IMAD.MOV.U32 R238, RZ, RZ, R132 ;  /* 0x000000ffffee7224 */ /* 0x000fe200078e0084 */
[----:B------:R-:W-:Y:S01]  /*1c0c0*/  LOP3.LUT R7, R7, R101, RZ, 0xc0, !PT ;  /* 0x0000006507077212 */ /* 0x000fe200078ec0ff */
[----:B------:R-:W-:Y:S01]  /*1c0d0*/  IMAD.MOV.U32 R237, RZ, RZ, R133 ;  /* 0x000000ffffed7224 */ /* 0x000fe200078e0085 */
[----:B------:R-:W-:Y:S01]  /*1c0e0*/  LOP3.LUT R4, R4, R102, RZ, 0xc0, !PT ;  /* 0x0000006604047212 */ /* 0x000fe200078ec0ff */
[----:B------:R-:W-:Y:S01]  /*1c0f0*/  IMAD.MOV.U32 R74, RZ, RZ, R75 ;  /* 0x000000ffff4a7224 */ /* 0x000fe200078e004b */
[----:B------:R-:W-:Y:S01]  /*1c100*/  LOP3.LUT R5, R5, R103, RZ, 0xc0, !PT ;  /* 0x0000006705057212 */ /* 0x000fe200078ec0ff */
[----:B------:R-:W-:Y:S04]  /*1c110*/  STG.E.U16 desc[UR28][R42.64+-0xd0], R158 ;  /* 0xffff309e2a007986 */ /* 0x000fe8000c10151c */
[----:B------:R-:W-:Y:S02]  /*1c120*/  STG.E.U16 desc[UR28][R42.64+-0xce], R157 ;  /* 0xffff329d2a007986 */ /* 0x000fe4000c10151c */
[C---:B------:R-:W-:Y:S02]  /*1c130*/  HMMA.16816.F32.BF16 R60, R4.reuse, R8, R60 ;  /* 0x00000008043c723c */ /* 0x040fe4000004183c */
[----:B------:R2:W5:Y:S04]  /*1c140*/  LDL.LU R174, [R1+0x180] ;  /* 0x0001800001ae7983 */ /* 0x0005680000300800 */
[----:B------:R-:W-:Y:S01]  /*1c150*/  HMMA.16816.F32.BF16 R48, R4, R10, R48 ;  /* 0x0000000a0430723c */ /* 0x000fe20000041830 */
[----:B------:R-:W-:-:S05]  /*1c160*/  LOP3.LUT R8, R15, UR26, R26, 0x96, !PT ;  /* 0x0000001a0f087c12 */ /* 0x000fca000f8e961a */
[----:B------:R-:W-:Y:S01]  /*1c170*/  HMMA.16816.F32.BF16 R136, R4, R16, R136 ;  /* 0x000000100488723c */ /* 0x000fe20000041888 */
[----:B------:R-:W-:-:S05]  /*1c180*/  IMAD.WIDE.U32 R8, R8, -0x2daee0ad, RZ ;  /* 0xd2511f5308087825 */ /* 0x000fca00078e00ff */
[----:B------:R-:W-:Y:S01]  /*1c190*/  HMMA.16816.F32.BF16 R36, R4, R18, R76 ;  /* 0x000000120424723c */ /* 0x000fe2000004184c */
[----:B------:R-:W-:Y:S01]  /*1c1a0*/  LOP3.LUT R10, R9, UR20, R24, 0x96, !PT ;  /* 0x00000014090a7c12 */ /* 0x000fe2000f8e9618 */
[----:B------:R-:W-:Y:S01]  /*1c1b0*/  IMAD.MOV.U32 R103, RZ, RZ, R110 ;  /* 0x000000ffff677224 */ /* 0x000fe200078e006e */
[----:B------:R-:W-:-:S03]  /*1c1c0*/  LOP3.LUT R9, R8, 0xffff, RZ, 0xc0, !PT ;  /* 0x0000ffff08097812 */ /* 0x000fc600078ec0ff */
[----:B------:R-:W-:Y:S01]  /*1c1d0*/  HMMA.16816.F32.BF16 R120, R4, R20, R120 ;  /* 0x000000140478723c */ /* 0x000fe20000041878 */
[----:B------:R-:W-:Y:S01]  /*1c1e0*/  LOP3.LUT R18, R8, 0xff, RZ, 0xc0, !PT ;  /* 0x000000ff08127812 */ /* 0x000fe200078ec0ff */
[----:B------:R-:W-:Y:S01]  /*1c1f0*/  IMAD.MOV.U32 R100, RZ, RZ, R127 ;  /* 0x000000ffff647224 */ /* 0x000fe200078e007f */
[----:B------:R-:W-:Y:S01]  /*1c200*/  SHF.R.U32.HI R14, RZ, 0x10, R8 ;  /* 0x00000010ff0e7819 */ /* 0x000fe20000011608 */
[----:B------:R-:W-:Y:S01]  /*1c210*/  IMAD.MOV.U32 R102, RZ, RZ, R134 ;  /* 0x000000ffff667224 */ /* 0x000fe200078e0086 */
[----:B------:R-:W-:Y:S01]  /*1c220*/  SHF.R.U32.HI R17, RZ, 0x18, R8 ;  /* 0x00000018ff117819 */ /* 0x000fe20000011608 */
[----:B------:R-:W-:Y:S01]  /*1c230*/  IMAD.MOV.U32 R101, RZ, RZ, R135 ;  /* 0x000000ffff657224 */ /* 0x000fe200078e0087 */
[C---:B------:R-:W-:Y:S01]  /*1c240*/  LOP3.LUT R8, R10.reuse, 0xffff, RZ, 0xc0, !PT ;  /* 0x0000ffff0a087812 */ /* 0x040fe200078ec0ff */
[----:B------:R-:W-:Y:S01]  /*1c250*/  IMAD.MOV.U32 R75, RZ, RZ, R35 ;  /* 0x000000ffff4b7224 */ /* 0x000fe200078e0023 */
[----:B------:R-:W-:Y:S01]  /*1c260*/  SHF.R.U32.HI R11, RZ, 0x10, R10 ;  /* 0x00000010ff0b7819 */ /* 0x000fe2000001160a */
[----:B------:R-:W-:Y:S01]  /*1c270*/  STG.E.U16 desc[UR28][R12.64+-0xc0], R209 ;  /* 0xffff40d10c007986 */ /* 0x000fe2000c10151c */
[----:B------:R-:W-:-:S02]  /*1c280*/  LOP3.LUT R16, R10, 0xff, RZ, 0xc0, !PT ;  /* 0x000000ff0a107812 */ /* 0x000fc400078ec0ff */
[----:B------:R-:W-:Y:S01]  /*1c290*/  SHF.R.U32.HI R15, RZ, 0x18, R10 ;  /* 0x00000018ff0f7819 */ /* 0x000fe2000001160a */
[----:B------:R-:W-:Y:S01]  /*1c2a0*/  STG.E.U16 desc[UR28][R12.64+-0xbe], R208 ;  /* 0xffff42d00c007986 */ /* 0x000fe2000c10151c */
[----:B------:R-:W-:Y:S02]  /*1c2b0*/  SHF.R.U32.HI R10, RZ, 0x8, R9 ;  /* 0x00000008ff0a7819 */ /* 0x000fe40000011609 */
[----:B------:R-:W-:Y:S01]  /*1c2c0*/  LOP3.LUT R9, R14, 0xff, RZ, 0xc0, !PT ;  /* 0x000000ff0e097812 */ /* 0x000fe200078ec0ff */
[----:B------:R2:W5:Y:S01]  /*1c2d0*/  LDL.LU R173, [R1+0x17c] ;  /* 0x00017c0001ad7983 */ /* 0x0005620000300800 */
[----:B------:R-:W-:Y:S02]  /*1c2e0*/  SHF.R.U32.HI R8, RZ, 0x8, R8 ;  /* 0x00000008ff087819 */ /* 0x000fe40000011608 */
[----:B------:R-:W-:Y:S02]  /*1c2f0*/  LOP3.LUT R11, R11, 0xff, RZ, 0xc0, !PT ;  /* 0x000000ff0b0b7812 */ /* 0x000fe400078ec0ff */
[----:B------:R-:W-:Y:S01]  /*1c300*/  LOP3.LUT R19, R41, UR26, R108, 0x96, !PT ;  /* 0x0000001a29137c12 */ /* 0x000fe2000f8e966c */
[----:B------:R-:W-:Y:S01]  /*1c310*/  HMMA.16816.F32.BF16 R20, R4, R22, R92 ;  /* 0x000000160414723c */ /* 0x000fe2000004185c */
[----:B------:R-:W-:Y:S01]  /*1c320*/  PRMT R14, R9, 0x5410, R17 ;  /* 0x00005410090e7816 */ /* 0x000fe20000000011 */
[----:B------:R-:W1:Y:S01]  /*1c330*/  LDSM.16.MT88.4 R124, [R172+0x7800] ;  /* 0x00780000ac7c783b */ /* 0x000e620000004200 */
[----:B------:R-:W-:-:S02]  /*1c340*/  PRMT R8, R16, 0x5410, R8 ;  /* 0x0000541010087816 */ /* 0x000fc40000000008 */
[----:B------:R-:W-:Y:S01]  /*1c350*/  PRMT R9, R11, 0x5410, R15 ;  /* 0x000054100b097816 */ /* 0x000fe2000000000f */
[----:B------:R-:W3:Y:S02]  /*1c360*/  LDSM.16.MT88.4 R132, [R169+0x7800] ;  /* 0x00780000a984783b */ /* 0x000ee40000004200 */
[--C-:B------:R-:W-:Y:S02]  /*1c370*/  HSET2.LE.AND R8, R8, R0.reuse, PT ;  /* 0x0000000008087233 */ /* 0x100fe40003803000 */
[--C-:B------:R-:W-:Y:S01]  /*1c380*/  HSET2.LE.AND R9, R9, R0.reuse, PT ;  /* 0x0000000009097233 */ /* 0x100fe20003803000 */
[----:B------:R-:W-:Y:S01]  /*1c390*/  IMAD.MOV.U32 R35, RZ, RZ, R103 ;  /* 0x000000ffff237224 */ /* 0x000fe200078e0067 */
[----:B------:R-:W-:Y:S01]  /*1c3a0*/  PRMT R10, R18, 0x5410, R10 ;  /* 0x00005410120a7816 */ /* 0x000fe2000000000a */
[----:B------:R-:W-:Y:S01]  /*1c3b0*/  STG.E.U16 desc[UR28][R32.64+-0xc0], R206 ;  /* 0xffff40ce20007986 */ /* 0x000fe2000c10151c */
[----:B------:R-:W-:Y:S02]  /*1c3c0*/  LOP3.LUT R76, R8, R233, RZ, 0xc0, !PT ;  /* 0x000000e9084c7212 */ /* 0x000fe400078ec0ff */
[----:B------:R-:W-:Y:S01]  /*1c3d0*/  LOP3.LUT R77, R9, R130, RZ, 0xc0, !PT ;  /* 0x00000082094d7212 */ /* 0x000fe200078ec0ff */
[----:B------:R-:W-:Y:S01]  /*1c3e0*/  IMAD.WIDE.U32 R8, R19, -0x2daee0ad, RZ ;  /* 0xd2511f5313087825 */ /* 0x000fe200078e00ff */
[C---:B------:R-:W-:Y:S01]  /*1c3f0*/  HMMA.16816.F32.BF16 R108, R4.reuse, R28, R88 ;  /* 0x0000001c046c723c */ /* 0x040fe20000041858 */
[----:B------:R-:W-:Y:S01]  /*1c400*/  HSET2.LE.AND R11, R14, R0, PT ;  /* 0x000000000e0b7233 */ /* 0x000fe20003803000 */
[----:B------:R-:W4:Y:S04]  /*1c410*/  LDSM.16.MT88.4 R16, [R171+0x7800] ;  /* 0x00780000ab10783b */ /* 0x000f280000004200 */
[----:B------:R-:W-:Y:S01]  /*1c420*/  HMMA.16816.F32.BF16 R28, R4, R30, R96 ;  /* 0x0000001e041c723c */ /* 0x000fe20000041860 */
[----:B------:R-:W-:Y:S04]  /*1c430*/  STG.E.U16 desc[UR28][R32.64+-0xbe], R207 ;  /* 0xffff42cf20007986 */ /* 0x000fe8000c10151c */
[----:B------:R2:W5:Y:S02]  /*1c440*/  LDL.LU R168, [R1+0x178] ;  /* 0x0001780001a87983 */ /* 0x0005640000300800 */
[----:B------:R-:W-:-:S02]  /*1c450*/  LOP3.LUT R4, R8, 0xffff, RZ, 0xc0, !PT ;  /* 0x0000ffff08047812 */ /* 0x000fc400078ec0ff */
[----:B------:R-:W-:Y:S02]  /*1c460*/  LOP3.LUT R7, R8, 0xff, RZ, 0xc0, !PT ;  /* 0x000000ff08077812 */ /* 0x000fe400078ec0ff */
[----:B------:R-:W-:Y:S02]  /*1c470*/  SHF.R.U32.HI R6, RZ, 0x8, R4 ;  /* 0x00000008ff067819 */ /* 0x000fe40000011604 */
[----:B------:R-:W-:Y:S02]  /*1c480*/  SHF.R.U32.HI R5, RZ, 0x10, R8 ;  /* 0x00000010ff057819 */ /* 0x000fe40000011608 */
[----:B------:R-:W-:Y:S02]  /*1c490*/  LOP3.LUT R4, R9, UR20, R128, 0x96, !PT ;  /* 0x0000001409047c12 */ /* 0x000fe4000f8e9680 */
[----:B------:R-:W-:Y:S02]  /*1c4a0*/  PRMT R14, R7, 0x5410, R6 ;  /* 0x00005410070e7816 */ /* 0x000fe40000000006 */
[----:B------:R-:W-:-:S02]  /*1c4b0*/  HSET2.LE.AND R10, R10, R0, PT ;  /* 0x000000000a0a7233 */ /* 0x000fc40003803000 */
[----:B------:R-:W-:Y:S02]  /*1c4c0*/  LOP3.LUT R6, R5, 0xff, RZ, 0xc0, !PT ;  /* 0x000000ff05067812 */ /* 0x000fe400078ec0ff */
[----:B------:R-:W-:Y:S02]  /*1c4d0*/  LOP3.LUT R5, R4, 0xffff, RZ, 0xc0, !PT ;  /* 0x0000ffff04057812 */ /* 0x000fe400078ec0ff */
[----:B------:R-:W-:Y:S02]  /*1c4e0*/  SHF.R.U32.HI R7, RZ, 0x10, R4 ;  /* 0x00000010ff077819 */ /* 0x000fe40000011604 */
[----:B------:R-:W-:Y:S02]  /*1c4f0*/  LOP3.LUT R78, R10, R229, RZ, 0xc0, !PT ;  /* 0x000000e50a4e7212 */ /* 0x000fe400078ec0ff */
[----:B------:R-:W-:Y:S02]  /*1c500*/  LOP3.LUT R79, R11, R131, RZ, 0xc0, !PT ;  /* 0x000000830b4f7212 */ /* 0x000fe400078ec0ff */
[----:B------:R-:W-:-:S02]  /*1c510*/  SHF.R.U32.HI R9, RZ, 0x8, R5 ;  /* 0x00000008ff097819 */ /* 0x000fc40000011605 */
[----:B------:R-:W-:Y:S02]  /*1c520*/  LOP3.LUT R11, R4, 0xff, RZ, 0xc0, !PT ;  /* 0x000000ff040b7812 */ /* 0x000fe400078ec0ff */
[----:B------:R-:W-:Y:S02]  /*1c530*/  SHF.R.U32.HI R10, RZ, 0x18, R4 ;  /* 0x00000018ff0a7819 */ /* 0x000fe40000011604 */
[----:B------:R-:W-:Y:S02]  /*1c540*/  LOP3.LUT R5, R7, 0xff, RZ, 0xc0, !PT ;  /* 0x000000ff07057812 */ /* 0x000fe400078ec0ff */
[----:B------:R-:W-:Y:S02]  /*1c550*/  SHF.R.U32.HI R8, RZ, 0x18, R8 ;  /* 0x00000018ff087819 */ /* 0x000fe40000011608 */
[----:B------:R-:W-:Y:S02]  /*1c560*/  PRMT R4, R11, 0x5410, R9 ;  /* 0x000054100b047816 */ /* 0x000fe40000000009 */
[----:B------:R-:W-:-:S02]  /*1c570*/  PRMT R5, R5, 0x5410, R10 ;  /* 0x0000541005057816 */ /* 0x000fc4000000000a */
[----:B------:R-:W-:Y:S02]  /*1c580*/  PRMT R7, R6, 0x5410, R8 ;  /* 0x0000541006077816 */ /* 0x000fe40000000008 */
[--C-:B------:R-:W-:Y:S02]  /*1c590*/  HSET2.LE.AND R4, R4, R0.reuse, PT ;  /* 0x0000000004047233 */ /* 0x100fe40003803000 */
[--C-:B------:R-:W-:Y:S02]  /*1c5a0*/  HSET2.LE.AND R6, R14, R0.reuse, PT ;  /* 0x000000000e067233 */ /* 0x100fe40003803000 */
[--C-:B------:R-:W-:Y:S02]  /*1c5b0*/  HSET2.LE.AND R5, R5, R0.reuse, PT ;  /* 0x0000000005057233 */ /* 0x100fe40003803000 */
[----:B------:R-:W-:-:S05]  /*1c5c0*/  HSET2.LE.AND R0, R7, R0, PT ;  /* 0x0000000007007233 */ /* 0x000fca0003803000 */
[----:B------:R-:W-:Y:S01]  /*1c5d0*/  LOP3.LUT R103, R0, R241, RZ, 0xc0, !PT ;  /* 0x000000f100677212 */ /* 0x000fe200078ec0ff */
[----:B------:R-:W-:Y:S01]  /*1c5e0*/  FADD.FTZ R0, R211, R234 ;  /* 0x000000ead3007221 */ /* 0x000fe20000010000 */
[----:B------:R-:W-:Y:S03]  /*1c5f0*/  STG.E.U16 desc[UR28][R2.64+-0xc0], R156 ;  /* 0xffff409c02007986 */ /* 0x000fe6000c10151c */
[----:B------:R-:W-:Y:S01]  /*1c600*/  FADD.FTZ R0, R244, R0 ;  /* 0x00000000f4007221 */ /* 0x000fe20000010000 */
[----:B------:R-:W-:Y:S01]  /*1c610*/  STG.E.U16 desc[UR28][R2.64+-0xbe], R155 ;  /* 0xffff429b02007986 */ /* 0x000fe2000c10151c */
[----:B------:R-:W-:Y:S01]  /*1c620*/  LOP3.LUT R101, R5, R101, RZ, 0xc0, !PT ;  /* 0x0000006505657212 */ /* 0x000fe200078ec0ff */
[----:B------:R-:W-:Y:S01]  /*1c630*/  FADD.FTZ R5, R74, R240 ;  /* 0x000000f04a057221 */ /* 0x000fe20000010000 */
[----:B------:R-:W-:Y:S01]  /*1c640*/  FADD.FTZ R0, R232, R0 ;  /* 0x00000000e8007221 */ /* 0x000fe20000010000 */
[----:B------:R-:W-:Y:S01]  /*1c650*/  STG.E.U16 desc[UR28][R42.64+-0xc0], R145 ;  /* 0xffff40912a007986 */ /* 0x000fe2000c10151c */
[----:B------:R-:W-:-:S03]  /*1c660*/  LOP3.LUT R100, R4, R100, RZ, 0xc0, !PT ;  /* 0x0000006404647212 */ /* 0x000fc600078ec0ff */
[----:B------:R-:W-:Y:S01]  /*1c670*/  STG.E.U16 desc[UR28][R42.64+-0xbe], R144 ;  /* 0xffff42902a007986 */ /* 0x000fe2000c10151c */
[----:B------:R-:W-:-:S03]  /*1c680*/  FADD.FTZ R4, R35, R235 ;  /* 0x000000eb23047221 */ /* 0x000fc60000010000 */
        /* <DEDUP_REMOVED lines=25> */
[----:B------:R-:W-:Y:S04]  /*1c820*/  STG.E.U16 desc[UR28][R32.64+-0x8e], R194 ;  /* 0xffff72c220007986 */ /* 0x000fe8000c10151c */
[----:B------:R-:W-:Y:S04]  /*1c830*/  STG.E.U16 desc[UR28][R2.64+-0x90], R148 ;  /* 0xffff709402007986 */ /* 0x000fe8000c10151c */
[----:B------:R2:W-:Y:S01]  /*1c840*/  STG.E.U16 desc[UR28][R2.64+-0x8e], R147 ;  /* 0xffff729302007986 */ /* 0x0005e2000c10151c */
[----:B------:R-:W-:Y:S01]  /*1c850*/  LOP3.LUT R102, R6, R102, RZ, 0xc0, !PT ;  /* 0x0000006606667212 */ /* 0x000fe200078ec0ff */
[----:B------:R-:W-:Y:S01]  /*1c860*/  FADD.FTZ R241, R220, R0 ;  /* 0x00000000dcf17221 */ /* 0x000fe20000010000 */
[C---:B-1----:R-:W-:Y:S01]  /*1c870*/  HMMA.16816.F32.BF16 R96, R76.reuse, R124, R84 ;  /* 0x0000007c4c60723c */ /* 0x042fe20000041854 */
[----:B------:R-:W-:Y:S01]  /*1c880*/  FADD.FTZ R6, R34, R75 ;  /* 0x0000004b22067221 */ /* 0x000fe20000010000 */
[----:B------:R1:W-:Y:S04]  /*1c890*/  STG.E.U16 desc[UR28][R42.64+-0x90], R210 ;  /* 0xffff70d22a007986 */ /* 0x0003e8000c10151c */
[----:B---3--:R-:W-:Y:S01]  /*1c8a0*/  HMMA.16816.F32.BF16 R112, R76, R132, R112 ;  /* 0x000000844c70723c */ /* 0x008fe20000041870 */
[----:B------:R1:W-:Y:S01]  /*1c8b0*/  STG.E.U16 desc[UR28][R42.64+-0x8e], R146 ;  /* 0xffff72922a007986 */ /* 0x0003e2000c10151c */
[----:B------:R-:W-:-:S04]  /*1c8c0*/  FADD.FTZ R6, R246, R6 ;  /* 0x00000006f6067221 */ /* 0x000fc80000010000 */
[----:B------:R-:W-:Y:S01]  /*1c8d0*/  HMMA.16816.F32.BF16 R104, R76, R134, R104 ;  /* 0x000000864c68723c */ /* 0x000fe20000041868 */
[----:B--2---:R-:W-:Y:S01]  /*1c8e0*/  FADD.FTZ R2, R231, R4 ;  /* 0x00000004e7027221 */ /* 0x004fe20000010000 */
[----:B------:R-:W-:Y:S01]  /*1c8f0*/  FADD.FTZ R4, R238, R5 ;  /* 0x00000005ee047221 */ /* 0x000fe20000010000 */
[----:B------:R-:W-:-:S04]  /*1c900*/  IADD3 R5, P0, R140, -0x180, RZ ;  /* 0xfffffe808c057810 */ /* 0x000fc80007f1e0ff */
[----:B------:R-:W-:Y:S01]  /*1c910*/  IADD3.X R0, R141, -0x1, RZ, P0, !PT ;  /* 0xffffffff8d007810 */ /* 0x000fe200007fe4ff */
[----:B------:R1:W-:Y:S01]  /*1c920*/  STL [R1+0x100], R5 ;  /* 0x0001000501007387 */ /* 0x0003e20000100800 */
[C---:B------:R-:W-:Y:S03]  /*1c930*/  HMMA.16816.F32.BF16 R92, R76.reuse, R126, R80 ;  /* 0x0000007e4c5c723c */ /* 0x040fe60000041850 */
[----:B------:R1:W-:Y:S03]  /*1c940*/  STL [R1+0xfc], R0 ;  /* 0x0000fc0001007387 */ /* 0x0003e60000100800 */
[C---:B------:R-:W-:Y:S06]  /*1c950*/  HMMA.16816.F32.BF16 R88, R76.reuse, R116, R64 ;  /* 0x000000744c58723c */ /* 0x040fec0000041840 */
[----:B------:R-:W-:Y:S06]  /*1c960*/  HMMA.16816.F32.BF16 R84, R76, R118, R56 ;  /* 0x000000764c54723c */ /* 0x000fec0000041838 */
[C---:B------:R-:W-:Y:S06]  /*1c970*/  HMMA.16816.F32.BF16 R136, R100.reuse, R132, R136 ;  /* 0x000000846488723c */ /* 0x040fec0000041888 */
[C---:B------:R-:W-:Y:S06]  /*1c980*/  HMMA.16816.F32.BF16 R128, R100.reuse, R124, R60 ;  /* 0x0000007c6480723c */ /* 0x040fec000004183c */
[----:B------:R-:W-:Y:S06]  /*1c990*/  HMMA.16816.F32.BF16 R120, R100, R116, R120 ;  /* 0x000000746478723c */ /* 0x000fec0000041878 */
[----:B----4-:R-:W-:Y:S06]  /*1c9a0*/  HMMA.16816.F32.BF16 R80, R76, R16, R52 ;  /* 0x000000104c50723c */ /* 0x010fec0000041834 */
[C---:B------:R-:W-:Y:S06]  /*1c9b0*/  HMMA.16816.F32.BF16 R132, R100.reuse, R134, R36 ;  /* 0x000000866484723c */ /* 0x040fec0000041824 */
[C---:B------:R-:W-:Y:S06]  /*1c9c0*/  HMMA.16816.F32.BF16 R124, R100.reuse, R126, R48 ;  /* 0x0000007e647c723c */ /* 0x040fec0000041830 */
[C---:B------:R-:W-:Y:S06]  /*1c9d0*/  HMMA.16816.F32.BF16 R116, R100.reuse, R118, R20 ;  /* 0x000000766474723c */ /* 0x040fec0000041814 */
[----:B------:R-:W-:Y:S06]  /*1c9e0*/  HMMA.16816.F32.BF16 R108, R100, R16, R108 ;  /* 0x00000010646c723c */ /* 0x000fec000004186c */
[-C--:B------:R-:W-:Y:S06]  /*1c9f0*/  HMMA.16816.F32.BF16 R76, R76, R18.reuse, R44 ;  /* 0x000000124c4c723c */ /* 0x080fec000004182c */
[----:B------:R-:W-:Y:S01]  /*1ca00*/  HMMA.16816.F32.BF16 R100, R100, R18, R28 ;  /* 0x000000126464723c */ /* 0x000fe2000004181c */
[----:B------:R-:W-:Y:S01]  /*1ca10*/  FADD.FTZ R3, R237, R6 ;  /* 0x00000006ed037221 */ /* 0x000fe20000010000 */
[----:B------:R-:W-:-:S03]  /*1ca20*/  FADD.FTZ R2, R230, R2 ;  /* 0x00000002e6027221 */ /* 0x000fc60000010000 */
[----:B------:R-:W-:Y:S01]  /*1ca30*/  FADD.FTZ R3, R239, R3 ;  /* 0x00000003ef037221 */ /* 0x000fe20000010000 */
[----:B------:R-:W-:Y:S01]  /*1ca40*/  FADD.FTZ R4, R248, R4 ;  /* 0x00000004f8047221 */ /* 0x000fe20000010000 */
[----:B------:R-:W-:Y:S02]  /*1ca50*/  FADD.FTZ R2, R250, R2 ;  /* 0x00000002fa027221 */ /* 0x000fe40000010000 */
[----:B------:R-:W-:Y:S01]  /*1ca60*/  FADD.FTZ R3, R249, R3 ;  /* 0x00000003f9037221 */ /* 0x000fe20000010000 */
[----:B------:R-:W-:Y:S01]  /*1ca70*/  FADD.FTZ R212, R251, R4 ;  /* 0x00000004fbd47221 */ /* 0x000fe20000010000 */
[----:B------:R-:W-:Y:S02]  /*1ca80*/  FADD.FTZ R240, R228, R2 ;  /* 0x00000002e4f07221 */ /* 0x000fe40000010000 */
[----:B-1----:R-:W-:-:S11]  /*1ca90*/  FADD.FTZ R215, R252, R3 ;  /* 0x00000003fcd77221 */ /* 0x002fd60000010000 */
.L_x_2239:
[----:B------:R-:W-:-:S06]  /*1caa0*/  UISETP.GT.AND UP0, UPT, UR17, UR12, UPT ;  /* 0x0000000c1100728c */ /* 0x000fcc000bf04270 */
[----:B------:R-:W-:-:S13]  /*1cab0*/  PLOP3.LUT P0, PT, PT, PT, UP0, 0x80, 0x0 ;  /* 0x000000000000781c */ /* 0x000fda0003f0f008 */
[----:B------:R-:W-:Y:S05]  /*1cac0*/  @!P0 BRA `(.L_x_2246) ;  /* 0x0000007c00988947 */ /* 0x000fea0003800000 */
[----:B-1----:R-:W2:Y:S04]  /*1cad0*/  LDL.LU R5, [R1+0xf0] ;  /* 0x0000f00001057983 */ /* 0x002ea80000300800 */
[----:B------:R-:W3:Y:S04]  /*1cae0*/  LDL.LU R4, [R1+0x168] ;  /* 0x0001680001047983 */ /* 0x000ee80000300800 */
[----:B------:R-:W4:Y:S01]  /*1caf0*/  LDL.LU R3, [R1+0x128] ;  /* 0x0001280001037983 */ /* 0x000f220000300800 */
[----:B------:R-:W-:Y:S01]  /*1cb00*/  USHF.L.U64.HI UR6, UR8, 0x5, UR9 ;  /* 0x0000000508067899 */ /* 0x000fe20008010209 */
[----:B-----5:R-:W-:Y:S01]  /*1cb10*/  LOP3.LUT R183, R183, 0xfffffffd, RZ, 0xc0, !PT ;  /* 0xfffffffdb7b77812 */ /* 0x020fe200078ec0ff */
[----:B------:R-:W-:Y:S01]  /*1cb20*/  USHF.L.U32 UR7, UR8, 0x5, URZ ;  /* 0x0000000508077899 */ /* 0x000fe2000800063f */
[----:B------:R-:W-:Y:S01]  /*1cb30*/  IMAD.MOV.U32 R73, RZ, RZ, R69 ;  /* 0x000000ffff497224 */ /* 0x000fe200078e0045 */
[----:B------:R-:W-:Y:S01]  /*1cb40*/  UIMAD.WIDE.U32 UR20, UR8, 0x30, URZ ;  /* 0x00000030081478a5 */ /* 0x000fe2000f8e003f */
[----:B------:R-:W-:Y:S01]  /*1cb50*/  IMAD.MOV.U32 R2, RZ, RZ, R71 ;  /* 0x000000ffff027224 */ /* 0x000fe200078e0047 */
[----:B------:R-:W-:Y:S01]  /*1cb60*/  UIMAD UR4, UR9, 0x30, URZ ;  /* 0x00000030090478a4 */ /* 0x000fe2000f8e023f */
[----:B------:R-:W-:Y:S01]  /*1cb70*/  IMAD.MOV.U32 R72, RZ, RZ, R68 ;  /* 0x000000ffff487224 */ /* 0x000fe200078e0044 */
[----:B------:R-:W-:Y:S01]  /*1cb80*/  USHF.L.U64.HI UR8, UR10, 0x5, UR11 ;  /* 0x000000050a087899 */ /* 0x000fe2000801020b */
[----:B------:R-:W-:Y:S01]  /*1cb90*/  MOV R74, R70 ;  /* 0x00000046004a7202 */ /* 0x000fe20000000f00 */
[----:B------:R-:W-:-:S02]  /*1cba0*/  USHF.L.U32 UR9, UR10, 0x5, URZ ;  /* 0x000000050a097899 */ /* 0x000fc4000800063f */
[----:B------:R-:W-:Y:S02]  /*1cbb0*/  UIMAD.WIDE.U32 UR48, UR10, 0x30, URZ ;  /* 0x000000300a3078a5 */ /* 0x000fe4000f8e003f */
[----:B------:R-:W-:Y:S01]  /*1cbc0*/  USHF.L.U32 UR42, UR19, 0x3, URZ ;  /* 0x00000003132a7899 */ /* 0x000fe2000800063f */
[----:B------:R-:W-:Y:S01]  /*1cbd0*/  ULDC UR10, c[0x0][0x2d0] ;  /* 0x0000b400000a7ab9 */ /* 0x000fe20000000800 */
[----:B------:R-:W-:Y:S01]  /*1cbe0*/  USHF.R.S32.HI UR44, URZ, 0x1f, UR19 ;  /* 0x0000001f3f2c7899 */ /* 0x000fe20008011413 */
[----:B------:R-:W-:Y:S01]  /*1cbf0*/  ISETP.GE.AND P0, PT, R242, UR10, PT ;  /* 0x0000000af2007c0c */ /* 0x000fe2000bf06270 */
[----:B------:R-:W-:Y:S02]  /*1cc00*/  UIMAD UR45, UR19, 0x38, UR42 ;  /* 0x00000038132d78a4 */ /* 0x000fe4000f8e022a */
[----:B------:R-:W-:Y:S02]  /*1cc10*/  UIADD3 UR10, UR4, UR21, URZ ;  /* 0x00000015040a7290 */ /* 0x000fe4000fffe03f */
[----:B------:R-:W-:-:S02]  /*1cc20*/  USHF.R.S32.HI UR4, URZ, 0x1f, UR42 ;  /* 0x0000001f3f047899 */ /* 0x000fc4000801142a */
[----:B------:R-:W-:Y:S02]  /*1cc30*/  UIADD3 UR45, UR45, 0x1, URZ ;  /* 0x000000012d2d7890 */ /* 0x000fe4000fffe03f */
[----:B------:R-:W-:Y:S02]  /*1cc40*/  USHF.L.U32 UR43, UR42, 0x1, URZ ;  /* 0x000000012a2b7899 */ /* 0x000fe4000800063f */
[----:B------:R-:W-:Y:S02]  /*1cc50*/  USHF.L.U64.HI UR42, UR42, 0x1, UR4 ;  /* 0x000000012a2a7899 */ /* 0x000fe40008010204 */
[----:B------:R-:W1:Y:S01]  /*1cc60*/  @!P0 LDC.64 R6, c[0x0][0x220] ;  /* 0x00008800ff068b82 */ /* 0x000e620000000a00 */
[----:B------:R-:W-:Y:S01]  /*1cc70*/  USHF.R.S32.HI UR4, URZ, 0x1f, UR45 ;  /* 0x0000001f3f047899 */ /* 0x000fe2000801142d */
[----:B------:R-:W-:Y:S01]  /*1cc80*/  @P0 LOP3.LUT R183, R183, 0x2, RZ, 0xfc, !PT ;  /* 0x00000002b7b70812 */ /* 0x000fe200078efcff */
[----:B------:R-:W-:Y:S02]  /*1cc90*/  UIMAD UR11, UR11, 0x30, URZ ;  /* 0x000000300b0b78a4 */ /* 0x000fe4000f8e023f */
[----:B------:R-:W-:-:S02]  /*1cca0*/  USHF.R.S32.HI UR22, URZ, 0x1f, UR47 ;  /* 0x0000001f3f167899 */ /* 0x000fc4000801142f */
[----:B------:R-:W-:Y:S01]  /*1ccb0*/  UIMAD.WIDE.U32 UR50, UR19, 0x70, URZ ;  /* 0x00000070133278a5 */ /* 0x000fe2000f8e003f */
[----:B------:R-:W1:Y:S01]  /*1ccc0*/  @!P0 LDC.64 R10, c[0x0][0x220] ;  /* 0x00008800ff0a8b82 */ /* 0x000e620000000a00 */
[----:B------:R-:W-:Y:S02]  /*1ccd0*/  UIMAD UR44, UR44, 0x70, URZ ;  /* 0x000000702c2c78a4 */ /* 0x000fe4000f8e023f */
[----:B------:R-:W-:Y:S02]  /*1cce0*/  USHF.L.U32 UR46, UR45, 0x1, URZ ;  /* 0x000000012d2e7899 */ /* 0x000fe4000800063f */
[----:B------:R-:W-:Y:S02]  /*1ccf0*/  USHF.L.U32 UR18, UR47, 0x1, URZ ;  /* 0x000000012f127899 */ /* 0x000fe4000800063f */
[----:B------:R-:W-:Y:S01]  /*1cd00*/  USHF.L.U64.HI UR45, UR45, 0x1, UR4 ;  /* 0x000000012d2d7899 */ /* 0x000fe20008010204 */
[----:B------:R-:W1:Y:S01]  /*1cd10*/  @!P0 LDC.64 R8, c[0x0][0x220] ;  /* 0x00008800ff088b82 */ /* 0x000e620000000a00 */
[----:B------:R-:W-:-:S02]  /*1cd20*/  UIADD3 UR11, UR11, UR49, URZ ;  /* 0x000000310b0b7290 */ /* 0x000fc4000fffe03f */
[----:B------:R-:W-:Y:S02]  /*1cd30*/  USHF.L.U64.HI UR47, UR47, 0x1, UR22 ;  /* 0x000000012f2f7899 */ /* 0x000fe40008010216 */
[----:B------:R-:W-:Y:S01]  /*1cd40*/  UIADD3 UR44, UR51, UR44, URZ ;  /* 0x0000002c332c7290 */ /* 0x000fe2000fffe03f */
[----:B------:R-:W-:Y:S01]  /*1cd50*/  ULDC UR4, c[0x0][0x2ec] ;  /* 0x0000bb0000047ab9 */ /* 0x000fe20000000800 */
[----:B-1----:R1:W-:Y:S04]  /*1cd60*/  @!P0 STL.64 [R1+0x148], R6 ;  /* 0x0001480601008387 */ /* 0x0023e80000100a00 */
[----:B------:R-:W-:Y:S04]  /*1cd70*/  @!P0 STL.64 [R1+0x140], R10 ;  /* 0x0001400a01008387 */ /* 0x000fe80000100a00 */
[----:B------:R2:W-:Y:S01]  /*1cd80*/  @!P0 STL.64 [R1+0x138], R8 ;  /* 0x0001380801008387 */ /* 0x0005e20000100a00 */
[----:B-1----:R-:W1:Y:S03]  /*1cd90*/  @!P0 LDC.64 R6, c[0x0][0x220] ;  /* 0x00008800ff068b82 */ /* 0x002e660000000a00 */
[----:B-1----:R1:W-:Y:S01]  /*1cda0*/  @!P0 STL.64 [R1+0x130], R6 ;  /* 0x0001300601008387 */ /* 0x0023e20000100a00 */
[C---:B--2---:R-:W-:Y:S01]  /*1cdb0*/  IADD3 R0, R5.reuse, 0x4, RZ ;  /* 0x0000000405007810 */ /* 0x044fe20007ffe0ff */
[----:B------:R-:W-:-:S04]  /*1cdc0*/  IMAD.WIDE.U32 R8, R5, -0x326172a9, RZ ;  /* 0xcd9e8d5705087825 */ /* 0x000fc800078e00ff */
[----:B-1----:R-:W-:Y:S01]  /*1cdd0*/  IMAD.WIDE.U32 R6, R0, -0x326172a9, RZ ;  /* 0xcd9e8d5700067825 */ /* 0x002fe200078e00ff */
[----:B------:R-:W-:Y:S01]  /*1cde0*/  STL.64 [R1+0x120], R8 ;  /* 0x0001200801007387 */ /* 0x000fe20000100a00 */
[-C--:B----4-:R-:W-:Y:S02]  /*1cdf0*/  LOP3.LUT R0, R9, R3.reuse, RZ, 0x3c, !PT ;  /* 0x0000000309007212 */ /* 0x090fe400078e3cff */
[----:B---3--:R-:W-:Y:S01]  /*1ce00*/  IMAD.WIDE.U32 R242, R4, -0x2daee0ad, RZ ;  /* 0xd2511f5304f27825 */ /* 0x008fe200078e00ff */
[----:B------:R1:W-:Y:S01]  /*1ce10*/  STL.64 [R1+0x118], R6 ;  /* 0x0001180601007387 */ /* 0x0003e20000100a00 */
[----:B------:R-:W-:-:S03]  /*1ce20*/  LOP3.LUT R3, R7, R3, RZ, 0x3c, !PT ;  /* 0x0000000307037212 */ /* 0x000fc600078e3cff */
[----:B-1----:R-:W2:Y:S04]  /*1ce30*/  LDL.LU.64 R6, [R1+0x160] ;  /* 0x0001600001067983 */ /* 0x002ea80000300a00 */
[----:B------:R-:W2:Y:S01]  /*1ce40*/  LDL.LU.64 R4, [R1+0x170] ;  /* 0x0001700001047983 */ /* 0x000ea20000300a00 */
[----:B------:R-:W-:-:S04]  /*1ce50*/  IMAD.WIDE.U32 R10, R0, -0x2daee0ad, RZ ;  /* 0xd2511f53000a7825 */ /* 0x000fc800078e00ff */
[----:B------:R-:W-:Y:S01]  /*1ce60*/  IMAD.WIDE.U32 R8, R3, -0x2daee0ad, RZ ;  /* 0xd2511f5303087825 */ /* 0x000fe200078e00ff */
[----:B------:R1:W-:Y:S04]  /*1ce70*/  STL.64 [R1+0x8], R10 ;  /* 0x0000080a01007387 */ /* 0x0003e80000100a00 */
[----:B------:R1:W-:Y:S01]  /*1ce80*/  STL.64 [R1], R8 ;  /* 0x0000000801007387 */ /* 0x0003e20000100a00 */
[----:B--2---:R-:W-:-:S05]  /*1ce90*/  MOV R5, R7 ;  /* 0x0000000700057202 */ /* 0x004fca0000000f00 */
[----:B------:R1:W-:Y:S01]  /*1cea0*/  STL.64 [R1+0x128], R4 ;  /* 0x0001280401007387 */ /* 0x0003e20000100a00 */
[----:B------:R-:W-:Y:S05]  /*1ceb0*/  BRA `(.L_x_2247) ;  /* 0x0000000000d07947 */ /* 0x000fea0003800000 */
.L_x_2249:
[----:B------:R-:W2:Y:S01]  /*1cec0*/  LDL.64 R210, [R1+0x158] ;  /* 0x0001580001d27983 */ /* 0x000ea20000100a00 */
[----:B------:R-:W1:Y:S01]  /*1ced0*/  LDC.64 R4, c[0x0][0x248] ;  /* 0x00009200ff047b82 */ /* 0x000e620000000a00 */
[----:B------:R-:W-:Y:S01]  /*1cee0*/  LOP3.LUT P6, RZ, R183, 0x2, RZ, 0xc0, !PT ;  /* 0x00000002b7ff7812 */ /* 0x000fe200078cc0ff */
[----:B------:R-:W-:Y:S01]  /*1cef0*/  UIADD3 UR23, UR17, -0x2, URZ ;  /* 0xfffffffe11177890 */ /* 0x000fe2000fffe03f */
[----:B------:R-:W3:Y:S03]  /*1cf00*/  LDL.64 R208, [R1+0x150] ;  /* 0x0001500001d07983 */ /* 0x000ee60000100a00 */
[----:B------:R-:W-:Y:S08]  /*1cf10*/  USHF.R.S32.HI UR22, URZ, 0x1f, UR23 ;  /* 0x0000001f3f167899 */ /* 0x000ff00008011417 */
[----:B------:R4:W-:Y:S01]  /*1cf20*/  @P6 STS.128 [R192+0x4000], RZ ;  /* 0x004000ffc0006388 */ /* 0x0009e20000000c00 */
[----:B------:R-:W5:Y:S08]  /*1cf30*/  @!P6 LDC.64 R10, c[0x0][0x218] ;  /* 0x00008600ff0aeb82 */ /* 0x000f700000000a00 */
[----:B------:R-:W4:Y:S08]  /*1cf40*/  @!P6 LDC.64 R14, c[0x0][0x218] ;  /* 0x00008600ff0eeb82 */ /* 0x000f300000000a00 */
[----:B------:R-:W4:Y:S08]  /*1cf50*/  @!P6 LDC.64 R16, c[0x0][0x218] ;  /* 0x00008600ff10eb82 */ /* 0x000f300000000a00 */
[----:B------:R-:W4:Y:S01]  /*1cf60*/  @!P6 LDC.64 R18, c[0x0][0x218] ;  /* 0x00008600ff12eb82 */ /* 0x000f220000000a00 */
[C---:B-1----:R-:W-:Y:S02]  /*1cf70*/  IMAD R3, R4.reuse, UR22, RZ ;  /* 0x0000001604037c24 */ /* 0x042fe4000f8e02ff */
[----:B------:R-:W-:Y:S04]  /*1cf80*/  IMAD.WIDE.U32 R6, R4, UR23, RZ ;  /* 0x0000001704067c25 */ /* 0x000fe8000f8e00ff */
[----:B------:R-:W-:Y:S04]  /*1cf90*/  IMAD R3, R5, UR23, R3 ;  /* 0x0000001705037c24 */ /* 0x000fe8000f8e0203 */
[----:B------:R-:W-:Y:S01]  /*1cfa0*/  IMAD.IADD R3, R7, 0x1, R3 ;  /* 0x0000000107037824 */ /* 0x000fe200078e0203 */
[----:B--2---:R-:W-:Y:S04]  /*1cfb0*/  LEA R0, P0, R6, R210, 0x6 ;  /* 0x000000d206007211 */ /* 0x004fe800078030ff */
[----:B-----5:R-:W-:Y:S02]  /*1cfc0*/  @!P6 LEA R10, P5, R0, R10, 0x1 ;  /* 0x0000000a000ae211 */ /* 0x020fe400078a08ff */
[----:B---3--:R-:W-:Y:S02]  /*1cfd0*/  LEA.HI.X R3, R6, R209, R3, 0x6, P0 ;  /* 0x000000d106037211 */ /* 0x008fe400000f3403 */
[----:B------:R-:W-:Y:S02]  /*1cfe0*/  @!P6 LEA R7, P0, R4, R0, 0x4 ;  /* 0x000000000407e211 */ /* 0x000fe400078020ff */
[----:B------:R-:W-:Y:S02]  /*1cff0*/  @!P6 LEA.HI.X R11, R0, R11, R3, 0x1, P5 ;  /* 0x0000000b000be211 */ /* 0x000fe400028f0c03 */
[C---:B----4-:R-:W-:Y:S02]  /*1d000*/  @!P6 LEA R8, P4, R7.reuse, R14, 0x1 ;  /* 0x0000000e0708e211 */ /* 0x050fe400078808ff */
[----:B------:R-:W-:Y:S01]  /*1d010*/  @!P6 LEA.HI.X R9, R4, R3, R5, 0x4, P0 ;  /* 0x000000030409e211 */ /* 0x000fe200000f2405 */
[----:B------:R-:W-:Y:S01]  /*1d020*/  @!PT LDS RZ, [RZ] ;  /* 0x00000000fffff984 */ /* 0x000fe20000000800 */
[----:B------:R-:W-:Y:S01]  /*1d030*/  @!PT LDS RZ, [RZ] ;  /* 0x00000000fffff984 */ /* 0x000fe20000000800 */
[----:B------:R-:W-:Y:S01]  /*1d040*/  @!PT LDS RZ, [RZ] ;  /* 0x00000000fffff984 */ /* 0x000fe20000000800 */
[----:B------:R1:W-:Y:S01]  /*1d050*/  @!P6 LDGSTS.E.BYPASS.LTC128B.128 [R192+0x4000], desc[UR28][R10.64] ;  /* 0x040000000ac0efae */ /* 0x0003e2000b901d5c */
[C---:B------:R-:W-:Y:S02]  /*1d060*/  @!P6 IADD3 R5, P3, R0.reuse, UR9, RZ ;  /* 0x000000090005ec10 */ /* 0x040fe4000ff7e0ff */
[----:B------:R-:W-:Y:S01]  /*1d070*/  @!P6 LEA.HI.X R9, R7, R15, R9, 0x1, P4 ;  /* 0x0000000f0709e211 */ /* 0x000fe200020f0c09 */
[----:B------:R1:W-:Y:S01]  /*1d080*/  @P6 STS.128 [R192+0x4800], RZ ;  /* 0x004800ffc0006388 */ /* 0x0003e20000000c00 */
[----:B------:R-:W-:Y:S02]  /*1d090*/  @!P6 LEA R6, P2, R5, R16, 0x1 ;  /* 0x000000100506e211 */ /* 0x000fe400078408ff */
[----:B------:R-:W-:Y:S01]  /*1d0a0*/  @!P6 IADD3.X R13, R3, UR8, RZ, P3, !PT ;  /* 0x00000008030dec10 */ /* 0x000fe20009ffe4ff */
[----:B------:R-:W-:Y:S01]  /*1d0b0*/  @!PT LDS RZ, [RZ] ;  /* 0x00000000fffff984 */ /* 0x000fe20000000800 */
[----:B------:R-:W-:Y:S01]  /*1d0c0*/  @!PT LDS RZ, [RZ] ;  /* 0x00000000fffff984 */ /* 0x000fe20000000800 */
[----:B------:R-:W-:Y:S01]  /*1d0d0*/  @!PT LDS RZ, [RZ] ;  /* 0x00000000fffff984 */ /* 0x000fe20000000800 */
[----:B------:R1:W-:Y:S01]  /*1d0e0*/  @!P6 LDGSTS.E.BYPASS.LTC128B.128 [R192+0x4800], desc[UR28][R8.64] ;  /* 0x0480000008c0efae */ /* 0x0003e2000b901d5c */
[----:B------:R-:W-:Y:S02]  /*1d0f0*/  @!P6 IADD3 R12, P1, R0, UR48, RZ ;  /* 0x00000030000cec10 */ /* 0x000fe4000ff3e0ff */
[----:B------:R-:W-:Y:S01]  /*1d100*/  @!P6 LEA.HI.X R7, R5, R17, R13, 0x1, P2 ;  /* 0x000000110507e211 */ /* 0x000fe200010f0c0d */
[----:B------:R1:W-:Y:S01]  /*1d110*/  @P6 STS.128 [R192+0x5000], RZ ;  /* 0x005000ffc0006388 */ /* 0x0003e20000000c00 */
[C---:B------:R-:W-:Y:S02]  /*1d120*/  @!P6 LEA R4, P0, R12.reuse, R18, 0x1 ;  /* 0x000000120c04e211 */ /* 0x040fe400078008ff */
[----:B------:R-:W-:Y:S01]  /*1d130*/  @!P6 IADD3.X R14, R3, UR11, RZ, P1, !PT ;  /* 0x0000000b030eec10 */ /* 0x000fe20008ffe4ff */
        /* <DEDUP_REMOVED lines=10> */
[----:B------:R-:W0:Y:S01]  /*1d1e0*/  LDGDEPBAR ;  /* 0x00000000000079af */ /* 0x000e220000000000 */
[----:B------:R-:W-:Y:S05]  /*1d1f0*/  BRA `(.L_x_2248) ;  /* 0x0000001800a47947 */ /* 0x000fea0003800000 */
.L_x_2247:
[----:B------:R-:W-:Y:S01]  /*1d200*/  LOP3.LUT P5, RZ, R183, 0x2, RZ, 0xc0, !PT ;  /* 0x00000002b7ff7812 */ /* 0x000fe200078ac0ff */
[----:B------:R-:W2:Y:S01]  /*1d210*/  LDL.64 R12, [R1+0x128] ;  /* 0x00012800010c7983 */ /* 0x000ea20000100a00 */
[----:B------:R-:W-:Y:S04]  /*1d220*/  DEPBAR.LE SB0, 0x0 ;  /* 0x000080000000791a */ /* 0x000fe80000000000 */
[----:B------:R-:W-:Y:S01]  /*1d230*/  UIADD3 UR19, UR17, -0x1, URZ ;  /* 0xffffffff11137890 */ /* 0x000fe2000fffe03f */
[----:B-1----:R-:W3:Y:S01]  /*1d240*/  LDL R9, [R1+0x148] ;  /* 0x0001480001097983 */ /* 0x002ee20000100800 */
[----:B------:R-:W-:Y:S02]  /*1d250*/  UIADD3 UR40, UR17, -0x1, URZ ;  /* 0xffffffff11287890 */ /* 0x000fe4000fffe03f */
[----:B------:R-:W-:Y:S01]  /*1d260*/  USHF.R.S32.HI UR23, URZ, 0x1f, UR19 ;  /* 0x0000001f3f177899 */ /* 0x000fe20008011413 */
[----:B------:R-:W4:Y:S01]  /*1d270*/  LDL R19, [R1+0x14c] ;  /* 0x00014c0001137983 */ /* 0x000f220000100800 */
[----:B------:R-:W-:Y:S01]  /*1d280*/  UIMAD UR22, UR34, UR19, URZ ;  /* 0x00000013221672a4 */ /* 0x000fe2000f8e023f */
[----:B------:R-:W-:Y:S01]  /*1d290*/  IMAD.U32 R4, RZ, RZ, UR19 ;  /* 0x00000013ff047e24 */ /* 0x000fe2000f8e00ff */
[----:B------:R-:W-:Y:S01]  /*1d2a0*/  USHF.L.U32 UR41, UR40, 0x1, URZ ;  /* 0x0000000128297899 */ /* 0x000fe2000800063f */
[----:B-----5:R-:W5:Y:S01]  /*1d2b0*/  LDL R10, [R1+0x140] ;  /* 0x00014000010a7983 */ /* 0x020f620000100800 */
[----:B------:R-:W-:Y:S02]  /*1d2c0*/  UIMAD UR22, UR23, UR35, UR22 ;  /* 0x00000023171672a4 */ /* 0x000fe4000f8e0216 */
[----:B------:R-:W-:Y:S01]  /*1d2d0*/  ULOP3.LUT UR19, UR41, UR33, URZ, 0x3c, !UPT ;  /* 0x0000002129137292 */ /* 0x000fe2000f8e3c3f */
[----:B------:R-:W5:Y:S01]  /*1d2e0*/  LDL R18, [R1+0x144] ;  /* 0x0001440001127983 */ /* 0x000f620000100800 */
[----:B------:R-:W-:Y:S02]  /*1d2f0*/  UISETP.GT.AND UP0, UPT, UR40, UR12, UPT ;  /* 0x0000000c2800728c */ /* 0x000fe4000bf04270 */
[----:B------:R-:W-:Y:S01]  /*1d300*/  UIADD3 UR24, UR32, -0x61c88647, URZ ;  /* 0x9e3779b920187890 */ /* 0x000fe2000fffe03f */
[----:B------:R-:W5:Y:S01]  /*1d310*/  LDL R8, [R1+0x138] ;  /* 0x0001380001087983 */ /* 0x000f620000100800 */
[----:B------:R-:W-:Y:S02]  /*1d320*/  UIADD3 UR39, UR32, 0x3c6ef372, URZ ;  /* 0x3c6ef37220277890 */ /* 0x000fe4000fffe03f */
[----:B------:R-:W-:Y:S01]  /*1d330*/  UIADD3 UR38, UR33, 0x76cf5d0a, URZ ;  /* 0x76cf5d0a21267890 */ /* 0x000fe2000fffe03f */
[----:B------:R-:W5:Y:S01]  /*1d340*/  LDL R17, [R1+0x13c] ;  /* 0x00013c0001117983 */ /* 0x000f620000100800 */
[----:B------:R-:W-:Y:S02]  /*1d350*/  UIADD3 UR31, UR33, 0x32370b8f, URZ ;  /* 0x32370b8f211f7890 */ /* 0x000fe4000fffe03f */
[----:B------:R-:W-:Y:S01]  /*1d360*/  UIADD3 UR37, UR32, -0x255992d5, URZ ;  /* 0xdaa66d2b20257890 */ /* 0x000fe2000fffe03f */
[----:B------:R-:W5:Y:S04]  /*1d370*/  LDL R6, [R1+0x130] ;  /* 0x0001300001067983 */ /* 0x000f680000100800 */
[----:B------:R-:W5:Y:S01]  /*1d380*/  LDL R16, [R1+0x134] ;  /* 0x0001340001107983 */ /* 0x000f620000100800 */
[----:B------:R-:W-:Y:S06]  /*1d390*/  BAR.SYNC.DEFER_BLOCKING 0x0 ;  /* 0x0000000000007b1d */ /* 0x000fec0000010000 */
[----:B------:R-:W-:Y:S08]  /*1d3a0*/  @P5 STS.128 [R192+0x6000], RZ ;  /* 0x006000ffc0005388 */ /* 0x000ff00000000c00 */
[----:B------:R-:W5:Y:S06]  /*1d3b0*/  LDL.64 R204, [R1+0x8] ;  /* 0x0000080001cc7983 */ /* 0x000f6c0000100a00 */
[----:B------:R-:W5:Y:S06]  /*1d3c0*/  LDL.64 R218, [R1] ;  /* 0x0000000001da7983 */ /* 0x000f6c0000100a00 */
[----:B------:R-:W5:Y:S01]  /*1d3d0*/  LDL.64 R216, [R1+0x120] ;  /* 0x0001200001d87983 */ /* 0x000f620000100a00 */
[----:B--2---:R-:W-:Y:S04]  /*1d3e0*/  IMAD.WIDE.U32 R4, R4, UR35, R12 ;  /* 0x0000002304047c25 */ /* 0x004fe8000f8e000c */
[----:B------:R-:W-:Y:S01]  /*1d3f0*/  VIADD R0, R5, UR22 ;  /* 0x0000001605007c36 */ /* 0x000fe20008000000 */
[C---:B------:R-:W-:Y:S01]  /*1d400*/  @!P5 IADD3 R3, P1, R4.reuse, UR36, RZ ;  /* 0x000000240403dc10 */ /* 0x040fe2000ff3e0ff */
[----:B------:R-:W-:Y:S01]  /*1d410*/  UIADD3 UR22, UR33, -0x4498517b, URZ ;  /* 0xbb67ae8521167890 */ /* 0x000fe2000fffe03f */
        /* <DEDUP_REMOVED lines=51> */
[----:B------:R-:W0:Y:S03]  /*1d750*/  LDGDEPBAR ;  /* 0x00000000000079af */ /* 0x000e260000000000 */
[C---:B------:R-:W-:Y:S05]  /*1d760*/  HMMA.16816.F32.BF16 R32, R64.reuse, R34, RZ ;  /* 0x000000224020723c */ /* 0x040fea00000418ff */
[----:B------:R-:W-:Y:S01]  /*1d770*/  LDSM.16.M88.4 R160, [R179] ;  /* 0x00000000b3a0783b */ /* 0x000fe20000000200 */
[-C--:B----4-:R-:W-:Y:S07]  /*1d780*/  HMMA.16816.F32.BF16 R36, R64, R48.reuse, RZ ;  /* 0x000000304024723c */ /* 0x090fee00000418ff */
[----:B------:R-:W-:Y:S01]  /*1d790*/  LDSM.16.M88.4 R164, [R176+0x2000] ;  /* 0x00200000b0a4783b */ /* 0x000fe20000000200 */
[C---:B------:R-:W-:Y:S01]  /*1d7a0*/  HMMA.16816.F32.BF16 R40, R60.reuse, R48, RZ ;  /* 0x000000303c28723c */ /* 0x040fe200000418ff */
[----:B------:R-:W4:Y:S05]  /*1d7b0*/  S2R R3, SR_TID.X ;  /* 0x0000000000037919 */ /* 0x000f2a0000002100 */
[-C--:B------:R-:W-:Y:S06]  /*1d7c0*/  HMMA.16816.F32.BF16 R44, R60, R50.reuse, RZ ;  /* 0x000000323c2c723c */ /* 0x080fec00000418ff */
[C---:B------:R-:W-:Y:S06]  /*1d7d0*/  HMMA.16816.F32.BF16 R48, R64.reuse, R50, RZ ;  /* 0x000000324030723c */ /* 0x040fec00000418ff */
[-C--:B-----5:R-:W-:Y:S06]  /*1d7e0*/  HMMA.16816.F32.BF16 R52, R64, R68.reuse, RZ ;  /* 0x000000444034723c */ /* 0x0a0fec00000418ff */
[C---:B------:R-:W-:Y:S06]  /*1d7f0*/  HMMA.16816.F32.BF16 R56, R60.reuse, R68, RZ ;  /* 0x000000443c38723c */ /* 0x040fec00000418ff */
[-C--:B------:R-:W-:Y:S06]  /*1d800*/  HMMA.16816.F32.BF16 R60, R60, R70.reuse, RZ ;  /* 0x000000463c3c723c */ /* 0x080fec00000418ff */
[----:B------:R-:W-:Y:S01]  /*1d810*/  HMMA.16816.F32.BF16 R64, R64, R70, RZ ;  /* 0x000000464040723c */ /* 0x000fe200000418ff */
[----:B------:R-:W5:Y:S01]  /*1d820*/  LDSM.16.M88.4 R68, [R174+0x5800] ;  /* 0x00580000ae44783b */ /* 0x000f620000000200 */
[----:B----4-:R-:W-:Y:S04]  /*1d830*/  IMAD.SHL.U32 R3, R3, 0x2, RZ ;  /* 0x0000000203037824 */ /* 0x010fe800078e00ff */
[-C--:B-1----:R-:W-:Y:S05]  /*1d840*/  HMMA.16816.F32.BF16 R4, R140, R144.reuse, R4 ;  /* 0x000000908c04723c */ /* 0x082fea0000041804 */
[----:B------:R-:W-:Y:S01]  /*1d850*/  LOP3.LUT R3, R3, 0x6, RZ, 0xc0, !PT ;  /* 0x0000000603037812 */ /* 0x000fe200078ec0ff */
[C---:B--2---:R-:W-:Y:S05]  /*1d860*/  HMMA.16816.F32.BF16 R8, R148.reuse, R144, R8 ;  /* 0x000000909408723c */ /* 0x044fea0000041808 */
[----:B------:R-:W-:Y:S01]  /*1d870*/  IMAD R0, R0, 0x40, R3 ;  /* 0x0000004000007824 */ /* 0x000fe200078e0203 */
[-C--:B------:R-:W-:Y:S04]  /*1d880*/  HMMA.16816.F32.BF16 R12, R148, R146.reuse, R12 ;  /* 0x00000092940c723c */ /* 0x080fe8000004180c */
[CC--:B------:R-:W-:Y:S01]  /*1d890*/  ISETP.GE.AND P2, PT, R0.reuse, R187.reuse, PT ;  /* 0x000000bb0000720c */ /* 0x0c0fe20003f46270 */
[C---:B------:R-:W-:Y:S01]  /*1d8a0*/  VIADD R3, R0.reuse, 0x1 ;  /* 0x0000000100037836 */ /* 0x040fe20000000000 */
[CC--:B------:R-:W-:Y:S01]  /*1d8b0*/  ISETP.GE.AND P0, PT, R0.reuse, R186.reuse, PT ;  /* 0x000000ba0000720c */ /* 0x0c0fe20003f06270 */
[C---:B------:R-:W-:Y:S01]  /*1d8c0*/  HMMA.16816.F32.BF16 R16, R140.reuse, R146, R16 ;  /* 0x000000928c10723c */ /* 0x040fe20000041810 */
[----:B------:R-:W1:Y:S03]  /*1d8d0*/  LDSM.16.M88.4 R144, [R176] ;  /* 0x00000000b090783b */ /* 0x000e660000000200 */
[C---:B------:R-:W-:Y:S02]  /*1d8e0*/  ISETP.GE.AND P1, PT, R3.reuse, R187, PT ;  /* 0x000000bb0300720c */ /* 0x040fe40003f26270 */
[C---:B------:R-:W-:Y:S01]  /*1d8f0*/  ISETP.GE.AND P3, PT, R3.reuse, R186, PT ;  /* 0x000000ba0300720c */ /* 0x040fe20003f66270 */
[-C--:B------:R-:W-:Y:S03]  /*1d900*/  HMMA.16816.F32.BF16 R20, R140, R152.reuse, R20 ;  /* 0x000000988c14723c */ /* 0x080fe60000041814 */
[C---:B------:R-:W-:Y:S02]  /*1d910*/  ISETP.GE.AND P6, PT, R3.reuse, R185, PT ;  /* 0x000000b90300720c */ /* 0x040fe40003fc6270 */
[C---:B------:R-:W-:Y:S01]  /*1d920*/  ISETP.GE.AND P5, PT, R3.reuse, R184, PT ;  /* 0x000000b80300720c */ /* 0x040fe20003fa6270 */
[C---:B------:R-:W-:Y:S04]  /*1d930*/  HMMA.16816.F32.BF16 R24, R148.reuse, R152, R24 ;  /* 0x000000989418723c */ /* 0x040fe80000041818 */
[CC--:B------:R-:W-:Y:S02]  /*1d940*/  ISETP.GE.OR P4, PT, R0.reuse, R191.reuse, !P2 ;  /* 0x000000bf0000720c */ /* 0x0c0fe40005786670 */
[C---:B------:R-:W-:Y:S01]  /*1d950*/  ISETP.GE.OR P1, PT, R3.reuse, R191, !P1 ;  /* 0x000000bf0300720c */ /* 0x040fe20004f26670 */
[-C--:B------:R-:W-:Y:S03]  /*1d960*/  HMMA.16816.F32.BF16 R28, R148, R154.reuse, R28 ;  /* 0x0000009a941c723c */ /* 0x080fe6000004181c */
[CC--:B------:R-:W-:Y:S02]  /*1d970*/  ISETP.GE.OR P2, PT, R0.reuse, R190.reuse, !P0 ;  /* 0x000000be0000720c */ /* 0x0c0fe40004746670 */
[C---:B------:R-:W-:Y:S01]  /*1d980*/  ISETP.GE.OR P0, PT, R3.reuse, R190, !P3 ;  /* 0x000000be0300720c */ /* 0x040fe20005f06670 */
[C---:B------:R-:W-:Y:S01]  /*1d990*/  HMMA.16816.F32.BF16 R32, R140.reuse, R154, R32 ;  /* 0x0000009a8c20723c */ /* 0x040fe20000041820 */
[----:B------:R-:W2:Y:S03]  /*1d9a0*/  LDSM.16.M88.4 R152, [R182] ;  /* 0x00000000b698783b */ /* 0x000ea60000000200 */
[C---:B------:R-:W-:Y:S02]  /*1d9b0*/  ISETP.GE.OR P3, PT, R3.reuse, R189, !P6 ;  /* 0x000000bd0300720c */ /* 0x040fe40007766670 */
[----:B------:R-:W-:Y:S01]  /*1d9c0*/  ISETP.GE.OR P5, PT, R3, R188, !P5 ;  /* 0x000000bc0300720c */ /* 0x000fe20006fa6670 */
[-C--:B---3--:R-:W-:Y:S01]  /*1d9d0*/  HMMA.16816.F32.BF16 R36, R140, R156.reuse, R36 ;  /* 0x0000009c8c24723c */ /* 0x088fe20000041824 */
[----:B------:R-:W-:Y:S03]  /*1d9e0*/  P2R R75, PR, RZ, 0x8 ;  /* 0x00000008ff4b7803 */ /* 0x000fe60000000000 */
[C---:B------:R-:W-:Y:S02]  /*1d9f0*/  VIADD R3, R0.reuse, 0x8 ;  /* 0x0000000800037836 */ /* 0x040fe40000000000 */
[C---:B------:R-:W-:Y:S06]  /*1da00*/  HMMA.16816.F32.BF16 R40, R148.reuse, R156, R40 ;  /* 0x0000009c9428723c */ /* 0x040fec0000041828 */
[-C--:B------:R-:W-:Y:S06]  /*1da10*/  HMMA.16816.F32.BF16 R44, R148, R158.reuse, R44 ;  /* 0x0000009e942c723c */ /* 0x080fec000004182c */
[C---:B------:R-:W-:Y:S01]  /*1da20*/  HMMA.16816.F32.BF16 R48, R140.reuse, R158, R48 ;  /* 0x0000009e8c30723c */ /* 0x040fe20000041830 */
[----:B------:R-:W3:Y:S05]  /*1da30*/  LDSM.16.M88.4 R156, [R181] ;  /* 0x00000000b59c783b */ /* 0x000eea0000000200 */
[-C--:B-----5:R-:W-:Y:S06]  /*1da40*/  HMMA.16816.F32.BF16 R52, R140, R68.reuse, R52 ;  /* 0x000000448c34723c */ /* 0x0a0fec0000041834 */
[C---:B------:R-:W-:Y:S06]  /*1da50*/  HMMA.16816.F32.BF16 R56, R148.reuse, R68, R56 ;  /* 0x000000449438723c */ /* 0x040fec0000041838 */
[-C--:B------:R-:W-:Y:S01]  /*1da60*/  HMMA.16816.F32.BF16 R60, R148, R70.reuse, R60 ;  /* 0x00000046943c723c */ /* 0x080fe2000004183c */
[----:B------:R-:W4:Y:S05]  /*1da70*/  LDSM.16.M88.4 R148, [R180] ;  /* 0x00000000b494783b */ /* 0x000f2a0000000200 */
[----:B------:R-:W-:Y:S03]  /*1da80*/  HMMA.16816.F32.BF16 R64, R140, R70, R64 ;  /* 0x000000468c40723c */ /* 0x000fe60000041840 */
[----:B------:R-:W-:Y:S03]  /*1da90*/  LDSM.16.M88.4 R68, [R177] ;  /* 0x00000000b144783b */ /* 0x000fe60000000200 */
[-C--:B-1----:R-:W-:Y:S05]  /*1daa0*/  HMMA.16816.F32.BF16 R4, R144, R160.reuse, R4 ;  /* 0x000000a09004723c */ /* 0x082fea0000041804 */
[----:B------:R-:W1:Y:S01]  /*1dab0*/  LDSM.16.M88.4 R140, [R173] ;  /* 0x00000000ad8c783b */ /* 0x000e620000000200 */
[C---:B------:R-:W-:Y:S06]  /*1dac0*/  HMMA.16816.F32.BF16 R8, R164.reuse, R160, R8 ;  /* 0x000000a0a408723c */ /* 0x040fec0000041808 */
[-C--:B------:R-:W-:Y:S06]  /*1dad0*/  HMMA.16816.F32.BF16 R12, R164, R162.reuse, R12 ;  /* 0x000000a2a40c723c */ /* 0x080fec000004180c */
[C---:B------:R-:W-:Y:S01]  /*1dae0*/  HMMA.16816.F32.BF16 R16, R144.reuse, R162, R16 ;  /* 0x000000a29010723c */ /* 0x040fe20000041810 */
[----:B------:R-:W5:Y:S05]  /*1daf0*/  LDSM.16.M88.4 R160, [R177+0x2000] ;  /* 0x00200000b1a0783b */ /* 0x000f6a0000000200 */
        /* <DEDUP_REMOVED lines=8> */
[-C--:B----4-:R-:W-:Y:S06]  /*1db80*/  HMMA.16816.F32.BF16 R52, R144, R148.reuse, R52 ;  /* 0x000000949034723c */ /* 0x090fec0000041834 */
[C---:B------:R-:W-:Y:S06]  /*1db90*/  HMMA.16816.F32.BF16 R56, R164.reuse, R148, R56 ;  /* 0x00000094a438723c */ /* 0x040fec0000041838 */
[-C--:B------:R-:W-:Y:S01]  /*1dba0*/  HMMA.16816.F32.BF16 R60, R164, R150.reuse, R60 ;  /* 0x00000096a43c723c */ /* 0x080fe2000004183c */
[----:B------:R-:W2:Y:S05]  /*1dbb0*/  LDL.64 R166, [R1+0x118] ;  /* 0x0001180001a67983 */ /* 0x000eaa0000100a00 */
[----:B------:R-:W-:Y:S01]  /*1dbc0*/  HMMA.16816.F32.BF16 R64, R144, R150, R64 ;  /* 0x000000969040723c */ /* 0x000fe20000041840 */
[----:B------:R-:W3:Y:S05]  /*1dbd0*/  LDSM.16.M88.4 R144, [R173+0x800] ;  /* 0x00080000ad90783b */ /* 0x000eea0000000200 */
[-C--:B-1----:R-:W-:Y:S06]  /*1dbe0*/  HMMA.16816.F32.BF16 R4, R68, R140.reuse, R4 ;  /* 0x0000008c4404723c */ /* 0x082fec0000041804 */
[C---:B-----5:R-:W-:Y:S06]  /*1dbf0*/  HMMA.16816.F32.BF16 R8, R160.reuse, R140, R8 ;  /* 0x0000008ca008723c */ /* 0x060fec0000041808 */
[-C--:B------:R-:W-:Y:S06]  /*1dc00*/  HMMA.16816.F32.BF16 R12, R160, R142.reuse, R12 ;  /* 0x0000008ea00c723c */ /* 0x080fec000004180c */
[C---:B------:R-:W-:Y:S06]  /*1dc10*/  HMMA.16816.F32.BF16 R16, R68.reuse, R142, R16 ;  /* 0x0000008e4410723c */ /* 0x040fec0000041810 */
[----:B------:R-:W-:Y:S02]  /*1dc20*/  FSEL R193, R5, -INF , !P1 ;  /* 0xff80000005c17808 */ /* 0x000fe40004800000 */
[----:B------:R-:W-:Y:S03]  /*1dc30*/  ISETP.GE.AND P1, PT, R0, R185, PT ;  /* 0x000000b90000720c */ /* 0x000fe60003f26270 */
[----:B------:R-:W-:Y:S02]  /*1dc40*/  FSEL R197, R6, -INF , !P2 ;  /* 0xff80000006c57808 */ /* 0x000fe40005000000 */
[C---:B------:R-:W-:Y:S02]  /*1dc50*/  ISETP.GE.OR P3, PT, R0.reuse, R189, !P1 ;  /* 0x000000bd0000720c */ /* 0x040fe40004f66670 */
[----:B------:R-:W-:Y:S02]  /*1dc60*/  ISETP.GE.AND P2, PT, R3, R185, PT ;  /* 0x000000b90300720c */ /* 0x000fe40003f46270 */
[----:B------:R-:W-:Y:S01]  /*1dc70*/  FSEL R195, R7, -INF , !P0 ;  /* 0xff80000007c37808 */ /* 0x000fe20004000000 */
[-C--:B---3--:R-:W-:Y:S03]  /*1dc80*/  HMMA.16816.F32.BF16 R20, R68, R144.reuse, R20 ;  /* 0x000000904414723c */ /* 0x088fe60000041814 */
[CC--:B------:R-:W-:Y:S02]  /*1dc90*/  ISETP.GE.AND P1, PT, R3.reuse, R184.reuse, PT ;  /* 0x000000b80300720c */ /* 0x0c0fe40003f26270 */
[C---:B------:R-:W-:Y:S01]  /*1dca0*/  ISETP.GE.AND P0, PT, R0.reuse, R184, PT ;  /* 0x000000b80000720c */ /* 0x040fe20003f06270 */
[C---:B------:R-:W-:Y:S04]  /*1dcb0*/  HMMA.16816.F32.BF16 R24, R160.reuse, R144, R24 ;  /* 0x00000090a018723c */ /* 0x040fe80000041818 */
[-C--:B------:R-:W-:Y:S02]  /*1dcc0*/  ISETP.GE.OR P0, PT, R0, R188.reuse, !P0 ;  /* 0x000000bc0000720c */ /* 0x080fe40004706670 */
[----:B------:R-:W-:Y:S01]  /*1dcd0*/  FSEL R194, R4, -INF , !P4 ;  /* 0xff80000004c27808 */ /* 0x000fe20006000000 */
[----:B------:R-:W-:Y:S01]  /*1dce0*/  VIADD R4, R0, 0x9 ;  /* 0x0000000900047836 */ /* 0x000fe20000000000 */
[C---:B------:R-:W-:Y:S01]  /*1dcf0*/  ISETP.GE.OR P4, PT, R3.reuse, R189, !P2 ;  /* 0x000000bd0300720c */ /* 0x040fe20005786670 */
[-C--:B------:R-:W-:Y:S03]  /*1dd00*/  HMMA.16816.F32.BF16 R28, R160, R146.reuse, R28 ;  /* 0x00000092a01c723c */ /* 0x080fe6000004181c */
[----:B------:R-:W-:Y:S02]  /*1dd10*/  ISETP.GE.OR P2, PT, R3, R188, !P1 ;  /* 0x000000bc0300720c */ /* 0x000fe40004f46670 */
[----:B------:R-:W-:Y:S01]  /*1dd20*/  ISETP.NE.AND P1, PT, R75, RZ, PT ;  /* 0x000000ff4b00720c */ /* 0x000fe20003f25270 */
[C---:B------:R-:W-:Y:S05]  /*1dd30*/  HMMA.16816.F32.BF16 R32, R68.reuse, R146, R32 ;  /* 0x000000924420723c */ /* 0x040fea0000041820 */
[----:B------:R-:W-:Y:S01]  /*1dd40*/  FSEL R203, R8, -INF , !P3 ;  /* 0xff80000008cb7808 */ /* 0x000fe20005800000 */
[----:B------:R-:W-:Y:S01]  /*1dd50*/  VIADD R8, R0, 0x10 ;  /* 0x0000001000087836 */ /* 0x000fe20000000000 */
[----:B------:R-:W-:Y:S04]  /*1dd60*/  ISETP.GE.AND P3, PT, R3, R187, PT ;  /* 0x000000bb0300720c */ /* 0x000fe80003f66270 */
[----:B------:R-:W-:Y:S02]  /*1dd70*/  FSEL R201, R10, -INF , !P0 ;  /* 0xff8000000ac97808 */ /* 0x000fe40004000000 */
[----:B------:R-:W-:Y:S02]  /*1dd80*/  FSEL R200, R9, -INF , !P1 ;  /* 0xff80000009c87808 */ /* 0x000fe40004800000 */
[C---:B------:R-:W-:Y:S02]  /*1dd90*/  ISETP.GE.AND P0, PT, R3.reuse, R186, PT ;  /* 0x000000ba0300720c */ /* 0x040fe40003f06270 */
[C---:B------:R-:W-:Y:S02]  /*1dda0*/  ISETP.GE.AND P1, PT, R4.reuse, R185, PT ;  /* 0x000000b90400720c */ /* 0x040fe40003f26270 */
[C---:B------:R-:W-:Y:S02]  /*1ddb0*/  ISETP.GE.OR P3, PT, R3.reuse, R191, !P3 ;  /* 0x000000bf0300720c */ /* 0x040fe40005f66670 */
[----:B------:R-:W-:Y:S02]  /*1ddc0*/  ISETP.GE.OR P6, PT, R3, R190, !P0 ;  /* 0x000000be0300720c */ /* 0x000fe400047c6670 */
[C---:B------:R-:W-:Y:S02]  /*1ddd0*/  ISETP.GE.OR P1, PT, R4.reuse, R189, !P1 ;  /* 0x000000bd0400720c */ /* 0x040fe40004f26670 */
[----:B------:R-:W-:Y:S02]  /*1dde0*/  P2R R3, PR, RZ, 0x8 ;  /* 0x00000008ff037803 */ /* 0x000fe40000000000 */
[----:B------:R-:W-:Y:S02]  /*1ddf0*/  ISETP.GE.AND P0, PT, R4, R184, PT ;  /* 0x000000b80400720c */ /* 0x000fe40003f06270 */
[----:B------:R-:W-:Y:S02]  /*1de00*/  FSEL R206, R14, -INF , !P2 ;  /* 0xff8000000ece7808 */ /* 0x000fe40005000000 */
[C---:B------:R-:W-:Y:S02]  /*1de10*/  ISETP.GE.AND P3, PT, R4.reuse, R187, PT ;  /* 0x000000bb0400720c */ /* 0x040fe40003f66270 */
[C---:B------:R-:W-:Y:S02]  /*1de20*/  ISETP.GE.AND P2, PT, R4.reuse, R186, PT ;  /* 0x000000ba0400720c */ /* 0x040fe40003f46270 */
[----:B------:R-:W-:Y:S02]  /*1de30*/  FSEL R165, R13, -INF , !P1 ;  /* 0xff8000000da57808 */ /* 0x000fe40004800000 */
[----:B------:R-:W-:Y:S02]  /*1de40*/  ISETP.GE.OR P0, PT, R4, R188, !P0 ;  /* 0x000000bc0400720c */ /* 0x000fe40004706670 */
[----:B------:R-:W-:Y:S01]  /*1de50*/  ISETP.NE.AND P1, PT, R3, RZ, PT ;  /* 0x000000ff0300720c */ /* 0x000fe20003f25270 */
[----:B------:R-:W-:Y:S01]  /*1de60*/  VIADD R3, R0, 0x11 ;  /* 0x0000001100037836 */ /* 0x000fe20000000000 */
[----:B------:R-:W-:Y:S02]  /*1de70*/  FSEL R207, R11, -INF , !P5 ;  /* 0xff8000000bcf7808 */ /* 0x000fe40006800000 */
[----:B------:R-:W-:Y:S01]  /*1de80*/  FSEL R199, R12, -INF , !P4 ;  /* 0xff8000000cc77808 */ /* 0x000fe20006000000 */
[----:B------:R-:W-:Y:S01]  /*1de90*/  VIADD R12, R0, 0x20 ;  /* 0x00000020000c7836 */ /* 0x000fe20000000000 */
[C---:B------:R-:W-:Y:S02]  /*1dea0*/  ISETP.GE.OR P5, PT, R4.reuse, R191, !P3 ;  /* 0x000000bf0400720c */ /* 0x040fe40005fa6670 */
[----:B------:R-:W-:Y:S02]  /*1deb0*/  ISETP.GE.OR P4, PT, R4, R190, !P2 ;  /* 0x000000be0400720c */ /* 0x000fe40005786670 */
[----:B------:R-:W-:Y:S01]  /*1dec0*/  FSEL R202, R15, -INF , !P0 ;  /* 0xff8000000fca7808 */ /* 0x000fe20004000000 */
[----:B------:R-:W1:Y:S01]  /*1ded0*/  LDSM.16.M88.4 R4, [R173+0x1000] ;  /* 0x00100000ad04783b */ /* 0x000e620000000200 */
        /* <DEDUP_REMOVED lines=8> */
[----:B------:R-:W-:Y:S02]  /*1df60*/  ISETP.GE.OR P2, PT, R8, R190, !P2 ;  /* 0x000000be0800720c */ /* 0x000fe40005746670 */
[----:B------:R-:W-:Y:S02]  /*1df70*/  P2R R9, PR, RZ, 0x2 ;  /* 0x00000002ff097803 */ /* 0x000fe40000000000 */
[----:B------:R-:W-:Y:S02]  /*1df80*/  P2R R8, PR, RZ, 0x1 ;  /* 0x00000001ff087803 */ /* 0x000fe40000000000 */
[----:B------:R-:W-:Y:S02]  /*1df90*/  ISETP.GE.AND P1, PT, R3, R187, PT ;  /* 0x000000bb0300720c */ /* 0x000fe40003f26270 */
[----:B------:R-:W-:Y:S02]  /*1dfa0*/  FSEL R154, R20, -INF , !P3 ;  /* 0xff800000149a7808 */ /* 0x000fe40005800000 */
[----:B------:R-:W-:Y:S02]  /*1dfb0*/  FSEL R155, R17, -INF , !P5 ;  /* 0xff800000119b7808 */ /* 0x000fe40006800000 */
[C---:B------:R-:W-:Y:S02]  /*1dfc0*/  ISETP.GE.AND P3, PT, R3.reuse, R185, PT ;  /* 0x000000b90300720c */ /* 0x040fe40003f66270 */
[----:B------:R-:W-:Y:S01]  /*1dfd0*/  ISETP.NE.AND P5, PT, R8, RZ, PT ;  /* 0x000000ff0800720c */ /* 0x000fe20003fa5270 */
[----:B------:R-:W-:Y:S01]  /*1dfe0*/  VIADD R8, R0, 0x18 ;  /* 0x0000001800087836 */ /* 0x000fe20000000000 */
[C---:B------:R-:W-:Y:S02]  /*1dff0*/  ISETP.GE.OR P1, PT, R3.reuse, R191, !P1 ;  /* 0x000000bf0300720c */ /* 0x040fe40004f26670 */
[C---:B------:R-:W-:Y:S02]  /*1e000*/  ISETP.GE.AND P0, PT, R3.reuse, R186, PT ;  /* 0x000000ba0300720c */ /* 0x040fe40003f06270 */
[----:B------:R-:W-:Y:S02]  /*1e010*/  ISETP.GE.OR P3, PT, R3, R189, !P3 ;  /* 0x000000bd0300720c */ /* 0x000fe40005f66670 */
[----:B------:R-:W-:Y:S01]  /*1e020*/  FSEL R159, R19, -INF , !P4 ;  /* 0xff800000139f7808 */ /* 0x000fe20006000000 */
[-C--:B-1----:R-:W-:Y:S03]  /*1e030*/  HMMA.16816.F32.BF16 R36, R68, R4.reuse, R36 ;  /* 0x000000044424723c */ /* 0x082fe60000041824 */
[----:B------:R-:W-:Y:S02]  /*1e040*/  FSEL R157, R22, -INF , !P2 ;  /* 0xff800000169d7808 */ /* 0x000fe40005000000 */
[----:B------:R-:W-:Y:S01]  /*1e050*/  FSEL R140, R21, -INF , !P1 ;  /* 0xff800000158c7808 */ /* 0x000fe20004800000 */
[C---:B------:R-:W-:Y:S04]  /*1e060*/  HMMA.16816.F32.BF16 R40, R160.reuse, R4, R40 ;  /* 0x00000004a028723c */ /* 0x040fe80000041828 */
[----:B------:R-:W-:Y:S02]  /*1e070*/  ISETP.NE.AND P4, PT, R9, RZ, PT ;  /* 0x000000ff0900720c */ /* 0x000fe40003f85270 */
[C---:B------:R-:W-:Y:S01]  /*1e080*/  ISETP.GE.AND P2, PT, R3.reuse, R184, PT ;  /* 0x000000b80300720c */ /* 0x040fe20003f46270 */
[-C--:B------:R-:W-:Y:S01]  /*1e090*/  HMMA.16816.F32.BF16 R44, R160, R6.reuse, R44 ;  /* 0x00000006a02c723c */ /* 0x080fe2000004182c */
[----:B------:R-:W-:Y:S02]  /*1e0a0*/  P2R R9, PR, RZ, 0x8 ;  /* 0x00000008ff097803 */ /* 0x000fe40000000000 */
[C---:B------:R-:W-:Y:S02]  /*1e0b0*/  ISETP.GE.AND P1, PT, R8.reuse, R185, PT ;  /* 0x000000b90800720c */ /* 0x040fe40003f26270 */
[C---:B------:R-:W-:Y:S01]  /*1e0c0*/  ISETP.GE.OR P0, PT, R3.reuse, R190, !P0 ;  /* 0x000000be0300720c */ /* 0x040fe20004706670 */
[C---:B------:R-:W-:Y:S04]  /*1e0d0*/  HMMA.16816.F32.BF16 R48, R68.reuse, R6, R48 ;  /* 0x000000064430723c */ /* 0x040fe80000041830 */
[----:B------:R-:W-:Y:S02]  /*1e0e0*/  ISETP.GE.AND P3, PT, R8, R187, PT ;  /* 0x000000bb0800720c */ /* 0x000fe40003f66270 */
[----:B------:R-:W-:Y:S02]  /*1e0f0*/  FSEL R164, R18, -INF , !P6 ;  /* 0xff80000012a47808 */ /* 0x000fe40007000000 */
[----:B------:R-:W-:Y:S02]  /*1e100*/  FSEL R156, R26, -INF , !P5 ;  /* 0xff8000001a9c7808 */ /* 0x000fe40006800000 */
[----:B------:R-:W-:Y:S01]  /*1e110*/  ISETP.GE.OR P6, PT, R3, R188, !P2 ;  /* 0x000000bc0300720c */ /* 0x000fe200057c6670 */
[----:B------:R-:W-:Y:S01]  /*1e120*/  VIADD R3, R0, 0x19 ;  /* 0x0000001900037836 */ /* 0x000fe20000000000 */
[C---:B------:R-:W-:Y:S02]  /*1e130*/  ISETP.GE.OR P5, PT, R8.reuse, R189, !P1 ;  /* 0x000000bd0800720c */ /* 0x040fe40004fa6670 */
[----:B------:R-:W-:Y:S02]  /*1e140*/  FSEL R152, R23, -INF , !P0 ;  /* 0xff80000017987808 */ /* 0x000fe40004000000 */
[----:B------:R-:W-:Y:S02]  /*1e150*/  ISETP.NE.AND P1, PT, R9, RZ, PT ;  /* 0x000000ff0900720c */ /* 0x000fe40003f25270 */
[C---:B------:R-:W-:Y:S02]  /*1e160*/  ISETP.GE.AND P0, PT, R8.reuse, R184, PT ;  /* 0x000000b80800720c */ /* 0x040fe40003f06270 */
[----:B------:R-:W-:Y:S02]  /*1e170*/  ISETP.GE.AND P2, PT, R8, R186, PT ;  /* 0x000000ba0800720c */ /* 0x000fe40003f46270 */
[----:B------:R-:W-:Y:S02]  /*1e180*/  FSEL R143, R24, -INF , !P4 ;  /* 0xff800000188f7808 */ /* 0x000fe40006000000 */
[----:B------:R-:W-:Y:S02]  /*1e190*/  FSEL R141, R25, -INF , !P1 ;  /* 0xff800000198d7808 */ /* 0x000fe40004800000 */
[C---:B------:R-:W-:Y:S02]  /*1e1a0*/  ISETP.GE.OR P4, PT, R8.reuse, R188, !P0 ;  /* 0x000000bc0800720c */ /* 0x040fe40004786670 */
[C---:B------:R-:W-:Y:S02]  /*1e1b0*/  ISETP.GE.AND P1, PT, R3.reuse, R185, PT ;  /* 0x000000b90300720c */ /* 0x040fe40003f26270 */
[C---:B------:R-:W-:Y:S02]  /*1e1c0*/  ISETP.GE.OR P3, PT, R8.reuse, R191, !P3 ;  /* 0x000000bf0800720c */ /* 0x040fe40005f66670 */
[----:B------:R-:W-:Y:S02]  /*1e1d0*/  ISETP.GE.OR P0, PT, R8, R190, !P2 ;  /* 0x000000be0800720c */ /* 0x000fe40005706670 */
[----:B------:R-:W-:Y:S02]  /*1e1e0*/  ISETP.GE.OR P1, PT, R3, R189, !P1 ;  /* 0x000000bd0300720c */ /* 0x000fe40004f26670 */
[----:B------:R-:W-:Y:S02]  /*1e1f0*/  P2R R9, PR, RZ, 0x8 ;  /* 0x00000008ff097803 */ /* 0x000fe40000000000 */
[----:B------:R-:W-:Y:S02]  /*1e200*/  P2R R8, PR, RZ, 0x1 ;  /* 0x00000001ff087803 */ /* 0x000fe40000000000 */
[----:B------:R-:W-:Y:S02]  /*1e210*/  FSEL R142, R30, -INF , !P4 ;  /* 0xff8000001e8e7808 */ /* 0x000fe40006000000 */
[----:B------:R-:W-:Y:S02]  /*1e220*/  FSEL R153, R27, -INF , !P6 ;  /* 0xff8000001b997808 */ /* 0x000fe40007000000 */
[----:B------:R-:W-:Y:S02]  /*1e230*/  FSEL R30, R29, -INF , !P1 ;  /* 0xff8000001d1e7808 */ /* 0x000fe40004800000 */
[----:B------:R-:W-:Y:S02]  /*1e240*/  ISETP.NE.AND P6, PT, R8, RZ, PT ;  /* 0x000000ff0800720c */ /* 0x000fe40003fc5270 */
[----:B------:R-:W-:Y:S02]  /*1e250*/  ISETP.NE.AND P1, PT, R9, RZ, PT ;  /* 0x000000ff0900720c */ /* 0x000fe40003f25270 */
[C---:B------:R-:W-:Y:S01]  /*1e260*/  ISETP.GE.AND P0, PT, R3.reuse, R184, PT ;  /* 0x000000b80300720c */ /* 0x040fe20003f06270 */
[----:B------:R-:W1:Y:S01]  /*1e270*/  LDSM.16.M88.4 R8, [R173+0x1800] ;  /* 0x00180000ad08783b */ /* 0x000e620000000200 */
[C---:B------:R-:W-:Y:S01]  /*1e280*/  ISETP.GE.AND P3, PT, R3.reuse, R187, PT ;  /* 0x000000bb0300720c */ /* 0x040fe20003f66270 */
[----:B------:R-:W-:Y:S04]  /*1e290*/  DEPBAR.LE SB0, 0x0 ;  /* 0x000080000000791a */ /* 0x000fe80000000000 */
[C---:B------:R-:W-:Y:S02]  /*1e2a0*/  ISETP.GE.OR P0, PT, R3.reuse, R188, !P0 ;  /* 0x000000bc0300720c */ /* 0x040fe40004706670 */
[----:B------:R-:W-:Y:S01]  /*1e2b0*/  ISETP.GE.AND P2, PT, R3, R186, PT ;  /* 0x000000ba0300720c */ /* 0x000fe20003f46270 */
[----:B------:R-:W-:Y:S01]  /*1e2c0*/  BAR.SYNC.DEFER_BLOCKING 0x0 ;  /* 0x0000000000007b1d */ /* 0x000fe20000010000 */
[----:B------:R-:W-:Y:S02]  /*1e2d0*/  FSEL R31, R31, -INF , !P0 ;  /* 0xff8000001f1f7808 */ /* 0x000fe40004000000 */
[----:B------:R-:W-:Y:S02]  /*1e2e0*/  FSEL R32, R32, -INF , !P1 ;  /* 0xff80000020207808 */ /* 0x000fe40004800000 */
[----:B------:R-:W-:Y:S02]  /*1e2f0*/  FSEL R75, R28, -INF , !P5 ;  /* 0xff8000001c4b7808 */ /* 0x000fe40006800000 */
[C---:B------:R-:W-:Y:S02]  /*1e300*/  ISETP.GE.AND P1, PT, R12.reuse, R185, PT ;  /* 0x000000b90c00720c */ /* 0x040fe40003f26270 */
[C---:B------:R-:W-:Y:S02]  /*1e310*/  ISETP.GE.AND P0, PT, R12.reuse, R184, PT ;  /* 0x000000b80c00720c */ /* 0x040fe40003f06270 */
[C---:B------:R-:W-:Y:S02]  /*1e320*/  ISETP.GE.OR P5, PT, R3.reuse, R191, !P3 ;  /* 0x000000bf0300720c */ /* 0x040fe40005fa6670 */
[----:B------:R-:W-:Y:S02]  /*1e330*/  ISETP.GE.AND P3, PT, R12, R187, PT ;  /* 0x000000bb0c00720c */ /* 0x000fe40003f66270 */
[----:B------:R-:W-:Y:S01]  /*1e340*/  ISETP.GE.OR P4, PT, R3, R190, !P2 ;  /* 0x000000be0300720c */ /* 0x000fe20005786670 */
[----:B------:R-:W-:Y:S01]  /*1e350*/  VIADD R3, R0, 0x21 ;  /* 0x0000002100037836 */ /* 0x000fe20000000000 */
[C---:B------:R-:W-:Y:S02]  /*1e360*/  ISETP.GE.OR P1, PT, R12.reuse, R189, !P1 ;  /* 0x000000bd0c00720c */ /* 0x040fe40004f26670 */
[C---:B------:R-:W-:Y:S02]  /*1e370*/  ISETP.GE.OR P0, PT, R12.reuse, R188, !P0 ;  /* 0x000000bc0c00720c */ /* 0x040fe40004706670 */
[C---:B------:R-:W-:Y:S02]  /*1e380*/  ISETP.GE.OR P3, PT, R12.reuse, R191, !P3 ;  /* 0x000000bf0c00720c */ /* 0x040fe40005f66670 */
[----:B------:R-:W-:Y:S02]  /*1e390*/  P2R R5, PR, RZ, 0x2 ;  /* 0x00000002ff057803 */ /* 0x000fe40000000000 */
[----:B------:R-:W-:Y:S02]  /*1e3a0*/  P2R R4, PR, RZ, 0x1 ;  /* 0x00000001ff047803 */ /* 0x000fe40000000000 */
[----:B------:R-:W-:Y:S02]  /*1e3b0*/  ISETP.GE.AND P2, PT, R12, R186, PT ;  /* 0x000000ba0c00720c */ /* 0x000fe40003f46270 */
[----:B------:R-:W-:Y:S02]  /*1e3c0*/  ISETP.GE.AND P1, PT, R3, R187, PT ;  /* 0x000000bb0300720c */ /* 0x000fe40003f26270 */
[----:B------:R-:W-:Y:S01]  /*1e3d0*/  FSEL R36, R36, -INF , !P3 ;  /* 0xff80000024247808 */ /* 0x000fe20005800000 */
[-C--:B-1----:R-:W-:Y:S05]  /*1e3e0*/  HMMA.16816.F32.BF16 R52, R68, R8.reuse, R52 ;  /* 0x000000084434723c */ /* 0x082fea0000041834 */
[----:B------:R-:W-:Y:S01]  /*1e3f0*/  FSEL R33, R33, -INF , !P5 ;  /* 0xff80000021217808 */ /* 0x000fe20006800000 */
[C---:B------:R-:W-:Y:S04]  /*1e400*/  HMMA.16816.F32.BF16 R56, R160.reuse, R8, R56 ;  /* 0x00000008a038723c */ /* 0x040fe80000041838 */
[C---:B------:R-:W-:Y:S02]  /*1e410*/  ISETP.GE.AND P3, PT, R3.reuse, R185, PT ;  /* 0x000000b90300720c */ /* 0x040fe40003f66270 */
[----:B------:R-:W-:Y:S01]  /*1e420*/  ISETP.NE.AND P5, PT, R4, RZ, PT ;  /* 0x000000ff0400720c */ /* 0x000fe20003fa5270 */
[----:B------:R-:W-:Y:S01]  /*1e430*/  VIADD R4, R0, 0x28 ;  /* 0x0000002800047836 */ /* 0x000fe20000000000 */
[----:B------:R-:W-:Y:S01]  /*1e440*/  ISETP.GE.OR P2, PT, R12, R190, !P2 ;  /* 0x000000be0c00720c */ /* 0x000fe20005746670 */
[-C--:B------:R-:W-:Y:S03]  /*1e450*/  HMMA.16816.F32.BF16 R60, R160, R10.reuse, R60 ;  /* 0x0000000aa03c723c */ /* 0x080fe6000004183c */
[C---:B------:R-:W-:Y:S02]  /*1e460*/  ISETP.GE.OR P1, PT, R3.reuse, R191, !P1 ;  /* 0x000000bf0300720c */ /* 0x040fe40004f26670 */
[C---:B------:R-:W-:Y:S01]  /*1e470*/  ISETP.GE.AND P0, PT, R3.reuse, R186, PT ;  /* 0x000000ba0300720c */ /* 0x040fe20003f06270 */
[----:B------:R-:W-:Y:S04]  /*1e480*/  HMMA.16816.F32.BF16 R64, R68, R10, R64 ;  /* 0x0000000a4440723c */ /* 0x000fe80000041840 */
[----:B------:R-:W-:Y:S02]  /*1e490*/  ISETP.GE.OR P3, PT, R3, R189, !P3 ;  /* 0x000000bd0300720c */ /* 0x000fe40005f66670 */
[----:B------:R-:W-:Y:S02]  /*1e4a0*/  FSEL R35, R35, -INF , !P4 ;  /* 0xff80000023237808 */ /* 0x000fe40006000000 */
[----:B------:R-:W-:Y:S02]  /*1e4b0*/  FSEL R38, R38, -INF , !P2 ;  /* 0xff80000026267808 */ /* 0x000fe40005000000 */
[----:B------:R-:W-:Y:S02]  /*1e4c0*/  ISETP.NE.AND P4, PT, R5, RZ, PT ;  /* 0x000000ff0500720c */ /* 0x000fe40003f85270 */
[----:B------:R-:W-:Y:S02]  /*1e4d0*/  FSEL R37, R37, -INF , !P1 ;  /* 0xff80000025257808 */ /* 0x000fe40004800000 */
[C---:B------:R-:W-:Y:S02]  /*1e4e0*/  ISETP.GE.AND P2, PT, R3.reuse, R184, PT ;  /* 0x000000b80300720c */ /* 0x040fe40003f46270 */
[C---:B------:R-:W-:Y:S02]  /*1e4f0*/  ISETP.GE.OR P0, PT, R3.reuse, R190, !P0 ;  /* 0x000000be0300720c */ /* 0x040fe40004706670 */
[----:B------:R-:W-:Y:S02]  /*1e500*/  ISETP.GE.AND P1, PT, R4, R185, PT ;  /* 0x000000b90400720c */ /* 0x000fe40003f26270 */
[----:B------:R-:W-:Y:S02]  /*1e510*/  P2R R5, PR, RZ, 0x8 ;  /* 0x00000008ff057803 */ /* 0x000fe40000000000 */
[----:B------:R-:W-:Y:S02]  /*1e520*/  FSEL R34, R34, -INF , !P6 ;  /* 0xff80000022227808 */ /* 0x000fe40007000000 */
[----:B------:R-:W-:Y:S02]  /*1e530*/  FSEL R42, R42, -INF , !P5 ;  /* 0xff8000002a2a7808 */ /* 0x000fe40006800000 */
[----:B------:R-:W-:Y:S01]  /*1e540*/  ISETP.GE.OR P6, PT, R3, R188, !P2 ;  /* 0x000000bc0300720c */ /* 0x000fe200057c6670 */
[----:B------:R-:W-:Y:S01]  /*1e550*/  VIADD R3, R0, 0x29 ;  /* 0x0000002900037836 */ /* 0x000fe20000000000 */
[----:B------:R-:W-:Y:S02]  /*1e560*/  FSEL R39, R39, -INF , !P0 ;  /* 0xff80000027277808 */ /* 0x000fe40004000000 */
[C---:B------:R-:W-:Y:S02]  /*1e570*/  ISETP.GE.OR P5, PT, R4.reuse, R189, !P1 ;  /* 0x000000bd0400720c */ /* 0x040fe40004fa6670 */
[C---:B------:R-:W-:Y:S02]  /*1e580*/  ISETP.GE.AND P0, PT, R4.reuse, R184, PT ;  /* 0x000000b80400720c */ /* 0x040fe40003f06270 */
[----:B------:R-:W-:Y:S02]  /*1e590*/  ISETP.NE.AND P1, PT, R5, RZ, PT ;  /* 0x000000ff0500720c */ /* 0x000fe40003f25270 */
[C---:B------:R-:W-:Y:S02]  /*1e5a0*/  ISETP.GE.AND P2, PT, R4.reuse, R186, PT ;  /* 0x000000ba0400720c */ /* 0x040fe40003f46270 */
[----:B------:R-:W-:Y:S02]  /*1e5b0*/  ISETP.GE.AND P3, PT, R4, R187, PT ;  /* 0x000000bb0400720c */ /* 0x000fe40003f66270 */
[----:B------:R-:W-:Y:S02]  /*1e5c0*/  FSEL R40, R40, -INF , !P4 ;  /* 0xff80000028287808 */ /* 0x000fe40006000000 */
[C---:B------:R-:W-:Y:S02]  /*1e5d0*/  ISETP.GE.OR P4, PT, R4.reuse, R188, !P0 ;  /* 0x000000bc0400720c */ /* 0x040fe40004786670 */
[----:B------:R-:W-:Y:S02]  /*1e5e0*/  FSEL R41, R41, -INF , !P1 ;  /* 0xff80000029297808 */ /* 0x000fe40004800000 */
[C---:B------:R-:W-:Y:S02]  /*1e5f0*/  ISETP.GE.OR P0, PT, R4.reuse, R190, !P2 ;  /* 0x000000be0400720c */ /* 0x040fe40005706670 */
[C---:B------:R-:W-:Y:S02]  /*1e600*/  ISETP.GE.AND P1, PT, R3.reuse, R185, PT ;  /* 0x000000b90300720c */ /* 0x040fe40003f26270 */
[----:B------:R-:W-:Y:S02]  /*1e610*/  ISETP.GE.OR P3, PT, R4, R191, !P3 ;  /* 0x000000bf0400720c */ /* 0x000fe40005f66670 */
[----:B------:R-:W-:Y:S02]  /*1e620*/  P2R R4, PR, RZ, 0x1 ;  /* 0x00000001ff047803 */ /* 0x000fe40000000000 */
[C---:B------:R-:W-:Y:S02]  /*1e630*/  ISETP.GE.OR P1, PT, R3.reuse, R189, !P1 ;  /* 0x000000bd0300720c */ /* 0x040fe40004f26670 */
[----:B------:R-:W-:Y:S02]  /*1e640*/  P2R R5, PR, RZ, 0x8 ;  /* 0x00000008ff057803 */ /* 0x000fe40000000000 */
[----:B------:R-:W-:Y:S02]  /*1e650*/  ISETP.GE.AND P0, PT, R3, R184, PT ;  /* 0x000000b80300720c */ /* 0x000fe40003f06270 */
[----:B------:R-:W-:Y:S02]  /*1e660*/  FSEL R43, R43, -INF , !P6 ;  /* 0xff8000002b2b7808 */ /* 0x000fe40007000000 */
[----:B------:R-:W-:Y:S01]  /*1e670*/  ISETP.NE.AND P6, PT, R4, RZ, PT ;  /* 0x000000ff0400720c */ /* 0x000fe20003fc5270 */
[----:B------:R-:W-:Y:S01]  /*1e680*/  VIADD R4, R0, 0x30 ;  /* 0x0000003000047836 */ /* 0x000fe20000000000 */
[----:B------:R-:W-:Y:S02]  /*1e690*/  FSEL R45, R45, -INF , !P1 ;  /* 0xff8000002d2d7808 */ /* 0x000fe40004800000 */
[C---:B------:R-:W-:Y:S02]  /*1e6a0*/  ISETP.GE.AND P3, PT, R3.reuse, R187, PT ;  /* 0x000000bb0300720c */ /* 0x040fe40003f66270 */
[C---:B------:R-:W-:Y:S02]  /*1e6b0*/  ISETP.GE.AND P2, PT, R3.reuse, R186, PT ;  /* 0x000000ba0300720c */ /* 0x040fe40003f46270 */
[----:B------:R-:W-:Y:S02]  /*1e6c0*/  ISETP.GE.OR P0, PT, R3, R188, !P0 ;  /* 0x000000bc0300720c */ /* 0x000fe40004706670 */
[----:B------:R-:W-:Y:S02]  /*1e6d0*/  ISETP.NE.AND P1, PT, R5, RZ, PT ;  /* 0x000000ff0500720c */ /* 0x000fe40003f25270 */
[----:B------:R-:W-:Y:S02]  /*1e6e0*/  FSEL R44, R44, -INF , !P5 ;  /* 0xff8000002c2c7808 */ /* 0x000fe40006800000 */
[----:B------:R-:W-:Y:S02]  /*1e6f0*/  FSEL R46, R46, -INF , !P4 ;  /* 0xff8000002e2e7808 */ /* 0x000fe40006000000 */
[C---:B------:R-:W-:Y:S02]  /*1e700*/  ISETP.GE.OR P5, PT, R3.reuse, R191, !P3 ;  /* 0x000000bf0300720c */ /* 0x040fe40005fa6670 */
        /* <DEDUP_REMOVED lines=14> */
[----:B------:R-:W-:Y:S02]  /*1e7f0*/  FSEL R52, R52, -INF , !P3 ;  /* 0xff80000034347808 */ /* 0x000fe40005800000 */
[----:B------:R-:W-:Y:S02]  /*1e800*/  FSEL R54, R54, -INF , !P2 ;  /* 0xff80000036367808 */ /* 0x000fe40005000000 */
[C---:B------:R-:W-:Y:S02]  /*1e810*/  ISETP.GE.AND P1, PT, R3.reuse, R187, PT ;  /* 0x000000bb0300720c */ /* 0x040fe40003f26270 */
[C---:B------:R-:W-:Y:S02]  /*1e820*/  ISETP.GE.AND P0, PT, R3.reuse, R186, PT ;  /* 0x000000ba0300720c */ /* 0x040fe40003f06270 */
[C---:B------:R-:W-:Y:S02]  /*1e830*/  ISETP.GE.AND P3, PT, R3.reuse, R185, PT ;  /* 0x000000b90300720c */ /* 0x040fe40003f66270 */
[C---:B------:R-:W-:Y:S02]  /*1e840*/  ISETP.GE.AND P2, PT, R3.reuse, R184, PT ;  /* 0x000000b80300720c */ /* 0x040fe40003f46270 */
[----:B------:R-:W-:Y:S02]  /*1e850*/  FSEL R50, R50, -INF , !P6 ;  /* 0xff80000032327808 */ /* 0x000fe40007000000 */
[C---:B------:R-:W-:Y:S02]  /*1e860*/  ISETP.GE.OR P1, PT, R3.reuse, R191, !P1 ;  /* 0x000000bf0300720c */ /* 0x040fe40004f26670 */
[C---:B------:R-:W-:Y:S02]  /*1e870*/  ISETP.GE.OR P0, PT, R3.reuse, R190, !P0 ;  /* 0x000000be0300720c */ /* 0x040fe40004706670 */
[C---:B------:R-:W-:Y:S02]  /*1e880*/  ISETP.GE.OR P3, PT, R3.reuse, R189, !P3 ;  /* 0x000000bd0300720c */ /* 0x040fe40005f66670 */
[----:B------:R-:W-:Y:S01]  /*1e890*/  ISETP.GE.OR P6, PT, R3, R188, !P2 ;  /* 0x000000bc0300720c */ /* 0x000fe200057c6670 */
[C---:B------:R-:W-:Y:S01]  /*1e8a0*/  VIADD R3, R0.reuse, 0x38 ;  /* 0x0000003800037836 */ /* 0x040fe20000000000 */
[----:B------:R-:W-:Y:S01]  /*1e8b0*/  FSEL R51, R51, -INF , !P4 ;  /* 0xff80000033337808 */ /* 0x000fe20006000000 */
[----:B------:R-:W-:Y:S01]  /*1e8c0*/  VIADD R0, R0, 0x39 ;  /* 0x0000003900007836 */ /* 0x000fe20000000000 */
[----:B------:R-:W-:Y:S02]  /*1e8d0*/  ISETP.NE.AND P4, PT, R5, RZ, PT ;  /* 0x000000ff0500720c */ /* 0x000fe40003f85270 */
[----:B------:R-:W-:Y:S02]  /*1e8e0*/  FSEL R55, R55, -INF , !P0 ;  /* 0xff80000037377808 */ /* 0x000fe40004000000 */
[----:B------:R-:W-:Y:S02]  /*1e8f0*/  ISETP.GE.AND P0, PT, R3, R184, PT ;  /* 0x000000b80300720c */ /* 0x000fe40003f06270 */
[----:B------:R-:W-:Y:S02]  /*1e900*/  FSEL R49, R49, -INF , !P5 ;  /* 0xff80000031317808 */ /* 0x000fe40006800000 */
[----:B------:R-:W-:Y:S02]  /*1e910*/  ISETP.GE.AND P2, PT, R3, R186, PT ;  /* 0x000000ba0300720c */ /* 0x000fe40003f46270 */
[----:B------:R-:W-:Y:S02]  /*1e920*/  ISETP.NE.AND P5, PT, R4, RZ, PT ;  /* 0x000000ff0400720c */ /* 0x000fe40003fa5270 */
[----:B------:R-:W-:Y:S02]  /*1e930*/  FSEL R53, R53, -INF , !P1 ;  /* 0xff80000035357808 */ /* 0x000fe40004800000 */
[----:B------:R-:W-:Y:S02]  /*1e940*/  P2R R4, PR, RZ, 0x8 ;  /* 0x00000008ff047803 */ /* 0x000fe40000000000 */
[----:B------:R-:W-:Y:S02]  /*1e950*/  FSEL R56, R56, -INF , !P4 ;  /* 0xff80000038387808 */ /* 0x000fe40006000000 */
[C---:B------:R-:W-:Y:S02]  /*1e960*/  ISETP.GE.AND P1, PT, R3.reuse, R185, PT ;  /* 0x000000b90300720c */ /* 0x040fe40003f26270 */
[C---:B------:R-:W-:Y:S02]  /*1e970*/  ISETP.GE.AND P3, PT, R3.reuse, R187, PT ;  /* 0x000000bb0300720c */ /* 0x040fe40003f66270 */
[C---:B------:R-:W-:Y:S02]  /*1e980*/  ISETP.GE.OR P4, PT, R3.reuse, R188, !P0 ;  /* 0x000000bc0300720c */ /* 0x040fe40004786670 */
[C---:B------:R-:W-:Y:S02]  /*1e990*/  ISETP.GE.OR P0, PT, R3.reuse, R190, !P2 ;  /* 0x000000be0300720c */ /* 0x040fe40005706670 */
[----:B------:R-:W-:Y:S02]  /*1e9a0*/  FSEL R58, R58, -INF , !P5 ;  /* 0xff8000003a3a7808 */ /* 0x000fe40006800000 */
[C---:B------:R-:W-:Y:S02]  /*1e9b0*/  ISETP.GE.OR P5, PT, R3.reuse, R189, !P1 ;  /* 0x000000bd0300720c */ /* 0x040fe40004fa6670 */
[----:B------:R-:W-:Y:S02]  /*1e9c0*/  ISETP.GE.OR P3, PT, R3, R191, !P3 ;  /* 0x000000bf0300720c */ /* 0x000fe40005f66670 */
[----:B------:R-:W-:Y:S02]  /*1e9d0*/  P2R R3, PR, RZ, 0x1 ;  /* 0x00000001ff037803 */ /* 0x000fe40000000000 */
[----:B------:R-:W-:Y:S02]  /*1e9e0*/  ISETP.GE.AND P0, PT, R0, R184, PT ;  /* 0x000000b80000720c */ /* 0x000fe40003f06270 */
[----:B------:R-:W-:Y:S02]  /*1e9f0*/  FSEL R62, R62, -INF , !P4 ;  /* 0xff8000003e3e7808 */ /* 0x000fe40006000000 */
[----:B------:R-:W-:Y:S02]  /*1ea00*/  FSEL R59, R59, -INF , !P6 ;  /* 0xff8000003b3b7808 */ /* 0x000fe40007000000 */
[C---:B------:R-:W-:Y:S02]  /*1ea10*/  ISETP.GE.AND P4, PT, R0.reuse, R186, PT ;  /* 0x000000ba0000720c */ /* 0x040fe40003f86270 */
[----:B------:R-:W-:Y:S02]  /*1ea20*/  ISETP.NE.AND P6, PT, R3, RZ, PT ;  /* 0x000000ff0300720c */ /* 0x000fe40003fc5270 */
[----:B------:R-:W-:Y:S02]  /*1ea30*/  P2R R6, PR, RZ, 0x8 ;  /* 0x00000008ff067803 */ /* 0x000fe40000000000 */
[--C-:B------:R-:W-:Y:S02]  /*1ea40*/  LOP3.LUT R5, R205, UR22, R242.reuse, 0x96, !PT ;  /* 0x00000016cd057c12 */ /* 0x100fe4000f8e96f2 */
[----:B------:R-:W-:Y:S01]  /*1ea50*/  LOP3.LUT R3, R243, UR19, RZ, 0x3c, !PT ;  /* 0x00000013f3037c12 */ /* 0x000fe2000f8e3cff */
[----:B------:R-:W-:Y:S01]  /*1ea60*/  UIADD3 UR19, UR32, 0x78dde6e4, URZ ;  /* 0x78dde6e420137890 */ /* 0x000fe2000fffe03f */
[C---:B------:R-:W-:Y:S01]  /*1ea70*/  ISETP.GE.OR P3, PT, R0.reuse, R188, !P0 ;  /* 0x000000bc0000720c */ /* 0x040fe20004766670 */
[----:B------:R-:W-:Y:S01]  /*1ea80*/  IMAD.WIDE.U32 R148, R5, -0x326172a9, RZ ;  /* 0xcd9e8d5705947825 */ /* 0x000fe200078e00ff */
[----:B------:R-:W-:Y:S02]  /*1ea90*/  ISETP.GE.OR P0, PT, R0, R190, !P4 ;  /* 0x000000be0000720c */ /* 0x000fe40006706670 */
[----:B------:R-:W-:Y:S01]  /*1eaa0*/  ISETP.NE.AND P1, PT, R4, RZ, PT ;  /* 0x000000ff0400720c */ /* 0x000fe20003f25270 */
[----:B------:R-:W-:Y:S01]  /*1eab0*/  IMAD.WIDE.U32 R8, R3, -0x326172a9, RZ ;  /* 0xcd9e8d5703087825 */ /* 0x000fe200078e00ff */
[----:B------:R-:W-:Y:S02]  /*1eac0*/  LOP3.LUT R4, R219, UR22, R242, 0x96, !PT ;  /* 0x00000016db047c12 */ /* 0x000fe4000f8e96f2 */
[----:B------:R-:W-:Y:S02]  /*1ead0*/  FSEL R67, R67, -INF , !P0 ;  /* 0xff80000043437808 */ /* 0x000fe40004000000 */
[----:B------:R-:W-:Y:S01]  /*1eae0*/  PLOP3.LUT P0, PT, PT, PT, UP0, 0x80, 0x0 ;  /* 0x000000000000781c */ /* 0x000fe20003f0f008 */
[----:B------:R-:W-:Y:S01]  /*1eaf0*/  IMAD.WIDE.U32 R150, R4, -0x326172a9, RZ ;  /* 0xcd9e8d5704967825 */ /* 0x000fe200078e00ff */
[----:B------:R-:W-:Y:S02]  /*1eb00*/  FSEL R57, R57, -INF , !P1 ;  /* 0xff80000039397808 */ /* 0x000fe40004800000 */
[----:B------:R-:W-:Y:S02]  /*1eb10*/  LOP3.LUT R4, R9, UR24, R216, 0x96, !PT ;  /* 0x0000001809047c12 */ /* 0x000fe4000f8e96d8 */
[----:B------:R-:W-:Y:S02]  /*1eb20*/  LOP3.LUT R3, R149, UR39, R8, 0x96, !PT ;  /* 0x0000002795037c12 */ /* 0x000fe4000f8e9608 */
[----:B------:R-:W-:Y:S01]  /*1eb30*/  ISETP.GE.AND P1, PT, R0, R185, PT ;  /* 0x000000b90000720c */ /* 0x000fe20003f26270 */
[----:B------:R-:W-:Y:S01]  /*1eb40*/  IMAD.WIDE.U32 R4, R4, -0x2daee0ad, RZ ;  /* 0xd2511f5304047825 */ /* 0x000fe200078e00ff */
[----:B------:R-:W-:Y:S02]  /*1eb50*/  ISETP.GE.AND P2, PT, R0, R187, PT ;  /* 0x000000bb0000720c */ /* 0x000fe40003f46270 */
[----:B------:R-:W-:Y:S01]  /*1eb60*/  FSEL R60, R60, -INF , !P5 ;  /* 0xff8000003c3c7808 */ /* 0x000fe20006800000 */
[----:B------:R-:W-:Y:S01]  /*1eb70*/  IMAD.WIDE.U32 R26, R3, -0x2daee0ad, RZ ;  /* 0xd2511f53031a7825 */ /* 0x000fe200078e00ff */
[C---:B------:R-:W-:Y:S02]  /*1eb80*/  ISETP.GE.OR P5, PT, R0.reuse, R189, !P1 ;  /* 0x000000bd0000720c */ /* 0x040fe40004fa6670 */
[----:B------:R-:W-:Y:S02]  /*1eb90*/  ISETP.GE.OR P1, PT, R0, R191, !P2 ;  /* 0x000000bf0000720c */ /* 0x000fe40005726670 */
[----:B--2---:R-:W-:Y:S02]  /*1eba0*/  LOP3.LUT R0, R9, UR24, R166, 0x96, !PT ;  /* 0x0000001809007c12 */ /* 0x004fe4000f8e96a6 */
[----:B------:R-:W-:Y:S02]  /*1ebb0*/  ISETP.NE.AND P2, PT, R6, RZ, PT ;  /* 0x000000ff0600720c */ /* 0x000fe40003f45270 */
[----:B------:R-:W-:Y:S01]  /*1ebc0*/  LOP3.LUT R25, R151, UR39, R8, 0x96, !PT ;  /* 0x0000002797197c12 */ /* 0x000fe2000f8e9608 */
[----:B------:R-:W-:Y:S01]  /*1ebd0*/  IMAD.WIDE.U32 R22, R0, -0x2daee0ad, RZ ;  /* 0xd2511f5300167825 */ /* 0x000fe200078e00ff */
[----:B------:R-:W-:Y:S02]  /*1ebe0*/  LOP3.LUT R29, R5, UR38, R204, 0x96, !PT ;  /* 0x00000026051d7c12 */ /* 0x000fe4000f8e96cc */
[----:B------:R-:W-:Y:S02]  /*1ebf0*/  LOP3.LUT R28, R27, UR31, R4, 0x96, !PT ;  /* 0x0000001f1b1c7c12 */ /* 0x000fe4000f8e9604 */
[----:B------:R-:W-:Y:S02]  /*1ec00*/  FSEL R61, R61, -INF , !P5 ;  /* 0xff8000003d3d7808 */ /* 0x000fe40006800000 */
[----:B------:R-:W-:Y:S02]  /*1ec10*/  FSEL R63, R63, -INF , !P3 ;  /* 0xff8000003f3f7808 */ /* 0x000fe40005800000 */
[----:B------:R-:W-:Y:S02]  /*1ec20*/  FSEL R64, R64, -INF , !P2 ;  /* 0xff80000040407808 */ /* 0x000fe40005000000 */
[----:B------:R-:W-:Y:S02]  /*1ec30*/  FSEL R66, R66, -INF , !P6 ;  /* 0xff80000042427808 */ /* 0x000fe40007000000 */
[----:B------:R-:W-:Y:S02]  /*1ec40*/  FSEL R65, R65, -INF , !P1 ;  /* 0xff80000041417808 */ /* 0x000fe40004800000 */
[----:B------:R-:W-:Y:S02]  /*1ec50*/  FMNMX.FTZ R20, R194, R2, !PT ;  /* 0x00000002c2147209 */ /* 0x000fe40007810000 */
[----:B------:R-:W-:Y:S02]  /*1ec60*/  FMNMX.FTZ R21, R197, R73, !PT ;  /* 0x00000049c5157209 */ /* 0x000fe40007810000 */
[----:B------:R-:W-:Y:S01]  /*1ec70*/  FMNMX.FTZ R24, R203, R74, !PT ;  /* 0x0000004acb187209 */ /* 0x000fe20007810000 */
[----:B------:R-:W-:Y:S06]  /*1ec80*/  @P0 BRA `(.L_x_2249) ;  /* 0xffffffe0008c0947 */ /* 0x000fec000383ffff */
.L_x_2248:
[----:B-1----:R-:W-:Y:S01]  /*1ec90*/  FMNMX.FTZ R4, R193, R20, !PT ;  /* 0x00000014c1047209 */ /* 0x002fe20007810000 */
[----:B------:R-:W-:Y:S01]  /*1eca0*/  STL [R1+0x17c], R173 ;  /* 0x00017cad01007387 */ /* 0x000fe20000100800 */
[----:B------:R-:W-:Y:S01]  /*1ecb0*/  FMNMX.FTZ R0, R201, R72, !PT ;  /* 0x00000048c9007209 */ /* 0x000fe20007810000 */
[----:B------:R-:W-:Y:S01]  /*1ecc0*/  UIADD3 UR26, UR32, 0x1715609d, URZ ;  /* 0x1715609d201a7890 */ /* 0x000fe2000fffe03f */
[----:B------:R-:W-:Y:S01]  /*1ecd0*/  FMNMX.FTZ R71, R158, R4, !PT ;  /* 0x000000049e477209 */ /* 0x000fe20007810000 */
[----:B------:R-:W-:Y:S01]  /*1ece0*/  STL [R1+0x178], R168 ;  /* 0x000178a801007387 */ /* 0x000fe20000100800 */
[----:B------:R-:W-:Y:S01]  /*1ecf0*/  FMNMX.FTZ R3, R195, R21, !PT ;  /* 0x00000015c3037209 */ /* 0x000fe20007810000 */
[----:B------:R-:W-:Y:S01]  /*1ed00*/  UIADD3 UR23, UR32, -0x4ab325aa, URZ ;  /* 0xb54cda5620177890 */ /* 0x000fe2000fffe03f */
[----:B------:R-:W-:Y:S01]  /*1ed10*/  FMNMX.FTZ R71, R155, R71, !PT ;  /* 0x000000479b477209 */ /* 0x000fe20007810000 */
[----:B------:R-:W-:Y:S01]  /*1ed20*/  UIADD3 UR22, UR33, 0x646e171e, URZ ;  /* 0x646e171e21167890 */ /* 0x000fe2000fffe03f */
[----:B------:R-:W-:Y:S01]  /*1ed30*/  FMNMX.FTZ R6, R200, R24, !PT ;  /* 0x00000018c8067209 */ /* 0x000fe20007810000 */
[----:B------:R-:W-:Y:S01]  /*1ed40*/  IMAD.MOV.U32 R24, RZ, RZ, R216 ;  /* 0x000000ffff187224 */ /* 0x000fe200078e00d8 */
[----:B------:R-:W-:Y:S01]  /*1ed50*/  FMNMX.FTZ R71, R154, R71, !PT ;  /* 0x000000479a477209 */ /* 0x000fe20007810000 */
[----:B------:R-:W-:Y:S01]  /*1ed60*/  IMAD.WIDE.U32 R8, R29, -0x326172a9, RZ ;  /* 0xcd9e8d571d087825 */ /* 0x000fe200078e00ff */
[----:B------:R-:W-:Y:S01]  /*1ed70*/  FMNMX.FTZ R5, R207, R0, !PT ;  /* 0x00000000cf057209 */ /* 0x000fe20007810000 */
[----:B------:R-:W-:Y:S01]  /*1ed80*/  UIADD3 UR30, UR33, -0x126145ec, URZ ;  /* 0xed9eba14211e7890 */ /* 0x000fe2000fffe03f */
        /* <DEDUP_REMOVED lines=9> */
[----:B------:R-:W-:Y:S01]  /*1ee20*/  IMAD.MOV.U32 R27, RZ, RZ, R167 ;  /* 0x000000ffff1b7224 */ /* 0x000fe200078e00a7 */
[----:B------:R-:W-:Y:S01]  /*1ee30*/  FMNMX.FTZ R4, R206, R5, !PT ;  /* 0x00000005ce047209 */ /* 0x000fe20007810000 */
[----:B------:R-:W-:Y:S01]  /*1ee40*/  IMAD.WIDE.U32 R6, R25, -0x2daee0ad, RZ ;  /* 0xd2511f5319067825 */ /* 0x000fe200078e00ff */
[----:B------:R-:W-:Y:S01]  /*1ee50*/  FMNMX.FTZ R71, R36, R71, !PT ;  /* 0x0000004724477209 */ /* 0x000fe20007810000 */
[----:B------:R-:W-:Y:S01]  /*1ee60*/  UIADD3 UR41, UR41, 0x1, URZ ;  /* 0x0000000129297890 */ /* 0x000fe2000fffe03f */
[----:B------:R-:W-:Y:S01]  /*1ee70*/  FMNMX.FTZ R5, R159, R3, !PT ;  /* 0x000000039f057209 */ /* 0x000fe20007810000 */
[----:B------:R-:W-:Y:S01]  /*1ee80*/  IMAD.MOV.U32 R25, RZ, RZ, R217 ;  /* 0x000000ffff197224 */ /* 0x000fe200078e00d9 */
[----:B------:R-:W-:Y:S01]  /*1ee90*/  FMNMX.FTZ R71, R37, R71, !PT ;  /* 0x0000004725477209 */ /* 0x000fe20007810000 */
[----:B------:R-:W-:Y:S01]  /*1eea0*/  ULOP3.LUT UR41, UR41, UR33, URZ, 0x3c, !UPT ;  /* 0x0000002129297292 */ /* 0x000fe2000f8e3c3f */
[----:B------:R-:W-:Y:S01]  /*1eeb0*/  FMNMX.FTZ R3, R165, R0, !PT ;  /* 0x00000000a5037209 */ /* 0x000fe20007810000 */
[----:B------:R-:W-:Y:S01]  /*1eec0*/  UISETP.GT.AND UP0, UPT, UR40, UR12, UPT ;  /* 0x0000000c2800728c */ /* 0x000fe2000bf04270 */
[----:B------:R-:W-:Y:S01]  /*1eed0*/  FMNMX.FTZ R71, R48, R71, !PT ;  /* 0x0000004730477209 */ /* 0x000fe20007810000 */
[----:B------:R-:W-:Y:S01]  /*1eee0*/  UIADD3 UR17, UR17, -0x1, URZ ;  /* 0xffffffff11117890 */ /* 0x000fe2000fffe03f */
        /* <DEDUP_REMOVED lines=35> */
[----:B------:R-:W-:Y:S02]  /*1f120*/  FMNMX.FTZ R68, R63, R0, !PT ;  /* 0x000000003f447209 */ /* 0x000fe40007810000 */
[----:B------:R-:W-:Y:S02]  /*1f130*/  LOP3.LUT R0, R7, UR31, R22, 0x96, !PT ;  /* 0x0000001f07007c12 */ /* 0x000fe4000f8e9616 */
[----:B------:R-:W-:Y:S01]  /*1f140*/  FMNMX.FTZ R3, R45, R3, !PT ;  /* 0x000000032d037209 */ /* 0x000fe20007810000 */
[----:B------:R-:W1:Y:S01]  /*1f150*/  SHFL.BFLY PT, R7, R71, 0x1, 0x1f ;  /* 0x0c201f0047077f89 */ /* 0x000e6200000e0000 */
[----:B------:R-:W-:Y:S01]  /*1f160*/  FMNMX.FTZ R4, R55, R4, !PT ;  /* 0x0000000437047209 */ /* 0x000fe20007810000 */
[----:B------:R-:W-:Y:S01]  /*1f170*/  IMAD.WIDE.U32 R16, R0, -0x326172a9, RZ ;  /* 0xcd9e8d5700107825 */ /* 0x000fe200078e00ff */
[----:B------:R-:W-:Y:S05]  /*1f180*/  FMNMX.FTZ R3, R56, R3, !PT ;  /* 0x0000000338037209 */ /* 0x000fea0007810000 */
[----:B------:R-:W2:Y:S01]  /*1f190*/  SHFL.BFLY PT, R15, R68, 0x2, 0x1f ;  /* 0x0c401f00440f7f89 */ /* 0x000ea200000e0000 */
[----:B------:R-:W-:Y:S02]  /*1f1a0*/  FMNMX.FTZ R4, R66, R4, !PT ;  /* 0x0000000442047209 */ /* 0x000fe40007810000 */
[----:B------:R-:W-:Y:S02]  /*1f1b0*/  FMNMX.FTZ R3, R57, R3, !PT ;  /* 0x0000000339037209 */ /* 0x000fe40007810000 */
[----:B------:R-:W-:Y:S02]  /*1f1c0*/  FMNMX.FTZ R69, R67, R4, !PT ;  /* 0x0000000443457209 */ /* 0x000fe40007810000 */
[----:B------:R-:W-:Y:S02]  /*1f1d0*/  LOP3.LUT R4, R23, UR38, R218, 0x96, !PT ;  /* 0x0000002617047c12 */ /* 0x000fe4000f8e96da */
[----:B------:R-:W-:Y:S01]  /*1f1e0*/  FMNMX.FTZ R3, R60, R3, !PT ;  /* 0x000000033c037209 */ /* 0x000fe20007810000 */
[----:B------:R-:W3:Y:S01]  /*1f1f0*/  SHFL.BFLY PT, R13, R69, 0x2, 0x1f ;  /* 0x0c401f00450d7f89 */ /* 0x000ee200000e0000 */
[----:B------:R-:W-:Y:S01]  /*1f200*/  LOP3.LUT R183, R183, 0xffefffff, RZ, 0xc0, !PT ;  /* 0xffefffffb7b77812 */ /* 0x000fe200078ec0ff */
[----:B------:R-:W-:Y:S01]  /*1f210*/  IMAD.WIDE.U32 R4, R4, -0x326172a9, RZ ;  /* 0xcd9e8d5704047825 */ /* 0x000fe200078e00ff */
[----:B------:R-:W-:Y:S02]  /*1f220*/  FMNMX.FTZ R70, R61, R3, !PT ;  /* 0x000000033d467209 */ /* 0x000fe40007810000 */
[----:B------:R-:W-:Y:S02]  /*1f230*/  LOP3.LUT R3, R9, UR37, R148, 0x96, !PT ;  /* 0x0000002509037c12 */ /* 0x000fe4000f8e9694 */
[----:B------:R-:W-:Y:S01]  /*1f240*/  LOP3.LUT R9, R11, UR19, R8, 0x96, !PT ;  /* 0x000000130b097c12 */ /* 0x000fe2000f8e9608 */
[----:B------:R-:W4:Y:S01]  /*1f250*/  SHFL.BFLY PT, R14, R70, 0x2, 0x1f ;  /* 0x0c401f00460e7f89 */ /* 0x000f2200000e0000 */
[----:B------:R-:W-:Y:S01]  /*1f260*/  LOP3.LUT R8, R5, UR37, R150, 0x96, !PT ;  /* 0x0000002505087c12 */ /* 0x000fe2000f8e9696 */
[----:B------:R-:W-:Y:S01]  /*1f270*/  IMAD.WIDE.U32 R146, R3, -0x2daee0ad, RZ ;  /* 0xd2511f5303927825 */ /* 0x000fe200078e00ff */
[----:B-1----:R-:W-:Y:S02]  /*1f280*/  FMNMX.FTZ R71, R71, R7, !PT ;  /* 0x0000000747477209 */ /* 0x002fe40007810000 */
[----:B------:R-:W-:Y:S01]  /*1f290*/  LOP3.LUT R4, R17, UR19, R4, 0x96, !PT ;  /* 0x0000001311047c12 */ /* 0x000fe2000f8e9604 */
[----:B------:R-:W-:Y:S01]  /*1f2a0*/  IMAD.WIDE.U32 R238, R9, -0x2daee0ad, RZ ;  /* 0xd2511f5309ee7825 */ /* 0x000fe200078e00ff */
[----:B------:R-:W-:Y:S02]  /*1f2b0*/  FSETP.NEU.FTZ.AND P0, PT, R71, -INF , PT ;  /* 0xff8000004700780b */ /* 0x000fe40003f1d000 */
[----:B------:R-:W-:Y:S01]  /*1f2c0*/  LOP3.LUT R0, R147, UR30, R26, 0x96, !PT ;  /* 0x0000001e93007c12 */ /* 0x000fe2000f8e961a */
[----:B------:R-:W-:Y:S01]  /*1f2d0*/  IMAD.WIDE.U32 R8, R8, -0x2daee0ad, RZ ;  /* 0xd2511f5308087825 */ /* 0x000fe200078e00ff */
[----:B--2---:R-:W-:Y:S02]  /*1f2e0*/  FMNMX.FTZ R68, R68, R15, !PT ;  /* 0x0000000f44447209 */ /* 0x004fe40007810000 */
[----:B------:R-:W-:Y:S01]  /*1f2f0*/  LOP3.LUT R146, R239, UR25, R146, 0x96, !PT ;  /* 0x00000019ef927c12 */ /* 0x000fe2000f8e9692 */
[----:B------:R-:W-:Y:S01]  /*1f300*/  IMAD.WIDE.U32 R204, R0, -0x326172a9, RZ ;  /* 0xcd9e8d5700cc7825 */ /* 0x000fe200078e00ff */
[----:B------:R-:W-:Y:S01]  /*1f310*/  LOP3.LUT R6, R9, UR30, R6, 0x96, !PT ;  /* 0x0000001e09067c12 */ /* 0x000fe2000f8e9606 */
[----:B------:R-:W-:Y:S01]  /*1f320*/  SHFL.BFLY PT, R12, R68, 0x1, 0x1f ;  /* 0x0c201f00440c7f89 */ /* 0x000fe200000e0000 */
[----:B---3--:R-:W-:Y:S01]  /*1f330*/  FMNMX.FTZ R69, R69, R13, !PT ;  /* 0x0000000d45457209 */ /* 0x008fe20007810000 */
[----:B------:R-:W-:Y:S01]  /*1f340*/  FMUL.FTZ R7, R71, UR4 ;  /* 0x0000000447077c20 */ /* 0x000fe20008410000 */
[----:B------:R-:W-:Y:S01]  /*1f350*/  LOP3.LUT R205, R205, UR26, R10, 0x96, !PT ;  /* 0x0000001acdcd7c12 */ /* 0x000fe2000f8e960a */
[----:B------:R-:W-:Y:S02]  /*1f360*/  IMAD.MOV.U32 R26, RZ, RZ, R166 ;  /* 0x000000ffff1a7224 */ /* 0x000fe400078e00a6 */
[----:B------:R-:W-:Y:S01]  /*1f370*/  IMAD.WIDE.U32 R166, R6, -0x326172a9, RZ ;  /* 0xcd9e8d5706a67825 */ /* 0x000fe200078e00ff */
[----:B------:R-:W-:Y:S01]  /*1f380*/  FSEL R7, R7, RZ, P0 ;  /* 0x000000ff07077208 */ /* 0x000fe20000000000 */
[----:B------:R-:W1:Y:S01]  /*1f390*/  SHFL.BFLY PT, R9, R69, 0x1, 0x1f ;  /* 0x0c201f0045097f89 */ /* 0x000e6200000e0000 */
[----:B----4-:R-:W-:Y:S01]  /*1f3a0*/  FMNMX.FTZ R70, R70, R14, !PT ;  /* 0x0000000e46467209 */ /* 0x010fe20007810000 */
[----:B------:R-:W-:Y:S01]  /*1f3b0*/  IMAD.WIDE.U32 R146, R146, -0x326172a9, RZ ;  /* 0xcd9e8d5792927825 */ /* 0x000fe200078e00ff */
[----:B------:R-:W-:Y:S03]  /*1f3c0*/  LOP3.LUT R213, R167, UR26, R16, 0x96, !PT ;  /* 0x0000001aa7d57c12 */ /* 0x000fe6000f8e9610 */
[--C-:B------:R-:W-:Y:S01]  /*1f3d0*/  FFMA.FTZ R16, R155, UR4, -R7.reuse ;  /* 0x000000049b107c23 */ /* 0x100fe20008010807 */
[--C-:B------:R-:W-:Y:S01]  /*1f3e0*/  FFMA.FTZ R196, R154, UR4, -R7.reuse ;  /* 0x000000049ac47c23 */ /* 0x100fe20008010807 */
[----:B------:R-:W-:Y:S01]  /*1f3f0*/  LOP3.LUT R0, R147, UR23, R204, 0x96, !PT ;  /* 0x0000001793007c12 */ /* 0x000fe2000f8e96cc */
[----:B------:R-:W2:Y:S01]  /*1f400*/  LDL.LU R155, [R1+0xfc] ;  /* 0x0000fc00019b7983 */ /* 0x000ea20000300800 */
[--C-:B------:R-:W-:Y:S01]  /*1f410*/  FFMA.FTZ R222, R36, UR4, -R7.reuse ;  /* 0x0000000424de7c23 */ /* 0x100fe20008010807 */
[----:B------:R-:W-:Y:S01]  /*1f420*/  IMAD.WIDE.U32 R234, R4, -0x2daee0ad, RZ ;  /* 0xd2511f5304ea7825 */ /* 0x000fe200078e00ff */
[----:B------:R-:W-:Y:S01]  /*1f430*/  LOP3.LUT R4, R0, 0xffff, RZ, 0xc0, !PT ;  /* 0x0000ffff00047812 */ /* 0x000fe200078ec0ff */
[----:B------:R-:W3:Y:S01]  /*1f440*/  LDL.LU R154, [R1+0x100] ;  /* 0x00010000019a7983 */ /* 0x000ee20000300800 */
[----:B------:R-:W-:Y:S01]  /*1f450*/  SHF.R.U32.HI R3, RZ, 0x10, R0 ;  /* 0x00000010ff037819 */ /* 0x000fe20000011600 */
[--C-:B------:R-:W-:Y:S01]  /*1f460*/  FFMA.FTZ R17, R158, UR4, -R7.reuse ;  /* 0x000000049e117c23 */ /* 0x100fe20008010807 */
[----:B------:R-:W-:Y:S01]  /*1f470*/  SHF.R.U32.HI R5, RZ, 0x8, R4 ;  /* 0x00000008ff057819 */ /* 0x000fe20000011604 */
[----:B------:R4:W4:Y:S01]  /*1f480*/  LDL.S16 R36, [R1+0x48] ;  /* 0x0000480001247983 */ /* 0x0009220000100600 */
[----:B------:R-:W-:Y:S01]  /*1f490*/  LOP3.LUT R144, R235, UR25, R8, 0x96, !PT ;  /* 0x00000019eb907c12 */ /* 0x000fe2000f8e9608 */
[----:B------:R-:W-:Y:S01]  /*1f4a0*/  FFMA.FTZ R211, R33, UR4, -R7 ;  /* 0x0000000421d37c23 */ /* 0x000fe20008010807 */
[----:B------:R-:W-:Y:S01]  /*1f4b0*/  LOP3.LUT R6, R0, 0xff, RZ, 0xc0, !PT ;  /* 0x000000ff00067812 */ /* 0x000fe200078ec0ff */
[----:B------:R2:W4:Y:S01]  /*1f4c0*/  LDL.S16 R162, [R1+0x54] ;  /* 0x0000540001a27983 */ /* 0x0005220000100600 */
[----:B------:R-:W-:Y:S01]  /*1f4d0*/  SHF.R.U32.HI R4, RZ, 0x18, R0 ;  /* 0x00000018ff047819 */ /* 0x000fe20000011600 */
[----:B------:R-:W-:Y:S01]  /*1f4e0*/  IMAD.WIDE.U32 R144, R144, -0x326172a9, RZ ;  /* 0xcd9e8d5790907825 */ /* 0x000fe200078e00ff */
[----:B------:R-:W-:Y:S01]  /*1f4f0*/  LOP3.LUT R0, R5, 0xffff, RZ, 0xc0, !PT ;  /* 0x0000ffff05007812 */ /* 0x000fe200078ec0ff */
[----:B------:R2:W4:Y:S01]  /*1f500*/  LDL.S16 R160, [R1+0x50] ;  /* 0x0000500001a07983 */ /* 0x0005220000100600 */
[----:B-1----:R-:W-:Y:S01]  /*1f510*/  FMNMX.FTZ R69, R69, R9, !PT ;  /* 0x0000000945457209 */ /* 0x002fe20007810000 */
[----:B------:R-:W-:Y:S01]  /*1f520*/  IMAD.MOV.U32 R33, RZ, RZ, R219 ;  /* 0x000000ffff217224 */ /* 0x000fe200078e00db */
[----:B------:R-:W-:Y:S01]  /*1f530*/  FMNMX.FTZ R68, R68, R12, !PT ;  /* 0x0000000c44447209 */ /* 0x000fe20007810000 */
[----:B------:R-:W1:Y:S01]  /*1f540*/  SHFL.BFLY PT, R11, R70, 0x1, 0x1f ;  /* 0x0c201f00460b7f89 */ /* 0x000e6200000e0000 */
[----:B------:R-:W-:Y:S01]  /*1f550*/  ISETP.LE.U32.AND P4, PT, R0, UR13, PT ;  /* 0x0000000d00007c0c */ /* 0x000fe2000bf83070 */
[--C-:B------:R-:W-:Y:S01]  /*1f560*/  FFMA.FTZ R10, R193, UR4, -R7.reuse ;  /* 0x00000004c10a7c23 */ /* 0x100fe20008010807 */
[----:B------:R-:W-:Y:S05]  /*1f570*/  FSEL R0, R71, RZ, P0 ;  /* 0x000000ff47007208 */ /* 0x000fea0000000000 */
[----:B------:R2:W4:Y:S01]  /*1f580*/  LDL.S16 R158, [R1+0x84] ;  /* 0x00008400019e7983 */ /* 0x0005220000100600 */
[----:B------:R-:W-:Y:S01]  /*1f590*/  ISETP.LE.U32.AND P5, PT, R6, UR13, PT ;  /* 0x0000000d06007c0c */ /* 0x000fe2000bfa3070 */
[----:B------:R-:W-:Y:S01]  /*1f5a0*/  MUFU.EX2 R224, R10 ;  /* 0x0000000a00e07308 */ /* 0x000fe20000000800 */
[----:B------:R-:W-:Y:S01]  /*1f5b0*/  LOP3.LUT R9, R145, UR23, R166, 0x96, !PT ;  /* 0x0000001791097c12 */ /* 0x000fe2000f8e96a6 */
[----:B------:R2:W4:Y:S01]  /*1f5c0*/  LDL.S16 R23, [R1+0x78] ;  /* 0x0000780001177983 */ /* 0x0005220000100600 */
[----:B------:R-:W-:Y:S01]  /*1f5d0*/  FSETP.NEU.FTZ.AND P0, PT, R68, -INF , PT ;  /* 0xff8000004400780b */ /* 0x000fe20003f1d000 */
[C---:B------:R-:W-:Y:S01]  /*1f5e0*/  FMUL.FTZ R6, R69.reuse, UR4 ;  /* 0x0000000445067c20 */ /* 0x040fe20008410000 */
[----:B------:R-:W-:Y:S01]  /*1f5f0*/  FSETP.NEU.FTZ.AND P2, PT, R69, -INF , PT ;  /* 0xff8000004500780b */ /* 0x000fe20003f5d000 */
[--C-:B------:R-:W-:Y:S01]  /*1f600*/  FFMA.FTZ R198, R140, UR4, -R7.reuse ;  /* 0x000000048cc67c23 */ /* 0x100fe20008010807 */
[----:B------:R-:W-:Y:S01]  /*1f610*/  ISETP.LE.U32.AND P6, PT, R4, UR13, PT ;  /* 0x0000000d04007c0c */ /* 0x000fe2000bfc3070 */
[----:B------:R-:W-:Y:S01]  /*1f620*/  FADD.FTZ R4, -R0, R2 ;  /* 0x0000000200047221 */ /* 0x000fe20000010100 */
[----:B------:R-:W-:Y:S01]  /*1f630*/  LOP3.LUT R5, R9, 0xff, RZ, 0xc0, !PT ;  /* 0x000000ff09057812 */ /* 0x000fe200078ec0ff */
[--C-:B------:R-:W-:Y:S01]  /*1f640*/  FFMA.FTZ R209, R32, UR4, -R7.reuse ;  /* 0x0000000420d17c23 */ /* 0x100fe20008010807 */
[----:B------:R-:W-:Y:S01]  /*1f650*/  FSEL R0, R68, RZ, P0 ;  /* 0x000000ff44007208 */ /* 0x000fe20000000000 */
[----:B------:R-:W-:Y:S01]  /*1f660*/  FFMA.FTZ R223, R37, UR4, -R7 ;  /* 0x0000000425df7c23 */ /* 0x000fe20008010807 */
[----:B------:R-:W-:Y:S01]  /*1f670*/  FSEL R6, R6, RZ, P2 ;  /* 0x000000ff06067208 */ /* 0x000fe20001000000 */
[----:B------:R-:W-:Y:S01]  /*1f680*/  IMAD.MOV.U32 R37, RZ, RZ, R27 ;  /* 0x000000ffff257224 */ /* 0x000fe200078e001b */
[----:B------:R-:W-:Y:S01]  /*1f690*/  LOP3.LUT R3, R3, 0xff, RZ, 0xc0, !PT ;  /* 0x000000ff03037812 */ /* 0x000fe200078ec0ff */
[----:B------:R-:W-:Y:S01]  /*1f6a0*/  FFMA.FTZ R232, R49, UR4, -R7 ;  /* 0x0000000431e87c23 */ /* 0x000fe20008010807 */
[----:B------:R-:W-:Y:S01]  /*1f6b0*/  IMAD.MOV.U32 R49, RZ, RZ, R29 ;  /* 0x000000ffff317224 */ /* 0x000fe200078e001d */
[----:B-1----:R-:W-:Y:S01]  /*1f6c0*/  FMNMX.FTZ R70, R70, R11, !PT ;  /* 0x0000000b46467209 */ /* 0x002fe20007810000 */
[--C-:B------:R-:W-:Y:S01]  /*1f6d0*/  FFMA.FTZ R173, R67, UR4, -R6.reuse ;  /* 0x0000000443ad7c23 */ /* 0x100fe20008010806 */
[----:B------:R-:W-:Y:S01]  /*1f6e0*/  ISETP.LE.U32.AND P3, PT, R3, UR13, PT ;  /* 0x0000000d03007c0c */ /* 0x000fe2000bf63070 */
[--C-:B------:R-:W-:Y:S01]  /*1f6f0*/  FFMA.FTZ R12, R195, UR4, -R6.reuse ;  /* 0x00000004c30c7c23 */ /* 0x100fe20008010806 */
[C---:B------:R-:W-:Y:S01]  /*1f700*/  FSETP.NEU.FTZ.AND P1, PT, R70.reuse, -INF , PT ;  /* 0xff8000004600780b */ /* 0x040fe20003f3d000 */
[C---:B------:R-:W-:Y:S01]  /*1f710*/  FMUL.FTZ R8, R70.reuse, UR4 ;  /* 0x0000000446087c20 */ /* 0x040fe20008410000 */
[----:B------:R-:W-:Y:S01]  /*1f720*/  FSEL R3, R69, RZ, P2 ;  /* 0x000000ff45037208 */ /* 0x000fe20001000000 */
[--C-:B------:R-:W-:Y:S01]  /*1f730*/  FFMA.FTZ R18, R159, UR4, -R6.reuse ;  /* 0x000000049f127c23 */ /* 0x100fe20008010806 */
[----:B------:R-:W-:Y:S01]  /*1f740*/  FSEL R2, R70, RZ, P1 ;  /* 0x000000ff46027208 */ /* 0x000fe20000800000 */
[--C-:B------:R-:W-:Y:S01]  /*1f750*/  FFMA.FTZ R195, R157, UR4, -R6.reuse ;  /* 0x000000049dc37c23 */ /* 0x100fe20008010806 */
[----:B------:R-:W-:Y:S01]  /*1f760*/  FSEL R8, R8, RZ, P1 ;  /* 0x000000ff08087208 */ /* 0x000fe20000800000 */
[----:B------:R-:W-:Y:S01]  /*1f770*/  FFMA.FTZ R219, R38, UR4, -R6 ;  /* 0x0000000426db7c23 */ /* 0x000fe20008010806 */
[----:B------:R-:W-:Y:S01]  /*1f780*/  ISETP.LE.U32.AND P1, PT, R5, UR13, PT ;  /* 0x0000000d05007c0c */ /* 0x000fe2000bf23070 */
[----:B------:R-:W-:Y:S01]  /*1f790*/  FADD.FTZ R5, -R0, R72 ;  /* 0x0000004800057221 */ /* 0x000fe20000010100 */
        /* <DEDUP_REMOVED lines=11> */
[----:B------:R-:W-:Y:S01]  /*1f850*/  FFMA.FTZ R250, R66, UR4, -R6 ;  /* 0x0000000442fa7c23 */ /* 0x000fe20008010806 */
[----:B------:R-:W-:Y:S01]  /*1f860*/  FADD.FTZ R3, -R3, R73 ;  /* 0x0000004903037221 */ /* 0x000fe20000010100 */
[--C-:B------:R-:W-:Y:S01]  /*1f870*/  FFMA.FTZ R11, R194, UR4, -R7.reuse ;  /* 0x00000004c20b7c23 */ /* 0x100fe20008010807 */
[----:B------:R-:W-:Y:S01]  /*1f880*/  MUFU.EX2 R221, R12 ;  /* 0x0000000c00dd7308 */ /* 0x000fe20000000800 */
[--C-:B------:R-:W-:Y:S01]  /*1f890*/  FFMA.FTZ R236, R52, UR4, -R7.reuse ;  /* 0x0000000434ec7c23 */ /* 0x100fe20008010807 */
[--C-:B------:R-:W-:Y:S01]  /*1f8a0*/  FFMA.FTZ R237, R53, UR4, -R7.reuse ;  /* 0x0000000435ed7c23 */ /* 0x100fe20008010807 */
[--C-:B------:R-:W-:Y:S01]  /*1f8b0*/  FFMA.FTZ R247, R64, UR4, -R7.reuse ;  /* 0x0000000440f77c23 */ /* 0x100fe20008010807 */
[--C-:B------:R-:W-:Y:S01]  /*1f8c0*/  FFMA.FTZ R248, R65, UR4, -R7.reuse ;  /* 0x0000000441f87c23 */ /* 0x100fe20008010807 */
[----:B------:R-:W-:Y:S01]  /*1f8d0*/  FFMA.FTZ R230, R48, UR4, -R7 ;  /* 0x0000000430e67c23 */ /* 0x000fe20008010807 */
[----:B------:R-:W-:Y:S01]  /*1f8e0*/  FMUL.FTZ R7, R68, UR4 ;  /* 0x0000000444077c20 */ /* 0x000fe20008410000 */
[----:B-1----:R-:W-:Y:S03]  /*1f8f0*/  FMUL.FTZ R0, R4, UR4 ;  /* 0x0000000404007c20 */ /* 0x002fe60008410000 */
[----:B------:R-:W1:Y:S01]  /*1f900*/  MUFU.EX2 R21, R11 ;  /* 0x0000000b00157308 */ /* 0x000e620000000800 */
[--C-:B------:R-:W-:Y:S01]  /*1f910*/  FFMA.FTZ R10, R203, UR4, -R8.reuse ;  /* 0x00000004cb0a7c23 */ /* 0x100fe20008010808 */
[--C-:B------:R-:W-:Y:S01]  /*1f920*/  FFMA.FTZ R203, R30, UR4, -R8.reuse ;  /* 0x000000041ecb7c23 */ /* 0x100fe20008010808 */
[----:B------:R-:W-:Y:S01]  /*1f930*/  FSEL R7, R7, RZ, P0 ;  /* 0x000000ff07077208 */ /* 0x000fe20000000000 */
[--C-:B------:R-:W-:Y:S01]  /*1f940*/  FFMA.FTZ R193, R143, UR4, -R8.reuse ;  /* 0x000000048fc17c23 */ /* 0x100fe20008010808 */
[----:B------:R-:W-:Y:S01]  /*1f950*/  FFMA.FTZ R239, R56, UR4, -R8 ;  /* 0x0000000438ef7c23 */ /* 0x000fe20008010808 */
[----:B------:R-:W-:Y:S02]  /*1f960*/  IMAD.MOV.U32 R52, RZ, RZ, R24 ;  /* 0x000000ffff347224 */ /* 0x000fe400078e0018 */
[--C-:B------:R-:W-:Y:S02]  /*1f970*/  FFMA.FTZ R22, R165, UR4, -R8.reuse ;  /* 0x00000004a5167c23 */ /* 0x100fe40008010808 */
[----:B------:R1:W1:Y:S01]  /*1f980*/  MUFU.EX2 R6, R0 ;  /* 0x0000000000067308 */ /* 0x0002620000000800 */
[--C-:B------:R-:W-:Y:S01]  /*1f990*/  FFMA.FTZ R168, R63, UR4, -R7.reuse ;  /* 0x000000043fa87c23 */ /* 0x100fe20008010807 */
[--C-:B------:R-:W-:Y:S01]  /*1f9a0*/  FFMA.FTZ R165, R156, UR4, -R7.reuse ;  /* 0x000000049ca57c23 */ /* 0x100fe20008010807 */
[--C-:B------:R-:W-:Y:S01]  /*1f9b0*/  FFMA.FTZ R167, R153, UR4, -R7.reuse ;  /* 0x0000000499a77c23 */ /* 0x100fe20008010807 */
[--C-:B------:R-:W-:Y:S01]  /*1f9c0*/  FFMA.FTZ R216, R43, UR4, -R7.reuse ;  /* 0x000000042bd87c23 */ /* 0x100fe20008010807 */
[----:B------:R-:W-:Y:S01]  /*1f9d0*/  FFMA.FTZ R251, R62, UR4, -R7 ;  /* 0x000000043efb7c23 */ /* 0x000fe20008010807 */
[----:B------:R-:W-:Y:S02]  /*1f9e0*/  IMAD.MOV.U32 R53, RZ, RZ, R25 ;  /* 0x000000ffff357224 */ /* 0x000fe400078e0019 */
[--C-:B------:R-:W-:Y:S01]  /*1f9f0*/  FFMA.FTZ R13, R201, UR4, -R7.reuse ;  /* 0x00000004c90d7c23 */ /* 0x100fe20008010807 */
[--C-:B------:R-:W-:Y:S01]  /*1fa00*/  FFMA.FTZ R201, R31, UR4, -R7.reuse ;  /* 0x000000041fc97c23 */ /* 0x100fe20008010807 */
[----:B-1----:R-:W-:Y:S01]  /*1fa10*/  F2FP.BF16.F32.PACK_AB R4, R224, R21 ;  /* 0x00000015e004723e */ /* 0x002fe200000010ff */
[----:B------:R-:W-:Y:S01]  /*1fa20*/  FFMA.FTZ R11, R200, UR4, -R8 ;  /* 0x00000004c80b7c23 */ /* 0x000fe20008010808 */
[--C-:B------:R-:W-:Y:S01]  /*1fa30*/  FFMA.FTZ R200, R142, UR4, -R7.reuse ;  /* 0x000000048ec87c23 */ /* 0x100fe20008010807 */
[--C-:B------:R-:W-:Y:S01]  /*1fa40*/  FFMA.FTZ R14, R207, UR4, -R7.reuse ;  /* 0x00000004cf0e7c23 */ /* 0x100fe20008010807 */
[--C-:B------:R-:W-:Y:S01]  /*1fa50*/  FFMA.FTZ R163, R206, UR4, -R7.reuse ;  /* 0x00000004cea37c23 */ /* 0x100fe20008010807 */
[--C-:B------:R-:W-:Y:S01]  /*1fa60*/  FFMA.FTZ R164, R202, UR4, -R7.reuse ;  /* 0x00000004caa47c23 */ /* 0x100fe20008010807 */
[--C-:B------:R-:W-:Y:S01]  /*1fa70*/  FFMA.FTZ R214, R42, UR4, -R7.reuse ;  /* 0x000000042ad67c23 */ /* 0x100fe20008010807 */
[--C-:B------:R-:W-:Y:S01]  /*1fa80*/  FFMA.FTZ R225, R46, UR4, -R7.reuse ;  /* 0x000000042ee17c23 */ /* 0x100fe20008010807 */
[----:B------:R-:W-:Y:S01]  /*1fa90*/  FMUL.FTZ R0, R3, UR4 ;  /* 0x0000000403007c20 */ /* 0x000fe20008410000 */
[--C-:B------:R-:W-:Y:S01]  /*1faa0*/  FFMA.FTZ R226, R47, UR4, -R7.reuse ;  /* 0x000000042fe27c23 */ /* 0x100fe20008010807 */
[--C-:B------:R-:W-:Y:S01]  /*1fab0*/  FFMA.FTZ R244, R58, UR4, -R7.reuse ;  /* 0x000000043af47c23 */ /* 0x100fe20008010807 */
[----:B------:R-:W-:Y:S01]  /*1fac0*/  FFMA.FTZ R246, R59, UR4, -R7 ;  /* 0x000000043bf67c23 */ /* 0x000fe20008010807 */
[----:B------:R-:W-:Y:S01]  /*1fad0*/  F2FP.BF16.F32.PACK_AB R7, R221, R19 ;  /* 0x00000013dd07723e */ /* 0x000fe200000010ff */
[----:B------:R1:W1:Y:S01]  /*1fae0*/  MUFU.EX2 R3, R0 ;  /* 0x0000000000037308 */ /* 0x0002620000000800 */
[C---:B------:R-:W-:Y:S01]  /*1faf0*/  FFMA.FTZ R73, R6.reuse, R212, R21 ;  /* 0x000000d406497223 */ /* 0x040fe20000010015 */
[C---:B------:R-:W-:Y:S01]  /*1fb00*/  FMUL.FTZ R21, R6.reuse, R129 ;  /* 0x0000008106157220 */ /* 0x040fe20000410000 */
[C---:B------:R-:W-:Y:S01]  /*1fb10*/  FMUL.FTZ R64, R6.reuse, R100 ;  /* 0x0000006406407220 */ /* 0x040fe20000410000 */
[----:B------:R-:W-:Y:S01]  /*1fb20*/  FMUL.FTZ R65, R6, R101 ;  /* 0x0000006506417220 */ /* 0x000fe20000410000 */
[----:B------:R-:W-:Y:S02]  /*1fb30*/  IMAD.MOV.U32 R32, RZ, RZ, R218 ;  /* 0x000000ffff207224 */ /* 0x000fe400078e00da */
[--C-:B------:R-:W-:Y:S01]  /*1fb40*/  FFMA.FTZ R20, R199, UR4, -R8.reuse ;  /* 0x00000004c7147c23 */ /* 0x100fe20008010808 */
[--C-:B------:R-:W-:Y:S02]  /*1fb50*/  FFMA.FTZ R194, R141, UR4, -R8.reuse ;  /* 0x000000048dc27c23 */ /* 0x100fe40008010808 */
        /* <DEDUP_REMOVED lines=9> */
[C---:B-1----:R-:W-:Y:S01]  /*1fbf0*/  PRMT R0, R4.reuse, 0x7632, R0 ;  /* 0x0000763204007816 */ /* 0x042fe20000000000 */
[C---:B------:R-:W-:Y:S01]  /*1fc00*/  FMUL.FTZ R38, R3.reuse, R122 ;  /* 0x0000007a03267220 */ /* 0x040fe20000410000 */
[C---:B------:R-:W-:Y:S01]  /*1fc10*/  FMUL.FTZ R50, R3.reuse, R118 ;  /* 0x0000007603327220 */ /* 0x040fe20000410000 */
[C---:B------:R-:W-:Y:S01]  /*1fc20*/  FMUL.FTZ R51, R3.reuse, R119 ;  /* 0x0000007703337220 */ /* 0x040fe20000410000 */
[----:B------:R-:W-:Y:S01]  /*1fc30*/  PRMT R142, R4, 0x5410, R0 ;  /* 0x00005410048e7816 */ /* 0x000fe20000000000 */
[----:B------:R-:W-:Y:S01]  /*1fc40*/  FFMA.FTZ R161, R3, R215, R19 ;  /* 0x000000d703a17223 */ /* 0x000fe20000010013 */
[--C-:B------:R-:W-:Y:S01]  /*1fc50*/  FFMA.FTZ R252, R61, UR4, -R8.reuse ;  /* 0x000000043dfc7c23 */ /* 0x100fe20008010808 */
[----:B------:R-:W-:Y:S02]  /*1fc60*/  PRMT R8, R7, 0x7632, R8 ;  /* 0x0000763207087816 */ /* 0x000fe40000000008 */
[----:B------:R-:W-:Y:S01]  /*1fc70*/  MUFU.EX2 R215, R11 ;  /* 0x0000000b00d77308 */ /* 0x000fe20000000800 */
[C---:B------:R-:W-:Y:S01]  /*1fc80*/  FMUL.FTZ R34, R3.reuse, R126 ;  /* 0x0000007e03227220 */ /* 0x040fe20000410000 */
[----:B------:R-:W-:Y:S01]  /*1fc90*/  FMUL.FTZ R35, R3, R127 ;  /* 0x0000007f03237220 */ /* 0x000fe20000410000 */
[----:B------:R-:W-:Y:S01]  /*1fca0*/  PRMT R141, R7, 0x5410, R8 ;  /* 0x00005410078d7816 */ /* 0x000fe20000000008 */
[----:B------:R-:W-:Y:S01]  /*1fcb0*/  FADD.FTZ R2, -R2, R74 ;  /* 0x0000004a02027221 */ /* 0x000fe20000010100 */
[----:B------:R-:W-:Y:S02]  /*1fcc0*/  IMAD.MOV.U32 R48, RZ, RZ, R28 ;  /* 0x000000ffff307224 */ /* 0x000fe400078e001c */
[C---:B------:R-:W-:Y:S01]  /*1fcd0*/  FMUL.FTZ R39, R3.reuse, R123 ;  /* 0x0000007b03277220 */ /* 0x040fe20000410000 */
[C---:B------:R-:W-:Y:S02]  /*1fce0*/  FMUL.FTZ R54, R3.reuse, R110 ;  /* 0x0000006e03367220 */ /* 0x040fe40000410000 */
[----:B------:R-:W-:Y:S01]  /*1fcf0*/  MUFU.EX2 R72, R10 ;  /* 0x0000000a00487308 */ /* 0x000fe20000000800 */
[C---:B------:R-:W-:Y:S01]  /*1fd00*/  FMUL.FTZ R55, R3.reuse, R111 ;  /* 0x0000006f03377220 */ /* 0x040fe20000410000 */
[C---:B------:R-:W-:Y:S01]  /*1fd10*/  FMUL.FTZ R66, R3.reuse, R102 ;  /* 0x0000006603427220 */ /* 0x040fe20000410000 */
[----:B------:R-:W-:Y:S01]  /*1fd20*/  FMUL.FTZ R67, R3, R103 ;  /* 0x0000006703437220 */ /* 0x000fe20000410000 */
[----:B------:R-:W-:Y:S06]  /*1fd30*/  IMAD.WIDE.U32 R102, R205, -0x2daee0ad, RZ ;  /* 0xd2511f53cd667825 */ /* 0x000fec00078e00ff */
[----:B------:R-:W1:Y:S01]  /*1fd40*/  MUFU.EX2 R13, R13 ;  /* 0x0000000d000d7308 */ /* 0x000e620000000800 */
[----:B------:R-:W-:Y:S04]  /*1fd50*/  IMAD.WIDE.U32 R110, R213, -0x2daee0ad, RZ ;  /* 0xd2511f53d56e7825 */ /* 0x000fe800078e00ff */
[----:B------:R-:W-:Y:S05]  /*1fd60*/  IMAD.U32 R126, RZ, RZ, UR13 ;  /* 0x0000000dff7e7e24 */ /* 0x000fea000f8e00ff */
[----:B------:R-:W-:Y:S10]  /*1fd70*/  MUFU.EX2 R127, R216 ;  /* 0x000000d8007f7308 */ /* 0x000ff40000000800 */
[----:B------:R1:W-:Y:S02]  /*1fd80*/  MUFU.EX2 R207, R17 ;  /* 0x0000001100cf7308 */ /* 0x0003e40000000800 */
[----:B-1----:R-:W-:Y:S08]  /*1fd90*/  F2FP.BF16.F32.PACK_AB R74, R202, R13 ;  /* 0x0000000dca4a723e */ /* 0x002ff000000010ff */
[----:B------:R1:W-:Y:S10]  /*1fda0*/  MUFU.EX2 R212, R16 ;  /* 0x0000001000d47308 */ /* 0x0003f40000000800 */
[----:B------:R-:W-:Y:S01]  /*1fdb0*/  MUFU.EX2 R163, R163 ;  /* 0x000000a300a37308 */ /* 0x000fe20000000800 */
[C---:B------:R-:W-:Y:S01]  /*1fdc0*/  FMUL.FTZ R17, R6.reuse, R133 ;  /* 0x0000008506117220 */ /* 0x040fe20000410000 */
[----:B-1----:R-:W-:Y:S01]  /*1fdd0*/  FMUL.FTZ R16, R6, R132 ;  /* 0x0000008406107220 */ /* 0x002fe20000410000 */
[----:B--2---:R-:W-:Y:S02]  /*1fde0*/  IMAD.MOV.U32 R153, RZ, RZ, R155 ;  /* 0x000000ffff997224 */ /* 0x004fe400078e009b */
[----:B---3--:R-:W-:Y:S02]  /*1fdf0*/  IMAD.MOV.U32 R152, RZ, RZ, R154 ;  /* 0x000000ffff987224 */ /* 0x008fe400078e009a */
[----:B----4-:R-:W-:Y:S03]  /*1fe00*/  @!P5 HFMA2.BF16_V2 R36, -RZ.H0_H0, RZ.H0_H0, -R4.H0_H0 ;  /* 0x200000ffff24d231 */ /* 0x010fe60000340904 */
[----:B------:R-:W-:Y:S01]  /*1fe10*/  IADD3 R154, P0, R152, UR43, RZ ;  /* 0x0000002b989a7c10 */ /* 0x000fe2000ff1e0ff */
[----:B------:R-:W-:Y:S01]  /*1fe20*/  @!P4 HFMA2.BF16_V2 R162, -RZ.H0_H0, RZ.H0_H0, -R0.H0_H0 ;  /* 0x200000ffffa2c231 */ /* 0x000fe20000340900 */
[----:B------:R-:W-:Y:S01]  /*1fe30*/  PRMT R12, R36, 0x7610, R12 ;  /* 0x00007610240c7816 */ /* 0x000fe2000000000c */
[----:B------:R1:W-:Y:S01]  /*1fe40*/  @!P5 STL.S16 [R1+0x48], R36 ;  /* 0x000048240100d387 */ /* 0x0003e20000100600 */
[----:B------:R-:W-:Y:S01]  /*1fe50*/  IADD3.X R155, R153, UR42, RZ, P0, !PT ;  /* 0x0000002a999b7c10 */ /* 0x000fe200087fe4ff */
[----:B------:R-:W-:Y:S01]  /*1fe60*/  @!P3 HFMA2.BF16_V2 R160, -RZ.H0_H0, RZ.H0_H0, -R7.H0_H0 ;  /* 0x200000ffffa0b231 */ /* 0x000fe20000340907 */
[----:B------:R-:W-:Y:S01]  /*1fe70*/  @!P5 PRMT R4, R12, 0x5410, RZ ;  /* 0x000054100c04d816 */ /* 0x000fe200000000ff */
[----:B------:R2:W-:Y:S01]  /*1fe80*/  @!P4 STL.S16 [R1+0x54], R162 ;  /* 0x000054a20100c387 */ /* 0x0005e20000100600 */
[----:B------:R-:W-:Y:S02]  /*1fe90*/  PRMT R11, R162, 0x7610, R11 ;  /* 0x00007610a20b7816 */ /* 0x000fe4000000000b */
[----:B------:R-:W-:Y:S01]  /*1fea0*/  PRMT R10, R160, 0x7610, R10 ;  /* 0x00007610a00a7816 */ /* 0x000fe2000000000a */
[----:B------:R-:W-:Y:S01]  /*1feb0*/  @!P3 STL.S16 [R1+0x50], R160 ;  /* 0x000050a00100b387 */ /* 0x000fe20000100600 */
[----:B------:R-:W-:Y:S01]  /*1fec0*/  @!P4 PRMT R0, R11, 0x5410, RZ ;  /* 0x000054100b00c816 */ /* 0x000fe200000000ff */
[----:B------:R-:W-:Y:S01]  /*1fed0*/  @!P6 HFMA2.BF16_V2 R158, -RZ.H0_H0, RZ.H0_H0, -R8.H0_H0 ;  /* 0x200000ffff9ee231 */ /* 0x000fe20000340908 */
[----:B------:R-:W-:Y:S01]  /*1fee0*/  @!P3 PRMT R7, R10, 0x5410, RZ ;  /* 0x000054100a07b816 */ /* 0x000fe200000000ff */
[----:B------:R3:W4:Y:S01]  /*1fef0*/  LDL.S16 R12, [R1+0x94] ;  /* 0x00009400010c7983 */ /* 0x0007220000100600 */
[----:B------:R-:W-:Y:S02]  /*1ff00*/  IADD3 R10, P0, R154, UR50, RZ ;  /* 0x000000329a0a7c10 */ /* 0x000fe4000ff1e0ff */
[----:B------:R-:W-:Y:S01]  /*1ff10*/  PRMT R19, R158, 0x7610, R19 ;  /* 0x000076109e137816 */ /* 0x000fe20000000013 */
[----:B------:R3:W-:Y:S01]  /*1ff20*/  STG.E.U16 desc[UR28][R152.64+0x2], R0 ;  /* 0x0000020098007986 */ /* 0x0007e2000c10151c */
[----:B------:R-:W-:Y:S02]  /*1ff30*/  IADD3.X R11, R155, UR44, RZ, P0, !PT ;  /* 0x0000002c9b0b7c10 */ /* 0x000fe400087fe4ff */
[----:B------:R-:W-:Y:S01]  /*1ff40*/  @!P6 PRMT R8, R19, 0x5410, RZ ;  /* 0x000054101308e816 */ /* 0x000fe200000000ff */
[----:B------:R3:W-:Y:S01]  /*1ff50*/  STG.E.U16 desc[UR28][R152.64], R4 ;  /* 0x0000000498007986 */ /* 0x0007e2000c10151c */
[----:B------:R-:W-:Y:S01]  /*1ff60*/  IADD3 R156, P3, R152, UR18, RZ ;  /* 0x00000012989c7c10 */ /* 0x000fe2000ff7e0ff */
[----:B------:R-:W-:Y:S02]  /*1ff70*/  FMUL.FTZ R19, R3, R135 ;  /* 0x0000008703137220 */ /* 0x000fe40000410000 */
[----:B------:R-:W-:Y:S01]  /*1ff80*/  STG.E.U16 desc[UR28][R154.64], R7 ;  /* 0x000000079a007986 */ /* 0x000fe2000c10151c */
[----:B------:R-:W-:Y:S01]  /*1ff90*/  IADD3.X R157, R153, UR47, RZ, P3, !PT ;  /* 0x0000002f999d7c10 */ /* 0x000fe20009ffe4ff */
[----:B-1----:R-:W-:Y:S01]  /*1ffa0*/  IMAD.MOV.U32 R36, RZ, RZ, R26 ;  /* 0x000000ffff247224 */ /* 0x002fe200078e001a */
[----:B------:R-:W-:Y:S01]  /*1ffb0*/  MUFU.EX2 R135, R232 ;  /* 0x000000e800877308 */ /* 0x000fe20000000800 */
[----:B------:R-:W-:Y:S01]  /*1ffc0*/  STG.E.U16 desc[UR28][R154.64+0x2], R8 ;  /* 0x000002089a007986 */ /* 0x000fe2000c10151c */
[----:B--2---:R-:W-:Y:S03]  /*1ffd0*/  SHF.R.U32.HI R162, RZ, 0x18, R146 ;  /* 0x00000018ffa27819 */ /* 0x004fe60000011692 */
[----:B------:R1:W-:Y:S01]  /*1ffe0*/  @!P6 STL.S16 [R1+0x84], R158 ;  /* 0x0000849e0100e387 */ /* 0x0003e20000100600 */
[----:B---3--:R-:W-:Y:S04]  /*1fff0*/  F2FP.BF16.F32.PACK_AB R0, R215, R72 ;  /* 0x00000048d700723e */ /* 0x008fe800000010ff */
[C---:B------:R-:W-:Y:S01]  /*20000*/  PRMT R140, R0.reuse, 0x7632, R140 ;  /* 0x00007632008c7816 */ /* 0x040fe2000000008c */
[----:B------:R-:W-:Y:S03]  /*20010*/  @!P1 HFMA2.BF16_V2 R23, -RZ.H0_H0, RZ.H0_H0, -R0.H0_H0 ;  /* 0x200000ffff179231 */ /* 0x000fe60000340900 */
[----:B------:R-:W-:Y:S02]  /*20020*/  PRMT R143, R0, 0x5410, R140 ;  /* 0x00005410008f7816 */ /* 0x000fe4000000008c */
[----:B------:R-:W-:Y:S01]  /*20030*/  PRMT R4, R23, 0x7610, R4 ;  /* 0x0000761017047816 */ /* 0x000fe20000000004 */
[----:B------:R2:W-:Y:S03]  /*20040*/  @!P1 STL.S16 [R1+0x78], R23 ;  /* 0x0000781701009387 */ /* 0x0005e60000100600 */
[----:B------:R-:W-:Y:S02]  /*20050*/  @!P1 PRMT R0, R4, 0x5410, RZ ;  /* 0x0000541004009816 */ /* 0x000fe400000000ff */
[----:B------:R-:W-:Y:S02]  /*20060*/  LOP3.LUT R4, R146, 0xff, RZ, 0xc0, !PT ;  /* 0x000000ff92047812 */ /* 0x000fe400078ec0ff */
[----:B-1----:R-:W-:Y:S01]  /*20070*/  IADD3 R158, P0, R152, UR46, RZ ;  /* 0x0000002e989e7c10 */ /* 0x002fe2000ff1e0ff */
[----:B------:R1:W-:Y:S01]  /*20080*/  STG.E.U16 desc[UR28][R10.64], R0 ;  /* 0x000000000a007986 */ /* 0x0003e2000c10151c */
[----:B------:R-:W-:Y:S02]  /*20090*/  ISETP.LE.U32.AND P6, PT, R4, UR13, PT ;  /* 0x0000000d04007c0c */ /* 0x000fe4000bfc3070 */
[--C-:B------:R-:W-:Y:S02]  /*200a0*/  SHF.R.U32.HI R4, RZ, 0x18, R9.reuse ;  /* 0x00000018ff047819 */ /* 0x100fe40000011609 */
[----:B------:R-:W-:Y:S02]  /*200b0*/  IADD3.X R159, R153, UR45, RZ, P0, !PT ;  /* 0x0000002d999f7c10 */ /* 0x000fe400087fe4ff */
[----:B------:R-:W-:Y:S02]  /*200c0*/  ISETP.LE.U32.AND P1, PT, R4, UR13, PT ;  /* 0x0000000d04007c0c */ /* 0x000fe4000bf23070 */
[----:B------:R-:W-:Y:S04]  /*200d0*/  SHF.R.U32.HI R4, RZ, 0x10, R9 ;  /* 0x00000010ff047819 */ /* 0x000fe80000011609 */
[----:B------:R-:W-:Y:S04]  /*200e0*/  LOP3.LUT R4, R4, 0xff, RZ, 0xc0, !PT ;  /* 0x000000ff04047812 */ /* 0x000fe800078ec0ff */
[----:B------:R-:W-:Y:S01]  /*200f0*/  ISETP.LE.U32.AND P0, PT, R4, UR13, PT ;  /* 0x0000000d04007c0c */ /* 0x000fe2000bf03070 */
[----:B--2---:R-:W-:Y:S01]  /*20100*/  FMUL.FTZ R23, R3, R131 ;  /* 0x0000008303177220 */ /* 0x004fe20000410000 */
[----:B-1----:R-:W-:Y:S04]  /*20110*/  LOP3.LUT R0, R9, 0xffff, RZ, 0xc0, !PT ;  /* 0x0000ffff09007812 */ /* 0x002fe800078ec0ff */
[----:B------:R-:W-:Y:S04]  /*20120*/  SHF.R.U32.HI R0, RZ, 0x8, R0 ;  /* 0x00000008ff007819 */ /* 0x000fe80000011600 */
[----:B------:R-:W-:Y:S04]  /*20130*/  LOP3.LUT R0, R0, 0xffff, RZ, 0xc0, !PT ;  /* 0x0000ffff00007812 */ /* 0x000fe800078ec0ff */
[----:B------:R-:W-:Y:S02]  /*20140*/  ISETP.LE.U32.AND P2, PT, R0, UR13, PT ;  /* 0x0000000d00007c0c */ /* 0x000fe4000bf43070 */
[----:B------:R-:W-:Y:S04]  /*20150*/  SHF.R.U32.HI R0, RZ, 0x10, R146 ;  /* 0x00000010ff007819 */ /* 0x000fe80000011692 */
[----:B------:R-:W-:Y:S02]  /*20160*/  LOP3.LUT R160, R0, 0xff, RZ, 0xc0, !PT ;  /* 0x000000ff00a07812 */ /* 0x000fe400078ec0ff */
[----:B------:R-:W-:Y:S02]  /*20170*/  LOP3.LUT R0, R146, 0xffff, RZ, 0xc0, !PT ;  /* 0x0000ffff92007812 */ /* 0x000fe400078ec0ff */
[----:B------:R-:W-:Y:S02]  /*20180*/  ISETP.LE.U32.AND P3, PT, R160, UR13, PT ;  /* 0x0000000da0007c0c */ /* 0x000fe4000bf63070 */
[----:B------:R-:W-:Y:S04]  /*20190*/  SHF.R.U32.HI R0, RZ, 0x8, R0 ;  /* 0x00000008ff007819 */ /* 0x000fe80000011600 */
[----:B------:R-:W-:Y:S04]  /*201a0*/  LOP3.LUT R0, R0, 0xffff, RZ, 0xc0, !PT ;  /* 0x0000ffff00007812 */ /* 0x000fe800078ec0ff */
[----:B------:R-:W-:Y:S01]  /*201b0*/  ISETP.LE.U32.AND P4, PT, R0, UR13, PT ;  /* 0x0000000d00007c0c */ /* 0x000fe2000bf83070 */
[----:B------:R-:W-:Y:S01]  /*201c0*/  FMUL.FTZ R0, R2, UR4 ;  /* 0x0000000402007c20 */ /* 0x000fe20008410000 */
[----:B------:R-:W-:Y:S01]  /*201d0*/  FMUL.FTZ R2, R5, UR4 ;  /* 0x0000000405027c20 */ /* 0x000fe20008410000 */
[----:B------:R-:W-:Y:S04]  /*201e0*/  FMUL.FTZ R5, R6, R137 ;  /* 0x0000008906057220 */ /* 0x000fe80000410000 */
[----:B------:R-:W1:Y:S10]  /*201f0*/  MUFU.EX2 R0, R0 ;  /* 0x0000000000007308 */ /* 0x000e740000000800 */
[----:B------:R-:W2:Y:S01]  /*20200*/  MUFU.EX2 R2, R2 ;  /* 0x0000000200027308 */ /* 0x000ea20000000800 */
[C---:B-1----:R-:W-:Y:S01]  /*20210*/  FMUL.FTZ R56, R0.reuse, R80 ;  /* 0x0000005000387220 */ /* 0x042fe20000410000 */
[----:B------:R-:W-:Y:S01]  /*20220*/  FMUL.FTZ R44, R0, R84 ;  /* 0x00000054002c7220 */ /* 0x000fe20000410000 */
[----:B------:R-:W-:Y:S01]  /*20230*/  PRMT R84, R74, 0x7632, R84 ;  /* 0x000076324a547816 */ /* 0x000fe20000000054 */
[C---:B------:R-:W-:Y:S01]  /*20240*/  FMUL.FTZ R28, R0.reuse, R92 ;  /* 0x0000005c001c7220 */ /* 0x040fe20000410000 */
[C---:B------:R-:W-:Y:S05]  /*20250*/  FMUL.FTZ R45, R0.reuse, R85 ;  /* 0x00000055002d7220 */ /* 0x040fea0000410000 */
[----:B------:R-:W1:Y:S01]  /*20260*/  MUFU.EX2 R92, R18 ;  /* 0x00000012005c7308 */ /* 0x000e620000000800 */
[C---:B------:R-:W-:Y:S01]  /*20270*/  FMUL.FTZ R8, R0.reuse, R112 ;  /* 0x0000007000087220 */ /* 0x040fe20000410000 */
[----:B------:R-:W-:Y:S01]  /*20280*/  FMUL.FTZ R9, R0, R113 ;  /* 0x0000007100097220 */ /* 0x000fe20000410000 */
[C---:B--2---:R-:W-:Y:S01]  /*20290*/  FMUL.FTZ R62, R2.reuse, R78 ;  /* 0x0000004e023e7220 */ /* 0x044fe20000410000 */
[C---:B------:R-:W-:Y:S01]  /*202a0*/  FMUL.FTZ R58, R2.reuse, R82 ;  /* 0x00000052023a7220 */ /* 0x040fe20000410000 */
[C---:B------:R-:W-:Y:S01]  /*202b0*/  FMUL.FTZ R63, R2.reuse, R79 ;  /* 0x0000004f023f7220 */ /* 0x040fe20000410000 */
[----:B------:R-:W-:Y:S01]  /*202c0*/  FFMA.FTZ R75, R2, R241, R13 ;  /* 0x000000f1024b7223 */ /* 0x000fe2000001000d */
[----:B------:R-:W-:Y:S01]  /*202d0*/  FMUL.FTZ R13, R0, R105 ;  /* 0x00000069000d7220 */ /* 0x000fe20000410000 */
[----:B------:R-:W-:Y:S02]  /*202e0*/  PRMT R105, R74, 0x5410, R84 ;  /* 0x000054104a697816 */ /* 0x000fe40000000054 */
[----:B------:R2:W3:Y:S01]  /*202f0*/  MUFU.EX2 R82, R20 ;  /* 0x0000001400527308 */ /* 0x0004e20000000800 */
[C---:B------:R-:W-:Y:S01]  /*20300*/  FMUL.FTZ R31, R2.reuse, R95 ;  /* 0x0000005f021f7220 */ /* 0x040fe20000410000 */
        /* <DEDUP_REMOVED lines=11> */
[----:B------:R-:W-:Y:S01]  /*203c0*/  FMUL.FTZ R59, R2, R83 ;  /* 0x00000053023b7220 */ /* 0x000fe20000410000 */
        /* <DEDUP_REMOVED lines=11> */
[C---:B--2---:R-:W-:Y:S01]  /*20480*/  FMUL.FTZ R20, R6.reuse, R128 ;  /* 0x0000008006147220 */ /* 0x044fe20000410000 */
[----:B------:R-:W-:Y:S02]  /*20490*/  IMAD.MOV.U32 R113, RZ, RZ, R33 ;  /* 0x000000ffff717224 */ /* 0x000fe400078e0021 */
[C---:B------:R-:W-:Y:S01]  /*204a0*/  FMUL.FTZ R32, R6.reuse, R124 ;  /* 0x0000007c06207220 */ /* 0x040fe20000410000 */
[----:B------:R-:W-:Y:S01]  /*204b0*/  FMUL.FTZ R33, R6, R125 ;  /* 0x0000007d06217220 */ /* 0x000fe20000410000 */
[C---:B------:R-:W-:Y:S01]  /*204c0*/  FMUL.FTZ R18, R3.reuse, R134 ;  /* 0x0000008603127220 */ /* 0x040fe20000410000 */
[----:B-1----:R-:W-:Y:S01]  /*204d0*/  FMUL.FTZ R22, R3, R130 ;  /* 0x0000008203167220 */ /* 0x002fe20000410000 */
[----:B------:R-:W-:Y:S01]  /*204e0*/  SHF.R.U32.HI R130, RZ, 0x18, R110 ;  /* 0x00000018ff827819 */ /* 0x000fe2000001166e */
[----:B------:R-:W-:Y:S02]  /*204f0*/  IMAD.MOV.U32 R132, RZ, RZ, R98 ;  /* 0x000000ffff847224 */ /* 0x000fe400078e0062 */
[C---:B------:R-:W-:Y:S01]  /*20500*/  FMUL.FTZ R60, R0.reuse, R76 ;  /* 0x0000004c003c7220 */ /* 0x040fe20000410000 */
[C---:B------:R-:W-:Y:S01]  /*20510*/  FMUL.FTZ R61, R0.reuse, R77 ;  /* 0x0000004d003d7220 */ /* 0x040fe20000410000 */
[C---:B------:R-:W-:Y:S01]  /*20520*/  FFMA.FTZ R72, R0.reuse, R240, R72 ;  /* 0x000000f000487223 */ /* 0x040fe20000010048 */
[C---:B------:R-:W-:Y:S01]  /*20530*/  FMUL.FTZ R24, R0.reuse, R96 ;  /* 0x0000006000187220 */ /* 0x040fe20000410000 */
[C---:B------:R-:W-:Y:S01]  /*20540*/  FMUL.FTZ R25, R0.reuse, R97 ;  /* 0x0000006100197220 */ /* 0x040fe20000410000 */
[C---:B------:R-:W-:Y:S01]  /*20550*/  FMUL.FTZ R29, R0.reuse, R93 ;  /* 0x0000005d001d7220 */ /* 0x040fe20000410000 */
[C---:B------:R-:W-:Y:S01]  /*20560*/  FMUL.FTZ R40, R0.reuse, R88 ;  /* 0x0000005800287220 */ /* 0x040fe20000410000 */
[C---:B------:R-:W-:Y:S01]  /*20570*/  FMUL.FTZ R41, R0.reuse, R89 ;  /* 0x0000005900297220 */ /* 0x040fe20000410000 */
[----:B------:R-:W-:Y:S01]  /*20580*/  FMUL.FTZ R57, R0, R81 ;  /* 0x0000005100397220 */ /* 0x000fe20000410000 */
[----:B------:R1:W-:Y:S01]  /*20590*/  MUFU.EX2 R88, R164 ;  /* 0x000000a400587308 */ /* 0x0003e20000000800 */
[----:B------:R-:W-:Y:S02]  /*205a0*/  IMAD.MOV.U32 R137, RZ, RZ, R91 ;  /* 0x000000ffff897224 */ /* 0x000fe400078e005b */
[----:B------:R-:W-:Y:S02]  /*205b0*/  IMAD.MOV.U32 R133, RZ, RZ, R99 ;  /* 0x000000ffff857224 */ /* 0x000fe400078e0063 */
[----:B------:R-:W-:Y:S02]  /*205c0*/  IMAD.MOV.U32 R128, RZ, RZ, R132 ;  /* 0x000000ffff807224 */ /* 0x000fe400078e0084 */
[----:B------:R-:W-:Y:S03]  /*205d0*/  IMAD.MOV.U32 R129, RZ, RZ, R133 ;  /* 0x000000ffff817224 */ /* 0x000fe600078e0085 */
[----:B------:R-:W-:Y:S01]  /*205e0*/  MUFU.EX2 R93, R195 ;  /* 0x000000c3005d7308 */ /* 0x000fe20000000800 */
[----:B------:R-:W-:Y:S02]  /*205f0*/  IMAD.MOV.U32 R133, RZ, RZ, R115 ;  /* 0x000000ffff857224 */ /* 0x000fe400078e0073 */
[----:B------:R-:W-:Y:S01]  /*20600*/  IMAD.MOV.U32 R133, RZ, RZ, R137 ;  /* 0x000000ffff857224 */ /* 0x000fe200078e0089 */
[----:B------:R-:W-:Y:S01]  /*20610*/  LOP3.LUT R133, R102, 0xff, RZ, 0xc0, !PT ;  /* 0x000000ff66857812 */ /* 0x000fe200078ec0ff */
[----:B------:R-:W-:Y:S05]  /*20620*/  IMAD.MOV.U32 R137, RZ, RZ, R113 ;  /* 0x000000ffff897224 */ /* 0x000fea00078e0071 */
[----:B------:R-:W-:Y:S10]  /*20630*/  MUFU.EX2 R94, R196 ;  /* 0x000000c4005e7308 */ /* 0x000ff40000000800 */
[----:B------:R-:W2:Y:S10]  /*20640*/  MUFU.EX2 R89, R198 ;  /* 0x000000c600597308 */ /* 0x000eb40000000800 */
[----:B------:R-:W2:Y:S10]  /*20650*/  MUFU.EX2 R91, R197 ;  /* 0x000000c5005b7308 */ /* 0x000eb40000000800 */
[----:B------:R-:W-:Y:S10]  /*20660*/  MUFU.EX2 R99, R165 ;  /* 0x000000a500637308 */ /* 0x000ff40000000800 */
[----:B------:R-:W-:Y:S10]  /*20670*/  MUFU.EX2 R108, R200 ;  /* 0x000000c8006c7308 */ /* 0x000ff40000000800 */
[----:B------:R-:W-:Y:S10]  /*20680*/  MUFU.EX2 R125, R223 ;  /* 0x000000df007d7308 */ /* 0x000ff40000000800 */
[----:B------:R-:W-:Y:S10]  /*20690*/  MUFU.EX2 R134, R231 ;  /* 0x000000e700867308 */ /* 0x000ff40000000800 */
[----:B------:R-:W-:Y:S01]  /*206a0*/  MUFU.EX2 R137, R227 ;  /* 0x000000e300897308 */ /* 0x000fe20000000800 */
[----:B----4-:R-:W-:Y:S05]  /*206b0*/  @!P2 HFMA2.BF16_V2 R12, -RZ.H0_H0, RZ.H0_H0, -R140.H0_H0 ;  /* 0x200000ffff0ca231 */ /* 0x010fea000034098c */
[----:B------:R-:W-:Y:S01]  /*206c0*/  PRMT R7, R12, 0x7610, R7 ;  /* 0x000076100c077816 */ /* 0x000fe20000000007 */
[----:B------:R4:W-:Y:S03]  /*206d0*/  @!P2 STL.S16 [R1+0x94], R12 ;  /* 0x0000940c0100a387 */ /* 0x0009e60000100600 */
[----:B------:R-:W-:Y:S01]  /*206e0*/  @!P2 PRMT R140, R7, 0x5410, RZ ;  /* 0x00005410078ca816 */ /* 0x000fe200000000ff */
[----:B------:R1:W3:Y:S04]  /*206f0*/  LDL.S16 R10, [R1+0x90] ;  /* 0x00009000010a7983 */ /* 0x0002e80000100600 */
[----:B------:R1:W2:Y:S04]  /*20700*/  LDL.S16 R7, [R1+0x8c] ;  /* 0x00008c0001077983 */ /* 0x0002a80000100600 */
[----:B------:R-:W-:Y:S01]  /*20710*/  STG.E.U16 desc[UR28][R158.64], R140 ;  /* 0x0000008c9e007986 */ /* 0x000fe2000c10151c */
[----:B----4-:R-:W-:Y:S01]  /*20720*/  FMUL.FTZ R12, R0, R104 ;  /* 0x00000068000c7220 */ /* 0x010fe20000410000 */
[----:B------:R-:W-:Y:S04]  /*20730*/  LOP3.LUT R0, R144, 0xff, RZ, 0xc0, !PT ;  /* 0x000000ff90007812 */ /* 0x000fe800078ec0ff */
[----:B------:R-:W-:Y:S02]  /*20740*/  ISETP.LE.U32.AND P5, PT, R0, UR13, PT ;  /* 0x0000000d00007c0c */ /* 0x000fe4000bfa3070 */
[----:B------:R-:W-:Y:S04]  /*20750*/  LOP3.LUT R0, R144, 0xffff, RZ, 0xc0, !PT ;  /* 0x0000ffff90007812 */ /* 0x000fe800078ec0ff */
[----:B------:R-:W-:Y:S04]  /*20760*/  SHF.R.U32.HI R0, RZ, 0x8, R0 ;  /* 0x00000008ff007819 */ /* 0x000fe80000011600 */
[----:B------:R-:W-:Y:S04]  /*20770*/  LOP3.LUT R0, R0, 0xffff, RZ, 0xc0, !PT ;  /* 0x0000ffff00007812 */ /* 0x000fe800078ec0ff */
[----:B------:R-:W-:Y:S02]  /*20780*/  ISETP.LE.U32.AND P2, PT, R0, UR13, PT ;  /* 0x0000000d00007c0c */ /* 0x000fe4000bf43070 */
[----:B------:R-:W-:Y:S04]  /*20790*/  SHF.R.U32.HI R0, RZ, 0x10, R144 ;  /* 0x00000010ff007819 */ /* 0x000fe80000011690 */
[----:B------:R-:W-:Y:S01]  /*207a0*/  LOP3.LUT R0, R0, 0xff, RZ, 0xc0, !PT ;  /* 0x000000ff00007812 */ /* 0x000fe200078ec0ff */
[----:B---3--:R-:W-:Y:S02]  /*207b0*/  @!P0 HFMA2.BF16_V2 R10, -RZ.H0_H0, RZ.H0_H0, -R74.H0_H0 ;  /* 0x200000ffff0a8231 */ /* 0x008fe4000034094a */
[----:B--2---:R-:W-:Y:S03]  /*207c0*/  @!P1 HFMA2.BF16_V2 R7, -RZ.H0_H0, RZ.H0_H0, -R84.H0_H0 ;  /* 0x200000ffff079231 */ /* 0x004fe60000340954 */
[----:B------:R-:W-:Y:S01]  /*207d0*/  PRMT R4, R10, 0x7610, R4 ;  /* 0x000076100a047816 */ /* 0x000fe20000000004 */
[----:B------:R2:W-:Y:S01]  /*207e0*/  @!P0 STL.S16 [R1+0x90], R10 ;  /* 0x0000900a01008387 */ /* 0x0005e20000100600 */
[----:B------:R-:W-:Y:S03]  /*207f0*/  PRMT R79, R7, 0x7610, R79 ;  /* 0x00007610074f7816 */ /* 0x000fe6000000004f */
[----:B------:R3:W4:Y:S01]  /*20800*/  LDL.S16 R78, [R1+0xa0] ;  /* 0x0000a000014e7983 */ /* 0x0007220000100600 */
[----:B------:R-:W-:Y:S01]  /*20810*/  @!P0 PRMT R74, R4, 0x5410, RZ ;  /* 0x00005410044a8816 */ /* 0x000fe200000000ff */
[----:B------:R-:W-:Y:S01]  /*20820*/  FMUL.FTZ R4, R6, R136 ;  /* 0x0000008806047220 */ /* 0x000fe20000410000 */
[----:B------:R-:W-:Y:S01]  /*20830*/  @!P1 PRMT R84, R79, 0x5410, RZ ;  /* 0x000054104f549816 */ /* 0x000fe200000000ff */
[----:B------:R3:W3:Y:S01]  /*20840*/  LDL.S16 R80, [R1+0x9c] ;  /* 0x00009c0001507983 */ /* 0x0006e20000100600 */
[----:B------:R-:W-:Y:S03]  /*20850*/  IMAD.MOV.U32 R136, RZ, RZ, R90 ;  /* 0x000000ffff887224 */ /* 0x000fe600078e005a */
[----:B------:R1:W-:Y:S01]  /*20860*/  @!P1 STL.S16 [R1+0x8c], R7 ;  /* 0x00008c0701009387 */ /* 0x0003e20000100600 */
[----:B------:R-:W-:Y:S02]  /*20870*/  ISETP.LE.U32.AND P1, PT, R0, UR13, PT ;  /* 0x0000000d00007c0c */ /* 0x000fe4000bf23070 */
[----:B------:R-:W-:Y:S01]  /*20880*/  SHF.R.U32.HI R0, RZ, 0x18, R144 ;  /* 0x00000018ff007819 */ /* 0x000fe20000011690 */
[----:B------:R3:W3:Y:S03]  /*20890*/  LDL.S16 R79, [R1+0x80] ;  /* 0x00008000014f7983 */ /* 0x0006e60000100600 */
[----:B------:R-:W-:Y:S01]  /*208a0*/  ISETP.LE.U32.AND P0, PT, R0, UR13, PT ;  /* 0x0000000d00007c0c */ /* 0x000fe2000bf03070 */
[----:B------:R-:W-:Y:S04]  /*208b0*/  STG.E.U16 desc[UR28][R156.64], R74 ;  /* 0x0000004a9c007986 */ /* 0x000fe8000c10151c */
[----:B------:R-:W-:Y:S01]  /*208c0*/  STG.E.U16 desc[UR28][R156.64+0x2], R84 ;  /* 0x000002549c007986 */ /* 0x000fe2000c10151c */
[----:B--2---:R-:W-:Y:S01]  /*208d0*/  FMUL.FTZ R10, R2, R114 ;  /* 0x00000072020a7220 */ /* 0x004fe20000410000 */
[----:B------:R-:W-:Y:S01]  /*208e0*/  F2FP.BF16.F32.PACK_AB R2, R212, R207 ;  /* 0x000000cfd402723e */ /* 0x000fe200000010ff */
[----:B------:R-:W-:Y:S02]  /*208f0*/  IMAD.MOV.U32 R114, RZ, RZ, R48 ;  /* 0x000000ffff727224 */ /* 0x000fe400078e0030 */
[----:B------:R-:W-:Y:S01]  /*20900*/  FMUL.FTZ R48, R6, R116 ;  /* 0x0000007406307220 */ /* 0x000fe20000410000 */
[C---:B------:R-:W-:Y:S01]  /*20910*/  FMUL.FTZ R6, R3.reuse, R138 ;  /* 0x0000008a03067220 */ /* 0x040fe20000410000 */
[----:B------:R-:W-:Y:S02]  /*20920*/  IMAD.MOV.U32 R132, RZ, RZ, R114 ;  /* 0x000000ffff847224 */ /* 0x000fe400078e0072 */
[----:B-1----:R-:W-:Y:S01]  /*20930*/  FMUL.FTZ R7, R3, R139 ;  /* 0x0000008b03077220 */ /* 0x002fe20000410000 */
[C---:B------:R-:W-:Y:S02]  /*20940*/  PRMT R3, R2.reuse, 0x7610, R3 ;  /* 0x0000761002037816 */ /* 0x040fe40000000003 */
[----:B------:R-:W-:Y:S04]  /*20950*/  PRMT R2, R2, 0x7632, R2 ;  /* 0x0000763202027816 */ /* 0x000fe80000000002 */
[----:B------:R-:W-:Y:S01]  /*20960*/  PRMT R86, R3, 0x5410, R2 ;  /* 0x0000541003567816 */ /* 0x000fe20000000002 */
[----:B----4-:R-:W-:Y:S02]  /*20970*/  @!P6 HFMA2.BF16_V2 R78, -RZ.H0_H0, RZ.H0_H0, -R3.H0_H0 ;  /* 0x200000ffff4ee231 */ /* 0x010fe40000340903 */
[----:B---3--:R-:W-:Y:S03]  /*20980*/  @!P4 HFMA2.BF16_V2 R80, -RZ.H0_H0, RZ.H0_H0, -R2.H0_H0 ;  /* 0x200000ffff50c231 */ /* 0x008fe60000340902 */
[----:B------:R-:W-:Y:S01]  /*20990*/  PRMT R76, R78, 0x7610, R76 ;  /* 0x000076104e4c7816 */ /* 0x000fe2000000004c */
[----:B------:R1:W-:Y:S01]  /*209a0*/  @!P6 STL.S16 [R1+0xa0], R78 ;  /* 0x0000a04e0100e387 */ /* 0x0003e20000100600 */
[----:B------:R-:W-:Y:S03]  /*209b0*/  PRMT R77, R80, 0x7610, R77 ;  /* 0x00007610504d7816 */ /* 0x000fe6000000004d */
[----:B------:R2:W-:Y:S01]  /*209c0*/  @!P4 STL.S16 [R1+0x9c], R80 ;  /* 0x00009c500100c387 */ /* 0x0005e20000100600 */
[----:B------:R-:W-:Y:S01]  /*209d0*/  @!P6 PRMT R3, R76, 0x5410, RZ ;  /* 0x000054104c03e816 */ /* 0x000fe200000000ff */
[----:B------:R-:W-:Y:S01]  /*209e0*/  FADD.FTZ R76, R221, R161 ;  /* 0x000000a1dd4c7221 */ /* 0x000fe20000010000 */
[----:B------:R-:W-:Y:S01]  /*209f0*/  @!P4 PRMT R2, R77, 0x5410, RZ ;  /* 0x000054104d02c816 */ /* 0x000fe200000000ff */
[----:B------:R3:W4:Y:S01]  /*20a00*/  LDL.S16 R95, [R1+0x7c] ;  /* 0x00007c00015f7983 */ /* 0x0007220000100600 */
[--C-:B------:R-:W-:Y:S03]  /*20a10*/  FADD.FTZ R77, R215, R72.reuse ;  /* 0x00000048d74d7221 */ /* 0x100fe60000010000 */
[----:B------:R3:W3:Y:S04]  /*20a20*/  LDL.S16 R90, [R1+0x74] ;  /* 0x00007400015a7983 */ /* 0x0006e80000100600 */
[----:B------:R3:W3:Y:S04]  /*20a30*/  LDL.S16 R98, [R1+0x70] ;  /* 0x0000700001627983 */ /* 0x0006e80000100600 */
[----:B------:R2:W-:Y:S04]  /*20a40*/  STG.E.U16 desc[UR28][R152.64+0x12], R2 ;  /* 0x0000120298007986 */ /* 0x0005e8000c10151c */
[----:B------:R-:W-:Y:S01]  /*20a50*/  STG.E.U16 desc[UR28][R152.64+0x10], R3 ;  /* 0x0000100398007986 */ /* 0x000fe2000c10151c */
[----:B-1----:R-:W-:Y:S01]  /*20a60*/  FADD.FTZ R78, R224, R73 ;  /* 0x00000049e04e7221 */ /* 0x002fe20000010000 */
[----:B------:R-:W-:Y:S01]  /*20a70*/  F2FP.BF16.F32.PACK_AB R73, R92, R206 ;  /* 0x000000ce5c49723e */ /* 0x000fe200000010ff */
[----:B--2---:R-:W-:Y:S03]  /*20a80*/  FADD.FTZ R80, R202, R75 ;  /* 0x0000004bca507221 */ /* 0x004fe60000010000 */
[----:B------:R-:W-:Y:S01]  /*20a90*/  PRMT R72, R73, 0x7632, R72 ;  /* 0x0000763249487816 */ /* 0x000fe20000000048 */
[----:B------:R-:W-:Y:S01]  /*20aa0*/  @!P3 HFMA2.BF16_V2 R79, -RZ.H0_H0, RZ.H0_H0, -R73.H0_H0 ;  /* 0x200000ffff4fb231 */ /* 0x000fe20000340949 */
[----:B------:R-:W-:Y:S01]  /*20ab0*/  LOP3.LUT R75, R103, UR22, R238, 0x96, !PT ;  /* 0x00000016674b7c12 */ /* 0x000fe2000f8e96ee */
[----:B------:R-:W-:Y:S01]  /*20ac0*/  FADD.FTZ R78, R207, R78 ;  /* 0x0000004ecf4e7221 */ /* 0x000fe20000010000 */
[----:B------:R-:W-:Y:S01]  /*20ad0*/  PRMT R87, R73, 0x5410, R72 ;  /* 0x0000541049577816 */ /* 0x000fe20000000048 */
[----:B------:R-:W-:Y:S01]  /*20ae0*/  FADD.FTZ R80, R163, R80 ;  /* 0x00000050a3507221 */ /* 0x000fe20000010000 */
[----:B------:R-:W-:Y:S01]  /*20af0*/  PRMT R81, R79, 0x7610, R81 ;  /* 0x000076104f517816 */ /* 0x000fe20000000051 */
[----:B------:R1:W-:Y:S01]  /*20b00*/  @!P3 STL.S16 [R1+0x80], R79 ;  /* 0x0000804f0100b387 */ /* 0x0003e20000100600 */
[----:B------:R-:W-:Y:S01]  /*20b10*/  LOP3.LUT R0, R75, 0xff, RZ, 0xc0, !PT ;  /* 0x000000ff4b007812 */ /* 0x000fe200078ec0ff */
[----:B------:R-:W-:Y:S01]  /*20b20*/  FADD.FTZ R83, R212, R78 ;  /* 0x0000004ed4537221 */ /* 0x000fe20000010000 */
[----:B------:R-:W-:Y:S01]  /*20b30*/  @!P3 PRMT R73, R81, 0x5410, RZ ;  /* 0x000054105149b816 */ /* 0x000fe200000000ff */
[----:B------:R2:W2:Y:S01]  /*20b40*/  LDL.S16 R96, [R1+0x88] ;  /* 0x0000880001607983 */ /* 0x0004a20000100600 */
[----:B------:R-:W-:Y:S01]  /*20b50*/  ISETP.LE.U32.AND P3, PT, R162, UR13, PT ;  /* 0x0000000da2007c0c */ /* 0x000fe2000bf63070 */
[----:B------:R-:W-:Y:S01]  /*20b60*/  FADD.FTZ R81, R82, R77 ;  /* 0x0000004d52517221 */ /* 0x000fe20000010000 */
[----:B------:R-:W-:Y:S01]  /*20b70*/  ISETP.LE.U32.AND P4, PT, R0, UR13, PT ;  /* 0x0000000d00007c0c */ /* 0x000fe2000bf83070 */
[----:B------:R-:W-:Y:S01]  /*20b80*/  STG.E.U16 desc[UR28][R154.64+0x10], R73 ;  /* 0x000010499a007986 */ /* 0x000fe2000c10151c */
[C---:B------:R-:W-:Y:S01]  /*20b90*/  F2FP.BF16.F32.PACK_AB R0, R85.reuse, R82 ;  /* 0x000000525500723e */ /* 0x040fe200000010ff */
[----:B------:R-:W-:Y:S01]  /*20ba0*/  FADD.FTZ R85, R85, R81 ;  /* 0x0000005155557221 */ /* 0x000fe20000010000 */
[----:B------:R-:W-:Y:S02]  /*20bb0*/  SHF.R.U32.HI R164, RZ, 0x18, R75 ;  /* 0x00000018ffa47819 */ /* 0x000fe4000001164b */
[----:B------:R-:W-:Y:S02]  /*20bc0*/  PRMT R77, R0, 0x7632, R77 ;  /* 0x00007632004d7816 */ /* 0x000fe4000000004d */
[----:B------:R-:W-:Y:S02]  /*20bd0*/  F2FP.BF16.F32.PACK_AB R81, R89, R94 ;  /* 0x0000005e5951723e */ /* 0x000fe400000010ff */
[----:B------:R-:W-:Y:S04]  /*20be0*/  LOP3.LUT R2, R102, 0xffff, RZ, 0xc0, !PT ;  /* 0x0000ffff66027812 */ /* 0x000fe800078ec0ff */
[----:B------:R-:W-:Y:S01]  /*20bf0*/  SHF.R.U32.HI R2, RZ, 0x8, R2 ;  /* 0x00000008ff027819 */ /* 0x000fe20000011602 */
[----:B-1----:R-:W-:Y:S01]  /*20c00*/  FADD.FTZ R79, R206, R76 ;  /* 0x0000004cce4f7221 */ /* 0x002fe20000010000 */
[----:B------:R-:W-:Y:S02]  /*20c10*/  LOP3.LUT R76, R75, 0xffff, RZ, 0xc0, !PT ;  /* 0x0000ffff4b4c7812 */ /* 0x000fe400078ec0ff */
[----:B------:R-:W-:Y:S02]  /*20c20*/  SHF.R.U32.HI R75, RZ, 0x10, R75 ;  /* 0x00000010ff4b7819 */ /* 0x000fe4000001164b */
[----:B------:R-:W-:Y:S04]  /*20c30*/  SHF.R.U32.HI R76, RZ, 0x8, R76 ;  /* 0x00000008ff4c7819 */ /* 0x000fe8000001164c */
[----:B------:R-:W-:Y:S01]  /*20c40*/  LOP3.LUT R76, R76, 0xffff, RZ, 0xc0, !PT ;  /* 0x0000ffff4c4c7812 */ /* 0x000fe200078ec0ff */
[----:B----4-:R-:W-:Y:S02]  /*20c50*/  @!P3 HFMA2.BF16_V2 R95, -RZ.H0_H0, RZ.H0_H0, -R72.H0_H0 ;  /* 0x200000ffff5fb231 */ /* 0x010fe40000340948 */
[----:B---3--:R-:W-:Y:S03]  /*20c60*/  @!P5 HFMA2.BF16_V2 R90, -RZ.H0_H0, RZ.H0_H0, -R0.H0_H0 ;  /* 0x200000ffff5ad231 */ /* 0x008fe60000340900 */
[----:B------:R-:W-:Y:S01]  /*20c70*/  PRMT R82, R95, 0x7610, R82 ;  /* 0x000076105f527816 */ /* 0x000fe20000000052 */
[----:B------:R1:W-:Y:S01]  /*20c80*/  @!P3 STL.S16 [R1+0x7c], R95 ;  /* 0x00007c5f0100b387 */ /* 0x0003e20000100600 */
[----:B------:R-:W-:Y:S01]  /*20c90*/  @!P2 HFMA2.BF16_V2 R98, -RZ.H0_H0, RZ.H0_H0, -R77.H0_H0 ;  /* 0x200000ffff62a231 */ /* 0x000fe2000034094d */
[----:B------:R-:W-:Y:S02]  /*20ca0*/  PRMT R97, R90, 0x7610, R97 ;  /* 0x000076105a617816 */ /* 0x000fe40000000061 */
[----:B------:R3:W-:Y:S01]  /*20cb0*/  @!P5 STL.S16 [R1+0x74], R90 ;  /* 0x0000745a0100d387 */ /* 0x0007e20000100600 */
[----:B------:R-:W-:Y:S01]  /*20cc0*/  @!P3 PRMT R72, R82, 0x5410, RZ ;  /* 0x000054105248b816 */ /* 0x000fe200000000ff */
[----:B------:R-:W-:Y:S01]  /*20cd0*/  FADD.FTZ R82, R92, R79 ;  /* 0x0000004f5c527221 */ /* 0x000fe20000010000 */
[----:B------:R-:W-:Y:S01]  /*20ce0*/  ISETP.LE.U32.AND P3, PT, R76, UR13, PT ;  /* 0x0000000d4c007c0c */ /* 0x000fe2000bf63070 */
[----:B------:R-:W-:Y:S01]  /*20cf0*/  MUFU.EX2 R92, R194 ;  /* 0x000000c2005c7308 */ /* 0x000fe20000000800 */
[----:B------:R-:W-:Y:S01]  /*20d00*/  PRMT R76, R98, 0x7610, R76 ;  /* 0x00007610624c7816 */ /* 0x000fe2000000004c */
[----:B------:R-:W-:Y:S01]  /*20d10*/  STG.E.U16 desc[UR28][R154.64+0x12], R72 ;  /* 0x000012489a007986 */ /* 0x000fe2000c10151c */
[C---:B------:R-:W-:Y:S01]  /*20d20*/  F2FP.BF16.F32.PACK_AB R79, R88.reuse, R163 ;  /* 0x000000a3584f723e */ /* 0x040fe200000010ff */
[----:B------:R-:W-:Y:S01]  /*20d30*/  FADD.FTZ R88, R88, R80 ;  /* 0x0000005058587221 */ /* 0x000fe20000010000 */
[----:B------:R-:W-:Y:S01]  /*20d40*/  LOP3.LUT R163, R75, 0xff, RZ, 0xc0, !PT ;  /* 0x000000ff4ba37812 */ /* 0x000fe200078ec0ff */
[----:B------:R-:W-:Y:S01]  /*20d50*/  FADD.FTZ R80, R93, R82 ;  /* 0x000000525d507221 */ /* 0x000fe20000010000 */
[----:B------:R-:W-:Y:S01]  /*20d60*/  PRMT R78, R79, 0x7632, R78 ;  /* 0x000076324f4e7816 */ /* 0x000fe2000000004e */
[----:B------:R-:W-:Y:S01]  /*20d70*/  FADD.FTZ R75, R94, R83 ;  /* 0x000000535e4b7221 */ /* 0x000fe20000010000 */
[C---:B------:R-:W-:Y:S01]  /*20d80*/  F2FP.BF16.F32.PACK_AB R83, R91.reuse, R93 ;  /* 0x0000005d5b53723e */ /* 0x040fe200000010ff */
[--C-:B------:R-:W-:Y:S01]  /*20d90*/  FADD.FTZ R91, R91, R80.reuse ;  /* 0x000000505b5b7221 */ /* 0x100fe20000010000 */
[----:B------:R-:W-:Y:S01]  /*20da0*/  PRMT R80, R81, 0x7632, R80 ;  /* 0x0000763251507816 */ /* 0x000fe20000000050 */
[----:B------:R-:W-:Y:S01]  /*20db0*/  FADD.FTZ R89, R89, R75 ;  /* 0x0000004b59597221 */ /* 0x000fe20000010000 */
[----:B------:R-:W-:Y:S01]  /*20dc0*/  PRMT R100, R79, 0x5410, R78 ;  /* 0x000054104f647816 */ /* 0x000fe2000000004e */
[----:B------:R-:W-:Y:S01]  /*20dd0*/  MUFU.EX2 R93, R199 ;  /* 0x000000c7005d7308 */ /* 0x000fe20000000800 */
[----:B------:R-:W-:Y:S02]  /*20de0*/  PRMT R116, R81, 0x5410, R80 ;  /* 0x0000541051747816 */ /* 0x000fe40000000050 */
[----:B-1----:R-:W-:Y:S02]  /*20df0*/  PRMT R95, R0, 0x5410, R77 ;  /* 0x00005410005f7816 */ /* 0x002fe4000000004d */
[----:B------:R-:W-:Y:S01]  /*20e00*/  @!P5 PRMT R0, R97, 0x5410, RZ ;  /* 0x000054106100d816 */ /* 0x000fe200000000ff */
[----:B--2---:R-:W-:Y:S01]  /*20e10*/  @!P1 HFMA2.BF16_V2 R96, -RZ.H0_H0, RZ.H0_H0, -R79.H0_H0 ;  /* 0x200000ffff609231 */ /* 0x004fe2000034094f */
[----:B------:R-:W-:Y:S01]  /*20e20*/  @!P2 PRMT R77, R76, 0x5410, RZ ;  /* 0x000054104c4da816 */ /* 0x000fe200000000ff */
[----:B------:R2:W4:Y:S01]  /*20e30*/  LDL.S16 R97, [R1+0xa4] ;  /* 0x0000a40001617983 */ /* 0x0005220000100600 */
[----:B------:R-:W-:Y:S01]  /*20e40*/  LOP3.LUT R76, R111, UR22, R234, 0x96, !PT ;  /* 0x000000166f4c7c12 */ /* 0x000fe2000f8e96ea */
[----:B---3--:R-:W1:Y:S01]  /*20e50*/  MUFU.EX2 R90, R193 ;  /* 0x000000c1005a7308 */ /* 0x008e620000000800 */
[----:B------:R-:W-:Y:S01]  /*20e60*/  PRMT R106, R96, 0x7610, R106 ;  /* 0x00007610606a7816 */ /* 0x000fe2000000006a */
[----:B------:R3:W-:Y:S01]  /*20e70*/  @!P2 STL.S16 [R1+0x70], R98 ;  /* 0x000070620100a387 */ /* 0x0007e20000100600 */
[----:B------:R-:W-:Y:S02]  /*20e80*/  LOP3.LUT R75, R76, 0xffff, RZ, 0xc0, !PT ;  /* 0x0000ffff4c4b7812 */ /* 0x000fe400078ec0ff */
[----:B------:R-:W-:Y:S01]  /*20e90*/  @!P1 PRMT R79, R106, 0x5410, RZ ;  /* 0x000054106a4f9816 */ /* 0x000fe200000000ff */
[----:B------:R2:W2:Y:S01]  /*20ea0*/  LDL.S16 R104, [R1+0xa8] ;  /* 0x0000a80001687983 */ /* 0x0004a20000100600 */
[----:B------:R-:W-:Y:S03]  /*20eb0*/  SHF.R.U32.HI R75, RZ, 0x8, R75 ;  /* 0x00000008ff4b7819 */ /* 0x000fe6000001164b */
[----:B------:R-:W-:Y:S01]  /*20ec0*/  MUFU.EX2 R106, R209 ;  /* 0x000000d1006a7308 */ /* 0x000fe20000000800 */
[----:B------:R-:W-:Y:S01]  /*20ed0*/  LOP3.LUT R162, R76, 0xff, RZ, 0xc0, !PT ;  /* 0x000000ff4ca27812 */ /* 0x000fe200078ec0ff */
[----:B------:R-:W-:Y:S01]  /*20ee0*/  STG.E.U16 desc[UR28][R158.64+0xe], R0 ;  /* 0x00000e009e007986 */ /* 0x000fe2000c10151c */
[----:B------:R-:W-:Y:S02]  /*20ef0*/  LOP3.LUT R161, R75, 0xffff, RZ, 0xc0, !PT ;  /* 0x0000ffff4ba17812 */ /* 0x000fe400078ec0ff */
[--C-:B------:R-:W-:Y:S01]  /*20f00*/  SHF.R.U32.HI R160, RZ, 0x18, R76.reuse ;  /* 0x00000018ffa07819 */ /* 0x100fe2000001164c */
[----:B------:R-:W-:Y:S01]  /*20f10*/  STG.E.U16 desc[UR28][R158.64+0x10], R77 ;  /* 0x0000104d9e007986 */ /* 0x000fe2000c10151c */
[----:B------:R-:W-:Y:S02]  /*20f20*/  SHF.R.U32.HI R76, RZ, 0x10, R76 ;  /* 0x00000010ff4c7819 */ /* 0x000fe4000001164c */
[----:B-1----:R-:W-:Y:S01]  /*20f30*/  F2FP.BF16.F32.PACK_AB R75, R92, R90 ;  /* 0x0000005a5c4b723e */ /* 0x002fe200000010ff */
[----:B------:R-:W-:Y:S01]  /*20f40*/  FADD.FTZ R82, R90, R85 ;  /* 0x000000555a527221 */ /* 0x000fe20000010000 */
[----:B------:R-:W-:Y:S01]  /*20f50*/  LOP3.LUT R76, R76, 0xff, RZ, 0xc0, !PT ;  /* 0x000000ff4c4c7812 */ /* 0x000fe200078ec0ff */
[----:B------:R-:W-:Y:S01]  /*20f60*/  STG.E.U16 desc[UR28][R156.64+0x10], R79 ;  /* 0x0000104f9c007986 */ /* 0x000fe2000c10151c */
[----:B------:R-:W-:Y:S01]  /*20f70*/  ISETP.LE.U32.AND P5, PT, R161, UR13, PT ;  /* 0x0000000da1007c0c */ /* 0x000fe2000bfa3070 */
[----:B------:R-:W-:Y:S01]  /*20f80*/  FADD.FTZ R92, R92, R82 ;  /* 0x000000525c5c7221 */ /* 0x000fe20000010000 */
[----:B------:R-:W-:Y:S02]  /*20f90*/  LOP3.LUT R82, R243, UR41, RZ, 0x3c, !PT ;  /* 0x00000029f3527c12 */ /* 0x000fe4000f8e3cff */
[----:B------:R-:W-:Y:S02]  /*20fa0*/  ISETP.LE.U32.AND P2, PT, R76, UR13, PT ;  /* 0x0000000d4c007c0c */ /* 0x000fe4000bf43070 */
[----:B------:R-:W-:Y:S01]  /*20fb0*/  PRMT R74, R75, 0x7632, R74 ;  /* 0x000076324b4a7816 */ /* 0x000fe2000000004a */
[----:B---3--:R3:W3:Y:S01]  /*20fc0*/  LDL.S16 R98, [R1+0xac] ;  /* 0x0000ac0001627983 */ /* 0x0086e20000100600 */
[----:B------:R-:W-:Y:S01]  /*20fd0*/  ISETP.LE.U32.AND P6, PT, R160, UR13, PT ;  /* 0x0000000da0007c0c */ /* 0x000fe2000bfc3070 */
[----:B------:R-:W-:Y:S04]  /*20fe0*/  IMAD.WIDE.U32 R114, R82, -0x326172a9, RZ ;  /* 0xcd9e8d5752727825 */ /* 0x000fe800078e00ff */
[----:B------:R-:W-:Y:S01]  /*20ff0*/  FADD.FTZ R82, R99, R88 ;  /* 0x0000005863527221 */ /* 0x000fe20000010000 */
[----:B------:R1:W-:Y:S01]  /*21000*/  @!P1 STL.S16 [R1+0x88], R96 ;  /* 0x0000886001009387 */ /* 0x0003e20000100600 */
[----:B------:R-:W-:Y:S02]  /*21010*/  ISETP.LE.U32.AND P1, PT, R162, UR13, PT ;  /* 0x0000000da2007c0c */ /* 0x000fe4000bf23070 */
[----:B------:R-:W-:Y:S02]  /*21020*/  LOP3.LUT R88, R115, UR24, R128, 0x96, !PT ;  /* 0x0000001873587c12 */ /* 0x000fe4000f8e9680 */
[----:B------:R-:W-:Y:S01]  /*21030*/  MUFU.EX2 R128, R218 ;  /* 0x000000da00807308 */ /* 0x000fe20000000800 */
[----:B------:R-:W-:Y:S04]  /*21040*/  @P2 LOP3.LUT R183, R183, 0x100000, RZ, 0xfc, !PT ;  /* 0x00100000b7b72812 */ /* 0x000fe800078efcff */
[----:B------:R-:W-:Y:S05]  /*21050*/  LOP3.LUT R183, R183, 0xffdfffff, RZ, 0xc0, !PT ;  /* 0xffdfffffb7b77812 */ /* 0x000fea00078ec0ff */
[----:B-1----:R-:W1:Y:S02]  /*21060*/  MUFU.EX2 R96, R167 ;  /* 0x000000a700607308 */ /* 0x002e640000000800 */
[----:B-1----:R-:W-:Y:S08]  /*21070*/  F2FP.BF16.F32.PACK_AB R76, R96, R99 ;  /* 0x00000063604c723e */ /* 0x002ff000000010ff */
[----:B------:R-:W-:Y:S01]  /*21080*/  MUFU.EX2 R99, R201 ;  /* 0x000000c900637308 */ /* 0x000fe20000000800 */
[----:B------:R-:W-:Y:S01]  /*21090*/  PRMT R84, R76, 0x7632, R84 ;  /* 0x000076324c547816 */ /* 0x000fe20000000054 */
[----:B----4-:R-:W-:Y:S05]  /*210a0*/  @!P0 HFMA2.BF16_V2 R97, -RZ.H0_H0, RZ.H0_H0, -R78.H0_H0 ;  /* 0x200000ffff618231 */ /* 0x010fea000034094e */
[----:B------:R-:W-:Y:S01]  /*210b0*/  PRMT R107, R97, 0x7610, R107 ;  /* 0x00007610616b7816 */ /* 0x000fe2000000006b */
[----:B------:R1:W-:Y:S01]  /*210c0*/  @!P0 STL.S16 [R1+0xa4], R97 ;  /* 0x0000a46101008387 */ /* 0x0003e20000100600 */
[----:B--2---:R-:W-:Y:S02]  /*210d0*/  @!P3 HFMA2.BF16_V2 R104, -RZ.H0_H0, RZ.H0_H0, -R80.H0_H0 ;  /* 0x200000ffff68b231 */ /* 0x004fe40000340950 */
[----:B------:R-:W-:Y:S02]  /*210e0*/  @!P0 PRMT R78, R107, 0x5410, RZ ;  /* 0x000054106b4e8816 */ /* 0x000fe400000000ff */
[----:B------:R-:W-:Y:S02]  /*210f0*/  ISETP.LE.U32.AND P0, PT, R164, UR13, PT ;  /* 0x0000000da4007c0c */ /* 0x000fe4000bf03070 */
[----:B------:R-:W-:Y:S01]  /*21100*/  PRMT R94, R104, 0x7610, R94 ;  /* 0x00007610685e7816 */ /* 0x000fe2000000005e */
[----:B------:R-:W-:Y:S03]  /*21110*/  STG.E.U16 desc[UR28][R156.64+0x12], R78 ;  /* 0x0000124e9c007986 */ /* 0x000fe6000c10151c */
[----:B------:R-:W-:Y:S01]  /*21120*/  @!P3 PRMT R80, R94, 0x5410, RZ ;  /* 0x000054105e50b816 */ /* 0x000fe200000000ff */
[----:B------:R-:W-:Y:S01]  /*21130*/  FADD.FTZ R94, R96, R82 ;  /* 0x00000052605e7221 */ /* 0x000fe20000010000 */
[----:B------:R-:W-:Y:S01]  /*21140*/  FADD.FTZ R82, R106, R89 ;  /* 0x000000596a527221 */ /* 0x000fe20000010000 */
[----:B------:R-:W-:Y:S02]  /*21150*/  IMAD.WIDE.U32 R88, R88, -0x2daee0ad, RZ ;  /* 0xd2511f5358587825 */ /* 0x000fe400078e00ff */
[----:B------:R-:W-:Y:S03]  /*21160*/  STG.E.U16 desc[UR28][R152.64+0x22], R80 ;  /* 0x0000225098007986 */ /* 0x000fe6000c10151c */
[----:B------:R-:W-:Y:S01]  /*21170*/  LOP3.LUT R90, R89, UR38, R132, 0x96, !PT ;  /* 0x00000026595a7c12 */ /* 0x000fe2000f8e9684 */
[----:B------:R-:W-:Y:S02]  /*21180*/  IMAD.MOV.U32 R132, RZ, RZ, R136 ;  /* 0x000000ffff847224 */ /* 0x000fe400078e0088 */
[----:B------:R-:W-:Y:S02]  /*21190*/  IMAD.MOV.U32 R136, RZ, RZ, R112 ;  /* 0x000000ffff887224 */ /* 0x000fe400078e0070 */
[----:B---3--:R-:W-:Y:S01]  /*211a0*/  @!P4 HFMA2.BF16_V2 R98, -RZ.H0_H0, RZ.H0_H0, -R81.H0_H0 ;  /* 0x200000ffff62c231 */ /* 0x008fe20000340951 */
[----:B-1----:R-:W1:Y:S04]  /*211b0*/  MUFU.EX2 R97, R211 ;  /* 0x000000d300617308 */ /* 0x002e680000000800 */
[----:B------:R-:W-:Y:S01]  /*211c0*/  PRMT R101, R98, 0x7610, R101 ;  /* 0x0000761062657816 */ /* 0x000fe20000000065 */
[----:B------:R2:W-:Y:S03]  /*211d0*/  @!P4 STL.S16 [R1+0xac], R98 ;  /* 0x0000ac620100c387 */ /* 0x0005e60000100600 */
[----:B------:R-:W-:Y:S01]  /*211e0*/  @!P4 PRMT R81, R101, 0x5410, RZ ;  /* 0x000054106551c816 */ /* 0x000fe200000000ff */
[----:B------:R3:W-:Y:S01]  /*211f0*/  @!P3 STL.S16 [R1+0xa8], R104 ;  /* 0x0000a8680100b387 */ /* 0x0007e20000100600 */
[----:B------:R-:W-:Y:S01]  /*21200*/  ISETP.LE.U32.AND P4, PT, R163, UR13, PT ;  /* 0x0000000da3007c0c */ /* 0x000fe2000bf83070 */
[----:B------:R-:W-:Y:S02]  /*21210*/  MUFU.EX2 R101, R210 ;  /* 0x000000d200657308 */ /* 0x000fe40000000800 */
[----:B------:R4:W4:Y:S01]  /*21220*/  LDL.S16 R122, [R1+0xdc] ;  /* 0x0000dc00017a7983 */ /* 0x0009220000100600 */
[C---:B-1----:R-:W-:Y:S03]  /*21230*/  F2FP.BF16.F32.PACK_AB R85, R97.reuse, R106 ;  /* 0x0000006a6155723e */ /* 0x042fe600000010ff */
[----:B------:R1:W4:Y:S01]  /*21240*/  LDL.S16 R121, [R1+0xd8] ;  /* 0x0000d80001797983 */ /* 0x0003220000100600 */
[----:B------:R-:W-:Y:S01]  /*21250*/  FADD.FTZ R97, R97, R82 ;  /* 0x0000005261617221 */ /* 0x000fe20000010000 */
[----:B------:R-:W-:Y:S01]  /*21260*/  FADD.FTZ R82, R93, R92 ;  /* 0x0000005c5d527221 */ /* 0x000fe20000010000 */
[----:B------:R-:W-:Y:S01]  /*21270*/  PRMT R3, R85, 0x7632, R3 ;  /* 0x0000763255037816 */ /* 0x000fe20000000003 */
[----:B------:R1:W4:Y:S04]  /*21280*/  LDL.S16 R120, [R1+0xc4] ;  /* 0x0000c40001787983 */ /* 0x0003280000100600 */
[----:B------:R1:W4:Y:S04]  /*21290*/  LDL.S16 R119, [R1+0xc0] ;  /* 0x0000c00001777983 */ /* 0x0003280000100600 */
[----:B------:R1:W4:Y:S01]  /*212a0*/  LDL.S16 R117, [R1+0xbc] ;  /* 0x0000bc0001757983 */ /* 0x0003220000100600 */
[----:B--2---:R-:W2:Y:S03]  /*212b0*/  MUFU.EX2 R98, R208 ;  /* 0x000000d000627308 */ /* 0x004ea60000000800 */
[----:B------:R1:W4:Y:S04]  /*212c0*/  LDL.S16 R109, [R1+0xb8] ;  /* 0x0000b800016d7983 */ /* 0x0003280000100600 */
[----:B------:R1:W4:Y:S03]  /*212d0*/  LDL.S16 R118, [R1+0xd4] ;  /* 0x0000d40001767983 */ /* 0x0003260000100600 */
[----:B---3--:R-:W3:Y:S01]  /*212e0*/  MUFU.EX2 R104, R203 ;  /* 0x000000cb00687308 */ /* 0x008ee20000000800 */
[----:B------:R-:W-:Y:S01]  /*212f0*/  STG.E.U16 desc[UR28][R152.64+0x20], R81 ;  /* 0x0000205198007986 */ /* 0x000fe2000c10151c */
[----:B--2---:R-:W-:Y:S01]  /*21300*/  FADD.FTZ R91, R98, R91 ;  /* 0x0000005b625b7221 */ /* 0x004fe20000010000 */
[C---:B------:R-:W-:Y:S03]  /*21310*/  F2FP.BF16.F32.PACK_AB R98, R101.reuse, R98 ;  /* 0x000000626562723e */ /* 0x040fe600000010ff */
[----:B------:R-:W-:Y:S01]  /*21320*/  FADD.FTZ R101, R101, R91 ;  /* 0x0000005b65657221 */ /* 0x000fe20000010000 */
[----:B------:R-:W-:Y:S01]  /*21330*/  IMAD.WIDE.U32 R90, R90, -0x326172a9, RZ ;  /* 0xcd9e8d575a5a7825 */ /* 0x000fe200078e00ff */
[C---:B---3--:R-:W-:Y:S03]  /*21340*/  F2FP.BF16.F32.PACK_AB R89, R104.reuse, R93 ;  /* 0x0000005d6859723e */ /* 0x048fe600000010ff */
[----:B------:R-:W-:Y:S01]  /*21350*/  FADD.FTZ R104, R104, R82 ;  /* 0x0000005268687221 */ /* 0x000fe20000010000 */
[----:B------:R-:W-:Y:S02]  /*21360*/  LOP3.LUT R82, R149, UR39, R114, 0x96, !PT ;  /* 0x0000002795527c12 */ /* 0x000fe4000f8e9672 */
[----:B------:R-:W-:Y:S02]  /*21370*/  LOP3.LUT R92, R91, UR37, R148, 0x96, !PT ;  /* 0x000000255b5c7c12 */ /* 0x000fe4000f8e9694 */
[----:B------:R-:W-:Y:S01]  /*21380*/  LOP3.LUT R91, R2, 0xffff, RZ, 0xc0, !PT ;  /* 0x0000ffff025b7812 */ /* 0x000fe200078ec0ff */
[----:B------:R-:W-:Y:S01]  /*21390*/  IMAD.WIDE.U32 R106, R82, -0x2daee0ad, RZ ;  /* 0xd2511f53526a7825 */ /* 0x000fe200078e00ff */
[----:B------:R-:W-:Y:S03]  /*213a0*/  PRMT R2, R98, 0x7610, R2 ;  /* 0x0000761062027816 */ /* 0x000fe60000000002 */
[----:B------:R-:W-:Y:S01]  /*213b0*/  FADD.FTZ R82, R108, R94 ;  /* 0x0000005e6c527221 */ /* 0x000fe20000010000 */
[----:B------:R-:W-:Y:S01]  /*213c0*/  SHF.R.U32.HI R94, RZ, 0x10, R102 ;  /* 0x00000010ff5e7819 */ /* 0x000fe20000011666 */
[----:B------:R-:W-:Y:S01]  /*213d0*/  IMAD.WIDE.U32 R92, R92, -0x2daee0ad, RZ ;  /* 0xd2511f535c5c7825 */ /* 0x000fe200078e00ff */
[----:B------:R-:W-:Y:S02]  /*213e0*/  LOP3.LUT R88, R107, UR31, R88, 0x96, !PT ;  /* 0x0000001f6b587c12 */ /* 0x000fe4000f8e9658 */
[----:B------:R-:W-:Y:S02]  /*213f0*/  LOP3.LUT R94, R94, 0xff, RZ, 0xc0, !PT ;  /* 0x000000ff5e5e7812 */ /* 0x000fe400078ec0ff */
[----:B------:R-:W-:Y:S01]  /*21400*/  LOP3.LUT R106, R93, UR30, R106, 0x96, !PT ;  /* 0x0000001e5d6a7c12 */ /* 0x000fe2000f8e966a */
[----:B------:R-:W-:Y:S01]  /*21410*/  IMAD.WIDE.U32 R112, R88, -0x326172a9, RZ ;  /* 0xcd9e8d5758707825 */ /* 0x000fe200078e00ff */
[----:B------:R-:W-:Y:S01]  /*21420*/  LOP3.LUT R88, R102, 0xff, RZ, 0xc0, !PT ;  /* 0x000000ff66587812 */ /* 0x000fe200078ec0ff */
[----:B------:R-:W2:Y:S03]  /*21430*/  MUFU.EX2 R93, R222 ;  /* 0x000000de005d7308 */ /* 0x000ea60000000800 */
[----:B------:R-:W-:Y:S02]  /*21440*/  LOP3.LUT R96, R113, UR19, R90, 0x96, !PT ;  /* 0x0000001371607c12 */ /* 0x000fe4000f8e965a */
[C---:B------:R-:W-:Y:S01]  /*21450*/  F2FP.BF16.F32.PACK_AB R90, R99.reuse, R108 ;  /* 0x0000006c635a723e */ /* 0x040fe200000010ff */
[--C-:B------:R-:W-:Y:S01]  /*21460*/  FADD.FTZ R99, R99, R82.reuse ;  /* 0x0000005263637221 */ /* 0x100fe20000010000 */
[----:B------:R-:W-:Y:S01]  /*21470*/  PRMT R82, R83, 0x7632, R82 ;  /* 0x0000763253527816 */ /* 0x000fe20000000052 */
[----:B------:R-:W-:Y:S04]  /*21480*/  IMAD.WIDE.U32 R200, R96, -0x2daee0ad, RZ ;  /* 0xd2511f5360c87825 */ /* 0x000fe800078e00ff */
[----:B----4-:R-:W-:Y:S05]  /*21490*/  @!P4 HFMA2.BF16_V2 R122, -RZ.H0_H0, RZ.H0_H0, -R83.H0_H0 ;  /* 0x200000ffff7ac231 */ /* 0x010fea0000340953 */
[----:B------:R-:W-:Y:S01]  /*214a0*/  PRMT R194, R122, 0x7610, R194 ;  /* 0x000076107ac27816 */ /* 0x000fe200000000c2 */
[----:B------:R-:W-:Y:S01]  /*214b0*/  @!P0 HFMA2.BF16_V2 R121, -RZ.H0_H0, RZ.H0_H0, -R82.H0_H0 ;  /* 0x200000ffff798231 */ /* 0x000fe20000340952 */
[----:B------:R-:W-:Y:S01]  /*214c0*/  @!P4 STL.S16 [R1+0xdc], R122 ;  /* 0x0000dc7a0100c387 */ /* 0x000fe20000100600 */
[----:B------:R-:W-:Y:S01]  /*214d0*/  ISETP.LE.U32.AND P4, PT, R94, UR13, PT ;  /* 0x0000000d5e007c0c */ /* 0x000fe2000bf83070 */
[----:B------:R-:W-:Y:S01]  /*214e0*/  @!P1 HFMA2.BF16_V2 R120, -RZ.H0_H0, RZ.H0_H0, -R75.H0_H0 ;  /* 0x200000ffff789231 */ /* 0x000fe2000034094b */
[----:B------:R-:W-:Y:S01]  /*214f0*/  LOP3.LUT R94, R110, 0xff, RZ, 0xc0, !PT ;  /* 0x000000ff6e5e7812 */ /* 0x000fe200078ec0ff */
[----:B------:R-:W-:Y:S01]  /*21500*/  @!P0 STL.S16 [R1+0xd8], R121 ;  /* 0x0000d87901008387 */ /* 0x000fe20000100600 */
[----:B------:R-:W-:Y:S01]  /*21510*/  PRMT R195, R121, 0x7610, R195 ;  /* 0x0000761079c37816 */ /* 0x000fe200000000c3 */
[----:B------:R-:W-:Y:S01]  /*21520*/  @!P5 HFMA2.BF16_V2 R119, -RZ.H0_H0, RZ.H0_H0, -R74.H0_H0 ;  /* 0x200000ffff77d231 */ /* 0x000fe2000034094a */
[----:B------:R-:W-:Y:S01]  /*21530*/  PRMT R241, R120, 0x7610, R241 ;  /* 0x0000761078f17816 */ /* 0x000fe200000000f1 */
[----:B------:R-:W-:Y:S01]  /*21540*/  @!P1 STL.S16 [R1+0xc4], R120 ;  /* 0x0000c47801009387 */ /* 0x000fe20000100600 */
[----:B------:R-:W-:Y:S01]  /*21550*/  ISETP.LE.U32.AND P1, PT, R94, UR13, PT ;  /* 0x0000000d5e007c0c */ /* 0x000fe2000bf23070 */
[----:B------:R-:W-:Y:S01]  /*21560*/  @!P2 HFMA2.BF16_V2 R117, -RZ.H0_H0, RZ.H0_H0, -R76.H0_H0 ;  /* 0x200000ffff75a231 */ /* 0x000fe2000034094c */
[----:B------:R-:W-:Y:S01]  /*21570*/  PRMT R240, R119, 0x7610, R240 ;  /* 0x0000761077f07816 */ /* 0x000fe200000000f0 */
[----:B------:R3:W-:Y:S01]  /*21580*/  @!P5 STL.S16 [R1+0xc0], R119 ;  /* 0x0000c0770100d387 */ /* 0x0007e20000100600 */
[----:B------:R-:W-:Y:S01]  /*21590*/  ISETP.LE.U32.AND P5, PT, R91, UR13, PT ;  /* 0x0000000d5b007c0c */ /* 0x000fe2000bfa3070 */
[----:B------:R-:W-:Y:S01]  /*215a0*/  @!P6 HFMA2.BF16_V2 R109, -RZ.H0_H0, RZ.H0_H0, -R84.H0_H0 ;  /* 0x200000ffff6de231 */ /* 0x000fe20000340954 */
[----:B------:R-:W-:Y:S01]  /*215b0*/  PRMT R224, R117, 0x7610, R224 ;  /* 0x0000761075e07816 */ /* 0x000fe200000000e0 */
[----:B------:R4:W-:Y:S01]  /*215c0*/  @!P2 STL.S16 [R1+0xbc], R117 ;  /* 0x0000bc750100a387 */ /* 0x0009e20000100600 */
[----:B------:R-:W-:Y:S02]  /*215d0*/  SHF.R.U32.HI R91, RZ, 0x18, R102 ;  /* 0x00000018ff5b7819 */ /* 0x000fe40000011666 */
[----:B------:R-:W-:Y:S02]  /*215e0*/  PRMT R223, R109, 0x7610, R223 ;  /* 0x000076106ddf7816 */ /* 0x000fe400000000df */
[----:B------:R-:W-:Y:S02]  /*215f0*/  ISETP.LE.U32.AND P3, PT, R91, UR13, PT ;  /* 0x0000000d5b007c0c */ /* 0x000fe4000bf63070 */
[----:B------:R-:W-:Y:S02]  /*21600*/  LOP3.LUT R91, R110, 0xffff, RZ, 0xc0, !PT ;  /* 0x0000ffff6e5b7812 */ /* 0x000fe400078ec0ff */
[----:B------:R-:W-:Y:S02]  /*21610*/  PRMT R218, R195, 0x7610, R218 ;  /* 0x00007610c3da7816 */ /* 0x000fe400000000da */
[----:B------:R-:W-:Y:S01]  /*21620*/  SHF.R.U32.HI R91, RZ, 0x8, R91 ;  /* 0x00000008ff5b7819 */ /* 0x000fe2000001165b */
[----:B---3--:R-:W-:Y:S01]  /*21630*/  MUFU.EX2 R119, R220 ;  /* 0x000000dc00777308 */ /* 0x008fe20000000800 */
[----:B----4-:R1:W3:Y:S04]  /*21640*/  LDL.S16 R117, [R1+0xd0] ;  /* 0x0000d00001757983 */ /* 0x0102e80000100600 */
[----:B------:R4:W-:Y:S01]  /*21650*/  @!P6 STL.S16 [R1+0xb8], R109 ;  /* 0x0000b86d0100e387 */ /* 0x0009e20000100600 */
[----:B------:R-:W-:Y:S01]  /*21660*/  ISETP.LE.U32.AND P6, PT, R88, UR13, PT ;  /* 0x0000000d58007c0c */ /* 0x000fe2000bfc3070 */
[----:B--2---:R-:W-:Y:S01]  /*21670*/  FADD.FTZ R88, R93, R97 ;  /* 0x000000615d587221 */ /* 0x004fe20000010000 */
[C---:B------:R-:W-:Y:S02]  /*21680*/  F2FP.BF16.F32.PACK_AB R93, R125.reuse, R93 ;  /* 0x0000005d7d5d723e */ /* 0x040fe400000010ff */
[----:B------:R-:W-:Y:S01]  /*21690*/  MUFU.EX2 R97, R217 ;  /* 0x000000d900617308 */ /* 0x000fe20000000800 */
[--C-:B------:R-:W-:Y:S01]  /*216a0*/  FADD.FTZ R125, R125, R88.reuse ;  /* 0x000000587d7d7221 */ /* 0x100fe20000010000 */
[----:B------:R-:W-:Y:S08]  /*216b0*/  PRMT R88, R98, 0x7632, R88 ;  /* 0x0000763262587816 */ /* 0x000ff00000000058 */
[----:B------:R-:W-:Y:S01]  /*216c0*/  MUFU.EX2 R98, R214 ;  /* 0x000000d600627308 */ /* 0x000fe20000000800 */
[----:B------:R-:W-:Y:S01]  /*216d0*/  @P6 LOP3.LUT R183, R183, 0x200000, RZ, 0xfc, !PT ;  /* 0x00200000b7b76812 */ /* 0x000fe200078efcff */
[----:B------:R-:W-:Y:S03]  /*216e0*/  @!P6 HFMA2.BF16_V2 R118, -RZ.H0_H0, RZ.H0_H0, -R85.H0_H0 ;  /* 0x200000ffff76e231 */ /* 0x000fe60000340955 */
[----:B------:R-:W-:Y:S02]  /*216f0*/  LOP3.LUT R183, R183, 0xffbfffff, RZ, 0xc0, !PT ;  /* 0xffbfffffb7b77812 */ /* 0x000fe400078ec0ff */
[----:B------:R-:W-:Y:S01]  /*21700*/  PRMT R222, R118, 0x7610, R222 ;  /* 0x0000761076de7816 */ /* 0x000fe200000000de */
[----:B------:R2:W-:Y:S01]  /*21710*/  @!P6 STL.S16 [R1+0xd4], R118 ;  /* 0x0000d4760100e387 */ /* 0x0005e20000100600 */
[----:B------:R-:W-:Y:S02]  /*21720*/  @P5 LOP3.LUT R183, R183, 0x400000, RZ, 0xfc, !PT ;  /* 0x00400000b7b75812 */ /* 0x000fe400078efcff */
[----:B------:R-:W-:Y:S01]  /*21730*/  ISETP.LE.U32.AND P6, PT, R130, UR13, PT ;  /* 0x0000000d82007c0c */ /* 0x000fe2000bfc3070 */
[----:B------:R1:W3:Y:S01]  /*21740*/  LDL.S16 R108, [R1+0xc8] ;  /* 0x0000c800016c7983 */ /* 0x0002e20000100600 */
[----:B----4-:R-:W4:Y:S03]  /*21750*/  MUFU.EX2 R109, R219 ;  /* 0x000000db006d7308 */ /* 0x010f260000000800 */
[----:B------:R1:W3:Y:S01]  /*21760*/  LDL.S16 R107, [R1+0xb4] ;  /* 0x0000b400016b7983 */ /* 0x0002e20000100600 */
[----:B----4-:R-:W-:Y:S01]  /*21770*/  F2FP.BF16.F32.PACK_AB R96, R119, R109 ;  /* 0x0000006d7760723e */ /* 0x010fe200000010ff */
[----:B------:R-:W-:Y:S02]  /*21780*/  FADD.FTZ R94, R109, R101 ;  /* 0x000000656d5e7221 */ /* 0x000fe40000010000 */
[----:B--2---:R1:W2:Y:S02]  /*21790*/  LDL.S16 R118, [R1+0xcc] ;  /* 0x0000cc0001767983 */ /* 0x0042a40000100600 */
[----:B------:R-:W-:Y:S01]  /*217a0*/  FADD.FTZ R119, R119, R94 ;  /* 0x0000005e77777221 */ /* 0x000fe20000010000 */
[----:B------:R-:W-:Y:S01]  /*217b0*/  FADD.FTZ R94, R97, R104 ;  /* 0x00000068615e7221 */ /* 0x000fe20000010000 */
[C---:B------:R-:W-:Y:S01]  /*217c0*/  F2FP.BF16.F32.PACK_AB R97, R128.reuse, R97 ;  /* 0x000000618061723e */ /* 0x040fe200000010ff */
[----:B------:R-:W-:Y:S02]  /*217d0*/  IMAD.MOV.U32 R104, RZ, RZ, 0x7054 ;  /* 0x00007054ff687424 */ /* 0x000fe400078e00ff */
[--C-:B------:R-:W-:Y:S01]  /*217e0*/  FADD.FTZ R128, R128, R94.reuse ;  /* 0x0000005e80807221 */ /* 0x100fe20000010000 */
[----:B------:R-:W-:Y:S02]  /*217f0*/  PRMT R94, R93, 0x7632, R94 ;  /* 0x000076325d5e7816 */ /* 0x000fe4000000005e */
[----:B------:R-:W-:Y:S02]  /*21800*/  PRMT R126, R126, R104, UR13 ;  /* 0x0000000d7e7e7e16 */ /* 0x000fe40008000068 */
[----:B------:R-:W-:Y:S01]  /*21810*/  LOP3.LUT R104, R146, 0xff, RZ, 0xc0, !PT ;  /* 0x000000ff92687812 */ /* 0x000fe200078ec0ff */
[----:B---3--:R-:W-:Y:S05]  /*21820*/  @!P5 HFMA2.BF16_V2 R117, -RZ.H0_H0, RZ.H0_H0, -R3.H0_H0 ;  /* 0x200000ffff75d231 */ /* 0x008fea0000340903 */
[----:B------:R-:W-:Y:S01]  /*21830*/  PRMT R221, R117, 0x7610, R221 ;  /* 0x0000761075dd7816 */ /* 0x000fe200000000dd */
[----:B------:R3:W-:Y:S01]  /*21840*/  @!P5 STL.S16 [R1+0xd0], R117 ;  /* 0x0000d0750100d387 */ /* 0x0007e20000100600 */
[----:B------:R-:W-:Y:S03]  /*21850*/  @!P3 HFMA2.BF16_V2 R108, -RZ.H0_H0, RZ.H0_H0, -R88.H0_H0 ;  /* 0x200000ffff6cb231 */ /* 0x000fe60000340958 */
[----:B---3--:R1:W3:Y:S01]  /*21860*/  LDL.S16 R117, [R1+0xb0] ;  /* 0x0000b00001757983 */ /* 0x0082e20000100600 */
[----:B------:R-:W-:Y:S01]  /*21870*/  @!P1 HFMA2.BF16_V2 R107, -RZ.H0_H0, RZ.H0_H0, -R89.H0_H0 ;  /* 0x200000ffff6b9231 */ /* 0x000fe20000340959 */
[----:B------:R-:W-:Y:S04]  /*21880*/  PRMT R219, R108, 0x7610, R219 ;  /* 0x000076106cdb7816 */ /* 0x000fe800000000db */
[----:B------:R-:W-:Y:S01]  /*21890*/  PRMT R217, R107, 0x7610, R217 ;  /* 0x000076106bd97816 */ /* 0x000fe200000000d9 */
[----:B--2---:R-:W-:Y:S05]  /*218a0*/  @!P4 HFMA2.BF16_V2 R118, -RZ.H0_H0, RZ.H0_H0, -R2.H0_H0 ;  /* 0x200000ffff76c231 */ /* 0x004fea0000340902 */
[----:B------:R-:W-:Y:S01]  /*218b0*/  PRMT R220, R118, 0x7610, R220 ;  /* 0x0000761076dc7816 */ /* 0x000fe200000000dc */
[----:B------:R-:W-:Y:S04]  /*218c0*/  @!P4 STL.S16 [R1+0xcc], R118 ;  /* 0x0000cc760100c387 */ /* 0x000fe80000100600 */
[----:B------:R2:W-:Y:S04]  /*218d0*/  @!P3 STL.S16 [R1+0xc8], R108 ;  /* 0x0000c86c0100b387 */ /* 0x0005e80000100600 */
[----:B------:R4:W-:Y:S04]  /*218e0*/  @!P1 STL.S16 [R1+0xb4], R107 ;  /* 0x0000b46b01009387 */ /* 0x0009e80000100600 */
[----:B------:R1:W3:Y:S01]  /*218f0*/  LDL.S16 R121, [R1+0xe4] ;  /* 0x0000e40001797983 */ /* 0x0002e20000100600 */
[----:B--2---:R-:W-:Y:S02]  /*21900*/  LOP3.LUT R108, R201, UR25, R92, 0x96, !PT ;  /* 0x00000019c96c7c12 */ /* 0x004fe4000f8e965c */
[----:B------:R-:W-:Y:S02]  /*21910*/  LOP3.LUT R92, R91, 0xffff, RZ, 0xc0, !PT ;  /* 0x0000ffff5b5c7812 */ /* 0x000fe400078ec0ff */
[----:B------:R-:W-:Y:S01]  /*21920*/  PRMT R91, R89, 0x7632, R91 ;  /* 0x00007632595b7816 */ /* 0x000fe2000000005b */
[----:B----4-:R-:W-:Y:S01]  /*21930*/  IMAD.WIDE.U32 R106, R106, -0x326172a9, RZ ;  /* 0xcd9e8d576a6a7825 */ /* 0x010fe200078e00ff */
[----:B------:R-:W-:Y:S03]  /*21940*/  ISETP.LE.U32.AND P0, PT, R92, UR13, PT ;  /* 0x0000000d5c007c0c */ /* 0x000fe6000bf03070 */
[----:B------:R-:W-:Y:S01]  /*21950*/  FADD.FTZ R92, R98, R99 ;  /* 0x00000063625c7221 */ /* 0x000fe20000010000 */
[----:B------:R-:W-:Y:S01]  /*21960*/  F2FP.BF16.F32.PACK_AB R99, R127, R98 ;  /* 0x000000627f63723e */ /* 0x000fe200000010ff */
[----:B------:R-:W-:Y:S01]  /*21970*/  IMAD.WIDE.U32 R108, R108, -0x326172a9, RZ ;  /* 0xcd9e8d576c6c7825 */ /* 0x000fe200078e00ff */
[----:B------:R-:W-:Y:S03]  /*21980*/  LOP3.LUT R167, R107, UR26, R112, 0x96, !PT ;  /* 0x0000001a6ba77c12 */ /* 0x000fe6000f8e9670 */
[----:B------:R-:W-:Y:S01]  /*21990*/  FADD.FTZ R127, R127, R92 ;  /* 0x0000005c7f7f7221 */ /* 0x000fe20000010000 */
[----:B------:R-:W-:Y:S02]  /*219a0*/  SHF.R.U32.HI R92, RZ, 0x10, R110 ;  /* 0x00000010ff5c7819 */ /* 0x000fe4000001166e */
[----:B------:R-:W-:Y:S02]  /*219b0*/  LOP3.LUT R98, R109, UR23, R106, 0x96, !PT ;  /* 0x000000176d627c12 */ /* 0x000fe4000f8e966a */
[----:B------:R-:W-:Y:S02]  /*219c0*/  LOP3.LUT R118, R92, 0xff, RZ, 0xc0, !PT ;  /* 0x000000ff5c767812 */ /* 0x000fe400078ec0ff */
[----:B------:R-:W-:Y:S02]  /*219d0*/  LOP3.LUT R131, R98, 0xff, RZ, 0xc0, !PT ;  /* 0x000000ff62837812 */ /* 0x000fe400078ec0ff */
[----:B------:R-:W-:Y:S02]  /*219e0*/  ISETP.LE.U32.AND P5, PT, R118, UR13, PT ;  /* 0x0000000d76007c0c */ /* 0x000fe4000bfa3070 */
[----:B------:R-:W-:Y:S02]  /*219f0*/  ISETP.LE.U32.AND P2, PT, R131, UR13, PT ;  /* 0x0000000d83007c0c */ /* 0x000fe4000bf43070 */
[----:B------:R-:W-:Y:S02]  /*21a00*/  LOP3.LUT R73, R98, 0xffff, RZ, 0xc0, !PT ;  /* 0x0000ffff62497812 */ /* 0x000fe400078ec0ff */
[----:B------:R-:W-:Y:S02]  /*21a10*/  PRMT R92, R90, 0x7632, R92 ;  /* 0x000076325a5c7816 */ /* 0x000fe4000000005c */
[----:B------:R-:W-:Y:S02]  /*21a20*/  SHF.R.U32.HI R73, RZ, 0x8, R73 ;  /* 0x00000008ff497819 */ /* 0x000fe40000011649 */
[----:B------:R-:W-:Y:S04]  /*21a30*/  SHF.R.U32.HI R72, RZ, 0x10, R98 ;  /* 0x00000010ff487819 */ /* 0x000fe80000011662 */
[----:B------:R-:W-:Y:S01]  /*21a40*/  LOP3.LUT R124, R72, 0xff, RZ, 0xc0, !PT ;  /* 0x000000ff487c7812 */ /* 0x000fe200078ec0ff */
[----:B---3--:R-:W-:Y:S05]  /*21a50*/  @!P0 HFMA2.BF16_V2 R117, -RZ.H0_H0, RZ.H0_H0, -R91.H0_H0 ;  /* 0x200000ffff758231 */ /* 0x008fea000034095b */
[----:B------:R-:W-:Y:S01]  /*21a60*/  PRMT R216, R117, 0x7610, R216 ;  /* 0x0000761075d87816 */ /* 0x000fe200000000d8 */
[----:B------:R2:W-:Y:S04]  /*21a70*/  @!P0 STL.S16 [R1+0xb0], R117 ;  /* 0x0000b07501008387 */ /* 0x0005e80000100600 */
[----:B------:R1:W3:Y:S04]  /*21a80*/  LDL.S16 R112, [R1+0xe0] ;  /* 0x0000e00001707983 */ /* 0x0002e80000100600 */
[----:B------:R1:W4:Y:S04]  /*21a90*/  LDL.S16 R101, [R1+0xe8] ;  /* 0x0000e80001657983 */ /* 0x0003280000100600 */
[----:B------:R1:W4:Y:S04]  /*21aa0*/  LDL.S16 R120, [R1+0xf4] ;  /* 0x0000f40001787983 */ /* 0x0003280000100600 */
[----:B--2---:R1:W2:Y:S01]  /*21ab0*/  LDL.S16 R117, [R1+0xf0] ;  /* 0x0000f00001757983 */ /* 0x0042a20000100600 */
[----:B------:R-:W-:Y:S05]  /*21ac0*/  @!P5 HFMA2.BF16_V2 R121, -RZ.H0_H0, RZ.H0_H0, -R90.H0_H0 ;  /* 0x200000ffff79d231 */ /* 0x000fea000034095a */
[----:B------:R-:W-:Y:S01]  /*21ad0*/  PRMT R215, R121, 0x7610, R215 ;  /* 0x0000761079d77816 */ /* 0x000fe200000000d7 */
[----:B------:R1:W-:Y:S01]  /*21ae0*/  @!P5 STL.S16 [R1+0xe4], R121 ;  /* 0x0000e4790100d387 */ /* 0x0003e20000100600 */
[----:B------:R-:W-:Y:S02]  /*21af0*/  LOP3.LUT P5, RZ, R183, 0x400000, RZ, 0xc0, !PT ;  /* 0x00400000b7ff7812 */ /* 0x000fe400078ac0ff */
[----:B-1----:R-:W-:Y:S02]  /*21b00*/  LOP3.LUT R121, R73, 0xffff, RZ, 0xc0, !PT ;  /* 0x0000ffff49797812 */ /* 0x002fe400078ec0ff */
[----:B------:R-:W-:Y:S01]  /*21b10*/  LOP3.LUT R73, R151, UR39, R114, 0x96, !PT ;  /* 0x0000002797497c12 */ /* 0x000fe2000f8e9672 */
[----:B---3--:R-:W-:Y:S02]  /*21b20*/  @!P6 HFMA2.BF16_V2 R112, -RZ.H0_H0, RZ.H0_H0, -R92.H0_H0 ;  /* 0x200000ffff70e231 */ /* 0x008fe4000034095c */
[----:B----4-:R-:W-:Y:S03]  /*21b30*/  @!P2 HFMA2.BF16_V2 R101, -RZ.H0_H0, RZ.H0_H0, -R93.H0_H0 ;  /* 0x200000ffff65a231 */ /* 0x010fe6000034095d */
[----:B------:R-:W-:Y:S01]  /*21b40*/  PRMT R214, R112, 0x7610, R214 ;  /* 0x0000761070d67816 */ /* 0x000fe200000000d6 */
[----:B------:R-:W-:Y:S01]  /*21b50*/  @!P6 STL.S16 [R1+0xe0], R112 ;  /* 0x0000e0700100e387 */ /* 0x000fe20000100600 */
[----:B------:R-:W-:Y:S02]  /*21b60*/  ISETP.LE.U32.AND P6, PT, R121, UR13, PT ;  /* 0x0000000d79007c0c */ /* 0x000fe4000bfc3070 */
[----:B------:R-:W-:Y:S01]  /*21b70*/  PRMT R213, R101, 0x7610, R213 ;  /* 0x0000761065d57816 */ /* 0x000fe200000000d5 */
[----:B------:R1:W-:Y:S01]  /*21b80*/  @!P2 STL.S16 [R1+0xe8], R101 ;  /* 0x0000e8650100a387 */ /* 0x0003e20000100600 */
[----:B------:R-:W-:Y:S09]  /*21b90*/  ISETP.LE.U32.AND P2, PT, R124, UR13, PT ;  /* 0x0000000d7c007c0c */ /* 0x000ff2000bf43070 */
[----:B------:R-:W-:Y:S04]  /*21ba0*/  @!P6 HFMA2.BF16_V2 R120, -RZ.H0_H0, RZ.H0_H0, -R94.H0_H0 ;  /* 0x200000ffff78e231 */ /* 0x000fe8000034095e */
[----:B--2---:R-:W-:Y:S01]  /*21bb0*/  @!P2 HFMA2.BF16_V2 R117, -RZ.H0_H0, RZ.H0_H0, -R96.H0_H0 ;  /* 0x200000ffff75a231 */ /* 0x004fe20000340960 */
[----:B------:R-:W-:Y:S01]  /*21bc0*/  PRMT R212, R120, 0x7610, R212 ;  /* 0x0000761078d47816 */ /* 0x000fe200000000d4 */
[----:B------:R2:W-:Y:S01]  /*21bd0*/  @!P6 STL.S16 [R1+0xf4], R120 ;  /* 0x0000f4780100e387 */ /* 0x0005e20000100600 */
[----:B------:R-:W-:Y:S02]  /*21be0*/  ISETP.LE.U32.AND P6, PT, R163, UR13, PT ;  /* 0x0000000da3007c0c */ /* 0x000fe4000bfc3070 */
[----:B------:R-:W-:Y:S01]  /*21bf0*/  PRMT R211, R117, 0x7610, R211 ;  /* 0x0000761075d37816 */ /* 0x000fe200000000d3 */
[----:B------:R3:W-:Y:S04]  /*21c00*/  @!P2 STL.S16 [R1+0xf0], R117 ;  /* 0x0000f0750100a387 */ /* 0x0007e80000100600 */
[----:B------:R4:W4:Y:S01]  /*21c10*/  LDL.S16 R129, [R1+0xec] ;  /* 0x0000ec0001817983 */ /* 0x0009220000100600 */
[----:B-1----:R-:W-:Y:S01]  /*21c20*/  LOP3.LUT R101, R115, UR24, R132, 0x96, !PT ;  /* 0x0000001873657c12 */ /* 0x002fe2000f8e9684 */
[----:B------:R-:W-:Y:S01]  /*21c30*/  IMAD.WIDE.U32 R114, R73, -0x2daee0ad, RZ ;  /* 0xd2511f5349727825 */ /* 0x000fe200078e00ff */
[----:B------:R-:W-:Y:S01]  /*21c40*/  UIADD3 UR24, UR33, 0x646e171e, URZ ;  /* 0x646e171e21187890 */ /* 0x000fe2000fffe03f */
[----:B------:R1:W4:Y:S02]  /*21c50*/  LDL.S16 R139, [R1+0x108] ;  /* 0x00010800018b7983 */ /* 0x0003240000100600 */
[----:B------:R-:W-:Y:S05]  /*21c60*/  IMAD.WIDE.U32 R112, R101, -0x2daee0ad, RZ ;  /* 0xd2511f5365707825 */ /* 0x000fea00078e00ff */
[----:B------:R-:W-:Y:S02]  /*21c70*/  LOP3.LUT R0, R113, UR38, R136, 0x96, !PT ;  /* 0x0000002671007c12 */ /* 0x000fe4000f8e9688 */
[----:B------:R-:W-:Y:S01]  /*21c80*/  LOP3.LUT R101, R115, UR31, R112, 0x96, !PT ;  /* 0x0000001f73657c12 */ /* 0x000fe2000f8e9670 */
[----:B------:R1:W4:Y:S02]  /*21c90*/  LDL.S16 R136, [R1+0xf8] ;  /* 0x0000f80001887983 */ /* 0x0003240000100600 */
[----:B------:R-:W-:Y:S01]  /*21ca0*/  IMAD.WIDE.U32 R112, R0, -0x326172a9, RZ ;  /* 0xcd9e8d5700707825 */ /* 0x000fe200078e00ff */
[--C-:B--2---:R-:W-:Y:S02]  /*21cb0*/  LOP3.LUT R120, R103, UR24, R238.reuse, 0x96, !PT ;  /* 0x0000001867787c12 */ /* 0x104fe4000f8e96ee */
[----:B------:R-:W-:Y:S01]  /*21cc0*/  PRMT R238, R194, 0x7610, R238 ;  /* 0x00007610c2ee7816 */ /* 0x000fe200000000ee */
[----:B------:R-:W-:Y:S01]  /*21cd0*/  IMAD.WIDE.U32 R122, R101, -0x326172a9, RZ ;  /* 0xcd9e8d57657a7825 */ /* 0x000fe200078e00ff */
[----:B------:R-:W-:Y:S02]  /*21ce0*/  LOP3.LUT R72, R113, UR37, R150, 0x96, !PT ;  /* 0x0000002571487c12 */ /* 0x000fe4000f8e9696 */
[----:B------:R-:W-:Y:S01]  /*21cf0*/  LOP3.LUT R113, R102, 0xffff, RZ, 0xc0, !PT ;  /* 0x0000ffff66717812 */ /* 0x000fe200078ec0ff */
[----:B------:R-:W-:Y:S01]  /*21d00*/  FADD.FTZ R103, R137, R128 ;  /* 0x0000008089677221 */ /* 0x000fe20000010000 */
[----:B------:R-:W-:Y:S01]  /*21d10*/  LOP3.LUT R0, R123, UR19, R112, 0x96, !PT ;  /* 0x000000137b007c12 */ /* 0x000fe2000f8e9670 */
[----:B------:R-:W-:Y:S01]  /*21d20*/  UIADD3 UR19, UR32, -0x4ab325aa, URZ ;  /* 0xb54cda5620137890 */ /* 0x000fe2000fffe03f */
[----:B---3--:R-:W-:Y:S01]  /*21d30*/  SHF.R.U32.HI R117, RZ, 0x18, R102 ;  /* 0x00000018ff757819 */ /* 0x008fe20000011666 */
[----:B------:R-:W-:Y:S01]  /*21d40*/  IMAD.WIDE.U32 R72, R72, -0x2daee0ad, RZ ;  /* 0xd2511f5348487825 */ /* 0x000fe200078e00ff */
[----:B------:R-:W-:Y:S01]  /*21d50*/  LOP3.LUT R128, R111, UR24, R234, 0x96, !PT ;  /* 0x000000186f807c12 */ /* 0x000fe2000f8e96ea */
[----:B------:R-:W2:Y:S02]  /*21d60*/  MUFU.EX2 R123, R230 ;  /* 0x000000e6007b7308 */ /* 0x000ea40000000800 */
[----:B------:R-:W-:Y:S01]  /*21d70*/  LOP3.LUT R132, R109, UR19, R106, 0x96, !PT ;  /* 0x000000136d847c12 */ /* 0x000fe2000f8e966a */
[----:B------:R-:W-:Y:S01]  /*21d80*/  IMAD.WIDE.U32 R198, R0, -0x2daee0ad, RZ ;  /* 0xd2511f5300c67825 */ /* 0x000fe200078e00ff */
[----:B------:R-:W-:Y:S02]  /*21d90*/  LOP3.LUT R0, R147, UR19, R204, 0x96, !PT ;  /* 0x0000001393007c12 */ /* 0x000fe4000f8e96cc */
[----:B------:R-:W-:Y:S02]  /*21da0*/  LOP3.LUT R114, R73, UR30, R114, 0x96, !PT ;  /* 0x0000001e49727c12 */ /* 0x000fe4000f8e9672 */
[----:B------:R-:W-:Y:S02]  /*21db0*/  LOP3.LUT R107, R199, UR25, R72, 0x96, !PT ;  /* 0x00000019c76b7c12 */ /* 0x000fe4000f8e9648 */
[----:B------:R-:W3:Y:S01]  /*21dc0*/  MUFU.EX2 R112, R228 ;  /* 0x000000e400707308 */ /* 0x000ee20000000800 */
[----:B------:R-:W-:Y:S01]  /*21dd0*/  LOP3.LUT R72, R0, 0xffff, RZ, 0xc0, !PT ;  /* 0x0000ffff00487812 */ /* 0x000fe200078ec0ff */
[----:B------:R-:W-:Y:S01]  /*21de0*/  IMAD.WIDE.U32 R114, R114, -0x326172a9, RZ ;  /* 0xcd9e8d5772727825 */ /* 0x000fe200078e00ff */
[----:B------:R-:W-:Y:S02]  /*21df0*/  LOP3.LUT R73, R0, 0xff, RZ, 0xc0, !PT ;  /* 0x000000ff00497812 */ /* 0x000fe400078ec0ff */
[----:B------:R-:W-:Y:S01]  /*21e00*/  SHF.R.U32.HI R72, RZ, 0x8, R72 ;  /* 0x00000008ff487819 */ /* 0x000fe20000011648 */
[----:B------:R-:W-:Y:S01]  /*21e10*/  IMAD.WIDE.U32 R106, R107, -0x326172a9, RZ ;  /* 0xcd9e8d576b6a7825 */ /* 0x000fe200078e00ff */
[----:B------:R-:W-:Y:S02]  /*21e20*/  LOP3.LUT R193, R115, UR26, R122, 0x96, !PT ;  /* 0x0000001a73c17c12 */ /* 0x000fe4000f8e967a */
[----:B------:R-:W-:Y:S02]  /*21e30*/  PRMT R72, R73, 0x5410, R72 ;  /* 0x0000541049487816 */ /* 0x000fe40000000048 */
[--C-:B------:R-:W-:Y:S02]  /*21e40*/  SHF.R.U32.HI R73, RZ, 0x10, R0.reuse ;  /* 0x00000010ff497819 */ /* 0x100fe40000011600 */
[----:B------:R-:W-:Y:S02]  /*21e50*/  SHF.R.U32.HI R0, RZ, 0x18, R0 ;  /* 0x00000018ff007819 */ /* 0x000fe40000011600 */
[----:B------:R-:W-:Y:S02]  /*21e60*/  LOP3.LUT R73, R73, 0xff, RZ, 0xc0, !PT ;  /* 0x000000ff49497812 */ /* 0x000fe400078ec0ff */
[----:B------:R-:W-:Y:S01]  /*21e70*/  SHF.R.U32.HI R122, RZ, 0x18, R98 ;  /* 0x00000018ff7a7819 */ /* 0x000fe20000011662 */
[----:B--2---:R-:W-:Y:S01]  /*21e80*/  FADD.FTZ R98, R123, R125 ;  /* 0x0000007d7b627221 */ /* 0x004fe20000010000 */
[----:B------:R-:W-:Y:S02]  /*21e90*/  PRMT R73, R73, 0x5410, R0 ;  /* 0x0000541049497816 */ /* 0x000fe40000000000 */
[----:B------:R-:W-:Y:S02]  /*21ea0*/  LOP3.LUT R0, R146, 0xffff, RZ, 0xc0, !PT ;  /* 0x0000ffff92007812 */ /* 0x000fe400078ec0ff */
[----:B------:R-:W-:Y:S02]  /*21eb0*/  ISETP.LE.U32.AND P2, PT, R122, UR13, PT ;  /* 0x0000000d7a007c0c */ /* 0x000fe4000bf43070 */
[----:B------:R-:W-:Y:S02]  /*21ec0*/  SHF.R.U32.HI R101, RZ, 0x8, R0 ;  /* 0x00000008ff657819 */ /* 0x000fe40000011600 */
[--C-:B------:R-:W-:Y:S02]  /*21ed0*/  SHF.R.U32.HI R0, RZ, 0x10, R146.reuse ;  /* 0x00000010ff007819 */ /* 0x100fe40000011692 */
[----:B------:R-:W-:Y:S02]  /*21ee0*/  SHF.R.U32.HI R146, RZ, 0x18, R146 ;  /* 0x00000018ff927819 */ /* 0x000fe40000011692 */
[----:B------:R-:W-:Y:S02]  /*21ef0*/  LOP3.LUT R0, R0, 0xff, RZ, 0xc0, !PT ;  /* 0x000000ff00007812 */ /* 0x000fe400078ec0ff */
[----:B------:R-:W-:Y:S02]  /*21f00*/  PRMT R148, R104, 0x5410, R101 ;  /* 0x0000541068947816 */ /* 0x000fe40000000065 */
[----:B------:R-:W-:Y:S01]  /*21f10*/  PRMT R147, R0, 0x5410, R146 ;  /* 0x0000541000937816 */ /* 0x000fe20000000092 */
[----:B------:R-:W-:Y:S01]  /*21f20*/  MUFU.EX2 R104, R226 ;  /* 0x000000e200687308 */ /* 0x000fe20000000800 */
[----:B------:R-:W-:Y:S02]  /*21f30*/  PRMT R0, R96, 0x7632, R0 ;  /* 0x0000763260007816 */ /* 0x000fe40000000000 */
[----:B------:R-:W-:Y:S02]  /*21f40*/  LOP3.LUT R101, R107, UR23, R114, 0x96, !PT ;  /* 0x000000176b657c12 */ /* 0x000fe4000f8e9672 */
[----:B------:R-:W-:Y:S02]  /*21f50*/  SHF.R.U32.HI R115, RZ, 0x10, R102 ;  /* 0x00000010ff737819 */ /* 0x000fe40000011666 */
[C---:B------:R-:W-:Y:S01]  /*21f60*/  F2FP.BF16.F32.PACK_AB R102, R135.reuse, R123 ;  /* 0x0000007b8766723e */ /* 0x040fe200000010ff */
[----:B------:R-:W-:Y:S01]  /*21f70*/  FADD.FTZ R135, R135, R98 ;  /* 0x0000006287877221 */ /* 0x000fe20000010000 */
[C---:B------:R-:W-:Y:S01]  /*21f80*/  LOP3.LUT R123, R101.reuse, 0xff, RZ, 0xc0, !PT ;  /* 0x000000ff657b7812 */ /* 0x040fe200078ec0ff */
[----:B---3--:R-:W-:Y:S01]  /*21f90*/  FADD.FTZ R98, R112, R119 ;  /* 0x0000007770627221 */ /* 0x008fe20000010000 */
[----:B------:R-:W-:Y:S02]  /*21fa0*/  LOP3.LUT R77, R101, 0xffff, RZ, 0xc0, !PT ;  /* 0x0000ffff654d7812 */ /* 0x000fe400078ec0ff */
[C---:B------:R-:W-:Y:S01]  /*21fb0*/  F2FP.BF16.F32.PACK_AB R112, R134.reuse, R112 ;  /* 0x000000708670723e */ /* 0x040fe200000010ff */
[--C-:B------:R-:W-:Y:S01]  /*21fc0*/  FADD.FTZ R134, R134, R98.reuse ;  /* 0x0000006286867221 */ /* 0x100fe20000010000 */
[----:B------:R-:W-:Y:S02]  /*21fd0*/  SHF.R.U32.HI R77, RZ, 0x8, R77 ;  /* 0x00000008ff4d7819 */ /* 0x000fe4000001164d */
[----:B------:R-:W-:Y:S02]  /*21fe0*/  PRMT R98, R97, 0x7632, R98 ;  /* 0x0000763261627816 */ /* 0x000fe40000000062 */
[----:B------:R-:W-:Y:S02]  /*21ff0*/  LOP3.LUT R119, R77, 0xffff, RZ, 0xc0, !PT ;  /* 0x0000ffff4d777812 */ /* 0x000fe400078ec0ff */
[----:B------:R-:W-:Y:S02]  /*22000*/  SHF.R.U32.HI R125, RZ, 0x10, R101 ;  /* 0x00000010ff7d7819 */ /* 0x000fe40000011665 */
[--C-:B------:R-:W-:Y:S02]  /*22010*/  HSET2.LE.AND R72, R72, R126.reuse, PT ;  /* 0x0000007e48487233 */ /* 0x100fe40003803000 */
[----:B------:R-:W-:Y:S02]  /*22020*/  LOP3.LUT R125, R125, 0xff, RZ, 0xc0, !PT ;  /* 0x000000ff7d7d7812 */ /* 0x000fe400078ec0ff */
[----:B------:R-:W-:Y:S02]  /*22030*/  HSET2.LE.AND R73, R73, R126, PT ;  /* 0x0000007e49497233 */ /* 0x000fe40003803000 */
[----:B------:R-:W-:Y:S02]  /*22040*/  LOP3.LUT R72, R72, R142, RZ, 0xc0, !PT ;  /* 0x0000008e48487212 */ /* 0x000fe400078ec0ff */
[----:B------:R-:W-:Y:S02]  /*22050*/  LOP3.LUT R146, R110, 0xff, RZ, 0xc0, !PT ;  /* 0x000000ff6e927812 */ /* 0x000fe400078ec0ff */
[----:B------:R-:W-:Y:S02]  /*22060*/  LOP3.LUT R73, R73, R141, RZ, 0xc0, !PT ;  /* 0x0000008d49497212 */ /* 0x000fe400078ec0ff */
[--C-:B------:R-:W-:Y:S02]  /*22070*/  SHF.R.U32.HI R141, RZ, 0x10, R110.reuse ;  /* 0x00000010ff8d7819 */ /* 0x100fe4000001166e */
[----:B------:R-:W-:Y:S02]  /*22080*/  SHF.R.U32.HI R142, RZ, 0x18, R110 ;  /* 0x00000018ff8e7819 */ /* 0x000fe4000001166e */
[----:B------:R-:W-:Y:S02]  /*22090*/  LOP3.LUT R80, R106, 0xff, RZ, 0xc0, !PT ;  /* 0x000000ff6a507812 */ /* 0x000fe400078ec0ff */
[--C-:B------:R-:W-:Y:S02]  /*220a0*/  SHF.R.U32.HI R81, RZ, 0x18, R106.reuse ;  /* 0x00000018ff517819 */ /* 0x100fe4000001166a */
[--C-:B------:R-:W-:Y:S02]  /*220b0*/  SHF.R.U32.HI R194, RZ, 0x10, R106.reuse ;  /* 0x00000010ffc27819 */ /* 0x100fe4000001166a */
[----:B------:R-:W-:Y:S01]  /*220c0*/  SHF.R.U32.HI R195, RZ, 0x18, R106 ;  /* 0x00000018ffc37819 */ /* 0x000fe2000001166a */
[----:B----4-:R-:W-:Y:S05]  /*220d0*/  @!P2 HFMA2.BF16_V2 R129, -RZ.H0_H0, RZ.H0_H0, -R0.H0_H0 ;  /* 0x200000ffff81a231 */ /* 0x010fea0000340900 */
[----:B------:R-:W-:Y:S01]  /*220e0*/  PRMT R210, R129, 0x7610, R210 ;  /* 0x0000761081d27816 */ /* 0x000fe200000000d2 */
[----:B------:R2:W-:Y:S01]  /*220f0*/  @!P2 STL.S16 [R1+0xec], R129 ;  /* 0x0000ec810100a387 */ /* 0x0005e20000100600 */
[----:B------:R-:W-:Y:S03]  /*22100*/  ISETP.LE.U32.AND P2, PT, R123, UR13, PT ;  /* 0x0000000d7b007c0c */ /* 0x000fe6000bf43070 */
[----:B------:R1:W3:Y:S10]  /*22110*/  LDL.S16 R138, [R1+0x104] ;  /* 0x00010400018a7983 */ /* 0x0002f40000100600 */
[----:B------:R-:W-:Y:S05]  /*22120*/  @!P2 HFMA2.BF16_V2 R136, -RZ.H0_H0, RZ.H0_H0, -R97.H0_H0 ;  /* 0x200000ffff88a231 */ /* 0x000fea0000340961 */
[----:B------:R-:W-:Y:S01]  /*22130*/  PRMT R209, R136, 0x7610, R209 ;  /* 0x0000761088d17816 */ /* 0x000fe200000000d1 */
[----:B------:R4:W-:Y:S01]  /*22140*/  @!P2 STL.S16 [R1+0xf8], R136 ;  /* 0x0000f8880100a387 */ /* 0x0009e20000100600 */
[----:B------:R-:W-:Y:S01]  /*22150*/  ISETP.LE.U32.AND P2, PT, R119, UR13, PT ;  /* 0x0000000d77007c0c */ /* 0x000fe2000bf43070 */
[----:B--2---:R-:W2:Y:S11]  /*22160*/  MUFU.EX2 R129, R225 ;  /* 0x000000e100817308 */ /* 0x004eb60000000800 */
[----:B------:R-:W-:Y:S01]  /*22170*/  @!UPT UIADD3 URZ, URZ, URZ, URZ ;  /* 0x0000003f3f3ff290 */ /* 0x000fe2000fffe03f */
[----:B------:R-:W-:Y:S05]  /*22180*/  @!P2 HFMA2.BF16_V2 R139, -RZ.H0_H0, RZ.H0_H0, -R98.H0_H0 ;  /* 0x200000ffff8ba231 */ /* 0x000fea0000340962 */
[----:B------:R-:W-:Y:S01]  /*22190*/  PRMT R208, R139, 0x7610, R208 ;  /* 0x000076108bd07816 */ /* 0x000fe200000000d0 */
[----:B------:R1:W-:Y:S01]  /*221a0*/  @!P2 STL.S16 [R1+0x108], R139 ;  /* 0x0001088b0100a387 */ /* 0x0003e20000100600 */
[----:B------:R-:W-:Y:S01]  /*221b0*/  ISETP.LE.U32.AND P2, PT, R125, UR13, PT ;  /* 0x0000000d7d007c0c */ /* 0x000fe2000bf43070 */
[----:B--2---:R-:W-:Y:S01]  /*221c0*/  FADD.FTZ R77, R129, R127 ;  /* 0x0000007f814d7221 */ /* 0x004fe20000010000 */
[----:B------:R-:W-:Y:S02]  /*221d0*/  F2FP.BF16.F32.PACK_AB R150, R104, R129 ;  /* 0x000000816896723e */ /* 0x000fe400000010ff */
[----:B------:R-:W-:Y:S01]  /*221e0*/  LOP3.LUT R127, R108, 0xff, RZ, 0xc0, !PT ;  /* 0x000000ff6c7f7812 */ /* 0x000fe200078ec0ff */
[----:B----4-:R-:W2:Y:S01]  /*221f0*/  MUFU.EX2 R136, R229 ;  /* 0x000000e500887308 */ /* 0x010ea20000000800 */
[----:B------:R-:W-:Y:S01]  /*22200*/  LOP3.LUT R129, R107, UR19, R114, 0x96, !PT ;  /* 0x000000136b817c12 */ /* 0x000fe2000f8e9672 */
[----:B------:R-:W-:Y:S01]  /*22210*/  FADD.FTZ R199, R104, R77 ;  /* 0x0000004d68c77221 */ /* 0x000fe20000010000 */
[C---:B------:R-:W-:Y:S02]  /*22220*/  LOP3.LUT R77, R108.reuse, 0xffff, RZ, 0xc0, !PT ;  /* 0x0000ffff6c4d7812 */ /* 0x040fe400078ec0ff */
[----:B------:R-:W-:Y:S02]  /*22230*/  SHF.R.U32.HI R104, RZ, 0x10, R108 ;  /* 0x00000010ff687819 */ /* 0x000fe4000001166c */
[----:B------:R-:W-:Y:S02]  /*22240*/  SHF.R.U32.HI R79, RZ, 0x8, R77 ;  /* 0x00000008ff4f7819 */ /* 0x000fe4000001164d */
[----:B------:R-:W-:Y:S02]  /*22250*/  LOP3.LUT R77, R145, UR19, R166, 0x96, !PT ;  /* 0x00000013914d7c12 */ /* 0x000fe4000f8e96a6 */
[----:B------:R-:W-:Y:S02]  /*22260*/  LOP3.LUT R109, R108, 0xffff, RZ, 0xc0, !PT ;  /* 0x0000ffff6c6d7812 */ /* 0x000fe400078ec0ff */
[----:B------:R-:W-:Y:S02]  /*22270*/  LOP3.LUT R166, R106, 0xffff, RZ, 0xc0, !PT ;  /* 0x0000ffff6aa67812 */ /* 0x000fe400078ec0ff */
[----:B------:R-:W-:Y:S02]  /*22280*/  PRMT R114, R76, 0x5410, R84 ;  /* 0x000054104c727816 */ /* 0x000fe40000000054 */
[C---:B--2---:R-:W-:Y:S01]  /*22290*/  F2FP.BF16.F32.PACK_AB R149, R136.reuse, R137 ;  /* 0x000000898895723e */ /* 0x044fe200000010ff */
[----:B------:R-:W-:Y:S01]  /*222a0*/  FADD.FTZ R197, R136, R103 ;  /* 0x0000006788c57221 */ /* 0x000fe20000010000 */
[----:B------:R-:W-:Y:S02]  /*222b0*/  LOP3.LUT R103, R108, 0xff, RZ, 0xc0, !PT ;  /* 0x000000ff6c677812 */ /* 0x000fe400078ec0ff */
[--C-:B------:R-:W-:Y:S02]  /*222c0*/  SHF.R.U32.HI R136, RZ, 0x18, R108.reuse ;  /* 0x00000018ff887819 */ /* 0x100fe4000001166c */
[----:B------:R-:W-:Y:S02]  /*222d0*/  PRMT R202, R103, 0x5410, R79 ;  /* 0x0000541067ca7816 */ /* 0x000fe4000000004f */
[C---:B------:R-:W-:Y:S02]  /*222e0*/  LOP3.LUT R79, R77.reuse, 0xffff, RZ, 0xc0, !PT ;  /* 0x0000ffff4d4f7812 */ /* 0x040fe400078ec0ff */
[----:B------:R-:W-:Y:S02]  /*222f0*/  LOP3.LUT R103, R77, 0xff, RZ, 0xc0, !PT ;  /* 0x000000ff4d677812 */ /* 0x000fe400078ec0ff */
[----:B------:R-:W-:Y:S02]  /*22300*/  SHF.R.U32.HI R79, RZ, 0x8, R79 ;  /* 0x00000008ff4f7819 */ /* 0x000fe4000001164f */
[--C-:B-1----:R-:W-:Y:S02]  /*22310*/  SHF.R.U32.HI R139, RZ, 0x10, R108.reuse ;  /* 0x00000010ff8b7819 */ /* 0x102fe4000001166c */
[----:B------:R-:W-:Y:S02]  /*22320*/  PRMT R140, R103, 0x5410, R79 ;  /* 0x00005410678c7816 */ /* 0x000fe4000000004f */
[--C-:B------:R-:W-:Y:S02]  /*22330*/  SHF.R.U32.HI R103, RZ, 0x10, R77.reuse ;  /* 0x00000010ff677819 */ /* 0x100fe4000001164d */
[----:B------:R-:W-:Y:S02]  /*22340*/  SHF.R.U32.HI R79, RZ, 0x18, R77 ;  /* 0x00000018ff4f7819 */ /* 0x000fe4000001164d */
[----:B------:R-:W-:Y:S02]  /*22350*/  LOP3.LUT R77, R103, 0xff, RZ, 0xc0, !PT ;  /* 0x000000ff674d7812 */ /* 0x000fe400078ec0ff */
[----:B------:R-:W-:Y:S02]  /*22360*/  SHF.R.U32.HI R108, RZ, 0x18, R108 ;  /* 0x00000018ff6c7819 */ /* 0x000fe4000001166c */
[----:B------:R-:W-:Y:S02]  /*22370*/  PRMT R137, R77, 0x5410, R79 ;  /* 0x000054104d897816 */ /* 0x000fe4000000004f */
[C---:B------:R-:W-:Y:S02]  /*22380*/  LOP3.LUT R77, R144.reuse, 0xffff, RZ, 0xc0, !PT ;  /* 0x0000ffff904d7812 */ /* 0x040fe400078ec0ff */
[----:B------:R-:W-:Y:S02]  /*22390*/  LOP3.LUT R79, R144, 0xff, RZ, 0xc0, !PT ;  /* 0x000000ff904f7812 */ /* 0x000fe400078ec0ff */
[----:B------:R-:W-:Y:S02]  /*223a0*/  SHF.R.U32.HI R77, RZ, 0x8, R77 ;  /* 0x00000008ff4d7819 */ /* 0x000fe4000001164d */
[----:B------:R-:W-:Y:S02]  /*223b0*/  SHF.R.U32.HI R103, RZ, 0x8, R113 ;  /* 0x00000008ff677819 */ /* 0x000fe40000011671 */
[----:B------:R-:W-:Y:S02]  /*223c0*/  PRMT R145, R79, 0x5410, R77 ;  /* 0x000054104f917816 */ /* 0x000fe4000000004d */
[----:B------:R-:W-:Y:S02]  /*223d0*/  LOP3.LUT R79, R104, 0xff, RZ, 0xc0, !PT ;  /* 0x000000ff684f7812 */ /* 0x000fe400078ec0ff */
[----:B------:R-:W-:Y:S01]  /*223e0*/  SHF.R.U32.HI R77, RZ, 0x10, R144 ;  /* 0x00000010ff4d7819 */ /* 0x000fe20000011690 */
[----:B------:R-:W1:Y:S01]  /*223f0*/  MUFU.EX2 R104, R236 ;  /* 0x000000ec00687308 */ /* 0x000e620000000800 */
[----:B------:R-:W-:Y:S02]  /*22400*/  PRMT R201, R79, 0x5410, R108 ;  /* 0x000054104fc97816 */ /* 0x000fe4000000006c */
[--C-:B------:R-:W-:Y:S02]  /*22410*/  SHF.R.U32.HI R79, RZ, 0x18, R101.reuse ;  /* 0x00000018ff4f7819 */ /* 0x100fe40000011665 */
[----:B------:R-:W-:Y:S02]  /*22420*/  PRMT R101, R99, 0x7632, R101 ;  /* 0x0000763263657816 */ /* 0x000fe40000000065 */
[----:B------:R-:W-:Y:S02]  /*22430*/  SHF.R.U32.HI R144, RZ, 0x18, R144 ;  /* 0x00000018ff907819 */ /* 0x000fe40000011690 */
[----:B------:R-:W-:Y:S02]  /*22440*/  LOP3.LUT R77, R77, 0xff, RZ, 0xc0, !PT ;  /* 0x000000ff4d4d7812 */ /* 0x000fe400078ec0ff */
[----:B------:R-:W-:Y:S02]  /*22450*/  PRMT R151, R133, 0x5410, R103 ;  /* 0x0000541085977816 */ /* 0x000fe40000000067 */
[----:B------:R-:W-:Y:S02]  /*22460*/  PRMT R144, R77, 0x5410, R144 ;  /* 0x000054104d907816 */ /* 0x000fe40000000090 */
[----:B------:R-:W-:Y:S02]  /*22470*/  LOP3.LUT R77, R115, 0xff, RZ, 0xc0, !PT ;  /* 0x000000ff734d7812 */ /* 0x000fe400078ec0ff */
[----:B------:R-:W-:Y:S01]  /*22480*/  LOP3.LUT R133, R106, 0xffff, RZ, 0xc0, !PT ;  /* 0x0000ffff6a857812 */ /* 0x000fe200078ec0ff */
[----:B-1----:R-:W-:Y:S01]  /*22490*/  FADD.FTZ R78, R104, R135 ;  /* 0x00000087684e7221 */ /* 0x002fe20000010000 */
[----:B------:R-:W-:Y:S02]  /*224a0*/  PRMT R165, R77, 0x5410, R117 ;  /* 0x000054104da57816 */ /* 0x000fe40000000075 */
[----:B------:R-:W-:Y:S02]  /*224b0*/  SHF.R.U32.HI R77, RZ, 0x8, R109 ;  /* 0x00000008ff4d7819 */ /* 0x000fe4000001166d */
[----:B------:R-:W-:Y:S01]  /*224c0*/  PRMT R115, R75, 0x5410, R74 ;  /* 0x000054104b737816 */ /* 0x000fe2000000004a */
[----:B------:R-:W-:Y:S01]  /*224d0*/  MUFU.EX2 R109, R235 ;  /* 0x000000eb006d7308 */ /* 0x000fe20000000800 */
[----:B------:R-:W-:Y:S02]  /*224e0*/  LOP3.LUT R77, R77, 0xffff, RZ, 0xc0, !PT ;  /* 0x0000ffff4d4d7812 */ /* 0x000fe400078ec0ff */
[----:B------:R-:W-:Y:S02]  /*224f0*/  PRMT R103, R102, 0x7632, R103 ;  /* 0x0000763266677816 */ /* 0x000fe40000000067 */
[----:B------:R-:W-:Y:S02]  /*22500*/  PRMT R108, R85, 0x5410, R3 ;  /* 0x00005410556c7816 */ /* 0x000fe40000000003 */
[----:B------:R-:W-:Y:S02]  /*22510*/  @!P5 PRMT R3, R221, 0x5410, RZ ;  /* 0x00005410dd03d816 */ /* 0x000fe400000000ff */
[----:B------:R-:W-:Y:S02]  /*22520*/  ISETP.LE.U32.AND P5, PT, R118, UR13, PT ;  /* 0x0000000d76007c0c */ /* 0x000fe4000bfa3070 */
[----:B------:R-:W-:Y:S02]  /*22530*/  PRMT R118, R90, 0x5410, R92 ;  /* 0x000054105a767816 */ /* 0x000fe4000000005c */
[----:B------:R-:W-:Y:S02]  /*22540*/  PRMT R113, R2, 0x5410, R88 ;  /* 0x0000541002717816 */ /* 0x000fe40000000058 */
[----:B------:R-:W-:Y:S02]  /*22550*/  @!P4 PRMT R2, R220, 0x5410, RZ ;  /* 0x00005410dc02c816 */ /* 0x000fe400000000ff */
[----:B------:R-:W-:Y:S02]  /*22560*/  ISETP.LE.U32.AND P4, PT, R124, UR13, PT ;  /* 0x0000000d7c007c0c */ /* 0x000fe4000bf83070 */
[----:B------:R-:W-:Y:S02]  /*22570*/  @!P3 PRMT R88, R219, 0x5410, RZ ;  /* 0x00005410db58b816 */ /* 0x000fe400000000ff */
[----:B------:R-:W-:Y:S02]  /*22580*/  PRMT R124, R97, 0x5410, R98 ;  /* 0x00005410617c7816 */ /* 0x000fe40000000062 */
[----:B------:R-:W-:Y:S02]  /*22590*/  PRMT R117, R89, 0x5410, R91 ;  /* 0x0000541059757816 */ /* 0x000fe4000000005b */
[----:B------:R-:W-:Y:S02]  /*225a0*/  @!P0 PRMT R91, R216, 0x5410, RZ ;  /* 0x00005410d85b8816 */ /* 0x000fe400000000ff */
[----:B------:R-:W-:Y:S02]  /*225b0*/  ISETP.LE.U32.AND P0, PT, R125, UR13, PT ;  /* 0x0000000d7d007c0c */ /* 0x000fe4000bf03070 */
[----:B------:R-:W-:Y:S02]  /*225c0*/  PRMT R125, R99, 0x5410, R101 ;  /* 0x00005410637d7816 */ /* 0x000fe40000000065 */
[----:B------:R-:W-:Y:S02]  /*225d0*/  @!P5 PRMT R90, R215, 0x5410, RZ ;  /* 0x00005410d75ad816 */ /* 0x000fe400000000ff */
[----:B------:R-:W-:Y:S02]  /*225e0*/  ISETP.LE.U32.AND P5, PT, R131, UR13, PT ;  /* 0x0000000d83007c0c */ /* 0x000fe4000bfa3070 */
[----:B------:R-:W-:Y:S02]  /*225f0*/  @!P1 PRMT R89, R217, 0x5410, RZ ;  /* 0x00005410d9599816 */ /* 0x000fe400000000ff */
[----:B------:R-:W-:Y:S02]  /*22600*/  ISETP.LE.U32.AND P1, PT, R80, UR13, PT ;  /* 0x0000000d50007c0c */ /* 0x000fe4000bf23070 */
[--C-:B------:R-:W-:Y:S02]  /*22610*/  HSET2.LE.AND R80, R140, R126.reuse, PT ;  /* 0x0000007e8c507233 */ /* 0x100fe40003803000 */
[----:B------:R-:W-:Y:S03]  /*22620*/  PRMT R107, R149, 0x7632, R107 ;  /* 0x00007632956b7816 */ /* 0x000fe6000000006b */
[----:B------:R-:W-:Y:S01]  /*22630*/  LOP3.LUT R80, R80, R143, RZ, 0xc0, !PT ;  /* 0x0000008f50507212 */ /* 0x000fe200078ec0ff */
[----:B---3--:R-:W-:Y:S05]  /*22640*/  @!P2 HFMA2.BF16_V2 R138, -RZ.H0_H0, RZ.H0_H0, -R99.H0_H0 ;  /* 0x200000ffff8aa231 */ /* 0x008fea0000340963 */
[----:B------:R-:W-:Y:S01]  /*22650*/  PRMT R207, R138, 0x7610, R207 ;  /* 0x000076108acf7816 */ /* 0x000fe200000000cf */
[----:B------:R1:W-:Y:S01]  /*22660*/  @!P2 STL.S16 [R1+0x104], R138 ;  /* 0x0001048a0100a387 */ /* 0x0003e20000100600 */
[----:B------:R-:W-:Y:S02]  /*22670*/  ISETP.LE.U32.AND P2, PT, R79, UR13, PT ;  /* 0x0000000d4f007c0c */ /* 0x000fe4000bf43070 */
[----:B------:R-:W-:Y:S01]  /*22680*/  @!P0 PRMT R99, R207, 0x5410, RZ ;  /* 0x00005410cf638816 */ /* 0x000fe200000000ff */
[----:B------:R2:W3:Y:S04]  /*22690*/  LDL.S16 R204, [R1+0x10c] ;  /* 0x00010c0001cc7983 */ /* 0x0004e80000100600 */
[----:B------:R2:W4:Y:S04]  /*226a0*/  LDL.S16 R196, [R1+0x110] ;  /* 0x0001100001c47983 */ /* 0x0005280000100600 */
[----:B------:R2:W2:Y:S01]  /*226b0*/  LDL.S16 R203, [R1+0x114] ;  /* 0x0001140001cb7983 */ /* 0x0004a20000100600 */
[----:B-1----:R-:W-:Y:S02]  /*226c0*/  LOP3.LUT R138, R110, 0xffff, RZ, 0xc0, !PT ;  /* 0x0000ffff6e8a7812 */ /* 0x002fe400078ec0ff */
[----:B------:R-:W-:Y:S02]  /*226d0*/  PRMT R111, R83, 0x5410, R82 ;  /* 0x00005410536f7816 */ /* 0x000fe40000000052 */
[----:B------:R-:W-:Y:S02]  /*226e0*/  @!P6 PRMT R83, R238, 0x5410, RZ ;  /* 0x00005410ee53e816 */ /* 0x000fe400000000ff */
[----:B------:R-:W-:Y:S02]  /*226f0*/  ISETP.LE.U32.AND P6, PT, R162, UR13, PT ;  /* 0x0000000da2007c0c */ /* 0x000fe4000bfc3070 */
[----:B------:R-:W-:Y:S01]  /*22700*/  SHF.R.U32.HI R110, RZ, 0x10, R106 ;  /* 0x00000010ff6e7819 */ /* 0x000fe2000001166a */
[----:B------:R1:W-:Y:S10]  /*22710*/  STG.E.U16 desc[UR28][R154.64+0x20], R83 ;  /* 0x000020539a007986 */ /* 0x0003f4000c10151c */
[----:B------:R-:W-:Y:S02]  /*22720*/  @!P6 PRMT R75, R241, 0x5410, RZ ;  /* 0x00005410f14be816 */ /* 0x000fe400000000ff */
[----:B------:R-:W-:Y:S11]  /*22730*/  LOP3.LUT P6, RZ, R183, 0x200000, RZ, 0xc0, !PT ;  /* 0x00200000b7ff7812 */ /* 0x000ff600078cc0ff */
[----:B------:R-:W-:Y:S02]  /*22740*/  @!UPT UIADD3 URZ, URZ, URZ, URZ ;  /* 0x0000003f3f3ff290 */ /* 0x000fe4000fffe03f */
[----:B------:R-:W-:Y:S02]  /*22750*/  @!P6 PRMT R85, R222, 0x5410, RZ ;  /* 0x00005410de55e816 */ /* 0x000fe400000000ff */
[----:B------:R-:W-:Y:S01]  /*22760*/  ISETP.LE.U32.AND P6, PT, R130, UR13, PT ;  /* 0x0000000d82007c0c */ /* 0x000fe2000bfc3070 */
[----:B------:R-:W-:Y:S01]  /*22770*/  IMAD.WIDE.U32 R130, R167, -0x2daee0ad, RZ ;  /* 0xd2511f53a7827825 */ /* 0x000fe200078e00ff */
[--C-:B-1----:R-:W-:Y:S01]  /*22780*/  HSET2.LE.AND R83, R144, R126.reuse, PT ;  /* 0x0000007e90537233 */ /* 0x102fe20003803000 */
[----:B------:R-:W-:Y:S04]  /*22790*/  MUFU.EX2 R167, R249 ;  /* 0x000000f900a77308 */ /* 0x000fe80000000800 */
[----:B------:R-:W-:Y:S06]  /*227a0*/  LOP3.LUT R83, R83, R100, RZ, 0xc0, !PT ;  /* 0x0000006453537212 */ /* 0x000fec00078ec0ff */
[----:B------:R-:W-:Y:S02]  /*227b0*/  @!P6 PRMT R92, R214, 0x5410, RZ ;  /* 0x00005410d65ce816 */ /* 0x000fe400000000ff */
[----:B------:R-:W-:Y:S02]  /*227c0*/  ISETP.LE.U32.AND P6, PT, R121, UR13, PT ;  /* 0x0000000d79007c0c */ /* 0x000fe4000bfc3070 */
[----:B------:R-:W-:Y:S02]  /*227d0*/  PRMT R121, R93, 0x5410, R94 ;  /* 0x000054105d797816 */ /* 0x000fe4000000005e */
[----:B------:R-:W-:Y:S02]  /*227e0*/  @!P5 PRMT R93, R213, 0x5410, RZ ;  /* 0x00005410d55dd816 */ /* 0x000fe400000000ff */
[----:B------:R-:W-:Y:S02]  /*227f0*/  ISETP.LE.U32.AND P5, PT, R81, UR13, PT ;  /* 0x0000000d51007c0c */ /* 0x000fe4000bfa3070 */
[----:B------:R-:W-:Y:S05]  /*22800*/  HSET2.LE.AND R81, R137, R126, PT ;  /* 0x0000007e89517233 */ /* 0x000fea0003803000 */
[----:B------:R-:W-:Y:S02]  /*22810*/  @!P6 PRMT R94, R212, 0x5410, RZ ;  /* 0x00005410d45ee816 */ /* 0x000fe400000000ff */
[----:B------:R-:W-:Y:S02]  /*22820*/  ISETP.LE.U32.AND P6, PT, R122, UR13, PT ;  /* 0x0000000d7a007c0c */ /* 0x000fe4000bfc3070 */
[----:B------:R-:W-:Y:S02]  /*22830*/  PRMT R122, R96, 0x5410, R0 ;  /* 0x00005410607a7816 */ /* 0x000fe40000000000 */
[----:B------:R-:W-:Y:S02]  /*22840*/  @!P4 PRMT R96, R211, 0x5410, RZ ;  /* 0x00005410d360c816 */ /* 0x000fe400000000ff */
[----:B------:R-:W-:Y:S02]  /*22850*/  ISETP.LE.U32.AND P4, PT, R123, UR13, PT ;  /* 0x0000000d7b007c0c */ /* 0x000fe4000bf83070 */
[----:B------:R-:W-:Y:S02]  /*22860*/  PRMT R123, R102, 0x5410, R103 ;  /* 0x00005410667b7816 */ /* 0x000fe40000000067 */
[----:B------:R-:W-:Y:S03]  /*22870*/  LOP3.LUT R81, R81, R105, RZ, 0xc0, !PT ;  /* 0x0000006951517212 */ /* 0x000fe600078ec0ff */
[----:B------:R-:W-:Y:S02]  /*22880*/  @!P6 PRMT R0, R210, 0x5410, RZ ;  /* 0x00005410d200e816 */ /* 0x000fe400000000ff */
[----:B------:R-:W-:Y:S04]  /*22890*/  ISETP.LE.U32.AND P6, PT, R119, UR13, PT ;  /* 0x0000000d77007c0c */ /* 0x000fe8000bfc3070 */
[----:B------:R-:W-:Y:S09]  /*228a0*/  @!P4 PRMT R97, R209, 0x5410, RZ ;  /* 0x00005410d161c816 */ /* 0x000ff200000000ff */
[----:B------:R-:W-:Y:S02]  /*228b0*/  @!P6 PRMT R98, R208, 0x5410, RZ ;  /* 0x00005410d062e816 */ /* 0x000fe400000000ff */
[----:B------:R-:W-:Y:S01]  /*228c0*/  ISETP.LE.U32.AND P6, PT, R79, UR13, PT ;  /* 0x0000000d4f007c0c */ /* 0x000fe2000bfc3070 */
[----:B---3--:R-:W-:Y:S05]  /*228d0*/  @!P2 HFMA2.BF16_V2 R204, -RZ.H0_H0, RZ.H0_H0, -R101.H0_H0 ;  /* 0x200000ffffcca231 */ /* 0x008fea0000340965 */
[----:B------:R-:W-:Y:S01]  /*228e0*/  PRMT R206, R204, 0x7610, R206 ;  /* 0x00007610ccce7816 */ /* 0x000fe200000000ce */
[----:B------:R-:W-:Y:S01]  /*228f0*/  @!P2 STL.S16 [R1+0x10c], R204 ;  /* 0x00010ccc0100a387 */ /* 0x000fe20000100600 */
[----:B------:R-:W-:Y:S05]  /*22900*/  ISETP.LE.U32.AND P2, PT, R127, UR13, PT ;  /* 0x0000000d7f007c0c */ /* 0x000fea000bf43070 */
[----:B------:R-:W-:Y:S02]  /*22910*/  @!P6 PRMT R101, R206, 0x5410, RZ ;  /* 0x00005410ce65e816 */ /* 0x000fe400000000ff */
[C---:B------:R-:W-:Y:S06]  /*22920*/  ISETP.LE.U32.AND P6, PT, R77.reuse, UR13, PT ;  /* 0x0000000d4d007c0c */ /* 0x040fec000bfc3070 */
[----:B----4-:R-:W-:Y:S05]  /*22930*/  @!P2 HFMA2.BF16_V2 R196, -RZ.H0_H0, RZ.H0_H0, -R102.H0_H0 ;  /* 0x200000ffffc4a231 */ /* 0x010fea0000340966 */
[----:B------:R-:W-:Y:S01]  /*22940*/  PRMT R205, R196, 0x7610, R205 ;  /* 0x00007610c4cd7816 */ /* 0x000fe200000000cd */
[----:B------:R1:W-:Y:S01]  /*22950*/  @!P2 STL.S16 [R1+0x110], R196 ;  /* 0x000110c40100a387 */ /* 0x0003e20000100600 */
[----:B------:R-:W-:Y:S11]  /*22960*/  ISETP.LE.U32.AND P2, PT, R77, UR13, PT ;  /* 0x0000000d4d007c0c */ /* 0x000ff6000bf43070 */
[----:B------:R-:W-:Y:S02]  /*22970*/  @!UPT UIADD3 URZ, URZ, URZ, URZ ;  /* 0x0000003f3f3ff290 */ /* 0x000fe4000fffe03f */
[----:B--2---:R-:W-:Y:S05]  /*22980*/  @!P2 HFMA2.BF16_V2 R203, -RZ.H0_H0, RZ.H0_H0, -R103.H0_H0 ;  /* 0x200000ffffcba231 */ /* 0x004fea0000340967 */
[----:B------:R-:W-:Y:S01]  /*22990*/  PRMT R135, R203, 0x7610, R135 ;  /* 0x00007610cb877816 */ /* 0x000fe20000000087 */
[----:B------:R-:W-:Y:S03]  /*229a0*/  @!P2 STL.S16 [R1+0x114], R203 ;  /* 0x000114cb0100a387 */ /* 0x000fe60000100600 */
[----:B------:R-:W-:Y:S02]  /*229b0*/  @!P6 PRMT R103, R135, 0x5410, RZ ;  /* 0x000054108767e816 */ /* 0x000fe400000000ff */
[----:B-1----:R-:W-:Y:S02]  /*229c0*/  LOP3.LUT R196, R106, 0xff, RZ, 0xc0, !PT ;  /* 0x000000ff6ac47812 */ /* 0x002fe400078ec0ff */
[----:B------:R-:W1:Y:S02]  /*229d0*/  MUFU.EX2 R106, R237 ;  /* 0x000000ed006a7308 */ /* 0x000e640000000800 */
[C---:B-1----:R-:W-:Y:S01]  /*229e0*/  F2FP.BF16.F32.PACK_AB R104, R106.reuse, R104 ;  /* 0x000000686a68723e */ /* 0x042fe200000010ff */
[----:B------:R-:W-:Y:S01]  /*229f0*/  FADD.FTZ R204, R106, R78 ;  /* 0x0000004e6acc7221 */ /* 0x000fe20000010000 */
[----:B------:R-:W-:Y:S02]  /*22a00*/  IADD3 R106, P2, R152, -0x80, RZ ;  /* 0xffffff80986a7810 */ /* 0x000fe40007f5e0ff */
[----:B------:R-:W-:Y:S02]  /*22a10*/  PRMT R105, R104, 0x7632, R105 ;  /* 0x0000763268697816 */ /* 0x000fe40000000069 */
[----:B------:R-:W-:Y:S01]  /*22a20*/  IADD3.X R78, R153, -0x1, RZ, P2, !PT ;  /* 0xffffffff994e7810 */ /* 0x000fe200017fe4ff */
[----:B------:R1:W-:Y:S01]  /*22a30*/  STL [R1+0x100], R106 ;  /* 0x0001006a01007387 */ /* 0x0003e20000100800 */
[----:B------:R-:W-:Y:S03]  /*22a40*/  ISETP.LE.U32.AND P2, PT, R164, UR13, PT ;  /* 0x0000000da4007c0c */ /* 0x000fe6000bf43070 */
[----:B------:R2:W-:Y:S04]  /*22a50*/  STL [R1+0xfc], R78 ;  /* 0x0000fc4e01007387 */ /* 0x0005e80000100800 */
[----:B------:R3:W4:Y:S06]  /*22a60*/  LDL.S16 R119, [R1+0x5c] ;  /* 0x00005c0001777983 */ /* 0x00072c0000100600 */
[----:B------:R-:W-:Y:S02]  /*22a70*/  @!P2 PRMT R82, R218, 0x5410, RZ ;  /* 0x00005410da52a816 */ /* 0x000fe400000000ff */
[----:B------:R-:W-:Y:S03]  /*22a80*/  ISETP.LE.U32.AND P2, PT, R161, UR13, PT ;  /* 0x0000000da1007c0c */ /* 0x000fe6000bf43070 */
[----:B------:R3:W-:Y:S04]  /*22a90*/  STG.E.U16 desc[UR28][R154.64+0x22], R82 ;  /* 0x000022529a007986 */ /* 0x0007e8000c10151c */
[----:B------:R3:W-:Y:S01]  /*22aa0*/  STG.E.U16 desc[UR28][R158.64+0x1e], R75 ;  /* 0x00001e4b9e007986 */ /* 0x0007e2000c10151c */
[----:B-1----:R-:W1:Y:S05]  /*22ab0*/  MUFU.EX2 R106, R233 ;  /* 0x000000e9006a7308 */ /* 0x002e6a0000000800 */
[----:B------:R-:W-:Y:S01]  /*22ac0*/  @!P2 PRMT R74, R240, 0x5410, RZ ;  /* 0x00005410f04aa816 */ /* 0x000fe200000000ff */
[----:B--2---:R-:W-:Y:S01]  /*22ad0*/  FADD.FTZ R78, R109, R134 ;  /* 0x000000866d4e7221 */ /* 0x004fe20000010000 */
[C---:B------:R-:W-:Y:S02]  /*22ae0*/  LOP3.LUT P2, RZ, R183.reuse, 0x100000, RZ, 0xc0, !PT ;  /* 0x00100000b7ff7812 */ /* 0x040fe4000784c0ff */
[----:B------:R-:W-:Y:S01]  /*22af0*/  LOP3.LUT R183, R183, 0xfff7ffff, RZ, 0xc0, !PT ;  /* 0xfff7ffffb7b77812 */ /* 0x000fe200078ec0ff */
[----:B------:R2:W-:Y:S01]  /*22b00*/  STG.E.U16 desc[UR28][R158.64+0x20], R74 ;  /* 0x0000204a9e007986 */ /* 0x0005e2000c10151c */
[C---:B-1----:R-:W-:Y:S01]  /*22b10*/  F2FP.BF16.F32.PACK_AB R109, R106.reuse, R109 ;  /* 0x0000006d6a6d723e */ /* 0x042fe200000010ff */
[----:B------:R-:W-:Y:S08]  /*22b20*/  FADD.FTZ R203, R106, R78 ;  /* 0x0000004e6acb7221 */ /* 0x000ff00000010000 */
[----:B------:R-:W-:Y:S02]  /*22b30*/  @!P2 PRMT R76, R224, 0x5410, RZ ;  /* 0x00005410e04ca816 */ /* 0x000fe400000000ff */
[----:B------:R-:W-:Y:S01]  /*22b40*/  ISETP.LE.U32.AND P2, PT, R160, UR13, PT ;  /* 0x0000000da0007c0c */ /* 0x000fe2000bf43070 */
[----:B------:R-:W-:Y:S01]  /*22b50*/  IMAD.WIDE.U32 R160, R193, -0x2daee0ad, RZ ;  /* 0xd2511f53c1a07825 */ /* 0x000fe200078e00ff */
[--C-:B---3--:R-:W-:Y:S01]  /*22b60*/  HSET2.LE.AND R82, R145, R126.reuse, PT ;  /* 0x0000007e91527233 */ /* 0x108fe20003803000 */
[----:B------:R-:W-:Y:S01]  /*22b70*/  STG.E.U16 desc[UR28][R156.64+0x20], R76 ;  /* 0x0000204c9c007986 */ /* 0x000fe2000c10151c */
[--C-:B------:R-:W-:Y:S01]  /*22b80*/  HSET2.LE.AND R75, R147, R126.reuse, PT ;  /* 0x0000007e934b7233 */ /* 0x100fe20003803000 */
[----:B------:R-:W-:Y:S01]  /*22b90*/  MUFU.EX2 R193, R173 ;  /* 0x000000ad00c17308 */ /* 0x000fe20000000800 */
[----:B------:R-:W-:Y:S01]  /*22ba0*/  PRMT R106, R150, 0x7632, R106 ;  /* 0x00007632966a7816 */ /* 0x000fe2000000006a */
[----:B------:R-:W1:Y:S01]  /*22bb0*/  LDSM.16.MT88.4 R76, [R169+0x6000] ;  /* 0x00600000a94c783b */ /* 0x000e620000004200 */
[----:B------:R-:W-:Y:S02]  /*22bc0*/  LOP3.LUT R82, R82, R95, RZ, 0xc0, !PT ;  /* 0x0000005f52527212 */ /* 0x000fe400078ec0ff */
[----:B------:R-:W-:Y:S02]  /*22bd0*/  LOP3.LUT R95, R131, UR22, R200, 0x96, !PT ;  /* 0x00000016835f7c12 */ /* 0x000fe4000f8e96c8 */
[----:B------:R-:W-:Y:S02]  /*22be0*/  LOP3.LUT R75, R75, R87, RZ, 0xc0, !PT ;  /* 0x000000574b4b7212 */ /* 0x000fe400078ec0ff */
[----:B------:R-:W-:Y:S02]  /*22bf0*/  @!P2 PRMT R84, R223, 0x5410, RZ ;  /* 0x00005410df54a816 */ /* 0x000fe400000000ff */
[----:B--2---:R-:W-:Y:S02]  /*22c00*/  LOP3.LUT R74, R139, 0xff, RZ, 0xc0, !PT ;  /* 0x000000ff8b4a7812 */ /* 0x004fe400078ec0ff */
[----:B------:R-:W-:Y:S01]  /*22c10*/  ISETP.LE.U32.AND P2, PT, R136, UR13, PT ;  /* 0x0000000d88007c0c */ /* 0x000fe2000bf43070 */
[----:B------:R-:W-:Y:S01]  /*22c20*/  STG.E.U16 desc[UR28][R156.64+0x22], R84 ;  /* 0x000022549c007986 */ /* 0x000fe2000c10151c */
[----:B------:R-:W-:Y:S02]  /*22c30*/  ISETP.LE.U32.AND P3, PT, R74, UR13, PT ;  /* 0x0000000d4a007c0c */ /* 0x000fe4000bf63070 */
[----:B------:R-:W-:Y:S01]  /*22c40*/  LOP3.LUT R74, R110, 0xff, RZ, 0xc0, !PT ;  /* 0x000000ff6e4a7812 */ /* 0x000fe200078ec0ff */
[----:B------:R2:W3:Y:S01]  /*22c50*/  LDL.S16 R136, [R1+0x6c] ;  /* 0x00006c0001887983 */ /* 0x0004e20000100600 */
[----:B------:R-:W-:Y:S02]  /*22c60*/  PRMT R110, R112, 0x7632, R110 ;  /* 0x00007632706e7816 */ /* 0x000fe4000000006e */
[----:B------:R-:W-:Y:S01]  /*22c70*/  ISETP.LE.U32.AND P4, PT, R74, UR13, PT ;  /* 0x0000000d4a007c0c */ /* 0x000fe2000bf83070 */
[----:B------:R-:W-:Y:S01]  /*22c80*/  STG.E.U16 desc[UR28][R152.64+0x30], R85 ;  /* 0x0000305598007986 */ /* 0x000fe2000c10151c */
[----:B------:R-:W-:Y:S02]  /*22c90*/  SHF.R.U32.HI R74, RZ, 0x8, R133 ;  /* 0x00000008ff4a7819 */ /* 0x000fe40000011685 */
[----:B------:R-:W-:Y:S01]  /*22ca0*/  SHF.R.U32.HI R87, RZ, 0x8, R138 ;  /* 0x00000008ff577819 */ /* 0x000fe2000001168a */
[----:B------:R2:W2:Y:S01]  /*22cb0*/  LDL.S16 R133, [R1+0x98] ;  /* 0x0000980001857983 */ /* 0x0004a20000100600 */
[----:B------:R-:W-:Y:S02]  /*22cc0*/  @P2 LOP3.LUT R183, R183, 0x80000, RZ, 0xfc, !PT ;  /* 0x00080000b7b72812 */ /* 0x000fe400078efcff */
[----:B------:R-:W-:Y:S01]  /*22cd0*/  ISETP.LE.U32.AND P2, PT, R127, UR13, PT ;  /* 0x0000000d7f007c0c */ /* 0x000fe2000bf43070 */
[----:B------:R1:W-:Y:S01]  /*22ce0*/  STG.E.U16 desc[UR28][R152.64+0x32], R3 ;  /* 0x0000320398007986 */ /* 0x0003e2000c10151c */
[----:B------:R-:W-:Y:S02]  /*22cf0*/  LOP3.LUT R74, R74, 0xffff, RZ, 0xc0, !PT ;  /* 0x0000ffff4a4a7812 */ /* 0x000fe400078ec0ff */
[----:B------:R-:W-:Y:S01]  /*22d00*/  PRMT R146, R146, 0x5410, R87 ;  /* 0x0000541092927816 */ /* 0x000fe20000000057 */
[----:B------:R1:W-:Y:S01]  /*22d10*/  STG.E.U16 desc[UR28][R154.64+0x30], R2 ;  /* 0x000030029a007986 */ /* 0x0003e2000c10151c */
[----:B------:R-:W-:Y:S02]  /*22d20*/  ISETP.LE.U32.AND P0, PT, R74, UR13, PT ;  /* 0x0000000d4a007c0c */ /* 0x000fe4000bf03070 */
[----:B------:R-:W-:Y:S01]  /*22d30*/  HSET2.LE.AND R74, R148, R126, PT ;  /* 0x0000007e944a7233 */ /* 0x000fe20003803000 */
[----:B------:R-:W-:Y:S04]  /*22d40*/  STG.E.U16 desc[UR28][R154.64+0x32], R88 ;  /* 0x000032589a007986 */ /* 0x000fe8000c10151c */
[----:B------:R-:W-:Y:S01]  /*22d50*/  @!P2 PRMT R102, R205, 0x5410, RZ ;  /* 0x00005410cd66a816 */ /* 0x000fe200000000ff */
[----:B------:R-:W-:Y:S01]  /*22d60*/  STG.E.U16 desc[UR28][R158.64+0x2e], R89 ;  /* 0x00002e599e007986 */ /* 0x000fe2000c10151c */
[----:B------:R-:W-:Y:S02]  /*22d70*/  LOP3.LUT P2, RZ, R183, 0x80000, RZ, 0xc0, !PT ;  /* 0x00080000b7ff7812 */ /* 0x000fe4000784c0ff */
[----:B------:R-:W-:Y:S01]  /*22d80*/  LOP3.LUT R74, R74, R86, RZ, 0xc0, !PT ;  /* 0x000000564a4a7212 */ /* 0x000fe200078ec0ff */
[----:B------:R-:W-:Y:S01]  /*22d90*/  STG.E.U16 desc[UR28][R158.64+0x30], R91 ;  /* 0x0000305b9e007986 */ /* 0x000fe2000c10151c */
[----:B------:R-:W-:Y:S03]  /*22da0*/  LOP3.LUT R86, R141, 0xff, RZ, 0xc0, !PT ;  /* 0x000000ff8d567812 */ /* 0x000fe600078ec0ff */
[----:B------:R-:W-:Y:S01]  /*22db0*/  STG.E.U16 desc[UR28][R156.64+0x32], R92 ;  /* 0x0000325c9c007986 */ /* 0x000fe2000c10151c */
[----:B------:R-:W-:Y:S01]  /*22dc0*/  PRMT R142, R86, 0x5410, R142 ;  /* 0x00005410568e7816 */ /* 0x000fe2000000008e */
[-C--:B-1----:R-:W-:Y:S02]  /*22dd0*/  HMMA.16816.F32.BF16 R4, R72, R76.reuse, R4 ;  /* 0x0000004c4804723c */ /* 0x082fe40000041804 */
[----:B------:R-:W1:Y:S03]  /*22de0*/  LDSM.16.MT88.4 R84, [R172+0x6000] ;  /* 0x00600000ac54783b */ /* 0x000e660000004200 */
[----:B------:R-:W-:Y:S01]  /*22df0*/  LOP3.LUT R3, R95, 0xff, RZ, 0xc0, !PT ;  /* 0x000000ff5f037812 */ /* 0x000fe200078ec0ff */
[C---:B------:R-:W-:Y:S04]  /*22e00*/  HMMA.16816.F32.BF16 R8, R80.reuse, R76, R8 ;  /* 0x0000004c5008723c */ /* 0x040fe80000041808 */
[----:B------:R-:W-:Y:S01]  /*22e10*/  ISETP.LE.U32.AND P6, PT, R3, UR13, PT ;  /* 0x0000000d03007c0c */ /* 0x000fe2000bfc3070 */
[----:B------:R-:W-:Y:S01]  /*22e20*/  STG.E.U16 desc[UR28][R156.64+0x30], R90 ;  /* 0x0000305a9c007986 */ /* 0x000fe2000c10151c */
[C---:B------:R-:W-:Y:S01]  /*22e30*/  LOP3.LUT R2, R120.reuse, 0xffff, RZ, 0xc0, !PT ;  /* 0x0000ffff78027812 */ /* 0x040fe200078ec0ff */
[-C--:B------:R-:W-:Y:S02]  /*22e40*/  HMMA.16816.F32.BF16 R12, R80, R78.reuse, R12 ;  /* 0x0000004e500c723c */ /* 0x080fe4000004180c */
[----:B------:R-:W-:Y:S02]  /*22e50*/  STG.E.U16 desc[UR28][R152.64+0x40], R93 ;  /* 0x0000405d98007986 */ /* 0x000fe4000c10151c */
[----:B------:R-:W-:Y:S02]  /*22e60*/  LOP3.LUT R3, R120, 0xff, RZ, 0xc0, !PT ;  /* 0x000000ff78037812 */ /* 0x000fe400078ec0ff */
[----:B------:R-:W-:Y:S01]  /*22e70*/  SHF.R.U32.HI R2, RZ, 0x8, R2 ;  /* 0x00000008ff027819 */ /* 0x000fe20000011602 */
[----:B------:R-:W-:Y:S01]  /*22e80*/  STG.E.U16 desc[UR28][R152.64+0x42], R94 ;  /* 0x0000425e98007986 */ /* 0x000fe2000c10151c */
[----:B------:R-:W-:Y:S01]  /*22e90*/  LOP3.LUT R77, R128, 0xffff, RZ, 0xc0, !PT ;  /* 0x0000ffff804d7812 */ /* 0x000fe200078ec0ff */
[C---:B------:R-:W-:Y:S02]  /*22ea0*/  HMMA.16816.F32.BF16 R16, R72.reuse, R78, R16 ;  /* 0x0000004e4810723c */ /* 0x040fe40000041810 */
[----:B------:R1:W-:Y:S02]  /*22eb0*/  STG.E.U16 desc[UR28][R154.64+0x42], R0 ;  /* 0x000042009a007986 */ /* 0x0003e4000c10151c */
[----:B------:R-:W-:Y:S02]  /*22ec0*/  PRMT R135, R3, 0x5410, R2 ;  /* 0x0000541003877816 */ /* 0x000fe40000000002 */
[----:B------:R-:W-:Y:S01]  /*22ed0*/  PRMT R3, R149, 0x7610, R3 ;  /* 0x0000761095037816 */ /* 0x000fe20000000003 */
[----:B------:R1:W-:Y:S01]  /*22ee0*/  STG.E.U16 desc[UR28][R154.64+0x40], R96 ;  /* 0x000040609a007986 */ /* 0x0003e2000c10151c */
[--C-:B------:R-:W-:Y:S03]  /*22ef0*/  SHF.R.U32.HI R2, RZ, 0x10, R120.reuse ;  /* 0x00000010ff027819 */ /* 0x100fe60000011678 */
[----:B------:R-:W-:Y:S01]  /*22f00*/  SHF.R.U32.HI R120, RZ, 0x18, R120 ;  /* 0x00000018ff787819 */ /* 0x000fe20000011678 */
[----:B------:R-:W-:Y:S01]  /*22f10*/  STG.E.U16 desc[UR28][R158.64+0x3e], R97 ;  /* 0x00003e619e007986 */ /* 0x000fe2000c10151c */
[----:B------:R-:W-:Y:S02]  /*22f20*/  LOP3.LUT R2, R2, 0xff, RZ, 0xc0, !PT ;  /* 0x000000ff02027812 */ /* 0x000fe400078ec0ff */
[----:B------:R-:W-:Y:S01]  /*22f30*/  LOP3.LUT R76, R128, 0xff, RZ, 0xc0, !PT ;  /* 0x000000ff804c7812 */ /* 0x000fe200078ec0ff */
[----:B------:R-:W-:Y:S01]  /*22f40*/  STG.E.U16 desc[UR28][R158.64+0x40], R98 ;  /* 0x000040629e007986 */ /* 0x000fe2000c10151c */
[----:B------:R-:W-:Y:S02]  /*22f50*/  SHF.R.U32.HI R77, RZ, 0x8, R77 ;  /* 0x00000008ff4d7819 */ /* 0x000fe4000001164d */
[----:B------:R-:W-:Y:S01]  /*22f60*/  PRMT R134, R2, 0x5410, R120 ;  /* 0x0000541002867816 */ /* 0x000fe20000000078 */
[----:B------:R-:W-:Y:S01]  /*22f70*/  STG.E.U16 desc[UR28][R156.64+0x40], R99 ;  /* 0x000040639c007986 */ /* 0x000fe2000c10151c */
[----:B------:R-:W-:Y:S01]  /*22f80*/  LOP3.LUT R2, R95, 0xffff, RZ, 0xc0, !PT ;  /* 0x0000ffff5f027812 */ /* 0x000fe200078ec0ff */
[-C--:B-1----:R-:W-:Y:S02]  /*22f90*/  HMMA.16816.F32.BF16 R20, R72, R84.reuse, R20 ;  /* 0x000000544814723c */ /* 0x082fe40000041814 */
[----:B------:R-:W-:Y:S01]  /*22fa0*/  STG.E.U16 desc[UR28][R156.64+0x42], R101 ;  /* 0x000042659c007986 */ /* 0x000fe2000c10151c */
[----:B------:R-:W-:Y:S03]  /*22fb0*/  SHF.R.U32.HI R2, RZ, 0x8, R2 ;  /* 0x00000008ff027819 */ /* 0x000fe60000011602 */
[----:B------:R-:W-:Y:S01]  /*22fc0*/  STG.E.U16 desc[UR28][R152.64+0x50], R102 ;  /* 0x0000506698007986 */ /* 0x000fe2000c10151c */
[----:B------:R-:W-:Y:S01]  /*22fd0*/  LOP3.LUT R88, R2, 0xffff, RZ, 0xc0, !PT ;  /* 0x0000ffff02587812 */ /* 0x000fe200078ec0ff */
[C---:B------:R-:W-:Y:S02]  /*22fe0*/  HMMA.16816.F32.BF16 R24, R80.reuse, R84, R24 ;  /* 0x000000545018723c */ /* 0x040fe40000041818 */
[----:B------:R-:W-:Y:S02]  /*22ff0*/  STG.E.U16 desc[UR28][R152.64+0x52], R103 ;  /* 0x0000526798007986 */ /* 0x000fe4000c10151c */
[--C-:B------:R-:W-:Y:S02]  /*23000*/  SHF.R.U32.HI R2, RZ, 0x18, R95.reuse ;  /* 0x00000018ff027819 */ /* 0x100fe4000001165f */
[----:B------:R-:W-:Y:S01]  /*23010*/  LOP3.LUT R0, R194, 0xff, RZ, 0xc0, !PT ;  /* 0x000000ffc2007812 */ /* 0x000fe200078ec0ff */
[-C--:B------:R-:W-:Y:S01]  /*23020*/  HMMA.16816.F32.BF16 R28, R80, R86.reuse, R28 ;  /* 0x00000056501c723c */ /* 0x080fe2000004181c */
[----:B------:R-:W-:Y:S03]  /*23030*/  MUFU.EX2 R194, R250 ;  /* 0x000000fa00c27308 */ /* 0x000fe60000000800 */
[----:B------:R-:W-:Y:S02]  /*23040*/  SHF.R.U32.HI R84, RZ, 0x10, R95 ;  /* 0x00000010ff547819 */ /* 0x000fe4000001165f */
[----:B------:R-:W-:Y:S01]  /*23050*/  LOP3.LUT R96, R130, 0xffff, RZ, 0xc0, !PT ;  /* 0x0000ffff82607812 */ /* 0x000fe200078ec0ff */
[C---:B------:R-:W-:Y:S04]  /*23060*/  HMMA.16816.F32.BF16 R32, R72.reuse, R86, R32 ;  /* 0x000000564820723c */ /* 0x040fe80000041820 */
[----:B------:R-:W-:Y:S01]  /*23070*/  LOP3.LUT R84, R84, 0xff, RZ, 0xc0, !PT ;  /* 0x000000ff54547812 */ /* 0x000fe200078ec0ff */
[----:B----4-:R-:W-:Y:S06]  /*23080*/  @!P3 HFMA2.BF16_V2 R119, -RZ.H0_H0, RZ.H0_H0, -R112.H0_H0 ;  /* 0x200000ffff77b231 */ /* 0x010fec0000340970 */
[----:B------:R-:W-:Y:S01]  /*23090*/  PRMT R100, R119, 0x7610, R100 ;  /* 0x0000761077647816 */ /* 0x000fe20000000064 */
[----:B------:R1:W-:Y:S04]  /*230a0*/  @!P3 STL.S16 [R1+0x5c], R119 ;  /* 0x00005c770100b387 */ /* 0x0003e80000100600 */
[----:B------:R4:W4:Y:S01]  /*230b0*/  LDL.S16 R127, [R1+0x68] ;  /* 0x00006800017f7983 */ /* 0x0009220000100600 */
[----:B-1----:R-:W-:Y:S02]  /*230c0*/  PRMT R119, R112, 0x5410, R110 ;  /* 0x0000541070777816 */ /* 0x002fe4000000006e */
[----:B------:R-:W-:Y:S02]  /*230d0*/  @!P3 PRMT R112, R100, 0x5410, RZ ;  /* 0x000054106470b816 */ /* 0x000fe400000000ff */
[----:B------:R-:W-:Y:S01]  /*230e0*/  ISETP.LE.U32.AND P3, PT, R2, UR13, PT ;  /* 0x0000000d02007c0c */ /* 0x000fe2000bf63070 */
[----:B------:R1:W4:Y:S01]  /*230f0*/  LDL.S16 R100, [R1+0x64] ;  /* 0x0000640001647983 */ /* 0x0003220000100600 */
[----:B------:R-:W-:Y:S02]  /*23100*/  PRMT R2, R150, 0x7610, R2 ;  /* 0x0000761096027816 */ /* 0x000fe40000000002 */
[----:B------:R-:W1:Y:S01]  /*23110*/  MUFU.EX2 R150, R244 ;  /* 0x000000f400967308 */ /* 0x000e620000000800 */
[----:B------:R-:W-:Y:S01]  /*23120*/  STG.E.U16 desc[UR28][R154.64+0x50], R112 ;  /* 0x000050709a007986 */ /* 0x000fe2000c10151c */
[----:B-1----:R-:W-:Y:S01]  /*23130*/  FADD.FTZ R162, R150, R199 ;  /* 0x000000c796a27221 */ /* 0x002fe20000010000 */
[----:B---3--:R-:W-:Y:S02]  /*23140*/  @!P1 HFMA2.BF16_V2 R136, -RZ.H0_H0, RZ.H0_H0, -R3.H0_H0 ;  /* 0x200000ffff889231 */ /* 0x008fe40000340903 */
[----:B--2---:R-:W-:Y:S05]  /*23150*/  @!P2 HFMA2.BF16_V2 R133, -RZ.H0_H0, RZ.H0_H0, -R110.H0_H0 ;  /* 0x200000ffff85a231 */ /* 0x004fea000034096e */
[----:B------:R-:W-:Y:S01]  /*23160*/  PRMT R120, R133, 0x7610, R120 ;  /* 0x0000761085787816 */ /* 0x000fe20000000078 */
[----:B------:R1:W-:Y:S03]  /*23170*/  @!P2 STL.S16 [R1+0x98], R133 ;  /* 0x000098850100a387 */ /* 0x0003e60000100600 */
[----:B------:R-:W-:Y:S01]  /*23180*/  @!P2 PRMT R110, R120, 0x5410, RZ ;  /* 0x00005410786ea816 */ /* 0x000fe200000000ff */
[----:B------:R2:W-:Y:S01]  /*23190*/  @!P1 STL.S16 [R1+0x6c], R136 ;  /* 0x00006c8801009387 */ /* 0x0005e20000100600 */
[----:B------:R-:W-:Y:S03]  /*231a0*/  PRMT R120, R3, 0x5410, R107 ;  /* 0x0000541003787816 */ /* 0x000fe6000000006b */
[----:B------:R3:W3:Y:S04]  /*231b0*/  LDL.S16 R137, [R1+0x60] ;  /* 0x0000600001897983 */ /* 0x0006e80000100600 */
[----:B------:R-:W-:Y:S01]  /*231c0*/  STG.E.U16 desc[UR28][R154.64+0x52], R110 ;  /* 0x0000526e9a007986 */ /* 0x000fe2000c10151c */
[----:B-1----:R-:W-:Y:S02]  /*231d0*/  PRMT R133, R76, 0x5410, R77 ;  /* 0x000054104c857816 */ /* 0x002fe4000000004d */
[----:B------:R-:W-:Y:S02]  /*231e0*/  PRMT R76, R136, 0x7610, R76 ;  /* 0x00007610884c7816 */ /* 0x000fe4000000004c */
[----:B--2---:R2:W2:Y:S02]  /*231f0*/  LDL.S16 R136, [R1+0x58] ;  /* 0x0000580001887983 */ /* 0x0044a40000100600 */
[----:B------:R-:W-:Y:S02]  /*23200*/  @!P1 PRMT R3, R76, 0x5410, RZ ;  /* 0x000054104c039816 */ /* 0x000fe400000000ff */
[----:B------:R-:W1:Y:S08]  /*23210*/  LDSM.16.MT88.4 R76, [R170+0x6000] ;  /* 0x00600000aa4c783b */ /* 0x000e700000004200 */
[----:B------:R-:W-:Y:S01]  /*23220*/  STG.E.U16 desc[UR28][R158.64+0x4e], R3 ;  /* 0x00004e039e007986 */ /* 0x000fe2000c10151c */
[-C--:B-1----:R-:W-:Y:S06]  /*23230*/  HMMA.16816.F32.BF16 R36, R72, R76.reuse, R36 ;  /* 0x0000004c4824723c */ /* 0x082fec0000041824 */
[C---:B------:R-:W-:Y:S06]  /*23240*/  HMMA.16816.F32.BF16 R40, R80.reuse, R76, R40 ;  /* 0x0000004c5028723c */ /* 0x040fec0000041828 */
[-C--:B------:R-:W-:Y:S05]  /*23250*/  HMMA.16816.F32.BF16 R44, R80, R78.reuse, R44 ;  /* 0x0000004e502c723c */ /* 0x080fea000004182c */
[--C-:B------:R-:W-:Y:S01]  /*23260*/  SHF.R.U32.HI R77, RZ, 0x10, R128.reuse ;  /* 0x00000010ff4d7819 */ /* 0x100fe20000011680 */
[C---:B------:R-:W-:Y:S05]  /*23270*/  HMMA.16816.F32.BF16 R48, R72.reuse, R78, R48 ;  /* 0x0000004e4830723c */ /* 0x040fea0000041830 */
[----:B------:R-:W-:Y:S02]  /*23280*/  SHF.R.U32.HI R128, RZ, 0x18, R128 ;  /* 0x00000018ff807819 */ /* 0x000fe40000011680 */
[----:B------:R-:W-:Y:S04]  /*23290*/  LOP3.LUT R77, R77, 0xff, RZ, 0xc0, !PT ;  /* 0x000000ff4d4d7812 */ /* 0x000fe800078ec0ff */
[----:B------:R-:W-:Y:S02]  /*232a0*/  PRMT R92, R77, 0x5410, R128 ;  /* 0x000054104d5c7816 */ /* 0x000fe40000000080 */
[----:B------:R-:W-:Y:S02]  /*232b0*/  PRMT R128, R104, 0x5410, R105 ;  /* 0x0000541068807816 */ /* 0x000fe40000000069 */
[----:B------:R-:W-:Y:S02]  /*232c0*/  HSET2.LE.AND R79, R165, R126, PT ;  /* 0x0000007ea54f7233 */ /* 0x000fe40003803000 */
[----:B------:R-:W-:Y:S03]  /*232d0*/  MUFU.EX2 R165, R251 ;  /* 0x000000fb00a57308 */ /* 0x000fe60000000800 */
[----:B------:R-:W-:Y:S01]  /*232e0*/  LOP3.LUT R79, R79, R113, RZ, 0xc0, !PT ;  /* 0x000000714f4f7212 */ /* 0x000fe200078ec0ff */
[----:B----4-:R-:W-:Y:S05]  /*232f0*/  @!P0 HFMA2.BF16_V2 R127, -RZ.H0_H0, RZ.H0_H0, -R107.H0_H0 ;  /* 0x200000ffff7f8231 */ /* 0x010fea000034096b */
[----:B------:R-:W-:Y:S01]  /*23300*/  PRMT R89, R127, 0x7610, R89 ;  /* 0x000076107f597816 */ /* 0x000fe20000000059 */
[----:B------:R1:W-:Y:S03]  /*23310*/  @!P0 STL.S16 [R1+0x68], R127 ;  /* 0x0000687f01008387 */ /* 0x0003e60000100600 */
[----:B------:R-:W-:Y:S02]  /*23320*/  @!P0 PRMT R107, R89, 0x5410, RZ ;  /* 0x00005410596b8816 */ /* 0x000fe400000000ff */
[----:B------:R-:W-:Y:S01]  /*23330*/  ISETP.LE.U32.AND P0, PT, R84, UR13, PT ;  /* 0x0000000d54007c0c */ /* 0x000fe2000bf03070 */
[----:B------:R4:W4:Y:S04]  /*23340*/  LDL.S16 R89, [R1+0x4c] ;  /* 0x00004c0001597983 */ /* 0x0009280000100600 */
[----:B------:R-:W-:Y:S01]  /*23350*/  STG.E.U16 desc[UR28][R158.64+0x50], R107 ;  /* 0x0000506b9e007986 */ /* 0x000fe2000c10151c */
[----:B------:R-:W-:Y:S01]  /*23360*/  @!P4 HFMA2.BF16_V2 R100, -RZ.H0_H0, RZ.H0_H0, -R2.H0_H0 ;  /* 0x200000ffff64c231 */ /* 0x000fe20000340902 */
[----:B-1----:R-:W-:Y:S04]  /*23370*/  LOP3.LUT R127, R161, UR22, R198, 0x96, !PT ;  /* 0x00000016a17f7c12 */ /* 0x002fe8000f8e96c6 */
[----:B------:R1:W-:Y:S01]  /*23380*/  @!P4 STL.S16 [R1+0x64], R100 ;  /* 0x000064640100c387 */ /* 0x0003e20000100600 */
[----:B------:R-:W-:Y:S02]  /*23390*/  PRMT R85, R100, 0x7610, R85 ;  /* 0x0000761064557816 */ /* 0x000fe40000000055 */
[C---:B------:R-:W-:Y:S02]  /*233a0*/  LOP3.LUT R84, R127.reuse, 0xff, RZ, 0xc0, !PT ;  /* 0x000000ff7f547812 */ /* 0x040fe400078ec0ff */
[----:B------:R-:W-:Y:S02]  /*233b0*/  LOP3.LUT R76, R127, 0xffff, RZ, 0xc0, !PT ;  /* 0x0000ffff7f4c7812 */ /* 0x000fe400078ec0ff */
[----:B------:R-:W-:Y:S02]  /*233c0*/  ISETP.LE.U32.AND P2, PT, R84, UR13, PT ;  /* 0x0000000d54007c0c */ /* 0x000fe4000bf43070 */
[----:B------:R-:W-:Y:S04]  /*233d0*/  SHF.R.U32.HI R76, RZ, 0x8, R76 ;  /* 0x00000008ff4c7819 */ /* 0x000fe8000001164c */
[----:B------:R-:W-:Y:S04]  /*233e0*/  LOP3.LUT R76, R76, 0xffff, RZ, 0xc0, !PT ;  /* 0x0000ffff4c4c7812 */ /* 0x000fe800078ec0ff */
[----:B------:R-:W-:Y:S02]  /*233f0*/  ISETP.LE.U32.AND P1, PT, R76, UR13, PT ;  /* 0x0000000d4c007c0c */ /* 0x000fe4000bf23070 */
[--C-:B------:R-:W-:Y:S02]  /*23400*/  SHF.R.U32.HI R76, RZ, 0x18, R127.reuse ;  /* 0x00000018ff4c7819 */ /* 0x100fe4000001167f */
[----:B------:R-:W-:Y:S02]  /*23410*/  SHF.R.U32.HI R127, RZ, 0x10, R127 ;  /* 0x00000010ff7f7819 */ /* 0x000fe4000001167f */
[----:B-1----:R-:W-:Y:S02]  /*23420*/  PRMT R100, R2, 0x5410, R106 ;  /* 0x0000541002647816 */ /* 0x002fe4000000006a */
[----:B------:R-:W-:Y:S02]  /*23430*/  @!P4 PRMT R2, R85, 0x5410, RZ ;  /* 0x000054105502c816 */ /* 0x000fe400000000ff */
[----:B------:R-:W-:Y:S01]  /*23440*/  ISETP.LE.U32.AND P4, PT, R88, UR13, PT ;  /* 0x0000000d58007c0c */ /* 0x000fe2000bf83070 */
[----:B------:R-:W1:Y:S01]  /*23450*/  LDSM.16.MT88.4 R84, [R171+0x6000] ;  /* 0x00600000ab54783b */ /* 0x000e620000004200 */
[----:B------:R-:W-:Y:S07]  /*23460*/  LOP3.LUT R127, R127, 0xff, RZ, 0xc0, !PT ;  /* 0x000000ff7f7f7812 */ /* 0x000fee00078ec0ff */
[----:B------:R-:W-:Y:S01]  /*23470*/  STG.E.U16 desc[UR28][R156.64+0x50], R2 ;  /* 0x000050029c007986 */ /* 0x000fe2000c10151c */
[----:B---3--:R-:W-:Y:S05]  /*23480*/  @!P5 HFMA2.BF16_V2 R137, -RZ.H0_H0, RZ.H0_H0, -R106.H0_H0 ;  /* 0x200000ffff89d231 */ /* 0x008fea000034096a */
[----:B------:R-:W-:Y:S01]  /*23490*/  PRMT R78, R137, 0x7610, R78 ;  /* 0x00007610894e7816 */ /* 0x000fe2000000004e */
[----:B------:R3:W-:Y:S03]  /*234a0*/  @!P5 STL.S16 [R1+0x60], R137 ;  /* 0x000060890100d387 */ /* 0x0007e60000100600 */
[----:B------:R-:W-:Y:S02]  /*234b0*/  @!P5 PRMT R106, R78, 0x5410, RZ ;  /* 0x000054104e6ad816 */ /* 0x000fe400000000ff */
[----:B------:R-:W-:Y:S03]  /*234c0*/  HSET2.LE.AND R78, R151, R126, PT ;  /* 0x0000007e974e7233 */ /* 0x000fe60003803000 */
[----:B------:R-:W-:Y:S02]  /*234d0*/  STG.E.U16 desc[UR28][R156.64+0x52], R106 ;  /* 0x0000526a9c007986 */ /* 0x000fe4000c10151c */
[----:B------:R-:W-:Y:S02]  /*234e0*/  LOP3.LUT R78, R78, R108, RZ, 0xc0, !PT ;  /* 0x0000006c4e4e7212 */ /* 0x000fe400078ec0ff */
[----:B------:R-:W3:Y:S01]  /*234f0*/  MUFU.EX2 R108, R239 ;  /* 0x000000ef006c7308 */ /* 0x000ee20000000800 */
[----:B--2---:R-:W-:Y:S05]  /*23500*/  @!P6 HFMA2.BF16_V2 R136, -RZ.H0_H0, RZ.H0_H0, -R104.H0_H0 ;  /* 0x200000ffff88e231 */ /* 0x004fea0000340968 */
[----:B------:R-:W-:Y:S01]  /*23510*/  PRMT R77, R136, 0x7610, R77 ;  /* 0x00007610884d7816 */ /* 0x000fe2000000004d */
[----:B------:R2:W-:Y:S01]  /*23520*/  @!P6 STL.S16 [R1+0x58], R136 ;  /* 0x000058880100e387 */ /* 0x0005e20000100600 */
[-C--:B-1----:R-:W-:Y:S03]  /*23530*/  HMMA.16816.F32.BF16 R52, R72, R84.reuse, R52 ;  /* 0x000000544834723c */ /* 0x082fe60000041834 */
[----:B---3--:R3:W3:Y:S01]  /*23540*/  LDL.S16 R137, [R1+0x38] ;  /* 0x0000380001897983 */ /* 0x0086e20000100600 */
[----:B------:R-:W-:Y:S02]  /*23550*/  @!P6 PRMT R104, R77, 0x5410, RZ ;  /* 0x000054104d68e816 */ /* 0x000fe400000000ff */
[--C-:B------:R-:W-:Y:S01]  /*23560*/  HSET2.LE.AND R77, R134, R126.reuse, PT ;  /* 0x0000007e864d7233 */ /* 0x100fe20003803000 */
[----:B------:R-:W-:Y:S01]  /*23570*/  FADD.FTZ R163, R108, R197 ;  /* 0x000000c56ca37221 */ /* 0x000fe20000010000 */
[----:B------:R-:W-:Y:S01]  /*23580*/  ISETP.LE.U32.AND P6, PT, R76, UR13, PT ;  /* 0x0000000d4c007c0c */ /* 0x000fe2000bfc3070 */
[----:B------:R-:W-:Y:S01]  /*23590*/  STG.E.U16 desc[UR28][R152.64+0x60], R104 ;  /* 0x0000606898007986 */ /* 0x000fe2000c10151c */
[C---:B------:R-:W-:Y:S04]  /*235a0*/  HMMA.16816.F32.BF16 R56, R80.reuse, R84, R56 ;  /* 0x000000545038723c */ /* 0x040fe80000041838 */
[----:B------:R-:W-:Y:S02]  /*235b0*/  LOP3.LUT R77, R77, R111, RZ, 0xc0, !PT ;  /* 0x0000006f4d4d7212 */ /* 0x000fe400078ec0ff */
[C---:B------:R-:W-:Y:S01]  /*235c0*/  PRMT R111, R109.reuse, 0x7632, R111 ;  /* 0x000076326d6f7816 */ /* 0x040fe2000000006f */
[-C--:B------:R-:W-:Y:S04]  /*235d0*/  HMMA.16816.F32.BF16 R60, R80, R86.reuse, R60 ;  /* 0x00000056503c723c */ /* 0x080fe8000004183c */
[--C-:B------:R-:W-:Y:S02]  /*235e0*/  HSET2.LE.AND R76, R135, R126.reuse, PT ;  /* 0x0000007e874c7233 */ /* 0x100fe40003803000 */
[----:B------:R-:W-:Y:S01]  /*235f0*/  PRMT R113, R109, 0x5410, R111 ;  /* 0x000054106d717816 */ /* 0x000fe2000000006f */
[----:B--2---:R2:W2:Y:S01]  /*23600*/  LDL.S16 R136, [R1+0x34] ;  /* 0x0000340001887983 */ /* 0x0044a20000100600 */
[--C-:B------:R-:W-:Y:S01]  /*23610*/  HSET2.LE.AND R81, R92, R126.reuse, PT ;  /* 0x0000007e5c517233 */ /* 0x100fe20003803000 */
[----:B------:R-:W-:Y:S02]  /*23620*/  HMMA.16816.F32.BF16 R64, R72, R86, R64 ;  /* 0x000000564840723c */ /* 0x000fe40000041840 */
[----:B------:R-:W-:Y:S02]  /*23630*/  LDSM.16.MT88.4 R92, [R172+0x6800] ;  /* 0x00680000ac5c783b */ /* 0x000fe40000004200 */
[----:B------:R-:W-:Y:S02]  /*23640*/  LOP3.LUT R76, R76, R116, RZ, 0xc0, !PT ;  /* 0x000000744c4c7212 */ /* 0x000fe400078ec0ff */
[--C-:B------:R-:W-:Y:S02]  /*23650*/  HSET2.LE.AND R80, R133, R126.reuse, PT ;  /* 0x0000007e85507233 */ /* 0x100fe40003803000 */
[--C-:B------:R-:W-:Y:S03]  /*23660*/  HSET2.LE.AND R82, R146, R126.reuse, PT ;  /* 0x0000007e92527233 */ /* 0x100fe60003803000 */
[--C-:B------:R-:W-:Y:S02]  /*23670*/  HSET2.LE.AND R83, R142, R126.reuse, PT ;  /* 0x0000007e8e537233 */ /* 0x100fe40003803000 */
[----:B------:R-:W-:Y:S01]  /*23680*/  LOP3.LUT R80, R80, R115, RZ, 0xc0, !PT ;  /* 0x0000007350507212 */ /* 0x000fe200078ec0ff */
[----:B------:R-:W-:Y:S01]  /*23690*/  LDSM.16.MT88.4 R140, [R171+0x7800] ;  /* 0x00780000ab8c783b */ /* 0x000fe20000004200 */
[----:B------:R-:W-:Y:S02]  /*236a0*/  LOP3.LUT R81, R81, R114, RZ, 0xc0, !PT ;  /* 0x0000007251517212 */ /* 0x000fe400078ec0ff */
[----:B------:R-:W-:Y:S02]  /*236b0*/  LOP3.LUT R82, R82, R117, RZ, 0xc0, !PT ;  /* 0x0000007552527212 */ /* 0x000fe400078ec0ff */
[----:B------:R-:W-:Y:S02]  /*236c0*/  LOP3.LUT R83, R83, R118, RZ, 0xc0, !PT ;  /* 0x0000007653537212 */ /* 0x000fe400078ec0ff */
[----:B------:R-:W-:Y:S02]  /*236d0*/  LOP3.LUT R114, R131, UR24, R200, 0x96, !PT ;  /* 0x0000001883727c12 */ /* 0x000fe4000f8e96c8 */
[----:B------:R-:W-:Y:S01]  /*236e0*/  PRMT R133, R0, 0x5410, R195 ;  /* 0x0000541000857816 */ /* 0x000fe200000000c3 */
[----:B------:R-:W1:Y:S01]  /*236f0*/  MUFU.EX2 R200, R245 ;  /* 0x000000f500c87308 */ /* 0x000e620000000800 */
[----:B------:R-:W-:Y:S02]  /*23700*/  LOP3.LUT R0, R161, UR24, R198, 0x96, !PT ;  /* 0x00000018a1007c12 */ /* 0x000fe4000f8e96c6 */
[----:B------:R-:W-:Y:S02]  /*23710*/  SHF.R.U32.HI R84, RZ, 0x8, R166 ;  /* 0x00000008ff547819 */ /* 0x000fe400000116a6 */
[----:B------:R-:W-:Y:S02]  /*23720*/  SHF.R.U32.HI R85, RZ, 0x10, R132 ;  /* 0x00000010ff557819 */ /* 0x000fe40000011684 */
[----:B------:R-:W-:Y:S03]  /*23730*/  PRMT R134, R196, 0x5410, R84 ;  /* 0x00005410c4867816 */ /* 0x000fe60000000054 */
[----:B------:R-:W1:Y:S01]  /*23740*/  MUFU.EX2 R198, R246 ;  /* 0x000000f600c67308 */ /* 0x000e620000000800 */
[----:B------:R-:W-:Y:S02]  /*23750*/  LOP3.LUT R84, R132, 0xffff, RZ, 0xc0, !PT ;  /* 0x0000ffff84547812 */ /* 0x000fe400078ec0ff */
[--C-:B------:R-:W-:Y:S02]  /*23760*/  SHF.R.U32.HI R72, RZ, 0x10, R130.reuse ;  /* 0x00000010ff487819 */ /* 0x100fe40000011682 */
[----:B------:R-:W-:Y:S02]  /*23770*/  LOP3.LUT R135, R130, 0xff, RZ, 0xc0, !PT ;  /* 0x000000ff82877812 */ /* 0x000fe400078ec0ff */
[----:B------:R-:W-:Y:S03]  /*23780*/  LOP3.LUT R164, R72, 0xff, RZ, 0xc0, !PT ;  /* 0x000000ff48a47812 */ /* 0x000fe600078ec0ff */
[----:B------:R-:W-:Y:S01]  /*23790*/  MUFU.EX2 R196, R247 ;  /* 0x000000f700c47308 */ /* 0x000fe20000000800 */
[----:B-1----:R-:W-:Y:S02]  /*237a0*/  F2FP.BF16.F32.PACK_AB R108, R200, R108 ;  /* 0x0000006cc86c723e */ /* 0x002fe400000010ff */
[----:B------:R-:W-:Y:S02]  /*237b0*/  LOP3.LUT R118, R130, 0xffff, RZ, 0xc0, !PT ;  /* 0x0000ffff82767812 */ /* 0x000fe400078ec0ff */
[----:B------:R-:W-:Y:S02]  /*237c0*/  PRMT R151, R108, 0x7632, R151 ;  /* 0x000076326c977816 */ /* 0x000fe40000000097 */
[----:B------:R-:W-:Y:S03]  /*237d0*/  SHF.R.U32.HI R117, RZ, 0x18, R130 ;  /* 0x00000018ff757819 */ /* 0x000fe60000011682 */
[----:B------:R-:W1:Y:S01]  /*237e0*/  MUFU.EX2 R195, R248 ;  /* 0x000000f800c37308 */ /* 0x000e620000000800 */
[----:B------:R-:W-:Y:S02]  /*237f0*/  F2FP.BF16.F32.PACK_AB R150, R198, R150 ;  /* 0x00000096c696723e */ /* 0x000fe400000010ff */
[----:B------:R-:W-:Y:S02]  /*23800*/  PRMT R98, R108, 0x5410, R151 ;  /* 0x000054106c627816 */ /* 0x000fe40000000097 */
[C---:B------:R-:W-:Y:S02]  /*23810*/  PRMT R149, R150.reuse, 0x7632, R149 ;  /* 0x0000763296957816 */ /* 0x040fe40000000095 */
[----:B------:R-:W-:Y:S03]  /*23820*/  F2FP.BF16.F32.PACK_AB R146, R193, R194 ;  /* 0x000000c2c192723e */ /* 0x000fe600000010ff */
[----:B------:R-:W1:Y:S01]  /*23830*/  MUFU.EX2 R166, R252 ;  /* 0x000000fc00a67308 */ /* 0x000e620000000800 */
[----:B------:R-:W-:Y:S02]  /*23840*/  PRMT R97, R150, 0x5410, R149 ;  /* 0x0000541096617816 */ /* 0x000fe40000000095 */
[----:B------:R-:W-:Y:S02]  /*23850*/  PRMT R145, R146, 0x7632, R145 ;  /* 0x0000763292917816 */ /* 0x000fe40000000091 */
[----:B------:R-:W-:Y:S02]  /*23860*/  LOP3.LUT R131, R130, 0xff, RZ, 0xc0, !PT ;  /* 0x000000ff82837812 */ /* 0x000fe400078ec0ff */
[----:B-1----:R-:W-:Y:S04]  /*23870*/  F2FP.BF16.F32.PACK_AB R148, R195, R196 ;  /* 0x000000c4c394723e */ /* 0x002fe800000010ff */
[----:B------:R-:W-:Y:S02]  /*23880*/  PRMT R147, R148, 0x7632, R147 ;  /* 0x0000763294937816 */ /* 0x000fe40000000093 */
[----:B------:R-:W-:Y:S04]  /*23890*/  F2FP.BF16.F32.PACK_AB R3, R166, R167 ;  /* 0x000000a7a603723e */ /* 0x000fe800000010ff */
[----:B------:R-:W-:Y:S01]  /*238a0*/  PRMT R144, R3, 0x7632, R144 ;  /* 0x0000763203907816 */ /* 0x000fe20000000090 */
[----:B----4-:R-:W-:Y:S05]  /*238b0*/  @!P4 HFMA2.BF16_V2 R89, -RZ.H0_H0, RZ.H0_H0, -R105.H0_H0 ;  /* 0x200000ffff59c231 */ /* 0x010fea0000340969 */
[----:B------:R-:W-:Y:S01]  /*238c0*/  @!P4 STL.S16 [R1+0x4c], R89 ;  /* 0x00004c590100c387 */ /* 0x000fe20000100600 */
[----:B------:R-:W-:Y:S03]  /*238d0*/  PRMT R138, R89, 0x7610, R138 ;  /* 0x00007610598a7816 */ /* 0x000fe6000000008a */
[----:B------:R-:W1:Y:S01]  /*238e0*/  LDSM.16.MT88.4 R88, [R169+0x6800] ;  /* 0x00680000a958783b */ /* 0x000e620000004200 */
[----:B------:R-:W-:Y:S02]  /*238f0*/  @!P4 PRMT R105, R138, 0x5410, RZ ;  /* 0x000054108a69c816 */ /* 0x000fe400000000ff */
[----:B------:R-:W-:Y:S05]  /*23900*/  ISETP.LE.U32.AND P4, PT, R117, UR13, PT ;  /* 0x0000000d75007c0c */ /* 0x000fea000bf83070 */
[----:B------:R-:W-:Y:S01]  /*23910*/  STG.E.U16 desc[UR28][R152.64+0x62], R105 ;  /* 0x0000626998007986 */ /* 0x000fe2000c10151c */
[-C--:B-1----:R-:W-:Y:S06]  /*23920*/  HMMA.16816.F32.BF16 R4, R76, R88.reuse, R4 ;  /* 0x000000584c04723c */ /* 0x082fec0000041804 */
[C---:B------:R-:W-:Y:S06]  /*23930*/  HMMA.16816.F32.BF16 R8, R80.reuse, R88, R8 ;  /* 0x000000585008723c */ /* 0x040fec0000041808 */
[-C--:B------:R-:W-:Y:S05]  /*23940*/  HMMA.16816.F32.BF16 R12, R80, R90.reuse, R12 ;  /* 0x0000005a500c723c */ /* 0x080fea000004180c */
[----:B------:R-:W-:Y:S01]  /*23950*/  LOP3.LUT R88, R85, 0xff, RZ, 0xc0, !PT ;  /* 0x000000ff55587812 */ /* 0x000fe200078ec0ff */
[C---:B------:R-:W-:Y:S05]  /*23960*/  HMMA.16816.F32.BF16 R16, R76.reuse, R90, R16 ;  /* 0x0000005a4c10723c */ /* 0x040fea0000041810 */
[----:B------:R-:W-:Y:S01]  /*23970*/  SHF.R.U32.HI R89, RZ, 0x8, R84 ;  /* 0x00000008ff597819 */ /* 0x000fe20000011654 */
[-C--:B------:R-:W-:Y:S01]  /*23980*/  HMMA.16816.F32.BF16 R20, R76, R92.reuse, R20 ;  /* 0x0000005c4c14723c */ /* 0x080fe20000041814 */
[----:B------:R-:W-:Y:S04]  /*23990*/  LDSM.16.MT88.4 R84, [R171+0x6800] ;  /* 0x00680000ab54783b */ /* 0x000fe80000004200 */
[----:B------:R-:W-:Y:S01]  /*239a0*/  SHF.R.U32.HI R90, RZ, 0x18, R132 ;  /* 0x00000018ff5a7819 */ /* 0x000fe20000011684 */
[C---:B------:R-:W-:Y:S05]  /*239b0*/  HMMA.16816.F32.BF16 R24, R80.reuse, R92, R24 ;  /* 0x0000005c5018723c */ /* 0x040fea0000041818 */
[----:B------:R-:W-:Y:S01]  /*239c0*/  LOP3.LUT R91, R132, 0xff, RZ, 0xc0, !PT ;  /* 0x000000ff845b7812 */ /* 0x000fe200078ec0ff */
[-C--:B------:R-:W-:Y:S05]  /*239d0*/  HMMA.16816.F32.BF16 R28, R80, R94.reuse, R28 ;  /* 0x0000005e501c723c */ /* 0x080fea000004181c */
[----:B------:R-:W-:Y:S01]  /*239e0*/  PRMT R92, R88, 0x5410, R90 ;  /* 0x00005410585c7816 */ /* 0x000fe2000000005a */
[C---:B------:R-:W-:Y:S05]  /*239f0*/  HMMA.16816.F32.BF16 R32, R76.reuse, R94, R32 ;  /* 0x0000005e4c20723c */ /* 0x040fea0000041820 */
[----:B------:R-:W-:Y:S01]  /*23a00*/  LOP3.LUT R88, R129, 0xffff, RZ, 0xc0, !PT ;  /* 0x0000ffff81587812 */ /* 0x000fe200078ec0ff */
[----:B---3--:R-:W-:Y:S01]  /*23a10*/  @!P0 HFMA2.BF16_V2 R137, -RZ.H0_H0, RZ.H0_H0, -R109.H0_H0 ;  /* 0x200000ffff898231 */ /* 0x008fe2000034096d */
[----:B------:R-:W-:Y:S04]  /*23a20*/  PRMT R93, R91, 0x5410, R89 ;  /* 0x000054105b5d7816 */ /* 0x000fe80000000059 */
[----:B------:R-:W-:Y:S01]  /*23a30*/  PRMT R74, R137, 0x7610, R74 ;  /* 0x00007610894a7816 */ /* 0x000fe2000000004a */
[----:B------:R1:W-:Y:S01]  /*23a40*/  @!P0 STL.S16 [R1+0x38], R137 ;  /* 0x0000388901008387 */ /* 0x0003e20000100600 */
[----:B------:R-:W-:Y:S02]  /*23a50*/  LOP3.LUT R91, R129, 0xff, RZ, 0xc0, !PT ;  /* 0x000000ff815b7812 */ /* 0x000fe400078ec0ff */
[----:B------:R-:W-:Y:S02]  /*23a60*/  @!P0 PRMT R109, R74, 0x5410, RZ ;  /* 0x000054104a6d8816 */ /* 0x000fe400000000ff */
[----:B------:R-:W-:Y:S02]  /*23a70*/  ISETP.LE.U32.AND P0, PT, R127, UR13, PT ;  /* 0x0000000d7f007c0c */ /* 0x000fe4000bf03070 */
[----:B------:R-:W-:Y:S01]  /*23a80*/  SHF.R.U32.HI R88, RZ, 0x8, R88 ;  /* 0x00000008ff587819 */ /* 0x000fe20000011658 */
[----:B------:R-:W-:Y:S01]  /*23a90*/  STG.E.U16 desc[UR28][R154.64+0x60], R109 ;  /* 0x0000606d9a007986 */ /* 0x000fe2000c10151c */
[----:B------:R-:W-:Y:S01]  /*23aa0*/  SHF.R.U32.HI R89, RZ, 0x10, R129 ;  /* 0x00000010ff597819 */ /* 0x000fe20000011681 */
[----:B--2---:R-:W-:Y:S01]  /*23ab0*/  @!P3 HFMA2.BF16_V2 R136, -RZ.H0_H0, RZ.H0_H0, -R111.H0_H0 ;  /* 0x200000ffff88b231 */ /* 0x004fe2000034096f */
[----:B------:R-:W-:Y:S02]  /*23ac0*/  PRMT R116, R91, 0x5410, R88 ;  /* 0x000054105b747816 */ /* 0x000fe40000000058 */
[----:B------:R-:W-:Y:S02]  /*23ad0*/  SHF.R.U32.HI R88, RZ, 0x8, R96 ;  /* 0x00000008ff587819 */ /* 0x000fe40000011660 */
[----:B------:R2:W-:Y:S01]  /*23ae0*/  @!P3 STL.S16 [R1+0x34], R136 ;  /* 0x000034880100b387 */ /* 0x0005e20000100600 */
[----:B------:R-:W-:Y:S02]  /*23af0*/  PRMT R73, R136, 0x7610, R73 ;  /* 0x0000761088497816 */ /* 0x000fe40000000049 */
[----:B------:R-:W-:Y:S01]  /*23b00*/  SHF.R.U32.HI R90, RZ, 0x18, R129 ;  /* 0x00000018ff5a7819 */ /* 0x000fe20000011681 */
[----:B------:R3:W4:Y:S01]  /*23b10*/  LDL.S16 R138, [R1+0x44] ;  /* 0x00004400018a7983 */ /* 0x0007220000100600 */
[----:B------:R-:W-:Y:S02]  /*23b20*/  @!P3 PRMT R111, R73, 0x5410, RZ ;  /* 0x00005410496fb816 */ /* 0x000fe400000000ff */
[----:B------:R-:W-:Y:S01]  /*23b30*/  LOP3.LUT R89, R89, 0xff, RZ, 0xc0, !PT ;  /* 0x000000ff59597812 */ /* 0x000fe200078ec0ff */
[----:B------:R-:W3:Y:S01]  /*23b40*/  LDSM.16.MT88.4 R72, [R170+0x6800] ;  /* 0x00680000aa48783b */ /* 0x000ee20000004200 */
[----:B------:R-:W-:Y:S02]  /*23b50*/  SHF.R.U32.HI R127, RZ, 0x10, R130 ;  /* 0x00000010ff7f7819 */ /* 0x000fe40000011682 */
[----:B------:R-:W-:Y:S02]  /*23b60*/  PRMT R115, R89, 0x5410, R90 ;  /* 0x0000541059737816 */ /* 0x000fe4000000005a */
[----:B------:R-:W-:Y:S03]  /*23b70*/  SHF.R.U32.HI R130, RZ, 0x18, R130 ;  /* 0x00000018ff827819 */ /* 0x000fe60000011682 */
[----:B-1----:R1:W4:Y:S04]  /*23b80*/  LDL.S16 R137, [R1+0x3c] ;  /* 0x00003c0001897983 */ /* 0x0023280000100600 */
[----:B------:R-:W-:Y:S04]  /*23b90*/  STG.E.U16 desc[UR28][R154.64+0x62], R111 ;  /* 0x0000626f9a007986 */ /* 0x000fe8000c10151c */
[----:B--2---:R1:W2:Y:S01]  /*23ba0*/  LDL.S16 R136, [R1+0x40] ;  /* 0x0000400001887983 */ /* 0x0042a20000100600 */
[-C--:B---3--:R-:W-:Y:S06]  /*23bb0*/  HMMA.16816.F32.BF16 R36, R76, R72.reuse, R36 ;  /* 0x000000484c24723c */ /* 0x088fec0000041824 */
[C---:B------:R-:W-:Y:S06]  /*23bc0*/  HMMA.16816.F32.BF16 R40, R80.reuse, R72, R40 ;  /* 0x000000485028723c */ /* 0x040fec0000041828 */
[-C--:B------:R-:W-:Y:S05]  /*23bd0*/  HMMA.16816.F32.BF16 R44, R80, R74.reuse, R44 ;  /* 0x0000004a502c723c */ /* 0x080fea000004182c */
[----:B------:R-:W-:Y:S01]  /*23be0*/  LOP3.LUT R72, R88, 0xffff, RZ, 0xc0, !PT ;  /* 0x0000ffff58487812 */ /* 0x000fe200078ec0ff */
[C---:B------:R-:W-:Y:S04]  /*23bf0*/  HMMA.16816.F32.BF16 R48, R76.reuse, R74, R48 ;  /* 0x0000004a4c30723c */ /* 0x040fe80000041830 */
[----:B------:R-:W-:Y:S02]  /*23c00*/  ISETP.LE.U32.AND P5, PT, R72, UR13, PT ;  /* 0x0000000d48007c0c */ /* 0x000fe4000bfa3070 */
[-C--:B------:R-:W-:Y:S05]  /*23c10*/  HMMA.16816.F32.BF16 R52, R76, R84.reuse, R52 ;  /* 0x000000544c34723c */ /* 0x080fea0000041834 */
[--C-:B------:R-:W-:Y:S01]  /*23c20*/  HSET2.LE.AND R75, R201, R126.reuse, PT ;  /* 0x0000007ec94b7233 */ /* 0x100fe20003803000 */
[C---:B------:R-:W-:Y:S05]  /*23c30*/  HMMA.16816.F32.BF16 R56, R80.reuse, R84, R56 ;  /* 0x000000545038723c */ /* 0x040fea0000041838 */
[----:B------:R-:W-:Y:S01]  /*23c40*/  SHF.R.U32.HI R72, RZ, 0x8, R118 ;  /* 0x00000008ff487819 */ /* 0x000fe20000011676 */
[-C--:B------:R-:W-:Y:S05]  /*23c50*/  HMMA.16816.F32.BF16 R60, R80, R86.reuse, R60 ;  /* 0x00000056503c723c */ /* 0x080fea000004183c */
[----:B------:R-:W-:Y:S01]  /*23c60*/  PRMT R131, R131, 0x5410, R72 ;  /* 0x0000541083837816 */ /* 0x000fe20000000048 */
[----:B------:R-:W-:Y:S05]  /*23c70*/  HMMA.16816.F32.BF16 R64, R76, R86, R64 ;  /* 0x000000564c40723c */ /* 0x000fea0000041840 */
[--C-:B------:R-:W-:Y:S02]  /*23c80*/  HSET2.LE.AND R82, R134, R126.reuse, PT ;  /* 0x0000007e86527233 */ /* 0x100fe40003803000 */
[C---:B------:R-:W-:Y:S04]  /*23c90*/  LOP3.LUT R76, R160.reuse, 0xffff, RZ, 0xc0, !PT ;  /* 0x0000ffffa04c7812 */ /* 0x040fe800078ec0ff */
[----:B------:R-:W-:Y:S01]  /*23ca0*/  LOP3.LUT R78, R160, 0xffff, RZ, 0xc0, !PT ;  /* 0x0000ffffa04e7812 */ /* 0x000fe200078ec0ff */
[----:B------:R-:W3:Y:S01]  /*23cb0*/  MUFU.EX2 R161, R168 ;  /* 0x000000a800a17308 */ /* 0x000ee20000000800 */
[----:B------:R-:W-:Y:S02]  /*23cc0*/  LOP3.LUT R82, R82, R120, RZ, 0xc0, !PT ;  /* 0x0000007852527212 */ /* 0x000fe400078ec0ff */
[--C-:B------:R-:W-:Y:S02]  /*23cd0*/  HSET2.LE.AND R72, R93, R126.reuse, PT ;  /* 0x0000007e5d487233 */ /* 0x100fe40003803000 */
[----:B------:R-:W-:Y:S02]  /*23ce0*/  LOP3.LUT R75, R75, R119, RZ, 0xc0, !PT ;  /* 0x000000774b4b7212 */ /* 0x000fe400078ec0ff */
[--C-:B------:R-:W-:Y:S02]  /*23cf0*/  HSET2.LE.AND R80, R116, R126.reuse, PT ;  /* 0x0000007e74507233 */ /* 0x100fe40003803000 */
[----:B------:R-:W-:Y:S01]  /*23d00*/  LDSM.16.MT88.4 R116, [R170+0x7800] ;  /* 0x00780000aa74783b */ /* 0x000fe20000004200 */
[----:B------:R-:W-:Y:S02]  /*23d10*/  LOP3.LUT R72, R72, R121, RZ, 0xc0, !PT ;  /* 0x0000007948487212 */ /* 0x000fe400078ec0ff */
[--C-:B------:R-:W-:Y:S02]  /*23d20*/  HSET2.LE.AND R81, R115, R126.reuse, PT ;  /* 0x0000007e73517233 */ /* 0x100fe40003803000 */
[--C-:B------:R-:W-:Y:S02]  /*23d30*/  HSET2.LE.AND R83, R133, R126.reuse, PT ;  /* 0x0000007e85537233 */ /* 0x100fe40003803000 */
[----:B------:R-:W-:Y:S02]  /*23d40*/  LOP3.LUT R80, R80, R124, RZ, 0xc0, !PT ;  /* 0x0000007c50507212 */ /* 0x000fe400078ec0ff */
[----:B------:R-:W-:Y:S02]  /*23d50*/  LOP3.LUT R81, R81, R125, RZ, 0xc0, !PT ;  /* 0x0000007d51517212 */ /* 0x000fe400078ec0ff */
[----:B------:R-:W-:Y:S02]  /*23d60*/  LOP3.LUT R83, R83, R100, RZ, 0xc0, !PT ;  /* 0x0000006453537212 */ /* 0x000fe400078ec0ff */
[----:B------:R-:W-:Y:S02]  /*23d70*/  LOP3.LUT R84, R127, 0xff, RZ, 0xc0, !PT ;  /* 0x000000ff7f547812 */ /* 0x000fe400078ec0ff */
[----:B------:R-:W-:Y:S02]  /*23d80*/  SHF.R.U32.HI R77, RZ, 0x10, R160 ;  /* 0x00000010ff4d7819 */ /* 0x000fe400000116a0 */
[----:B------:R-:W-:Y:S02]  /*23d90*/  PRMT R130, R84, 0x5410, R130 ;  /* 0x0000541054827816 */ /* 0x000fe40000000082 */
[----:B------:R-:W-:Y:S02]  /*23da0*/  SHF.R.U32.HI R84, RZ, 0x8, R76 ;  /* 0x00000008ff547819 */ /* 0x000fe4000001164c */
[----:B------:R-:W-:Y:S02]  /*23db0*/  SHF.R.U32.HI R76, RZ, 0x8, R78 ;  /* 0x00000008ff4c7819 */ /* 0x000fe4000001164e */
[----:B------:R-:W-:Y:S02]  /*23dc0*/  SHF.R.U32.HI R79, RZ, 0x18, R160 ;  /* 0x00000018ff4f7819 */ /* 0x000fe400000116a0 */
[----:B------:R-:W-:Y:S02]  /*23dd0*/  LOP3.LUT R77, R77, 0xff, RZ, 0xc0, !PT ;  /* 0x000000ff4d4d7812 */ /* 0x000fe400078ec0ff */
[----:B------:R-:W-:Y:S02]  /*23de0*/  LOP3.LUT R76, R76, 0xffff, RZ, 0xc0, !PT ;  /* 0x0000ffff4c4c7812 */ /* 0x000fe400078ec0ff */
[----:B------:R-:W-:Y:S02]  /*23df0*/  LOP3.LUT R85, R160, 0xff, RZ, 0xc0, !PT ;  /* 0x000000ffa0557812 */ /* 0x000fe400078ec0ff */
[C---:B------:R-:W-:Y:S02]  /*23e00*/  LOP3.LUT R86, R114.reuse, 0xffff, RZ, 0xc0, !PT ;  /* 0x0000ffff72567812 */ /* 0x040fe400078ec0ff */
[----:B------:R-:W-:Y:S02]  /*23e10*/  SHF.R.U32.HI R87, RZ, 0x10, R114 ;  /* 0x00000010ff577819 */ /* 0x000fe40000011672 */
[--C-:B------:R-:W-:Y:S02]  /*23e20*/  HSET2.LE.AND R102, R131, R126.reuse, PT ;  /* 0x0000007e83667233 */ /* 0x100fe40003803000 */
[----:B------:R-:W-:Y:S02]  /*23e30*/  HSET2.LE.AND R103, R130, R126, PT ;  /* 0x0000007e82677233 */ /* 0x000fe40003803000 */
[----:B------:R-:W-:Y:S02]  /*23e40*/  PRMT R115, R85, 0x5410, R84 ;  /* 0x0000541055737816 */ /* 0x000fe40000000054 */
[----:B---3--:R-:W-:Y:S02]  /*23e50*/  F2FP.BF16.F32.PACK_AB R2, R161, R165 ;  /* 0x000000a5a102723e */ /* 0x008fe400000010ff */
[----:B------:R-:W-:Y:S02]  /*23e60*/  SHF.R.U32.HI R84, RZ, 0x10, R160 ;  /* 0x00000010ff547819 */ /* 0x000fe400000116a0 */
[----:B------:R-:W-:Y:S02]  /*23e70*/  LOP3.LUT R100, R114, 0xff, RZ, 0xc0, !PT ;  /* 0x000000ff72647812 */ /* 0x000fe400078ec0ff */
[----:B------:R-:W-:Y:S02]  /*23e80*/  LOP3.LUT R84, R84, 0xff, RZ, 0xc0, !PT ;  /* 0x000000ff54547812 */ /* 0x000fe400078ec0ff */
[----:B------:R-:W-:Y:S01]  /*23e90*/  SHF.R.U32.HI R114, RZ, 0x18, R114 ;  /* 0x00000018ff727819 */ /* 0x000fe20000011672 */
[----:B----4-:R-:W-:Y:S05]  /*23ea0*/  @!P2 HFMA2.BF16_V2 R138, -RZ.H0_H0, RZ.H0_H0, -R108.H0_H0 ;  /* 0x200000ffff8aa231 */ /* 0x010fea000034096c */
[----:B------:R-:W-:Y:S01]  /*23eb0*/  @!P2 STL.S16 [R1+0x44], R138 ;  /* 0x0000448a0100a387 */ /* 0x000fe20000100600 */
[----:B------:R-:W-:Y:S04]  /*23ec0*/  PRMT R89, R138, 0x7610, R89 ;  /* 0x000076108a597816 */ /* 0x000fe80000000059 */
[----:B------:R-:W-:Y:S01]  /*23ed0*/  @!P2 PRMT R108, R89, 0x5410, RZ ;  /* 0x00005410596ca816 */ /* 0x000fe200000000ff */
[----:B------:R-:W-:Y:S01]  /*23ee0*/  @!P1 HFMA2.BF16_V2 R137, -RZ.H0_H0, RZ.H0_H0, -R151.H0_H0 ;  /* 0x200000ffff899231 */ /* 0x000fe20000340997 */
[----:B------:R-:W3:Y:S01]  /*23ef0*/  LDSM.16.MT88.4 R88, [R169+0x7000] ;  /* 0x00700000a958783b */ /* 0x000ee20000004200 */
[----:B------:R-:W-:Y:S03]  /*23f00*/  ISETP.LE.U32.AND P2, PT, R76, UR13, PT ;  /* 0x0000000d4c007c0c */ /* 0x000fe6000bf43070 */
[----:B------:R-:W-:Y:S01]  /*23f10*/  PRMT R73, R137, 0x7610, R73 ;  /* 0x0000761089497816 */ /* 0x000fe20000000049 */
[----:B--2---:R-:W-:Y:S03]  /*23f20*/  @!P0 HFMA2.BF16_V2 R136, -RZ.H0_H0, RZ.H0_H0, -R150.H0_H0 ;  /* 0x200000ffff888231 */ /* 0x004fe60000340996 */
[----:B------:R-:W-:Y:S01]  /*23f30*/  @!P1 STL.S16 [R1+0x3c], R137 ;  /* 0x00003c8901009387 */ /* 0x000fe20000100600 */
[----:B------:R-:W-:Y:S02]  /*23f40*/  @!P1 PRMT R151, R73, 0x5410, RZ ;  /* 0x0000541049979816 */ /* 0x000fe400000000ff */
[----:B------:R-:W-:Y:S01]  /*23f50*/  ISETP.LE.U32.AND P1, PT, R135, UR13, PT ;  /* 0x0000000d87007c0c */ /* 0x000fe2000bf23070 */
[----:B------:R-:W-:Y:S01]  /*23f60*/  @!P0 STL.S16 [R1+0x40], R136 ;  /* 0x0000408801008387 */ /* 0x000fe20000100600 */
[----:B------:R-:W-:Y:S02]  /*23f70*/  PRMT R74, R136, 0x7610, R74 ;  /* 0x00007610884a7816 */ /* 0x000fe4000000004a */
[----:B------:R-:W-:Y:S01]  /*23f80*/  LOP3.LUT R73, R160, 0xff, RZ, 0xc0, !PT ;  /* 0x000000ffa0497812 */ /* 0x000fe200078ec0ff */
[----:B------:R1:W2:Y:S01]  /*23f90*/  LDL.S16 R99, [R1+0x2c] ;  /* 0x00002c0001637983 */ /* 0x0002a20000100600 */
[----:B------:R-:W-:Y:S02]  /*23fa0*/  @!P0 PRMT R150, R74, 0x5410, RZ ;  /* 0x000054104a968816 */ /* 0x000fe400000000ff */
[--C-:B------:R-:W-:Y:S01]  /*23fb0*/  HSET2.LE.AND R74, R202, R126.reuse, PT ;  /* 0x0000007eca4a7233 */ /* 0x100fe20003803000 */
[----:B------:R1:W4:Y:S01]  /*23fc0*/  LDL.S16 R96, [R1+0x30] ;  /* 0x0000300001607983 */ /* 0x0003220000100600 */
[----:B------:R-:W-:Y:S02]  /*23fd0*/  ISETP.LE.U32.AND P3, PT, R73, UR13, PT ;  /* 0x0000000d49007c0c */ /* 0x000fe4000bf63070 */
[--C-:B------:R-:W-:Y:S01]  /*23fe0*/  HSET2.LE.AND R73, R92, R126.reuse, PT ;  /* 0x0000007e5c497233 */ /* 0x100fe20003803000 */
[----:B------:R-:W-:Y:S01]  /*23ff0*/  LDSM.16.MT88.4 R132, [R169+0x7800] ;  /* 0x00780000a984783b */ /* 0x000fe20000004200 */
[----:B------:R-:W-:Y:S02]  /*24000*/  LOP3.LUT R74, R74, R123, RZ, 0xc0, !PT ;  /* 0x0000007b4a4a7212 */ /* 0x000fe400078ec0ff */
[----:B------:R-:W-:Y:S02]  /*24010*/  SHF.R.U32.HI R160, RZ, 0x18, R160 ;  /* 0x00000018ffa07819 */ /* 0x000fe400000116a0 */
[----:B------:R-:W-:Y:S02]  /*24020*/  LOP3.LUT R73, R73, R122, RZ, 0xc0, !PT ;  /* 0x0000007a49497212 */ /* 0x000fe400078ec0ff */
[----:B------:R-:W-:Y:S01]  /*24030*/  ISETP.LE.U32.AND P0, PT, R160, UR13, PT ;  /* 0x0000000da0007c0c */ /* 0x000fe2000bf03070 */
[----:B------:R-:W1:Y:S04]  /*24040*/  LDSM.16.MT88.4 R92, [R172+0x7000] ;  /* 0x00700000ac5c783b */ /* 0x000e680000004200 */
[-C--:B---3--:R-:W-:Y:S04]  /*24050*/  HMMA.16816.F32.BF16 R4, R72, R88.reuse, R4 ;  /* 0x000000584804723c */ /* 0x088fe80000041804 */
[----:B------:R-:W-:Y:S04]  /*24060*/  STG.E.U16 desc[UR28][R158.64+0x5e], R108 ;  /* 0x00005e6c9e007986 */ /* 0x000fe8000c10151c */
[----:B------:R-:W-:Y:S01]  /*24070*/  STG.E.U16 desc[UR28][R158.64+0x60], R151 ;  /* 0x000060979e007986 */ /* 0x000fe2000c10151c */
[C---:B------:R-:W-:Y:S03]  /*24080*/  HMMA.16816.F32.BF16 R8, R80.reuse, R88, R8 ;  /* 0x000000585008723c */ /* 0x040fe60000041808 */
[----:B------:R-:W-:Y:S03]  /*24090*/  STG.E.U16 desc[UR28][R156.64+0x60], R150 ;  /* 0x000060969c007986 */ /* 0x000fe6000c10151c */
[-C--:B------:R-:W-:Y:S05]  /*240a0*/  HMMA.16816.F32.BF16 R12, R80, R90.reuse, R12 ;  /* 0x0000005a500c723c */ /* 0x080fea000004180c */
[----:B------:R-:W-:Y:S01]  /*240b0*/  LOP3.LUT R89, R87, 0xff, RZ, 0xc0, !PT ;  /* 0x000000ff57597812 */ /* 0x000fe200078ec0ff */
[C---:B------:R-:W-:Y:S05]  /*240c0*/  HMMA.16816.F32.BF16 R16, R72.reuse, R90, R16 ;  /* 0x0000005a4810723c */ /* 0x040fea0000041810 */
[----:B------:R-:W-:Y:S02]  /*240d0*/  PRMT R89, R89, 0x5410, R114 ;  /* 0x0000541059597816 */ /* 0x000fe40000000072 */
[----:B------:R-:W-:Y:S04]  /*240e0*/  SHF.R.U32.HI R90, RZ, 0x8, R86 ;  /* 0x00000008ff5a7819 */ /* 0x000fe80000011656 */
[--C-:B------:R-:W-:Y:S02]  /*240f0*/  HSET2.LE.AND R101, R89, R126.reuse, PT ;  /* 0x0000007e59657233 */ /* 0x100fe40003803000 */
[----:B------:R-:W-:Y:S01]  /*24100*/  SHF.R.U32.HI R91, RZ, 0x18, R0 ;  /* 0x00000018ff5b7819 */ /* 0x000fe20000011600 */
[-C--:B-1----:R-:W-:Y:S03]  /*24110*/  HMMA.16816.F32.BF16 R20, R72, R92.reuse, R20 ;  /* 0x0000005c4814723c */ /* 0x082fe60000041814 */
[----:B------:R-:W-:Y:S02]  /*24120*/  PRMT R100, R100, 0x5410, R90 ;  /* 0x0000541064647816 */ /* 0x000fe4000000005a */
[--C-:B------:R-:W-:Y:S01]  /*24130*/  HSET2.LE.AND R90, R115, R126.reuse, PT ;  /* 0x0000007e735a7233 */ /* 0x100fe20003803000 */
[C---:B------:R-:W-:Y:S05]  /*24140*/  HMMA.16816.F32.BF16 R24, R80.reuse, R92, R24 ;  /* 0x0000005c5018723c */ /* 0x040fea0000041818 */
[----:B------:R-:W-:Y:S01]  /*24150*/  HSET2.LE.AND R100, R100, R126, PT ;  /* 0x0000007e64647233 */ /* 0x000fe20003803000 */
[-C--:B------:R-:W-:Y:S05]  /*24160*/  HMMA.16816.F32.BF16 R28, R80, R94.reuse, R28 ;  /* 0x0000005e501c723c */ /* 0x080fea000004181c */
[----:B------:R-:W-:Y:S01]  /*24170*/  LOP3.LUT R92, R0, 0xff, RZ, 0xc0, !PT ;  /* 0x000000ff005c7812 */ /* 0x000fe200078ec0ff */
[C---:B------:R-:W-:Y:S05]  /*24180*/  HMMA.16816.F32.BF16 R32, R72.reuse, R94, R32 ;  /* 0x0000005e4820723c */ /* 0x040fea0000041820 */
[----:B------:R-:W-:Y:S02]  /*24190*/  LOP3.LUT R100, R100, R128, RZ, 0xc0, !PT ;  /* 0x0000008064647212 */ /* 0x000fe400078ec0ff */
[----:B------:R-:W-:Y:S01]  /*241a0*/  LOP3.LUT R101, R101, R113, RZ, 0xc0, !PT ;  /* 0x0000007165657212 */ /* 0x000fe200078ec0ff */
[----:B--2---:R-:W-:Y:S03]  /*241b0*/  @!P6 HFMA2.BF16_V2 R99, -RZ.H0_H0, RZ.H0_H0, -R149.H0_H0 ;  /* 0x200000ffff63e231 */ /* 0x004fe60000340995 */
[----:B----4-:R-:W-:Y:S02]  /*241c0*/  @!P1 HFMA2.BF16_V2 R96, -RZ.H0_H0, RZ.H0_H0, -R148.H0_H0 ;  /* 0x200000ffff609231 */ /* 0x010fe40000340994 */
[----:B------:R1:W-:Y:S01]  /*241d0*/  @!P6 STL.S16 [R1+0x2c], R99 ;  /* 0x00002c630100e387 */ /* 0x0003e20000100600 */
[----:B------:R-:W-:Y:S03]  /*241e0*/  PRMT R78, R99, 0x7610, R78 ;  /* 0x00007610634e7816 */ /* 0x000fe6000000004e */
[----:B------:R2:W-:Y:S01]  /*241f0*/  @!P1 STL.S16 [R1+0x30], R96 ;  /* 0x0000306001009387 */ /* 0x0005e20000100600 */
[----:B------:R-:W-:Y:S02]  /*24200*/  @!P6 PRMT R149, R78, 0x5410, RZ ;  /* 0x000054104e95e816 */ /* 0x000fe400000000ff */
[----:B------:R-:W-:Y:S01]  /*24210*/  PRMT R85, R96, 0x7610, R85 ;  /* 0x0000761060557816 */ /* 0x000fe20000000055 */
[----:B------:R3:W5:Y:S01]  /*24220*/  LDL.LU R173, [R1+0x17c] ;  /* 0x00017c0001ad7983 */ /* 0x0007620000300800 */
[----:B------:R-:W-:Y:S03]  /*24230*/  ISETP.LE.U32.AND P6, PT, R164, UR13, PT ;  /* 0x0000000da4007c0c */ /* 0x000fe6000bfc3070 */
[----:B------:R3:W5:Y:S04]  /*24240*/  LDL.LU R168, [R1+0x178] ;  /* 0x0001780001a87983 */ /* 0x0007680000300800 */
[----:B------:R3:W4:Y:S04]  /*24250*/  LDL.S16 R120, [R1+0x28] ;  /* 0x0000280001787983 */ /* 0x0007280000100600 */
[----:B------:R3:W3:Y:S04]  /*24260*/  LDL.S16 R206, [R1+0x24] ;  /* 0x0000240001ce7983 */ /* 0x0006e80000100600 */
[----:B------:R3:W3:Y:S01]  /*24270*/  LDL.S16 R205, [R1+0x20] ;  /* 0x0000200001cd7983 */ /* 0x0006e20000100600 */
[----:B-1----:R-:W-:Y:S03]  /*24280*/  PRMT R99, R77, 0x5410, R79 ;  /* 0x000054104d637816 */ /* 0x002fe6000000004f */
[----:B------:R1:W3:Y:S01]  /*24290*/  LDL.S16 R202, [R1+0x1c] ;  /* 0x00001c0001ca7983 */ /* 0x0002e20000100600 */
[----:B--2---:R-:W-:Y:S02]  /*242a0*/  PRMT R96, R148, 0x5410, R147 ;  /* 0x0000541094607816 */ /* 0x004fe40000000093 */
[----:B------:R-:W-:Y:S01]  /*242b0*/  @!P1 PRMT R148, R85, 0x5410, RZ ;  /* 0x0000541055949816 */ /* 0x000fe200000000ff */
[----:B------:R1:W2:Y:S01]  /*242c0*/  LDL.S16 R201, [R1+0x18] ;  /* 0x0000180001c97983 */ /* 0x0002a20000100600 */
[----:B------:R-:W-:Y:S02]  /*242d0*/  ISETP.LE.U32.AND P1, PT, R84, UR13, PT ;  /* 0x0000000d54007c0c */ /* 0x000fe4000bf23070 */
[----:B------:R-:W-:Y:S01]  /*242e0*/  LOP3.LUT R84, R0, 0xffff, RZ, 0xc0, !PT ;  /* 0x0000ffff00547812 */ /* 0x000fe200078ec0ff */
[----:B------:R1:W2:Y:S01]  /*242f0*/  LDL.S16 R199, [R1+0x14] ;  /* 0x0000140001c77983 */ /* 0x0002a20000100600 */
[----:B------:R-:W-:Y:S02]  /*24300*/  SHF.R.U32.HI R85, RZ, 0x10, R0 ;  /* 0x00000010ff557819 */ /* 0x000fe40000011600 */
[----:B------:R-:W-:Y:S01]  /*24310*/  SHF.R.U32.HI R88, RZ, 0x8, R84 ;  /* 0x00000008ff587819 */ /* 0x000fe20000011654 */
[----:B------:R1:W2:Y:S01]  /*24320*/  LDL.S16 R197, [R1+0x10] ;  /* 0x0000100001c57983 */ /* 0x0002a20000100600 */
[----:B------:R-:W-:Y:S02]  /*24330*/  LOP3.LUT R0, R85, 0xff, RZ, 0xc0, !PT ;  /* 0x000000ff55007812 */ /* 0x000fe400078ec0ff */
[----:B------:R-:W-:Y:S01]  /*24340*/  PRMT R88, R92, 0x5410, R88 ;  /* 0x000054105c587816 */ /* 0x000fe20000000058 */
[----:B------:R-:W1:Y:S01]  /*24350*/  LDSM.16.MT88.4 R76, [R170+0x7000] ;  /* 0x00700000aa4c783b */ /* 0x000e620000004200 */
[----:B------:R-:W-:Y:S02]  /*24360*/  PRMT R0, R0, 0x5410, R91 ;  /* 0x0000541000007816 */ /* 0x000fe4000000005b */
[--C-:B------:R-:W-:Y:S02]  /*24370*/  HSET2.LE.AND R91, R99, R126.reuse, PT ;  /* 0x0000007e635b7233 */ /* 0x100fe40003803000 */
[--C-:B------:R-:W-:Y:S02]  /*24380*/  HSET2.LE.AND R89, R88, R126.reuse, PT ;  /* 0x0000007e58597233 */ /* 0x100fe40003803000 */
[----:B------:R-:W-:Y:S01]  /*24390*/  HSET2.LE.AND R88, R0, R126, PT ;  /* 0x0000007e00587233 */ /* 0x000fe20003803000 */
[----:B------:R-:W1:Y:S01]  /*243a0*/  LDSM.16.MT88.4 R84, [R171+0x7000] ;  /* 0x00700000ab54783b */ /* 0x000e620000004200 */
[----:B------:R-:W-:Y:S02]  /*243b0*/  PRMT R0, R2, 0x7632, R0 ;  /* 0x0000763202007816 */ /* 0x000fe40000000000 */
[----:B------:R-:W-:Y:S05]  /*243c0*/  LOP3.LUT R102, R102, R96, RZ, 0xc0, !PT ;  /* 0x0000006066667212 */ /* 0x000fea00078ec0ff */
[----:B------:R-:W1:Y:S08]  /*243d0*/  LDSM.16.MT88.4 R124, [R172+0x7800] ;  /* 0x00780000ac7c783b */ /* 0x000e700000004200 */
[----:B------:R-:W-:Y:S04]  /*243e0*/  STG.E.U16 desc[UR28][R156.64+0x62], R149 ;  /* 0x000062959c007986 */ /* 0x000fe8000c10151c */
[----:B------:R-:W-:Y:S01]  /*243f0*/  STG.E.U16 desc[UR28][R152.64+0x70], R148 ;  /* 0x0000709498007986 */ /* 0x000fe2000c10151c */
[-C--:B-1----:R-:W-:Y:S06]  /*24400*/  HMMA.16816.F32.BF16 R36, R72, R76.reuse, R36 ;  /* 0x0000004c4824723c */ /* 0x082fec0000041824 */
[C---:B------:R-:W-:Y:S06]  /*24410*/  HMMA.16816.F32.BF16 R40, R80.reuse, R76, R40 ;  /* 0x0000004c5028723c */ /* 0x040fec0000041828 */
[-C--:B------:R-:W-:Y:S05]  /*24420*/  HMMA.16816.F32.BF16 R44, R80, R78.reuse, R44 ;  /* 0x0000004e502c723c */ /* 0x080fea000004182c */
[----:B------:R-:W-:Y:S01]  /*24430*/  PRMT R76, R146, 0x5410, R145 ;  /* 0x00005410924c7816 */ /* 0x000fe20000000091 */
[C---:B------:R-:W-:Y:S05]  /*24440*/  HMMA.16816.F32.BF16 R48, R72.reuse, R78, R48 ;  /* 0x0000004e4830723c */ /* 0x040fea0000041830 */
[----:B------:R-:W-:Y:S01]  /*24450*/  LOP3.LUT R103, R103, R76, RZ, 0xc0, !PT ;  /* 0x0000004c67677212 */ /* 0x000fe200078ec0ff */
[-C--:B------:R-:W-:Y:S05]  /*24460*/  HMMA.16816.F32.BF16 R52, R72, R84.reuse, R52 ;  /* 0x000000544834723c */ /* 0x080fea0000041834 */
[----:B------:R-:W-:Y:S01]  /*24470*/  PRMT R78, R3, 0x5410, R144 ;  /* 0x00005410034e7816 */ /* 0x000fe20000000090 */
[C---:B------:R-:W-:Y:S05]  /*24480*/  HMMA.16816.F32.BF16 R56, R80.reuse, R84, R56 ;  /* 0x000000545038723c */ /* 0x040fea0000041838 */
[----:B------:R-:W-:Y:S01]  /*24490*/  PRMT R79, R2, 0x5410, R0 ;  /* 0x00005410024f7816 */ /* 0x000fe20000000000 */
[-C--:B------:R-:W-:Y:S05]  /*244a0*/  HMMA.16816.F32.BF16 R60, R80, R86.reuse, R60 ;  /* 0x00000056503c723c */ /* 0x080fea000004183c */
[----:B------:R-:W-:Y:S01]  /*244b0*/  LOP3.LUT R76, R89, R98, RZ, 0xc0, !PT ;  /* 0x00000062594c7212 */ /* 0x000fe200078ec0ff */
[----:B------:R-:W-:Y:S05]  /*244c0*/  HMMA.16816.F32.BF16 R64, R72, R86, R64 ;  /* 0x000000564840723c */ /* 0x000fea0000041840 */
[----:B------:R-:W-:Y:S01]  /*244d0*/  LOP3.LUT R77, R88, R97, RZ, 0xc0, !PT ;  /* 0x00000061584d7212 */ /* 0x000fe200078ec0ff */
[-C--:B------:R-:W-:Y:S05]  /*244e0*/  HMMA.16816.F32.BF16 R136, R100, R132.reuse, R4 ;  /* 0x000000846488723c */ /* 0x080fea0000041804 */
[----:B------:R-:W-:Y:S01]  /*244f0*/  LOP3.LUT R78, R90, R78, RZ, 0xc0, !PT ;  /* 0x0000004e5a4e7212 */ /* 0x000fe200078ec0ff */
[----:B------:R-:W-:Y:S01]  /*24500*/  IMAD.MOV.U32 R73, RZ, RZ, R69 ;  /* 0x000000ffff497224 */ /* 0x000fe200078e0045 */
[----:B------:R-:W-:Y:S01]  /*24510*/  LOP3.LUT R79, R91, R79, RZ, 0xc0, !PT ;  /* 0x0000004f5b4f7212 */ /* 0x000fe200078ec0ff */
[----:B------:R-:W-:Y:S03]  /*24520*/  IMAD.MOV.U32 R72, RZ, RZ, R68 ;  /* 0x000000ffff487224 */ /* 0x000fe600078e0044 */
[----:B------:R-:W-:Y:S03]  /*24530*/  IMAD.MOV.U32 R74, RZ, RZ, R70 ;  /* 0x000000ffff4a7224 */ /* 0x000fe600078e0046 */
[C---:B------:R-:W-:Y:S06]  /*24540*/  HMMA.16816.F32.BF16 R112, R76.reuse, R132, R8 ;  /* 0x000000844c70723c */ /* 0x040fec0000041808 */
[-C--:B------:R-:W-:Y:S06]  /*24550*/  HMMA.16816.F32.BF16 R104, R76, R134.reuse, R12 ;  /* 0x000000864c68723c */ /* 0x080fec000004180c */
[C---:B------:R-:W-:Y:S06]  /*24560*/  HMMA.16816.F32.BF16 R132, R100.reuse, R134, R16 ;  /* 0x000000866484723c */ /* 0x040fec0000041810 */
[-C--:B------:R-:W-:Y:S06]  /*24570*/  HMMA.16816.F32.BF16 R128, R100, R124.reuse, R20 ;  /* 0x0000007c6480723c */ /* 0x080fec0000041814 */
[C---:B------:R-:W-:Y:S06]  /*24580*/  HMMA.16816.F32.BF16 R96, R76.reuse, R124, R24 ;  /* 0x0000007c4c60723c */ /* 0x040fec0000041818 */
[-C--:B------:R-:W-:Y:S06]  /*24590*/  HMMA.16816.F32.BF16 R92, R76, R126.reuse, R28 ;  /* 0x0000007e4c5c723c */ /* 0x080fec000004181c */
[C---:B------:R-:W-:Y:S05]  /*245a0*/  HMMA.16816.F32.BF16 R124, R100.reuse, R126, R32 ;  /* 0x0000007e647c723c */ /* 0x040fea0000041820 */
[----:B----4-:R-:W-:Y:S02]  /*245b0*/  @!P5 HFMA2.BF16_V2 R120, -RZ.H0_H0, RZ.H0_H0, -R147.H0_H0 ;  /* 0x200000ffff78d231 */ /* 0x010fe40000340993 */
[----:B---3--:R-:W-:Y:S03]  /*245c0*/  @!P6 HFMA2.BF16_V2 R206, -RZ.H0_H0, RZ.H0_H0, -R146.H0_H0 ;  /* 0x200000ffffcee231 */ /* 0x008fe60000340992 */
[----:B------:R1:W-:Y:S01]  /*245d0*/  @!P5 STL.S16 [R1+0x28], R120 ;  /* 0x000028780100d387 */ /* 0x0003e20000100600 */
[----:B------:R-:W-:Y:S01]  /*245e0*/  PRMT R10, R120, 0x7610, R10 ;  /* 0x00007610780a7816 */ /* 0x000fe2000000000a */
[----:B------:R-:W-:Y:S02]  /*245f0*/  @!P4 HFMA2.BF16_V2 R205, -RZ.H0_H0, RZ.H0_H0, -R145.H0_H0 ;  /* 0x200000ffffcdc231 */ /* 0x000fe40000340991 */
[----:B------:R-:W-:Y:S01]  /*24600*/  @!P6 STL.S16 [R1+0x24], R206 ;  /* 0x000024ce0100e387 */ /* 0x000fe20000100600 */
[----:B------:R-:W-:Y:S01]  /*24610*/  @!P5 PRMT R147, R10, 0x5410, RZ ;  /* 0x000054100a93d816 */ /* 0x000fe200000000ff */
[----:B------:R-:W-:Y:S02]  /*24620*/  @!P3 HFMA2.BF16_V2 R202, -RZ.H0_H0, RZ.H0_H0, -R3.H0_H0 ;  /* 0x200000ffffcab231 */ /* 0x000fe40000340903 */
[----:B------:R-:W-:Y:S01]  /*24630*/  @!P4 STL.S16 [R1+0x20], R205 ;  /* 0x000020cd0100c387 */ /* 0x000fe20000100600 */
[----:B------:R-:W-:Y:S01]  /*24640*/  PRMT R9, R206, 0x7610, R9 ;  /* 0x00007610ce097816 */ /* 0x000fe20000000009 */
[----:B--2---:R-:W-:Y:S02]  /*24650*/  @!P2 HFMA2.BF16_V2 R201, -RZ.H0_H0, RZ.H0_H0, -R144.H0_H0 ;  /* 0x200000ffffc9a231 */ /* 0x004fe40000340990 */
[----:B------:R-:W-:Y:S01]  /*24660*/  STG.E.U16 desc[UR28][R152.64+0x72], R147 ;  /* 0x0000729398007986 */ /* 0x000fe2000c10151c */
[----:B------:R-:W-:Y:S01]  /*24670*/  @!P6 PRMT R146, R9, 0x5410, RZ ;  /* 0x000054100992e816 */ /* 0x000fe200000000ff */
[----:B------:R-:W-:Y:S02]  /*24680*/  @!P1 HFMA2.BF16_V2 R199, -RZ.H0_H0, RZ.H0_H0, -R2.H0_H0 ;  /* 0x200000ffffc79231 */ /* 0x000fe40000340902 */
[----:B------:R-:W-:Y:S01]  /*24690*/  @!P3 STL.S16 [R1+0x1c], R202 ;  /* 0x00001cca0100b387 */ /* 0x000fe20000100600 */
[----:B------:R-:W-:Y:S01]  /*246a0*/  PRMT R8, R205, 0x7610, R8 ;  /* 0x00007610cd087816 */ /* 0x000fe20000000008 */
[----:B------:R-:W-:Y:S02]  /*246b0*/  @!P0 HFMA2.BF16_V2 R197, -RZ.H0_H0, RZ.H0_H0, -R0.H0_H0 ;  /* 0x200000ffffc58231 */ /* 0x000fe40000340900 */
[----:B------:R-:W-:Y:S01]  /*246c0*/  STG.E.U16 desc[UR28][R154.64+0x70], R146 ;  /* 0x000070929a007986 */ /* 0x000fe2000c10151c */
[----:B------:R-:W-:Y:S02]  /*246d0*/  @!P4 PRMT R145, R8, 0x5410, RZ ;  /* 0x000054100891c816 */ /* 0x000fe400000000ff */
[----:B------:R-:W-:Y:S01]  /*246e0*/  PRMT R7, R202, 0x7610, R7 ;  /* 0x00007610ca077816 */ /* 0x000fe20000000007 */
[----:B------:R-:W-:Y:S01]  /*246f0*/  @!P2 STL.S16 [R1+0x18], R201 ;  /* 0x000018c90100a387 */ /* 0x000fe20000100600 */
[-C--:B-1----:R-:W-:Y:S03]  /*24700*/  HMMA.16816.F32.BF16 R120, R100, R116.reuse, R36 ;  /* 0x000000746478723c */ /* 0x082fe60000041824 */
[----:B------:R-:W-:Y:S01]  /*24710*/  STG.E.U16 desc[UR28][R154.64+0x72], R145 ;  /* 0x000072919a007986 */ /* 0x000fe2000c10151c */
[----:B------:R-:W-:Y:S02]  /*24720*/  @!P3 PRMT R3, R7, 0x5410, RZ ;  /* 0x000054100703b816 */ /* 0x000fe400000000ff */
[C---:B------:R-:W-:Y:S01]  /*24730*/  HMMA.16816.F32.BF16 R88, R76.reuse, R116, R40 ;  /* 0x000000744c58723c */ /* 0x040fe20000041828 */
[----:B------:R-:W-:Y:S04]  /*24740*/  @!P1 STL.S16 [R1+0x14], R199 ;  /* 0x000014c701009387 */ /* 0x000fe80000100600 */
[----:B------:R-:W-:Y:S01]  /*24750*/  PRMT R6, R201, 0x7610, R6 ;  /* 0x00007610c9067816 */ /* 0x000fe20000000006 */
[-C--:B------:R-:W-:Y:S01]  /*24760*/  HMMA.16816.F32.BF16 R84, R76, R118.reuse, R44 ;  /* 0x000000764c54723c */ /* 0x080fe2000004182c */
[----:B------:R1:W-:Y:S04]  /*24770*/  STG.E.U16 desc[UR28][R158.64+0x6e], R3 ;  /* 0x00006e039e007986 */ /* 0x0003e8000c10151c */
[----:B------:R-:W-:Y:S01]  /*24780*/  @!P2 PRMT R144, R6, 0x5410, RZ ;  /* 0x000054100690a816 */ /* 0x000fe200000000ff */
[C---:B------:R-:W-:Y:S01]  /*24790*/  HMMA.16816.F32.BF16 R116, R100.reuse, R118, R48 ;  /* 0x000000766474723c */ /* 0x040fe20000041830 */
[----:B------:R-:W-:Y:S04]  /*247a0*/  @!P0 STL.S16 [R1+0x10], R197 ;  /* 0x000010c501008387 */ /* 0x000fe80000100600 */
[----:B------:R-:W-:Y:S01]  /*247b0*/  PRMT R5, R199, 0x7610, R5 ;  /* 0x00007610c7057816 */ /* 0x000fe20000000005 */
[-C--:B------:R-:W-:Y:S01]  /*247c0*/  HMMA.16816.F32.BF16 R108, R100, R140.reuse, R52 ;  /* 0x0000008c646c723c */ /* 0x080fe20000041834 */
[----:B------:R-:W-:Y:S04]  /*247d0*/  STG.E.U16 desc[UR28][R158.64+0x70], R144 ;  /* 0x000070909e007986 */ /* 0x000fe8000c10151c */
[----:B------:R-:W-:Y:S01]  /*247e0*/  PRMT R4, R197, 0x7610, R4 ;  /* 0x00007610c5047816 */ /* 0x000fe20000000004 */
[C---:B------:R-:W-:Y:S05]  /*247f0*/  HMMA.16816.F32.BF16 R80, R76.reuse, R140, R56 ;  /* 0x0000008c4c50723c */ /* 0x040fea0000041838 */
[----:B------:R-:W-:Y:S01]  /*24800*/  @!P1 PRMT R2, R5, 0x5410, RZ ;  /* 0x0000541005029816 */ /* 0x000fe200000000ff */
[-C--:B------:R-:W-:Y:S04]  /*24810*/  HMMA.16816.F32.BF16 R76, R76, R142.reuse, R60 ;  /* 0x0000008e4c4c723c */ /* 0x080fe8000004183c */
[----:B------:R2:W-:Y:S01]  /*24820*/  STG.E.U16 desc[UR28][R156.64+0x70], R2 ;  /* 0x000070029c007986 */ /* 0x0005e2000c10151c */
[----:B------:R-:W-:Y:S01]  /*24830*/  @!P0 PRMT R0, R4, 0x5410, RZ ;  /* 0x0000541004008816 */ /* 0x000fe200000000ff */
[----:B------:R-:W-:Y:S01]  /*24840*/  HMMA.16816.F32.BF16 R100, R100, R142, R64 ;  /* 0x0000008e6464723c */ /* 0x000fe20000041840 */
[----:B------:R-:W-:Y:S03]  /*24850*/  PLOP3.LUT P0, PT, PT, PT, UP0, 0x80, 0x0 ;  /* 0x000000000000781c */ /* 0x000fe60003f0f008 */
[----:B------:R3:W-:Y:S01]  /*24860*/  STG.E.U16 desc[UR28][R156.64+0x72], R0 ;  /* 0x000072009c007986 */ /* 0x0007e2000c10151c */
[----:B------:R-:W-:Y:S01]  /*24870*/  FADD.FTZ R4, R196, R204 ;  /* 0x000000ccc4047221 */ /* 0x000fe20000010000 */
[----:B-1----:R-:W-:Y:S05]  /*24880*/  FADD.FTZ R3, R194, R203 ;  /* 0x000000cbc2037221 */ /* 0x002fea0000010000 */
[----:B------:R-:W-:Y:S01]  /*24890*/  FADD.FTZ R212, R195, R4 ;  /* 0x00000004c3d47221 */ /* 0x000fe20000010000 */
[----:B------:R-:W-:Y:S01]  /*248a0*/  FADD.FTZ R215, R193, R3 ;  /* 0x00000003c1d77221 */ /* 0x000fe20000010000 */
[----:B--2---:R-:W-:Y:S04]  /*248b0*/  FADD.FTZ R2, R200, R163 ;  /* 0x000000a3c8027221 */ /* 0x004fe80000010000 */
[----:B------:R-:W-:Y:S01]  /*248c0*/  FADD.FTZ R2, R167, R2 ;  /* 0x00000002a7027221 */ /* 0x000fe20000010000 */
[----:B---3--:R-:W-:Y:S03]  /*248d0*/  FADD.FTZ R0, R198, R162 ;  /* 0x000000a2c6007221 */ /* 0x008fe60000010000 */
[----:B------:R-:W-:Y:S01]  /*248e0*/  FADD.FTZ R240, R166, R2 ;  /* 0x00000002a6f07221 */ /* 0x000fe20000010000 */
[----:B------:R-:W-:Y:S02]  /*248f0*/  IMAD.MOV.U32 R2, RZ, RZ, R71 ;  /* 0x000000ffff027224 */ /* 0x000fe400078e0047 */
[----:B------:R-:W-:Y:S04]  /*24900*/  FADD.FTZ R0, R165, R0 ;  /* 0x00000000a5007221 */ /* 0x000fe80000010000 */
[----:B------:R-:W-:Y:S01]  /*24910*/  FADD.FTZ R241, R161, R0 ;  /* 0x00000000a1f17221 */ /* 0x000fe20000010000 */
[----:B------:R-:W-:Y:S06]  /*24920*/  @P0 BRA `(.L_x_2247) ;  /* 0xffffff8800340947 */ /* 0x000fec000383ffff */
.L_x_2246:
[----:B------:R-:W2:Y:S01]  /*24930*/  SHFL.BFLY PT, R3, R215, 0x2, 0x1f ;  /* 0x0c401f00d7037f89 */ /* 0x000ea200000e0000 */
[----:B------:R-:W3:Y:S01]  /*24940*/  S2UR UR4, SR_CgaCtaId ;  /* 0x00000000000479c3 */ /* 0x000ee20000008800 */
[----:B------:R-:W-:Y:S01]  /*24950*/  UISETP.NE.AND UP0, UPT, UR14, -0x1, UPT ;  /* 0xffffffff0e00788c */ /* 0x000fe2000bf05270 */
[----:B------:R-:W-:Y:S01]  /*24960*/  MOV R34, 0x20 ;  /* 0x0000002000227802 */ /* 0x000fe20000000f00 */
[----:B------:R-:W4:Y:S01]  /*24970*/  SHFL.BFLY PT, R4, R212, 0x2, 0x1f ;  /* 0x0c401f00d4047f89 */ /* 0x000f2200000e0000 */
[----:B------:R-:W-:-:S03]  /*24980*/  UMOV UR8, 0x400 ;  /* 0x0000040000087882 */ /* 0x000fc60000000000 */
[----:B------:R-:W4:Y:S04]  /*24990*/  SHFL.BFLY PT, R2, R240, 0x2, 0x1f ;  /* 0x0c401f00f0027f89 */ /* 0x000f2800000e0000 */
[----:B-1----:R-:W1:Y:S01]  /*249a0*/  SHFL.BFLY PT, R0, R241, 0x2, 0x1f ;  /* 0x0c401f00f1007f89 */ /* 0x002e6200000e0000 */
[----:B------:R-:W-:Y:S02]  /*249b0*/  @UP0 ULDC.64 UR6, c[0x0][0x298] ;  /* 0x0000a60000060ab9 */ /* 0x000fe40000000a00 */
[----:B------:R-:W-:Y:S01]  /*249c0*/  @UP0 UIMAD.WIDE.U32 UR10, UR14, UR6, URZ ;  /* 0x000000060e0a02a5 */ /* 0x000fe2000f8e003f */
[----:B------:R-:W1:Y:S02]  /*249d0*/  S2R R35, SR_TID.X ;  /* 0x0000000000237919 */ /* 0x000e640000002100 */
[----:B------:R-:W-:Y:S01]  /*249e0*/  ULDC UR6, c[0x0][0x38c] ;  /* 0x0000e30000067ab9 */ /* 0x000fe20000000800 */
[----:B------:R-:W-:Y:S01]  /*249f0*/  @UP0 UIMAD UR7, UR14, UR7, UR11 ;  /* 0x000000070e0702a4 */ /* 0x000fe2000f8e020b */
[----:B--2---:R-:W-:Y:S01]  /*24a00*/  FADD.FTZ R3, R3, R215 ;  /* 0x000000d703037221 */ /* 0x004fe20000010000 */
[----:B---3--:R-:W-:Y:S01]  /*24a10*/  ULEA UR4, UR4, UR8, 0x18 ;  /* 0x0000000804047291 */ /* 0x008fe2000f8ec03f */
[----:B----4-:R-:W-:-:S03]  /*24a20*/  FADD.FTZ R4, R4, R212 ;  /* 0x000000d404047221 */ /* 0x010fc60000010000 */
[----:B------:R-:W2:Y:S01]  /*24a30*/  SHFL.BFLY PT, R7, R3, 0x1, 0x1f ;  /* 0x0c201f0003077f89 */ /* 0x000ea200000e0000 */
[----:B------:R-:W-:-:S03]  /*24a40*/  FADD.FTZ R2, R2, R240 ;  /* 0x000000f002027221 */ /* 0x000fc60000010000 */
[----:B------:R-:W3:Y:S01]  /*24a50*/  SHFL.BFLY PT, R8, R4, 0x1, 0x1f ;  /* 0x0c201f0004087f89 */ /* 0x000ee200000e0000 */
[----:B-1----:R-:W-:-:S03]  /*24a60*/  FADD.FTZ R0, R0, R241 ;  /* 0x000000f100007221 */ /* 0x002fc60000010000 */
[----:B------:R-:W1:Y:S04]  /*24a70*/  SHFL.BFLY PT, R5, R2, 0x1, 0x1f ;  /* 0x0c201f0002057f89 */ /* 0x000e6800000e0000 */
[----:B------:R-:W4:Y:S01]  /*24a80*/  SHFL.BFLY PT, R6, R0, 0x1, 0x1f ;  /* 0x0c201f0000067f89 */ /* 0x000f2200000e0000 */
[----:B------:R-:W-:-:S04]  /*24a90*/  SHF.R.S32.HI R10, RZ, 0x1f, R35 ;  /* 0x0000001fff0a7819 */ /* 0x000fc80000011423 */
[CC--:B------:R-:W-:Y:S01]  /*24aa0*/  LEA.HI R9, R10.reuse, R35.reuse, RZ, 0x5 ;  /* 0x000000230a097211 */ /* 0x0c0fe200078f28ff */
[----:B--2---:R-:W-:Y:S01]  /*24ab0*/  FADD.FTZ R43, R3, R7 ;  /* 0x00000007032b7221 */ /* 0x004fe20000010000 */
[----:B------:R-:W-:Y:S01]  /*24ac0*/  LEA.HI R7, R10, R35, RZ, 0x2 ;  /* 0x000000230a077211 */ /* 0x000fe200078f10ff */
[----:B---3--:R-:W-:-:S03]  /*24ad0*/  FADD.FTZ R42, R4, R8 ;  /* 0x00000008042a7221 */ /* 0x008fc60000010000 */
[--C-:B------:R-:W-:Y:S01]  /*24ae0*/  SHF.R.S32.HI R8, RZ, 0x2, R7.reuse ;  /* 0x00000002ff087819 */ /* 0x100fe20000011407 */
[----:B------:R-:W-:Y:S01]  /*24af0*/  IMAD.MOV.U32 R4, RZ, RZ, 0x3f800000 ;  /* 0x3f800000ff047424 */ /* 0x000fe200078e00ff */
[----:B------:R-:W-:Y:S01]  /*24b00*/  SHF.R.S32.HI R3, RZ, 0x1f, R7 ;  /* 0x0000001fff037819 */ /* 0x000fe20000011407 */
[----:B-1----:R-:W-:Y:S01]  /*24b10*/  FADD.FTZ R44, R2, R5 ;  /* 0x00000005022c7221 */ /* 0x002fe20000010000 */
[----:B------:R-:W-:Y:S02]  /*24b20*/  FSETP.NE.FTZ.AND P5, PT, R42, RZ, PT ;  /* 0x000000ff2a00720b */ /* 0x000fe40003fb5000 */
[----:B------:R-:W-:Y:S01]  /*24b30*/  LEA.HI R5, R3, R8, RZ, 0x3 ;  /* 0x0000000803057211 */ /* 0x000fe200078f18ff */
[----:B----4-:R-:W-:Y:S01]  /*24b40*/  FADD.FTZ R45, R0, R6 ;  /* 0x00000006002d7221 */ /* 0x010fe20000010000 */
[----:B------:R-:W-:Y:S01]  /*24b50*/  FSETP.NE.FTZ.AND P4, PT, R43, RZ, PT ;  /* 0x000000ff2b00720b */ /* 0x000fe20003f95000 */
[----:B------:R-:W-:Y:S01]  /*24b60*/  IMAD.MOV.U32 R3, RZ, RZ, 0x3f800000 ;  /* 0x3f800000ff037424 */ /* 0x000fe200078e00ff */
[----:B------:R-:W-:-:S02]  /*24b70*/  LOP3.LUT R5, R5, 0xfffffff8, RZ, 0xc0, !PT ;  /* 0xfffffff805057812 */ /* 0x000fc400078ec0ff */
[----:B------:R-:W-:Y:S02]  /*24b80*/  FSETP.NE.FTZ.AND P3, PT, R44, RZ, PT ;  /* 0x000000ff2c00720b */ /* 0x000fe40003f75000 */
[----:B------:R-:W-:Y:S01]  /*24b90*/  FSETP.NE.FTZ.AND P0, PT, R45, RZ, PT ;  /* 0x000000ff2d00720b */ /* 0x000fe20003f15000 */
[----:B------:R-:W-:Y:S01]  /*24ba0*/  IMAD.IADD R5, R8, 0x1, -R5 ;  /* 0x0000000108057824 */ /* 0x000fe200078e0a05 */
[----:B------:R-:W-:Y:S01]  /*24bb0*/  LOP3.LUT R0, R7, 0x3ffffffc, RZ, 0xc0, !PT ;  /* 0x3ffffffc07007812 */ /* 0x000fe200078ec0ff */
[----:B------:R-:W1:Y:S01]  /*24bc0*/  @P5 MUFU.RCP R4, R42 ;  /* 0x0000002a00045308 */ /* 0x000e620000001000 */
[----:B------:R-:W-:Y:S01]  /*24bd0*/  MOV R2, 0x3f800000 ;  /* 0x3f80000000027802 */ /* 0x000fe20000000f00 */
[----:B------:R-:W-:Y:S01]  /*24be0*/  IMAD.SHL.U32 R7, R5, 0x40, RZ ;  /* 0x0000004005077824 */ /* 0x000fe200078e00ff */
[----:B------:R-:W-:Y:S01]  /*24bf0*/  SHF.R.S32.HI R8, RZ, 0x5, R9 ;  /* 0x00000005ff087819 */ /* 0x000fe20000011409 */
[----:B------:R-:W-:Y:S01]  /*24c00*/  IMAD.IADD R6, R35, 0x1, -R0 ;  /* 0x0000000123067824 */ /* 0x000fe200078e0a00 */
[----:B------:R-:W-:-:S02]  /*24c10*/  MOV R0, 0x3f800000 ;  /* 0x3f80000000007802 */ /* 0x000fc40000000f00 */
[----:B------:R-:W-:Y:S01]  /*24c20*/  LOP3.LUT R7, R7, 0x1c0, RZ, 0xc0, !PT ;  /* 0x000001c007077812 */ /* 0x000fe200078ec0ff */
[----:B------:R-:W2:Y:S01]  /*24c30*/  @P4 MUFU.RCP R3, R43 ;  /* 0x0000002b00034308 */ /* 0x000ea20000001000 */
[----:B------:R-:W-:Y:S01]  /*24c40*/  R2P PR, R5, 0x6 ;  /* 0x0000000605007804 */ /* 0x000fe20000000000 */
[----:B------:R-:W-:Y:S01]  /*24c50*/  IMAD R6, R8, 0x200, R6 ;  /* 0x0000020008067824 */ /* 0x000fe200078e0206 */
[----:B------:R-:W-:Y:S02]  /*24c60*/  LEA.HI R7, R7, R7, RZ, 0x1d ;  /* 0x0000000707077211 */ /* 0x000fe400078fe8ff */
[----:B------:R-:W-:Y:S02]  /*24c70*/  PLOP3.LUT P6, PT, PT, PT, UP0, 0x80, 0x0 ;  /* 0x000000000000781c */ /* 0x000fe40003fcf008 */
[----:B------:R-:W-:Y:S01]  /*24c80*/  SEL R34, R34, 0xffffffe0, !P1 ;  /* 0xffffffe022227807 */ /* 0x000fe20004800000 */
[----:B------:R-:W3:Y:S01]  /*24c90*/  @P3 MUFU.RCP R2, R44 ;  /* 0x0000002c00023308 */ /* 0x000ee20000001000 */
[----:B------:R-:W-:-:S02]  /*24ca0*/  IMAD.U32 R6, R6, 0x2, R7 ;  /* 0x0000000206067824 */ /* 0x000fc400078e0007 */
[----:B-1----:R-:W-:-:S03]  /*24cb0*/  FMUL.FTZ R4, R4, UR6 ;  /* 0x0000000604047c20 */ /* 0x002fc60008410000 */
[----:B------:R-:W-:Y:S02]  /*24cc0*/  LEA R21, R6, UR4, 0x1 ;  /* 0x0000000406157c11 */ /* 0x000fe4000f8e08ff */
[----:B------:R-:W1:Y:S01]  /*24cd0*/  @P0 MUFU.RCP R0, R45 ;  /* 0x0000002d00000308 */ /* 0x000e620000001000 */
[----:B--2---:R-:W-:Y:S02]  /*24ce0*/  FMUL.FTZ R3, R3, UR6 ;  /* 0x0000000603037c20 */ /* 0x004fe40008410000 */
[C---:B------:R-:W-:Y:S01]  /*24cf0*/  VIADD R22, R21.reuse, 0x40 ;  /* 0x0000004015167836 */ /* 0x040fe20000000000 */
[----:B------:R-:W-:Y:S01]  /*24d00*/  @P2 IADD3 R22, R21, -0x40, RZ ;  /* 0xffffffc015162810 */ /* 0x000fe20007ffe0ff */
[----:B---3--:R-:W-:Y:S01]  /*24d10*/  FMUL.FTZ R2, R2, UR6 ;  /* 0x0000000602027c20 */ /* 0x008fe20008410000 */
        /* <DEDUP_REMOVED lines=9> */
.L_x_2250:
[----:B------:R-:W-:Y:S01]  /*24db0*/  ULDC.U8 UR4, c[0x0][0x3d8] ;  /* 0x0000f60000047ab9 */ /* 0x000fe20000000000 */
[----:B------:R-:W-:Y:S01]  /*24dc0*/  ULDC.U8 UR8, c[0x0][0x3d9] ;  /* 0x0000f64000087ab9 */ /* 0x000fe20000000000 */
[----:B------:R-:W-:Y:S01]  /*24dd0*/  ISETP.NE.AND P1, PT, RZ, UR4, PT ;  /* 0x00000004ff007c0c */ /* 0x000fe2000bf25270 */
[----:B------:R-:W-:Y:S01]  /*24de0*/  IMAD.MOV.U32 R40, RZ, RZ, 0x10 ;  /* 0x00000010ff287424 */ /* 0x000fe200078e00ff */
[----:B------:R-:W-:Y:S02]  /*24df0*/  LOP3.LUT R5, R5, 0x1, RZ, 0xc0, !PT ;  /* 0x0000000105057812 */ /* 0x000fe400078ec0ff */
[----:B------:R-:W-:Y:S02]  /*24e00*/  CS2R R38, SRZ ;  /* 0x0000000000267805 */ /* 0x000fe4000001ff00 */
[----:B------:R-:W-:Y:S02]  /*24e10*/  ISETP.NE.OR P6, PT, RZ, UR8, !P1 ;  /* 0x00000008ff007c0c */ /* 0x000fe4000cfc5670 */
[----:B------:R-:W-:-:S02]  /*24e20*/  P2R R6, PR, RZ, 0x2 ;  /* 0x00000002ff067803 */ /* 0x000fc40000000000 */
[----:B------:R-:W-:Y:S02]  /*24e30*/  ISETP.NE.U32.AND P1, PT, R5, 0x1, PT ;  /* 0x000000010500780c */ /* 0x000fe40003f25070 */
[----:B------:R-:W-:Y:S02]  /*24e40*/  PLOP3.LUT P2, PT, PT, PT, PT, 0x8, 0x0 ;  /* 0x000000000000781c */ /* 0x000fe40003f4e170 */
[----:B------:R-:W-:-:S05]  /*24e50*/  SEL R40, R40, 0xfffffff0, P1 ;  /* 0xfffffff028287807 */ /* 0x000fca0000800000 */
[----:B------:R-:W-:Y:S06]  /*24e60*/  @P6 BRA `(.L_x_2251) ;  /* 0x00000000001c6947 */ /* 0x000fec0003800000 */
[----:B------:R-:W1:Y:S01]  /*24e70*/  S2UR UR6, SR_CTAID.Y ;  /* 0x00000000000679c3 */ /* 0x000e620000002600 */
[----:B------:R-:W-:Y:S01]  /*24e80*/  ULDC UR4, c[0x0][0x2c4] ;  /* 0x0000b10000047ab9 */ /* 0x000fe20000000800 */
[----:B------:R-:W-:Y:S01]  /*24e90*/  PLOP3.LUT P2, PT, PT, PT, PT, 0x80, 0x0 ;  /* 0x000000000000781c */ /* 0x000fe20003f4f070 */
[----:B-1----:R-:W-:-:S04]  /*24ea0*/  @!UP0 UIMAD UR14, UR6, UR4, URZ ;  /* 0x00000004060e82a4 */ /* 0x002fc8000f8e023f */
[----:B------:R-:W-:Y:S02]  /*24eb0*/  USHF.R.S32.HI UR4, URZ, 0x1f, UR14 ;  /* 0x0000001f3f047899 */ /* 0x000fe4000801140e */
[----:B------:R-:W-:-:S04]  /*24ec0*/  IMAD.U32 R38, RZ, RZ, UR14 ;  /* 0x0000000eff267e24 */ /* 0x000fc8000f8e00ff */
[----:B------:R-:W-:-:S07]  /*24ed0*/  MOV R39, UR4 ;  /* 0x0000000400277c02 */ /* 0x000fce0008000f00 */
.L_x_2251:
[----:B------:R-:W1:Y:S01]  /*24ee0*/  S2R R46, SR_TID.X ;  /* 0x00000000002e7919 */ /* 0x000e620000002100 */
[----:B------:R-:W-:Y:S01]  /*24ef0*/  ISETP.NE.AND P6, PT, RZ, UR8, PT ;  /* 0x00000008ff007c0c */ /* 0x000fe2000bfc5270 */
[----:B------:R-:W-:Y:S01]  /*24f00*/  FMUL.FTZ R136, R4, R136 ;  /* 0x0000008804887220 */ /* 0x000fe20000410000 */
[----:B------:R-:W-:Y:S01]  /*24f10*/  P2R R5, PR, RZ, 0x4 ;  /* 0x00000004ff057803 */ /* 0x000fe20000000000 */
[C---:B------:R-:W-:Y:S01]  /*24f20*/  FMUL.FTZ R138, R3.reuse, R138 ;  /* 0x0000008a038a7220 */ /* 0x040fe20000410000 */
[----:B------:R-:W-:Y:S01]  /*24f30*/  ISETP.NE.AND P2, PT, R6, RZ, PT ;  /* 0x000000ff0600720c */ /* 0x000fe20003f45270 */
[C---:B------:R-:W-:Y:S01]  /*24f40*/  FMUL.FTZ R6, R4.reuse, R137 ;  /* 0x0000008904067220 */ /* 0x040fe20000410000 */
[----:B------:R-:W-:Y:S01]  /*24f50*/  PLOP3.LUT P1, PT, PT, PT, PT, 0x8, 0x0 ;  /* 0x000000000000781c */ /* 0x000fe20003f2e170 */
[----:B------:R-:W-:Y:S01]  /*24f60*/  FMUL.FTZ R134, R3, R134 ;  /* 0x0000008603867220 */ /* 0x000fe20000410000 */
[----:B------:R-:W-:Y:S01]  /*24f70*/  LOP3.LUT R9, R9, 0xffffffe0, RZ, 0xc0, !PT ;  /* 0xffffffe009097812 */ /* 0x000fe200078ec0ff */
[----:B------:R-:W-:Y:S01]  /*24f80*/  FMUL.FTZ R135, R3, R135 ;  /* 0x0000008703877220 */ /* 0x000fe20000410000 */
[C---:B------:R-:W-:Y:S01]  /*24f90*/  FMUL.FTZ R132, R4.reuse, R132 ;  /* 0x0000008404847220 */ /* 0x040fe20000410000 */
[C---:B------:R-:W-:Y:S01]  /*24fa0*/  FMUL.FTZ R133, R4.reuse, R133 ;  /* 0x0000008504857220 */ /* 0x040fe20000410000 */
[----:B------:R-:W-:Y:S01]  /*24fb0*/  IADD3 R47, -R9, R35, RZ ;  /* 0x00000023092f7210 */ /* 0x000fe20007ffe1ff */
[----:B------:R-:W2:Y:S01]  /*24fc0*/  @!P6 LDC R41, c[0x0][0x2c4] ;  /* 0x0000b100ff29eb82 */ /* 0x000ea20000000800 */
[----:B------:R-:W-:Y:S01]  /*24fd0*/  @!P6 PLOP3.LUT P1, PT, P2, PT, PT, 0x80, 0x0 ;  /* 0x000000000000e81c */ /* 0x000fe2000172f070 */
[C---:B------:R-:W-:Y:S01]  /*24fe0*/  FMUL.FTZ R128, R4.reuse, R128 ;  /* 0x0000008004807220 */ /* 0x040fe20000410000 */
[----:B------:R-:W-:Y:S01]  /*24ff0*/  ISETP.NE.AND P2, PT, R5, RZ, PT ;  /* 0x000000ff0500720c */ /* 0x000fe20003f45270 */
[----:B------:R-:W-:Y:S01]  /*25000*/  FMUL.FTZ R12, R4, R129 ;  /* 0x00000081040c7220 */ /* 0x000fe20000410000 */
[----:B------:R-:W-:Y:S01]  /*25010*/  LEA.HI R35, R10, R35, RZ, 0x3 ;  /* 0x000000230a237211 */ /* 0x000fe200078f18ff */
        /* <DEDUP_REMOVED lines=12> */
[----:B-1----:R-:W-:Y:S01]  /*250e0*/  SHF.R.S32.HI R48, RZ, 0x1f, R46 ;  /* 0x0000001fff307819 */ /* 0x002fe2000001142e */
        /* <DEDUP_REMOVED lines=11> */
[----:B------:R-:W-:Y:S01]  /*251a0*/  IADD3 R46, -R5, R46, RZ ;  /* 0x0000002e052e7210 */ /* 0x000fe20007ffe1ff */
        /* <DEDUP_REMOVED lines=23> */
[----:B------:R-:W-:Y:S01]  /*25320*/  FMUL.FTZ R130, R3, R130 ;  /* 0x0000008203827220 */ /* 0x000fe20000410000 */
[----:B------:R-:W-:Y:S01]  /*25330*/  F2FP.BF16.F32.PACK_AB R5, R5, R138 ;  /* 0x0000008a0505723e */ /* 0x000fe200000010ff */
[----:B------:R-:W-:Y:S01]  /*25340*/  FMUL.FTZ R11, R3, R131 ;  /* 0x00000083030b7220 */ /* 0x000fe20000410000 */
[----:B------:R-:W-:Y:S01]  /*25350*/  F2FP.BF16.F32.PACK_AB R2, R135, R134 ;  /* 0x000000868702723e */ /* 0x000fe200000010ff */
[----:B------:R-:W-:Y:S01]  /*25360*/  FMUL.FTZ R126, R3, R126 ;  /* 0x0000007e037e7220 */ /* 0x000fe20000410000 */
[----:B------:R-:W-:Y:S01]  /*25370*/  IADD3 R0, R21, R40, RZ ;  /* 0x0000002815007210 */ /* 0x000fe20007ffe0ff */
        /* <DEDUP_REMOVED lines=10> */
[----:B------:R-:W-:Y:S01]  /*25420*/  STS [R21], R6 ;  /* 0x0000000615007388 */ /* 0x000fe20000000800 */
[----:B------:R-:W-:Y:S01]  /*25430*/  F2FP.BF16.F32.PACK_AB R4, R4, R112 ;  /* 0x000000700404723e */ /* 0x000fe200000010ff */
[----:B--2---:R-:W1:Y:S01]  /*25440*/  @P1 LDC R41, c[0x0][0x2e4] ;  /* 0x0000b900ff291b82 */ /* 0x004e620000000800 */
[----:B------:R-:W-:Y:S01]  /*25450*/  F2FP.BF16.F32.PACK_AB R7, R7, R114 ;  /* 0x000000720707723e */ /* 0x000fe200000010ff */
[----:B------:R2:W-:Y:S01]  /*25460*/  STS [R21+0x400], R5 ;  /* 0x0004000515007388 */ /* 0x0005e20000000800 */
[----:B------:R-:W-:Y:S01]  /*25470*/  F2FP.BF16.F32.PACK_AB R14, R14, R104 ;  /* 0x000000680e0e723e */ /* 0x000fe200000010ff */
[----:B------:R-:W-:Y:S01]  /*25480*/  BSSY B0, `(.L_x_2252) ;  /* 0x000009b000007945 */ /* 0x000fe20003800000 */
[----:B------:R-:W-:Y:S01]  /*25490*/  F2FP.BF16.F32.PACK_AB R13, R13, R106 ;  /* 0x0000006a0d0d723e */ /* 0x000fe200000010ff */
[----:B------:R3:W-:Y:S01]  /*254a0*/  STS [R0+0x400], R2 ;  /* 0x0004000200007388 */ /* 0x0007e20000000800 */
[----:B------:R-:W-:Y:S01]  /*254b0*/  F2FP.BF16.F32.PACK_AB R12, R12, R128 ;  /* 0x000000800c0c723e */ /* 0x000fe200000010ff */
[----:B------:R-:W4:Y:S01]  /*254c0*/  S2UR UR4, SR_CTAID.X ;  /* 0x00000000000479c3 */ /* 0x000f220000002500 */
        /* <DEDUP_REMOVED lines=14> */
[----:B------:R-:W-:Y:S01]  /*255b0*/  F2FP.BF16.F32.PACK_AB R17, R17, R116 ;  /* 0x000000741111723e */ /* 0x000fe200000010ff */
[----:B--2---:R-:W2:Y:S01]  /*255c0*/  @P5 MUFU.LG2 R5, R42 ;  /* 0x0000002a00055308 */ /* 0x004ea20000000c00 */
[----:B------:R-:W-:Y:S02]  /*255d0*/  F2FP.BF16.F32.PACK_AB R23, R23, R118 ;  /* 0x000000761717723e */ /* 0x000fe400000010ff */
[----:B---3--:R-:W-:Y:S02]  /*255e0*/  IADD3 R2, R21, R34, RZ ;  /* 0x0000002215027210 */ /* 0x008fe40007ffe0ff */
[----:B------:R-:W-:Y:S02]  /*255f0*/  F2FP.BF16.F32.PACK_AB R24, R24, R88 ;  /* 0x000000581818723e */ /* 0x000fe400000010ff */
[----:B----4-:R-:W-:Y:S01]  /*25600*/  IADD3 R3, R0, R34, RZ ;  /* 0x0000002200037210 */ /* 0x010fe20007ffe0ff */
[----:B------:R3:W-:Y:S01]  /*25610*/  STS [R2], R12 ;  /* 0x0000000c02007388 */ /* 0x0007e20000000800 */
[----:B------:R-:W-:-:S02]  /*25620*/  F2FP.BF16.F32.PACK_AB R26, R26, R90 ;  /* 0x0000005a1a1a723e */ /* 0x000fc400000010ff */
[----:B------:R-:W-:Y:S01]  /*25630*/  F2FP.BF16.F32.PACK_AB R25, R25, R84 ;  /* 0x000000541919723e */ /* 0x000fe200000010ff */
[----:B------:R4:W-:Y:S01]  /*25640*/  STS [R2+0x400], R11 ;  /* 0x0004000b02007388 */ /* 0x0009e20000000800 */
[----:B------:R-:W-:Y:S01]  /*25650*/  F2FP.BF16.F32.PACK_AB R27, R27, R86 ;  /* 0x000000561b1b723e */ /* 0x000fe200000010ff */
[----:B-1----:R-:W1:Y:S02]  /*25660*/  @P6 LDC.64 R6, c[0x0][0x2c0] ;  /* 0x0000b000ff066b82 */ /* 0x002e640000000a00 */
[----:B------:R-:W-:Y:S01]  /*25670*/  STS [R3], R9 ;  /* 0x0000000903007388 */ /* 0x000fe20000000800 */
[----:B------:R-:W-:Y:S02]  /*25680*/  F2FP.BF16.F32.PACK_AB R31, R31, R108 ;  /* 0x0000006c1f1f723e */ /* 0x000fe400000010ff */
[----:B------:R-:W-:Y:S01]  /*25690*/  F2FP.BF16.F32.PACK_AB R30, R30, R110 ;  /* 0x0000006e1e1e723e */ /* 0x000fe200000010ff */
[----:B------:R-:W-:Y:S01]  /*256a0*/  STS [R3+0x400], R8 ;  /* 0x0004000803007388 */ /* 0x000fe20000000800 */
[----:B------:R-:W-:-:S02]  /*256b0*/  F2FP.BF16.F32.PACK_AB R29, R29, R100 ;  /* 0x000000641d1d723e */ /* 0x000fc400000010ff */
[----:B------:R-:W-:Y:S01]  /*256c0*/  IADD3 R0, R34, 0x400, R22 ;  /* 0x0000040022007810 */ /* 0x000fe20007ffe016 */
[----:B------:R2:W-:Y:S01]  /*256d0*/  STS [R2+0x2000], R10 ;  /* 0x0020000a02007388 */ /* 0x0005e20000000800 */
[----:B------:R-:W-:Y:S01]  /*256e0*/  F2FP.BF16.F32.PACK_AB R28, R28, R102 ;  /* 0x000000661c1c723e */ /* 0x000fe200000010ff */
[----:B------:R-:W1:Y:S01]  /*256f0*/  @P4 LDC R14, c[0x0][0x2e8] ;  /* 0x0000ba00ff0e4b82 */ /* 0x000e620000000800 */
[C---:B------:R-:W-:Y:S01]  /*25700*/  IADD3 R4, R40.reuse, R0, RZ ;  /* 0x0000000028047210 */ /* 0x040fe20007ffe0ff */
[----:B------:R2:W-:Y:S01]  /*25710*/  STS [R2+0x2400], R16 ;  /* 0x0024001002007388 */ /* 0x0005e20000000800 */
[----:B------:R-:W-:Y:S02]  /*25720*/  IADD3 R0, R40, R22, RZ ;  /* 0x0000001628007210 */ /* 0x000fe40007ffe0ff */
[----:B------:R-:W-:Y:S01]  /*25730*/  F2FP.BF16.F32.PACK_AB R33, R33, R80 ;  /* 0x000000502121723e */ /* 0x000fe200000010ff */
[----:B------:R-:W-:Y:S01]  /*25740*/  STS [R3+0x2000], R15 ;  /* 0x0020000f03007388 */ /* 0x000fe20000000800 */
[----:B------:R-:W-:Y:S01]  /*25750*/  F2FP.BF16.F32.PACK_AB R32, R32, R82 ;  /* 0x000000522020723e */ /* 0x000fe200000010ff */
[----:B------:R-:W1:Y:S01]  /*25760*/  @P3 LDC R13, c[0x0][0x2e8] ;  /* 0x0000ba00ff0d3b82 */ /* 0x000e620000000800 */
[----:B------:R-:W-:Y:S01]  /*25770*/  F2FP.BF16.F32.PACK_AB R37, R37, R76 ;  /* 0x0000004c2525723e */ /* 0x000fe200000010ff */
[----:B---3--:R-:W3:Y:S01]  /*25780*/  S2R R12, SR_CTAID.Y ;  /* 0x00000000000c7919 */ /* 0x008ee20000002600 */
[----:B------:R-:W-:-:S02]  /*25790*/  F2FP.BF16.F32.PACK_AB R36, R36, R78 ;  /* 0x0000004e2424723e */ /* 0x000fc400000010ff */
[----:B------:R-:W-:Y:S01]  /*257a0*/  MOV R21, 0x7f800000 ;  /* 0x7f80000000157802 */ /* 0x000fe20000000f00 */
[----:B------:R3:W-:Y:S02]  /*257b0*/  STS [R3+0x2400], R20 ;  /* 0x0024001403007388 */ /* 0x0007e40000000800 */
[----:B----4-:R-:W4:Y:S02]  /*257c0*/  @!P6 LDC R11, c[0x0][0x270] ;  /* 0x00009c00ff0beb82 */ /* 0x010f240000000800 */
[----:B------:R-:W-:Y:S04]  /*257d0*/  STS [R22], R19 ;  /* 0x0000001316007388 */ /* 0x000fe80000000800 */
[----:B------:R-:W-:Y:S01]  /*257e0*/  STS [R22+0x400], R18 ;  /* 0x0004001216007388 */ /* 0x000fe20000000800 */
[----:B--2---:R-:W2:Y:S01]  /*257f0*/  @P4 MUFU.LG2 R10, R43 ;  /* 0x0000002b000a4308 */ /* 0x004ea20000000c00 */
[----:B------:R-:W2:Y:S02]  /*25800*/  @P6 LDC R8, c[0x0][0x2c0] ;  /* 0x0000b000ff086b82 */ /* 0x000ea40000000800 */
[----:B------:R-:W-:Y:S01]  /*25810*/  STS [R0], R17 ;  /* 0x0000001100007388 */ /* 0x000fe20000000800 */
[----:B------:R-:W-:-:S03]  /*25820*/  IADD3 R2, R34, R22, RZ ;  /* 0x0000001622027210 */ /* 0x000fc60007ffe0ff */
[----:B------:R1:W-:Y:S02]  /*25830*/  STS [R0+0x400], R23 ;  /* 0x0004001700007388 */ /* 0x0003e40000000800 */
[----:B------:R-:W2:Y:S02]  /*25840*/  @P5 LDC R9, c[0x0][0x2e8] ;  /* 0x0000ba00ff095b82 */ /* 0x000ea40000000800 */
[----:B------:R1:W-:Y:S04]  /*25850*/  STS [R22+0x2000], R24 ;  /* 0x0020001816007388 */ /* 0x0003e80000000800 */
[----:B------:R4:W-:Y:S01]  /*25860*/  STS [R22+0x2400], R26 ;  /* 0x0024001a16007388 */ /* 0x0009e20000000800 */
[----:B---3--:R-:W-:Y:S02]  /*25870*/  IADD3 R3, R34, R0, RZ ;  /* 0x0000000022037210 */ /* 0x008fe40007ffe0ff */
[----:B------:R-:W-:Y:S01]  /*25880*/  MOV R20, 0x7f800000 ;  /* 0x7f80000000147802 */ /* 0x000fe20000000f00 */
[----:B------:R-:W-:Y:S04]  /*25890*/  STS [R0+0x2000], R25 ;  /* 0x0020001900007388 */ /* 0x000fe80000000800 */
[----:B------:R3:W-:Y:S01]  /*258a0*/  STS [R0+0x2400], R27 ;  /* 0x0024001b00007388 */ /* 0x0007e20000000800 */
[----:B------:R-:W-:-:S03]  /*258b0*/  @!P6 MOV R8, 0x1 ;  /* 0x000000010008e802 */ /* 0x000fc60000000f00 */
[----:B------:R-:W-:Y:S04]  /*258c0*/  STS [R2], R31 ;  /* 0x0000001f02007388 */ /* 0x000fe80000000800 */
[----:B------:R-:W-:Y:S01]  /*258d0*/  STS [R2+0x400], R30 ;  /* 0x0004001e02007388 */ /* 0x000fe20000000800 */
[----:B-1----:R-:W-:-:S03]  /*258e0*/  MOV R23, 0x7f800000 ;  /* 0x7f80000000177802 */ /* 0x002fc60000000f00 */
[----:B------:R-:W-:Y:S01]  /*258f0*/  STS [R3], R29 ;  /* 0x0000001d03007388 */ /* 0x000fe20000000800 */
[----:B------:R-:W1:Y:S01]  /*25900*/  S2R R24, SR_CTAID.Z ;  /* 0x0000000000187919 */ /* 0x000e620000002700 */
[----:B----4-:R-:W-:Y:S02]  /*25910*/  MOV R22, 0x7f800000 ;  /* 0x7f80000000167802 */ /* 0x010fe40000000f00 */
[----:B------:R-:W-:Y:S04]  /*25920*/  STS [R4], R28 ;  /* 0x0000001c04007388 */ /* 0x000fe80000000800 */
[----:B------:R-:W-:Y:S01]  /*25930*/  STS [R2+0x2000], R33 ;  /* 0x0020002102007388 */ /* 0x000fe20000000800 */
[----:B---3--:R-:W-:Y:S01]  /*25940*/  @P6 MOV R0, 0x1 ;  /* 0x0000000100006802 */ /* 0x008fe20000000f00 */
[----:B------:R-:W-:-:S02]  /*25950*/  @!P6 IMAD R0, R41, R11, RZ ;  /* 0x0000000b2900e224 */ /* 0x000fc400078e02ff */
[----:B------:R3:W-:Y:S01]  /*25960*/  STS [R2+0x2400], R32 ;  /* 0x0024002002007388 */ /* 0x0007e20000000800 */
[----:B------:R-:W4:Y:S01]  /*25970*/  @P3 MUFU.LG2 R11, R44 ;  /* 0x0000002c000b3308 */ /* 0x000f220000000c00 */
[----:B------:R-:W-:Y:S02]  /*25980*/  IMAD R0, R12, R0, RZ ;  /* 0x000000000c007224 */ /* 0x000fe400078e02ff */
[----:B------:R-:W4:Y:S01]  /*25990*/  @P0 LDC R12, c[0x0][0x2e8] ;  /* 0x0000ba00ff0c0b82 */ /* 0x000f220000000800 */
[----:B------:R4:W-:Y:S04]  /*259a0*/  STS [R3+0x2000], R37 ;  /* 0x0020002503007388 */ /* 0x0009e80000000800 */
[----:B------:R4:W-:Y:S01]  /*259b0*/  STS [R4+0x2000], R36 ;  /* 0x0020002404007388 */ /* 0x0009e20000000800 */
[----:B---3--:R-:W-:Y:S01]  /*259c0*/  @P6 IMAD R2, R7, R6, RZ ;  /* 0x0000000607026224 */ /* 0x008fe200078e02ff */
[----:B------:R-:W-:Y:S01]  /*259d0*/  @!P6 MOV R2, R41 ;  /* 0x000000290002e202 */ /* 0x000fe20000000f00 */
[----:B------:R-:W3:Y:S01]  /*259e0*/  @P0 MUFU.LG2 R7, R45 ;  /* 0x0000002d00070308 */ /* 0x000ee20000000c00 */
[----:B------:R-:W-:Y:S01]  /*259f0*/  @P5 FMUL.FTZ R6, R5, 0.69314718246459960938 ;  /* 0x3f31721805065820 */ /* 0x000fe20000410000 */
[----:B------:R-:W-:Y:S01]  /*25a00*/  BAR.SYNC.DEFER_BLOCKING 0x0 ;  /* 0x0000000000007b1d */ /* 0x000fe20000010000 */
[----:B------:R-:W-:-:S02]  /*25a10*/  LOP3.LUT P6, RZ, R47, 0x3, RZ, 0xc0, !PT ;  /* 0x000000032fff7812 */ /* 0x000fc400078cc0ff */
[----:B------:R-:W-:Y:S01]  /*25a20*/  SEL R5, R0, RZ, !P2 ;  /* 0x000000ff00057207 */ /* 0x000fe20005000000 */
[----:B--2---:R-:W-:Y:S02]  /*25a30*/  IMAD R0, R8, UR4, RZ ;  /* 0x0000000408007c24 */ /* 0x004fe4000f8e02ff */
[----:B------:R-:W-:Y:S01]  /*25a40*/  @P5 FFMA.FTZ R23, R71, R9, R6 ;  /* 0x0000000947175223 */ /* 0x000fe20000010006 */
[----:B------:R-:W-:Y:S01]  /*25a50*/  @P4 FMUL.FTZ R6, R10, 0.69314718246459960938 ;  /* 0x3f3172180a064820 */ /* 0x000fe20000410000 */
[----:B-1----:R-:W-:Y:S01]  /*25a60*/  IMAD R2, R24, R2, R5 ;  /* 0x0000000218027224 */ /* 0x002fe200078e0205 */
[----:B------:R-:W-:Y:S01]  /*25a70*/  SHF.L.U32 R0, R0, 0x7, RZ ;  /* 0x0000000700007819 */ /* 0x000fe200000006ff */
[----:B----4-:R-:W-:Y:S01]  /*25a80*/  @P3 FMUL.FTZ R5, R11, 0.69314718246459960938 ;  /* 0x3f3172180b053820 */ /* 0x010fe20000410000 */
[----:B------:R-:W-:Y:S02]  /*25a90*/  @P4 FFMA.FTZ R22, R69, R14, R6 ;  /* 0x0000000e45164223 */ /* 0x000fe40000010006 */
[----:B------:R-:W-:Y:S01]  /*25aa0*/  SHF.R.S32.HI R3, RZ, 0x1f, R0 ;  /* 0x0000001fff037819 */ /* 0x000fe20000011400 */
[----:B------:R-:W-:Y:S01]  /*25ab0*/  @P3 FFMA.FTZ R20, R70, R13, R5 ;  /* 0x0000000d46143223 */ /* 0x000fe20000010005 */
[----:B---3--:R-:W-:Y:S01]  /*25ac0*/  @P0 FMUL.FTZ R4, R7, 0.69314718246459960938 ;  /* 0x3f31721807040820 */ /* 0x008fe20000410000 */
[----:B------:R-:W-:-:S02]  /*25ad0*/  IADD3 R11, P2, P1, R0, R38, R2 ;  /* 0x00000026000b7210 */ /* 0x000fc4000795e002 */
[----:B------:R-:W-:Y:S01]  /*25ae0*/  SHF.R.S32.HI R9, RZ, 0x1f, R2 ;  /* 0x0000001fff097819 */ /* 0x000fe20000011402 */
[----:B------:R-:W-:-:S03]  /*25af0*/  @P0 FFMA.FTZ R21, R68, R12, R4 ;  /* 0x0000000c44150223 */ /* 0x000fc60000010004 */
[----:B------:R-:W-:Y:S01]  /*25b00*/  IADD3.X R9, R3, R39, R9, P2, P1 ;  /* 0x0000002703097210 */ /* 0x000fe200017e2409 */
[----:B------:R-:W-:Y:S06]  /*25b10*/  @P6 BRA `(.L_x_2253) ;  /* 0x0000000000c46947 */ /* 0x000fec0003800000 */
[----:B------:R-:W1:Y:S02]  /*25b20*/  S2R R4, SR_TID.X ;  /* 0x0000000000047919 */ /* 0x000e640000002100 */
[----:B-1----:R-:W-:-:S04]  /*25b30*/  SHF.R.S32.HI R2, RZ, 0x1f, R4 ;  /* 0x0000001fff027819 */ /* 0x002fc80000011404 */
[----:B------:R-:W-:-:S04]  /*25b40*/  LEA.HI R2, R2, R4, RZ, 0x5 ;  /* 0x0000000402027211 */ /* 0x000fc800078f28ff */
[----:B------:R-:W-:Y:S02]  /*25b50*/  LOP3.LUT R0, R2, 0xffffffe0, RZ, 0xc0, !PT ;  /* 0xffffffe002007812 */ /* 0x000fe400078ec0ff */
[--C-:B------:R-:W-:Y:S02]  /*25b60*/  SHF.R.S32.HI R3, RZ, 0x5, R2.reuse ;  /* 0x00000005ff037819 */ /* 0x100fe40000011402 */
[----:B------:R-:W-:Y:S01]  /*25b70*/  SHF.R.S32.HI R2, RZ, 0x1f, R2 ;  /* 0x0000001fff027819 */ /* 0x000fe20000011402 */
[----:B------:R-:W-:-:S03]  /*25b80*/  IMAD.IADD R0, R4, 0x1, -R0 ;  /* 0x0000000104007824 */ /* 0x000fc600078e0a00 */
[----:B------:R-:W-:Y:S02]  /*25b90*/  LEA.HI R2, R2, R3, RZ, 0x2 ;  /* 0x0000000302027211 */ /* 0x000fe400078f10ff */
        /* <DEDUP_REMOVED lines=20> */
[----:B------:R-:W-:Y:S02]  /*25ce0*/  @!P2 IADD3 R3, P5, R2, R11, RZ ;  /* 0x0000000b0203a210 */ /* 0x000fe40007fbe0ff */
        /* <DEDUP_REMOVED lines=20> */
.L_x_2253:
[----:B------:R-:W-:Y:S05]  /*25e30*/  BSYNC B0 ;  /* 0x0000000000007941 */ /* 0x000fea0003800000 */
.L_x_2252:
        /* <DEDUP_REMOVED lines=46> */
.L_x_2255:
[----:B------:R-:W-:Y:S05]  /*26120*/  BSYNC B0 ;  /* 0x0000000000007941 */ /* 0x000fea0003800000 */
.L_x_2254:
        /* <DEDUP_REMOVED lines=18> */
.L_x_2257:
[----:B------:R-:W-:Y:S05]  /*26250*/  BSYNC B0 ;  /* 0x0000000000007941 */ /* 0x000fea0003800000 */
.L_x_2256:
        /* <DEDUP_REMOVED lines=16> */
.L_x_2259:
[----:B------:R-:W-:Y:S05]  /*26360*/  BSYNC B0 ;  /* 0x0000000000007941 */ /* 0x000fea0003800000 */
.L_x_2258:
        /* <DEDUP_REMOVED lines=16> */
.L_x_2261:
[----:B------:R-:W-:Y:S05]  /*26470*/  BSYNC B0 ;  /* 0x0000000000007941 */ /* 0x000fea0003800000 */
.L_x_2260:
        /* <DEDUP_REMOVED lines=16> */
.L_x_2263:
[----:B------:R-:W-:Y:S05]  /*26580*/  BSYNC B0 ;  /* 0x0000000000007941 */ /* 0x000fea0003800000 */
.L_x_2262:
        /* <DEDUP_REMOVED lines=17> */
.L_x_2265:
[----:B------:R-:W-:Y:S05]  /*266a0*/  BSYNC B0 ;  /* 0x0000000000007941 */ /* 0x000fea0003800000 */
.L_x_2264:
        /* <DEDUP_REMOVED lines=16> */
.L_x_2267:
[----:B------:R-:W-:Y:S05]  /*267b0*/  BSYNC B0 ;  /* 0x0000000000007941 */ /* 0x000fea0003800000 */
.L_x_2266:
        /* <DEDUP_REMOVED lines=15> */
.L_x_2268:
        /* <DEDUP_REMOVED lines=13> */
.L_x_2598:


//--------------------- .text._ZN5flash16flash_fwd_kernelI23Flash_fwd_kernel_traitsILi64ELi128ELi64ELi4ELb0ELb0EN7cutlass10bfloat16_tE19Flash_kernel_traitsILi64ELi128ELi64ELi4ES3_EELb0ELb0ELb1ELb0ELb0ELb0ELb1ELb0EEEvNS_16Flash_fwd_paramsE --------------------------
	.section	.text._ZN5flash16flash_fwd_kernelI23Flash_fwd_kernel_traitsILi64ELi128ELi64ELi4ELb0ELb0EN7cutlass10bfloat16_tE19Flash_kernel_traitsILi64ELi128ELi64ELi4ES3_EELb0ELb0ELb1ELb0ELb0ELb0ELb1ELb0EEEvNS_16Flash_fwd_paramsE,"ax",@progbits
	.align	128
        .global         _ZN5flash16flash_fwd_kernelI23Flash_fwd_kernel_traitsILi64ELi128ELi64ELi4ELb0ELb0EN7cutlass10bfloat16_tE19Flash_kernel_traitsILi64ELi128ELi64ELi4ES3_EELb0ELb0ELb1ELb0ELb0ELb0ELb1ELb0EEEvNS_16Flash_fwd_paramsE
        .type           _ZN5flash16flash_fwd_kernelI23Flash_fwd_kernel_traitsILi64ELi128ELi64ELi4ELb0ELb0EN7cutlass10bfloat16_tE19Flash_kernel_traitsILi64ELi128ELi64ELi4ES3_EELb0ELb0ELb1ELb0ELb0ELb0ELb1ELb0EEEvNS_16Flash_fwd_paramsE,@function
        .size           _ZN5flash16flash_fwd_kernelI23Flash_fwd_kernel_traitsILi64ELi128ELi64ELi4ELb0ELb0EN7cutlass10bfloat16_tE19Flash_kernel_traitsILi64ELi128ELi64ELi4ES3_EELb0ELb0ELb1ELb0ELb0ELb0ELb1ELb0EEEvNS_16Flash_fwd_paramsE,(.L_x_2599 - _ZN5flash16flash_fwd_kernelI23Flash_fwd_kernel_traitsILi64ELi128ELi64ELi4ELb0ELb0EN7cutlass10bfloat16_tE19Flash_kernel_traitsILi64ELi128ELi64ELi4ES3_EELb0ELb0ELb1ELb0ELb0ELb0ELb1ELb0EEEvNS_16Flash_fwd_paramsE)
        .other          _ZN5flash16flash_fwd_kernelI23Flash_fwd_kernel_traitsILi64ELi128ELi64ELi4ELb0ELb0EN7cutlass10bfloat16_tE19Flash_kernel_traitsILi64ELi128ELi64ELi4ES3_EELb0ELb0ELb1ELb0ELb0ELb0ELb1ELb0EEEvNS_16Flash_fwd_paramsE,@"STO_CUDA_ENTRY STV_DEFAULT"
_ZN5flash16flash_fwd_kernelI23Flash_fwd_kernel_traitsILi64ELi128ELi64ELi4ELb0ELb0EN7cutlass10bfloat16_tE19Flash_kernel_traitsILi64ELi128ELi64ELi4ES3_EELb0ELb0ELb1ELb0ELb0ELb0ELb1ELb0EEEvNS_16Flash_fwd_paramsE:
.text._ZN5flash16flash_fwd_kernelI23Flash_fwd_kernel_traitsILi64ELi128ELi64ELi4ELb0ELb0EN7cutlass10bfloat16_tE19Flash_kernel_traitsILi64ELi128ELi64ELi4ES3_EELb0ELb0ELb1ELb0ELb0ELb0ELb1ELb0EEEvNS_16Flash_fwd_paramsE:
        /* <DEDUP_REMOVED lines=15> */
[----:B------:R-:W3:Y:S08]  /*00f0*/  LDC.64 R10, c[0x0][0x2f8] ;  /* 0x0000be00ff0a7b82 */ /* 0x000ef00000000a00 */
[----:B------:R-:W4:Y:S01]  /*0100*/  @P1 LDC.64 R6, c[0x0][0x300] ;  /* 0x0000c000ff061b82 */ /* 0x000f220000000a00 */
[----:B------:R-:W3:Y:S04]  /*0110*/  @P0 LDG.E R32, desc[UR10][R4.64] ;  /* 0x0000000a04200981 */ /* 0x000ee8000c1e1900 */
[----:B------:R4:W3:Y:S01]  /*0120*/  @P0 LDG.E R0, desc[UR10][R4.64+0x4] ;  /* 0x0000040a04000981 */ /* 0x0008e2000c1e1900 */
[----:B--2---:R-:W-:Y:S01]  /*0130*/  ISETP.NE.AND P3, PT, R8, RZ, PT ;  /* 0x000000ff0800720c */ /* 0x004fe20003f65270 */
[----:B------:R-:W-:Y:S01]  /*0140*/  IMAD.MOV.U32 R8, RZ, RZ, RZ ;  /* 0x000000ffff087224 */ /* 0x000fe200078e00ff */
[----:B-1----:R-:W-:Y:S01]  /*0150*/  ISETP.EQ.U32.AND P2, PT, R2, RZ, PT ;  /* 0x000000ff0200720c */ /* 0x002fe20003f42070 */
[----:B------:R-:W-:-:S03]  /*0160*/  IMAD.MOV.U32 R9, RZ, RZ, -0x1 ;  /* 0xffffffffff097424 */ /* 0x000fc600078e00ff */
[----:B------:R-:W-:Y:S01]  /*0170*/  ISETP.EQ.OR.EX P2, PT, R3, RZ, !P3, P2 ;  /* 0x000000ff0300720c */ /* 0x000fe20005f42720 */
[----:B----4-:R-:W-:-:S04]  /*0180*/  @P1 IMAD.WIDE R4, R18, 0x4, R6 ;  /* 0x0000000412041825 */ /* 0x010fc800078e0206 */
[----:B---3--:R-:W-:Y:S01]  /*0190*/  IMAD.WIDE R6, R18, 0x4, R10 ;  /* 0x0000000412067825 */ /* 0x008fe200078e020a */
[----:B------:R1:W5:Y:S07]  /*01a0*/  @P1 LDG.E R8, desc[UR10][R4.64] ;  /* 0x0000000a04081981 */ /* 0x00036e000c1e1900 */
[----:B------:R1:W5:Y:S01]  /*01b0*/  @!P2 LDG.E R9, desc[UR10][R6.64] ;  /* 0x0000000a0609a981 */ /* 0x000362000c1e1900 */
[----:B------:R-:W2:Y:S01]  /*01c0*/  S2R R19, SR_CTAID.X ;  /* 0x0000000000137919 */ /* 0x000ea20000002500 */
[----:B------:R-:W3:Y:S02]  /*01d0*/  S2R R21, SR_CTAID.Z ;  /* 0x0000000000157919 */ /* 0x000ee40000002700 */
[----:B------:R1:W-:Y:S01]  /*01e0*/  STL [R1+0x88], R32 ;  /* 0x0000882001007387 */ /* 0x0003e20000100800 */
[----:B------:R-:W-:-:S06]  /*01f0*/  @P0 IMAD.IADD R58, R0, 0x1, -R32 ;  /* 0x00000001003a0824 */ /* 0x000fcc00078e0a20 */
[----:B------:R-:W4:Y:S01]  /*0200*/  @!P0 LDC R58, c[0x0][0x2c4] ;  /* 0x0000b100ff3a8b82 */ /* 0x000f220000000800 */
[----:B------:R-:W-:-:S04]  /*0210*/  ISETP.NE.U32.AND P0, PT, R2, RZ, PT ;  /* 0x000000ff0200720c */ /* 0x000fc80003f05070 */
[----:B------:R-:W-:-:S13]  /*0220*/  ISETP.NE.AND.EX P0, PT, R3, RZ, PT, P0 ;  /* 0x000000ff0300720c */ /* 0x000fda0003f05300 */
[----:B-123--:R-:W-:Y:S05]  /*0230*/  @!P0 BRA `(.L_x_2269) ;  /* 0x0000000000108947 */ /* 0x00efea0003800000 */
[----:B------:R-:W2:Y:S02]  /*0240*/  @P3 LDG.E R0, desc[UR10][R6.64+0x4] ;  /* 0x0000040a06003981 */ /* 0x000ea4000c1e1900 */
[----:B--2--5:R-:W-:-:S06]  /*0250*/  @P3 IADD3 R4, R0, -R9, RZ ;  /* 0x8000000900043210 */ /* 0x024fcc0007ffe0ff */
[----:B------:R2:W5:Y:S01]  /*0260*/  @!P3 LDG.E R4, desc[UR10][R6.64] ;  /* 0x0000000a0604b981 */ /* 0x000562000c1e1900 */
[----:B------:R-:W-:Y:S05]  /*0270*/  BRA `(.L_x_2270) ;  /* 0x0000000000047947 */ /* 0x000fea0003800000 */
.L_x_2269:
[----:B------:R-:W1:Y:S02]  /*0280*/  LDC R4, c[0x0][0x2c8] ;  /* 0x0000b200ff047b82 */ /* 0x000e640000000800 */
.L_x_2270:
        /* <DEDUP_REMOVED lines=40> */
[----:B------:R-:W-:Y:S01]  /*0510*/  ULDC UR6, c[0x0][0x2d0] ;  /* 0x0000b40000067ab9 */ /* 0x000fe20000000800 */
[----:B------:R-:W-:Y:S01]  /*0520*/  SHF.R.S32.HI R17, RZ, 0x1f, R158 ;  /* 0x0000001fff117819 */ /* 0x000fe2000001149e */
[----:B------:R-:W-:Y:S01]  /*0530*/  ULDC.64 UR4, c[0x0][0x2a0] ;  /* 0x0000a80000047ab9 */ /* 0x000fe20000000a00 */
[----:B------:R-:W-:Y:S02]  /*0540*/  BSSY B0, `(.L_x_2272) ;  /* 0x000004e000007945 */ /* 0x000fe40003800000 */
[----:B------:R-:W-:Y:S01]  /*0550*/  LEA.HI R17, R17, R158, RZ, 0x3 ;  /* 0x0000009e11117211 */ /* 0x000fe200078f18ff */
[----:B------:R-:W3:Y:S03]  /*0560*/  LDC.U8 R2, c[0x0][0x3d8] ;  /* 0x0000f600ff027b82 */ /* 0x000ee60000000000 */
[----:B------:R-:W-:-:S05]  /*0570*/  LOP3.LUT R15, R17, 0xfffffff8, RZ, 0xc0, !PT ;  /* 0xfffffff8110f7812 */ /* 0x000fca00078ec0ff */
[----:B------:R-:W4:Y:S01]  /*0580*/  @!P0 LDC.64 R10, c[0x0][0x290] ;  /* 0x0000a400ff0a8b82 */ /* 0x000f220000000a00 */
[----:B------:R-:W-:Y:S01]  /*0590*/  IMAD.IADD R15, R158, 0x1, -R15 ;  /* 0x000000019e0f7824 */ /* 0x000fe200078e0a0f */
[----:B--2---:R-:W-:-:S06]  /*05a0*/  ISETP.NE.AND P2, PT, R0, RZ, PT ;  /* 0x000000ff0000720c */ /* 0x004fcc0003f45270 */
[----:B------:R-:W2:Y:S01]  /*05b0*/  @P0 LDC.64 R4, c[0x0][0x298] ;  /* 0x0000a600ff040b82 */ /* 0x000ea20000000a00 */
[C---:B---3--:R-:W-:Y:S02]  /*05c0*/  ISETP.NE.AND P1, PT, R2.reuse, RZ, PT ;  /* 0x000000ff0200720c */ /* 0x048fe40003f25270 */
[----:B------:R-:W-:Y:S02]  /*05d0*/  ISETP.NE.AND P3, PT, R2, RZ, !P2 ;  /* 0x000000ff0200720c */ /* 0x000fe40005765270 */
[----:B------:R-:W-:-:S03]  /*05e0*/  ISETP.NE.OR P1, PT, R0, RZ, !P1 ;  /* 0x000000ff0000720c */ /* 0x000fc60004f25670 */
[----:B------:R-:W3:Y:S01]  /*05f0*/  @!P2 LDC R8, c[0x0][0x2c4] ;  /* 0x0000b100ff08ab82 */ /* 0x000ee20000000800 */
[----:B------:R-:W-:Y:S01]  /*0600*/  @!P0 SHF.R.S32.HI R0, RZ, 0x1f, R18 ;  /* 0x0000001fff008819 */ /* 0x000fe20000011412 */
[----:B------:R-:W-:-:S04]  /*0610*/  @P2 IMAD.MOV.U32 R6, RZ, RZ, 0x1 ;  /* 0x00000001ff062424 */ /* 0x000fc800078e00ff */
[----:B----4-:R-:W-:Y:S02]  /*0620*/  @!P0 IMAD R0, R0, R10, RZ ;  /* 0x0000000a00008224 */ /* 0x010fe400078e02ff */
[----:B------:R-:W4:Y:S02]  /*0630*/  @!P2 LDC R9, c[0x0][0x270] ;  /* 0x00009c00ff09ab82 */ /* 0x000f240000000800 */
[----:B------:R-:W-:Y:S02]  /*0640*/  @!P0 IMAD R14, R18, R11, R0 ;  /* 0x0000000b120e8224 */ /* 0x000fe400078e0200 */
[----:B--2---:R-:W-:-:S04]  /*0650*/  @P0 IMAD.WIDE.U32 R2, R32, R4, RZ ;  /* 0x0000000420020225 */ /* 0x004fc800078e00ff */
[----:B------:R-:W2:Y:S01]  /*0660*/  @!P1 LDC R7, c[0x0][0x2c4] ;  /* 0x0000b100ff079b82 */ /* 0x000ea20000000800 */
[----:B------:R-:W-:-:S07]  /*0670*/  @P0 IMAD R11, R32, R5, R3 ;  /* 0x00000005200b0224 */ /* 0x000fce00078e0203 */
[----:B---3--:R-:W4:Y:S08]  /*0680*/  @P3 LDC R8, c[0x0][0x2e4] ;  /* 0x0000b900ff083b82 */ /* 0x008f300000000800 */
[----:B------:R-:W3:Y:S08]  /*0690*/  @P2 LDC.64 R12, c[0x0][0x2c0] ;  /* 0x0000b000ff0c2b82 */ /* 0x000ef00000000a00 */
[----:B------:R-:W5:Y:S01]  /*06a0*/  @P2 LDC R16, c[0x0][0x2c0] ;  /* 0x0000b000ff102b82 */ /* 0x000f620000000800 */
[----:B--2---:R-:W-:-:S05]  /*06b0*/  @!P1 IMAD R4, R18, R7, RZ ;  /* 0x0000000712049224 */ /* 0x004fca00078e02ff */
[----:B------:R-:W-:Y:S01]  /*06c0*/  @!P1 SEL R4, R4, R32, !P0 ;  /* 0x0000002004049207 */ /* 0x000fe20004000000 */
[----:B----4-:R-:W-:Y:S02]  /*06d0*/  @!P2 IMAD R6, R8, R9, RZ ;  /* 0x000000090806a224 */ /* 0x010fe400078e02ff */
[----:B------:R-:W-:Y:S01]  /*06e0*/  @P0 IMAD.MOV.U32 R9, RZ, RZ, R2 ;  /* 0x000000ffff090224 */ /* 0x000fe200078e0002 */
[----:B------:R-:W-:Y:S01]  /*06f0*/  CS2R R2, SRZ ;  /* 0x0000000000027805 */ /* 0x000fe2000001ff00 */
[C---:B------:R-:W-:Y:S01]  /*0700*/  IMAD R5, R18.reuse, R6, RZ ;  /* 0x0000000612057224 */ /* 0x040fe200078e02ff */
[----:B------:R-:W-:Y:S01]  /*0710*/  @!P1 SHF.R.S32.HI R3, RZ, 0x1f, R4 ;  /* 0x0000001fff039819 */ /* 0x000fe20000011404 */
[----:B------:R-:W-:-:S03]  /*0720*/  @!P0 IMAD.WIDE.U32 R6, R18, R10, RZ ;  /* 0x0000000a12068225 */ /* 0x000fc600078e00ff */
[----:B------:R-:W-:Y:S01]  /*0730*/  SEL R5, R5, RZ, P1 ;  /* 0x000000ff05057207 */ /* 0x000fe20000800000 */
[----:B---3--:R-:W-:Y:S02]  /*0740*/  @P2 IMAD R0, R13, R12, RZ ;  /* 0x0000000c0d002224 */ /* 0x008fe400078e02ff */
[----:B------:R-:W-:Y:S02]  /*0750*/  @!P2 IMAD.MOV.U32 R0, RZ, RZ, R8 ;  /* 0x000000ffff00a224 */ /* 0x000fe400078e0008 */
[----:B------:R-:W-:Y:S02]  /*0760*/  @!P1 IMAD.MOV.U32 R2, RZ, RZ, R4 ;  /* 0x000000ffff029224 */ /* 0x000fe400078e0004 */
[----:B------:R-:W-:Y:S02]  /*0770*/  @!P2 IMAD.MOV.U32 R16, RZ, RZ, 0x1 ;  /* 0x00000001ff10a424 */ /* 0x000fe400078e00ff */
[----:B------:R-:W-:Y:S02]  /*0780*/  IMAD R5, R21, R0, R5 ;  /* 0x0000000015057224 */ /* 0x000fe400078e0205 */
[----:B------:R-:W-:-:S02]  /*0790*/  @!P0 IMAD.MOV.U32 R9, RZ, RZ, R6 ;  /* 0x000000ffff098224 */ /* 0x000fc400078e0006 */
[----:B------:R-:W-:Y:S02]  /*07a0*/  IMAD.SHL.U32 R0, R15, 0x8, RZ ;  /* 0x000000080f007824 */ /* 0x000fe400078e00ff */
[----:B-----5:R-:W-:Y:S02]  /*07b0*/  IMAD R4, R159, R16, RZ ;  /* 0x000000109f047224 */ /* 0x020fe400078e02ff */
[----:B------:R-:W-:Y:S01]  /*07c0*/  @!P0 IMAD.IADD R11, R7, 0x1, R14 ;  /* 0x00000001070b8824 */ /* 0x000fe200078e020e */
[----:B------:R-:W-:Y:S01]  /*07d0*/  IADD3 R8, P0, R0, R9, RZ ;  /* 0x0000000900087210 */ /* 0x000fe20007f1e0ff */
[----:B------:R-:W-:Y:S01]  /*07e0*/  IMAD.IADD R14, R58, 0x1, -R159 ;  /* 0x000000013a0e7824 */ /* 0x000fe200078e0a9f */
[----:B------:R-:W-:Y:S02]  /*07f0*/  SHF.R.S32.HI R6, RZ, 0x1f, R4 ;  /* 0x0000001fff067819 */ /* 0x000fe40000011404 */
[----:B------:R-:W-:Y:S02]  /*0800*/  IADD3 R18, P2, P1, R4, R2, R5 ;  /* 0x0000000204127210 */ /* 0x000fe4000795e005 */
[----:B------:R-:W-:-:S02]  /*0810*/  SHF.R.S32.HI R4, RZ, 0x3, R17 ;  /* 0x00000003ff047819 */ /* 0x000fc40000011411 */
[----:B------:R-:W-:Y:S02]  /*0820*/  LEA.HI.X.SX32 R9, R0, R11, 0x1, P0 ;  /* 0x0000000b00097211 */ /* 0x000fe400000f0eff */
        /* <DEDUP_REMOVED lines=8> */
[----:B------:R-:W-:-:S02]  /*08b0*/  SHF.R.S32.HI R7, RZ, 0x1f, R21 ;  /* 0x0000001fff077819 */ /* 0x000fc40000011415 */
[----:B------:R-:W-:Y:S02]  /*08c0*/  SHF.R.S32.HI R5, RZ, 0x1f, R5 ;  /* 0x0000001fff057819 */ /* 0x000fe40000011405 */
[-C--:B------:R-:W-:Y:S01]  /*08d0*/  ISETP.GE.AND P6, PT, R24, R14.reuse, PT ;  /* 0x0000000e1800720c */ /* 0x080fe20003fc6270 */
[----:B------:R-:W-:Y:S01]  /*08e0*/  IMAD R7, R7, UR4, RZ ;  /* 0x0000000407077c24 */ /* 0x000fe2000f8e02ff */
[----:B------:R-:W-:Y:S02]  /*08f0*/  IADD3.X R17, R6, R3, R5, P2, P1 ;  /* 0x0000000306117210 */ /* 0x000fe400017e2405 */
[--C-:B------:R-:W-:Y:S01]  /*0900*/  SHF.R.S32.HI R5, RZ, 0x1f, R4.reuse ;  /* 0x0000001fff057819 */ /* 0x100fe20000011404 */
[----:B------:R-:W-:Y:S01]  /*0910*/  IMAD R6, R21, UR5, R7 ;  /* 0x0000000515067c24 */ /* 0x000fe2000f8e0207 */
[-C--:B------:R-:W-:Y:S02]  /*0920*/  ISETP.GE.AND P5, PT, R25, R14.reuse, PT ;  /* 0x0000000e1900720c */ /* 0x080fe40003fa6270 */
[-C--:B------:R-:W-:Y:S01]  /*0930*/  ISETP.GE.AND P4, PT, R26, R14.reuse, PT ;  /* 0x0000000e1a00720c */ /* 0x080fe20003f86270 */
[----:B------:R-:W-:Y:S01]  /*0940*/  IMAD.WIDE R2, R19, 0x80, R4 ;  /* 0x0000008013027825 */ /* 0x000fe200078e0204 */
[----:B------:R-:W-:-:S03]  /*0950*/  ISETP.GE.OR P1, PT, R24, R14, P3 ;  /* 0x0000000e1800720c */ /* 0x000fc60001f26670 */
        /* <DEDUP_REMOVED lines=12> */
.L_x_2273:
[----:B------:R-:W-:Y:S05]  /*0a20*/  BSYNC B0 ;  /* 0x0000000000007941 */ /* 0x000fea0003800000 */
.L_x_2272:
[----:B------:R-:W-:Y:S01]  /*0a30*/  BSSY B0, `(.L_x_2274) ;  /* 0x0000010000007945 */ /* 0x000fe20003800000 */
[----:B------:R-:W-:-:S03]  /*0a40*/  ISETP.GE.OR P2, PT, R25, R14, P3 ;  /* 0x0000000e1900720c */ /* 0x000fc60001f46670 */
[----:B------:R-:W-:Y:S10]  /*0a50*/  @P1 BRA `(.L_x_2275) ;  /* 0x0000000000341947 */ /* 0x000ff40003800000 */
        /* <DEDUP_REMOVED lines=13> */
.L_x_2275:
[----:B------:R-:W-:Y:S05]  /*0b30*/  BSYNC B0 ;  /* 0x0000000000007941 */ /* 0x000fea0003800000 */
.L_x_2274:
        /* <DEDUP_REMOVED lines=17> */
.L_x_2277:
[----:B------:R-:W-:Y:S05]  /*0c50*/  BSYNC B0 ;  /* 0x0000000000007941 */ /* 0x000fea0003800000 */
.L_x_2276:
        /* <DEDUP_REMOVED lines=16> */
.L_x_2279:
[----:B------:R-:W-:Y:S05]  /*0d60*/  BSYNC B0 ;  /* 0x0000000000007941 */ /* 0x000fea0003800000 */
.L_x_2278:
        /* <DEDUP_REMOVED lines=19> */
.L_x_2281:
[----:B------:R-:W-:Y:S05]  /*0ea0*/  BSYNC B0 ;  /* 0x0000000000007941 */ /* 0x000fea0003800000 */
.L_x_2280:
        /* <DEDUP_REMOVED lines=28> */
.L_x_2283:
[----:B------:R-:W-:Y:S05]  /*1070*/  BSYNC B0 ;  /* 0x0000000000007941 */ /* 0x000fea0003800000 */
.L_x_2282:
        /* <DEDUP_REMOVED lines=19> */
.L_x_2285:
[----:B------:R-:W-:Y:S05]  /*11b0*/  BSYNC B0 ;  /* 0x0000000000007941 */ /* 0x000fea0003800000 */
.L_x_2284:
        /* <DEDUP_REMOVED lines=16> */
.L_x_2287:
[----:B------:R-:W-:Y:S05]  /*12c0*/  BSYNC B0 ;  /* 0x0000000000007941 */ /* 0x000fea0003800000 */
.L_x_2286:
        /* <DEDUP_REMOVED lines=11> */
.L_x_2289:
[----:B------:R-:W-:Y:S05]  /*1380*/  BSYNC B0 ;  /* 0x0000000000007941 */ /* 0x000fea0003800000 */
.L_x_2288:
        /* <DEDUP_REMOVED lines=10> */
.L_x_2291:
[----:B------:R-:W-:Y:S05]  /*1430*/  BSYNC B0 ;  /* 0x0000000000007941 */ /* 0x000fea0003800000 */
.L_x_2290:
        /* <DEDUP_REMOVED lines=10> */
.L_x_2293:
[----:B------:R-:W-:Y:S05]  /*14e0*/  BSYNC B0 ;  /* 0x0000000000007941 */ /* 0x000fea0003800000 */
.L_x_2292:
        /* <DEDUP_REMOVED lines=11> */
.L_x_2295:
[----:B------:R-:W-:Y:S05]  /*15a0*/  BSYNC B0 ;  /* 0x0000000000007941 */ /* 0x000fea0003800000 */
.L_x_2294:
        /* <DEDUP_REMOVED lines=11> */
.L_x_2297:
[----:B------:R-:W-:Y:S05]  /*1660*/  BSYNC B0 ;  /* 0x0000000000007941 */ /* 0x000fea0003800000 */
.L_x_2296:
        /* <DEDUP_REMOVED lines=11> */
.L_x_2299:
[----:B------:R-:W-:Y:S05]  /*1720*/  BSYNC B0 ;  /* 0x0000000000007941 */ /* 0x000fea0003800000 */
.L_x_2298:
        /* <DEDUP_REMOVED lines=10> */
.L_x_2301:
[----:B------:R-:W-:Y:S05]  /*17d0*/  BSYNC B0 ;  /* 0x0000000000007941 */ /* 0x000fea0003800000 */
.L_x_2300:
        /* <DEDUP_REMOVED lines=10> */
.L_x_2271:
[----:B------:R-:W2:Y:S01]  /*1880*/  LDC R14, c[0x0][0x278] ;  /* 0x00009e00ff0e7b82 */ /* 0x000ea20000000800 */
[----:B------:R-:W-:Y:S02]  /*1890*/  IABS R4, R21 ;  /* 0x0000001500047213 */ /* 0x000fe40000000000 */
[----:B------:R-:W-:Y:S02]  /*18a0*/  SHF.R.S32.HI R22, RZ, 0x1f, R158 ;  /* 0x0000001fff167819 */ /* 0x000fe4000001149e */
[----:B------:R-:W-:Y:S02]  /*18b0*/  ISETP.NE.AND P1, PT, R32, -0x1, PT ;  /* 0xffffffff2000780c */ /* 0x000fe40003f25270 */
[----:B------:R-:W-:Y:S02]  /*18c0*/  ISETP.NE.AND P0, PT, R9, -0x1, PT ;  /* 0xffffffff0900780c */ /* 0x000fe40003f05270 */
[----:B------:R-:W-:Y:S02]  /*18d0*/  LEA.HI R5, R22, R158, RZ, 0x6 ;  /* 0x0000009e16057211 */ /* 0x000fe400078f30ff */
[----:B------:R-:W-:-:S07]  /*18e0*/  MOV R251, R17 ;  /* 0x0000001100fb7202 */ /* 0x000fce0000000f00 */
[----:B------:R-:W3:Y:S01]  /*18f0*/  @!P1 LDC.64 R6, c[0x0][0x228] ;  /* 0x00008a00ff069b82 */ /* 0x000ee20000000a00 */
[----:B--2---:R-:W-:-:S07]  /*1900*/  IABS R12, R14 ;  /* 0x0000000e000c7213 */ /* 0x004fce0000000000 */
[----:B------:R-:W2:Y:S01]  /*1910*/  @P1 LDC.64 R10, c[0x0][0x240] ;  /* 0x00009000ff0a1b82 */ /* 0x000ea20000000a00 */
[----:B------:R-:W4:Y:S07]  /*1920*/  I2F.RP R2, R12 ;  /* 0x0000000c00027306 */ /* 0x000f2e0000209400 */
[----:B------:R-:W5:Y:S08]  /*1930*/  @P0 LDC.64 R208, c[0x0][0x250] ;  /* 0x00009400ffd00b82 */ /* 0x000f700000000a00 */
[----:B------:R-:W1:Y:S01]  /*1940*/  @P0 LDC.64 R206, c[0x0][0x248] ;  /* 0x00009200ffce0b82 */ /* 0x000e620000000a00 */
[----:B----4-:R-:W4:Y:S02]  /*1950*/  MUFU.RCP R2, R2 ;  /* 0x0000000200027308 */ /* 0x010f240000001000 */
[----:B----4-:R-:W-:-:S06]  /*1960*/  VIADD R2, R2, 0xffffffe ;  /* 0x0ffffffe02027836 */ /* 0x010fcc0000000000 */
[----:B------:R-:W4:Y:S02]  /*1970*/  F2I.FTZ.U32.TRUNC.NTZ R3, R2 ;  /* 0x0000000200037305 */ /* 0x000f24000021f000 */
[----:B----4-:R-:W-:Y:S01]  /*1980*/  IMAD.MOV R0, RZ, RZ, -R3 ;  /* 0x000000ffff007224 */ /* 0x010fe200078e0a03 */
[----:B------:R-:W-:-:S03]  /*1990*/  MOV R2, RZ ;  /* 0x000000ff00027202 */ /* 0x000fc60000000f00 */
[----:B------:R-:W-:-:S04]  /*19a0*/  IMAD R0, R0, R12, RZ ;  /* 0x0000000c00007224 */ /* 0x000fc800078e02ff */
[----:B------:R-:W-:Y:S01]  /*19b0*/  IMAD.HI.U32 R0, R3, R0, R2 ;  /* 0x0000000003007227 */ /* 0x000fe200078e0002 */
[----:B------:R-:W-:-:S04]  /*19c0*/  LEA.HI R3, R22, R158, RZ, 0x3 ;  /* 0x0000009e16037211 */ /* 0x000fc800078f18ff */
[----:B------:R-:W-:Y:S01]  /*19d0*/  SHF.R.S32.HI R30, RZ, 0x3, R3 ;  /* 0x00000003ff1e7819 */ /* 0x000fe20000011403 */
[----:B------:R-:W-:Y:S01]  /*19e0*/  IMAD.HI.U32 R0, R0, R4, RZ ;  /* 0x0000000400007227 */ /* 0x000fe200078e00ff */
[----:B------:R-:W-:Y:S02]  /*19f0*/  LOP3.LUT R3, R3, 0xfffffff8, RZ, 0xc0, !PT ;  /* 0xfffffff803037812 */ /* 0x000fe400078ec0ff */
[----:B------:R-:W-:Y:S01]  /*1a00*/  SHF.R.S32.HI R31, RZ, 0x1f, R30 ;  /* 0x0000001fff1f7819 */ /* 0x000fe2000001141e */
[----:B------:R-:W-:Y:S01]  /*1a10*/  IMAD.MOV R2, RZ, RZ, -R0 ;  /* 0x000000ffff027224 */ /* 0x000fe200078e0a00 */
[----:B------:R-:W-:-:S03]  /*1a20*/  IADD3 R28, -R3, R158, RZ ;  /* 0x0000009e031c7210 */ /* 0x000fc60007ffe1ff */
[----:B------:R-:W-:Y:S02]  /*1a30*/  IMAD R2, R12, R2, R4 ;  /* 0x000000020c027224 */ /* 0x000fe400078e0204 */
[----:B------:R-:W-:Y:S02]  /*1a40*/  IMAD.SHL.U32 R16, R28, 0x8, RZ ;  /* 0x000000081c107824 */ /* 0x000fe400078e00ff */
[----:B------:R-:W-:Y:S01]  /*1a50*/  IMAD.SHL.U32 R4, R30, 0x40, RZ ;  /* 0x000000401e047824 */ /* 0x000fe200078e00ff */
[----:B------:R-:W-:Y:S01]  /*1a60*/  ISETP.GT.U32.AND P2, PT, R12, R2, PT ;  /* 0x000000020c00720c */ /* 0x000fe20003f44070 */
[--C-:B------:R-:W-:Y:S01]  /*1a70*/  IMAD.MOV.U32 R250, RZ, RZ, R16.reuse ;  /* 0x000000fffffa7224 */ /* 0x100fe200078e0010 */
[----:B------:R4:W-:Y:S01]  /*1a80*/  STL [R1+0x50], R16 ;  /* 0x0000501001007387 */ /* 0x0009e20000100800 */
[----:B------:R-:W-:Y:S01]  /*1a90*/  IMAD.MOV.U32 R250, RZ, RZ, R16 ;  /* 0x000000fffffa7224 */ /* 0x000fe200078e0010 */
[----:B------:R-:W-:Y:S01]  /*1aa0*/  LOP3.LUT R4, R4, 0x1c0, RZ, 0xc0, !PT ;  /* 0x000001c004047812 */ /* 0x000fe200078ec0ff */
[----:B------:R-:W-:Y:S01]  /*1ab0*/  IMAD.WIDE R24, R19, 0x80, R30 ;  /* 0x0000008013187825 */ /* 0x000fe200078e021e */
[----:B------:R1:W-:Y:S02]  /*1ac0*/  STL.64 [R1+0x60], R30 ;  /* 0x0000601e01007387 */ /* 0x0003e40000100a00 */
[----:B------:R-:W-:-:S02]  /*1ad0*/  LOP3.LUT R3, R4, 0x38, R250, 0xf8, !PT ;  /* 0x0000003804037812 */ /* 0x000fc400078ef8fa */
[----:B------:R-:W-:Y:S01]  /*1ae0*/  SHF.R.U32.HI R4, RZ, 0x3, R4 ;  /* 0x00000003ff047819 */ /* 0x000fe20000011604 */
[----:B------:R1:W-:Y:S02]  /*1af0*/  STL.64 [R1+0x48], R24 ;  /* 0x0000481801007387 */ /* 0x0003e40000100a00 */
[----:B------:R-:W-:Y:S01]  /*1b00*/  @!P2 IMAD.IADD R2, R2, 0x1, -R12 ;  /* 0x000000010202a824 */ /* 0x000fe200078e0a0c */
[----:B------:R-:W-:Y:S01]  /*1b10*/  LOP3.LUT R3, R3, R4, RZ, 0x3c, !PT ;  /* 0x0000000403037212 */ /* 0x000fe200078e3cff */
[----:B------:R-:W-:Y:S01]  /*1b20*/  @!P2 VIADD R0, R0, 0x1 ;  /* 0x000000010000a836 */ /* 0x000fe20000000000 */
[----:B------:R-:W-:Y:S02]  /*1b30*/  @!P1 SHF.R.S32.HI R4, RZ, 0x1f, R18 ;  /* 0x0000001fff049819 */ /* 0x000fe40000011412 */
[----:B------:R-:W-:Y:S02]  /*1b40*/  ISETP.GE.U32.AND P4, PT, R2, R12, PT ;  /* 0x0000000c0200720c */ /* 0x000fe40003f86070 */
[----:B------:R-:W-:Y:S01]  /*1b50*/  SHF.L.U32 R2, R5, 0x3, RZ ;  /* 0x0000000305027819 */ /* 0x000fe200000006ff */
[----:B---3--:R-:W-:Y:S01]  /*1b60*/  @!P1 IMAD R4, R4, R6, RZ ;  /* 0x0000000604049224 */ /* 0x008fe200078e02ff */
[----:B------:R-:W-:-:S02]  /*1b70*/  LOP3.LUT R5, R21, R14, RZ, 0x3c, !PT ;  /* 0x0000000e15057212 */ /* 0x000fc400078e3cff */
[----:B------:R-:W-:Y:S01]  /*1b80*/  LOP3.LUT R203, R3, 0xfffffe00, R2, 0xf8, !PT ;  /* 0xfffffe0003cb7812 */ /* 0x000fe200078ef802 */
[----:B------:R-:W-:Y:S01]  /*1b90*/  @!P1 IMAD R4, R18, R7, R4 ;  /* 0x0000000712049224 */ /* 0x000fe200078e0204 */
[----:B------:R-:W-:Y:S01]  /*1ba0*/  ISETP.GE.AND P3, PT, R5, RZ, PT ;  /* 0x000000ff0500720c */ /* 0x000fe20003f66270 */
[----:B--2---:R-:W-:Y:S01]  /*1bb0*/  @P1 IMAD.WIDE.U32 R2, R32, R10, RZ ;  /* 0x0000000a20021225 */ /* 0x004fe200078e00ff */
[----:B------:R-:W-:-:S03]  /*1bc0*/  ISETP.NE.AND P2, PT, R14, RZ, PT ;  /* 0x000000ff0e00720c */ /* 0x000fc60003f45270 */
[----:B------:R-:W-:-:S04]  /*1bd0*/  @!P1 IMAD.WIDE.U32 R6, R18, R6, RZ ;  /* 0x0000000612069225 */ /* 0x000fc800078e00ff */
[----:B------:R-:W-:Y:S01]  /*1be0*/  @P1 IMAD R11, R32, R11, R3 ;  /* 0x0000000b200b1224 */ /* 0x000fe200078e0203 */
[----:B------:R-:W-:Y:S01]  /*1bf0*/  @P0 IADD3 R3, R8, R9, RZ ;  /* 0x0000000908030210 */ /* 0x000fe20007ffe0ff */
[----:B------:R-:W-:Y:S02]  /*1c00*/  @P4 VIADD R0, R0, 0x1 ;  /* 0x0000000100004836 */ /* 0x000fe40000000000 */
[----:B------:R-:W-:Y:S02]  /*1c10*/  @!P1 IMAD.IADD R11, R7, 0x1, R4 ;  /* 0x00000001070b9824 */ /* 0x000fe400078e0204 */
[----:B------:R-:W-:Y:S01]  /*1c20*/  @P0 IMAD.IADD R4, R8, 0x1, R9 ;  /* 0x0000000108040824 */ /* 0x000fe200078e0209 */
[----:B------:R-:W-:Y:S01]  /*1c30*/  MOV R13, R0 ;  /* 0x00000000000d7202 */ /* 0x000fe20000000f00 */
[----:B------:R-:W-:Y:S01]  /*1c40*/  @P1 IMAD.MOV.U32 R10, RZ, RZ, R2 ;  /* 0x000000ffff0a1224 */ /* 0x000fe200078e0002 */
[----:B------:R-:W-:Y:S01]  /*1c50*/  @!P1 MOV R10, R6 ;  /* 0x00000006000a9202 */ /* 0x000fe20000000f00 */
[----:B-----5:R-:W-:-:S02]  /*1c60*/  @P0 IMAD R7, R3, R209, RZ ;  /* 0x000000d103070224 */ /* 0x020fc400078e02ff */
[----:B-1----:R-:W-:Y:S02]  /*1c70*/  @P0 IMAD R0, R4, R207, RZ ;  /* 0x000000cf04000224 */ /* 0x002fe400078e02ff */
[----:B------:R-:W-:-:S04]  /*1c80*/  @P0 IMAD.WIDE.U32 R2, R3, R208, RZ ;  /* 0x000000d003020225 */ /* 0x000fc800078e00ff */
[----:B------:R-:W-:Y:S01]  /*1c90*/  @P0 IMAD.WIDE.U32 R4, R4, R206, RZ ;  /* 0x000000ce04040225 */ /* 0x000fe200078e00ff */
[----:B------:R-:W-:-:S03]  /*1ca0*/  @P0 MOV R17, R2 ;  /* 0x0000000200110202 */ /* 0x000fc60000000f00 */
[----:B------:R-:W-:Y:S01]  /*1cb0*/  @!P3 IMAD.MOV R13, RZ, RZ, -R13 ;  /* 0x000000ffff0db224 */ /* 0x000fe200078e0a0d */
[----:B------:R-:W-:Y:S01]  /*1cc0*/  @!P2 LOP3.LUT R13, RZ, R14, RZ, 0x33, !PT ;  /* 0x0000000eff0da212 */ /* 0x000fe200078e33ff */
[----:B------:R-:W-:Y:S01]  /*1cd0*/  @P0 IMAD.IADD R20, R3, 0x1, R7 ;  /* 0x0000000103140824 */ /* 0x000fe200078e0207 */
[----:B------:R-:W-:Y:S01]  /*1ce0*/  LEA.HI R7, R22, R158, RZ, 0x4 ;  /* 0x0000009e16077211 */ /* 0x000fe200078f20ff */
[----:B------:R-:W-:Y:S01]  /*1cf0*/  @P0 IMAD.IADD R19, R5, 0x1, R0 ;  /* 0x0000000105130824 */ /* 0x000fe200078e0200 */
[----:B----4-:R-:W-:Y:S01]  /*1d00*/  @P0 MOV R16, R4 ;  /* 0x0000000400100202 */ /* 0x010fe20000000f00 */
        /* <DEDUP_REMOVED lines=14> */
.L_x_2302:
        /* <DEDUP_REMOVED lines=14> */
.L_x_2303:
[----:B------:R-:W-:Y:S01]  /*1ed0*/  IMAD.IADD R18, R58, 0x1, -R159 ;  /* 0x000000013a127824 */ /* 0x000fe200078e0a9f */
[----:B------:R-:W1:Y:S01]  /*1ee0*/  S2UR UR4, SR_CgaCtaId ;  /* 0x00000000000479c3 */ /* 0x000e620000008800 */
[C---:B------:R-:W-:Y:S01]  /*1ef0*/  VIADD R27, R30.reuse, 0x10 ;  /* 0x000000101e1b7836 */ /* 0x040fe20000000000 */
[----:B------:R-:W-:Y:S01]  /*1f00*/  SHF.R.S32.HI R251, RZ, 0x1f, R250 ;  /* 0x0000001ffffb7819 */ /* 0x000fe200000114fa */
[C---:B------:R-:W-:Y:S01]  /*1f10*/  VIADD R26, R30.reuse, 0x20 ;  /* 0x000000201e1a7836 */ /* 0x040fe20000000000 */
[----:B------:R-:W-:Y:S01]  /*1f20*/  STL [R1+0x84], R18 ;  /* 0x0000841201007387 */ /* 0x000fe20000100800 */
[C---:B------:R-:W-:Y:S01]  /*1f30*/  VIADD R14, R30.reuse, 0x40 ;  /* 0x000000401e0e7836 */ /* 0x040fe20000000000 */
[C---:B------:R-:W-:Y:S01]  /*1f40*/  ISETP.GE.AND P1, PT, R30.reuse, R18, PT ;  /* 0x000000121e00720c */ /* 0x040fe20003f26270 */
[C---:B------:R-:W-:Y:S01]  /*1f50*/  VIADD R23, R30.reuse, 0x30 ;  /* 0x000000301e177836 */ /* 0x040fe20000000000 */
[----:B------:R-:W-:Y:S01]  /*1f60*/  STL [R1+0x94], R27 ;  /* 0x0000941b01007387 */ /* 0x000fe20000100800 */
[C---:B------:R-:W-:Y:S01]  /*1f70*/  VIADD R9, R30.reuse, 0x50 ;  /* 0x000000501e097836 */ /* 0x040fe20000000000 */
[----:B------:R-:W-:Y:S01]  /*1f80*/  LOP3.LUT R0, R7, 0xfffffff0, RZ, 0xc0, !PT ;  /* 0xfffffff007007812 */ /* 0x000fe200078ec0ff */
[C---:B------:R-:W-:Y:S01]  /*1f90*/  VIADD R4, R30.reuse, 0x60 ;  /* 0x000000601e047836 */ /* 0x040fe20000000000 */
[----:B------:R-:W-:Y:S01]  /*1fa0*/  STL [R1+0x90], R26 ;  /* 0x0000901a01007387 */ /* 0x000fe20000100800 */
[----:B------:R-:W-:Y:S01]  /*1fb0*/  VIADD R15, R30, 0x70 ;  /* 0x000000701e0f7836 */ /* 0x000fe20000000000 */
[----:B------:R-:W-:Y:S01]  /*1fc0*/  SHF.R.S32.HI R5, RZ, 0x1f, R21 ;  /* 0x0000001fff057819 */ /* 0x000fe20000011415 */
[----:B------:R-:W-:Y:S01]  /*1fd0*/  ULDC.64 UR6, c[0x0][0x258] ;  /* 0x0000960000067ab9 */ /* 0x000fe20000000a00 */
[----:B------:R2:W-:Y:S01]  /*1fe0*/  STL [R1+0xa0], R14 ;  /* 0x0000a00e01007387 */ /* 0x0005e20000100800 */
[----:B------:R-:W-:Y:S01]  /*1ff0*/  IADD3 R2, P0, R250, R10, RZ ;  /* 0x0000000afa027210 */ /* 0x000fe20007f1e0ff */
[----:B------:R-:W-:Y:S01]  /*2000*/  IMAD.IADD R6, R158, 0x1, -R0 ;  /* 0x000000019e067824 */ /* 0x000fe200078e0a00 */
[----:B------:R-:W-:Y:S01]  /*2010*/  UMOV UR5, 0x400 ;  /* 0x0000040000057882 */ /* 0x000fe20000000000 */
[----:B------:R-:W-:Y:S01]  /*2020*/  STL [R1+0x8c], R23 ;  /* 0x00008c1701007387 */ /* 0x000fe20000100800 */
[----:B------:R-:W-:Y:S01]  /*2030*/  IMAD R0, R5, UR6, RZ ;  /* 0x0000000605007c24 */ /* 0x000fe2000f8e02ff */
[----:B------:R-:W-:Y:S01]  /*2040*/  SHF.R.S32.HI R12, RZ, 0x4, R7 ;  /* 0x00000004ff0c7819 */ /* 0x000fe20000011407 */
[----:B------:R-:W-:Y:S01]  /*2050*/  IMAD.X R3, R251, 0x1, R11, P0 ;  /* 0x00000001fb037824 */ /* 0x000fe200000e060b */
[----:B------:R3:W-:Y:S01]  /*2060*/  STL [R1+0x9c], R9 ;  /* 0x00009c0901007387 */ /* 0x0007e20000100800 */
[----:B-1----:R-:W-:Y:S01]  /*2070*/  ULEA UR4, UR4, UR5, 0x18 ;  /* 0x0000000504047291 */ /* 0x002fe2000f8ec03f */
[-C--:B------:R-:W-:Y:S01]  /*2080*/  ISETP.GE.AND P0, PT, R4, R18.reuse, PT ;  /* 0x000000120400720c */ /* 0x080fe20003f06270 */
[C---:B------:R-:W-:Y:S01]  /*2090*/  IMAD.WIDE.U32 R10, R21.reuse, UR6, R2 ;  /* 0x00000006150a7c25 */ /* 0x040fe2000f8e0002 */
[----:B------:R1:W-:Y:S01]  /*20a0*/  STL [R1+0xa8], R4 ;  /* 0x0000a80401007387 */ /* 0x0003e20000100800 */
[----:B------:R-:W-:Y:S01]  /*20b0*/  BSSY B0, `(.L_x_2304) ;  /* 0x0000021000007945 */ /* 0x000fe20003800000 */
[-C--:B------:R-:W-:Y:S01]  /*20c0*/  ISETP.GE.AND P5, PT, R14, R18.reuse, PT ;  /* 0x000000120e00720c */ /* 0x080fe20003fa6270 */
[----:B------:R-:W-:Y:S01]  /*20d0*/  IMAD R0, R21, UR7, R0 ;  /* 0x0000000715007c24 */ /* 0x000fe2000f8e0200 */
[----:B------:R4:W-:Y:S01]  /*20e0*/  STL [R1+0x54], R251 ;  /* 0x000054fb01007387 */ /* 0x0009e20000100800 */
[----:B------:R-:W-:-:S02]  /*20f0*/  ISETP.GE.AND P6, PT, R9, R18, PT ;  /* 0x000000120900720c */ /* 0x000fc40003fc6270 */
[-C--:B------:R-:W-:Y:S01]  /*2100*/  ISETP.GE.AND P2, PT, R27, R18.reuse, PT ;  /* 0x000000121b00720c */ /* 0x080fe20003f46270 */
[----:B------:R4:W-:Y:S01]  /*2110*/  STL [R1+0xa4], R15 ;  /* 0x0000a40f01007387 */ /* 0x0009e20000100800 */
[-C--:B------:R-:W-:Y:S02]  /*2120*/  ISETP.GE.AND P3, PT, R26, R18.reuse, PT ;  /* 0x000000121a00720c */ /* 0x080fe40003f66270 */
[----:B------:R-:W-:Y:S02]  /*2130*/  ISETP.GE.AND P4, PT, R23, R18, PT ;  /* 0x000000121700720c */ /* 0x000fe40003f86270 */
[----:B--2---:R-:W-:Y:S02]  /*2140*/  P2R R14, PR, RZ, 0x1 ;  /* 0x00000001ff0e7803 */ /* 0x004fe40000000000 */
[----:B------:R-:W-:Y:S02]  /*2150*/  LEA.HI R7, R7, R12, RZ, 0x1 ;  /* 0x0000000c07077211 */ /* 0x000fe400078f08ff */
[----:B------:R-:W-:Y:S01]  /*2160*/  LEA R203, R203, UR4, 0x1 ;  /* 0x00000004cbcb7c11 */ /* 0x000fe2000f8e08ff */
[----:B---3--:R-:W-:Y:S01]  /*2170*/  IMAD.IADD R9, R11, 0x1, R0 ;  /* 0x000000010b097824 */ /* 0x008fe200078e0200 */
[----:B-1----:R-:W-:-:S04]  /*2180*/  SHF.R.S32.HI R4, RZ, 0x1f, R6 ;  /* 0x0000001fff047819 */ /* 0x002fc80000011406 */
[----:B------:R-:W-:Y:S01]  /*2190*/  LEA.HI R21, R4, R6, RZ, 0x3 ;  /* 0x0000000604157211 */ /* 0x000fe200078f18ff */
        /* <DEDUP_REMOVED lines=18> */
.L_x_2305:
[----:B------:R-:W-:Y:S05]  /*22c0*/  BSYNC B0 ;  /* 0x0000000000007941 */ /* 0x000fea0003800000 */
.L_x_2304:
[----:B------:R-:W-:Y:S01]  /*22d0*/  LOP3.LUT R7, R7, 0xfffffffe, RZ, 0xc0, !PT ;  /* 0xfffffffe07077812 */ /* 0x000fe200078ec0ff */
[----:B------:R-:W-:Y:S01]  /*22e0*/  IMAD.SHL.U32 R2, R28, 0x40, RZ ;  /* 0x000000401c027824 */ /* 0x000fe200078e00ff */
[----:B------:R-:W-:Y:S01]  /*22f0*/  LOP3.LUT R0, R21, 0xfffffff8, RZ, 0xc0, !PT ;  /* 0xfffffff815007812 */ /* 0x000fe200078ec0ff */
[----:B------:R-:W-:Y:S01]  /*2300*/  BSSY B0, `(.L_x_2306) ;  /* 0x000001b000007945 */ /* 0x000fe20003800000 */
[----:B------:R-:W-:Y:S01]  /*2310*/  ISETP.GE.AND P1, PT, R15, R18, PT ;  /* 0x000000120f00720c */ /* 0x000fe20003f26270 */
[----:B------:R-:W-:Y:S01]  /*2320*/  IMAD.IADD R18, R12, 0x1, -R7 ;  /* 0x000000010c127824 */ /* 0x000fe200078e0a07 */
[----:B------:R-:W-:Y:S01]  /*2330*/  LOP3.LUT R7, R2, 0x1c0, RZ, 0xc0, !PT ;  /* 0x000001c002077812 */ /* 0x000fe200078ec0ff */
[----:B------:R-:W-:Y:S02]  /*2340*/  IMAD.IADD R12, R6, 0x1, -R0 ;  /* 0x00000001060c7824 */ /* 0x000fe400078e0a00 */
[----:B----4-:R-:W-:Y:S01]  /*2350*/  IMAD.SHL.U32 R15, R30, 0x8, RZ ;  /* 0x000000081e0f7824 */ /* 0x010fe200078e00ff */
        /* <DEDUP_REMOVED lines=21> */
.L_x_2307:
[----:B------:R-:W-:Y:S05]  /*24b0*/  BSYNC B0 ;  /* 0x0000000000007941 */ /* 0x000fea0003800000 */
.L_x_2306:
[----:B------:R-:W-:Y:S04]  /*24c0*/  BSSY B0, `(.L_x_2308) ;  /* 0x0000016000007945 */ /* 0x000fe80003800000 */
[----:B------:R-:W-:Y:S05]  /*24d0*/  @P3 BRA `(.L_x_2309) ;  /* 0x0000000000503947 */ /* 0x000fea0003800000 */
[----:B------:R-:W-:Y:S02]  /*24e0*/  ULDC UR5, c[0x0][0x2d0] ;  /* 0x0000b40000057ab9 */ /* 0x000fe40000000800 */
[----:B------:R-:W-:-:S13]  /*24f0*/  ISETP.GE.AND P0, PT, R250, UR5, PT ;  /* 0x00000005fa007c0c */ /* 0x000fda000bf06270 */
[----:B------:R1:W-:Y:S01]  /*2500*/  @P0 STS.128 [R203+0x1000], RZ ;  /* 0x001000ffcb000388 */ /* 0x0003e20000000c00 */
[----:B------:R-:W-:Y:S05]  /*2510*/  @P0 BRA `(.L_x_2309) ;  /* 0x0000000000400947 */ /* 0x000fea0003800000 */
[----:B--2-4-:R-:W-:Y:S01]  /*2520*/  IADD3 R4, P0, R24, 0x20, RZ ;  /* 0x0000002018047810 */ /* 0x014fe20007f1e0ff */
        /* <DEDUP_REMOVED lines=15> */
.L_x_2309:
[----:B------:R-:W-:Y:S05]  /*2620*/  BSYNC B0 ;  /* 0x0000000000007941 */ /* 0x000fea0003800000 */
.L_x_2308:
        /* <DEDUP_REMOVED lines=22> */
.L_x_2311:
[----:B------:R-:W-:Y:S05]  /*2790*/  BSYNC B0 ;  /* 0x0000000000007941 */ /* 0x000fea0003800000 */
.L_x_2310:
        /* <DEDUP_REMOVED lines=22> */
.L_x_2313:
[----:B------:R-:W-:Y:S05]  /*2900*/  BSYNC B0 ;  /* 0x0000000000007941 */ /* 0x000fea0003800000 */
.L_x_2312:
        /* <DEDUP_REMOVED lines=22> */
.L_x_2315:
[----:B------:R-:W-:Y:S05]  /*2a70*/  BSYNC B0 ;  /* 0x0000000000007941 */ /* 0x000fea0003800000 */
.L_x_2314:
[----:B------:R-:W-:Y:S01]  /*2a80*/  ISETP.NE.AND P0, PT, R14, RZ, PT ;  /* 0x000000ff0e00720c */ /* 0x000fe20003f05270 */
[----:B------:R-:W-:-:S12]  /*2a90*/  BSSY B0, `(.L_x_2316) ;  /* 0x0000016000007945 */ /* 0x000fd80003800000 */
        /* <DEDUP_REMOVED lines=21> */
.L_x_2317:
[----:B------:R-:W-:Y:S05]  /*2bf0*/  BSYNC B0 ;  /* 0x0000000000007941 */ /* 0x000fea0003800000 */
.L_x_2316:
        /* <DEDUP_REMOVED lines=22> */
.L_x_2319:
[----:B------:R-:W-:Y:S05]  /*2d60*/  BSYNC B0 ;  /* 0x0000000000007941 */ /* 0x000fea0003800000 */
.L_x_2318:
[-C--:B------:R-:W-:Y:S01]  /*2d70*/  IMAD R0, R31, R206.reuse, RZ ;  /* 0x000000ce1f007224 */ /* 0x080fe200078e02ff */
[----:B------:R-:W-:Y:S01]  /*2d80*/  LOP3.LUT R8, R7, 0x8, R15, 0xf8, !PT ;  /* 0x0000000807087812 */ /* 0x000fe200078ef80f */
[----:B--2-4-:R-:W-:Y:S01]  /*2d90*/  IMAD.WIDE.U32 R4, R30, R206, R250 ;  /* 0x000000ce1e047225 */ /* 0x014fe200078e00fa */
[----:B------:R-:W-:Y:S01]  /*2da0*/  SHF.R.U32.HI R9, RZ, 0x3, R7 ;  /* 0x00000003ff097819 */ /* 0x000fe20000011607 */
[----:B------:R-:W-:Y:S01]  /*2db0*/  ULDC.64 UR8, c[0x0][0x260] ;  /* 0x0000980000087ab9 */ /* 0x000fe20000000a00 */
[----:B------:R-:W-:Y:S01]  /*2dc0*/  SHF.R.S32.HI R7, RZ, 0x1f, R13 ;  /* 0x0000001fff077819 */ /* 0x000fe2000001140d */
[----:B------:R-:W-:Y:S01]  /*2dd0*/  IMAD R6, R31, R208, RZ ;  /* 0x000000d01f067224 */ /* 0x000fe200078e02ff */
[----:B------:R-:W-:Y:S01]  /*2de0*/  IADD3 R4, P1, R16, R4, RZ ;  /* 0x0000000410047210 */ /* 0x000fe20007f3e0ff */
[----:B------:R-:W-:Y:S01]  /*2df0*/  IMAD.WIDE.U32 R2, R30, R208, R250 ;  /* 0x000000d01e027225 */ /* 0x000fe200078e00fa */
[----:B------:R-:W-:Y:S01]  /*2e00*/  ULDC.64 UR6, c[0x0][0x268] ;  /* 0x00009a0000067ab9 */ /* 0x000fe20000000a00 */
[----:B------:R-:W-:Y:S01]  /*2e10*/  SHF.L.U64.HI R155, R206, 0x6, R207 ;  /* 0x00000006ce9b7819 */ /* 0x000fe200000102cf */
[----:B------:R-:W-:Y:S01]  /*2e20*/  BSSY B0, `(.L_x_2320) ;  /* 0x0000032000007945 */ /* 0x000fe20003800000 */
[C---:B------:R-:W-:Y:S01]  /*2e30*/  IMAD R0, R30.reuse, R207, R0 ;  /* 0x000000cf1e007224 */ /* 0x040fe200078e0200 */
[----:B------:R-:W-:Y:S01]  /*2e40*/  IADD3 R2, P0, R17, R2, RZ ;  /* 0x0000000211027210 */ /* 0x000fe20007f1e0ff */
[----:B------:R-:W-:Y:S01]  /*2e50*/  IMAD R6, R30, R209, R6 ;  /* 0x000000d11e067224 */ /* 0x000fe200078e0206 */
[----:B------:R-:W-:Y:S01]  /*2e60*/  SHF.L.U32 R144, R206, 0x6, RZ ;  /* 0x00000006ce907819 */ /* 0x000fe200000006ff */
[----:B------:R-:W-:Y:S01]  /*2e70*/  VIADD R56, R227, 0xffffffff ;  /* 0xffffffffe3387836 */ /* 0x000fe20000000000 */
[----:B------:R-:W-:Y:S01]  /*2e80*/  IADD3.X R5, R19, R5, R0, P1, !PT ;  /* 0x0000000513057210 */ /* 0x000fe20000ffe400 */
[C---:B------:R-:W-:Y:S01]  /*2e90*/  IMAD R0, R7.reuse, UR6, RZ ;  /* 0x0000000607007c24 */ /* 0x040fe2000f8e02ff */
[----:B------:R-:W-:Y:S01]  /*2ea0*/  IADD3.X R3, R20, R3, R6, P0, !PT ;  /* 0x0000000314037210 */ /* 0x000fe200007fe406 */
[----:B------:R-:W-:Y:S01]  /*2eb0*/  IMAD R6, R7, UR8, RZ ;  /* 0x0000000807067c24 */ /* 0x000fe2000f8e02ff */
[----:B------:R-:W-:Y:S01]  /*2ec0*/  LOP3.LUT R16, R8, R9, RZ, 0x3c, !PT ;  /* 0x0000000908107212 */ /* 0x000fe200078e3cff */
[----:B------:R-:W-:Y:S01]  /*2ed0*/  IMAD.WIDE.U32 R238, R13, UR8, R4 ;  /* 0x000000080dee7c25 */ /* 0x000fe2000f8e0004 */
[----:B------:R-:W-:-:S03]  /*2ee0*/  SHF.L.U32 R14, R18, 0x3, RZ ;  /* 0x00000003120e7819 */ /* 0x000fc600000006ff */
[C---:B------:R-:W-:Y:S01]  /*2ef0*/  IMAD R6, R13.reuse, UR9, R6 ;  /* 0x000000090d067c24 */ /* 0x040fe2000f8e0206 */
[----:B------:R2:W-:Y:S01]  /*2f00*/  STL.64 [R1+0x68], R238 ;  /* 0x000068ee01007387 */ /* 0x0005e20000100a00 */
[----:B------:R-:W-:Y:S01]  /*2f10*/  IMAD.WIDE.U32 R24, R13, UR6, R2 ;  /* 0x000000060d187c25 */ /* 0x000fe2000f8e0002 */
[----:B------:R-:W-:Y:S02]  /*2f20*/  SHF.L.U32 R2, R12, 0x6, RZ ;  /* 0x000000060c027819 */ /* 0x000fe400000006ff */
[----:B------:R-:W-:Y:S01]  /*2f30*/  MOV R3, 0x10 ;  /* 0x0000001000037802 */ /* 0x000fe20000000f00 */
[----:B------:R-:W-:Y:S01]  /*2f40*/  IMAD.IADD R235, R239, 0x1, R6 ;  /* 0x00000001efeb7824 */ /* 0x000fe200078e0206 */
[----:B------:R2:W-:Y:S01]  /*2f50*/  STL.64 [R1+0x8], R24 ;  /* 0x0000081801007387 */ /* 0x0005e20000100a00 */
[----:B------:R-:W-:Y:S02]  /*2f60*/  IMAD.MOV.U32 R234, RZ, RZ, R238 ;  /* 0x000000ffffea7224 */ /* 0x000fe400078e00ee */
[----:B------:R-:W-:-:S02]  /*2f70*/  IMAD R5, R56, -0x40, R57 ;  /* 0xffffffc038057824 */ /* 0x000fc400078e0239 */
[----:B------:R-:W-:Y:S01]  /*2f80*/  IMAD R15, R13, UR7, R0 ;  /* 0x000000070d0f7c24 */ /* 0x000fe2000f8e0200 */
[----:B------:R2:W-:Y:S01]  /*2f90*/  STL.64 [R1+0x58], R234 ;  /* 0x000058ea01007387 */ /* 0x0005e20000100a00 */
[----:B------:R-:W-:Y:S01]  /*2fa0*/  SHF.R.S32.HI R13, RZ, 0x1f, R56 ;  /* 0x0000001fff0d7819 */ /* 0x000fe20000011438 */
[----:B------:R-:W-:Y:S01]  /*2fb0*/  IMAD R0, R155, R56, RZ ;  /* 0x000000389b007224 */ /* 0x000fe200078e02ff */
[-C--:B------:R-:W-:Y:S01]  /*2fc0*/  ISETP.GE.AND P0, PT, R30, R5.reuse, PT ;  /* 0x000000051e00720c */ /* 0x080fe20003f06270 */
[----:B------:R-:W-:Y:S01]  /*2fd0*/  IMAD.MOV.U32 R17, RZ, RZ, 0x20 ;  /* 0x00000020ff117424 */ /* 0x000fe200078e00ff */
[-C--:B------:R-:W-:Y:S01]  /*2fe0*/  ISETP.GE.AND P3, PT, R27, R5.reuse, PT ;  /* 0x000000051b00720c */ /* 0x080fe20003f66270 */
[-C--:B------:R-:W-:Y:S01]  /*2ff0*/  IMAD R0, R13, R144.reuse, R0 ;  /* 0x000000900d007224 */ /* 0x080fe200078e0200 */
[-C--:B------:R-:W-:Y:S01]  /*3000*/  ISETP.GE.AND P4, PT, R26, R5.reuse, PT ;  /* 0x000000051a00720c */ /* 0x080fe20003f86270 */
[----:B------:R-:W-:Y:S01]  /*3010*/  IMAD.WIDE.U32 R6, R56, R144, R234 ;  /* 0x0000009038067225 */ /* 0x000fe200078e00ea */
[----:B------:R-:W-:-:S03]  /*3020*/  ISETP.GE.AND P5, PT, R23, R5, PT ;  /* 0x000000051700720c */ /* 0x000fc60003fa6270 */
[----:B------:R-:W-:Y:S01]  /*3030*/  IMAD.IADD R9, R7, 0x1, R0 ;  /* 0x0000000107097824 */ /* 0x000fe200078e0200 */
[----:B------:R-:W-:Y:S02]  /*3040*/  R2P PR, R12, 0x6 ;  /* 0x000000060c007804 */ /* 0x000fe40000000000 */
[----:B------:R-:W-:-:S03]  /*3050*/  LOP3.LUT R12, R2, 0x1c0, RZ, 0xc0, !PT ;  /* 0x000001c0020c7812 */ /* 0x000fc600078ec0ff */
[----:B------:R-:W-:Y:S02]  /*3060*/  SEL R2, R3, 0xfffffff0, !P1 ;  /* 0xfffffff003027807 */ /* 0x000fe40004800000 */
        /* <DEDUP_REMOVED lines=13> */
.L_x_2321:
[----:B------:R-:W-:Y:S05]  /*3140*/  BSYNC B0 ;  /* 0x0000000000007941 */ /* 0x000fea0003800000 */
.L_x_2320:
        /* <DEDUP_REMOVED lines=19> */
.L_x_2323:
[----:B------:R-:W-:Y:S05]  /*3280*/  BSYNC B0 ;  /* 0x0000000000007941 */ /* 0x000fea0003800000 */
.L_x_2322:
        /* <DEDUP_REMOVED lines=15> */
.L_x_2325:
[----:B------:R-:W-:Y:S05]  /*3380*/  BSYNC B0 ;  /* 0x0000000000007941 */ /* 0x000fea0003800000 */
.L_x_2324:
        /* <DEDUP_REMOVED lines=17> */
.L_x_2327:
[----:B------:R-:W-:Y:S05]  /*34a0*/  BSYNC B0 ;  /* 0x0000000000007941 */ /* 0x000fea0003800000 */
.L_x_2326:
[----:B------:R-:W0:Y:S01]  /*34b0*/  LDGDEPBAR ;  /* 0x00000000000079af */ /* 0x000e220000000000 */
[----:B------:R-:W-:Y:S01]  /*34c0*/  ISETP.GE.AND P0, PT, R30, R5, PT ;  /* 0x000000051e00720c */ /* 0x000fe20003f06270 */
[C---:B------:R-:W-:Y:S01]  /*34d0*/  IMAD.SHL.U32 R243, R208.reuse, 0x40, RZ ;  /* 0x00000040d0f37824 */ /* 0x040fe200078e00ff */
[----:B------:R-:W-:Y:S01]  /*34e0*/  SHF.L.U64.HI R244, R208, 0x6, R209 ;  /* 0x00000006d0f47819 */ /* 0x000fe200000102d1 */
[----:B-1----:R-:W-:Y:S01]  /*34f0*/  IMAD.SHL.U32 R7, R21, 0x40, RZ ;  /* 0x0000004015077824 */ /* 0x002fe200078e00ff */
[----:B------:R-:W-:Y:S01]  /*3500*/  LEA.HI R146, R22, R158, RZ, 0x5 ;  /* 0x0000009e16927211 */ /* 0x000fe200078f28ff */
[----:B------:R-:W-:Y:S01]  /*3510*/  IMAD.IADD R237, R25, 0x1, R15 ;  /* 0x0000000119ed7824 */ /* 0x000fe200078e020f */
[----:B------:R-:W-:Y:S01]  /*3520*/  LOP3.LUT R6, R12, 0x8, R14, 0xf8, !PT ;  /* 0x000000080c067812 */ /* 0x000fe200078ef80e */
[----:B------:R1:W-:Y:S01]  /*3530*/  STL [R1+0x78], R244 ;  /* 0x000078f401007387 */ /* 0x0003e20000100800 */
[----:B------:R-:W-:Y:S01]  /*3540*/  SHF.R.U32.HI R3, RZ, 0x3, R12 ;  /* 0x00000003ff037819 */ /* 0x000fe2000001160c */
[----:B------:R-:W-:Y:S01]  /*3550*/  IMAD.MOV.U32 R236, RZ, RZ, R24 ;  /* 0x000000ffffec7224 */ /* 0x000fe200078e0018 */
[----:B------:R-:W-:Y:S01]  /*3560*/  SHF.R.S32.HI R59, RZ, 0x5, R146 ;  /* 0x00000005ff3b7819 */ /* 0x000fe20000011492 */
[----:B------:R1:W-:Y:S01]  /*3570*/  STL [R1+0x44], R243 ;  /* 0x000044f301007387 */ /* 0x0003e20000100800 */
[----:B------:R-:W-:Y:S01]  /*3580*/  LOP3.LUT R145, R7, 0xfffffe00, RZ, 0xc0, !PT ;  /* 0xfffffe0007917812 */ /* 0x000fe200078ec0ff */
[----:B------:R-:W-:Y:S01]  /*3590*/  IMAD R0, R18, 0x200, R16 ;  /* 0x0000020012007824 */ /* 0x000fe200078e0210 */
[----:B------:R-:W-:Y:S01]  /*35a0*/  LOP3.LUT R154, R6, R3, RZ, 0x3c, !PT ;  /* 0x00000003069a7212 */ /* 0x000fe200078e3cff */
[----:B------:R-:W-:Y:S01]  /*35b0*/  IMAD R6, R244, R56, RZ ;  /* 0x00000038f4067224 */ /* 0x000fe200078e02ff */
[----:B------:R-:W-:Y:S01]  /*35c0*/  BSSY B0, `(.L_x_2328) ;  /* 0x000001a000007945 */ /* 0x000fe20003800000 */
[----:B------:R-:W-:Y:S01]  /*35d0*/  IMAD R3, R59, 0x400, R145 ;  /* 0x000004003b037824 */ /* 0x000fe200078e0291 */
[----:B------:R-:W-:Y:S01]  /*35e0*/  ISETP.GE.AND P1, PT, R27, R5, PT ;  /* 0x000000051b00720c */ /* 0x000fe20003f26270 */
[----:B------:R-:W-:Y:S01]  /*35f0*/  IMAD R8, R13, R243, R6 ;  /* 0x000000f30d087224 */ /* 0x000fe200078e0206 */
[-C--:B------:R-:W-:Y:S01]  /*3600*/  ISETP.GE.AND P2, PT, R26, R5.reuse, PT ;  /* 0x000000051a00720c */ /* 0x080fe20003f46270 */
[----:B------:R-:W-:Y:S01]  /*3610*/  IMAD.IADD R3, R154, 0x1, R3 ;  /* 0x000000019a037824 */ /* 0x000fe200078e0203 */
[----:B------:R-:W-:Y:S01]  /*3620*/  ISETP.GE.AND P3, PT, R23, R5, PT ;  /* 0x000000051700720c */ /* 0x000fe20003f66270 */
[----:B------:R-:W-:-:S04]  /*3630*/  DEPBAR.LE SB0, 0x0 ;  /* 0x000080000000791a */ /* 0x000fc80000000000 */
[----:B------:R-:W-:Y:S01]  /*3640*/  BAR.SYNC.DEFER_BLOCKING 0x0 ;  /* 0x0000000000007b1d */ /* 0x000fe20000010000 */
[----:B------:R-:W-:Y:S01]  /*3650*/  IMAD.WIDE.U32 R6, R56, R243, R236 ;  /* 0x000000f338067225 */ /* 0x000fe200078e00ec */
[----:B------:R-:W-:Y:S02]  /*3660*/  LEA R180, R0, UR4, 0x1 ;  /* 0x0000000400b47c11 */ /* 0x000fe4000f8e08ff */
[----:B------:R-:W-:Y:S01]  /*3670*/  LEA R187, R3, UR4, 0x1 ;  /* 0x0000000403bb7c11 */ /* 0x000fe2000f8e08ff */
[----:B------:R-:W-:Y:S01]  /*3680*/  IMAD.IADD R9, R7, 0x1, R8 ;  /* 0x0000000107097824 */ /* 0x000fe200078e0208 */
        /* <DEDUP_REMOVED lines=13> */
.L_x_2329:
[----:B------:R-:W-:Y:S05]  /*3760*/  BSYNC B0 ;  /* 0x0000000000007941 */ /* 0x000fea0003800000 */
.L_x_2328:
[C---:B------:R-:W-:Y:S01]  /*3770*/  SHF.L.U64.HI R241, R208.reuse, 0x4, R209 ;  /* 0x00000004d0f17819 */ /* 0x040fe200000102d1 */
[----:B------:R1:W-:Y:S01]  /*3780*/  @P1 STS.128 [R203+0x6800], RZ ;  /* 0x006800ffcb001388 */ /* 0x0003e20000000c00 */
[----:B------:R-:W-:Y:S01]  /*3790*/  SHF.L.U32 R242, R208, 0x4, RZ ;  /* 0x00000004d0f27819 */ /* 0x000fe200000006ff */
[----:B------:R-:W-:Y:S02]  /*37a0*/  BSSY B0, `(.L_x_2330) ;  /* 0x0000011000007945 */ /* 0x000fe40003800000 */
        /* <DEDUP_REMOVED lines=16> */
.L_x_2331:
[----:B------:R-:W-:Y:S05]  /*38b0*/  BSYNC B0 ;  /* 0x0000000000007941 */ /* 0x000fea0003800000 */
.L_x_2330:
        /* <DEDUP_REMOVED lines=16> */
.L_x_2333:
[----:B------:R-:W-:Y:S05]  /*39c0*/  BSYNC B0 ;  /* 0x0000000000007941 */ /* 0x000fea0003800000 */
.L_x_2332:
        /* <DEDUP_REMOVED lines=18> */
.L_x_2335:
[----:B------:R-:W-:Y:S05]  /*3af0*/  BSYNC B0 ;  /* 0x0000000000007941 */ /* 0x000fea0003800000 */
.L_x_2334:
[----:B------:R-:W-:Y:S01]  /*3b00*/  LDSM.16.M88.4 R20, [R187] ;  /* 0x00000000bb14783b */ /* 0x000fe20000000200 */
[----:B------:R-:W-:Y:S01]  /*3b10*/  R2P PR, R28, 0x6 ;  /* 0x000000061c007804 */ /* 0x000fe20000000000 */
[--C-:B------:R-:W-:Y:S01]  /*3b20*/  IMAD R190, R2, 0x2, R187.reuse ;  /* 0x0000000202be7824 */ /* 0x100fe200078e02bb */
[----:B------:R-:W-:Y:S01]  /*3b30*/  ULDC UR8, c[0x0][0x39c] ;  /* 0x0000e70000087ab9 */ /* 0x000fe20000000800 */
[----:B--2---:R-:W2:Y:S01]  /*3b40*/  LDSM.16.M88.4 R24, [R180+0x4000] ;  /* 0x00400000b418783b */ /* 0x004ea20000000200 */
[C---:B------:R-:W-:Y:S01]  /*3b50*/  VIADD R3, R180.reuse, 0x4000 ;  /* 0x00004000b4037836 */ /* 0x040fe20000000000 */
[----:B------:R-:W-:Y:S01]  /*3b60*/  SEL R0, R17, 0xffffffe0, !P1 ;  /* 0xffffffe011007807 */ /* 0x000fe20004800000 */
[----:B------:R-:W-:Y:S01]  /*3b70*/  VIADD R191, R180, 0x4040 ;  /* 0x00004040b4bf7836 */ /* 0x000fe20000000000 */
[----:B-1----:R-:W1:Y:S01]  /*3b80*/  LDSM.16.M88.4 R8, [R180+0x4800] ;  /* 0x00480000b408783b */ /* 0x002e620000000200 */
[----:B------:R-:W-:Y:S02]  /*3b90*/  IMAD R188, R4, 0x2, R187 ;  /* 0x0000000204bc7824 */ /* 0x000fe400078e02bb */
[----:B------:R-:W-:Y:S01]  /*3ba0*/  IMAD.IADD R186, R180, 0x1, R0 ;  /* 0x00000001b4ba7824 */ /* 0x000fe200078e0200 */
[----:B------:R-:W-:Y:S01]  /*3bb0*/  LDSM.16.M88.4 R12, [R190] ;  /* 0x00000000be0c783b */ /* 0x000fe20000000200 */
[----:B------:R-:W-:-:S02]  /*3bc0*/  IMAD R189, R2, 0x2, R188 ;  /* 0x0000000202bd7824 */ /* 0x000fc400078e02bc */
[----:B------:R-:W-:Y:S01]  /*3bd0*/  @P2 VIADD R191, R3, 0xffffffc0 ;  /* 0xffffffc003bf2836 */ /* 0x000fe20000000000 */
[----:B------:R-:W5:Y:S01]  /*3be0*/  LDSM.16.M88.4 R44, [R186+0x4000] ;  /* 0x00400000ba2c783b */ /* 0x000f620000000200 */
[----:B------:R-:W-:Y:S01]  /*3bf0*/  IADD3 R3, R57, 0x1, -R58 ;  /* 0x0000000139037810 */ /* 0x000fe20007ffe83a */
[----:B------:R-:W-:Y:S02]  /*3c00*/  IMAD.MOV.U32 R205, RZ, RZ, R56 ;  /* 0x000000ffffcd7224 */ /* 0x000fe400078e0038 */
[----:B------:R-:W3:Y:S01]  /*3c10*/  LDSM.16.M88.4 R72, [R186+0x4800] ;  /* 0x00480000ba48783b */ /* 0x000ee20000000200 */
[----:B------:R-:W-:Y:S02]  /*3c20*/  IMAD.IADD R185, R0, 0x1, R191 ;  /* 0x0000000100b97824 */ /* 0x000fe400078e02bf */
[----:B------:R-:W-:Y:S01]  /*3c30*/  IMAD.IADD R6, R3, 0x1, R162 ;  /* 0x0000000103067824 */ /* 0x000fe200078e02a2 */
[----:B------:R-:W-:Y:S01]  /*3c40*/  LDSM.16.M88.4 R32, [R188] ;  /* 0x00000000bc20783b */ /* 0x000fe20000000200 */
[----:B------:R-:W-:-:S02]  /*3c50*/  VIADD R194, R191, 0x800 ;  /* 0x00000800bfc27836 */ /* 0x000fc40000000000 */
[C---:B------:R-:W-:Y:S01]  /*3c60*/  VIADD R193, R191.reuse, 0x1000 ;  /* 0x00001000bfc17836 */ /* 0x040fe20000000000 */
[----:B------:R-:W4:Y:S01]  /*3c70*/  LDSM.16.M88.4 R84, [R191] ;  /* 0x00000000bf54783b */ /* 0x000f220000000200 */
[----:B------:R-:W-:-:S03]  /*3c80*/  VIADD R192, R191, 0x1800 ;  /* 0x00001800bfc07836 */ /* 0x000fc60000000000 */
[----:B------:R-:W4:Y:S04]  /*3c90*/  LDSM.16.M88.4 R16, [R187+0x2000] ;  /* 0x00200000bb10783b */ /* 0x000f280000000200 */
[----:B------:R-:W4:Y:S04]  /*3ca0*/  LDSM.16.M88.4 R88, [R191+0x800] ;  /* 0x00080000bf58783b */ /* 0x000f280000000200 */
[----:B------:R-:W-:Y:S01]  /*3cb0*/  LDSM.16.M88.4 R96, [R185] ;  /* 0x00000000b960783b */ /* 0x000fe20000000200 */
[C---:B--2---:R-:W-:Y:S03]  /*3cc0*/  HMMA.16816.F32.BF16 R28, R20.reuse, R24, RZ ;  /* 0x00000018141c723c */ /* 0x044fe600000418ff */
[----:B------:R-:W-:Y:S04]  /*3cd0*/  LDSM.16.M88.4 R100, [R185+0x800] ;  /* 0x00080000b964783b */ /* 0x000fe80000000200 */
[----:B------:R-:W-:Y:S01]  /*3ce0*/  LDSM.16.M88.4 R40, [R180+0x5800] ;  /* 0x00580000b428783b */ /* 0x000fe20000000200 */
[C---:B------:R-:W-:Y:S03]  /*3cf0*/  HMMA.16816.F32.BF16 R60, R20.reuse, R26, RZ ;  /* 0x0000001a143c723c */ /* 0x040fe600000418ff */
[----:B------:R-:W-:Y:S03]  /*3d00*/  LDSM.16.M88.4 R36, [R180+0x5000] ;  /* 0x00500000b424783b */ /* 0x000fe60000000200 */
[C---:B-1----:R-:W-:Y:S01]  /*3d10*/  HMMA.16816.F32.BF16 R52, R20.reuse, R8, RZ ;  /* 0x000000081434723c */ /* 0x042fe200000418ff */
[----:B------:R-:W0:Y:S05]  /*3d20*/  LDGDEPBAR ;  /* 0x00000000000079af */ /* 0x000e2a0000000000 */
[----:B------:R-:W-:Y:S06]  /*3d30*/  HMMA.16816.F32.BF16 R68, R20, R10, RZ ;  /* 0x0000000a1444723c */ /* 0x000fec00000418ff */
[C---:B-----5:R-:W-:Y:S01]  /*3d40*/  HMMA.16816.F32.BF16 R48, R12.reuse, R44, R28 ;  /* 0x0000002c0c30723c */ /* 0x060fe2000004181c */
[----:B------:R-:W1:Y:S05]  /*3d50*/  LDSM.16.M88.4 R28, [R189] ;  /* 0x00000000bd1c783b */ /* 0x000e6a0000000200 */
[C---:B------:R-:W-:Y:S06]  /*3d60*/  HMMA.16816.F32.BF16 R64, R12.reuse, R46, R60 ;  /* 0x0000002e0c40723c */ /* 0x040fec000004183c */
[C---:B---3--:R-:W-:Y:S06]  /*3d70*/  HMMA.16816.F32.BF16 R60, R12.reuse, R72, R52 ;  /* 0x000000480c3c723c */ /* 0x048fec0000041834 */
[----:B------:R-:W-:Y:S06]  /*3d80*/  HMMA.16816.F32.BF16 R52, R12, R74, R68 ;  /* 0x0000004a0c34723c */ /* 0x000fec0000041844 */
[C---:B----4-:R-:W-:Y:S06]  /*3d90*/  HMMA.16816.F32.BF16 R48, R32.reuse, R84, R48 ;  /* 0x000000542030723c */ /* 0x050fec0000041830 */
[----:B------:R-:W-:Y:S06]  /*3da0*/  HMMA.16816.F32.BF16 R64, R32, R86, R64 ;  /* 0x000000562040723c */ /* 0x000fec0000041840 */
[C---:B------:R-:W-:Y:S06]  /*3db0*/  HMMA.16816.F32.BF16 R112, R16.reuse, R24, RZ ;  /* 0x000000181070723c */ /* 0x040fec00000418ff */
[C---:B------:R-:W-:Y:S06]  /*3dc0*/  HMMA.16816.F32.BF16 R92, R16.reuse, R26, RZ ;  /* 0x0000001a105c723c */ /* 0x040fec00000418ff */
[C---:B------:R-:W-:Y:S06]  /*3dd0*/  HMMA.16816.F32.BF16 R104, R16.reuse, R8, RZ ;  /* 0x000000081068723c */ /* 0x040fec00000418ff */
[----:B------:R-:W-:Y:S01]  /*3de0*/  HMMA.16816.F32.BF16 R108, R16, R10, RZ ;  /* 0x0000000a106c723c */ /* 0x000fe200000418ff */
[----:B------:R-:W2:Y:S05]  /*3df0*/  LDSM.16.M88.4 R8, [R190+0x2000] ;  /* 0x00200000be08783b */ /* 0x000eaa0000000200 */
[----:B------:R-:W-:Y:S06]  /*3e00*/  HMMA.16816.F32.BF16 R24, R32, R88, R60 ;  /* 0x000000582018723c */ /* 0x000fec000004183c */
[----:B-1----:R-:W-:Y:S06]  /*3e10*/  HMMA.16816.F32.BF16 R76, R28, R96, R48 ;  /* 0x000000601c4c723c */ /* 0x002fec0000041830 */
[----:B------:R-:W-:Y:S06]  /*3e20*/  HMMA.16816.F32.BF16 R48, R32, R90, R52 ;  /* 0x0000005a2030723c */ /* 0x000fec0000041834 */
[C---:B------:R-:W-:Y:S06]  /*3e30*/  HMMA.16816.F32.BF16 R68, R28.reuse, R98, R64 ;  /* 0x000000621c44723c */ /* 0x040fec0000041840 */
[----:B------:R-:W-:Y:S01]  /*3e40*/  HMMA.16816.F32.BF16 R64, R28, R100, R24 ;  /* 0x000000641c40723c */ /* 0x000fe20000041818 */
[----:B------:R-:W1:Y:S05]  /*3e50*/  LDSM.16.M88.4 R24, [R188+0x2000] ;  /* 0x00200000bc18783b */ /* 0x000e6a0000000200 */
[----:B------:R-:W-:Y:S01]  /*3e60*/  FMUL.FTZ R0, R76, UR8 ;  /* 0x000000084c007c20 */ /* 0x000fe20008410000 */
[----:B------:R-:W-:Y:S03]  /*3e70*/  HMMA.16816.F32.BF16 R148, R16, R40, RZ ;  /* 0x000000281094723c */ /* 0x000fe600000418ff */
[----:B------:R3:W-:Y:S03]  /*3e80*/  MUFU.TANH R157, R0 ;  /* 0x00000000009d7308 */ /* 0x0007e60000002400 */
[----:B------:R-:W-:Y:S06]  /*3e90*/  HMMA.16816.F32.BF16 R80, R28, R102, R48 ;  /* 0x000000661c50723c */ /* 0x000fec0000041830 */
[----:B------:R-:W-:Y:S06]  /*3ea0*/  HMMA.16816.F32.BF16 R140, R16, R42, RZ ;  /* 0x0000002a108c723c */ /* 0x000fec00000418ff */
[----:B------:R-:W-:Y:S01]  /*3eb0*/  HMMA.16816.F32.BF16 R132, R20, R40, RZ ;  /* 0x000000281484723c */ /* 0x000fe200000418ff */
[----:B---3--:R-:W-:-:S05]  /*3ec0*/  FMUL.FTZ R0, R77, UR8 ;  /* 0x000000084d007c20 */ /* 0x008fca0008410000 */
[----:B------:R-:W-:Y:S01]  /*3ed0*/  HMMA.16816.F32.BF16 R120, R20, R42, RZ ;  /* 0x0000002a1478723c */ /* 0x000fe200000418ff */
[----:B------:R3:W-:Y:S05]  /*3ee0*/  MUFU.TANH R156, R0 ;  /* 0x00000000009c7308 */ /* 0x0007ea0000002400 */
[----:B--2---:R-:W-:Y:S06]  /*3ef0*/  HMMA.16816.F32.BF16 R40, R8, R44, R112 ;  /* 0x0000002c0828723c */ /* 0x004fec0000041870 */
[----:B------:R-:W-:Y:S01]  /*3f00*/  HMMA.16816.F32.BF16 R128, R16, R36, RZ ;  /* 0x000000241080723c */ /* 0x000fe200000418ff */
[----:B---3--:R-:W-:-:S05]  /*3f10*/  FMUL.FTZ R0, R68, UR8 ;  /* 0x0000000844007c20 */ /* 0x008fca0008410000 */
[----:B------:R-:W-:Y:S01]  /*3f20*/  HMMA.16816.F32.BF16 R136, R16, R38, RZ ;  /* 0x000000261088723c */ /* 0x000fe200000418ff */
[----:B------:R-:W2:Y:S01]  /*3f30*/  LDSM.16.M88.4 R16, [R189+0x2000] ;  /* 0x00200000bd10783b */ /* 0x000ea20000000200 */
[----:B------:R3:W4:Y:S04]  /*3f40*/  MUFU.TANH R153, R0 ;  /* 0x0000000000997308 */ /* 0x0007280000002400 */
[----:B------:R-:W-:Y:S06]  /*3f50*/  HMMA.16816.F32.BF16 R44, R8, R46, R92 ;  /* 0x0000002e082c723c */ /* 0x000fec000004185c */
[C---:B------:R-:W-:Y:S06]  /*3f60*/  HMMA.16816.F32.BF16 R116, R20.reuse, R36, RZ ;  /* 0x000000241474723c */ /* 0x040fec00000418ff */
[----:B------:R-:W-:Y:S01]  /*3f70*/  HMMA.16816.F32.BF16 R124, R20, R38, RZ ;  /* 0x00000026147c723c */ /* 0x000fe200000418ff */
[----:B------:R-:W5:Y:S01]  /*3f80*/  LDSM.16.M88.4 R20, [R186+0x5000] ;  /* 0x00500000ba14783b */ /* 0x000f620000000200 */
[----:B---3--:R-:W-:-:S04]  /*3f90*/  FMUL.FTZ R0, R69, UR8 ;  /* 0x0000000845007c20 */ /* 0x008fc80008410000 */
[----:B------:R3:W4:Y:S01]  /*3fa0*/  MUFU.TANH R147, R0 ;  /* 0x0000000000937308 */ /* 0x0007220000002400 */
[----:B------:R-:W-:Y:S06]  /*3fb0*/  HMMA.16816.F32.BF16 R36, R8, R72, R104 ;  /* 0x000000480824723c */ /* 0x000fec0000041868 */
[----:B-1----:R-:W-:Y:S01]  /*3fc0*/  HMMA.16816.F32.BF16 R60, R24, R84, R40 ;  /* 0x00000054183c723c */ /* 0x002fe20000041828 */
[----:B------:R-:W1:Y:S05]  /*3fd0*/  LDSM.16.M88.4 R40, [R186+0x5800] ;  /* 0x00580000ba28783b */ /* 0x000e6a0000000200 */
[----:B------:R-:W-:Y:S01]  /*3fe0*/  HMMA.16816.F32.BF16 R52, R8, R74, R108 ;  /* 0x0000004a0834723c */ /* 0x000fe2000004186c */
[----:B---3--:R-:W-:-:S05]  /*3ff0*/  FMUL.FTZ R0, R64, UR8 ;  /* 0x0000000840007c20 */ /* 0x008fca0008410000 */
[C---:B------:R-:W-:Y:S01]  /*4000*/  HMMA.16816.F32.BF16 R48, R24.reuse, R86, R44 ;  /* 0x000000561830723c */ /* 0x040fe2000004182c */
[----:B------:R3:W-:Y:S05]  /*4010*/  MUFU.TANH R114, R0 ;  /* 0x0000000000727308 */ /* 0x0007ea0000002400 */
[----:B------:R-:W-:Y:S06]  /*4020*/  HMMA.16816.F32.BF16 R44, R24, R88, R36 ;  /* 0x00000058182c723c */ /* 0x000fec0000041824 */
[----:B--2---:R-:W-:Y:S06]  /*4030*/  HMMA.16816.F32.BF16 R60, R16, R96, R60 ;  /* 0x00000060103c723c */ /* 0x004fec000004183c */
[----:B------:R-:W-:Y:S01]  /*4040*/  HMMA.16816.F32.BF16 R36, R24, R90, R52 ;  /* 0x0000005a1824723c */ /* 0x000fe20000041834 */
[----:B---3--:R-:W-:-:S04]  /*4050*/  FMUL.FTZ R0, R65, UR8 ;  /* 0x0000000841007c20 */ /* 0x008fc80008410000 */
[----:B------:R2:W-:Y:S01]  /*4060*/  MUFU.TANH R113, R0 ;  /* 0x0000000000717308 */ /* 0x0005e20000002400 */
[C---:B-----5:R-:W-:Y:S06]  /*4070*/  HMMA.16816.F32.BF16 R52, R8.reuse, R20, R128 ;  /* 0x000000140834723c */ /* 0x060fec0000041880 */
[C---:B-1----:R-:W-:Y:S06]  /*4080*/  HMMA.16816.F32.BF16 R148, R8.reuse, R40, R148 ;  /* 0x000000280894723c */ /* 0x042fec0000041894 */
[----:B------:R-:W-:Y:S01]  /*4090*/  HMMA.16816.F32.BF16 R140, R8, R42, R140 ;  /* 0x0000002a088c723c */ /* 0x000fe2000004188c */
[----:B------:R-:W-:Y:S01]  /*40a0*/  FMUL.FTZ R5, R62, UR8 ;  /* 0x000000083e057c20 */ /* 0x000fe20008410000 */
[----:B------:R-:W-:Y:S01]  /*40b0*/  FMUL.FTZ R3, R63, UR8 ;  /* 0x000000083f037c20 */ /* 0x000fe20008410000 */
[----:B--2---:R-:W-:-:S02]  /*40c0*/  FMUL.FTZ R0, R80, UR8 ;  /* 0x0000000850007c20 */ /* 0x004fc40008410000 */
[----:B------:R1:W-:Y:S01]  /*40d0*/  MUFU.TANH R95, R5 ;  /* 0x00000005005f7308 */ /* 0x0003e20000002400 */
[----:B------:R-:W-:Y:S01]  /*40e0*/  HMMA.16816.F32.BF16 R72, R16, R102, R36 ;  /* 0x000000661048723c */ /* 0x000fe20000041824 */
[----:B------:R-:W2:Y:S06]  /*40f0*/  LDSM.16.M88.4 R36, [R191+0x1000] ;  /* 0x00100000bf24783b */ /* 0x000eac0000000200 */
[----:B------:R3:W-:Y:S08]  /*4100*/  MUFU.TANH R112, R0 ;  /* 0x0000000000707308 */ /* 0x0007f00000002400 */
[----:B------:R-:W-:Y:S01]  /*4110*/  MUFU.TANH R94, R3 ;  /* 0x00000003005e7308 */ /* 0x000fe20000002400 */
[----:B-1----:R-:W-:Y:S01]  /*4120*/  IADD3 R5, R57, -R160, -R58 ;  /* 0x800000a039057210 */ /* 0x002fe20007ffe83a */
[----:B---3--:R-:W-:-:S06]  /*4130*/  FMUL.FTZ R0, R81, UR8 ;  /* 0x0000000851007c20 */ /* 0x008fcc0008410000 */
[----:B------:R1:W3:Y:S01]  /*4140*/  MUFU.TANH R108, R0 ;  /* 0x00000000006c7308 */ /* 0x0002e20000002400 */
[----:B--2---:R-:W-:Y:S01]  /*4150*/  HMMA.16816.F32.BF16 R52, R24, R36, R52 ;  /* 0x000000241834723c */ /* 0x004fe20000041834 */
[----:B-1----:R-:W-:-:S06]  /*4160*/  FMUL.FTZ R0, R78, UR8 ;  /* 0x000000084e007c20 */ /* 0x002fcc0008410000 */
[----:B------:R1:W2:Y:S02]  /*4170*/  MUFU.TANH R109, R0 ;  /* 0x00000000006d7308 */ /* 0x0002a40000002400 */
[----:B-1----:R-:W-:Y:S02]  /*4180*/  FMUL.FTZ R0, R79, UR8 ;  /* 0x000000084f007c20 */ /* 0x002fe40008410000 */
[----:B------:R-:W-:Y:S04]  /*4190*/  HMMA.16816.F32.BF16 R76, R12, R42, R120 ;  /* 0x0000002a0c4c723c */ /* 0x000fe80000041878 */
[----:B------:R1:W-:Y:S02]  /*41a0*/  MUFU.TANH R84, R0 ;  /* 0x0000000000547308 */ /* 0x0003e40000002400 */
[----:B-1----:R-:W-:-:S06]  /*41b0*/  FMUL.FTZ R0, R70, UR8 ;  /* 0x0000000846007c20 */ /* 0x002fcc0008410000 */
[----:B------:R1:W-:Y:S02]  /*41c0*/  MUFU.TANH R86, R0 ;  /* 0x0000000000567308 */ /* 0x0003e40000002400 */
[----:B-1----:R-:W-:Y:S02]  /*41d0*/  FMUL.FTZ R0, R71, UR8 ;  /* 0x0000000847007c20 */ /* 0x002fe40008410000 */
[----:B------:R-:W-:Y:S04]  /*41e0*/  HMMA.16816.F32.BF16 R68, R16, R98, R48 ;  /* 0x000000621044723c */ /* 0x000fe80000041830 */
[----:B------:R1:W5:Y:S02]  /*41f0*/  MUFU.TANH R87, R0 ;  /* 0x0000000000577308 */ /* 0x0003640000002400 */
[----:B------:R-:W-:Y:S01]  /*4200*/  HMMA.16816.F32.BF16 R48, R12, R20, R116 ;  /* 0x000000140c30723c */ /* 0x000fe20000041874 */
[----:B-1----:R-:W-:-:S05]  /*4210*/  FMUL.FTZ R0, R66, UR8 ;  /* 0x0000000842007c20 */ /* 0x002fca0008410000 */
[----:B------:R1:W5:-:S12]  /*4220*/  MUFU.TANH R97, R0 ;  /* 0x0000000000617308 */ /* 0x0003580000002400 */
[----:B------:R-:W-:-:S04]  /*4230*/  FMUL.FTZ R3, R70, UR8 ;  /* 0x0000000846037c20 */ /* 0x000fc80008410000 */
[----:B------:R-:W-:Y:S01]  /*4240*/  MUFU.TANH R93, R3 ;  /* 0x00000003005d7308 */ /* 0x000fe20000002400 */
[----:B-1----:R-:W-:Y:S02]  /*4250*/  FMUL.FTZ R0, R67, UR8 ;  /* 0x0000000843007c20 */ /* 0x002fe40008410000 */
[----:B------:R-:W-:Y:S05]  /*4260*/  HMMA.16816.F32.BF16 R64, R16, R100, R44 ;  /* 0x000000641040723c */ /* 0x000fea000004182c */
[----:B------:R1:W-:Y:S01]  /*4270*/  MUFU.TANH R98, R0 ;  /* 0x0000000000627308 */ /* 0x0003e20000002400 */
[-C--:B------:R-:W-:Y:S01]  /*4280*/  HMMA.16816.F32.BF16 R44, R8, R22.reuse, R136 ;  /* 0x00000016082c723c */ /* 0x080fe20000041888 */
[----:B------:R-:W4:Y:S05]  /*4290*/  LDSM.16.M88.4 R8, [R185+0x1000] ;  /* 0x00100000b908783b */ /* 0x000f2a0000000200 */
[----:B------:R-:W-:Y:S01]  /*42a0*/  HMMA.16816.F32.BF16 R20, R12, R22, R124 ;  /* 0x000000160c14723c */ /* 0x000fe2000004187c */
[----:B-1----:R-:W-:-:S04]  /*42b0*/  FMUL.FTZ R0, R82, UR8 ;  /* 0x0000000852007c20 */ /* 0x002fc80008410000 */
[----:B------:R1:W5:-:S15]  /*42c0*/  MUFU.TANH R99, R0 ;  /* 0x0000000000637308 */ /* 0x00035e0000002400 */
[----:B------:R-:W-:-:S04]  /*42d0*/  NOP ;  /* 0x0000000000007918 */ /* 0x000fc80000000000 */
[----:B------:R-:W-:Y:S01]  /*42e0*/  HMMA.16816.F32.BF16 R20, R32, R38, R20 ;  /* 0x000000262014723c */ /* 0x000fe20000041814 */
[----:B-1----:R-:W-:-:S05]  /*42f0*/  FMUL.FTZ R0, R83, UR8 ;  /* 0x0000000853007c20 */ /* 0x002fca0008410000 */
[----:B------:R-:W-:Y:S01]  /*4300*/  HMMA.16816.F32.BF16 R80, R12, R40, R132 ;  /* 0x000000280c50723c */ /* 0x000fe20000041884 */
[----:B------:R1:W-:Y:S05]  /*4310*/  MUFU.TANH R152, R0 ;  /* 0x0000000000987308 */ /* 0x0003ea0000002400 */
[----:B------:R-:W-:Y:S01]  /*4320*/  HMMA.16816.F32.BF16 R40, R32, R36, R48 ;  /* 0x000000242028723c */ /* 0x000fe20000041830 */
[----:B------:R-:W-:-:S04]  /*4330*/  FMUL.FTZ R15, R71, UR8 ;  /* 0x00000008470f7c20 */ /* 0x000fc80008410000 */
[----:B------:R-:W-:Y:S07]  /*4340*/  MUFU.TANH R92, R15 ;  /* 0x0000000f005c7308 */ /* 0x000fee0000002400 */
[----:B----4-:R-:W-:Y:S01]  /*4350*/  HMMA.16816.F32.BF16 R20, R28, R10, R20 ;  /* 0x0000000a1c14723c */ /* 0x010fe20000041814 */
[----:B-1----:R-:W-:-:S04]  /*4360*/  FMUL.FTZ R0, R60, UR8 ;  /* 0x000000083c007c20 */ /* 0x002fc80008410000 */
[----:B------:R1:W4:Y:S07]  /*4370*/  MUFU.TANH R106, R0 ;  /* 0x00000000006a7308 */ /* 0x00032e0000002400 */
[----:B------:R-:W-:Y:S01]  /*4380*/  HMMA.16816.F32.BF16 R40, R28, R8, R40 ;  /* 0x000000081c28723c */ /* 0x000fe20000041828 */
[----:B-1----:R-:W-:-:S05]  /*4390*/  FMUL.FTZ R0, R61, UR8 ;  /* 0x000000083d007c20 */ /* 0x002fca0008410000 */
[----:B------:R-:W-:Y:S01]  /*43a0*/  HMMA.16816.F32.BF16 R60, R24, R38, R44 ;  /* 0x00000026183c723c */ /* 0x000fe2000004182c */
[----:B------:R1:W-:Y:S05]  /*43b0*/  MUFU.TANH R104, R0 ;  /* 0x0000000000687308 */ /* 0x0003ea0000002400 */
[----:B------:R-:W-:Y:S01]  /*43c0*/  HMMA.16816.F32.BF16 R44, R16, R8, R52 ;  /* 0x00000008102c723c */ /* 0x000fe20000041834 */
[----:B-1----:R-:W-:-:S04]  /*43d0*/  FMUL.FTZ R0, R68, UR8 ;  /* 0x0000000844007c20 */ /* 0x002fc80008410000 */
[----:B------:R1:W-:Y:S02]  /*43e0*/  MUFU.TANH R107, R0 ;  /* 0x00000000006b7308 */ /* 0x0003e40000002400 */
[----:B-1----:R-:W-:-:S06]  /*43f0*/  FMUL.FTZ R0, R69, UR8 ;  /* 0x0000000845007c20 */ /* 0x002fcc0008410000 */
[----:B------:R1:W4:Y:S02]  /*4400*/  MUFU.TANH R105, R0 ;  /* 0x0000000000697308 */ /* 0x0003240000002400 */
[----:B-1----:R-:W-:-:S06]  /*4410*/  FMUL.FTZ R0, R64, UR8 ;  /* 0x0000000840007c20 */ /* 0x002fcc0008410000 */
[----:B------:R1:W4:Y:S02]  /*4420*/  MUFU.TANH R103, R0 ;  /* 0x0000000000677308 */ /* 0x0003240000002400 */
[----:B-1----:R-:W-:-:S06]  /*4430*/  FMUL.FTZ R0, R65, UR8 ;  /* 0x0000000841007c20 */ /* 0x002fcc0008410000 */
[----:B------:R1:W-:Y:S02]  /*4440*/  MUFU.TANH R102, R0 ;  /* 0x0000000000667308 */ /* 0x0003e40000002400 */
[----:B-1----:R-:W-:-:S06]  /*4450*/  FMUL.FTZ R0, R72, UR8 ;  /* 0x0000000848007c20 */ /* 0x002fcc0008410000 */
[----:B------:R1:W-:Y:S02]  /*4460*/  MUFU.TANH R101, R0 ;  /* 0x0000000000657308 */ /* 0x0003e40000002400 */
[----:B-1----:R-:W-:-:S06]  /*4470*/  FMUL.FTZ R0, R73, UR8 ;  /* 0x0000000849007c20 */ /* 0x002fcc0008410000 */
[----:B------:R1:W4:Y:S02]  /*4480*/  MUFU.TANH R100, R0 ;  /* 0x0000000000647308 */ /* 0x0003240000002400 */
[----:B-1----:R-:W-:-:S05]  /*4490*/  LOP3.LUT R0, R146, 0xffffffe0, RZ, 0xc0, !PT ;  /* 0xffffffe092007812 */ /* 0x002fca00078ec0ff */
[C---:B------:R-:W-:Y:S02]  /*44a0*/  IMAD.IADD R0, R158.reuse, 0x1, -R0 ;  /* 0x000000019e007824 */ /* 0x040fe400078e0a00 */
[----:B------:R-:W-:-:S03]  /*44b0*/  IMAD.SHL.U32 R158, R158, 0x2, RZ ;  /* 0x000000029e9e7824 */ /* 0x000fc600078e00ff */
[----:B------:R-:W-:Y:S02]  /*44c0*/  SHF.R.S32.HI R7, RZ, 0x1f, R0 ;  /* 0x0000001fff077819 */ /* 0x000fe40000011400 */
[----:B------:R-:W-:Y:S02]  /*44d0*/  LOP3.LUT R240, R158, 0x6, RZ, 0xc0, !PT ;  /* 0x000000069ef07812 */ /* 0x000fe400078ec0ff */
[----:B------:R-:W-:Y:S01]  /*44e0*/  LEA.HI R0, R7, R0, RZ, 0x2 ;  /* 0x0000000007007211 */ /* 0x000fe200078f10ff */
[----:B------:R-:W-:Y:S02]  /*44f0*/  IMAD R7, R59, 0x10, R159 ;  /* 0x000000103b077824 */ /* 0x000fe400078e029f */
[----:B------:R-:W-:Y:S01]  /*4500*/  IMAD R3, R56, 0x40, R240 ;  /* 0x0000004038037824 */ /* 0x000fe200078e02f0 */
[----:B------:R-:W-:-:S03]  /*4510*/  SHF.R.S32.HI R161, RZ, 0x2, R0 ;  /* 0x00000002ffa17819 */ /* 0x000fc60000011400 */
[----:B------:R-:W-:Y:S02]  /*4520*/  VIADD R8, R3, 0x8 ;  /* 0x0000000803087836 */ /* 0x000fe40000000000 */
[----:B------:R-:W-:Y:S01]  /*4530*/  IMAD.IADD R0, R161, 0x1, R7 ;  /* 0x00000001a1007824 */ /* 0x000fe200078e0207 */
[----:B------:R-:W-:Y:S01]  /*4540*/  STL [R1+0x98], R161 ;  /* 0x000098a101007387 */ /* 0x000fe20000100800 */
[----:B------:R-:W-:Y:S02]  /*4550*/  VIADD R9, R3, 0x19 ;  /* 0x0000001903097836 */ /* 0x000fe40000000000 */
[----:B------:R-:W-:Y:S01]  /*4560*/  VIADD R7, R0, 0x40 ;  /* 0x0000004000077836 */ /* 0x000fe20000000000 */
[C-C-:B------:R-:W-:Y:S02]  /*4570*/  IADD3 R12, R6.reuse, 0x8, R0.reuse ;  /* 0x00000008060c7810 */ /* 0x140fe40007ffe000 */
[C---:B------:R-:W-:Y:S02]  /*4580*/  IADD3 R13, R6.reuse, 0x40, R0 ;  /* 0x00000040060d7810 */ /* 0x040fe40007ffe000 */
[----:B------:R-:W-:-:S02]  /*4590*/  VIADDMNMX R202, R6, R0, R57, PT ;  /* 0x0000000006ca7246 */ /* 0x000fc40003800139 */
[----:B------:R-:W-:Y:S01]  /*45a0*/  IADD3 R14, R6, 0x48, R0 ;  /* 0x00000048060e7810 */ /* 0x000fe20007ffe000 */
[C---:B------:R-:W-:Y:S01]  /*45b0*/  VIADD R6, R0.reuse, 0x8 ;  /* 0x0000000800067836 */ /* 0x040fe20000000000 */
[----:B------:R-:W-:Y:S01]  /*45c0*/  VIADDMNMX R198, R5, R0, RZ, !PT ;  /* 0x0000000005c67246 */ /* 0x000fe200078001ff */
[----:B------:R-:W-:Y:S01]  /*45d0*/  VIADD R0, R0, 0x48 ;  /* 0x0000004800007836 */ /* 0x000fe20000000000 */
[-C--:B------:R-:W-:Y:S02]  /*45e0*/  VIMNMX R199, R14, R57.reuse, PT ;  /* 0x000000390ec77248 */ /* 0x080fe40003fe0100 */
[----:B------:R-:W-:Y:S02]  /*45f0*/  VIMNMX R201, R13, R57, PT ;  /* 0x000000390dc97248 */ /* 0x000fe40003fe0100 */
[----:B------:R-:W-:Y:S01]  /*4600*/  VIADDMNMX R195, R5, R0, RZ, !PT ;  /* 0x0000000005c37246 */ /* 0x000fe200078001ff */
[----:B------:R-:W-:Y:S01]  /*4610*/  VIADD R0, R3, 0x1 ;  /* 0x0000000103007836 */ /* 0x000fe20000000000 */
[----:B------:R-:W-:Y:S01]  /*4620*/  VIADDMNMX R196, R5, R7, RZ, !PT ;  /* 0x0000000705c47246 */ /* 0x000fe200078001ff */
[----:B------:R-:W-:Y:S01]  /*4630*/  VIADD R7, R3, 0x9 ;  /* 0x0000000903077836 */ /* 0x000fe20000000000 */
[----:B------:R-:W-:Y:S01]  /*4640*/  VIADDMNMX R197, R5, R6, RZ, !PT ;  /* 0x0000000605c57246 */ /* 0x000fe200078001ff */
[----:B------:R-:W-:Y:S01]  /*4650*/  FMUL.FTZ R5, R67, UR8 ;  /* 0x0000000843057c20 */ /* 0x000fe20008410000 */
[----:B------:R-:W-:Y:S01]  /*4660*/  ISETP.GE.AND P0, PT, R0, R202, PT ;  /* 0x000000ca0000720c */ /* 0x000fe20003f06270 */
[----:B------:R-:W-:Y:S01]  /*4670*/  FMUL.FTZ R6, R66, UR8 ;  /* 0x0000000842067c20 */ /* 0x000fe20008410000 */
[C---:B------:R-:W-:Y:S01]  /*4680*/  ISETP.GE.AND P1, PT, R0.reuse, R201, PT ;  /* 0x000000c90000720c */ /* 0x040fe20003f26270 */
[----:B------:R1:W-:Y:S01]  /*4690*/  MUFU.TANH R89, R5 ;  /* 0x0000000500597308 */ /* 0x0003e20000002400 */
[----:B------:R-:W-:-:S02]  /*46a0*/  ISETP.LT.OR P4, PT, R0, R198, P0 ;  /* 0x000000c60000720c */ /* 0x000fc40000781670 */
[C---:B------:R-:W-:Y:S02]  /*46b0*/  ISETP.GE.AND P0, PT, R0.reuse, R199, PT ;  /* 0x000000c70000720c */ /* 0x040fe40003f06270 */
[C---:B------:R-:W-:Y:S02]  /*46c0*/  ISETP.LT.OR P1, PT, R0.reuse, R196, P1 ;  /* 0x000000c40000720c */ /* 0x040fe40000f21670 */
[----:B------:R-:W-:Y:S01]  /*46d0*/  ISETP.LT.OR P0, PT, R0, R195, P0 ;  /* 0x000000c30000720c */ /* 0x000fe20000701670 */
[----:B------:R3:W4:Y:S01]  /*46e0*/  MUFU.TANH R91, R6 ;  /* 0x00000006005b7308 */ /* 0x0007220000002400 */
[----:B------:R-:W-:Y:S01]  /*46f0*/  VIMNMX R200, R12, R57, PT ;  /* 0x000000390cc87248 */ /* 0x000fe20003fe0100 */
[----:B------:R-:W-:Y:S01]  /*4700*/  FMUL.FTZ R12, R40, UR8 ;  /* 0x00000008280c7c20 */ /* 0x000fe20008410000 */
[----:B------:R-:W-:Y:S02]  /*4710*/  P2R R48, PR, RZ, 0x1 ;  /* 0x00000001ff307803 */ /* 0x000fe40000000000 */
[----:B------:R-:W-:-:S02]  /*4720*/  ISETP.GE.AND P0, PT, R3, R202, PT ;  /* 0x000000ca0300720c */ /* 0x000fc40003f06270 */
[----:B------:R-:W-:Y:S01]  /*4730*/  P2R R36, PR, RZ, 0x2 ;  /* 0x00000002ff247803 */ /* 0x000fe20000000000 */
[----:B------:R2:W-:Y:S01]  /*4740*/  MUFU.TANH R88, R12 ;  /* 0x0000000c00587308 */ /* 0x0005e20000002400 */
[----:B------:R-:W-:Y:S01]  /*4750*/  ISETP.LT.OR P1, PT, R3, R198, P0 ;  /* 0x000000c60300720c */ /* 0x000fe20000721670 */
[----:B-1----:R-:W-:Y:S01]  /*4760*/  FMUL.FTZ R5, R74, UR8 ;  /* 0x000000084a057c20 */ /* 0x002fe20008410000 */
[----:B------:R-:W-:Y:S02]  /*4770*/  ISETP.GE.AND P0, PT, R8, R202, PT ;  /* 0x000000ca0800720c */ /* 0x000fe40003f06270 */
[----:B------:R-:W-:Y:S02]  /*4780*/  ISETP.GE.AND P2, PT, R0, R200, PT ;  /* 0x000000c80000720c */ /* 0x000fe40003f46270 */
[----:B------:R-:W-:Y:S01]  /*4790*/  ISETP.LT.OR P0, PT, R8, R198, P0 ;  /* 0x000000c60800720c */ /* 0x000fe20000701670 */
[----:B------:R1:W-:Y:S01]  /*47a0*/  MUFU.TANH R85, R5 ;  /* 0x0000000500557308 */ /* 0x0003e20000002400 */
[----:B------:R-:W-:Y:S01]  /*47b0*/  ISETP.LT.OR P6, PT, R0, R197, P2 ;  /* 0x000000c50000720c */ /* 0x000fe200017c1670 */
[----:B------:R-:W-:Y:S01]  /*47c0*/  FMUL.FTZ R0, R75, UR8 ;  /* 0x000000084b007c20 */ /* 0x000fe20008410000 */
[----:B---3--:R-:W-:Y:S01]  /*47d0*/  VIADD R6, R3, 0x10 ;  /* 0x0000001003067836 */ /* 0x008fe20000000000 */
[----:B------:R-:W-:-:S02]  /*47e0*/  ISETP.GE.AND P2, PT, R7, R202, PT ;  /* 0x000000ca0700720c */ /* 0x000fc40003f46270 */
[----:B------:R-:W-:Y:S02]  /*47f0*/  FSEL R51, R153, -INF , !P0 ;  /* 0xff80000099337808 */ /* 0x000fe40004000000 */
[----:B------:R-:W-:Y:S01]  /*4800*/  ISETP.GE.AND P0, PT, R9, R202, PT ;  /* 0x000000ca0900720c */ /* 0x000fe20003f06270 */
[----:B--2---:R-:W-:Y:S01]  /*4810*/  FMUL.FTZ R12, R41, UR8 ;  /* 0x00000008290c7c20 */ /* 0x004fe20008410000 */
[----:B------:R2:W-:Y:S01]  /*4820*/  MUFU.TANH R96, R0 ;  /* 0x0000000000607308 */ /* 0x0005e20000002400 */
[----:B------:R-:W-:Y:S02]  /*4830*/  FSEL R50, R156, -INF , !P4 ;  /* 0xff8000009c327808 */ /* 0x000fe40006000000 */
[----:B------:R-:W-:Y:S02]  /*4840*/  ISETP.LT.OR P2, PT, R7, R198, P2 ;  /* 0x000000c60700720c */ /* 0x000fe40001741670 */
[----:B------:R-:W-:Y:S01]  /*4850*/  ISETP.GE.AND P3, PT, R6, R202, PT ;  /* 0x000000ca0600720c */ /* 0x000fe20003f66270 */
[----:B-1----:R-:W-:-:S02]  /*4860*/  VIADD R5, R3, 0x11 ;  /* 0x0000001103057836 */ /* 0x002fc40000000000 */
[----:B------:R1:W-:Y:S01]  /*4870*/  MUFU.TANH R73, R12 ;  /* 0x0000000c00497308 */ /* 0x0003e20000002400 */
[----:B------:R-:W-:Y:S02]  /*4880*/  ISETP.LT.OR P0, PT, R9, R198, P0 ;  /* 0x000000c60900720c */ /* 0x000fe40000701670 */
[----:B------:R-:W-:Y:S02]  /*4890*/  FSEL R53, R147, -INF , !P2 ;  /* 0xff80000093357808 */ /* 0x000fe40005000000 */
[----:B------:R-:W-:Y:S02]  /*48a0*/  ISETP.GE.AND P4, PT, R5, R202, PT ;  /* 0x000000ca0500720c */ /* 0x000fe40003f86270 */
[----:B------:R-:W-:Y:S01]  /*48b0*/  FSEL R49, R157, -INF , !P1 ;  /* 0xff8000009d317808 */ /* 0x000fe20004800000 */
[----:B--2---:R-:W-:Y:S01]  /*48c0*/  VIADD R0, R3, 0x18 ;  /* 0x0000001803007836 */ /* 0x004fe20000000000 */
[-C--:B------:R-:W-:Y:S02]  /*48d0*/  ISETP.LT.OR P3, PT, R6, R198.reuse, P3 ;  /* 0x000000c60600720c */ /* 0x080fe40001f61670 */
[----:B------:R-:W-:-:S02]  /*48e0*/  ISETP.LT.OR P2, PT, R5, R198, P4 ;  /* 0x000000c60500720c */ /* 0x000fc40002741670 */
[----:B------:R-:W-:Y:S02]  /*48f0*/  ISETP.GE.AND P1, PT, R0, R202, PT ;  /* 0x000000ca0000720c */ /* 0x000fe40003f26270 */
[----:B------:R-:W-:Y:S01]  /*4900*/  FSEL R65, R108, -INF , !P0 ;  /* 0xff8000006c417808 */ /* 0x000fe20004000000 */
[----:B-1----:R-:W-:Y:S01]  /*4910*/  FMUL.FTZ R12, R20, UR8 ;  /* 0x00000008140c7c20 */ /* 0x002fe20008410000 */
[----:B------:R-:W-:Y:S01]  /*4920*/  ISETP.GE.AND P0, PT, R8, R199, PT ;  /* 0x000000c70800720c */ /* 0x000fe20003f06270 */
[----:B------:R-:W-:Y:S01]  /*4930*/  FMUL.FTZ R20, R43, UR8 ;  /* 0x000000082b147c20 */ /* 0x000fe20008410000 */
[----:B------:R-:W-:Y:S01]  /*4940*/  FSEL R55, R114, -INF , !P3 ;  /* 0xff80000072377808 */ /* 0x000fe20005800000 */
[----:B------:R1:W2:Y:S01]  /*4950*/  MUFU.TANH R70, R12 ;  /* 0x0000000c00467308 */ /* 0x0002a20000002400 */
[----:B------:R-:W-:Y:S02]  /*4960*/  FSEL R57, R113, -INF , !P2 ;  /* 0xff80000071397808 */ /* 0x000fe40005000000 */
[----:B------:R-:W-:-:S02]  /*4970*/  ISETP.LT.OR P1, PT, R0, R198, P1 ;  /* 0x000000c60000720c */ /* 0x000fc40000f21670 */
[CC--:B------:R-:W-:Y:S02]  /*4980*/  ISETP.GE.AND P3, PT, R8.reuse, R200.reuse, PT ;  /* 0x000000c80800720c */ /* 0x0c0fe40003f66270 */
[C---:B------:R-:W-:Y:S01]  /*4990*/  ISETP.GE.AND P2, PT, R8.reuse, R201, PT ;  /* 0x000000c90800720c */ /* 0x040fe20003f46270 */
[----:B------:R-:W-:Y:S01]  /*49a0*/  MUFU.TANH R69, R20 ;  /* 0x0000001400457308 */ /* 0x000fe20000002400 */
[----:B------:R-:W-:Y:S02]  /*49b0*/  ISETP.GE.AND P4, PT, R3, R200, PT ;  /* 0x000000c80300720c */ /* 0x000fe40003f86270 */
[----:B------:R-:W-:Y:S02]  /*49c0*/  ISETP.LT.OR P0, PT, R8, R195, P0 ;  /* 0x000000c30800720c */ /* 0x000fe40000701670 */
[----:B------:R-:W-:Y:S02]  /*49d0*/  FSEL R64, R112, -INF , !P1 ;  /* 0xff80000070407808 */ /* 0x000fe40004800000 */
[C---:B------:R-:W-:Y:S01]  /*49e0*/  ISETP.LT.OR P3, PT, R8.reuse, R197, P3 ;  /* 0x000000c50800720c */ /* 0x040fe20001f61670 */
[----:B-1----:R-:W-:Y:S01]  /*49f0*/  FMUL.FTZ R12, R21, UR8 ;  /* 0x00000008150c7c20 */ /* 0x002fe20008410000 */
[----:B------:R-:W-:-:S02]  /*4a00*/  ISETP.LT.OR P5, PT, R8, R196, P2 ;  /* 0x000000c40800720c */ /* 0x000fc400017a1670 */
[-C--:B------:R-:W-:Y:S01]  /*4a10*/  ISETP.LT.OR P1, PT, R3, R197.reuse, P4 ;  /* 0x000000c50300720c */ /* 0x080fe20002721670 */
[----:B------:R1:W-:Y:S01]  /*4a20*/  MUFU.TANH R72, R12 ;  /* 0x0000000c00487308 */ /* 0x0003e20000002400 */
[----:B------:R-:W-:Y:S02]  /*4a30*/  P2R R8, PR, RZ, 0x1 ;  /* 0x00000001ff087803 */ /* 0x000fe40000000000 */
[-C--:B------:R-:W-:Y:S02]  /*4a40*/  ISETP.GE.AND P0, PT, R7, R200.reuse, PT ;  /* 0x000000c80700720c */ /* 0x080fe40003f06270 */
[----:B------:R-:W-:Y:S02]  /*4a50*/  FSEL R75, R109, -INF , !P1 ;  /* 0xff8000006d4b7808 */ /* 0x000fe40004800000 */
[----:B------:R-:W-:Y:S02]  /*4a60*/  ISETP.GE.AND P1, PT, R6, R200, PT ;  /* 0x000000c80600720c */ /* 0x000fe40003f26270 */
[----:B------:R-:W-:-:S02]  /*4a70*/  ISETP.LT.OR P0, PT, R7, R197, P0 ;  /* 0x000000c50700720c */ /* 0x000fc40000701670 */
[-C--:B------:R-:W-:Y:S02]  /*4a80*/  ISETP.LT.OR P1, PT, R6, R197.reuse, P1 ;  /* 0x000000c50600720c */ /* 0x080fe40000f21670 */
[----:B-----5:R-:W-:Y:S02]  /*4a90*/  FSEL R87, R87, -INF , !P0 ;  /* 0xff80000057577808 */ /* 0x020fe40004000000 */
[----:B------:R-:W-:Y:S01]  /*4aa0*/  ISETP.GE.AND P0, PT, R0, R200, PT ;  /* 0x000000c80000720c */ /* 0x000fe20003f06270 */
[----:B-1----:R-:W-:Y:S01]  /*4ab0*/  FMUL.FTZ R12, R42, UR8 ;  /* 0x000000082a0c7c20 */ /* 0x002fe20008410000 */
[----:B------:R-:W-:Y:S01]  /*4ac0*/  FSEL R97, R97, -INF , !P1 ;  /* 0xff80000061617808 */ /* 0x000fe20004800000 */
[----:B------:R-:W-:Y:S01]  /*4ad0*/  HMMA.16816.F32.BF16 R40, R16, R10, R60 ;  /* 0x0000000a1028723c */ /* 0x000fe2000004183c */
[----:B------:R-:W-:Y:S01]  /*4ae0*/  ISETP.LT.OR P1, PT, R0, R197, P0 ;  /* 0x000000c50000720c */ /* 0x000fe20000721670 */
[----:B------:R1:W-:Y:S01]  /*4af0*/  MUFU.TANH R90, R12 ;  /* 0x0000000c005a7308 */ /* 0x0003e20000002400 */
[----:B------:R-:W-:-:S02]  /*4b00*/  FSEL R86, R86, -INF , !P3 ;  /* 0xff80000056567808 */ /* 0x000fc40005800000 */
[-C--:B------:R-:W-:Y:S02]  /*4b10*/  ISETP.GE.AND P0, PT, R9, R200.reuse, PT ;  /* 0x000000c80900720c */ /* 0x080fe40003f06270 */
[----:B------:R-:W-:Y:S01]  /*4b20*/  ISETP.GE.AND P3, PT, R3, R201, PT ;  /* 0x000000c90300720c */ /* 0x000fe20003f66270 */
[----:B------:R-:W-:Y:S01]  /*4b30*/  FMUL.FTZ R11, R22, UR8 ;  /* 0x00000008160b7c20 */ /* 0x000fe20008410000 */
[----:B------:R-:W-:Y:S01]  /*4b40*/  FSEL R99, R99, -INF , !P1 ;  /* 0xff80000063637808 */ /* 0x000fe20004800000 */
[----:B------:R-:W-:Y:S01]  /*4b50*/  FMUL.FTZ R10, R23, UR8 ;  /* 0x00000008170a7c20 */ /* 0x000fe20008410000 */
[----:B------:R-:W-:Y:S01]  /*4b60*/  ISETP.LT.OR P1, PT, R9, R197, P0 ;  /* 0x000000c50900720c */ /* 0x000fe20000721670 */
[----:B------:R-:W-:Y:S01]  /*4b70*/  LDSM.16.M88.4 R20, [R185+0x1800] ;  /* 0x00180000b914783b */ /* 0x000fe20000000200 */
[----:B------:R-:W-:Y:S01]  /*4b80*/  ISETP.GE.AND P2, PT, R5, R200, PT ;  /* 0x000000c80500720c */ /* 0x000fe20003f46270 */
[----:B------:R3:W-:Y:S01]  /*4b90*/  MUFU.TANH R71, R10 ;  /* 0x0000000a00477308 */ /* 0x0007e20000002400 */
[----:B------:R-:W-:-:S02]  /*4ba0*/  ISETP.LT.OR P0, PT, R3, R196, P3 ;  /* 0x000000c40300720c */ /* 0x000fc40001f01670 */
[----:B------:R-:W-:Y:S01]  /*4bb0*/  ISETP.LT.OR P2, PT, R5, R197, P2 ;  /* 0x000000c50500720c */ /* 0x000fe20001741670 */
[----:B-1----:R-:W1:Y:S01]  /*4bc0*/  LDSM.16.M88.4 R12, [R191+0x1800] ;  /* 0x00180000bf0c783b */ /* 0x002e620000000200 */
[----:B----4-:R-:W-:Y:S01]  /*4bd0*/  FSEL R58, R106, -INF , !P0 ;  /* 0xff8000006a3a7808 */ /* 0x010fe20004000000 */
[----:B------:R-:W-:-:S04]  /*4be0*/  DEPBAR.LE SB0, 0x0 ;  /* 0x000080000000791a */ /* 0x000fc80000000000 */
[----:B------:R-:W-:Y:S01]  /*4bf0*/  ISETP.GE.AND P0, PT, R6, R199, PT ;  /* 0x000000c70600720c */ /* 0x000fe20003f06270 */
[----:B------:R4:W5:Y:S01]  /*4c00*/  MUFU.TANH R68, R11 ;  /* 0x0000000b00447308 */ /* 0x0009620000002400 */
[----:B------:R-:W-:Y:S02]  /*4c10*/  FSEL R152, R152, -INF , !P1 ;  /* 0xff80000098987808 */ /* 0x000fe40004800000 */
[----:B------:R-:W-:Y:S02]  /*4c20*/  FSEL R98, R98, -INF , !P2 ;  /* 0xff80000062627808 */ /* 0x000fe40005000000 */
[----:B------:R-:W-:Y:S01]  /*4c30*/  ISETP.GE.AND P1, PT, R6, R201, PT ;  /* 0x000000c90600720c */ /* 0x000fe20003f26270 */
[----:B---3--:R-:W-:Y:S01]  /*4c40*/  FMUL.FTZ R10, R44, UR8 ;  /* 0x000000082c0a7c20 */ /* 0x008fe20008410000 */
[C---:B------:R-:W-:Y:S02]  /*4c50*/  ISETP.GE.AND P2, PT, R7.reuse, R199, PT ;  /* 0x000000c70700720c */ /* 0x040fe40003f46270 */
[----:B------:R-:W-:Y:S01]  /*4c60*/  ISETP.LT.OR P0, PT, R6, R195, P0 ;  /* 0x000000c30600720c */ /* 0x000fe20000701670 */
[----:B------:R3:W-:Y:S01]  /*4c70*/  MUFU.TANH R128, R10 ;  /* 0x0000000a00807308 */ /* 0x0007e20000002400 */
[----:B------:R-:W-:Y:S01]  /*4c80*/  BAR.SYNC.DEFER_BLOCKING 0x0 ;  /* 0x0000000000007b1d */ /* 0x000fe20000010000 */
[----:B------:R-:W-:-:S02]  /*4c90*/  ISETP.GE.AND P4, PT, R7, R201, PT ;  /* 0x000000c90700720c */ /* 0x000fc40003f86270 */
[-C--:B------:R-:W-:Y:S02]  /*4ca0*/  ISETP.LT.OR P3, PT, R6, R196.reuse, P1 ;  /* 0x000000c40600720c */ /* 0x080fe40000f61670 */
[----:B------:R-:W-:Y:S01]  /*4cb0*/  ISETP.LT.OR P2, PT, R7, R195, P2 ;  /* 0x000000c30700720c */ /* 0x000fe20001741670 */
[----:B----4-:R-:W-:Y:S01]  /*4cc0*/  FMUL.FTZ R11, R46, UR8 ;  /* 0x000000082e0b7c20 */ /* 0x010fe20008410000 */
[----:B------:R-:W-:Y:S02]  /*4cd0*/  P2R R6, PR, RZ, 0x1 ;  /* 0x00000001ff067803 */ /* 0x000fe40000000000 */
[----:B------:R-:W-:Y:S01]  /*4ce0*/  ISETP.GE.AND P0, PT, R5, R201, PT ;  /* 0x000000c90500720c */ /* 0x000fe20003f06270 */
[----:B------:R-:W-:Y:S01]  /*4cf0*/  MUFU.TANH R61, R11 ;  /* 0x0000000b003d7308 */ /* 0x000fe20000002400 */
[----:B------:R-:W-:Y:S02]  /*4d00*/  ISETP.LT.OR P4, PT, R7, R196, P4 ;  /* 0x000000c40700720c */ /* 0x000fe40002781670 */
[----:B------:R-:W-:-:S02]  /*4d10*/  P2R R7, PR, RZ, 0x4 ;  /* 0x00000004ff077803 */ /* 0x000fc40000000000 */
[----:B------:R-:W-:Y:S01]  /*4d20*/  FSEL R84, R84, -INF , !P6 ;  /* 0xff80000054547808 */ /* 0x000fe20007000000 */
[----:B---3--:R-:W-:Y:S01]  /*4d30*/  FMUL.FTZ R10, R45, UR8 ;  /* 0x000000082d0a7c20 */ /* 0x008fe20008410000 */
[-C--:B------:R-:W-:Y:S02]  /*4d40*/  ISETP.LT.OR P2, PT, R5, R196.reuse, P0 ;  /* 0x000000c40500720c */ /* 0x080fe40000741670 */
[----:B------:R-:W-:Y:S01]  /*4d50*/  ISETP.NE.AND P6, PT, R36, RZ, PT ;  /* 0x000000ff2400720c */ /* 0x000fe20003fc5270 */
[----:B------:R3:W-:Y:S01]  /*4d60*/  MUFU.TANH R129, R10 ;  /* 0x0000000a00817308 */ /* 0x0007e20000002400 */
[CC--:B------:R-:W-:Y:S01]  /*4d70*/  ISETP.GE.AND P0, PT, R9.reuse, R201.reuse, PT ;  /* 0x000000c90900720c */ /* 0x0c0fe20003f06270 */
[----:B-1----:R-:W-:Y:S01]  /*4d80*/  HMMA.16816.F32.BF16 R36, R32, R12, R80 ;  /* 0x0000000c2024723c */ /* 0x002fe20000041850 */
[----:B------:R-:W-:Y:S02]  /*4d90*/  ISETP.GE.AND P1, PT, R0, R201, PT ;  /* 0x000000c90000720c */ /* 0x000fe40003f26270 */
[----:B------:R-:W-:-:S02]  /*4da0*/  ISETP.LT.OR P0, PT, R9, R196, P0 ;  /* 0x000000c40900720c */ /* 0x000fc40000701670 */
[----:B------:R-:W-:Y:S01]  /*4db0*/  FSEL R54, R105, -INF , !P4 ;  /* 0xff80000069367808 */ /* 0x000fe20006000000 */
[----:B------:R-:W-:Y:S01]  /*4dc0*/  HMMA.16816.F32.BF16 R32, R32, R14, R76 ;  /* 0x0000000e2020723c */ /* 0x000fe2000004184c */
[----:B------:R-:W-:Y:S02]  /*4dd0*/  FSEL R67, R103, -INF , !P3 ;  /* 0xff80000067437808 */ /* 0x000fe40005800000 */
[----:B------:R-:W-:Y:S02]  /*4de0*/  ISETP.LT.OR P1, PT, R0, R196, P1 ;  /* 0x000000c40000720c */ /* 0x000fe40000f21670 */
[-C--:B------:R-:W-:Y:S02]  /*4df0*/  ISETP.GE.AND P3, PT, R3, R199.reuse, PT ;  /* 0x000000c70300720c */ /* 0x080fe40003f66270 */
[----:B------:R-:W-:Y:S02]  /*4e00*/  FSEL R78, R100, -INF , !P0 ;  /* 0xff800000644e7808 */ /* 0x000fe40004000000 */
[----:B------:R-:W-:Y:S01]  /*4e10*/  ISETP.GE.AND P0, PT, R0, R199, PT ;  /* 0x000000c70000720c */ /* 0x000fe20003f06270 */
[----:B---3--:R-:W-:Y:S01]  /*4e20*/  FMUL.FTZ R10, R40, UR8 ;  /* 0x00000008280a7c20 */ /* 0x008fe20008410000 */
[----:B------:R-:W-:Y:S01]  /*4e30*/  FSEL R76, R102, -INF , !P2 ;  /* 0xff800000664c7808 */ /* 0x000fe20005000000 */
[----:B------:R-:W-:Y:S01]  /*4e40*/  FMUL.FTZ R40, R47, UR8 ;  /* 0x000000082f287c20 */ /* 0x000fe20008410000 */
[----:B------:R-:W-:Y:S01]  /*4e50*/  ISETP.LT.OR P4, PT, R0, R195, P0 ;  /* 0x000000c30000720c */ /* 0x000fe20000781670 */
[----:B------:R-:W-:Y:S01]  /*4e60*/  VIADD R0, R3, 0x20 ;  /* 0x0000002003007836 */ /* 0x000fe20000000000 */
[----:B------:R-:W-:Y:S01]  /*4e70*/  ISETP.GE.AND P0, PT, R9, R199, PT ;  /* 0x000000c70900720c */ /* 0x000fe20003f06270 */
[----:B------:R1:W-:Y:S01]  /*4e80*/  MUFU.TANH R66, R10 ;  /* 0x0000000a00427308 */ /* 0x0003e20000002400 */
[----:B------:R-:W-:Y:S01]  /*4e90*/  FSEL R77, R101, -INF , !P1 ;  /* 0xff800000654d7808 */ /* 0x000fe20004800000 */
[----:B------:R-:W-:Y:S01]  /*4ea0*/  HMMA.16816.F32.BF16 R44, R28, R20, R36 ;  /* 0x000000141c2c723c */ /* 0x000fe20000041824 */
[----:B------:R-:W-:-:S02]  /*4eb0*/  FSEL R59, R104, -INF , !P6 ;  /* 0xff800000683b7808 */ /* 0x000fc40007000000 */
[----:B------:R-:W-:Y:S02]  /*4ec0*/  ISETP.GE.AND P2, PT, R5, R199, PT ;  /* 0x000000c70500720c */ /* 0x000fe40003f46270 */
[-C--:B------:R-:W-:Y:S01]  /*4ed0*/  ISETP.LT.OR P1, PT, R3, R195.reuse, P3 ;  /* 0x000000c30300720c */ /* 0x080fe20001f21670 */
[----:B------:R-:W-:Y:S01]  /*4ee0*/  HMMA.16816.F32.BF16 R36, R24, R12, R148 ;  /* 0x0000000c1824723c */ /* 0x000fe20000041894 */
[----:B------:R-:W-:Y:S01]  /*4ef0*/  ISETP.NE.AND P6, PT, R48, RZ, PT ;  /* 0x000000ff3000720c */ /* 0x000fe20003fc5270 */
[----:B------:R-:W-:Y:S01]  /*4f00*/  MUFU.TANH R63, R40 ;  /* 0x00000028003f7308 */ /* 0x000fe20000002400 */
[-C--:B------:R-:W-:Y:S02]  /*4f10*/  ISETP.LT.OR P3, PT, R9, R195.reuse, P0 ;  /* 0x000000c30900720c */ /* 0x080fe40000761670 */
[----:B------:R-:W-:Y:S01]  /*4f20*/  ISETP.GE.AND P0, PT, R0, R202, PT ;  /* 0x000000ca0000720c */ /* 0x000fe20003f06270 */
[----:B------:R-:W-:Y:S01]  /*4f30*/  HMMA.16816.F32.BF16 R32, R28, R22, R32 ;  /* 0x000000161c20723c */ /* 0x000fe20000041820 */
[----:B------:R-:W-:Y:S01]  /*4f40*/  FSEL R52, R107, -INF , !P5 ;  /* 0xff8000006b347808 */ /* 0x000fe20006800000 */
[----:B-1----:R-:W-:Y:S01]  /*4f50*/  FMUL.FTZ R10, R41, UR8 ;  /* 0x00000008290a7c20 */ /* 0x002fe20008410000 */
[----:B------:R-:W-:Y:S01]  /*4f60*/  ISETP.LT.OR P5, PT, R5, R195, P2 ;  /* 0x000000c30500720c */ /* 0x000fe200017a1670 */
[----:B------:R-:W-:Y:S01]  /*4f70*/  FMUL.FTZ R5, R42, UR8 ;  /* 0x000000082a057c20 */ /* 0x000fe20008410000 */
[----:B------:R-:W-:Y:S01]  /*4f80*/  FSEL R41, R94, -INF , !P6 ;  /* 0xff8000005e297808 */ /* 0x000fe20007000000 */
[----:B------:R-:W-:Y:S01]  /*4f90*/  HMMA.16816.F32.BF16 R24, R24, R14, R140 ;  /* 0x0000000e1818723c */ /* 0x000fe2000004188c */
[----:B------:R-:W-:Y:S01]  /*4fa0*/  FSEL R48, R95, -INF , !P1 ;  /* 0xff8000005f307808 */ /* 0x000fe20004800000 */
[----:B------:R1:W-:Y:S01]  /*4fb0*/  MUFU.TANH R60, R5 ;  /* 0x00000005003c7308 */ /* 0x0003e20000002400 */
[----:B------:R-:W-:-:S02]  /*4fc0*/  ISETP.LT.OR P6, PT, R0, R198, P0 ;  /* 0x000000c60000720c */ /* 0x000fc400007c1670 */
[----:B------:R-:W-:Y:S01]  /*4fd0*/  ISETP.NE.AND P2, PT, R8, RZ, PT ;  /* 0x000000ff0800720c */ /* 0x000fe20003f45270 */
[----:B------:R-:W-:Y:S01]  /*4fe0*/  FMUL.FTZ R45, R45, UR8 ;  /* 0x000000082d2d7c20 */ /* 0x000fe20008410000 */
[----:B------:R-:W-:Y:S01]  /*4ff0*/  ISETP.NE.AND P1, PT, R7, RZ, PT ;  /* 0x000000ff0700720c */ /* 0x000fe20003f25270 */
[----:B------:R-:W-:Y:S01]  /*5000*/  FMUL.FTZ R46, R46, UR8 ;  /* 0x000000082e2e7c20 */ /* 0x000fe20008410000 */
[----:B------:R-:W-:Y:S01]  /*5010*/  ISETP.NE.AND P0, PT, R6, RZ, PT ;  /* 0x000000ff0600720c */ /* 0x000fe20003f05270 */
[----:B------:R-:W-:Y:S01]  /*5020*/  FMUL.FTZ R6, R44, UR8 ;  /* 0x000000082c067c20 */ /* 0x000fe20008410000 */
[----:B------:R-:W-:Y:S01]  /*5030*/  FSEL R42, R93, -INF , !P2 ;  /* 0xff8000005d2a7808 */ /* 0x000fe20005000000 */
[----:B------:R3:W4:Y:S01]  /*5040*/  MUFU.TANH R62, R10 ;  /* 0x0000000a003e7308 */ /* 0x0007220000002400 */
[----:B------:R-:W-:Y:S02]  /*5050*/  FSEL R74, R91, -INF , !P0 ;  /* 0xff8000005b4a7808 */ /* 0x000fe40004000000 */
[----:B------:R-:W-:-:S02]  /*5060*/  ISETP.GE.AND P2, PT, R0, R200, PT ;  /* 0x000000c80000720c */ /* 0x000fc40003f46270 */
[----:B------:R-:W-:Y:S01]  /*5070*/  ISETP.GE.AND P0, PT, R0, R199, PT ;  /* 0x000000c70000720c */ /* 0x000fe20003f06270 */
[----:B------:R-:W-:Y:S01]  /*5080*/  FMUL.FTZ R32, R32, UR8 ;  /* 0x0000000820207c20 */ /* 0x000fe20008410000 */
[----:B-1----:R-:W-:Y:S01]  /*5090*/  FMUL.FTZ R5, R43, UR8 ;  /* 0x000000082b057c20 */ /* 0x002fe20008410000 */
[----:B------:R-:W-:Y:S01]  /*50a0*/  FSEL R43, R92, -INF , !P1 ;  /* 0xff8000005c2b7808 */ /* 0x000fe20004800000 */
[----:B------:R1:W-:Y:S01]  /*50b0*/  MUFU.TANH R14, R6 ;  /* 0x00000006000e7308 */ /* 0x0003e20000002400 */
[C---:B------:R-:W-:Y:S01]  /*50c0*/  ISETP.GE.AND P1, PT, R0.reuse, R201, PT ;  /* 0x000000c90000720c */ /* 0x040fe20003f26270 */
[----:B------:R-:W-:Y:S01]  /*50d0*/  FMUL.FTZ R33, R33, UR8 ;  /* 0x0000000821217c20 */ /* 0x000fe20008410000 */
[----:B------:R-:W-:Y:S01]  /*50e0*/  ISETP.LT.OR P2, PT, R0, R197, P2 ;  /* 0x000000c50000720c */ /* 0x000fe20001741670 */
[----:B------:R-:W-:Y:S01]  /*50f0*/  FMUL.FTZ R34, R34, UR8 ;  /* 0x0000000822227c20 */ /* 0x000fe20008410000 */
[C---:B------:R-:W-:Y:S01]  /*5100*/  ISETP.LT.OR P1, PT, R0.reuse, R196, P1 ;  /* 0x000000c40000720c */ /* 0x040fe20000f21670 */
[----:B------:R-:W-:Y:S01]  /*5110*/  FMUL.FTZ R35, R35, UR8 ;  /* 0x0000000823237c20 */ /* 0x000fe20008410000 */
[----:B------:R-:W-:Y:S01]  /*5120*/  ISETP.LT.OR P0, PT, R0, R195, P0 ;  /* 0x000000c30000720c */ /* 0x000fe20000701670 */
[----:B------:R-:W-:Y:S01]  /*5130*/  VIADD R0, R3, 0x28 ;  /* 0x0000002803007836 */ /* 0x000fe20000000000 */
[----:B------:R5:W-:Y:S01]  /*5140*/  MUFU.TANH R40, R5 ;  /* 0x0000000500287308 */ /* 0x000be20000002400 */
[----:B------:R-:W-:Y:S01]  /*5150*/  P2R R7, PR, RZ, 0x4 ;  /* 0x00000004ff077803 */ /* 0x000fe20000000000 */
[----:B---3--:R-:W-:Y:S01]  /*5160*/  HMMA.16816.F32.BF16 R8, R16, R20, R36 ;  /* 0x000000141008723c */ /* 0x008fe20000041824 */
[----:B------:R-:W-:-:S02]  /*5170*/  P2R R12, PR, RZ, 0x1 ;  /* 0x00000001ff0c7803 */ /* 0x000fc40000000000 */
[C---:B------:R-:W-:Y:S02]  /*5180*/  ISETP.GE.AND P0, PT, R0.reuse, R202, PT ;  /* 0x000000ca0000720c */ /* 0x040fe40003f06270 */
[----:B------:R-:W-:Y:S01]  /*5190*/  FSEL R44, R89, -INF , !P5 ;  /* 0xff800000592c7808 */ /* 0x000fe20006800000 */
[----:B-1----:R-:W-:Y:S01]  /*51a0*/  VIADD R6, R3, 0x29 ;  /* 0x0000002903067836 */ /* 0x002fe20000000000 */
[----:B------:R-:W-:Y:S01]  /*51b0*/  ISETP.LT.OR P0, PT, R0, R198, P0 ;  /* 0x000000c60000720c */ /* 0x000fe20000701670 */
[----:B------:R-:W-:Y:S01]  /*51c0*/  HMMA.16816.F32.BF16 R16, R16, R22, R24 ;  /* 0x000000161010723c */ /* 0x000fe20000041818 */
[----:B------:R-:W-:Y:S01]  /*51d0*/  P2R R13, PR, RZ, 0x2 ;  /* 0x00000002ff0d7803 */ /* 0x000fe20000000000 */
[----:B------:R-:W1:Y:S01]  /*51e0*/  MUFU.TANH R45, R45 ;  /* 0x0000002d002d7308 */ /* 0x000e620000002400 */
[----:B--2---:R-:W-:Y:S02]  /*51f0*/  FSEL R30, R70, -INF , !P0 ;  /* 0xff800000461e7808 */ /* 0x004fe40004000000 */
[----:B------:R-:W-:Y:S01]  /*5200*/  FSEL R85, R85, -INF , !P4 ;  /* 0xff80000055557808 */ /* 0x000fe20006000000 */
[----:B-----5:R-:W-:Y:S01]  /*5210*/  VIADD R5, R3, 0x21 ;  /* 0x0000002103057836 */ /* 0x020fe20000000000 */
[----:B------:R-:W-:-:S02]  /*5220*/  ISETP.GE.AND P4, PT, R6, R202, PT ;  /* 0x000000ca0600720c */ /* 0x000fc40003f86270 */
[----:B------:R-:W-:Y:S01]  /*5230*/  FSEL R96, R96, -INF , !P3 ;  /* 0xff80000060607808 */ /* 0x000fe20005800000 */
[----:B------:R-:W2:Y:S01]  /*5240*/  MUFU.TANH R32, R32 ;  /* 0x0000002000207308 */ /* 0x000ea20000002400 */
[C---:B------:R-:W-:Y:S02]  /*5250*/  ISETP.GE.AND P2, PT, R5.reuse, R201, PT ;  /* 0x000000c90500720c */ /* 0x040fe40003f46270 */
[C---:B------:R-:W-:Y:S02]  /*5260*/  ISETP.GE.AND P0, PT, R5.reuse, R199, PT ;  /* 0x000000c70500720c */ /* 0x040fe40003f06270 */
[C---:B------:R-:W-:Y:S01]  /*5270*/  ISETP.LT.OR P5, PT, R5.reuse, R196, P2 ;  /* 0x000000c40500720c */ /* 0x040fe200017a1670 */
[----:B------:R-:W-:Y:S01]  /*5280*/  FMUL.FTZ R8, R8, UR8 ;  /* 0x0000000808087c20 */ /* 0x000fe20008410000 */
[----:B------:R-:W-:Y:S01]  /*5290*/  ISETP.LT.OR P2, PT, R5, R195, P0 ;  /* 0x000000c30500720c */ /* 0x000fe20000741670 */
[----:B------:R-:W3:Y:S01]  /*52a0*/  MUFU.TANH R33, R33 ;  /* 0x0000002100217308 */ /* 0x000ee20000002400 */
[----:B------:R-:W-:Y:S01]  /*52b0*/  ISETP.GE.AND P0, PT, R0, R200, PT ;  /* 0x000000c80000720c */ /* 0x000fe20003f06270 */
[----:B------:R-:W-:Y:S01]  /*52c0*/  FMUL.FTZ R9, R9, UR8 ;  /* 0x0000000809097c20 */ /* 0x000fe20008410000 */
[C---:B------:R-:W-:Y:S01]  /*52d0*/  ISETP.GE.AND P1, PT, R5.reuse, R202, PT ;  /* 0x000000ca0500720c */ /* 0x040fe20003f26270 */
[----:B------:R-:W-:Y:S01]  /*52e0*/  FMUL.FTZ R10, R10, UR8 ;  /* 0x000000080a0a7c20 */ /* 0x000fe20008410000 */
[----:B------:R-:W-:Y:S01]  /*52f0*/  ISETP.LT.OR P0, PT, R0, R197, P0 ;  /* 0x000000c50000720c */ /* 0x000fe20000701670 */
[----:B------:R-:W-:Y:S01]  /*5300*/  FMUL.FTZ R16, R16, UR8 ;  /* 0x0000000810107c20 */ /* 0x000fe20008410000 */
[----:B------:R-:W-:Y:S01]  /*5310*/  ISETP.LT.OR P1, PT, R5, R198, P1 ;  /* 0x000000c60500720c */ /* 0x000fe20000f21670 */
[----:B------:R-:W-:Y:S01]  /*5320*/  MUFU.TANH R46, R46 ;  /* 0x0000002e002e7308 */ /* 0x000fe20000002400 */
[----:B------:R-:W-:Y:S01]  /*5330*/  FSEL R148, R68, -INF , !P0 ;  /* 0xff80000044947808 */ /* 0x000fe20004000000 */
[----:B------:R-:W-:Y:S01]  /*5340*/  FMUL.FTZ R17, R17, UR8 ;  /* 0x0000000811117c20 */ /* 0x000fe20008410000 */
[-C--:B------:R-:W-:Y:S01]  /*5350*/  ISETP.GE.AND P0, PT, R6, R200.reuse, PT ;  /* 0x000000c80600720c */ /* 0x080fe20003f06270 */
[----:B------:R-:W-:Y:S01]  /*5360*/  FMUL.FTZ R18, R18, UR8 ;  /* 0x0000000812127c20 */ /* 0x000fe20008410000 */
[----:B------:R-:W-:Y:S01]  /*5370*/  ISETP.GE.AND P3, PT, R5, R200, PT ;  /* 0x000000c80500720c */ /* 0x000fe20003f66270 */
[----:B------:R-:W-:Y:S01]  /*5380*/  FMUL.FTZ R19, R19, UR8 ;  /* 0x0000000813137c20 */ /* 0x000fe20008410000 */
[----:B------:R-:W-:Y:S01]  /*5390*/  FSEL R29, R73, -INF , !P1 ;  /* 0xff800000491d7808 */ /* 0x000fe20004800000 */
[----:B------:R-:W-:Y:S01]  /*53a0*/  MUFU.TANH R34, R34 ;  /* 0x0000002200227308 */ /* 0x000fe20000002400 */
[----:B------:R-:W-:-:S02]  /*53b0*/  ISETP.LT.OR P1, PT, R6, R198, P4 ;  /* 0x000000c60600720c */ /* 0x000fc40002721670 */
[-C--:B------:R-:W-:Y:S02]  /*53c0*/  ISETP.LT.OR P0, PT, R6, R197.reuse, P0 ;  /* 0x000000c50600720c */ /* 0x080fe40000701670 */
[----:B------:R-:W-:Y:S02]  /*53d0*/  FSEL R28, R88, -INF , !P6 ;  /* 0xff800000581c7808 */ /* 0x000fe40007000000 */
[----:B------:R-:W-:Y:S01]  /*53e0*/  ISETP.LT.OR P3, PT, R5, R197, P3 ;  /* 0x000000c50500720c */ /* 0x000fe20001f61670 */
[----:B------:R-:W-:Y:S01]  /*53f0*/  MUFU.TANH R35, R35 ;  /* 0x0000002300237308 */ /* 0x000fe20000002400 */
[----:B------:R-:W-:Y:S01]  /*5400*/  ISETP.NE.AND P6, PT, R7, RZ, PT ;  /* 0x000000ff0700720c */ /* 0x000fe20003fc5270 */
[----:B------:R-:W-:Y:S01]  /*5410*/  FMUL.FTZ R7, R47, UR8 ;  /* 0x000000082f077c20 */ /* 0x000fe20008410000 */
[----:B------:R-:W-:Y:S02]  /*5420*/  FSEL R31, R72, -INF , !P1 ;  /* 0xff800000481f7808 */ /* 0x000fe40004800000 */
[----:B------:R-:W-:-:S02]  /*5430*/  P2R R5, PR, RZ, 0x4 ;  /* 0x00000004ff057803 */ /* 0x000fc40000000000 */
[C---:B------:R-:W-:Y:S01]  /*5440*/  ISETP.GE.AND P2, PT, R0.reuse, R201, PT ;  /* 0x000000c90000720c */ /* 0x040fe20003f46270 */
[----:B------:R-:W-:Y:S01]  /*5450*/  MUFU.TANH R9, R9 ;  /* 0x0000000900097308 */ /* 0x000fe20000002400 */
[----:B------:R-:W-:Y:S02]  /*5460*/  ISETP.GE.AND P1, PT, R0, R199, PT ;  /* 0x000000c70000720c */ /* 0x000fe40003f26270 */
[----:B------:R-:W-:Y:S02]  /*5470*/  FSEL R147, R71, -INF , !P0 ;  /* 0xff80000047937808 */ /* 0x000fe40004000000 */
[----:B------:R-:W-:Y:S02]  /*5480*/  ISETP.GE.AND P0, PT, R6, R201, PT ;  /* 0x000000c90600720c */ /* 0x000fe40003f06270 */
[----:B------:R-:W-:Y:S01]  /*5490*/  FSEL R143, R90, -INF , !P6 ;  /* 0xff8000005a8f7808 */ /* 0x000fe20007000000 */
[----:B------:R-:W-:Y:S01]  /*54a0*/  MUFU.TANH R16, R16 ;  /* 0x0000001000107308 */ /* 0x000fe20000002400 */
[----:B------:R-:W-:-:S02]  /*54b0*/  ISETP.LT.OR P4, PT, R0, R196, P2 ;  /* 0x000000c40000720c */ /* 0x000fc40001781670 */
[----:B------:R-:W-:Y:S01]  /*54c0*/  ISETP.LT.OR P6, PT, R0, R195, P1 ;  /* 0x000000c30000720c */ /* 0x000fe20000fc1670 */
[----:B------:R-:W-:Y:S01]  /*54d0*/  VIADD R0, R3, 0x30 ;  /* 0x0000003003007836 */ /* 0x000fe20000000000 */
[----:B------:R-:W-:Y:S02]  /*54e0*/  ISETP.LT.OR P0, PT, R6, R196, P0 ;  /* 0x000000c40600720c */ /* 0x000fe40000701670 */
[----:B------:R-:W-:Y:S01]  /*54f0*/  FSEL R146, R69, -INF , !P3 ;  /* 0xff80000045927808 */ /* 0x000fe20005800000 */
[----:B------:R-:W-:Y:S01]  /*5500*/  MUFU.TANH R17, R17 ;  /* 0x0000001100117308 */ /* 0x000fe20000002400 */
[----:B------:R-:W-:Y:S02]  /*5510*/  ISETP.NE.AND P3, PT, R13, RZ, PT ;  /* 0x000000ff0d00720c */ /* 0x000fe40003f65270 */
[----:B----4-:R-:W-:Y:S02]  /*5520*/  FSEL R131, R62, -INF , !P0 ;  /* 0xff8000003e837808 */ /* 0x010fe40004000000 */
[----:B------:R-:W-:-:S02]  /*5530*/  ISETP.GE.AND P1, PT, R6, R199, PT ;  /* 0x000000c70600720c */ /* 0x000fc40003f26270 */
[----:B------:R-:W-:Y:S01]  /*5540*/  ISETP.GE.AND P2, PT, R0, R202, PT ;  /* 0x000000ca0000720c */ /* 0x000fe20003f46270 */
[----:B------:R-:W-:Y:S01]  /*5550*/  MUFU.TANH R13, R7 ;  /* 0x00000007000d7308 */ /* 0x000fe20000002400 */
[----:B------:R-:W-:Y:S02]  /*5560*/  ISETP.NE.AND P0, PT, R12, RZ, PT ;  /* 0x000000ff0c00720c */ /* 0x000fe40003f05270 */
[----:B------:R-:W-:Y:S02]  /*5570*/  FSEL R128, R128, -INF , !P3 ;  /* 0xff80000080807808 */ /* 0x000fe40005800000 */
[----:B------:R-:W-:Y:S02]  /*5580*/  FSEL R129, R129, -INF , !P5 ;  /* 0xff80000081817808 */ /* 0x000fe40006800000 */
[----:B------:R-:W-:Y:S01]  /*5590*/  ISETP.LT.OR P3, PT, R6, R195, P1 ;  /* 0x000000c30600720c */ /* 0x000fe20000f61670 */
[----:B------:R4:W5:Y:S01]  /*55a0*/  MUFU.TANH R12, R8 ;  /* 0x00000008000c7308 */ /* 0x0009620000002400 */
[----:B------:R-:W-:-:S02]  /*55b0*/  ISETP.LT.OR P5, PT, R0, R198, P2 ;  /* 0x000000c60000720c */ /* 0x000fc400017a1670 */
[----:B------:R-:W-:Y:S02]  /*55c0*/  FSEL R133, R61, -INF , !P0 ;  /* 0xff8000003d857808 */ /* 0x000fe40004000000 */
[C---:B------:R-:W-:Y:S02]  /*55d0*/  ISETP.GE.AND P2, PT, R0.reuse, R200, PT ;  /* 0x000000c80000720c */ /* 0x040fe40003f46270 */
[C---:B------:R-:W-:Y:S01]  /*55e0*/  ISETP.GE.AND P1, PT, R0.reuse, R201, PT ;  /* 0x000000c90000720c */ /* 0x040fe20003f26270 */
[----:B------:R-:W5:Y:S01]  /*55f0*/  MUFU.TANH R10, R10 ;  /* 0x0000000a000a7308 */ /* 0x000f620000002400 */
[----:B------:R-:W-:Y:S02]  /*5600*/  ISETP.GE.AND P0, PT, R0, R199, PT ;  /* 0x000000c70000720c */ /* 0x000fe40003f06270 */
[----:B------:R-:W-:Y:S02]  /*5610*/  FSEL R130, R66, -INF , !P4 ;  /* 0xff80000042827808 */ /* 0x000fe40006000000 */
[----:B------:R-:W-:Y:S01]  /*5620*/  ISETP.NE.AND P4, PT, R5, RZ, PT ;  /* 0x000000ff0500720c */ /* 0x000fe20003f85270 */
[----:B------:R-:W-:Y:S01]  /*5630*/  VIADD R5, R3, 0x31 ;  /* 0x0000003103057836 */ /* 0x000fe20000000000 */
[C---:B------:R-:W-:Y:S01]  /*5640*/  ISETP.LT.OR P2, PT, R0.reuse, R197, P2 ;  /* 0x000000c50000720c */ /* 0x040fe20001741670 */
[----:B------:R-:W-:Y:S01]  /*5650*/  MUFU.TANH R18, R18 ;  /* 0x0000001200127308 */ /* 0x000fe20000002400 */
[----:B------:R-:W-:-:S02]  /*5660*/  ISETP.LT.OR P1, PT, R0, R196, P1 ;  /* 0x000000c40000720c */ /* 0x000fc40000f21670 */
[----:B------:R-:W-:Y:S01]  /*5670*/  ISETP.LT.OR P0, PT, R0, R195, P0 ;  /* 0x000000c30000720c */ /* 0x000fe20000701670 */
[C---:B------:R-:W-:Y:S01]  /*5680*/  VIADD R0, R3.reuse, 0x38 ;  /* 0x0000003803007836 */ /* 0x040fe20000000000 */
[----:B------:R-:W-:Y:S01]  /*5690*/  P2R R6, PR, RZ, 0x2 ;  /* 0x00000002ff067803 */ /* 0x000fe20000000000 */
[----:B------:R-:W-:Y:S01]  /*56a0*/  VIADD R3, R3, 0x39 ;  /* 0x0000003903037836 */ /* 0x000fe20000000000 */
[----:B----4-:R-:W-:Y:S01]  /*56b0*/  P2R R8, PR, RZ, 0x1 ;  /* 0x00000001ff087803 */ /* 0x010fe20000000000 */
[----:B------:R-:W-:Y:S01]  /*56c0*/  MUFU.TANH R19, R19 ;  /* 0x0000001300137308 */ /* 0x000fe20000002400 */
[CC--:B------:R-:W-:Y:S02]  /*56d0*/  ISETP.GE.AND P1, PT, R5.reuse, R202.reuse, PT ;  /* 0x000000ca0500720c */ /* 0x0c0fe40003f26270 */
[----:B------:R-:W-:Y:S02]  /*56e0*/  ISETP.GE.AND P0, PT, R0, R202, PT ;  /* 0x000000ca0000720c */ /* 0x000fe40003f06270 */
[----:B------:R-:W-:-:S02]  /*56f0*/  ISETP.LT.OR P1, PT, R5, R198, P1 ;  /* 0x000000c60500720c */ /* 0x000fc40000f21670 */
[----:B------:R-:W-:Y:S02]  /*5700*/  ISETP.LT.OR P0, PT, R0, R198, P0 ;  /* 0x000000c60000720c */ /* 0x000fe40000701670 */
[----:B------:R-:W-:Y:S02]  /*5710*/  P2R R7, PR, RZ, 0x4 ;  /* 0x00000004ff077803 */ /* 0x000fe40000000000 */
[----:B-1----:R-:W-:Y:S02]  /*5720*/  FSEL R45, R45, -INF , !P1 ;  /* 0xff8000002d2d7808 */ /* 0x002fe40004800000 */
[----:B--2---:R-:W-:Y:S02]  /*5730*/  FSEL R69, R32, -INF , !P0 ;  /* 0xff80000020457808 */ /* 0x004fe40004000000 */
[C---:B------:R-:W-:Y:S02]  /*5740*/  ISETP.GE.AND P2, PT, R5.reuse, R200, PT ;  /* 0x000000c80500720c */ /* 0x040fe40003f46270 */
[----:B------:R-:W-:-:S02]  /*5750*/  ISETP.GE.AND P1, PT, R5, R201, PT ;  /* 0x000000c90500720c */ /* 0x000fc40003f26270 */
[----:B------:R-:W-:Y:S02]  /*5760*/  ISETP.GE.AND P0, PT, R5, R199, PT ;  /* 0x000000c70500720c */ /* 0x000fe40003f06270 */
[----:B------:R-:W-:Y:S02]  /*5770*/  FSEL R135, R40, -INF , !P3 ;  /* 0xff80000028877808 */ /* 0x000fe40005800000 */
[----:B------:R-:W-:Y:S02]  /*5780*/  ISETP.GE.AND P3, PT, R3, R202, PT ;  /* 0x000000ca0300720c */ /* 0x000fe40003f66270 */
[----:B------:R-:W-:Y:S02]  /*5790*/  FSEL R132, R63, -INF , !P4 ;  /* 0xff8000003f847808 */ /* 0x000fe40006000000 */
[----:B------:R-:W-:Y:S02]  /*57a0*/  FSEL R20, R14, -INF , !P5 ;  /* 0xff8000000e147808 */ /* 0x000fe40006800000 */
[----:B------:R-:W-:-:S02]  /*57b0*/  ISETP.LT.OR P2, PT, R5, R197, P2 ;  /* 0x000000c50500720c */ /* 0x000fc40001741670 */
[C---:B------:R-:W-:Y:S02]  /*57c0*/  ISETP.LT.OR P5, PT, R5.reuse, R196, P1 ;  /* 0x000000c40500720c */ /* 0x040fe40000fa1670 */
[----:B------:R-:W-:Y:S01]  /*57d0*/  ISETP.LT.OR P4, PT, R5, R195, P0 ;  /* 0x000000c30500720c */ /* 0x000fe20000781670 */
[----:B------:R-:W-:Y:S01]  /*57e0*/  FMUL.FTZ R5, R11, UR8 ;  /* 0x000000080b057c20 */ /* 0x000fe20008410000 */
[----:B------:R-:W-:Y:S02]  /*57f0*/  ISETP.LT.OR P0, PT, R3, R198, P3 ;  /* 0x000000c60300720c */ /* 0x000fe40001f01670 */
[----:B------:R-:W-:Y:S02]  /*5800*/  FSEL R134, R60, -INF , !P6 ;  /* 0xff8000003c867808 */ /* 0x000fe40007000000 */
[----:B------:R-:W-:Y:S01]  /*5810*/  ISETP.NE.AND P6, PT, R6, RZ, PT ;  /* 0x000000ff0600720c */ /* 0x000fe20003fc5270 */
[----:B------:R-:W1:Y:S01]  /*5820*/  MUFU.TANH R5, R5 ;  /* 0x0000000500057308 */ /* 0x000e620000002400 */
[----:B---3--:R-:W-:-:S02]  /*5830*/  FSEL R68, R33, -INF , !P0 ;  /* 0xff80000021447808 */ /* 0x008fc40004000000 */
[-C--:B------:R-:W-:Y:S02]  /*5840*/  ISETP.GE.AND P1, PT, R0, R200.reuse, PT ;  /* 0x000000c80000720c */ /* 0x080fe40003f26270 */
[----:B------:R-:W-:Y:S02]  /*5850*/  ISETP.GE.AND P0, PT, R3, R200, PT ;  /* 0x000000c80300720c */ /* 0x000fe40003f06270 */
[----:B-----5:R-:W-:Y:S02]  /*5860*/  FSEL R139, R12, -INF , !P6 ;  /* 0xff8000000c8b7808 */ /* 0x020fe40007000000 */
[----:B------:R-:W-:Y:S02]  /*5870*/  ISETP.GT.AND P6, PT, R205, R252, PT ;  /* 0x000000fccd00720c */ /* 0x000fe40003fc4270 */
[----:B------:R-:W-:Y:S02]  /*5880*/  ISETP.NE.AND P3, PT, R7, RZ, PT ;  /* 0x000000ff0700720c */ /* 0x000fe40003f65270 */
[----:B------:R-:W-:-:S02]  /*5890*/  ISETP.LT.OR P1, PT, R0, R197, P1 ;  /* 0x000000c50000720c */ /* 0x000fc40000f21670 */
[----:B------:R-:W-:Y:S02]  /*58a0*/  ISETP.LT.OR P0, PT, R3, R197, P0 ;  /* 0x000000c50300720c */ /* 0x000fe40000701670 */
        /* <DEDUP_REMOVED lines=9> */
[CC--:B------:R-:W-:Y:S02]  /*5940*/  ISETP.LT.OR P3, PT, R0.reuse, R196.reuse, P3 ;  /* 0x000000c40000720c */ /* 0x0c0fe40001f61670 */
[----:B------:R-:W-:Y:S01]  /*5950*/  ISETP.LT.OR P2, PT, R0, R195, P2 ;  /* 0x000000c30000720c */ /* 0x000fe20001741670 */
[----:B------:R-:W-:Y:S01]  /*5960*/  IMAD.IADD R0, R145, 0x1, R154 ;  /* 0x0000000191007824 */ /* 0x000fe200078e029a */
[----:B------:R-:W-:-:S02]  /*5970*/  ISETP.LT.OR P1, PT, R3, R196, P1 ;  /* 0x000000c40300720c */ /* 0x000fc40000f21670 */
[----:B------:R-:W-:Y:S02]  /*5980*/  ISETP.LT.OR P0, PT, R3, R195, P0 ;  /* 0x000000c30300720c */ /* 0x000fe40000701670 */
[----:B------:R-:W-:Y:S02]  /*5990*/  ISETP.NE.AND P5, PT, R8, RZ, PT ;  /* 0x000000ff0800720c */ /* 0x000fe40003fa5270 */
[----:B------:R-:W-:Y:S02]  /*59a0*/  FSEL R140, R16, -INF , !P3 ;  /* 0xff800000108c7808 */ /* 0x000fe40005800000 */
[----:B------:R-:W-:Y:S02]  /*59b0*/  FSEL R141, R17, -INF , !P1 ;  /* 0xff800000118d7808 */ /* 0x000fe40004800000 */
[----:B------:R-:W-:Y:S02]  /*59c0*/  FSEL R142, R10, -INF , !P5 ;  /* 0xff8000000a8e7808 */ /* 0x000fe40006800000 */
[----:B-1----:R-:W-:-:S02]  /*59d0*/  FSEL R145, R5, -INF , !P4 ;  /* 0xff80000005917808 */ /* 0x002fc40006000000 */
[----:B------:R-:W-:Y:S02]  /*59e0*/  FSEL R150, R18, -INF , !P2 ;  /* 0xff80000012967808 */ /* 0x000fe40005000000 */
[----:B------:R-:W-:Y:S01]  /*59f0*/  FSEL R149, R19, -INF , !P0 ;  /* 0xff80000013957808 */ /* 0x000fe20004000000 */
[----:B------:R-:W-:Y:S06]  /*5a00*/  @!P6 BRA `(.L_x_2336) ;  /* 0x0000000000d0e947 */ /* 0x000fec0003800000 */
        /* <DEDUP_REMOVED lines=50> */
.L_x_2338:
[----:B------:R-:W-:Y:S05]  /*5d30*/  BSYNC B0 ;  /* 0x0000000000007941 */ /* 0x000fea0003800000 */
.L_x_2337:
[----:B------:R-:W0:Y:S02]  /*5d40*/  LDGDEPBAR ;  /* 0x00000000000079af */ /* 0x000e240000000000 */
.L_x_2336:
[----:B------:R-:W-:Y:S01]  /*5d50*/  FMNMX.FTZ R73, R49, R50, !PT ;  /* 0x0000003231497209 */ /* 0x000fe20007810000 */
[----:B------:R-:W-:Y:S01]  /*5d60*/  ULDC UR6, c[0x0][0x2ec] ;  /* 0x0000bb0000067ab9 */ /* 0x000fe20000000800 */
[----:B------:R-:W-:Y:S02]  /*5d70*/  LEA R181, R0, UR4, 0x1 ;  /* 0x0000000400b57c11 */ /* 0x000fe4000f8e08ff */
[----:B------:R-:W-:Y:S02]  /*5d80*/  FMNMX.FTZ R73, R51, R73, !PT ;  /* 0x0000004933497209 */ /* 0x000fe40007810000 */
[----:B------:R-:W-:Y:S02]  /*5d90*/  LEA R182, R4, R181, 0x1 ;  /* 0x000000b504b67211 */ /* 0x000fe400078e08ff */
[----:B------:R-:W-:Y:S02]  /*5da0*/  FMNMX.FTZ R73, R53, R73, !PT ;  /* 0x0000004935497209 */ /* 0x000fe40007810000 */
[----:B------:R-:W-:Y:S01]  /*5db0*/  LEA R184, R2, R181, 0x1 ;  /* 0x000000b502b87211 */ /* 0x000fe200078e08ff */
[----:B------:R-:W-:Y:S01]  /*5dc0*/  LDSM.16.MT88.4 R16, [R182+0x6000] ;  /* 0x00600000b610783b */ /* 0x000fe20000004200 */
[----:B------:R-:W-:-:S02]  /*5dd0*/  FMNMX.FTZ R73, R55, R73, !PT ;  /* 0x0000004937497209 */ /* 0x000fc40007810000 */
[----:B------:R-:W-:Y:S01]  /*5de0*/  LEA R183, R2, R182, 0x1 ;  /* 0x000000b602b77211 */ /* 0x000fe200078e08ff */
[----:B------:R-:W-:Y:S01]  /*5df0*/  LDSM.16.MT88.4 R24, [R184+0x6000] ;  /* 0x00600000b818783b */ /* 0x000fe20000004200 */
[----:B------:R-:W-:-:S03]  /*5e00*/  FMNMX.FTZ R73, R57, R73, !PT ;  /* 0x0000004939497209 */ /* 0x000fc60007810000 */
[----:B------:R-:W-:Y:S01]  /*5e10*/  LDSM.16.MT88.4 R36, [R184+0x6800] ;  /* 0x00680000b824783b */ /* 0x000fe20000004200 */
[----:B------:R-:W-:-:S03]  /*5e20*/  FMNMX.FTZ R73, R64, R73, !PT ;  /* 0x0000004940497209 */ /* 0x000fc60007810000 */
[----:B------:R-:W-:Y:S01]  /*5e30*/  LDSM.16.MT88.4 R32, [R182+0x6800] ;  /* 0x00680000b620783b */ /* 0x000fe20000004200 */
        /* <DEDUP_REMOVED lines=26> */
[C---:B------:R-:W-:Y:S01]  /*5fe0*/  FSETP.NEU.FTZ.AND P0, PT, R73.reuse, -INF , PT ;  /* 0xff8000004900780b */ /* 0x040fe20003f1d000 */
[----:B------:R-:W-:Y:S01]  /*5ff0*/  FMUL.FTZ R6, R73, UR6 ;  /* 0x0000000649067c20 */ /* 0x000fe20008410000 */
[----:B------:R-:W-:-:S02]  /*6000*/  FMNMX.FTZ R5, R130, R5, !PT ;  /* 0x0000000582057209 */ /* 0x000fc40007810000 */
[----:B------:R-:W-:Y:S02]  /*6010*/  FMNMX.FTZ R3, R44, R3, !PT ;  /* 0x000000032c037209 */ /* 0x000fe40007810000 */
[----:B------:R-:W-:Y:S02]  /*6020*/  FSEL R6, R6, RZ, P0 ;  /* 0x000000ff06067208 */ /* 0x000fe40000000000 */
[----:B------:R-:W-:Y:S02]  /*6030*/  FMNMX.FTZ R5, R131, R5, !PT ;  /* 0x0000000583057209 */ /* 0x000fe40007810000 */
[----:B------:R-:W-:Y:S01]  /*6040*/  FMNMX.FTZ R3, R85, R3, !PT ;  /* 0x0000000355037209 */ /* 0x000fe20007810000 */
[----:B------:R-:W-:Y:S01]  /*6050*/  FFMA.FTZ R7, R49, UR6, -R6 ;  /* 0x0000000631077c23 */ /* 0x000fe20008010806 */
[----:B------:R-:W-:Y:S02]  /*6060*/  FMNMX.FTZ R5, R139, R5, !PT ;  /* 0x000000058b057209 */ /* 0x000fe40007810000 */
[----:B------:R-:W-:Y:S01]  /*6070*/  FMNMX.FTZ R3, R96, R3, !PT ;  /* 0x0000000360037209 */ /* 0x000fe20007810000 */
[----:B------:R1:W-:Y:S01]  /*6080*/  MUFU.EX2 R224, R7 ;  /* 0x0000000700e07308 */ /* 0x0003e20000000800 */
[----:B------:R-:W-:-:S02]  /*6090*/  FMNMX.FTZ R71, R138, R5, !PT ;  /* 0x000000058a477209 */ /* 0x000fc40007810000 */
[----:B------:R-:W-:Y:S02]  /*60a0*/  FMNMX.FTZ R3, R133, R3, !PT ;  /* 0x0000000385037209 */ /* 0x000fe40007810000 */
[----:B------:R-:W-:Y:S02]  /*60b0*/  FMNMX.FTZ R71, R140, R71, !PT ;  /* 0x000000478c477209 */ /* 0x000fe40007810000 */
[----:B------:R-:W-:Y:S01]  /*60c0*/  FMNMX.FTZ R5, R132, R3, !PT ;  /* 0x0000000384057209 */ /* 0x000fe20007810000 */
[--C-:B------:R-:W-:Y:S01]  /*60d0*/  FFMA.FTZ R3, R51, UR6, -R6.reuse ;  /* 0x0000000633037c23 */ /* 0x100fe20008010806 */
[----:B------:R-:W-:Y:S02]  /*60e0*/  FMNMX.FTZ R71, R141, R71, !PT ;  /* 0x000000478d477209 */ /* 0x000fe40007810000 */
[----:B------:R-:W-:Y:S01]  /*60f0*/  FMNMX.FTZ R8, R134, R5, !PT ;  /* 0x0000000586087209 */ /* 0x000fe20007810000 */
[----:B------:R3:W-:Y:S02]  /*6100*/  MUFU.EX2 R219, R3 ;  /* 0x0000000300db7308 */ /* 0x0007e40000000800 */
[----:B------:R-:W4:Y:S01]  /*6110*/  SHFL.BFLY PT, R9, R71, 0x2, 0x1f ;  /* 0x0c401f0047097f89 */ /* 0x000f2200000e0000 */
[----:B-1----:R-:W-:-:S05]  /*6120*/  FFMA.FTZ R7, R50, UR6, -R6 ;  /* 0x0000000632077c23 */ /* 0x002fca0008010806 */
[----:B------:R1:W2:Y:S01]  /*6130*/  MUFU.EX2 R218, R7 ;  /* 0x0000000700da7308 */ /* 0x0002a20000000800 */
[----:B---3--:R-:W-:-:S07]  /*6140*/  FFMA.FTZ R3, R53, UR6, -R6 ;  /* 0x0000000635037c23 */ /* 0x008fce0008010806 */
[----:B------:R3:W5:Y:S01]  /*6150*/  MUFU.EX2 R222, R3 ;  /* 0x0000000300de7308 */ /* 0x0007620000000800 */
[----:B-1----:R-:W-:Y:S02]  /*6160*/  FMNMX.FTZ R7, R75, R84, !PT ;  /* 0x000000544b077209 */ /* 0x002fe40007810000 */
[----:B----4-:R-:W-:Y:S02]  /*6170*/  FMNMX.FTZ R71, R71, R9, !PT ;  /* 0x0000000947477209 */ /* 0x010fe40007810000 */
[----:B------:R-:W-:Y:S02]  /*6180*/  FMNMX.FTZ R5, R86, R7, !PT ;  /* 0x0000000756057209 */ /* 0x000fe40007810000 */
[----:B------:R-:W-:Y:S01]  /*6190*/  FMNMX.FTZ R7, R135, R8, !PT ;  /* 0x0000000887077209 */ /* 0x000fe20007810000 */
[----:B------:R-:W1:Y:S01]  /*61a0*/  SHFL.BFLY PT, R9, R71, 0x1, 0x1f ;  /* 0x0c201f0047097f89 */ /* 0x000e6200000e0000 */
[----:B------:R-:W-:Y:S02]  /*61b0*/  FMNMX.FTZ R5, R87, R5, !PT ;  /* 0x0000000557057209 */ /* 0x000fe40007810000 */
[----:B--2---:R-:W-:-:S02]  /*61c0*/  F2FP.BF16.F32.PACK_AB R12, R218, R224 ;  /* 0x000000e0da0c723e */ /* 0x004fc400000010ff */
[----:B------:R-:W-:Y:S02]  /*61d0*/  FMNMX.FTZ R5, R97, R5, !PT ;  /* 0x0000000561057209 */ /* 0x000fe40007810000 */
[----:B---3--:R-:W-:Y:S01]  /*61e0*/  FMNMX.FTZ R3, R142, R7, !PT ;  /* 0x000000078e037209 */ /* 0x008fe20007810000 */
        /* <DEDUP_REMOVED lines=8> */
[----:B------:R-:W-:Y:S02]  /*6270*/  FMNMX.FTZ R5, R143, R5, !PT ;  /* 0x000000058f057209 */ /* 0x000fe40007810000 */
[----:B-----5:R-:W-:Y:S01]  /*6280*/  F2FP.BF16.F32.PACK_AB R14, R222, R219 ;  /* 0x000000dbde0e723e */ /* 0x020fe200000010ff */
[----:B------:R-:W3:Y:S01]  /*6290*/  SHFL.BFLY PT, R8, R3, 0x2, 0x1f ;  /* 0x0c401f0003087f89 */ /* 0x000ee200000e0000 */
[----:B------:R-:W-:Y:S02]  /*62a0*/  FMNMX.FTZ R5, R146, R5, !PT ;  /* 0x0000000592057209 */ /* 0x000fe40007810000 */
[----:B-1----:R-:W-:Y:S01]  /*62b0*/  FMNMX.FTZ R71, R71, R9, !PT ;  /* 0x0000000947477209 */ /* 0x002fe20007810000 */
[----:B--2---:R-:W-:Y:S01]  /*62c0*/  FFMA.FTZ R7, R57, UR6, -R6 ;  /* 0x0000000639077c23 */ /* 0x004fe20008010806 */
[----:B------:R-:W-:-:S02]  /*62d0*/  FMNMX.FTZ R5, R148, R5, !PT ;  /* 0x0000000594057209 */ /* 0x000fc40007810000 */
[----:B------:R-:W-:Y:S01]  /*62e0*/  FSETP.NEU.FTZ.AND P0, PT, R71, -INF , PT ;  /* 0xff8000004700780b */ /* 0x000fe20003f1d000 */
[----:B------:R1:W-:Y:S01]  /*62f0*/  MUFU.EX2 R231, R7 ;  /* 0x0000000700e77308 */ /* 0x0003e20000000800 */
[----:B------:R-:W-:-:S04]  /*6300*/  FMNMX.FTZ R5, R147, R5, !PT ;  /* 0x0000000593057209 */ /* 0x000fc80007810000 */
[----:B------:R-:W-:Y:S02]  /*6310*/  FMNMX.FTZ R5, R136, R5, !PT ;  /* 0x0000000588057209 */ /* 0x000fe40007810000 */
[----:B---3--:R-:W-:Y:S01]  /*6320*/  FMNMX.FTZ R3, R3, R8, !PT ;  /* 0x0000000803037209 */ /* 0x008fe20007810000 */
[--C-:B------:R-:W-:Y:S01]  /*6330*/  FFMA.FTZ R8, R31, UR6, -R6.reuse ;  /* 0x000000061f087c23 */ /* 0x100fe20008010806 */
[----:B-1----:R-:W-:-:S03]  /*6340*/  FFMA.FTZ R7, R64, UR6, -R6 ;  /* 0x0000000640077c23 */ /* 0x002fc60008010806 */
[----:B------:R-:W1:Y:S01]  /*6350*/  SHFL.BFLY PT, R70, R3, 0x1, 0x1f ;  /* 0x0c201f0003467f89 */ /* 0x000e6200000e0000 */
[----:B------:R2:W-:Y:S08]  /*6360*/  MUFU.EX2 R229, R7 ;  /* 0x0000000700e57308 */ /* 0x0005f00000000800 */
[----:B------:R3:W-:Y:S01]  /*6370*/  MUFU.EX2 R223, R8 ;  /* 0x0000000800df7308 */ /* 0x0007e20000000800 */
[----:B--2---:R-:W-:-:S07]  /*6380*/  FFMA.FTZ R7, R65, UR6, -R6 ;  /* 0x0000000641077c23 */ /* 0x004fce0008010806 */
[----:B------:R2:W-:Y:S01]  /*6390*/  MUFU.EX2 R228, R7 ;  /* 0x0000000700e47308 */ /* 0x0005e20000000800 */
[----:B-1----:R-:W-:Y:S01]  /*63a0*/  FMNMX.FTZ R70, R3, R70, !PT ;  /* 0x0000004603467209 */ /* 0x002fe20007810000 */
[--C-:B---3--:R-:W-:Y:S02]  /*63b0*/  FFMA.FTZ R8, R20, UR6, -R6.reuse ;  /* 0x0000000614087c23 */ /* 0x108fe40008010806 */
[----:B------:R-:W-:Y:S04]  /*63c0*/  LDSM.16.MT88.4 R20, [R183+0x6000] ;  /* 0x00600000b714783b */ /* 0x000fe80000004200 */
        /* <DEDUP_REMOVED lines=9> */
[----:B-1----:R-:W-:-:S03]  /*6460*/  FFMA.FTZ R5, R30, UR6, -R6 ;  /* 0x000000061e057c23 */ /* 0x002fc60008010806 */
[----:B------:R-:W-:Y:S01]  /*6470*/  LDSM.16.MT88.4 R28, [R181+0x6000] ;  /* 0x00600000b51c783b */ /* 0x000fe20000004200 */
[----:B------:R1:W-:Y:S01]  /*6480*/  MUFU.EX2 R220, R5 ;  /* 0x0000000500dc7308 */ /* 0x0003e20000000800 */
[----:B--2---:R-:W-:-:S05]  /*6490*/  FMNMX.FTZ R7, R7, R9, !PT ;  /* 0x0000000907077209 */ /* 0x004fca0007810000 */
[----:B------:R-:W2:Y:S01]  /*64a0*/  SHFL.BFLY PT, R72, R7, 0x1, 0x1f ;  /* 0x0c201f0007487f89 */ /* 0x000ea200000e0000 */
[----:B-1----:R-:W-:-:S05]  /*64b0*/  FMUL.FTZ R5, R71, UR6 ;  /* 0x0000000647057c20 */ /* 0x002fca0008410000 */
[----:B------:R-:W-:Y:S02]  /*64c0*/  FSEL R5, R5, RZ, P0 ;  /* 0x000000ff05057208 */ /* 0x000fe40000000000 */
[----:B------:R-:W-:-:S03]  /*64d0*/  FSETP.NEU.FTZ.AND P0, PT, R70, -INF , PT ;  /* 0xff8000004600780b */ /* 0x000fc60003f1d000 */
[--C-:B------:R-:W-:Y:S01]  /*64e0*/  FFMA.FTZ R3, R59, UR6, -R5.reuse ;  /* 0x000000063b037c23 */ /* 0x100fe20008010805 */
[----:B------:R-:W-:-:S03]  /*64f0*/  FFMA.FTZ R8, R58, UR6, -R5 ;  /* 0x000000063a087c23 */ /* 0x000fc60008010805 */
[----:B------:R1:W-:Y:S08]  /*6500*/  MUFU.EX2 R213, R3 ;  /* 0x0000000300d57308 */ /* 0x0003f00000000800 */
[----:B------:R3:W-:Y:S01]  /*6510*/  MUFU.EX2 R215, R8 ;  /* 0x0000000800d77308 */ /* 0x0007e20000000800 */
[----:B--2---:R-:W-:-:S05]  /*6520*/  FMNMX.FTZ R72, R7, R72, !PT ;  /* 0x0000004807487209 */ /* 0x004fca0007810000 */
[----:B------:R-:W-:Y:S01]  /*6530*/  FMUL.FTZ R2, R72, UR6 ;  /* 0x0000000648027c20 */ /* 0x000fe20008410000 */
[----:B-1----:R-:W-:-:S05]  /*6540*/  FMUL.FTZ R3, R70, UR6 ;  /* 0x0000000646037c20 */ /* 0x002fca0008410000 */
[----:B------:R-:W-:Y:S02]  /*6550*/  FSEL R3, R3, RZ, P0 ;  /* 0x000000ff03037208 */ /* 0x000fe40000000000 */
[----:B------:R-:W-:Y:S01]  /*6560*/  FSETP.NEU.FTZ.AND P0, PT, R72, -INF , PT ;  /* 0xff8000004800780b */ /* 0x000fe20003f1d000 */
[----:B---3--:R-:W-:Y:S02]  /*6570*/  FFMA.FTZ R8, R52, UR6, -R5 ;  /* 0x0000000634087c23 */ /* 0x008fe40008010805 */
[----:B------:R-:W-:Y:S02]  /*6580*/  FFMA.FTZ R0, R41, UR6, -R3 ;  /* 0x0000000629007c23 */ /* 0x000fe40008010803 */
[----:B------:R1:W-:Y:S08]  /*6590*/  MUFU.EX2 R214, R8 ;  /* 0x0000000800d67308 */ /* 0x0003f00000000800 */
[----:B------:R2:W-:Y:S01]  /*65a0*/  MUFU.EX2 R176, R0 ;  /* 0x0000000000b07308 */ /* 0x0005e20000000800 */
[----:B-1----:R-:W-:-:S07]  /*65b0*/  FFMA.FTZ R8, R54, UR6, -R5 ;  /* 0x0000000636087c23 */ /* 0x002fce0008010805 */
[----:B------:R1:W3:Y:S01]  /*65c0*/  MUFU.EX2 R216, R8 ;  /* 0x0000000800d87308 */ /* 0x0002e20000000800 */
[----:B--2---:R-:W-:-:S07]  /*65d0*/  FFMA.FTZ R0, R42, UR6, -R3 ;  /* 0x000000062a007c23 */ /* 0x004fce0008010803 */
[----:B------:R2:W-:Y:S01]  /*65e0*/  MUFU.EX2 R179, R0 ;  /* 0x0000000000b37308 */ /* 0x0005e20000000800 */
[----:B-1----:R-:W-:Y:S01]  /*65f0*/  FFMA.FTZ R8, R48, UR6, -R3 ;  /* 0x0000000630087c23 */ /* 0x002fe20008010803 */
[----:B---3--:R-:W-:-:S06]  /*6600*/  F2FP.BF16.F32.PACK_AB R10, R216, R214 ;  /* 0x000000d6d80a723e */ /* 0x008fcc00000010ff */
[----:B------:R1:W3:Y:S01]  /*6610*/  MUFU.EX2 R177, R8 ;  /* 0x0000000800b17308 */ /* 0x0002e20000000800 */
[----:B--2---:R-:W-:Y:S02]  /*6620*/  FFMA.FTZ R0, R43, UR6, -R3 ;  /* 0x000000062b007c23 */ /* 0x004fe40008010803 */
[----:B------:R-:W-:Y:S05]  /*6630*/  LDSM.16.MT88.4 R40, [R181+0x6800] ;  /* 0x00680000b528783b */ /* 0x000fea0000004200 */
[----:B------:R2:W4:Y:S01]  /*6640*/  MUFU.EX2 R210, R0 ;  /* 0x0000000000d27308 */ /* 0x0005220000000800 */
[----:B-1----:R-:W-:Y:S02]  /*6650*/  F2FP.BF16.F32.PACK_AB R8, R213, R215 ;  /* 0x000000d7d508723e */ /* 0x002fe400000010ff */
[----:B---3--:R-:W-:-:S02]  /*6660*/  F2FP.BF16.F32.PACK_AB R9, R176, R177 ;  /* 0x000000b1b009723e */ /* 0x008fc400000010ff */
[----:B--2---:R-:W-:Y:S01]  /*6670*/  FSEL R0, R2, RZ, P0 ;  /* 0x000000ff02007208 */ /* 0x004fe20000000000 */
[----:B------:R-:W-:Y:S01]  /*6680*/  FFMA.FTZ R2, R45, UR6, -R6 ;  /* 0x000000062d027c23 */ /* 0x000fe20008010806 */
[----:B----4-:R-:W-:-:S03]  /*6690*/  F2FP.BF16.F32.PACK_AB R11, R210, R179 ;  /* 0x000000b3d20b723e */ /* 0x010fc600000010ff */
[----:B------:R1:W-:Y:S04]  /*66a0*/  MUFU.EX2 R217, R2 ;  /* 0x0000000200d97308 */ /* 0x0003e80000000800 */
[C---:B------:R-:W-:Y:S06]  /*66b0*/  HMMA.16816.F32.BF16 R56, R8.reuse, R24, RZ ;  /* 0x000000180838723c */ /* 0x040fec00000418ff */
[C---:B------:R-:W-:Y:S06]  /*66c0*/  HMMA.16816.F32.BF16 R52, R8.reuse, R16, RZ ;  /* 0x000000100834723c */ /* 0x040fec00000418ff */
[----:B------:R-:W-:Y:S01]  /*66d0*/  HMMA.16816.F32.BF16 R60, R8, R28, RZ ;  /* 0x0000001c083c723c */ /* 0x000fe200000418ff */
[----:B-1----:R-:W-:-:S04]  /*66e0*/  FFMA.FTZ R2, R75, UR6, -R0 ;  /* 0x000000064b027c23 */ /* 0x002fc80008010800 */
[----:B------:R1:W-:Y:S01]  /*66f0*/  MUFU.EX2 R169, R2 ;  /* 0x0000000200a97308 */ /* 0x0003e20000000800 */
[C---:B------:R-:W-:Y:S06]  /*6700*/  HMMA.16816.F32.BF16 R88, R8.reuse, R30, RZ ;  /* 0x0000001e0858723c */ /* 0x040fec00000418ff */
[C---:B------:R-:W-:Y:S06]  /*6710*/  HMMA.16816.F32.BF16 R80, R8.reuse, R22, RZ ;  /* 0x000000160850723c */ /* 0x040fec00000418ff */
[----:B------:R-:W-:Y:S01]  /*6720*/  HMMA.16816.F32.BF16 R48, R8, R20, RZ ;  /* 0x000000140830723c */ /* 0x000fe200000418ff */
        /* <DEDUP_REMOVED lines=9> */
[----:B------:R-:W-:Y:S04]  /*67c0*/  HMMA.16816.F32.BF16 R64, R8, R26, RZ ;  /* 0x0000001a0840723c */ /* 0x000fe800000418ff */
[----:B------:R1:W-:Y:S02]  /*67d0*/  MUFU.EX2 R175, R2 ;  /* 0x0000000200af7308 */ /* 0x0003e40000000800 */
[C---:B------:R-:W-:Y:S06]  /*67e0*/  HMMA.16816.F32.BF16 R92, R12.reuse, R28, RZ ;  /* 0x0000001c0c5c723c */ /* 0x040fec00000418ff */
[C---:B------:R-:W-:Y:S06]  /*67f0*/  HMMA.16816.F32.BF16 R108, R12.reuse, R30, RZ ;  /* 0x0000001e0c6c723c */ /* 0x040fec00000418ff */
[----:B------:R-:W-:Y:S01]  /*6800*/  HMMA.16816.F32.BF16 R124, R12, R26, RZ ;  /* 0x0000001a0c7c723c */ /* 0x000fe200000418ff */
[----:B-1----:R-:W-:-:S04]  /*6810*/  FFMA.FTZ R2, R76, UR6, -R5 ;  /* 0x000000064c027c23 */ /* 0x002fc80008010805 */
[----:B------:R1:W2:Y:S01]  /*6820*/  MUFU.EX2 R178, R2 ;  /* 0x0000000200b27308 */ /* 0x0002a20000000800 */
[C---:B------:R-:W-:Y:S06]  /*6830*/  HMMA.16816.F32.BF16 R28, R12.reuse, R16, RZ ;  /* 0x000000100c1c723c */ /* 0x040fec00000418ff */
[C---:B------:R-:W-:Y:S06]  /*6840*/  HMMA.16816.F32.BF16 R120, R12.reuse, R18, RZ ;  /* 0x000000120c78723c */ /* 0x040fec00000418ff */
[----:B------:R-:W-:Y:S01]  /*6850*/  HMMA.16816.F32.BF16 R116, R12, R22, RZ ;  /* 0x000000160c74723c */ /* 0x000fe200000418ff */
[----:B-1----:R-:W-:-:S04]  /*6860*/  FFMA.FTZ R2, R77, UR6, -R5 ;  /* 0x000000064d027c23 */ /* 0x002fc80008010805 */
[----:B------:R1:W-:Y:S02]  /*6870*/  MUFU.EX2 R204, R2 ;  /* 0x0000000200cc7308 */ /* 0x0003e40000000800 */
[----:B-1----:R-:W-:Y:S02]  /*6880*/  FFMA.FTZ R2, R78, UR6, -R5 ;  /* 0x000000064e027c23 */ /* 0x002fe40008010805 */
[----:B------:R-:W-:Y:S01]  /*6890*/  HMMA.16816.F32.BF16 R76, R8, R18, RZ ;  /* 0x00000012084c723c */ /* 0x000fe200000418ff */
[----:B------:R-:W-:Y:S03]  /*68a0*/  LDSM.16.MT88.4 R16, [R184+0x7000] ;  /* 0x00700000b810783b */ /* 0x000fe60000004200 */
[----:B------:R1:W3:Y:S03]  /*68b0*/  MUFU.EX2 R211, R2 ;  /* 0x0000000200d37308 */ /* 0x0002e60000000800 */
[----:B--2---:R-:W-:Y:S01]  /*68c0*/  F2FP.BF16.F32.PACK_AB R8, R178, R175 ;  /* 0x000000afb208723e */ /* 0x004fe200000010ff */
[----:B-1----:R-:W-:Y:S01]  /*68d0*/  FFMA.FTZ R2, R74, UR6, -R3 ;  /* 0x000000064a027c23 */ /* 0x002fe20008010803 */
[----:B---3--:R-:W-:-:S03]  /*68e0*/  F2FP.BF16.F32.PACK_AB R10, R211, R204 ;  /* 0x000000ccd30a723e */ /* 0x008fc600000010ff */
[----:B------:R1:W-:Y:S02]  /*68f0*/  MUFU.EX2 R170, R2 ;  /* 0x0000000200aa7308 */ /* 0x0003e40000000800 */
[--C-:B-1----:R-:W-:Y:S02]  /*6900*/  FFMA.FTZ R2, R44, UR6, -R3.reuse ;  /* 0x000000062c027c23 */ /* 0x102fe40008010803 */
[----:B------:R-:W1:Y:S04]  /*6910*/  LDSM.16.MT88.4 R44, [R183+0x6800] ;  /* 0x00680000b72c783b */ /* 0x000e680000004200 */
[----:B------:R2:W3:Y:S02]  /*6920*/  MUFU.EX2 R173, R2 ;  /* 0x0000000200ad7308 */ /* 0x0004e40000000800 */
[----:B--2---:R-:W-:Y:S01]  /*6930*/  FFMA.FTZ R2, R85, UR6, -R3 ;  /* 0x0000000655027c23 */ /* 0x004fe20008010803 */
[----:B---3--:R-:W-:Y:S01]  /*6940*/  F2FP.BF16.F32.PACK_AB R9, R173, R170 ;  /* 0x000000aaad09723e */ /* 0x008fe200000010ff */
[C---:B------:R-:W-:Y:S04]  /*6950*/  HMMA.16816.F32.BF16 R84, R12.reuse, R24, RZ ;  /* 0x000000180c54723c */ /* 0x040fe800000418ff */
[----:B------:R2:W-:Y:S02]  /*6960*/  MUFU.EX2 R172, R2 ;  /* 0x0000000200ac7308 */ /* 0x0005e40000000800 */
[----:B------:R-:W-:Y:S01]  /*6970*/  HMMA.16816.F32.BF16 R24, R12, R20, RZ ;  /* 0x000000140c18723c */ /* 0x000fe200000418ff */
[----:B------:R-:W3:Y:S06]  /*6980*/  LDSM.16.MT88.4 R20, [R181+0x7000] ;  /* 0x00700000b514783b */ /* 0x000eec0000004200 */
[----:B------:R-:W-:-:S02]  /*6990*/  F2FP.BF16.F32.PACK_AB R12, R231, R230 ;  /* 0x000000e6e70c723e */ /* 0x000fc400000010ff */
[----:B------:R-:W-:Y:S01]  /*69a0*/  F2FP.BF16.F32.PACK_AB R14, R228, R229 ;  /* 0x000000e5e40e723e */ /* 0x000fe200000010ff */
[----:B--2---:R-:W-:-:S04]  /*69b0*/  FFMA.FTZ R2, R96, UR6, -R3 ;  /* 0x0000000660027c23 */ /* 0x004fc80008010803 */
[----:B------:R2:W4:Y:S02]  /*69c0*/  MUFU.EX2 R171, R2 ;  /* 0x0000000200ab7308 */ /* 0x0005240000000800 */
[----:B--2---:R-:W-:Y:S01]  /*69d0*/  FFMA.FTZ R2, R69, UR6, -R6 ;  /* 0x0000000645027c23 */ /* 0x004fe20008010806 */
[----:B----4-:R-:W-:-:S05]  /*69e0*/  F2FP.BF16.F32.PACK_AB R11, R171, R172 ;  /* 0x000000acab0b723e */ /* 0x010fca00000010ff */
[----:B------:R2:W-:Y:S02]  /*69f0*/  MUFU.EX2 R212, R2 ;  /* 0x0000000200d47308 */ /* 0x0005e40000000800 */
[C---:B------:R-:W-:Y:S06]  /*6a00*/  HMMA.16816.F32.BF16 R104, R8.reuse, R36, R56 ;  /* 0x000000240868723c */ /* 0x040fec0000041838 */
[C---:B------:R-:W-:Y:S06]  /*6a10*/  HMMA.16816.F32.BF16 R100, R8.reuse, R32, R52 ;  /* 0x000000200864723c */ /* 0x040fec0000041834 */
[----:B------:R-:W-:Y:S01]  /*6a20*/  HMMA.16816.F32.BF16 R56, R8, R38, R64 ;  /* 0x000000260838723c */ /* 0x000fe20000041840 */
[----:B--2---:R-:W-:-:S04]  /*6a30*/  FFMA.FTZ R2, R68, UR6, -R6 ;  /* 0x0000000644027c23 */ /* 0x004fc80008010806 */
[----:B------:R2:W-:Y:S01]  /*6a40*/  MUFU.EX2 R245, R2 ;  /* 0x0000000200f57308 */ /* 0x0005e20000000800 */
[C---:B-1----:R-:W-:Y:S06]  /*6a50*/  HMMA.16816.F32.BF16 R52, R8.reuse, R46, R80 ;  /* 0x0000002e0834723c */ /* 0x042fec0000041850 */
[C---:B------:R-:W-:Y:S06]  /*6a60*/  HMMA.16816.F32.BF16 R112, R8.reuse, R40, R60 ;  /* 0x000000280870723c */ /* 0x040fec000004183c */
[----:B------:R-:W-:Y:S01]  /*6a70*/  HMMA.16816.F32.BF16 R88, R8, R42, R88 ;  /* 0x0000002a0858723c */ /* 0x000fe20000041858 */
[----:B--2---:R-:W-:-:S05]  /*6a80*/  FFMA.FTZ R2, R97, UR6, -R0 ;  /* 0x0000000661027c23 */ /* 0x004fca0008010800 */
[----:B------:R-:W-:Y:S01]  /*6a90*/  HMMA.16816.F32.BF16 R60, R8, R34, R76 ;  /* 0x00000022083c723c */ /* 0x000fe2000004184c */
[----:B------:R1:W-:Y:S02]  /*6aa0*/  MUFU.EX2 R165, R2 ;  /* 0x0000000200a57308 */ /* 0x0003e40000000800 */
[----:B-1----:R-:W-:-:S06]  /*6ab0*/  FFMA.FTZ R2, R98, UR6, -R0 ;  /* 0x0000000662027c23 */ /* 0x002fcc0008010800 */
[----:B------:R1:W2:Y:S02]  /*6ac0*/  MUFU.EX2 R166, R2 ;  /* 0x0000000200a67308 */ /* 0x0002a40000000800 */
[--C-:B-1----:R-:W-:Y:S01]  /*6ad0*/  FFMA.FTZ R2, R99, UR6, -R0.reuse ;  /* 0x0000000663027c23 */ /* 0x102fe20008010800 */
[----:B--2---:R-:W-:Y:S01]  /*6ae0*/  F2FP.BF16.F32.PACK_AB R13, R166, R165 ;  /* 0x000000a5a60d723e */ /* 0x004fe200000010ff */
[----:B------:R-:W-:Y:S04]  /*6af0*/  HMMA.16816.F32.BF16 R96, R8, R44, R48 ;  /* 0x0000002c0860723c */ /* 0x000fe80000041830 */
[----:B------:R1:W-:Y:S02]  /*6b00*/  MUFU.EX2 R164, R2 ;  /* 0x0000000200a47308 */ /* 0x0003e40000000800 */
[----:B-1----:R-:W-:-:S06]  /*6b10*/  FFMA.FTZ R2, R152, UR6, -R0 ;  /* 0x0000000698027c23 */ /* 0x002fcc0008010800 */
        /* <DEDUP_REMOVED lines=10> */
[----:B------:R1:W4:Y:S01]  /*6bc0*/  MUFU.EX2 R161, R2 ;  /* 0x0000000200a17308 */ /* 0x0003220000000800 */
[C---:B------:R-:W-:Y:S01]  /*6bd0*/  HMMA.16816.F32.BF16 R92, R12.reuse, R36, R84 ;  /* 0x000000240c5c723c */ /* 0x040fe20000041854 */
[----:B------:R-:W-:Y:S05]  /*6be0*/  LDSM.16.MT88.4 R84, [R181+0x7800] ;  /* 0x00780000b554783b */ /* 0x000fea0000004200 */
[C---:B------:R-:W-:Y:S06]  /*6bf0*/  HMMA.16816.F32.BF16 R40, R12.reuse, R42, R108 ;  /* 0x0000002a0c28723c */ /* 0x040fec000004186c */
[----:B------:R-:W-:Y:S01]  /*6c00*/  HMMA.16816.F32.BF16 R36, R12, R38, R124 ;  /* 0x000000260c24723c */ /* 0x000fe2000004187c */
[----:B-1----:R-:W-:Y:S01]  /*6c10*/  FFMA.FTZ R2, R130, UR6, -R5 ;  /* 0x0000000682027c23 */ /* 0x002fe20008010805 */
[----:B----4-:R-:W-:-:S04]  /*6c20*/  F2FP.BF16.F32.PACK_AB R8, R161, R162 ;  /* 0x000000a2a108723e */ /* 0x010fc800000010ff */
[C---:B------:R-:W-:Y:S01]  /*6c30*/  HMMA.16816.F32.BF16 R32, R12.reuse, R34, R120 ;  /* 0x000000220c20723c */ /* 0x040fe20000041878 */
[----:B------:R1:W-:Y:S05]  /*6c40*/  MUFU.EX2 R160, R2 ;  /* 0x0000000200a07308 */ /* 0x0003ea0000000800 */
[----:B------:R-:W-:Y:S01]  /*6c50*/  HMMA.16816.F32.BF16 R44, R12, R46, R116 ;  /* 0x0000002e0c2c723c */ /* 0x000fe20000041874 */
[----:B------:R-:W-:Y:S06]  /*6c60*/  LDSM.16.MT88.4 R116, [R182+0x7800] ;  /* 0x00780000b674783b */ /* 0x000fec0000004200 */
[----:B------:R-:W-:-:S02]  /*6c70*/  F2FP.BF16.F32.PACK_AB R12, R221, R226 ;  /* 0x000000e2dd0c723e */ /* 0x000fc400000010ff */
[----:B------:R-:W-:Y:S01]  /*6c80*/  F2FP.BF16.F32.PACK_AB R14, R223, R220 ;  /* 0x000000dcdf0e723e */ /* 0x000fe200000010ff */
[----:B-1----:R-:W-:-:S04]  /*6c90*/  FFMA.FTZ R2, R131, UR6, -R5 ;  /* 0x0000000683027c23 */ /* 0x002fc80008010805 */
[----:B------:R1:W4:Y:S02]  /*6ca0*/  MUFU.EX2 R159, R2 ;  /* 0x00000002009f7308 */ /* 0x0003240000000800 */
[----:B-1----:R-:W-:Y:S01]  /*6cb0*/  FFMA.FTZ R2, R133, UR6, -R3 ;  /* 0x0000000685027c23 */ /* 0x002fe20008010803 */
[----:B----4-:R-:W-:-:S05]  /*6cc0*/  F2FP.BF16.F32.PACK_AB R10, R159, R160 ;  /* 0x000000a09f0a723e */ /* 0x010fca00000010ff */
[----:B------:R1:W-:Y:S02]  /*6cd0*/  MUFU.EX2 R158, R2 ;  /* 0x00000002009e7308 */ /* 0x0003e40000000800 */
[----:B-1----:R-:W-:Y:S01]  /*6ce0*/  FFMA.FTZ R2, R132, UR6, -R3 ;  /* 0x0000000684027c23 */ /* 0x002fe20008010803 */
[----:B------:R-:W-:-:S05]  /*6cf0*/  F2FP.BF16.F32.PACK_AB R132, R217, R225 ;  /* 0x000000e1d984723e */ /* 0x000fca00000010ff */
[----:B------:R1:W4:Y:S02]  /*6d00*/  MUFU.EX2 R157, R2 ;  /* 0x00000002009d7308 */ /* 0x0003240000000800 */
[----:B-1----:R-:W-:Y:S01]  /*6d10*/  FFMA.FTZ R2, R134, UR6, -R3 ;  /* 0x0000000686027c23 */ /* 0x002fe20008010803 */
[----:B----4-:R-:W-:Y:S02]  /*6d20*/  F2FP.BF16.F32.PACK_AB R9, R157, R158 ;  /* 0x0000009e9d09723e */ /* 0x010fe400000010ff */
[----:B------:R-:W-:-:S03]  /*6d30*/  F2FP.BF16.F32.PACK_AB R134, R245, R212 ;  /* 0x000000d4f586723e */ /* 0x000fc600000010ff */
[----:B------:R1:W-:Y:S02]  /*6d40*/  MUFU.EX2 R156, R2 ;  /* 0x00000002009c7308 */ /* 0x0003e40000000800 */
[----:B-1----:R-:W-:-:S06]  /*6d50*/  FFMA.FTZ R2, R135, UR6, -R3 ;  /* 0x0000000687027c23 */ /* 0x002fcc0008010803 */
[----:B------:R1:W4:Y:S02]  /*6d60*/  MUFU.EX2 R155, R2 ;  /* 0x00000002009b7308 */ /* 0x0003240000000800 */
[----:B-1----:R-:W-:Y:S01]  /*6d70*/  FFMA.FTZ R2, R143, UR6, -R0 ;  /* 0x000000068f027c23 */ /* 0x002fe20008010800 */
[----:B----4-:R-:W-:-:S05]  /*6d80*/  F2FP.BF16.F32.PACK_AB R11, R155, R156 ;  /* 0x0000009c9b0b723e */ /* 0x010fca00000010ff */
[----:B------:R1:W-:Y:S02]  /*6d90*/  MUFU.EX2 R154, R2 ;  /* 0x00000002009a7308 */ /* 0x0003e40000000800 */
[C---:B---3--:R-:W-:Y:S06]  /*6da0*/  HMMA.16816.F32.BF16 R76, R8.reuse, R20, R112 ;  /* 0x00000014084c723c */ /* 0x048fec0000041870 */
[C---:B------:R-:W-:Y:S06]  /*6db0*/  HMMA.16816.F32.BF16 R104, R8.reuse, R16, R104 ;  /* 0x000000100868723c */ /* 0x040fec0000041868 */
[C---:B--2---:R-:W-:Y:S01]  /*6dc0*/  HMMA.16816.F32.BF16 R112, R8.reuse, R24, R100 ;  /* 0x000000180870723c */ /* 0x044fe20000041864 */
[--C-:B-1----:R-:W-:Y:S01]  /*6dd0*/  FFMA.FTZ R2, R146, UR6, -R0.reuse ;  /* 0x0000000692027c23 */ /* 0x102fe20008010800 */
[----:B------:R-:W-:Y:S03]  /*6de0*/  LDSM.16.MT88.4 R100, [R184+0x7800] ;  /* 0x00780000b864783b */ /* 0x000fe60000004200 */
        /* <DEDUP_REMOVED lines=11> */
[----:B-1----:R-:W-:-:S04]  /*6ea0*/  FFMA.FTZ R2, R147, UR6, -R0 ;  /* 0x0000000693027c23 */ /* 0x002fc80008010800 */
        /* <DEDUP_REMOVED lines=35> */
[--C-:B--2---:R-:W-:Y:S01]  /*70e0*/  FFMA.FTZ R2, R151, UR6, -R0.reuse ;  /* 0x0000000697027c23 */ /* 0x104fe20008010800 */
[----:B------:R-:W-:-:S06]  /*70f0*/  FFMA.FTZ R0, R153, UR6, -R0 ;  /* 0x0000000699007c23 */ /* 0x000fcc0008010800 */
[----:B------:R2:W-:Y:S01]  /*7100*/  MUFU.EX2 R9, R2 ;  /* 0x0000000200097308 */ /* 0x0005e20000000800 */
[----:B---3--:R-:W-:Y:S01]  /*7110*/  FADD.FTZ R3, R224, R218 ;  /* 0x000000dae0037221 */ /* 0x008fe20000010000 */
[----:B----4-:R-:W-:-:S06]  /*7120*/  F2FP.BF16.F32.PACK_AB R139, R248, R10 ;  /* 0x0000000af88b723e */ /* 0x010fcc00000010ff */
[----:B------:R3:W4:Y:S01]  /*7130*/  MUFU.EX2 R246, R0 ;  /* 0x0000000000f67308 */ /* 0x0007220000000800 */
[----:B------:R-:W-:Y:S01]  /*7140*/  FADD.FTZ R3, R219, R3 ;  /* 0x00000003db037221 */ /* 0x000fe20000010000 */
[----:B-1----:R-:W-:Y:S03]  /*7150*/  HMMA.16816.F32.BF16 R128, R136, R4, R128 ;  /* 0x000000048880723c */ /* 0x002fe60000041880 */
[----:B------:R-:W-:Y:S01]  /*7160*/  FADD.FTZ R3, R222, R3 ;  /* 0x00000003de037221 */ /* 0x000fe20000010000 */
[----:B--2---:R-:W-:-:S03]  /*7170*/  FADD.FTZ R2, R169, R167 ;  /* 0x000000a7a9027221 */ /* 0x004fc60000010000 */
[----:B------:R-:W-:Y:S01]  /*7180*/  FADD.FTZ R3, R230, R3 ;  /* 0x00000003e6037221 */ /* 0x000fe20000010000 */
[C---:B------:R-:W-:Y:S01]  /*7190*/  HMMA.16816.F32.BF16 R96, R136.reuse, R100, R104 ;  /* 0x000000648860723c */ /* 0x040fe20000041868 */
[----:B------:R-:W-:Y:S02]  /*71a0*/  FADD.FTZ R2, R168, R2 ;  /* 0x00000002a8027221 */ /* 0x000fe40000010000 */
[----:B------:R-:W-:Y:S01]  /*71b0*/  FADD.FTZ R3, R231, R3 ;  /* 0x00000003e7037221 */ /* 0x000fe20000010000 */
[----:B---3--:R-:W-:Y:S01]  /*71c0*/  FADD.FTZ R0, R215, R213 ;  /* 0x000000d5d7007221 */ /* 0x008fe20000010000 */
[----:B----4-:R-:W-:Y:S01]  /*71d0*/  F2FP.BF16.F32.PACK_AB R135, R246, R9 ;  /* 0x00000009f687723e */ /* 0x010fe200000010ff */
[----:B------:R-:W-:Y:S01]  /*71e0*/  FADD.FTZ R2, R174, R2 ;  /* 0x00000002ae027221 */ /* 0x000fe20000010000 */
[----:B------:R-:W-:Y:S01]  /*71f0*/  HMMA.16816.F32.BF16 R76, R136, R84, R76 ;  /* 0x00000054884c723c */ /* 0x000fe2000004184c */
[----:B------:R-:W-:Y:S02]  /*7200*/  FADD.FTZ R0, R214, R0 ;  /* 0x00000000d6007221 */ /* 0x000fe40000010000 */
[----:B------:R-:W-:-:S02]  /*7210*/  FADD.FTZ R2, R165, R2 ;  /* 0x00000002a5027221 */ /* 0x000fc40000010000 */
[----:B------:R-:W-:Y:S01]  /*7220*/  FADD.FTZ R0, R216, R0 ;  /* 0x00000000d8007221 */ /* 0x000fe20000010000 */
[----:B------:R-:W-:Y:S01]  /*7230*/  HMMA.16816.F32.BF16 R124, R132, R4, R124 ;  /* 0x00000004847c723c */ /* 0x000fe2000004187c */
[----:B------:R-:W-:Y:S02]  /*7240*/  FADD.FTZ R2, R166, R2 ;  /* 0x00000002a6027221 */ /* 0x000fe40000010000 */
[----:B------:R-:W-:-:S03]  /*7250*/  FADD.FTZ R0, R175, R0 ;  /* 0x00000000af007221 */ /* 0x000fc60000010000 */
[C---:B------:R-:W-:Y:S01]  /*7260*/  HMMA.16816.F32.BF16 R88, R136.reuse, R86, R88 ;  /* 0x000000568858723c */ /* 0x040fe20000041858 */
        /* <DEDUP_REMOVED lines=46> */
[----:B------:R-:W-:Y:S01]  /*7550*/  HMMA.16816.F32.BF16 R80, R132, R84, R48 ;  /* 0x000000548450723c */ /* 0x000fe20000041830 */
[----:B------:R-:W-:-:S05]  /*7560*/  FADD.FTZ R248, R248, R0 ;  /* 0x00000000f8f87221 */ /* 0x000fca0000010000 */
[C---:B------:R-:W-:Y:S06]  /*7570*/  HMMA.16816.F32.BF16 R92, R132.reuse, R100, R92 ;  /* 0x00000064845c723c */ /* 0x040fec000004185c */
        /* <DEDUP_REMOVED lines=9> */
[----:B------:R-:W-:Y:S01]  /*7610*/  VIADD R205, R227, 0xfffffffe ;  /* 0xfffffffee3cd7836 */ /* 0x000fe20000000000 */
[----:B------:R-:W-:Y:S01]  /*7620*/  ISETP.GE.AND P0, PT, R250, UR4, PT ;  /* 0x00000004fa007c0c */ /* 0x000fe2000bf06270 */
[----:B------:R-:W-:-:S04]  /*7630*/  DEPBAR.LE SB0, 0x0 ;  /* 0x000080000000791a */ /* 0x000fc80000000000 */
[----:B------:R-:W-:Y:S01]  /*7640*/  SHF.R.S32.HI R6, RZ, 0x1f, R205 ;  /* 0x0000001fff067819 */ /* 0x000fe200000114cd */
[----:B------:R-:W-:Y:S01]  /*7650*/  IMAD R0, R244, R205, RZ ;  /* 0x000000cdf4007224 */ /* 0x000fe200078e02ff */
[----:B------:R-:W-:Y:S01]  /*7660*/  BAR.SYNC.DEFER_BLOCKING 0x0 ;  /* 0x0000000000007b1d */ /* 0x000fe20000010000 */
[----:B------:R-:W-:Y:S01]  /*7670*/  IMAD.WIDE.U32 R4, R208, 0x20, RZ ;  /* 0x00000020d0047825 */ /* 0x000fe200078e00ff */
[----:B------:R-:W-:-:S03]  /*7680*/  P2R R226, PR, RZ, 0x1 ;  /* 0x00000001ffe27803 */ /* 0x000fc60000000000 */
[----:B------:R-:W-:-:S03]  /*7690*/  IMAD.WIDE.U32 R2, R205, R243, R236 ;  /* 0x000000f3cd027225 */ /* 0x000fc600078e00ec */
[----:B------:R-:W1:Y:S01]  /*76a0*/  @!P0 LDC.64 R10, c[0x0][0x220] ;  /* 0x00008800ff0a8b82 */ /* 0x000e620000000a00 */
[----:B------:R-:W-:Y:S01]  /*76b0*/  IMAD R0, R6, R243, R0 ;  /* 0x000000f306007224 */ /* 0x000fe200078e0200 */
[----:B------:R-:W-:Y:S01]  /*76c0*/  @!P0 IADD3 R4, P1, R2, R4, RZ ;  /* 0x0000000402048210 */ /* 0x000fe20007f3e0ff */
[----:B------:R-:W-:Y:S02]  /*76d0*/  IMAD.SHL.U32 R6, R209, 0x20, RZ ;  /* 0x00000020d1067824 */ /* 0x000fe400078e00ff */
[----:B------:R-:W-:-:S03]  /*76e0*/  IMAD.IADD R3, R3, 0x1, R0 ;  /* 0x0000000103037824 */ /* 0x000fc600078e0200 */
[----:B------:R-:W2:Y:S01]  /*76f0*/  @!P0 LDC.64 R8, c[0x0][0x220] ;  /* 0x00008800ff088b82 */ /* 0x000ea20000000a00 */
[----:B------:R-:W-:Y:S02]  /*7700*/  @!P0 IADD3 R0, P3, R242, R2, RZ ;  /* 0x00000002f2008210 */ /* 0x000fe40007f7e0ff */
[----:B------:R-:W-:-:S03]  /*7710*/  @!P0 IADD3.X R7, R3, R5, R6, P1, !PT ;  /* 0x0000000503078210 */ /* 0x000fc60000ffe406 */
[----:B------:R-:W-:Y:S02]  /*7720*/  @!P0 IMAD.X R5, R241, 0x1, R3, P3 ;  /* 0x00000001f1058824 */ /* 0x000fe400018e0603 */
[----:B------:R-:W3:Y:S01]  /*7730*/  @!P0 LDC.64 R12, c[0x0][0x220] ;  /* 0x00008800ff0c8b82 */ /* 0x000ee20000000a00 */
[----:B------:R-:W-:Y:S07]  /*7740*/  @P0 STS.128 [R203+0x6000], RZ ;  /* 0x006000ffcb000388 */ /* 0x000fee0000000c00 */
[----:B------:R-:W4:Y:S01]  /*7750*/  @!P0 LDC.64 R14, c[0x0][0x220] ;  /* 0x00008800ff0e8b82 */ /* 0x000f220000000a00 */
[----:B-1----:R-:W-:-:S04]  /*7760*/  @!P0 LEA R10, P4, R2, R10, 0x1 ;  /* 0x0000000a020a8211 */ /* 0x002fc800078808ff */
[--C-:B------:R-:W-:Y:S01]  /*7770*/  @!P0 LEA.HI.X R11, R2, R11, R3.reuse, 0x1, P4 ;  /* 0x0000000b020b8211 */ /* 0x100fe200020f0c03 */
[----:B------:R-:W-:Y:S01]  /*7780*/  @!P0 IMAD.WIDE.U32 R2, R208, 0x30, R2 ;  /* 0x00000030d0028825 */ /* 0x000fe200078e0002 */
[----:B--2---:R-:W-:-:S03]  /*7790*/  @!P0 LEA R8, P2, R0, R8, 0x1 ;  /* 0x0000000800088211 */ /* 0x004fc600078408ff */
[----:B------:R-:W-:Y:S01]  /*77a0*/  @!PT LDS RZ, [RZ] ;  /* 0x00000000fffff984 */ /* 0x000fe20000000800 */
[----:B------:R-:W-:Y:S01]  /*77b0*/  @!PT LDS RZ, [RZ] ;  /* 0x00000000fffff984 */ /* 0x000fe20000000800 */
[----:B------:R-:W-:Y:S01]  /*77c0*/  @!PT LDS RZ, [RZ] ;  /* 0x00000000fffff984 */ /* 0x000fe20000000800 */
[----:B------:R-:W-:Y:S01]  /*77d0*/  @!P0 LDGSTS.E.BYPASS.LTC128B.128 [R203+0x6000], desc[UR10][R10.64] ;  /* 0x060000000acb8fae */ /* 0x000fe2000b901d4a */
[----:B------:R-:W-:Y:S01]  /*77e0*/  @!P0 LEA.HI.X R9, R0, R9, R5, 0x1, P2 ;  /* 0x0000000900098211 */ /* 0x000fe200010f0c05 */
[----:B------:R-:W-:Y:S02]  /*77f0*/  @!P0 IMAD R0, R209, 0x30, RZ ;  /* 0x00000030d1008824 */ /* 0x000fe400078e02ff */
[----:B------:R-:W-:Y:S01]  /*7800*/  @P0 STS.128 [R203+0x6800], RZ ;  /* 0x006800ffcb000388 */ /* 0x000fe20000000c00 */
[----:B---3--:R-:W-:Y:S01]  /*7810*/  @!P0 LEA R6, P1, R4, R12, 0x1 ;  /* 0x0000000c04068211 */ /* 0x008fe200078208ff */
[----:B------:R-:W-:Y:S02]  /*7820*/  @!P0 IMAD.IADD R0, R0, 0x1, R3 ;  /* 0x0000000100008824 */ /* 0x000fe400078e0203 */
[----:B------:R-:W-:Y:S01]  /*7830*/  @!PT LDS RZ, [RZ] ;  /* 0x00000000fffff984 */ /* 0x000fe20000000800 */
[----:B------:R-:W-:Y:S01]  /*7840*/  @!PT LDS RZ, [RZ] ;  /* 0x00000000fffff984 */ /* 0x000fe20000000800 */
[----:B------:R-:W-:Y:S01]  /*7850*/  @!PT LDS RZ, [RZ] ;  /* 0x00000000fffff984 */ /* 0x000fe20000000800 */
[----:B------:R1:W-:Y:S01]  /*7860*/  @!P0 LDGSTS.E.BYPASS.LTC128B.128 [R203+0x6800], desc[UR10][R8.64] ;  /* 0x0680000008cb8fae */ /* 0x0003e2000b901d4a */
[----:B------:R-:W-:-:S03]  /*7870*/  @!P0 LEA.HI.X R7, R4, R13, R7, 0x1, P1 ;  /* 0x0000000d04078211 */ /* 0x000fc600008f0c07 */
[----:B------:R-:W-:Y:S01]  /*7880*/  @P0 STS.128 [R203+0x7000], RZ ;  /* 0x007000ffcb000388 */ /* 0x000fe20000000c00 */
[----:B----4-:R-:W-:-:S03]  /*7890*/  @!P0 LEA R4, P1, R2, R14, 0x1 ;  /* 0x0000000e02048211 */ /* 0x010fc600078208ff */
        /* <DEDUP_REMOVED lines=10> */
[----:B------:R-:W-:Y:S04]  /*7940*/  LDSM.16.M88.4 R12, [R187] ;  /* 0x00000000bb0c783b */ /* 0x000fe80000000200 */
[----:B------:R-:W3:Y:S04]  /*7950*/  LDSM.16.M88.4 R16, [R180+0x4000] ;  /* 0x00400000b410783b */ /* 0x000ee80000000200 */
[----:B-1----:R-:W1:Y:S04]  /*7960*/  LDSM.16.M88.4 R8, [R187+0x2000] ;  /* 0x00200000bb08783b */ /* 0x002e680000000200 */
[----:B------:R-:W-:Y:S04]  /*7970*/  LDSM.16.M88.4 R32, [R190] ;  /* 0x00000000be20783b */ /* 0x000fe80000000200 */
[----:B------:R-:W4:Y:S04]  /*7980*/  LDSM.16.M88.4 R36, [R186+0x4000] ;  /* 0x00400000ba24783b */ /* 0x000f280000000200 */
[----:B------:R-:W-:Y:S04]  /*7990*/  LDSM.16.M88.4 R40, [R191] ;  /* 0x00000000bf28783b */ /* 0x000fe80000000200 */
[----:B--2---:R-:W2:Y:S04]  /*79a0*/  LDSM.16.M88.4 R4, [R190+0x2000] ;  /* 0x00200000be04783b */ /* 0x004ea80000000200 */
[----:B------:R-:W5:Y:S04]  /*79b0*/  LDSM.16.M88.4 R28, [R188] ;  /* 0x00000000bc1c783b */ /* 0x000f680000000200 */
[----:B------:R-:W5:Y:S04]  /*79c0*/  LDSM.16.M88.4 R44, [R180+0x4800] ;  /* 0x00480000b42c783b */ /* 0x000f680000000200 */
[----:B------:R-:W5:Y:S04]  /*79d0*/  LDSM.16.M88.4 R24, [R188+0x2000] ;  /* 0x00200000bc18783b */ /* 0x000f680000000200 */
[----:B------:R-:W5:Y:S01]  /*79e0*/  LDSM.16.M88.4 R56, [R186+0x4800] ;  /* 0x00480000ba38783b */ /* 0x000f620000000200 */
[-C--:B---3--:R-:W-:Y:S03]  /*79f0*/  HMMA.16816.F32.BF16 R20, R12, R16.reuse, RZ ;  /* 0x000000100c14723c */ /* 0x088fe600000418ff */
[----:B------:R-:W-:Y:S04]  /*7a00*/  LDSM.16.M88.4 R48, [R185] ;  /* 0x00000000b930783b */ /* 0x000fe80000000200 */
[----:B------:R-:W0:Y:S01]  /*7a10*/  LDGDEPBAR ;  /* 0x00000000000079af */ /* 0x000e220000000000 */
[C---:B-1----:R-:W-:Y:S06]  /*7a20*/  HMMA.16816.F32.BF16 R64, R8.reuse, R16, RZ ;  /* 0x000000100840723c */ /* 0x042fec00000418ff */
[-C--:B------:R-:W-:Y:S06]  /*7a30*/  HMMA.16816.F32.BF16 R60, R8, R18.reuse, RZ ;  /* 0x00000012083c723c */ /* 0x080fec00000418ff */
[----:B------:R-:W-:Y:S06]  /*7a40*/  HMMA.16816.F32.BF16 R52, R12, R18, RZ ;  /* 0x000000120c34723c */ /* 0x000fec00000418ff */
[-C--:B----4-:R-:W-:Y:S01]  /*7a50*/  HMMA.16816.F32.BF16 R16, R32, R36.reuse, R20 ;  /* 0x000000242010723c */ /* 0x090fe20000041814 */
[----:B------:R-:W-:Y:S05]  /*7a60*/  LDSM.16.M88.4 R20, [R189] ;  /* 0x00000000bd14783b */ /* 0x000fea0000000200 */
[C---:B--2---:R-:W-:Y:S06]  /*7a70*/  HMMA.16816.F32.BF16 R144, R4.reuse, R36, R64 ;  /* 0x000000240490723c */ /* 0x044fec0000041840 */
[-C--:B------:R-:W-:Y:S06]  /*7a80*/  HMMA.16816.F32.BF16 R148, R4, R38.reuse, R60 ;  /* 0x000000260494723c */ /* 0x080fec000004183c */
[----:B------:R-:W-:Y:S01]  /*7a90*/  HMMA.16816.F32.BF16 R152, R32, R38, R52 ;  /* 0x000000262098723c */ /* 0x000fe20000041834 */
[----:B------:R-:W-:Y:S05]  /*7aa0*/  LDSM.16.M88.4 R52, [R194] ;  /* 0x00000000c234783b */ /* 0x000fea0000000200 */
[----:B-----5:R-:W-:Y:S01]  /*7ab0*/  HMMA.16816.F32.BF16 R64, R28, R40, R16 ;  /* 0x000000281c40723c */ /* 0x020fe20000041810 */
[----:B------:R-:W1:Y:S05]  /*7ac0*/  LDSM.16.M88.4 R16, [R189+0x2000] ;  /* 0x00200000bd10783b */ /* 0x000e6a0000000200 */
[-C--:B------:R-:W-:Y:S06]  /*7ad0*/  HMMA.16816.F32.BF16 R60, R8, R44.reuse, RZ ;  /* 0x0000002c083c723c */ /* 0x080fec00000418ff */
[----:B------:R-:W-:Y:S06]  /*7ae0*/  HMMA.16816.F32.BF16 R140, R12, R44, RZ ;  /* 0x0000002c0c8c723c */ /* 0x000fec00000418ff */
[C---:B------:R-:W-:Y:S06]  /*7af0*/  HMMA.16816.F32.BF16 R36, R24.reuse, R40, R144 ;  /* 0x000000281824723c */ /* 0x040fec0000041890 */
[-C--:B------:R-:W-:Y:S06]  /*7b00*/  HMMA.16816.F32.BF16 R164, R24, R42.reuse, R148 ;  /* 0x0000002a18a4723c */ /* 0x080fec0000041894 */
[----:B------:R-:W-:Y:S06]  /*7b10*/  HMMA.16816.F32.BF16 R152, R28, R42, R152 ;  /* 0x0000002a1c98723c */ /* 0x000fec0000041898 */
[----:B------:R-:W-:Y:S06]  /*7b20*/  HMMA.16816.F32.BF16 R40, R8, R46, RZ ;  /* 0x0000002e0828723c */ /* 0x000fec00000418ff */
[-C--:B------:R-:W-:Y:S06]  /*7b30*/  HMMA.16816.F32.BF16 R60, R4, R56.reuse, R60 ;  /* 0x00000038043c723c */ /* 0x080fec000004183c */
[----:B------:R-:W-:Y:S06]  /*7b40*/  HMMA.16816.F32.BF16 R140, R32, R56, R140 ;  /* 0x00000038208c723c */ /* 0x000fec000004188c */
[----:B------:R-:W-:Y:S01]  /*7b50*/  HMMA.16816.F32.BF16 R144, R12, R46, RZ ;  /* 0x0000002e0c90723c */ /* 0x000fe200000418ff */
[----:B------:R-:W-:Y:S05]  /*7b60*/  LDSM.16.M88.4 R44, [R185+0x800] ;  /* 0x00080000b92c783b */ /* 0x000fea0000000200 */
[----:B-1----:R-:W-:Y:S01]  /*7b70*/  HMMA.16816.F32.BF16 R156, R16, R48, R36 ;  /* 0x00000030109c723c */ /* 0x002fe20000041824 */
[----:B------:R-:W1:Y:S05]  /*7b80*/  LDSM.16.M88.4 R36, [R180+0x5000] ;  /* 0x00500000b424783b */ /* 0x000e6a0000000200 */
[----:B------:R-:W-:Y:S01]  /*7b90*/  HMMA.16816.F32.BF16 R172, R4, R58, R40 ;  /* 0x0000003a04ac723c */ /* 0x000fe20000041828 */
[----:B------:R-:W2:Y:S05]  /*7ba0*/  LDSM.16.M88.4 R40, [R180+0x5800] ;  /* 0x00580000b428783b */ /* 0x000eaa0000000200 */
[----:B------:R-:W-:Y:S06]  /*7bb0*/  HMMA.16816.F32.BF16 R160, R20, R48, R64 ;  /* 0x0000003014a0723c */ /* 0x000fec0000041840 */
[----:B------:R-:W-:Y:S06]  /*7bc0*/  HMMA.16816.F32.BF16 R64, R24, R52, R60 ;  /* 0x000000341840723c */ /* 0x000fec000004183c */
[----:B------:R-:W-:Y:S01]  /*7bd0*/  HMMA.16816.F32.BF16 R60, R20, R50, R152 ;  /* 0x00000032143c723c */ /* 0x000fe20000041898 */
[----:B------:R-:W-:Y:S01]  /*7be0*/  FMUL.FTZ R156, R156, UR8 ;  /* 0x000000089c9c7c20 */ /* 0x000fe20008410000 */
[----:B------:R-:W-:Y:S01]  /*7bf0*/  FMUL.FTZ R157, R157, UR8 ;  /* 0x000000089d9d7c20 */ /* 0x000fe20008410000 */
[----:B------:R-:W-:Y:S01]  /*7c00*/  FMUL.FTZ R158, R158, UR8 ;  /* 0x000000089e9e7c20 */ /* 0x000fe20008410000 */
[----:B------:R-:W-:Y:S01]  /*7c10*/  FMUL.FTZ R159, R159, UR8 ;  /* 0x000000089f9f7c20 */ /* 0x000fe20008410000 */
[----:B------:R-:W-:Y:S01]  /*7c20*/  MUFU.TANH R74, R156 ;  /* 0x0000009c004a7308 */ /* 0x000fe20000002400 */
[----:B------:R-:W-:Y:S06]  /*7c30*/  HMMA.16816.F32.BF16 R148, R28, R52, R140 ;  /* 0x000000341c94723c */ /* 0x000fec000004188c */
[----:B------:R-:W-:Y:S01]  /*7c40*/  HMMA.16816.F32.BF16 R140, R32, R58, R144 ;  /* 0x0000003a208c723c */ /* 0x000fe20000041890 */
[----:B------:R-:W-:Y:S01]  /*7c50*/  MUFU.TANH R218, R157 ;  /* 0x0000009d00da7308 */ /* 0x000fe20000002400 */
[----:B------:R-:W-:Y:S01]  /*7c60*/  FMUL.FTZ R160, R160, UR8 ;  /* 0x00000008a0a07c20 */ /* 0x000fe20008410000 */
[----:B------:R-:W-:Y:S01]  /*7c70*/  FMUL.FTZ R161, R161, UR8 ;  /* 0x00000008a1a17c20 */ /* 0x000fe20008410000 */
[----:B------:R-:W-:Y:S01]  /*7c80*/  FMUL.FTZ R162, R162, UR8 ;  /* 0x00000008a2a27c20 */ /* 0x000fe20008410000 */
[----:B------:R-:W-:Y:S01]  /*7c90*/  FMUL.FTZ R163, R163, UR8 ;  /* 0x00000008a3a37c20 */ /* 0x000fe20008410000 */
[----:B------:R-:W-:Y:S01]  /*7ca0*/  HMMA.16816.F32.BF16 R56, R16, R50, R164 ;  /* 0x000000321038723c */ /* 0x000fe200000418a4 */
[----:B------:R-:W3:Y:S02]  /*7cb0*/  LDSM.16.M88.4 R48, [R186+0x5000] ;  /* 0x00500000ba30783b */ /* 0x000ee40000000200 */
[----:B------:R-:W-:Y:S03]  /*7cc0*/  MUFU.TANH R69, R158 ;  /* 0x0000009e00457308 */ /* 0x000fe60000002400 */
[----:B------:R-:W-:Y:S01]  /*7cd0*/  FMUL.FTZ R60, R60, UR8 ;  /* 0x000000083c3c7c20 */ /* 0x000fe20008410000 */
[----:B------:R-:W-:Y:S01]  /*7ce0*/  FMUL.FTZ R61, R61, UR8 ;  /* 0x000000083d3d7c20 */ /* 0x000fe20008410000 */
[----:B------:R-:W-:Y:S01]  /*7cf0*/  FMUL.FTZ R62, R62, UR8 ;  /* 0x000000083e3e7c20 */ /* 0x000fe20008410000 */
[----:B------:R-:W-:Y:S01]  /*7d00*/  FMUL.FTZ R63, R63, UR8 ;  /* 0x000000083f3f7c20 */ /* 0x000fe20008410000 */
[C---:B-1----:R-:W-:Y:S01]  /*7d10*/  HMMA.16816.F32.BF16 R144, R8.reuse, R36, RZ ;  /* 0x000000240890723c */ /* 0x042fe200000418ff */
[----:B------:R-:W-:Y:S05]  /*7d20*/  MUFU.TANH R213, R60 ;  /* 0x0000003c00d57308 */ /* 0x000fea0000002400 */
[C---:B--2---:R-:W-:Y:S03]  /*7d30*/  HMMA.16816.F32.BF16 R164, R8.reuse, R40, RZ ;  /* 0x0000002808a4723c */ /* 0x044fe600000418ff */
[----:B------:R-:W-:Y:S03]  /*7d40*/  MUFU.TANH R221, R61 ;  /* 0x0000003d00dd7308 */ /* 0x000fe60000002400 */
[----:B------:R-:W-:Y:S02]  /*7d50*/  HMMA.16816.F32.BF16 R168, R8, R42, RZ ;  /* 0x0000002a08a8723c */ /* 0x000fe400000418ff */
[----:B------:R-:W-:Y:S01]  /*7d60*/  FMUL.FTZ R56, R56, UR8 ;  /* 0x0000000838387c20 */ /* 0x000fe20008410000 */
[----:B------:R-:W-:Y:S01]  /*7d70*/  FMUL.FTZ R57, R57, UR8 ;  /* 0x0000000839397c20 */ /* 0x000fe20008410000 */
[----:B------:R-:W-:Y:S01]  /*7d80*/  FMUL.FTZ R58, R58, UR8 ;  /* 0x000000083a3a7c20 */ /* 0x000fe20008410000 */
[----:B------:R-:W-:Y:S01]  /*7d90*/  MUFU.TANH R211, R62 ;  /* 0x0000003e00d37308 */ /* 0x000fe20000002400 */
[----:B------:R-:W-:Y:S01]  /*7da0*/  FMUL.FTZ R59, R59, UR8 ;  /* 0x000000083b3b7c20 */ /* 0x000fe20008410000 */
[----:B------:R-:W-:Y:S06]  /*7db0*/  HMMA.16816.F32.BF16 R152, R16, R44, R64 ;  /* 0x0000002c1098723c */ /* 0x000fec0000041840 */
[----:B------:R1:W-:Y:S01]  /*7dc0*/  MUFU.TANH R219, R63 ;  /* 0x0000003f00db7308 */ /* 0x0003e20000002400 */
[C---:B------:R-:W-:Y:S06]  /*7dd0*/  HMMA.16816.F32.BF16 R176, R12.reuse, R38, RZ ;  /* 0x000000260cb0723c */ /* 0x040fec00000418ff */
[----:B------:R-:W-:Y:S01]  /*7de0*/  HMMA.16816.F32.BF16 R64, R12, R40, RZ ;  /* 0x000000280c40723c */ /* 0x000fe200000418ff */
[----:B------:R2:W-:Y:S05]  /*7df0*/  MUFU.TANH R75, R159 ;  /* 0x0000009f004b7308 */ /* 0x0005ea0000002400 */
[----:B------:R-:W-:Y:S03]  /*7e00*/  HMMA.16816.F32.BF16 R148, R20, R44, R148 ;  /* 0x0000002c1494723c */ /* 0x000fe60000041894 */
[----:B------:R-:W-:Y:S02]  /*7e10*/  MUFU.TANH R215, R56 ;  /* 0x0000003800d77308 */ /* 0x000fe40000002400 */
[----:B------:R-:W-:Y:S01]  /*7e20*/  FMUL.FTZ R155, R155, UR8 ;  /* 0x000000089b9b7c20 */ /* 0x000fe20008410000 */
[----:B-1----:R-:W-:Y:S01]  /*7e30*/  HMMA.16816.F32.BF16 R60, R12, R36, RZ ;  /* 0x000000240c3c723c */ /* 0x002fe200000418ff */
[----:B------:R-:W-:Y:S01]  /*7e40*/  FMUL.FTZ R154, R154, UR8 ;  /* 0x000000089a9a7c20 */ /* 0x000fe20008410000 */
[----:B------:R-:W-:Y:S01]  /*7e50*/  FMUL.FTZ R153, R153, UR8 ;  /* 0x0000000899997c20 */ /* 0x000fe20008410000 */
[----:B------:R-:W-:-:S02]  /*7e60*/  FMUL.FTZ R152, R152, UR8 ;  /* 0x0000000898987c20 */ /* 0x000fc40008410000 */
[----:B------:R-:W-:Y:S01]  /*7e70*/  MUFU.TANH R222, R57 ;  /* 0x0000003900de7308 */ /* 0x000fe20000002400 */
[----:B--2---:R-:W-:Y:S01]  /*7e80*/  HMMA.16816.F32.BF16 R156, R8, R38, RZ ;  /* 0x00000026089c723c */ /* 0x004fe200000418ff */
[----:B------:R-:W-:Y:S04]  /*7e90*/  LDSM.16.M88.4 R8, [R193] ;  /* 0x00000000c108783b */ /* 0x000fe80000000200 */
[----:B------:R-:W1:Y:S02]  /*7ea0*/  LDSM.16.M88.4 R36, [R186+0x5800] ;  /* 0x00580000ba24783b */ /* 0x000e640000000200 */
[----:B------:R-:W-:Y:S05]  /*7eb0*/  MUFU.TANH R212, R58 ;  /* 0x0000003a00d47308 */ /* 0x000fea0000002400 */
[----:B------:R-:W-:Y:S01]  /*7ec0*/  FMUL.FTZ R150, R150, UR8 ;  /* 0x0000000896967c20 */ /* 0x000fe20008410000 */
[----:B------:R-:W-:Y:S01]  /*7ed0*/  FMUL.FTZ R149, R149, UR8 ;  /* 0x0000000895957c20 */ /* 0x000fe20008410000 */
[----:B------:R-:W-:Y:S01]  /*7ee0*/  FMUL.FTZ R148, R148, UR8 ;  /* 0x0000000894947c20 */ /* 0x000fe20008410000 */
[----:B------:R2:W-:Y:S01]  /*7ef0*/  MUFU.TANH R217, R59 ;  /* 0x0000003b00d97308 */ /* 0x0005e20000002400 */
[----:B------:R-:W-:-:S07]  /*7f00*/  FMUL.FTZ R151, R151, UR8 ;  /* 0x0000000897977c20 */ /* 0x000fce0008410000 */
[----:B------:R-:W4:Y:S08]  /*7f10*/  MUFU.TANH R224, R160 ;  /* 0x000000a000e07308 */ /* 0x000f300000002400 */
[----:B------:R-:W-:Y:S01]  /*7f20*/  MUFU.TANH R225, R161 ;  /* 0x000000a100e17308 */ /* 0x000fe20000002400 */
[-C--:B--2---:R-:W-:Y:S06]  /*7f30*/  HMMA.16816.F32.BF16 R56, R28, R54.reuse, R140 ;  /* 0x000000361c38723c */ /* 0x084fec000004188c */
[----:B------:R-:W-:Y:S01]  /*7f40*/  HMMA.16816.F32.BF16 R52, R24, R54, R172 ;  /* 0x000000361834723c */ /* 0x000fe200000418ac */
[----:B------:R-:W2:Y:S05]  /*7f50*/  MUFU.TANH R68, R162 ;  /* 0x000000a200447308 */ /* 0x000eaa0000002400 */
[C---:B---3--:R-:W-:Y:S03]  /*7f60*/  HMMA.16816.F32.BF16 R140, R4.reuse, R50, R156 ;  /* 0x00000032048c723c */ /* 0x048fe6000004189c */
[----:B------:R3:W5:Y:S03]  /*7f70*/  MUFU.TANH R223, R163 ;  /* 0x000000a300df7308 */ /* 0x0007660000002400 */
[C---:B-1----:R-:W-:Y:S05]  /*7f80*/  HMMA.16816.F32.BF16 R164, R4.reuse, R36, R164 ;  /* 0x0000002404a4723c */ /* 0x042fea00000418a4 */
[----:B------:R-:W-:Y:S01]  /*7f90*/  MUFU.TANH R210, R150 ;  /* 0x0000009600d27308 */ /* 0x000fe20000002400 */
[----:B------:R-:W-:Y:S06]  /*7fa0*/  HMMA.16816.F32.BF16 R168, R4, R38, R168 ;  /* 0x0000002604a8723c */ /* 0x000fec00000418a8 */
[----:B------:R-:W-:Y:S01]  /*7fb0*/  HMMA.16816.F32.BF16 R52, R16, R46, R52 ;  /* 0x0000002e1034723c */ /* 0x000fe20000041834 */
[----:B------:R-:W-:Y:S05]  /*7fc0*/  MUFU.TANH R174, R155 ;  /* 0x0000009b00ae7308 */ /* 0x000fea0000002400 */
[----:B---3--:R-:W-:Y:S01]  /*7fd0*/  HMMA.16816.F32.BF16 R160, R12, R42, RZ ;  /* 0x0000002a0ca0723c */ /* 0x008fe200000418ff */
[----:B------:R-:W1:Y:S02]  /*7fe0*/  LDSM.16.M88.4 R40, [R185+0x1000] ;  /* 0x00100000b928783b */ /* 0x000e640000000200 */
[----:B------:R-:W-:Y:S03]  /*7ff0*/  MUFU.TANH R220, R149 ;  /* 0x0000009500dc7308 */ /* 0x000fe60000002400 */
[----:B------:R-:W-:Y:S05]  /*8000*/  HMMA.16816.F32.BF16 R12, R32, R48, R60 ;  /* 0x00000030200c723c */ /* 0x000fea000004183c */
[----:B------:R-:W-:Y:S01]  /*8010*/  MUFU.TANH R204, R153 ;  /* 0x0000009900cc7308 */ /* 0x000fe20000002400 */
[----:B------:R-:W-:Y:S06]  /*8020*/  HMMA.16816.F32.BF16 R60, R20, R46, R56 ;  /* 0x0000002e143c723c */ /* 0x000fec0000041838 */
[----:B------:R-:W-:Y:S01]  /*8030*/  HMMA.16816.F32.BF16 R56, R4, R48, R144 ;  /* 0x000000300438723c */ /* 0x000fe20000041890 */
[----:B------:R-:W-:Y:S01]  /*8040*/  FMUL.FTZ R3, R53, UR8 ;  /* 0x0000000835037c20 */ /* 0x000fe20008410000 */
[----:B------:R-:W-:Y:S04]  /*8050*/  MUFU.TANH R145, R154 ;  /* 0x0000009a00917308 */ /* 0x000fe80000002400 */
[----:B------:R-:W-:Y:S04]  /*8060*/  HMMA.16816.F32.BF16 R4, R32, R50, R176 ;  /* 0x000000322004723c */ /* 0x000fe800000418b0 */
[----:B------:R3:W-:Y:S02]  /*8070*/  MUFU.TANH R159, R3 ;  /* 0x00000003009f7308 */ /* 0x0007e40000002400 */
[----:B------:R-:W-:Y:S06]  /*8080*/  HMMA.16816.F32.BF16 R12, R28, R8, R12 ;  /* 0x000000081c0c723c */ /* 0x000fec000004180c */
[----:B------:R-:W-:Y:S01]  /*8090*/  FMUL.FTZ R0, R62, UR8 ;  /* 0x000000083e007c20 */ /* 0x000fe20008410000 */
[----:B------:R-:W-:Y:S01]  /*80a0*/  FMUL.FTZ R60, R60, UR8 ;  /* 0x000000083c3c7c20 */ /* 0x000fe20008410000 */
[----:B------:R-:W-:Y:S01]  /*80b0*/  HMMA.16816.F32.BF16 R64, R32, R36, R64 ;  /* 0x000000242040723c */ /* 0x000fe20000041840 */
[----:B------:R-:W5:Y:S01]  /*80c0*/  MUFU.TANH R216, R148 ;  /* 0x0000009400d87308 */ /* 0x000f620000002400 */
[----:B------:R-:W-:-:S04]  /*80d0*/  FMUL.FTZ R61, R61, UR8 ;  /* 0x000000083d3d7c20 */ /* 0x000fc80008410000 */
[----:B------:R-:W-:Y:S01]  /*80e0*/  HMMA.16816.F32.BF16 R56, R24, R8, R56 ;  /* 0x000000081838723c */ /* 0x000fe20000041838 */
[----:B---3--:R-:W-:Y:S02]  /*80f0*/  FMUL.FTZ R3, R54, UR8 ;  /* 0x0000000836037c20 */ /* 0x008fe40008410000 */
[----:B------:R3:W-:Y:S03]  /*8100*/  MUFU.TANH R150, R0 ;  /* 0x0000000000967308 */ /* 0x0007e60000002400 */
[----:B------:R-:W-:Y:S05]  /*8110*/  HMMA.16816.F32.BF16 R4, R28, R10, R4 ;  /* 0x0000000a1c04723c */ /* 0x000fea0000041804 */
[----:B------:R-:W-:Y:S01]  /*8120*/  MUFU.TANH R147, R3 ;  /* 0x0000000300937308 */ /* 0x000fe20000002400 */
[----:B-1----:R-:W-:Y:S01]  /*8130*/  HMMA.16816.F32.BF16 R44, R20, R40, R12 ;  /* 0x00000028142c723c */ /* 0x002fe2000004180c */
[----:B------:R-:W1:Y:S05]  /*8140*/  LDSM.16.M88.4 R12, [R192] ;  /* 0x00000000c00c783b */ /* 0x000e6a0000000200 */
[----:B------:R-:W-:Y:S01]  /*8150*/  HMMA.16816.F32.BF16 R32, R32, R38, R160 ;  /* 0x000000262020723c */ /* 0x000fe200000418a0 */
[----:B------:R-:W-:Y:S01]  /*8160*/  MUFU.TANH R173, R60 ;  /* 0x0000003c00ad7308 */ /* 0x000fe20000002400 */
[----:B---3--:R-:W-:-:S04]  /*8170*/  FMUL.FTZ R0, R63, UR8 ;  /* 0x000000083f007c20 */ /* 0x008fc80008410000 */
[----:B------:R-:W-:Y:S03]  /*8180*/  HMMA.16816.F32.BF16 R56, R16, R40, R56 ;  /* 0x000000281038723c */ /* 0x000fe60000041838 */
[----:B------:R3:W-:Y:S08]  /*8190*/  MUFU.TANH R172, R0 ;  /* 0x0000000000ac7308 */ /* 0x0007f00000002400 */
[----:B------:R-:W-:Y:S01]  /*81a0*/  MUFU.TANH R175, R61 ;  /* 0x0000003d00af7308 */ /* 0x000fe20000002400 */
[----:B------:R-:W-:Y:S01]  /*81b0*/  FMUL.FTZ R36, R46, UR8 ;  /* 0x000000082e247c20 */ /* 0x000fe20008410000 */
[----:B------:R-:W-:Y:S01]  /*81c0*/  FMUL.FTZ R9, R45, UR8 ;  /* 0x000000082d097c20 */ /* 0x000fe20008410000 */
[----:B------:R-:W-:-:S05]  /*81d0*/  FMUL.FTZ R37, R47, UR8 ;  /* 0x000000082f257c20 */ /* 0x000fca0008410000 */
[----:B------:R4:W-:Y:S01]  /*81e0*/  MUFU.TANH R149, R36 ;  /* 0x0000002400957308 */ /* 0x0009e20000002400 */
[----:B---3--:R-:W-:-:S07]  /*81f0*/  FMUL.FTZ R0, R52, UR8 ;  /* 0x0000000834007c20 */ /* 0x008fce0008410000 */
[----:B------:R3:W-:Y:S01]  /*8200*/  MUFU.TANH R157, R0 ;  /* 0x00000000009d7308 */ /* 0x0007e20000002400 */
[----:B-1----:R-:W-:Y:S07]  /*8210*/  HMMA.16816.F32.BF16 R48, R28, R14, R32 ;  /* 0x0000000e1c30723c */ /* 0x002fee0000041820 */
[----:B------:R-:W-:Y:S01]  /*8220*/  MUFU.TANH R156, R9 ;  /* 0x00000009009c7308 */ /* 0x000fe20000002400 */
[----:B----4-:R-:W-:Y:S01]  /*8230*/  FMUL.FTZ R36, R56, UR8 ;  /* 0x0000000838247c20 */ /* 0x010fe20008410000 */
[----:B------:R-:W-:Y:S06]  /*8240*/  HMMA.16816.F32.BF16 R32, R24, R12, R164 ;  /* 0x0000000c1820723c */ /* 0x000fec00000418a4 */
[----:B------:R-:W-:Y:S01]  /*8250*/  MUFU.TANH R163, R37 ;  /* 0x0000002500a37308 */ /* 0x000fe20000002400 */
[----:B---3--:R-:W-:-:S04]  /*8260*/  IMAD R0, R205, 0x40, R240 ;  /* 0x00000040cd007824 */ /* 0x008fc800078e02f0 */
[----:B------:R-:W-:-:S03]  /*8270*/  VIADD R2, R0, 0x1 ;  /* 0x0000000100027836 */ /* 0x000fc60000000000 */
[----:B------:R-:W-:Y:S02]  /*8280*/  MUFU.TANH R214, R151 ;  /* 0x0000009700d67308 */ /* 0x000fe40000002400 */
[C---:B------:R-:W-:Y:S02]  /*8290*/  ISETP.GE.AND P2, PT, R2.reuse, R201, PT ;  /* 0x000000c90200720c */ /* 0x040fe40003f46270 */
[C---:B------:R-:W-:Y:S02]  /*82a0*/  ISETP.GE.AND P1, PT, R2.reuse, R199, PT ;  /* 0x000000c70200720c */ /* 0x040fe40003f26270 */
[C---:B------:R-:W-:Y:S02]  /*82b0*/  ISETP.LT.OR P2, PT, R2.reuse, R196, P2 ;  /* 0x000000c40200720c */ /* 0x040fe40001741670 */
[C---:B------:R-:W-:Y:S01]  /*82c0*/  ISETP.GE.AND P4, PT, R2.reuse, R202, PT ;  /* 0x000000ca0200720c */ /* 0x040fe20003f86270 */
[----:B------:R-:W1:Y:S01]  /*82d0*/  MUFU.TANH R151, R152 ;  /* 0x0000009800977308 */ /* 0x000e620000002400 */
[----:B------:R-:W-:-:S02]  /*82e0*/  ISETP.GE.AND P3, PT, R2, R200, PT ;  /* 0x000000c80200720c */ /* 0x000fc40003f66270 */
[----:B------:R-:W-:Y:S02]  /*82f0*/  ISETP.LT.OR P0, PT, R2, R195, P1 ;  /* 0x000000c30200720c */ /* 0x000fe40000f01670 */
[----:B------:R-:W-:Y:S02]  /*8300*/  P2R R8, PR, RZ, 0x4 ;  /* 0x00000004ff087803 */ /* 0x000fe40000000000 */
[C---:B------:R-:W-:Y:S02]  /*8310*/  ISETP.GE.AND P2, PT, R0.reuse, R202, PT ;  /* 0x000000ca0000720c */ /* 0x040fe40003f46270 */
[----:B------:R-:W-:Y:S02]  /*8320*/  ISETP.GE.AND P1, PT, R0, R200, PT ;  /* 0x000000c80000720c */ /* 0x000fe40003f26270 */
[CC--:B------:R-:W-:Y:S02]  /*8330*/  ISETP.LT.OR P6, PT, R2.reuse, R198.reuse, P4 ;  /* 0x000000c60200720c */ /* 0x0c0fe400027c1670 */
[----:B------:R-:W-:Y:S01]  /*8340*/  ISETP.LT.OR P5, PT, R2, R197, P3 ;  /* 0x000000c50200720c */ /* 0x000fe20001fa1670 */
[----:B------:R-:W-:Y:S01]  /*8350*/  FMUL.FTZ R2, R55, UR8 ;  /* 0x0000000837027c20 */ /* 0x000fe20008410000 */
[----:B------:R-:W-:-:S02]  /*8360*/  ISETP.LT.OR P2, PT, R0, R198, P2 ;  /* 0x000000c60000720c */ /* 0x000fc40001741670 */
[----:B------:R-:W-:Y:S01]  /*8370*/  ISETP.LT.OR P1, PT, R0, R197, P1 ;  /* 0x000000c50000720c */ /* 0x000fe20000f21670 */
[----:B------:R3:W4:Y:S01]  /*8380*/  MUFU.TANH R155, R2 ;  /* 0x00000002009b7308 */ /* 0x0007220000002400 */
[----:B------:R-:W-:Y:S02]  /*8390*/  FSEL R55, R224, -INF , !P2 ;  /* 0xff800000e0377808 */ /* 0x000fe40005000000 */
[----:B--2---:R-:W-:Y:S02]  /*83a0*/  FSEL R68, R68, -INF , !P1 ;  /* 0xff80000044447808 */ /* 0x004fe40004800000 */
[C---:B------:R-:W-:Y:S02]  /*83b0*/  ISETP.GE.AND P2, PT, R0.reuse, R201, PT ;  /* 0x000000c90000720c */ /* 0x040fe40003f46270 */
[C---:B------:R-:W-:Y:S02]  /*83c0*/  ISETP.GE.AND P1, PT, R0.reuse, R199, PT ;  /* 0x000000c70000720c */ /* 0x040fe40003f26270 */
[----:B------:R-:W-:-:S02]  /*83d0*/  ISETP.LT.OR P2, PT, R0, R196, P2 ;  /* 0x000000c40000720c */ /* 0x000fc40001741670 */
[----:B------:R-:W-:Y:S02]  /*83e0*/  ISETP.LT.OR P1, PT, R0, R195, P1 ;  /* 0x000000c30000720c */ /* 0x000fe40000f21670 */
[----:B------:R-:W-:Y:S02]  /*83f0*/  FSEL R74, R74, -INF , !P2 ;  /* 0xff8000004a4a7808 */ /* 0x000fe40005000000 */
[----:B------:R-:W-:Y:S01]  /*8400*/  FSEL R144, R69, -INF , !P1 ;  /* 0xff80000045907808 */ /* 0x000fe20004800000 */
[----:B---3--:R-:W-:Y:S01]  /*8410*/  FMUL.FTZ R2, R44, UR8 ;  /* 0x000000082c027c20 */ /* 0x008fe20008410000 */
[----:B------:R-:W-:Y:S01]  /*8420*/  P2R R3, PR, RZ, 0x1 ;  /* 0x00000001ff037803 */ /* 0x000fe20000000000 */
[----:B------:R-:W-:Y:S01]  /*8430*/  HMMA.16816.F32.BF16 R44, R28, R12, R64 ;  /* 0x0000000c1c2c723c */ /* 0x000fe20000041840 */
[----:B------:R-:W-:Y:S01]  /*8440*/  FSEL R60, R225, -INF , !P6 ;  /* 0xff800000e13c7808 */ /* 0x000fe20007000000 */
[----:B------:R2:W3:Y:S01]  /*8450*/  MUFU.TANH R154, R2 ;  /* 0x00000002009a7308 */ /* 0x0004e20000002400 */
[----:B-----5:R-:W-:Y:S01]  /*8460*/  FSEL R69, R223, -INF , !P5 ;  /* 0xff800000df457808 */ /* 0x020fe20006800000 */
[----:B--2---:R-:W-:-:S05]  /*8470*/  VIADD R2, R0, 0x8 ;  /* 0x0000000800027836 */ /* 0x004fca0000000000 */
        /* <DEDUP_REMOVED lines=9> */
[----:B------:R-:W-:Y:S02]  /*8510*/  ISETP.NE.AND P4, PT, R8, RZ, PT ;  /* 0x000000ff0800720c */ /* 0x000fe40003f85270 */
[----:B------:R-:W-:Y:S01]  /*8520*/  ISETP.NE.AND P3, PT, R3, RZ, PT ;  /* 0x000000ff0300720c */ /* 0x000fe20003f65270 */
[----:B------:R-:W-:Y:S01]  /*8530*/  HMMA.16816.F32.BF16 R8, R24, R10, R140 ;  /* 0x0000000a1808723c */ /* 0x000fe2000004188c */
[----:B------:R-:W-:Y:S01]  /*8540*/  P2R R3, PR, RZ, 0x4 ;  /* 0x00000004ff037803 */ /* 0x000fe20000000000 */
[----:B------:R2:W5:Y:S01]  /*8550*/  MUFU.TANH R143, R36 ;  /* 0x00000024008f7308 */ /* 0x0005620000002400 */
[----:B------:R-:W-:-:S02]  /*8560*/  FSEL R63, R218, -INF , !P4 ;  /* 0xff800000da3f7808 */ /* 0x000fc40006000000 */
[----:B------:R-:W-:Y:S01]  /*8570*/  FSEL R75, R75, -INF , !P3 ;  /* 0xff8000004b4b7808 */ /* 0x000fe20005800000 */
[----:B------:R-:W-:Y:S01]  /*8580*/  HMMA.16816.F32.BF16 R24, R24, R14, R168 ;  /* 0x0000000e1818723c */ /* 0x000fe200000418a8 */
[C---:B------:R-:W-:Y:S02]  /*8590*/  ISETP.GE.AND P4, PT, R2.reuse, R202, PT ;  /* 0x000000ca0200720c */ /* 0x040fe40003f86270 */
[C---:B------:R-:W-:Y:S02]  /*85a0*/  ISETP.GE.AND P3, PT, R2.reuse, R200, PT ;  /* 0x000000c80200720c */ /* 0x040fe40003f66270 */
[C---:B------:R-:W-:Y:S02]  /*85b0*/  ISETP.GE.AND P2, PT, R2.reuse, R201, PT ;  /* 0x000000c90200720c */ /* 0x040fe40003f46270 */
[----:B------:R-:W-:Y:S02]  /*85c0*/  ISETP.GE.AND P1, PT, R2, R199, PT ;  /* 0x000000c70200720c */ /* 0x000fe40003f26270 */
[----:B------:R-:W-:-:S02]  /*85d0*/  FSEL R54, R213, -INF , !P6 ;  /* 0xff800000d5367808 */ /* 0x000fc40007000000 */
[----:B------:R-:W-:Y:S01]  /*85e0*/  FSEL R62, R211, -INF , !P5 ;  /* 0xff800000d33e7808 */ /* 0x000fe20006800000 */
[-C--:B--2---:R-:W-:Y:S01]  /*85f0*/  HMMA.16816.F32.BF16 R36, R20, R42.reuse, R4 ;  /* 0x0000002a1424723c */ /* 0x084fe20000041804 */
[C---:B------:R-:W-:Y:S02]  /*8600*/  ISETP.LT.OR P6, PT, R2.reuse, R198, P4 ;  /* 0x000000c60200720c */ /* 0x040fe400027c1670 */
[C---:B------:R-:W-:Y:S02]  /*8610*/  ISETP.LT.OR P5, PT, R2.reuse, R197, P3 ;  /* 0x000000c50200720c */ /* 0x040fe40001fa1670 */
[C---:B------:R-:W-:Y:S01]  /*8620*/  ISETP.LT.OR P2, PT, R2.reuse, R196, P2 ;  /* 0x000000c40200720c */ /* 0x040fe20001741670 */
[----:B------:R-:W-:Y:S01]  /*8630*/  HMMA.16816.F32.BF16 R40, R16, R42, R8 ;  /* 0x0000002a1028723c */ /* 0x000fe20000041808 */
[----:B------:R-:W-:Y:S01]  /*8640*/  ISETP.LT.OR P1, PT, R2, R195, P1 ;  /* 0x000000c30200720c */ /* 0x000fe20000f21670 */
[----:B------:R-:W-:Y:S01]  /*8650*/  FMUL.FTZ R4, R57, UR8 ;  /* 0x0000000839047c20 */ /* 0x000fe20008410000 */
[----:B------:R-:W-:Y:S01]  /*8660*/  ISETP.NE.AND P4, PT, R3, RZ, PT ;  /* 0x000000ff0300720c */ /* 0x000fe20003f85270 */
[----:B------:R-:W-:-:S02]  /*8670*/  VIADD R2, R0, 0x10 ;  /* 0x0000001000027836 */ /* 0x000fc40000000000 */
[----:B------:R-:W-:Y:S01]  /*8680*/  FMUL.FTZ R5, R59, UR8 ;  /* 0x000000083b057c20 */ /* 0x000fe20008410000 */
[----:B------:R2:W-:Y:S01]  /*8690*/  MUFU.TANH R153, R4 ;  /* 0x0000000400997308 */ /* 0x0005e20000002400 */
[----:B------:R-:W-:Y:S01]  /*86a0*/  FSEL R59, R215, -INF , !P4 ;  /* 0xff800000d73b7808 */ /* 0x000fe20006000000 */
[----:B------:R-:W-:Y:S01]  /*86b0*/  FMUL.FTZ R6, R58, UR8 ;  /* 0x000000083a067c20 */ /* 0x000fe20008410000 */
[C---:B------:R-:W-:Y:S02]  /*86c0*/  ISETP.GE.AND P4, PT, R2.reuse, R202, PT ;  /* 0x000000ca0200720c */ /* 0x040fe40003f86270 */
[----:B------:R-:W-:Y:S02]  /*86d0*/  FSEL R53, R221, -INF , !P6 ;  /* 0xff800000dd357808 */ /* 0x000fe40007000000 */
[----:B------:R-:W-:Y:S01]  /*86e0*/  ISETP.LT.OR P6, PT, R2, R198, P4 ;  /* 0x000000c60200720c */ /* 0x000fe200027c1670 */
[----:B------:R-:W5:Y:S01]  /*86f0*/  MUFU.TANH R142, R6 ;  /* 0x00000006008e7308 */ /* 0x000f620000002400 */
[----:B------:R-:W-:-:S02]  /*8700*/  P2R R3, PR, RZ, 0x2 ;  /* 0x00000002ff037803 */ /* 0x000fc40000000000 */
[C---:B------:R-:W-:Y:S01]  /*8710*/  ISETP.GE.AND P3, PT, R2.reuse, R200, PT ;  /* 0x000000c80200720c */ /* 0x040fe20003f66270 */
[----:B------:R-:W-:Y:S01]  /*8720*/  FMUL.FTZ R8, R37, UR8 ;  /* 0x0000000825087c20 */ /* 0x000fe20008410000 */
[----:B------:R-:W-:Y:S01]  /*8730*/  ISETP.GE.AND P1, PT, R2, R199, PT ;  /* 0x000000c70200720c */ /* 0x000fe20003f26270 */
[----:B------:R-:W-:Y:S01]  /*8740*/  FMUL.FTZ R28, R36, UR8 ;  /* 0x00000008241c7c20 */ /* 0x000fe20008410000 */
[----:B------:R-:W-:Y:S01]  /*8750*/  FSEL R61, R212, -INF , !P0 ;  /* 0xff800000d43d7808 */ /* 0x000fe20004000000 */
[----:B------:R1:W5:Y:S01]  /*8760*/  MUFU.TANH R148, R5 ;  /* 0x0000000500947308 */ /* 0x0003620000002400 */
[----:B--2---:R-:W-:Y:S01]  /*8770*/  P2R R4, PR, RZ, 0x4 ;  /* 0x00000004ff047803 */ /* 0x004fe20000000000 */
[----:B------:R-:W-:Y:S01]  /*8780*/  FMUL.FTZ R10, R39, UR8 ;  /* 0x00000008270a7c20 */ /* 0x000fe20008410000 */
[----:B------:R-:W-:Y:S02]  /*8790*/  ISETP.GE.AND P2, PT, R2, R201, PT ;  /* 0x000000c90200720c */ /* 0x000fe40003f46270 */
[----:B------:R-:W-:-:S02]  /*87a0*/  ISETP.NE.AND P4, PT, R4, RZ, PT ;  /* 0x000000ff0400720c */ /* 0x000fc40003f85270 */
[----:B------:R-:W-:Y:S01]  /*87b0*/  FSEL R58, R219, -INF , !P5 ;  /* 0xff800000db3a7808 */ /* 0x000fe20006800000 */
[----:B------:R-:W-:Y:S01]  /*87c0*/  MUFU.TANH R152, R8 ;  /* 0x0000000800987308 */ /* 0x000fe20000002400 */
[C---:B------:R-:W-:Y:S02]  /*87d0*/  ISETP.LT.OR P5, PT, R2.reuse, R197, P3 ;  /* 0x000000c50200720c */ /* 0x040fe40001fa1670 */
[C---:B------:R-:W-:Y:S02]  /*87e0*/  ISETP.LT.OR P2, PT, R2.reuse, R196, P2 ;  /* 0x000000c40200720c */ /* 0x040fe40001741670 */
[----:B------:R-:W-:Y:S01]  /*87f0*/  ISETP.LT.OR P0, PT, R2, R195, P1 ;  /* 0x000000c30200720c */ /* 0x000fe20000f01670 */
[----:B------:R-:W-:Y:S01]  /*8800*/  VIADD R2, R0, 0x11 ;  /* 0x0000001100027836 */ /* 0x000fe20000000000 */
[----:B------:R-:W-:Y:S01]  /*8810*/  FSEL R56, R222, -INF , !P4 ;  /* 0xff800000de387808 */ /* 0x000fe20006000000 */
[----:B------:R-:W2:Y:S01]  /*8820*/  MUFU.TANH R146, R28 ;  /* 0x0000001c00927308 */ /* 0x000ea20000002400 */
[----:B-1----:R-:W1:Y:S01]  /*8830*/  LDSM.16.M88.4 R4, [R185+0x1800] ;  /* 0x00180000b904783b */ /* 0x002e620000000200 */
[----:B------:R-:W-:Y:S01]  /*8840*/  ISETP.NE.AND P3, PT, R3, RZ, PT ;  /* 0x000000ff0300720c */ /* 0x000fe20003f65270 */
[----:B------:R-:W-:-:S04]  /*8850*/  DEPBAR.LE SB0, 0x0 ;  /* 0x000080000000791a */ /* 0x000fc80000000000 */
[----:B------:R-:W-:Y:S02]  /*8860*/  ISETP.GE.AND P4, PT, R2, R202, PT ;  /* 0x000000ca0200720c */ /* 0x000fe40003f86270 */
[----:B------:R-:W-:Y:S02]  /*8870*/  P2R R3, PR, RZ, 0x4 ;  /* 0x00000004ff037803 */ /* 0x000fe40000000000 */
[----:B------:R-:W-:Y:S02]  /*8880*/  FSEL R52, R216, -INF , !P6 ;  /* 0xff800000d8347808 */ /* 0x000fe40007000000 */
[----:B------:R-:W-:Y:S02]  /*8890*/  ISETP.LT.OR P6, PT, R2, R198, P4 ;  /* 0x000000c60200720c */ /* 0x000fe400027c1670 */
[----:B------:R-:W-:Y:S01]  /*88a0*/  ISETP.NE.AND P4, PT, R3, RZ, PT ;  /* 0x000000ff0300720c */ /* 0x000fe20003f85270 */
[----:B------:R-:W-:Y:S01]  /*88b0*/  FMUL.FTZ R3, R38, UR8 ;  /* 0x0000000826037c20 */ /* 0x000fe20008410000 */
[----:B------:R-:W-:-:S02]  /*88c0*/  ISETP.GE.AND P2, PT, R2, R201, PT ;  /* 0x000000c90200720c */ /* 0x000fc40003f46270 */
[C---:B------:R-:W-:Y:S01]  /*88d0*/  ISETP.GE.AND P1, PT, R2.reuse, R199, PT ;  /* 0x000000c70200720c */ /* 0x040fe20003f26270 */
[----:B------:R4:W2:Y:S01]  /*88e0*/  MUFU.TANH R11, R3 ;  /* 0x00000003000b7308 */ /* 0x0008a20000002400 */
[----:B------:R-:W-:Y:S02]  /*88f0*/  FSEL R57, R217, -INF , !P3 ;  /* 0xff800000d9397808 */ /* 0x000fe40005800000 */
[C---:B------:R-:W-:Y:S02]  /*8900*/  ISETP.GE.AND P3, PT, R2.reuse, R200, PT ;  /* 0x000000c80200720c */ /* 0x040fe40003f66270 */
[C---:B------:R-:W-:Y:S02]  /*8910*/  ISETP.LT.OR P2, PT, R2.reuse, R196, P2 ;  /* 0x000000c40200720c */ /* 0x040fe40001741670 */
[----:B------:R-:W-:Y:S02]  /*8920*/  ISETP.LT.OR P1, PT, R2, R195, P1 ;  /* 0x000000c30200720c */ /* 0x000fe40000f21670 */
[----:B------:R-:W-:-:S02]  /*8930*/  FSEL R158, R210, -INF , !P5 ;  /* 0xff800000d29e7808 */ /* 0x000fc40006800000 */
[----:B------:R-:W-:Y:S01]  /*8940*/  ISETP.LT.OR P5, PT, R2, R197, P3 ;  /* 0x000000c50200720c */ /* 0x000fe20001fa1670 */
[C---:B------:R-:W-:Y:S01]  /*8950*/  VIADD R2, R0.reuse, 0x19 ;  /* 0x0000001900027836 */ /* 0x040fe20000000000 */
[----:B------:R-:W-:Y:S02]  /*8960*/  FSEL R39, R151, -INF , !P4 ;  /* 0xff80000097277808 */ /* 0x000fe40006000000 */
[----:B------:R-:W-:Y:S01]  /*8970*/  P2R R9, PR, RZ, 0x4 ;  /* 0x00000004ff097803 */ /* 0x000fe20000000000 */
[----:B----4-:R-:W-:Y:S01]  /*8980*/  VIADD R3, R0, 0x18 ;  /* 0x0000001800037836 */ /* 0x010fe20000000000 */
[----:B------:R-:W-:Y:S02]  /*8990*/  P2R R8, PR, RZ, 0x2 ;  /* 0x00000002ff087803 */ /* 0x000fe40000000000 */
[----:B------:R-:W-:Y:S01]  /*89a0*/  FSEL R38, R220, -INF , !P6 ;  /* 0xff800000dc267808 */ /* 0x000fe20007000000 */
[----:B-1----:R-:W-:Y:S01]  /*89b0*/  HMMA.16816.F32.BF16 R28, R20, R4, R44 ;  /* 0x00000004141c723c */ /* 0x002fe2000004182c */
[----:B------:R-:W-:-:S02]  /*89c0*/  ISETP.GE.AND P4, PT, R3, R202, PT ;  /* 0x000000ca0300720c */ /* 0x000fc40003f86270 */
[C---:B------:R-:W-:Y:S02]  /*89d0*/  ISETP.GE.AND P3, PT, R3.reuse, R200, PT ;  /* 0x000000c80300720c */ /* 0x040fe40003f66270 */
[C---:B------:R-:W-:Y:S01]  /*89e0*/  ISETP.GE.AND P2, PT, R3.reuse, R201, PT ;  /* 0x000000c90300720c */ /* 0x040fe20003f46270 */
[----:B------:R-:W-:Y:S01]  /*89f0*/  HMMA.16816.F32.BF16 R32, R16, R4, R32 ;  /* 0x000000041020723c */ /* 0x000fe20000041820 */
[----:B------:R-:W-:Y:S02]  /*8a00*/  FSEL R151, R214, -INF , !P5 ;  /* 0xff800000d6977808 */ /* 0x000fe40006800000 */
[C---:B------:R-:W-:Y:S02]  /*8a10*/  ISETP.GE.AND P1, PT, R3.reuse, R199, PT ;  /* 0x000000c70300720c */ /* 0x040fe40003f26270 */
[C---:B------:R-:W-:Y:S01]  /*8a20*/  ISETP.LT.OR P6, PT, R3.reuse, R198, P4 ;  /* 0x000000c60300720c */ /* 0x040fe200027c1670 */
[----:B------:R-:W-:Y:S01]  /*8a30*/  HMMA.16816.F32.BF16 R20, R20, R6, R48 ;  /* 0x000000061414723c */ /* 0x000fe20000041830 */
[----:B------:R-:W-:-:S02]  /*8a40*/  ISETP.LT.OR P5, PT, R3, R197, P3 ;  /* 0x000000c50300720c */ /* 0x000fc40001fa1670 */
[----:B------:R-:W-:Y:S01]  /*8a50*/  ISETP.NE.AND P4, PT, R9, RZ, PT ;  /* 0x000000ff0900720c */ /* 0x000fe20003f85270 */
[----:B------:R-:W-:Y:S01]  /*8a60*/  FMUL.FTZ R9, R43, UR8 ;  /* 0x000000082b097c20 */ /* 0x000fe20008410000 */
[----:B------:R-:W-:Y:S01]  /*8a70*/  ISETP.NE.AND P3, PT, R8, RZ, PT ;  /* 0x000000ff0800720c */ /* 0x000fe20003f65270 */
[----:B------:R-:W-:Y:S01]  /*8a80*/  FMUL.FTZ R8, R41, UR8 ;  /* 0x0000000829087c20 */ /* 0x000fe20008410000 */
[----:B------:R-:W-:Y:S01]  /*8a90*/  ISETP.LT.OR P2, PT, R3, R196, P2 ;  /* 0x000000c40300720c */ /* 0x000fe20001741670 */
[----:B------:R-:W-:Y:S01]  /*8aa0*/  HMMA.16816.F32.BF16 R16, R16, R6, R24 ;  /* 0x000000061010723c */ /* 0x000fe20000041818 */
[----:B------:R-:W-:Y:S01]  /*8ab0*/  FSEL R141, R145, -INF , !P0 ;  /* 0xff800000918d7808 */ /* 0x000fe20004000000 */
[----:B------:R1:W-:Y:S01]  /*8ac0*/  MUFU.TANH R13, R8 ;  /* 0x00000008000d7308 */ /* 0x0003e20000002400 */
[----:B------:R-:W-:Y:S01]  /*8ad0*/  ISETP.LT.OR P0, PT, R3, R195, P1 ;  /* 0x000000c30300720c */ /* 0x000fe20000f01670 */
[----:B------:R-:W-:Y:S01]  /*8ae0*/  FMUL.FTZ R4, R28, UR8 ;  /* 0x000000081c047c20 */ /* 0x000fe20008410000 */
[----:B------:R-:W-:Y:S01]  /*8af0*/  P2R R3, PR, RZ, 0x4 ;  /* 0x00000004ff037803 */ /* 0x000fe20000000000 */
[----:B------:R-:W-:Y:S01]  /*8b00*/  FMUL.FTZ R5, R29, UR8 ;  /* 0x000000081d057c20 */ /* 0x000fe20008410000 */
[----:B------:R-:W-:Y:S01]  /*8b10*/  FSEL R140, R174, -INF , !P3 ;  /* 0xff800000ae8c7808 */ /* 0x000fe20005800000 */
[----:B------:R-:W-:Y:S01]  /*8b20*/  FMUL.FTZ R31, R31, UR8 ;  /* 0x000000081f1f7c20 */ /* 0x000fe20008410000 */
[C---:B------:R-:W-:Y:S01]  /*8b30*/  ISETP.GE.AND P3, PT, R2.reuse, R200, PT ;  /* 0x000000c80200720c */ /* 0x040fe20003f66270 */
[----:B------:R4:W-:Y:S01]  /*8b40*/  MUFU.TANH R145, R10 ;  /* 0x0000000a00917308 */ /* 0x0009e20000002400 */
[----:B------:R-:W-:Y:S01]  /*8b50*/  ISETP.GE.AND P2, PT, R2, R201, PT ;  /* 0x000000c90200720c */ /* 0x000fe20003f46270 */
[----:B------:R-:W-:Y:S01]  /*8b60*/  FMUL.FTZ R32, R32, UR8 ;  /* 0x0000000820207c20 */ /* 0x000fe20008410000 */
[----:B------:R-:W-:Y:S01]  /*8b70*/  ISETP.GE.AND P1, PT, R2, R199, PT ;  /* 0x000000c70200720c */ /* 0x000fe20003f26270 */
[----:B------:R-:W-:Y:S01]  /*8b80*/  FMUL.FTZ R34, R34, UR8 ;  /* 0x0000000822227c20 */ /* 0x000fe20008410000 */
[----:B------:R-:W-:Y:S01]  /*8b90*/  FSEL R37, R173, -INF , !P6 ;  /* 0xff800000ad257808 */ /* 0x000fe20007000000 */
[----:B------:R-:W-:Y:S01]  /*8ba0*/  FMUL.FTZ R20, R20, UR8 ;  /* 0x0000000814147c20 */ /* 0x000fe20008410000 */
[----:B------:R-:W-:Y:S01]  /*8bb0*/  FSEL R150, R150, -INF , !P5 ;  /* 0xff80000096967808 */ /* 0x000fe20006800000 */
[----:B------:R-:W-:Y:S01]  /*8bc0*/  MUFU.TANH R14, R5 ;  /* 0x00000005000e7308 */ /* 0x000fe20000002400 */
[----:B-1----:R-:W-:Y:S01]  /*8bd0*/  FMUL.FTZ R8, R42, UR8 ;  /* 0x000000082a087c20 */ /* 0x002fe20008410000 */
[C---:B------:R-:W-:Y:S01]  /*8be0*/  ISETP.LT.OR P5, PT, R2.reuse, R197, P3 ;  /* 0x000000c50200720c */ /* 0x040fe20001fa1670 */
[----:B------:R-:W-:Y:S01]  /*8bf0*/  FMUL.FTZ R33, R33, UR8 ;  /* 0x0000000821217c20 */ /* 0x000fe20008410000 */
[C---:B------:R-:W-:Y:S01]  /*8c00*/  ISETP.LT.OR P2, PT, R2.reuse, R196, P2 ;  /* 0x000000c40200720c */ /* 0x040fe20001741670 */
[----:B------:R-:W-:Y:S01]  /*8c10*/  FMUL.FTZ R35, R35, UR8 ;  /* 0x0000000823237c20 */ /* 0x000fe20008410000 */
[----:B------:R-:W-:Y:S01]  /*8c20*/  ISETP.LT.OR P1, PT, R2, R195, P1 ;  /* 0x000000c30200720c */ /* 0x000fe20000f21670 */
[----:B------:R-:W-:Y:S01]  /*8c30*/  FMUL.FTZ R16, R16, UR8 ;  /* 0x0000000810107c20 */ /* 0x000fe20008410000 */
[----:B------:R-:W-:Y:S01]  /*8c40*/  FSEL R67, R147, -INF , !P0 ;  /* 0xff80000093437808 */ /* 0x000fe20004000000 */
[----:B----4-:R-:W-:Y:S01]  /*8c50*/  FMUL.FTZ R10, R40, UR8 ;  /* 0x00000008280a7c20 */ /* 0x010fe20008410000 */
[----:B------:R-:W-:Y:S01]  /*8c60*/  FSEL R40, R204, -INF , !P4 ;  /* 0xff800000cc287808 */ /* 0x000fe20006000000 */
[----:B------:R-:W-:Y:S01]  /*8c70*/  MUFU.TANH R9, R9 ;  /* 0x0000000900097308 */ /* 0x000fe20000002400 */
[----:B------:R-:W-:Y:S01]  /*8c80*/  ISETP.GE.AND P4, PT, R2, R202, PT ;  /* 0x000000ca0200720c */ /* 0x000fe20003f86270 */
[----:B------:R-:W-:Y:S01]  /*8c90*/  FMUL.FTZ R22, R22, UR8 ;  /* 0x0000000816167c20 */ /* 0x000fe20008410000 */
[----:B------:R-:W-:Y:S01]  /*8ca0*/  FSEL R147, R172, -INF , !P5 ;  /* 0xff800000ac937808 */ /* 0x000fe20006800000 */
[----:B------:R-:W-:Y:S01]  /*8cb0*/  FMUL.FTZ R21, R21, UR8 ;  /* 0x0000000815157c20 */ /* 0x000fe20008410000 */
[----:B------:R-:W-:Y:S01]  /*8cc0*/  ISETP.LT.OR P6, PT, R2, R198, P4 ;  /* 0x000000c60200720c */ /* 0x000fe200027c1670 */
[----:B------:R-:W-:Y:S01]  /*8cd0*/  VIADD R2, R0, 0x20 ;  /* 0x0000002000027836 */ /* 0x000fe20000000000 */
[----:B------:R-:W-:Y:S01]  /*8ce0*/  ISETP.NE.AND P4, PT, R3, RZ, PT ;  /* 0x000000ff0300720c */ /* 0x000fe20003f85270 */
[----:B------:R-:W1:Y:S01]  /*8cf0*/  MUFU.TANH R12, R10 ;  /* 0x0000000a000c7308 */ /* 0x000e620000002400 */
[----:B------:R-:W-:Y:S01]  /*8d00*/  P2R R3, PR, RZ, 0x2 ;  /* 0x00000002ff037803 */ /* 0x000fe20000000000 */
[----:B------:R-:W-:Y:S01]  /*8d10*/  FMUL.FTZ R23, R23, UR8 ;  /* 0x0000000817177c20 */ /* 0x000fe20008410000 */
[----:B------:R-:W-:-:S02]  /*8d20*/  FSEL R65, R157, -INF , !P4 ;  /* 0xff8000009d417808 */ /* 0x000fc40006000000 */
[C---:B------:R-:W-:Y:S02]  /*8d30*/  ISETP.GE.AND P4, PT, R2.reuse, R202, PT ;  /* 0x000000ca0200720c */ /* 0x040fe40003f86270 */
[C---:B------:R-:W-:Y:S01]  /*8d40*/  ISETP.GE.AND P3, PT, R2.reuse, R200, PT ;  /* 0x000000c80200720c */ /* 0x040fe20003f66270 */
[----:B------:R4:W1:Y:S01]  /*8d50*/  MUFU.TANH R10, R8 ;  /* 0x00000008000a7308 */ /* 0x0008620000002400 */
[C---:B------:R-:W-:Y:S02]  /*8d60*/  ISETP.GE.AND P1, PT, R2.reuse, R199, PT ;  /* 0x000000c70200720c */ /* 0x040fe40003f26270 */
[----:B------:R-:W-:Y:S02]  /*8d70*/  FSEL R36, R175, -INF , !P6 ;  /* 0xff800000af247808 */ /* 0x000fe40007000000 */
[C---:B------:R-:W-:Y:S02]  /*8d80*/  ISETP.LT.OR P6, PT, R2.reuse, R198, P4 ;  /* 0x000000c60200720c */ /* 0x040fe400027c1670 */
[C---:B------:R-:W-:Y:S01]  /*8d90*/  ISETP.LT.OR P5, PT, R2.reuse, R197, P3 ;  /* 0x000000c50200720c */ /* 0x040fe20001fa1670 */
[----:B------:R-:W-:Y:S01]  /*8da0*/  MUFU.TANH R6, R20 ;  /* 0x0000001400067308 */ /* 0x000fe20000002400 */
[----:B------:R-:W-:-:S02]  /*8db0*/  ISETP.LT.OR P0, PT, R2, R195, P1 ;  /* 0x000000c30200720c */ /* 0x000fc40000f01670 */
[----:B------:R-:W-:Y:S02]  /*8dc0*/  ISETP.NE.AND P3, PT, R3, RZ, PT ;  /* 0x000000ff0300720c */ /* 0x000fe40003f65270 */
[----:B------:R-:W-:Y:S02]  /*8dd0*/  FSEL R166, R149, -INF , !P5 ;  /* 0xff80000095a67808 */ /* 0x000fe40006800000 */
[----:B------:R-:W-:Y:S01]  /*8de0*/  FSEL R66, R155, -INF , !P3 ;  /* 0xff8000009b427808 */ /* 0x000fe20005800000 */
[----:B------:R-:W-:Y:S01]  /*8df0*/  MUFU.TANH R32, R32 ;  /* 0x0000002000207308 */ /* 0x000fe20000002400 */
[----:B----4-:R-:W-:Y:S02]  /*8e00*/  P2R R8, PR, RZ, 0x4 ;  /* 0x00000004ff087803 */ /* 0x010fe40000000000 */
[----:B------:R-:W-:Y:S02]  /*8e10*/  ISETP.GE.AND P2, PT, R2, R201, PT ;  /* 0x000000c90200720c */ /* 0x000fe40003f46270 */
[----:B------:R-:W-:-:S02]  /*8e20*/  ISETP.NE.AND P4, PT, R8, RZ, PT ;  /* 0x000000ff0800720c */ /* 0x000fc40003f85270 */
[----:B------:R-:W-:Y:S01]  /*8e30*/  ISETP.LT.OR P2, PT, R2, R196, P2 ;  /* 0x000000c40200720c */ /* 0x000fe20001741670 */
[----:B------:R-:W-:Y:S01]  /*8e40*/  VIADD R2, R0, 0x21 ;  /* 0x0000002100027836 */ /* 0x000fe20000000000 */
[----:B------:R-:W-:Y:S01]  /*8e50*/  FSEL R64, R159, -INF , !P4 ;  /* 0xff8000009f407808 */ /* 0x000fe20006000000 */
[----:B------:R4:W1:Y:S01]  /*8e60*/  MUFU.TANH R8, R4 ;  /* 0x0000000400087308 */ /* 0x0008620000002400 */
[----:B------:R-:W-:Y:S02]  /*8e70*/  P2R R3, PR, RZ, 0x4 ;  /* 0x00000004ff037803 */ /* 0x000fe40000000000 */
[C---:B------:R-:W-:Y:S02]  /*8e80*/  ISETP.GE.AND P4, PT, R2.reuse, R202, PT ;  /* 0x000000ca0200720c */ /* 0x040fe40003f86270 */
[C---:B------:R-:W-:Y:S02]  /*8e90*/  ISETP.GE.AND P3, PT, R2.reuse, R200, PT ;  /* 0x000000c80200720c */ /* 0x040fe40003f66270 */
[C---:B------:R-:W-:Y:S01]  /*8ea0*/  ISETP.GE.AND P2, PT, R2.reuse, R201, PT ;  /* 0x000000c90200720c */ /* 0x040fe20003f46270 */
[----:B------:R-:W-:Y:S01]  /*8eb0*/  MUFU.TANH R31, R31 ;  /* 0x0000001f001f7308 */ /* 0x000fe20000002400 */
[----:B------:R-:W-:-:S02]  /*8ec0*/  ISETP.GE.AND P1, PT, R2, R199, PT ;  /* 0x000000c70200720c */ /* 0x000fc40003f26270 */
[C---:B------:R-:W-:Y:S02]  /*8ed0*/  ISETP.LT.OR P5, PT, R2.reuse, R197, P3 ;  /* 0x000000c50200720c */ /* 0x040fe40001fa1670 */
[C---:B------:R-:W-:Y:S02]  /*8ee0*/  ISETP.LT.OR P2, PT, R2.reuse, R196, P2 ;  /* 0x000000c40200720c */ /* 0x040fe40001741670 */
[----:B------:R-:W-:Y:S01]  /*8ef0*/  ISETP.LT.OR P1, PT, R2, R195, P1 ;  /* 0x000000c30200720c */ /* 0x000fe20000f21670 */
[----:B------:R-:W-:Y:S01]  /*8f00*/  MUFU.TANH R34, R34 ;  /* 0x0000002200227308 */ /* 0x000fe20000002400 */
[----:B----4-:R-:W-:Y:S01]  /*8f10*/  FMUL.FTZ R4, R30, UR8 ;  /* 0x000000081e047c20 */ /* 0x010fe20008410000 */
[----:B---3--:R-:W-:Y:S02]  /*8f20*/  FSEL R30, R154, -INF , !P6 ;  /* 0xff8000009a1e7808 */ /* 0x008fe40007000000 */
[----:B------:R-:W-:Y:S01]  /*8f30*/  ISETP.LT.OR P6, PT, R2, R198, P4 ;  /* 0x000000c60200720c */ /* 0x000fe200027c1670 */
[----:B------:R-:W-:Y:S01]  /*8f40*/  VIADD R2, R0, 0x28 ;  /* 0x0000002800027836 */ /* 0x000fe20000000000 */
[----:B------:R-:W-:-:S02]  /*8f50*/  ISETP.NE.AND P4, PT, R3, RZ, PT ;  /* 0x000000ff0300720c */ /* 0x000fc40003f85270 */
[----:B------:R3:W4:Y:S01]  /*8f60*/  MUFU.TANH R5, R4 ;  /* 0x0000000400057308 */ /* 0x0007220000002400 */
[----:B------:R-:W-:Y:S02]  /*8f70*/  P2R R3, PR, RZ, 0x2 ;  /* 0x00000002ff037803 */ /* 0x000fe40000000000 */
[----:B-----5:R-:W-:Y:S02]  /*8f80*/  FSEL R143, R143, -INF , !P4 ;  /* 0xff8000008f8f7808 */ /* 0x020fe40006000000 */
[C---:B------:R-:W-:Y:S02]  /*8f90*/  ISETP.GE.AND P4, PT, R2.reuse, R202, PT ;  /* 0x000000ca0200720c */ /* 0x040fe40003f86270 */
[C---:B------:R-:W-:Y:S01]  /*8fa0*/  ISETP.GE.AND P3, PT, R2.reuse, R200, PT ;  /* 0x000000c80200720c */ /* 0x040fe20003f66270 */
[----:B------:R-:W5:Y:S01]  /*8fb0*/  MUFU.TANH R16, R16 ;  /* 0x0000001000107308 */ /* 0x000f620000002400 */
[----:B------:R-:W-:Y:S02]  /*8fc0*/  ISETP.GE.AND P1, PT, R2, R199, PT ;  /* 0x000000c70200720c */ /* 0x000fe40003f26270 */
[----:B------:R-:W-:-:S02]  /*8fd0*/  FSEL R149, R142, -INF , !P0 ;  /* 0xff8000008e957808 */ /* 0x000fc40004000000 */
[----:B------:R-:W-:Y:S02]  /*8fe0*/  FSEL R29, R156, -INF , !P6 ;  /* 0xff8000009c1d7808 */ /* 0x000fe40007000000 */
[----:B------:R-:W-:Y:S01]  /*8ff0*/  FSEL R163, R163, -INF , !P5 ;  /* 0xff800000a3a37808 */ /* 0x000fe20006800000 */
[----:B------:R-:W5:Y:S01]  /*9000*/  MUFU.TANH R33, R33 ;  /* 0x0000002100217308 */ /* 0x000f620000002400 */
[----:B---3--:R-:W-:Y:S02]  /*9010*/  P2R R4, PR, RZ, 0x4 ;  /* 0x00000004ff047803 */ /* 0x008fe40000000000 */
[C---:B------:R-:W-:Y:S02]  /*9020*/  ISETP.GE.AND P2, PT, R2.reuse, R201, PT ;  /* 0x000000c90200720c */ /* 0x040fe40003f46270 */
[C---:B------:R-:W-:Y:S02]  /*9030*/  ISETP.LT.OR P6, PT, R2.reuse, R198, P4 ;  /* 0x000000c60200720c */ /* 0x040fe400027c1670 */
[C---:B------:R-:W-:Y:S01]  /*9040*/  ISETP.LT.OR P5, PT, R2.reuse, R197, P3 ;  /* 0x000000c50200720c */ /* 0x040fe20001fa1670 */
[----:B------:R-:W3:Y:S01]  /*9050*/  MUFU.TANH R35, R35 ;  /* 0x0000002300237308 */ /* 0x000ee20000002400 */
[----:B------:R-:W-:-:S02]  /*9060*/  ISETP.LT.OR P2, PT, R2, R196, P2 ;  /* 0x000000c40200720c */ /* 0x000fc40001741670 */
[----:B------:R-:W-:Y:S01]  /*9070*/  ISETP.LT.OR P0, PT, R2, R195, P1 ;  /* 0x000000c30200720c */ /* 0x000fe20000f01670 */
[----:B------:R-:W-:Y:S01]  /*9080*/  VIADD R2, R0, 0x29 ;  /* 0x0000002900027836 */ /* 0x000fe20000000000 */
[----:B------:R-:W-:Y:S02]  /*9090*/  ISETP.NE.AND P4, PT, R4, RZ, PT ;  /* 0x000000ff0400720c */ /* 0x000fe40003f85270 */
[----:B------:R-:W-:Y:S01]  /*90a0*/  ISETP.NE.AND P3, PT, R3, RZ, PT ;  /* 0x000000ff0300720c */ /* 0x000fe20003f65270 */
[----:B------:R-:W3:Y:S01]  /*90b0*/  MUFU.TANH R22, R22 ;  /* 0x0000001600167308 */ /* 0x000ee20000002400 */
[----:B------:R-:W-:Y:S02]  /*90c0*/  P2R R3, PR, RZ, 0x4 ;  /* 0x00000004ff037803 */ /* 0x000fe40000000000 */
[----:B------:R-:W-:Y:S02]  /*90d0*/  FSEL R142, R153, -INF , !P4 ;  /* 0xff800000998e7808 */ /* 0x000fe40006000000 */
[----:B------:R-:W-:-:S02]  /*90e0*/  FSEL R148, R148, -INF , !P3 ;  /* 0xff80000094947808 */ /* 0x000fc40005800000 */
[C---:B------:R-:W-:Y:S01]  /*90f0*/  ISETP.GE.AND P4, PT, R2.reuse, R202, PT ;  /* 0x000000ca0200720c */ /* 0x040fe20003f86270 */
[----:B------:R-:W-:Y:S01]  /*9100*/  MUFU.TANH R21, R21 ;  /* 0x0000001500157308 */ /* 0x000fe20000002400 */
[----:B------:R-:W-:Y:S01]  /*9110*/  BAR.SYNC.DEFER_BLOCKING 0x0 ;  /* 0x0000000000007b1d */ /* 0x000fe20000010000 */
[C---:B------:R-:W-:Y:S02]  /*9120*/  ISETP.GE.AND P3, PT, R2.reuse, R200, PT ;  /* 0x000000c80200720c */ /* 0x040fe40003f66270 */
[C---:B------:R-:W-:Y:S02]  /*9130*/  ISETP.GE.AND P2, PT, R2.reuse, R201, PT ;  /* 0x000000c90200720c */ /* 0x040fe40003f46270 */
[----:B------:R-:W-:Y:S02]  /*9140*/  ISETP.GE.AND P1, PT, R2, R199, PT ;  /* 0x000000c70200720c */ /* 0x000fe40003f26270 */
[----:B--2---:R-:W-:Y:S01]  /*9150*/  FSEL R28, R146, -INF , !P6 ;  /* 0xff800000921c7808 */ /* 0x004fe20007000000 */
[----:B------:R-:W-:Y:S01]  /*9160*/  MUFU.TANH R23, R23 ;  /* 0x0000001700177308 */ /* 0x000fe20000002400 */
[----:B------:R-:W-:-:S02]  /*9170*/  FSEL R164, R11, -INF , !P5 ;  /* 0xff8000000ba47808 */ /* 0x000fc40006800000 */
[C---:B------:R-:W-:Y:S02]  /*9180*/  ISETP.LT.OR P6, PT, R2.reuse, R198, P4 ;  /* 0x000000c60200720c */ /* 0x040fe400027c1670 */
[C---:B------:R-:W-:Y:S02]  /*9190*/  ISETP.LT.OR P5, PT, R2.reuse, R197, P3 ;  /* 0x000000c50200720c */ /* 0x040fe40001fa1670 */
[C---:B------:R-:W-:Y:S02]  /*91a0*/  ISETP.LT.OR P2, PT, R2.reuse, R196, P2 ;  /* 0x000000c40200720c */ /* 0x040fe40001741670 */
[----:B------:R-:W-:Y:S01]  /*91b0*/  ISETP.LT.OR P1, PT, R2, R195, P1 ;  /* 0x000000c30200720c */ /* 0x000fe20000f21670 */
[----:B------:R-:W-:Y:S01]  /*91c0*/  VIADD R2, R0, 0x30 ;  /* 0x0000003000027836 */ /* 0x000fe20000000000 */
[----:B------:R-:W-:Y:S02]  /*91d0*/  ISETP.NE.AND P4, PT, R3, RZ, PT ;  /* 0x000000ff0300720c */ /* 0x000fe40003f85270 */
[----:B------:R-:W-:-:S02]  /*91e0*/  P2R R4, PR, RZ, 0x4 ;  /* 0x00000004ff047803 */ /* 0x000fc40000000000 */
[----:B------:R-:W-:Y:S02]  /*91f0*/  P2R R3, PR, RZ, 0x2 ;  /* 0x00000002ff037803 */ /* 0x000fe40000000000 */
[----:B-1----:R-:W-:Y:S02]  /*9200*/  FSEL R51, R12, -INF , !P4 ;  /* 0xff8000000c337808 */ /* 0x002fe40006000000 */
[C---:B------:R-:W-:Y:S02]  /*9210*/  ISETP.GE.AND P4, PT, R2.reuse, R202, PT ;  /* 0x000000ca0200720c */ /* 0x040fe40003f86270 */
[C---:B------:R-:W-:Y:S02]  /*9220*/  ISETP.GE.AND P3, PT, R2.reuse, R200, PT ;  /* 0x000000c80200720c */ /* 0x040fe40003f66270 */
[C---:B------:R-:W-:Y:S02]  /*9230*/  ISETP.GE.AND P2, PT, R2.reuse, R201, PT ;  /* 0x000000c90200720c */ /* 0x040fe40003f46270 */
[----:B------:R-:W-:-:S02]  /*9240*/  ISETP.GE.AND P1, PT, R2, R199, PT ;  /* 0x000000c70200720c */ /* 0x000fc40003f26270 */
[----:B------:R-:W-:Y:S02]  /*9250*/  FSEL R146, R10, -INF , !P0 ;  /* 0xff8000000a927808 */ /* 0x000fe40004000000 */
        /* <DEDUP_REMOVED lines=8> */
[----:B------:R-:W-:Y:S02]  /*92e0*/  ISETP.NE.AND P3, PT, R3, RZ, PT ;  /* 0x000000ff0300720c */ /* 0x000fe40003f65270 */
[----:B------:R-:W-:Y:S02]  /*92f0*/  P2R R3, PR, RZ, 0x4 ;  /* 0x00000004ff037803 */ /* 0x000fe40000000000 */
[----:B------:R-:W-:Y:S02]  /*9300*/  FSEL R50, R13, -INF , !P4 ;  /* 0xff8000000d327808 */ /* 0x000fe40006000000 */
[----:B------:R-:W-:-:S02]  /*9310*/  FSEL R145, R9, -INF , !P3 ;  /* 0xff80000009917808 */ /* 0x000fc40005800000 */
[C---:B------:R-:W-:Y:S02]  /*9320*/  ISETP.GE.AND P4, PT, R2.reuse, R202, PT ;  /* 0x000000ca0200720c */ /* 0x040fe40003f86270 */
[C---:B------:R-:W-:Y:S02]  /*9330*/  ISETP.GE.AND P3, PT, R2.reuse, R200, PT ;  /* 0x000000c80200720c */ /* 0x040fe40003f66270 */
[C---:B------:R-:W-:Y:S02]  /*9340*/  ISETP.GE.AND P2, PT, R2.reuse, R201, PT ;  /* 0x000000c90200720c */ /* 0x040fe40003f46270 */
[----:B------:R-:W-:Y:S02]  /*9350*/  ISETP.GE.AND P1, PT, R2, R199, PT ;  /* 0x000000c70200720c */ /* 0x000fe40003f26270 */
[----:B------:R-:W-:Y:S02]  /*9360*/  FSEL R15, R8, -INF , !P6 ;  /* 0xff800000080f7808 */ /* 0x000fe40007000000 */
[----:B----4-:R-:W-:Y:S01]  /*9370*/  FSEL R159, R5, -INF , !P5 ;  /* 0xff800000059f7808 */ /* 0x010fe20006800000 */
[----:B------:R-:W-:Y:S01]  /*9380*/  FMUL.FTZ R5, R17, UR8 ;  /* 0x0000000811057c20 */ /* 0x000fe20008410000 */
[----:B------:R-:W-:-:S02]  /*9390*/  ISETP.LT.OR P6, PT, R2, R198, P4 ;  /* 0x000000c60200720c */ /* 0x000fc400027c1670 */
[C---:B------:R-:W-:Y:S02]  /*93a0*/  ISETP.LT.OR P5, PT, R2.reuse, R197, P3 ;  /* 0x000000c50200720c */ /* 0x040fe40001fa1670 */
[C---:B------:R-:W-:Y:S01]  /*93b0*/  ISETP.LT.OR P2, PT, R2.reuse, R196, P2 ;  /* 0x000000c40200720c */ /* 0x040fe20001741670 */
[----:B------:R-:W-:Y:S01]  /*93c0*/  MUFU.TANH R5, R5 ;  /* 0x0000000500057308 */ /* 0x000fe20000002400 */
[----:B------:R-:W-:Y:S01]  /*93d0*/  ISETP.LT.OR P1, PT, R2, R195, P1 ;  /* 0x000000c30200720c */ /* 0x000fe20000f21670 */
[C---:B------:R-:W-:Y:S01]  /*93e0*/  VIADD R2, R0.reuse, 0x38 ;  /* 0x0000003800027836 */ /* 0x040fe20000000000 */
[----:B------:R-:W-:Y:S01]  /*93f0*/  ISETP.NE.AND P4, PT, R3, RZ, PT ;  /* 0x000000ff0300720c */ /* 0x000fe20003f85270 */
[----:B------:R-:W-:Y:S01]  /*9400*/  VIADD R0, R0, 0x39 ;  /* 0x0000003900007836 */ /* 0x000fe20000000000 */
[----:B------:R-:W-:Y:S02]  /*9410*/  P2R R4, PR, RZ, 0x4 ;  /* 0x00000004ff047803 */ /* 0x000fe40000000000 */
[----:B------:R-:W-:-:S02]  /*9420*/  FSEL R161, R32, -INF , !P4 ;  /* 0xff80000020a17808 */ /* 0x000fc40006000000 */
[C---:B------:R-:W-:Y:S02]  /*9430*/  ISETP.GE.AND P2, PT, R2.reuse, R201, PT ;  /* 0x000000c90200720c */ /* 0x040fe40003f46270 */
[----:B------:R-:W-:Y:S02]  /*9440*/  P2R R3, PR, RZ, 0x2 ;  /* 0x00000002ff037803 */ /* 0x000fe40000000000 */
[C---:B------:R-:W-:Y:S02]  /*9450*/  ISETP.GE.AND P4, PT, R2.reuse, R202, PT ;  /* 0x000000ca0200720c */ /* 0x040fe40003f86270 */
[C---:B------:R-:W-:Y:S02]  /*9460*/  ISETP.GE.AND P3, PT, R2.reuse, R200, PT ;  /* 0x000000c80200720c */ /* 0x040fe40003f66270 */
[----:B------:R-:W-:Y:S02]  /*9470*/  ISETP.GE.AND P1, PT, R2, R199, PT ;  /* 0x000000c70200720c */ /* 0x000fe40003f26270 */
[----:B------:R-:W-:-:S02]  /*9480*/  FSEL R14, R14, -INF , !P6 ;  /* 0xff8000000e0e7808 */ /* 0x000fc40007000000 */
[----:B------:R-:W-:Y:S02]  /*9490*/  FSEL R156, R31, -INF , !P5 ;  /* 0xff8000001f9c7808 */ /* 0x000fe40006800000 */
[----:B------:R-:W-:Y:S02]  /*94a0*/  ISETP.LT.OR P6, PT, R2, R196, P2 ;  /* 0x000000c40200720c */ /* 0x000fe400017c1670 */
[----:B------:R-:W-:Y:S02]  /*94b0*/  FSEL R169, R34, -INF , !P0 ;  /* 0xff80000022a97808 */ /* 0x000fe40004000000 */
[----:B------:R-:W-:Y:S02]  /*94c0*/  ISETP.LT.OR P5, PT, R2, R198, P4 ;  /* 0x000000c60200720c */ /* 0x000fe400027a1670 */
[----:B------:R-:W-:Y:S01]  /*94d0*/  ISETP.NE.AND P2, PT, R3, RZ, PT ;  /* 0x000000ff0300720c */ /* 0x000fe20003f45270 */
[----:B------:R-:W-:Y:S01]  /*94e0*/  FMUL.FTZ R3, R18, UR8 ;  /* 0x0000000812037c20 */ /* 0x000fe20008410000 */
[----:B------:R-:W-:-:S02]  /*94f0*/  ISETP.LT.OR P4, PT, R2, R197, P3 ;  /* 0x000000c50200720c */ /* 0x000fc40001f81670 */
[----:B------:R-:W-:Y:S01]  /*9500*/  ISETP.LT.OR P0, PT, R2, R195, P1 ;  /* 0x000000c30200720c */ /* 0x000fe20000f01670 */
[----:B------:R-:W-:Y:S01]  /*9510*/  FMUL.FTZ R2, R19, UR8 ;  /* 0x0000000813027c20 */ /* 0x000fe20008410000 */
[----:B------:R-:W-:Y:S01]  /*9520*/  ISETP.NE.AND P3, PT, R4, RZ, PT ;  /* 0x000000ff0400720c */ /* 0x000fe20003f65270 */
[----:B------:R-:W1:Y:S01]  /*9530*/  MUFU.TANH R3, R3 ;  /* 0x0000000300037308 */ /* 0x000e620000002400 */
[----:B-----5:R-:W-:Y:S02]  /*9540*/  FSEL R152, R16, -INF , !P6 ;  /* 0xff80000010987808 */ /* 0x020fe40007000000 */
[----:B------:R-:W-:Y:S02]  /*9550*/  ISETP.GT.AND P6, PT, R205, R252, PT ;  /* 0x000000fccd00720c */ /* 0x000fe40003fc4270 */
[----:B------:R-:W-:Y:S02]  /*9560*/  FSEL R157, R33, -INF , !P3 ;  /* 0xff800000219d7808 */ /* 0x000fe40005800000 */
[----:B------:R-:W-:Y:S01]  /*9570*/  ISETP.GE.AND P3, PT, R0, R202, PT ;  /* 0x000000ca0000720c */ /* 0x000fe20003f66270 */
[----:B------:R-:W2:Y:S01]  /*9580*/  MUFU.TANH R2, R2 ;  /* 0x0000000200027308 */ /* 0x000ea20000002400 */
[----:B---3--:R-:W-:-:S02]  /*9590*/  FSEL R165, R35, -INF , !P2 ;  /* 0xff80000023a57808 */ /* 0x008fc40005000000 */
[C---:B------:R-:W-:Y:S02]  /*95a0*/  ISETP.GE.AND P2, PT, R0.reuse, R200, PT ;  /* 0x000000c80000720c */ /* 0x040fe40003f46270 */
[----:B------:R-:W-:Y:S02]  /*95b0*/  ISETP.GE.AND P1, PT, R0, R201, PT ;  /* 0x000000c90000720c */ /* 0x000fe40003f26270 */
[----:B------:R-:W-:Y:S02]  /*95c0*/  FSEL R171, R22, -INF , !P4 ;  /* 0xff80000016ab7808 */ /* 0x000fe40006000000 */
[----:B------:R-:W-:Y:S02]  /*95d0*/  FSEL R32, R6, -INF , !P5 ;  /* 0xff80000006207808 */ /* 0x000fe40006800000 */
[C---:B------:R-:W-:Y:S02]  /*95e0*/  ISETP.GE.AND P4, PT, R0.reuse, R199, PT ;  /* 0x000000c70000720c */ /* 0x040fe40003f86270 */
[----:B------:R-:W-:-:S02]  /*95f0*/  ISETP.LT.OR P5, PT, R0, R198, P3 ;  /* 0x000000c60000720c */ /* 0x000fc40001fa1670 */
[C---:B------:R-:W-:Y:S02]  /*9600*/  ISETP.LT.OR P3, PT, R0.reuse, R197, P2 ;  /* 0x000000c50000720c */ /* 0x040fe40001761670 */
[C---:B------:R-:W-:Y:S02]  /*9610*/  ISETP.LT.OR P2, PT, R0.reuse, R196, P1 ;  /* 0x000000c40000720c */ /* 0x040fe40000f41670 */
[----:B------:R-:W-:Y:S02]  /*9620*/  ISETP.LT.OR P1, PT, R0, R195, P4 ;  /* 0x000000c30000720c */ /* 0x000fe40002721670 */
[----:B-1----:R-:W-:Y:S02]  /*9630*/  FSEL R170, R3, -INF , !P0 ;  /* 0xff80000003aa7808 */ /* 0x002fe40004000000 */
[----:B------:R-:W-:Y:S02]  /*9640*/  ISETP.NE.AND P0, PT, R226, RZ, PT ;  /* 0x000000ffe200720c */ /* 0x000fe40003f05270 */
[----:B------:R-:W-:-:S02]  /*9650*/  FSEL R49, R21, -INF , !P5 ;  /* 0xff80000015317808 */ /* 0x000fc40006800000 */
[----:B------:R-:W-:Y:S02]  /*9660*/  FSEL R172, R23, -INF , !P3 ;  /* 0xff80000017ac7808 */ /* 0x000fe40005800000 */
[----:B------:R-:W-:Y:S02]  /*9670*/  FSEL R160, R5, -INF , !P2 ;  /* 0xff80000005a07808 */ /* 0x000fe40005000000 */
[----:B--2---:R-:W-:Y:S01]  /*9680*/  FSEL R168, R2, -INF , !P1 ;  /* 0xff80000002a87808 */ /* 0x004fe20004800000 */
[----:B------:R-:W-:Y:S06]  /*9690*/  @!P6 BRA `(.L_x_2340) ;  /* 0x0000000000cce947 */ /* 0x000fec0003800000 */
[----:B------:R-:W-:Y:S01]  /*96a0*/  VIADD R0, R227, 0xfffffffd ;  /* 0xfffffffde3007836 */ /* 0x000fe20000000000 */
[----:B------:R-:W1:Y:S01]  /*96b0*/  @!P0 LDC.64 R8, c[0x0][0x218] ;  /* 0x00008600ff088b82 */ /* 0x000e620000000a00 */
[----:B------:R2:W-:Y:S01]  /*96c0*/  @P0 STS.128 [R203+0x4000], RZ ;  /* 0x004000ffcb000388 */ /* 0x0005e20000000c00 */
[----:B------:R-:W-:Y:S01]  /*96d0*/  BSSY B0, `(.L_x_2341) ;  /* 0x000002e000007945 */ /* 0x000fe20003800000 */
[----:B------:R-:W-:Y:S01]  /*96e0*/  IMAD.WIDE.U32 R4, R0, R206, RZ ;  /* 0x000000ce00047225 */ /* 0x000fe200078e00ff */
[----:B------:R-:W-:-:S04]  /*96f0*/  SHF.R.S32.HI R2, RZ, 0x1f, R0 ;  /* 0x0000001fff027819 */ /* 0x000fc80000011400 */
[----:B------:R-:W3:Y:S01]  /*9700*/  @!P0 LDC.64 R10, c[0x0][0x218] ;  /* 0x00008600ff0a8b82 */ /* 0x000ee20000000a00 */
[----:B------:R-:W-:-:S04]  /*9710*/  IMAD R2, R2, R206, RZ ;  /* 0x000000ce02027224 */ /* 0x000fc800078e02ff */
[----:B------:R-:W-:Y:S01]  /*9720*/  IMAD R0, R0, R207, R2 ;  /* 0x000000cf00007224 */ /* 0x000fe200078e0202 */
[----:B------:R-:W-:Y:S02]  /*9730*/  LEA R2, P1, R4, R238, 0x6 ;  /* 0x000000ee04027211 */ /* 0x000fe400078230ff */
[----:B------:R-:W4:Y:S01]  /*9740*/  @!P0 LDC.64 R12, c[0x0][0x218] ;  /* 0x00008600ff0c8b82 */ /* 0x000f220000000a00 */
[----:B------:R-:W-:Y:S01]  /*9750*/  IMAD.IADD R3, R5, 0x1, R0 ;  /* 0x0000000105037824 */ /* 0x000fe200078e0200 */
[-C--:B------:R-:W-:Y:S02]  /*9760*/  @!P0 IADD3 R0, P5, R233, R2.reuse, RZ ;  /* 0x00000002e9008210 */ /* 0x080fe40007fbe0ff */
[----:B------:R-:W-:Y:S02]  /*9770*/  @!P0 LEA R5, P4, R206, R2, 0x5 ;  /* 0x00000002ce058211 */ /* 0x000fe400078828ff */
[----:B------:R-:W-:Y:S02]  /*9780*/  LEA.HI.X R3, R4, R235, R3, 0x6, P1 ;  /* 0x000000eb04037211 */ /* 0x000fe400008f3403 */
[----:B-1----:R-:W-:-:S03]  /*9790*/  @!P0 LEA R8, P3, R2, R8, 0x1 ;  /* 0x0000000802088211 */ /* 0x002fc600078608ff */
[--C-:B------:R-:W-:Y:S01]  /*97a0*/  @!P0 IMAD.X R7, R232, 0x1, R3.reuse, P5 ;  /* 0x00000001e8078824 */ /* 0x100fe200028e0603 */
[----:B------:R-:W-:Y:S02]  /*97b0*/  @!P0 LEA.HI.X R9, R2, R9, R3, 0x1, P3 ;  /* 0x0000000902098211 */ /* 0x000fe400018f0c03 */
[----:B---3--:R-:W-:-:S03]  /*97c0*/  @!P0 LEA R6, P2, R0, R10, 0x1 ;  /* 0x0000000a00068211 */ /* 0x008fc600078408ff */
[----:B------:R-:W-:Y:S01]  /*97d0*/  @!PT LDS RZ, [RZ] ;  /* 0x00000000fffff984 */ /* 0x000fe20000000800 */
[----:B------:R-:W-:Y:S01]  /*97e0*/  @!PT LDS RZ, [RZ] ;  /* 0x00000000fffff984 */ /* 0x000fe20000000800 */
[----:B------:R-:W-:Y:S01]  /*97f0*/  @!PT LDS RZ, [RZ] ;  /* 0x00000000fffff984 */ /* 0x000fe20000000800 */
[----:B------:R2:W-:Y:S01]  /*9800*/  @!P0 LDGSTS.E.BYPASS.LTC128B.128 [R203+0x4000], desc[UR10][R8.64] ;  /* 0x0400000008cb8fae */ /* 0x0005e2000b901d4a */
[----:B------:R-:W-:Y:S02]  /*9810*/  @!P0 LEA.HI.X R10, R206, R3, R207, 0x5, P4 ;  /* 0x00000003ce0a8211 */ /* 0x000fe400020f2ccf */
[----:B------:R-:W-:Y:S01]  /*9820*/  @!P0 LEA.HI.X R7, R0, R11, R7, 0x1, P2 ;  /* 0x0000000b00078211 */ /* 0x000fe200010f0c07 */
        /* <DEDUP_REMOVED lines=14> */
[----:B------:R-:W-:Y:S01]  /*9910*/  IMAD R0, R207, 0x30, RZ ;  /* 0x00000030cf007824 */ /* 0x000fe200078e02ff */
[----:B------:R-:W-:Y:S01]  /*9920*/  ULDC.64 UR4, c[0x0][0x218] ;  /* 0x0000860000047ab9 */ /* 0x000fe20000000a00 */
[----:B------:R-:W-:-:S05]  /*9930*/  IMAD.WIDE.U32 R2, R206, 0x30, R2 ;  /* 0x00000030ce027825 */ /* 0x000fca00078e0002 */
[----:B------:R-:W-:Y:S02]  /*9940*/  IADD3 R0, R0, R3, RZ ;  /* 0x0000000300007210 */ /* 0x000fe40007ffe0ff */
[----:B--2---:R-:W-:-:S04]  /*9950*/  LEA R4, P1, R2, UR4, 0x1 ;  /* 0x0000000402047c11 */ /* 0x004fc8000f8208ff */
[----:B------:R-:W-:-:S05]  /*9960*/  LEA.HI.X R5, R2, UR5, R0, 0x1, P1 ;  /* 0x0000000502057c11 */ /* 0x000fca00088f0c00 */
[----:B------:R-:W-:Y:S01]  /*9970*/  @!PT LDS RZ, [RZ] ;  /* 0x00000000fffff984 */ /* 0x000fe20000000800 */
[----:B------:R-:W-:Y:S01]  /*9980*/  @!PT LDS RZ, [RZ] ;  /* 0x00000000fffff984 */ /* 0x000fe20000000800 */
[----:B------:R-:W-:Y:S01]  /*9990*/  @!PT LDS RZ, [RZ] ;  /* 0x00000000fffff984 */ /* 0x000fe20000000800 */
[----:B------:R1:W-:Y:S04]  /*99a0*/  LDGSTS.E.BYPASS.LTC128B.128 [R203+0x5800], desc[UR10][R4.64] ;  /* 0x0580000004cb7fae */ /* 0x0003e8000b901d4a */
.L_x_2342:
[----:B------:R-:W-:Y:S05]  /*99b0*/  BSYNC B0 ;  /* 0x0000000000007941 */ /* 0x000fea0003800000 */
.L_x_2341:
[----:B------:R-:W0:Y:S02]  /*99c0*/  LDGDEPBAR ;  /* 0x00000000000079af */ /* 0x000e240000000000 */
.L_x_2340:
[----:B------:R-:W-:Y:S01]  /*99d0*/  FMNMX.FTZ R0, R73, R55, !PT ;  /* 0x0000003749007209 */ /* 0x000fe20007810000 */
[----:B------:R-:W-:Y:S03]  /*99e0*/  LDSM.16.MT88.4 R16, [R181+0x6000] ;  /* 0x00600000b510783b */ /* 0x000fe60000004200 */
[----:B------:R-:W-:Y:S01]  /*99f0*/  FMNMX.FTZ R0, R60, R0, !PT ;  /* 0x000000003c007209 */ /* 0x000fe20007810000 */
[----:B------:R-:W-:Y:S03]  /*9a00*/  LDSM.16.MT88.4 R24, [R181+0x6800] ;  /* 0x00680000b518783b */ /* 0x000fe60000004200 */
        /* <DEDUP_REMOVED lines=17> */
[----:B-12---:R-:W1:Y:S01]  /*9b20*/  SHFL.BFLY PT, R4, R0, 0x1, 0x1f ;  /* 0x0c201f0000047f89 */ /* 0x006e6200000e0000 */
[----:B------:R-:W-:-:S04]  /*9b30*/  FMNMX.FTZ R2, R69, R2, !PT ;  /* 0x0000000245027209 */ /* 0x000fc80007810000 */
[----:B------:R-:W-:-:S04]  /*9b40*/  FMNMX.FTZ R2, R62, R2, !PT ;  /* 0x000000023e027209 */ /* 0x000fc80007810000 */
[----:B------:R-:W-:-:S04]  /*9b50*/  FMNMX.FTZ R2, R58, R2, !PT ;  /* 0x000000023a027209 */ /* 0x000fc80007810000 */
[----:B------:R-:W-:-:S04]  /*9b60*/  FMNMX.FTZ R2, R158, R2, !PT ;  /* 0x000000029e027209 */ /* 0x000fc80007810000 */
[----:B------:R-:W-:-:S04]  /*9b70*/  FMNMX.FTZ R2, R151, R2, !PT ;  /* 0x0000000297027209 */ /* 0x000fc80007810000 */
[----:B------:R-:W-:Y:S02]  /*9b80*/  FMNMX.FTZ R3, R150, R2, !PT ;  /* 0x0000000296037209 */ /* 0x000fe40007810000 */
[----:B------:R-:W-:Y:S02]  /*9b90*/  FMNMX.FTZ R2, R71, R74, !PT ;  /* 0x0000004a47027209 */ /* 0x000fe40007810000 */
[----:B-1----:R-:W-:Y:S02]  /*9ba0*/  FMNMX.FTZ R167, R0, R4, !PT ;  /* 0x0000000400a77209 */ /* 0x002fe40007810000 */
[----:B------:R-:W-:Y:S02]  /*9bb0*/  FMNMX.FTZ R3, R147, R3, !PT ;  /* 0x0000000393037209 */ /* 0x000fe40007810000 */
[----:B------:R-:W-:Y:S01]  /*9bc0*/  FMNMX.FTZ R2, R63, R2, !PT ;  /* 0x000000023f027209 */ /* 0x000fe20007810000 */
[----:B------:R-:W-:Y:S01]  /*9bd0*/  FMUL.FTZ R0, R167, UR6 ;  /* 0x00000006a7007c20 */ /* 0x000fe20008410000 */
        /* <DEDUP_REMOVED lines=11> */
[----:B------:R1:W-:Y:S03]  /*9c90*/  MUFU.EX2 R249, R4 ;  /* 0x0000000400f97308 */ /* 0x0003e60000000800 */
[----:B------:R-:W-:-:S04]  /*9ca0*/  FMNMX.FTZ R3, R159, R3, !PT ;  /* 0x000000039f037209 */ /* 0x000fc80007810000 */
[----:B------:R-:W-:Y:S01]  /*9cb0*/  FMNMX.FTZ R6, R156, R3, !PT ;  /* 0x000000039c067209 */ /* 0x000fe20007810000 */
[----:B------:R2:W-:Y:S03]  /*9cc0*/  MUFU.EX2 R244, R5 ;  /* 0x0000000500f47308 */ /* 0x0005e60000000800 */
[----:B------:R-:W-:Y:S02]  /*9cd0*/  FMNMX.FTZ R6, R171, R6, !PT ;  /* 0x00000006ab067209 */ /* 0x000fe40007810000 */
[----:B-1----:R-:W-:Y:S02]  /*9ce0*/  FMNMX.FTZ R4, R40, R2, !PT ;  /* 0x0000000228047209 */ /* 0x002fe40007810000 */
[----:B------:R-:W-:Y:S02]  /*9cf0*/  FMNMX.FTZ R2, R70, R144, !PT ;  /* 0x0000009046027209 */ /* 0x000fe40007810000 */
[----:B------:R-:W-:-:S02]  /*9d00*/  FMNMX.FTZ R4, R65, R4, !PT ;  /* 0x0000000441047209 */ /* 0x000fc40007810000 */
[----:B------:R-:W-:Y:S01]  /*9d10*/  FMNMX.FTZ R3, R75, R2, !PT ;  /* 0x000000024b037209 */ /* 0x000fe20007810000 */
[--C-:B------:R-:W-:Y:S01]  /*9d20*/  FFMA.FTZ R2, R54, UR6, -R0.reuse ;  /* 0x0000000636027c23 */ /* 0x100fe20008010800 */
[----:B------:R-:W-:Y:S02]  /*9d30*/  FMNMX.FTZ R4, R64, R4, !PT ;  /* 0x0000000440047209 */ /* 0x000fe40007810000 */
[----:B------:R-:W-:Y:S01]  /*9d40*/  FMNMX.FTZ R7, R61, R3, !PT ;  /* 0x000000033d077209 */ /* 0x000fe20007810000 */
[----:B------:R1:W-:Y:S01]  /*9d50*/  MUFU.EX2 R243, R2 ;  /* 0x0000000200f37308 */ /* 0x0003e20000000800 */
[----:B--2---:R-:W-:Y:S01]  /*9d60*/  FMNMX.FTZ R5, R143, R4, !PT ;  /* 0x000000048f057209 */ /* 0x004fe20007810000 */
[----:B------:R-:W-:Y:S01]  /*9d70*/  FFMA.FTZ R3, R53, UR6, -R0 ;  /* 0x0000000635037c23 */ /* 0x000fe20008010800 */
[----:B------:R-:W-:Y:S02]  /*9d80*/  FMNMX.FTZ R4, R57, R7, !PT ;  /* 0x0000000739047209 */ /* 0x000fe40007810000 */
[----:B------:R-:W-:-:S03]  /*9d90*/  FMNMX.FTZ R5, R142, R5, !PT ;  /* 0x000000058e057209 */ /* 0x000fc60007810000 */
[----:B------:R2:W3:Y:S01]  /*9da0*/  MUFU.EX2 R242, R3 ;  /* 0x0000000300f27308 */ /* 0x0004e20000000800 */
[----:B-1----:R-:W-:-:S05]  /*9db0*/  FMNMX.FTZ R2, R172, R6, !PT ;  /* 0x00000006ac027209 */ /* 0x002fca0007810000 */
[----:B------:R-:W1:Y:S01]  /*9dc0*/  SHFL.BFLY PT, R6, R2, 0x2, 0x1f ;  /* 0x0c401f0002067f89 */ /* 0x000e6200000e0000 */
[----:B--2---:R-:W-:Y:S02]  /*9dd0*/  FMNMX.FTZ R3, R141, R4, !PT ;  /* 0x000000048d037209 */ /* 0x004fe40007810000 */
        /* <DEDUP_REMOVED lines=9> */
[----:B---3--:R-:W-:Y:S02]  /*9e70*/  F2FP.BF16.F32.PACK_AB R10, R242, R243 ;  /* 0x000000f3f20a723e */ /* 0x008fe400000010ff */
[----:B-1----:R-:W-:Y:S01]  /*9e80*/  FMNMX.FTZ R2, R2, R6, !PT ;  /* 0x0000000602027209 */ /* 0x002fe20007810000 */
[----:B--2---:R-:W-:-:S04]  /*9e90*/  FFMA.FTZ R5, R38, UR6, -R0 ;  /* 0x0000000626057c23 */ /* 0x004fc80008010800 */
[----:B------:R-:W1:Y:S01]  /*9ea0*/  SHFL.BFLY PT, R7, R2, 0x1, 0x1f ;  /* 0x0c201f0002077f89 */ /* 0x000e6200000e0000 */
[----:B------:R2:W-:Y:S02]  /*9eb0*/  MUFU.EX2 R240, R5 ;  /* 0x0000000500f07308 */ /* 0x0005e40000000800 */
[----:B--2---:R-:W-:Y:S02]  /*9ec0*/  FMNMX.FTZ R5, R149, R3, !PT ;  /* 0x0000000395057209 */ /* 0x004fe40007810000 */
[----:B------:R-:W-:Y:S01]  /*9ed0*/  FMNMX.FTZ R3, R152, R4, !PT ;  /* 0x0000000498037209 */ /* 0x000fe20007810000 */
[----:B------:R-:W-:Y:S01]  /*9ee0*/  FFMA.FTZ R4, R37, UR6, -R0 ;  /* 0x0000000625047c23 */ /* 0x000fe20008010800 */
[----:B------:R-:W-:Y:S02]  /*9ef0*/  FMNMX.FTZ R5, R148, R5, !PT ;  /* 0x0000000594057209 */ /* 0x000fe40007810000 */
[----:B------:R-:W-:Y:S01]  /*9f00*/  FMNMX.FTZ R3, R160, R3, !PT ;  /* 0x00000003a0037209 */ /* 0x000fe20007810000 */
[----:B------:R2:W-:Y:S01]  /*9f10*/  MUFU.EX2 R238, R4 ;  /* 0x0000000400ee7308 */ /* 0x0005e20000000800 */
[----:B------:R-:W-:-:S02]  /*9f20*/  FMNMX.FTZ R5, R146, R5, !PT ;  /* 0x0000000592057209 */ /* 0x000fc40007810000 */
[----:B-1----:R-:W-:Y:S01]  /*9f30*/  FMNMX.FTZ R155, R2, R7, !PT ;  /* 0x00000007029b7209 */ /* 0x002fe20007810000 */
[----:B------:R-:W1:Y:S01]  /*9f40*/  SHFL.BFLY PT, R6, R3, 0x2, 0x1f ;  /* 0x0c401f0003067f89 */ /* 0x000e6200000e0000 */
[--C-:B------:R-:W-:Y:S02]  /*9f50*/  FFMA.FTZ R2, R20, UR6, -R0.reuse ;  /* 0x0000000614027c23 */ /* 0x100fe40008010800 */
[C---:B------:R-:W-:Y:S01]  /*9f60*/  FSETP.NEU.FTZ.AND P3, PT, R155.reuse, -INF , PT ;  /* 0xff8000009b00780b */ /* 0x040fe20003f7d000 */
[----:B------:R-:W-:Y:S01]  /*9f70*/  FMUL.FTZ R12, R155, UR6 ;  /* 0x000000069b0c7c20 */ /* 0x000fe20008410000 */
[----:B------:R3:W-:Y:S01]  /*9f80*/  MUFU.EX2 R230, R2 ;  /* 0x0000000200e67308 */ /* 0x0007e20000000800 */
[----:B------:R-:W-:Y:S03]  /*9f90*/  LDSM.16.MT88.4 R20, [R184+0x6000] ;  /* 0x00600000b814783b */ /* 0x000fe60000004200 */
[----:B------:R-:W-:Y:S01]  /*9fa0*/  FSEL R12, R12, RZ, P3 ;  /* 0x000000ff0c0c7208 */ /* 0x000fe20001800000 */
[----:B--2---:R-:W-:-:S04]  /*9fb0*/  FFMA.FTZ R4, R36, UR6, -R0 ;  /* 0x0000000624047c23 */ /* 0x004fc80008010800 */
[----:B------:R2:W-:Y:S01]  /*9fc0*/  MUFU.EX2 R234, R4 ;  /* 0x0000000400ea7308 */ /* 0x0005e20000000800 */
[----:B---3--:R-:W-:Y:S01]  /*9fd0*/  FFMA.FTZ R2, R15, UR6, -R0 ;  /* 0x000000060f027c23 */ /* 0x008fe20008010800 */
[----:B-1----:R-:W-:-:S06]  /*9fe0*/  FMNMX.FTZ R3, R3, R6, !PT ;  /* 0x0000000603037209 */ /* 0x002fcc0007810000 */
[----:B------:R1:W-:Y:S01]  /*9ff0*/  MUFU.EX2 R235, R2 ;  /* 0x0000000200eb7308 */ /* 0x0003e20000000800 */
[----:B------:R-:W3:Y:S01]  /*a000*/  SHFL.BFLY PT, R6, R3, 0x1, 0x1f ;  /* 0x0c201f0003067f89 */ /* 0x000ee200000e0000 */
[----:B--2---:R-:W-:Y:S01]  /*a010*/  FMNMX.FTZ R4, R145, R5, !PT ;  /* 0x0000000591047209 */ /* 0x004fe20007810000 */
[----:B------:R-:W-:-:S03]  /*a020*/  FFMA.FTZ R5, R30, UR6, -R0 ;  /* 0x000000061e057c23 */ /* 0x000fc60008010800 */
[----:B------:R-:W-:Y:S02]  /*a030*/  FMNMX.FTZ R4, R169, R4, !PT ;  /* 0x00000004a9047209 */ /* 0x000fe40007810000 */
[----:B------:R2:W-:Y:S02]  /*a040*/  MUFU.EX2 R233, R5 ;  /* 0x0000000500e97308 */ /* 0x0005e40000000800 */
[----:B------:R-:W-:Y:S01]  /*a050*/  FMNMX.FTZ R4, R165, R4, !PT ;  /* 0x00000004a5047209 */ /* 0x000fe20007810000 */
[----:B-1----:R-:W-:-:S03]  /*a060*/  FFMA.FTZ R2, R14, UR6, -R0 ;  /* 0x000000060e027c23 */ /* 0x002fc60008010800 */
[----:B------:R-:W-:Y:S02]  /*a070*/  FMNMX.FTZ R4, R170, R4, !PT ;  /* 0x00000004aa047209 */ /* 0x000fe40007810000 */
[----:B------:R1:W-:Y:S02]  /*a080*/  MUFU.EX2 R239, R2 ;  /* 0x0000000200ef7308 */ /* 0x0003e40000000800 */
[----:B------:R-:W-:Y:S02]  /*a090*/  FMNMX.FTZ R4, R168, R4, !PT ;  /* 0x00000004a8047209 */ /* 0x000fe40007810000 */
[----:B---3--:R-:W-:Y:S01]  /*a0a0*/  FMNMX.FTZ R154, R3, R6, !PT ;  /* 0x00000006039a7209 */ /* 0x008fe20007810000 */
[----:B--2---:R-:W-:-:S03]  /*a0b0*/  FFMA.FTZ R5, R29, UR6, -R0 ;  /* 0x000000061d057c23 */ /* 0x004fc60008010800 */
[C---:B------:R-:W-:Y:S01]  /*a0c0*/  FSETP.NEU.FTZ.AND P2, PT, R154.reuse, -INF , PT ;  /* 0xff8000009a00780b */ /* 0x040fe20003f5d000 */
[----:B------:R-:W-:Y:S01]  /*a0d0*/  FMUL.FTZ R3, R154, UR6 ;  /* 0x000000069a037c20 */ /* 0x000fe20008410000 */
[----:B------:R2:W-:Y:S04]  /*a0e0*/  MUFU.EX2 R232, R5 ;  /* 0x0000000500e87308 */ /* 0x0005e80000000800 */
[----:B------:R-:W-:Y:S01]  /*a0f0*/  FSEL R3, R3, RZ, P2 ;  /* 0x000000ff03037208 */ /* 0x000fe20001000000 */
[----:B-1----:R-:W-:-:S04]  /*a100*/  FFMA.FTZ R2, R68, UR6, -R12 ;  /* 0x0000000644027c23 */ /* 0x002fc8000801080c */
[----:B------:R-:W-:Y:S01]  /*a110*/  MUFU.EX2 R228, R2 ;  /* 0x0000000200e47308 */ /* 0x000fe20000000800 */
[----:B--2---:R-:W-:Y:S02]  /*a120*/  FFMA.FTZ R5, R28, UR6, -R0 ;  /* 0x000000061c057c23 */ /* 0x004fe40008010800 */
[----:B------:R-:W-:Y:S05]  /*a130*/  LDSM.16.MT88.4 R28, [R182+0x6000] ;  /* 0x00600000b61c783b */ /* 0x000fea0000004200 */
[----:B------:R1:W-:Y:S02]  /*a140*/  MUFU.EX2 R231, R5 ;  /* 0x0000000500e77308 */ /* 0x0003e40000000800 */
[----:B-1----:R-:W1:Y:S02]  /*a150*/  SHFL.BFLY PT, R5, R4, 0x2, 0x1f ;  /* 0x0c401f0004057f89 */ /* 0x002e6400000e0000 */
[----:B-1----:R-:W-:Y:S01]  /*a160*/  FMNMX.FTZ R2, R4, R5, !PT ;  /* 0x0000000504027209 */ /* 0x002fe20007810000 */
[----:B------:R-:W-:-:S04]  /*a170*/  FFMA.FTZ R4, R69, UR6, -R12 ;  /* 0x0000000645047c23 */ /* 0x000fc8000801080c */
[----:B------:R-:W1:Y:S01]  /*a180*/  SHFL.BFLY PT, R5, R2, 0x1, 0x1f ;  /* 0x0c201f0002057f89 */ /* 0x000e6200000e0000 */
[----:B------:R2:W3:Y:S02]  /*a190*/  MUFU.EX2 R225, R4 ;  /* 0x0000000400e17308 */ /* 0x0004e40000000800 */
[----:B--2---:R-:W-:Y:S01]  /*a1a0*/  FFMA.FTZ R4, R62, UR6, -R12 ;  /* 0x000000063e047c23 */ /* 0x004fe2000801080c */
[----:B---3--:R-:W-:-:S05]  /*a1b0*/  F2FP.BF16.F32.PACK_AB R9, R225, R228 ;  /* 0x000000e4e109723e */ /* 0x008fca00000010ff */
[----:B------:R2:W-:Y:S01]  /*a1c0*/  MUFU.EX2 R226, R4 ;  /* 0x0000000400e27308 */ /* 0x0005e20000000800 */
[----:B-1----:R-:W-:Y:S01]  /*a1d0*/  FMNMX.FTZ R153, R2, R5, !PT ;  /* 0x0000000502997209 */ /* 0x002fe20007810000 */
[----:B------:R-:W-:Y:S01]  /*a1e0*/  FFMA.FTZ R2, R59, UR6, -R3 ;  /* 0x000000063b027c23 */ /* 0x000fe20008010803 */
[----:B------:R-:W-:Y:S02]  /*a1f0*/  FSEL R5, R154, RZ, P2 ;  /* 0x000000ff9a057208 */ /* 0x000fe40001000000 */
[----:B------:R-:W-:-:S03]  /*a200*/  FSETP.NEU.FTZ.AND P1, PT, R153, -INF , PT ;  /* 0xff8000009900780b */ /* 0x000fc60003f3d000 */
[----:B------:R1:W-:Y:S01]  /*a210*/  MUFU.EX2 R221, R2 ;  /* 0x0000000200dd7308 */ /* 0x0003e20000000800 */
[----:B------:R-:W-:Y:S01]  /*a220*/  FADD.FTZ R6, R71, -R5 ;  /* 0x8000000547067221 */ /* 0x000fe20000010000 */
[----:B------:R-:W-:-:S03]  /*a230*/  FSEL R5, R153, RZ, P1 ;  /* 0x000000ff99057208 */ /* 0x000fc60000800000 */
[----:B------:R-:W-:Y:S01]  /*a240*/  FMUL.FTZ R6, R6, UR6 ;  /* 0x0000000606067c20 */ /* 0x000fe20008410000 */
[----:B--2---:R-:W-:-:S03]  /*a250*/  FFMA.FTZ R4, R58, UR6, -R12 ;  /* 0x000000063a047c23 */ /* 0x004fc6000801080c */
[----:B------:R-:W2:Y:S01]  /*a260*/  MUFU.EX2 R48, R6 ;  /* 0x0000000600307308 */ /* 0x000ea20000000800 */
[----:B-1----:R-:W-:-:S07]  /*a270*/  FMUL.FTZ R2, R153, UR6 ;  /* 0x0000000699027c20 */ /* 0x002fce0008410000 */
[----:B------:R1:W3:Y:S01]  /*a280*/  MUFU.EX2 R229, R4 ;  /* 0x0000000400e57308 */ /* 0x0002e20000000800 */
[----:B------:R-:W-:Y:S01]  /*a290*/  FSEL R2, R2, RZ, P1 ;  /* 0x000000ff02027208 */ /* 0x000fe20000800000 */
        /* <DEDUP_REMOVED lines=18> */
[----:B---3--:R-:W-:Y:S01]  /*a3c0*/  F2FP.BF16.F32.PACK_AB R11, R229, R226 ;  /* 0x000000e2e50b723e */ /* 0x008fe200000010ff */
[----:B-1----:R-:W-:-:S04]  /*a3d0*/  FFMA.FTZ R4, R63, UR6, -R3 ;  /* 0x000000063f047c23 */ /* 0x002fc80008010803 */
[----:B------:R1:W-:Y:S02]  /*a3e0*/  MUFU.EX2 R222, R4 ;  /* 0x0000000400de7308 */ /* 0x0003e40000000800 */
[----:B-1----:R-:W-:-:S06]  /*a3f0*/  FFMA.FTZ R4, R56, UR6, -R3 ;  /* 0x0000000638047c23 */ /* 0x002fcc0008010803 */
[----:B------:R1:W2:Y:S02]  /*a400*/  MUFU.EX2 R223, R4 ;  /* 0x0000000400df7308 */ /* 0x0002a40000000800 */
[----:B-1----:R-:W-:Y:S01]  /*a410*/  FFMA.FTZ R4, R39, UR6, -R3 ;  /* 0x0000000627047c23 */ /* 0x002fe20008010803 */
[----:B--2---:R-:W-:Y:S01]  /*a420*/  F2FP.BF16.F32.PACK_AB R6, R223, R221 ;  /* 0x000000dddf06723e */ /* 0x004fe200000010ff */
[----:B------:R-:W1:Y:S04]  /*a430*/  LDSM.16.MT88.4 R36, [R183+0x6000] ;  /* 0x00600000b724783b */ /* 0x000e680000004200 */
[----:B------:R2:W-:Y:S02]  /*a440*/  MUFU.EX2 R224, R4 ;  /* 0x0000000400e07308 */ /* 0x0005e40000000800 */
[----:B--2---:R-:W-:-:S06]  /*a450*/  FFMA.FTZ R4, R144, UR6, -R2 ;  /* 0x0000000690047c23 */ /* 0x004fcc0008010802 */
[----:B------:R2:W-:Y:S02]  /*a460*/  MUFU.EX2 R215, R4 ;  /* 0x0000000400d77308 */ /* 0x0005e40000000800 */
[----:B--2---:R-:W-:-:S06]  /*a470*/  FFMA.FTZ R4, R75, UR6, -R2 ;  /* 0x000000064b047c23 */ /* 0x004fcc0008010802 */
[----:B------:R2:W-:Y:S02]  /*a480*/  MUFU.EX2 R217, R4 ;  /* 0x0000000400d97308 */ /* 0x0005e40000000800 */
[----:B--2---:R-:W-:-:S06]  /*a490*/  FFMA.FTZ R4, R61, UR6, -R2 ;  /* 0x000000063d047c23 */ /* 0x004fcc0008010802 */
[----:B------:R2:W-:Y:S02]  /*a4a0*/  MUFU.EX2 R219, R4 ;  /* 0x0000000400db7308 */ /* 0x0005e40000000800 */
[----:B--2---:R-:W-:-:S06]  /*a4b0*/  FFMA.FTZ R4, R57, UR6, -R2 ;  /* 0x0000000639047c23 */ /* 0x004fcc0008010802 */
[----:B------:R2:W3:Y:S02]  /*a4c0*/  MUFU.EX2 R218, R4 ;  /* 0x0000000400da7308 */ /* 0x0004e40000000800 */
[----:B--2---:R-:W-:Y:S01]  /*a4d0*/  FADD.FTZ R4, R70, -R5 ;  /* 0x8000000546047221 */ /* 0x004fe20000010000 */
[----:B------:R-:W-:Y:S02]  /*a4e0*/  FSEL R5, R167, RZ, P4 ;  /* 0x000000ffa7057208 */ /* 0x000fe40002000000 */
[----:B---3--:R-:W-:Y:S01]  /*a4f0*/  F2FP.BF16.F32.PACK_AB R7, R218, R219 ;  /* 0x000000dbda07723e */ /* 0x008fe200000010ff */
[----:B------:R-:W-:Y:S02]  /*a500*/  FMUL.FTZ R4, R4, UR6 ;  /* 0x0000000604047c20 */ /* 0x000fe40008410000 */
[----:B------:R-:W-:Y:S02]  /*a510*/  FADD.FTZ R5, R73, -R5 ;  /* 0x8000000549057221 */ /* 0x000fe40000010000 */
[----:B------:R2:W3:Y:S02]  /*a520*/  MUFU.EX2 R15, R4 ;  /* 0x00000004000f7308 */ /* 0x0004e40000000800 */
[----:B------:R-:W-:-:S06]  /*a530*/  FMUL.FTZ R5, R5, UR6 ;  /* 0x0000000605057c20 */ /* 0x000fcc0008410000 */
[----:B------:R4:W5:Y:S01]  /*a540*/  MUFU.EX2 R14, R5 ;  /* 0x00000005000e7308 */ /* 0x0009620000000800 */
[----:B--2---:R-:W-:Y:S01]  /*a550*/  FFMA.FTZ R4, R40, UR6, -R3 ;  /* 0x0000000628047c23 */ /* 0x004fe20008010803 */
[-C--:B---3--:R-:W-:Y:S01]  /*a560*/  FMUL.FTZ R78, R78, R15.reuse ;  /* 0x0000000f4e4e7220 */ /* 0x088fe20000410000 */
[-C--:B------:R-:W-:Y:S01]  /*a570*/  FMUL.FTZ R79, R79, R15.reuse ;  /* 0x0000000f4f4f7220 */ /* 0x080fe20000410000 */
[----:B------:R-:W-:-:S04]  /*a580*/  FMUL.FTZ R90, R90, R15 ;  /* 0x0000000f5a5a7220 */ /* 0x000fc80000410000 */
[----:B------:R2:W-:Y:S01]  /*a590*/  MUFU.EX2 R216, R4 ;  /* 0x0000000400d87308 */ /* 0x0005e20000000800 */
[-C--:B------:R-:W-:Y:S01]  /*a5a0*/  FMUL.FTZ R91, R91, R15.reuse ;  /* 0x0000000f5b5b7220 */ /* 0x080fe20000410000 */
[-C--:B------:R-:W-:Y:S01]  /*a5b0*/  FMUL.FTZ R98, R98, R15.reuse ;  /* 0x0000000f62627220 */ /* 0x080fe20000410000 */
[----:B------:R-:W-:Y:S01]  /*a5c0*/  FMUL.FTZ R99, R99, R15 ;  /* 0x0000000f63637220 */ /* 0x000fe20000410000 */
[----:B----4-:R-:W-:Y:S01]  /*a5d0*/  F2FP.BF16.F32.PACK_AB R5, R217, R215 ;  /* 0x000000d7d905723e */ /* 0x010fe200000010ff */
        /* <DEDUP_REMOVED lines=10> */
[-C--:B-----5:R-:W-:Y:S01]  /*a680*/  FMUL.FTZ R80, R80, R14.reuse ;  /* 0x0000000e50507220 */ /* 0x0a0fe20000410000 */
[-C--:B------:R-:W-:Y:S01]  /*a690*/  FMUL.FTZ R81, R81, R14.reuse ;  /* 0x0000000e51517220 */ /* 0x080fe20000410000 */
[----:B--2---:R-:W-:Y:S01]  /*a6a0*/  FSEL R4, R155, RZ, P3 ;  /* 0x000000ff9b047208 */ /* 0x004fe20001800000 */
        /* <DEDUP_REMOVED lines=22> */
[----:B--2---:R-:W-:Y:S01]  /*a810*/  F2FP.BF16.F32.PACK_AB R8, R244, R249 ;  /* 0x000000f9f408723e */ /* 0x004fe200000010ff */
[-C--:B---3--:R-:W-:Y:S01]  /*a820*/  FMUL.FTZ R82, R82, R13.reuse ;  /* 0x0000000d52527220 */ /* 0x088fe20000410000 */
        /* <DEDUP_REMOVED lines=15> */
[----:B-1----:R-:W-:Y:S01]  /*a920*/  HMMA.16816.F32.BF16 R56, R4, R36, R128 ;  /* 0x000000240438723c */ /* 0x002fe20000041880 */
        /* <DEDUP_REMOVED lines=8> */
[----:B------:R-:W2:Y:S04]  /*a9b0*/  LDSM.16.MT88.4 R16, [R183+0x6800] ;  /* 0x00680000b710783b */ /* 0x000ea80000004200 */
[----:B------:R-:W-:Y:S01]  /*a9c0*/  LDSM.16.MT88.4 R84, [R181+0x7800] ;  /* 0x00780000b554783b */ /* 0x000fe20000004200 */
[C---:B------:R-:W-:Y:S01]  /*a9d0*/  HMMA.16816.F32.BF16 R92, R8.reuse, R20, R92 ;  /* 0x00000014085c723c */ /* 0x040fe2000004185c */
[----:B------:R-:W-:Y:S05]  /*a9e0*/  MUFU.EX2 R179, R5 ;  /* 0x0000000500b37308 */ /* 0x000fea0000000800 */
[----:B------:R-:W-:Y:S01]  /*a9f0*/  HMMA.16816.F32.BF16 R100, R8, R22, R100 ;  /* 0x000000160864723c */ /* 0x000fe20000041864 */
[----:B------:R-:W3:Y:S01]  /*aa00*/  LDSM.16.MT88.4 R20, [R184+0x6800] ;  /* 0x00680000b814783b */ /* 0x000ee20000004200 */
[----:B-1----:R-:W-:-:S04]  /*aa10*/  FFMA.FTZ R4, R64, UR6, -R3 ;  /* 0x0000000640047c23 */ /* 0x002fc80008010803 */
[C---:B------:R-:W-:Y:S01]  /*aa20*/  HMMA.16816.F32.BF16 R124, R8.reuse, R36, R124 ;  /* 0x00000024087c723c */ /* 0x040fe2000004187c */
[----:B------:R1:W4:Y:S05]  /*aa30*/  MUFU.EX2 R213, R4 ;  /* 0x0000000400d57308 */ /* 0x00032a0000000800 */
[C---:B------:R-:W-:Y:S06]  /*aa40*/  HMMA.16816.F32.BF16 R132, R8.reuse, R38, R132 ;  /* 0x000000260884723c */ /* 0x040fec0000041884 */
[C---:B------:R-:W-:Y:S06]  /*aa50*/  HMMA.16816.F32.BF16 R108, R8.reuse, R28, R108 ;  /* 0x0000001c086c723c */ /* 0x040fec000004186c */
[----:B------:R-:W-:Y:S01]  /*aa60*/  HMMA.16816.F32.BF16 R116, R8, R30, R116 ;  /* 0x0000001e0874723c */ /* 0x000fe20000041874 */
[----:B-1----:R-:W-:Y:S01]  /*aa70*/  FFMA.FTZ R4, R141, UR6, -R2 ;  /* 0x000000068d047c23 */ /* 0x002fe20008010802 */
[----:B----4-:R-:W-:Y:S01]  /*aa80*/  F2FP.BF16.F32.PACK_AB R6, R213, R214 ;  /* 0x000000d6d506723e */ /* 0x010fe200000010ff */
[----:B------:R-:W-:Y:S02]  /*aa90*/  LDSM.16.MT88.4 R28, [R184+0x7000] ;  /* 0x00700000b81c783b */ /* 0x000fe40000004200 */
[----:B------:R1:W-:Y:S02]  /*aaa0*/  MUFU.EX2 R210, R4 ;  /* 0x0000000400d27308 */ /* 0x0003e40000000800 */
[----:B------:R-:W-:-:S02]  /*aab0*/  F2FP.BF16.F32.PACK_AB R8, R240, R241 ;  /* 0x000000f1f008723e */ /* 0x000fc400000010ff */
[----:B------:R-:W-:Y:S01]  /*aac0*/  F2FP.BF16.F32.PACK_AB R10, R234, R238 ;  /* 0x000000eeea0a723e */ /* 0x000fe200000010ff */
[----:B-1----:R-:W-:-:S04]  /*aad0*/  FFMA.FTZ R4, R140, UR6, -R2 ;  /* 0x000000068c047c23 */ /* 0x002fc80008010802 */
[----:B------:R1:W4:Y:S02]  /*aae0*/  MUFU.EX2 R204, R4 ;  /* 0x0000000400cc7308 */ /* 0x0003240000000800 */
[----:B-1----:R-:W-:Y:S01]  /*aaf0*/  FFMA.FTZ R4, R66, UR6, -R2 ;  /* 0x0000000642047c23 */ /* 0x002fe20008010802 */
[----:B----4-:R-:W-:-:S05]  /*ab00*/  F2FP.BF16.F32.PACK_AB R5, R204, R210 ;  /* 0x000000d2cc05723e */ /* 0x010fca00000010ff */
[----:B------:R1:W4:Y:S02]  /*ab10*/  MUFU.EX2 R178, R4 ;  /* 0x0000000400b27308 */ /* 0x0003240000000800 */
[--C-:B-1----:R-:W-:Y:S01]  /*ab20*/  FFMA.FTZ R4, R32, UR6, -R0.reuse ;  /* 0x0000000620047c23 */ /* 0x102fe20008010800 */
[----:B------:R-:W-:Y:S01]  /*ab30*/  FFMA.FTZ R0, R49, UR6, -R0 ;  /* 0x0000000631007c23 */ /* 0x000fe20008010800 */
[----:B------:R-:W1:Y:S01]  /*ab40*/  LDSM.16.MT88.4 R32, [R182+0x6800] ;  /* 0x00680000b620783b */ /* 0x000e620000004200 */
[----:B----4-:R-:W-:-:S03]  /*ab50*/  F2FP.BF16.F32.PACK_AB R7, R178, R179 ;  /* 0x000000b3b207723e */ /* 0x010fc600000010ff */
[----:B------:R4:W-:Y:S08]  /*ab60*/  MUFU.EX2 R212, R4 ;  /* 0x0000000400d47308 */ /* 0x0009f00000000800 */
[----:B------:R5:W-:Y:S01]  /*ab70*/  MUFU.EX2 R211, R0 ;  /* 0x0000000000d37308 */ /* 0x000be20000000800 */
[----:B----4-:R-:W-:-:S07]  /*ab80*/  F2FP.BF16.F32.PACK_AB R4, R216, R224 ;  /* 0x000000e0d804723e */ /* 0x010fce00000010ff */
[----:B--2---:R-:W-:Y:S01]  /*ab90*/  HMMA.16816.F32.BF16 R56, R4, R16, R56 ;  /* 0x000000100438723c */ /* 0x004fe20000041838 */
[----:B-----5:R-:W-:-:S04]  /*aba0*/  FFMA.FTZ R0, R158, UR6, -R12 ;  /* 0x000000069e007c23 */ /* 0x020fc8000801080c */
[----:B------:R2:W-:Y:S01]  /*abb0*/  MUFU.EX2 R177, R0 ;  /* 0x0000000000b17308 */ /* 0x0005e20000000800 */
[C---:B------:R-:W-:Y:S06]  /*abc0*/  HMMA.16816.F32.BF16 R52, R4.reuse, R18, R52 ;  /* 0x000000120434723c */ /* 0x040fec0000041834 */
[C---:B------:R-:W-:Y:S06]  /*abd0*/  HMMA.16816.F32.BF16 R44, R4.reuse, R24, R44 ;  /* 0x00000018042c723c */ /* 0x040fec000004182c */
[----:B------:R-:W-:Y:S01]  /*abe0*/  HMMA.16816.F32.BF16 R40, R4, R26, R40 ;  /* 0x0000001a0428723c */ /* 0x000fe20000041828 */
[----:B--2---:R-:W-:-:S05]  /*abf0*/  FFMA.FTZ R0, R151, UR6, -R12 ;  /* 0x0000000697007c23 */ /* 0x004fca000801080c */
[C---:B---3--:R-:W-:Y:S01]  /*ac00*/  HMMA.16816.F32.BF16 R36, R4.reuse, R20, R96 ;  /* 0x000000140424723c */ /* 0x048fe20000041860 */
[----:B------:R2:W3:Y:S05]  /*ac10*/  MUFU.EX2 R176, R0 ;  /* 0x0000000000b07308 */ /* 0x0004ea0000000800 */
[C---:B------:R-:W-:Y:S06]  /*ac20*/  HMMA.16816.F32.BF16 R104, R4.reuse, R22, R104 ;  /* 0x000000160468723c */ /* 0x040fec0000041868 */
[C---:B-1----:R-:W-:Y:S06]  /*ac30*/  HMMA.16816.F32.BF16 R112, R4.reuse, R32, R112 ;  /* 0x000000200470723c */ /* 0x042fec0000041870 */
[----:B------:R-:W-:Y:S01]  /*ac40*/  HMMA.16816.F32.BF16 R120, R4, R34, R120 ;  /* 0x000000220478723c */ /* 0x000fe20000041878 */
[----:B--2---:R-:W-:Y:S01]  /*ac50*/  FFMA.FTZ R0, R150, UR6, -R12 ;  /* 0x0000000696007c23 */ /* 0x004fe2000801080c */
[----:B---3--:R-:W-:-:S03]  /*ac60*/  F2FP.BF16.F32.PACK_AB R9, R176, R177 ;  /* 0x000000b1b009723e */ /* 0x008fc600000010ff */
[----:B------:R1:W-:Y:S02]  /*ac70*/  MUFU.EX2 R175, R0 ;  /* 0x0000000000af7308 */ /* 0x0003e40000000800 */
[----:B-1----:R-:W-:-:S06]  /*ac80*/  FFMA.FTZ R0, R147, UR6, -R12 ;  /* 0x0000000693007c23 */ /* 0x002fcc000801080c */
[----:B------:R1:W2:Y:S02]  /*ac90*/  MUFU.EX2 R174, R0 ;  /* 0x0000000000ae7308 */ /* 0x0002a40000000800 */
[----:B-1----:R-:W-:Y:S01]  /*aca0*/  FFMA.FTZ R0, R143, UR6, -R3 ;  /* 0x000000068f007c23 */ /* 0x002fe20008010803 */
[----:B--2---:R-:W-:-:S05]  /*acb0*/  F2FP.BF16.F32.PACK_AB R11, R174, R175 ;  /* 0x000000afae0b723e */ /* 0x004fca00000010ff */
[----:B------:R1:W-:Y:S02]  /*acc0*/  MUFU.EX2 R173, R0 ;  /* 0x0000000000ad7308 */ /* 0x0003e40000000800 */
[C---:B------:R-:W-:Y:S06]  /*acd0*/  HMMA.16816.F32.BF16 R124, R8.reuse, R16, R124 ;  /* 0x00000010087c723c */ /* 0x040fec000004187c */
[C---:B------:R-:W-:Y:S01]  /*ace0*/  HMMA.16816.F32.BF16 R132, R8.reuse, R18, R132 ;  /* 0x000000120884723c */ /* 0x040fe20000041884 */
[----:B------:R-:W2:Y:S05]  /*acf0*/  LDSM.16.MT88.4 R16, [R183+0x7000] ;  /* 0x00700000b710783b */ /* 0x000eaa0000004200 */
[----:B------:R-:W-:Y:S01]  /*ad00*/  HMMA.16816.F32.BF16 R80, R8, R24, R80 ;  /* 0x000000180850723c */ /* 0x000fe20000041850 */
[----:B-1----:R-:W-:-:S04]  /*ad10*/  FFMA.FTZ R0, R142, UR6, -R3 ;  /* 0x000000068e007c23 */ /* 0x002fc80008010803 */
[----:B------:R1:W3:Y:S01]  /*ad20*/  MUFU.EX2 R158, R0 ;  /* 0x00000000009e7308 */ /* 0x0002e20000000800 */
[C---:B------:R-:W-:Y:S01]  /*ad30*/  HMMA.16816.F32.BF16 R60, R8.reuse, R26, R60 ;  /* 0x0000001a083c723c */ /* 0x040fe2000004183c */
[----:B------:R-:W4:Y:S05]  /*ad40*/  LDSM.16.MT88.4 R24, [R181+0x7000] ;  /* 0x00700000b518783b */ /* 0x000f2a0000004200 */
        /* <DEDUP_REMOVED lines=8> */
[----:B------:R-:W-:Y:S01]  /*add0*/  HMMA.16816.F32.BF16 R64, R8, R34, R116 ;  /* 0x000000220840723c */ /* 0x000fe20000041874 */
[----:B------:R-:W-:Y:S06]  /*ade0*/  LDSM.16.MT88.4 R116, [R182+0x7800] ;  /* 0x00780000b674783b */ /* 0x000fec0000004200 */
        /* <DEDUP_REMOVED lines=18> */
[C---:B----4-:R-:W-:Y:S06]  /*af10*/  HMMA.16816.F32.BF16 R44, R4.reuse, R24, R44 ;  /* 0x00000018042c723c */ /* 0x050fec000004182c */
[----:B------:R-:W-:Y:S01]  /*af20*/  HMMA.16816.F32.BF16 R40, R4, R26, R40 ;  /* 0x0000001a0428723c */ /* 0x000fe20000041828 */
[----:B-1----:R-:W-:-:S04]  /*af30*/  FFMA.FTZ R0, R163, UR6, -R12 ;  /* 0x00000006a3007c23 */ /* 0x002fc8000801080c */
[----:B------:R1:W2:Y:S01]  /*af40*/  MUFU.EX2 R142, R0 ;  /* 0x00000000008e7308 */ /* 0x0002a20000000800 */
[C---:B------:R-:W-:Y:S06]  /*af50*/  HMMA.16816.F32.BF16 R36, R4.reuse, R28, R36 ;  /* 0x0000001c0424723c */ /* 0x040fec0000041824 */
[C---:B------:R-:W-:Y:S06]  /*af60*/  HMMA.16816.F32.BF16 R104, R4.reuse, R30, R104 ;  /* 0x0000001e0468723c */ /* 0x040fec0000041868 */
[----:B-----5:R-:W-:Y:S01]  /*af70*/  HMMA.16816.F32.BF16 R112, R4, R20, R112 ;  /* 0x000000140470723c */ /* 0x020fe20000041870 */
[----:B-1----:R-:W-:Y:S01]  /*af80*/  FFMA.FTZ R0, R164, UR6, -R12 ;  /* 0x00000006a4007c23 */ /* 0x002fe2000801080c */
[----:B--2---:R-:W-:-:S04]  /*af90*/  F2FP.BF16.F32.PACK_AB R9, R142, R144 ;  /* 0x000000908e09723e */ /* 0x004fc800000010ff */
[C---:B------:R-:W-:Y:S01]  /*afa0*/  HMMA.16816.F32.BF16 R120, R4.reuse, R22, R120 ;  /* 0x000000160478723c */ /* 0x040fe20000041878 */
        /* <DEDUP_REMOVED lines=17> */
[----:B------:R-:W-:Y:S01]  /*b0c0*/  HMMA.16816.F32.BF16 R20, R8, R22, R64 ;  /* 0x000000160814723c */ /* 0x000fe20000041840 */
[----:B------:R-:W-:Y:S01]  /*b0d0*/  MOV R70, R153 ;  /* 0x0000009900467202 */ /* 0x000fe20000000f00 */
[----:B------:R1:W-:Y:S01]  /*b0e0*/  MUFU.EX2 R74, R0 ;  /* 0x00000000004a7308 */ /* 0x0003e20000000800 */
[----:B------:R-:W-:-:S03]  /*b0f0*/  MOV R71, R154 ;  /* 0x0000009a00477202 */ /* 0x000fc60000000f00 */
[----:B------:R-:W-:Y:S07]  /*b100*/  HMMA.16816.F32.BF16 R16, R8, R18, R132 ;  /* 0x000000120810723c */ /* 0x000fee0000041884 */
[----:B------:R-:W-:Y:S01]  /*b110*/  FFMA.FTZ R8, R247, R48, R220 ;  /* 0x00000030f7087223 */ /* 0x000fe200000100dc */
[----:B------:R-:W-:Y:S02]  /*b120*/  F2FP.BF16.F32.PACK_AB R132, R239, R235 ;  /* 0x000000ebef84723e */ /* 0x000fe400000010ff */
[----:B---3--:R-:W-:-:S02]  /*b130*/  F2FP.BF16.F32.PACK_AB R133, R75, R140 ;  /* 0x0000008c4b85723e */ /* 0x008fc400000010ff */
        /* <DEDUP_REMOVED lines=97> */
[----:B------:R-:W-:-:S02]  /*b750*/  MOV R72, R155 ;  /* 0x0000009b00487202 */ /* 0x000fc40000000f00 */
[----:B------:R-:W-:Y:S02]  /*b760*/  MOV R73, R167 ;  /* 0x000000a700497202 */ /* 0x000fe40000000f00 */
        /* <DEDUP_REMOVED lines=8> */
[----:B------:R-:W2:Y:S04]  /*b7f0*/  LDL.64 R162, [R1+0x8] ;  /* 0x0000080001a27983 */ /* 0x000ea80000100a00 */
[----:B------:R-:W3:Y:S04]  /*b800*/  LDL R166, [R1+0x80] ;  /* 0x0000800001a67983 */ /* 0x000ee80000100800 */
[----:B------:R-:W4:Y:S01]  /*b810*/  LDL R148, [R1+0x7c] ;  /* 0x00007c0001947983 */ /* 0x000f220000100800 */
[----:B------:R-:W-:Y:S01]  /*b820*/  IADD3 R205, R227, -0x3, RZ ;  /* 0xfffffffde3cd7810 */ /* 0x000fe20007ffe0ff */
[----:B------:R-:W1:Y:S01]  /*b830*/  @!P0 LDC.64 R10, c[0x0][0x220] ;  /* 0x00008800ff0a8b82 */ /* 0x000e620000000a00 */
[----:B------:R-:W-:-:S04]  /*b840*/  DEPBAR.LE SB0, 0x0 ;  /* 0x000080000000791a */ /* 0x000fc80000000000 */
[----:B------:R-:W-:Y:S01]  /*b850*/  SHF.R.S32.HI R0, RZ, 0x1f, R205 ;  /* 0x0000001fff007819 */ /* 0x000fe200000114cd */
[-C--:B------:R-:W-:Y:S02]  /*b860*/  IMAD.WIDE.U32 R4, R205, R208.reuse, RZ ;  /* 0x000000d0cd047225 */ /* 0x080fe400078e00ff */
[----:B------:R-:W-:Y:S02]  /*b870*/  BAR.SYNC.DEFER_BLOCKING 0x0 ;  /* 0x0000000000007b1d */ /* 0x000fe40000010000 */
[----:B------:R-:W-:-:S06]  /*b880*/  IMAD R0, R0, R208, RZ ;  /* 0x000000d000007224 */ /* 0x000fcc00078e02ff */
[----:B------:R-:W5:Y:S01]  /*b890*/  @!P0 LDC.64 R8, c[0x0][0x220] ;  /* 0x00008800ff088b82 */ /* 0x000f620000000a00 */
[----:B------:R-:W-:-:S05]  /*b8a0*/  IMAD R0, R205, R209, R0 ;  /* 0x000000d1cd007224 */ /* 0x000fca00078e0200 */
[----:B------:R-:W-:Y:S02]  /*b8b0*/  IADD3 R3, R5, R0, RZ ;  /* 0x0000000005037210 */ /* 0x000fe40007ffe0ff */
[----:B------:R-:W4:Y:S08]  /*b8c0*/  @!P0 LDC.64 R12, c[0x0][0x220] ;  /* 0x00008800ff0c8b82 */ /* 0x000f300000000a00 */
[----:B------:R-:W4:Y:S01]  /*b8d0*/  @!P0 LDC.64 R14, c[0x0][0x220] ;  /* 0x00008800ff0e8b82 */ /* 0x000f220000000a00 */
[----:B------:R-:W-:Y:S01]  /*b8e0*/  @P0 STS.128 [R203+0x6000], RZ ;  /* 0x006000ffcb000388 */ /* 0x000fe20000000c00 */
[----:B--2---:R-:W-:-:S04]  /*b8f0*/  LEA R2, P1, R4, R162, 0x6 ;  /* 0x000000a204027211 */ /* 0x004fc800078230ff */
[-C--:B------:R-:W-:Y:S02]  /*b900*/  @!P0 LEA R5, P2, R208, R2.reuse, 0x5 ;  /* 0x00000002d0058211 */ /* 0x080fe400078428ff */
[----:B------:R-:W-:Y:S02]  /*b910*/  LEA.HI.X R3, R4, R237, R3, 0x6, P1 ;  /* 0x000000ed04037211 */ /* 0x000fe400008f3403 */
[----:B---3--:R-:W-:Y:S02]  /*b920*/  @!P0 IADD3 R0, P4, R166, R2, RZ ;  /* 0x00000002a6008210 */ /* 0x008fe40007f9e0ff */
[----:B-1----:R-:W-:Y:S02]  /*b930*/  @!P0 LEA R6, P1, R5, R10, 0x1 ;  /* 0x0000000a05068211 */ /* 0x002fe400078208ff */
[----:B------:R-:W-:Y:S02]  /*b940*/  @!P0 LEA.HI.X R7, R208, R3, R209, 0x5, P2 ;  /* 0x00000003d0078211 */ /* 0x000fe400010f2cd1 */
[----:B-----5:R-:W-:-:S02]  /*b950*/  @!P0 LEA R8, P3, R0, R8, 0x1 ;  /* 0x0000000800088211 */ /* 0x020fc400078608ff */
[----:B----4-:R-:W-:Y:S02]  /*b960*/  @!P0 IADD3.X R4, R148, R3, RZ, P4, !PT ;  /* 0x0000000394048210 */ /* 0x010fe400027fe4ff */
[----:B------:R-:W-:Y:S02]  /*b970*/  @!P0 LEA R10, P2, R2, R12, 0x1 ;  /* 0x0000000c020a8211 */ /* 0x000fe400078408ff */
[----:B------:R-:W-:Y:S02]  /*b980*/  @!P0 LEA.HI.X R7, R5, R11, R7, 0x1, P1 ;  /* 0x0000000b05078211 */ /* 0x000fe400008f0c07 */
[----:B------:R-:W-:Y:S01]  /*b990*/  @!P0 LEA.HI.X R9, R0, R9, R4, 0x1, P3 ;  /* 0x0000000900098211 */ /* 0x000fe200018f0c04 */
[----:B------:R-:W-:Y:S01]  /*b9a0*/  @!P0 IMAD R0, R209, 0x30, RZ ;  /* 0x00000030d1008824 */ /* 0x000fe200078e02ff */
[--C-:B------:R-:W-:Y:S01]  /*b9b0*/  @!P0 LEA.HI.X R11, R2, R13, R3.reuse, 0x1, P2 ;  /* 0x0000000d020b8211 */ /* 0x100fe200010f0c03 */
[----:B------:R-:W-:-:S04]  /*b9c0*/  @!P0 IMAD.WIDE.U32 R2, R208, 0x30, R2 ;  /* 0x00000030d0028825 */ /* 0x000fc800078e0002 */
[----:B------:R-:W-:Y:S01]  /*b9d0*/  @!PT LDS RZ, [RZ] ;  /* 0x00000000fffff984 */ /* 0x000fe20000000800 */
[----:B------:R-:W-:Y:S01]  /*b9e0*/  @!PT LDS RZ, [RZ] ;  /* 0x00000000fffff984 */ /* 0x000fe20000000800 */
[----:B------:R-:W-:Y:S01]  /*b9f0*/  @!PT LDS RZ, [RZ] ;  /* 0x00000000fffff984 */ /* 0x000fe20000000800 */
[----:B------:R-:W-:Y:S01]  /*ba00*/  @!P0 LDGSTS.E.BYPASS.LTC128B.128 [R203+0x6000], desc[UR10][R10.64] ;  /* 0x060000000acb8fae */ /* 0x000fe2000b901d4a */
[----:B------:R-:W-:Y:S02]  /*ba10*/  @!P0 IADD3 R0, R0, R3, RZ ;  /* 0x0000000300008210 */ /* 0x000fe40007ffe0ff */
[C---:B------:R-:W-:Y:S01]  /*ba20*/  @!P0 LEA R4, P1, R2.reuse, R14, 0x1 ;  /* 0x0000000e02048211 */ /* 0x040fe200078208ff */
[----:B------:R-:W-:Y:S03]  /*ba30*/  @P0 STS.128 [R203+0x6800], RZ ;  /* 0x006800ffcb000388 */ /* 0x000fe60000000c00 */
[----:B------:R-:W-:Y:S01]  /*ba40*/  @!P0 LEA.HI.X R5, R2, R15, R0, 0x1, P1 ;  /* 0x0000000f02058211 */ /* 0x000fe200008f0c00 */
[----:B------:R-:W-:Y:S01]  /*ba50*/  @!PT LDS RZ, [RZ] ;  /* 0x00000000fffff984 */ /* 0x000fe20000000800 */
[----:B------:R-:W-:Y:S01]  /*ba60*/  @!PT LDS RZ, [RZ] ;  /* 0x00000000fffff984 */ /* 0x000fe20000000800 */
[----:B------:R-:W-:Y:S01]  /*ba70*/  @!PT LDS RZ, [RZ] ;  /* 0x00000000fffff984 */ /* 0x000fe20000000800 */
[----:B------:R1:W-:Y:S01]  /*ba80*/  @!P0 LDGSTS.E.BYPASS.LTC128B.128 [R203+0x6800], desc[UR10][R8.64] ;  /* 0x0680000008cb8fae */ /* 0x0003e2000b901d4a */
[----:B------:R-:W-:-:S03]  /*ba90*/  ISETP.GT.AND P1, PT, R205, R252, PT ;  /* 0x000000fccd00720c */ /* 0x000fc60003f24270 */
        /* <DEDUP_REMOVED lines=11> */
[----:B------:R-:W2:Y:S04]  /*bb50*/  LDSM.16.M88.4 R36, [R180+0x4000] ;  /* 0x00400000b424783b */ /* 0x000ea80000000200 */
[----:B------:R-:W3:Y:S04]  /*bb60*/  LDSM.16.M88.4 R28, [R187+0x2000] ;  /* 0x00200000bb1c783b */ /* 0x000ee80000000200 */
[----:B------:R-:W-:Y:S04]  /*bb70*/  LDSM.16.M88.4 R24, [R190] ;  /* 0x00000000be18783b */ /* 0x000fe80000000200 */
[----:B------:R-:W4:Y:S04]  /*bb80*/  LDSM.16.M88.4 R40, [R186+0x4000] ;  /* 0x00400000ba28783b */ /* 0x000f280000000200 */
[----:B------:R-:W5:Y:S04]  /*bb90*/  LDSM.16.M88.4 R20, [R190+0x2000] ;  /* 0x00200000be14783b */ /* 0x000f680000000200 */
[----:B------:R-:W-:Y:S04]  /*bba0*/  LDSM.16.M88.4 R44, [R191] ;  /* 0x00000000bf2c783b */ /* 0x000fe80000000200 */
[----:B------:R-:W5:Y:S04]  /*bbb0*/  LDSM.16.M88.4 R16, [R188] ;  /* 0x00000000bc10783b */ /* 0x000f680000000200 */
[----:B------:R-:W5:Y:S04]  /*bbc0*/  LDSM.16.M88.4 R12, [R188+0x2000] ;  /* 0x00200000bc0c783b */ /* 0x000f680000000200 */
[----:B------:R-:W-:Y:S04]  /*bbd0*/  LDSM.16.M88.4 R48, [R185] ;  /* 0x00000000b930783b */ /* 0x000fe80000000200 */
[----:B-1----:R-:W1:Y:S01]  /*bbe0*/  LDSM.16.M88.4 R8, [R189] ;  /* 0x00000000bd08783b */ /* 0x002e620000000200 */
[-C--:B--2---:R-:W-:Y:S03]  /*bbf0*/  HMMA.16816.F32.BF16 R4, R32, R36.reuse, RZ ;  /* 0x000000242004723c */ /* 0x084fe600000418ff */
[----:B------:R-:W0:Y:S03]  /*bc00*/  LDGDEPBAR ;  /* 0x00000000000079af */ /* 0x000e260000000000 */
[----:B---3--:R-:W-:Y:S06]  /*bc10*/  HMMA.16816.F32.BF16 R52, R28, R36, RZ ;  /* 0x000000241c34723c */ /* 0x008fec00000418ff */
[-C--:B------:R-:W-:Y:S06]  /*bc20*/  HMMA.16816.F32.BF16 R60, R32, R38.reuse, RZ ;  /* 0x00000026203c723c */ /* 0x080fec00000418ff */
[----:B------:R-:W-:Y:S01]  /*bc30*/  HMMA.16816.F32.BF16 R68, R28, R38, RZ ;  /* 0x000000261c44723c */ /* 0x000fe200000418ff */
[----:B------:R-:W-:Y:S05]  /*bc40*/  LDSM.16.M88.4 R36, [R186+0x4800] ;  /* 0x00480000ba24783b */ /* 0x000fea0000000200 */
[-C--:B----4-:R-:W-:Y:S01]  /*bc50*/  HMMA.16816.F32.BF16 R56, R24, R40.reuse, R4 ;  /* 0x000000281838723c */ /* 0x090fe20000041804 */
[----:B------:R-:W2:Y:S05]  /*bc60*/  LDSM.16.M88.4 R4, [R189+0x2000] ;  /* 0x00200000bd04783b */ /* 0x000eaa0000000200 */
[----:B-----5:R-:W-:Y:S06]  /*bc70*/  HMMA.16816.F32.BF16 R52, R20, R40, R52 ;  /* 0x000000281434723c */ /* 0x020fec0000041834 */
[-C--:B------:R-:W-:Y:S06]  /*bc80*/  HMMA.16816.F32.BF16 R60, R24, R42.reuse, R60 ;  /* 0x0000002a183c723c */ /* 0x080fec000004183c */
[----:B------:R-:W-:Y:S06]  /*bc90*/  HMMA.16816.F32.BF16 R68, R20, R42, R68 ;  /* 0x0000002a1444723c */ /* 0x000fec0000041844 */
[-C--:B------:R-:W-:Y:S01]  /*bca0*/  HMMA.16816.F32.BF16 R64, R16, R44.reuse, R56 ;  /* 0x0000002c1040723c */ /* 0x080fe20000041838 */
[----:B------:R-:W3:Y:S05]  /*bcb0*/  LDSM.16.M88.4 R56, [R180+0x4800] ;  /* 0x00480000b438783b */ /* 0x000eea0000000200 */
[----:B------:R-:W-:Y:S06]  /*bcc0*/  HMMA.16816.F32.BF16 R52, R12, R44, R52 ;  /* 0x0000002c0c34723c */ /* 0x000fec0000041834 */
[-C--:B------:R-:W-:Y:S06]  /*bcd0*/  HMMA.16816.F32.BF16 R60, R16, R46.reuse, R60 ;  /* 0x0000002e103c723c */ /* 0x080fec000004183c */
[----:B------:R-:W-:Y:S06]  /*bce0*/  HMMA.16816.F32.BF16 R44, R12, R46, R68 ;  /* 0x0000002e0c2c723c */ /* 0x000fec0000041844 */
[-C--:B-1----:R-:W-:Y:S06]  /*bcf0*/  HMMA.16816.F32.BF16 R72, R8, R48.reuse, R64 ;  /* 0x000000300848723c */ /* 0x082fec0000041840 */
[----:B--2---:R-:W-:Y:S01]  /*bd00*/  HMMA.16816.F32.BF16 R144, R4, R48, R52 ;  /* 0x000000300490723c */ /* 0x004fe20000041834 */
[----:B------:R-:W1:Y:S05]  /*bd10*/  LDSM.16.M88.4 R52, [R194] ;  /* 0x00000000c234783b */ /* 0x000e6a0000000200 */
[----:B------:R-:W-:Y:S06]  /*bd20*/  HMMA.16816.F32.BF16 R140, R8, R50, R60 ;  /* 0x00000032088c723c */ /* 0x000fec000004183c */
[-C--:B---3--:R-:W-:Y:S06]  /*bd30*/  HMMA.16816.F32.BF16 R64, R32, R56.reuse, RZ ;  /* 0x000000382040723c */ /* 0x088fec00000418ff */
[----:B------:R-:W-:Y:S01]  /*bd40*/  HMMA.16816.F32.BF16 R40, R28, R56, RZ ;  /* 0x000000381c28723c */ /* 0x000fe200000418ff */
[----:B------:R-:W-:Y:S01]  /*bd50*/  FMUL.FTZ R72, R72, UR8 ;  /* 0x0000000848487c20 */ /* 0x000fe20008410000 */
[----:B------:R-:W-:Y:S01]  /*bd60*/  FMUL.FTZ R73, R73, UR8 ;  /* 0x0000000849497c20 */ /* 0x000fe20008410000 */
[----:B------:R-:W-:Y:S01]  /*bd70*/  FMUL.FTZ R74, R74, UR8 ;  /* 0x000000084a4a7c20 */ /* 0x000fe20008410000 */
[----:B------:R-:W-:Y:S01]  /*bd80*/  FMUL.FTZ R75, R75, UR8 ;  /* 0x000000084b4b7c20 */ /* 0x000fe20008410000 */
[----:B------:R-:W2:Y:S01]  /*bd90*/  MUFU.TANH R213, R72 ;  /* 0x0000004800d57308 */ /* 0x000ea20000002400 */
[----:B------:R-:W-:Y:S01]  /*bda0*/  HMMA.16816.F32.BF16 R148, R4, R50, R44 ;  /* 0x000000320494723c */ /* 0x000fe2000004182c */
[----:B------:R-:W-:Y:S01]  /*bdb0*/  LDSM.16.M88.4 R44, [R180+0x5000] ;  /* 0x00500000b42c783b */ /* 0x000fe20000000200 */
[----:B------:R-:W-:Y:S01]  /*bdc0*/  FMUL.FTZ R144, R144, UR8 ;  /* 0x0000000890907c20 */ /* 0x000fe20008410000 */
[----:B------:R-:W-:Y:S01]  /*bdd0*/  FMUL.FTZ R145, R145, UR8 ;  /* 0x0000000891917c20 */ /* 0x000fe20008410000 */
[----:B------:R-:W-:Y:S01]  /*bde0*/  FMUL.FTZ R146, R146, UR8 ;  /* 0x0000000892927c20 */ /* 0x000fe20008410000 */
[----:B------:R-:W-:Y:S01]  /*bdf0*/  FMUL.FTZ R147, R147, UR8 ;  /* 0x0000000893937c20 */ /* 0x000fe20008410000 */
[----:B------:R-:W-:Y:S01]  /*be00*/  FMUL.FTZ R140, R140, UR8 ;  /* 0x000000088c8c7c20 */ /* 0x000fe20008410000 */
[----:B------:R-:W3:Y:S01]  /*be10*/  MUFU.TANH R214, R73 ;  /* 0x0000004900d67308 */ /* 0x000ee20000002400 */
[----:B------:R-:W-:Y:S01]  /*be20*/  FMUL.FTZ R141, R141, UR8 ;  /* 0x000000088d8d7c20 */ /* 0x000fe20008410000 */
[----:B------:R-:W-:Y:S01]  /*be30*/  FMUL.FTZ R142, R142, UR8 ;  /* 0x000000088e8e7c20 */ /* 0x000fe20008410000 */
[----:B------:R-:W-:-:S02]  /*be40*/  FMUL.FTZ R143, R143, UR8 ;  /* 0x000000088f8f7c20 */ /* 0x000fc40008410000 */
[-C--:B------:R-:W-:Y:S03]  /*be50*/  HMMA.16816.F32.BF16 R68, R24, R36.reuse, R64 ;  /* 0x000000241844723c */ /* 0x080fe60000041840 */
[----:B------:R-:W4:Y:S03]  /*be60*/  MUFU.TANH R212, R74 ;  /* 0x0000004a00d47308 */ /* 0x000f260000002400 */
[----:B------:R-:W-:Y:S01]  /*be70*/  HMMA.16816.F32.BF16 R60, R20, R36, R40 ;  /* 0x00000024143c723c */ /* 0x000fe20000041828 */
[----:B------:R-:W5:Y:S04]  /*be80*/  LDSM.16.M88.4 R40, [R185+0x800] ;  /* 0x00080000b928783b */ /* 0x000f680000000200 */
[----:B------:R2:W2:Y:S01]  /*be90*/  MUFU.TANH R211, R75 ;  /* 0x0000004b00d37308 */ /* 0x0004a20000002400 */
[----:B------:R-:W-:Y:S01]  /*bea0*/  HMMA.16816.F32.BF16 R64, R32, R58, RZ ;  /* 0x0000003a2040723c */ /* 0x000fe200000418ff */
[----:B------:R-:W-:Y:S01]  /*beb0*/  FMUL.FTZ R148, R148, UR8 ;  /* 0x0000000894947c20 */ /* 0x000fe20008410000 */
[----:B------:R-:W-:Y:S01]  /*bec0*/  FMUL.FTZ R149, R149, UR8 ;  /* 0x0000000895957c20 */ /* 0x000fe20008410000 */
[----:B------:R-:W-:Y:S01]  /*bed0*/  FMUL.FTZ R150, R150, UR8 ;  /* 0x0000000896967c20 */ /* 0x000fe20008410000 */
[----:B------:R-:W-:-:S03]  /*bee0*/  FMUL.FTZ R151, R151, UR8 ;  /* 0x0000000897977c20 */ /* 0x000fc60008410000 */
[----:B------:R-:W3:Y:S05]  /*bef0*/  MUFU.TANH R176, R140 ;  /* 0x0000008c00b07308 */ /* 0x000eea0000002400 */
[----:B-1----:R-:W-:Y:S03]  /*bf00*/  HMMA.16816.F32.BF16 R68, R16, R52, R68 ;  /* 0x000000341044723c */ /* 0x002fe60000041844 */
[----:B------:R-:W1:Y:S03]  /*bf10*/  MUFU.TANH R178, R141 ;  /* 0x0000008d00b27308 */ /* 0x000e660000002400 */
[----:B--2---:R-:W-:Y:S01]  /*bf20*/  HMMA.16816.F32.BF16 R72, R28, R58, RZ ;  /* 0x0000003a1c48723c */ /* 0x004fe200000418ff */
[----:B------:R-:W2:Y:S04]  /*bf30*/  LDSM.16.M88.4 R56, [R186+0x5000] ;  /* 0x00500000ba38783b */ /* 0x000ea80000000200 */
[----:B------:R-:W1:Y:S01]  /*bf40*/  MUFU.TANH R175, R142 ;  /* 0x0000008e00af7308 */ /* 0x000e620000002400 */
[----:B------:R-:W-:Y:S06]  /*bf50*/  HMMA.16816.F32.BF16 R48, R12, R52, R60 ;  /* 0x000000340c30723c */ /* 0x000fec000004183c */
[-C--:B------:R-:W-:Y:S01]  /*bf60*/  HMMA.16816.F32.BF16 R60, R24, R38.reuse, R64 ;  /* 0x00000026183c723c */ /* 0x080fe20000041840 */
[----:B------:R5:W1:Y:S08]  /*bf70*/  MUFU.TANH R174, R143 ;  /* 0x0000008f00ae7308 */ /* 0x000a700000002400 */
[----:B------:R-:W1:Y:S03]  /*bf80*/  MUFU.TANH R210, R144 ;  /* 0x0000009000d27308 */ /* 0x000e660000002400 */
[----:B------:R-:W-:Y:S01]  /*bf90*/  HMMA.16816.F32.BF16 R64, R20, R38, R72 ;  /* 0x000000261440723c */ /* 0x000fe20000041848 */
[----:B------:R-:W4:Y:S04]  /*bfa0*/  LDSM.16.M88.4 R36, [R193] ;  /* 0x00000000c124783b */ /* 0x000f280000000200 */
[----:B------:R-:W1:Y:S01]  /*bfb0*/  MUFU.TANH R204, R145 ;  /* 0x0000009100cc7308 */ /* 0x000e620000002400 */
[----:B-----5:R-:W-:Y:S06]  /*bfc0*/  HMMA.16816.F32.BF16 R140, R8, R40, R68 ;  /* 0x00000028088c723c */ /* 0x020fec0000041844 */
[----:B------:R-:W-:Y:S01]  /*bfd0*/  HMMA.16816.F32.BF16 R68, R32, R44, RZ ;  /* 0x0000002c2044723c */ /* 0x000fe200000418ff */
[----:B------:R-:W1:Y:S05]  /*bfe0*/  MUFU.TANH R177, R146 ;  /* 0x0000009200b17308 */ /* 0x000e6a0000002400 */
[-C--:B------:R-:W-:Y:S03]  /*bff0*/  HMMA.16816.F32.BF16 R60, R16, R54.reuse, R60 ;  /* 0x00000036103c723c */ /* 0x080fe6000004183c */
[----:B------:R5:W1:Y:S03]  /*c000*/  MUFU.TANH R179, R147 ;  /* 0x0000009300b37308 */ /* 0x000a660000002400 */
[----:B------:R-:W-:Y:S01]  /*c010*/  HMMA.16816.F32.BF16 R64, R12, R54, R64 ;  /* 0x000000360c40723c */ /* 0x000fe20000041840 */
[----:B------:R-:W-:Y:S04]  /*c020*/  LDSM.16.M88.4 R52, [R185+0x1000] ;  /* 0x00100000b934783b */ /* 0x000fe80000000200 */
[----:B------:R-:W1:Y:S01]  /*c030*/  MUFU.TANH R172, R148 ;  /* 0x0000009400ac7308 */ /* 0x000e620000002400 */
[----:B------:R-:W-:Y:S01]  /*c040*/  FMUL.FTZ R140, R140, UR8 ;  /* 0x000000088c8c7c20 */ /* 0x000fe20008410000 */
[----:B------:R-:W-:Y:S01]  /*c050*/  FMUL.FTZ R141, R141, UR8 ;  /* 0x000000088d8d7c20 */ /* 0x000fe20008410000 */
[----:B------:R-:W-:Y:S01]  /*c060*/  FMUL.FTZ R142, R142, UR8 ;  /* 0x000000088e8e7c20 */ /* 0x000fe20008410000 */
[----:B------:R-:W-:-:S03]  /*c070*/  FMUL.FTZ R143, R143, UR8 ;  /* 0x000000088f8f7c20 */ /* 0x000fc60008410000 */
[----:B--2---:R-:W-:Y:S01]  /*c080*/  HMMA.16816.F32.BF16 R68, R24, R56, R68 ;  /* 0x000000381844723c */ /* 0x004fe20000041844 */
[----:B------:R-:W2:Y:S05]  /*c090*/  MUFU.TANH R170, R149 ;  /* 0x0000009500aa7308 */ /* 0x000eaa0000002400 */
[----:B-----5:R-:W-:Y:S03]  /*c0a0*/  HMMA.16816.F32.BF16 R144, R4, R40, R48 ;  /* 0x000000280490723c */ /* 0x020fe60000041830 */
[----:B------:R-:W1:Y:S03]  /*c0b0*/  MUFU.TANH R163, R150 ;  /* 0x0000009600a37308 */ /* 0x000e660000002400 */
[----:B------:R-:W-:Y:S05]  /*c0c0*/  HMMA.16816.F32.BF16 R48, R28, R44, RZ ;  /* 0x0000002c1c30723c */ /* 0x000fea00000418ff */
[----:B------:R5:W1:Y:S01]  /*c0d0*/  MUFU.TANH R166, R151 ;  /* 0x0000009700a67308 */ /* 0x000a620000002400 */
[-C--:B------:R-:W-:Y:S07]  /*c0e0*/  HMMA.16816.F32.BF16 R72, R8, R42.reuse, R60 ;  /* 0x0000002a0848723c */ /* 0x080fee000004183c */
[----:B------:R-:W1:Y:S05]  /*c0f0*/  MUFU.TANH R162, R140 ;  /* 0x0000008c00a27308 */ /* 0x000e6a0000002400 */
[----:B------:R-:W-:Y:S01]  /*c100*/  FMUL.FTZ R146, R146, UR8 ;  /* 0x0000000892927c20 */ /* 0x000fe20008410000 */
[----:B------:R-:W-:Y:S01]  /*c110*/  FMUL.FTZ R147, R147, UR8 ;  /* 0x0000000893937c20 */ /* 0x000fe20008410000 */
[----:B------:R-:W-:Y:S01]  /*c120*/  FMUL.FTZ R144, R144, UR8 ;  /* 0x0000000890907c20 */ /* 0x000fe20008410000 */
[----:B------:R-:W1:Y:S01]  /*c130*/  MUFU.TANH R171, R141 ;  /* 0x0000008d00ab7308 */ /* 0x000e620000002400 */
[----:B-----5:R-:W-:Y:S01]  /*c140*/  HMMA.16816.F32.BF16 R148, R4, R42, R64 ;  /* 0x0000002a0494723c */ /* 0x020fe20000041840 */
[----:B------:R-:W-:-:S05]  /*c150*/  FMUL.FTZ R145, R145, UR8 ;  /* 0x0000000891917c20 */ /* 0x000fca0008410000 */
[----:B------:R-:W-:Y:S01]  /*c160*/  HMMA.16816.F32.BF16 R60, R20, R56, R48 ;  /* 0x00000038143c723c */ /* 0x000fe20000041830 */
[----:B------:R-:W5:Y:S01]  /*c170*/  LDSM.16.M88.4 R48, [R180+0x5800] ;  /* 0x00580000b430783b */ /* 0x000f620000000200 */
[----:B------:R-:W-:Y:S01]  /*c180*/  FMUL.FTZ R72, R72, UR8 ;  /* 0x0000000848487c20 */ /* 0x000fe20008410000 */
[----:B------:R-:W-:Y:S01]  /*c190*/  FMUL.FTZ R73, R73, UR8 ;  /* 0x0000000849497c20 */ /* 0x000fe20008410000 */
[----:B------:R-:W-:Y:S01]  /*c1a0*/  FMUL.FTZ R74, R74, UR8 ;  /* 0x000000084a4a7c20 */ /* 0x000fe20008410000 */
[----:B------:R-:W-:Y:S01]  /*c1b0*/  FMUL.FTZ R75, R75, UR8 ;  /* 0x000000084b4b7c20 */ /* 0x000fe20008410000 */
[----:B------:R-:W-:Y:S01]  /*c1c0*/  HMMA.16816.F32.BF16 R40, R32, R46, RZ ;  /* 0x0000002e2028723c */ /* 0x000fe200000418ff */
[----:B------:R-:W1:Y:S05]  /*c1d0*/  MUFU.TANH R160, R146 ;  /* 0x0000009200a07308 */ /* 0x000e6a0000002400 */
[----:B----4-:R-:W-:Y:S03]  /*c1e0*/  HMMA.16816.F32.BF16 R64, R16, R36, R68 ;  /* 0x000000241040723c */ /* 0x010fe60000041844 */
[----:B------:R-:W4:Y:S03]  /*c1f0*/  MUFU.TANH R168, R147 ;  /* 0x0000009300a87308 */ /* 0x000f260000002400 */
[----:B------:R-:W-:Y:S01]  /*c200*/  HMMA.16816.F32.BF16 R68, R28, R46, RZ ;  /* 0x0000002e1c44723c */ /* 0x000fe200000418ff */
[----:B------:R-:W-:Y:S01]  /*c210*/  FMUL.FTZ R148, R148, UR8 ;  /* 0x0000000894947c20 */ /* 0x000fe20008410000 */
[----:B------:R-:W-:Y:S01]  /*c220*/  FMUL.FTZ R149, R149, UR8 ;  /* 0x0000000895957c20 */ /* 0x000fe20008410000 */
[----:B------:R-:W-:Y:S01]  /*c230*/  FMUL.FTZ R150, R150, UR8 ;  /* 0x0000000896967c20 */ /* 0x000fe20008410000 */
[----:B------:R-:W-:Y:S01]  /*c240*/  FMUL.FTZ R151, R151, UR8 ;  /* 0x0000000897977c20 */ /* 0x000fe20008410000 */
[----:B------:R-:W1:Y:S01]  /*c250*/  MUFU.TANH R147, R72 ;  /* 0x0000004800937308 */ /* 0x000e620000002400 */
[----:B------:R-:W-:Y:S06]  /*c260*/  HMMA.16816.F32.BF16 R44, R12, R36, R60 ;  /* 0x000000240c2c723c */ /* 0x000fec000004183c */
[-C--:B------:R-:W-:Y:S01]  /*c270*/  HMMA.16816.F32.BF16 R60, R24, R58.reuse, R40 ;  /* 0x0000003a183c723c */ /* 0x080fe20000041828 */
[----:B------:R-:W3:Y:S01]  /*c280*/  LDSM.16.M88.4 R40, [R186+0x5800] ;  /* 0x00580000ba28783b */ /* 0x000ee20000000200 */
[----:B------:R-:W1:Y:S08]  /*c290*/  MUFU.TANH R146, R73 ;  /* 0x0000004900927308 */ /* 0x000e700000002400 */
[----:B------:R-:W1:Y:S02]  /*c2a0*/  MUFU.TANH R158, R74 ;  /* 0x0000004a009e7308 */ /* 0x000e640000002400 */
[----:B------:R-:W-:Y:S06]  /*c2b0*/  HMMA.16816.F32.BF16 R68, R20, R58, R68 ;  /* 0x0000003a1444723c */ /* 0x000fec0000041844 */
[----:B------:R2:W1:Y:S01]  /*c2c0*/  MUFU.TANH R152, R75 ;  /* 0x0000004b00987308 */ /* 0x0004620000002400 */
[----:B-----5:R-:W-:Y:S06]  /*c2d0*/  HMMA.16816.F32.BF16 R56, R28, R48, RZ ;  /* 0x000000301c38723c */ /* 0x020fec00000418ff */
[----:B------:R-:W-:Y:S01]  /*c2e0*/  HMMA.16816.F32.BF16 R60, R16, R38, R60 ;  /* 0x00000026103c723c */ /* 0x000fe2000004183c */
[----:B------:R-:W1:Y:S08]  /*c2f0*/  MUFU.TANH R165, R142 ;  /* 0x0000008e00a57308 */ /* 0x000e700000002400 */
[----:B------:R5:W1:Y:S01]  /*c300*/  MUFU.TANH R173, R143 ;  /* 0x0000008f00ad7308 */ /* 0x000a620000002400 */
[----:B--2---:R-:W-:Y:S06]  /*c310*/  HMMA.16816.F32.BF16 R72, R8, R52, R64 ;  /* 0x000000340848723c */ /* 0x004fec0000041840 */
[C---:B------:R-:W-:Y:S01]  /*c320*/  HMMA.16816.F32.BF16 R64, R32.reuse, R48, RZ ;  /* 0x000000302040723c */ /* 0x040fe200000418ff */
[----:B------:R2:W1:Y:S05]  /*c330*/  MUFU.TANH R159, R144 ;  /* 0x00000090009f7308 */ /* 0x00046a0000002400 */
[-C--:B------:R-:W-:Y:S03]  /*c340*/  HMMA.16816.F32.BF16 R32, R32, R50.reuse, RZ ;  /* 0x000000322020723c */ /* 0x080fe600000418ff */
[----:B------:R2:W1:Y:S03]  /*c350*/  MUFU.TANH R169, R145 ;  /* 0x0000009100a97308 */ /* 0x0004660000002400 */
[----:B------:R-:W-:Y:S05]  /*c360*/  HMMA.16816.F32.BF16 R48, R28, R50, RZ ;  /* 0x000000321c30723c */ /* 0x000fea00000418ff */
[----:B------:R-:W1:Y:S01]  /*c370*/  MUFU.TANH R148, R148 ;  /* 0x0000009400947308 */ /* 0x000e620000002400 */
[----:B-----5:R-:W-:Y:S01]  /*c380*/  HMMA.16816.F32.BF16 R140, R4, R52, R44 ;  /* 0x00000034048c723c */ /* 0x020fe2000004182c */
[----:B------:R-:W5:Y:S01]  /*c390*/  LDSM.16.M88.4 R44, [R192] ;  /* 0x00000000c02c783b */ /* 0x000f620000000200 */
[----:B------:R-:W-:Y:S01]  /*c3a0*/  FMUL.FTZ R72, R72, UR8 ;  /* 0x0000000848487c20 */ /* 0x000fe20008410000 */
[----:B------:R-:W-:Y:S01]  /*c3b0*/  FMUL.FTZ R74, R74, UR8 ;  /* 0x000000084a4a7c20 */ /* 0x000fe20008410000 */
[----:B------:R-:W-:Y:S01]  /*c3c0*/  FMUL.FTZ R73, R73, UR8 ;  /* 0x0000000849497c20 */ /* 0x000fe20008410000 */
[----:B------:R-:W-:Y:S01]  /*c3d0*/  FMUL.FTZ R75, R75, UR8 ;  /* 0x000000084b4b7c20 */ /* 0x000fe20008410000 */
[----:B------:R-:W-:Y:S01]  /*c3e0*/  HMMA.16816.F32.BF16 R68, R12, R38, R68 ;  /* 0x000000260c44723c */ /* 0x000fe20000041844 */
[----:B------:R-:W4:Y:S01]  /*c3f0*/  LDSM.16.M88.4 R36, [R185+0x1800] ;  /* 0x00180000b924783b */ /* 0x000f220000000200 */
[----:B------:R2:W1:Y:S01]  /*c400*/  MUFU.TANH R144, R72 ;  /* 0x0000004800907308 */ /* 0x0004620000002400 */
[----:B------:R-:W-:-:S04]  /*c410*/  DEPBAR.LE SB0, 0x0 ;  /* 0x000080000000791a */ /* 0x000fc80000000000 */
[-C--:B---3--:R-:W-:Y:S03]  /*c420*/  HMMA.16816.F32.BF16 R64, R24, R40.reuse, R64 ;  /* 0x000000281840723c */ /* 0x088fe60000041840 */
[----:B------:R2:W3:Y:S03]  /*c430*/  MUFU.TANH R161, R74 ;  /* 0x0000004a00a17308 */ /* 0x0004e60000002400 */
[----:B------:R-:W-:Y:S05]  /*c440*/  HMMA.16816.F32.BF16 R56, R20, R40, R56 ;  /* 0x000000281438723c */ /* 0x000fea0000041838 */
[----:B------:R-:W-:Y:S01]  /*c450*/  FMUL.FTZ R140, R140, UR8 ;  /* 0x000000088c8c7c20 */ /* 0x000fe20008410000 */
[-C--:B------:R-:W-:Y:S01]  /*c460*/  HMMA.16816.F32.BF16 R24, R24, R42.reuse, R32 ;  /* 0x0000002a1818723c */ /* 0x080fe20000041820 */
[----:B------:R-:W-:Y:S01]  /*c470*/  FMUL.FTZ R141, R141, UR8 ;  /* 0x000000088d8d7c20 */ /* 0x000fe20008410000 */
[----:B------:R-:W-:Y:S01]  /*c480*/  FMUL.FTZ R142, R142, UR8 ;  /* 0x000000088e8e7c20 */ /* 0x000fe20008410000 */
[----:B------:R-:W-:Y:S01]  /*c490*/  FMUL.FTZ R143, R143, UR8 ;  /* 0x000000088f8f7c20 */ /* 0x000fe20008410000 */
[----:B------:R-:W1:Y:S02]  /*c4a0*/  MUFU.TANH R149, R149 ;  /* 0x0000009500957308 */ /* 0x000e640000002400 */
[----:B------:R-:W-:Y:S06]  /*c4b0*/  HMMA.16816.F32.BF16 R40, R20, R42, R48 ;  /* 0x0000002a1428723c */ /* 0x000fec0000041830 */
[-C--:B------:R-:W-:Y:S01]  /*c4c0*/  HMMA.16816.F32.BF16 R60, R8, R54.reuse, R60 ;  /* 0x00000036083c723c */ /* 0x080fe2000004183c */
[----:B------:R-:W1:Y:S05]  /*c4d0*/  MUFU.TANH R150, R150 ;  /* 0x0000009600967308 */ /* 0x000e6a0000002400 */
[----:B------:R-:W-:Y:S03]  /*c4e0*/  HMMA.16816.F32.BF16 R68, R4, R54, R68 ;  /* 0x000000360444723c */ /* 0x000fe60000041844 */
[----:B------:R-:W1:Y:S03]  /*c4f0*/  MUFU.TANH R151, R151 ;  /* 0x0000009700977308 */ /* 0x000e660000002400 */
[-C--:B-----5:R-:W-:Y:S05]  /*c500*/  HMMA.16816.F32.BF16 R52, R16, R44.reuse, R64 ;  /* 0x0000002c1034723c */ /* 0x0a0fea0000041840 */
[----:B------:R2:W1:Y:S01]  /*c510*/  MUFU.TANH R72, R73 ;  /* 0x0000004900487308 */ /* 0x0004620000002400 */
[----:B------:R-:W-:Y:S06]  /*c520*/  HMMA.16816.F32.BF16 R28, R12, R44, R56 ;  /* 0x0000002c0c1c723c */ /* 0x000fec0000041838 */
[-C--:B------:R-:W-:Y:S01]  /*c530*/  HMMA.16816.F32.BF16 R16, R16, R46.reuse, R24 ;  /* 0x0000002e1010723c */ /* 0x080fe20000041818 */
[----:B------:R-:W-:Y:S01]  /*c540*/  FMUL.FTZ R60, R60, UR8 ;  /* 0x000000083c3c7c20 */ /* 0x000fe20008410000 */
[----:B------:R-:W-:Y:S01]  /*c550*/  FMUL.FTZ R61, R61, UR8 ;  /* 0x000000083d3d7c20 */ /* 0x000fe20008410000 */
[----:B------:R-:W-:Y:S01]  /*c560*/  FMUL.FTZ R62, R62, UR8 ;  /* 0x000000083e3e7c20 */ /* 0x000fe20008410000 */
[----:B------:R-:W-:Y:S01]  /*c570*/  FMUL.FTZ R63, R63, UR8 ;  /* 0x000000083f3f7c20 */ /* 0x000fe20008410000 */
[----:B------:R2:W1:Y:S01]  /*c580*/  MUFU.TANH R164, R75 ;  /* 0x0000004b00a47308 */ /* 0x0004620000002400 */
[----:B------:R-:W-:Y:S01]  /*c590*/  HMMA.16816.F32.BF16 R12, R12, R46, R40 ;  /* 0x0000002e0c0c723c */ /* 0x000fe20000041828 */
[----:B------:R-:W-:Y:S01]  /*c5a0*/  FMUL.FTZ R70, R70, UR8 ;  /* 0x0000000846467c20 */ /* 0x000fe20008410000 */
[----:B------:R-:W-:Y:S01]  /*c5b0*/  FMUL.FTZ R71, R71, UR8 ;  /* 0x0000000847477c20 */ /* 0x000fe20008410000 */
[----:B------:R-:W-:Y:S01]  /*c5c0*/  FMUL.FTZ R68, R68, UR8 ;  /* 0x0000000844447c20 */ /* 0x000fe20008410000 */
[----:B------:R-:W-:-:S02]  /*c5d0*/  FMUL.FTZ R69, R69, UR8 ;  /* 0x0000000845457c20 */ /* 0x000fc40008410000 */
[-C--:B----4-:R-:W-:Y:S01]  /*c5e0*/  HMMA.16816.F32.BF16 R32, R8, R36.reuse, R52 ;  /* 0x000000240820723c */ /* 0x090fe20000041834 */
[----:B------:R2:W4:Y:S05]  /*c5f0*/  MUFU.TANH R65, R62 ;  /* 0x0000003e00417308 */ /* 0x00052a0000002400 */
[----:B------:R-:W-:Y:S03]  /*c600*/  HMMA.16816.F32.BF16 R20, R4, R36, R28 ;  /* 0x000000240414723c */ /* 0x000fe6000004181c */
[----:B------:R2:W1:Y:S03]  /*c610*/  MUFU.TANH R64, R63 ;  /* 0x0000003f00407308 */ /* 0x0004660000002400 */
[-C--:B------:R-:W-:Y:S05]  /*c620*/  HMMA.16816.F32.BF16 R8, R8, R38.reuse, R16 ;  /* 0x000000260808723c */ /* 0x080fea0000041810 */
[----:B------:R2:W1:Y:S01]  /*c630*/  MUFU.TANH R145, R140 ;  /* 0x0000008c00917308 */ /* 0x0004620000002400 */
[----:B------:R-:W-:Y:S06]  /*c640*/  HMMA.16816.F32.BF16 R4, R4, R38, R12 ;  /* 0x000000260404723c */ /* 0x000fec000004180c */
[----:B------:R-:W-:Y:S01]  /*c650*/  FMUL.FTZ R35, R35, UR8 ;  /* 0x0000000823237c20 */ /* 0x000fe20008410000 */
[----:B------:R-:W-:Y:S01]  /*c660*/  FMUL.FTZ R32, R32, UR8 ;  /* 0x0000000820207c20 */ /* 0x000fe20008410000 */
[----:B------:R-:W-:Y:S01]  /*c670*/  FMUL.FTZ R33, R33, UR8 ;  /* 0x0000000821217c20 */ /* 0x000fe20008410000 */
[----:B------:R-:W-:Y:S01]  /*c680*/  FMUL.FTZ R34, R34, UR8 ;  /* 0x0000000822227c20 */ /* 0x000fe20008410000 */
[----:B------:R2:W1:Y:S02]  /*c690*/  MUFU.TANH R53, R35 ;  /* 0x0000002300357308 */ /* 0x0004640000002400 */
[----:B------:R-:W-:Y:S01]  /*c6a0*/  FMUL.FTZ R20, R20, UR8 ;  /* 0x0000000814147c20 */ /* 0x000fe20008410000 */
[----:B------:R-:W-:Y:S01]  /*c6b0*/  FMUL.FTZ R21, R21, UR8 ;  /* 0x0000000815157c20 */ /* 0x000fe20008410000 */
[----:B------:R-:W-:Y:S01]  /*c6c0*/  FMUL.FTZ R22, R22, UR8 ;  /* 0x0000000816167c20 */ /* 0x000fe20008410000 */
[----:B------:R-:W-:-:S03]  /*c6d0*/  FMUL.FTZ R23, R23, UR8 ;  /* 0x0000000817177c20 */ /* 0x000fc60008410000 */
        /* <DEDUP_REMOVED lines=9> */
[----:B------:R2:W1:Y:S08]  /*c770*/  MUFU.TANH R156, R142 ;  /* 0x0000008e009c7308 */ /* 0x0004700000002400 */
        /* <DEDUP_REMOVED lines=21> */
[----:B------:R2:W1:Y:S01]  /*c8d0*/  MUFU.TANH R56, R7 ;  /* 0x0000000700387308 */ /* 0x0004620000002400 */
[----:B------:R-:W-:Y:S06]  /*c8e0*/  BAR.SYNC.DEFER_BLOCKING 0x0 ;  /* 0x0000000000007b1d */ /* 0x000fec0000010000 */
[----:B---34-:R-:W-:Y:S05]  /*c8f0*/  @!P1 BRA `(.L_x_2343) ;  /* 0x0000000000dc9947 */ /* 0x018fea0003800000 */
[----:B------:R-:W3:Y:S04]  /*c900*/  LDL.64 R242, [R1+0x68] ;  /* 0x0000680001f27983 */ /* 0x000ee80000100a00 */
[----:B------:R-:W4:Y:S04]  /*c910*/  LDL R228, [R1+0x74] ;  /* 0x0000740001e47983 */ /* 0x000f280000100800 */
[----:B------:R-:W5:Y:S04]  /*c920*/  LDL.64 R220, [R1+0x58] ;  /* 0x0000580001dc7983 */ /* 0x000f680000100a00 */
[----:B------:R-:W5:Y:S01]  /*c930*/  LDL R249, [R1+0x70] ;  /* 0x0000700001f97983 */ /* 0x000f620000100800 */
[----:B------:R-:W-:Y:S01]  /*c940*/  VIADD R0, R227, 0xfffffffc ;  /* 0xfffffffce3007836 */ /* 0x000fe20000000000 */
[----:B--2---:R-:W2:Y:S01]  /*c950*/  @!P0 LDC.64 R8, c[0x0][0x218] ;  /* 0x00008600ff088b82 */ /* 0x004ea20000000a00 */
[----:B------:R-:W-:Y:S01]  /*c960*/  BSSY B0, `(.L_x_2344) ;  /* 0x000002f000007945 */ /* 0x000fe20003800000 */
[----:B------:R1:W-:Y:S01]  /*c970*/  @P0 STS.128 [R203+0x4000], RZ ;  /* 0x004000ffcb000388 */ /* 0x0003e20000000c00 */
[----:B------:R-:W-:Y:S01]  /*c980*/  IMAD.WIDE.U32 R4, R0, R206, RZ ;  /* 0x000000ce00047225 */ /* 0x000fe200078e00ff */
[----:B------:R-:W-:-:S04]  /*c990*/  SHF.R.S32.HI R2, RZ, 0x1f, R0 ;  /* 0x0000001fff027819 */ /* 0x000fc80000011400 */
[----:B------:R-:W1:Y:S01]  /*c9a0*/  @!P0 LDC.64 R10, c[0x0][0x218] ;  /* 0x00008600ff0a8b82 */ /* 0x000e620000000a00 */
[----:B------:R-:W-:-:S04]  /*c9b0*/  IMAD R2, R2, R206, RZ ;  /* 0x000000ce02027224 */ /* 0x000fc800078e02ff */
[----:B------:R-:W-:-:S03]  /*c9c0*/  IMAD R0, R0, R207, R2 ;  /* 0x000000cf00007224 */ /* 0x000fc600078e0202 */
[----:B------:R-:W1:Y:S01]  /*c9d0*/  @!P0 LDC.64 R12, c[0x0][0x218] ;  /* 0x00008600ff0c8b82 */ /* 0x000e620000000a00 */
[----:B------:R-:W-:Y:S01]  /*c9e0*/  IMAD.IADD R3, R5, 0x1, R0 ;  /* 0x0000000105037824 */ /* 0x000fe200078e0200 */
[----:B---3--:R-:W-:-:S04]  /*c9f0*/  LEA R2, P1, R4, R242, 0x6 ;  /* 0x000000f204027211 */ /* 0x008fc800078230ff */
[-C--:B----4-:R-:W-:Y:S02]  /*ca00*/  @!P0 IADD3 R0, P5, R228, R2.reuse, RZ ;  /* 0x00000002e4008210 */ /* 0x090fe40007fbe0ff */
[----:B------:R-:W-:Y:S02]  /*ca10*/  @!P0 LEA R5, P4, R206, R2, 0x5 ;  /* 0x00000002ce058211 */ /* 0x000fe400078828ff */
[----:B-----5:R-:W-:Y:S02]  /*ca20*/  LEA.HI.X R3, R4, R221, R3, 0x6, P1 ;  /* 0x000000dd04037211 */ /* 0x020fe400008f3403 */
[----:B--2---:R-:W-:Y:S02]  /*ca30*/  @!P0 LEA R8, P3, R2, R8, 0x1 ;  /* 0x0000000802088211 */ /* 0x004fe400078608ff */
[----:B-1----:R-:W-:Y:S01]  /*ca40*/  @!P0 LEA R6, P2, R0, R10, 0x1 ;  /* 0x0000000a00068211 */ /* 0x002fe200078408ff */
[----:B------:R-:W-:Y:S01]  /*ca50*/  @!P0 IMAD.X R7, R249, 0x1, R3, P5 ;  /* 0x00000001f9078824 */ /* 0x000fe200028e0603 */
[----:B------:R-:W-:-:S02]  /*ca60*/  @!P0 LEA R4, P1, R5, R12, 0x1 ;  /* 0x0000000c05048211 */ /* 0x000fc400078208ff */
[----:B------:R-:W-:Y:S02]  /*ca70*/  @!P0 LEA.HI.X R10, R206, R3, R207, 0x5, P4 ;  /* 0x00000003ce0a8211 */ /* 0x000fe400020f2ccf */
        /* <DEDUP_REMOVED lines=29> */
.L_x_2345:
[----:B------:R-:W-:Y:S05]  /*cc50*/  BSYNC B0 ;  /* 0x0000000000007941 */ /* 0x000fea0003800000 */
.L_x_2344:
[----:B------:R-:W0:Y:S02]  /*cc60*/  LDGDEPBAR ;  /* 0x00000000000079af */ /* 0x000e240000000000 */
.L_x_2343:
[----:B------:R-:W3:Y:S02]  /*cc70*/  S2R R0, SR_TID.X ;  /* 0x0000000000007919 */ /* 0x000ee40000002100 */
[----:B---3--:R-:W-:-:S05]  /*cc80*/  IMAD.SHL.U32 R0, R0, 0x2, RZ ;  /* 0x0000000200007824 */ /* 0x008fca00078e00ff */
[----:B------:R-:W-:-:S05]  /*cc90*/  LOP3.LUT R0, R0, 0x6, RZ, 0xc0, !PT ;  /* 0x0000000600007812 */ /* 0x000fca00078ec0ff */
[----:B------:R-:W-:-:S04]  /*cca0*/  IMAD R0, R205, 0x40, R0 ;  /* 0x00000040cd007824 */ /* 0x000fc800078e0200 */
[C---:B------:R-:W-:Y:S01]  /*ccb0*/  VIADD R2, R0.reuse, 0x1 ;  /* 0x0000000100027836 */ /* 0x040fe20000000000 */
[C---:B------:R-:W-:Y:S01]  /*ccc0*/  ISETP.GE.AND P0, PT, R0.reuse, R202, PT ;  /* 0x000000ca0000720c */ /* 0x040fe20003f06270 */
[C---:B-12---:R-:W-:Y:S02]  /*ccd0*/  VIADD R4, R0.reuse, 0x9 ;  /* 0x0000000900047836 */ /* 0x046fe40000000000 */
[C---:B------:R-:W-:Y:S01]  /*cce0*/  VIADD R9, R0.reuse, 0x18 ;  /* 0x0000001800097836 */ /* 0x040fe20000000000 */
[C---:B------:R-:W-:Y:S01]  /*ccf0*/  ISETP.LT.OR P4, PT, R0.reuse, R198, P0 ;  /* 0x000000c60000720c */ /* 0x040fe20000781670 */
[----:B------:R-:W-:Y:S01]  /*cd00*/  VIADD R7, R0, 0x20 ;  /* 0x0000002000077836 */ /* 0x000fe20000000000 */
[----:B------:R-:W-:Y:S01]  /*cd10*/  ISETP.GE.AND P2, PT, R2, R200, PT ;  /* 0x000000c80200720c */ /* 0x000fe20003f46270 */
[----:B------:R-:W-:Y:S01]  /*cd20*/  VIADD R8, R0, 0x19 ;  /* 0x0000001900087836 */ /* 0x000fe20000000000 */
[----:B------:R-:W-:Y:S01]  /*cd30*/  ISETP.GE.AND P3, PT, R2, R202, PT ;  /* 0x000000ca0200720c */ /* 0x000fe20003f66270 */
[----:B------:R-:W-:Y:S01]  /*cd40*/  VIADD R10, R0, 0x39 ;  /* 0x00000039000a7836 */ /* 0x000fe20000000000 */
[----:B------:R-:W-:Y:S01]  /*cd50*/  ISETP.GE.AND P0, PT, R2, R199, PT ;  /* 0x000000c70200720c */ /* 0x000fe20003f06270 */
[----:B------:R-:W-:Y:S01]  /*cd60*/  VIADD R11, R0, 0x38 ;  /* 0x00000038000b7836 */ /* 0x000fe20000000000 */
[----:B------:R-:W-:-:S02]  /*cd70*/  ISETP.GE.AND P1, PT, R2, R201, PT ;  /* 0x000000c90200720c */ /* 0x000fc40003f26270 */
[C---:B------:R-:W-:Y:S02]  /*cd80*/  ISETP.LT.OR P6, PT, R2.reuse, R197, P2 ;  /* 0x000000c50200720c */ /* 0x040fe400017c1670 */
[C---:B------:R-:W-:Y:S02]  /*cd90*/  ISETP.LT.OR P5, PT, R2.reuse, R198, P3 ;  /* 0x000000c60200720c */ /* 0x040fe40001fa1670 */
[C---:B------:R-:W-:Y:S02]  /*cda0*/  ISETP.LT.OR P2, PT, R2.reuse, R195, P0 ;  /* 0x000000c30200720c */ /* 0x040fe40000741670 */
[----:B------:R-:W-:Y:S01]  /*cdb0*/  ISETP.LT.OR P3, PT, R2, R196, P1 ;  /* 0x000000c40200720c */ /* 0x000fe20000f61670 */
[C---:B------:R-:W-:Y:S01]  /*cdc0*/  VIADD R2, R0.reuse, 0x8 ;  /* 0x0000000800027836 */ /* 0x040fe20000000000 */
[C---:B------:R-:W-:Y:S02]  /*cdd0*/  ISETP.GE.AND P1, PT, R0.reuse, R200, PT ;  /* 0x000000c80000720c */ /* 0x040fe40003f26270 */
[----:B------:R-:W-:-:S02]  /*cde0*/  ISETP.GE.AND P0, PT, R0, R201, PT ;  /* 0x000000c90000720c */ /* 0x000fc40003f06270 */
[----:B------:R-:W-:Y:S02]  /*cdf0*/  P2R R3, PR, RZ, 0x4 ;  /* 0x00000004ff037803 */ /* 0x000fe40000000000 */
[----:B------:R-:W-:Y:S02]  /*ce00*/  P2R R5, PR, RZ, 0x8 ;  /* 0x00000008ff057803 */ /* 0x000fe40000000000 */
[C---:B------:R-:W-:Y:S02]  /*ce10*/  ISETP.GE.AND P2, PT, R0.reuse, R199, PT ;  /* 0x000000c70000720c */ /* 0x040fe40003f46270 */
[C---:B------:R-:W-:Y:S02]  /*ce20*/  ISETP.LT.OR P3, PT, R0.reuse, R197, P1 ;  /* 0x000000c50000720c */ /* 0x040fe40000f61670 */
[C---:B------:R-:W-:Y:S02]  /*ce30*/  ISETP.LT.OR P1, PT, R0.reuse, R196, P0 ;  /* 0x000000c40000720c */ /* 0x040fe40000721670 */
[----:B------:R-:W-:-:S02]  /*ce40*/  ISETP.LT.OR P0, PT, R0, R195, P2 ;  /* 0x000000c30000720c */ /* 0x000fc40001701670 */
[----:B------:R-:W-:Y:S02]  /*ce50*/  FSEL R28, R212, -INF , !P3 ;  /* 0xff800000d41c7808 */ /* 0x000fe40005800000 */
[C---:B------:R-:W-:Y:S02]  /*ce60*/  ISETP.GE.AND P2, PT, R2.reuse, R200, PT ;  /* 0x000000c80200720c */ /* 0x040fe40003f46270 */
[----:B------:R-:W-:Y:S02]  /*ce70*/  ISETP.GE.AND P3, PT, R2, R202, PT ;  /* 0x000000ca0200720c */ /* 0x000fe40003f66270 */
[----:B------:R-:W-:Y:S02]  /*ce80*/  FSEL R33, R210, -INF , !P1 ;  /* 0xff800000d2217808 */ /* 0x000fe40004800000 */
[----:B------:R-:W-:Y:S02]  /*ce90*/  P2R R6, PR, RZ, 0x40 ;  /* 0x00000040ff067803 */ /* 0x000fe40000000000 */
[----:B------:R-:W-:-:S02]  /*cea0*/  ISETP.GE.AND P1, PT, R2, R201, PT ;  /* 0x000000c90200720c */ /* 0x000fc40003f26270 */
[----:B------:R-:W-:Y:S02]  /*ceb0*/  FSEL R14, R214, -INF , !P5 ;  /* 0xff800000d60e7808 */ /* 0x000fe40006800000 */
[----:B------:R-:W-:Y:S02]  /*cec0*/  FSEL R12, R213, -INF , !P4 ;  /* 0xff800000d50c7808 */ /* 0x000fe40006000000 */
[----:B------:R-:W-:Y:S02]  /*ced0*/  FSEL R39, R177, -INF , !P0 ;  /* 0xff800000b1277808 */ /* 0x000fe40004000000 */
[C---:B------:R-:W-:Y:S02]  /*cee0*/  ISETP.LT.OR P5, PT, R2.reuse, R197, P2 ;  /* 0x000000c50200720c */ /* 0x040fe400017a1670 */
[C---:B------:R-:W-:Y:S02]  /*cef0*/  ISETP.GE.AND P0, PT, R2.reuse, R199, PT ;  /* 0x000000c70200720c */ /* 0x040fe40003f06270 */
[----:B------:R-:W-:-:S02]  /*cf00*/  ISETP.LT.OR P4, PT, R2, R198, P3 ;  /* 0x000000c60200720c */ /* 0x000fc40001f81670 */
[----:B------:R-:W-:Y:S02]  /*cf10*/  ISETP.NE.AND P3, PT, R6, RZ, PT ;  /* 0x000000ff0600720c */ /* 0x000fe40003f65270 */
[----:B------:R-:W-:Y:S02]  /*cf20*/  ISETP.LT.OR P6, PT, R2, R196, P1 ;  /* 0x000000c40200720c */ /* 0x000fe40000fc1670 */
[----:B------:R-:W-:Y:S02]  /*cf30*/  ISETP.NE.AND P2, PT, R5, RZ, PT ;  /* 0x000000ff0500720c */ /* 0x000fe40003f45270 */
[----:B------:R-:W-:Y:S01]  /*cf40*/  ISETP.NE.AND P1, PT, R3, RZ, PT ;  /* 0x000000ff0300720c */ /* 0x000fe20003f25270 */
[----:B------:R-:W-:Y:S01]  /*cf50*/  VIADD R3, R0, 0x10 ;  /* 0x0000001000037836 */ /* 0x000fe20000000000 */
[----:B------:R-:W-:Y:S02]  /*cf60*/  P2R R5, PR, RZ, 0x20 ;  /* 0x00000020ff057803 */ /* 0x000fe40000000000 */
[----:B------:R-:W-:Y:S01]  /*cf70*/  ISETP.LT.OR P5, PT, R2, R195, P0 ;  /* 0x000000c30200720c */ /* 0x000fe200007a1670 */
[----:B------:R-:W-:Y:S01]  /*cf80*/  VIADD R2, R0, 0x11 ;  /* 0x0000001100027836 */ /* 0x000fe20000000000 */
[----:B------:R-:W-:-:S02]  /*cf90*/  FSEL R30, R211, -INF , !P3 ;  /* 0xff800000d31e7808 */ /* 0x000fc40005800000 */
[C---:B------:R-:W-:Y:S02]  /*cfa0*/  ISETP.GE.AND P0, PT, R4.reuse, R199, PT ;  /* 0x000000c70400720c */ /* 0x040fe40003f06270 */
[----:B------:R-:W-:Y:S02]  /*cfb0*/  ISETP.GE.AND P3, PT, R4, R202, PT ;  /* 0x000000ca0400720c */ /* 0x000fe40003f66270 */
[----:B------:R-:W-:Y:S02]  /*cfc0*/  FSEL R37, R204, -INF , !P2 ;  /* 0xff800000cc257808 */ /* 0x000fe40005000000 */
[----:B------:R-:W-:Y:S02]  /*cfd0*/  FSEL R41, R179, -INF , !P1 ;  /* 0xff800000b3297808 */ /* 0x000fe40004800000 */
[C---:B------:R-:W-:Y:S02]  /*cfe0*/  ISETP.GE.AND P2, PT, R4.reuse, R200, PT ;  /* 0x000000c80400720c */ /* 0x040fe40003f46270 */
[----:B------:R-:W-:-:S02]  /*cff0*/  ISETP.GE.AND P1, PT, R4, R201, PT ;  /* 0x000000c90400720c */ /* 0x000fc40003f26270 */
[----:B------:R-:W-:Y:S02]  /*d000*/  FSEL R13, R176, -INF , !P4 ;  /* 0xff800000b00d7808 */ /* 0x000fe40006000000 */
[C---:B------:R-:W-:Y:S02]  /*d010*/  ISETP.LT.OR P0, PT, R4.reuse, R195, P0 ;  /* 0x000000c30400720c */ /* 0x040fe40000701670 */
[C---:B------:R-:W-:Y:S02]  /*d020*/  ISETP.LT.OR P4, PT, R4.reuse, R198, P3 ;  /* 0x000000c60400720c */ /* 0x040fe40001f81670 */
[----:B------:R-:W-:Y:S02]  /*d030*/  ISETP.NE.AND P3, PT, R5, RZ, PT ;  /* 0x000000ff0500720c */ /* 0x000fe40003f65270 */
[C---:B------:R-:W-:Y:S02]  /*d040*/  ISETP.LT.OR P2, PT, R4.reuse, R197, P2 ;  /* 0x000000c50400720c */ /* 0x040fe40001741670 */
[----:B------:R-:W-:-:S02]  /*d050*/  ISETP.LT.OR P1, PT, R4, R196, P1 ;  /* 0x000000c40400720c */ /* 0x000fc40000f21670 */
[----:B------:R-:W-:Y:S02]  /*d060*/  P2R R4, PR, RZ, 0x1 ;  /* 0x00000001ff047803 */ /* 0x000fe40000000000 */
[----:B------:R-:W-:Y:S02]  /*d070*/  ISETP.GE.AND P0, PT, R3, R199, PT ;  /* 0x000000c70300720c */ /* 0x000fe40003f06270 */
[----:B------:R-:W-:Y:S02]  /*d080*/  P2R R6, PR, RZ, 0x4 ;  /* 0x00000004ff067803 */ /* 0x000fe40000000000 */
[----:B------:R-:W-:Y:S02]  /*d090*/  P2R R5, PR, RZ, 0x2 ;  /* 0x00000002ff057803 */ /* 0x000fe40000000000 */
[----:B------:R-:W-:Y:S02]  /*d0a0*/  FSEL R32, R175, -INF , !P3 ;  /* 0xff800000af207808 */ /* 0x000fe40005800000 */
[----:B------:R-:W-:-:S02]  /*d0b0*/  ISETP.GE.AND P3, PT, R3, R202, PT ;  /* 0x000000ca0300720c */ /* 0x000fc40003f66270 */
[C---:B------:R-:W-:Y:S02]  /*d0c0*/  ISETP.GE.AND P2, PT, R3.reuse, R200, PT ;  /* 0x000000c80300720c */ /* 0x040fe40003f46270 */
[C---:B------:R-:W-:Y:S02]  /*d0d0*/  ISETP.GE.AND P1, PT, R3.reuse, R201, PT ;  /* 0x000000c90300720c */ /* 0x040fe40003f26270 */
[----:B------:R-:W-:Y:S02]  /*d0e0*/  ISETP.LT.OR P0, PT, R3, R195, P0 ;  /* 0x000000c30300720c */ /* 0x000fe40000701670 */
[----:B------:R-:W-:Y:S02]  /*d0f0*/  FSEL R36, R172, -INF , !P6 ;  /* 0xff800000ac247808 */ /* 0x000fe40007000000 */
[----:B------:R-:W-:Y:S02]  /*d100*/  FSEL R40, R163, -INF , !P5 ;  /* 0xff800000a3287808 */ /* 0x000fe40006800000 */
[----:B------:R-:W-:-:S02]  /*d110*/  FSEL R17, R178, -INF , !P4 ;  /* 0xff800000b2117808 */ /* 0x000fc40006000000 */
[C---:B------:R-:W-:Y:S02]  /*d120*/  ISETP.LT.OR P4, PT, R3.reuse, R198, P3 ;  /* 0x000000c60300720c */ /* 0x040fe40001f81670 */
[C---:B------:R-:W-:Y:S02]  /*d130*/  ISETP.LT.OR P6, PT, R3.reuse, R197, P2 ;  /* 0x000000c50300720c */ /* 0x040fe400017c1670 */
[----:B------:R-:W-:Y:S02]  /*d140*/  ISETP.LT.OR P5, PT, R3, R196, P1 ;  /* 0x000000c40300720c */ /* 0x000fe40000fa1670 */
[----:B------:R-:W-:Y:S01]  /*d150*/  ISETP.NE.AND P3, PT, R6, RZ, PT ;  /* 0x000000ff0600720c */ /* 0x000fe20003f65270 */
[C---:B------:R-:W-:Y:S01]  /*d160*/  VIADD R6, R0.reuse, 0x21 ;  /* 0x0000002100067836 */ /* 0x040fe20000000000 */
[----:B------:R-:W-:Y:S01]  /*d170*/  ISETP.NE.AND P2, PT, R5, RZ, PT ;  /* 0x000000ff0500720c */ /* 0x000fe20003f45270 */
[----:B------:R-:W-:Y:S01]  /*d180*/  VIADD R5, R0, 0x28 ;  /* 0x0000002800057836 */ /* 0x000fe20000000000 */
[----:B------:R-:W-:Y:S01]  /*d190*/  ISETP.NE.AND P1, PT, R4, RZ, PT ;  /* 0x000000ff0400720c */ /* 0x000fe20003f25270 */
[----:B------:R-:W-:Y:S01]  /*d1a0*/  VIADD R4, R0, 0x29 ;  /* 0x0000002900047836 */ /* 0x000fe20000000000 */
[----:B------:R-:W-:-:S02]  /*d1b0*/  P2R R3, PR, RZ, 0x1 ;  /* 0x00000001ff037803 */ /* 0x000fc40000000000 */
[----:B------:R-:W-:Y:S02]  /*d1c0*/  ISETP.GE.AND P0, PT, R2, R199, PT ;  /* 0x000000c70200720c */ /* 0x000fe40003f06270 */
        /* <DEDUP_REMOVED lines=9> */
[----:B------:R-:W-:Y:S02]  /*d260*/  ISETP.LT.OR P1, PT, R2, R196, P1 ;  /* 0x000000c40200720c */ /* 0x000fe40000f21670 */
[----:B------:R-:W-:-:S02]  /*d270*/  P2R R27, PR, RZ, 0x1 ;  /* 0x00000001ff1b7803 */ /* 0x000fc40000000000 */
[----:B------:R-:W-:Y:S02]  /*d280*/  FMNMX.FTZ R2, R167, R12, !PT ;  /* 0x0000000ca7027209 */ /* 0x000fe40007810000 */
[C---:B------:R-:W-:Y:S02]  /*d290*/  ISETP.GE.AND P0, PT, R9.reuse, R202, PT ;  /* 0x000000ca0900720c */ /* 0x040fe40003f06270 */
[----:B------:R-:W-:Y:S02]  /*d2a0*/  P2R R15, PR, RZ, 0x2 ;  /* 0x00000002ff0f7803 */ /* 0x000fe40000000000 */
[----:B------:R-:W-:Y:S01]  /*d2b0*/  FMNMX.FTZ R73, R14, R2, !PT ;  /* 0x000000020e497209 */ /* 0x000fe20007810000 */
[----:B------:R-:W-:Y:S01]  /*d2c0*/  VIADD R2, R0, 0x31 ;  /* 0x0000003100027836 */ /* 0x000fe20000000000 */
[----:B------:R-:W-:Y:S02]  /*d2d0*/  ISETP.LT.OR P1, PT, R9, R198, P0 ;  /* 0x000000c60900720c */ /* 0x000fe40000721670 */
[----:B------:R-:W-:-:S02]  /*d2e0*/  ISETP.GE.AND P0, PT, R7, R202, PT ;  /* 0x000000ca0700720c */ /* 0x000fc40003f06270 */
[----:B------:R-:W-:Y:S02]  /*d2f0*/  FMNMX.FTZ R73, R13, R73, !PT ;  /* 0x000000490d497209 */ /* 0x000fe40007810000 */
[----:B------:R-:W-:Y:S02]  /*d300*/  FSEL R19, R162, -INF , !P4 ;  /* 0xff800000a2137808 */ /* 0x000fe40006000000 */
[----:B------:R-:W-:Y:S02]  /*d310*/  FSEL R18, R147, -INF , !P1 ;  /* 0xff80000093127808 */ /* 0x000fe40004800000 */
[----:B------:R-:W-:Y:S01]  /*d320*/  ISETP.NE.AND P4, PT, R3, RZ, PT ;  /* 0x000000ff0300720c */ /* 0x000fe20003f85270 */
[----:B------:R-:W-:Y:S01]  /*d330*/  VIADD R3, R0, 0x30 ;  /* 0x0000003000037836 */ /* 0x000fe20000000000 */
[----:B------:R-:W-:Y:S02]  /*d340*/  ISETP.LT.OR P1, PT, R7, R198, P0 ;  /* 0x000000c60700720c */ /* 0x000fe40000721670 */
[----:B------:R-:W-:-:S02]  /*d350*/  P2R R16, PR, RZ, 0x4 ;  /* 0x00000004ff107803 */ /* 0x000fc40000000000 */
[-C--:B------:R-:W-:Y:S02]  /*d360*/  ISETP.GE.AND P0, PT, R5, R202.reuse, PT ;  /* 0x000000ca0500720c */ /* 0x080fe40003f06270 */
[----:B------:R-:W-:Y:S02]  /*d370*/  FMNMX.FTZ R73, R17, R73, !PT ;  /* 0x0000004911497209 */ /* 0x000fe40007810000 */
[----:B------:R-:W-:Y:S02]  /*d380*/  ISETP.GE.AND P2, PT, R8, R202, PT ;  /* 0x000000ca0800720c */ /* 0x000fe40003f46270 */
[----:B------:R-:W-:Y:S02]  /*d390*/  FSEL R143, R165, -INF , !P6 ;  /* 0xff800000a58f7808 */ /* 0x000fe40007000000 */
[----:B------:R-:W-:Y:S02]  /*d3a0*/  ISETP.NE.AND P6, PT, R15, RZ, PT ;  /* 0x000000ff0f00720c */ /* 0x000fe40003fc5270 */
[----:B------:R-:W-:-:S02]  /*d3b0*/  FSEL R21, R144, -INF , !P1 ;  /* 0xff80000090157808 */ /* 0x000fc40004800000 */
[----:B------:R-:W-:Y:S02]  /*d3c0*/  FSEL R15, R171, -INF , !P3 ;  /* 0xff800000ab0f7808 */ /* 0x000fe40005800000 */
[-C--:B------:R-:W-:Y:S02]  /*d3d0*/  ISETP.LT.OR P1, PT, R5, R198.reuse, P0 ;  /* 0x000000c60500720c */ /* 0x080fe40000721670 */
[----:B------:R-:W-:Y:S02]  /*d3e0*/  FMNMX.FTZ R73, R19, R73, !PT ;  /* 0x0000004913497209 */ /* 0x000fe40007810000 */
[----:B------:R-:W-:Y:S02]  /*d3f0*/  ISETP.LT.OR P3, PT, R8, R198, P2 ;  /* 0x000000c60800720c */ /* 0x000fe40001761670 */
[-C--:B------:R-:W-:Y:S02]  /*d400*/  ISETP.GE.AND P0, PT, R3, R202.reuse, PT ;  /* 0x000000ca0300720c */ /* 0x080fe40003f06270 */
[----:B------:R-:W-:-:S02]  /*d410*/  ISETP.GE.AND P2, PT, R6, R202, PT ;  /* 0x000000ca0600720c */ /* 0x000fc40003f46270 */
[----:B------:R-:W-:Y:S02]  /*d420*/  FMNMX.FTZ R73, R15, R73, !PT ;  /* 0x000000490f497209 */ /* 0x000fe40007810000 */
[----:B------:R-:W-:Y:S02]  /*d430*/  FSEL R20, R146, -INF , !P3 ;  /* 0xff80000092147808 */ /* 0x000fe40005800000 */
[-C--:B------:R-:W-:Y:S02]  /*d440*/  ISETP.LT.OR P0, PT, R3, R198.reuse, P0 ;  /* 0x000000c60300720c */ /* 0x080fe40000701670 */
[----:B------:R-:W-:Y:S02]  /*d450*/  ISETP.LT.OR P3, PT, R6, R198, P2 ;  /* 0x000000c60600720c */ /* 0x000fe40001761670 */
[----:B------:R-:W-:Y:S02]  /*d460*/  ISETP.GE.AND P2, PT, R4, R202, PT ;  /* 0x000000ca0400720c */ /* 0x000fe40003f46270 */
[----:B------:R-:W-:-:S02]  /*d470*/  FMNMX.FTZ R73, R18, R73, !PT ;  /* 0x0000004912497209 */ /* 0x000fc40007810000 */
[----:B------:R-:W-:Y:S02]  /*d480*/  FSEL R25, R25, -INF , !P0 ;  /* 0xff80000019197808 */ /* 0x000fe40004000000 */
[----:B------:R-:W-:Y:S02]  /*d490*/  FSEL R22, R72, -INF , !P3 ;  /* 0xff80000048167808 */ /* 0x000fe40005800000 */
[----:B------:R-:W-:Y:S02]  /*d4a0*/  ISETP.GE.AND P0, PT, R10, R202, PT ;  /* 0x000000ca0a00720c */ /* 0x000fe40003f06270 */
[----:B------:R-:W-:Y:S02]  /*d4b0*/  ISETP.LT.OR P3, PT, R4, R198, P2 ;  /* 0x000000c60400720c */ /* 0x000fe40001761670 */
[----:B------:R-:W-:Y:S02]  /*d4c0*/  FMNMX.FTZ R73, R20, R73, !PT ;  /* 0x0000004914497209 */ /* 0x000fe40007810000 */
[----:B------:R-:W-:-:S02]  /*d4d0*/  ISETP.GE.AND P2, PT, R2, R202, PT ;  /* 0x000000ca0200720c */ /* 0x000fc40003f46270 */
[----:B------:R-:W-:Y:S02]  /*d4e0*/  ISETP.LT.OR P0, PT, R10, R198, P0 ;  /* 0x000000c60a00720c */ /* 0x000fe40000701670 */
[----:B------:R-:W-:Y:S02]  /*d4f0*/  FSEL R31, R159, -INF , !P5 ;  /* 0xff8000009f1f7808 */ /* 0x000fe40006800000 */
[----:B------:R-:W-:Y:S02]  /*d500*/  FSEL R24, R61, -INF , !P3 ;  /* 0xff8000003d187808 */ /* 0x000fe40005800000 */
[----:B------:R-:W-:Y:S02]  /*d510*/  ISETP.NE.AND P3, PT, R16, RZ, PT ;  /* 0x000000ff1000720c */ /* 0x000fe40003f65270 */
[----:B------:R-:W-:Y:S02]  /*d520*/  ISETP.GE.AND P5, PT, R9, R200, PT ;  /* 0x000000c80900720c */ /* 0x000fe40003fa6270 */
[----:B------:R-:W-:-:S02]  /*d530*/  FMNMX.FTZ R73, R21, R73, !PT ;  /* 0x0000004915497209 */ /* 0x000fc40007810000 */
[----:B------:R-:W-:Y:S02]  /*d540*/  ISETP.LT.OR P2, PT, R2, R198, P2 ;  /* 0x000000c60200720c */ /* 0x000fe40001741670 */
[----:B------:R-:W-:Y:S02]  /*d550*/  FSEL R69, R35, -INF , !P0 ;  /* 0xff80000023457808 */ /* 0x000fe40004000000 */
[----:B------:R-:W-:Y:S02]  /*d560*/  FSEL R35, R169, -INF , !P6 ;  /* 0xff800000a9237808 */ /* 0x000fe40007000000 */
[----:B------:R-:W-:Y:S02]  /*d570*/  FSEL R75, R173, -INF , !P3 ;  /* 0xff800000ad4b7808 */ /* 0x000fe40005800000 */
[----:B------:R-:W-:Y:S02]  /*d580*/  ISETP.LT.OR P6, PT, R9, R197, P5 ;  /* 0x000000c50900720c */ /* 0x000fe40002fc1670 */
[----:B------:R-:W-:-:S02]  /*d590*/  FSEL R23, R60, -INF , !P1 ;  /* 0xff8000003c177808 */ /* 0x000fc40004800000 */
[----:B------:R-:W-:Y:S02]  /*d5a0*/  FMNMX.FTZ R73, R22, R73, !PT ;  /* 0x0000004916497209 */ /* 0x000fe40007810000 */
[----:B------:R-:W-:Y:S02]  /*d5b0*/  FSEL R26, R26, -INF , !P2 ;  /* 0xff8000001a1a7808 */ /* 0x000fe40005000000 */
[C---:B------:R-:W-:Y:S02]  /*d5c0*/  ISETP.GE.AND P3, PT, R8.reuse, R200, PT ;  /* 0x000000c80800720c */ /* 0x040fe40003f66270 */
[----:B------:R-:W-:Y:S02]  /*d5d0*/  ISETP.GE.AND P2, PT, R8, R201, PT ;  /* 0x000000c90800720c */ /* 0x000fe40003f46270 */
[----:B------:R-:W-:Y:S02]  /*d5e0*/  P2R R0, PR, RZ, 0x40 ;  /* 0x00000040ff007803 */ /* 0x000fe40000000000 */
[----:B------:R-:W-:-:S02]  /*d5f0*/  FMNMX.FTZ R73, R23, R73, !PT ;  /* 0x0000004917497209 */ /* 0x000fc40007810000 */
[----:B------:R-:W-:Y:S02]  /*d600*/  ISETP.GE.AND P1, PT, R11, R202, PT ;  /* 0x000000ca0b00720c */ /* 0x000fe40003f26270 */
[C---:B------:R-:W-:Y:S02]  /*d610*/  ISETP.LT.OR P6, PT, R8.reuse, R197, P3 ;  /* 0x000000c50800720c */ /* 0x040fe40001fc1670 */
[C---:B------:R-:W-:Y:S02]  /*d620*/  ISETP.GE.AND P0, PT, R8.reuse, R199, PT ;  /* 0x000000c70800720c */ /* 0x040fe40003f06270 */
[----:B------:R-:W-:Y:S02]  /*d630*/  ISETP.LT.OR P3, PT, R8, R196, P2 ;  /* 0x000000c40800720c */ /* 0x000fe40001761670 */
[----:B------:R-:W-:Y:S02]  /*d640*/  ISETP.NE.AND P2, PT, R27, RZ, PT ;  /* 0x000000ff1b00720c */ /* 0x000fe40003f45270 */
[----:B------:R-:W-:-:S02]  /*d650*/  FMNMX.FTZ R73, R24, R73, !PT ;  /* 0x0000004918497209 */ /* 0x000fc40007810000 */
[----:B------:R-:W-:Y:S02]  /*d660*/  ISETP.LT.OR P1, PT, R11, R198, P1 ;  /* 0x000000c60b00720c */ /* 0x000fe40000f21670 */
[----:B------:R-:W-:Y:S02]  /*d670*/  ISETP.LT.OR P0, PT, R8, R195, P0 ;  /* 0x000000c30800720c */ /* 0x000fe40000701670 */
[----:B------:R-:W-:Y:S02]  /*d680*/  FSEL R45, R168, -INF , !P2 ;  /* 0xff800000a82d7808 */ /* 0x000fe40005000000 */
[----:B------:R-:W-:Y:S02]  /*d690*/  FSEL R47, R160, -INF , !P4 ;  /* 0xff800000a02f7808 */ /* 0x000fe40006000000 */
[----:B------:R-:W-:Y:S02]  /*d6a0*/  ISETP.GE.AND P2, PT, R7, R200, PT ;  /* 0x000000c80700720c */ /* 0x000fe40003f46270 */
[----:B------:R-:W-:-:S02]  /*d6b0*/  FMNMX.FTZ R73, R25, R73, !PT ;  /* 0x0000004919497209 */ /* 0x000fc40007810000 */
[----:B------:R-:W-:Y:S02]  /*d6c0*/  FSEL R68, R42, -INF , !P1 ;  /* 0xff8000002a447808 */ /* 0x000fe40004800000 */
[C---:B------:R-:W-:Y:S02]  /*d6d0*/  ISETP.GE.AND P4, PT, R9.reuse, R201, PT ;  /* 0x000000c90900720c */ /* 0x040fe40003f86270 */
[-C--:B------:R-:W-:Y:S02]  /*d6e0*/  ISETP.GE.AND P1, PT, R9, R199.reuse, PT ;  /* 0x000000c70900720c */ /* 0x080fe40003f26270 */
[----:B------:R-:W-:Y:S02]  /*d6f0*/  P2R R8, PR, RZ, 0x1 ;  /* 0x00000001ff087803 */ /* 0x000fe40000000000 */
[C---:B------:R-:W-:Y:S02]  /*d700*/  ISETP.GE.AND P0, PT, R7.reuse, R199, PT ;  /* 0x000000c70700720c */ /* 0x040fe40003f06270 */
[----:B------:R-:W-:-:S02]  /*d710*/  ISETP.LT.OR P2, PT, R7, R197, P2 ;  /* 0x000000c50700720c */ /* 0x000fc40001741670 */
[----:B------:R-:W-:Y:S02]  /*d720*/  FMNMX.FTZ R73, R26, R73, !PT ;  /* 0x000000491a497209 */ /* 0x000fe40007810000 */
[C---:B------:R-:W-:Y:S02]  /*d730*/  ISETP.LT.OR P5, PT, R9.reuse, R196, P4 ;  /* 0x000000c40900720c */ /* 0x040fe400027a1670 */
[----:B------:R-:W-:Y:S02]  /*d740*/  ISETP.LT.OR P4, PT, R9, R195, P1 ;  /* 0x000000c30900720c */ /* 0x000fe40000f81670 */
[----:B------:R-:W-:Y:S02]  /*d750*/  FSEL R141, R152, -INF , !P6 ;  /* 0xff800000988d7808 */ /* 0x000fe40007000000 */
[----:B------:R-:W-:Y:S02]  /*d760*/  ISETP.NE.AND P1, PT, R0, RZ, PT ;  /* 0x000000ff0000720c */ /* 0x000fe40003f25270 */
[----:B------:R-:W-:-:S02]  /*d770*/  ISETP.GE.AND P6, PT, R6, R201, PT ;  /* 0x000000c90600720c */ /* 0x000fc40003fc6270 */
[----:B------:R-:W-:Y:S02]  /*d780*/  ISETP.LT.OR P0, PT, R7, R195, P0 ;  /* 0x000000c30700720c */ /* 0x000fe40000701670 */
[----:B------:R-:W-:Y:S02]  /*d790*/  P2R R0, PR, RZ, 0x4 ;  /* 0x00000004ff007803 */ /* 0x000fe40000000000 */
[----:B------:R-:W-:Y:S02]  /*d7a0*/  FMNMX.FTZ R73, R68, R73, !PT ;  /* 0x0000004944497209 */ /* 0x000fe40007810000 */
[----:B------:R-:W-:Y:S02]  /*d7b0*/  FSEL R27, R148, -INF , !P5 ;  /* 0xff800000941b7808 */ /* 0x000fe40006800000 */
[C---:B------:R-:W-:Y:S02]  /*d7c0*/  ISETP.GE.AND P5, PT, R6.reuse, R199, PT ;  /* 0x000000c70600720c */ /* 0x040fe40003fa6270 */
[----:B------:R-:W-:-:S02]  /*d7d0*/  ISETP.LT.OR P2, PT, R6, R196, P6 ;  /* 0x000000c40600720c */ /* 0x000fc40003741670 */
[----:B------:R-:W-:Y:S02]  /*d7e0*/  FSEL R156, R156, -INF , !P0 ;  /* 0xff8000009c9c7808 */ /* 0x000fe40004000000 */
[----:B------:R-:W-:Y:S02]  /*d7f0*/  FSEL R140, R158, -INF , !P1 ;  /* 0xff8000009e8c7808 */ /* 0x000fe40004800000 */
[----:B------:R-:W-:Y:S02]  /*d800*/  ISETP.NE.AND P6, PT, R0, RZ, PT ;  /* 0x000000ff0000720c */ /* 0x000fe40003fc5270 */
[----:B------:R-:W-:Y:S02]  /*d810*/  ISETP.GE.AND P0, PT, R4, R199, PT ;  /* 0x000000c70400720c */ /* 0x000fe40003f06270 */
[----:B------:R-:W-:Y:S02]  /*d820*/  FMNMX.FTZ R73, R69, R73, !PT ;  /* 0x0000004945497209 */ /* 0x000fe40007810000 */
[----:B------:R-:W-:-:S02]  /*d830*/  ISETP.GE.AND P1, PT, R7, R201, PT ;  /* 0x000000c90700720c */ /* 0x000fc40003f26270 */
[----:B------:R-:W-:Y:S01]  /*d840*/  FSEL R49, R150, -INF , !P4 ;  /* 0xff80000096317808 */ /* 0x000fe20006000000 */
[----:B------:R-:W1:Y:S01]  /*d850*/  SHFL.BFLY PT, R16, R73, 0x2, 0x1f ;  /* 0x0c401f0049107f89 */ /* 0x000e6200000e0000 */
[C---:B------:R-:W-:Y:S02]  /*d860*/  ISETP.GE.AND P4, PT, R6.reuse, R200, PT ;  /* 0x000000c80600720c */ /* 0x040fe40003f86270 */
[-C--:B------:R-:W-:Y:S02]  /*d870*/  ISETP.LT.OR P5, PT, R6, R195.reuse, P5 ;  /* 0x000000c30600720c */ /* 0x080fe40002fa1670 */
[----:B------:R-:W-:Y:S02]  /*d880*/  FSEL R44, R149, -INF , !P3 ;  /* 0xff800000952c7808 */ /* 0x000fe40005800000 */
[----:B------:R-:W-:Y:S02]  /*d890*/  FSEL R161, R161, -INF , !P6 ;  /* 0xff800000a1a17808 */ /* 0x000fe40007000000 */
[----:B------:R-:W-:-:S02]  /*d8a0*/  ISETP.LT.OR P0, PT, R4, R195, P0 ;  /* 0x000000c30400720c */ /* 0x000fc40000701670 */
[----:B------:R-:W-:Y:S02]  /*d8b0*/  ISETP.LT.OR P3, PT, R7, R196, P1 ;  /* 0x000000c40700720c */ /* 0x000fe40000f61670 */
[C---:B------:R-:W-:Y:S02]  /*d8c0*/  ISETP.GE.AND P6, PT, R5.reuse, R199, PT ;  /* 0x000000c70500720c */ /* 0x040fe40003fc6270 */
[----:B------:R-:W-:Y:S02]  /*d8d0*/  ISETP.LT.OR P1, PT, R6, R197, P4 ;  /* 0x000000c50600720c */ /* 0x000fe40002721670 */
[----:B------:R-:W-:Y:S02]  /*d8e0*/  P2R R0, PR, RZ, 0x20 ;  /* 0x00000020ff007803 */ /* 0x000fe40000000000 */
[----:B------:R-:W-:Y:S02]  /*d8f0*/  P2R R6, PR, RZ, 0x1 ;  /* 0x00000001ff067803 */ /* 0x000fe40000000000 */
[----:B------:R-:W-:-:S02]  /*d900*/  ISETP.LT.OR P6, PT, R5, R195, P6 ;  /* 0x000000c30500720c */ /* 0x000fc400037c1670 */
[----:B------:R-:W-:Y:S02]  /*d910*/  ISETP.GE.AND P0, PT, R3, R199, PT ;  /* 0x000000c70300720c */ /* 0x000fe40003f06270 */
[----:B------:R-:W-:Y:S02]  /*d920*/  ISETP.GE.AND P5, PT, R4, R200, PT ;  /* 0x000000c80400720c */ /* 0x000fe40003fa6270 */
[----:B------:R-:W-:Y:S02]  /*d930*/  FSEL R164, R164, -INF , !P1 ;  /* 0xff800000a4a47808 */ /* 0x000fe40004800000 */
[----:B------:R-:W-:Y:S02]  /*d940*/  FSEL R144, R74, -INF , !P2 ;  /* 0xff8000004a907808 */ /* 0x000fe40005000000 */
[----:B------:R-:W-:Y:S02]  /*d950*/  ISETP.GE.AND P1, PT, R4, R201, PT ;  /* 0x000000c90400720c */ /* 0x000fe40003f26270 */
[----:B------:R-:W-:-:S02]  /*d960*/  ISETP.NE.AND P2, PT, R0, RZ, PT ;  /* 0x000000ff0000720c */ /* 0x000fc40003f45270 */
[----:B------:R-:W-:Y:S02]  /*d970*/  FMNMX.FTZ R0, R155, R28, !PT ;  /* 0x0000001c9b007209 */ /* 0x000fe40007810000 */
[----:B------:R-:W-:Y:S02]  /*d980*/  P2R R7, PR, RZ, 0x40 ;  /* 0x00000040ff077803 */ /* 0x000fe40000000000 */
[----:B------:R-:W-:Y:S02]  /*d990*/  ISETP.LT.OR P0, PT, R3, R195, P0 ;  /* 0x000000c30300720c */ /* 0x000fe40000701670 */
[----:B------:R-:W-:Y:S02]  /*d9a0*/  ISETP.NE.AND P4, PT, R8, RZ, PT ;  /* 0x000000ff0800720c */ /* 0x000fe40003f85270 */
[C---:B------:R-:W-:Y:S02]  /*d9b0*/  ISETP.LT.OR P6, PT, R4.reuse, R197, P5 ;  /* 0x000000c50400720c */ /* 0x040fe40002fc1670 */
[----:B------:R-:W-:-:S02]  /*d9c0*/  ISETP.LT.OR P5, PT, R4, R196, P1 ;  /* 0x000000c40400720c */ /* 0x000fc40000fa1670 */
[----:B------:R-:W-:Y:S02]  /*d9d0*/  FMNMX.FTZ R4, R30, R0, !PT ;  /* 0x000000001e047209 */ /* 0x000fe40007810000 */
[----:B------:R-:W-:Y:S02]  /*d9e0*/  P2R R0, PR, RZ, 0x1 ;  /* 0x00000001ff007803 */ /* 0x000fe40000000000 */
[----:B------:R-:W-:Y:S02]  /*d9f0*/  FSEL R50, R151, -INF , !P4 ;  /* 0xff80000097327808 */ /* 0x000fe40006000000 */
[----:B------:R-:W-:Y:S02]  /*da00*/  ISETP.GE.AND P4, PT, R5, R200, PT ;  /* 0x000000c80500720c */ /* 0x000fe40003f86270 */
[----:B------:R-:W-:Y:S02]  /*da10*/  FSEL R173, R64, -INF , !P6 ;  /* 0xff80000040ad7808 */ /* 0x000fe40007000000 */
[----:B------:R-:W-:-:S02]  /*da20*/  ISETP.NE.AND P6, PT, R0, RZ, PT ;  /* 0x000000ff0000720c */ /* 0x000fc40003fc5270 */
[----:B------:R-:W-:Y:S02]  /*da30*/  FSEL R142, R145, -INF , !P3 ;  /* 0xff800000918e7808 */ /* 0x000fe40005800000 */
[----:B------:R-:W-:Y:S02]  /*da40*/  FMNMX.FTZ R0, R32, R4, !PT ;  /* 0x0000000420007209 */ /* 0x000fe40007810000 */
[C---:B------:R-:W-:Y:S02]  /*da50*/  ISETP.LT.OR P3, PT, R5.reuse, R197, P4 ;  /* 0x000000c50500720c */ /* 0x040fe40002761670 */
[----:B------:R-:W-:Y:S02]  /*da60*/  ISETP.GE.AND P4, PT, R5, R201, PT ;  /* 0x000000c90500720c */ /* 0x000fe40003f86270 */
[----:B------:R-:W-:Y:S02]  /*da70*/  FMNMX.FTZ R0, R29, R0, !PT ;  /* 0x000000001d007209 */ /* 0x000fe40007810000 */
[----:B------:R-:W-:-:S02]  /*da80*/  ISETP.LT.OR P4, PT, R5, R196, P4 ;  /* 0x000000c40500720c */ /* 0x000fc40002781670 */
[----:B------:R-:W-:Y:S02]  /*da90*/  FSEL R157, R157, -INF , !P2 ;  /* 0xff8000009d9d7808 */ /* 0x000fe40005000000 */
[C---:B------:R-:W-:Y:S02]  /*daa0*/  ISETP.GE.AND P2, PT, R3.reuse, R200, PT ;  /* 0x000000c80300720c */ /* 0x040fe40003f46270 */
[----:B------:R-:W-:Y:S02]  /*dab0*/  ISETP.GE.AND P1, PT, R3, R201, PT ;  /* 0x000000c90300720c */ /* 0x000fe40003f26270 */
[----:B-1----:R-:W-:Y:S02]  /*dac0*/  FMNMX.FTZ R73, R73, R16, !PT ;  /* 0x0000001049497209 */ /* 0x002fe40007810000 */
[----:B------:R-:W-:Y:S02]  /*dad0*/  FMNMX.FTZ R0, R143, R0, !PT ;  /* 0x000000008f007209 */ /* 0x000fe40007810000 */
[----:B------:R-:W-:Y:S01]  /*dae0*/  FSEL R170, R65, -INF , !P3 ;  /* 0xff80000041aa7808 */ /* 0x000fe20005800000 */
[----:B------:R-:W1:Y:S01]  /*daf0*/  SHFL.BFLY PT, R5, R73, 0x1, 0x1f ;  /* 0x0c201f0049057f89 */ /* 0x000e6200000e0000 */
[----:B------:R-:W-:-:S02]  /*db00*/  FSEL R152, R62, -INF , !P4 ;  /* 0xff8000003e987808 */ /* 0x000fc40006000000 */
[C---:B------:R-:W-:Y:S02]  /*db10*/  ISETP.LT.OR P3, PT, R3.reuse, R197, P2 ;  /* 0x000000c50300720c */ /* 0x040fe40001761670 */
[----:B------:R-:W-:Y:S02]  /*db20*/  ISETP.LT.OR P4, PT, R3, R196, P1 ;  /* 0x000000c40300720c */ /* 0x000fe40000f81670 */
[C---:B------:R-:W-:Y:S02]  /*db30*/  ISETP.GE.AND P2, PT, R2.reuse, R200, PT ;  /* 0x000000c80200720c */ /* 0x040fe40003f46270 */
[C---:B------:R-:W-:Y:S02]  /*db40*/  ISETP.GE.AND P1, PT, R2.reuse, R201, PT ;  /* 0x000000c90200720c */ /* 0x040fe40003f26270 */
[----:B------:R-:W-:Y:S02]  /*db50*/  ISETP.GE.AND P0, PT, R2, R199, PT ;  /* 0x000000c70200720c */ /* 0x000fe40003f06270 */
[----:B------:R-:W-:-:S02]  /*db60*/  FMNMX.FTZ R0, R75, R0, !PT ;  /* 0x000000004b007209 */ /* 0x000fc40007810000 */
[----:B------:R-:W-:Y:S02]  /*db70*/  FSEL R151, R63, -INF , !P5 ;  /* 0xff8000003f977808 */ /* 0x000fe40006800000 */
[C---:B------:R-:W-:Y:S02]  /*db80*/  ISETP.LT.OR P2, PT, R2.reuse, R197, P2 ;  /* 0x000000c50200720c */ /* 0x040fe40001741670 */
[C---:B------:R-:W-:Y:S02]  /*db90*/  ISETP.LT.OR P1, PT, R2.reuse, R196, P1 ;  /* 0x000000c40200720c */ /* 0x040fe40000f21670 */
[----:B------:R-:W-:Y:S02]  /*dba0*/  ISETP.LT.OR P5, PT, R2, R195, P0 ;  /* 0x000000c30200720c */ /* 0x000fe400007a1670 */
        /* <DEDUP_REMOVED lines=12> */
[----:B-1----:R-:W-:Y:S02]  /*dc70*/  FMNMX.FTZ R73, R73, R5, !PT ;  /* 0x0000000549497209 */ /* 0x002fe40007810000 */
[----:B------:R-:W-:-:S02]  /*dc80*/  FMNMX.FTZ R4, R35, R2, !PT ;  /* 0x0000000223047209 */ /* 0x000fc40007810000 */
[----:B------:R-:W-:Y:S01]  /*dc90*/  ISETP.GE.AND P0, PT, R11, R200, PT ;  /* 0x000000c80b00720c */ /* 0x000fe20003f06270 */
[----:B------:R-:W-:Y:S01]  /*dca0*/  FMUL.FTZ R0, R73, UR6 ;  /* 0x0000000649007c20 */ /* 0x000fe20008410000 */
[----:B------:R-:W-:Y:S02]  /*dcb0*/  FSEL R171, R53, -INF , !P2 ;  /* 0xff80000035ab7808 */ /* 0x000fe40005000000 */
[----:B------:R-:W-:Y:S02]  /*dcc0*/  FMNMX.FTZ R3, R174, R3, !PT ;  /* 0x00000003ae037209 */ /* 0x000fe40007810000 */
[----:B------:R-:W-:Y:S02]  /*dcd0*/  FMNMX.FTZ R2, R153, R39, !PT ;  /* 0x0000002799027209 */ /* 0x000fe40007810000 */
[----:B------:R-:W-:Y:S02]  /*dce0*/  FMNMX.FTZ R4, R27, R4, !PT ;  /* 0x000000041b047209 */ /* 0x000fe40007810000 */
[----:B------:R-:W-:-:S02]  /*dcf0*/  FSETP.NEU.FTZ.AND P3, PT, R73, -INF , PT ;  /* 0xff8000004900780b */ /* 0x000fc40003f7d000 */
[----:B------:R-:W-:Y:S02]  /*dd00*/  ISETP.LT.OR P0, PT, R11, R197, P0 ;  /* 0x000000c50b00720c */ /* 0x000fe40000701670 */
[----:B------:R-:W-:Y:S02]  /*dd10*/  FMNMX.FTZ R72, R171, R3, !PT ;  /* 0x00000003ab487209 */ /* 0x000fe40007810000 */
[----:B------:R-:W-:Y:S02]  /*dd20*/  FMNMX.FTZ R2, R41, R2, !PT ;  /* 0x0000000229027209 */ /* 0x000fe40007810000 */
[----:B------:R-:W-:Y:S02]  /*dd30*/  ISETP.GE.AND P2, PT, R10, R200, PT ;  /* 0x000000c80a00720c */ /* 0x000fe40003f46270 */
[----:B------:R-:W-:Y:S02]  /*dd40*/  FMNMX.FTZ R3, R44, R4, !PT ;  /* 0x000000042c037209 */ /* 0x000fe40007810000 */
[----:B------:R-:W-:-:S02]  /*dd50*/  FSEL R0, R0, RZ, P3 ;  /* 0x000000ff00007208 */ /* 0x000fc40001800000 */
[----:B------:R-:W-:Y:S02]  /*dd60*/  FSEL R218, R43, -INF , !P0 ;  /* 0xff8000002bda7808 */ /* 0x000fe40004000000 */
[----:B------:R-:W-:Y:S01]  /*dd70*/  FMNMX.FTZ R2, R40, R2, !PT ;  /* 0x0000000228027209 */ /* 0x000fe20007810000 */
[--C-:B------:R-:W-:Y:S01]  /*dd80*/  FFMA.FTZ R4, R17, UR6, -R0.reuse ;  /* 0x0000000611047c23 */ /* 0x100fe20008010800 */
[----:B------:R-:W-:Y:S01]  /*dd90*/  ISETP.LT.OR P0, PT, R10, R197, P2 ;  /* 0x000000c50a00720c */ /* 0x000fe20001701670 */
[--C-:B------:R-:W-:Y:S01]  /*dda0*/  FFMA.FTZ R12, R12, UR6, -R0.reuse ;  /* 0x000000060c0c7c23 */ /* 0x100fe20008010800 */
[----:B------:R-:W-:Y:S01]  /*ddb0*/  FMNMX.FTZ R3, R142, R3, !PT ;  /* 0x000000038e037209 */ /* 0x000fe20007810000 */
[----:B------:R1:W-:Y:S01]  /*ddc0*/  MUFU.EX2 R220, R4 ;  /* 0x0000000400dc7308 */ /* 0x0003e20000000800 */
[----:B------:R-:W-:Y:S01]  /*ddd0*/  FMNMX.FTZ R2, R38, R2, !PT ;  /* 0x0000000226027209 */ /* 0x000fe20007810000 */
[--C-:B------:R-:W-:Y:S01]  /*dde0*/  FFMA.FTZ R13, R13, UR6, -R0.reuse ;  /* 0x000000060d0d7c23 */ /* 0x100fe20008010800 */
[----:B------:R-:W-:Y:S01]  /*ddf0*/  FSEL R217, R46, -INF , !P0 ;  /* 0xff8000002ed97808 */ /* 0x000fe20004000000 */
[----:B------:R-:W-:Y:S01]  /*de00*/  FFMA.FTZ R14, R14, UR6, -R0 ;  /* 0x000000060e0e7c23 */ /* 0x000fe20008010800 */
[----:B------:R-:W-:-:S02]  /*de10*/  FMNMX.FTZ R72, R218, R72, !PT ;  /* 0x00000048da487209 */ /* 0x000fc40007810000 */
[----:B------:R-:W-:Y:S01]  /*de20*/  FMNMX.FTZ R3, R144, R3, !PT ;  /* 0x0000000390037209 */ /* 0x000fe20007810000 */
[----:B------:R-:W-:Y:S01]  /*de30*/  MUFU.EX2 R223, R12 ;  /* 0x0000000c00df7308 */ /* 0x000fe20000000800 */
[----:B------:R-:W-:Y:S02]  /*de40*/  FMNMX.FTZ R2, R47, R2, !PT ;  /* 0x000000022f027209 */ /* 0x000fe40007810000 */
[----:B------:R-:W-:Y:S02]  /*de50*/  FMNMX.FTZ R72, R217, R72, !PT ;  /* 0x00000048d9487209 */ /* 0x000fe40007810000 */
[----:B------:R-:W-:Y:S02]  /*de60*/  FSEL R176, R51, -INF , !P4 ;  /* 0xff80000033b07808 */ /* 0x000fe40006000000 */
[----:B------:R-:W-:Y:S01]  /*de70*/  ISETP.NE.AND P4, PT, R6, RZ, PT ;  /* 0x000000ff0600720c */ /* 0x000fe20003f85270 */
[----:B------:R-:W2:Y:S01]  /*de80*/  SHFL.BFLY PT, R5, R72, 0x2, 0x1f ;  /* 0x0c401f0048057f89 */ /* 0x000ea200000e0000 */
[----:B-1----:R-:W-:Y:S01]  /*de90*/  FMNMX.FTZ R4, R152, R3, !PT ;  /* 0x0000000398047209 */ /* 0x002fe20007810000 */
[----:B------:R-:W-:Y:S01]  /*dea0*/  FFMA.FTZ R3, R19, UR6, -R0 ;  /* 0x0000000613037c23 */ /* 0x000fe20008010800 */
[----:B------:R-:W-:Y:S01]  /*deb0*/  FSEL R177, R48, -INF , !P1 ;  /* 0xff80000030b17808 */ /* 0x000fe20004800000 */
[----:B------:R-:W1:Y:S01]  /*dec0*/  MUFU.EX2 R221, R13 ;  /* 0x0000000d00dd7308 */ /* 0x000e620000000800 */
[----:B------:R-:W-:-:S02]  /*ded0*/  ISETP.GE.AND P0, PT, R11, R199, PT ;  /* 0x000000c70b00720c */ /* 0x000fc40003f06270 */
[----:B------:R-:W-:Y:S02]  /*dee0*/  FMNMX.FTZ R2, R45, R2, !PT ;  /* 0x000000022d027209 */ /* 0x000fe40007810000 */
[----:B------:R-:W-:Y:S02]  /*def0*/  ISETP.GE.AND P1, PT, R11, R201, PT ;  /* 0x000000c90b00720c */ /* 0x000fe40003f26270 */
[----:B------:R-:W-:Y:S01]  /*df00*/  FMNMX.FTZ R6, R151, R4, !PT ;  /* 0x0000000497067209 */ /* 0x000fe20007810000 */
[----:B------:R3:W-:Y:S01]  /*df10*/  MUFU.EX2 R219, R3 ;  /* 0x0000000300db7308 */ /* 0x0007e20000000800 */
[----:B------:R-:W-:Y:S02]  /*df20*/  ISETP.LT.OR P2, PT, R11, R195, P0 ;  /* 0x000000c30b00720c */ /* 0x000fe40000741670 */
[----:B------:R-:W-:Y:S02]  /*df30*/  FMNMX.FTZ R4, R49, R2, !PT ;  /* 0x0000000231047209 */ /* 0x000fe40007810000 */
[----:B------:R-:W-:-:S02]  /*df40*/  ISETP.LT.OR P1, PT, R11, R196, P1 ;  /* 0x000000c40b00720c */ /* 0x000fc40000f21670 */
[----:B------:R-:W-:Y:S01]  /*df50*/  ISETP.GE.AND P0, PT, R10, R201, PT ;  /* 0x000000c90a00720c */ /* 0x000fe20003f06270 */
[----:B------:R-:W-:Y:S01]  /*df60*/  MUFU.EX2 R222, R14 ;  /* 0x0000000e00de7308 */ /* 0x000fe20000000800 */
[----:B------:R-:W-:Y:S02]  /*df70*/  FMNMX.FTZ R2, R176, R6, !PT ;  /* 0x00000006b0027209 */ /* 0x000fe40007810000 */
[----:B------:R-:W-:Y:S02]  /*df80*/  FSEL R160, R52, -INF , !P1 ;  /* 0xff80000034a07808 */ /* 0x000fe40004800000 */
[----:B------:R-:W-:Y:S02]  /*df90*/  ISETP.LT.OR P0, PT, R10, R196, P0 ;  /* 0x000000c40a00720c */ /* 0x000fe40000701670 */
[----:B------:R-:W-:Y:S02]  /*dfa0*/  FMNMX.FTZ R2, R177, R2, !PT ;  /* 0x00000002b1027209 */ /* 0x000fe40007810000 */
[----:B------:R-:W-:Y:S01]  /*dfb0*/  FMNMX.FTZ R4, R50, R4, !PT ;  /* 0x0000000432047209 */ /* 0x000fe20007810000 */
[----:B---3--:R-:W-:Y:S01]  /*dfc0*/  FFMA.FTZ R3, R15, UR6, -R0 ;  /* 0x000000060f037c23 */ /* 0x008fe20008010800 */
[----:B------:R-:W-:-:S02]  /*dfd0*/  ISETP.NE.AND P1, PT, R7, RZ, PT ;  /* 0x000000ff0700720c */ /* 0x000fc40003f25270 */
[----:B------:R-:W-:Y:S01]  /*dfe0*/  FSEL R162, R54, -INF , !P0 ;  /* 0xff80000036a27808 */ /* 0x000fe20004000000 */
[----:B------:R3:W-:Y:S01]  /*dff0*/  MUFU.EX2 R216, R3 ;  /* 0x0000000300d87308 */ /* 0x0007e20000000800 */
[----:B------:R-:W-:Y:S02]  /*e000*/  FMNMX.FTZ R2, R160, R2, !PT ;  /* 0x00000002a0027209 */ /* 0x000fe40007810000 */
[----:B------:R-:W-:Y:S02]  /*e010*/  FMNMX.FTZ R4, R156, R4, !PT ;  /* 0x000000049c047209 */ /* 0x000fe40007810000 */
[----:B------:R-:W-:Y:S02]  /*e020*/  FSEL R51, R70, -INF , !P1 ;  /* 0xff80000046337808 */ /* 0x000fe40004800000 */
[----:B------:R-:W-:Y:S02]  /*e030*/  FMNMX.FTZ R2, R162, R2, !PT ;  /* 0x00000002a2027209 */ /* 0x000fe40007810000 */
[----:B------:R-:W-:-:S02]  /*e040*/  FMNMX.FTZ R70, R157, R4, !PT ;  /* 0x000000049d467209 */ /* 0x000fc40007810000 */
[----:B------:R-:W-:Y:S01]  /*e050*/  FSEL R74, R71, -INF , !P4 ;  /* 0xff800000474a7808 */ /* 0x000fe20006000000 */
[----:B------:R-:W4:Y:S01]  /*e060*/  SHFL.BFLY PT, R4, R2, 0x2, 0x1f ;  /* 0x0c401f0002047f89 */ /* 0x000f2200000e0000 */
[----:B------:R-:W-:Y:S02]  /*e070*/  FMNMX.FTZ R70, R51, R70, !PT ;  /* 0x0000004633467209 */ /* 0x000fe40007810000 */
[----:B--2---:R-:W-:Y:S02]  /*e080*/  FMNMX.FTZ R72, R72, R5, !PT ;  /* 0x0000000548487209 */ /* 0x004fe40007810000 */
[----:B------:R-:W-:Y:S01]  /*e090*/  FSEL R158, R59, -INF , !P6 ;  /* 0xff8000003b9e7808 */ /* 0x000fe20007000000 */
[----:B---3--:R-:W-:Y:S01]  /*e0a0*/  FFMA.FTZ R3, R18, UR6, -R0 ;  /* 0x0000000612037c23 */ /* 0x008fe20008010800 */
[----:B------:R-:W-:Y:S01]  /*e0b0*/  FMNMX.FTZ R70, R74, R70, !PT ;  /* 0x000000464a467209 */ /* 0x000fe20007810000 */
[----:B------:R-:W2:Y:S01]  /*e0c0*/  SHFL.BFLY PT, R5, R72, 0x1, 0x1f ;  /* 0x0c201f0048057f89 */ /* 0x000ea200000e0000 */
[----:B------:R-:W-:Y:S01]  /*e0d0*/  ISETP.GE.AND P0, PT, R10, R199, PT ;  /* 0x000000c70a00720c */ /* 0x000fe20003f06270 */
[----:B------:R3:W-:Y:S01]  /*e0e0*/  MUFU.EX2 R215, R3 ;  /* 0x0000000300d77308 */ /* 0x0007e20000000800 */
[----:B------:R-:W-:Y:S01]  /*e0f0*/  FSEL R159, R58, -INF , !P5 ;  /* 0xff8000003a9f7808 */ /* 0x000fe20006800000 */
[----:B------:R-:W-:Y:S01]  /*e100*/  LDSM.16.MT88.4 R16, [R181+0x6000] ;  /* 0x00600000b510783b */ /* 0x000fe20000004200 */
[----:B------:R-:W-:-:S02]  /*e110*/  FMNMX.FTZ R70, R158, R70, !PT ;  /* 0x000000469e467209 */ /* 0x000fc40007810000 */
[----:B------:R-:W-:Y:S02]  /*e120*/  ISETP.LT.OR P0, PT, R10, R195, P0 ;  /* 0x000000c30a00720c */ /* 0x000fe40000701670 */
[----:B------:R-:W-:Y:S02]  /*e130*/  FSEL R168, R57, -INF , !P2 ;  /* 0xff80000039a87808 */ /* 0x000fe40005000000 */
[----:B------:R-:W-:Y:S02]  /*e140*/  FMNMX.FTZ R70, R159, R70, !PT ;  /* 0x000000469f467209 */ /* 0x000fe40007810000 */
[----:B------:R-:W-:Y:S02]  /*e150*/  FSEL R166, R56, -INF , !P0 ;  /* 0xff80000038a67808 */ /* 0x000fe40004000000 */
[----:B------:R-:W-:Y:S02]  /*e160*/  FMNMX.FTZ R70, R168, R70, !PT ;  /* 0x00000046a8467209 */ /* 0x000fe40007810000 */
[----:B----4-:R-:W-:Y:S01]  /*e170*/  FMNMX.FTZ R2, R2, R4, !PT ;  /* 0x0000000402027209 */ /* 0x010fe20007810000 */
[----:B---3--:R-:W-:Y:S01]  /*e180*/  FFMA.FTZ R3, R20, UR6, -R0 ;  /* 0x0000000614037c23 */ /* 0x008fe20008010800 */
[----:B------:R-:W-:-:S03]  /*e190*/  FMNMX.FTZ R70, R166, R70, !PT ;  /* 0x00000046a6467209 */ /* 0x000fc60007810000 */
[----:B------:R-:W3:Y:S01]  /*e1a0*/  SHFL.BFLY PT, R71, R2, 0x1, 0x1f ;  /* 0x0c201f0002477f89 */ /* 0x000ee200000e0000 */
[----:B------:R4:W-:Y:S01]  /*e1b0*/  MUFU.EX2 R214, R3 ;  /* 0x0000000300d67308 */ /* 0x0009e20000000800 */
[----:B--2---:R-:W-:Y:S02]  /*e1c0*/  FMNMX.FTZ R72, R72, R5, !PT ;  /* 0x0000000548487209 */ /* 0x004fe40007810000 */
[----:B------:R-:W2:Y:S01]  /*e1d0*/  SHFL.BFLY PT, R4, R70, 0x2, 0x1f ;  /* 0x0c401f0046047f89 */ /* 0x000ea200000e0000 */
[----:B-1----:R-:W-:Y:S02]  /*e1e0*/  F2FP.BF16.F32.PACK_AB R10, R220, R221 ;  /* 0x000000dddc0a723e */ /* 0x002fe400000010ff */
[C---:B------:R-:W-:Y:S01]  /*e1f0*/  FMUL.FTZ R12, R72.reuse, UR6 ;  /* 0x00000006480c7c20 */ /* 0x040fe20008410000 */
[----:B------:R-:W-:-:S04]  /*e200*/  FSETP.NEU.FTZ.AND P2, PT, R72, -INF , PT ;  /* 0xff8000004800780b */ /* 0x000fc80003f5d000 */
[----:B------:R-:W-:Y:S01]  /*e210*/  FSEL R12, R12, RZ, P2 ;  /* 0x000000ff0c0c7208 */ /* 0x000fe20001000000 */
[----:B----4-:R-:W-:-:S04]  /*e220*/  FFMA.FTZ R3, R21, UR6, -R0 ;  /* 0x0000000615037c23 */ /* 0x010fc80008010800 */
[----:B------:R1:W-:Y:S01]  /*e230*/  MUFU.EX2 R212, R3 ;  /* 0x0000000300d47308 */ /* 0x0003e20000000800 */
[----:B---3--:R-:W-:Y:S01]  /*e240*/  FMNMX.FTZ R71, R2, R71, !PT ;  /* 0x0000004702477209 */ /* 0x008fe20007810000 */
[----:B------:R-:W-:Y:S01]  /*e250*/  FFMA.FTZ R2, R32, UR6, -R12 ;  /* 0x0000000620027c23 */ /* 0x000fe2000801080c */
[----:B--2---:R-:W-:Y:S02]  /*e260*/  FMNMX.FTZ R70, R70, R4, !PT ;  /* 0x0000000446467209 */ /* 0x004fe40007810000 */
[----:B------:R-:W-:-:S03]  /*e270*/  FSETP.NEU.FTZ.AND P1, PT, R71, -INF , PT ;  /* 0xff8000004700780b */ /* 0x000fc60003f3d000 */
[----:B------:R2:W-:Y:S01]  /*e280*/  MUFU.EX2 R233, R2 ;  /* 0x0000000200e97308 */ /* 0x0005e20000000800 */
[----:B------:R-:W3:Y:S01]  /*e290*/  SHFL.BFLY PT, R4, R70, 0x1, 0x1f ;  /* 0x0c201f0046047f89 */ /* 0x000ee200000e0000 */
[----:B------:R-:W-:Y:S01]  /*e2a0*/  FSEL R5, R71, RZ, P1 ;  /* 0x000000ff47057208 */ /* 0x000fe20000800000 */
[----:B-1----:R-:W-:-:S04]  /*e2b0*/  FFMA.FTZ R3, R22, UR6, -R0 ;  /* 0x0000000616037c23 */ /* 0x002fc80008010800 */
[----:B------:R-:W-:Y:S01]  /*e2c0*/  FADD.FTZ R6, R154, -R5 ;  /* 0x800000059a067221 */ /* 0x000fe20000010000 */
[----:B------:R1:W-:Y:S03]  /*e2d0*/  MUFU.EX2 R210, R3 ;  /* 0x0000000300d27308 */ /* 0x0003e60000000800 */
[----:B------:R-:W-:Y:S01]  /*e2e0*/  FMUL.FTZ R6, R6, UR6 ;  /* 0x0000000606067c20 */ /* 0x000fe20008410000 */
[----:B--2---:R-:W-:-:S04]  /*e2f0*/  FFMA.FTZ R2, R29, UR6, -R12 ;  /* 0x000000061d027c23 */ /* 0x004fc8000801080c */
[----:B------:R-:W2:Y:S01]  /*e300*/  MUFU.EX2 R48, R6 ;  /* 0x0000000600307308 */ /* 0x000ea20000000800 */
[----:B---3--:R-:W-:-:S07]  /*e310*/  FMNMX.FTZ R70, R70, R4, !PT ;  /* 0x0000000446467209 */ /* 0x008fce0007810000 */
[----:B------:R-:W3:Y:S01]  /*e320*/  MUFU.EX2 R234, R2 ;  /* 0x0000000200ea7308 */ /* 0x000ee20000000800 */
[--C-:B-1----:R-:W-:Y:S01]  /*e330*/  FFMA.FTZ R3, R23, UR6, -R0.reuse ;  /* 0x0000000617037c23 */ /* 0x102fe20008010800 */
[C---:B------:R-:W-:Y:S01]  /*e340*/  FSETP.NEU.FTZ.AND P0, PT, R70.reuse, -INF , PT ;  /* 0xff8000004600780b */ /* 0x040fe20003f1d000 */
[----:B------:R-:W1:Y:S03]  /*e350*/  LDSM.16.MT88.4 R20, [R184+0x6000] ;  /* 0x00600000b814783b */ /* 0x000e660000004200 */
[----:B------:R-:W-:Y:S02]  /*e360*/  FSEL R5, R70, RZ, P0 ;  /* 0x000000ff46057208 */ /* 0x000fe40000000000 */
[----:B------:R4:W-:Y:S01]  /*e370*/  MUFU.EX2 R204, R3 ;  /* 0x0000000300cc7308 */ /* 0x0009e20000000800 */
        /* <DEDUP_REMOVED lines=16> */
[----:B----4-:R-:W-:Y:S01]  /*e480*/  FFMA.FTZ R3, R24, UR6, -R0 ;  /* 0x0000000618037c23 */ /* 0x010fe20008010800 */
[----:B---3--:R-:W-:-:S03]  /*e490*/  F2FP.BF16.F32.PACK_AB R11, R234, R233 ;  /* 0x000000e9ea0b723e */ /* 0x008fc600000010ff */
        /* <DEDUP_REMOVED lines=19> */
[----:B------:R-:W3:Y:S05]  /*e5d0*/  LDSM.16.MT88.4 R28, [R182+0x6000] ;  /* 0x00600000b61c783b */ /* 0x000eea0000004200 */
[----:B------:R-:W-:Y:S01]  /*e5e0*/  MUFU.EX2 R175, R4 ;  /* 0x0000000400af7308 */ /* 0x000fe20000000800 */
[----:B--2---:R-:W-:-:S07]  /*e5f0*/  FFMA.FTZ R2, R36, UR6, -R3 ;  /* 0x0000000624027c23 */ /* 0x004fce0008010803 */
[----:B------:R2:W4:Y:S02]  /*e600*/  MUFU.EX2 R172, R2 ;  /* 0x0000000200ac7308 */ /* 0x0005240000000800 */
[----:B--2---:R-:W-:Y:S01]  /*e610*/  FMUL.FTZ R2, R70, UR6 ;  /* 0x0000000646027c20 */ /* 0x004fe20008410000 */
[----:B----4-:R-:W-:-:S04]  /*e620*/  F2FP.BF16.F32.PACK_AB R6, R231, R172 ;  /* 0x000000ace706723e */ /* 0x010fc800000010ff */
[----:B------:R-:W-:-:S05]  /*e630*/  FSEL R2, R2, RZ, P0 ;  /* 0x000000ff02027208 */ /* 0x000fca0000000000 */
[----:B------:R-:W-:-:S04]  /*e640*/  FFMA.FTZ R4, R39, UR6, -R2 ;  /* 0x0000000627047c23 */ /* 0x000fc80008010802 */
[----:B------:R2:W-:Y:S02]  /*e650*/  MUFU.EX2 R163, R4 ;  /* 0x0000000400a37308 */ /* 0x0005e40000000800 */
[----:B--2---:R-:W-:-:S06]  /*e660*/  FFMA.FTZ R4, R41, UR6, -R2 ;  /* 0x0000000629047c23 */ /* 0x004fcc0008010802 */
[----:B------:R2:W-:Y:S02]  /*e670*/  MUFU.EX2 R228, R4 ;  /* 0x0000000400e47308 */ /* 0x0005e40000000800 */
[----:B--2---:R-:W-:-:S06]  /*e680*/  FFMA.FTZ R4, R40, UR6, -R2 ;  /* 0x0000000628047c23 */ /* 0x004fcc0008010802 */
[----:B------:R2:W-:Y:S02]  /*e690*/  MUFU.EX2 R165, R4 ;  /* 0x0000000400a57308 */ /* 0x0005e40000000800 */
[----:B--2---:R-:W-:Y:S02]  /*e6a0*/  FFMA.FTZ R4, R38, UR6, -R2 ;  /* 0x0000000626047c23 */ /* 0x004fe40008010802 */
[----:B------:R-:W2:Y:S04]  /*e6b0*/  LDSM.16.MT88.4 R36, [R183+0x6000] ;  /* 0x00600000b724783b */ /* 0x000ea80000004200 */
[----:B------:R4:W5:Y:S02]  /*e6c0*/  MUFU.EX2 R229, R4 ;  /* 0x0000000400e57308 */ /* 0x0009640000000800 */
[----:B----4-:R-:W-:Y:S01]  /*e6d0*/  FADD.FTZ R4, R153, -R5 ;  /* 0x8000000599047221 */ /* 0x010fe20000010000 */
[----:B------:R-:W-:-:S02]  /*e6e0*/  FSEL R5, R73, RZ, P3 ;  /* 0x000000ff49057208 */ /* 0x000fc40001800000 */
[----:B-----5:R-:W-:Y:S01]  /*e6f0*/  F2FP.BF16.F32.PACK_AB R7, R229, R165 ;  /* 0x000000a5e507723e */ /* 0x020fe200000010ff */
[----:B------:R-:W-:Y:S02]  /*e700*/  FMUL.FTZ R4, R4, UR6 ;  /* 0x0000000604047c20 */ /* 0x000fe40008410000 */
[----:B------:R-:W-:Y:S02]  /*e710*/  FADD.FTZ R5, R167, -R5 ;  /* 0x80000005a7057221 */ /* 0x000fe40000010000 */
[----:B------:R4:W5:Y:S02]  /*e720*/  MUFU.EX2 R15, R4 ;  /* 0x00000004000f7308 */ /* 0x0009640000000800 */
[----:B------:R-:W-:-:S06]  /*e730*/  FMUL.FTZ R5, R5, UR6 ;  /* 0x0000000605057c20 */ /* 0x000fcc0008410000 */
[----:B------:R1:W3:Y:S01]  /*e740*/  MUFU.EX2 R13, R5 ;  /* 0x00000005000d7308 */ /* 0x0002e20000000800 */
[----:B----4-:R-:W-:Y:S01]  /*e750*/  FFMA.FTZ R4, R35, UR6, -R3 ;  /* 0x0000000623047c23 */ /* 0x010fe20008010803 */
[-C--:B-----5:R-:W-:Y:S01]  /*e760*/  FMUL.FTZ R78, R78, R15.reuse ;  /* 0x0000000f4e4e7220 */ /* 0x0a0fe20000410000 */
[-C--:B------:R-:W-:Y:S01]  /*e770*/  FMUL.FTZ R79, R79, R15.reuse ;  /* 0x0000000f4f4f7220 */ /* 0x080fe20000410000 */
[----:B------:R-:W-:-:S04]  /*e780*/  FMUL.FTZ R90, R90, R15 ;  /* 0x0000000f5a5a7220 */ /* 0x000fc80000410000 */
[----:B------:R4:W-:Y:S01]  /*e790*/  MUFU.EX2 R227, R4 ;  /* 0x0000000400e37308 */ /* 0x0009e20000000800 */
[-C--:B------:R-:W-:Y:S01]  /*e7a0*/  FMUL.FTZ R91, R91, R15.reuse ;  /* 0x0000000f5b5b7220 */ /* 0x080fe20000410000 */
[-C--:B------:R-:W-:Y:S01]  /*e7b0*/  FMUL.FTZ R98, R98, R15.reuse ;  /* 0x0000000f62627220 */ /* 0x080fe20000410000 */
[----:B------:R-:W-:Y:S01]  /*e7c0*/  FMUL.FTZ R99, R99, R15 ;  /* 0x0000000f63637220 */ /* 0x000fe20000410000 */
[----:B-1----:R-:W-:Y:S01]  /*e7d0*/  F2FP.BF16.F32.PACK_AB R5, R228, R163 ;  /* 0x000000a3e405723e */ /* 0x002fe200000010ff */
        /* <DEDUP_REMOVED lines=10> */
[-C--:B---3--:R-:W-:Y:S01]  /*e880*/  FMUL.FTZ R80, R80, R13.reuse ;  /* 0x0000000d50507220 */ /* 0x088fe20000410000 */
[-C--:B------:R-:W-:Y:S01]  /*e890*/  FMUL.FTZ R81, R81, R13.reuse ;  /* 0x0000000d51517220 */ /* 0x080fe20000410000 */
[----:B----4-:R-:W-:Y:S01]  /*e8a0*/  FSEL R4, R72, RZ, P2 ;  /* 0x000000ff48047208 */ /* 0x010fe20001000000 */
        /* <DEDUP_REMOVED lines=15> */
[----:B------:R-:W-:Y:S01]  /*e9a0*/  LDSM.16.MT88.4 R32, [R182+0x6800] ;  /* 0x00680000b620783b */ /* 0x000fe20000004200 */
[-C--:B------:R-:W-:Y:S01]  /*e9b0*/  FMUL.FTZ R108, R108, R13.reuse ;  /* 0x0000000d6c6c7220 */ /* 0x080fe20000410000 */
[-C--:B------:R-:W-:Y:S01]  /*e9c0*/  FMUL.FTZ R109, R109, R13.reuse ;  /* 0x0000000d6d6d7220 */ /* 0x080fe20000410000 */
[----:B------:R-:W-:Y:S01]  /*e9d0*/  HMMA.16816.F32.BF16 R52, R4, R18, R88 ;  /* 0x000000120434723c */ /* 0x000fe20000041858 */
[-C--:B------:R-:W-:Y:S01]  /*e9e0*/  FMUL.FTZ R116, R116, R13.reuse ;  /* 0x0000000d74747220 */ /* 0x080fe20000410000 */
[----:B------:R-:W-:-:S04]  /*e9f0*/  FMUL.FTZ R117, R117, R13 ;  /* 0x0000000d75757220 */ /* 0x000fc80000410000 */
[C---:B------:R-:W-:Y:S06]  /*ea00*/  HMMA.16816.F32.BF16 R96, R4.reuse, R20, R96 ;  /* 0x000000140460723c */ /* 0x040fec0000041860 */
[C---:B------:R-:W-:Y:S01]  /*ea10*/  HMMA.16816.F32.BF16 R104, R4.reuse, R22, R104 ;  /* 0x000000160468723c */ /* 0x040fe20000041868 */
[----:B-1----:R-:W-:Y:S01]  /*ea20*/  F2FP.BF16.F32.PACK_AB R8, R222, R223 ;  /* 0x000000dfde08723e */ /* 0x002fe200000010ff */
        /* <DEDUP_REMOVED lines=16> */
[----:B--2---:R-:W-:Y:S01]  /*eb30*/  HMMA.16816.F32.BF16 R128, R4, R36, R128 ;  /* 0x000000240480723c */ /* 0x004fe20000041880 */
[-C--:B------:R-:W-:Y:S01]  /*eb40*/  FMUL.FTZ R118, R118, R14.reuse ;  /* 0x0000000e76767220 */ /* 0x080fe20000410000 */
[----:B------:R-:W-:-:S04]  /*eb50*/  FMUL.FTZ R119, R119, R14 ;  /* 0x0000000e77777220 */ /* 0x000fc80000410000 */
[----:B------:R-:W-:Y:S06]  /*eb60*/  HMMA.16816.F32.BF16 R60, R4, R38, R136 ;  /* 0x00000026043c723c */ /* 0x000fec0000041888 */
[C---:B------:R-:W-:Y:S01]  /*eb70*/  HMMA.16816.F32.BF16 R40, R8.reuse, R16, R80 ;  /* 0x000000100828723c */ /* 0x040fe20000041850 */
[--C-:B------:R-:W-:Y:S01]  /*eb80*/  FFMA.FTZ R4, R27, UR6, -R3.reuse ;  /* 0x000000061b047c23 */ /* 0x100fe20008010803 */
[----:B------:R-:W-:Y:S01]  /*eb90*/  FFMA.FTZ R5, R49, UR6, -R2 ;  /* 0x0000000631057c23 */ /* 0x000fe20008010802 */
[----:B------:R-:W1:Y:S02]  /*eba0*/  LDSM.16.MT88.4 R24, [R181+0x6800] ;  /* 0x00680000b518783b */ /* 0x000e640000004200 */
[----:B------:R2:W-:Y:S01]  /*ebb0*/  MUFU.EX2 R155, R4 ;  /* 0x00000004009b7308 */ /* 0x0005e20000000800 */
[C---:B------:R-:W-:Y:S01]  /*ebc0*/  HMMA.16816.F32.BF16 R88, R8.reuse, R18, R84 ;  /* 0x000000120858723c */ /* 0x040fe20000041854 */
[----:B------:R-:W-:Y:S05]  /*ebd0*/  LDSM.16.MT88.4 R16, [R183+0x6800] ;  /* 0x00680000b710783b */ /* 0x000fea0000004200 */
[C---:B------:R-:W-:Y:S01]  /*ebe0*/  HMMA.16816.F32.BF16 R92, R8.reuse, R20, R92 ;  /* 0x00000014085c723c */ /* 0x040fe2000004185c */
[----:B------:R-:W-:Y:S05]  /*ebf0*/  MUFU.EX2 R149, R5 ;  /* 0x0000000500957308 */ /* 0x000fea0000000800 */
[----:B------:R-:W-:Y:S01]  /*ec00*/  HMMA.16816.F32.BF16 R100, R8, R22, R100 ;  /* 0x000000160864723c */ /* 0x000fe20000041864 */
[----:B------:R-:W3:Y:S01]  /*ec10*/  LDSM.16.MT88.4 R20, [R184+0x6800] ;  /* 0x00680000b814783b */ /* 0x000ee20000004200 */
[----:B--2---:R-:W-:-:S04]  /*ec20*/  FFMA.FTZ R4, R44, UR6, -R3 ;  /* 0x000000062c047c23 */ /* 0x004fc80008010803 */
[C---:B------:R-:W-:Y:S01]  /*ec30*/  HMMA.16816.F32.BF16 R124, R8.reuse, R36, R124 ;  /* 0x00000024087c723c */ /* 0x040fe2000004187c */
[----:B------:R2:W4:Y:S05]  /*ec40*/  MUFU.EX2 R154, R4 ;  /* 0x00000004009a7308 */ /* 0x00052a0000000800 */
[C---:B------:R-:W-:Y:S06]  /*ec50*/  HMMA.16816.F32.BF16 R132, R8.reuse, R38, R132 ;  /* 0x000000260884723c */ /* 0x040fec0000041884 */
[C---:B------:R-:W-:Y:S06]  /*ec60*/  HMMA.16816.F32.BF16 R108, R8.reuse, R28, R108 ;  /* 0x0000001c086c723c */ /* 0x040fec000004186c */
[----:B------:R-:W-:Y:S01]  /*ec70*/  HMMA.16816.F32.BF16 R116, R8, R30, R116 ;  /* 0x0000001e0874723c */ /* 0x000fe20000041874 */
[----:B--2---:R-:W-:Y:S01]  /*ec80*/  FFMA.FTZ R4, R47, UR6, -R2 ;  /* 0x000000062f047c23 */ /* 0x004fe20008010802 */
[----:B----4-:R-:W-:Y:S01]  /*ec90*/  F2FP.BF16.F32.PACK_AB R6, R154, R155 ;  /* 0x0000009b9a06723e */ /* 0x010fe200000010ff */
[----:B------:R-:W2:Y:S02]  /*eca0*/  LDSM.16.MT88.4 R28, [R181+0x7000] ;  /* 0x00700000b51c783b */ /* 0x000ea40000004200 */
[----:B------:R4:W-:Y:S02]  /*ecb0*/  MUFU.EX2 R226, R4 ;  /* 0x0000000400e27308 */ /* 0x0009e40000000800 */
[----:B------:R-:W-:-:S02]  /*ecc0*/  F2FP.BF16.F32.PACK_AB R8, R216, R219 ;  /* 0x000000dbd808723e */ /* 0x000fc400000010ff */
[----:B------:R-:W-:Y:S01]  /*ecd0*/  F2FP.BF16.F32.PACK_AB R10, R214, R215 ;  /* 0x000000d7d60a723e */ /* 0x000fe200000010ff */
[----:B----4-:R-:W-:-:S04]  /*ece0*/  FFMA.FTZ R4, R45, UR6, -R2 ;  /* 0x000000062d047c23 */ /* 0x010fc80008010802 */
[----:B------:R4:W5:Y:S02]  /*ecf0*/  MUFU.EX2 R225, R4 ;  /* 0x0000000400e17308 */ /* 0x0009640000000800 */
[----:B----4-:R-:W-:Y:S01]  /*ed00*/  FFMA.FTZ R4, R50, UR6, -R2 ;  /* 0x0000000632047c23 */ /* 0x010fe20008010802 */
[----:B-----5:R-:W-:-:S05]  /*ed10*/  F2FP.BF16.F32.PACK_AB R5, R225, R226 ;  /* 0x000000e2e105723e */ /* 0x020fca00000010ff */
[----:B------:R4:W5:Y:S02]  /*ed20*/  MUFU.EX2 R224, R4 ;  /* 0x0000000400e07308 */ /* 0x0009640000000800 */
[--C-:B----4-:R-:W-:Y:S01]  /*ed30*/  FFMA.FTZ R4, R68, UR6, -R0.reuse ;  /* 0x0000000644047c23 */ /* 0x110fe20008010800 */
[----:B------:R-:W-:Y:S01]  /*ed40*/  FFMA.FTZ R0, R69, UR6, -R0 ;  /* 0x0000000645007c23 */ /* 0x000fe20008010800 */
[----:B-----5:R-:W-:-:S04]  /*ed50*/  F2FP.BF16.F32.PACK_AB R7, R224, R149 ;  /* 0x00000095e007723e */ /* 0x020fc800000010ff */
[----:B------:R4:W-:Y:S08]  /*ed60*/  MUFU.EX2 R153, R4 ;  /* 0x0000000400997308 */ /* 0x0009f00000000800 */
[----:B------:R5:W-:Y:S01]  /*ed70*/  MUFU.EX2 R150, R0 ;  /* 0x0000000000967308 */ /* 0x000be20000000800 */
[----:B----4-:R-:W-:-:S07]  /*ed80*/  F2FP.BF16.F32.PACK_AB R4, R227, R175 ;  /* 0x000000afe304723e */ /* 0x010fce00000010ff */
[----:B-1----:R-:W-:Y:S01]  /*ed90*/  HMMA.16816.F32.BF16 R56, R4, R24, R56 ;  /* 0x000000180438723c */ /* 0x002fe20000041838 */
[----:B-----5:R-:W-:-:S04]  /*eda0*/  FFMA.FTZ R0, R143, UR6, -R12 ;  /* 0x000000068f007c23 */ /* 0x020fc8000801080c */
[----:B------:R1:W-:Y:S01]  /*edb0*/  MUFU.EX2 R148, R0 ;  /* 0x0000000000947308 */ /* 0x0003e20000000800 */
[C---:B------:R-:W-:Y:S06]  /*edc0*/  HMMA.16816.F32.BF16 R52, R4.reuse, R26, R52 ;  /* 0x0000001a0434723c */ /* 0x040fec0000041834 */
[C---:B---3--:R-:W-:Y:S06]  /*edd0*/  HMMA.16816.F32.BF16 R44, R4.reuse, R20, R96 ;  /* 0x00000014042c723c */ /* 0x048fec0000041860 */
[----:B------:R-:W-:Y:S01]  /*ede0*/  HMMA.16816.F32.BF16 R80, R4, R22, R104 ;  /* 0x000000160450723c */ /* 0x000fe20000041868 */
[----:B-1----:R-:W-:-:S05]  /*edf0*/  FFMA.FTZ R0, R75, UR6, -R12 ;  /* 0x000000064b007c23 */ /* 0x002fca000801080c */
[C---:B------:R-:W-:Y:S01]  /*ee00*/  HMMA.16816.F32.BF16 R84, R4.reuse, R16, R128 ;  /* 0x000000100454723c */ /* 0x040fe20000041880 */
[----:B------:R1:W3:Y:S05]  /*ee10*/  MUFU.EX2 R147, R0 ;  /* 0x0000000000937308 */ /* 0x0002ea0000000800 */
[C---:B------:R-:W-:Y:S06]  /*ee20*/  HMMA.16816.F32.BF16 R60, R4.reuse, R18, R60 ;  /* 0x00000012043c723c */ /* 0x040fec000004183c */
[C---:B------:R-:W-:Y:S06]  /*ee30*/  HMMA.16816.F32.BF16 R76, R4.reuse, R32, R76 ;  /* 0x00000020044c723c */ /* 0x040fec000004184c */
[----:B------:R-:W-:Y:S01]  /*ee40*/  HMMA.16816.F32.BF16 R64, R4, R34, R64 ;  /* 0x000000220440723c */ /* 0x000fe20000041840 */
[----:B-1----:R-:W-:Y:S01]  /*ee50*/  FFMA.FTZ R0, R140, UR6, -R12 ;  /* 0x000000068c007c23 */ /* 0x002fe2000801080c */
[----:B---3--:R-:W-:-:S03]  /*ee60*/  F2FP.BF16.F32.PACK_AB R9, R147, R148 ;  /* 0x000000949309723e */ /* 0x008fc600000010ff */
[----:B------:R1:W-:Y:S02]  /*ee70*/  MUFU.EX2 R167, R0 ;  /* 0x0000000000a77308 */ /* 0x0003e40000000800 */
[----:B-1----:R-:W-:-:S06]  /*ee80*/  FFMA.FTZ R0, R141, UR6, -R12 ;  /* 0x000000068d007c23 */ /* 0x002fcc000801080c */
[----:B------:R1:W3:Y:S02]  /*ee90*/  MUFU.EX2 R146, R0 ;  /* 0x0000000000927308 */ /* 0x0002e40000000800 */
[----:B-1----:R-:W-:Y:S01]  /*eea0*/  FFMA.FTZ R0, R142, UR6, -R3 ;  /* 0x000000068e007c23 */ /* 0x002fe20008010803 */
[----:B---3--:R-:W-:-:S05]  /*eeb0*/  F2FP.BF16.F32.PACK_AB R11, R146, R167 ;  /* 0x000000a7920b723e */ /* 0x008fca00000010ff */
[----:B------:R1:W-:Y:S02]  /*eec0*/  MUFU.EX2 R145, R0 ;  /* 0x0000000000917308 */ /* 0x0003e40000000800 */
[C---:B------:R-:W-:Y:S06]  /*eed0*/  HMMA.16816.F32.BF16 R36, R8.reuse, R26, R88 ;  /* 0x0000001a0824723c */ /* 0x040fec0000041858 */
[C---:B------:R-:W-:Y:S01]  /*eee0*/  HMMA.16816.F32.BF16 R40, R8.reuse, R24, R40 ;  /* 0x000000180828723c */ /* 0x040fe20000041828 */
[----:B------:R-:W3:Y:S05]  /*eef0*/  LDSM.16.MT88.4 R24, [R184+0x7000] ;  /* 0x00700000b818783b */ /* 0x000eea0000004200 */
[----:B------:R-:W-:Y:S01]  /*ef00*/  HMMA.16816.F32.BF16 R92, R8, R20, R92 ;  /* 0x00000014085c723c */ /* 0x000fe2000004185c */
[----:B-1----:R-:W-:-:S04]  /*ef10*/  FFMA.FTZ R0, R144, UR6, -R3 ;  /* 0x0000000690007c23 */ /* 0x002fc80008010803 */
[----:B------:R1:W4:Y:S01]  /*ef20*/  MUFU.EX2 R144, R0 ;  /* 0x0000000000907308 */ /* 0x0003220000000800 */
[C---:B------:R-:W-:Y:S01]  /*ef30*/  HMMA.16816.F32.BF16 R88, R8.reuse, R22, R100 ;  /* 0x000000160858723c */ /* 0x040fe20000041864 */
[----:B------:R-:W5:Y:S04]  /*ef40*/  LDSM.16.MT88.4 R20, [R182+0x7000] ;  /* 0x00700000b614783b */ /* 0x000f680000004200 */
[----:B------:R-:W-:Y:S01]  /*ef50*/  LDSM.16.MT88.4 R100, [R184+0x7800] ;  /* 0x00780000b864783b */ /* 0x000fe20000004200 */
[C---:B------:R-:W-:Y:S06]  /*ef60*/  HMMA.16816.F32.BF16 R124, R8.reuse, R16, R124 ;  /* 0x00000010087c723c */ /* 0x040fec000004187c */
[----:B------:R-:W-:Y:S01]  /*ef70*/  HMMA.16816.F32.BF16 R132, R8, R18, R132 ;  /* 0x000000120884723c */ /* 0x000fe20000041884 */
[----:B------:R-:W5:Y:S01]  /*ef80*/  LDSM.16.MT88.4 R16, [R183+0x7000] ;  /* 0x00700000b710783b */ /* 0x000f620000004200 */
[----:B-1----:R-:W-:Y:S01]  /*ef90*/  FFMA.FTZ R0, R152, UR6, -R3 ;  /* 0x0000000698007c23 */ /* 0x002fe20008010803 */
[----:B----4-:R-:W-:-:S03]  /*efa0*/  F2FP.BF16.F32.PACK_AB R4, R144, R145 ;  /* 0x000000919004723e */ /* 0x010fc600000010ff */
[C---:B------:R-:W-:Y:S01]  /*efb0*/  HMMA.16816.F32.BF16 R104, R8.reuse, R34, R116 ;  /* 0x000000220868723c */ /* 0x040fe20000041874 */
[----:B------:R-:W-:Y:S01]  /*efc0*/  LDSM.16.MT88.4 R116, [R182+0x7800] ;  /* 0x00780000b674783b */ /* 0x000fe20000004200 */
[----:B------:R1:W-:Y:S04]  /*efd0*/  MUFU.EX2 R152, R0 ;  /* 0x0000000000987308 */ /* 0x0003e80000000800 */
[----:B------:R-:W-:Y:S07]  /*efe0*/  HMMA.16816.F32.BF16 R108, R8, R32, R108 ;  /* 0x00000020086c723c */ /* 0x000fee000004186c */
[----:B------:R-:W-:-:S02]  /*eff0*/  F2FP.BF16.F32.PACK_AB R8, R210, R212 ;  /* 0x000000d4d208723e */ /* 0x000fc400000010ff */
[----:B------:R-:W-:Y:S01]  /*f000*/  F2FP.BF16.F32.PACK_AB R10, R179, R204 ;  /* 0x000000ccb30a723e */ /* 0x000fe200000010ff */
[----:B-1----:R-:W-:-:S04]  /*f010*/  FFMA.FTZ R0, R151, UR6, -R3 ;  /* 0x0000000697007c23 */ /* 0x002fc80008010803 */
        /* <DEDUP_REMOVED lines=14> */
[C---:B--2---:R-:W-:Y:S06]  /*f100*/  HMMA.16816.F32.BF16 R56, R4.reuse, R28, R56 ;  /* 0x0000001c0438723c */ /* 0x044fec0000041838 */
[C---:B------:R-:W-:Y:S06]  /*f110*/  HMMA.16816.F32.BF16 R52, R4.reuse, R30, R52 ;  /* 0x0000001e0434723c */ /* 0x040fec0000041834 */
[----:B---3--:R-:W-:Y:S01]  /*f120*/  HMMA.16816.F32.BF16 R96, R4, R24, R44 ;  /* 0x000000180460723c */ /* 0x008fe2000004182c */
[----:B-1----:R-:W-:-:S04]  /*f130*/  FFMA.FTZ R0, R164, UR6, -R12 ;  /* 0x00000006a4007c23 */ /* 0x002fc8000801080c */
        /* <DEDUP_REMOVED lines=43> */
[----:B------:R-:W-:Y:S01]  /*f3f0*/  FADD.FTZ R9, R228, R3 ;  /* 0x00000003e4097221 */ /* 0x000fe20000010000 */
        /* <DEDUP_REMOVED lines=12> */
[----:B------:R-:W-:Y:S01]  /*f4c0*/  FADD.FTZ R3, R221, R2 ;  /* 0x00000002dd037221 */ /* 0x000fe20000010000 */
[C---:B--2---:R-:W-:Y:S03]  /*f4d0*/  HMMA.16816.F32.BF16 R128, R136.reuse, R4, R128 ;  /* 0x000000048880723c */ /* 0x044fe60000041880 */
[----:B------:R-:W-:Y:S01]  /*f4e0*/  FADD.FTZ R3, R220, R3 ;  /* 0x00000003dc037221 */ /* 0x000fe20000010000 */
[----:B-1----:R-:W-:Y:S02]  /*f4f0*/  FFMA.FTZ R0, R217, UR6, -R12 ;  /* 0x00000006d9007c23 */ /* 0x002fe4000801080c */
[C---:B------:R-:W-:Y:S01]  /*f500*/  HMMA.16816.F32.BF16 R104, R136.reuse, R102, R80 ;  /* 0x000000668868723c */ /* 0x040fe20000041850 */
[----:B------:R-:W-:Y:S01]  /*f510*/  FADD.FTZ R3, R219, R3 ;  /* 0x00000003db037221 */ /* 0x000fe20000010000 */
[----:B------:R1:W2:Y:S04]  /*f520*/  MUFU.EX2 R12, R0 ;  /* 0x00000000000c7308 */ /* 0x0002a80000000800 */
[C---:B------:R-:W-:Y:S06]  /*f530*/  HMMA.16816.F32.BF16 R76, R136.reuse, R84, R56 ;  /* 0x00000054884c723c */ /* 0x040fec0000041838 */
[C---:B------:R-:W-:Y:S06]  /*f540*/  HMMA.16816.F32.BF16 R88, R136.reuse, R86, R52 ;  /* 0x000000568858723c */ /* 0x040fec0000041834 */
[----:B------:R-:W-:Y:S01]  /*f550*/  HMMA.16816.F32.BF16 R96, R136, R100, R96 ;  /* 0x000000648860723c */ /* 0x000fe20000041860 */
[----:B-1----:R-:W-:Y:S01]  /*f560*/  FFMA.FTZ R0, R246, R14, R178 ;  /* 0x0000000ef6007223 */ /* 0x002fe200000100b2 */
[----:B--2---:R-:W-:-:S03]  /*f570*/  F2FP.BF16.F32.PACK_AB R135, R12, R20 ;  /* 0x000000140c87723e */ /* 0x004fc600000010ff */
[----:B------:R-:W-:Y:S01]  /*f580*/  FADD.FTZ R10, R232, R0 ;  /* 0x00000000e80a7221 */ /* 0x000fe20000010000 */
[----:B------:R-:W-:Y:S01]  /*f590*/  FADD.FTZ R0, R230, R8 ;  /* 0x00000008e6007221 */ /* 0x000fe20000010000 */
[----:B------:R-:W-:Y:S02]  /*f5a0*/  HMMA.16816.F32.BF16 R112, R136, R116, R112 ;  /* 0x000000748870723c */ /* 0x000fe40000041870 */
[----:B------:R-:W-:Y:S01]  /*f5b0*/  FADD.FTZ R8, R233, R10 ;  /* 0x0000000ae9087221 */ /* 0x000fe20000010000 */
[----:B------:R-:W-:Y:S01]  /*f5c0*/  FADD.FTZ R2, R172, R0 ;  /* 0x00000000ac027221 */ /* 0x000fe20000010000 */
[----:B------:R-:W-:Y:S02]  /*f5d0*/  FADD.FTZ R0, R165, R9 ;  /* 0x00000009a5007221 */ /* 0x000fe40000010000 */
[----:B------:R-:W-:Y:S01]  /*f5e0*/  HMMA.16816.F32.BF16 R124, R132, R4, R124 ;  /* 0x00000004847c723c */ /* 0x000fe2000004187c */
[----:B------:R-:W-:-:S05]  /*f5f0*/  FADD.FTZ R8, R234, R8 ;  /* 0x00000008ea087221 */ /* 0x000fca0000010000 */
        /* <DEDUP_REMOVED lines=55> */
[----:B------:R-:W-:Y:S06]  /*f970*/  HMMA.16816.F32.BF16 R116, R132, R118, R44 ;  /* 0x000000768474723c */ /* 0x000fec000004182c */
[-C--:B------:R-:W-:Y:S06]  /*f980*/  HMMA.16816.F32.BF16 R136, R136, R6.reuse, R60 ;  /* 0x000000068888723c */ /* 0x080fec000004183c */
[----:B------:R-:W-:-:S15]  /*f990*/  HMMA.16816.F32.BF16 R132, R132, R6, R16 ;  /* 0x000000068484723c */ /* 0x000fde0000041810 */
[----:B------:R-:W-:-:S09]  /*f9a0*/  NOP ;  /* 0x0000000000007918 */ /* 0x000fd20000000000 */
.L_x_2339:
[----:B------:R-:W-:-:S13]  /*f9b0*/  ISETP.GT.AND P0, PT, R205, R252, PT ;  /* 0x000000fccd00720c */ /* 0x000fda0003f04270 */
[----:B------:R-:W-:Y:S05]  /*f9c0*/  @!P0 BRA `(.L_x_2346) ;  /* 0x0000004000fc8947 */ /* 0x000fea0003800000 */
[----:B------:R-:W-:Y:S01]  /*f9d0*/  ULDC UR4, c[0x0][0x2d0] ;  /* 0x0000b40000047ab9 */ /* 0x000fe20000000800 */
[----:B------:R-:W-:Y:S01]  /*f9e0*/  SHF.L.U32 R0, R208, 0x5, RZ ;  /* 0x00000005d0007819 */ /* 0x000fe200000006ff */
[----:B------:R-:W-:Y:S01]  /*f9f0*/  IMAD.MOV.U32 R68, RZ, RZ, R72 ;  /* 0x000000ffff447224 */ /* 0x000fe200078e0048 */
[----:B------:R-:W-:Y:S01]  /*fa00*/  ISETP.GE.AND P4, PT, R250, UR4, PT ;  /* 0x00000004fa007c0c */ /* 0x000fe2000bf86270 */
[----:B------:R-:W-:Y:S01]  /*fa10*/  IMAD.WIDE.U32 R250, R206, 0x30, RZ ;  /* 0x00000030cefa7825 */ /* 0x000fe200078e00ff */
[----:B------:R-:W-:Y:S01]  /*fa20*/  MOV R74, R71 ;  /* 0x00000047004a7202 */ /* 0x000fe20000000f00 */
[----:B------:R-:W-:Y:S01]  /*fa30*/  ULDC UR5, c[0x0][0x39c] ;  /* 0x0000e70000057ab9 */ /* 0x000fe20000000800 */
[----:B------:R-:W-:Y:S01]  /*fa40*/  ULDC UR4, c[0x0][0x2ec] ;  /* 0x0000bb0000047ab9 */ /* 0x000fe20000000800 */
[----:B------:R-:W-:Y:S01]  /*fa50*/  IMAD.MOV.U32 R75, RZ, RZ, R70 ;  /* 0x000000ffff4b7224 */ /* 0x000fe200078e0046 */
[----:B------:R-:W-:-:S07]  /*fa60*/  ULDC.64 UR6, c[0x0][0x248] ;  /* 0x0000920000067ab9 */ /* 0x000fce0000000a00 */
[----:B------:R-:W1:Y:S08]  /*fa70*/  @!P4 LDC.64 R4, c[0x0][0x220] ;  /* 0x00008800ff04cb82 */ /* 0x000e700000000a00 */
[----:B------:R-:W2:Y:S08]  /*fa80*/  @!P4 LDC.64 R2, c[0x0][0x220] ;  /* 0x00008800ff02cb82 */ /* 0x000eb00000000a00 */
[----:B------:R-:W3:Y:S01]  /*fa90*/  @!P4 LDC.64 R6, c[0x0][0x220] ;  /* 0x00008800ff06cb82 */ /* 0x000ee20000000a00 */
[----:B-1----:R1:W-:Y:S04]  /*faa0*/  @!P4 STL.64 [R1+0x28], R4 ;  /* 0x000028040100c387 */ /* 0x0023e80000100a00 */
[----:B--2---:R2:W-:Y:S04]  /*fab0*/  @!P4 STL.64 [R1+0x20], R2 ;  /* 0x000020020100c387 */ /* 0x0045e80000100a00 */
[----:B---3--:R3:W-:Y:S01]  /*fac0*/  @!P4 STL.64 [R1+0x18], R6 ;  /* 0x000018060100c387 */ /* 0x0087e20000100a00 */
[----:B-1----:R-:W1:Y:S01]  /*fad0*/  @!P4 LDC.64 R4, c[0x0][0x220] ;  /* 0x00008800ff04cb82 */ /* 0x002e620000000a00 */
[----:B--2---:R-:W-:Y:S01]  /*fae0*/  SHF.L.U64.HI R3, R208, 0x5, R209 ;  /* 0x00000005d0037819 */ /* 0x004fe200000102d1 */
[----:B------:R-:W-:-:S02]  /*faf0*/  IMAD R2, R209, 0x30, RZ ;  /* 0x00000030d1027824 */ /* 0x000fc400078e02ff */
[----:B---3--:R-:W-:Y:S01]  /*fb00*/  IMAD.WIDE.U32 R6, R208, 0x30, RZ ;  /* 0x00000030d0067825 */ /* 0x008fe200078e00ff */
[----:B-1----:R1:W-:Y:S04]  /*fb10*/  @!P4 STL.64 [R1+0x10], R4 ;  /* 0x000010040100c387 */ /* 0x0023e80000100a00 */
[----:B------:R2:W-:Y:S04]  /*fb20*/  STL [R1+0x30], R3 ;  /* 0x0000300301007387 */ /* 0x0005e80000100800 */
[----:B------:R3:W-:Y:S01]  /*fb30*/  STL [R1+0x34], R0 ;  /* 0x0000340001007387 */ /* 0x0007e20000100800 */
[----:B-1----:R-:W-:-:S02]  /*fb40*/  SHF.L.U64.HI R4, R206, 0x5, R207 ;  /* 0x00000005ce047819 */ /* 0x002fc400000102cf */
[----:B--2---:R-:W-:-:S03]  /*fb50*/  SHF.L.U32 R3, R206, 0x5, RZ ;  /* 0x00000005ce037819 */ /* 0x004fc600000006ff */
[----:B------:R1:W-:Y:S01]  /*fb60*/  STL [R1+0x38], R4 ;  /* 0x0000380401007387 */ /* 0x0003e20000100800 */
[----:B---3--:R-:W-:-:S03]  /*fb70*/  IMAD R0, R207, 0x30, RZ ;  /* 0x00000030cf007824 */ /* 0x008fc600078e02ff */
[----:B------:R-:W-:Y:S04]  /*fb80*/  STL.64 [R1], R6 ;  /* 0x0000000601007387 */ /* 0x000fe80000100a00 */
[----:B------:R2:W-:Y:S04]  /*fb90*/  STL [R1+0x3c], R3 ;  /* 0x00003c0301007387 */ /* 0x0005e80000100800 */
[----:B-1----:R-:W3:Y:S01]  /*fba0*/  LDL.LU.64 R4, [R1+0x8] ;  /* 0x0000080001047983 */ /* 0x002ee20000300a00 */
[----:B------:R-:W-:Y:S01]  /*fbb0*/  IMAD.IADD R252, R2, 0x1, R7 ;  /* 0x0000000102fc7824 */ /* 0x000fe200078e0207 */
[----:B------:R-:W-:-:S02]  /*fbc0*/  IADD3 R249, R0, R251, RZ ;  /* 0x000000fb00f97210 */ /* 0x000fc40007ffe0ff */
[----:B--2---:R-:W-:Y:S01]  /*fbd0*/  MOV R3, R73 ;  /* 0x0000004900037202 */ /* 0x004fe20000000f00 */
[----:B---3--:R-:W-:-:S05]  /*fbe0*/  IMAD.MOV.U32 R5, RZ, RZ, R237 ;  /* 0x000000ffff057224 */ /* 0x008fca00078e00ed */
[----:B------:R1:W-:Y:S01]  /*fbf0*/  STL.64 [R1+0x8], R4 ;  /* 0x0000080401007387 */ /* 0x0003e20000100a00 */
[----:B------:R-:W-:Y:S05]  /*fc00*/  BRA `(.L_x_2347) ;  /* 0x0000000000d87947 */ /* 0x000fea0003800000 */
.L_x_2349:
[----:B------:R-:W2:Y:S01]  /*fc10*/  LDL.64 R214, [R1+0x68] ;  /* 0x0000680001d67983 */ /* 0x000ea20000100a00 */
[----:B------:R-:W3:Y:S01]  /*fc20*/  @!P4 LDC.64 R12, c[0x0][0x218] ;  /* 0x00008600ff0ccb82 */ /* 0x000ee20000000a00 */
[----:B------:R-:W-:Y:S02]  /*fc30*/  VIADD R4, R205, 0xfffffffe ;  /* 0xfffffffecd047836 */ /* 0x000fe40000000000 */
[----:B------:R-:W5:Y:S02]  /*fc40*/  LDL.64 R212, [R1+0x58] ;  /* 0x0000580001d47983 */ /* 0x000f640000100a00 */
[C---:B------:R-:W-:Y:S01]  /*fc50*/  IMAD.WIDE.U32 R6, R4.reuse, UR6, RZ ;  /* 0x0000000604067c25 */ /* 0x040fe2000f8e00ff */
[----:B------:R-:W-:Y:S01]  /*fc60*/  SHF.R.S32.HI R5, RZ, 0x1f, R4 ;  /* 0x0000001fff057819 */ /* 0x000fe20000011404 */
[----:B------:R-:W4:Y:S01]  /*fc70*/  LDL R210, [R1+0x74] ;  /* 0x0000740001d27983 */ /* 0x000f220000100800 */
[----:B-1----:R-:W1:Y:S03]  /*fc80*/  @!P4 LDC.64 R16, c[0x0][0x218] ;  /* 0x00008600ff10cb82 */ /* 0x002e660000000a00 */
[----:B------:R-:W4:Y:S01]  /*fc90*/  LDL R208, [R1+0x70] ;  /* 0x0000700001d07983 */ /* 0x000f220000100800 */
[----:B------:R-:W-:Y:S03]  /*fca0*/  IMAD R5, R5, UR6, RZ ;  /* 0x0000000605057c24 */ /* 0x000fe6000f8e02ff */
[----:B------:R-:W4:Y:S01]  /*fcb0*/  LDL R209, [R1+0x3c] ;  /* 0x00003c0001d17983 */ /* 0x000f220000100800 */
[----:B------:R-:W1:Y:S01]  /*fcc0*/  @!P4 LDC.64 R18, c[0x0][0x218] ;  /* 0x00008600ff12cb82 */ /* 0x000e620000000a00 */
[----:B------:R-:W-:Y:S02]  /*fcd0*/  IMAD R5, R4, UR7, R5 ;  /* 0x0000000704057c24 */ /* 0x000fe4000f8e0205 */
[----:B------:R-:W4:Y:S02]  /*fce0*/  LDL R207, [R1+0x38] ;  /* 0x0000380001cf7983 */ /* 0x000f240000100800 */
[----:B------:R-:W-:Y:S02]  /*fcf0*/  IMAD.IADD R5, R7, 0x1, R5 ;  /* 0x0000000107057824 */ /* 0x000fe400078e0205 */
[----:B------:R1:W-:Y:S01]  /*fd00*/  @P4 STS.128 [R203+0x4000], RZ ;  /* 0x004000ffcb004388 */ /* 0x0003e20000000c00 */
[----:B------:R-:W1:Y:S01]  /*fd10*/  @!P4 LDC.64 R20, c[0x0][0x218] ;  /* 0x00008600ff14cb82 */ /* 0x000e620000000a00 */
[----:B--2---:R-:W-:Y:S04]  /*fd20*/  LEA R4, P0, R6, R214, 0x6 ;  /* 0x000000d606047211 */ /* 0x004fe800078030ff */
[----:B---3--:R-:W-:Y:S02]  /*fd30*/  @!P4 LEA R12, P6, R4, R12, 0x1 ;  /* 0x0000000c040cc211 */ /* 0x008fe400078c08ff */
[----:B-----5:R-:W-:Y:S02]  /*fd40*/  LEA.HI.X R5, R6, R213, R5, 0x6, P0 ;  /* 0x000000d506057211 */ /* 0x020fe400000f3405 */
[----:B----4-:R-:W-:Y:S02]  /*fd50*/  @!P4 IADD3 R7, P0, R210, R4, RZ ;  /* 0x00000004d207c210 */ /* 0x010fe40007f1e0ff */
[--C-:B------:R-:W-:Y:S02]  /*fd60*/  @!P4 LEA.HI.X R13, R4, R13, R5.reuse, 0x1, P6 ;  /* 0x0000000d040dc211 */ /* 0x100fe400030f0c05 */
[C---:B-1----:R-:W-:Y:S01]  /*fd70*/  @!P4 LEA R10, P5, R7.reuse, R16, 0x1 ;  /* 0x00000010070ac211 */ /* 0x042fe200078a08ff */
[----:B------:R-:W-:Y:S01]  /*fd80*/  @!P4 IMAD.X R11, R208, 0x1, R5, P0 ;  /* 0x00000001d00bc824 */ /* 0x000fe200000e0605 */
[C---:B------:R-:W-:Y:S01]  /*fd90*/  @!P4 IADD3 R14, P1, R4.reuse, R250, RZ ;  /* 0x000000fa040ec210 */ /* 0x040fe20007f3e0ff */
[----:B------:R-:W-:Y:S01]  /*fda0*/  @!PT LDS RZ, [RZ] ;  /* 0x00000000fffff984 */ /* 0x000fe20000000800 */
[----:B------:R-:W-:Y:S01]  /*fdb0*/  @!PT LDS RZ, [RZ] ;  /* 0x00000000fffff984 */ /* 0x000fe20000000800 */
[----:B------:R-:W-:Y:S01]  /*fdc0*/  @!PT LDS RZ, [RZ] ;  /* 0x00000000fffff984 */ /* 0x000fe20000000800 */
[----:B------:R2:W-:Y:S01]  /*fdd0*/  @!P4 LDGSTS.E.BYPASS.LTC128B.128 [R203+0x4000], desc[UR10][R12.64] ;  /* 0x040000000ccbcfae */ /* 0x0005e2000b901d4a */
[----:B------:R-:W-:Y:S02]  /*fde0*/  @!P4 IADD3 R9, P3, R4, R209, RZ ;  /* 0x000000d10409c210 */ /* 0x000fe40007f7e0ff */
[----:B------:R-:W-:Y:S01]  /*fdf0*/  @!P4 LEA.HI.X R11, R7, R17, R11, 0x1, P5 ;  /* 0x00000011070bc211 */ /* 0x000fe200028f0c0b */
[----:B------:R2:W-:Y:S01]  /*fe00*/  @P4 STS.128 [R203+0x4800], RZ ;  /* 0x004800ffcb004388 */ /* 0x0005e20000000c00 */
[----:B------:R-:W-:Y:S01]  /*fe10*/  @!P4 LEA R8, P2, R9, R18, 0x1 ;  /* 0x000000120908c211 */ /* 0x000fe200078408ff */
[C---:B------:R-:W-:Y:S01]  /*fe20*/  @!P4 IMAD.X R15, R5.reuse, 0x1, R207, P3 ;  /* 0x00000001050fc824 */ /* 0x040fe200018e06cf */
[C---:B------:R-:W-:Y:S01]  /*fe30*/  @!P4 LEA R6, P0, R14.reuse, R20, 0x1 ;  /* 0x000000140e06c211 */ /* 0x040fe200078008ff */
[----:B------:R-:W-:Y:S01]  /*fe40*/  @!PT LDS RZ, [RZ] ;  /* 0x00000000fffff984 */ /* 0x000fe20000000800 */
[----:B------:R-:W-:Y:S01]  /*fe50*/  @!PT LDS RZ, [RZ] ;  /* 0x00000000fffff984 */ /* 0x000fe20000000800 */
[----:B------:R-:W-:Y:S01]  /*fe60*/  @!PT LDS RZ, [RZ] ;  /* 0x00000000fffff984 */ /* 0x000fe20000000800 */
[----:B------:R2:W-:Y:S01]  /*fe70*/  @!P4 LDGSTS.E.BYPASS.LTC128B.128 [R203+0x4800], desc[UR10][R10.64] ;  /* 0x048000000acbcfae */ /* 0x0005e2000b901d4a */
[----:B------:R-:W-:Y:S02]  /*fe80*/  @!P4 IMAD.X R16, R5, 0x1, R249, P1 ;  /* 0x000000010510c824 */ /* 0x000fe400008e06f9 */
[----:B------:R-:W-:Y:S01]  /*fe90*/  @!P4 LEA.HI.X R9, R9, R19, R15, 0x1, P2 ;  /* 0x000000130909c211 */ /* 0x000fe200010f0c0f */
        /* <DEDUP_REMOVED lines=13> */
.L_x_2347:
[----:B------:R-:W2:Y:S01]  /*ff70*/  LDL R0, [R1+0x78] ;  /* 0x0000780001007983 */ /* 0x000ea20000100800 */
[----:B------:R-:W-:Y:S04]  /*ff80*/  DEPBAR.LE SB0, 0x0 ;  /* 0x000080000000791a */ /* 0x000fe80000000000 */
[----:B-1----:R-:W3:Y:S01]  /*ff90*/  LDL.64 R4, [R1+0x8] ;  /* 0x0000080001047983 */ /* 0x002ee20000100a00 */
[----:B------:R-:W-:Y:S04]  /*ffa0*/  IADD3 R204, R205, -0x1, RZ ;  /* 0xffffffffcdcc7810 */ /* 0x000fe80007ffe0ff */
[----:B------:R-:W3:Y:S01]  /*ffb0*/  LDL R14, [R1+0x44] ;  /* 0x00004400010e7983 */ /* 0x000ee20000100800 */
[----:B------:R-:W-:Y:S04]  /*ffc0*/  SHF.R.S32.HI R2, RZ, 0x1f, R204 ;  /* 0x0000001fff027819 */ /* 0x000fe800000114cc */
[----:B------:R-:W4:Y:S05]  /*ffd0*/  LDL.64 R12, [R1] ;  /* 0x00000000010c7983 */ /* 0x000f2a0000100a00 */
        /* <DEDUP_REMOVED lines=13> */
[----:B------:R-:W-:Y:S05]  /*100b0*/  @P4 STS.128 [R203+0x6000], RZ ;  /* 0x006000ffcb004388 */ /* 0x000fea0000000c00 */
[----:B------:R-:W5:Y:S01]  /*100c0*/  LDL R206, [R1+0x40] ;  /* 0x0000400001ce7983 */ /* 0x000f620000100800 */
[----:B--2---:R-:W-:Y:S02]  /*100d0*/  IMAD R0, R0, R204, RZ ;  /* 0x000000cc00007224 */ /* 0x004fe400078e02ff */
[-C--:B---3--:R-:W-:Y:S04]  /*100e0*/  IMAD.WIDE.U32 R4, R204, R14.reuse, R4 ;  /* 0x0000000ecc047225 */ /* 0x088fe800078e0004 */
[----:B------:R-:W-:Y:S01]  /*100f0*/  IMAD R0, R2, R14, R0 ;  /* 0x0000000e02007224 */ /* 0x000fe200078e0200 */
[----:B----4-:R-:W-:Y:S02]  /*10100*/  @!P4 IADD3 R14, P1, R12, R4, RZ ;  /* 0x000000040c0ec210 */ /* 0x010fe40007f3e0ff */
[C---:B-----5:R-:W-:Y:S02]  /*10110*/  @!P4 LEA R12, P6, R4.reuse, R10, 0x1 ;  /* 0x0000000a040cc211 */ /* 0x060fe400078c08ff */
[----:B------:R-:W-:Y:S04]  /*10120*/  IADD3 R0, R5, R0, RZ ;  /* 0x0000000005007210 */ /* 0x000fe80007ffe0ff */
[----:B------:R-:W-:Y:S02]  /*10130*/  @!P4 LEA.HI.X R13, R4, R19, R0, 0x1, P6 ;  /* 0x00000013040dc211 */ /* 0x000fe400030f0c00 */
[----:B------:R-:W-:Y:S03]  /*10140*/  @!P4 IADD3 R2, P0, R11, R4, RZ ;  /* 0x000000040b02c210 */ /* 0x000fe60007f1e0ff */
[----:B------:R-:W-:Y:S01]  /*10150*/  @!PT LDS RZ, [RZ] ;  /* 0x00000000fffff984 */ /* 0x000fe20000000800 */
[----:B------:R-:W-:Y:S01]  /*10160*/  @!PT LDS RZ, [RZ] ;  /* 0x00000000fffff984 */ /* 0x000fe20000000800 */
[----:B------:R-:W-:Y:S01]  /*10170*/  @!PT LDS RZ, [RZ] ;  /* 0x00000000fffff984 */ /* 0x000fe20000000800 */
[----:B------:R-:W-:Y:S01]  /*10180*/  @!P4 LDGSTS.E.BYPASS.LTC128B.128 [R203+0x6000], desc[UR10][R12.64] ;  /* 0x060000000ccbcfae */ /* 0x000fe2000b901d4a */
[----:B------:R-:W-:Y:S04]  /*10190*/  @!P4 LEA R10, P5, R2, R9, 0x1 ;  /* 0x00000009020ac211 */ /* 0x000fe800078a08ff */
[----:B------:R-:W-:Y:S01]  /*101a0*/  @P4 STS.128 [R203+0x6800], RZ ;  /* 0x006800ffcb004388 */ /* 0x000fe20000000c00 */
[----:B------:R-:W-:Y:S04]  /*101b0*/  @!P4 IADD3.X R5, R20, R0, RZ, P0, !PT ;  /* 0x000000001405c210 */ /* 0x000fe800007fe4ff */
[----:B------:R-:W-:Y:S02]  /*101c0*/  @!P4 LEA.HI.X R11, R2, R18, R5, 0x1, P5 ;  /* 0x00000012020bc211 */ /* 0x000fe400028f0c05 */
[----:B------:R-:W-:Y:S03]  /*101d0*/  @!P4 IADD3 R7, P3, R7, R4, RZ ;  /* 0x000000040707c210 */ /* 0x000fe60007f7e0ff */
[----:B------:R-:W-:Y:S01]  /*101e0*/  @!PT LDS RZ, [RZ] ;  /* 0x00000000fffff984 */ /* 0x000fe20000000800 */
[----:B------:R-:W-:Y:S01]  /*101f0*/  @!PT LDS RZ, [RZ] ;  /* 0x00000000fffff984 */ /* 0x000fe20000000800 */
[----:B------:R-:W-:Y:S01]  /*10200*/  @!PT LDS RZ, [RZ] ;  /* 0x00000000fffff984 */ /* 0x000fe20000000800 */
[----:B------:R-:W-:Y:S01]  /*10210*/  @!P4 LDGSTS.E.BYPASS.LTC128B.128 [R203+0x6800], desc[UR10][R10.64] ;  /* 0x068000000acbcfae */ /* 0x000fe2000b901d4a */
[C---:B------:R-:W-:Y:S04]  /*10220*/  @!P4 LEA R8, P2, R7.reuse, R8, 0x1 ;  /* 0x000000080708c211 */ /* 0x040fe800078408ff */
[----:B------:R-:W-:Y:S01]  /*10230*/  @P4 STS.128 [R203+0x7000], RZ ;  /* 0x007000ffcb004388 */ /* 0x000fe20000000c00 */
[C---:B------:R-:W-:Y:S02]  /*10240*/  @!P4 IADD3.X R9, R0.reuse, R15, RZ, P3, !PT ;  /* 0x0000000f0009c210 */ /* 0x040fe40001ffe4ff */
[----:B------:R-:W-:Y:S02]  /*10250*/  @!P4 IADD3.X R15, R0, R252, RZ, P1, !PT ;  /* 0x000000fc000fc210 */ /* 0x000fe40000ffe4ff */
[----:B------:R-:W-:Y:S01]  /*10260*/  @!P4 LEA.HI.X R9, R7, R17, R9, 0x1, P2 ;  /* 0x000000110709c211 */ /* 0x000fe200010f0c09 */
[----:B------:R-:W1:Y:S01]  /*10270*/  S2R R0, SR_TID.X ;  /* 0x0000000000007919 */ /* 0x000e620000002100 */
[C---:B------:R-:W-:Y:S03]  /*10280*/  @!P4 LEA R6, P0, R14.reuse, R6, 0x1 ;  /* 0x000000060e06c211 */ /* 0x040fe600078008ff */
        /* <DEDUP_REMOVED lines=11> */
[----:B------:R-:W2:Y:S05]  /*10340*/  LDSM.16.M88.4 R16, [R180+0x4000] ;  /* 0x00400000b410783b */ /* 0x000eaa0000000200 */
[----:B------:R-:W3:Y:S05]  /*10350*/  LDSM.16.M88.4 R60, [R187+0x2000] ;  /* 0x00200000bb3c783b */ /* 0x000eea0000000200 */
[----:B------:R-:W4:Y:S01]  /*10360*/  LDSM.16.M88.4 R32, [R180+0x4800] ;  /* 0x00480000b420783b */ /* 0x000f220000000200 */
[----:B-1----:R-:W-:Y:S04]  /*10370*/  SHF.L.U32 R0, R0, 0x1, RZ ;  /* 0x0000000100007819 */ /* 0x002fe800000006ff */
[----:B------:R-:W0:Y:S01]  /*10380*/  LDGDEPBAR ;  /* 0x00000000000079af */ /* 0x000e220000000000 */
[----:B------:R-:W-:Y:S02]  /*10390*/  LOP3.LUT R0, R0, 0x6, RZ, 0xc0, !PT ;  /* 0x0000000600007812 */ /* 0x000fe400078ec0ff */
[C---:B------:R-:W-:Y:S02]  /*103a0*/  ISETP.GT.AND P0, PT, R204.reuse, R206, PT ;  /* 0x000000cecc00720c */ /* 0x040fe40003f04270 */
[----:B------:R-:W1:Y:S01]  /*103b0*/  LDSM.16.M88.4 R48, [R180+0x5000] ;  /* 0x00500000b430783b */ /* 0x000e620000000200 */
[----:B------:R-:W-:Y:S04]  /*103c0*/  LEA R0, R204, R0, 0x6 ;  /* 0x00000000cc007211 */ /* 0x000fe800078e30ff */
[----:B------:R-:W5:Y:S01]  /*103d0*/  LDSM.16.M88.4 R140, [R180+0x5800] ;  /* 0x00580000b48c783b */ /* 0x000f620000000200 */
[----:B------:R-:W-:Y:S04]  /*103e0*/  IADD3 R2, R0, 0x1, RZ ;  /* 0x0000000100027810 */ /* 0x000fe80007ffe0ff */
[----:B------:R-:W-:Y:S05]  /*103f0*/  LDSM.16.M88.4 R144, [R190] ;  /* 0x00000000be90783b */ /* 0x000fea0000000200 */
[----:B------:R-:W5:Y:S05]  /*10400*/  LDSM.16.M88.4 R148, [R186+0x4000] ;  /* 0x00400000ba94783b */ /* 0x000f6a0000000200 */
[----:B------:R-:W5:Y:S01]  /*10410*/  LDSM.16.M88.4 R152, [R190+0x2000] ;  /* 0x00200000be98783b */ /* 0x000f620000000200 */
[-C--:B--2---:R-:W-:Y:S04]  /*10420*/  HMMA.16816.F32.BF16 R4, R64, R16.reuse, RZ ;  /* 0x000000104004723c */ /* 0x084fe800000418ff */
[----:B------:R-:W2:Y:S02]  /*10430*/  LDSM.16.M88.4 R156, [R186+0x4800] ;  /* 0x00480000ba9c783b */ /* 0x000ea40000000200 */
[C---:B---3--:R-:W-:Y:S03]  /*10440*/  HMMA.16816.F32.BF16 R8, R60.reuse, R16, RZ ;  /* 0x000000103c08723c */ /* 0x048fe600000418ff */
[----:B------:R-:W3:Y:S03]  /*10450*/  LDSM.16.M88.4 R160, [R186+0x5000] ;  /* 0x00500000baa0783b */ /* 0x000ee60000000200 */
[-C--:B------:R-:W-:Y:S02]  /*10460*/  HMMA.16816.F32.BF16 R12, R60, R18.reuse, RZ ;  /* 0x000000123c0c723c */ /* 0x080fe400000418ff */
[----:B------:R-:W3:Y:S04]  /*10470*/  LDSM.16.M88.4 R164, [R186+0x5800] ;  /* 0x00580000baa4783b */ /* 0x000ee80000000200 */
[C---:B------:R-:W-:Y:S01]  /*10480*/  HMMA.16816.F32.BF16 R16, R64.reuse, R18, RZ ;  /* 0x000000124010723c */ /* 0x040fe200000418ff */
[----:B------:R-:W-:Y:S05]  /*10490*/  LDSM.16.M88.4 R168, [R193] ;  /* 0x00000000c1a8783b */ /* 0x000fea0000000200 */
[-C--:B----4-:R-:W-:Y:S01]  /*104a0*/  HMMA.16816.F32.BF16 R20, R64, R32.reuse, RZ ;  /* 0x000000204014723c */ /* 0x090fe200000418ff */
[----:B------:R-:W-:Y:S05]  /*104b0*/  LDSM.16.M88.4 R172, [R192] ;  /* 0x00000000c0ac783b */ /* 0x000fea0000000200 */
[C---:B------:R-:W-:Y:S01]  /*104c0*/  HMMA.16816.F32.BF16 R24, R60.reuse, R32, RZ ;  /* 0x000000203c18723c */ /* 0x040fe200000418ff */
[----:B------:R-:W-:Y:S05]  /*104d0*/  LDSM.16.M88.4 R176, [R185] ;  /* 0x00000000b9b0783b */ /* 0x000fea0000000200 */
[-C--:B------:R-:W-:Y:S06]  /*104e0*/  HMMA.16816.F32.BF16 R28, R60, R34.reuse, RZ ;  /* 0x000000223c1c723c */ /* 0x080fec00000418ff */
[C---:B------:R-:W-:Y:S06]  /*104f0*/  HMMA.16816.F32.BF16 R32, R64.reuse, R34, RZ ;  /* 0x000000224020723c */ /* 0x040fec00000418ff */
[-C--:B-1----:R-:W-:Y:S06]  /*10500*/  HMMA.16816.F32.BF16 R36, R64, R48.reuse, RZ ;  /* 0x000000304024723c */ /* 0x082fec00000418ff */
        /* <DEDUP_REMOVED lines=17> */
[----:B------:R-:W2:Y:S05]  /*10620*/  LDSM.16.M88.4 R156, [R188+0x2000] ;  /* 0x00200000bc9c783b */ /* 0x000eaa0000000200 */
[-C--:B---3--:R-:W-:Y:S06]  /*10630*/  HMMA.16816.F32.BF16 R36, R144, R160.reuse, R36 ;  /* 0x000000a09024723c */ /* 0x088fec0000041824 */
[C---:B------:R-:W-:Y:S06]  /*10640*/  HMMA.16816.F32.BF16 R40, R152.reuse, R160, R40 ;  /* 0x000000a09828723c */ /* 0x040fec0000041828 */
[-C--:B------:R-:W-:Y:S06]  /*10650*/  HMMA.16816.F32.BF16 R44, R152, R162.reuse, R44 ;  /* 0x000000a2982c723c */ /* 0x080fec000004182c */
[C---:B------:R-:W-:Y:S01]  /*10660*/  HMMA.16816.F32.BF16 R48, R144.reuse, R162, R48 ;  /* 0x000000a29030723c */ /* 0x040fe20000041830 */
[----:B------:R-:W3:Y:S05]  /*10670*/  LDSM.16.M88.4 R160, [R194] ;  /* 0x00000000c2a0783b */ /* 0x000eea0000000200 */
[-C--:B------:R-:W-:Y:S06]  /*10680*/  HMMA.16816.F32.BF16 R52, R144, R164.reuse, R52 ;  /* 0x000000a49034723c */ /* 0x080fec0000041834 */
[C---:B------:R-:W-:Y:S06]  /*10690*/  HMMA.16816.F32.BF16 R56, R152.reuse, R164, R56 ;  /* 0x000000a49838723c */ /* 0x040fec0000041838 */
[-C--:B------:R-:W-:Y:S01]  /*106a0*/  HMMA.16816.F32.BF16 R60, R152, R166.reuse, R60 ;  /* 0x000000a6983c723c */ /* 0x080fe2000004183c */
[----:B------:R-:W4:Y:S05]  /*106b0*/  LDSM.16.M88.4 R152, [R189] ;  /* 0x00000000bd98783b */ /* 0x000f2a0000000200 */
[----:B------:R-:W-:Y:S01]  /*106c0*/  HMMA.16816.F32.BF16 R64, R144, R166, R64 ;  /* 0x000000a69040723c */ /* 0x000fe20000041840 */
[----:B------:R-:W5:Y:S05]  /*106d0*/  LDSM.16.M88.4 R144, [R189+0x2000] ;  /* 0x00200000bd90783b */ /* 0x000f6a0000000200 */
[-C--:B-1----:R-:W-:Y:S06]  /*106e0*/  HMMA.16816.F32.BF16 R4, R140, R148.reuse, R4 ;  /* 0x000000948c04723c */ /* 0x082fec0000041804 */
[C---:B--2---:R-:W-:Y:S06]  /*106f0*/  HMMA.16816.F32.BF16 R8, R156.reuse, R148, R8 ;  /* 0x000000949c08723c */ /* 0x044fec0000041808 */
        /* <DEDUP_REMOVED lines=14> */
[-C--:B----4-:R-:W-:Y:S06]  /*107e0*/  HMMA.16816.F32.BF16 R4, R152, R176.reuse, R4 ;  /* 0x000000b09804723c */ /* 0x090fec0000041804 */
[C---:B-----5:R-:W-:Y:S06]  /*107f0*/  HMMA.16816.F32.BF16 R8, R144.reuse, R176, R8 ;  /* 0x000000b09008723c */ /* 0x060fec0000041808 */
        /* <DEDUP_REMOVED lines=39> */
[----:B------:R-:W-:Y:S08]  /*10a70*/  DEPBAR.LE SB0, 0x0 ;  /* 0x000080000000791a */ /* 0x000ff00000000000 */
[----:B------:R1:W1:Y:S01]  /*10a80*/  MUFU.TANH R142, R17 ;  /* 0x00000011008e7308 */ /* 0x0002620000002400 */
[-C--:B-----5:R-:W-:Y:S01]  /*10a90*/  HMMA.16816.F32.BF16 R36, R152, R8.reuse, R36 ;  /* 0x000000089824723c */ /* 0x0a0fe20000041824 */
[----:B------:R-:W-:Y:S04]  /*10aa0*/  BAR.SYNC.DEFER_BLOCKING 0x0 ;  /* 0x0000000000007b1d */ /* 0x000fe80000010000 */
[----:B------:R-:W-:Y:S01]  /*10ab0*/  FMUL.FTZ R24, R24, UR5 ;  /* 0x0000000518187c20 */ /* 0x000fe20008410000 */
[C---:B------:R-:W-:Y:S03]  /*10ac0*/  HMMA.16816.F32.BF16 R40, R144.reuse, R8, R40 ;  /* 0x000000089028723c */ /* 0x040fe60000041828 */
[----:B------:R1:W1:Y:S02]  /*10ad0*/  MUFU.TANH R141, R19 ;  /* 0x00000013008d7308 */ /* 0x0002640000002400 */
[----:B------:R-:W-:Y:S01]  /*10ae0*/  FMUL.FTZ R20, R20, UR5 ;  /* 0x0000000514147c20 */ /* 0x000fe20008410000 */
[-C--:B------:R-:W-:Y:S07]  /*10af0*/  HMMA.16816.F32.BF16 R44, R144, R10.reuse, R44 ;  /* 0x0000000a902c723c */ /* 0x080fee000004182c */
[----:B------:R1:W1:Y:S01]  /*10b00*/  MUFU.TANH R140, R20 ;  /* 0x00000014008c7308 */ /* 0x0002620000002400 */
[----:B------:R-:W-:Y:S01]  /*10b10*/  FMUL.FTZ R22, R22, UR5 ;  /* 0x0000000516167c20 */ /* 0x000fe20008410000 */
[C---:B------:R-:W-:Y:S08]  /*10b20*/  HMMA.16816.F32.BF16 R48, R152.reuse, R10, R48 ;  /* 0x0000000a9830723c */ /* 0x040ff00000041830 */
[----:B------:R1:W1:Y:S03]  /*10b30*/  MUFU.TANH R72, R22 ;  /* 0x0000001600487308 */ /* 0x0002660000002400 */
[----:B------:R-:W-:Y:S01]  /*10b40*/  FMUL.FTZ R21, R21, UR5 ;  /* 0x0000000515157c20 */ /* 0x000fe20008410000 */
[----:B------:R-:W-:Y:S01]  /*10b50*/  FMUL.FTZ R23, R23, UR5 ;  /* 0x0000000517177c20 */ /* 0x000fe20008410000 */
[----:B------:R-:W-:Y:S01]  /*10b60*/  FMUL.FTZ R25, R25, UR5 ;  /* 0x0000000519197c20 */ /* 0x000fe20008410000 */
[----:B------:R-:W-:Y:S01]  /*10b70*/  FMUL.FTZ R26, R26, UR5 ;  /* 0x000000051a1a7c20 */ /* 0x000fe20008410000 */
[----:B------:R-:W-:Y:S03]  /*10b80*/  FMUL.FTZ R27, R27, UR5 ;  /* 0x000000051b1b7c20 */ /* 0x000fe60008410000 */
[----:B------:R1:W1:Y:S01]  /*10b90*/  MUFU.TANH R73, R21 ;  /* 0x0000001500497308 */ /* 0x0002620000002400 */
[-C--:B----4-:R-:W-:Y:S06]  /*10ba0*/  HMMA.16816.F32.BF16 R52, R152, R12.reuse, R52 ;  /* 0x0000000c9834723c */ /* 0x090fec0000041834 */
[C---:B------:R-:W-:Y:S03]  /*10bb0*/  HMMA.16816.F32.BF16 R56, R144.reuse, R12, R56 ;  /* 0x0000000c9038723c */ /* 0x040fe60000041838 */
[----:B------:R4:W1:Y:S03]  /*10bc0*/  MUFU.TANH R71, R23 ;  /* 0x0000001700477308 */ /* 0x0008660000002400 */
[-C--:B------:R-:W-:Y:S07]  /*10bd0*/  HMMA.16816.F32.BF16 R60, R144, R14.reuse, R60 ;  /* 0x0000000e903c723c */ /* 0x080fee000004183c */
[----:B------:R-:W1:Y:S01]  /*10be0*/  MUFU.TANH R24, R24 ;  /* 0x0000001800187308 */ /* 0x000e620000002400 */
[----:B------:R-:W-:Y:S09]  /*10bf0*/  HMMA.16816.F32.BF16 R64, R152, R14, R64 ;  /* 0x0000000e9840723c */ /* 0x000ff20000041840 */
[----:B------:R4:W1:Y:S01]  /*10c00*/  MUFU.TANH R70, R25 ;  /* 0x0000001900467308 */ /* 0x0008620000002400 */
[----:B------:R-:W-:Y:S03]  /*10c10*/  @!UPT UIADD3 URZ, URZ, URZ, URZ ;  /* 0x0000003f3f3ff290 */ /* 0x000fe6000fffe03f */
[----:B--23--:R-:W-:Y:S11]  /*10c20*/  @P0 BRA `(.L_x_2349) ;  /* 0xffffffec00f80947 */ /* 0x00cff6000383ffff */
.L_x_2348:
[----:B--2---:R-:W-:Y:S01]  /*10c30*/  MUFU.TANH R7, R26 ;  /* 0x0000001a00077308 */ /* 0x004fe20000002400 */
[----:B------:R-:W-:Y:S01]  /*10c40*/  ISETP.GE.AND P2, PT, R2, R197, PT ;  /* 0x000000c50200720c */ /* 0x000fe20003f46270 */
[----:B------:R-:W-:Y:S01]  /*10c50*/  FMUL.FTZ R30, R30, UR5 ;  /* 0x000000051e1e7c20 */ /* 0x000fe20008410000 */
[----:B------:R-:W-:Y:S01]  /*10c60*/  ISETP.GE.AND P5, PT, R2, R198, PT ;  /* 0x000000c60200720c */ /* 0x000fe20003fa6270 */
[----:B------:R-:W-:Y:S01]  /*10c70*/  VIADD R4, R0, 0x8 ;  /* 0x0000000800047836 */ /* 0x000fe20000000000 */
[----:B------:R-:W-:Y:S01]  /*10c80*/  ISETP.GE.AND P1, PT, R2, R196, PT ;  /* 0x000000c40200720c */ /* 0x000fe20003f26270 */
[----:B------:R-:W-:Y:S01]  /*10c90*/  FMUL.FTZ R40, R40, UR5 ;  /* 0x0000000528287c20 */ /* 0x000fe20008410000 */
[C---:B------:R-:W-:Y:S03]  /*10ca0*/  ISETP.GE.AND P0, PT, R2.reuse, R195, PT ;  /* 0x000000c30200720c */ /* 0x040fe60003f06270 */
[----:B------:R2:W-:Y:S01]  /*10cb0*/  MUFU.TANH R147, R30 ;  /* 0x0000001e00937308 */ /* 0x0005e20000002400 */
[----:B------:R-:W-:Y:S01]  /*10cc0*/  ISETP.GE.OR P2, PT, R2, R200, !P2 ;  /* 0x000000c80200720c */ /* 0x000fe20005746670 */
[----:B------:R-:W-:Y:S01]  /*10cd0*/  FMUL.FTZ R29, R29, UR5 ;  /* 0x000000051d1d7c20 */ /* 0x000fe20008410000 */
[----:B------:R-:W-:Y:S01]  /*10ce0*/  P2R R145, PR, RZ, 0x10 ;  /* 0x00000010ff917803 */ /* 0x000fe20000000000 */
[----:B------:R-:W-:Y:S01]  /*10cf0*/  FMUL.FTZ R41, R41, UR5 ;  /* 0x0000000529297c20 */ /* 0x000fe20008410000 */
[----:B------:R-:W-:Y:S01]  /*10d00*/  ISETP.GE.AND P3, PT, R0, R197, PT ;  /* 0x000000c50000720c */ /* 0x000fe20003f66270 */
[----:B------:R-:W-:Y:S01]  /*10d10*/  FMUL.FTZ R42, R42, UR5 ;  /* 0x000000052a2a7c20 */ /* 0x000fe20008410000 */
[C---:B------:R-:W-:Y:S03]  /*10d20*/  ISETP.GE.OR P5, PT, R2.reuse, R202, !P5 ;  /* 0x000000ca0200720c */ /* 0x040fe60006fa6670 */
[----:B------:R3:W5:Y:S01]  /*10d30*/  MUFU.TANH R146, R29 ;  /* 0x0000001d00927308 */ /* 0x0007620000002400 */
[C---:B------:R-:W-:Y:S01]  /*10d40*/  ISETP.GE.OR P4, PT, R2.reuse, R201, !P1 ;  /* 0x000000c90200720c */ /* 0x040fe20004f86670 */
[----:B------:R-:W-:Y:S01]  /*10d50*/  FMUL.FTZ R43, R43, UR5 ;  /* 0x000000052b2b7c20 */ /* 0x000fe20008410000 */
[----:B------:R-:W-:Y:S01]  /*10d60*/  ISETP.GE.OR P0, PT, R2, R199, !P0 ;  /* 0x000000c70200720c */ /* 0x000fe20004706670 */
[----:B------:R-:W-:Y:S01]  /*10d70*/  FMUL.FTZ R56, R56, UR5 ;  /* 0x0000000538387c20 */ /* 0x000fe20008410000 */
[----:B------:R-:W-:Y:S01]  /*10d80*/  P2R R2, PR, RZ, 0x4 ;  /* 0x00000004ff027803 */ /* 0x000fe20000000000 */
[----:B------:R-:W-:Y:S01]  /*10d90*/  FMUL.FTZ R58, R58, UR5 ;  /* 0x000000053a3a7c20 */ /* 0x000fe20008410000 */
[----:B------:R-:W-:Y:S03]  /*10da0*/  ISETP.GE.OR P1, PT, R0, R200, !P3 ;  /* 0x000000c80000720c */ /* 0x000fe60005f26670 */
[----:B------:R5:W-:Y:S01]  /*10db0*/  MUFU.TANH R6, R27 ;  /* 0x0000001b00067308 */ /* 0x000be20000002400 */
[----:B------:R-:W-:Y:S01]  /*10dc0*/  ISETP.NE.AND P3, PT, R2, RZ, PT ;  /* 0x000000ff0200720c */ /* 0x000fe20003f65270 */
[----:B------:R-:W-:Y:S01]  /*10dd0*/  FMUL.FTZ R28, R28, UR5 ;  /* 0x000000051c1c7c20 */ /* 0x000fe20008410000 */
[C---:B------:R-:W-:Y:S01]  /*10de0*/  ISETP.GE.AND P6, PT, R0.reuse, R198, PT ;  /* 0x000000c60000720c */ /* 0x040fe20003fc6270 */
[----:B------:R-:W-:Y:S01]  /*10df0*/  FMUL.FTZ R59, R59, UR5 ;  /* 0x000000053b3b7c20 */ /* 0x000fe20008410000 */
[----:B------:R-:W-:Y:S01]  /*10e00*/  P2R R2, PR, RZ, 0x1 ;  /* 0x00000001ff027803 */ /* 0x000fe20000000000 */
[----:B------:R-:W-:Y:S01]  /*10e10*/  FMUL.FTZ R57, R57, UR5 ;  /* 0x0000000539397c20 */ /* 0x000fe20008410000 */
[C---:B------:R-:W-:Y:S03]  /*10e20*/  ISETP.GE.AND P0, PT, R0.reuse, R196, PT ;  /* 0x000000c40000720c */ /* 0x040fe60003f06270 */
[----:B------:R5:W-:Y:S01]  /*10e30*/  MUFU.TANH R152, R28 ;  /* 0x0000001c00987308 */ /* 0x000be20000002400 */
[----:B------:R-:W-:Y:S01]  /*10e40*/  ISETP.GE.OR P6, PT, R0, R202, !P6 ;  /* 0x000000ca0000720c */ /* 0x000fe200077c6670 */
[----:B------:R-:W-:Y:S01]  /*10e50*/  FMUL.FTZ R32, R32, UR5 ;  /* 0x0000000520207c20 */ /* 0x000fe20008410000 */
[----:B------:R-:W-:Y:S01]  /*10e60*/  ISETP.GE.OR P0, PT, R0, R201, !P0 ;  /* 0x000000c90000720c */ /* 0x000fe20004706670 */
[----:B------:R-:W-:Y:S01]  /*10e70*/  FMUL.FTZ R33, R33, UR5 ;  /* 0x0000000521217c20 */ /* 0x000fe20008410000 */
[----:B-1----:R-:W-:Y:S01]  /*10e80*/  FSEL R13, R161, -INF , !P6 ;  /* 0xff800000a10d7808 */ /* 0x002fe20007000000 */
[----:B------:R-:W-:Y:S01]  /*10e90*/  FMUL.FTZ R34, R34, UR5 ;  /* 0x0000000522227c20 */ /* 0x000fe20008410000 */
[----:B------:R-:W-:Y:S03]  /*10ea0*/  FSEL R21, R158, -INF , !P0 ;  /* 0xff8000009e157808 */ /* 0x000fe60004000000 */
[----:B------:R1:W-:Y:S01]  /*10eb0*/  MUFU.TANH R9, R32 ;  /* 0x0000002000097308 */ /* 0x0003e20000002400 */
[----:B------:R-:W-:Y:S01]  /*10ec0*/  ISETP.NE.AND P6, PT, R2, RZ, PT ;  /* 0x000000ff0200720c */ /* 0x000fe20003fc5270 */
[----:B------:R-:W-:Y:S01]  /*10ed0*/  VIADD R2, R0, 0x9 ;  /* 0x0000000900027836 */ /* 0x000fe20000000000 */
[C---:B------:R-:W-:Y:S01]  /*10ee0*/  ISETP.GE.AND P0, PT, R4.reuse, R197, PT ;  /* 0x000000c50400720c */ /* 0x040fe20003f06270 */
[----:B------:R-:W-:Y:S01]  /*10ef0*/  FMUL.FTZ R31, R31, UR5 ;  /* 0x000000051f1f7c20 */ /* 0x000fe20008410000 */
[----:B------:R-:W-:Y:S01]  /*10f00*/  FSEL R69, R69, -INF , !P4 ;  /* 0xff80000045457808 */ /* 0x000fe20006000000 */
[----:B------:R-:W-:Y:S01]  /*10f10*/  FMUL.FTZ R49, R49, UR5 ;  /* 0x0000000531317c20 */ /* 0x000fe20008410000 */
[----:B------:R-:W-:Y:S03]  /*10f20*/  ISETP.GE.OR P4, PT, R4, R200, !P0 ;  /* 0x000000c80400720c */ /* 0x000fe60004786670 */
[----:B------:R-:W-:Y:S01]  /*10f30*/  MUFU.TANH R8, R33 ;  /* 0x0000002100087308 */ /* 0x000fe20000002400 */
[----:B------:R-:W-:Y:S01]  /*10f40*/  ISETP.GE.AND P0, PT, R2, R196, PT ;  /* 0x000000c40200720c */ /* 0x000fe20003f06270 */
[----:B------:R-:W-:Y:S01]  /*10f50*/  FMUL.FTZ R51, R51, UR5 ;  /* 0x0000000533337c20 */ /* 0x000fe20008410000 */
[----:B------:R-:W-:Y:S01]  /*10f60*/  FSEL R16, R160, -INF , !P1 ;  /* 0xff800000a0107808 */ /* 0x000fe20004800000 */
[----:B------:R-:W-:Y:S01]  /*10f70*/  FMUL.FTZ R50, R50, UR5 ;  /* 0x0000000532327c20 */ /* 0x000fe20008410000 */
[----:B------:R-:W-:Y:S01]  /*10f80*/  ISETP.GE.AND P1, PT, R4, R198, PT ;  /* 0x000000c60400720c */ /* 0x000fe20003f26270 */
[----:B------:R-:W-:Y:S01]  /*10f90*/  FMUL.FTZ R35, R35, UR5 ;  /* 0x0000000523237c20 */ /* 0x000fe20008410000 */
[----:B------:R-:W-:Y:S03]  /*10fa0*/  FSEL R18, R163, -INF , !P5 ;  /* 0xff800000a3127808 */ /* 0x000fe60006800000 */
[----:B------:R-:W1:Y:S01]  /*10fb0*/  MUFU.TANH R31, R31 ;  /* 0x0000001f001f7308 */ /* 0x000e620000002400 */
[----:B------:R-:W-:Y:S01]  /*10fc0*/  FSEL R20, R162, -INF , !P3 ;  /* 0xff800000a2147808 */ /* 0x000fe20005800000 */
[----:B------:R-:W-:Y:S01]  /*10fd0*/  FMUL.FTZ R36, R36, UR5 ;  /* 0x0000000524247c20 */ /* 0x000fe20008410000 */
[----:B------:R-:W-:Y:S01]  /*10fe0*/  ISETP.GE.OR P0, PT, R2, R201, !P0 ;  /* 0x000000c90200720c */ /* 0x000fe20004706670 */
[----:B------:R-:W-:Y:S01]  /*10ff0*/  FMUL.FTZ R38, R38, UR5 ;  /* 0x0000000526267c20 */ /* 0x000fe20008410000 */
[C---:B------:R-:W-:Y:S01]  /*11000*/  ISETP.GE.AND P5, PT, R4.reuse, R196, PT ;  /* 0x000000c40400720c */ /* 0x040fe20003fa6270 */
[----:B------:R-:W-:Y:S01]  /*11010*/  FMUL.FTZ R37, R37, UR5 ;  /* 0x0000000525257c20 */ /* 0x000fe20008410000 */
[C---:B------:R-:W-:Y:S03]  /*11020*/  ISETP.GE.AND P3, PT, R4.reuse, R195, PT ;  /* 0x000000c30400720c */ /* 0x040fe60003f66270 */
[----:B------:R-:W1:Y:S01]  /*11030*/  MUFU.TANH R10, R34 ;  /* 0x00000022000a7308 */ /* 0x000e620000002400 */
[----:B------:R-:W-:Y:S01]  /*11040*/  ISETP.GE.OR P1, PT, R4, R202, !P1 ;  /* 0x000000ca0400720c */ /* 0x000fe20004f26670 */
[----:B------:R-:W-:Y:S01]  /*11050*/  FMUL.FTZ R48, R48, UR5 ;  /* 0x0000000530307c20 */ /* 0x000fe20008410000 */
[----:B--2---:R-:W-:Y:S01]  /*11060*/  FSEL R30, R149, -INF , !P0 ;  /* 0xff800000951e7808 */ /* 0x004fe20004000000 */
[----:B------:R-:W-:Y:S01]  /*11070*/  FMUL.FTZ R39, R39, UR5 ;  /* 0x0000000527277c20 */ /* 0x000fe20008410000 */
[----:B------:R-:W-:Y:S01]  /*11080*/  ISETP.GE.OR P5, PT, R4, R201, !P5 ;  /* 0x000000c90400720c */ /* 0x000fe20006fa6670 */
[----:B------:R-:W-:Y:S01]  /*11090*/  FMUL.FTZ R52, R52, UR5 ;  /* 0x0000000534347c20 */ /* 0x000fe20008410000 */
[----:B------:R-:W-:Y:S03]  /*110a0*/  ISETP.GE.OR P3, PT, R4, R199, !P3 ;  /* 0x000000c70400720c */ /* 0x000fe60005f66670 */
[----:B------:R-:W2:Y:S01]  /*110b0*/  MUFU.TANH R36, R36 ;  /* 0x0000002400247308 */ /* 0x000ea20000002400 */
[----:B------:R-:W-:Y:S01]  /*110c0*/  ISETP.GE.AND P0, PT, R2, R197, PT ;  /* 0x000000c50200720c */ /* 0x000fe20003f06270 */
[----:B------:R-:W-:Y:S01]  /*110d0*/  FMUL.FTZ R54, R54, UR5 ;  /* 0x0000000536367c20 */ /* 0x000fe20008410000 */
[----:B------:R-:W-:Y:S01]  /*110e0*/  ISETP.GE.AND P2, PT, R0, R195, PT ;  /* 0x000000c30000720c */ /* 0x000fe20003f46270 */
[----:B------:R-:W-:Y:S01]  /*110f0*/  FMUL.FTZ R53, R53, UR5 ;  /* 0x0000000535357c20 */ /* 0x000fe20008410000 */
[----:B------:R-:W-:Y:S01]  /*11100*/  P2R R4, PR, RZ, 0x2 ;  /* 0x00000002ff047803 */ /* 0x000fe20000000000 */
[----:B------:R-:W-:Y:S01]  /*11110*/  FMUL.FTZ R55, R55, UR5 ;  /* 0x0000000537377c20 */ /* 0x000fe20008410000 */
[----:B---3--:R-:W-:Y:S03]  /*11120*/  FSEL R29, R150, -INF , !P5 ;  /* 0xff800000961d7808 */ /* 0x008fe60006800000 */
[----:B------:R-:W3:Y:S01]  /*11130*/  MUFU.TANH R38, R38 ;  /* 0x0000002600267308 */ /* 0x000ee20000002400 */
[----:B------:R-:W-:Y:S01]  /*11140*/  ISETP.GE.OR P5, PT, R2, R200, !P0 ;  /* 0x000000c80200720c */ /* 0x000fe200047a6670 */
[----:B------:R-:W-:Y:S01]  /*11150*/  FMUL.FTZ R64, R64, UR5 ;  /* 0x0000000540407c20 */ /* 0x000fe20008410000 */
[----:B------:R-:W-:Y:S01]  /*11160*/  ISETP.GE.OR P2, PT, R0, R199, !P2 ;  /* 0x000000c70000720c */ /* 0x000fe20005746670 */
[----:B------:R-:W-:Y:S01]  /*11170*/  FMUL.FTZ R66, R66, UR5 ;  /* 0x0000000542427c20 */ /* 0x000fe20008410000 */
[----:B------:R-:W-:Y:S01]  /*11180*/  ISETP.NE.AND P0, PT, R4, RZ, PT ;  /* 0x000000ff0400720c */ /* 0x000fe20003f05270 */
[----:B------:R-:W-:Y:S01]  /*11190*/  VIADD R4, R0, 0x10 ;  /* 0x0000001000047836 */ /* 0x000fe20000000000 */
[----:B------:R-:W-:Y:S03]  /*111a0*/  FSEL R26, R159, -INF , !P2 ;  /* 0xff8000009f1a7808 */ /* 0x000fe60005000000 */
[----:B------:R-:W3:Y:S01]  /*111b0*/  MUFU.TANH R37, R37 ;  /* 0x0000002500257308 */ /* 0x000ee20000002400 */
[----:B------:R-:W-:Y:S01]  /*111c0*/  FSEL R11, R148, -INF , !P0 ;  /* 0xff800000940b7808 */ /* 0x000fe20004000000 */
[----:B------:R-:W-:Y:S01]  /*111d0*/  FMUL.FTZ R65, R65, UR5 ;  /* 0x0000000541417c20 */ /* 0x000fe20008410000 */
[CC--:B------:R-:W-:Y:S01]  /*111e0*/  ISETP.GE.AND P1, PT, R2.reuse, R195.reuse, PT ;  /* 0x000000c30200720c */ /* 0x0c0fe20003f26270 */
[----:B------:R-:W-:Y:S01]  /*111f0*/  FMUL.FTZ R67, R67, UR5 ;  /* 0x0000000543437c20 */ /* 0x000fe20008410000 */
[----:B------:R-:W-:Y:S01]  /*11200*/  ISETP.GE.AND P2, PT, R2, R198, PT ;  /* 0x000000c60200720c */ /* 0x000fe20003f46270 */
[----:B------:R-:W-:Y:S01]  /*11210*/  FMUL.FTZ R44, R44, UR5 ;  /* 0x000000052c2c7c20 */ /* 0x000fe20008410000 */
[----:B------:R-:W-:Y:S03]  /*11220*/  ISETP.GE.AND P0, PT, R4, R195, PT ;  /* 0x000000c30400720c */ /* 0x000fe60003f06270 */
[----:B------:R-:W3:Y:S01]  /*11230*/  MUFU.TANH R35, R35 ;  /* 0x0000002300237308 */ /* 0x000ee20000002400 */
[----:B------:R-:W-:Y:S01]  /*11240*/  FSEL R144, R157, -INF , !P6 ;  /* 0xff8000009d907808 */ /* 0x000fe20007000000 */
[----:B------:R-:W-:Y:S01]  /*11250*/  FMUL.FTZ R46, R46, UR5 ;  /* 0x000000052e2e7c20 */ /* 0x000fe20008410000 */
[CC--:B------:R-:W-:Y:S01]  /*11260*/  ISETP.GE.OR P1, PT, R2.reuse, R199.reuse, !P1 ;  /* 0x000000c70200720c */ /* 0x0c0fe20004f26670 */
[----:B------:R-:W-:Y:S01]  /*11270*/  FMUL.FTZ R45, R45, UR5 ;  /* 0x000000052d2d7c20 */ /* 0x000fe20008410000 */
[----:B------:R-:W-:Y:S01]  /*11280*/  ISETP.GE.OR P6, PT, R2, R202, !P2 ;  /* 0x000000ca0200720c */ /* 0x000fe200057c6670 */
[----:B------:R-:W-:Y:S01]  /*11290*/  VIADD R2, R0, 0x11 ;  /* 0x0000001100027836 */ /* 0x000fe20000000000 */
[----:B------:R-:W-:Y:S03]  /*112a0*/  ISETP.GE.OR P0, PT, R4, R199, !P0 ;  /* 0x000000c70400720c */ /* 0x000fe60004706670 */
[----:B------:R-:W3:Y:S01]  /*112b0*/  MUFU.TANH R40, R40 ;  /* 0x0000002800287308 */ /* 0x000ee20000002400 */
[----:B----4-:R-:W-:Y:S01]  /*112c0*/  FSEL R23, R156, -INF , !P3 ;  /* 0xff8000009c177808 */ /* 0x010fe20005800000 */
[----:B------:R-:W-:Y:S01]  /*112d0*/  FMUL.FTZ R47, R47, UR5 ;  /* 0x000000052f2f7c20 */ /* 0x000fe20008410000 */
[-C--:B------:R-:W-:Y:S01]  /*112e0*/  ISETP.GE.AND P2, PT, R4, R197.reuse, PT ;  /* 0x000000c50400720c */ /* 0x080fe20003f46270 */
[----:B------:R-:W-:Y:S01]  /*112f0*/  FMUL.FTZ R60, R60, UR5 ;  /* 0x000000053c3c7c20 */ /* 0x000fe20008410000 */
[----:B-----5:R-:W-:Y:S01]  /*11300*/  FSEL R27, R151, -INF , !P1 ;  /* 0xff800000971b7808 */ /* 0x020fe20004800000 */
[----:B------:R-:W-:Y:S01]  /*11310*/  FMUL.FTZ R61, R61, UR5 ;  /* 0x000000053d3d7c20 */ /* 0x000fe20008410000 */
[C---:B------:R-:W-:Y:S03]  /*11320*/  ISETP.GE.AND P3, PT, R4.reuse, R198, PT ;  /* 0x000000c60400720c */ /* 0x040fe60003f66270 */
[----:B------:R-:W4:Y:S01]  /*11330*/  MUFU.TANH R39, R39 ;  /* 0x0000002700277308 */ /* 0x000f220000002400 */
[----:B------:R-:W-:Y:S01]  /*11340*/  ISETP.GE.AND P1, PT, R4, R196, PT ;  /* 0x000000c40400720c */ /* 0x000fe20003f26270 */
[----:B------:R-:W-:Y:S01]  /*11350*/  FMUL.FTZ R62, R62, UR5 ;  /* 0x000000053e3e7c20 */ /* 0x000fe20008410000 */
[----:B------:R-:W-:Y:S01]  /*11360*/  P2R R5, PR, RZ, 0x1 ;  /* 0x00000001ff057803 */ /* 0x000fe20000000000 */
[----:B------:R-:W-:Y:S01]  /*11370*/  FMUL.FTZ R63, R63, UR5 ;  /* 0x000000053f3f7c20 */ /* 0x000fe20008410000 */
[----:B------:R-:W-:Y:S02]  /*11380*/  ISETP.GE.AND P0, PT, R2, R197, PT ;  /* 0x000000c50200720c */ /* 0x000fe40003f06270 */
[C---:B------:R-:W-:Y:S03]  /*11390*/  ISETP.GE.OR P2, PT, R4.reuse, R200, !P2 ;  /* 0x000000c80400720c */ /* 0x040fe60005746670 */
[----:B------:R-:W5:Y:S01]  /*113a0*/  MUFU.TANH R41, R41 ;  /* 0x0000002900297308 */ /* 0x000f620000002400 */
[----:B------:R-:W-:Y:S02]  /*113b0*/  FSEL R15, R143, -INF , !P4 ;  /* 0xff8000008f0f7808 */ /* 0x000fe40006000000 */
[C---:B------:R-:W-:Y:S02]  /*113c0*/  ISETP.GE.OR P3, PT, R4.reuse, R202, !P3 ;  /* 0x000000ca0400720c */ /* 0x040fe40005f66670 */
[----:B------:R-:W-:Y:S01]  /*113d0*/  ISETP.GE.OR P4, PT, R4, R201, !P1 ;  /* 0x000000c90400720c */ /* 0x000fe20004f86670 */
[----:B------:R-:W-:Y:S01]  /*113e0*/  VIADD R4, R0, 0x18 ;  /* 0x0000001800047836 */ /* 0x000fe20000000000 */
[----:B------:R-:W-:Y:S03]  /*113f0*/  ISETP.GE.OR P0, PT, R2, R200, !P0 ;  /* 0x000000c80200720c */ /* 0x000fe60004706670 */
[----:B------:R-:W5:Y:S01]  /*11400*/  MUFU.TANH R48, R48 ;  /* 0x0000003000307308 */ /* 0x000f620000002400 */
[----:B------:R-:W-:Y:S02]  /*11410*/  FSEL R25, R72, -INF , !P2 ;  /* 0xff80000048197808 */ /* 0x000fe40005000000 */
[----:B------:R-:W-:Y:S02]  /*11420*/  ISETP.GE.AND P1, PT, R2, R198, PT ;  /* 0x000000c60200720c */ /* 0x000fe40003f26270 */
[----:B------:R-:W-:Y:S02]  /*11430*/  FSEL R22, R140, -INF , !P3 ;  /* 0xff8000008c167808 */ /* 0x000fe40005800000 */
[CC--:B------:R-:W-:Y:S03]  /*11440*/  ISETP.GE.AND P2, PT, R2.reuse, R195.reuse, PT ;  /* 0x000000c30200720c */ /* 0x0c0fe60003f46270 */
[----:B------:R-:W5:Y:S01]  /*11450*/  MUFU.TANH R42, R42 ;  /* 0x0000002a002a7308 */ /* 0x000f620000002400 */
[----:B------:R-:W-:Y:S02]  /*11460*/  ISETP.GE.AND P3, PT, R2, R196, PT ;  /* 0x000000c40200720c */ /* 0x000fe40003f66270 */
[----:B------:R-:W-:Y:S02]  /*11470*/  FSEL R19, R71, -INF , !P0 ;  /* 0xff80000047137808 */ /* 0x000fe40004000000 */
[----:B------:R-:W-:Y:S02]  /*11480*/  FSEL R12, R142, -INF , !P6 ;  /* 0xff8000008e0c7808 */ /* 0x000fe40007000000 */
[----:B------:R-:W-:Y:S03]  /*11490*/  ISETP.GE.OR P1, PT, R2, R202, !P1 ;  /* 0x000000ca0200720c */ /* 0x000fe60004f26670 */
[----:B------:R-:W5:Y:S01]  /*114a0*/  MUFU.TANH R49, R49 ;  /* 0x0000003100317308 */ /* 0x000f620000002400 */
[----:B------:R-:W-:Y:S02]  /*114b0*/  ISETP.GE.AND P0, PT, R4, R195, PT ;  /* 0x000000c30400720c */ /* 0x000fe40003f06270 */
[----:B------:R-:W-:Y:S02]  /*114c0*/  FSEL R14, R141, -INF , !P5 ;  /* 0xff8000008d0e7808 */ /* 0x000fe40006800000 */
[C---:B------:R-:W-:Y:S02]  /*114d0*/  ISETP.GE.OR P6, PT, R2.reuse, R199, !P2 ;  /* 0x000000c70200720c */ /* 0x040fe400057c6670 */
[----:B------:R-:W-:Y:S03]  /*114e0*/  ISETP.GE.OR P5, PT, R2, R201, !P3 ;  /* 0x000000c90200720c */ /* 0x000fe60005fa6670 */
[----:B------:R-:W5:Y:S01]  /*114f0*/  MUFU.TANH R51, R51 ;  /* 0x0000003300337308 */ /* 0x000f620000002400 */
[----:B------:R-:W-:Y:S01]  /*11500*/  ISETP.GE.AND P2, PT, R4, R198, PT ;  /* 0x000000c60400720c */ /* 0x000fe20003f46270 */
[----:B------:R-:W-:Y:S01]  /*11510*/  VIADD R2, R0, 0x19 ;  /* 0x0000001900027836 */ /* 0x000fe20000000000 */
[----:B------:R-:W-:Y:S02]  /*11520*/  FSEL R24, R24, -INF , !P4 ;  /* 0xff80000018187808 */ /* 0x000fe40006000000 */
[----:B------:R-:W-:Y:S02]  /*11530*/  FSEL R17, R73, -INF , !P1 ;  /* 0xff80000049117808 */ /* 0x000fe40004800000 */
[C---:B------:R-:W-:Y:S03]  /*11540*/  ISETP.GE.OR P4, PT, R4.reuse, R199, !P0 ;  /* 0x000000c70400720c */ /* 0x040fe60004786670 */
[----:B------:R-:W5:Y:S01]  /*11550*/  MUFU.TANH R52, R52 ;  /* 0x0000003400347308 */ /* 0x000f620000002400 */
[C---:B------:R-:W-:Y:S02]  /*11560*/  ISETP.GE.AND P1, PT, R4.reuse, R197, PT ;  /* 0x000000c50400720c */ /* 0x040fe40003f26270 */
[----:B------:R-:W-:Y:S02]  /*11570*/  ISETP.GE.AND P3, PT, R4, R196, PT ;  /* 0x000000c40400720c */ /* 0x000fe40003f66270 */
[----:B------:R-:W-:Y:S02]  /*11580*/  FSEL R28, R70, -INF , !P5 ;  /* 0xff800000461c7808 */ /* 0x000fe40006800000 */
[C---:B------:R-:W-:Y:S03]  /*11590*/  ISETP.GE.OR P0, PT, R4.reuse, R202, !P2 ;  /* 0x000000ca0400720c */ /* 0x040fe60005706670 */
[----:B------:R-:W5:Y:S01]  /*115a0*/  MUFU.TANH R54, R54 ;  /* 0x0000003600367308 */ /* 0x000f620000002400 */
[----:B------:R-:W-:Y:S02]  /*115b0*/  ISETP.NE.AND P5, PT, R5, RZ, PT ;  /* 0x000000ff0500720c */ /* 0x000fe40003fa5270 */
[----:B------:R-:W-:Y:S02]  /*115c0*/  P2R R5, PR, RZ, 0x10 ;  /* 0x00000010ff057803 */ /* 0x000fe40000000000 */
[C---:B------:R-:W-:Y:S02]  /*115d0*/  ISETP.GE.OR P4, PT, R4.reuse, R200, !P1 ;  /* 0x000000c80400720c */ /* 0x040fe40004f86670 */
[----:B------:R-:W-:Y:S03]  /*115e0*/  ISETP.GE.OR P3, PT, R4, R201, !P3 ;  /* 0x000000c90400720c */ /* 0x000fe60005f66670 */
[----:B------:R-:W5:Y:S01]  /*115f0*/  MUFU.TANH R53, R53 ;  /* 0x0000003500357308 */ /* 0x000f620000002400 */
[----:B------:R-:W-:Y:S02]  /*11600*/  P2R R4, PR, RZ, 0x1 ;  /* 0x00000001ff047803 */ /* 0x000fe40000000000 */
[C---:B------:R-:W-:Y:S02]  /*11610*/  ISETP.GE.AND P0, PT, R2.reuse, R196, PT ;  /* 0x000000c40200720c */ /* 0x040fe40003f06270 */
[C---:B------:R-:W-:Y:S02]  /*11620*/  ISETP.GE.AND P1, PT, R2.reuse, R195, PT ;  /* 0x000000c30200720c */ /* 0x040fe40003f26270 */
[C---:B------:R-:W-:Y:S03]  /*11630*/  ISETP.GE.OR P0, PT, R2.reuse, R201, !P0 ;  /* 0x000000c90200720c */ /* 0x040fe60004706670 */
[----:B------:R-:W5:Y:S01]  /*11640*/  MUFU.TANH R55, R55 ;  /* 0x0000003700377308 */ /* 0x000f620000002400 */
[C---:B------:R-:W-:Y:S02]  /*11650*/  ISETP.GE.OR P1, PT, R2.reuse, R199, !P1 ;  /* 0x000000c70200720c */ /* 0x040fe40004f26670 */
[----:B------:R-:W-:Y:S07]  /*11660*/  ISETP.GE.AND P2, PT, R2, R198, PT ;  /* 0x000000c60200720c */ /* 0x000fee0003f46270 */
        /* <DEDUP_REMOVED lines=18> */
[----:B------:R-:W-:Y:S02]  /*11790*/  FSEL R156, R146, -INF , !P0 ;  /* 0xff800000929c7808 */ /* 0x000fe40004000000 */
[----:B------:R-:W-:Y:S02]  /*117a0*/  ISETP.GE.AND P0, PT, R2, R197, PT ;  /* 0x000000c50200720c */ /* 0x000fe40003f06270 */
[----:B-1----:R-:W-:Y:S01]  /*117b0*/  FSEL R32, R7, -INF , !P5 ;  /* 0xff80000007207808 */ /* 0x002fe20006800000 */
[----:B------:R-:W-:Y:S01]  /*117c0*/  VIADD R7, R0, 0x39 ;  /* 0x0000003900077836 */ /* 0x000fe20000000000 */
[----:B------:R-:W-:Y:S02]  /*117d0*/  ISETP.GE.OR P5, PT, R2, R200, !P0 ;  /* 0x000000c80200720c */ /* 0x000fe400047a6670 */
[----:B------:R-:W-:Y:S01]  /*117e0*/  ISETP.NE.AND P0, PT, R4, RZ, PT ;  /* 0x000000ff0400720c */ /* 0x000fe20003f05270 */
[----:B------:R-:W-:Y:S01]  /*117f0*/  VIADD R4, R0, 0x20 ;  /* 0x0000002000047836 */ /* 0x000fe20000000000 */
[----:B------:R-:W-:Y:S02]  /*11800*/  FSEL R157, R31, -INF , !P1 ;  /* 0xff8000001f9d7808 */ /* 0x000fe40004800000 */
[----:B------:R-:W-:Y:S02]  /*11810*/  FSEL R148, R152, -INF , !P3 ;  /* 0xff80000098947808 */ /* 0x000fe40005800000 */
[----:B------:R-:W-:Y:S02]  /*11820*/  ISETP.GE.AND P1, PT, R4, R196, PT ;  /* 0x000000c40400720c */ /* 0x000fe40003f26270 */
[----:B------:R-:W-:Y:S02]  /*11830*/  ISETP.NE.AND P3, PT, R5, RZ, PT ;  /* 0x000000ff0500720c */ /* 0x000fe40003f65270 */
[----:B------:R-:W-:Y:S02]  /*11840*/  FSEL R159, R6, -INF , !P6 ;  /* 0xff800000069f7808 */ /* 0x000fe40007000000 */
[----:B------:R-:W-:Y:S01]  /*11850*/  ISETP.GE.OR P6, PT, R2, R202, !P2 ;  /* 0x000000ca0200720c */ /* 0x000fe200057c6670 */
[----:B------:R-:W-:Y:S01]  /*11860*/  VIADD R2, R0, 0x21 ;  /* 0x0000002100027836 */ /* 0x000fe20000000000 */
[C---:B------:R-:W-:Y:S02]  /*11870*/  ISETP.GE.OR P1, PT, R4.reuse, R201, !P1 ;  /* 0x000000c90400720c */ /* 0x040fe40004f26670 */
[----:B------:R-:W-:Y:S02]  /*11880*/  FSEL R33, R147, -INF , !P3 ;  /* 0xff80000093217808 */ /* 0x000fe40005800000 */
[CC--:B------:R-:W-:Y:S02]  /*11890*/  ISETP.GE.AND P3, PT, R4.reuse, R198.reuse, PT ;  /* 0x000000c60400720c */ /* 0x0c0fe40003f66270 */
[----:B------:R-:W-:Y:S02]  /*118a0*/  P2R R5, PR, RZ, 0x2 ;  /* 0x00000002ff057803 */ /* 0x000fe40000000000 */
[----:B------:R-:W-:Y:S02]  /*118b0*/  ISETP.GE.AND P2, PT, R4, R197, PT ;  /* 0x000000c50400720c */ /* 0x000fe40003f46270 */
[----:B------:R-:W-:Y:S02]  /*118c0*/  FSEL R9, R9, -INF , !P0 ;  /* 0xff80000009097808 */ /* 0x000fe40004000000 */
[----:B------:R-:W-:Y:S02]  /*118d0*/  ISETP.GE.AND P1, PT, R2, R198, PT ;  /* 0x000000c60200720c */ /* 0x000fe40003f26270 */
[C---:B------:R-:W-:Y:S02]  /*118e0*/  ISETP.GE.AND P0, PT, R4.reuse, R195, PT ;  /* 0x000000c30400720c */ /* 0x040fe40003f06270 */
[C---:B------:R-:W-:Y:S02]  /*118f0*/  ISETP.GE.OR P3, PT, R4.reuse, R202, !P3 ;  /* 0x000000ca0400720c */ /* 0x040fe40005f66670 */
[----:B------:R-:W-:Y:S02]  /*11900*/  ISETP.GE.OR P2, PT, R4, R200, !P2 ;  /* 0x000000c80400720c */ /* 0x000fe40005746670 */
[----:B------:R-:W-:Y:S02]  /*11910*/  FSEL R10, R10, -INF , !P4 ;  /* 0xff8000000a0a7808 */ /* 0x000fe40006000000 */
[----:B------:R-:W-:Y:S02]  /*11920*/  ISETP.GE.OR P1, PT, R2, R202, !P1 ;  /* 0x000000ca0200720c */ /* 0x000fe40004f26670 */
[----:B------:R-:W-:Y:S01]  /*11930*/  ISETP.GE.OR P4, PT, R4, R199, !P0 ;  /* 0x000000c70400720c */ /* 0x000fe20004786670 */
[----:B------:R-:W-:Y:S01]  /*11940*/  VIADD R4, R0, 0x28 ;  /* 0x0000002800047836 */ /* 0x000fe20000000000 */
[----:B------:R-:W-:Y:S02]  /*11950*/  ISETP.GE.AND P0, PT, R2, R197, PT ;  /* 0x000000c50200720c */ /* 0x000fe40003f06270 */
[----:B--2---:R-:W-:Y:S02]  /*11960*/  FSEL R36, R36, -INF , !P3 ;  /* 0xff80000024247808 */ /* 0x004fe40005800000 */
[----:B------:R-:W-:Y:S02]  /*11970*/  ISETP.GE.AND P3, PT, R2, R196, PT ;  /* 0x000000c40200720c */ /* 0x000fe40003f66270 */
[----:B---3--:R-:W-:Y:S02]  /*11980*/  FSEL R214, R38, -INF , !P2 ;  /* 0xff80000026d67808 */ /* 0x008fe40005000000 */
[----:B------:R-:W-:Y:S02]  /*11990*/  ISETP.GE.AND P2, PT, R2, R195, PT ;  /* 0x000000c30200720c */ /* 0x000fe40003f46270 */
[----:B------:R-:W-:Y:S02]  /*119a0*/  FSEL R158, R37, -INF , !P1 ;  /* 0xff800000259e7808 */ /* 0x000fe40004800000 */
[----:B------:R-:W-:Y:S01]  /*119b0*/  ISETP.NE.AND P1, PT, R5, RZ, PT ;  /* 0x000000ff0500720c */ /* 0x000fe20003f25270 */
[----:B------:R-:W-:Y:S01]  /*119c0*/  VIADD R5, R0, 0x31 ;  /* 0x0000003100057836 */ /* 0x000fe20000000000 */
[----:B------:R-:W-:Y:S02]  /*119d0*/  FSEL R35, R35, -INF , !P5 ;  /* 0xff80000023237808 */ /* 0x000fe40006800000 */
[----:B------:R-:W-:Y:S02]  /*119e0*/  ISETP.GE.OR P0, PT, R2, R200, !P0 ;  /* 0x000000c80200720c */ /* 0x000fe40004706670 */
[----:B------:R-:W-:Y:S01]  /*119f0*/  FSEL R34, R8, -INF , !P6 ;  /* 0xff80000008227808 */ /* 0x000fe20007000000 */
[----:B------:R-:W-:Y:S01]  /*11a00*/  VIADD R8, R0, 0x38 ;  /* 0x0000003800087836 */ /* 0x000fe20000000000 */
[C---:B------:R-:W-:Y:S02]  /*11a10*/  ISETP.GE.OR P5, PT, R2.reuse, R201, !P3 ;  /* 0x000000c90200720c */ /* 0x040fe40005fa6670 */
[----:B------:R-:W-:Y:S01]  /*11a20*/  ISETP.GE.OR P6, PT, R2, R199, !P2 ;  /* 0x000000c70200720c */ /* 0x000fe200057c6670 */
[----:B------:R-:W-:Y:S01]  /*11a30*/  VIADD R2, R0, 0x29 ;  /* 0x0000002900027836 */ /* 0x000fe20000000000 */
[----:B------:R-:W-:Y:S02]  /*11a40*/  ISETP.GE.AND P3, PT, R4, R198, PT ;  /* 0x000000c60400720c */ /* 0x000fe40003f66270 */
[----:B------:R-:W-:Y:S02]  /*11a50*/  FSEL R165, R40, -INF , !P1 ;  /* 0xff80000028a57808 */ /* 0x000fe40004800000 */
[C---:B------:R-:W-:Y:S02]  /*11a60*/  ISETP.GE.AND P2, PT, R4.reuse, R197, PT ;  /* 0x000000c50400720c */ /* 0x040fe40003f46270 */
[----:B----4-:R-:W-:Y:S02]  /*11a70*/  FSEL R215, R39, -INF , !P0 ;  /* 0xff80000027d77808 */ /* 0x010fe40004000000 */
[C---:B------:R-:W-:Y:S02]  /*11a80*/  ISETP.GE.AND P1, PT, R4.reuse, R196, PT ;  /* 0x000000c40400720c */ /* 0x040fe40003f26270 */
[----:B-----5:R-:W-:Y:S02]  /*11a90*/  FSEL R221, R41, -INF , !P5 ;  /* 0xff80000029dd7808 */ /* 0x020fe40006800000 */
[C---:B------:R-:W-:Y:S02]  /*11aa0*/  ISETP.GE.AND P0, PT, R4.reuse, R195, PT ;  /* 0x000000c30400720c */ /* 0x040fe40003f06270 */
[C---:B------:R-:W-:Y:S02]  /*11ab0*/  ISETP.GE.OR P5, PT, R4.reuse, R202, !P3 ;  /* 0x000000ca0400720c */ /* 0x040fe40005fa6670 */
[C---:B------:R-:W-:Y:S02]  /*11ac0*/  ISETP.GE.OR P3, PT, R4.reuse, R200, !P2 ;  /* 0x000000c80400720c */ /* 0x040fe40005766670 */
[C---:B------:R-:W-:Y:S02]  /*11ad0*/  ISETP.GE.OR P2, PT, R4.reuse, R201, !P1 ;  /* 0x000000c90400720c */ /* 0x040fe40004f46670 */
[----:B------:R-:W-:Y:S02]  /*11ae0*/  ISETP.GE.OR P1, PT, R4, R199, !P0 ;  /* 0x000000c70400720c */ /* 0x000fe40004726670 */
[----:B------:R-:W-:Y:S02]  /*11af0*/  P2R R4, PR, RZ, 0x4 ;  /* 0x00000004ff047803 */ /* 0x000fe40000000000 */
[----:B------:R-:W-:Y:S01]  /*11b00*/  FSEL R218, R48, -INF , !P5 ;  /* 0xff80000030da7808 */ /* 0x000fe20006800000 */
[----:B------:R-:W-:Y:S01]  /*11b10*/  IMAD.MOV.U32 R48, RZ, RZ, R206 ;  /* 0x000000ffff307224 */ /* 0x000fe200078e00ce */
[----:B------:R-:W-:Y:S02]  /*11b20*/  P2R R31, PR, RZ, 0x2 ;  /* 0x00000002ff1f7803 */ /* 0x000fe40000000000 */
[C---:B------:R-:W-:Y:S02]  /*11b30*/  ISETP.GE.AND P0, PT, R2.reuse, R198, PT ;  /* 0x000000c60200720c */ /* 0x040fe40003f06270 */
[C---:B------:R-:W-:Y:S02]  /*11b40*/  ISETP.GE.AND P2, PT, R2.reuse, R197, PT ;  /* 0x000000c50200720c */ /* 0x040fe40003f46270 */
[C---:B------:R-:W-:Y:S02]  /*11b50*/  ISETP.GE.AND P5, PT, R2.reuse, R196, PT ;  /* 0x000000c40200720c */ /* 0x040fe40003fa6270 */
[----:B------:R-:W-:Y:S02]  /*11b60*/  ISETP.GE.AND P1, PT, R2, R195, PT ;  /* 0x000000c30200720c */ /* 0x000fe40003f26270 */
[----:B------:R-:W-:Y:S02]  /*11b70*/  FSEL R168, R42, -INF , !P4 ;  /* 0xff8000002aa87808 */ /* 0x000fe40006000000 */
        /* <DEDUP_REMOVED lines=8> */
[----:B------:R-:W-:Y:S02]  /*11c00*/  FMNMX.FTZ R0, R20, R0, !PT ;  /* 0x0000000014007209 */ /* 0x000fe40007810000 */
[C---:B------:R-:W-:Y:S02]  /*11c10*/  ISETP.GE.OR P1, PT, R2.reuse, R202, !P0 ;  /* 0x000000ca0200720c */ /* 0x040fe40004726670 */
[C---:B------:R-:W-:Y:S02]  /*11c20*/  ISETP.GE.AND P0, PT, R2.reuse, R197, PT ;  /* 0x000000c50200720c */ /* 0x040fe40003f06270 */
[----:B------:R-:W-:Y:S02]  /*11c30*/  FMNMX.FTZ R0, R15, R0, !PT ;  /* 0x000000000f007209 */ /* 0x000fe40007810000 */
[----:B------:R-:W-:Y:S02]  /*11c40*/  ISETP.GE.OR P0, PT, R2, R200, !P0 ;  /* 0x000000c80200720c */ /* 0x000fe40004706670 */
[----:B------:R-:W-:Y:S02]  /*11c50*/  FSEL R220, R51, -INF , !P2 ;  /* 0xff80000033dc7808 */ /* 0x000fe40005000000 */
[----:B------:R-:W-:Y:S02]  /*11c60*/  ISETP.NE.AND P2, PT, R4, RZ, PT ;  /* 0x000000ff0400720c */ /* 0x000fe40003f45270 */
[----:B------:R-:W-:Y:S02]  /*11c70*/  FMNMX.FTZ R4, R13, R3, !PT ;  /* 0x000000030d047209 */ /* 0x000fe40007810000 */
[----:B------:R-:W-:Y:S02]  /*11c80*/  FSEL R229, R52, -INF , !P1 ;  /* 0xff80000034e57808 */ /* 0x000fe40004800000 */
[----:B------:R-:W-:Y:S02]  /*11c90*/  FSEL R233, R54, -INF , !P0 ;  /* 0xff80000036e97808 */ /* 0x000fe40004000000 */
[----:B------:R-:W-:Y:S02]  /*11ca0*/  FMNMX.FTZ R0, R14, R0, !PT ;  /* 0x000000000e007209 */ /* 0x000fe40007810000 */
[C---:B------:R-:W-:Y:S02]  /*11cb0*/  ISETP.GE.AND P1, PT, R5.reuse, R198, PT ;  /* 0x000000c60500720c */ /* 0x040fe40003f26270 */
[-C--:B------:R-:W-:Y:S02]  /*11cc0*/  ISETP.GE.AND P0, PT, R5, R197.reuse, PT ;  /* 0x000000c50500720c */ /* 0x080fe40003f06270 */
[----:B------:R-:W-:Y:S02]  /*11cd0*/  FMNMX.FTZ R4, R18, R4, !PT ;  /* 0x0000000412047209 */ /* 0x000fe40007810000 */
[----:B------:R-:W-:Y:S02]  /*11ce0*/  FMNMX.FTZ R0, R25, R0, !PT ;  /* 0x0000000019007209 */ /* 0x000fe40007810000 */
[C---:B------:R-:W-:Y:S02]  /*11cf0*/  ISETP.GE.OR P1, PT, R5.reuse, R202, !P1 ;  /* 0x000000ca0500720c */ /* 0x040fe40004f26670 */
[----:B------:R-:W-:Y:S02]  /*11d00*/  ISETP.GE.OR P0, PT, R5, R200, !P0 ;  /* 0x000000c80500720c */ /* 0x000fe40004706670 */
[----:B------:R-:W-:Y:S02]  /*11d10*/  FMNMX.FTZ R4, R11, R4, !PT ;  /* 0x000000040b047209 */ /* 0x000fe40007810000 */
[----:B------:R-:W-:Y:S02]  /*11d20*/  FMNMX.FTZ R0, R19, R0, !PT ;  /* 0x0000000013007209 */ /* 0x000fe40007810000 */
[----:B------:R-:W-:Y:S02]  /*11d30*/  FSEL R230, R53, -INF , !P1 ;  /* 0xff80000035e67808 */ /* 0x000fe40004800000 */
[----:B------:R-:W-:Y:S02]  /*11d40*/  FSEL R232, R55, -INF , !P0 ;  /* 0xff80000037e87808 */ /* 0x000fe40004000000 */
        /* <DEDUP_REMOVED lines=14> */
[C---:B------:R-:W-:Y:S02]  /*11e30*/  ISETP.GE.OR P1, PT, R7.reuse, R202, !P1 ;  /* 0x000000ca0700720c */ /* 0x040fe40004f26670 */
[----:B------:R-:W-:Y:S02]  /*11e40*/  ISETP.GE.OR P0, PT, R7, R200, !P0 ;  /* 0x000000c80700720c */ /* 0x000fe40004706670 */
[----:B------:R-:W-:Y:S02]  /*11e50*/  FMNMX.FTZ R4, R9, R4, !PT ;  /* 0x0000000409047209 */ /* 0x000fe40007810000 */
[----:B------:R-:W-:Y:S02]  /*11e60*/  FSEL R219, R50, -INF , !P3 ;  /* 0xff80000032db7808 */ /* 0x000fe40005800000 */
[----:B------:R-:W-:Y:S02]  /*11e70*/  FMNMX.FTZ R0, R215, R0, !PT ;  /* 0x00000000d7007209 */ /* 0x000fe40007810000 */
[----:B------:R-:W-:Y:S02]  /*11e80*/  FSEL R235, R65, -INF , !P1 ;  /* 0xff80000041eb7808 */ /* 0x000fe40004800000 */
[----:B------:R-:W-:Y:S02]  /*11e90*/  FSEL R236, R67, -INF , !P0 ;  /* 0xff80000043ec7808 */ /* 0x000fe40004000000 */
[----:B------:R-:W-:Y:S02]  /*11ea0*/  FMNMX.FTZ R4, R34, R4, !PT ;  /* 0x0000000422047209 */ /* 0x000fe40007810000 */
[C---:B------:R-:W-:Y:S02]  /*11eb0*/  ISETP.GE.AND P1, PT, R2.reuse, R196, PT ;  /* 0x000000c40200720c */ /* 0x040fe40003f26270 */
[C---:B------:R-:W-:Y:S02]  /*11ec0*/  ISETP.GE.AND P0, PT, R2.reuse, R195, PT ;  /* 0x000000c30200720c */ /* 0x040fe40003f06270 */
[----:B------:R-:W-:Y:S02]  /*11ed0*/  FMNMX.FTZ R0, R219, R0, !PT ;  /* 0x00000000db007209 */ /* 0x000fe40007810000 */
[----:B------:R-:W-:Y:S02]  /*11ee0*/  FSEL R228, R43, -INF , !P6 ;  /* 0xff8000002be47808 */ /* 0x000fe40007000000 */
[C---:B------:R-:W-:Y:S01]  /*11ef0*/  ISETP.GE.OR P3, PT, R2.reuse, R201, !P1 ;  /* 0x000000c90200720c */ /* 0x040fe20004f66670 */
[----:B------:R-:W-:Y:S01]  /*11f00*/  LDSM.16.MT88.4 R40, [R184+0x6000] ;  /* 0x00600000b828783b */ /* 0x000fe20000004200 */
        /* <DEDUP_REMOVED lines=32> */
[----:B------:R-:W-:Y:S02]  /*12110*/  ISETP.NE.AND P3, PT, R31, RZ, PT ;  /* 0x000000ff1f00720c */ /* 0x000fe40003f65270 */
[----:B------:R-:W-:Y:S02]  /*12120*/  FMNMX.FTZ R0, R168, R0, !PT ;  /* 0x00000000a8007209 */ /* 0x000fe40007810000 */
[----:B------:R-:W-:Y:S02]  /*12130*/  FSEL R155, R44, -INF , !P2 ;  /* 0xff8000002c9b7808 */ /* 0x000fe40005000000 */
[----:B------:R-:W-:Y:S02]  /*12140*/  FMNMX.FTZ R2, R221, R2, !PT ;  /* 0x00000002dd027209 */ /* 0x000fe40007810000 */
[C---:B------:R-:W-:Y:S02]  /*12150*/  ISETP.GE.OR P2, PT, R5.reuse, R201, !P1 ;  /* 0x000000c90500720c */ /* 0x040fe40004f46670 */
[----:B------:R-:W-:Y:S02]  /*12160*/  ISETP.GE.AND P0, PT, R5, R195, PT ;  /* 0x000000c30500720c */ /* 0x000fe40003f06270 */
[----:B-1----:R-:W-:Y:S02]  /*12170*/  FMNMX.FTZ R73, R73, R4, !PT ;  /* 0x0000000449497209 */ /* 0x002fe40007810000 */
[----:B------:R-:W-:Y:S02]  /*12180*/  ISETP.GE.AND P1, PT, R8, R196, PT ;  /* 0x000000c40800720c */ /* 0x000fe40003f26270 */
[----:B------:R-:W-:Y:S02]  /*12190*/  FSEL R153, R46, -INF , !P3 ;  /* 0xff8000002e997808 */ /* 0x000fe40005800000 */
[----:B------:R-:W-:Y:S02]  /*121a0*/  FMNMX.FTZ R0, R228, R0, !PT ;  /* 0x00000000e4007209 */ /* 0x000fe40007810000 */
[----:B------:R-:W-:Y:S02]  /*121b0*/  FSEL R216, R45, -INF , !P5 ;  /* 0xff8000002dd87808 */ /* 0x000fe40006800000 */
[----:B------:R-:W-:Y:S02]  /*121c0*/  FMNMX.FTZ R71, R155, R2, !PT ;  /* 0x000000029b477209 */ /* 0x000fe40007810000 */
[----:B------:R-:W-:Y:S01]  /*121d0*/  ISETP.GE.OR P5, PT, R5, R199, !P0 ;  /* 0x000000c70500720c */ /* 0x000fe200047a6670 */
[----:B------:R-:W1:Y:S01]  /*121e0*/  SHFL.BFLY PT, R2, R73, 0x1, 0x1f ;  /* 0x0c201f0049027f89 */ /* 0x000e6200000e0000 */
[-C--:B------:R-:W-:Y:S02]  /*121f0*/  ISETP.GE.OR P1, PT, R8, R201.reuse, !P1 ;  /* 0x000000c90800720c */ /* 0x080fe40004f26670 */
[----:B------:R-:W-:Y:S02]  /*12200*/  ISETP.GE.AND P0, PT, R7, R196, PT ;  /* 0x000000c40700720c */ /* 0x000fe40003f06270 */
[----:B------:R-:W-:Y:S02]  /*12210*/  FSEL R154, R47, -INF , !P4 ;  /* 0xff8000002f9a7808 */ /* 0x000fe40006000000 */
[----:B------:R-:W-:Y:S02]  /*12220*/  FMNMX.FTZ R0, R153, R0, !PT ;  /* 0x0000000099007209 */ /* 0x000fe40007810000 */
[----:B------:R-:W-:Y:S02]  /*12230*/  FSEL R222, R60, -INF , !P1 ;  /* 0xff8000003cde7808 */ /* 0x000fe40004800000 */
[----:B------:R-:W-:Y:S02]  /*12240*/  ISETP.GE.OR P0, PT, R7, R201, !P0 ;  /* 0x000000c90700720c */ /* 0x000fe40004706670 */
[----:B------:R-:W-:Y:S02]  /*12250*/  FSEL R225, R58, -INF , !P6 ;  /* 0xff8000003ae17808 */ /* 0x000fe40007000000 */
[----:B------:R-:W-:Y:S02]  /*12260*/  ISETP.GE.AND P1, PT, R8, R195, PT ;  /* 0x000000c30800720c */ /* 0x000fe40003f26270 */
[----:B------:R-:W-:Y:S02]  /*12270*/  FMNMX.FTZ R0, R154, R0, !PT ;  /* 0x000000009a007209 */ /* 0x000fe40007810000 */
[----:B------:R-:W-:Y:S02]  /*12280*/  FSEL R227, R61, -INF , !P0 ;  /* 0xff8000003de37808 */ /* 0x000fe40004000000 */
[----:B------:R-:W-:Y:S02]  /*12290*/  FMNMX.FTZ R71, R216, R71, !PT ;  /* 0x00000047d8477209 */ /* 0x000fe40007810000 */
[----:B------:R-:W-:Y:S02]  /*122a0*/  FSEL R226, R59, -INF , !P5 ;  /* 0xff8000003be27808 */ /* 0x000fe40006800000 */
[----:B------:R-:W-:Y:S02]  /*122b0*/  ISETP.GE.OR P1, PT, R8, R199, !P1 ;  /* 0x000000c70800720c */ /* 0x000fe40004f26670 */
[----:B------:R-:W-:Y:S02]  /*122c0*/  ISETP.GE.AND P0, PT, R7, R195, PT ;  /* 0x000000c30700720c */ /* 0x000fe40003f06270 */
[----:B------:R-:W-:Y:S02]  /*122d0*/  FMNMX.FTZ R0, R225, R0, !PT ;  /* 0x00000000e1007209 */ /* 0x000fe40007810000 */
[----:B------:R-:W-:Y:S02]  /*122e0*/  FSEL R224, R57, -INF , !P2 ;  /* 0xff80000039e07808 */ /* 0x000fe40005000000 */
[----:B------:R-:W-:Y:S01]  /*122f0*/  FMNMX.FTZ R71, R223, R71, !PT ;  /* 0x00000047df477209 */ /* 0x000fe20007810000 */
[----:B------:R-:W-:Y:S01]  /*12300*/  LDSM.16.MT88.4 R56, [R182+0x6000] ;  /* 0x00600000b638783b */ /* 0x000fe20000004200 */
[----:B------:R-:W-:Y:S02]  /*12310*/  ISETP.GE.OR P0, PT, R7, R199, !P0 ;  /* 0x000000c70700720c */ /* 0x000fe40004706670 */
[----:B------:R-:W-:Y:S02]  /*12320*/  FSEL R231, R62, -INF , !P1 ;  /* 0xff8000003ee77808 */ /* 0x000fe40004800000 */
[----:B------:R-:W-:Y:S02]  /*12330*/  FMNMX.FTZ R0, R226, R0, !PT ;  /* 0x00000000e2007209 */ /* 0x000fe40007810000 */
[----:B------:R-:W-:Y:S02]  /*12340*/  FMNMX.FTZ R71, R224, R71, !PT ;  /* 0x00000047e0477209 */ /* 0x000fe40007810000 */
[----:B------:R-:W-:Y:S02]  /*12350*/  FSEL R140, R63, -INF , !P0 ;  /* 0xff8000003f8c7808 */ /* 0x000fe40004000000 */
[----:B------:R-:W-:Y:S02]  /*12360*/  FMNMX.FTZ R0, R231, R0, !PT ;  /* 0x00000000e7007209 */ /* 0x000fe40007810000 */
[----:B------:R-:W-:Y:S02]  /*12370*/  FMNMX.FTZ R71, R222, R71, !PT ;  /* 0x00000047de477209 */ /* 0x000fe40007810000 */
[----:B------:R-:W-:Y:S02]  /*12380*/  FMNMX.FTZ R0, R140, R0, !PT ;  /* 0x000000008c007209 */ /* 0x000fe40007810000 */
[----:B-1----:R-:W-:Y:S02]  /*12390*/  FMNMX.FTZ R73, R73, R2, !PT ;  /* 0x0000000249497209 */ /* 0x002fe40007810000 */
[----:B------:R-:W-:Y:S01]  /*123a0*/  FMNMX.FTZ R71, R227, R71, !PT ;  /* 0x00000047e3477209 */ /* 0x000fe20007810000 */
[----:B------:R-:W1:Y:S01]  /*123b0*/  SHFL.BFLY PT, R2, R0, 0x2, 0x1f ;  /* 0x0c401f0000027f89 */ /* 0x000e6200000e0000 */
[C---:B------:R-:W-:Y:S01]  /*123c0*/  FSETP.NEU.FTZ.AND P3, PT, R73.reuse, -INF , PT ;  /* 0xff8000004900780b */ /* 0x040fe20003f7d000 */
[----:B------:R-:W-:Y:S01]  /*123d0*/  FMUL.FTZ R141, R73, UR4 ;  /* 0x00000004498d7c20 */ /* 0x000fe20008410000 */
[----:B------:R-:W-:Y:S05]  /*123e0*/  FMNMX.FTZ R72, R237, R72, !PT ;  /* 0x00000048ed487209 */ /* 0x000fea0007810000 */
[----:B------:R-:W2:Y:S01]  /*123f0*/  SHFL.BFLY PT, R5, R71, 0x2, 0x1f ;  /* 0x0c401f0047057f89 */ /* 0x000ea200000e0000 */
[----:B------:R-:W-:Y:S02]  /*12400*/  ISETP.NE.AND P4, PT, R145, RZ, PT ;  /* 0x000000ff9100720c */ /* 0x000fe40003f85270 */
[----:B------:R-:W-:Y:S02]  /*12410*/  FSEL R141, R141, RZ, P3 ;  /* 0x000000ff8d8d7208 */ /* 0x000fe40001800000 */
[----:B------:R-:W-:Y:S05]  /*12420*/  FMNMX.FTZ R72, R236, R72, !PT ;  /* 0x00000048ec487209 */ /* 0x000fea0007810000 */
[----:B------:R-:W3:Y:S01]  /*12430*/  SHFL.BFLY PT, R6, R72, 0x2, 0x1f ;  /* 0x0c401f0048067f89 */ /* 0x000ee200000e0000 */
[----:B-1----:R-:W-:Y:S01]  /*12440*/  FMNMX.FTZ R0, R0, R2, !PT ;  /* 0x0000000200007209 */ /* 0x002fe20007810000 */
[--C-:B------:R-:W-:Y:S01]  /*12450*/  FFMA.FTZ R2, R11, UR4, -R141.reuse ;  /* 0x000000040b027c23 */ /* 0x100fe2000801088d */
[----:B--2---:R-:W-:Y:S03]  /*12460*/  FMNMX.FTZ R71, R71, R5, !PT ;  /* 0x0000000547477209 */ /* 0x004fe60007810000 */
[----:B------:R1:W-:Y:S02]  /*12470*/  MUFU.EX2 R244, R2 ;  /* 0x0000000200f47308 */ /* 0x0003e40000000800 */
[----:B------:R-:W2:Y:S01]  /*12480*/  SHFL.BFLY PT, R5, R71, 0x1, 0x1f ;  /* 0x0c201f0047057f89 */ /* 0x000ea200000e0000 */
[----:B---3--:R-:W-:Y:S01]  /*12490*/  FMNMX.FTZ R72, R72, R6, !PT ;  /* 0x0000000648487209 */ /* 0x008fe20007810000 */
[--C-:B------:R-:W-:Y:S06]  /*124a0*/  FFMA.FTZ R6, R22, UR4, -R141.reuse ;  /* 0x0000000416067c23 */ /* 0x100fec000801088d */
[----:B------:R-:W-:Y:S01]  /*124b0*/  MUFU.EX2 R177, R6 ;  /* 0x0000000600b17308 */ /* 0x000fe20000000800 */
[----:B------:R-:W3:Y:S08]  /*124c0*/  SHFL.BFLY PT, R4, R72, 0x1, 0x1f ;  /* 0x0c201f0048047f89 */ /* 0x000ef000000e0000 */
[----:B-1----:R-:W1:Y:S01]  /*124d0*/  SHFL.BFLY PT, R2, R0, 0x1, 0x1f ;  /* 0x0c201f0000027f89 */ /* 0x002e6200000e0000 */
[----:B--2---:R-:W-:Y:S01]  /*124e0*/  FMNMX.FTZ R71, R71, R5, !PT ;  /* 0x0000000547477209 */ /* 0x004fe20007810000 */
[--C-:B------:R-:W-:Y:S03]  /*124f0*/  FFMA.FTZ R5, R17, UR4, -R141.reuse ;  /* 0x0000000411057c23 */ /* 0x100fe6000801088d */
[C---:B------:R-:W-:Y:S01]  /*12500*/  FSETP.NEU.FTZ.AND P1, PT, R71.reuse, -INF , PT ;  /* 0xff8000004700780b */ /* 0x040fe20003f3d000 */
[----:B------:R-:W-:Y:S01]  /*12510*/  MUFU.EX2 R206, R5 ;  /* 0x0000000500ce7308 */ /* 0x000fe20000000800 */
[----:B------:R-:W-:Y:S05]  /*12520*/  FMUL.FTZ R143, R71, UR4 ;  /* 0x00000004478f7c20 */ /* 0x000fea0008410000 */
[----:B------:R-:W-:Y:S02]  /*12530*/  FSEL R143, R143, RZ, P1 ;  /* 0x000000ff8f8f7208 */ /* 0x000fe40000800000 */
[----:B---3--:R-:W-:Y:S01]  /*12540*/  FMNMX.FTZ R72, R72, R4, !PT ;  /* 0x0000000448487209 */ /* 0x008fe20007810000 */
[----:B------:R-:W-:Y:S01]  /*12550*/  FFMA.FTZ R4, R13, UR4, -R141 ;  /* 0x000000040d047c23 */ /* 0x000fe2000801088d */
[----:B-1----:R-:W-:Y:S01]  /*12560*/  FMNMX.FTZ R70, R0, R2, !PT ;  /* 0x0000000200467209 */ /* 0x002fe20007810000 */
[--C-:B------:R-:W-:Y:S01]  /*12570*/  FFMA.FTZ R0, R69, UR4, -R143.reuse ;  /* 0x0000000445007c23 */ /* 0x100fe2000801088f */
[----:B------:R-:W-:Y:S01]  /*12580*/  FFMA.FTZ R2, R30, UR4, -R143 ;  /* 0x000000041e027c23 */ /* 0x000fe2000801088f */
[----:B------:R1:W-:Y:S01]  /*12590*/  MUFU.EX2 R211, R4 ;  /* 0x0000000400d37308 */ /* 0x0003e20000000800 */
[C---:B------:R-:W-:Y:S01]  /*125a0*/  FSETP.NEU.FTZ.AND P0, PT, R70.reuse, -INF , PT ;  /* 0xff8000004600780b */ /* 0x040fe20003f1d000 */
[----:B------:R-:W-:Y:S01]  /*125b0*/  FMUL.FTZ R152, R70, UR4 ;  /* 0x0000000446987c20 */ /* 0x000fe20008410000 */
[C---:B------:R-:W-:Y:S01]  /*125c0*/  FMUL.FTZ R142, R72.reuse, UR4 ;  /* 0x00000004488e7c20 */ /* 0x040fe20008410000 */
[----:B------:R-:W-:Y:S03]  /*125d0*/  FSETP.NEU.FTZ.AND P2, PT, R72, -INF , PT ;  /* 0xff8000004800780b */ /* 0x000fe60003f5d000 */
[----:B------:R-:W-:Y:S03]  /*125e0*/  FSEL R152, R152, RZ, P0 ;  /* 0x000000ff98987208 */ /* 0x000fe60000000000 */
[----:B------:R2:W-:Y:S01]  /*125f0*/  MUFU.EX2 R241, R0 ;  /* 0x0000000000f17308 */ /* 0x0005e20000000800 */
[----:B------:R-:W-:Y:S09]  /*12600*/  FSEL R142, R142, RZ, P2 ;  /* 0x000000ff8e8e7208 */ /* 0x000ff20001000000 */
[----:B------:R3:W-:Y:S01]  /*12610*/  MUFU.EX2 R208, R2 ;  /* 0x0000000200d07308 */ /* 0x0007e20000000800 */
[----:B-1----:R-:W-:Y:S09]  /*12620*/  FFMA.FTZ R4, R18, UR4, -R141 ;  /* 0x0000000412047c23 */ /* 0x002ff2000801088d */
[----:B------:R1:W-:Y:S01]  /*12630*/  MUFU.EX2 R213, R4 ;  /* 0x0000000400d57308 */ /* 0x0003e20000000800 */
[--C-:B--2---:R-:W-:Y:S09]  /*12640*/  FFMA.FTZ R0, R29, UR4, -R143.reuse ;  /* 0x000000041d007c23 */ /* 0x104ff2000801088f */
[----:B------:R2:W4:Y:S01]  /*12650*/  MUFU.EX2 R207, R0 ;  /* 0x0000000000cf7308 */ /* 0x0005220000000800 */
[--C-:B---3--:R-:W-:Y:S09]  /*12660*/  FFMA.FTZ R2, R25, UR4, -R142.reuse ;  /* 0x0000000419027c23 */ /* 0x108ff2000801088e */
[----:B------:R3:W-:Y:S01]  /*12670*/  MUFU.EX2 R172, R2 ;  /* 0x0000000200ac7308 */ /* 0x0007e20000000800 */
[----:B-1----:R-:W-:Y:S09]  /*12680*/  FFMA.FTZ R4, R16, UR4, -R142 ;  /* 0x0000000410047c23 */ /* 0x002ff2000801088e */
[----:B------:R1:W-:Y:S01]  /*12690*/  MUFU.EX2 R209, R4 ;  /* 0x0000000400d17308 */ /* 0x0003e20000000800 */
[----:B--2---:R-:W-:Y:S01]  /*126a0*/  FFMA.FTZ R0, R26, UR4, -R152 ;  /* 0x000000041a007c23 */ /* 0x004fe20008010898 */
[----:B----4-:R-:W-:Y:S08]  /*126b0*/  F2FP.BF16.F32.PACK_AB R150, R208, R207 ;  /* 0x000000cfd096723e */ /* 0x010ff000000010ff */
[----:B------:R2:W-:Y:S01]  /*126c0*/  MUFU.EX2 R170, R0 ;  /* 0x0000000000aa7308 */ /* 0x0005e20000000800 */
[----:B---3--:R-:W-:Y:S09]  /*126d0*/  FFMA.FTZ R2, R24, UR4, -R143 ;  /* 0x0000000418027c23 */ /* 0x008ff2000801088f */
[----:B------:R-:W-:Y:S01]  /*126e0*/  MUFU.EX2 R239, R2 ;  /* 0x0000000200ef7308 */ /* 0x000fe20000000800 */
[----:B-1----:R-:W-:Y:S09]  /*126f0*/  FFMA.FTZ R4, R20, UR4, -R142 ;  /* 0x0000000414047c23 */ /* 0x002ff2000801088e */
[----:B------:R1:W3:Y:S01]  /*12700*/  MUFU.EX2 R243, R4 ;  /* 0x0000000400f37308 */ /* 0x0002e20000000800 */
[--C-:B--2---:R-:W-:Y:S01]  /*12710*/  FFMA.FTZ R0, R144, UR4, -R152.reuse ;  /* 0x0000000490007c23 */ /* 0x104fe20008010898 */
[----:B------:R-:W-:Y:S08]  /*12720*/  F2FP.BF16.F32.PACK_AB R144, R213, R211 ;  /* 0x000000d3d590723e */ /* 0x000ff000000010ff */
[----:B------:R2:W4:Y:S01]  /*12730*/  MUFU.EX2 R171, R0 ;  /* 0x0000000000ab7308 */ /* 0x0005220000000800 */
[----:B-1----:R-:W-:Y:S01]  /*12740*/  FFMA.FTZ R4, R12, UR4, -R141 ;  /* 0x000000040c047c23 */ /* 0x002fe2000801088d */
[----:B---3--:R-:W-:Y:S08]  /*12750*/  F2FP.BF16.F32.PACK_AB R145, R243, R209 ;  /* 0x000000d1f391723e */ /* 0x008ff000000010ff */
[----:B------:R1:W3:Y:S01]  /*12760*/  MUFU.EX2 R212, R4 ;  /* 0x0000000400d47308 */ /* 0x0002e20000000800 */
[----:B--2---:R-:W-:Y:S01]  /*12770*/  FFMA.FTZ R0, R23, UR4, -R152 ;  /* 0x0000000417007c23 */ /* 0x004fe20008010898 */
[----:B----4-:R-:W-:Y:S08]  /*12780*/  F2FP.BF16.F32.PACK_AB R149, R171, R170 ;  /* 0x000000aaab95723e */ /* 0x010ff000000010ff */
[----:B------:R2:W-:Y:S01]  /*12790*/  MUFU.EX2 R173, R0 ;  /* 0x0000000000ad7308 */ /* 0x0005e20000000800 */
[----:B-1----:R-:W-:Y:S01]  /*127a0*/  FFMA.FTZ R4, R15, UR4, -R142 ;  /* 0x000000040f047c23 */ /* 0x002fe2000801088e */
[----:B---3--:R-:W-:Y:S08]  /*127b0*/  F2FP.BF16.F32.PACK_AB R146, R212, R244 ;  /* 0x000000f4d492723e */ /* 0x008ff000000010ff */
[----:B------:R1:W-:Y:S01]  /*127c0*/  MUFU.EX2 R242, R4 ;  /* 0x0000000400f27308 */ /* 0x0003e20000000800 */
[----:B--2---:R-:W-:Y:S02]  /*127d0*/  FFMA.FTZ R0, R27, UR4, -R152 ;  /* 0x000000041b007c23 */ /* 0x004fe40008010898 */
[----:B------:R-:W2:Y:S07]  /*127e0*/  LDSM.16.MT88.4 R24, [R181+0x6000] ;  /* 0x00600000b518783b */ /* 0x000eae0000004200 */
[----:B------:R3:W4:Y:S01]  /*127f0*/  MUFU.EX2 R178, R0 ;  /* 0x0000000000b27308 */ /* 0x0007220000000800 */
[--C-:B-1----:R-:W-:Y:S09]  /*12800*/  FFMA.FTZ R4, R14, UR4, -R142.reuse ;  /* 0x000000040e047c23 */ /* 0x102ff2000801088e */
[----:B------:R1:W5:Y:S01]  /*12810*/  MUFU.EX2 R210, R4 ;  /* 0x0000000400d27308 */ /* 0x0003620000000800 */
[--C-:B---3--:R-:W-:Y:S01]  /*12820*/  FFMA.FTZ R0, R19, UR4, -R142.reuse ;  /* 0x0000000413007c23 */ /* 0x108fe2000801088e */
[----:B----4-:R-:W-:Y:S08]  /*12830*/  F2FP.BF16.F32.PACK_AB R151, R178, R173 ;  /* 0x000000adb297723e */ /* 0x010ff000000010ff */
[----:B------:R3:W-:Y:S01]  /*12840*/  MUFU.EX2 R175, R0 ;  /* 0x0000000000af7308 */ /* 0x0007e20000000800 */
[----:B-1----:R-:W-:Y:S01]  /*12850*/  FFMA.FTZ R4, R21, UR4, -R143 ;  /* 0x0000000415047c23 */ /* 0x002fe2000801088f */
[----:B-----5:R-:W-:Y:S08]  /*12860*/  F2FP.BF16.F32.PACK_AB R147, R210, R242 ;  /* 0x000000f2d293723e */ /* 0x020ff000000010ff */
[----:B------:R1:W-:Y:S01]  /*12870*/  MUFU.EX2 R179, R4 ;  /* 0x0000000400b37308 */ /* 0x0003e20000000800 */
[--C-:B---3--:R-:W-:Y:S09]  /*12880*/  FFMA.FTZ R0, R34, UR4, -R141.reuse ;  /* 0x0000000422007c23 */ /* 0x108ff2000801088d */
[----:B------:R3:W-:Y:S01]  /*12890*/  MUFU.EX2 R205, R0 ;  /* 0x0000000000cd7308 */ /* 0x0007e20000000800 */
[----:B-1----:R-:W-:Y:S09]  /*128a0*/  FFMA.FTZ R4, R9, UR4, -R141 ;  /* 0x0000000409047c23 */ /* 0x002ff2000801088d */
[----:B------:R1:W-:Y:S01]  /*128b0*/  MUFU.EX2 R176, R4 ;  /* 0x0000000400b07308 */ /* 0x0003e20000000800 */
[--C-:B---3--:R-:W-:Y:S09]  /*128c0*/  FFMA.FTZ R0, R10, UR4, -R142.reuse ;  /* 0x000000040a007c23 */ /* 0x108ff2000801088e */
[----:B------:R3:W-:Y:S01]  /*128d0*/  MUFU.EX2 R240, R0 ;  /* 0x0000000000f07308 */ /* 0x0007e20000000800 */
[----:B-1----:R-:W-:Y:S09]  /*128e0*/  FFMA.FTZ R4, R28, UR4, -R143 ;  /* 0x000000041c047c23 */ /* 0x002ff2000801088f */
[----:B------:R-:W-:Y:S01]  /*128f0*/  MUFU.EX2 R169, R4 ;  /* 0x0000000400a97308 */ /* 0x000fe20000000800 */
[----:B---3--:R-:W-:Y:S09]  /*12900*/  FFMA.FTZ R0, R35, UR4, -R142 ;  /* 0x0000000423007c23 */ /* 0x008ff2000801088e */
[----:B------:R1:W-:Y:S02]  /*12910*/  MUFU.EX2 R174, R0 ;  /* 0x0000000000ae7308 */ /* 0x0003e40000000800 */
[----:B-1----:R-:W-:Y:S05]  /*12920*/  FSEL R0, R73, RZ, P3 ;  /* 0x000000ff49007208 */ /* 0x002fea0001800000 */
        /* <DEDUP_REMOVED lines=8> */
[----:B-1----:R-:W-:Y:S01]  /*129b0*/  FMUL.FTZ R2, R0, UR4 ;  /* 0x0000000400027c20 */ /* 0x002fe20008410000 */
        /* <DEDUP_REMOVED lines=13> */
[----:B------:R-:W-:Y:S01]  /*12a90*/  FMUL.FTZ R52, R69, R124 ;  /* 0x0000007c45347220 */ /* 0x000fe20000410000 */
[----:B------:R-:W-:Y:S01]  /*12aa0*/  F2FP.BF16.F32.PACK_AB R80, R206, R177 ;  /* 0x000000b1ce50723e */ /* 0x000fe200000010ff */
[----:B------:R-:W4:Y:S01]  /*12ab0*/  MUFU.EX2 R0, R0 ;  /* 0x0000000000007308 */ /* 0x000f220000000800 */
[----:B------:R-:W-:Y:S01]  /*12ac0*/  F2FP.BF16.F32.PACK_AB R81, R175, R172 ;  /* 0x000000acaf51723e */ /* 0x000fe200000010ff */
[C---:B------:R-:W-:Y:S01]  /*12ad0*/  FMUL.FTZ R64, R69.reuse, R132 ;  /* 0x0000008445407220 */ /* 0x040fe20000410000 */
[----:B------:R-:W-:Y:S01]  /*12ae0*/  FMUL.FTZ R65, R69, R133 ;  /* 0x0000008545417220 */ /* 0x000fe20000410000 */
[----:B-1----:R-:W-:Y:S01]  /*12af0*/  FMUL.FTZ R2, R3, UR4 ;  /* 0x0000000403027c20 */ /* 0x002fe20008410000 */
[--C-:B------:R-:W-:Y:S01]  /*12b00*/  FFMA.FTZ R3, R148, UR4, -R143.reuse ;  /* 0x0000000494037c23 */ /* 0x100fe2000801088f */
[C---:B---3--:R-:W-:Y:S01]  /*12b10*/  FMUL.FTZ R6, R68.reuse, R82 ;  /* 0x0000005244067220 */ /* 0x048fe20000410000 */
[C---:B------:R-:W-:Y:S01]  /*12b20*/  FMUL.FTZ R7, R68.reuse, R83 ;  /* 0x0000005344077220 */ /* 0x040fe20000410000 */
[----:B------:R-:W-:Y:S02]  /*12b30*/  F2FP.BF16.F32.PACK_AB R148, R241, R179 ;  /* 0x000000b3f194723e */ /* 0x000fe400000010ff */
[----:B------:R1:W-:Y:S01]  /*12b40*/  MUFU.EX2 R167, R3 ;  /* 0x0000000300a77308 */ /* 0x0003e20000000800 */
[C---:B------:R-:W-:Y:S01]  /*12b50*/  FMUL.FTZ R18, R68.reuse, R86 ;  /* 0x0000005644127220 */ /* 0x040fe20000410000 */
[C---:B------:R-:W-:Y:S01]  /*12b60*/  FMUL.FTZ R19, R68.reuse, R87 ;  /* 0x0000005744137220 */ /* 0x040fe20000410000 */
[----:B------:R-:W-:Y:S01]  /*12b70*/  FMUL.FTZ R22, R68, R94 ;  /* 0x0000005e44167220 */ /* 0x000fe20000410000 */
[----:B------:R-:W-:Y:S01]  /*12b80*/  LDSM.16.MT88.4 R84, [R181+0x6800] ;  /* 0x00680000b554783b */ /* 0x000fe20000004200 */
[-C--:B--2---:R-:W-:Y:S05]  /*12b90*/  HMMA.16816.F32.BF16 R4, R144, R24.reuse, R4 ;  /* 0x000000189004723c */ /* 0x084fea0000041804 */
[----:B------:R-:W2:Y:S01]  /*12ba0*/  MUFU.EX2 R2, R2 ;  /* 0x0000000200027308 */ /* 0x000ea20000000800 */
[C---:B----4-:R-:W-:Y:S01]  /*12bb0*/  FMUL.FTZ R10, R0.reuse, R78 ;  /* 0x0000004e000a7220 */ /* 0x050fe20000410000 */
[C---:B------:R-:W-:Y:S01]  /*12bc0*/  FMUL.FTZ R11, R0.reuse, R79 ;  /* 0x0000004f000b7220 */ /* 0x040fe20000410000 */
[C---:B------:R-:W-:Y:S03]  /*12bd0*/  FMUL.FTZ R14, R0.reuse, R90 ;  /* 0x0000005a000e7220 */ /* 0x040fe60000410000 */
[----:B------:R-:W-:Y:S01]  /*12be0*/  FMUL.FTZ R15, R0, R91 ;  /* 0x0000005b000f7220 */ /* 0x000fe20000410000 */
[----:B------:R-:W-:Y:S01]  /*12bf0*/  FMUL.FTZ R23, R68, R95 ;  /* 0x0000005f44177220 */ /* 0x000fe20000410000 */
[----:B-1----:R-:W-:Y:S01]  /*12c00*/  FFMA.FTZ R3, R156, UR4, -R143 ;  /* 0x000000049c037c23 */ /* 0x002fe2000801088f */
[C---:B------:R-:W-:Y:S01]  /*12c10*/  FMUL.FTZ R30, R0.reuse, R106 ;  /* 0x0000006a001e7220 */ /* 0x040fe20000410000 */
[----:B------:R-:W-:Y:S01]  /*12c20*/  FMUL.FTZ R31, R0, R107 ;  /* 0x0000006b001f7220 */ /* 0x000fe20000410000 */
[C---:B------:R-:W-:Y:S01]  /*12c30*/  FMUL.FTZ R34, R68.reuse, R102 ;  /* 0x0000006644227220 */ /* 0x040fe20000410000 */
[----:B------:R1:W3:Y:S01]  /*12c40*/  MUFU.EX2 R166, R3 ;  /* 0x0000000300a67308 */ /* 0x0002e20000000800 */
[C---:B------:R-:W-:Y:S01]  /*12c50*/  FMUL.FTZ R35, R68.reuse, R103 ;  /* 0x0000006744237220 */ /* 0x040fe20000410000 */
[C---:B------:R-:W-:Y:S01]  /*12c60*/  FMUL.FTZ R38, R68.reuse, R110 ;  /* 0x0000006e44267220 */ /* 0x040fe20000410000 */
[----:B------:R-:W-:Y:S01]  /*12c70*/  FMUL.FTZ R39, R68, R111 ;  /* 0x0000006f44277220 */ /* 0x000fe20000410000 */
[C---:B--2---:R-:W-:Y:S01]  /*12c80*/  FMUL.FTZ R8, R2.reuse, R76 ;  /* 0x0000004c02087220 */ /* 0x044fe20000410000 */
[C---:B------:R-:W-:Y:S01]  /*12c90*/  FMUL.FTZ R9, R2.reuse, R77 ;  /* 0x0000004d02097220 */ /* 0x040fe20000410000 */
[C---:B------:R-:W-:Y:S01]  /*12ca0*/  FMUL.FTZ R12, R2.reuse, R88 ;  /* 0x00000058020c7220 */ /* 0x040fe20000410000 */
[----:B------:R-:W-:Y:S01]  /*12cb0*/  FMUL.FTZ R13, R2, R89 ;  /* 0x00000059020d7220 */ /* 0x000fe20000410000 */
[----:B------:R-:W2:Y:S01]  /*12cc0*/  LDSM.16.MT88.4 R76, [R183+0x6000] ;  /* 0x00600000b74c783b */ /* 0x000ea20000004200 */
[C---:B------:R-:W-:Y:S01]  /*12cd0*/  FMUL.FTZ R50, R68.reuse, R118 ;  /* 0x0000007644327220 */ /* 0x040fe20000410000 */
[----:B------:R-:W-:Y:S01]  /*12ce0*/  FMUL.FTZ R51, R68, R119 ;  /* 0x0000007744337220 */ /* 0x000fe20000410000 */
[----:B------:R-:W-:Y:S01]  /*12cf0*/  F2FP.BF16.F32.PACK_AB R82, R205, R176 ;  /* 0x000000b0cd52723e */ /* 0x000fe200000010ff */
[C---:B------:R-:W-:Y:S04]  /*12d00*/  HMMA.16816.F32.BF16 R8, R148.reuse, R24, R8 ;  /* 0x000000189408723c */ /* 0x040fe80000041808 */
[----:B------:R-:W4:Y:S01]  /*12d10*/  LDSM.16.MT88.4 R88, [R184+0x6800] ;  /* 0x00680000b858783b */ /* 0x000f220000004200 */
[--C-:B-1----:R-:W-:Y:S01]  /*12d20*/  FFMA.FTZ R3, R32, UR4, -R152.reuse ;  /* 0x0000000420037c23 */ /* 0x102fe20008010898 */
[-C--:B------:R-:W-:Y:S03]  /*12d30*/  HMMA.16816.F32.BF16 R12, R148, R26.reuse, R12 ;  /* 0x0000001a940c723c */ /* 0x080fe6000004180c */
[----:B------:R1:W-:Y:S02]  /*12d40*/  MUFU.EX2 R164, R3 ;  /* 0x0000000300a47308 */ /* 0x0003e40000000800 */
[----:B------:R-:W-:Y:S01]  /*12d50*/  FMUL.FTZ R32, R69, R100 ;  /* 0x0000006445207220 */ /* 0x000fe20000410000 */
[C---:B------:R-:W-:Y:S01]  /*12d60*/  HMMA.16816.F32.BF16 R16, R144.reuse, R26, R16 ;  /* 0x0000001a9010723c */ /* 0x040fe20000041810 */
[----:B------:R-:W5:Y:S04]  /*12d70*/  LDSM.16.MT88.4 R92, [R182+0x6800] ;  /* 0x00680000b65c783b */ /* 0x000f680000004200 */
[C---:B------:R-:W-:Y:S01]  /*12d80*/  FMUL.FTZ R24, R2.reuse, R96 ;  /* 0x0000006002187220 */ /* 0x040fe20000410000 */
[-C--:B------:R-:W-:Y:S05]  /*12d90*/  HMMA.16816.F32.BF16 R20, R144, R40.reuse, R20 ;  /* 0x000000289014723c */ /* 0x080fea0000041814 */
[----:B------:R-:W-:Y:S01]  /*12da0*/  FMUL.FTZ R25, R2, R97 ;  /* 0x0000006102197220 */ /* 0x000fe20000410000 */
[C---:B------:R-:W-:Y:S01]  /*12db0*/  FMUL.FTZ R26, R0.reuse, R98 ;  /* 0x00000062001a7220 */ /* 0x040fe20000410000 */
[----:B------:R-:W-:Y:S01]  /*12dc0*/  FMUL.FTZ R27, R0, R99 ;  /* 0x00000063001b7220 */ /* 0x000fe20000410000 */
[--C-:B-1----:R-:W-:Y:S03]  /*12dd0*/  FFMA.FTZ R3, R159, UR4, -R152.reuse ;  /* 0x000000049f037c23 */ /* 0x102fe60008010898 */
[C---:B------:R-:W-:Y:S01]  /*12de0*/  FMUL.FTZ R28, R2.reuse, R104 ;  /* 0x00000068021c7220 */ /* 0x040fe20000410000 */
[----:B------:R1:W4:Y:S01]  /*12df0*/  MUFU.EX2 R163, R3 ;  /* 0x0000000300a37308 */ /* 0x0003220000000800 */
[----:B------:R-:W-:Y:S01]  /*12e00*/  FMUL.FTZ R29, R2, R105 ;  /* 0x00000069021d7220 */ /* 0x000fe20000410000 */
[C---:B------:R-:W-:Y:S04]  /*12e10*/  HMMA.16816.F32.BF16 R24, R148.reuse, R40, R24 ;  /* 0x000000289418723c */ /* 0x040fe80000041818 */
[----:B------:R-:W-:Y:S01]  /*12e20*/  F2FP.BF16.F32.PACK_AB R83, R174, R240 ;  /* 0x000000f0ae53723e */ /* 0x000fe200000010ff */
[C---:B------:R-:W-:Y:S01]  /*12e30*/  FMUL.FTZ R44, R2.reuse, R120 ;  /* 0x00000078022c7220 */ /* 0x040fe20000410000 */
[-C--:B------:R-:W-:Y:S05]  /*12e40*/  HMMA.16816.F32.BF16 R28, R148, R42.reuse, R28 ;  /* 0x0000002a941c723c */ /* 0x080fea000004181c */
[C---:B------:R-:W-:Y:S01]  /*12e50*/  FMUL.FTZ R40, R2.reuse, R112 ;  /* 0x0000007002287220 */ /* 0x040fe20000410000 */
[C---:B------:R-:W-:Y:S01]  /*12e60*/  FMUL.FTZ R41, R2.reuse, R113 ;  /* 0x0000007102297220 */ /* 0x040fe20000410000 */
[----:B------:R-:W-:Y:S01]  /*12e70*/  FMUL.FTZ R45, R2, R121 ;  /* 0x00000079022d7220 */ /* 0x000fe20000410000 */
[C---:B------:R-:W-:Y:S03]  /*12e80*/  FMUL.FTZ R46, R0.reuse, R122 ;  /* 0x0000007a002e7220 */ /* 0x040fe60000410000 */
[--C-:B-1----:R-:W-:Y:S01]  /*12e90*/  FFMA.FTZ R3, R33, UR4, -R152.reuse ;  /* 0x0000000421037c23 */ /* 0x102fe20008010898 */
[----:B------:R-:W-:Y:S01]  /*12ea0*/  FMUL.FTZ R33, R69, R101 ;  /* 0x0000006545217220 */ /* 0x000fe20000410000 */
[----:B------:R-:W-:Y:S01]  /*12eb0*/  FMUL.FTZ R47, R0, R123 ;  /* 0x0000007b002f7220 */ /* 0x000fe20000410000 */
[----:B------:R-:W-:Y:S01]  /*12ec0*/  LDSM.16.MT88.4 R100, [R184+0x7800] ;  /* 0x00780000b864783b */ /* 0x000fe20000004200 */
[----:B------:R1:W-:Y:S01]  /*12ed0*/  MUFU.EX2 R238, R3 ;  /* 0x0000000300ee7308 */ /* 0x0003e20000000800 */
[C---:B------:R-:W-:Y:S01]  /*12ee0*/  FMUL.FTZ R55, R68.reuse, R127 ;  /* 0x0000007f44377220 */ /* 0x040fe20000410000 */
[----:B------:R-:W-:Y:S01]  /*12ef0*/  FMUL.FTZ R54, R68, R126 ;  /* 0x0000007e44367220 */ /* 0x000fe20000410000 */
[C---:B------:R-:W-:Y:S01]  /*12f00*/  FMUL.FTZ R60, R2.reuse, R136 ;  /* 0x00000088023c7220 */ /* 0x040fe20000410000 */
[C---:B------:R-:W-:Y:S04]  /*12f10*/  HMMA.16816.F32.BF16 R32, R144.reuse, R42, R32 ;  /* 0x0000002a9020723c */ /* 0x040fe80000041820 */
[----:B------:R-:W-:Y:S01]  /*12f20*/  FMUL.FTZ R61, R2, R137 ;  /* 0x00000089023d7220 */ /* 0x000fe20000410000 */
[C---:B------:R-:W-:Y:S01]  /*12f30*/  FMUL.FTZ R62, R0.reuse, R138 ;  /* 0x0000008a003e7220 */ /* 0x040fe20000410000 */
[C---:B------:R-:W-:Y:S01]  /*12f40*/  FMUL.FTZ R63, R0.reuse, R139 ;  /* 0x0000008b003f7220 */ /* 0x040fe20000410000 */
[C---:B------:R-:W-:Y:S01]  /*12f50*/  FMUL.FTZ R42, R0.reuse, R114 ;  /* 0x00000072002a7220 */ /* 0x040fe20000410000 */
[----:B------:R-:W-:Y:S03]  /*12f60*/  FMUL.FTZ R43, R0, R115 ;  /* 0x00000073002b7220 */ /* 0x000fe60000410000 */
[C---:B------:R-:W-:Y:S01]  /*12f70*/  FMUL.FTZ R66, R68.reuse, R134 ;  /* 0x0000008644427220 */ /* 0x040fe20000410000 */
[C---:B------:R-:W-:Y:S01]  /*12f80*/  FMUL.FTZ R67, R68.reuse, R135 ;  /* 0x0000008744437220 */ /* 0x040fe20000410000 */
[----:B-1----:R-:W-:Y:S01]  /*12f90*/  FFMA.FTZ R3, R157, UR4, -R152 ;  /* 0x000000049d037c23 */ /* 0x002fe20008010898 */
[----:B------:R-:W-:Y:S03]  /*12fa0*/  FFMA.FTZ R68, R68, R246, R209 ;  /* 0x000000f644447223 */ /* 0x000fe600000100d1 */
[----:B------:R1:W5:Y:S02]  /*12fb0*/  MUFU.EX2 R162, R3 ;  /* 0x0000000300a27308 */ /* 0x0003640000000800 */
[--C-:B-1----:R-:W-:Y:S01]  /*12fc0*/  FFMA.FTZ R3, R36, UR4, -R141.reuse ;  /* 0x0000000424037c23 */ /* 0x102fe2000801088d */
[----:B------:R-:W-:Y:S07]  /*12fd0*/  FMUL.FTZ R36, R69, R108 ;  /* 0x0000006c45247220 */ /* 0x000fee0000410000 */
[----:B------:R1:W-:Y:S01]  /*12fe0*/  MUFU.EX2 R161, R3 ;  /* 0x0000000300a17308 */ /* 0x0003e20000000800 */
[-C--:B------:R-:W-:Y:S06]  /*12ff0*/  HMMA.16816.F32.BF16 R36, R144, R56.reuse, R36 ;  /* 0x000000389024723c */ /* 0x080fec0000041824 */
[C---:B------:R-:W-:Y:S06]  /*13000*/  HMMA.16816.F32.BF16 R40, R148.reuse, R56, R40 ;  /* 0x000000389428723c */ /* 0x040fec0000041828 */
[-C--:B------:R-:W-:Y:S05]  /*13010*/  HMMA.16816.F32.BF16 R44, R148, R58.reuse, R44 ;  /* 0x0000003a942c723c */ /* 0x080fea000004182c */
[----:B-1----:R-:W-:Y:S01]  /*13020*/  FFMA.FTZ R3, R158, UR4, -R141 ;  /* 0x000000049e037c23 */ /* 0x002fe2000801088d */
[C---:B------:R-:W-:Y:S01]  /*13030*/  FMUL.FTZ R57, R2.reuse, R129 ;  /* 0x0000008102397220 */ /* 0x040fe20000410000 */
[C---:B------:R-:W-:Y:S01]  /*13040*/  FMUL.FTZ R56, R2.reuse, R128 ;  /* 0x0000008002387220 */ /* 0x040fe20000410000 */
[----:B------:R-:W-:Y:S01]  /*13050*/  FFMA.FTZ R2, R2, R247, R179 ;  /* 0x000000f702027223 */ /* 0x000fe200000100b3 */
[----:B------:R1:W5:Y:S03]  /*13060*/  MUFU.EX2 R160, R3 ;  /* 0x0000000300a07308 */ /* 0x0003660000000800 */
[----:B------:R-:W-:Y:S04]  /*13070*/  FADD.FTZ R2, R241, R2 ;  /* 0x00000002f1027221 */ /* 0x000fe80000010000 */
[----:B------:R-:W-:Y:S01]  /*13080*/  FADD.FTZ R2, R207, R2 ;  /* 0x00000002cf027221 */ /* 0x000fe20000010000 */
[----:B-1----:R-:W-:Y:S01]  /*13090*/  FFMA.FTZ R3, R214, UR4, -R142 ;  /* 0x00000004d6037c23 */ /* 0x002fe2000801088e */
[----:B------:R-:W-:Y:S02]  /*130a0*/  IMAD.MOV.U32 R214, RZ, RZ, R48 ;  /* 0x000000ffffd67224 */ /* 0x000fe400078e0030 */
[C---:B------:R-:W-:Y:S01]  /*130b0*/  FMUL.FTZ R48, R69.reuse, R116 ;  /* 0x0000007445307220 */ /* 0x040fe20000410000 */
[----:B------:R-:W-:Y:S01]  /*130c0*/  FFMA.FTZ R69, R69, R245, R211 ;  /* 0x000000f545457223 */ /* 0x000fe200000100d3 */
[----:B------:R1:W-:Y:S01]  /*130d0*/  MUFU.EX2 R159, R3 ;  /* 0x00000003009f7308 */ /* 0x0003e20000000800 */
[----:B------:R-:W-:Y:S01]  /*130e0*/  LDSM.16.MT88.4 R116, [R182+0x7800] ;  /* 0x00780000b674783b */ /* 0x000fe20000004200 */
[----:B------:R-:W-:Y:S03]  /*130f0*/  ISETP.GT.AND P0, PT, R204, R214, PT ;  /* 0x000000d6cc00720c */ /* 0x000fe60003f04270 */
[C---:B------:R-:W-:Y:S06]  /*13100*/  HMMA.16816.F32.BF16 R48, R144.reuse, R58, R48 ;  /* 0x0000003a9030723c */ /* 0x040fec0000041830 */
[-C--:B--2---:R-:W-:Y:S05]  /*13110*/  HMMA.16816.F32.BF16 R52, R144, R76.reuse, R52 ;  /* 0x0000004c9034723c */ /* 0x084fea0000041834 */
[C---:B------:R-:W-:Y:S01]  /*13120*/  FMUL.FTZ R59, R0.reuse, R131 ;  /* 0x00000083003b7220 */ /* 0x040fe20000410000 */
[--C-:B-1----:R-:W-:Y:S01]  /*13130*/  FFMA.FTZ R3, R215, UR4, -R142.reuse ;  /* 0x00000004d7037c23 */ /* 0x102fe2000801088e */
[----:B------:R-:W-:Y:S03]  /*13140*/  FMUL.FTZ R58, R0, R130 ;  /* 0x00000082003a7220 */ /* 0x000fe60000410000 */
[----:B------:R1:W2:Y:S04]  /*13150*/  MUFU.EX2 R125, R3 ;  /* 0x00000003007d7308 */ /* 0x0002a80000000800 */
[C---:B------:R-:W-:Y:S06]  /*13160*/  HMMA.16816.F32.BF16 R56, R148.reuse, R76, R56 ;  /* 0x0000004c9438723c */ /* 0x040fec0000041838 */
[-C--:B------:R-:W-:Y:S05]  /*13170*/  HMMA.16816.F32.BF16 R60, R148, R78.reuse, R60 ;  /* 0x0000004e943c723c */ /* 0x080fea000004183c */
[----:B------:R-:W-:Y:S01]  /*13180*/  F2FP.BF16.F32.PACK_AB R76, R169, R239 ;  /* 0x000000efa94c723e */ /* 0x000fe200000010ff */
[----:B------:R-:W-:Y:S05]  /*13190*/  HMMA.16816.F32.BF16 R64, R144, R78, R64 ;  /* 0x0000004e9040723c */ /* 0x000fea0000041840 */
[--C-:B-1----:R-:W-:Y:S01]  /*131a0*/  FFMA.FTZ R3, R218, UR4, -R141.reuse ;  /* 0x00000004da037c23 */ /* 0x102fe2000801088d */
[-C--:B------:R-:W-:Y:S03]  /*131b0*/  HMMA.16816.F32.BF16 R4, R80, R84.reuse, R4 ;  /* 0x000000545004723c */ /* 0x080fe60000041804 */
[----:B------:R1:W-:Y:S02]  /*131c0*/  MUFU.EX2 R158, R3 ;  /* 0x00000003009e7308 */ /* 0x0003e40000000800 */
[----:B---3--:R-:W-:Y:S02]  /*131d0*/  F2FP.BF16.F32.PACK_AB R78, R166, R167 ;  /* 0x000000a7a64e723e */ /* 0x008fe400000010ff */
[----:B----4-:R-:W-:Y:S04]  /*131e0*/  F2FP.BF16.F32.PACK_AB R77, R163, R164 ;  /* 0x000000a4a34d723e */ /* 0x010fe800000010ff */
[----:B-----5:R-:W-:Y:S07]  /*131f0*/  F2FP.BF16.F32.PACK_AB R79, R162, R238 ;  /* 0x000000eea24f723e */ /* 0x020fee00000010ff */
[C---:B------:R-:W-:Y:S04]  /*13200*/  HMMA.16816.F32.BF16 R8, R76.reuse, R84, R8 ;  /* 0x000000544c08723c */ /* 0x040fe80000041808 */
[----:B-1----:R-:W-:Y:S02]  /*13210*/  FFMA.FTZ R3, R217, UR4, -R141 ;  /* 0x00000004d9037c23 */ /* 0x002fe4000801088d */
[-C--:B------:R-:W-:Y:S02]  /*13220*/  HMMA.16816.F32.BF16 R12, R76, R86.reuse, R12 ;  /* 0x000000564c0c723c */ /* 0x080fe4000004180c */
[----:B------:R1:W3:Y:S04]  /*13230*/  MUFU.EX2 R157, R3 ;  /* 0x00000003009d7308 */ /* 0x0002e80000000800 */
[C---:B------:R-:W-:Y:S01]  /*13240*/  HMMA.16816.F32.BF16 R16, R80.reuse, R86, R16 ;  /* 0x000000565010723c */ /* 0x040fe20000041810 */
[----:B------:R-:W4:Y:S05]  /*13250*/  LDSM.16.MT88.4 R84, [R183+0x6800] ;  /* 0x00680000b754783b */ /* 0x000f2a0000004200 */
[-C--:B------:R-:W-:Y:S06]  /*13260*/  HMMA.16816.F32.BF16 R20, R80, R88.reuse, R20 ;  /* 0x000000585014723c */ /* 0x080fec0000041814 */
[C---:B------:R-:W-:Y:S05]  /*13270*/  HMMA.16816.F32.BF16 R24, R76.reuse, R88, R24 ;  /* 0x000000584c18723c */ /* 0x040fea0000041818 */
[--C-:B-1----:R-:W-:Y:S01]  /*13280*/  FFMA.FTZ R3, R219, UR4, -R142.reuse ;  /* 0x00000004db037c23 */ /* 0x102fe2000801088e */
[-C--:B------:R-:W-:Y:S03]  /*13290*/  HMMA.16816.F32.BF16 R28, R76, R90.reuse, R28 ;  /* 0x0000005a4c1c723c */ /* 0x080fe6000004181c */
[----:B------:R1:W-:Y:S03]  /*132a0*/  MUFU.EX2 R131, R3 ;  /* 0x0000000300837308 */ /* 0x0003e60000000800 */
[C---:B------:R-:W-:Y:S01]  /*132b0*/  HMMA.16816.F32.BF16 R32, R80.reuse, R90, R32 ;  /* 0x0000005a5020723c */ /* 0x040fe20000041820 */
[----:B------:R-:W5:Y:S05]  /*132c0*/  LDSM.16.MT88.4 R88, [R181+0x7000] ;  /* 0x00700000b558783b */ /* 0x000f6a0000004200 */
[-C--:B------:R-:W-:Y:S06]  /*132d0*/  HMMA.16816.F32.BF16 R36, R80, R92.reuse, R36 ;  /* 0x0000005c5024723c */ /* 0x080fec0000041824 */
[C---:B------:R-:W-:Y:S05]  /*132e0*/  HMMA.16816.F32.BF16 R40, R76.reuse, R92, R40 ;  /* 0x0000005c4c28723c */ /* 0x040fea0000041828 */
[----:B-1----:R-:W-:Y:S01]  /*132f0*/  FFMA.FTZ R3, R220, UR4, -R142 ;  /* 0x00000004dc037c23 */ /* 0x002fe2000801088e */
[-C--:B------:R-:W-:Y:S03]  /*13300*/  HMMA.16816.F32.BF16 R44, R76, R94.reuse, R44 ;  /* 0x0000005e4c2c723c */ /* 0x080fe6000004182c */
[----:B------:R1:W3:Y:S03]  /*13310*/  MUFU.EX2 R156, R3 ;  /* 0x00000003009c7308 */ /* 0x0002e60000000800 */
[C---:B------:R-:W-:Y:S01]  /*13320*/  HMMA.16816.F32.BF16 R48, R80.reuse, R94, R48 ;  /* 0x0000005e5030723c */ /* 0x040fe20000041830 */
[----:B------:R-:W5:Y:S05]  /*13330*/  LDSM.16.MT88.4 R92, [R184+0x7000] ;  /* 0x00700000b85c783b */ /* 0x000f6a0000004200 */
[-C--:B----4-:R-:W-:Y:S06]  /*13340*/  HMMA.16816.F32.BF16 R52, R80, R84.reuse, R52 ;  /* 0x000000545034723c */ /* 0x090fec0000041834 */
[C---:B------:R-:W-:Y:S05]  /*13350*/  HMMA.16816.F32.BF16 R56, R76.reuse, R84, R56 ;  /* 0x000000544c38723c */ /* 0x040fea0000041838 */
[--C-:B-1----:R-:W-:Y:S01]  /*13360*/  FFMA.FTZ R3, R165, UR4, -R143.reuse ;  /* 0x00000004a5037c23 */ /* 0x102fe2000801088f */
[-C--:B------:R-:W-:Y:S03]  /*13370*/  HMMA.16816.F32.BF16 R60, R76, R86.reuse, R60 ;  /* 0x000000564c3c723c */ /* 0x080fe6000004183c */
[----:B------:R1:W-:Y:S03]  /*13380*/  MUFU.EX2 R127, R3 ;  /* 0x00000003007f7308 */ /* 0x0003e60000000800 */
[----:B------:R-:W-:Y:S01]  /*13390*/  HMMA.16816.F32.BF16 R64, R80, R86, R64 ;  /* 0x000000565040723c */ /* 0x000fe20000041840 */
[----:B------:R-:W4:Y:S04]  /*133a0*/  LDSM.16.MT88.4 R84, [R182+0x7000] ;  /* 0x00700000b654783b */ /* 0x000f280000004200 */
[----:B------:R-:W-:Y:S02]  /*133b0*/  F2FP.BF16.F32.PACK_AB R76, R160, R161 ;  /* 0x000000a1a04c723e */ /* 0x000fe400000010ff */
[----:B--2---:R-:W-:Y:S04]  /*133c0*/  F2FP.BF16.F32.PACK_AB R77, R125, R159 ;  /* 0x0000009f7d4d723e */ /* 0x004fe800000010ff */
[----:B---3--:R-:W-:Y:S02]  /*133d0*/  F2FP.BF16.F32.PACK_AB R78, R157, R158 ;  /* 0x0000009e9d4e723e */ /* 0x008fe400000010ff */
[----:B------:R-:W-:Y:S01]  /*133e0*/  F2FP.BF16.F32.PACK_AB R79, R156, R131 ;  /* 0x000000839c4f723e */ /* 0x000fe200000010ff */
[--C-:B-1----:R-:W-:Y:S04]  /*133f0*/  FFMA.FTZ R3, R221, UR4, -R143.reuse ;  /* 0x00000004dd037c23 */ /* 0x102fe8000801088f */
[----:B------:R1:W2:Y:S02]  /*13400*/  MUFU.EX2 R124, R3 ;  /* 0x00000003007c7308 */ /* 0x0002a40000000800 */
[-C--:B-----5:R-:W-:Y:S05]  /*13410*/  HMMA.16816.F32.BF16 R4, R76, R88.reuse, R4 ;  /* 0x000000584c04723c */ /* 0x0a0fea0000041804 */
[--C-:B-1----:R-:W-:Y:S01]  /*13420*/  FFMA.FTZ R3, R155, UR4, -R143.reuse ;  /* 0x000000049b037c23 */ /* 0x102fe2000801088f */
[----:B--2---:R-:W-:Y:S03]  /*13430*/  F2FP.BF16.F32.PACK_AB R80, R124, R127 ;  /* 0x0000007f7c50723e */ /* 0x004fe600000010ff */
[----:B------:R1:W-:Y:S02]  /*13440*/  MUFU.EX2 R130, R3 ;  /* 0x0000000300827308 */ /* 0x0003e40000000800 */
[----:B-1----:R-:W-:Y:S08]  /*13450*/  FFMA.FTZ R3, R216, UR4, -R143 ;  /* 0x00000004d8037c23 */ /* 0x002ff0000801088f */
        /* <DEDUP_REMOVED lines=8> */
[----:B------:R-:W-:Y:S10]  /*134e0*/  MUFU.EX2 R153, R74 ;  /* 0x0000004a00997308 */ /* 0x000ff40000000800 */
        /* <DEDUP_REMOVED lines=19> */
[-C--:B----4-:R-:W-:Y:S03]  /*13620*/  HMMA.16816.F32.BF16 R36, R76, R84.reuse, R36 ;  /* 0x000000544c24723c */ /* 0x090fe60000041824 */
        /* <DEDUP_REMOVED lines=61> */
[-C--:B------:R-:W-:Y:S04]  /*13a00*/  HMMA.16816.F32.BF16 R108, R132, R116.reuse, R36 ;  /* 0x00000074846c723c */ /* 0x080fe80000041824 */
        /* <DEDUP_REMOVED lines=59> */
.L_x_2346:
        /* <DEDUP_REMOVED lines=14> */
[CC--:B------:R-:W-:Y:S01]  /*13ea0*/  LEA.HI R3, R47.reuse, R48.reuse, RZ, 0x2 ;  /* 0x000000302f037211 */ /* 0x0c0fe200078f10ff */
        /* <DEDUP_REMOVED lines=17> */
[----:B------:R-:W-:Y:S02]  /*13fc0*/  IMAD.U32 R20, R0, 0x2, R3 ;  /* 0x0000000200147824 */ /* 0x000fe400078e0003 */
[----:B------:R-:W-:Y:S01]  /*13fd0*/  FADD.FTZ R3, R10, R248 ;  /* 0x000000f80a037221 */ /* 0x000fe20000010000 */
[----:B------:R-:W-:Y:S02]  /*13fe0*/  MOV R0, 0x3f800000 ;  /* 0x3f80000000007802 */ /* 0x000fe40000000f00 */
[----:B------:R-:W-:Y:S02]  /*13ff0*/  LEA R20, R20, UR4, 0x1 ;  /* 0x0000000414147c11 */ /* 0x000fe4000f8e08ff */
[----:B------:R3:W1:Y:S03]  /*14000*/  SHFL.BFLY PT, R43, R3, 0x1, 0x1f ;  /* 0x0c201f00032b7f89 */ /* 0x00066600000e0000 */
        /* <DEDUP_REMOVED lines=19> */
.L_x_2350:
[----:B------:R-:W-:Y:S01]  /*14140*/  ULDC.U8 UR4, c[0x0][0x3d8] ;  /* 0x0000f60000047ab9 */ /* 0x000fe20000000000 */
[----:B------:R1:W2:Y:S01]  /*14150*/  @P3 MUFU.RCP R0, R44 ;  /* 0x0000002c00003308 */ /* 0x0002a20000001000 */
[----:B------:R-:W-:Y:S01]  /*14160*/  ISETP.NE.AND P1, PT, RZ, UR4, PT ;  /* 0x00000004ff007c0c */ /* 0x000fe2000bf25270 */
[----:B------:R-:W-:Y:S01]  /*14170*/  ULDC.U8 UR4, c[0x0][0x3d9] ;  /* 0x0000f64000047ab9 */ /* 0x000fe20000000000 */
[----:B------:R-:W-:Y:S01]  /*14180*/  FADD.FTZ R41, R7, R41 ;  /* 0x0000002907297221 */ /* 0x000fe20000010000 */
[----:B------:R-:W-:Y:S01]  /*14190*/  FADD.FTZ R43, R3, R43 ;  /* 0x0000002b032b7221 */ /* 0x000fe20000010000 */
[----:B------:R-:W-:Y:S01]  /*141a0*/  P2R R4, PR, RZ, 0x2 ;  /* 0x00000002ff047803 */ /* 0x000fe20000000000 */
[----:B------:R-:W-:Y:S01]  /*141b0*/  FADD.FTZ R42, R6, R42 ;  /* 0x0000002a062a7221 */ /* 0x000fe20000010000 */
[----:B------:R-:W-:Y:S01]  /*141c0*/  ISETP.NE.OR P1, PT, RZ, UR4, !P1 ;  /* 0x00000004ff007c0c */ /* 0x000fe2000cf25670 */
[----:B------:R-:W-:Y:S01]  /*141d0*/  IMAD.MOV.U32 R3, RZ, RZ, 0x3f800000 ;  /* 0x3f800000ff037424 */ /* 0x000fe200078e00ff */
[----:B------:R-:W-:-:S02]  /*141e0*/  FSETP.NE.FTZ.AND P2, PT, R41, RZ, PT ;  /* 0x000000ff2900720b */ /* 0x000fc40003f55000 */
[----:B------:R-:W-:Y:S02]  /*141f0*/  CS2R R38, SRZ ;  /* 0x0000000000267805 */ /* 0x000fe4000001ff00 */
[----:B------:R-:W-:-:S07]  /*14200*/  PLOP3.LUT P6, PT, PT, PT, PT, 0x8, 0x0 ;  /* 0x000000000000781c */ /* 0x000fce0003fce170 */
[----:B-12---:R-:W-:Y:S06]  /*14210*/  @P1 BRA `(.L_x_2351) ;  /* 0x00000000001c1947 */ /* 0x006fec0003800000 */
[----:B------:R-:W1:Y:S01]  /*14220*/  S2R R6, SR_CTAID.Y ;  /* 0x0000000000067919 */ /* 0x000e620000002600 */
[----:B------:R-:W1:Y:S01]  /*14230*/  LDC R5, c[0x0][0x2c4] ;  /* 0x0000b100ff057b82 */ /* 0x000e620000000800 */
[----:B------:R-:W-:Y:S01]  /*14240*/  PLOP3.LUT P6, PT, PT, PT, PT, 0x80, 0x0 ;  /* 0x000000000000781c */ /* 0x000fe20003fcf070 */
[----:B-1----:R-:W-:-:S05]  /*14250*/  @!P0 IMAD R12, R6, R5, RZ ;  /* 0x00000005060c8224 */ /* 0x002fca00078e02ff */
[----:B------:R1:W-:Y:S01]  /*14260*/  @!P0 STL [R1+0x88], R12 ;  /* 0x0000880c01008387 */ /* 0x0003e20000100800 */
[----:B------:R-:W-:Y:S02]  /*14270*/  SHF.R.S32.HI R39, RZ, 0x1f, R12 ;  /* 0x0000001fff277819 */ /* 0x000fe4000001140c */
[----:B------:R-:W-:-:S07]  /*14280*/  MOV R38, R12 ;  /* 0x0000000c00267202 */ /* 0x000fce0000000f00 */
.L_x_2351:
        /* <DEDUP_REMOVED lines=9> */
[----:B------:R-:W-:Y:S01]  /*14320*/  PLOP3.LUT P4, PT, PT, PT, PT, 0x8, 0x0 ;  /* 0x000000000000781c */ /* 0x000fe20003f8e170 */
[C---:B------:R-:W-:Y:S01]  /*14330*/  FMUL.FTZ R92, R0.reuse, R92 ;  /* 0x0000005c005c7220 */ /* 0x040fe20000410000 */
[----:B------:R-:W-:Y:S01]  /*14340*/  SEL R37, R37, 0xfffffff0, P0 ;  /* 0xfffffff025257807 */ /* 0x000fe20000000000 */
[----:B------:R-:W-:Y:S01]  /*14350*/  FMUL.FTZ R10, R0, R93 ;  /* 0x0000005d000a7220 */ /* 0x000fe20000410000 */
[----:B------:R-:W-:Y:S01]  /*14360*/  ISETP.NE.AND P0, PT, R4, RZ, PT ;  /* 0x000000ff0400720c */ /* 0x000fe20003f05270 */
[----:B------:R-:W-:Y:S01]  /*14370*/  FMUL.FTZ R100, R0, R100 ;  /* 0x0000006400647220 */ /* 0x000fe20000410000 */
[----:B------:R-:W-:Y:S01]  /*14380*/  FSETP.NE.FTZ.AND P1, PT, R42, RZ, PT ;  /* 0x000000ff2a00720b */ /* 0x000fe20003f35000 */
        /* <DEDUP_REMOVED lines=15> */
[----:B------:R-:W-:Y:S01]  /*14480*/  F2FP.BF16.F32.PACK_AB R6, R6, R80 ;  /* 0x000000500606723e */ /* 0x000fe200000010ff */
[----:B------:R-:W-:Y:S01]  /*14490*/  BSSY B0, `(.L_x_2352) ;  /* 0x00000d2000007945 */ /* 0x000fe20003800000 */
[----:B------:R-:W-:-:S02]  /*144a0*/  F2FP.BF16.F32.PACK_AB R10, R10, R92 ;  /* 0x0000005c0a0a723e */ /* 0x000fc400000010ff */
[----:B------:R-:W-:Y:S01]  /*144b0*/  F2FP.BF16.F32.PACK_AB R8, R8, R100 ;  /* 0x000000640808723e */ /* 0x000fe200000010ff */
[----:B------:R-:W1:Y:S01]  /*144c0*/  @P1 MUFU.RCP R2, R42 ;  /* 0x0000002a00021308 */ /* 0x000e620000001000 */
[----:B------:R2:W-:Y:S01]  /*144d0*/  STS [R20], R6 ;  /* 0x0000000614007388 */ /* 0x0005e20000000800 */
[----:B------:R-:W-:Y:S02]  /*144e0*/  F2FP.BF16.F32.PACK_AB R23, R23, R108 ;  /* 0x0000006c1717723e */ /* 0x000fe400000010ff */
[----:B------:R-:W-:Y:S02]  /*144f0*/  F2FP.BF16.F32.PACK_AB R17, R17, R116 ;  /* 0x000000741111723e */ /* 0x000fe400000010ff */
[----:B------:R-:W-:Y:S02]  /*14500*/  F2FP.BF16.F32.PACK_AB R29, R29, R124 ;  /* 0x0000007c1d1d723e */ /* 0x000fe400000010ff */
[----:B------:R-:W4:Y:S01]  /*14510*/  @P0 MUFU.RCP R0, R43 ;  /* 0x0000002b00000308 */ /* 0x000f220000001000 */
        /* <DEDUP_REMOVED lines=8> */
[C---:B-1----:R-:W-:Y:S01]  /*145a0*/  FMUL.FTZ R76, R2.reuse, R76 ;  /* 0x0000004c024c7220 */ /* 0x042fe20000410000 */
[C---:B------:R-:W-:Y:S01]  /*145b0*/  FMUL.FTZ R4, R2.reuse, R77 ;  /* 0x0000004d02047220 */ /* 0x040fe20000410000 */
[C---:B------:R-:W-:Y:S01]  /*145c0*/  FMUL.FTZ R88, R2.reuse, R88 ;  /* 0x0000005802587220 */ /* 0x040fe20000410000 */
[----:B------:R-:W-:Y:S01]  /*145d0*/  FMUL.FTZ R12, R2, R89 ;  /* 0x00000059020c7220 */ /* 0x000fe20000410000 */
[C---:B------:R-:W-:Y:S01]  /*145e0*/  FMUL.FTZ R110, R3.reuse, R110 ;  /* 0x0000006e036e7220 */ /* 0x040fe20000410000 */
[C---:B------:R-:W-:Y:S01]  /*145f0*/  FMUL.FTZ R21, R3.reuse, R111 ;  /* 0x0000006f03157220 */ /* 0x040fe20000410000 */
[C---:B------:R-:W-:Y:S01]  /*14600*/  FMUL.FTZ R118, R3.reuse, R118 ;  /* 0x0000007603767220 */ /* 0x040fe20000410000 */
[C---:B------:R-:W-:Y:S01]  /*14610*/  FMUL.FTZ R16, R3.reuse, R119 ;  /* 0x0000007703107220 */ /* 0x040fe20000410000 */
[C---:B----4-:R-:W-:Y:S01]  /*14620*/  FMUL.FTZ R79, R0.reuse, R79 ;  /* 0x0000004f004f7220 */ /* 0x050fe20000410000 */
[C---:B------:R-:W-:Y:S01]  /*14630*/  FMUL.FTZ R7, R0.reuse, R78 ;  /* 0x0000004e00077220 */ /* 0x040fe20000410000 */
[C---:B------:R-:W-:Y:S01]  /*14640*/  FMUL.FTZ R91, R0.reuse, R91 ;  /* 0x0000005b005b7220 */ /* 0x040fe20000410000 */
[----:B------:R-:W-:Y:S01]  /*14650*/  FMUL.FTZ R11, R0, R90 ;  /* 0x0000005a000b7220 */ /* 0x000fe20000410000 */
        /* <DEDUP_REMOVED lines=29> */
[----:B--2---:R-:W1:Y:S01]  /*14830*/  @P5 LDC R6, c[0x0][0x2c0] ;  /* 0x0000b000ff065b82 */ /* 0x004e620000000800 */
        /* <DEDUP_REMOVED lines=20> */
[----:B--2---:R-:W2:Y:S02]  /*14980*/  @!P5 LDC R5, c[0x0][0x2c4] ;  /* 0x0000b100ff05db82 */ /* 0x004ea40000000800 */
[----:B------:R1:W-:Y:S01]  /*14990*/  STS [R0+0x2400], R11 ;  /* 0x0024000b00007388 */ /* 0x0003e20000000800 */
[----:B------:R-:W-:-:S02]  /*149a0*/  F2FP.BF16.F32.PACK_AB R16, R16, R118 ;  /* 0x000000761010723e */ /* 0x000fc400000010ff */
[----:B------:R-:W-:Y:S02]  /*149b0*/  F2FP.BF16.F32.PACK_AB R19, R19, R112 ;  /* 0x000000701313723e */ /* 0x000fe400000010ff */
[----:B---3--:R-:W-:Y:S02]  /*149c0*/  IADD3 R3, R0, R36, RZ ;  /* 0x0000002400037210 */ /* 0x008fe40007ffe0ff */
[----:B------:R-:W-:Y:S02]  /*149d0*/  F2FP.BF16.F32.PACK_AB R18, R115, R18 ;  /* 0x000000127312723e */ /* 0x000fe400000010ff */
[----:B----4-:R-:W-:Y:S02]  /*149e0*/  IADD3 R2, R20, R36, RZ ;  /* 0x0000002414027210 */ /* 0x010fe40007ffe0ff */
[----:B------:R-:W-:Y:S02]  /*149f0*/  F2FP.BF16.F32.PACK_AB R26, R26, R120 ;  /* 0x000000781a1a723e */ /* 0x000fe400000010ff */
[----:B------:R-:W-:Y:S01]  /*14a00*/  F2FP.BF16.F32.PACK_AB R27, R123, R27 ;  /* 0x0000001b7b1b723e */ /* 0x000fe200000010ff */
[----:B------:R3:W-:Y:S01]  /*14a10*/  STS [R2], R10 ;  /* 0x0000000a02007388 */ /* 0x0007e20000000800 */
[----:B------:R-:W-:-:S02]  /*14a20*/  F2FP.BF16.F32.PACK_AB R28, R28, R126 ;  /* 0x0000007e1c1c723e */ /* 0x000fc400000010ff */
[----:B------:R-:W-:Y:S01]  /*14a30*/  F2FP.BF16.F32.PACK_AB R31, R31, R132 ;  /* 0x000000841f1f723e */ /* 0x000fe200000010ff */
[----:B------:R-:W-:Y:S01]  /*14a40*/  STS [R2+0x400], R9 ;  /* 0x0004000902007388 */ /* 0x000fe20000000800 */
[----:B------:R-:W-:Y:S01]  /*14a50*/  F2FP.BF16.F32.PACK_AB R30, R30, R134 ;  /* 0x000000861e1e723e */ /* 0x000fe200000010ff */
[----:B-1----:R-:W1:Y:S01]  /*14a60*/  @!P5 LDC R7, c[0x0][0x270] ;  /* 0x00009c00ff07db82 */ /* 0x002e620000000800 */
[----:B------:R-:W-:Y:S01]  /*14a70*/  F2FP.BF16.F32.PACK_AB R32, R32, R128 ;  /* 0x000000802020723e */ /* 0x000fe200000010ff */
[----:B------:R4:W-:Y:S01]  /*14a80*/  STS [R3], R8 ;  /* 0x0000000803007388 */ /* 0x0009e20000000800 */
[----:B------:R-:W-:Y:S01]  /*14a90*/  F2FP.BF16.F32.PACK_AB R34, R131, R34 ;  /* 0x000000228322723e */ /* 0x000fe200000010ff */
[----:B------:R-:W-:Y:S01]  /*14aa0*/  @P1 MUFU.LG2 R12, R42 ;  /* 0x0000002a000c1308 */ /* 0x000fe20000000c00 */
[----:B------:R-:W-:Y:S01]  /*14ab0*/  IADD3 R0, R36, 0x400, R22 ;  /* 0x0000040024007810 */ /* 0x000fe20007ffe016 */
[----:B------:R4:W-:Y:S01]  /*14ac0*/  STS [R3+0x400], R13 ;  /* 0x0004000d03007388 */ /* 0x0009e20000000800 */
[----:B------:R-:W-:Y:S01]  /*14ad0*/  F2FP.BF16.F32.PACK_AB R33, R33, R136 ;  /* 0x000000882121723e */ /* 0x000fe200000010ff */
[----:B--2---:R-:W1:Y:S01]  /*14ae0*/  @P4 LDC R5, c[0x0][0x2e4] ;  /* 0x0000b900ff054b82 */ /* 0x004e620000000800 */
[C---:B------:R-:W-:Y:S01]  /*14af0*/  IADD3 R4, R37.reuse, R0, RZ ;  /* 0x0000000025047210 */ /* 0x040fe20007ffe0ff */
[----:B------:R2:W-:Y:S01]  /*14b00*/  STS [R2+0x2000], R15 ;  /* 0x0020000f02007388 */ /* 0x0005e20000000800 */
[----:B------:R-:W-:Y:S01]  /*14b10*/  IADD3 R0, R37, R22, RZ ;  /* 0x0000001625007210 */ /* 0x000fe20007ffe0ff */
[----:B------:R-:W1:Y:S01]  /*14b20*/  @P3 MUFU.LG2 R11, R44 ;  /* 0x0000002c000b3308 */ /* 0x000e620000000c00 */
[----:B------:R-:W-:Y:S01]  /*14b30*/  F2FP.BF16.F32.PACK_AB R35, R139, R35 ;  /* 0x000000238b23723e */ /* 0x000fe200000010ff */
[----:B------:R2:W-:Y:S01]  /*14b40*/  STS [R2+0x2400], R14 ;  /* 0x0024000e02007388 */ /* 0x0005e20000000800 */
[----:B------:R-:W-:-:S03]  /*14b50*/  @!P5 MOV R6, 0x1 ;  /* 0x000000010006d802 */ /* 0x000fc60000000f00 */
[----:B------:R2:W-:Y:S01]  /*14b60*/  STS [R3+0x2000], R25 ;  /* 0x0020001903007388 */ /* 0x0005e20000000800 */
[----:B---3--:R-:W3:Y:S03]  /*14b70*/  @P3 LDC R10, c[0x0][0x2e8] ;  /* 0x0000ba00ff0a3b82 */ /* 0x008ee60000000800 */
[----:B------:R1:W-:Y:S04]  /*14b80*/  STS [R3+0x2400], R24 ;  /* 0x0024001803007388 */ /* 0x0003e80000000800 */
[----:B------:R1:W-:Y:S01]  /*14b90*/  STS [R22], R23 ;  /* 0x0000001716007388 */ /* 0x0003e20000000800 */
[----:B----4-:R-:W4:Y:S03]  /*14ba0*/  @P5 LDC.64 R8, c[0x0][0x2c0] ;  /* 0x0000b000ff085b82 */ /* 0x010f260000000a00 */
[----:B------:R-:W-:Y:S01]  /*14bb0*/  STS [R22+0x400], R21 ;  /* 0x0004001516007388 */ /* 0x000fe20000000800 */
[----:B------:R-:W4:Y:S03]  /*14bc0*/  @P2 MUFU.LG2 R13, R41 ;  /* 0x00000029000d2308 */ /* 0x000f260000000c00 */
[----:B------:R-:W-:Y:S01]  /*14bd0*/  STS [R0], R17 ;  /* 0x0000001100007388 */ /* 0x000fe20000000800 */
[----:B--2---:R-:W2:Y:S03]  /*14be0*/  @P0 LDC R15, c[0x0][0x2e8] ;  /* 0x0000ba00ff0f0b82 */ /* 0x004ea60000000800 */
[----:B------:R3:W-:Y:S01]  /*14bf0*/  STS [R0+0x400], R16 ;  /* 0x0004001000007388 */ /* 0x0007e20000000800 */
[----:B------:R-:W-:-:S03]  /*14c00*/  IADD3 R2, R36, R22, RZ ;  /* 0x0000001624027210 */ /* 0x000fc60007ffe0ff */
[----:B------:R-:W-:Y:S01]  /*14c10*/  STS [R22+0x2000], R19 ;  /* 0x0020001316007388 */ /* 0x000fe20000000800 */
[----:B------:R-:W-:-:S03]  /*14c20*/  MOV R25, 0x7f800000 ;  /* 0x7f80000000197802 */ /* 0x000fc60000000f00 */
[----:B------:R4:W-:Y:S01]  /*14c30*/  STS [R22+0x2400], R18 ;  /* 0x0024001216007388 */ /* 0x0009e20000000800 */
[----:B-1----:R-:W-:Y:S02]  /*14c40*/  IADD3 R3, R36, R0, RZ ;  /* 0x0000000024037210 */ /* 0x002fe40007ffe0ff */
[----:B------:R-:W-:Y:S01]  /*14c50*/  MOV R24, 0x7f800000 ;  /* 0x7f80000000187802 */ /* 0x000fe20000000f00 */
[----:B------:R-:W-:Y:S01]  /*14c60*/  STS [R0+0x2000], R26 ;  /* 0x0020001a00007388 */ /* 0x000fe20000000800 */
[----:B------:R-:W-:-:S03]  /*14c70*/  MOV R23, 0x7f800000 ;  /* 0x7f80000000177802 */ /* 0x000fc60000000f00 */
[----:B------:R1:W-:Y:S04]  /*14c80*/  STS [R0+0x2400], R27 ;  /* 0x0024001b00007388 */ /* 0x0003e80000000800 */
[----:B------:R-:W-:Y:S04]  /*14c90*/  STS [R2], R29 ;  /* 0x0000001d02007388 */ /* 0x000fe80000000800 */
[----:B------:R-:W-:Y:S01]  /*14ca0*/  STS [R2+0x400], R28 ;  /* 0x0004001c02007388 */ /* 0x000fe20000000800 */
[----:B---3--:R-:W3:Y:S03]  /*14cb0*/  @P1 LDC R16, c[0x0][0x2e8] ;  /* 0x0000ba00ff101b82 */ /* 0x008ee60000000800 */
[----:B------:R-:W-:Y:S04]  /*14cc0*/  STS [R3], R31 ;  /* 0x0000001f03007388 */ /* 0x000fe80000000800 */
[----:B------:R-:W-:Y:S01]  /*14cd0*/  STS [R4], R30 ;  /* 0x0000001e04007388 */ /* 0x000fe20000000800 */
[----:B----4-:R-:W-:-:S03]  /*14ce0*/  MOV R22, 0x7f800000 ;  /* 0x7f80000000167802 */ /* 0x010fc60000000f00 */
[----:B------:R-:W-:Y:S04]  /*14cf0*/  STS [R2+0x2000], R32 ;  /* 0x0020002002007388 */ /* 0x000fe80000000800 */
[----:B------:R4:W-:Y:S01]  /*14d00*/  STS [R2+0x2400], R34 ;  /* 0x0024002202007388 */ /* 0x0009e20000000800 */
[----:B-1----:R-:W-:Y:S01]  /*14d10*/  @P5 MOV R0, 0x1 ;  /* 0x0000000100005802 */ /* 0x002fe20000000f00 */
[----:B------:R-:W-:Y:S02]  /*14d20*/  @!P5 IMAD R0, R5, R7, RZ ;  /* 0x000000070500d224 */ /* 0x000fe400078e02ff */
[----:B------:R-:W-:Y:S04]  /*14d30*/  STS [R3+0x2000], R33 ;  /* 0x0020002103007388 */ /* 0x000fe80000000800 */
[----:B------:R1:W-:Y:S01]  /*14d40*/  STS [R4+0x2000], R35 ;  /* 0x0020002304007388 */ /* 0x0003e20000000800 */
[----:B------:R-:W-:Y:S06]  /*14d50*/  BAR.SYNC.DEFER_BLOCKING 0x0 ;  /* 0x0000000000007b1d */ /* 0x000fec0000010000 */
[----:B------:R-:W2:Y:S01]  /*14d60*/  S2R R14, SR_CTAID.Y ;  /* 0x00000000000e7919 */ /* 0x000ea20000002600 */
[----:B------:R-:W3:Y:S01]  /*14d70*/  S2R R26, SR_CTAID.Z ;  /* 0x00000000001a7919 */ /* 0x000ee20000002700 */
[----:B----4-:R-:W-:-:S04]  /*14d80*/  LOP3.LUT R2, R47, 0xffffffe0, RZ, 0xc0, !PT ;  /* 0xffffffe02f027812 */ /* 0x010fc800078ec0ff */
[----:B------:R-:W-:Y:S01]  /*14d90*/  IADD3 R7, -R2, R48, RZ ;  /* 0x0000003002077210 */ /* 0x000fe20007ffe1ff */
[----:B-1----:R-:W-:Y:S01]  /*14da0*/  @P3 FMUL.FTZ R4, R11, 0.69314718246459960938 ;  /* 0x3f3172180b043820 */ /* 0x002fe20000410000 */
[----:B------:R1:W4:Y:S03]  /*14db0*/  LDS.128 R28, [R203+0x3800] ;  /* 0x00380000cb1c7984 */ /* 0x0003260000000c00 */
[----:B------:R-:W-:Y:S01]  /*14dc0*/  @P3 FFMA.FTZ R25, R73, R10, R4 ;  /* 0x0000000a49193223 */ /* 0x000fe20000010004 */
[----:B--2---:R-:W-:Y:S02]  /*14dd0*/  IMAD R2, R14, R0, RZ ;  /* 0x000000000e027224 */ /* 0x004fe400078e02ff */
[----:B------:R-:W2:Y:S01]  /*14de0*/  @P2 LDC R14, c[0x0][0x2e8] ;  /* 0x0000ba00ff0e2b82 */ /* 0x000ea20000000800 */
[----:B------:R-:W-:Y:S01]  /*14df0*/  @P5 IMAD R0, R9, R8, RZ ;  /* 0x0000000809005224 */ /* 0x000fe200078e02ff */
[----:B------:R-:W-:Y:S01]  /*14e00*/  @!P5 MOV R0, R5 ;  /* 0x000000050000d202 */ /* 0x000fe20000000f00 */
[----:B------:R-:W1:Y:S01]  /*14e10*/  @P0 MUFU.LG2 R8, R43 ;  /* 0x0000002b00080308 */ /* 0x000e620000000c00 */
[----:B------:R-:W-:Y:S01]  /*14e20*/  SEL R3, R2, RZ, !P6 ;  /* 0x000000ff02037207 */ /* 0x000fe20007000000 */
[----:B------:R-:W-:Y:S01]  /*14e30*/  IMAD R2, R6, UR4, RZ ;  /* 0x0000000406027c24 */ /* 0x000fe2000f8e02ff */
[----:B------:R-:W-:Y:S01]  /*14e40*/  LOP3.LUT P5, RZ, R7, 0x3, RZ, 0xc0, !PT ;  /* 0x0000000307ff7812 */ /* 0x000fe200078ac0ff */
[----:B------:R-:W-:-:S02]  /*14e50*/  @P1 FMUL.FTZ R5, R12, 0.69314718246459960938 ;  /* 0x3f3172180c051820 */ /* 0x000fc40000410000 */
[----:B---3--:R-:W-:Y:S01]  /*14e60*/  IMAD R0, R26, R0, R3 ;  /* 0x000000001a007224 */ /* 0x008fe200078e0203 */
[----:B------:R-:W-:Y:S01]  /*14e70*/  SHF.L.U32 R3, R2, 0x7, RZ ;  /* 0x0000000702037819 */ /* 0x000fe200000006ff */
[----:B------:R-:W-:Y:S01]  /*14e80*/  @P2 FMUL.FTZ R2, R13, 0.69314718246459960938 ;  /* 0x3f3172180d022820 */ /* 0x000fe20000410000 */
[----:B------:R-:W-:Y:S02]  /*14e90*/  @P1 FFMA.FTZ R22, R71, R16, R5 ;  /* 0x0000001047161223 */ /* 0x000fe40000010005 */
[--C-:B------:R-:W-:Y:S02]  /*14ea0*/  IADD3 R7, P4, P3, R3, R38, R0.reuse ;  /* 0x0000002603077210 */ /* 0x100fe40007b9e000 */
[----:B------:R-:W-:Y:S02]  /*14eb0*/  SHF.R.S32.HI R9, RZ, 0x1f, R3 ;  /* 0x0000001fff097819 */ /* 0x000fe40000011403 */
[----:B------:R-:W-:Y:S01]  /*14ec0*/  SHF.R.S32.HI R0, RZ, 0x1f, R0 ;  /* 0x0000001fff007819 */ /* 0x000fe20000011400 */
[----:B-1----:R-:W-:-:S03]  /*14ed0*/  @P0 FMUL.FTZ R4, R8, 0.69314718246459960938 ;  /* 0x3f31721808040820 */ /* 0x002fc60000410000 */
[----:B------:R-:W-:Y:S01]  /*14ee0*/  IADD3.X R9, R9, R39, R0, P4, P3 ;  /* 0x0000002709097210 */ /* 0x000fe200027e6400 */
[----:B--2---:R-:W-:Y:S01]  /*14ef0*/  @P2 FFMA.FTZ R24, R72, R14, R2 ;  /* 0x0000000e48182223 */ /* 0x004fe20000010002 */
[----:B------:R-:W-:Y:S01]  /*14f00*/  @P0 FFMA.FTZ R23, R70, R15, R4 ;  /* 0x0000000f46170223 */ /* 0x000fe20000010004 */
[----:B----4-:R-:W-:Y:S06]  /*14f10*/  @P5 BRA `(.L_x_2353) ;  /* 0x0000000000a45947 */ /* 0x010fec0003800000 */
        /* <DEDUP_REMOVED lines=41> */
.L_x_2353:
[----:B------:R-:W-:Y:S05]  /*151b0*/  BSYNC B0 ;  /* 0x0000000000007941 */ /* 0x000fea0003800000 */
.L_x_2352:
[----:B------:R-:W2:Y:S01]  /*151c0*/  LDL.LU.64 R12, [R1+0x50] ;  /* 0x00005000010c7983 */ /* 0x000ea20000300a00 */
[----:B------:R-:W-:-:S03]  /*151d0*/  ULDC UR4, c[0x0][0x2d0] ;  /* 0x0000b40000047ab9 */ /* 0x000fc60000000800 */
[----:B------:R-:W3:Y:S04]  /*151e0*/  LDL.LU.64 R10, [R1+0x60] ;  /* 0x00006000010a7983 */ /* 0x000ee80000300a00 */
[----:B-1----:R-:W4:Y:S04]  /*151f0*/  LDL.LU R9, [R1+0x94] ;  /* 0x0000940001097983 */ /* 0x002f280000300800 */
[----:B------:R-:W4:Y:S04]  /*15200*/  LDL.LU R8, [R1+0x90] ;  /* 0x0000900001087983 */ /* 0x000f280000300800 */
[----:B------:R-:W4:Y:S04]  /*15210*/  LDL.LU R7, [R1+0x8c] ;  /* 0x00008c0001077983 */ /* 0x000f280000300800 */
[----:B------:R-:W4:Y:S04]  /*15220*/  LDL.LU R5, [R1+0xa0] ;  /* 0x0000a00001057983 */ /* 0x000f280000300800 */
[----:B------:R-:W4:Y:S04]  /*15230*/  LDL.LU R4, [R1+0x9c] ;  /* 0x00009c0001047983 */ /* 0x000f280000300800 */
[----:B------:R1:W5:Y:S01]  /*15240*/  LDL.64 R16, [R1+0x48] ;  /* 0x0000480001107983 */ /* 0x0003620000100a00 */
        /* <DEDUP_REMOVED lines=28> */
.L_x_2355:
[----:B------:R-:W-:Y:S05]  /*15410*/  BSYNC B0 ;  /* 0x0000000000007941 */ /* 0x000fea0003800000 */
.L_x_2354:
        /* <DEDUP_REMOVED lines=21> */
.L_x_2357:
[----:B------:R-:W-:Y:S05]  /*15570*/  BSYNC B0 ;  /* 0x0000000000007941 */ /* 0x000fea0003800000 */
.L_x_2356:
        /* <DEDUP_REMOVED lines=16> */
.L_x_2359:
[----:B------:R-:W-:Y:S05]  /*15680*/  BSYNC B0 ;  /* 0x0000000000007941 */ /* 0x000fea0003800000 */
.L_x_2358:
        /* <DEDUP_REMOVED lines=16> */
.L_x_2361:
[----:B------:R-:W-:Y:S05]  /*15790*/  BSYNC B0 ;  /* 0x0000000000007941 */ /* 0x000fea0003800000 */
.L_x_2360:
        /* <DEDUP_REMOVED lines=16> */
.L_x_2363:
[----:B------:R-:W-:Y:S05]  /*158a0*/  BSYNC B0 ;  /* 0x0000000000007941 */ /* 0x000fea0003800000 */
.L_x_2362:
        /* <DEDUP_REMOVED lines=16> */
.L_x_2365:
[----:B------:R-:W-:Y:S05]  /*159b0*/  BSYNC B0 ;  /* 0x0000000000007941 */ /* 0x000fea0003800000 */
.L_x_2364:
        /* <DEDUP_REMOVED lines=16> */
.L_x_2367:
[----:B------:R-:W-:Y:S05]  /*15ac0*/  BSYNC B0 ;  /* 0x0000000000007941 */ /* 0x000fea0003800000 */
.L_x_2366:
        /* <DEDUP_REMOVED lines=16> */
.L_x_2368:
        /* <DEDUP_REMOVED lines=11> */
.L_x_2599:


//--------------------- .text._ZN5flash16flash_fwd_kernelI23Flash_fwd_kernel_traitsILi64ELi128ELi64ELi4ELb0ELb0EN7cutlass10bfloat16_tE19Flash_kernel_traitsILi64ELi128ELi64ELi4ES3_EELb1ELb0ELb1ELb1ELb0ELb0ELb0ELb1EEEvNS_16Flash_fwd_paramsE --------------------------
	.section	.text._ZN5flash16flash_fwd_kernelI23Flash_fwd_kernel_traitsILi64ELi128ELi64ELi4ELb0ELb0EN7cutlass10bfloat16_tE19Flash_kernel_traitsILi64ELi128ELi64ELi4ES3_EELb1ELb0ELb1ELb1ELb0ELb0ELb0ELb1EEEvNS_16Flash_fwd_paramsE,"ax",@progbits
	.align	128
        .global         _ZN5flash16flash_fwd_kernelI23Flash_fwd_kernel_traitsILi64ELi128ELi64ELi4ELb0ELb0EN7cutlass10bfloat16_tE19Flash_kernel_traitsILi64ELi128ELi64ELi4ES3_EELb1ELb0ELb1ELb1ELb0ELb0ELb0ELb1EEEvNS_16Flash_fwd_paramsE
        .type           _ZN5flash16flash_fwd_kernelI23Flash_fwd_kernel_traitsILi64ELi128ELi64ELi4ELb0ELb0EN7cutlass10bfloat16_tE19Flash_kernel_traitsILi64ELi128ELi64ELi4ES3_EELb1ELb0ELb1ELb1ELb0ELb0ELb0ELb1EEEvNS_16Flash_fwd_paramsE,@function
        .size           _ZN5flash16flash_fwd_kernelI23Flash_fwd_kernel_traitsILi64ELi128ELi64ELi4ELb0ELb0EN7cutlass10bfloat16_tE19Flash_kernel_traitsILi64ELi128ELi64ELi4ES3_EELb1ELb0ELb1ELb1ELb0ELb0ELb0ELb1EEEvNS_16Flash_fwd_paramsE,(.L_x_2600 - _ZN5flash16flash_fwd_kernelI23Flash_fwd_kernel_traitsILi64ELi128ELi64ELi4ELb0ELb0EN7cutlass10bfloat16_tE19Flash_kernel_traitsILi64ELi128ELi64ELi4ES3_EELb1ELb0ELb1ELb1ELb0ELb0ELb0ELb1EEEvNS_16Flash_fwd_paramsE)
        .other          _ZN5flash16flash_fwd_kernelI23Flash_fwd_kernel_traitsILi64ELi128ELi64ELi4ELb0ELb0EN7cutlass10bfloat16_tE19Flash_kernel_traitsILi64ELi128ELi64ELi4ES3_EELb1ELb0ELb1ELb1ELb0ELb0ELb0ELb1EEEvNS_16Flash_fwd_paramsE,@"STO_CUDA_ENTRY STV_DEFAULT"
_ZN5flash16flash_fwd_kernelI23Flash_fwd_kernel_traitsILi64ELi128ELi64ELi4ELb0ELb0EN7cutlass10bfloat16_tE19Flash_kernel_traitsILi64ELi128ELi64ELi4ES3_EELb1ELb0ELb1ELb1ELb0ELb0ELb0ELb1EEEvNS_16Flash_fwd_paramsE:
.text._ZN5flash16flash_fwd_kernelI23Flash_fwd_kernel_traitsILi64ELi128ELi64ELi4ELb0ELb0EN7cutlass10bfloat16_tE19Flash_kernel_traitsILi64ELi128ELi64ELi4ES3_EELb1ELb0ELb1ELb1ELb0ELb0ELb0ELb1EEEvNS_16Flash_fwd_paramsE:
        /* <DEDUP_REMOVED lines=86> */
.L_x_2369:
[----:B------:R-:W-:-:S05]  /*0560*/  ULDC UR6, c[0x0][0x2c8] ;  /* 0x0000b20000067ab9 */ /* 0x000fca0000000800 */
.L_x_2370:
        /* <DEDUP_REMOVED lines=84> */
.L_x_2372:
        /* <DEDUP_REMOVED lines=50> */
.L_x_2374:
[----:B------:R-:W-:Y:S05]  /*0dd0*/  BSYNC B0 ;  /* 0x0000000000007941 */ /* 0x000fea0003800000 */
.L_x_2373:
        /* <DEDUP_REMOVED lines=17> */
.L_x_2376:
[----:B------:R-:W-:Y:S05]  /*0ef0*/  BSYNC B0 ;  /* 0x0000000000007941 */ /* 0x000fea0003800000 */
.L_x_2375:
        /* <DEDUP_REMOVED lines=16> */
.L_x_2378:
[----:B------:R-:W-:Y:S05]  /*1000*/  BSYNC B0 ;  /* 0x0000000000007941 */ /* 0x000fea0003800000 */
.L_x_2377:
        /* <DEDUP_REMOVED lines=16> */
.L_x_2380:
[----:B------:R-:W-:Y:S05]  /*1110*/  BSYNC B0 ;  /* 0x0000000000007941 */ /* 0x000fea0003800000 */
.L_x_2379:
        /* <DEDUP_REMOVED lines=16> */
.L_x_2382:
[----:B------:R-:W-:Y:S05]  /*1220*/  BSYNC B0 ;  /* 0x0000000000007941 */ /* 0x000fea0003800000 */
.L_x_2381:
        /* <DEDUP_REMOVED lines=28> */
.L_x_2384:
[----:B------:R-:W-:Y:S05]  /*13f0*/  BSYNC B0 ;  /* 0x0000000000007941 */ /* 0x000fea0003800000 */
.L_x_2383:
        /* <DEDUP_REMOVED lines=19> */
.L_x_2386:
[----:B------:R-:W-:Y:S05]  /*1530*/  BSYNC B0 ;  /* 0x0000000000007941 */ /* 0x000fea0003800000 */
.L_x_2385:
        /* <DEDUP_REMOVED lines=16> */
.L_x_2388:
[----:B------:R-:W-:Y:S05]  /*1640*/  BSYNC B0 ;  /* 0x0000000000007941 */ /* 0x000fea0003800000 */
.L_x_2387:
        /* <DEDUP_REMOVED lines=10> */
.L_x_2390:
[----:B------:R-:W-:Y:S05]  /*16f0*/  BSYNC B0 ;  /* 0x0000000000007941 */ /* 0x000fea0003800000 */
.L_x_2389:
        /* <DEDUP_REMOVED lines=10> */
.L_x_2392:
[----:B------:R-:W-:Y:S05]  /*17a0*/  BSYNC B0 ;  /* 0x0000000000007941 */ /* 0x000fea0003800000 */
.L_x_2391:
        /* <DEDUP_REMOVED lines=10> */
.L_x_2394:
[----:B------:R-:W-:Y:S05]  /*1850*/  BSYNC B0 ;  /* 0x0000000000007941 */ /* 0x000fea0003800000 */
.L_x_2393:
        /* <DEDUP_REMOVED lines=11> */
.L_x_2396:
[----:B------:R-:W-:Y:S05]  /*1910*/  BSYNC B0 ;  /* 0x0000000000007941 */ /* 0x000fea0003800000 */
.L_x_2395:
        /* <DEDUP_REMOVED lines=11> */
.L_x_2398:
[----:B------:R-:W-:Y:S05]  /*19d0*/  BSYNC B0 ;  /* 0x0000000000007941 */ /* 0x000fea0003800000 */
.L_x_2397:
        /* <DEDUP_REMOVED lines=11> */
.L_x_2400:
[----:B------:R-:W-:Y:S05]  /*1a90*/  BSYNC B0 ;  /* 0x0000000000007941 */ /* 0x000fea0003800000 */
.L_x_2399:
        /* <DEDUP_REMOVED lines=10> */
.L_x_2402:
[----:B------:R-:W-:Y:S05]  /*1b40*/  BSYNC B0 ;  /* 0x0000000000007941 */ /* 0x000fea0003800000 */
.L_x_2401:
        /* <DEDUP_REMOVED lines=10> */
.L_x_2371:
[----:B------:R-:W1:Y:S01]  /*1bf0*/  LDC R22, c[0x0][0x278] ;  /* 0x00009e00ff167b82 */ /* 0x000e620000000800 */
[----:B------:R-:W-:Y:S01]  /*1c00*/  UISETP.NE.AND UP0, UPT, UR14, -0x1, UPT ;  /* 0xffffffff0e00788c */ /* 0x000fe2000bf05270 */
[----:B------:R-:W-:Y:S01]  /*1c10*/  LEA.HI R4, R21, R160, RZ, 0x3 ;  /* 0x000000a015047211 */ /* 0x000fe200078f18ff */
[----:B------:R-:W2:Y:S01]  /*1c20*/  S2R R6, SR_CTAID.Z ;  /* 0x0000000000067919 */ /* 0x000ea20000002700 */
[----:B------:R-:W-:Y:S01]  /*1c30*/  ULDC UR24, c[0x0][0x270] ;  /* 0x00009c0000187ab9 */ /* 0x000fe20000000800 */
[----:B------:R-:W-:Y:S01]  /*1c40*/  UISETP.NE.AND UP1, UPT, UR8, -0x1, UPT ;  /* 0xffffffff0800788c */ /* 0x000fe2000bf25270 */
[----:B------:R-:W-:Y:S01]  /*1c50*/  SHF.R.S32.HI R12, RZ, 0x3, R4 ;  /* 0x00000003ff0c7819 */ /* 0x000fe20000011404 */
[----:B------:R-:W-:Y:S01]  /*1c60*/  UIMAD UR24, UR25, UR24, UR28 ;  /* 0x00000018191872a4 */ /* 0x000fe2000f8e021c */
[----:B------:R-:W-:Y:S01]  /*1c70*/  ULDC UR19, c[0x0][0x2d8] ;  /* 0x0000b60000137ab9 */ /* 0x000fe20000000800 */
[----:B------:R-:W-:-:S03]  /*1c80*/  USHF.R.S32.HI UR17, URZ, 0x1f, UR28 ;  /* 0x0000001f3f117899 */ /* 0x000fc6000801141c */
[----:B------:R-:W-:Y:S01]  /*1c90*/  @UP0 ULDC.64 UR4, c[0x0][0x240] ;  /* 0x0000900000040ab9 */ /* 0x000fe20000000a00 */
[----:B------:R-:W-:Y:S02]  /*1ca0*/  @!UP0 USHF.R.S32.HI UR9, URZ, 0x1f, UR25 ;  /* 0x0000001f3f098899 */ /* 0x000fe40008011419 */
[----:B------:R-:W-:Y:S02]  /*1cb0*/  @UP0 UIMAD.WIDE.U32 UR36, UR14, UR4, URZ ;  /* 0x000000040e2402a5 */ /* 0x000fe4000f8e003f */
[----:B------:R-:W-:Y:S02]  /*1cc0*/  USHF.L.U32 UR23, UR24, 0x5, URZ ;  /* 0x0000000518177899 */ /* 0x000fe4000800063f */
[----:B------:R-:W-:Y:S02]  /*1cd0*/  @UP0 UIMAD UR4, UR14, UR5, UR37 ;  /* 0x000000050e0402a4 */ /* 0x000fe4000f8e0225 */
[----:B------:R-:W-:Y:S01]  /*1ce0*/  UIADD3 UR5, -UR29, UR16, URZ ;  /* 0x000000101d057290 */ /* 0x000fe2000fffe13f */
[----:B------:R-:W-:Y:S01]  /*1cf0*/  @!UP0 ULDC.64 UR6, c[0x0][0x228] ;  /* 0x00008a0000068ab9 */ /* 0x000fe20000000a00 */
[----:B-1----:R-:W-:Y:S01]  /*1d00*/  IABS R5, R22 ;  /* 0x0000001600057213 */ /* 0x002fe20000000000 */
[----:B------:R-:W-:-:S02]  /*1d10*/  @!UP0 UIMAD UR9, UR9, UR6, URZ ;  /* 0x00000006090982a4 */ /* 0x000fc4000f8e023f */
[----:B------:R-:W-:Y:S01]  /*1d20*/  @UP1 UIADD3 UR22, UR33, UR8, URZ ;  /* 0x0000000821161290 */ /* 0x000fe2000fffe03f */
[----:B------:R-:W1:Y:S01]  /*1d30*/  I2F.RP R2, R5 ;  /* 0x0000000500027306 */ /* 0x000e620000209400 */
[----:B------:R-:W-:Y:S02]  /*1d40*/  @!UP0 UIMAD UR7, UR25, UR7, UR9 ;  /* 0x00000007190782a4 */ /* 0x000fe4000f8e0209 */
[----:B------:R-:W-:Y:S01]  /*1d50*/  USHF.R.S32.HI UR9, URZ, 0x1f, UR23 ;  /* 0x0000001f3f097899 */ /* 0x000fe20008011417 */
[----:B------:R-:W-:Y:S01]  /*1d60*/  @UP1 ULDC.64 UR10, c[0x0][0x248] ;  /* 0x00009200000a1ab9 */ /* 0x000fe20000000a00 */
[----:B------:R-:W-:Y:S01]  /*1d70*/  @!UP0 UIMAD.WIDE.U32 UR38, UR25, UR6, URZ ;  /* 0x00000006192682a5 */ /* 0x000fe2000f8e003f */
[----:B--2---:R-:W-:Y:S01]  /*1d80*/  IABS R6, R6 ;  /* 0x0000000600067213 */ /* 0x004fe20000000000 */
[----:B------:R-:W-:Y:S01]  /*1d90*/  @UP1 UIMAD.WIDE.U32 UR40, UR22, UR10, URZ ;  /* 0x0000000a162812a5 */ /* 0x000fe2000f8e003f */
[----:B------:R-:W-:Y:S01]  /*1da0*/  ULDC UR6, c[0x0][0x2d4] ;  /* 0x0000b50000067ab9 */ /* 0x000fe20000000800 */
[----:B------:R-:W-:-:S02]  /*1db0*/  @UP1 UIMAD UR22, UR22, UR11, URZ ;  /* 0x0000000b161612a4 */ /* 0x000fc4000f8e023f */
[----:B------:R-:W-:Y:S01]  /*1dc0*/  UIMAD UR6, UR24, UR6, UR29 ;  /* 0x00000006180672a4 */ /* 0x000fe2000f8e021d */
[----:B-1----:R-:W1:Y:S01]  /*1dd0*/  MUFU.RCP R2, R2 ;  /* 0x0000000200027308 */ /* 0x002e620000001000 */
[----:B------:R-:W-:Y:S02]  /*1de0*/  @UP1 UIADD3 UR22, UR41, UR22, URZ ;  /* 0x0000001629161290 */ /* 0x000fe4000fffe03f */
[----:B------:R-:W-:Y:S01]  /*1df0*/  UIMAD UR27, UR6, UR19, URZ ;  /* 0x00000013061b72a4 */ /* 0x000fe2000f8e023f */
        /* <DEDUP_REMOVED lines=10> */
[----:B------:R-:W-:-:S04]  /*1ea0*/  IMAD.HI.U32 R3, R3, R0, R2 ;  /* 0x0000000003037227 */ /* 0x000fc800078e0002 */
[C---:B------:R-:W-:Y:S02]  /*1eb0*/  VIADD R0, R12.reuse, 0x60 ;  /* 0x000000600c007836 */ /* 0x040fe40000000000 */
[----:B------:R-:W-:Y:S02]  /*1ec0*/  VIADD R2, R12, 0x50 ;  /* 0x000000500c027836 */ /* 0x000fe40000000000 */
[----:B------:R-:W-:Y:S01]  /*1ed0*/  IMAD.HI.U32 R14, R3, R6, RZ ;  /* 0x00000006030e7227 */ /* 0x000fe200078e00ff */
[----:B------:R-:W-:Y:S02]  /*1ee0*/  ISETP.GE.AND P0, PT, R0, UR5, PT ;  /* 0x0000000500007c0c */ /* 0x000fe4000bf06270 */
[----:B------:R-:W-:Y:S01]  /*1ef0*/  ISETP.GE.AND P5, PT, R2, UR5, PT ;  /* 0x0000000502007c0c */ /* 0x000fe2000bfa6270 */
[----:B------:R-:W-:Y:S01]  /*1f00*/  IMAD.MOV R0, RZ, RZ, -R14 ;  /* 0x000000ffff007224 */ /* 0x000fe200078e0a0e */
[----:B------:R-:W-:Y:S01]  /*1f10*/  P2R R16, PR, RZ, 0x1 ;  /* 0x00000001ff107803 */ /* 0x000fe20000000000 */
[----:B------:R-:W-:Y:S01]  /*1f20*/  IMAD.SHL.U32 R3, R12, 0x40, RZ ;  /* 0x000000400c037824 */ /* 0x000fe200078e00ff */
[----:B------:R-:W-:Y:S01]  /*1f30*/  IADD3 R166, P1, P0, R8, UR23, R124 ;  /* 0x0000001708a67c10 */ /* 0x000fe2000f83e07c */
[----:B------:R-:W-:Y:S01]  /*1f40*/  IMAD R0, R5, R0, R6 ;  /* 0x0000000005007224 */ /* 0x000fe200078e0206 */
[----:B------:R-:W-:-:S03]  /*1f50*/  SHF.R.S32.HI R2, RZ, 0x1f, R124 ;  /* 0x0000001fff027819 */ /* 0x000fc6000001147c */
[----:B------:R1:W-:Y:S01]  /*1f60*/  STL [R1+0x158], R166 ;  /* 0x000158a601007387 */ /* 0x0003e20000100800 */
[----:B------:R-:W-:Y:S02]  /*1f70*/  IADD3.X R162, R9, UR9, R2, P1, P0 ;  /* 0x0000000909a27c10 */ /* 0x000fe40008fe0402 */
[----:B------:R-:W-:Y:S02]  /*1f80*/  PLOP3.LUT P0, PT, PT, PT, UP1, 0x80, 0x0 ;  /* 0x000000000000781c */ /* 0x000fe40003f0f018 */
[----:B------:R-:W-:Y:S02]  /*1f90*/  ISETP.GT.U32.AND P1, PT, R5, R0, PT ;  /* 0x000000000500720c */ /* 0x000fe40003f24070 */
[----:B------:R-:W-:-:S09]  /*1fa0*/  LOP3.LUT R2, R4, 0xfffffff8, RZ, 0xc0, !PT ;  /* 0xfffffff804027812 */ /* 0x000fd200078ec0ff */
[----:B------:R-:W-:Y:S05]  /*1fb0*/  @P0 BRA `(.L_x_2403) ;  /* 0x0000000000380947 */ /* 0x000fea0003800000 */
        /* <DEDUP_REMOVED lines=14> */
.L_x_2403:
        /* <DEDUP_REMOVED lines=8> */
[----:B------:R2:W-:Y:S01]  /*2120*/  STL [R1], R6 ;  /* 0x0000000601007387 */ /* 0x0005e20000100800 */
[----:B------:R-:W-:Y:S01]  /*2130*/  @UP1 UIMAD UR6, UR6, UR9, URZ ;  /* 0x00000009060612a4 */ /* 0x000fe2000f8e023f */
[----:B------:R-:W-:Y:S01]  /*2140*/  IMAD.MOV.U32 R196, RZ, RZ, R6 ;  /* 0x000000ffffc47224 */ /* 0x000fe200078e0006 */
[----:B------:R-:W-:-:S02]  /*2150*/  MOV R197, R7 ;  /* 0x0000000700c57202 */ /* 0x000fc40000000f00 */
[----:B------:R-:W-:Y:S01]  /*2160*/  @UP1 UIADD3 UR23, UR39, UR6, URZ ;  /* 0x0000000627171290 */ /* 0x000fe2000fffe03f */
[----:B------:R-:W-:Y:S01]  /*2170*/  LEA.HI R4, R21, R160, RZ, 0x6 ;  /* 0x000000a015047211 */ /* 0x000fe200078f30ff */
[----:B------:R-:W-:Y:S01]  /*2180*/  @UP1 UMOV UR26, UR38 ;  /* 0x00000026001a1c82 */ /* 0x000fe20008000000 */
[----:B------:R-:W-:Y:S02]  /*2190*/  LOP3.LUT R2, R2, 0x38, R196, 0xf8, !PT ;  /* 0x0000003802027812 */ /* 0x000fe400078ef8c4 */
[----:B------:R-:W-:Y:S01]  /*21a0*/  @!P1 IADD3 R0, R0, -R5, RZ ;  /* 0x8000000500009210 */ /* 0x000fe20007ffe0ff */
        /* <DEDUP_REMOVED lines=14> */
.L_x_2404:
[----:B------:R-:W3:Y:S01]  /*2290*/  S2UR UR37, SR_CgaCtaId ;  /* 0x00000000002579c3 */ /* 0x000ee20000008800 */
[----:B------:R-:W-:Y:S01]  /*22a0*/  SHF.R.S32.HI R197, RZ, 0x1f, R196 ;  /* 0x0000001fffc57819 */ /* 0x000fe200000114c4 */
[----:B------:R-:W-:Y:S01]  /*22b0*/  @!P1 VIADD R14, R14, 0x1 ;  /* 0x000000010e0e9836 */ /* 0x000fe20000000000 */
[----:B------:R-:W-:Y:S01]  /*22c0*/  LOP3.LUT R2, R2, R3, RZ, 0x3c, !PT ;  /* 0x0000000302027212 */ /* 0x000fe200078e3cff */
[----:B------:R-:W-:Y:S01]  /*22d0*/  IMAD.SHL.U32 R3, R4, 0x8, RZ ;  /* 0x0000000804037824 */ /* 0x000fe200078e00ff */
[----:B------:R-:W-:Y:S01]  /*22e0*/  LOP3.LUT R17, R22, UR28, RZ, 0x3c, !PT ;  /* 0x0000001c16117c12 */ /* 0x000fe2000f8e3cff */
[----:B------:R4:W-:Y:S01]  /*22f0*/  STL [R1+0x4], R197 ;  /* 0x000004c501007387 */ /* 0x0009e20000100800 */
[----:B------:R-:W-:Y:S01]  /*2300*/  ISETP.GE.U32.AND P2, PT, R0, R5, PT ;  /* 0x000000050000720c */ /* 0x000fe20003f46070 */
[----:B------:R-:W-:Y:S01]  /*2310*/  VIADD R0, R12, 0x70 ;  /* 0x000000700c007836 */ /* 0x000fe20000000000 */
[----:B------:R-:W-:Y:S01]  /*2320*/  LOP3.LUT R192, R2, 0xfffffe00, R3, 0xf8, !PT ;  /* 0xfffffe0002c07812 */ /* 0x000fe200078ef803 */
[----:B------:R-:W-:Y:S01]  /*2330*/  ULDC.64 UR6, c[0x0][0x258] ;  /* 0x0000960000067ab9 */ /* 0x000fe20000000a00 */
[----:B------:R-:W-:Y:S01]  /*2340*/  ISETP.GE.AND P0, PT, R17, RZ, PT ;  /* 0x000000ff1100720c */ /* 0x000fe20003f06270 */
[----:B------:R-:W-:Y:S01]  /*2350*/  UIMAD UR33, UR17, UR6, URZ ;  /* 0x00000006112172a4 */ /* 0x000fe2000f8e023f */
[----:B------:R-:W-:Y:S01]  /*2360*/  IADD3 R2, P0, R196, UR36, RZ ;  /* 0x00000024c4027c10 */ /* 0x000fe2000ff1e0ff */
[C---:B------:R-:W-:Y:S01]  /*2370*/  VIADD R19, R12.reuse, 0x10 ;  /* 0x000000100c137836 */ /* 0x040fe20000000000 */
[----:B------:R-:W-:Y:S01]  /*2380*/  ISETP.GE.AND P1, PT, R12, UR5, PT ;  /* 0x000000050c007c0c */ /* 0x000fe2000bf26270 */
[----:B------:R-:W-:Y:S01]  /*2390*/  UIMAD UR7, UR28, UR7, UR33 ;  /* 0x000000071c0772a4 */ /* 0x000fe2000f8e0221 */
[----:B------:R-:W-:Y:S01]  /*23a0*/  ISETP.GE.AND P6, PT, R0, UR5, PT ;  /* 0x0000000500007c0c */ /* 0x000fe2000bfc6270 */
[----:B------:R-:W-:Y:S01]  /*23b0*/  IMAD.U32 R0, RZ, RZ, UR6 ;  /* 0x00000006ff007e24 */ /* 0x000fe2000f8e00ff */
[----:B------:R-:W-:Y:S01]  /*23c0*/  IADD3.X R3, R197, UR4, RZ, P0, !PT ;  /* 0x00000004c5037c10 */ /* 0x000fe200087fe4ff */
[----:B------:R-:W-:Y:S01]  /*23d0*/  UMOV UR4, 0x400 ;  /* 0x0000040000047882 */ /* 0x000fe20000000000 */
[----:B------:R-:W-:Y:S01]  /*23e0*/  SHF.R.S32.HI R13, RZ, 0x1f, R12 ;  /* 0x0000001fff0d7819 */ /* 0x000fe2000001140c */
[----:B--2---:R-:W-:Y:S01]  /*23f0*/  IMAD.U32 R6, RZ, RZ, UR15 ;  /* 0x0000000fff067e24 */ /* 0x004fe2000f8e00ff */
[----:B------:R-:W-:Y:S01]  /*2400*/  BSSY B0, `(.L_x_2405) ;  /* 0x000001b000007945 */ /* 0x000fe20003800000 */
[----:B------:R-:W-:Y:S01]  /*2410*/  IMAD.WIDE.U32 R10, R0, UR28, R2 ;  /* 0x0000001c000a7c25 */ /* 0x000fe2000f8e0002 */
[----:B---3--:R-:W-:-:S03]  /*2420*/  ULEA UR4, UR37, UR4, 0x18 ;  /* 0x0000000425047291 */ /* 0x008fc6000f8ec03f */
[----:B------:R-:W-:Y:S02]  /*2430*/  VIADD R9, R11, UR7 ;  /* 0x000000070b097c36 */ /* 0x000fe40008000000 */
[----:B------:R-:W-:Y:S01]  /*2440*/  @P2 VIADD R14, R14, 0x1 ;  /* 0x000000010e0e2836 */ /* 0x000fe20000000000 */
        /* <DEDUP_REMOVED lines=22> */
.L_x_2406:
[----:B------:R-:W-:Y:S05]  /*25b0*/  BSYNC B0 ;  /* 0x0000000000007941 */ /* 0x000fea0003800000 */
.L_x_2405:
        /* <DEDUP_REMOVED lines=12> */
[----:B---3--:R-:W-:Y:S02]  /*2680*/  IMAD R4, R2, UR6, RZ ;  /* 0x0000000602047c24 */ /* 0x008fe4000f8e02ff */
        /* <DEDUP_REMOVED lines=11> */
.L_x_2408:
[----:B------:R-:W-:Y:S05]  /*2740*/  BSYNC B0 ;  /* 0x0000000000007941 */ /* 0x000fea0003800000 */
.L_x_2407:
        /* <DEDUP_REMOVED lines=23> */
.L_x_2410:
[----:B------:R-:W-:Y:S05]  /*28c0*/  BSYNC B0 ;  /* 0x0000000000007941 */ /* 0x000fea0003800000 */
.L_x_2409:
[----:B------:R-:W-:Y:S01]  /*28d0*/  LEA.HI R21, R21, R160, RZ, 0x4 ;  /* 0x000000a015157211 */ /* 0x000fe200078f20ff */
[----:B------:R-:W-:Y:S01]  /*28e0*/  BSSY B0, `(.L_x_2411) ;  /* 0x0000018000007945 */ /* 0x000fe20003800000 */
[----:B------:R-:W-:Y:S02]  /*28f0*/  ISETP.NE.AND P2, PT, R22, RZ, PT ;  /* 0x000000ff1600720c */ /* 0x000fe40003f45270 */
        /* <DEDUP_REMOVED lines=22> */
.L_x_2412:
[----:B------:R-:W-:Y:S05]  /*2a60*/  BSYNC B0 ;  /* 0x0000000000007941 */ /* 0x000fea0003800000 */
.L_x_2411:
        /* <DEDUP_REMOVED lines=22> */
.L_x_2414:
[----:B------:R-:W-:Y:S05]  /*2bd0*/  BSYNC B0 ;  /* 0x0000000000007941 */ /* 0x000fea0003800000 */
.L_x_2413:
        /* <DEDUP_REMOVED lines=22> */
.L_x_2416:
[----:B------:R-:W-:Y:S05]  /*2d40*/  BSYNC B0 ;  /* 0x0000000000007941 */ /* 0x000fea0003800000 */
.L_x_2415:
        /* <DEDUP_REMOVED lines=23> */
.L_x_2418:
[----:B------:R-:W-:Y:S05]  /*2ec0*/  BSYNC B0 ;  /* 0x0000000000007941 */ /* 0x000fea0003800000 */
.L_x_2417:
        /* <DEDUP_REMOVED lines=22> */
.L_x_2420:
[----:B------:R-:W-:Y:S05]  /*3030*/  BSYNC B0 ;  /* 0x0000000000007941 */ /* 0x000fea0003800000 */
.L_x_2419:
[----:B------:R-:W-:Y:S01]  /*3040*/  ISETP.GE.AND P0, PT, R17, RZ, PT ;  /* 0x000000ff1100720c */ /* 0x000fe20003f06270 */
[----:B------:R-:W-:Y:S01]  /*3050*/  IMAD.MOV.U32 R0, RZ, RZ, R14 ;  /* 0x000000ffff007224 */ /* 0x000fe200078e000e */
[----:B------:R-:W-:Y:S01]  /*3060*/  ULDC.64 UR6, c[0x0][0x260] ;  /* 0x0000980000067ab9 */ /* 0x000fe20000000a00 */
[----:B---3--:R-:W-:Y:S01]  /*3070*/  IMAD R4, R13, UR10, RZ ;  /* 0x0000000a0d047c24 */ /* 0x008fe2000f8e02ff */
[----:B------:R-:W-:Y:S01]  /*3080*/  USHF.L.U64.HI UR33, UR10, 0x6, UR11 ;  /* 0x000000060a217899 */ /* 0x000fe2000801020b */
[----:B------:R-:W-:Y:S01]  /*3090*/  IMAD.WIDE.U32 R2, R12, UR10, R196 ;  /* 0x0000000a0c027c25 */ /* 0x000fe2000f8e00c4 */
[----:B------:R-:W-:Y:S01]  /*30a0*/  USHF.L.U32 UR36, UR10, 0x6, URZ ;  /* 0x000000060a247899 */ /* 0x000fe2000800063f */
[----:B------:R-:W-:Y:S01]  /*30b0*/  MOV R25, 0x20 ;  /* 0x0000002000197802 */ /* 0x000fe20000000f00 */
[----:B------:R-:W-:Y:S01]  /*30c0*/  BSSY B0, `(.L_x_2421) ;  /* 0x0000039000007945 */ /* 0x000fe20003800000 */
[----:B------:R-:W-:Y:S02]  /*30d0*/  IMAD.IADD R10, R160, 0x1, -R15 ;  /* 0x00000001a00a7824 */ /* 0x000fe400078e0a0f */
[----:B------:R-:W-:-:S02]  /*30e0*/  IMAD R5, R12, UR11, R4 ;  /* 0x0000000b0c057c24 */ /* 0x000fc4000f8e0204 */
[----:B------:R-:W-:Y:S01]  /*30f0*/  @!P0 IADD3 R0, -R0, RZ, RZ ;  /* 0x000000ff00008210 */ /* 0x000fe20007ffe1ff */
[----:B------:R-:W-:Y:S01]  /*3100*/  IMAD R7, R13, UR8, RZ ;  /* 0x000000080d077c24 */ /* 0x000fe2000f8e02ff */
[----:B------:R-:W-:Y:S01]  /*3110*/  IADD3 R4, P0, R2, UR24, RZ ;  /* 0x0000001802047c10 */ /* 0x000fe2000ff1e0ff */
[----:B------:R-:W-:Y:S01]  /*3120*/  UIADD3 UR24, UR18, -0x1, URZ ;  /* 0xffffffff12187890 */ /* 0x000fe2000fffe03f */
[----:B------:R-:W-:Y:S01]  /*3130*/  SHF.R.S32.HI R6, RZ, 0x1f, R10 ;  /* 0x0000001fff067819 */ /* 0x000fe2000001140a */
[C---:B------:R-:W-:Y:S01]  /*3140*/  IMAD R7, R12.reuse, UR9, R7 ;  /* 0x000000090c077c24 */ /* 0x040fe2000f8e0207 */
[----:B------:R-:W-:Y:S01]  /*3150*/  @!P2 LOP3.LUT R0, RZ, R22, RZ, 0x33, !PT ;  /* 0x00000016ff00a212 */ /* 0x000fe200078e33ff */
[----:B------:R-:W-:Y:S01]  /*3160*/  USHF.R.S32.HI UR39, URZ, 0x1f, UR24 ;  /* 0x0000001f3f277899 */ /* 0x000fe20008011418 */
[----:B------:R-:W-:Y:S01]  /*3170*/  IADD3.X R5, R3, UR22, R5, P0, !PT ;  /* 0x0000001603057c10 */ /* 0x000fe200087fe405 */
[----:B------:R-:W-:Y:S01]  /*3180*/  IMAD.WIDE.U32 R2, R12, UR8, R196 ;  /* 0x000000080c027c25 */ /* 0x000fe2000f8e00c4 */
[----:B------:R-:W-:Y:S01]  /*3190*/  LEA.HI R16, R6, R10, RZ, 0x3 ;  /* 0x0000000a06107211 */ /* 0x000fe200078f18ff */
[----:B------:R-:W-:Y:S01]  /*31a0*/  UIMAD UR22, UR33, UR24, URZ ;  /* 0x00000018211672a4 */ /* 0x000fe2000f8e023f */
[----:B------:R-:W-:Y:S01]  /*31b0*/  SHF.R.S32.HI R6, RZ, 0x1f, R0 ;  /* 0x0000001fff067819 */ /* 0x000fe20000011400 */
[----:B------:R-:W-:Y:S01]  /*31c0*/  IMAD.WIDE.U32 R26, R0, UR6, R4 ;  /* 0x00000006001a7c25 */ /* 0x000fe2000f8e0004 */
[----:B------:R-:W-:Y:S01]  /*31d0*/  IADD3 R2, P0, R2, UR26, RZ ;  /* 0x0000001a02027c10 */ /* 0x000fe2000ff1e0ff */
[----:B------:R-:W-:Y:S01]  /*31e0*/  UIMAD UR26, UR24, -0x40, UR32 ;  /* 0xffffffc0181a78a4 */ /* 0x000fe2000f8e0220 */
[----:B------:R-:W-:Y:S01]  /*31f0*/  LOP3.LUT R9, R16, 0xfffffff8, RZ, 0xc0, !PT ;  /* 0xfffffff810097812 */ /* 0x000fe200078ec0ff */
[----:B------:R-:W-:Y:S01]  /*3200*/  IMAD R8, R6, UR6, RZ ;  /* 0x0000000606087c24 */ /* 0x000fe2000f8e02ff */
[----:B------:R-:W-:Y:S01]  /*3210*/  IADD3.X R3, R3, UR23, R7, P0, !PT ;  /* 0x0000001703037c10 */ /* 0x000fe200087fe407 */
[----:B------:R3:W-:Y:S01]  /*3220*/  STL.64 [R1+0x140], R26 ;  /* 0x0001401a01007387 */ /* 0x0007e20000100a00 */
[----:B------:R-:W-:Y:S01]  /*3230*/  IMAD.MOV.U32 R194, RZ, RZ, R26 ;  /* 0x000000ffffc27224 */ /* 0x000fe200078e001a */
[----:B------:R-:W-:Y:S01]  /*3240*/  ISETP.GE.AND P0, PT, R12, UR26, PT ;  /* 0x0000001a0c007c0c */ /* 0x000fe2000bf06270 */
[----:B------:R-:W-:Y:S01]  /*3250*/  IMAD R7, R0, UR7, R8 ;  /* 0x0000000700077c24 */ /* 0x000fe2000f8e0208 */
[----:B------:R-:W-:Y:S01]  /*3260*/  ULDC.64 UR6, c[0x0][0x268] ;  /* 0x00009a0000067ab9 */ /* 0x000fe20000000a00 */
[----:B------:R-:W-:Y:S01]  /*3270*/  IMAD.U32 R15, RZ, RZ, UR24 ;  /* 0x00000018ff0f7e24 */ /* 0x000fe2000f8e00ff */
[----:B------:R-:W-:Y:S01]  /*3280*/  ISETP.GE.AND P3, PT, R19, UR26, PT ;  /* 0x0000001a13007c0c */ /* 0x000fe2000bf66270 */
[----:B------:R-:W-:Y:S01]  /*3290*/  IMAD.IADD R14, R10, 0x1, -R9 ;  /* 0x000000010a0e7824 */ /* 0x000fe200078e0a09 */
[----:B------:R-:W-:Y:S01]  /*32a0*/  IADD3 R195, R27, R7, RZ ;  /* 0x000000071bc37210 */ /* 0x000fe20007ffe0ff */
[----:B------:R-:W-:Y:S01]  /*32b0*/  IMAD R4, R6, UR6, RZ ;  /* 0x0000000606047c24 */ /* 0x000fe2000f8e02ff */
[----:B------:R-:W-:Y:S01]  /*32c0*/  ISETP.GE.AND P4, PT, R20, UR26, PT ;  /* 0x0000001a14007c0c */ /* 0x000fe2000bf86270 */
[----:B------:R-:W-:Y:S01]  /*32d0*/  UIMAD UR22, UR39, UR36, UR22 ;  /* 0x00000024271672a4 */ /* 0x000fe2000f8e0216 */
[----:B------:R-:W-:Y:S01]  /*32e0*/  ISETP.GE.AND P5, PT, R18, UR26, PT ;  /* 0x0000001a12007c0c */ /* 0x000fe2000bfa6270 */
[----:B------:R1:W-:Y:S01]  /*32f0*/  STL.64 [R1+0x138], R194 ;  /* 0x000138c201007387 */ /* 0x0003e20000100a00 */
[----:B------:R-:W-:-:S02]  /*3300*/  IMAD.WIDE.U32 R6, R15, UR36, R194 ;  /* 0x000000240f067c25 */ /* 0x000fc4000f8e00c2 */
[----:B------:R-:W-:Y:S02]  /*3310*/  R2P PR, R14, 0x6 ;  /* 0x000000060e007804 */ /* 0x000fe40000000000 */
[----:B------:R-:W-:Y:S01]  /*3320*/  IMAD.MOV.U32 R5, RZ, RZ, 0x10 ;  /* 0x00000010ff057424 */ /* 0x000fe200078e00ff */
[----:B------:R-:W-:Y:S01]  /*3330*/  IADD3 R9, R7, UR22, RZ ;  /* 0x0000001607097c10 */ /* 0x000fe2000fffe0ff */
[C---:B------:R-:W-:Y:S01]  /*3340*/  IMAD R17, R0.reuse, UR7, R4 ;  /* 0x0000000700117c24 */ /* 0x040fe2000f8e0204 */
[----:B------:R-:W-:Y:S01]  /*3350*/  SEL R4, R25, 0xffffffe0, !P2 ;  /* 0xffffffe019047807 */ /* 0x000fe20005000000 */
[----:B---3--:R-:W-:Y:S01]  /*3360*/  IMAD.WIDE.U32 R26, R0, UR6, R2 ;  /* 0x00000006001a7c25 */ /* 0x008fe2000f8e0002 */
[----:B------:R-:W-:-:S04]  /*3370*/  SEL R3, R5, 0xfffffff0, !P1 ;  /* 0xfffffff005037807 */ /* 0x000fc80004800000 */
        /* <DEDUP_REMOVED lines=13> */
.L_x_2422:
[----:B------:R-:W-:Y:S05]  /*3450*/  BSYNC B0 ;  /* 0x0000000000007941 */ /* 0x000fea0003800000 */
.L_x_2421:
        /* <DEDUP_REMOVED lines=17> */
.L_x_2424:
[----:B------:R-:W-:Y:S05]  /*3570*/  BSYNC B0 ;  /* 0x0000000000007941 */ /* 0x000fea0003800000 */
.L_x_2423:
        /* <DEDUP_REMOVED lines=18> */
.L_x_2426:
[----:B------:R-:W-:Y:S05]  /*36a0*/  BSYNC B0 ;  /* 0x0000000000007941 */ /* 0x000fea0003800000 */
.L_x_2425:
        /* <DEDUP_REMOVED lines=18> */
.L_x_2428:
[----:B------:R-:W-:Y:S05]  /*37d0*/  BSYNC B0 ;  /* 0x0000000000007941 */ /* 0x000fea0003800000 */
.L_x_2427:
        /* <DEDUP_REMOVED lines=17> */
[----:B-1----:R-:W-:-:S05]  /*38f0*/  IMAD.U32 R6, RZ, RZ, UR22 ;  /* 0x00000016ff067e24 */ /* 0x002fca000f8e00ff */
[----:B------:R-:W-:-:S05]  /*3900*/  IMAD.U32 R7, RZ, RZ, UR23 ;  /* 0x00000017ff077e24 */ /* 0x000fca000f8e00ff */
[----:B------:R1:W5:Y:S01]  /*3910*/  @P0 LDG.E R10, desc[UR30][R6.64] ;  /* 0x0000001e060a0981 */ /* 0x000362000c1e1900 */
[----:B------:R-:W5:Y:S01]  /*3920*/  @P0 MUFU.RCP R9, UR6 ;  /* 0x0000000600090d08 */ /* 0x000f620008001000 */
[----:B------:R-:W-:Y:S01]  /*3930*/  IMAD.SHL.U32 R0, R24, 0x40, RZ ;  /* 0x0000004018007824 */ /* 0x000fe200078e00ff */
[C---:B------:R-:W-:Y:S01]  /*3940*/  ISETP.GE.AND P1, PT, R12.reuse, UR26, PT ;  /* 0x0000001a0c007c0c */ /* 0x040fe2000bf26270 */
[----:B------:R-:W-:Y:S01]  /*3950*/  BAR.SYNC.DEFER_BLOCKING 0x0 ;  /* 0x0000000000007b1d */ /* 0x000fe20000010000 */
[----:B------:R-:W-:Y:S01]  /*3960*/  IMAD.SHL.U32 R2, R12, 0x8, RZ ;  /* 0x000000080c027824 */ /* 0x000fe200078e00ff */
[----:B------:R-:W-:Y:S01]  /*3970*/  USHF.L.U64.HI UR17, UR8, 0x6, UR9 ;  /* 0x0000000608117899 */ /* 0x000fe20008010209 */
[----:B------:R-:W-:Y:S01]  /*3980*/  LOP3.LUT R0, R0, 0x1c0, RZ, 0xc0, !PT ;  /* 0x000001c000007812 */ /* 0x000fe200078ec0ff */
[----:B------:R-:W-:Y:S01]  /*3990*/  IMAD.IADD R23, R27, 0x1, R17 ;  /* 0x000000011b177824 */ /* 0x000fe200078e0211 */
[----:B------:R-:W-:Y:S01]  /*39a0*/  USHF.L.U32 UR22, UR8, 0x6, URZ ;  /* 0x0000000608167899 */ /* 0x000fe2000800063f */
[----:B------:R-:W-:Y:S01]  /*39b0*/  IMAD.MOV.U32 R22, RZ, RZ, R26 ;  /* 0x000000ffff167224 */ /* 0x000fe200078e001a */
[----:B------:R-:W-:Y:S01]  /*39c0*/  LOP3.LUT R8, R0, 0x8, R2, 0xf8, !PT ;  /* 0x0000000800087812 */ /* 0x000fe200078ef802 */
[----:B------:R-:W-:Y:S01]  /*39d0*/  UIMAD UR7, UR17, UR24, URZ ;  /* 0x00000018110772a4 */ /* 0x000fe2000f8e023f */
[----:B------:R-:W-:Y:S01]  /*39e0*/  SHF.R.U32.HI R2, RZ, 0x3, R0 ;  /* 0x00000003ff027819 */ /* 0x000fe20000011600 */
[----:B------:R-:W-:Y:S01]  /*39f0*/  UMOV UR23, URZ ;  /* 0x0000003f00177c82 */ /* 0x000fe20008000000 */
[----:B------:R2:W-:Y:S01]  /*3a00*/  STL.64 [R1+0x148], R22 ;  /* 0x0001481601007387 */ /* 0x0005e20000100a00 */
[----:B------:R-:W-:Y:S01]  /*3a10*/  UIMAD UR7, UR39, UR22, UR7 ;  /* 0x00000016270772a4 */ /* 0x000fe2000f8e0207 */
[----:B------:R-:W-:Y:S01]  /*3a20*/  LOP3.LUT R2, R8, R2, RZ, 0x3c, !PT ;  /* 0x0000000208027212 */ /* 0x000fe200078e3cff */
[----:B------:R-:W-:Y:S01]  /*3a30*/  BSSY B0, `(.L_x_2429) ;  /* 0x0000026000007945 */ /* 0x000fe20003800000 */
[----:B------:R-:W-:-:S02]  /*3a40*/  SHF.R.S32.HI R163, RZ, 0x5, R161 ;  /* 0x00000005ffa37819 */ /* 0x000fc400000114a1 */
[----:B------:R-:W-:Y:S02]  /*3a50*/  ISETP.GE.AND P2, PT, R19, UR26, PT ;  /* 0x0000001a13007c0c */ /* 0x000fe4000bf46270 */
[----:B------:R-:W-:Y:S02]  /*3a60*/  ISETP.GE.AND P3, PT, R20, UR26, PT ;  /* 0x0000001a14007c0c */ /* 0x000fe4000bf66270 */
[----:B-1----:R-:W-:Y:S01]  /*3a70*/  SHF.R.S32.HI R6, RZ, 0x4, R21 ;  /* 0x00000004ff067819 */ /* 0x002fe20000011415 */
[----:B------:R-:W-:Y:S01]  /*3a80*/  IMAD.SHL.U32 R7, R14, 0x40, RZ ;  /* 0x000000400e077824 */ /* 0x000fe200078e00ff */
[----:B------:R-:W-:Y:S01]  /*3a90*/  ISETP.GE.AND P4, PT, R18, UR26, PT ;  /* 0x0000001a12007c0c */ /* 0x000fe2000bf86270 */
[----:B------:R2:W-:Y:S01]  /*3aa0*/  @P1 STS.128 [R192+0x6000], RZ ;  /* 0x006000ffc0001388 */ /* 0x0005e20000000c00 */
[----:B------:R-:W-:Y:S02]  /*3ab0*/  LEA.HI R5, R21, R6, RZ, 0x1 ;  /* 0x0000000615057211 */ /* 0x000fe400078f08ff */
[----:B------:R-:W-:-:S02]  /*3ac0*/  LOP3.LUT R0, R7, 0x1c0, RZ, 0xc0, !PT ;  /* 0x000001c007007812 */ /* 0x000fc400078ec0ff */
[----:B------:R-:W-:Y:S02]  /*3ad0*/  LOP3.LUT R5, R5, 0xfffffffe, RZ, 0xc0, !PT ;  /* 0xfffffffe05057812 */ /* 0x000fe400078ec0ff */
[----:B------:R-:W-:-:S03]  /*3ae0*/  LEA R127, R163, UR29, 0x4 ;  /* 0x0000001da37f7c11 */ /* 0x000fc6000f8e20ff */
[----:B------:R-:W-:-:S04]  /*3af0*/  IMAD.IADD R5, R6, 0x1, -R5 ;  /* 0x0000000106057824 */ /* 0x000fc800078e0a05 */
[----:B------:R-:W-:-:S05]  /*3b00*/  IMAD.SHL.U32 R6, R5, 0x8, RZ ;  /* 0x0000000805067824 */ /* 0x000fca00078e00ff */
[----:B------:R-:W-:Y:S02]  /*3b10*/  LOP3.LUT R7, R0, 0x8, R6, 0xf8, !PT ;  /* 0x0000000800077812 */ /* 0x000fe400078ef806 */
[----:B------:R-:W-:Y:S01]  /*3b20*/  SHF.R.U32.HI R6, RZ, 0x3, R0 ;  /* 0x00000003ff067819 */ /* 0x000fe20000011600 */
[----:B------:R-:W-:Y:S02]  /*3b30*/  IMAD R0, R5, 0x200, R2 ;  /* 0x0000020005007824 */ /* 0x000fe400078e0202 */
[----:B------:R-:W-:Y:S01]  /*3b40*/  IMAD.SHL.U32 R2, R16, 0x40, RZ ;  /* 0x0000004010027824 */ /* 0x000fe200078e00ff */
[----:B------:R-:W-:Y:S01]  /*3b50*/  LOP3.LUT R126, R7, R6, RZ, 0x3c, !PT ;  /* 0x00000006077e7212 */ /* 0x000fe200078e3cff */
[----:B------:R-:W-:-:S03]  /*3b60*/  IMAD.WIDE.U32 R6, R15, UR22, R22 ;  /* 0x000000160f067c25 */ /* 0x000fc6000f8e0016 */
[----:B------:R-:W-:-:S05]  /*3b70*/  LOP3.LUT R125, R2, 0xfffffe00, RZ, 0xc0, !PT ;  /* 0xfffffe00027d7812 */ /* 0x000fca00078ec0ff */
[----:B------:R-:W-:Y:S02]  /*3b80*/  IMAD R2, R163, 0x400, R125 ;  /* 0x00000400a3027824 */ /* 0x000fe400078e027d */
[----:B-----5:R-:W-:Y:S01]  /*3b90*/  @P0 FMUL.FTZ R8, R10, R9 ;  /* 0x000000090a080220 */ /* 0x020fe20000410000 */
[----:B------:R-:W-:-:S04]  /*3ba0*/  VIADD R9, R7, UR7 ;  /* 0x0000000707097c36 */ /* 0x000fc80008000000 */
[----:B------:R-:W-:-:S13]  /*3bb0*/  @P0 R2UR UR6, R8 ;  /* 0x00000000080602ca */ /* 0x000fda00000e0000 */
[----:B------:R-:W-:Y:S01]  /*3bc0*/  @UP1 UMOV UR23, UR6 ;  /* 0x0000000600171c82 */ /* 0x000fe20008000000 */
[----:B--2---:R-:W-:Y:S05]  /*3bd0*/  @P1 BRA `(.L_x_2430) ;  /* 0x00000000002c1947 */ /* 0x004fea0003800000 */
        /* <DEDUP_REMOVED lines=11> */
.L_x_2430:
[----:B------:R-:W-:Y:S05]  /*3c90*/  BSYNC B0 ;  /* 0x0000000000007941 */ /* 0x000fea0003800000 */
.L_x_2429:
[----:B------:R1:W-:Y:S01]  /*3ca0*/  @P2 STS.128 [R192+0x6800], RZ ;  /* 0x006800ffc0002388 */ /* 0x0003e20000000c00 */
[----:B------:R-:W-:Y:S01]  /*3cb0*/  USHF.L.U64.HI UR25, UR8, 0x4, UR9 ;  /* 0x0000000408197899 */ /* 0x000fe20008010209 */
[----:B------:R-:W-:Y:S01]  /*3cc0*/  BSSY B0, `(.L_x_2431) ;  /* 0x0000011000007945 */ /* 0x000fe20003800000 */
[----:B------:R-:W-:Y:S01]  /*3cd0*/  USHF.L.U32 UR28, UR8, 0x4, URZ ;  /* 0x00000004081c7899 */ /* 0x000fe2000800063f */
[----:B------:R-:W-:Y:S02]  /*3ce0*/  IADD3 R2, R126, R2, RZ ;  /* 0x000000027e027210 */ /* 0x000fe40007ffe0ff */
[----:B------:R-:W-:Y:S05]  /*3cf0*/  @P2 BRA `(.L_x_2432) ;  /* 0x0000000000342947 */ /* 0x000fea0003800000 */
[----:B------:R-:W-:Y:S02]  /*3d00*/  ULDC UR6, c[0x0][0x2d0] ;  /* 0x0000b40000067ab9 */ /* 0x000fe40000000800 */
[----:B------:R-:W-:-:S13]  /*3d10*/  ISETP.GE.AND P0, PT, R196, UR6, PT ;  /* 0x00000006c4007c0c */ /* 0x000fda000bf06270 */
[----:B------:R1:W-:Y:S01]  /*3d20*/  @P0 STS.128 [R192+0x6800], RZ ;  /* 0x006800ffc0000388 */ /* 0x0003e20000000c00 */
[----:B------:R-:W-:Y:S05]  /*3d30*/  @P0 BRA `(.L_x_2432) ;  /* 0x0000000000240947 */ /* 0x000fea0003800000 */
[----:B------:R-:W-:Y:S01]  /*3d40*/  IADD3 R5, P0, R6, UR28, RZ ;  /* 0x0000001c06057c10 */ /* 0x000fe2000ff1e0ff */
[----:B------:R-:W-:-:S03]  /*3d50*/  ULDC.64 UR6, c[0x0][0x220] ;  /* 0x0000880000067ab9 */ /* 0x000fc60000000a00 */
[----:B--2---:R-:W-:Y:S02]  /*3d60*/  IADD3.X R11, R9, UR25, RZ, P0, !PT ;  /* 0x00000019090b7c10 */ /* 0x004fe400087fe4ff */
[----:B------:R-:W-:-:S04]  /*3d70*/  LEA R10, P0, R5, UR6, 0x1 ;  /* 0x00000006050a7c11 */ /* 0x000fc8000f8008ff */
[----:B------:R-:W-:-:S05]  /*3d80*/  LEA.HI.X R11, R5, UR7, R11, 0x1, P0 ;  /* 0x00000007050b7c11 */ /* 0x000fca00080f0c0b */
[----:B------:R-:W-:Y:S01]  /*3d90*/  @!PT LDS RZ, [RZ] ;  /* 0x00000000fffff984 */ /* 0x000fe20000000800 */
[----:B------:R-:W-:Y:S01]  /*3da0*/  @!PT LDS RZ, [RZ] ;  /* 0x00000000fffff984 */ /* 0x000fe20000000800 */
[----:B------:R-:W-:Y:S01]  /*3db0*/  @!PT LDS RZ, [RZ] ;  /* 0x00000000fffff984 */ /* 0x000fe20000000800 */
[----:B------:R2:W-:Y:S04]  /*3dc0*/  LDGSTS.E.BYPASS.LTC128B.128 [R192+0x6800], desc[UR30][R10.64] ;  /* 0x068000000ac07fae */ /* 0x0005e8000b901d5e */
.L_x_2432:
[----:B------:R-:W-:Y:S05]  /*3dd0*/  BSYNC B0 ;  /* 0x0000000000007941 */ /* 0x000fea0003800000 */
.L_x_2431:
        /* <DEDUP_REMOVED lines=9> */
[----:B--2---:R-:W-:Y:S02]  /*3e70*/  IMAD.U32 R11, RZ, RZ, UR8 ;  /* 0x00000008ff0b7e24 */ /* 0x004fe4000f8e00ff */
        /* <DEDUP_REMOVED lines=9> */
.L_x_2434:
[----:B------:R-:W-:Y:S05]  /*3f10*/  BSYNC B0 ;  /* 0x0000000000007941 */ /* 0x000fea0003800000 */
.L_x_2433:
        /* <DEDUP_REMOVED lines=23> */
.L_x_2436:
[----:B------:R-:W-:Y:S05]  /*4090*/  BSYNC B0 ;  /* 0x0000000000007941 */ /* 0x000fea0003800000 */
.L_x_2435:
[----:B------:R-:W-:Y:S01]  /*40a0*/  LDSM.16.M88.4 R12, [R171] ;  /* 0x00000000ab0c783b */ /* 0x000fe20000000200 */
[----:B------:R-:W-:Y:S01]  /*40b0*/  R2P PR, R24, 0x6 ;  /* 0x0000000618007804 */ /* 0x000fe20000000000 */
[--C-:B------:R-:W-:Y:S01]  /*40c0*/  IMAD R174, R3, 0x2, R171.reuse ;  /* 0x0000000203ae7824 */ /* 0x100fe200078e02ab */
[----:B------:R-:W-:Y:S01]  /*40d0*/  UISETP.GT.AND UP0, UPT, UR24, UR12, UPT ;  /* 0x0000000c1800728c */ /* 0x000fe2000bf04270 */
[----:B------:R-:W5:Y:S01]  /*40e0*/  LDSM.16.M88.4 R20, [R164+0x4000] ;  /* 0x00400000a414783b */ /* 0x000f620000000200 */
[C---:B------:R-:W-:Y:S01]  /*40f0*/  VIADD R2, R164.reuse, 0x4000 ;  /* 0x00004000a4027836 */ /* 0x040fe20000000000 */
[----:B------:R-:W-:Y:S01]  /*4100*/  SEL R0, R25, 0xffffffe0, !P1 ;  /* 0xffffffe019007807 */ /* 0x000fe20004800000 */
[----:B------:R-:W-:Y:S01]  /*4110*/  VIADD R175, R164, 0x4040 ;  /* 0x00004040a4af7836 */ /* 0x000fe20000000000 */
[----:B--2---:R-:W2:Y:S01]  /*4120*/  LDSM.16.M88.4 R8, [R171+0x2000] ;  /* 0x00200000ab08783b */ /* 0x004ea20000000200 */
[----:B------:R-:W-:Y:S01]  /*4130*/  IMAD R172, R4, 0x2, R171 ;  /* 0x0000000204ac7824 */ /* 0x000fe200078e02ab */
[----:B------:R-:W-:Y:S01]  /*4140*/  UIADD3 UR6, UR32, -UR16, URZ ;  /* 0x8000001020067290 */ /* 0x000fe2000fffe03f */
[----:B------:R-:W-:Y:S01]  /*4150*/  IMAD.IADD R170, R164, 0x1, R0 ;  /* 0x00000001a4aa7824 */ /* 0x000fe200078e0200 */
[----:B------:R-:W3:Y:S01]  /*4160*/  LDSM.16.M88.4 R36, [R164+0x4800] ;  /* 0x00480000a424783b */ /* 0x000ee20000000200 */
[----:B------:R-:W-:Y:S01]  /*4170*/  IMAD R173, R3, 0x2, R172 ;  /* 0x0000000203ad7824 */ /* 0x000fe200078e02ac */
[----:B------:R-:W-:Y:S01]  /*4180*/  PLOP3.LUT P0, PT, PT, PT, UP0, 0x80, 0x0 ;  /* 0x000000000000781c */ /* 0x000fe20003f0f008 */
[----:B------:R-:W-:Y:S01]  /*4190*/  @P2 VIADD R175, R2, 0xffffffc0 ;  /* 0xffffffc002af2836 */ /* 0x000fe20000000000 */
[----:B------:R-:W4:Y:S01]  /*41a0*/  LDSM.16.M88.4 R32, [R164+0x5000] ;  /* 0x00500000a420783b */ /* 0x000f220000000200 */
[----:B------:R-:W-:Y:S01]  /*41b0*/  SHF.R.S32.HI R2, RZ, 0x1f, R124 ;  /* 0x0000001fff027819 */ /* 0x000fe2000001147c */
[----:B-1----:R-:W-:Y:S01]  /*41c0*/  IMAD.U32 R6, RZ, RZ, UR15 ;  /* 0x0000000fff067e24 */ /* 0x002fe2000f8e00ff */
[----:B------:R-:W-:Y:S01]  /*41d0*/  LOP3.LUT R211, R211, 0xfffffffb, RZ, 0xc0, !PT ;  /* 0xfffffffbd3d37812 */ /* 0x000fe200078ec0ff */
[----:B------:R-:W1:Y:S01]  /*41e0*/  LDSM.16.M88.4 R28, [R164+0x5800] ;  /* 0x00580000a41c783b */ /* 0x000e620000000200 */
[----:B------:R-:W-:Y:S01]  /*41f0*/  IMAD.IADD R169, R0, 0x1, R175 ;  /* 0x0000000100a97824 */ /* 0x000fe200078e02af */
[----:B------:R-:W-:Y:S01]  /*4200*/  SHF.R.S32.HI R0, RZ, 0x1f, R161 ;  /* 0x0000001fff007819 */ /* 0x000fe200000114a1 */
[----:B------:R-:W-:Y:S01]  /*4210*/  IMAD R167, R6, 0x8, R163 ;  /* 0x0000000806a77824 */ /* 0x000fe200078e02a3 */
[----:B------:R-:W-:Y:S01]  /*4220*/  LDSM.16.M88.4 R16, [R174+0x2000] ;  /* 0x00200000ae10783b */ /* 0x000fe20000000200 */
[----:B------:R-:W-:Y:S01]  /*4230*/  IMAD.SHL.U32 R160, R160, 0x2, RZ ;  /* 0x00000002a0a07824 */ /* 0x000fe200078e00ff */
[----:B------:R-:W-:Y:S01]  /*4240*/  LEA.HI R0, R0, R163, RZ, 0x2 ;  /* 0x000000a300007211 */ /* 0x000fe200078f10ff */
[----:B------:R-:W-:Y:S01]  /*4250*/  UIADD3 UR26, UR34, -0x4ab325aa, URZ ;  /* 0xb54cda56221a7890 */ /* 0x000fe2000fffe03f */
[----:B------:R-:W1:Y:S01]  /*4260*/  LDSM.16.M88.4 R48, [R170+0x4000] ;  /* 0x00400000aa30783b */ /* 0x000e620000000200 */
[----:B------:R-:W-:Y:S01]  /*4270*/  UIADD3 UR20, UR35, 0x646e171e, URZ ;  /* 0x646e171e23147890 */ /* 0x000fe2000fffe03f */
[----:B------:R-:W-:Y:S01]  /*4280*/  LOP3.LUT R0, R0, 0xffffffc, RZ, 0xc0, !PT ;  /* 0x0ffffffc00007812 */ /* 0x000fe200078ec0ff */
[C---:B------:R-:W-:Y:S01]  /*4290*/  VIADD R178, R175.reuse, 0x800 ;  /* 0x00000800afb27836 */ /* 0x040fe20000000000 */
[----:B------:R-:W1:Y:S01]  /*42a0*/  LDSM.16.M88.4 R44, [R170+0x4800] ;  /* 0x00480000aa2c783b */ /* 0x000e620000000200 */
[----:B------:R-:W-:Y:S01]  /*42b0*/  LOP3.LUT R165, R160, 0x6, RZ, 0xc0, !PT ;  /* 0x00000006a0a57812 */ /* 0x000fe200078ec0ff */
[----:B------:R-:W-:Y:S01]  /*42c0*/  VIADD R177, R175, 0x1000 ;  /* 0x00001000afb17836 */ /* 0x000fe20000000000 */
[----:B------:R-:W-:Y:S01]  /*42d0*/  @P0 LOP3.LUT R211, R211, 0x4, RZ, 0xfc, !PT ;  /* 0x00000004d3d30812 */ /* 0x000fe200078efcff */
[----:B------:R-:W1:Y:S01]  /*42e0*/  LDSM.16.M88.4 R60, [R170+0x5000] ;  /* 0x00500000aa3c783b */ /* 0x000e620000000200 */
[----:B------:R-:W-:-:S02]  /*42f0*/  IMAD.IADD R5, R163, 0x1, -R0 ;  /* 0x00000001a3057824 */ /* 0x000fc400078e0a00 */
[----:B------:R-:W-:Y:S01]  /*4300*/  VIADD R176, R175, 0x1800 ;  /* 0x00001800afb07836 */ /* 0x000fe20000000000 */
[----:B------:R-:W1:Y:S01]  /*4310*/  LDSM.16.M88.4 R76, [R170+0x5800] ;  /* 0x00580000aa4c783b */ /* 0x000e620000000200 */
[-C--:B-----5:R-:W-:Y:S03]  /*4320*/  HMMA.16816.F32.BF16 R100, R12, R20.reuse, RZ ;  /* 0x000000140c64723c */ /* 0x0a0fe600000418ff */
[----:B------:R-:W5:Y:S04]  /*4330*/  LDSM.16.M88.4 R24, [R174] ;  /* 0x00000000ae18783b */ /* 0x000f680000000200 */
[----:B------:R-:W0:Y:S01]  /*4340*/  LDGDEPBAR ;  /* 0x00000000000079af */ /* 0x000e220000000000 */
[C---:B--2---:R-:W-:Y:S03]  /*4350*/  HMMA.16816.F32.BF16 R72, R8.reuse, R20, RZ ;  /* 0x000000140848723c */ /* 0x044fe600000418ff */
[----:B------:R-:W-:Y:S03]  /*4360*/  STL [R1+0xa0], R167 ;  /* 0x0000a0a701007387 */ /* 0x000fe60000100800 */
[-C--:B------:R-:W-:Y:S06]  /*4370*/  HMMA.16816.F32.BF16 R68, R8, R22.reuse, RZ ;  /* 0x000000160844723c */ /* 0x080fec00000418ff */
[----:B------:R-:W-:Y:S06]  /*4380*/  HMMA.16816.F32.BF16 R96, R12, R22, RZ ;  /* 0x000000160c60723c */ /* 0x000fec00000418ff */
[C---:B---3--:R-:W-:Y:S06]  /*4390*/  HMMA.16816.F32.BF16 R56, R8.reuse, R36, RZ ;  /* 0x000000240838723c */ /* 0x048fec00000418ff */
[C---:B----4-:R-:W-:Y:S06]  /*43a0*/  HMMA.16816.F32.BF16 R40, R8.reuse, R32, RZ ;  /* 0x000000200828723c */ /* 0x050fec00000418ff */
[C---:B-1----:R-:W-:Y:S06]  /*43b0*/  HMMA.16816.F32.BF16 R20, R8.reuse, R28, RZ ;  /* 0x0000001c0814723c */ /* 0x042fec00000418ff */
[C---:B------:R-:W-:Y:S06]  /*43c0*/  HMMA.16816.F32.BF16 R52, R8.reuse, R38, RZ ;  /* 0x000000260834723c */ /* 0x040fec00000418ff */
[C---:B------:R-:W-:Y:S06]  /*43d0*/  HMMA.16816.F32.BF16 R64, R8.reuse, R34, RZ ;  /* 0x000000220840723c */ /* 0x040fec00000418ff */
[----:B------:R-:W-:Y:S06]  /*43e0*/  HMMA.16816.F32.BF16 R8, R8, R30, RZ ;  /* 0x0000001e0808723c */ /* 0x000fec00000418ff */
[C---:B------:R-:W-:Y:S06]  /*43f0*/  HMMA.16816.F32.BF16 R84, R12.reuse, R32, RZ ;  /* 0x000000200c54723c */ /* 0x040fec00000418ff */
[C---:B------:R-:W-:Y:S06]  /*4400*/  HMMA.16816.F32.BF16 R88, R12.reuse, R36, RZ ;  /* 0x000000240c58723c */ /* 0x040fec00000418ff */
[C---:B------:R-:W-:Y:S01]  /*4410*/  HMMA.16816.F32.BF16 R92, R12.reuse, R38, RZ ;  /* 0x000000260c5c723c */ /* 0x040fe200000418ff */
[----:B------:R-:W-:Y:S05]  /*4420*/  LDSM.16.M88.4 R36, [R175+0x800] ;  /* 0x00080000af24783b */ /* 0x000fea0000000200 */
[C---:B------:R-:W-:Y:S01]  /*4430*/  HMMA.16816.F32.BF16 R104, R12.reuse, R34, RZ ;  /* 0x000000220c68723c */ /* 0x040fe200000418ff */
[----:B------:R-:W-:Y:S05]  /*4440*/  LDSM.16.M88.4 R32, [R175+0x1000] ;  /* 0x00100000af20783b */ /* 0x000fea0000000200 */
[C---:B------:R-:W-:Y:S06]  /*4450*/  HMMA.16816.F32.BF16 R80, R12.reuse, R28, RZ ;  /* 0x0000001c0c50723c */ /* 0x040fec00000418ff */
[----:B------:R-:W-:Y:S01]  /*4460*/  HMMA.16816.F32.BF16 R12, R12, R30, RZ ;  /* 0x0000001e0c0c723c */ /* 0x000fe200000418ff */
[----:B------:R-:W-:Y:S05]  /*4470*/  LDSM.16.M88.4 R28, [R175+0x1800] ;  /* 0x00180000af1c783b */ /* 0x000fea0000000200 */
[C---:B------:R-:W-:Y:S06]  /*4480*/  HMMA.16816.F32.BF16 R108, R16.reuse, R48, R72 ;  /* 0x00000030106c723c */ /* 0x040fec0000041848 */
[C---:B------:R-:W-:Y:S01]  /*4490*/  HMMA.16816.F32.BF16 R152, R16.reuse, R44, R56 ;  /* 0x0000002c1098723c */ /* 0x040fe20000041838 */
[----:B------:R-:W-:Y:S05]  /*44a0*/  LDSM.16.M88.4 R56, [R169+0x1800] ;  /* 0x00180000a938783b */ /* 0x000fea0000000200 */
[C---:B------:R-:W-:Y:S01]  /*44b0*/  HMMA.16816.F32.BF16 R144, R16.reuse, R60, R40 ;  /* 0x0000003c1090723c */ /* 0x040fe20000041828 */
[----:B------:R-:W-:Y:S05]  /*44c0*/  LDSM.16.M88.4 R40, [R175] ;  /* 0x00000000af28783b */ /* 0x000fea0000000200 */
[C---:B------:R-:W-:Y:S01]  /*44d0*/  HMMA.16816.F32.BF16 R136, R16.reuse, R76, R20 ;  /* 0x0000004c1088723c */ /* 0x040fe20000041814 */
[----:B------:R-:W-:Y:S05]  /*44e0*/  LDSM.16.M88.4 R20, [R172] ;  /* 0x00000000ac14783b */ /* 0x000fea0000000200 */
[C---:B------:R-:W-:Y:S06]  /*44f0*/  HMMA.16816.F32.BF16 R156, R16.reuse, R50, R68 ;  /* 0x00000032109c723c */ /* 0x040fec0000041844 */
[C---:B------:R-:W-:Y:S01]  /*4500*/  HMMA.16816.F32.BF16 R148, R16.reuse, R46, R52 ;  /* 0x0000002e1094723c */ /* 0x040fe20000041834 */
[----:B------:R-:W-:Y:S05]  /*4510*/  LDSM.16.M88.4 R52, [R169+0x1000] ;  /* 0x00100000a934783b */ /* 0x000fea0000000200 */
[C---:B------:R-:W-:Y:S06]  /*4520*/  HMMA.16816.F32.BF16 R140, R16.reuse, R62, R64 ;  /* 0x0000003e108c723c */ /* 0x040fec0000041840 */
[----:B------:R-:W-:Y:S01]  /*4530*/  HMMA.16816.F32.BF16 R116, R16, R78, R8 ;  /* 0x0000004e1074723c */ /* 0x000fe20000041808 */
[----:B------:R-:W1:Y:S04]  /*4540*/  LDSM.16.M88.4 R16, [R172+0x2000] ;  /* 0x00200000ac10783b */ /* 0x000e680000000200 */
[----:B------:R-:W-:Y:S01]  /*4550*/  LDSM.16.M88.4 R8, [R173+0x2000] ;  /* 0x00200000ad08783b */ /* 0x000fe20000000200 */
[C---:B-----5:R-:W-:Y:S06]  /*4560*/  HMMA.16816.F32.BF16 R128, R24.reuse, R60, R84 ;  /* 0x0000003c1880723c */ /* 0x060fec0000041854 */
[C---:B------:R-:W-:Y:S06]  /*4570*/  HMMA.16816.F32.BF16 R132, R24.reuse, R76, R80 ;  /* 0x0000004c1884723c */ /* 0x040fec0000041850 */
[C---:B------:R-:W-:Y:S01]  /*4580*/  HMMA.16816.F32.BF16 R80, R24.reuse, R78, R12 ;  /* 0x0000004e1850723c */ /* 0x040fe2000004180c */
[----:B------:R-:W2:Y:S05]  /*4590*/  LDSM.16.M88.4 R12, [R173] ;  /* 0x00000000ad0c783b */ /* 0x000eaa0000000200 */
[C---:B------:R-:W-:Y:S06]  /*45a0*/  HMMA.16816.F32.BF16 R112, R24.reuse, R48, R100 ;  /* 0x000000301870723c */ /* 0x040fec0000041864 */
[C---:B------:R-:W-:Y:S01]  /*45b0*/  HMMA.16816.F32.BF16 R64, R24.reuse, R50, R96 ;  /* 0x000000321840723c */ /* 0x040fe20000041860 */
[----:B------:R-:W-:Y:S05]  /*45c0*/  LDSM.16.M88.4 R48, [R169] ;  /* 0x00000000a930783b */ /* 0x000fea0000000200 */
[C---:B------:R-:W-:Y:S06]  /*45d0*/  HMMA.16816.F32.BF16 R120, R24.reuse, R44, R88 ;  /* 0x0000002c1878723c */ /* 0x040fec0000041858 */
[----:B------:R-:W-:Y:S01]  /*45e0*/  HMMA.16816.F32.BF16 R68, R24, R46, R92 ;  /* 0x0000002e1844723c */ /* 0x000fe2000004185c */
[----:B------:R-:W3:Y:S01]  /*45f0*/  LDSM.16.M88.4 R44, [R169+0x800] ;  /* 0x00080000a92c783b */ /* 0x000ee20000000200 */
[----:B------:R-:W-:-:S04]  /*4600*/  DEPBAR.LE SB0, 0x0 ;  /* 0x000080000000791a */ /* 0x000fc80000000000 */
        /* <DEDUP_REMOVED lines=17> */
[----:B--2---:R-:W-:Y:S06]  /*4720*/  HMMA.16816.F32.BF16 R72, R12, R52, R16 ;  /* 0x000000340c48723c */ /* 0x004fec0000041810 */
[----:B---3--:R-:W-:Y:S01]  /*4730*/  HMMA.16816.F32.BF16 R100, R8, R44, R100 ;  /* 0x0000002c0864723c */ /* 0x008fe20000041864 */
[----:B------:R-:W-:-:S04]  /*4740*/  LEA.HI R18, R2, R124, RZ, 0x2 ;  /* 0x0000007c02127211 */ /* 0x000fc800078f10ff */
[----:B------:R-:W-:Y:S01]  /*4750*/  SHF.R.S32.HI R2, RZ, 0x2, R18 ;  /* 0x00000002ff027819 */ /* 0x000fe20000011412 */
[C---:B------:R-:W-:Y:S04]  /*4760*/  HMMA.16816.F32.BF16 R112, R8.reuse, R46, R96 ;  /* 0x0000002e0870723c */ /* 0x040fe80000041860 */
[----:B------:R-:W-:Y:S02]  /*4770*/  IMAD.IADD R0, R2, 0x1, R127 ;  /* 0x0000000102007824 */ /* 0x000fe400078e027f */
[----:B------:R-:W-:Y:S01]  /*4780*/  IMAD R19, R5, 0x10, R2 ;  /* 0x0000001005137824 */ /* 0x000fe200078e0202 */
[----:B------:R-:W-:Y:S01]  /*4790*/  HMMA.16816.F32.BF16 R120, R8, R52, R92 ;  /* 0x000000340878723c */ /* 0x000fe2000004185c */
[----:B------:R-:W-:Y:S02]  /*47a0*/  IMAD.U32 R2, RZ, RZ, UR32 ;  /* 0x00000020ff027e24 */ /* 0x000fe4000f8e00ff */
[----:B------:R-:W-:-:S02]  /*47b0*/  IMAD.U32 R5, RZ, RZ, UR29 ;  /* 0x0000001dff057e24 */ /* 0x000fc4000f8e00ff */
[C---:B------:R-:W-:Y:S01]  /*47c0*/  VIADD R184, R0.reuse, UR6 ;  /* 0x0000000600b87c36 */ /* 0x040fe20008000000 */
[----:B------:R-:W-:Y:S01]  /*47d0*/  VIADDMNMX R190, R0, UR29, R2, PT ;  /* 0x0000001d00be7c46 */ /* 0x000fe2000b800102 */
[----:B------:R-:W-:Y:S01]  /*47e0*/  IMAD.U32 R2, RZ, RZ, UR6 ;  /* 0x00000006ff027e24 */ /* 0x000fe2000f8e00ff */
[C-C-:B------:R-:W-:Y:S01]  /*47f0*/  IADD3 R6, R5.reuse, 0x8, R0.reuse ;  /* 0x0000000805067810 */ /* 0x140fe20007ffe000 */
[C---:B------:R-:W-:Y:S01]  /*4800*/  HMMA.16816.F32.BF16 R128, R8.reuse, R54, R88 ;  /* 0x000000360880723c */ /* 0x040fe20000041858 */
[C-C-:B------:R-:W-:Y:S02]  /*4810*/  IADD3 R7, R5.reuse, 0x40, R0.reuse ;  /* 0x0000004005077810 */ /* 0x140fe40007ffe000 */
[--C-:B------:R-:W-:Y:S02]  /*4820*/  IADD3 R5, R5, 0x48, R0.reuse ;  /* 0x0000004805057810 */ /* 0x100fe40007ffe000 */
[C-C-:B------:R-:W-:Y:S01]  /*4830*/  IADD3 R186, R2.reuse, 0x8, R0.reuse ;  /* 0x0000000802ba7810 */ /* 0x140fe20007ffe000 */
[----:B------:R-:W-:Y:S01]  /*4840*/  HMMA.16816.F32.BF16 R144, R8, R58, R76 ;  /* 0x0000003a0890723c */ /* 0x000fe2000004184c */
[----:B------:R-:W-:-:S02]  /*4850*/  IADD3 R183, R2, 0x40, R0 ;  /* 0x0000004002b77810 */ /* 0x000fc40007ffe000 */
[----:B------:R-:W-:Y:S02]  /*4860*/  IADD3 R185, R2, 0x48, R0 ;  /* 0x0000004802b97810 */ /* 0x000fe40007ffe000 */
[----:B------:R-:W-:Y:S01]  /*4870*/  VIMNMX R189, R6, UR32, PT ;  /* 0x0000002006bd7c48 */ /* 0x000fe2000bfe0100 */
[----:B------:R-:W-:Y:S01]  /*4880*/  HMMA.16816.F32.BF16 R68, R12, R44, R40 ;  /* 0x0000002c0c44723c */ /* 0x000fe20000041828 */
[----:B------:R-:W-:Y:S02]  /*4890*/  VIMNMX R188, R7, UR32, PT ;  /* 0x0000002007bc7c48 */ /* 0x000fe4000bfe0100 */
[----:B------:R-:W-:Y:S02]  /*48a0*/  VIMNMX R187, R5, UR32, PT ;  /* 0x0000002005bb7c48 */ /* 0x000fe4000bfe0100 */
[----:B------:R-:W-:Y:S01]  /*48b0*/  VIADDMNMX R182, R184, -UR21, RZ, !PT ;  /* 0x80000015b8b67c46 */ /* 0x000fe2000f8001ff */
[----:B------:R-:W-:Y:S01]  /*48c0*/  HMMA.16816.F32.BF16 R108, R8, R48, R108 ;  /* 0x00000030086c723c */ /* 0x000fe2000004186c */
[----:B------:R-:W-:-:S02]  /*48d0*/  VIADDMNMX R181, R186, -UR21, RZ, !PT ;  /* 0x80000015bab57c46 */ /* 0x000fc4000f8001ff */
[----:B------:R-:W-:Y:S02]  /*48e0*/  VIADDMNMX R179, R183, -UR21, RZ, !PT ;  /* 0x80000015b7b37c46 */ /* 0x000fe4000f8001ff */
[----:B------:R-:W-:Y:S01]  /*48f0*/  VIADDMNMX R180, R185, -UR21, RZ, !PT ;  /* 0x80000015b9b47c46 */ /* 0x000fe2000f8001ff */
        /* <DEDUP_REMOVED lines=16> */
[----:B------:R-:W-:Y:S01]  /*4a00*/  BSSY B0, `(.L_x_2438) ;  /* 0x0000032000007945 */ /* 0x000fe20003800000 */
[----:B------:R-:W-:Y:S01]  /*4a10*/  IMAD.U32 R5, RZ, RZ, UR11 ;  /* 0x0000000bff057e24 */ /* 0x000fe2000f8e00ff */
[----:B------:R-:W-:Y:S02]  /*4a20*/  USHF.R.S32.HI UR7, URZ, 0x1f, UR6 ;  /* 0x0000001f3f077899 */ /* 0x000fe40008011406 */
[----:B------:R-:W-:Y:S01]  /*4a30*/  IMAD.U32 R0, RZ, RZ, UR6 ;  /* 0x00000006ff007e24 */ /* 0x000fe2000f8e00ff */
[----:B------:R-:W-:-:S03]  /*4a40*/  UIMAD UR6, UR33, UR6, URZ ;  /* 0x00000006210672a4 */ /* 0x000fc6000f8e023f */
[----:B------:R-:W-:Y:S01]  /*4a50*/  IMAD.WIDE.U32 R6, R0, UR36, R194 ;  /* 0x0000002400067c25 */ /* 0x000fe2000f8e00c2 */
[----:B------:R-:W-:Y:S01]  /*4a60*/  UIMAD UR6, UR7, UR36, UR6 ;  /* 0x00000024070672a4 */ /* 0x000fe2000f8e0206 */
[----:B------:R-:W1:Y:S01]  /*4a70*/  @!P0 LDC.64 R14, c[0x0][0x218] ;  /* 0x00008600ff0e8b82 */ /* 0x000e620000000a00 */
[----:B------:R2:W-:Y:S01]  /*4a80*/  @P0 STS.128 [R192+0x4000], RZ ;  /* 0x004000ffc0000388 */ /* 0x0005e20000000c00 */
[----:B------:R-:W-:-:S03]  /*4a90*/  @!P0 LEA R2, P1, R2, R6, 0x5 ;  /* 0x0000000602028211 */ /* 0x000fc600078228ff */
[----:B------:R-:W-:Y:S01]  /*4aa0*/  VIADD R9, R7, UR6 ;  /* 0x0000000607097c36 */ /* 0x000fe20008000000 */
[----:B------:R-:W-:Y:S02]  /*4ab0*/  @!P0 IADD3 R0, P2, R6, UR38, RZ ;  /* 0x0000002606008c10 */ /* 0x000fe4000ff5e0ff */
[----:B------:R-:W3:Y:S02]  /*4ac0*/  @!P0 LDC.64 R12, c[0x0][0x218] ;  /* 0x00008600ff0c8b82 */ /* 0x000ee40000000a00 */
[----:B------:R-:W-:Y:S02]  /*4ad0*/  @!P0 LEA.HI.X R11, R8, R9, R5, 0x5, P1 ;  /* 0x00000009080b8211 */ /* 0x000fe400008f2c05 */
[----:B------:R-:W-:-:S04]  /*4ae0*/  @!P0 IADD3.X R5, R9, UR37, RZ, P2, !PT ;  /* 0x0000002509058c10 */ /* 0x000fc800097fe4ff */
        /* <DEDUP_REMOVED lines=35> */
.L_x_2439:
[----:B------:R-:W-:Y:S05]  /*4d20*/  BSYNC B0 ;  /* 0x0000000000007941 */ /* 0x000fea0003800000 */
.L_x_2438:
[----:B------:R-:W0:Y:S02]  /*4d30*/  LDGDEPBAR ;  /* 0x00000000000079af */ /* 0x000e240000000000 */
.L_x_2437:
[----:B------:R-:W-:Y:S01]  /*4d40*/  LOP3.LUT R0, R18, 0x7ffffffc, RZ, 0xc0, !PT ;  /* 0x7ffffffc12007812 */ /* 0x000fe200078ec0ff */
[----:B------:R-:W-:Y:S01]  /*4d50*/  USHF.L.U32 UR6, UR24, 0x1, URZ ;  /* 0x0000000118067899 */ /* 0x000fe2000800063f */
[C---:B------:R-:W-:Y:S01]  /*4d60*/  IMAD.WIDE.U32 R20, R167.reuse, -0x326172a9, RZ ;  /* 0xcd9e8d57a7147825 */ /* 0x040fe200078e00ff */
[----:B------:R-:W-:Y:S01]  /*4d70*/  LOP3.LUT R7, R162, UR34, RZ, 0x3c, !PT ;  /* 0x00000022a2077c12 */ /* 0x000fe2000f8e3cff */
[----:B------:R-:W-:Y:S01]  /*4d80*/  STL [R1+0x170], R173 ;  /* 0x000170ad01007387 */ /* 0x000fe20000100800 */
[----:B------:R-:W-:Y:S01]  /*4d90*/  ULOP3.LUT UR7, UR6, UR35, URZ, 0x3c, !UPT ;  /* 0x0000002306077292 */ /* 0x000fe2000f8e3c3f */
[----:B------:R-:W-:Y:S01]  /*4da0*/  IMAD.IADD R0, R124, 0x1, -R0 ;  /* 0x000000017c007824 */ /* 0x000fe200078e0a00 */
[----:B------:R-:W-:Y:S01]  /*4db0*/  UIADD3 UR6, UR6, 0x1, URZ ;  /* 0x0000000106067890 */ /* 0x000fe2000fffe03f */
[----:B------:R-:W-:Y:S01]  /*4dc0*/  VIADD R6, R167, 0x4 ;  /* 0x00000004a7067836 */ /* 0x000fe20000000000 */
[----:B------:R-:W-:Y:S01]  /*4dd0*/  STL [R1+0x16c], R172 ;  /* 0x00016cac01007387 */ /* 0x000fe20000100800 */
[----:B------:R-:W-:Y:S01]  /*4de0*/  IMAD.SHL.U32 R2, R0, 0x2, RZ ;  /* 0x0000000200027824 */ /* 0x000fe200078e00ff */
[----:B------:R-:W-:Y:S01]  /*4df0*/  LOP3.LUT R5, R21, R7, RZ, 0x3c, !PT ;  /* 0x0000000715057212 */ /* 0x000fe200078e3cff */
[----:B--2---:R-:W-:Y:S01]  /*4e00*/  IMAD.WIDE.U32 R14, R6, -0x326172a9, RZ ;  /* 0xcd9e8d57060e7825 */ /* 0x004fe200078e00ff */
[----:B------:R-:W-:Y:S01]  /*4e10*/  STL [R1+0x168], R171 ;  /* 0x000168ab01007387 */ /* 0x000fe20000100800 */
[----:B------:R-:W-:-:S02]  /*4e20*/  ULOP3.LUT UR6, UR6, UR35, URZ, 0x3c, !UPT ;  /* 0x0000002306067292 */ /* 0x000fc4000f8e3c3f */
[----:B------:R-:W-:Y:S01]  /*4e30*/  IMAD R2, R19, UR19, R2 ;  /* 0x0000001313027c24 */ /* 0x000fe2000f8e0202 */
[----:B------:R-:W-:Y:S01]  /*4e40*/  STL [R1+0x164], R170 ;  /* 0x000164aa01007387 */ /* 0x000fe20000100800 */
[----:B------:R-:W-:Y:S01]  /*4e50*/  IMAD.WIDE.U32 R12, R6, -0x326172a9, RZ ;  /* 0xcd9e8d57060c7825 */ /* 0x000fe200078e00ff */
[-C--:B-1----:R-:W-:Y:S01]  /*4e60*/  LOP3.LUT R9, R15, R7.reuse, RZ, 0x3c, !PT ;  /* 0x000000070f097212 */ /* 0x082fe200078e3cff */
[----:B------:R-:W-:Y:S01]  /*4e70*/  UIADD3 UR29, UR34, -0x61c88647, URZ ;  /* 0x9e3779b9221d7890 */ /* 0x000fe2000fffe03f */
[----:B------:R-:W-:Y:S01]  /*4e80*/  STL [R1+0x160], R169 ;  /* 0x000160a901007387 */ /* 0x000fe20000100800 */
[----:B------:R-:W-:Y:S01]  /*4e90*/  IMAD.WIDE.U32 R10, R166, -0x2daee0ad, RZ ;  /* 0xd2511f53a60a7825 */ /* 0x000fe200078e00ff */
[----:B------:R-:W-:Y:S01]  /*4ea0*/  LOP3.LUT R8, R13, R7, RZ, 0x3c, !PT ;  /* 0x000000070d087212 */ /* 0x000fe200078e3cff */
[----:B------:R-:W-:Y:S01]  /*4eb0*/  UIADD3 UR21, UR35, -0x4498517b, URZ ;  /* 0xbb67ae8523157890 */ /* 0x000fe2000fffe03f */
[----:B------:R-:W-:Y:S01]  /*4ec0*/  STL [R1+0x15c], R164 ;  /* 0x00015ca401007387 */ /* 0x000fe20000100800 */
[----:B------:R-:W-:Y:S01]  /*4ed0*/  IMAD.IADD R0, R126, 0x1, R125 ;  /* 0x000000017e007824 */ /* 0x000fe200078e027d */
[----:B------:R-:W-:Y:S01]  /*4ee0*/  UIADD3 UR43, UR34, 0x3c6ef372, URZ ;  /* 0x3c6ef372222b7890 */ /* 0x000fe2000fffe03f */
[----:B------:R-:W-:Y:S01]  /*4ef0*/  IMAD.WIDE.U32 R126, R5, -0x2daee0ad, RZ ;  /* 0xd2511f53057e7825 */ /* 0x000fe200078e00ff */
[----:B------:R1:W-:Y:S01]  /*4f00*/  STL [R1+0xb8], R2 ;  /* 0x0000b80201007387 */ /* 0x0003e20000100800 */
[----:B------:R-:W-:Y:S01]  /*4f10*/  LOP3.LUT R5, R11, UR6, RZ, 0x3c, !PT ;  /* 0x000000060b057c12 */ /* 0x000fe2000f8e3cff */
[----:B------:R-:W-:Y:S01]  /*4f20*/  UIADD3 UR42, UR35, 0x76cf5d0a, URZ ;  /* 0x76cf5d0a232a7890 */ /* 0x000fe2000fffe03f */
[----:B------:R-:W-:Y:S01]  /*4f30*/  IMAD.WIDE.U32 R40, R9, -0x2daee0ad, RZ ;  /* 0xd2511f5309287825 */ /* 0x000fe200078e00ff */
[----:B------:R-:W-:Y:S01]  /*4f40*/  STL [R1+0xfc], R7 ;  /* 0x0000fc0701007387 */ /* 0x000fe20000100800 */
[--C-:B------:R-:W-:Y:S01]  /*4f50*/  LOP3.LUT R17, R127, UR21, R10.reuse, 0x96, !PT ;  /* 0x000000157f117c12 */ /* 0x100fe2000f8e960a */
[----:B------:R-:W-:Y:S01]  /*4f60*/  UIADD3 UR40, UR35, 0x32370b8f, URZ ;  /* 0x32370b8f23287890 */ /* 0x000fe2000fffe03f */
[----:B------:R-:W-:Y:S01]  /*4f70*/  IMAD.WIDE.U32 R116, R8, -0x2daee0ad, RZ ;  /* 0xd2511f5308747825 */ /* 0x000fe200078e00ff */
[----:B------:R2:W-:Y:S01]  /*4f80*/  STL [R1+0x124], R6 ;  /* 0x0001240601007387 */ /* 0x0005e20000100800 */
[--C-:B------:R-:W-:Y:S01]  /*4f90*/  LOP3.LUT R16, R41, UR21, R10.reuse, 0x96, !PT ;  /* 0x0000001529107c12 */ /* 0x100fe2000f8e960a */
[----:B------:R-:W-:Y:S01]  /*4fa0*/  UIADD3 UR41, UR34, -0x255992d5, URZ ;  /* 0xdaa66d2b22297890 */ /* 0x000fe2000fffe03f */
[----:B------:R-:W-:Y:S01]  /*4fb0*/  IMAD.WIDE.U32 R8, R5, -0x326172a9, RZ ;  /* 0xcd9e8d5705087825 */ /* 0x000fe200078e00ff */
[----:B------:R-:W-:Y:S01]  /*4fc0*/  LOP3.LUT R18, R117, UR21, R10, 0x96, !PT ;  /* 0x0000001575127c12 */ /* 0x000fe2000f8e960a */
[----:B------:R-:W-:Y:S01]  /*4fd0*/  UIADD3 UR39, UR34, 0x78dde6e4, URZ ;  /* 0x78dde6e422277890 */ /* 0x000fe2000fffe03f */
[----:B------:R-:W-:Y:S01]  /*4fe0*/  STL.64 [R1+0x10], R126 ;  /* 0x0000107e01007387 */ /* 0x000fe20000100a00 */
[----:B------:R-:W-:Y:S01]  /*4ff0*/  IMAD.WIDE.U32 R48, R16, -0x326172a9, RZ ;  /* 0xcd9e8d5710307825 */ /* 0x000fe200078e00ff */
[C---:B------:R-:W-:Y:S01]  /*5000*/  LOP3.LUT R88, R9.reuse, UR29, R14, 0x96, !PT ;  /* 0x0000001d09587c12 */ /* 0x040fe2000f8e960e */
[----:B------:R-:W-:Y:S01]  /*5010*/  UIADD3 UR38, UR35, -0x126145ec, URZ ;  /* 0xed9eba1423267890 */ /* 0x000fe2000fffe03f */
[----:B------:R-:W-:Y:S01]  /*5020*/  LOP3.LUT R43, R9, UR29, R20, 0x96, !PT ;  /* 0x0000001d092b7c12 */ /* 0x000fe2000f8e9614 */
[----:B------:R-:W-:Y:S01]  /*5030*/  IMAD.WIDE.U32 R118, R17, -0x326172a9, RZ ;  /* 0xcd9e8d5711767825 */ /* 0x000fe200078e00ff */
[----:B------:R-:W-:-:S02]  /*5040*/  UIADD3 UR32, UR35, -0x56f99767, URZ ;  /* 0xa906689923207890 */ /* 0x000fc4000fffe03f */
[----:B------:R-:W-:Y:S01]  /*5050*/  UIADD3 UR37, UR34, 0x1715609d, URZ ;  /* 0x1715609d22257890 */ /* 0x000fe2000fffe03f */
[----:B------:R-:W-:Y:S01]  /*5060*/  IMAD.WIDE.U32 R94, R18, -0x326172a9, RZ ;  /* 0xcd9e8d57125e7825 */ /* 0x000fe200078e00ff */
[----:B------:R-:W-:Y:S01]  /*5070*/  LOP3.LUT R42, R119, UR43, R8, 0x96, !PT ;  /* 0x0000002b772a7c12 */ /* 0x000fe2000f8e9608 */
[----:B------:R-:W-:Y:S02]  /*5080*/  ULDC UR44, c[0x0][0x2ec] ;  /* 0x0000bb00002c7ab9 */ /* 0x000fe40000000800 */
[----:B-1----:R-:W-:-:S04]  /*5090*/  IMAD.U32 R2, RZ, RZ, UR24 ;  /* 0x00000018ff027e24 */ /* 0x002fc8000f8e00ff */
[----:B------:R-:W-:Y:S01]  /*50a0*/  IMAD R2, R2, 0x40, R165 ;  /* 0x0000004002027824 */ /* 0x000fe200078e02a5 */
[----:B------:R-:W-:Y:S02]  /*50b0*/  LEA R165, R0, UR4, 0x1 ;  /* 0x0000000400a57c11 */ /* 0x000fe4000f8e08ff */
[C---:B--2---:R-:W-:Y:S01]  /*50c0*/  LOP3.LUT R6, R11.reuse, UR7, RZ, 0x3c, !PT ;  /* 0x000000070b067c12 */ /* 0x044fe2000f8e3cff */
[--C-:B------:R-:W-:Y:S01]  /*50d0*/  IMAD.IADD R5, R184, 0x1, -R2.reuse ;  /* 0x00000001b8057824 */ /* 0x100fe200078e0a02 */
[----:B------:R-:W-:Y:S01]  /*50e0*/  LOP3.LUT R11, R11, UR6, RZ, 0x3c, !PT ;  /* 0x000000060b0b7c12 */ /* 0x000fe2000f8e3cff */
[--C-:B------:R-:W-:Y:S01]  /*50f0*/  IMAD.IADD R13, R186, 0x1, -R2.reuse ;  /* 0x00000001ba0d7824 */ /* 0x100fe200078e0a02 */
[----:B------:R-:W-:Y:S01]  /*5100*/  ISETP.GE.AND P3, PT, R2, R190, PT ;  /* 0x000000be0200720c */ /* 0x000fe20003f66270 */
[----:B------:R-:W-:Y:S01]  /*5110*/  IMAD.WIDE.U32 R6, R6, -0x326172a9, RZ ;  /* 0xcd9e8d5706067825 */ /* 0x000fe200078e00ff */
[----:B------:R-:W-:Y:S02]  /*5120*/  IABS R5, R5 ;  /* 0x0000000500057213 */ /* 0x000fe40000000000 */
[----:B------:R-:W-:Y:S01]  /*5130*/  ISETP.GE.AND P1, PT, R2, R188, PT ;  /* 0x000000bc0200720c */ /* 0x000fe20003f26270 */
[----:B------:R-:W-:Y:S01]  /*5140*/  IMAD.IADD R9, R183, 0x1, -R2 ;  /* 0x00000001b7097824 */ /* 0x000fe200078e0a02 */
[----:B------:R-:W-:Y:S01]  /*5150*/  LOP3.LUT R93, R7, UR29, R14, 0x96, !PT ;  /* 0x0000001d075d7c12 */ /* 0x000fe2000f8e960e */
[----:B------:R-:W-:Y:S01]  /*5160*/  IMAD.WIDE.U32 R10, R11, -0x326172a9, RZ ;  /* 0xcd9e8d570b0a7825 */ /* 0x000fe200078e00ff */
[----:B------:R-:W-:-:S02]  /*5170*/  LOP3.LUT R98, R7, UR29, R20, 0x96, !PT ;  /* 0x0000001d07627c12 */ /* 0x000fc4000f8e9614 */
[----:B------:R-:W-:Y:S01]  /*5180*/  LOP3.LUT R117, R7, UR29, R12, 0x96, !PT ;  /* 0x0000001d07757c12 */ /* 0x000fe2000f8e960c */
[----:B------:R-:W-:Y:S01]  /*5190*/  IMAD.IADD R14, R185, 0x1, -R2 ;  /* 0x00000001b90e7824 */ /* 0x000fe200078e0a02 */
[----:B------:R-:W-:Y:S01]  /*51a0*/  I2FP.F32.S32 R15, R5 ;  /* 0x00000005000f7245 */ /* 0x000fe20000201400 */
[C---:B------:R-:W-:Y:S01]  /*51b0*/  VIADD R17, R2.reuse, 0x10 ;  /* 0x0000001002117836 */ /* 0x040fe20000000000 */
[----:B------:R-:W-:Y:S01]  /*51c0*/  IABS R7, R13 ;  /* 0x0000000d00077213 */ /* 0x000fe20000000000 */
[----:B------:R-:W-:Y:S01]  /*51d0*/  VIADD R19, R2, 0x19 ;  /* 0x0000001902137836 */ /* 0x000fe20000000000 */
[----:B------:R-:W-:Y:S01]  /*51e0*/  IABS R5, R9 ;  /* 0x0000000900057213 */ /* 0x000fe20000000000 */
[----:B------:R-:W-:Y:S01]  /*51f0*/  IMAD.IADD R13, R184, 0x1, -R17 ;  /* 0x00000001b80d7824 */ /* 0x000fe200078e0a11 */
[C---:B------:R-:W-:Y:S01]  /*5200*/  LOP3.LUT R99, R11.reuse, UR29, R20, 0x96, !PT ;  /* 0x0000001d0b637c12 */ /* 0x040fe2000f8e9614 */
[C---:B------:R-:W-:Y:S01]  /*5210*/  VIADD R20, R2.reuse, 0x20 ;  /* 0x0000002002147836 */ /* 0x040fe20000000000 */
[----:B------:R-:W-:Y:S01]  /*5220*/  LOP3.LUT R248, R11, UR29, R12, 0x96, !PT ;  /* 0x0000001d0bf87c12 */ /* 0x000fe2000f8e960c */
[----:B------:R-:W-:Y:S01]  /*5230*/  IMAD.MOV.U32 R11, RZ, RZ, R7 ;  /* 0x000000ffff0b7224 */ /* 0x000fe200078e0007 */
[----:B------:R-:W-:Y:S01]  /*5240*/  IABS R9, R14 ;  /* 0x0000000e00097213 */ /* 0x000fe20000000000 */
[----:B------:R-:W-:Y:S01]  /*5250*/  IMAD.MOV.U32 R7, RZ, RZ, R5 ;  /* 0x000000ffff077224 */ /* 0x000fe200078e0005 */
[C---:B------:R-:W-:Y:S01]  /*5260*/  LOP3.LUT R51, R49.reuse, UR43, R6, 0x96, !PT ;  /* 0x0000002b31337c12 */ /* 0x040fe2000f8e9606 */
[C---:B------:R-:W-:Y:S01]  /*5270*/  VIADD R26, R2.reuse, 0x21 ;  /* 0x00000021021a7836 */ /* 0x040fe20000000000 */
[----:B------:R-:W-:Y:S01]  /*5280*/  I2FP.F32.S32 R11, R11 ;  /* 0x0000000b000b7245 */ /* 0x000fe20000201400 */
[----:B------:R-:W-:Y:S01]  /*5290*/  IMAD.MOV.U32 R5, RZ, RZ, R9 ;  /* 0x000000ffff057224 */ /* 0x000fe200078e0009 */
[----:B------:R-:W-:Y:S01]  /*52a0*/  I2FP.F32.S32 R7, R7 ;  /* 0x0000000700077245 */ /* 0x000fe20000201400 */
[C---:B------:R-:W-:Y:S01]  /*52b0*/  VIADD R9, R2.reuse, 0x1 ;  /* 0x0000000102097836 */ /* 0x040fe20000000000 */
[----:B------:R-:W-:Y:S01]  /*52c0*/  LOP3.LUT R49, R49, UR43, R8, 0x96, !PT ;  /* 0x0000002b31317c12 */ /* 0x000fe2000f8e9608 */
[C---:B------:R-:W-:Y:S01]  /*52d0*/  VIADD R8, R2.reuse, 0x8 ;  /* 0x0000000802087836 */ /* 0x040fe20000000000 */
[----:B------:R-:W-:Y:S01]  /*52e0*/  I2FP.F32.S32 R5, R5 ;  /* 0x0000000500057245 */ /* 0x000fe20000201400 */
[----:B------:R-:W-:Y:S01]  /*52f0*/  FFMA.FTZ R38, R7, -UR23, R108 ;  /* 0x8000001707267c23 */ /* 0x000fe2000801006c */
[----:B------:R-:W-:Y:S01]  /*5300*/  VIADD R7, R2, 0x9 ;  /* 0x0000000902077836 */ /* 0x000fe20000000000 */
[----:B------:R-:W-:Y:S01]  /*5310*/  LOP3.LUT R50, R119, UR43, R6, 0x96, !PT ;  /* 0x0000002b77327c12 */ /* 0x000fe2000f8e9606 */
[----:B------:R-:W-:-:S02]  /*5320*/  IMAD.IADD R6, R184, 0x1, -R9 ;  /* 0x00000001b8067824 */ /* 0x000fc400078e0a09 */
[----:B------:R-:W-:Y:S01]  /*5330*/  FFMA.FTZ R37, R5, -UR23, R110 ;  /* 0x8000001705257c23 */ /* 0x000fe2000801006e */
[----:B------:R-:W-:Y:S01]  /*5340*/  FFMA.FTZ R39, R11, -UR23, R62 ;  /* 0x800000170b277c23 */ /* 0x000fe2000801003e */
[C---:B------:R-:W-:Y:S01]  /*5350*/  IMAD.IADD R5, R184.reuse, 0x1, -R8 ;  /* 0x00000001b8057824 */ /* 0x040fe200078e0a08 */
[----:B------:R-:W-:Y:S01]  /*5360*/  LOP3.LUT R41, R119, UR43, R10, 0x96, !PT ;  /* 0x0000002b77297c12 */ /* 0x000fe2000f8e960a */
[C---:B------:R-:W-:Y:S01]  /*5370*/  IMAD.IADD R11, R184.reuse, 0x1, -R7 ;  /* 0x00000001b80b7824 */ /* 0x040fe200078e0a07 */
[----:B------:R-:W-:Y:S01]  /*5380*/  IABS R12, R6 ;  /* 0x00000006000c7213 */ /* 0x000fe20000000000 */
[C---:B------:R-:W-:Y:S01]  /*5390*/  IMAD.IADD R14, R184.reuse, 0x1, -R20 ;  /* 0x00000001b80e7824 */ /* 0x040fe200078e0a14 */
[----:B------:R-:W-:Y:S01]  /*53a0*/  IABS R6, R5 ;  /* 0x0000000500067213 */ /* 0x000fe20000000000 */
[----:B------:R-:W-:Y:S01]  /*53b0*/  IMAD.IADD R16, R184, 0x1, -R26 ;  /* 0x00000001b8107824 */ /* 0x000fe200078e0a1a */
[----:B------:R-:W-:Y:S01]  /*53c0*/  IABS R5, R11 ;  /* 0x0000000b00057213 */ /* 0x000fe20000000000 */
[----:B------:R-:W-:Y:S01]  /*53d0*/  FFMA.FTZ R36, R15, -UR23, R60 ;  /* 0x800000170f247c23 */ /* 0x000fe2000801003c */
[----:B------:R-:W-:Y:S01]  /*53e0*/  IABS R11, R13 ;  /* 0x0000000d000b7213 */ /* 0x000fe20000000000 */
[----:B------:R-:W-:Y:S01]  /*53f0*/  IMAD.MOV.U32 R13, RZ, RZ, R12 ;  /* 0x000000ffff0d7224 */ /* 0x000fe200078e000c */
[----:B------:R-:W-:Y:S01]  /*5400*/  LOP3.LUT R247, R95, UR43, R10, 0x96, !PT ;  /* 0x0000002b5ff77c12 */ /* 0x000fe2000f8e960a */
[----:B------:R-:W-:Y:S01]  /*5410*/  IMAD.MOV.U32 R12, RZ, RZ, R6 ;  /* 0x000000ffff0c7224 */ /* 0x000fe200078e0006 */
[C---:B------:R-:W-:Y:S01]  /*5420*/  ISETP.GE.AND P0, PT, R2.reuse, R187, PT ;  /* 0x000000bb0200720c */ /* 0x040fe20003f06270 */
[----:B------:R-:W-:Y:S01]  /*5430*/  IMAD.MOV.U32 R6, RZ, RZ, R5 ;  /* 0x000000ffff067224 */ /* 0x000fe200078e0005 */
[----:B------:R-:W-:Y:S01]  /*5440*/  I2FP.F32.S32 R13, R13 ;  /* 0x0000000d000d7245 */ /* 0x000fe20000201400 */
[----:B------:R-:W-:Y:S01]  /*5450*/  IMAD.MOV.U32 R5, RZ, RZ, R11 ;  /* 0x000000ffff057224 */ /* 0x000fe200078e000b */
        /* <DEDUP_REMOVED lines=8> */
[C---:B------:R-:W-:Y:S02]  /*54e0*/  VIADD R6, R2.reuse, 0x11 ;  /* 0x0000001102067836 */ /* 0x040fe40000000000 */
[----:B------:R-:W-:Y:S01]  /*54f0*/  FFMA.FTZ R31, R5, -UR23, R68 ;  /* 0x80000017051f7c23 */ /* 0x000fe20008010044 */
[C---:B------:R-:W-:Y:S01]  /*5500*/  VIADD R5, R2.reuse, 0x18 ;  /* 0x0000001802057836 */ /* 0x040fe20000000000 */
[----:B------:R-:W-:Y:S01]  /*5510*/  ISETP.GE.AND P2, PT, R2, R189, PT ;  /* 0x000000bd0200720c */ /* 0x000fe20003f46270 */
[----:B------:R-:W-:Y:S01]  /*5520*/  IMAD.IADD R11, R184, 0x1, -R6 ;  /* 0x00000001b80b7824 */ /* 0x000fe200078e0a06 */
[----:B------:R-:W-:Y:S01]  /*5530*/  ISETP.LT.OR P4, PT, R2, R182, P3 ;  /* 0x000000b60200720c */ /* 0x000fe20001f81670 */
[----:B------:R-:W-:Y:S01]  /*5540*/  IMAD.IADD R10, R184, 0x1, -R5 ;  /* 0x00000001b80a7824 */ /* 0x000fe200078e0a05 */
[C---:B------:R-:W-:Y:S01]  /*5550*/  ISETP.LT.OR P1, PT, R2.reuse, R179, P1 ;  /* 0x000000b30200720c */ /* 0x040fe20000f21670 */
[C---:B------:R-:W-:Y:S01]  /*5560*/  VIADD R27, R2.reuse, 0x29 ;  /* 0x00000029021b7836 */ /* 0x040fe20000000000 */
[----:B------:R-:W-:Y:S01]  /*5570*/  IABS R15, R11 ;  /* 0x0000000b000f7213 */ /* 0x000fe20000000000 */
[C---:B------:R-:W-:Y:S01]  /*5580*/  VIADD R28, R2.reuse, 0x30 ;  /* 0x00000030021c7836 */ /* 0x040fe20000000000 */
[----:B------:R-:W-:Y:S01]  /*5590*/  IABS R12, R10 ;  /* 0x0000000a000c7213 */ /* 0x000fe20000000000 */
[C---:B------:R-:W-:Y:S01]  /*55a0*/  VIADD R29, R2.reuse, 0x31 ;  /* 0x00000031021d7836 */ /* 0x040fe20000000000 */
[----:B------:R-:W-:Y:S01]  /*55b0*/  IABS R11, R13 ;  /* 0x0000000d000b7213 */ /* 0x000fe20000000000 */
[----:B------:R-:W-:Y:S01]  /*55c0*/  VIADD R34, R2, 0x38 ;  /* 0x0000003802227836 */ /* 0x000fe20000000000 */
[----:B------:R-:W-:Y:S01]  /*55d0*/  IABS R10, R14 ;  /* 0x0000000e000a7213 */ /* 0x000fe20000000000 */
        /* <DEDUP_REMOVED lines=17> */
[----:B------:R-:W-:Y:S02]  /*56f0*/  IMAD.IADD R10, R184, 0x1, -R27 ;  /* 0x00000001b80a7824 */ /* 0x000fe400078e0a1b */
[----:B------:R-:W-:Y:S01]  /*5700*/  FFMA.FTZ R23, R12, -UR23, R45 ;  /* 0x800000170c177c23 */ /* 0x000fe2000801002d */
[----:B------:R-:W-:Y:S01]  /*5710*/  IMAD.IADD R16, R184, 0x1, -R34 ;  /* 0x00000001b8107824 */ /* 0x000fe200078e0a22 */
[----:B------:R-:W-:Y:S01]  /*5720*/  IABS R15, R11 ;  /* 0x0000000b000f7213 */ /* 0x000fe20000000000 */
[----:B------:R-:W-:Y:S01]  /*5730*/  VIADD R30, R2, 0x39 ;  /* 0x00000039021e7836 */ /* 0x000fe20000000000 */
[----:B------:R-:W-:-:S02]  /*5740*/  IABS R12, R10 ;  /* 0x0000000a000c7213 */ /* 0x000fc40000000000 */
[----:B------:R-:W-:Y:S02]  /*5750*/  IABS R11, R13 ;  /* 0x0000000d000b7213 */ /* 0x000fe40000000000 */
[----:B------:R-:W-:Y:S01]  /*5760*/  IABS R10, R14 ;  /* 0x0000000e000a7213 */ /* 0x000fe20000000000 */
[----:B------:R-:W-:Y:S01]  /*5770*/  IMAD.MOV.U32 R14, RZ, RZ, R12 ;  /* 0x000000ffff0e7224 */ /* 0x000fe200078e000c */
[----:B------:R-:W-:Y:S01]  /*5780*/  IABS R13, R16 ;  /* 0x00000010000d7213 */ /* 0x000fe20000000000 */
[----:B------:R-:W-:Y:S01]  /*5790*/  IMAD.MOV.U32 R12, RZ, RZ, R11 ;  /* 0x000000ffff0c7224 */ /* 0x000fe200078e000b */
[----:B------:R-:W-:Y:S01]  /*57a0*/  ISETP.GE.AND P3, PT, R9, R190, PT ;  /* 0x000000be0900720c */ /* 0x000fe20003f66270 */
[----:B------:R-:W-:Y:S01]  /*57b0*/  IMAD.MOV.U32 R11, RZ, RZ, R10 ;  /* 0x000000ffff0b7224 */ /* 0x000fe200078e000a */
[C---:B------:R-:W-:Y:S01]  /*57c0*/  ISETP.LT.OR P6, PT, R2.reuse, R180, P0 ;  /* 0x000000b40200720c */ /* 0x040fe200007c1670 */
[----:B------:R-:W-:Y:S01]  /*57d0*/  IMAD.MOV.U32 R10, RZ, RZ, R13 ;  /* 0x000000ffff0a7224 */ /* 0x000fe200078e000d */
[----:B------:R-:W-:Y:S01]  /*57e0*/  ISETP.LT.OR P2, PT, R2, R181, P2 ;  /* 0x000000b50200720c */ /* 0x000fe20001741670 */
[----:B------:R-:W-:Y:S01]  /*57f0*/  IMAD.IADD R2, R184, 0x1, -R30 ;  /* 0x00000001b8027824 */ /* 0x000fe200078e0a1e */
[----:B------:R-:W-:-:S02]  /*5800*/  ISETP.GE.AND P0, PT, R8, R190, PT ;  /* 0x000000be0800720c */ /* 0x000fc40003f06270 */
[----:B------:R-:W-:Y:S02]  /*5810*/  P2R R13, PR, RZ, 0x2 ;  /* 0x00000002ff0d7803 */ /* 0x000fe40000000000 */
[-C--:B------:R-:W-:Y:S02]  /*5820*/  ISETP.LT.OR P1, PT, R9, R182.reuse, P3 ;  /* 0x000000b60900720c */ /* 0x080fe40001f21670 */
[----:B------:R-:W-:Y:S02]  /*5830*/  P2R R16, PR, RZ, 0x4 ;  /* 0x00000004ff107803 */ /* 0x000fe40000000000 */
[----:B------:R-:W-:Y:S02]  /*5840*/  ISETP.LT.OR P3, PT, R8, R182, P0 ;  /* 0x000000b60800720c */ /* 0x000fe40000761670 */
[-C--:B------:R-:W-:Y:S02]  /*5850*/  ISETP.GE.AND P2, PT, R7, R190.reuse, PT ;  /* 0x000000be0700720c */ /* 0x080fe40003f46270 */
[----:B------:R-:W-:-:S02]  /*5860*/  ISETP.GE.AND P0, PT, R17, R190, PT ;  /* 0x000000be1100720c */ /* 0x000fc40003f06270 */
[----:B------:R-:W-:Y:S02]  /*5870*/  FSEL R73, R35, -INF , !P1 ;  /* 0xff80000023497808 */ /* 0x000fe40004800000 */
[----:B------:R-:W-:Y:S02]  /*5880*/  FSEL R84, R33, -INF , !P3 ;  /* 0xff80000021547808 */ /* 0x000fe40005800000 */
[-C--:B------:R-:W-:Y:S02]  /*5890*/  ISETP.LT.OR P1, PT, R7, R182.reuse, P2 ;  /* 0x000000b60700720c */ /* 0x080fe40001721670 */
        /* <DEDUP_REMOVED lines=15> */
[----:B------:R-:W-:Y:S02]  /*5990*/  I2FP.F32.S32 R14, R14 ;  /* 0x0000000e000e7245 */ /* 0x000fe40000201400 */
[----:B------:R-:W-:Y:S02]  /*59a0*/  I2FP.F32.S32 R12, R12 ;  /* 0x0000000c000c7245 */ /* 0x000fe40000201400 */
[----:B------:R-:W-:Y:S01]  /*59b0*/  FSEL R91, R23, -INF , !P1 ;  /* 0xff800000175b7808 */ /* 0x000fe20004800000 */
[----:B------:R-:W-:Y:S01]  /*59c0*/  FFMA.FTZ R14, R14, -UR23, R53 ;  /* 0x800000170e0e7c23 */ /* 0x000fe20008010035 */
[----:B------:R-:W-:Y:S01]  /*59d0*/  FSEL R148, R22, -INF , !P3 ;  /* 0xff80000016947808 */ /* 0x000fe20005800000 */
[----:B------:R-:W-:Y:S01]  /*59e0*/  FFMA.FTZ R12, R12, -UR23, R76 ;  /* 0x800000170c0c7c23 */ /* 0x000fe2000801004c */
[-C--:B------:R-:W-:Y:S02]  /*59f0*/  ISETP.LT.OR P1, PT, R26, R182.reuse, P2 ;  /* 0x000000b61a00720c */ /* 0x080fe40001721670 */
[----:B------:R-:W-:-:S02]  /*5a00*/  ISETP.LT.OR P3, PT, R18, R182, P0 ;  /* 0x000000b61200720c */ /* 0x000fc40000761670 */
[-C--:B------:R-:W-:Y:S02]  /*5a10*/  ISETP.GE.AND P2, PT, R27, R190.reuse, PT ;  /* 0x000000be1b00720c */ /* 0x080fe40003f46270 */
[C---:B------:R-:W-:Y:S02]  /*5a20*/  ISETP.GE.AND P0, PT, R28.reuse, R190, PT ;  /* 0x000000be1c00720c */ /* 0x040fe40003f06270 */
[----:B------:R-:W-:Y:S02]  /*5a30*/  IABS R2, R2 ;  /* 0x0000000200027213 */ /* 0x000fe40000000000 */
[----:B------:R-:W-:Y:S02]  /*5a40*/  FSEL R149, R21, -INF , !P1 ;  /* 0xff80000015957808 */ /* 0x000fe40004800000 */
[-C--:B------:R-:W-:Y:S02]  /*5a50*/  ISETP.LT.OR P1, PT, R27, R182.reuse, P2 ;  /* 0x000000b61b00720c */ /* 0x080fe40001721670 */
[----:B------:R-:W-:-:S02]  /*5a60*/  ISETP.LT.OR P0, PT, R28, R182, P0 ;  /* 0x000000b61c00720c */ /* 0x000fc40000701670 */
        /* <DEDUP_REMOVED lines=8> */
[-C--:B------:R-:W-:Y:S01]  /*5af0*/  ISETP.GE.AND P2, PT, R29, R190.reuse, PT ;  /* 0x000000be1d00720c */ /* 0x080fe20003f46270 */
[----:B------:R-:W-:Y:S01]  /*5b00*/  IMAD.IADD R12, R183, 0x1, -R8 ;  /* 0x00000001b70c7824 */ /* 0x000fe200078e0a08 */
[----:B------:R-:W-:-:S02]  /*5b10*/  ISETP.GE.AND P1, PT, R34, R190, PT ;  /* 0x000000be2200720c */ /* 0x000fc40003f26270 */
[----:B------:R-:W-:Y:S02]  /*5b20*/  ISETP.GE.AND P0, PT, R30, R190, PT ;  /* 0x000000be1e00720c */ /* 0x000fe40003f06270 */
[----:B------:R-:W-:Y:S02]  /*5b30*/  I2FP.F32.S32 R15, R15 ;  /* 0x0000000f000f7245 */ /* 0x000fe40000201400 */
[-C--:B------:R-:W-:Y:S02]  /*5b40*/  ISETP.LT.OR P2, PT, R29, R182.reuse, P2 ;  /* 0x000000b61d00720c */ /* 0x080fe40001741670 */
[-C--:B------:R-:W-:Y:S01]  /*5b50*/  ISETP.LT.OR P1, PT, R34, R182.reuse, P1 ;  /* 0x000000b62200720c */ /* 0x080fe20000f21670 */
[----:B------:R-:W-:Y:S01]  /*5b60*/  FFMA.FTZ R15, R15, -UR23, R52 ;  /* 0x800000170f0f7c23 */ /* 0x000fe20008010034 */
[----:B------:R-:W-:Y:S02]  /*5b70*/  ISETP.LT.OR P0, PT, R30, R182, P0 ;  /* 0x000000b61e00720c */ /* 0x000fe40000701670 */
[----:B------:R-:W-:Y:S01]  /*5b80*/  FSEL R152, R11, -INF , !P2 ;  /* 0xff8000000b987808 */ /* 0x000fe20005000000 */
[--C-:B------:R-:W-:Y:S01]  /*5b90*/  IMAD.IADD R11, R186, 0x1, -R9.reuse ;  /* 0x00000001ba0b7824 */ /* 0x100fe200078e0a09 */
[----:B------:R-:W-:Y:S01]  /*5ba0*/  FSEL R205, R10, -INF , !P1 ;  /* 0xff8000000acd7808 */ /* 0x000fe20004800000 */
[--C-:B------:R-:W-:Y:S01]  /*5bb0*/  IMAD.IADD R10, R183, 0x1, -R9.reuse ;  /* 0x00000001b70a7824 */ /* 0x100fe200078e0a09 */
[----:B------:R-:W-:Y:S01]  /*5bc0*/  FSEL R168, R2, -INF , !P0 ;  /* 0xff80000002a87808 */ /* 0x000fe20004000000 */
        /* <DEDUP_REMOVED lines=16> */
[----:B------:R-:W-:Y:S01]  /*5cd0*/  ISETP.NE.AND P2, PT, R16, RZ, PT ;  /* 0x000000ff1000720c */ /* 0x000fe20003f45270 */
[----:B------:R-:W-:Y:S01]  /*5ce0*/  IMAD.MOV.U32 R10, RZ, RZ, R14 ;  /* 0x000000ffff0a7224 */ /* 0x000fe200078e000e */
[----:B------:R-:W-:-:S02]  /*5cf0*/  I2FP.F32.S32 R11, R11 ;  /* 0x0000000b000b7245 */ /* 0x000fc40000201400 */
[----:B------:R-:W-:Y:S02]  /*5d00*/  I2FP.F32.S32 R9, R9 ;  /* 0x0000000900097245 */ /* 0x000fe40000201400 */
[----:B------:R-:W-:Y:S01]  /*5d10*/  IABS R2, R12 ;  /* 0x0000000c00027213 */ /* 0x000fe20000000000 */
[----:B------:R-:W-:Y:S01]  /*5d20*/  FFMA.FTZ R11, R11, -UR23, R109 ;  /* 0x800000170b0b7c23 */ /* 0x000fe2000801006d */
[----:B------:R-:W-:Y:S01]  /*5d30*/  FSEL R108, R38, -INF , !P1 ;  /* 0xff800000266c7808 */ /* 0x000fe20004800000 */
[----:B------:R-:W-:Y:S01]  /*5d40*/  FFMA.FTZ R15, R9, -UR23, R66 ;  /* 0x80000017090f7c23 */ /* 0x000fe20008010042 */
[----:B------:R-:W-:Y:S02]  /*5d50*/  I2FP.F32.S32 R10, R10 ;  /* 0x0000000a000a7245 */ /* 0x000fe40000201400 */
[----:B------:R-:W-:Y:S02]  /*5d60*/  ISETP.GE.AND P1, PT, R8, R188, PT ;  /* 0x000000bc0800720c */ /* 0x000fe40003f26270 */
[----:B------:R-:W-:Y:S01]  /*5d70*/  I2FP.F32.S32 R13, R13 ;  /* 0x0000000d000d7245 */ /* 0x000fe20000201400 */
[----:B------:R-:W-:Y:S01]  /*5d80*/  FFMA.FTZ R12, R10, -UR23, R63 ;  /* 0x800000170a0c7c23 */ /* 0x000fe2000801003f */
[----:B------:R-:W-:-:S02]  /*5d90*/  FSEL R66, R39, -INF , !P2 ;  /* 0xff80000027427808 */ /* 0x000fc40005000000 */
[C---:B------:R-:W-:Y:S01]  /*5da0*/  ISETP.GE.AND P2, PT, R8.reuse, R189, PT ;  /* 0x000000bd0800720c */ /* 0x040fe20003f46270 */
[----:B------:R-:W-:Y:S01]  /*5db0*/  FFMA.FTZ R10, R13, -UR23, R111 ;  /* 0x800000170d0a7c23 */ /* 0x000fe2000801006f */
[----:B------:R-:W-:Y:S02]  /*5dc0*/  I2FP.F32.S32 R2, R2 ;  /* 0x0000000200027245 */ /* 0x000fe40000201400 */
[C---:B------:R-:W-:Y:S02]  /*5dd0*/  ISETP.LT.OR P1, PT, R8.reuse, R179, P1 ;  /* 0x000000b30800720c */ /* 0x040fe40000f21670 */
[----:B------:R-:W-:Y:S01]  /*5de0*/  ISETP.GE.AND P0, PT, R8, R187, PT ;  /* 0x000000bb0800720c */ /* 0x000fe20003f06270 */
[----:B------:R-:W-:Y:S01]  /*5df0*/  FFMA.FTZ R13, R2, -UR23, R104 ;  /* 0x80000017020d7c23 */ /* 0x000fe20008010068 */
[----:B------:R-:W-:Y:S02]  /*5e00*/  ISETP.LT.OR P2, PT, R8, R181, P2 ;  /* 0x000000b50800720c */ /* 0x000fe40001741670 */
[----:B------:R-:W-:Y:S01]  /*5e10*/  FSEL R134, R11, -INF , !P4 ;  /* 0xff8000000b867808 */ /* 0x000fe20006000000 */
[----:B------:R-:W-:Y:S01]  /*5e20*/  IMAD.IADD R11, R186, 0x1, -R7 ;  /* 0x00000001ba0b7824 */ /* 0x000fe200078e0a07 */
[----:B------:R-:W-:-:S02]  /*5e30*/  P2R R2, PR, RZ, 0x2 ;  /* 0x00000002ff027803 */ /* 0x000fc40000000000 */
[----:B------:R-:W-:Y:S02]  /*5e40*/  FSEL R119, R37, -INF , !P6 ;  /* 0xff80000025777808 */ /* 0x000fe40007000000 */
[----:B------:R-:W-:Y:S02]  /*5e50*/  ISETP.GE.AND P1, PT, R7, R188, PT ;  /* 0x000000bc0700720c */ /* 0x000fe40003f26270 */
[----:B------:R-:W-:Y:S01]  /*5e60*/  ISETP.LT.OR P6, PT, R8, R180, P0 ;  /* 0x000000b40800720c */ /* 0x000fe200007c1670 */
[----:B------:R-:W-:Y:S01]  /*5e70*/  IMAD.IADD R8, R185, 0x1, -R8 ;  /* 0x00000001b9087824 */ /* 0x000fe200078e0a08 */
[----:B------:R-:W-:Y:S02]  /*5e80*/  P2R R9, PR, RZ, 0x4 ;  /* 0x00000004ff097803 */ /* 0x000fe40000000000 */
[----:B------:R-:W-:Y:S02]  /*5e90*/  ISETP.GE.AND P2, PT, R7, R189, PT ;  /* 0x000000bd0700720c */ /* 0x000fe40003f46270 */
[----:B------:R-:W-:Y:S01]  /*5ea0*/  FSEL R136, R10, -INF , !P3 ;  /* 0xff8000000a887808 */ /* 0x000fe20005800000 */
[----:B------:R-:W-:Y:S01]  /*5eb0*/  IMAD.IADD R10, R183, 0x1, -R7 ;  /* 0x00000001b70a7824 */ /* 0x000fe200078e0a07 */
[----:B------:R-:W-:-:S02]  /*5ec0*/  ISETP.GE.AND P0, PT, R7, R187, PT ;  /* 0x000000bb0700720c */ /* 0x000fc40003f06270 */
[----:B------:R-:W-:Y:S02]  /*5ed0*/  FSEL R89, R12, -INF , !P5 ;  /* 0xff8000000c597808 */ /* 0x000fe40006800000 */
[----:B------:R-:W-:Y:S02]  /*5ee0*/  ISETP.LT.OR P4, PT, R7, R179, P1 ;  /* 0x000000b30700720c */ /* 0x000fe40000f81670 */
[----:B------:R-:W-:Y:S02]  /*5ef0*/  IABS R12, R11 ;  /* 0x0000000b000c7213 */ /* 0x000fe40000000000 */
[----:B------:R-:W-:Y:S01]  /*5f00*/  ISETP.NE.AND P1, PT, R2, RZ, PT ;  /* 0x000000ff0200720c */ /* 0x000fe20003f25270 */
[----:B------:R-:W-:Y:S01]  /*5f10*/  IMAD.IADD R2, R185, 0x1, -R7 ;  /* 0x00000001b9027824 */ /* 0x000fe200078e0a07 */
[C---:B------:R-:W-:Y:S02]  /*5f20*/  ISETP.LT.OR P5, PT, R7.reuse, R181, P2 ;  /* 0x000000b50700720c */ /* 0x040fe400017a1670 */
[----:B------:R-:W-:Y:S01]  /*5f30*/  ISETP.LT.OR P3, PT, R7, R180, P0 ;  /* 0x000000b40700720c */ /* 0x000fe20000761670 */
[----:B------:R-:W-:Y:S01]  /*5f40*/  IMAD.IADD R7, R186, 0x1, -R17 ;  /* 0x00000001ba077824 */ /* 0x000fe200078e0a11 */
[----:B------:R-:W-:-:S02]  /*5f50*/  ISETP.NE.AND P2, PT, R9, RZ, PT ;  /* 0x000000ff0900720c */ /* 0x000fc40003f45270 */
[----:B------:R-:W-:Y:S02]  /*5f60*/  IABS R9, R8 ;  /* 0x0000000800097213 */ /* 0x000fe40000000000 */
[----:B------:R-:W-:Y:S01]  /*5f70*/  IABS R11, R10 ;  /* 0x0000000a000b7213 */ /* 0x000fe20000000000 */
[----:B------:R-:W-:Y:S01]  /*5f80*/  IMAD.MOV.U32 R10, RZ, RZ, R12 ;  /* 0x000000ffff0a7224 */ /* 0x000fe200078e000c */
[----:B------:R-:W-:Y:S01]  /*5f90*/  IABS R8, R2 ;  /* 0x0000000200087213 */ /* 0x000fe20000000000 */
[----:B------:R-:W-:Y:S01]  /*5fa0*/  IMAD.IADD R12, R185, 0x1, -R17 ;  /* 0x00000001b90c7824 */ /* 0x000fe200078e0a11 */
[----:B------:R-:W-:Y:S01]  /*5fb0*/  IABS R2, R7 ;  /* 0x0000000700027213 */ /* 0x000fe20000000000 */
[----:B------:R-:W-:Y:S01]  /*5fc0*/  IMAD.MOV.U32 R7, RZ, RZ, R9 ;  /* 0x000000ffff077224 */ /* 0x000fe200078e0009 */
[----:B------:R-:W-:Y:S01]  /*5fd0*/  I2FP.F32.S32 R10, R10 ;  /* 0x0000000a000a7245 */ /* 0x000fe20000201400 */
[----:B------:R-:W-:Y:S01]  /*5fe0*/  IMAD.MOV.U32 R9, RZ, RZ, R11 ;  /* 0x000000ffff097224 */ /* 0x000fe200078e000b */
[----:B------:R-:W-:Y:S01]  /*5ff0*/  FSEL R80, R13, -INF , !P1 ;  /* 0xff8000000d507808 */ /* 0x000fe20004800000 */
        /* <DEDUP_REMOVED lines=8> */
[----:B------:R-:W-:Y:S01]  /*6080*/  FSEL R67, R15, -INF , !P2 ;  /* 0xff8000000f437808 */ /* 0x000fe20005000000 */
[----:B------:R-:W-:Y:S01]  /*6090*/  FFMA.FTZ R8, R8, -UR23, R105 ;  /* 0x8000001708087c23 */ /* 0x000fe20008010069 */
[----:B------:R-:W-:Y:S01]  /*60a0*/  I2FP.F32.S32 R11, R11 ;  /* 0x0000000b000b7245 */ /* 0x000fe20000201400 */
[----:B------:R-:W-:Y:S01]  /*60b0*/  FFMA.FTZ R14, R9, -UR23, R70 ;  /* 0x80000017090e7c23 */ /* 0x000fe20008010046 */
[C---:B------:R-:W-:Y:S02]  /*60c0*/  ISETP.GE.AND P2, PT, R17.reuse, R189, PT ;  /* 0x000000bd1100720c */ /* 0x040fe40003f46270 */
[----:B------:R-:W-:Y:S01]  /*60d0*/  ISETP.LT.OR P1, PT, R17, R179, P1 ;  /* 0x000000b31100720c */ /* 0x000fe20000f21670 */
[----:B------:R-:W-:Y:S01]  /*60e0*/  FFMA.FTZ R2, R11, -UR23, R107 ;  /* 0x800000170b027c23 */ /* 0x000fe2000801006b */
[----:B------:R-:W-:-:S02]  /*60f0*/  ISETP.LT.OR P2, PT, R17, R181, P2 ;  /* 0x000000b51100720c */ /* 0x000fc40001741670 */
[----:B------:R-:W-:Y:S02]  /*6100*/  ISETP.GE.AND P0, PT, R17, R187, PT ;  /* 0x000000bb1100720c */ /* 0x000fe40003f06270 */
[----:B------:R-:W-:Y:S02]  /*6110*/  P2R R9, PR, RZ, 0x2 ;  /* 0x00000002ff097803 */ /* 0x000fe40000000000 */
[----:B------:R-:W-:Y:S02]  /*6120*/  ISETP.GE.AND P1, PT, R6, R188, PT ;  /* 0x000000bc0600720c */ /* 0x000fe40003f26270 */
[----:B------:R-:W-:Y:S01]  /*6130*/  FSEL R97, R7, -INF , !P6 ;  /* 0xff80000007617808 */ /* 0x000fe20007000000 */
[----:B------:R-:W-:Y:S01]  /*6140*/  IMAD.IADD R7, R183, 0x1, -R6 ;  /* 0x00000001b7077824 */ /* 0x000fe200078e0a06 */
[----:B------:R-:W-:Y:S02]  /*6150*/  P2R R11, PR, RZ, 0x4 ;  /* 0x00000004ff0b7803 */ /* 0x000fe40000000000 */
[----:B------:R-:W-:-:S02]  /*6160*/  ISETP.LT.OR P6, PT, R17, R180, P0 ;  /* 0x000000b41100720c */ /* 0x000fc400007c1670 */
[----:B------:R-:W-:Y:S02]  /*6170*/  ISETP.GE.AND P2, PT, R6, R189, PT ;  /* 0x000000bd0600720c */ /* 0x000fe40003f46270 */
[----:B------:R-:W-:Y:S01]  /*6180*/  FSEL R96, R8, -INF , !P4 ;  /* 0xff80000008607808 */ /* 0x000fe20006000000 */
[--C-:B------:R-:W-:Y:S01]  /*6190*/  IMAD.IADD R8, R186, 0x1, -R6.reuse ;  /* 0x00000001ba087824 */ /* 0x100fe200078e0a06 */
[----:B------:R-:W-:Y:S01]  /*61a0*/  FSEL R104, R2, -INF , !P3 ;  /* 0xff80000002687808 */ /* 0x000fe20005800000 */
[----:B------:R-:W-:Y:S01]  /*61b0*/  IMAD.IADD R2, R185, 0x1, -R6 ;  /* 0x00000001b9027824 */ /* 0x000fe200078e0a06 */
[C---:B------:R-:W-:Y:S02]  /*61c0*/  ISETP.GE.AND P0, PT, R6.reuse, R187, PT ;  /* 0x000000bb0600720c */ /* 0x040fe40003f06270 */
[----:B------:R-:W-:Y:S02]  /*61d0*/  ISETP.LT.OR P4, PT, R6, R179, P1 ;  /* 0x000000b30600720c */ /* 0x000fe40000f81670 */
[----:B------:R-:W-:-:S02]  /*61e0*/  ISETP.NE.AND P1, PT, R9, RZ, PT ;  /* 0x000000ff0900720c */ /* 0x000fc40003f25270 */
[----:B------:R-:W-:Y:S02]  /*61f0*/  FSEL R81, R10, -INF , !P5 ;  /* 0xff8000000a517808 */ /* 0x000fe40006800000 */
[----:B------:R-:W-:Y:S02]  /*6200*/  IABS R9, R13 ;  /* 0x0000000d00097213 */ /* 0x000fe40000000000 */
[C---:B------:R-:W-:Y:S02]  /*6210*/  ISETP.LT.OR P5, PT, R6.reuse, R181, P2 ;  /* 0x000000b50600720c */ /* 0x040fe400017a1670 */
[----:B------:R-:W-:Y:S02]  /*6220*/  ISETP.NE.AND P2, PT, R11, RZ, PT ;  /* 0x000000ff0b00720c */ /* 0x000fe40003f45270 */
[----:B------:R-:W-:Y:S02]  /*6230*/  ISETP.LT.OR P3, PT, R6, R180, P0 ;  /* 0x000000b40600720c */ /* 0x000fe40000761670 */
[----:B------:R-:W-:-:S02]  /*6240*/  IABS R6, R12 ;  /* 0x0000000c00067213 */ /* 0x000fc40000000000 */
[----:B------:R-:W-:Y:S02]  /*6250*/  IABS R11, R8 ;  /* 0x00000008000b7213 */ /* 0x000fe40000000000 */
        /* <DEDUP_REMOVED lines=8> */
[----:B------:R-:W-:-:S02]  /*62e0*/  I2FP.F32.S32 R7, R7 ;  /* 0x0000000700077245 */ /* 0x000fc40000201400 */
[----:B------:R-:W-:Y:S01]  /*62f0*/  I2FP.F32.S32 R11, R6 ;  /* 0x00000006000b7245 */ /* 0x000fe20000201400 */
[----:B------:R-:W-:Y:S01]  /*6300*/  FFMA.FTZ R6, R2, -UR23, R100 ;  /* 0x8000001702067c23 */ /* 0x000fe20008010064 */
[----:B------:R-:W-:Y:S01]  /*6310*/  ISETP.GE.AND P2, PT, R5, R189, PT ;  /* 0x000000bd0500720c */ /* 0x000fe20003f46270 */
[----:B------:R-:W-:Y:S01]  /*6320*/  FFMA.FTZ R2, R7, -UR23, R102 ;  /* 0x8000001707027c23 */ /* 0x000fe20008010066 */
[----:B------:R-:W-:Y:S01]  /*6330*/  IMAD.IADD R7, R186, 0x1, -R5 ;  /* 0x00000001ba077824 */ /* 0x000fe200078e0a05 */
[----:B------:R-:W-:Y:S01]  /*6340*/  ISETP.GE.AND P0, PT, R5, R187, PT ;  /* 0x000000bb0500720c */ /* 0x000fe20003f06270 */
[----:B------:R-:W-:Y:S01]  /*6350*/  FFMA.FTZ R11, R11, -UR23, R71 ;  /* 0x800000170b0b7c23 */ /* 0x000fe20008010047 */
[----:B------:R-:W-:Y:S01]  /*6360*/  FSEL R95, R6, -INF , !P1 ;  /* 0xff800000065f7808 */ /* 0x000fe20004800000 */
[--C-:B------:R-:W-:Y:S01]  /*6370*/  IMAD.IADD R6, R183, 0x1, -R5.reuse ;  /* 0x00000001b7067824 */ /* 0x100fe200078e0a05 */
[----:B------:R-:W-:Y:S02]  /*6380*/  ISETP.GE.AND P1, PT, R5, R188, PT ;  /* 0x000000bc0500720c */ /* 0x000fe40003f26270 */
[----:B------:R-:W-:Y:S01]  /*6390*/  FSEL R132, R2, -INF , !P6 ;  /* 0xff80000002847808 */ /* 0x000fe20007000000 */
[----:B------:R-:W-:Y:S01]  /*63a0*/  IMAD.IADD R2, R185, 0x1, -R5 ;  /* 0x00000001b9027824 */ /* 0x000fe200078e0a05 */
[----:B------:R-:W-:-:S02]  /*63b0*/  ISETP.LT.OR P2, PT, R5, R181, P2 ;  /* 0x000000b50500720c */ /* 0x000fc40001741670 */
[C---:B------:R-:W-:Y:S02]  /*63c0*/  ISETP.LT.OR P1, PT, R5.reuse, R179, P1 ;  /* 0x000000b30500720c */ /* 0x040fe40000f21670 */
[----:B------:R-:W-:Y:S01]  /*63d0*/  ISETP.LT.OR P6, PT, R5, R180, P0 ;  /* 0x000000b40500720c */ /* 0x000fe200007c1670 */
        /* <DEDUP_REMOVED lines=8> */
[----:B------:R-:W-:Y:S01]  /*6460*/  IMAD.IADD R8, R183, 0x1, -R19 ;  /* 0x00000001b7087824 */ /* 0x000fe200078e0a13 */
[----:B------:R-:W-:-:S02]  /*6470*/  I2FP.F32.S32 R9, R9 ;  /* 0x0000000900097245 */ /* 0x000fc40000201400 */
[----:B------:R-:W-:Y:S01]  /*6480*/  P2R R10, PR, RZ, 0x4 ;  /* 0x00000004ff0a7803 */ /* 0x000fe20000000000 */
[----:B------:R-:W-:Y:S01]  /*6490*/  IMAD.MOV.U32 R5, RZ, RZ, R2 ;  /* 0x000000ffff057224 */ /* 0x000fe200078e0002 */
[----:B------:R-:W-:Y:S01]  /*64a0*/  I2FP.F32.S32 R6, R6 ;  /* 0x0000000600067245 */ /* 0x000fe20000201400 */
[----:B------:R-:W-:Y:S01]  /*64b0*/  FFMA.FTZ R12, R9, -UR23, R103 ;  /* 0x80000017090c7c23 */ /* 0x000fe20008010067 */
[----:B------:R-:W-:Y:S02]  /*64c0*/  ISETP.GE.AND P2, PT, R19, R189, PT ;  /* 0x000000bd1300720c */ /* 0x000fe40003f46270 */
[----:B------:R-:W-:Y:S01]  /*64d0*/  IABS R2, R8 ;  /* 0x0000000800027213 */ /* 0x000fe20000000000 */
[----:B------:R-:W-:Y:S01]  /*64e0*/  FFMA.FTZ R8, R6, -UR23, R46 ;  /* 0x8000001706087c23 */ /* 0x000fe2000801002e */
[----:B------:R-:W-:Y:S02]  /*64f0*/  I2FP.F32.S32 R14, R14 ;  /* 0x0000000e000e7245 */ /* 0x000fe40000201400 */
[----:B------:R-:W-:-:S02]  /*6500*/  FSEL R72, R11, -INF , !P5 ;  /* 0xff8000000b487808 */ /* 0x000fc40006800000 */
[----:B------:R-:W-:Y:S01]  /*6510*/  P2R R9, PR, RZ, 0x2 ;  /* 0x00000002ff097803 */ /* 0x000fe20000000000 */
[----:B------:R-:W-:Y:S01]  /*6520*/  FFMA.FTZ R6, R14, -UR23, R114 ;  /* 0x800000170e067c23 */ /* 0x000fe20008010072 */
[----:B------:R-:W-:Y:S02]  /*6530*/  I2FP.F32.S32 R7, R7 ;  /* 0x0000000700077245 */ /* 0x000fe40000201400 */
[----:B------:R-:W-:Y:S02]  /*6540*/  ISETP.LT.OR P5, PT, R19, R181, P2 ;  /* 0x000000b51300720c */ /* 0x000fe400017a1670 */
[----:B------:R-:W-:Y:S01]  /*6550*/  I2FP.F32.S32 R2, R2 ;  /* 0x0000000200027245 */ /* 0x000fe20000201400 */
[----:B------:R-:W-:Y:S01]  /*6560*/  FFMA.FTZ R7, R7, -UR23, R112 ;  /* 0x8000001707077c23 */ /* 0x000fe20008010070 */
[----:B------:R-:W-:Y:S02]  /*6570*/  ISETP.GE.AND P1, PT, R19, R188, PT ;  /* 0x000000bc1300720c */ /* 0x000fe40003f26270 */
[----:B------:R-:W-:-:S02]  /*6580*/  ISETP.NE.AND P2, PT, R10, RZ, PT ;  /* 0x000000ff0a00720c */ /* 0x000fc40003f45270 */
[----:B------:R-:W-:Y:S01]  /*6590*/  FSEL R107, R13, -INF , !P4 ;  /* 0xff8000000d6b7808 */ /* 0x000fe20006000000 */
[----:B------:R-:W-:Y:S01]  /*65a0*/  FFMA.FTZ R13, R2, -UR23, R113 ;  /* 0x80000017020d7c23 */ /* 0x000fe20008010071 */
[----:B------:R-:W-:Y:S01]  /*65b0*/  ISETP.LT.OR P4, PT, R19, R179, P1 ;  /* 0x000000b31300720c */ /* 0x000fe20000f81670 */
[--C-:B------:R-:W-:Y:S01]  /*65c0*/  IMAD.IADD R2, R185, 0x1, -R20.reuse ;  /* 0x00000001b9027824 */ /* 0x100fe200078e0a14 */
[----:B------:R-:W-:Y:S01]  /*65d0*/  FSEL R59, R8, -INF , !P2 ;  /* 0xff800000083b7808 */ /* 0x000fe20005000000 */
[--C-:B------:R-:W-:Y:S01]  /*65e0*/  IMAD.IADD R8, R186, 0x1, -R20.reuse ;  /* 0x00000001ba087824 */ /* 0x100fe200078e0a14 */
[----:B------:R-:W-:Y:S02]  /*65f0*/  I2FP.F32.S32 R5, R5 ;  /* 0x0000000500057245 */ /* 0x000fe40000201400 */
[----:B------:R-:W-:Y:S02]  /*6600*/  ISETP.NE.AND P1, PT, R9, RZ, PT ;  /* 0x000000ff0900720c */ /* 0x000fe40003f25270 */
[----:B------:R-:W-:Y:S01]  /*6610*/  FSEL R92, R6, -INF , !P6 ;  /* 0xff800000065c7808 */ /* 0x000fe20007000000 */
[----:B------:R-:W-:Y:S01]  /*6620*/  IMAD.IADD R6, R183, 0x1, -R20 ;  /* 0x00000001b7067824 */ /* 0x000fe200078e0a14 */
[----:B------:R-:W-:Y:S01]  /*6630*/  FSEL R63, R7, -INF , !P1 ;  /* 0xff800000073f7808 */ /* 0x000fe20004800000 */
[----:B------:R-:W-:Y:S01]  /*6640*/  FFMA.FTZ R14, R5, -UR23, R47 ;  /* 0x80000017050e7c23 */ /* 0x000fe2000801002f */
[----:B------:R-:W-:Y:S01]  /*6650*/  IMAD.IADD R7, R186, 0x1, -R26 ;  /* 0x00000001ba077824 */ /* 0x000fe200078e0a1a */
[----:B------:R-:W-:Y:S01]  /*6660*/  IABS R11, R8 ;  /* 0x00000008000b7213 */ /* 0x000fe20000000000 */
[----:B------:R-:W-:Y:S01]  /*6670*/  IMAD.IADD R5, R185, 0x1, -R19 ;  /* 0x00000001b9057824 */ /* 0x000fe200078e0a13 */
[----:B------:R-:W-:Y:S01]  /*6680*/  IABS R8, R2 ;  /* 0x0000000200087213 */ /* 0x000fe20000000000 */
[----:B------:R-:W-:Y:S01]  /*6690*/  IMAD.WIDE.U32 R46, R41, -0x2daee0ad, RZ ;  /* 0xd2511f53292e7825 */ /* 0x000fe200078e00ff */
[----:B------:R-:W-:-:S02]  /*66a0*/  ISETP.GE.AND P1, PT, R20, R188, PT ;  /* 0x000000bc1400720c */ /* 0x000fc40003f26270 */
[----:B------:R-:W-:Y:S01]  /*66b0*/  IABS R9, R6 ;  /* 0x0000000600097213 */ /* 0x000fe20000000000 */
[----:B------:R-:W-:Y:S01]  /*66c0*/  IMAD.MOV.U32 R6, RZ, RZ, R11 ;  /* 0x000000ffff067224 */ /* 0x000fe200078e000b */
[----:B------:R-:W-:Y:S01]  /*66d0*/  IABS R2, R7 ;  /* 0x0000000700027213 */ /* 0x000fe20000000000 */
[----:B------:R-:W-:Y:S01]  /*66e0*/  IMAD.MOV.U32 R7, RZ, RZ, R8 ;  /* 0x000000ffff077224 */ /* 0x000fe200078e0008 */
[----:B------:R-:W-:Y:S02]  /*66f0*/  IABS R5, R5 ;  /* 0x0000000500057213 */ /* 0x000fe40000000000 */
[C---:B------:R-:W-:Y:S02]  /*6700*/  ISETP.LT.OR P1, PT, R20.reuse, R179, P1 ;  /* 0x000000b31400720c */ /* 0x040fe40000f21670 */
[----:B------:R-:W-:Y:S02]  /*6710*/  ISETP.GE.AND P0, PT, R19, R187, PT ;  /* 0x000000bb1300720c */ /* 0x000fe40003f06270 */
[----:B------:R-:W-:-:S02]  /*6720*/  ISETP.GE.AND P2, PT, R20, R189, PT ;  /* 0x000000bd1400720c */ /* 0x000fc40003f46270 */
[----:B------:R-:W-:Y:S02]  /*6730*/  I2FP.F32.S32 R5, R5 ;  /* 0x0000000500057245 */ /* 0x000fe40000201400 */
[----:B------:R-:W-:Y:S02]  /*6740*/  I2FP.F32.S32 R6, R6 ;  /* 0x0000000600067245 */ /* 0x000fe40000201400 */
[----:B------:R-:W-:Y:S01]  /*6750*/  FSEL R125, R12, -INF , !P3 ;  /* 0xff8000000c7d7808 */ /* 0x000fe20005800000 */
[----:B------:R-:W-:Y:S01]  /*6760*/  FFMA.FTZ R5, R5, -UR23, R115 ;  /* 0x8000001705057c23 */ /* 0x000fe20008010073 */
[----:B------:R-:W-:Y:S01]  /*6770*/  P2R R10, PR, RZ, 0x2 ;  /* 0x00000002ff0a7803 */ /* 0x000fe20000000000 */
[----:B------:R-:W-:Y:S01]  /*6780*/  FFMA.FTZ R8, R6, -UR23, R74 ;  /* 0x8000001706087c23 */ /* 0x000fe2000801004a */
[----:B------:R-:W-:Y:S02]  /*6790*/  I2FP.F32.S32 R9, R9 ;  /* 0x0000000900097245 */ /* 0x000fe40000201400 */
[----:B------:R-:W-:-:S02]  /*67a0*/  I2FP.F32.S32 R11, R7 ;  /* 0x00000007000b7245 */ /* 0x000fc40000201400 */
[----:B------:R-:W-:Y:S01]  /*67b0*/  ISETP.LT.OR P3, PT, R19, R180, P0 ;  /* 0x000000b41300720c */ /* 0x000fe20000761670 */
[----:B------:R-:W-:Y:S01]  /*67c0*/  FFMA.FTZ R6, R9, -UR23, R120 ;  /* 0x8000001709067c23 */ /* 0x000fe20008010078 */
[----:B------:R-:W-:Y:S01]  /*67d0*/  ISETP.LT.OR P2, PT, R20, R181, P2 ;  /* 0x000000b51400720c */ /* 0x000fe20001741670 */
[----:B------:R-:W-:Y:S01]  /*67e0*/  IMAD.IADD R9, R183, 0x1, -R26 ;  /* 0x00000001b7097824 */ /* 0x000fe200078e0a1a */
[----:B------:R-:W-:Y:S02]  /*67f0*/  ISETP.GE.AND P1, PT, R26, R188, PT ;  /* 0x000000bc1a00720c */ /* 0x000fe40003f26270 */
[----:B------:R-:W-:Y:S02]  /*6800*/  ISETP.GE.AND P0, PT, R20, R187, PT ;  /* 0x000000bb1400720c */ /* 0x000fe40003f06270 */
[----:B------:R-:W-:Y:S01]  /*6810*/  I2FP.F32.S32 R7, R2 ;  /* 0x0000000200077245 */ /* 0x000fe20000201400 */
[----:B------:R-:W-:Y:S01]  /*6820*/  FFMA.FTZ R2, R11, -UR23, R122 ;  /* 0x800000170b027c23 */ /* 0x000fe2000801007a */
[----:B------:R-:W-:-:S02]  /*6830*/  FSEL R61, R13, -INF , !P4 ;  /* 0xff8000000d3d7808 */ /* 0x000fc40006000000 */
[----:B------:R-:W-:Y:S01]  /*6840*/  P2R R12, PR, RZ, 0x4 ;  /* 0x00000004ff0c7803 */ /* 0x000fe20000000000 */
[----:B------:R-:W-:Y:S01]  /*6850*/  FFMA.FTZ R11, R7, -UR23, R75 ;  /* 0x80000017070b7c23 */ /* 0x000fe2000801004b */
[----:B------:R-:W-:Y:S01]  /*6860*/  ISETP.LT.OR P4, PT, R26, R179, P1 ;  /* 0x000000b31a00720c */ /* 0x000fe20000f81670 */
[----:B------:R-:W-:Y:S01]  /*6870*/  IMAD.IADD R7, R185, 0x1, -R26 ;  /* 0x00000001b9077824 */ /* 0x000fe200078e0a1a */
[----:B------:R-:W-:Y:S02]  /*6880*/  ISETP.LT.OR P6, PT, R20, R180, P0 ;  /* 0x000000b41400720c */ /* 0x000fe400007c1670 */
[----:B------:R-:W-:Y:S02]  /*6890*/  ISETP.GE.AND P2, PT, R26, R189, PT ;  /* 0x000000bd1a00720c */ /* 0x000fe40003f46270 */
[----:B------:R-:W-:Y:S02]  /*68a0*/  ISETP.NE.AND P1, PT, R10, RZ, PT ;  /* 0x000000ff0a00720c */ /* 0x000fe40003f25270 */
[----:B------:R-:W-:-:S02]  /*68b0*/  FSEL R58, R14, -INF , !P5 ;  /* 0xff8000000e3a7808 */ /* 0x000fc40006800000 */
[----:B------:R-:W-:Y:S01]  /*68c0*/  FSEL R74, R5, -INF , !P3 ;  /* 0xff800000054a7808 */ /* 0x000fe20005800000 */
[--C-:B------:R-:W-:Y:S01]  /*68d0*/  IMAD.IADD R5, R183, 0x1, -R18.reuse ;  /* 0x00000001b7057824 */ /* 0x100fe200078e0a12 */
[----:B------:R-:W-:Y:S02]  /*68e0*/  ISETP.LT.OR P5, PT, R26, R181, P2 ;  /* 0x000000b51a00720c */ /* 0x000fe400017a1670 */
[----:B------:R-:W-:Y:S01]  /*68f0*/  FSEL R166, R6, -INF , !P1 ;  /* 0xff80000006a67808 */ /* 0x000fe20004800000 */
[--C-:B------:R-:W-:Y:S01]  /*6900*/  IMAD.IADD R6, R186, 0x1, -R18.reuse ;  /* 0x00000001ba067824 */ /* 0x100fe200078e0a12 */
[----:B------:R-:W-:Y:S01]  /*6910*/  FSEL R239, R2, -INF , !P6 ;  /* 0xff80000002ef7808 */ /* 0x000fe20007000000 */
[----:B------:R-:W-:Y:S01]  /*6920*/  IMAD.IADD R2, R185, 0x1, -R18 ;  /* 0x00000001b9027824 */ /* 0x000fe200078e0a12 */
[----:B------:R-:W-:Y:S02]  /*6930*/  ISETP.NE.AND P2, PT, R12, RZ, PT ;  /* 0x000000ff0c00720c */ /* 0x000fe40003f45270 */
[----:B------:R-:W-:-:S02]  /*6940*/  IABS R12, R9 ;  /* 0x00000009000c7213 */ /* 0x000fc40000000000 */
[----:B------:R-:W-:Y:S02]  /*6950*/  IABS R7, R7 ;  /* 0x0000000700077213 */ /* 0x000fe40000000000 */
[----:B------:R-:W-:Y:S02]  /*6960*/  IABS R9, R5 ;  /* 0x0000000500097213 */ /* 0x000fe40000000000 */
[----:B------:R-:W-:Y:S01]  /*6970*/  IABS R13, R6 ;  /* 0x00000006000d7213 */ /* 0x000fe20000000000 */
[----:B------:R-:W-:Y:S01]  /*6980*/  IMAD.MOV.U32 R6, RZ, RZ, R7 ;  /* 0x000000ffff067224 */ /* 0x000fe200078e0007 */
[----:B------:R-:W-:Y:S01]  /*6990*/  IABS R5, R2 ;  /* 0x0000000200057213 */ /* 0x000fe20000000000 */
[----:B------:R-:W-:Y:S01]  /*69a0*/  IMAD.MOV.U32 R2, RZ, RZ, R12 ;  /* 0x000000ffff027224 */ /* 0x000fe200078e000c */
[----:B------:R-:W-:Y:S01]  /*69b0*/  ISETP.GE.AND P0, PT, R26, R187, PT ;  /* 0x000000bb1a00720c */ /* 0x000fe20003f06270 */
[----:B------:R-:W-:Y:S01]  /*69c0*/  IMAD.MOV.U32 R7, RZ, RZ, R13 ;  /* 0x000000ffff077224 */ /* 0x000fe200078e000d */
[----:B------:R-:W-:-:S02]  /*69d0*/  I2FP.F32.S32 R6, R6 ;  /* 0x0000000600067245 */ /* 0x000fc40000201400 */
[----:B------:R-:W-:Y:S02]  /*69e0*/  I2FP.F32.S32 R2, R2 ;  /* 0x0000000200027245 */ /* 0x000fe40000201400 */
[----:B------:R-:W-:Y:S02]  /*69f0*/  ISETP.GE.AND P1, PT, R18, R188, PT ;  /* 0x000000bc1200720c */ /* 0x000fe40003f26270 */
[----:B------:R-:W-:Y:S02]  /*6a00*/  I2FP.F32.S32 R7, R7 ;  /* 0x0000000700077245 */ /* 0x000fe40000201400 */
[----:B------:R-:W-:Y:S01]  /*6a10*/  I2FP.F32.S32 R13, R5 ;  /* 0x00000005000d7245 */ /* 0x000fe20000201400 */
[----:B------:R-:W-:Y:S01]  /*6a20*/  FFMA.FTZ R5, R2, -UR23, R121 ;  /* 0x8000001702057c23 */ /* 0x000fe20008010079 */
[----:B------:R-:W-:Y:S01]  /*6a30*/  FSEL R111, R8, -INF , !P2 ;  /* 0xff800000086f7808 */ /* 0x000fe20005000000 */
[----:B------:R-:W-:Y:S01]  /*6a40*/  FFMA.FTZ R2, R6, -UR23, R123 ;  /* 0x8000001706027c23 */ /* 0x000fe2000801007b */
[----:B------:R-:W-:Y:S01]  /*6a50*/  ISETP.LT.OR P3, PT, R26, R180, P0 ;  /* 0x000000b41a00720c */ /* 0x000fe20000761670 */
[----:B------:R-:W-:Y:S01]  /*6a60*/  FFMA.FTZ R12, R7, -UR23, R54 ;  /* 0x80000017070c7c23 */ /* 0x000fe20008010036 */
[----:B------:R-:W-:Y:S01]  /*6a70*/  ISETP.GE.AND P2, PT, R18, R189, PT ;  /* 0x000000bd1200720c */ /* 0x000fe20003f46270 */
[--C-:B------:R-:W-:Y:S01]  /*6a80*/  IMAD.IADD R7, R186, 0x1, -R27.reuse ;  /* 0x00000001ba077824 */ /* 0x100fe200078e0a1b */
[----:B------:R-:W-:Y:S01]  /*6a90*/  ISETP.LT.OR P1, PT, R18, R179, P1 ;  /* 0x000000b31200720c */ /* 0x000fe20000f21670 */
[----:B------:R-:W-:Y:S01]  /*6aa0*/  IMAD.IADD R6, R186, 0x1, -R28 ;  /* 0x00000001ba067824 */ /* 0x000fe200078e0a1c */
[----:B------:R-:W-:Y:S01]  /*6ab0*/  I2FP.F32.S32 R9, R9 ;  /* 0x0000000900097245 */ /* 0x000fe20000201400 */
[----:B------:R-:W-:Y:S01]  /*6ac0*/  FFMA.FTZ R13, R13, -UR23, R130 ;  /* 0x800000170d0d7c23 */ /* 0x000fe20008010082 */
[----:B------:R-:W-:Y:S01]  /*6ad0*/  FSEL R203, R5, -INF , !P4 ;  /* 0xff80000005cb7808 */ /* 0x000fe20006000000 */
[--C-:B------:R-:W-:Y:S01]  /*6ae0*/  IMAD.IADD R5, R183, 0x1, -R27.reuse ;  /* 0x00000001b7057824 */ /* 0x100fe200078e0a1b */
[----:B------:R-:W-:Y:S01]  /*6af0*/  ISETP.LT.OR P2, PT, R18, R181, P2 ;  /* 0x000000b51200720c */ /* 0x000fe20001741670 */
[----:B------:R-:W-:Y:S01]  /*6b00*/  FFMA.FTZ R14, R9, -UR23, R128 ;  /* 0x80000017090e7c23 */ /* 0x000fe20008010080 */
[----:B------:R-:W-:Y:S01]  /*6b10*/  FSEL R238, R2, -INF , !P3 ;  /* 0xff80000002ee7808 */ /* 0x000fe20005800000 */
[----:B------:R-:W-:Y:S01]  /*6b20*/  IMAD.IADD R2, R185, 0x1, -R27 ;  /* 0x00000001b9027824 */ /* 0x000fe200078e0a1b */
[----:B------:R-:W-:-:S02]  /*6b30*/  P2R R8, PR, RZ, 0x2 ;  /* 0x00000002ff087803 */ /* 0x000fc40000000000 */
[C---:B------:R-:W-:Y:S02]  /*6b40*/  ISETP.GE.AND P1, PT, R27.reuse, R188, PT ;  /* 0x000000bc1b00720c */ /* 0x040fe40003f26270 */
[----:B------:R-:W-:Y:S02]  /*6b50*/  P2R R10, PR, RZ, 0x4 ;  /* 0x00000004ff0a7803 */ /* 0x000fe40000000000 */
[----:B------:R-:W-:Y:S02]  /*6b60*/  IABS R9, R7 ;  /* 0x0000000700097213 */ /* 0x000fe40000000000 */
[C---:B------:R-:W-:Y:S02]  /*6b70*/  ISETP.GE.AND P2, PT, R27.reuse, R189, PT ;  /* 0x000000bd1b00720c */ /* 0x040fe40003f46270 */
[----:B------:R-:W-:Y:S02]  /*6b80*/  IABS R7, R5 ;  /* 0x0000000500077213 */ /* 0x000fe40000000000 */
[----:B------:R-:W-:-:S02]  /*6b90*/  ISETP.LT.OR P4, PT, R27, R179, P1 ;  /* 0x000000b31b00720c */ /* 0x000fc40000f81670 */
[----:B------:R-:W-:Y:S02]  /*6ba0*/  IABS R5, R2 ;  /* 0x0000000200057213 */ /* 0x000fe40000000000 */
[----:B------:R-:W-:Y:S01]  /*6bb0*/  ISETP.NE.AND P1, PT, R8, RZ, PT ;  /* 0x000000ff0800720c */ /* 0x000fe20003f25270 */
[----:B------:R-:W-:Y:S01]  /*6bc0*/  IMAD.IADD R8, R183, 0x1, -R28 ;  /* 0x00000001b7087824 */ /* 0x000fe200078e0a1c */
[----:B------:R-:W-:Y:S01]  /*6bd0*/  IABS R2, R6 ;  /* 0x0000000600027213 */ /* 0x000fe20000000000 */
[----:B------:R-:W-:Y:S01]  /*6be0*/  IMAD.MOV.U32 R6, RZ, RZ, R9 ;  /* 0x000000ffff067224 */ /* 0x000fe200078e0009 */
[----:B------:R-:W-:Y:S02]  /*6bf0*/  FSEL R105, R11, -INF , !P5 ;  /* 0xff8000000b697808 */ /* 0x000fe40006800000 */
[----:B------:R-:W-:Y:S02]  /*6c00*/  ISETP.LT.OR P5, PT, R27, R181, P2 ;  /* 0x000000b51b00720c */ /* 0x000fe400017a1670 */
[----:B------:R-:W-:Y:S01]  /*6c10*/  ISETP.NE.AND P2, PT, R10, RZ, PT ;  /* 0x000000ff0a00720c */ /* 0x000fe20003f45270 */
[----:B------:R-:W-:Y:S01]  /*6c20*/  IMAD.MOV.U32 R10, RZ, RZ, R5 ;  /* 0x000000ffff0a7224 */ /* 0x000fe200078e0005 */
[----:B------:R-:W-:Y:S01]  /*6c30*/  FSEL R139, R14, -INF , !P1 ;  /* 0xff8000000e8b7808 */ /* 0x000fe20004800000 */
[----:B------:R-:W-:Y:S01]  /*6c40*/  IMAD.MOV.U32 R5, RZ, RZ, R2 ;  /* 0x000000ffff057224 */ /* 0x000fe200078e0002 */
[----:B------:R-:W-:-:S02]  /*6c50*/  IABS R2, R8 ;  /* 0x0000000800027213 */ /* 0x000fc40000000000 */
[----:B------:R-:W-:Y:S02]  /*6c60*/  I2FP.F32.S32 R7, R7 ;  /* 0x0000000700077245 */ /* 0x000fe40000201400 */
[----:B------:R-:W-:Y:S02]  /*6c70*/  ISETP.GE.AND P1, PT, R28, R188, PT ;  /* 0x000000bc1c00720c */ /* 0x000fe40003f26270 */
[----:B------:R-:W-:Y:S01]  /*6c80*/  I2FP.F32.S32 R10, R10 ;  /* 0x0000000a000a7245 */ /* 0x000fe20000201400 */
[----:B------:R-:W-:Y:S01]  /*6c90*/  FFMA.FTZ R8, R7, -UR23, R129 ;  /* 0x8000001707087c23 */ /* 0x000fe20008010081 */
[----:B------:R-:W-:Y:S02]  /*6ca0*/  I2FP.F32.S32 R2, R2 ;  /* 0x0000000200027245 */ /* 0x000fe40000201400 */
[----:B------:R-:W-:Y:S01]  /*6cb0*/  FSEL R101, R12, -INF , !P2 ;  /* 0xff8000000c657808 */ /* 0x000fe20005000000 */
[----:B------:R-:W-:Y:S01]  /*6cc0*/  FFMA.FTZ R7, R10, -UR23, R131 ;  /* 0x800000170a077c23 */ /* 0x000fe20008010083 */
[----:B------:R-:W-:Y:S01]  /*6cd0*/  ISETP.GE.AND P2, PT, R28, R189, PT ;  /* 0x000000bd1c00720c */ /* 0x000fe20003f46270 */
[----:B------:R-:W-:Y:S01]  /*6ce0*/  FFMA.FTZ R10, R2, -UR23, R140 ;  /* 0x80000017020a7c23 */ /* 0x000fe2000801008c */
[----:B------:R-:W-:-:S02]  /*6cf0*/  ISETP.LT.OR P1, PT, R28, R179, P1 ;  /* 0x000000b31c00720c */ /* 0x000fc40000f21670 */
[----:B------:R-:W-:Y:S02]  /*6d00*/  ISETP.GE.AND P0, PT, R18, R187, PT ;  /* 0x000000bb1200720c */ /* 0x000fe40003f06270 */
[----:B------:R-:W-:Y:S02]  /*6d10*/  I2FP.F32.S32 R6, R6 ;  /* 0x0000000600067245 */ /* 0x000fe40000201400 */
[----:B------:R-:W-:Y:S02]  /*6d20*/  I2FP.F32.S32 R5, R5 ;  /* 0x0000000500057245 */ /* 0x000fe40000201400 */
[----:B------:R-:W-:Y:S01]  /*6d30*/  ISETP.LT.OR P2, PT, R28, R181, P2 ;  /* 0x000000b51c00720c */ /* 0x000fe20001741670 */
[----:B------:R-:W-:Y:S01]  /*6d40*/  FFMA.FTZ R9, R6, -UR23, R55 ;  /* 0x8000001706097c23 */ /* 0x000fe20008010037 */
[----:B------:R-:W-:Y:S01]  /*6d50*/  P2R R2, PR, RZ, 0x2 ;  /* 0x00000002ff027803 */ /* 0x000fe20000000000 */
[----:B------:R-:W-:Y:S01]  /*6d60*/  FFMA.FTZ R11, R5, -UR23, R78 ;  /* 0x80000017050b7c23 */ /* 0x000fe2000801004e */
[----:B------:R-:W-:Y:S01]  /*6d70*/  ISETP.GE.AND P1, PT, R29, R188, PT ;  /* 0x000000bc1d00720c */ /* 0x000fe20003f26270 */
[----:B------:R-:W-:Y:S01]  /*6d80*/  IMAD.IADD R6, R185, 0x1, -R28 ;  /* 0x00000001b9067824 */ /* 0x000fe200078e0a1c */
[----:B------:R-:W-:Y:S01]  /*6d90*/  ISETP.LT.OR P6, PT, R18, R180, P0 ;  /* 0x000000b41200720c */ /* 0x000fe200007c1670 */
[----:B------:R-:W-:Y:S01]  /*6da0*/  IMAD.WIDE.U32 R18, R50, -0x2daee0ad, RZ ;  /* 0xd2511f5332127825 */ /* 0x000fe200078e00ff */
[----:B------:R-:W-:-:S02]  /*6db0*/  ISETP.GE.AND P0, PT, R27, R187, PT ;  /* 0x000000bb1b00720c */ /* 0x000fc40003f06270 */
[----:B------:R-:W-:Y:S02]  /*6dc0*/  P2R R5, PR, RZ, 0x4 ;  /* 0x00000004ff057803 */ /* 0x000fe40000000000 */
[----:B------:R-:W-:Y:S01]  /*6dd0*/  FSEL R195, R8, -INF , !P4 ;  /* 0xff80000008c37808 */ /* 0x000fe20006000000 */
[--C-:B------:R-:W-:Y:S01]  /*6de0*/  IMAD.IADD R8, R186, 0x1, -R29.reuse ;  /* 0x00000001ba087824 */ /* 0x100fe200078e0a1d */
[C---:B------:R-:W-:Y:S02]  /*6df0*/  ISETP.GE.AND P2, PT, R29.reuse, R189, PT ;  /* 0x000000bd1d00720c */ /* 0x040fe40003f46270 */
[----:B------:R-:W-:Y:S02]  /*6e00*/  ISETP.LT.OR P4, PT, R29, R179, P1 ;  /* 0x000000b31d00720c */ /* 0x000fe40000f81670 */
[----:B------:R-:W-:Y:S01]  /*6e10*/  ISETP.NE.AND P1, PT, R2, RZ, PT ;  /* 0x000000ff0200720c */ /* 0x000fe20003f25270 */
[----:B------:R-:W-:Y:S01]  /*6e20*/  IMAD.IADD R2, R185, 0x1, -R29 ;  /* 0x00000001b9027824 */ /* 0x000fe200078e0a1d */
[----:B------:R-:W-:Y:S01]  /*6e30*/  ISETP.LT.OR P3, PT, R27, R180, P0 ;  /* 0x000000b41b00720c */ /* 0x000fe20000761670 */
[----:B------:R-:W-:Y:S01]  /*6e40*/  IMAD.WIDE.U32 R26, R49, -0x2daee0ad, RZ ;  /* 0xd2511f53311a7825 */ /* 0x000fe200078e00ff */
[----:B------:R-:W-:-:S02]  /*6e50*/  FSEL R133, R9, -INF , !P5 ;  /* 0xff80000009857808 */ /* 0x000fc40006800000 */
[----:B------:R-:W-:Y:S02]  /*6e60*/  ISETP.LT.OR P5, PT, R29, R181, P2 ;  /* 0x000000b51d00720c */ /* 0x000fe400017a1670 */
[----:B------:R-:W-:Y:S01]  /*6e70*/  ISETP.NE.AND P2, PT, R5, RZ, PT ;  /* 0x000000ff0500720c */ /* 0x000fe20003f45270 */
        /* <DEDUP_REMOVED lines=10> */
[C---:B------:R-:W-:Y:S02]  /*6f20*/  ISETP.GE.AND P0, PT, R28.reuse, R187, PT ;  /* 0x000000bb1c00720c */ /* 0x040fe40003f06270 */
[----:B------:R-:W-:Y:S02]  /*6f30*/  I2FP.F32.S32 R6, R6 ;  /* 0x0000000600067245 */ /* 0x000fe40000201400 */
[----:B------:R-:W-:Y:S02]  /*6f40*/  FSEL R204, R13, -INF , !P6 ;  /* 0xff8000000dcc7808 */ /* 0x000fe40007000000 */
[----:B------:R-:W-:Y:S01]  /*6f50*/  FSEL R103, R11, -INF , !P2 ;  /* 0xff8000000b677808 */ /* 0x000fe20005000000 */
[----:B------:R-:W-:Y:S01]  /*6f60*/  IMAD.IADD R11, R183, 0x1, -R34 ;  /* 0x00000001b70b7824 */ /* 0x000fe200078e0a22 */
[----:B------:R-:W-:-:S02]  /*6f70*/  ISETP.LT.OR P6, PT, R28, R180, P0 ;  /* 0x000000b41c00720c */ /* 0x000fc400007c1670 */
[----:B------:R-:W-:Y:S02]  /*6f80*/  I2FP.F32.S32 R12, R5 ;  /* 0x00000005000c7245 */ /* 0x000fe40000201400 */
[----:B------:R-:W-:Y:S02]  /*6f90*/  ISETP.GE.AND P2, PT, R34, R189, PT ;  /* 0x000000bd2200720c */ /* 0x000fe40003f46270 */
[----:B------:R-:W-:Y:S01]  /*6fa0*/  FSEL R137, R10, -INF , !P1 ;  /* 0xff8000000a897808 */ /* 0x000fe20004800000 */
[----:B------:R-:W-:Y:S01]  /*6fb0*/  IMAD.IADD R10, R185, 0x1, -R34 ;  /* 0x00000001b90a7824 */ /* 0x000fe200078e0a22 */
[----:B------:R-:W-:Y:S02]  /*6fc0*/  ISETP.GE.AND P0, PT, R29, R187, PT ;  /* 0x000000bb1d00720c */ /* 0x000fe40003f06270 */
[----:B------:R-:W-:Y:S02]  /*6fd0*/  I2FP.F32.S32 R7, R7 ;  /* 0x0000000700077245 */ /* 0x000fe40000201400 */
[----:B------:R-:W-:Y:S01]  /*6fe0*/  I2FP.F32.S32 R5, R2 ;  /* 0x0000000200057245 */ /* 0x000fe20000201400 */
[----:B------:R-:W-:Y:S01]  /*6ff0*/  FFMA.FTZ R2, R6, -UR23, R142 ;  /* 0x8000001706027c23 */ /* 0x000fe2000801008e */
[----:B------:R-:W-:Y:S01]  /*7000*/  ISETP.GE.AND P1, PT, R34, R188, PT ;  /* 0x000000bc2200720c */ /* 0x000fe20003f26270 */
[----:B------:R-:W-:Y:S01]  /*7010*/  FFMA.FTZ R8, R7, -UR23, R79 ;  /* 0x8000001707087c23 */ /* 0x000fe2000801004f */
[----:B------:R-:W-:Y:S01]  /*7020*/  I2FP.F32.S32 R9, R9 ;  /* 0x0000000900097245 */ /* 0x000fe20000201400 */
[----:B------:R-:W-:Y:S01]  /*7030*/  FFMA.FTZ R6, R12, -UR23, R143 ;  /* 0x800000170c067c23 */ /* 0x000fe2000801008f */
[C---:B------:R-:W-:Y:S01]  /*7040*/  ISETP.LT.OR P2, PT, R34.reuse, R181, P2 ;  /* 0x000000b52200720c */ /* 0x040fe20001741670 */
[----:B------:R-:W-:Y:S01]  /*7050*/  FFMA.FTZ R53, R5, -UR23, R82 ;  /* 0x8000001705357c23 */ /* 0x000fe20008010052 */
[----:B------:R-:W-:Y:S01]  /*7060*/  ISETP.LT.OR P3, PT, R29, R180, P0 ;  /* 0x000000b41d00720c */ /* 0x000fe20000761670 */
[----:B------:R-:W-:Y:S01]  /*7070*/  FFMA.FTZ R7, R9, -UR23, R141 ;  /* 0x8000001709077c23 */ /* 0x000fe2000801008d */
[C---:B------:R-:W-:Y:S01]  /*7080*/  ISETP.LT.OR P1, PT, R34.reuse, R179, P1 ;  /* 0x000000b32200720c */ /* 0x040fe20000f21670 */
[----:B------:R-:W-:Y:S01]  /*7090*/  IMAD.IADD R5, R183, 0x1, -R30 ;  /* 0x00000001b7057824 */ /* 0x000fe200078e0a1e */
[----:B------:R-:W-:Y:S01]  /*70a0*/  ISETP.GE.AND P0, PT, R34, R187, PT ;  /* 0x000000bb2200720c */ /* 0x000fe20003f06270 */
[----:B------:R-:W-:Y:S01]  /*70b0*/  IMAD.WIDE.U32 R12, R93, -0x2daee0ad, RZ ;  /* 0xd2511f535d0c7825 */ /* 0x000fe200078e00ff */
[----:B------:R-:W-:-:S02]  /*70c0*/  FSEL R226, R2, -INF , !P6 ;  /* 0xff80000002e27808 */ /* 0x000fc40007000000 */
[----:B------:R-:W-:Y:S02]  /*70d0*/  P2R R2, PR, RZ, 0x4 ;  /* 0x00000004ff027803 */ /* 0x000fe40000000000 */
[----:B------:R-:W-:Y:S02]  /*70e0*/  P2R R9, PR, RZ, 0x2 ;  /* 0x00000002ff097803 */ /* 0x000fe40000000000 */
[----:B------:R-:W-:Y:S02]  /*70f0*/  ISETP.LT.OR P6, PT, R34, R180, P0 ;  /* 0x000000b42200720c */ /* 0x000fe400007c1670 */
[----:B------:R-:W-:Y:S02]  /*7100*/  ISETP.GE.AND P1, PT, R30, R189, PT ;  /* 0x000000bd1e00720c */ /* 0x000fe40003f26270 */
[----:B------:R-:W-:Y:S02]  /*7110*/  FSEL R130, R8, -INF , !P5 ;  /* 0xff80000008827808 */ /* 0x000fe40006800000 */
[----:B------:R-:W-:-:S02]  /*7120*/  ISETP.GE.AND P0, PT, R30, R188, PT ;  /* 0x000000bc1e00720c */ /* 0x000fc40003f06270 */
[----:B------:R-:W-:Y:S01]  /*7130*/  ISETP.NE.AND P5, PT, R2, RZ, PT ;  /* 0x000000ff0200720c */ /* 0x000fe20003fa5270 */
[--C-:B------:R-:W-:Y:S01]  /*7140*/  IMAD.IADD R2, R185, 0x1, -R30.reuse ;  /* 0x00000001b9027824 */ /* 0x100fe200078e0a1e */
[----:B------:R-:W-:Y:S02]  /*7150*/  ISETP.GE.AND P2, PT, R30, R187, PT ;  /* 0x000000bb1e00720c */ /* 0x000fe40003f46270 */
[----:B------:R-:W-:Y:S01]  /*7160*/  FSEL R225, R6, -INF , !P3 ;  /* 0xff80000006e17808 */ /* 0x000fe20005800000 */
[----:B------:R-:W-:Y:S01]  /*7170*/  IMAD.IADD R6, R186, 0x1, -R30 ;  /* 0x00000001ba067824 */ /* 0x000fe200078e0a1e */
[C---:B------:R-:W-:Y:S02]  /*7180*/  ISETP.LT.OR P3, PT, R30.reuse, R181, P1 ;  /* 0x000000b51e00720c */ /* 0x040fe40000f61670 */
[----:B------:R-:W-:Y:S02]  /*7190*/  IABS R11, R11 ;  /* 0x0000000b000b7213 */ /* 0x000fe40000000000 */
[----:B------:R-:W-:-:S02]  /*71a0*/  ISETP.LT.OR P1, PT, R30, R179, P0 ;  /* 0x000000b31e00720c */ /* 0x000fc40000721670 */
[----:B------:R-:W-:Y:S02]  /*71b0*/  ISETP.LT.OR P0, PT, R30, R180, P2 ;  /* 0x000000b41e00720c */ /* 0x000fe40001701670 */
[----:B------:R-:W-:Y:S02]  /*71c0*/  FSEL R194, R7, -INF , !P4 ;  /* 0xff80000007c27808 */ /* 0x000fe40006000000 */
[----:B------:R-:W-:Y:S02]  /*71d0*/  ISETP.NE.AND P2, PT, R9, RZ, PT ;  /* 0x000000ff0900720c */ /* 0x000fe40003f45270 */
[----:B------:R-:W-:Y:S02]  /*71e0*/  IABS R7, R10 ;  /* 0x0000000a00077213 */ /* 0x000fe40000000000 */
[----:B------:R-:W-:Y:S01]  /*71f0*/  IABS R9, R2 ;  /* 0x0000000200097213 */ /* 0x000fe20000000000 */
[----:B------:R-:W-:Y:S01]  /*7200*/  IMAD.MOV.U32 R2, RZ, RZ, R11 ;  /* 0x000000ffff027224 */ /* 0x000fe200078e000b */
[----:B------:R-:W-:Y:S01]  /*7210*/  IABS R8, R6 ;  /* 0x0000000600087213 */ /* 0x000fe20000000000 */
[----:B------:R-:W-:Y:S01]  /*7220*/  IMAD.WIDE.U32 R10, R88, -0x2daee0ad, RZ ;  /* 0xd2511f53580a7825 */ /* 0x000fe200078e00ff */
[----:B------:R-:W-:-:S02]  /*7230*/  IABS R6, R5 ;  /* 0x0000000500067213 */ /* 0x000fc40000000000 */
[----:B------:R-:W-:Y:S01]  /*7240*/  I2FP.F32.S32 R2, R2 ;  /* 0x0000000200027245 */ /* 0x000fe20000201400 */
[----:B------:R-:W-:Y:S01]  /*7250*/  IMAD.MOV.U32 R5, RZ, RZ, R7 ;  /* 0x000000ffff057224 */ /* 0x000fe200078e0007 */
[----:B------:R-:W-:Y:S01]  /*7260*/  I2FP.F32.S32 R6, R6 ;  /* 0x0000000600067245 */ /* 0x000fe20000201400 */
[----:B------:R-:W-:Y:S01]  /*7270*/  IMAD.MOV.U32 R7, RZ, RZ, R8 ;  /* 0x000000ffff077224 */ /* 0x000fe200078e0008 */
[----:B------:R-:W-:Y:S01]  /*7280*/  LOP3.LUT R14, R13, UR42, R40, 0x96, !PT ;  /* 0x0000002a0d0e7c12 */ /* 0x000fe2000f8e9628 */
[----:B------:R-:W-:Y:S02]  /*7290*/  IMAD.MOV.U32 R8, RZ, RZ, R9 ;  /* 0x000000ffff087224 */ /* 0x000fe400078e0009 */
[----:B------:R-:W-:Y:S01]  /*72a0*/  FFMA.FTZ R56, R2, -UR23, R144 ;  /* 0x8000001702387c23 */ /* 0x000fe20008010090 */
[----:B------:R-:W-:Y:S01]  /*72b0*/  I2FP.F32.S32 R5, R5 ;  /* 0x0000000500057245 */ /* 0x000fe20000201400 */
[----:B------:R-:W-:Y:S01]  /*72c0*/  FFMA.FTZ R54, R6, -UR23, R145 ;  /* 0x8000001706367c23 */ /* 0x000fe20008010091 */
[----:B------:R-:W-:-:S02]  /*72d0*/  I2FP.F32.S32 R7, R7 ;  /* 0x0000000700077245 */ /* 0x000fc40000201400 */
[----:B------:R-:W-:Y:S01]  /*72e0*/  I2FP.F32.S32 R2, R8 ;  /* 0x0000000800027245 */ /* 0x000fe20000201400 */
[----:B------:R-:W-:-:S04]  /*72f0*/  IMAD.WIDE.U32 R8, R43, -0x2daee0ad, RZ ;  /* 0xd2511f532b087825 */ /* 0x000fc800078e00ff */
[----:B------:R-:W-:Y:S01]  /*7300*/  FFMA.FTZ R57, R5, -UR23, R146 ;  /* 0x8000001705397c23 */ /* 0x000fe20008010092 */
[----:B------:R-:W-:Y:S01]  /*7310*/  FFMA.FTZ R52, R7, -UR23, R83 ;  /* 0x8000001707347c23 */ /* 0x000fe20008010053 */
[----:B------:R-:W-:Y:S01]  /*7320*/  LOP3.LUT R16, R11, UR42, R40, 0x96, !PT ;  /* 0x0000002a0b107c12 */ /* 0x000fe2000f8e9628 */
[----:B------:R-:W-:Y:S01]  /*7330*/  IMAD.WIDE.U32 R42, R42, -0x2daee0ad, RZ ;  /* 0xd2511f532a2a7825 */ /* 0x000fe200078e00ff */
[----:B------:R-:W-:-:S03]  /*7340*/  LOP3.LUT R15, R9, UR42, R126, 0x96, !PT ;  /* 0x0000002a090f7c12 */ /* 0x000fc6000f8e967e */
[----:B------:R-:W-:Y:S01]  /*7350*/  FFMA.FTZ R55, R2, -UR23, R147 ;  /* 0x8000001702377c23 */ /* 0x000fe20008010093 */
[----:B------:R-:W-:Y:S01]  /*7360*/  LOP3.LUT R24, R27, UR40, R10, 0x96, !PT ;  /* 0x000000281b187c12 */ /* 0x000fe2000f8e960a */
[----:B------:R-:W-:Y:S01]  /*7370*/  IMAD.WIDE.U32 R6, R98, -0x2daee0ad, RZ ;  /* 0xd2511f5362067825 */ /* 0x000fe200078e00ff */
[----:B------:R-:W-:Y:S02]  /*7380*/  LOP3.LUT R5, R43, UR40, R8, 0x96, !PT ;  /* 0x000000282b057c12 */ /* 0x000fe4000f8e9608 */
[----:B------:R-:W-:Y:S01]  /*7390*/  FSEL R60, R53, -INF , !P5 ;  /* 0xff800000353c7808 */ /* 0x000fe20006800000 */
[----:B------:R-:W-:Y:S01]  /*73a0*/  IMAD.WIDE.U32 R8, R99, -0x2daee0ad, RZ ;  /* 0xd2511f5363087825 */ /* 0x000fe200078e00ff */
[C-C-:B------:R-:W-:Y:S02]  /*73b0*/  LOP3.LUT R2, R19.reuse, UR40, R6.reuse, 0x96, !PT ;  /* 0x0000002813027c12 */ /* 0x140fe4000f8e9606 */
[----:B------:R-:W-:Y:S01]  /*73c0*/  LOP3.LUT R21, R19, UR40, R6, 0x96, !PT ;  /* 0x0000002813157c12 */ /* 0x000fe2000f8e9606 */
[----:B------:R-:W-:Y:S01]  /*73d0*/  IMAD.WIDE.U32 R40, R5, -0x326172a9, RZ ;  /* 0xcd9e8d5705287825 */ /* 0x000fe200078e00ff */
[----:B------:R-:W-:-:S02]  /*73e0*/  LOP3.LUT R11, R7, UR42, R126, 0x96, !PT ;  /* 0x0000002a070b7c12 */ /* 0x000fc4000f8e967e */
[--C-:B------:R-:W-:Y:S01]  /*73f0*/  LOP3.LUT R13, R7, UR42, R126.reuse, 0x96, !PT ;  /* 0x0000002a070d7c12 */ /* 0x100fe2000f8e967e */
[----:B------:R-:W-:Y:S01]  /*7400*/  IMAD.WIDE.U32 R6, R51, -0x2daee0ad, RZ ;  /* 0xd2511f5333067825 */ /* 0x000fe200078e00ff */
[----:B------:R-:W-:Y:S02]  /*7410*/  LOP3.LUT R20, R9, UR42, R126, 0x96, !PT ;  /* 0x0000002a09147c12 */ /* 0x000fe4000f8e967e */
[----:B------:R-:W-:Y:S01]  /*7420*/  LOP3.LUT R19, R47, UR40, R8, 0x96, !PT ;  /* 0x000000282f137c12 */ /* 0x000fe2000f8e9608 */
[----:B------:R-:W-:Y:S01]  /*7430*/  IMAD.WIDE.U32 R8, R117, -0x2daee0ad, RZ ;  /* 0xd2511f5375087825 */ /* 0x000fe200078e00ff */
[----:B------:R-:W-:Y:S02]  /*7440*/  LOP3.LUT R22, R7, UR40, R12, 0x96, !PT ;  /* 0x0000002807167c12 */ /* 0x000fe4000f8e960c */
[----:B------:R-:W-:Y:S01]  /*7450*/  FSEL R65, R52, -INF , !P3 ;  /* 0xff80000034417808 */ /* 0x000fe20005800000 */
[----:B------:R-:W-:Y:S01]  /*7460*/  IMAD.WIDE.U32 R10, R11, -0x326172a9, RZ ;  /* 0xcd9e8d570b0a7825 */ /* 0x000fe200078e00ff */
[----:B------:R-:W-:-:S02]  /*7470*/  LOP3.LUT R17, R9, UR42, R116, 0x96, !PT ;  /* 0x0000002a09117c12 */ /* 0x000fc4000f8e9674 */
[----:B------:R-:W-:Y:S01]  /*7480*/  LOP3.LUT R33, R7, UR40, R8, 0x96, !PT ;  /* 0x0000002807217c12 */ /* 0x000fe2000f8e9608 */
[----:B------:R-:W-:Y:S01]  /*7490*/  IMAD.WIDE.U32 R8, R15, -0x326172a9, RZ ;  /* 0xcd9e8d570f087825 */ /* 0x000fe200078e00ff */
[----:B------:R-:W-:Y:S02]  /*74a0*/  FSEL R100, R56, -INF , !P2 ;  /* 0xff80000038647808 */ /* 0x000fe40005000000 */
[----:B------:R-:W-:Y:S01]  /*74b0*/  FSEL R124, R57, -INF , !P6 ;  /* 0xff800000397c7808 */ /* 0x000fe20007000000 */
        /* <DEDUP_REMOVED lines=10> */
[----:B------:R-:W-:-:S03]  /*7560*/  LOP3.LUT R28, R23, UR39, R14, 0x96, !PT ;  /* 0x00000027171c7c12 */ /* 0x000fc6000f8e960e */
[----:B------:R-:W-:-:S04]  /*7570*/  IMAD.WIDE.U32 R38, R21, -0x326172a9, RZ ;  /* 0xcd9e8d5715267825 */ /* 0x000fc800078e00ff */
[----:B------:R-:W-:Y:S01]  /*7580*/  IMAD.WIDE.U32 R8, R20, -0x326172a9, RZ ;  /* 0xcd9e8d5714087825 */ /* 0x000fe200078e00ff */
[----:B------:R-:W-:-:S03]  /*7590*/  LOP3.LUT R30, R39, UR39, R10, 0x96, !PT ;  /* 0x00000027271e7c12 */ /* 0x000fc6000f8e960a */
[----:B------:R-:W-:Y:S01]  /*75a0*/  IMAD.WIDE.U32 R44, R19, -0x326172a9, RZ ;  /* 0xcd9e8d57132c7825 */ /* 0x000fe200078e00ff */
[----:B------:R-:W-:-:S03]  /*75b0*/  LOP3.LUT R29, R9, UR41, R118, 0x96, !PT ;  /* 0x00000029091d7c12 */ /* 0x000fc6000f8e9676 */
[----:B------:R-:W-:Y:S01]  /*75c0*/  IMAD.WIDE.U32 R14, R15, -0x2daee0ad, RZ ;  /* 0xd2511f530f0e7825 */ /* 0x000fe200078e00ff */
[----:B------:R-:W-:-:S03]  /*75d0*/  LOP3.LUT R31, R45, UR39, R8, 0x96, !PT ;  /* 0x000000272d1f7c12 */ /* 0x000fc6000f8e9608 */
[----:B------:R-:W-:Y:S01]  /*75e0*/  IMAD.WIDE.U32 R12, R16, -0x326172a9, RZ ;  /* 0xcd9e8d57100c7825 */ /* 0x000fe200078e00ff */
[----:B------:R-:W-:Y:S02]  /*75f0*/  LOP3.LUT R16, R11, UR41, R118, 0x96, !PT ;  /* 0x000000290b107c12 */ /* 0x000fe4000f8e9676 */
[----:B------:R-:W-:Y:S01]  /*7600*/  FSEL R118, R54, -INF , !P1 ;  /* 0xff80000036767808 */ /* 0x000fe20004800000 */
[----:B------:R-:W-:Y:S01]  /*7610*/  IMAD.WIDE.U32 R10, R2, -0x2daee0ad, RZ ;  /* 0xd2511f53020a7825 */ /* 0x000fe200078e00ff */
[----:B------:R-:W-:Y:S02]  /*7620*/  LOP3.LUT R2, R15, UR38, R6, 0x96, !PT ;  /* 0x000000260f027c12 */ /* 0x000fe4000f8e9606 */
[----:B------:R-:W-:Y:S01]  /*7630*/  LOP3.LUT R7, R13, UR41, R48, 0x96, !PT ;  /* 0x000000290d077c12 */ /* 0x000fe2000f8e9630 */
[----:B------:R-:W-:Y:S01]  /*7640*/  IMAD.WIDE.U32 R50, R30, -0x2daee0ad, RZ ;  /* 0xd2511f531e327825 */ /* 0x000fe200078e00ff */
[----:B------:R-:W-:-:S03]  /*7650*/  LOP3.LUT R11, R11, UR38, R18, 0x96, !PT ;  /* 0x000000260b0b7c12 */ /* 0x000fc6000f8e9612 */
[----:B------:R-:W-:-:S04]  /*7660*/  IMAD.WIDE.U32 R146, R31, -0x2daee0ad, RZ ;  /* 0xd2511f531f927825 */ /* 0x000fc800078e00ff */
[----:B------:R-:W-:-:S04]  /*7670*/  IMAD.WIDE.U32 R8, R17, -0x326172a9, RZ ;  /* 0xcd9e8d5711087825 */ /* 0x000fc800078e00ff */
        /* <DEDUP_REMOVED lines=39> */
[----:B------:R-:W-:Y:S02]  /*78f0*/  LOP3.LUT R28, R11, UR37, R36, 0x96, !PT ;  /* 0x000000250b1c7c12 */ /* 0x000fe4000f8e9624 */
[----:B------:R-:W-:Y:S01]  /*7900*/  LOP3.LUT R16, R7, UR26, R10, 0x96, !PT ;  /* 0x0000001a07107c12 */ /* 0x000fe2000f8e960a */
[----:B------:R-:W-:Y:S01]  /*7910*/  IMAD.WIDE.U32 R36, R17, -0x326172a9, RZ ;  /* 0xcd9e8d5711247825 */ /* 0x000fe200078e00ff */
[----:B------:R-:W-:-:S02]  /*7920*/  LOP3.LUT R22, R35, UR32, R14, 0x96, !PT ;  /* 0x0000002023167c12 */ /* 0x000fc4000f8e960e */
[----:B------:R-:W-:Y:S01]  /*7930*/  LOP3.LUT R46, R6, 0xffff, RZ, 0xc0, !PT ;  /* 0x0000ffff062e7812 */ /* 0x000fe200078ec0ff */
[----:B------:R-:W-:Y:S01]  /*7940*/  IMAD.WIDE.U32 R8, R23, -0x326172a9, RZ ;  /* 0xcd9e8d5717087825 */ /* 0x000fe200078e00ff */
[----:B------:R-:W-:Y:S02]  /*7950*/  LOP3.LUT R18, R37, UR37, R18, 0x96, !PT ;  /* 0x0000002525127c12 */ /* 0x000fe4000f8e9612 */
[----:B------:R-:W-:Y:S01]  /*7960*/  SHF.R.U32.HI R45, RZ, 0x10, R6 ;  /* 0x00000010ff2d7819 */ /* 0x000fe20000011606 */
[----:B------:R-:W-:Y:S01]  /*7970*/  IMAD.WIDE.U32 R10, R21, -0x326172a9, RZ ;  /* 0xcd9e8d57150a7825 */ /* 0x000fe200078e00ff */
[----:B------:R-:W-:Y:S02]  /*7980*/  LOP3.LUT R131, R9, UR37, R40, 0x96, !PT ;  /* 0x0000002509837c12 */ /* 0x000fe4000f8e9628 */
[----:B------:R-:W-:Y:S01]  /*7990*/  SHF.R.U32.HI R14, RZ, 0x18, R6 ;  /* 0x00000018ff0e7819 */ /* 0x000fe20000011606 */
[----:B------:R-:W-:Y:S01]  /*79a0*/  IMAD.WIDE.U32 R12, R25, -0x326172a9, RZ ;  /* 0xcd9e8d57190c7825 */ /* 0x000fe200078e00ff */
[----:B------:R-:W-:-:S02]  /*79b0*/  LOP3.LUT R37, R11, UR26, R8, 0x96, !PT ;  /* 0x0000001a0b257c12 */ /* 0x000fc4000f8e9608 */
[----:B------:R-:W-:Y:S01]  /*79c0*/  LOP3.LUT R155, R10, 0xffff, RZ, 0xc0, !PT ;  /* 0x0000ffff0a9b7812 */ /* 0x000fe200078ec0ff */
[----:B------:R-:W-:Y:S01]  /*79d0*/  IMAD.WIDE.U32 R8, R19, -0x326172a9, RZ ;  /* 0xcd9e8d5713087825 */ /* 0x000fe200078e00ff */
[----:B------:R-:W-:Y:S02]  /*79e0*/  LOP3.LUT R38, R13, UR37, R38, 0x96, !PT ;  /* 0x000000250d267c12 */ /* 0x000fe4000f8e9626 */
[----:B------:R-:W-:Y:S01]  /*79f0*/  LOP3.LUT R13, R6, 0xff, RZ, 0xc0, !PT ;  /* 0x000000ff060d7812 */ /* 0x000fe200078ec0ff */
[----:B------:R-:W-:Y:S01]  /*7a00*/  IMAD.WIDE.U32 R26, R26, -0x326172a9, RZ ;  /* 0xcd9e8d571a1a7825 */ /* 0x000fe200078e00ff */
[----:B------:R-:W-:Y:S02]  /*7a10*/  LOP3.LUT R17, R9, UR26, R12, 0x96, !PT ;  /* 0x0000001a09117c12 */ /* 0x000fe4000f8e960c */
[----:B------:R-:W-:Y:S01]  /*7a20*/  FMNMX.FTZ R12, R67, R5, !PT ;  /* 0x00000005430c7209 */ /* 0x000fe20007810000 */
[----:B------:R-:W-:Y:S01]  /*7a30*/  IMAD.WIDE.U32 R42, R15, -0x2daee0ad, RZ ;  /* 0xd2511f530f2a7825 */ /* 0x000fe200078e00ff */
[----:B------:R-:W-:-:S02]  /*7a40*/  FMNMX.FTZ R5, R151, R2, !PT ;  /* 0x0000000297057209 */ /* 0x000fc40007810000 */
[----:B------:R-:W-:Y:S01]  /*7a50*/  FMNMX.FTZ R2, R81, R12, !PT ;  /* 0x0000000c51027209 */ /* 0x000fe20007810000 */
[----:B------:R-:W-:Y:S01]  /*7a60*/  IMAD.WIDE.U32 R6, R29, -0x326172a9, RZ ;  /* 0xcd9e8d571d067825 */ /* 0x000fe200078e00ff */
[----:B------:R-:W-:Y:S02]  /*7a70*/  FMNMX.FTZ R5, R153, R5, !PT ;  /* 0x0000000599057209 */ /* 0x000fe40007810000 */
[----:B------:R-:W-:Y:S02]  /*7a80*/  FMNMX.FTZ R2, R62, R2, !PT ;  /* 0x000000023e027209 */ /* 0x000fe40007810000 */
[----:B------:R-:W-:Y:S02]  /*7a90*/  FMNMX.FTZ R5, R152, R5, !PT ;  /* 0x0000000598057209 */ /* 0x000fe40007810000 */
[----:B------:R-:W-:Y:S02]  /*7aa0*/  LOP3.LUT R15, R10, 0xff, RZ, 0xc0, !PT ;  /* 0x000000ff0a0f7812 */ /* 0x000fe400078ec0ff */
[----:B------:R-:W-:-:S02]  /*7ab0*/  SHF.R.U32.HI R141, RZ, 0x10, R10 ;  /* 0x00000010ff8d7819 */ /* 0x000fc4000001160a */
[----:B------:R-:W-:Y:S01]  /*7ac0*/  SHF.R.U32.HI R156, RZ, 0x18, R10 ;  /* 0x00000018ff9c7819 */ /* 0x000fe2000001160a */
[----:B------:R-:W-:Y:S01]  /*7ad0*/  IMAD.WIDE.U32 R10, R32, -0x326172a9, RZ ;  /* 0xcd9e8d57200a7825 */ /* 0x000fe200078e00ff */
[----:B------:R-:W-:Y:S02]  /*7ae0*/  LOP3.LUT R145, R27, UR37, R24, 0x96, !PT ;  /* 0x000000251b917c12 */ /* 0x000fe4000f8e9618 */
[----:B------:R-:W-:Y:S02]  /*7af0*/  LOP3.LUT R27, R8, 0xffff, RZ, 0xc0, !PT ;  /* 0x0000ffff081b7812 */ /* 0x000fe400078ec0ff */
[----:B------:R-:W-:Y:S02]  /*7b00*/  FMNMX.FTZ R2, R72, R2, !PT ;  /* 0x0000000248027209 */ /* 0x000fe40007810000 */
[----:B------:R-:W-:Y:S02]  /*7b10*/  FMNMX.FTZ R5, R205, R5, !PT ;  /* 0x00000005cd057209 */ /* 0x000fe40007810000 */
[----:B------:R-:W-:-:S02]  /*7b20*/  FMNMX.FTZ R9, R108, R134, !PT ;  /* 0x000000866c097209 */ /* 0x000fc40007810000 */
[----:B------:R-:W-:Y:S02]  /*7b30*/  LOP3.LUT R40, R7, UR26, R10, 0x96, !PT ;  /* 0x0000001a07287c12 */ /* 0x000fe4000f8e960a */
[----:B------:R-:W-:Y:S02]  /*7b40*/  LOP3.LUT R232, R6, 0xffff, RZ, 0xc0, !PT ;  /* 0x0000ffff06e87812 */ /* 0x000fe400078ec0ff */
[----:B------:R-:W-:Y:S02]  /*7b50*/  FMNMX.FTZ R7, R59, R2, !PT ;  /* 0x000000023b077209 */ /* 0x000fe40007810000 */
[----:B------:R-:W-:Y:S02]  /*7b60*/  FMNMX.FTZ R70, R168, R5, !PT ;  /* 0x00000005a8467209 */ /* 0x000fe40007810000 */
[----:B------:R-:W-:Y:S02]  /*7b70*/  LOP3.LUT R20, R43, UR32, R20, 0x96, !PT ;  /* 0x000000202b147c12 */ /* 0x000fe4000f8e9614 */
[----:B------:R-:W-:-:S02]  /*7b80*/  FMNMX.FTZ R5, R80, R9, !PT ;  /* 0x0000000950057209 */ /* 0x000fc40007810000 */
[----:B------:R-:W-:Y:S01]  /*7b90*/  LOP3.LUT R32, R8, 0xff, RZ, 0xc0, !PT ;  /* 0x000000ff08207812 */ /* 0x000fe200078ec0ff */
[----:B------:R-:W1:Y:S01]  /*7ba0*/  SHFL.BFLY PT, R9, R70, 0x2, 0x1f ;  /* 0x0c401f0046097f89 */ /* 0x000e6200000e0000 */
[--C-:B------:R-:W-:Y:S02]  /*7bb0*/  SHF.R.U32.HI R43, RZ, 0x10, R8.reuse ;  /* 0x00000010ff2b7819 */ /* 0x100fe40000011608 */
[----:B------:R-:W-:Y:S02]  /*7bc0*/  SHF.R.U32.HI R41, RZ, 0x18, R8 ;  /* 0x00000018ff297819 */ /* 0x000fe40000011608 */
[----:B------:R-:W-:Y:S02]  /*7bd0*/  FMNMX.FTZ R8, R119, R136, !PT ;  /* 0x0000008877087209 */ /* 0x000fe40007810000 */
[----:B------:R-:W-:Y:S02]  /*7be0*/  LOP3.LUT R234, R6, 0xff, RZ, 0xc0, !PT ;  /* 0x000000ff06ea7812 */ /* 0x000fe400078ec0ff */
[----:B------:R-:W-:-:S02]  /*7bf0*/  SHF.R.U32.HI R233, RZ, 0x10, R6 ;  /* 0x00000010ffe97819 */ /* 0x000fc40000011606 */
[----:B------:R-:W-:Y:S02]  /*7c00*/  SHF.R.U32.HI R231, RZ, 0x18, R6 ;  /* 0x00000018ffe77819 */ /* 0x000fe40000011606 */
        /* <DEDUP_REMOVED lines=16> */
[----:B------:R-:W-:Y:S01]  /*7d10*/  IMAD.WIDE.U32 R6, R28, -0x2daee0ad, RZ ;  /* 0xd2511f531c067825 */ /* 0x000fe200078e00ff */
        /* <DEDUP_REMOVED lines=16> */
[----:B------:R-:W-:Y:S02]  /*7e20*/  LOP3.LUT R147, R11, UR37, R44, 0x96, !PT ;  /* 0x000000250b937c12 */ /* 0x000fe4000f8e962c */
[----:B------:R-:W-:Y:S01]  /*7e30*/  FMNMX.FTZ R5, R226, R5, !PT ;  /* 0x00000005e2057209 */ /* 0x000fe20007810000 */
[----:B------:R-:W2:Y:S01]  /*7e40*/  SHFL.BFLY PT, R11, R70, 0x1, 0x1f ;  /* 0x0c201f00460b7f89 */ /* 0x000ea200000e0000 */
[----:B------:R-:W-:Y:S02]  /*7e50*/  FMNMX.FTZ R8, R100, R8, !PT ;  /* 0x0000000864087209 */ /* 0x000fe40007810000 */
[----:B------:R-:W-:-:S02]  /*7e60*/  FMNMX.FTZ R5, R225, R5, !PT ;  /* 0x00000005e1057209 */ /* 0x000fc40007810000 */
[----:B------:R-:W-:Y:S02]  /*7e70*/  LOP3.LUT R29, R7, UR20, R48, 0x96, !PT ;  /* 0x00000014071d7c12 */ /* 0x000fe4000f8e9630 */
[----:B------:R-:W-:Y:S02]  /*7e80*/  LOP3.LUT R79, R6, 0xffff, RZ, 0xc0, !PT ;  /* 0x0000ffff064f7812 */ /* 0x000fe400078ec0ff */
[----:B------:R-:W-:Y:S01]  /*7e90*/  FMNMX.FTZ R7, R118, R8, !PT ;  /* 0x0000000876077209 */ /* 0x000fe20007810000 */
[----:B------:R-:W-:Y:S01]  /*7ea0*/  IMAD.WIDE.U32 R8, R22, -0x326172a9, RZ ;  /* 0xcd9e8d5716087825 */ /* 0x000fe200078e00ff */
[----:B------:R-:W-:Y:S02]  /*7eb0*/  FMNMX.FTZ R5, R124, R5, !PT ;  /* 0x000000057c057209 */ /* 0x000fe40007810000 */
[----:B------:R-:W-:Y:S02]  /*7ec0*/  ISETP.LE.U32.AND P4, PT, R13, UR13, PT ;  /* 0x0000000d0d007c0c */ /* 0x000fe4000bf83070 */
[----:B------:R-:W3:Y:S01]  /*7ed0*/  SHFL.BFLY PT, R13, R7, 0x2, 0x1f ;  /* 0x0c401f00070d7f89 */ /* 0x000ee200000e0000 */
[----:B------:R-:W-:-:S02]  /*7ee0*/  FMNMX.FTZ R5, R123, R5, !PT ;  /* 0x000000057b057209 */ /* 0x000fc40007810000 */
[----:B------:R-:W-:Y:S02]  /*7ef0*/  LOP3.LUT R64, R6, 0xff, RZ, 0xc0, !PT ;  /* 0x000000ff06407812 */ /* 0x000fe400078ec0ff */
[----:B-1----:R-:W-:Y:S01]  /*7f00*/  FMNMX.FTZ R2, R2, R10, !PT ;  /* 0x0000000a02027209 */ /* 0x002fe20007810000 */
[----:B------:R-:W1:Y:S01]  /*7f10*/  SHFL.BFLY PT, R71, R5, 0x2, 0x1f ;  /* 0x0c401f0005477f89 */ /* 0x000e6200000e0000 */
[--C-:B------:R-:W-:Y:S02]  /*7f20*/  SHF.R.U32.HI R93, RZ, 0x10, R6.reuse ;  /* 0x00000010ff5d7819 */ /* 0x100fe40000011606 */
[----:B--2---:R-:W-:Y:S01]  /*7f30*/  FMNMX.FTZ R70, R70, R11, !PT ;  /* 0x0000000b46467209 */ /* 0x004fe20007810000 */
[----:B------:R-:W2:Y:S01]  /*7f40*/  SHFL.BFLY PT, R68, R2, 0x1, 0x1f ;  /* 0x0c201f0002447f89 */ /* 0x000ea200000e0000 */
[----:B------:R-:W-:Y:S01]  /*7f50*/  SHF.R.U32.HI R88, RZ, 0x18, R6 ;  /* 0x00000018ff587819 */ /* 0x000fe20000011606 */
[----:B------:R-:W-:Y:S01]  /*7f60*/  IMAD.WIDE.U32 R10, R31, -0x2daee0ad, RZ ;  /* 0xd2511f531f0a7825 */ /* 0x000fe200078e00ff */
[----:B------:R-:W-:-:S03]  /*7f70*/  FSETP.NEU.FTZ.AND P0, PT, R70, -INF , PT ;  /* 0xff8000004600780b */ /* 0x000fc60003f1d000 */
[----:B------:R-:W-:Y:S01]  /*7f80*/  FMUL.FTZ R6, R70, UR44 ;  /* 0x0000002c46067c20 */ /* 0x000fe20008410000 */
[----:B------:R-:W-:Y:S02]  /*7f90*/  ISETP.LE.U32.AND P6, PT, R15, UR13, PT ;  /* 0x0000000d0f007c0c */ /* 0x000fe4000bfc3070 */
[----:B------:R-:W-:Y:S02]  /*7fa0*/  LOP3.LUT R35, R9, UR26, R30, 0x96, !PT ;  /* 0x0000001a09237c12 */ /* 0x000fe4000f8e961e */
[----:B------:R-:W-:Y:S02]  /*7fb0*/  FSEL R6, R6, RZ, P0 ;  /* 0x000000ff06067208 */ /* 0x000fe40000000000 */
[C---:B------:R-:W-:Y:S02]  /*7fc0*/  LOP3.LUT R129, R8.reuse, 0xff, RZ, 0xc0, !PT ;  /* 0x000000ff08817812 */ /* 0x040fe400078ec0ff */
[----:B------:R-:W-:Y:S01]  /*7fd0*/  LOP3.LUT R127, R8, 0xffff, RZ, 0xc0, !PT ;  /* 0x0000ffff087f7812 */ /* 0x000fe200078ec0ff */
[----:B------:R-:W-:Y:S01]  /*7fe0*/  FFMA.FTZ R12, R69, UR44, -R6 ;  /* 0x0000002c450c7c23 */ /* 0x000fe20008010806 */
[----:B---3--:R-:W-:-:S02]  /*7ff0*/  FMNMX.FTZ R7, R7, R13, !PT ;  /* 0x0000000d07077209 */ /* 0x008fc40007810000 */
[--C-:B------:R-:W-:Y:S01]  /*8000*/  SHF.R.U32.HI R128, RZ, 0x10, R8.reuse ;  /* 0x00000010ff807819 */ /* 0x100fe20000011608 */
[----:B------:R3:W-:Y:S01]  /*8010*/  MUFU.EX2 R112, R12 ;  /* 0x0000000c00707308 */ /* 0x0007e20000000800 */
[----:B------:R-:W-:Y:S01]  /*8020*/  SHF.R.U32.HI R126, RZ, 0x18, R8 ;  /* 0x00000018ff7e7819 */ /* 0x000fe20000011608 */
[----:B------:R-:W4:Y:S01]  /*8030*/  SHFL.BFLY PT, R69, R7, 0x1, 0x1f ;  /* 0x0c201f0007457f89 */ /* 0x000f2200000e0000 */
[----:B-1----:R-:W-:Y:S01]  /*8040*/  FMNMX.FTZ R71, R5, R71, !PT ;  /* 0x0000004705477209 */ /* 0x002fe20007810000 */
[----:B------:R-:W-:Y:S01]  /*8050*/  FFMA.FTZ R5, R84, UR44, -R6 ;  /* 0x0000002c54057c23 */ /* 0x000fe20008010806 */
[----:B------:R-:W-:Y:S01]  /*8060*/  IMAD.WIDE.U32 R8, R33, -0x326172a9, RZ ;  /* 0xcd9e8d5721087825 */ /* 0x000fe200078e00ff */
[----:B--2---:R-:W-:-:S03]  /*8070*/  FMNMX.FTZ R68, R2, R68, !PT ;  /* 0x0000004402447209 */ /* 0x004fc60007810000 */
[----:B------:R-:W-:Y:S01]  /*8080*/  FFMA.FTZ R2, R85, UR44, -R6 ;  /* 0x0000002c55027c23 */ /* 0x000fe20008010806 */
[----:B------:R-:W1:Y:S01]  /*8090*/  SHFL.BFLY PT, R15, R71, 0x1, 0x1f ;  /* 0x0c201f00470f7f89 */ /* 0x000e6200000e0000 */
[----:B------:R2:W-:Y:S01]  /*80a0*/  MUFU.EX2 R110, R5 ;  /* 0x00000005006e7308 */ /* 0x0005e20000000800 */
[----:B------:R-:W-:Y:S02]  /*80b0*/  FSETP.NEU.FTZ.AND P0, PT, R68, -INF , PT ;  /* 0xff8000004400780b */ /* 0x000fe40003f1d000 */
[C---:B------:R-:W-:Y:S02]  /*80c0*/  LOP3.LUT R142, R8.reuse, 0xff, RZ, 0xc0, !PT ;  /* 0x000000ff088e7812 */ /* 0x040fe400078ec0ff */
[----:B------:R-:W-:Y:S02]  /*80d0*/  LOP3.LUT R140, R8, 0xffff, RZ, 0xc0, !PT ;  /* 0x0000ffff088c7812 */ /* 0x000fe400078ec0ff */
[----:B------:R-:W-:Y:S01]  /*80e0*/  SHF.R.U32.HI R84, RZ, 0x10, R8 ;  /* 0x00000010ff547819 */ /* 0x000fe20000011608 */
[----:B---3--:R-:W-:Y:S01]  /*80f0*/  FFMA.FTZ R12, R73, UR44, -R6 ;  /* 0x0000002c490c7c23 */ /* 0x008fe20008010806 */
[----:B------:R-:W-:Y:S01]  /*8100*/  SHF.R.U32.HI R167, RZ, 0x18, R8 ;  /* 0x00000018ffa77819 */ /* 0x000fe20000011608 */
[----:B------:R3:W-:Y:S01]  /*8110*/  MUFU.EX2 R114, R2 ;  /* 0x0000000200727308 */ /* 0x0007e20000000800 */
[----:B------:R-:W-:-:S02]  /*8120*/  LOP3.LUT R8, R16, 0xff, RZ, 0xc0, !PT ;  /* 0x000000ff10087812 */ /* 0x000fc400078ec0ff */
[----:B------:R-:W-:Y:S02]  /*8130*/  LOP3.LUT R34, R11, UR20, R34, 0x96, !PT ;  /* 0x000000140b227c12 */ /* 0x000fe4000f8e9622 */
[----:B------:R-:W-:Y:S01]  /*8140*/  LOP3.LUT R122, R10, 0xff, RZ, 0xc0, !PT ;  /* 0x000000ff0a7a7812 */ /* 0x000fe200078ec0ff */
[----:B--2---:R-:W-:Y:S02]  /*8150*/  FMUL.FTZ R5, R68, UR44 ;  /* 0x0000002c44057c20 */ /* 0x004fe40008410000 */
[----:B------:R2:W2:Y:S01]  /*8160*/  MUFU.EX2 R109, R12 ;  /* 0x0000000c006d7308 */ /* 0x0004a20000000800 */
[----:B----4-:R-:W-:Y:S02]  /*8170*/  FMNMX.FTZ R69, R7, R69, !PT ;  /* 0x0000004507457209 */ /* 0x010fe40007810000 */
[----:B------:R-:W-:Y:S02]  /*8180*/  LOP3.LUT R135, R10, 0xffff, RZ, 0xc0, !PT ;  /* 0x0000ffff0a877812 */ /* 0x000fe400078ec0ff */
[----:B------:R-:W-:-:S02]  /*8190*/  FSEL R5, R5, RZ, P0 ;  /* 0x000000ff05057208 */ /* 0x000fc40000000000 */
[----:B------:R-:W-:Y:S01]  /*81a0*/  SHF.R.U32.HI R138, RZ, 0x10, R10 ;  /* 0x00000010ff8a7819 */ /* 0x000fe2000001160a */
[----:B---3--:R-:W-:Y:S01]  /*81b0*/  FFMA.FTZ R2, R86, UR44, -R6 ;  /* 0x0000002c56027c23 */ /* 0x008fe20008010806 */
[----:B------:R-:W-:Y:S01]  /*81c0*/  SHF.R.U32.HI R121, RZ, 0x18, R10 ;  /* 0x00000018ff797819 */ /* 0x000fe2000001160a */
[----:B------:R-:W-:Y:S01]  /*81d0*/  IMAD.WIDE.U32 R10, R38, -0x2daee0ad, RZ ;  /* 0xd2511f53260a7825 */ /* 0x000fe200078e00ff */
[----:B------:R-:W-:Y:S01]  /*81e0*/  ISETP.LE.U32.AND P1, PT, R8, UR13, PT ;  /* 0x0000000d08007c0c */ /* 0x000fe2000bf23070 */
[----:B------:R3:W-:Y:S02]  /*81f0*/  MUFU.EX2 R113, R2 ;  /* 0x0000000200717308 */ /* 0x0007e40000000800 */
[----:B------:R-:W-:Y:S01]  /*8200*/  FFMA.FTZ R7, R66, UR44, -R5 ;  /* 0x0000002c42077c23 */ /* 0x000fe20008010805 */
[----:B------:R-:W-:Y:S01]  /*8210*/  FMUL.FTZ R8, R69, UR44 ;  /* 0x0000002c45087c20 */ /* 0x000fe20008410000 */
[----:B-1----:R-:W-:Y:S01]  /*8220*/  FMNMX.FTZ R71, R71, R15, !PT ;  /* 0x0000000f47477209 */ /* 0x002fe20007810000 */
[----:B--2---:R-:W-:Y:S01]  /*8230*/  IMAD.WIDE.U32 R12, R20, -0x326172a9, RZ ;  /* 0xcd9e8d57140c7825 */ /* 0x004fe200078e00ff */
[----:B------:R-:W-:-:S02]  /*8240*/  FSETP.NEU.FTZ.AND P0, PT, R69, -INF , PT ;  /* 0xff8000004500780b */ /* 0x000fc40003f1d000 */
[----:B------:R-:W-:Y:S01]  /*8250*/  ISETP.LE.U32.AND P5, PT, R14, UR13, PT ;  /* 0x0000000d0e007c0c */ /* 0x000fe2000bfa3070 */
[----:B------:R1:W-:Y:S01]  /*8260*/  MUFU.EX2 R249, R7 ;  /* 0x0000000700f97308 */ /* 0x0003e20000000800 */
[----:B------:R-:W-:Y:S02]  /*8270*/  LOP3.LUT R39, R9, UR26, R26, 0x96, !PT ;  /* 0x0000001a09277c12 */ /* 0x000fe4000f8e961a */
[----:B------:R-:W-:Y:S02]  /*8280*/  LOP3.LUT R14, R11, UR20, R50, 0x96, !PT ;  /* 0x000000140b0e7c12 */ /* 0x000fe4000f8e9632 */
[C---:B------:R-:W-:Y:S01]  /*8290*/  LOP3.LUT R26, R10.reuse, 0xffff, RZ, 0xc0, !PT ;  /* 0x0000ffff0a1a7812 */ /* 0x040fe200078ec0ff */
[----:B------:R-:W-:Y:S01]  /*82a0*/  FMUL.FTZ R11, R71, UR44 ;  /* 0x0000002c470b7c20 */ /* 0x000fe20008410000 */
[----:B------:R-:W-:Y:S02]  /*82b0*/  LOP3.LUT R30, R10, 0xff, RZ, 0xc0, !PT ;  /* 0x000000ff0a1e7812 */ /* 0x000fe400078ec0ff */
[----:B---3--:R-:W-:-:S02]  /*82c0*/  LOP3.LUT R2, R16, 0xffff, RZ, 0xc0, !PT ;  /* 0x0000ffff10027812 */ /* 0x008fc400078ec0ff */
[----:B------:R-:W-:Y:S02]  /*82d0*/  SHF.R.U32.HI R28, RZ, 0x10, R10 ;  /* 0x00000010ff1c7819 */ /* 0x000fe4000001160a */
[----:B------:R-:W-:Y:S02]  /*82e0*/  SHF.R.U32.HI R2, RZ, 0x8, R2 ;  /* 0x00000008ff027819 */ /* 0x000fe40000011602 */
[----:B------:R-:W-:Y:S02]  /*82f0*/  SHF.R.U32.HI R31, RZ, 0x18, R10 ;  /* 0x00000018ff1f7819 */ /* 0x000fe4000001160a */
[----:B-1----:R-:W-:Y:S01]  /*8300*/  FSEL R7, R8, RZ, P0 ;  /* 0x000000ff08077208 */ /* 0x002fe20000000000 */
[----:B------:R-:W-:Y:S01]  /*8310*/  FFMA.FTZ R8, R89, UR44, -R5 ;  /* 0x0000002c59087c23 */ /* 0x000fe20008010805 */
[----:B------:R-:W-:Y:S02]  /*8320*/  FSETP.NEU.FTZ.AND P0, PT, R71, -INF , PT ;  /* 0xff8000004700780b */ /* 0x000fe40003f1d000 */
[----:B------:R-:W-:Y:S01]  /*8330*/  LOP3.LUT R2, R2, 0xffff, RZ, 0xc0, !PT ;  /* 0x0000ffff02027812 */ /* 0x000fe200078ec0ff */
[----:B------:R1:W2:Y:S01]  /*8340*/  MUFU.EX2 R99, R8 ;  /* 0x0000000800637308 */ /* 0x0002a20000000800 */
[----:B------:R-:W-:-:S02]  /*8350*/  F2FP.BF16.F32.PACK_AB R10, R109, R112 ;  /* 0x000000706d0a723e */ /* 0x000fc400000010ff */
[----:B------:R-:W-:Y:S02]  /*8360*/  LOP3.LUT R21, R12, 0xffff, RZ, 0xc0, !PT ;  /* 0x0000ffff0c157812 */ /* 0x000fe400078ec0ff */
[C---:B------:R-:W-:Y:S02]  /*8370*/  PRMT R78, R10.reuse, 0x7610, R78 ;  /* 0x000076100a4e7816 */ /* 0x040fe4000000004e */
[----:B------:R-:W-:Y:S01]  /*8380*/  PRMT R77, R10, 0x7632, R77 ;  /* 0x000076320a4d7816 */ /* 0x000fe2000000004d */
[----:B------:R-:W-:Y:S01]  /*8390*/  FFMA.FTZ R10, R90, UR44, -R6 ;  /* 0x0000002c5a0a7c23 */ /* 0x000fe20008010806 */
[----:B------:R-:W-:Y:S01]  /*83a0*/  LOP3.LUT R25, R12, 0xff, RZ, 0xc0, !PT ;  /* 0x000000ff0c197812 */ /* 0x000fe200078ec0ff */
[----:B------:R-:W-:Y:S01]  /*83b0*/  @!P1 HFMA2.BF16_V2 R75, -RZ.H0_H0, RZ.H0_H0, -R78.H0_H0 ;  /* 0x200000ffff4b9231 */ /* 0x000fe2000034094e */
[--C-:B------:R-:W-:Y:S01]  /*83c0*/  SHF.R.U32.HI R22, RZ, 0x10, R12.reuse ;  /* 0x00000010ff167819 */ /* 0x100fe2000001160c */
[----:B------:R3:W-:Y:S01]  /*83d0*/  MUFU.EX2 R117, R10 ;  /* 0x0000000a00757308 */ /* 0x0007e20000000800 */
[----:B------:R-:W-:-:S02]  /*83e0*/  SHF.R.U32.HI R23, RZ, 0x18, R12 ;  /* 0x00000018ff177819 */ /* 0x000fc4000001160c */
[----:B------:R-:W-:Y:S02]  /*83f0*/  SHF.R.U32.HI R12, RZ, 0x10, R16 ;  /* 0x00000010ff0c7819 */ /* 0x000fe40000011610 */
[----:B-1----:R-:W-:Y:S02]  /*8400*/  FSEL R8, R11, RZ, P0 ;  /* 0x000000ff0b087208 */ /* 0x002fe40000000000 */
[----:B------:R-:W-:Y:S01]  /*8410*/  ISETP.LE.U32.AND P0, PT, R2, UR13, PT ;  /* 0x0000000d02007c0c */ /* 0x000fe2000bf03070 */
[----:B------:R-:W-:Y:S01]  /*8420*/  FFMA.FTZ R2, R87, UR44, -R6 ;  /* 0x0000002c57027c23 */ /* 0x000fe20008010806 */
[----:B------:R-:W-:Y:S02]  /*8430*/  PRMT R52, R78, 0x5410, R77 ;  /* 0x000054104e347816 */ /* 0x000fe4000000004d */
[----:B------:R-:W-:Y:S01]  /*8440*/  @!P1 PRMT R78, R75, 0x5410, RZ ;  /* 0x000054104b4e9816 */ /* 0x000fe200000000ff */
[----:B------:R1:W-:Y:S01]  /*8450*/  MUFU.EX2 R115, R2 ;  /* 0x0000000200737308 */ /* 0x0003e20000000800 */
[----:B------:R-:W-:-:S02]  /*8460*/  LOP3.LUT R12, R12, 0xff, RZ, 0xc0, !PT ;  /* 0x000000ff0c0c7812 */ /* 0x000fc400078ec0ff */
[----:B--2---:R-:W-:Y:S01]  /*8470*/  F2FP.BF16.F32.PACK_AB R15, R99, R249 ;  /* 0x000000f9630f723e */ /* 0x004fe200000010ff */
[----:B---3--:R-:W-:Y:S01]  /*8480*/  IMAD.WIDE.U32 R10, R18, -0x2daee0ad, RZ ;  /* 0xd2511f53120a7825 */ /* 0x008fe200078e00ff */
[----:B------:R-:W-:-:S03]  /*8490*/  LOP3.LUT R9, R13, UR26, R36, 0x96, !PT ;  /* 0x0000001a0d097c12 */ /* 0x000fc6000f8e9624 */
[----:B------:R-:W-:Y:S01]  /*84a0*/  FFMA.FTZ R13, R91, UR44, -R6 ;  /* 0x0000002c5b0d7c23 */ /* 0x000fe20008010806 */
[----:B------:R-:W-:Y:S01]  /*84b0*/  @!P0 HFMA2.BF16_V2 R82, -RZ.H0_H0, RZ.H0_H0, -R77.H0_H0 ;  /* 0x200000ffff528231 */ /* 0x000fe2000034094d */
[----:B------:R-:W-:Y:S02]  /*84c0*/  PRMT R228, R15, 0x7632, R228 ;  /* 0x000076320fe47816 */ /* 0x000fe400000000e4 */
[C---:B------:R-:W-:Y:S01]  /*84d0*/  LOP3.LUT R18, R10.reuse, 0xffff, RZ, 0xc0, !PT ;  /* 0x0000ffff0a127812 */ /* 0x040fe200078ec0ff */
[----:B------:R2:W-:Y:S01]  /*84e0*/  MUFU.EX2 R85, R13 ;  /* 0x0000000d00557308 */ /* 0x0005e20000000800 */
[----:B------:R-:W-:Y:S02]  /*84f0*/  LOP3.LUT R19, R10, 0xff, RZ, 0xc0, !PT ;  /* 0x000000ff0a137812 */ /* 0x000fe400078ec0ff */
[----:B------:R-:W-:Y:S02]  /*8500*/  SHF.R.U32.HI R20, RZ, 0x10, R10 ;  /* 0x00000010ff147819 */ /* 0x000fe4000001160a */
[----:B-1----:R-:W-:-:S02]  /*8510*/  SHF.R.U32.HI R2, RZ, 0x18, R16 ;  /* 0x00000018ff027819 */ /* 0x002fc40000011610 */
[----:B------:R-:W-:Y:S02]  /*8520*/  SHF.R.U32.HI R24, RZ, 0x18, R10 ;  /* 0x00000018ff187819 */ /* 0x000fe4000001160a */
[----:B------:R-:W-:Y:S02]  /*8530*/  ISETP.LE.U32.AND P1, PT, R2, UR13, PT ;  /* 0x0000000d02007c0c */ /* 0x000fe4000bf23070 */
[----:B------:R-:W-:Y:S02]  /*8540*/  LOP3.LUT R10, R45, 0xff, RZ, 0xc0, !PT ;  /* 0x000000ff2d0a7812 */ /* 0x000fe400078ec0ff */
[----:B------:R-:W-:Y:S01]  /*8550*/  LOP3.LUT R2, R11, UR20, R42, 0x96, !PT ;  /* 0x000000140b027c12 */ /* 0x000fe2000f8e962a */
[--C-:B------:R-:W-:Y:S01]  /*8560*/  FFMA.FTZ R11, R81, UR44, -R5.reuse ;  /* 0x0000002c510b7c23 */ /* 0x100fe20008010805 */
[----:B------:R-:W-:Y:S02]  /*8570*/  @!P0 PRMT R77, R82, 0x5410, RZ ;  /* 0x00005410524d8816 */ /* 0x000fe400000000ff */
[----:B------:R-:W-:Y:S01]  /*8580*/  ISETP.LE.U32.AND P0, PT, R12, UR13, PT ;  /* 0x0000000d0c007c0c */ /* 0x000fe2000bf03070 */
[----:B------:R1:W-:Y:S01]  /*8590*/  MUFU.EX2 R102, R11 ;  /* 0x0000000b00667308 */ /* 0x0003e20000000800 */
[----:B------:R-:W-:Y:S01]  /*85a0*/  ISETP.LE.U32.AND P2, PT, R10, UR13, PT ;  /* 0x0000000d0a007c0c */ /* 0x000fe2000bf43070 */
[----:B------:R-:W-:Y:S01]  /*85b0*/  FFMA.FTZ R10, R62, UR44, -R5 ;  /* 0x0000002c3e0a7c23 */ /* 0x000fe20008010805 */
[----:B------:R-:W-:Y:S01]  /*85c0*/  SHF.R.U32.HI R12, RZ, 0x8, R27 ;  /* 0x00000008ff0c7819 */ /* 0x000fe2000001161b */
[----:B------:R-:W-:Y:S01]  /*85d0*/  @!P1 HFMA2.BF16_V2 R83, -RZ.H0_H0, RZ.H0_H0, -R228.H0_H0 ;  /* 0x200000ffff539231 */ /* 0x000fe200003409e4 */
[----:B------:R-:W-:Y:S01]  /*85e0*/  PRMT R227, R15, 0x7610, R227 ;  /* 0x000076100fe37816 */ /* 0x000fe200000000e3 */
[--C-:B--2---:R-:W-:Y:S01]  /*85f0*/  FFMA.FTZ R13, R67, UR44, -R5.reuse ;  /* 0x0000002c430d7c23 */ /* 0x104fe20008010805 */
[----:B------:R-:W-:Y:S01]  /*8600*/  PRMT R33, R32, 0x5410, R12 ;  /* 0x0000541020217816 */ /* 0x000fe2000000000c */
[----:B------:R2:W-:Y:S01]  /*8610*/  MUFU.EX2 R173, R10 ;  /* 0x0000000a00ad7308 */ /* 0x0005e20000000800 */
[----:B------:R-:W-:Y:S01]  /*8620*/  SHF.R.U32.HI R12, RZ, 0x8, R46 ;  /* 0x00000008ff0c7819 */ /* 0x000fe2000001162e */
[----:B------:R-:W-:Y:S01]  /*8630*/  FFMA.FTZ R15, R58, UR44, -R5 ;  /* 0x0000002c3a0f7c23 */ /* 0x000fe20008010805 */
[----:B------:R-:W-:Y:S01]  /*8640*/  PRMT R53, R227, 0x5410, R228 ;  /* 0x00005410e3357816 */ /* 0x000fe200000000e4 */
[----:B------:R-:W-:Y:S01]  /*8650*/  @!P0 HFMA2.BF16_V2 R143, -RZ.H0_H0, RZ.H0_H0, -R227.H0_H0 ;  /* 0x200000ffff8f8231 */ /* 0x000fe200003409e3 */
[----:B------:R-:W-:-:S02]  /*8660*/  @!P1 PRMT R228, R83, 0x5410, RZ ;  /* 0x0000541053e49816 */ /* 0x000fc400000000ff */
[----:B------:R-:W-:Y:S01]  /*8670*/  LOP3.LUT R16, R17, 0xff, RZ, 0xc0, !PT ;  /* 0x000000ff11107812 */ /* 0x000fe200078ec0ff */
[----:B------:R3:W4:Y:S01]  /*8680*/  MUFU.EX2 R98, R13 ;  /* 0x0000000d00627308 */ /* 0x0007220000000800 */
[----:B-1----:R-:W-:Y:S02]  /*8690*/  F2FP.BF16.F32.PACK_AB R11, R114, R110 ;  /* 0x0000006e720b723e */ /* 0x002fe400000010ff */
[----:B------:R-:W-:Y:S02]  /*86a0*/  @!P0 PRMT R227, R143, 0x5410, RZ ;  /* 0x000054108fe38816 */ /* 0x000fe400000000ff */
[C---:B------:R-:W-:Y:S02]  /*86b0*/  PRMT R230, R11.reuse, 0x7610, R230 ;  /* 0x000076100be67816 */ /* 0x040fe400000000e6 */
[----:B------:R-:W-:Y:S01]  /*86c0*/  PRMT R229, R11, 0x7632, R229 ;  /* 0x000076320be57816 */ /* 0x000fe200000000e5 */
[----:B------:R1:W-:Y:S01]  /*86d0*/  MUFU.EX2 R171, R15 ;  /* 0x0000000f00ab7308 */ /* 0x0003e20000000800 */
[----:B--2---:R-:W-:Y:S01]  /*86e0*/  FFMA.FTZ R10, R72, UR44, -R5 ;  /* 0x0000002c480a7c23 */ /* 0x004fe20008010805 */
[----:B------:R-:W-:Y:S01]  /*86f0*/  LOP3.LUT R11, R12, 0xffff, RZ, 0xc0, !PT ;  /* 0x0000ffff0c0b7812 */ /* 0x000fe200078ec0ff */
[----:B------:R-:W-:Y:S01]  /*8700*/  @!P4 HFMA2.BF16_V2 R144, -RZ.H0_H0, RZ.H0_H0, -R230.H0_H0 ;  /* 0x200000ffff90c231 */ /* 0x000fe200003409e6 */
[----:B------:R-:W-:-:S02]  /*8710*/  PRMT R54, R230, 0x5410, R229 ;  /* 0x00005410e6367816 */ /* 0x000fc400000000e5 */
[----:B------:R-:W-:Y:S02]  /*8720*/  ISETP.LE.U32.AND P1, PT, R11, UR13, PT ;  /* 0x0000000d0b007c0c */ /* 0x000fe4000bf23070 */
[----:B------:R2:W2:Y:S01]  /*8730*/  MUFU.EX2 R106, R10 ;  /* 0x0000000a006a7308 */ /* 0x0004a20000000800 */
[----:B------:R-:W-:Y:S02]  /*8740*/  LOP3.LUT R11, R17, 0xffff, RZ, 0xc0, !PT ;  /* 0x0000ffff110b7812 */ /* 0x000fe400078ec0ff */
[----:B---3--:R-:W-:Y:S01]  /*8750*/  LOP3.LUT R13, R43, 0xff, RZ, 0xc0, !PT ;  /* 0x000000ff2b0d7812 */ /* 0x008fe200078ec0ff */
[----:B------:R-:W-:Y:S01]  /*8760*/  IMAD.MOV.U32 R43, RZ, RZ, R249 ;  /* 0x000000ffff2b7224 */ /* 0x000fe200078e00f9 */
[----:B------:R-:W-:Y:S02]  /*8770*/  SHF.R.U32.HI R12, RZ, 0x8, R11 ;  /* 0x00000008ff0c7819 */ /* 0x000fe4000001160b */
[----:B------:R-:W-:Y:S02]  /*8780*/  PRMT R32, R13, 0x5410, R41 ;  /* 0x000054100d207816 */ /* 0x000fe40000000029 */
[----:B-1----:R-:W-:Y:S01]  /*8790*/  LOP3.LUT R15, R28, 0xff, RZ, 0xc0, !PT ;  /* 0x000000ff1c0f7812 */ /* 0x002fe200078ec0ff */
[----:B----4-:R-:W-:Y:S01]  /*87a0*/  IMAD.MOV.U32 R28, RZ, RZ, R98 ;  /* 0x000000ffff1c7224 */ /* 0x010fe200078e0062 */
[----:B------:R-:W-:Y:S01]  /*87b0*/  PRMT R27, R16, 0x5410, R12 ;  /* 0x00005410101b7816 */ /* 0x000fe2000000000c */
[----:B------:R-:W-:Y:S01]  /*87c0*/  FFMA.FTZ R12, R80, UR44, -R7 ;  /* 0x0000002c500c7c23 */ /* 0x000fe20008010807 */
[----:B------:R-:W-:Y:S01]  /*87d0*/  LOP3.LUT R13, R29, 0xff, RZ, 0xc0, !PT ;  /* 0x000000ff1d0d7812 */ /* 0x000fe200078ec0ff */
[----:B------:R-:W1:Y:S01]  /*87e0*/  LDSM.16.MT88.4 R80, [R165+0x6000] ;  /* 0x00600000a550783b */ /* 0x000e620000004200 */
[----:B------:R-:W-:Y:S01]  /*87f0*/  PRMT R31, R15, 0x5410, R31 ;  /* 0x000054100f1f7816 */ /* 0x000fe2000000001f */
[----:B------:R3:W-:Y:S01]  /*8800*/  MUFU.EX2 R67, R12 ;  /* 0x0000000c00437308 */ /* 0x0007e20000000800 */
[----:B--2---:R-:W-:Y:S01]  /*8810*/  FFMA.FTZ R10, R59, UR44, -R5 ;  /* 0x0000002c3b0a7c23 */ /* 0x004fe20008010805 */
[----:B------:R-:W-:Y:S01]  /*8820*/  SHF.R.U32.HI R15, RZ, 0x10, R14 ;  /* 0x00000010ff0f7819 */ /* 0x000fe2000001160e */
[----:B------:R-:W-:Y:S01]  /*8830*/  @!P1 HFMA2.BF16_V2 R154, -RZ.H0_H0, RZ.H0_H0, -R229.H0_H0 ;  /* 0x200000ffff9a9231 */ /* 0x000fe200003409e5 */
[----:B------:R-:W-:Y:S01]  /*8840*/  ISETP.LE.U32.AND P0, PT, R13, UR13, PT ;  /* 0x0000000d0d007c0c */ /* 0x000fe2000bf03070 */
[----:B------:R-:W-:Y:S01]  /*8850*/  FFMA.FTZ R13, R96, UR44, -R7 ;  /* 0x0000002c600d7c23 */ /* 0x000fe20008010807 */
[----:B------:R-:W-:-:S02]  /*8860*/  LOP3.LUT R16, R20, 0xff, RZ, 0xc0, !PT ;  /* 0x000000ff14107812 */ /* 0x000fc400078ec0ff */
[----:B------:R2:W-:Y:S01]  /*8870*/  MUFU.EX2 R66, R10 ;  /* 0x0000000a00427308 */ /* 0x0005e20000000800 */
[----:B------:R-:W-:Y:S02]  /*8880*/  @!P1 PRMT R229, R154, 0x5410, RZ ;  /* 0x000054109ae59816 */ /* 0x000fe400000000ff */
[----:B------:R-:W-:Y:S02]  /*8890*/  PRMT R16, R16, 0x5410, R24 ;  /* 0x0000541010107816 */ /* 0x000fe40000000018 */
[----:B------:R-:W-:Y:S02]  /*88a0*/  @!P4 PRMT R230, R144, 0x5410, RZ ;  /* 0x0000541090e6c816 */ /* 0x000fe400000000ff */
[----:B------:R-:W-:Y:S01]  /*88b0*/  ISETP.LE.U32.AND P3, PT, R64, UR13, PT ;  /* 0x0000000d40007c0c */ /* 0x000fe2000bf63070 */
[----:B------:R4:W1:Y:S01]  /*88c0*/  MUFU.EX2 R98, R13 ;  /* 0x0000000d00627308 */ /* 0x0008620000000800 */
[----:B---3--:R-:W-:-:S04]  /*88d0*/  SHF.R.U32.HI R12, RZ, 0x8, R21 ;  /* 0x00000008ff0c7819 */ /* 0x008fc80000011615 */
[----:B------:R-:W-:Y:S02]  /*88e0*/  PRMT R25, R25, 0x5410, R12 ;  /* 0x0000541019197816 */ /* 0x000fe4000000000c */
[--C-:B--2---:R-:W-:Y:S02]  /*88f0*/  SHF.R.U32.HI R10, RZ, 0x10, R17.reuse ;  /* 0x00000010ff0a7819 */ /* 0x104fe40000011611 */
[----:B------:R-:W-:Y:S02]  /*8900*/  SHF.R.U32.HI R17, RZ, 0x18, R17 ;  /* 0x00000018ff117819 */ /* 0x000fe40000011611 */
[----:B------:R-:W-:Y:S02]  /*8910*/  LOP3.LUT R11, R10, 0xff, RZ, 0xc0, !PT ;  /* 0x000000ff0a0b7812 */ /* 0x000fe400078ec0ff */
[----:B------:R-:W-:Y:S02]  /*8920*/  SHF.R.U32.HI R10, RZ, 0x8, R26 ;  /* 0x00000008ff0a7819 */ /* 0x000fe4000001161a */
[----:B------:R-:W-:Y:S01]  /*8930*/  PRMT R26, R11, 0x5410, R17 ;  /* 0x000054100b1a7816 */ /* 0x000fe20000000011 */
[----:B----4-:R-:W-:Y:S01]  /*8940*/  FFMA.FTZ R13, R61, UR44, -R7 ;  /* 0x0000002c3d0d7c23 */ /* 0x010fe20008010807 */
[----:B------:R-:W-:-:S02]  /*8950*/  PRMT R30, R30, 0x5410, R10 ;  /* 0x000054101e1e7816 */ /* 0x000fc4000000000a */
[----:B------:R-:W-:Y:S01]  /*8960*/  SHF.R.U32.HI R10, RZ, 0x8, R18 ;  /* 0x00000008ff0a7819 */ /* 0x000fe20000011612 */
[----:B------:R-:W-:Y:S01]  /*8970*/  MUFU.EX2 R170, R13 ;  /* 0x0000000d00aa7308 */ /* 0x000fe20000000800 */
[----:B------:R-:W-:Y:S02]  /*8980*/  LOP3.LUT R11, R22, 0xff, RZ, 0xc0, !PT ;  /* 0x000000ff160b7812 */ /* 0x000fe400078ec0ff */
[----:B------:R-:W-:Y:S01]  /*8990*/  PRMT R19, R19, 0x5410, R10 ;  /* 0x0000541013137816 */ /* 0x000fe2000000000a */
[----:B------:R-:W-:Y:S01]  /*89a0*/  FFMA.FTZ R10, R63, UR44, -R7 ;  /* 0x0000002c3f0a7c23 */ /* 0x000fe20008010807 */
[----:B------:R-:W-:Y:S02]  /*89b0*/  PRMT R23, R11, 0x5410, R23 ;  /* 0x000054100b177816 */ /* 0x000fe40000000017 */
[C---:B------:R-:W-:Y:S01]  /*89c0*/  LOP3.LUT R11, R14.reuse, 0xffff, RZ, 0xc0, !PT ;  /* 0x0000ffff0e0b7812 */ /* 0x040fe200078ec0ff */
[----:B------:R2:W-:Y:S01]  /*89d0*/  MUFU.EX2 R86, R10 ;  /* 0x0000000a00567308 */ /* 0x0005e20000000800 */
[----:B------:R-:W-:-:S02]  /*89e0*/  LOP3.LUT R18, R14, 0xff, RZ, 0xc0, !PT ;  /* 0x000000ff0e127812 */ /* 0x000fc400078ec0ff */
[----:B------:R-:W-:Y:S02]  /*89f0*/  SHF.R.U32.HI R17, RZ, 0x18, R14 ;  /* 0x00000018ff117819 */ /* 0x000fe4000001160e */
[----:B------:R-:W-:Y:S02]  /*8a00*/  LOP3.LUT R14, R9, 0xff, RZ, 0xc0, !PT ;  /* 0x000000ff090e7812 */ /* 0x000fe400078ec0ff */
[----:B------:R-:W-:Y:S02]  /*8a10*/  SHF.R.U32.HI R12, RZ, 0x8, R11 ;  /* 0x00000008ff0c7819 */ /* 0x000fe4000001160b */
[----:B------:R-:W-:Y:S02]  /*8a20*/  LOP3.LUT R11, R15, 0xff, RZ, 0xc0, !PT ;  /* 0x000000ff0f0b7812 */ /* 0x000fe400078ec0ff */
[----:B------:R-:W-:Y:S02]  /*8a30*/  SHF.R.U32.HI R15, RZ, 0x18, R9 ;  /* 0x00000018ff0f7819 */ /* 0x000fe40000011609 */
[----:B------:R-:W-:-:S02]  /*8a40*/  PRMT R17, R11, 0x5410, R17 ;  /* 0x000054100b117816 */ /* 0x000fc40000000011 */
[----:B------:R-:W-:Y:S02]  /*8a50*/  SHF.R.U32.HI R11, RZ, 0x10, R9 ;  /* 0x00000010ff0b7819 */ /* 0x000fe40000011609 */
[----:B--2---:R-:W-:Y:S02]  /*8a60*/  LOP3.LUT R10, R9, 0xffff, RZ, 0xc0, !PT ;  /* 0x0000ffff090a7812 */ /* 0x004fe400078ec0ff */
[----:B------:R-:W-:Y:S01]  /*8a70*/  PRMT R18, R18, 0x5410, R12 ;  /* 0x0000541012127816 */ /* 0x000fe2000000000c */
[----:B------:R-:W-:Y:S01]  /*8a80*/  FFMA.FTZ R12, R104, UR44, -R8 ;  /* 0x0000002c680c7c23 */ /* 0x000fe20008010808 */
[----:B------:R-:W-:Y:S02]  /*8a90*/  SHF.R.U32.HI R10, RZ, 0x8, R10 ;  /* 0x00000008ff0a7819 */ /* 0x000fe4000001160a */
[----:B------:R-:W-:Y:S01]  /*8aa0*/  LOP3.LUT R9, R2, 0xffff, RZ, 0xc0, !PT ;  /* 0x0000ffff02097812 */ /* 0x000fe200078ec0ff */
[----:B------:R2:W-:Y:S01]  /*8ab0*/  MUFU.EX2 R96, R12 ;  /* 0x0000000c00607308 */ /* 0x0005e20000000800 */
[----:B------:R-:W-:Y:S01]  /*8ac0*/  PRMT R20, R14, 0x5410, R10 ;  /* 0x000054100e147816 */ /* 0x000fe2000000000a */
[----:B------:R-:W-:Y:S01]  /*8ad0*/  FFMA.FTZ R10, R97, UR44, -R8 ;  /* 0x0000002c610a7c23 */ /* 0x000fe20008010808 */
[----:B------:R-:W-:-:S02]  /*8ae0*/  LOP3.LUT R14, R2, 0xff, RZ, 0xc0, !PT ;  /* 0x000000ff020e7812 */ /* 0x000fc400078ec0ff */
[----:B------:R-:W-:Y:S02]  /*8af0*/  SHF.R.U32.HI R13, RZ, 0x18, R2 ;  /* 0x00000018ff0d7819 */ /* 0x000fe40000011602 */
[----:B------:R-:W-:Y:S01]  /*8b00*/  SHF.R.U32.HI R9, RZ, 0x8, R9 ;  /* 0x00000008ff097819 */ /* 0x000fe20000011609 */
[----:B------:R3:W-:Y:S01]  /*8b10*/  MUFU.EX2 R97, R10 ;  /* 0x0000000a00617308 */ /* 0x0007e20000000800 */
[----:B------:R-:W-:Y:S02]  /*8b20*/  LOP3.LUT R11, R11, 0xff, RZ, 0xc0, !PT ;  /* 0x000000ff0b0b7812 */ /* 0x000fe400078ec0ff */
[----:B------:R-:W-:Y:S01]  /*8b30*/  PRMT R14, R14, 0x5410, R9 ;  /* 0x000054100e0e7816 */ /* 0x000fe20000000009 */
[----:B------:R-:W-:Y:S01]  /*8b40*/  FFMA.FTZ R9, R92, UR44, -R8 ;  /* 0x0000002c5c097c23 */ /* 0x000fe20008010808 */
[----:B------:R-:W-:Y:S01]  /*8b50*/  PRMT R15, R11, 0x5410, R15 ;  /* 0x000054100b0f7816 */ /* 0x000fe2000000000f */
[----:B------:R-:W-:Y:S02]  /*8b60*/  IMAD.U32 R11, RZ, RZ, UR13 ;  /* 0x0000000dff0b7e24 */ /* 0x000fe4000f8e00ff */
[----:B------:R4:W-:Y:S01]  /*8b70*/  MUFU.EX2 R62, R9 ;  /* 0x00000009003e7308 */ /* 0x0009e20000000800 */
[----:B--2---:R-:W-:-:S07]  /*8b80*/  FFMA.FTZ R12, R95, UR44, -R7 ;  /* 0x0000002c5f0c7c23 */ /* 0x004fce0008010807 */
[----:B------:R2:W-:Y:S01]  /*8b90*/  MUFU.EX2 R172, R12 ;  /* 0x0000000c00ac7308 */ /* 0x0005e20000000800 */
[----:B---3--:R-:W-:-:S04]  /*8ba0*/  SHF.R.U32.HI R10, RZ, 0x10, R2 ;  /* 0x00000010ff0a7819 */ /* 0x008fc80000011602 */
[----:B------:R-:W-:Y:S02]  /*8bb0*/  LOP3.LUT R2, R10, 0xff, RZ, 0xc0, !PT ;  /* 0x000000ff0a027812 */ /* 0x000fe400078ec0ff */
[----:B------:R-:W-:Y:S02]  /*8bc0*/  F2FP.BF16.F32.PACK_AB R10, R115, R113 ;  /* 0x00000071730a723e */ /* 0x000fe400000010ff */
[----:B------:R-:W-:Y:S02]  /*8bd0*/  PRMT R13, R2, 0x5410, R13 ;  /* 0x00005410020d7816 */ /* 0x000fe4000000000d */
[----:B------:R-:W-:Y:S02]  /*8be0*/  F2FP.BF16.F32.PACK_AB R2, R102, R28 ;  /* 0x0000001c6602723e */ /* 0x000fe400000010ff */
[----:B----4-:R-:W-:Y:S02]  /*8bf0*/  F2FP.BF16.F32.PACK_AB R9, R106, R173 ;  /* 0x000000ad6a09723e */ /* 0x010fe400000010ff */
[----:B------:R-:W-:-:S02]  /*8c00*/  PRMT R224, R2, 0x7632, R224 ;  /* 0x0000763202e07816 */ /* 0x000fc400000000e0 */
[----:B------:R-:W-:Y:S01]  /*8c10*/  PRMT R223, R2, 0x7610, R223 ;  /* 0x0000761002df7816 */ /* 0x000fe200000000df */
[----:B------:R-:W-:Y:S01]  /*8c20*/  FFMA.FTZ R2, R74, UR44, -R8 ;  /* 0x0000002c4a027c23 */ /* 0x000fe20008010808 */
[----:B------:R-:W-:Y:S01]  /*8c30*/  PRMT R220, R9, 0x7632, R220 ;  /* 0x0000763209dc7816 */ /* 0x000fe200000000dc */
[----:B--2---:R-:W-:Y:S01]  /*8c40*/  FFMA.FTZ R12, R119, UR44, -R8 ;  /* 0x0000002c770c7c23 */ /* 0x004fe20008010808 */
[----:B------:R-:W-:Y:S01]  /*8c50*/  PRMT R219, R9, 0x7610, R219 ;  /* 0x0000761009db7816 */ /* 0x000fe200000000db */
[----:B------:R2:W3:Y:S01]  /*8c60*/  MUFU.EX2 R169, R2 ;  /* 0x0000000200a97308 */ /* 0x0004e20000000800 */
[----:B-1----:R-:W-:Y:S01]  /*8c70*/  F2FP.BF16.F32.PACK_AB R9, R98, R67 ;  /* 0x000000436209723e */ /* 0x002fe200000010ff */
[----:B------:R-:W1:Y:S01]  /*8c80*/  LDSM.16.MT88.4 R72, [R165+0x6800] ;  /* 0x00680000a548783b */ /* 0x000e620000004200 */
[C---:B------:R-:W-:Y:S01]  /*8c90*/  PRMT R222, R10.reuse, 0x7610, R222 ;  /* 0x000076100ade7816 */ /* 0x040fe200000000de */
[----:B------:R-:W-:Y:S01]  /*8ca0*/  @!P2 HFMA2.BF16_V2 R158, -RZ.H0_H0, RZ.H0_H0, -R223.H0_H0 ;  /* 0x200000ffff9ea231 */ /* 0x000fe200003409df */
[----:B------:R-:W-:Y:S01]  /*8cb0*/  PRMT R221, R10, 0x7632, R221 ;  /* 0x000076320add7816 */ /* 0x000fe200000000dd */
[----:B------:R-:W-:Y:S01]  /*8cc0*/  @!P5 HFMA2.BF16_V2 R157, -RZ.H0_H0, RZ.H0_H0, -R224.H0_H0 ;  /* 0x200000ffff9dd231 */ /* 0x000fe200003409e0 */
[C---:B------:R-:W-:Y:S01]  /*8cd0*/  PRMT R214, R9.reuse, 0x7610, R214 ;  /* 0x0000761009d67816 */ /* 0x040fe200000000d6 */
[----:B------:R4:W-:Y:S01]  /*8ce0*/  MUFU.EX2 R90, R12 ;  /* 0x0000000c005a7308 */ /* 0x0009e20000000800 */
[----:B------:R-:W-:Y:S01]  /*8cf0*/  PRMT R212, R9, 0x7632, R212 ;  /* 0x0000763209d47816 */ /* 0x000fe200000000d4 */
[----:B------:R-:W-:Y:S01]  /*8d00*/  @!P0 HFMA2.BF16_V2 R159, -RZ.H0_H0, RZ.H0_H0, -R222.H0_H0 ;  /* 0x200000ffff9f8231 */ /* 0x000fe200003409de */
[----:B------:R-:W-:-:S04]  /*8d10*/  F2FP.BF16.F32.PACK_AB R10, R171, R66 ;  /* 0x00000042ab0a723e */ /* 0x000fc800000010ff */
[----:B------:R-:W-:Y:S02]  /*8d20*/  PRMT R216, R10, 0x7632, R216 ;  /* 0x000076320ad87816 */ /* 0x000fe400000000d8 */
[----:B--2---:R-:W-:Y:S02]  /*8d30*/  F2FP.BF16.F32.PACK_AB R2, R85, R117 ;  /* 0x000000755502723e */ /* 0x004fe400000010ff */
[----:B---3--:R-:W-:Y:S02]  /*8d40*/  F2FP.BF16.F32.PACK_AB R9, R169, R62 ;  /* 0x0000003ea909723e */ /* 0x008fe400000010ff */
[C---:B------:R-:W-:Y:S02]  /*8d50*/  PRMT R218, R2.reuse, 0x7610, R218 ;  /* 0x0000761002da7816 */ /* 0x040fe400000000da */
[----:B------:R-:W-:Y:S02]  /*8d60*/  PRMT R217, R2, 0x7632, R217 ;  /* 0x0000763202d97816 */ /* 0x000fe400000000d9 */
[----:B------:R-:W-:Y:S01]  /*8d70*/  F2FP.BF16.F32.PACK_AB R2, R96, R97 ;  /* 0x000000616002723e */ /* 0x000fe200000010ff */
[----:B----4-:R-:W-:Y:S01]  /*8d80*/  FFMA.FTZ R12, R136, UR44, -R8 ;  /* 0x0000002c880c7c23 */ /* 0x010fe20008010808 */
[----:B------:R-:W-:Y:S01]  /*8d90*/  PRMT R215, R10, 0x7610, R215 ;  /* 0x000076100ad77816 */ /* 0x000fe200000000d7 */
[----:B------:R-:W-:Y:S01]  /*8da0*/  FFMA.FTZ R10, R108, UR44, -R7 ;  /* 0x0000002c6c0a7c23 */ /* 0x000fe20008010807 */
[C---:B------:R-:W-:Y:S01]  /*8db0*/  PRMT R213, R2.reuse, 0x7610, R213 ;  /* 0x0000761002d57816 */ /* 0x040fe200000000d5 */
[----:B------:R2:W-:Y:S01]  /*8dc0*/  MUFU.EX2 R87, R12 ;  /* 0x0000000c00577308 */ /* 0x0005e20000000800 */
[----:B------:R-:W-:Y:S01]  /*8dd0*/  PRMT R210, R2, 0x7632, R210 ;  /* 0x0000763202d27816 */ /* 0x000fe200000000d2 */
[----:B------:R-:W-:Y:S01]  /*8de0*/  @!P3 HFMA2.BF16_V2 R235, -RZ.H0_H0, RZ.H0_H0, -R218.H0_H0 ;  /* 0x200000ffffebb231 */ /* 0x000fe200003409da */
[----:B------:R-:W-:-:S02]  /*8df0*/  F2FP.BF16.F32.PACK_AB R2, R170, R86 ;  /* 0x00000056aa02723e */ /* 0x000fc400000010ff */
[----:B------:R-:W-:Y:S02]  /*8e00*/  PRMT R207, R9, 0x7610, R207 ;  /* 0x0000761009cf7816 */ /* 0x000fe400000000cf */
[C---:B------:R-:W-:Y:S01]  /*8e10*/  PRMT R209, R2.reuse, 0x7610, R209 ;  /* 0x0000761002d17816 */ /* 0x040fe200000000d1 */
[----:B------:R3:W-:Y:S01]  /*8e20*/  MUFU.EX2 R42, R10 ;  /* 0x0000000a002a7308 */ /* 0x0007e20000000800 */
[----:B------:R-:W-:Y:S02]  /*8e30*/  PRMT R208, R2, 0x7632, R208 ;  /* 0x0000763202d07816 */ /* 0x000fe400000000d0 */
[----:B------:R-:W-:Y:S01]  /*8e40*/  LEA R2, R11, UR13, 0x10 ;  /* 0x0000000d0b027c11 */ /* 0x000fe2000f8e80ff */
[----:B------:R-:W-:Y:S01]  /*8e50*/  FFMA.FTZ R11, R134, UR44, -R7 ;  /* 0x0000002c860b7c23 */ /* 0x000fe20008010807 */
[----:B------:R-:W-:-:S03]  /*8e60*/  PRMT R206, R9, 0x7632, R206 ;  /* 0x0000763209ce7816 */ /* 0x000fc600000000ce */
[----:B------:R-:W-:Y:S01]  /*8e70*/  HSET2.LE.AND R9, R26, R2, PT ;  /* 0x000000021a097233 */ /* 0x000fe20003803000 */
[----:B------:R4:W1:Y:S01]  /*8e80*/  MUFU.EX2 R41, R11 ;  /* 0x0000000b00297308 */ /* 0x0008620000000800 */
[----:B--2---:R-:W-:-:S03]  /*8e90*/  FFMA.FTZ R12, R107, UR44, -R7 ;  /* 0x0000002c6b0c7c23 */ /* 0x004fc60008010807 */
[----:B------:R-:W-:Y:S02]  /*8ea0*/  LOP3.LUT R53, R9, R53, RZ, 0xc0, !PT ;  /* 0x0000003509357212 */ /* 0x000fe400078ec0ff */
[--C-:B------:R-:W-:Y:S02]  /*8eb0*/  HSET2.LE.AND R9, R32, R2.reuse, PT ;  /* 0x0000000220097233 */ /* 0x100fe40003803000 */
[--C-:B---3--:R-:W-:Y:S01]  /*8ec0*/  HSET2.LE.AND R10, R27, R2.reuse, PT ;  /* 0x000000021b0a7233 */ /* 0x108fe20003803000 */
[----:B------:R-:W2:Y:S04]  /*8ed0*/  MUFU.EX2 R92, R12 ;  /* 0x0000000c005c7308 */ /* 0x000ea80000000800 */
[----:B------:R-:W-:Y:S02]  /*8ee0*/  LOP3.LUT R52, R10, R52, RZ, 0xc0, !PT ;  /* 0x000000340a347212 */ /* 0x000fe400078ec0ff */
[----:B------:R-:W-:-:S02]  /*8ef0*/  HSET2.LE.AND R10, R18, R2, PT ;  /* 0x00000002120a7233 */ /* 0x000fc40003803000 */
[----:B----4-:R-:W-:Y:S02]  /*8f00*/  HSET2.LE.AND R11, R33, R2, PT ;  /* 0x00000002210b7233 */ /* 0x010fe40003803000 */
[----:B-1----:R-:W-:-:S03]  /*8f10*/  F2FP.BF16.F32.PACK_AB R0, R41, R42 ;  /* 0x0000002a2900723e */ /* 0x002fc600000010ff */
[----:B------:R-:W-:Y:S02]  /*8f20*/  LOP3.LUT R54, R11, R54, RZ, 0xc0, !PT ;  /* 0x000000360b367212 */ /* 0x000fe400078ec0ff */
[----:B------:R-:W-:Y:S02]  /*8f30*/  PRMT R11, R223, 0x5410, R224 ;  /* 0x00005410df0b7816 */ /* 0x000fe400000000e0 */
[----:B------:R-:W-:Y:S02]  /*8f40*/  PRMT R193, R0, 0x7610, R193 ;  /* 0x0000761000c17816 */ /* 0x000fe400000000c1 */
        /* <DEDUP_REMOVED lines=20> */
[----:B------:R-:W-:Y:S02]  /*9090*/  PRMT R10, R209, 0x5410, R208 ;  /* 0x00005410d10a7816 */ /* 0x000fe400000000d0 */
[----:B------:R-:W-:Y:S01]  /*90a0*/  PRMT R191, R0, 0x7632, R191 ;  /* 0x0000763200bf7816 */ /* 0x000fe200000000bf */
[----:B------:R-:W-:Y:S01]  /*90b0*/  MUFU.EX2 R89, R11 ;  /* 0x0000000b00597308 */ /* 0x000fe20000000800 */
[----:B------:R-:W-:-:S02]  /*90c0*/  LOP3.LUT R46, R9, R10, RZ, 0xc0, !PT ;  /* 0x0000000a092e7212 */ /* 0x000fc400078ec0ff */
[----:B------:R-:W-:Y:S02]  /*90d0*/  HSET2.LE.AND R9, R16, R2, PT ;  /* 0x0000000210097233 */ /* 0x000fe40003803000 */
[----:B------:R-:W-:Y:S01]  /*90e0*/  PRMT R10, R207, 0x5410, R206 ;  /* 0x00005410cf0a7816 */ /* 0x000fe200000000ce */
[----:B------:R-:W-:Y:S01]  /*90f0*/  HMMA.16816.F32.BF16 R16, R52, R80, RZ ;  /* 0x000000503410723c */ /* 0x000fe200000418ff */
[----:B------:R-:W-:Y:S02]  /*9100*/  F2FP.BF16.F32.PACK_AB R0, R87, R90 ;  /* 0x0000005a5700723e */ /* 0x000fe400000010ff */
[----:B------:R-:W-:Y:S01]  /*9110*/  LOP3.LUT R47, R9, R10, RZ, 0xc0, !PT ;  /* 0x0000000a092f7212 */ /* 0x000fe200078ec0ff */
[----:B------:R-:W-:Y:S01]  /*9120*/  FFMA.FTZ R9, R125, UR44, -R8 ;  /* 0x0000002c7d097c23 */ /* 0x000fe20008010808 */
[----:B------:R-:W-:Y:S02]  /*9130*/  PRMT R10, R193, 0x5410, R191 ;  /* 0x00005410c10a7816 */ /* 0x000fe400000000bf */
[C---:B------:R-:W-:Y:S01]  /*9140*/  PRMT R197, R0.reuse, 0x7610, R197 ;  /* 0x0000761000c57816 */ /* 0x040fe200000000c5 */
[----:B------:R1:W3:Y:S01]  /*9150*/  MUFU.EX2 R91, R9 ;  /* 0x00000009005b7308 */ /* 0x0002e20000000800 */
[----:B------:R-:W-:-:S02]  /*9160*/  PRMT R196, R0, 0x7632, R196 ;  /* 0x0000763200c47816 */ /* 0x000fc400000000c4 */
[----:B------:R-:W-:Y:S02]  /*9170*/  HSET2.LE.AND R0, R15, R2, PT ;  /* 0x000000020f007233 */ /* 0x000fe40003803000 */
[----:B------:R-:W-:Y:S02]  /*9180*/  @!P0 PRMT R222, R159, 0x5410, RZ ;  /* 0x000054109fde8816 */ /* 0x000fe400000000ff */
[----:B------:R-:W-:Y:S02]  /*9190*/  @!P2 PRMT R223, R158, 0x5410, RZ ;  /* 0x000054109edfa816 */ /* 0x000fe400000000ff */
[----:B------:R-:W-:Y:S02]  /*91a0*/  @!P3 PRMT R218, R235, 0x5410, RZ ;  /* 0x00005410ebdab816 */ /* 0x000fe400000000ff */
[----:B------:R-:W-:-:S05]  /*91b0*/  @!P5 PRMT R224, R157, 0x5410, RZ ;  /* 0x000054109de0d816 */ /* 0x000fca00000000ff */
[----:B------:R-:W-:Y:S01]  /*91c0*/  HMMA.16816.F32.BF16 R16, R56, R72, R16 ;  /* 0x000000483810723c */ /* 0x000fe20000041810 */
[----:B-1----:R-:W-:-:S05]  /*91d0*/  HSET2.LE.AND R9, R20, R2, PT ;  /* 0x0000000214097233 */ /* 0x002fca0003803000 */
[----:B------:R-:W-:Y:S02]  /*91e0*/  LOP3.LUT R48, R9, R10, RZ, 0xc0, !PT ;  /* 0x0000000a09307212 */ /* 0x000fe400078ec0ff */
[----:B------:R-:W-:-:S04]  /*91f0*/  PRMT R9, R197, 0x5410, R196 ;  /* 0x00005410c5097816 */ /* 0x000fc800000000c4 */
[----:B------:R-:W-:Y:S02]  /*9200*/  LOP3.LUT R49, R0, R9, RZ, 0xc0, !PT ;  /* 0x0000000900317212 */ /* 0x000fe400078ec0ff */
[----:B--2---:R-:W-:Y:S02]  /*9210*/  F2FP.BF16.F32.PACK_AB R0, R92, R172 ;  /* 0x000000ac5c00723e */ /* 0x004fe400000010ff */
[----:B------:R-:W-:Y:S02]  /*9220*/  HSET2.LE.AND R9, R14, R2, PT ;  /* 0x000000020e097233 */ /* 0x000fe40003803000 */
[C---:B------:R-:W-:Y:S02]  /*9230*/  PRMT R201, R0.reuse, 0x7610, R201 ;  /* 0x0000761000c97816 */ /* 0x040fe400000000c9 */
[----:B------:R-:W-:Y:S02]  /*9240*/  PRMT R200, R0, 0x7632, R200 ;  /* 0x0000763200c87816 */ /* 0x000fe400000000c8 */
[----:B---3--:R-:W-:-:S02]  /*9250*/  F2FP.BF16.F32.PACK_AB R0, R91, R89 ;  /* 0x000000595b00723e */ /* 0x008fc400000010ff */
[----:B------:R-:W-:Y:S01]  /*9260*/  PRMT R10, R201, 0x5410, R200 ;  /* 0x00005410c90a7816 */ /* 0x000fe200000000c8 */
[----:B------:R-:W-:Y:S01]  /*9270*/  IMAD.MOV.U32 R20, RZ, RZ, R19 ;  /* 0x000000ffff147224 */ /* 0x000fe200078e0013 */
[C---:B------:R-:W-:Y:S01]  /*9280*/  PRMT R199, R0.reuse, 0x7610, R199 ;  /* 0x0000761000c77816 */ /* 0x040fe200000000c7 */
[----:B------:R-:W-:Y:S01]  /*9290*/  IMAD.MOV.U32 R26, RZ, RZ, R18 ;  /* 0x000000ffff1a7224 */ /* 0x000fe200078e0012 */
[----:B------:R-:W-:Y:S01]  /*92a0*/  PRMT R198, R0, 0x7632, R198 ;  /* 0x0000763200c67816 */ /* 0x000fe200000000c6 */
[----:B------:R-:W-:Y:S01]  /*92b0*/  IMAD.MOV.U32 R27, RZ, RZ, R17 ;  /* 0x000000ffff1b7224 */ /* 0x000fe200078e0011 */
[----:B------:R-:W-:Y:S01]  /*92c0*/  HSET2.LE.AND R0, R13, R2, PT ;  /* 0x000000020d007233 */ /* 0x000fe20003803000 */
[----:B------:R-:W-:Y:S01]  /*92d0*/  IMAD.MOV.U32 R136, RZ, RZ, R16 ;  /* 0x000000ffff887224 */ /* 0x000fe200078e0010 */
[----:B------:R-:W-:Y:S01]  /*92e0*/  HMMA.16816.F32.BF16 R12, R48, R80, RZ ;  /* 0x00000050300c723c */ /* 0x000fe200000418ff */
[----:B------:R-:W-:Y:S01]  /*92f0*/  LOP3.LUT R44, R9, R10, RZ, 0xc0, !PT ;  /* 0x0000000a092c7212 */ /* 0x000fe200078ec0ff */
[----:B------:R-:W-:Y:S01]  /*9300*/  IMAD.WIDE.U32 R10, R248, -0x2daee0ad, RZ ;  /* 0xd2511f53f80a7825 */ /* 0x000fe200078e00ff */
[----:B------:R-:W-:-:S04]  /*9310*/  PRMT R9, R199, 0x5410, R198 ;  /* 0x00005410c7097816 */ /* 0x000fc800000000c6 */
[----:B------:R-:W-:Y:S02]  /*9320*/  LOP3.LUT R45, R0, R9, RZ, 0xc0, !PT ;  /* 0x00000009002d7212 */ /* 0x000fe400078ec0ff */
[--C-:B------:R-:W-:Y:S02]  /*9330*/  SHF.R.U32.HI R0, RZ, 0x18, R29.reuse ;  /* 0x00000018ff007819 */ /* 0x100fe4000001161d */
[----:B------:R-:W-:Y:S02]  /*9340*/  LOP3.LUT R11, R11, UR42, R116, 0x96, !PT ;  /* 0x0000002a0b0b7c12 */ /* 0x000fe4000f8e9674 */
[----:B------:R-:W-:Y:S02]  /*9350*/  ISETP.LE.U32.AND P1, PT, R0, UR13, PT ;  /* 0x0000000d00007c0c */ /* 0x000fe4000bf23070 */
[----:B------:R-:W-:Y:S02]  /*9360*/  LOP3.LUT R0, R29, 0xffff, RZ, 0xc0, !PT ;  /* 0x0000ffff1d007812 */ /* 0x000fe400078ec0ff */
[----:B------:R-:W-:-:S02]  /*9370*/  SHF.R.U32.HI R9, RZ, 0x10, R29 ;  /* 0x00000010ff097819 */ /* 0x000fc4000001161d */
[----:B------:R-:W-:Y:S02]  /*9380*/  SHF.R.U32.HI R0, RZ, 0x8, R0 ;  /* 0x00000008ff007819 */ /* 0x000fe40000011600 */
[----:B------:R-:W-:Y:S02]  /*9390*/  LOP3.LUT R9, R9, 0xff, RZ, 0xc0, !PT ;  /* 0x000000ff09097812 */ /* 0x000fe400078ec0ff */
[----:B------:R-:W-:Y:S01]  /*93a0*/  LOP3.LUT R0, R0, 0xffff, RZ, 0xc0, !PT ;  /* 0x0000ffff00007812 */ /* 0x000fe200078ec0ff */
[----:B------:R-:W-:Y:S01]  /*93b0*/  HMMA.16816.F32.BF16 R12, R44, R72, R12 ;  /* 0x000000482c0c723c */ /* 0x000fe2000004180c */
[----:B------:R-:W-:Y:S01]  /*93c0*/  ISETP.LE.U32.AND P2, PT, R9, UR13, PT ;  /* 0x0000000d09007c0c */ /* 0x000fe2000bf43070 */
[----:B------:R-:W-:Y:S01]  /*93d0*/  @!P1 HFMA2.BF16_V2 R161, -RZ.H0_H0, RZ.H0_H0, -R220.H0_H0 ;  /* 0x200000ffffa19231 */ /* 0x000fe200003409dc */
[----:B------:R-:W-:-:S04]  /*93e0*/  ISETP.LE.U32.AND P0, PT, R0, UR13, PT ;  /* 0x0000000d00007c0c */ /* 0x000fc8000bf03070 */
[----:B------:R-:W-:Y:S02]  /*93f0*/  @!P1 PRMT R220, R161, 0x5410, RZ ;  /* 0x00005410a1dc9816 */ /* 0x000fe400000000ff */
[----:B------:R-:W-:-:S05]  /*9400*/  ISETP.LE.U32.AND P1, PT, R88, UR13, PT ;  /* 0x0000000d58007c0c */ /* 0x000fca000bf23070 */
[----:B------:R-:W-:Y:S02]  /*9410*/  @!P2 HFMA2.BF16_V2 R162, -RZ.H0_H0, RZ.H0_H0, -R219.H0_H0 ;  /* 0x200000ffffa2a231 */ /* 0x000fe400003409db */
[----:B------:R-:W-:-:S03]  /*9420*/  @!P0 HFMA2.BF16_V2 R160, -RZ.H0_H0, RZ.H0_H0, -R221.H0_H0 ;  /* 0x200000ffffa08231 */ /* 0x000fc600003409dd */
[----:B------:R-:W-:Y:S02]  /*9430*/  @!P2 PRMT R219, R162, 0x5410, RZ ;  /* 0x00005410a2dba816 */ /* 0x000fe400000000ff */
[----:B------:R-:W-:Y:S01]  /*9440*/  @!P0 PRMT R221, R160, 0x5410, RZ ;  /* 0x00005410a0dd8816 */ /* 0x000fe200000000ff */
[----:B------:R-:W-:Y:S02]  /*9450*/  @!P1 HFMA2.BF16_V2 R236, -RZ.H0_H0, RZ.H0_H0, -R216.H0_H0 ;  /* 0x200000ffffec9231 */ /* 0x000fe400003409d8 */
[----:B------:R-:W-:Y:S02]  /*9460*/  IMAD.MOV.U32 R80, RZ, RZ, R12 ;  /* 0x000000ffff507224 */ /* 0x000fe400078e000c */
[----:B------:R-:W-:Y:S01]  /*9470*/  IMAD.MOV.U32 R19, RZ, RZ, R13 ;  /* 0x000000ffff137224 */ /* 0x000fe200078e000d */
[----:B------:R-:W-:Y:S01]  /*9480*/  @!P1 PRMT R216, R236, 0x5410, RZ ;  /* 0x00005410ecd89816 */ /* 0x000fe200000000ff */
[----:B------:R-:W-:-:S04]  /*9490*/  IMAD.WIDE.U32 R12, R247, -0x2daee0ad, RZ ;  /* 0xd2511f53f70c7825 */ /* 0x000fc800078e00ff */
[----:B------:R-:W-:Y:S01]  /*94a0*/  IMAD.MOV.U32 R30, RZ, RZ, R15 ;  /* 0x000000ffff1e7224 */ /* 0x000fe200078e000f */
[----:B------:R-:W-:Y:S01]  /*94b0*/  LOP3.LUT R0, R13, UR40, R10, 0x96, !PT ;  /* 0x000000280d007c12 */ /* 0x000fe2000f8e960a */
[----:B------:R-:W-:Y:S02]  /*94c0*/  IMAD.MOV.U32 R18, RZ, RZ, R14 ;  /* 0x000000ffff127224 */ /* 0x000fe400078e000e */
[----:B------:R-:W-:-:S04]  /*94d0*/  IMAD.WIDE.U32 R10, R11, -0x326172a9, RZ ;  /* 0xcd9e8d570b0a7825 */ /* 0x000fc800078e00ff */
[----:B------:R-:W-:Y:S01]  /*94e0*/  IMAD.WIDE.U32 R14, R0, -0x326172a9, RZ ;  /* 0xcd9e8d57000e7825 */ /* 0x000fe200078e00ff */
[----:B------:R-:W-:-:S04]  /*94f0*/  LOP3.LUT R11, R11, UR41, R94, 0x96, !PT ;  /* 0x000000290b0b7c12 */ /* 0x000fc8000f8e965e */
[----:B------:R-:W-:Y:S01]  /*9500*/  LOP3.LUT R0, R15, UR39, R10, 0x96, !PT ;  /* 0x000000270f007c12 */ /* 0x000fe2000f8e960a */
[----:B------:R-:W-:-:S04]  /*9510*/  IMAD.WIDE.U32 R10, R11, -0x2daee0ad, RZ ;  /* 0xd2511f530b0a7825 */ /* 0x000fc800078e00ff */
[----:B------:R-:W-:Y:S01]  /*9520*/  IMAD.WIDE.U32 R16, R0, -0x2daee0ad, RZ ;  /* 0xd2511f5300107825 */ /* 0x000fe200078e00ff */
[----:B------:R-:W-:Y:S02]  /*9530*/  SHF.R.U32.HI R0, RZ, 0x8, R79 ;  /* 0x00000008ff007819 */ /* 0x000fe4000001164f */
[----:B------:R1:W2:Y:S01]  /*9540*/  LDL.LU.S16 R79, [R1+0x2c] ;  /* 0x00002c00014f7983 */ /* 0x0002a20000300600 */
[----:B------:R-:W-:Y:S02]  /*9550*/  LOP3.LUT R9, R11, UR38, R12, 0x96, !PT ;  /* 0x000000260b097c12 */ /* 0x000fe4000f8e960c */
[----:B------:R-:W-:Y:S01]  /*9560*/  LOP3.LUT R0, R0, 0xffff, RZ, 0xc0, !PT ;  /* 0x0000ffff00007812 */ /* 0x000fe200078ec0ff */
[----:B------:R1:W3:Y:S01]  /*9570*/  LDL.LU.S16 R64, [R1+0x50] ;  /* 0x0000500001407983 */ /* 0x0002e20000300600 */
[----:B------:R-:W-:Y:S01]  /*9580*/  LOP3.LUT R10, R17, UR32, R10, 0x96, !PT ;  /* 0x00000020110a7c12 */ /* 0x000fe2000f8e960a */
[----:B------:R-:W-:Y:S01]  /*9590*/  IMAD.WIDE.U32 R12, R9, -0x326172a9, RZ ;  /* 0xcd9e8d57090c7825 */ /* 0x000fe200078e00ff */
[----:B------:R-:W-:-:S03]  /*95a0*/  ISETP.LE.U32.AND P0, PT, R0, UR13, PT ;  /* 0x0000000d00007c0c */ /* 0x000fc6000bf03070 */
[----:B------:R-:W-:Y:S01]  /*95b0*/  FFMA.FTZ R9, R148, UR44, -R6 ;  /* 0x0000002c94097c23 */ /* 0x000fe20008010806 */
[----:B------:R-:W-:Y:S01]  /*95c0*/  LOP3.LUT R0, R141, 0xff, RZ, 0xc0, !PT ;  /* 0x000000ff8d007812 */ /* 0x000fe200078ec0ff */
[----:B------:R-:W-:Y:S01]  /*95d0*/  IMAD.WIDE.U32 R10, R10, -0x326172a9, RZ ;  /* 0xcd9e8d570a0a7825 */ /* 0x000fe200078e00ff */
[----:B------:R-:W-:Y:S01]  /*95e0*/  LOP3.LUT R15, R13, UR37, R14, 0x96, !PT ;  /* 0x000000250d0f7c12 */ /* 0x000fe2000f8e960e */
[----:B------:R-:W4:Y:S01]  /*95f0*/  MUFU.EX2 R21, R9 ;  /* 0x0000000900157308 */ /* 0x000f220000000800 */
[----:B------:R-:W-:Y:S02]  /*9600*/  ISETP.LE.U32.AND P4, PT, R0, UR13, PT ;  /* 0x0000000d00007c0c */ /* 0x000fe4000bf83070 */
[----:B------:R-:W-:Y:S02]  /*9610*/  LOP3.LUT R0, R93, 0xff, RZ, 0xc0, !PT ;  /* 0x000000ff5d007812 */ /* 0x000fe400078ec0ff */
[----:B------:R-:W-:Y:S02]  /*9620*/  LOP3.LUT R23, R11, UR26, R12, 0x96, !PT ;  /* 0x0000001a0b177c12 */ /* 0x000fe4000f8e960c */
[----:B------:R-:W-:Y:S01]  /*9630*/  ISETP.LE.U32.AND P2, PT, R0, UR13, PT ;  /* 0x0000000d00007c0c */ /* 0x000fe2000bf43070 */
[----:B------:R-:W-:Y:S01]  /*9640*/  @!P0 HFMA2.BF16_V2 R163, -RZ.H0_H0, RZ.H0_H0, -R217.H0_H0 ;  /* 0x200000ffffa38231 */ /* 0x000fe200003409d9 */
[----:B------:R-:W-:-:S02]  /*9650*/  LOP3.LUT R0, R37, 0xffff, RZ, 0xc0, !PT ;  /* 0x0000ffff25007812 */ /* 0x000fc400078ec0ff */
[----:B------:R-:W-:Y:S02]  /*9660*/  LOP3.LUT R32, R10, 0xffff, RZ, 0xc0, !PT ;  /* 0x0000ffff0a207812 */ /* 0x000fe400078ec0ff */
[----:B------:R-:W-:Y:S02]  /*9670*/  SHF.R.U32.HI R0, RZ, 0x8, R0 ;  /* 0x00000008ff007819 */ /* 0x000fe40000011600 */
[----:B------:R-:W-:Y:S02]  /*9680*/  @!P0 PRMT R217, R163, 0x5410, RZ ;  /* 0x00005410a3d98816 */ /* 0x000fe400000000ff */
[----:B------:R-:W-:Y:S02]  /*9690*/  LOP3.LUT R0, R0, 0xffff, RZ, 0xc0, !PT ;  /* 0x0000ffff00007812 */ /* 0x000fe400078ec0ff */
[----:B------:R-:W-:Y:S02]  /*96a0*/  LOP3.LUT R38, R10, 0xff, RZ, 0xc0, !PT ;  /* 0x000000ff0a267812 */ /* 0x000fe400078ec0ff */
[----:B------:R-:W-:Y:S01]  /*96b0*/  ISETP.LE.U32.AND P0, PT, R0, UR13, PT ;  /* 0x0000000d00007c0c */ /* 0x000fe2000bf03070 */
[----:B------:R-:W-:Y:S01]  /*96c0*/  FFMA.FTZ R0, R149, UR44, -R6 ;  /* 0x0000002c95007c23 */ /* 0x000fe20008010806 */
[----:B------:R-:W-:-:S02]  /*96d0*/  SHF.R.U32.HI R36, RZ, 0x10, R10 ;  /* 0x00000010ff247819 */ /* 0x000fc4000001160a */
[----:B------:R-:W-:Y:S01]  /*96e0*/  SHF.R.U32.HI R33, RZ, 0x18, R10 ;  /* 0x00000018ff217819 */ /* 0x000fe2000001160a */
[----:B------:R1:W4:Y:S01]  /*96f0*/  MUFU.EX2 R164, R0 ;  /* 0x0000000000a47308 */ /* 0x0003220000000800 */
[----:B------:R-:W-:Y:S01]  /*9700*/  IMAD.WIDE.U32 R10, R131, -0x2daee0ad, RZ ;  /* 0xd2511f53830a7825 */ /* 0x000fe200078e00ff */
[----:B-1----:R-:W-:-:S04]  /*9710*/  LOP3.LUT R0, R37, 0xff, RZ, 0xc0, !PT ;  /* 0x000000ff25007812 */ /* 0x002fc800078ec0ff */
[----:B------:R-:W-:Y:S02]  /*9720*/  ISETP.LE.U32.AND P1, PT, R0, UR13, PT ;  /* 0x0000000d00007c0c */ /* 0x000fe4000bf23070 */
[----:B------:R-:W-:Y:S01]  /*9730*/  LOP3.LUT R0, R11, UR20, R120, 0x96, !PT ;  /* 0x000000140b007c12 */ /* 0x000fe2000f8e9678 */
[----:B----4-:R-:W-:Y:S01]  /*9740*/  IMAD.MOV.U32 R120, RZ, RZ, R21 ;  /* 0x000000ffff787224 */ /* 0x010fe200078e0015 */
[----:B------:R-:W-:Y:S01]  /*9750*/  LOP3.LUT R14, R10, 0xffff, RZ, 0xc0, !PT ;  /* 0x0000ffff0a0e7812 */ /* 0x000fe200078ec0ff */
[----:B------:R1:W4:Y:S03]  /*9760*/  LDL.LU.S16 R21, [R1+0x54] ;  /* 0x0000540001157983 */ /* 0x0003260000300600 */
[----:B------:R-:W-:Y:S01]  /*9770*/  F2FP.BF16.F32.PACK_AB R9, R164, R120 ;  /* 0x00000078a409723e */ /* 0x000fe200000010ff */
[----:B------:R1:W4:Y:S03]  /*9780*/  LDL.LU.S16 R61, [R1+0x58] ;  /* 0x00005800013d7983 */ /* 0x0003260000300600 */
[----:B------:R-:W-:-:S02]  /*9790*/  PRMT R163, R9, 0x7610, R163 ;  /* 0x0000761009a37816 */ /* 0x000fc400000000a3 */
[----:B------:R-:W-:Y:S01]  /*97a0*/  PRMT R162, R9, 0x7632, R162 ;  /* 0x0000763209a27816 */ /* 0x000fe200000000a2 */
[----:B------:R-:W-:-:S04]  /*97b0*/  FFMA.FTZ R9, R111, UR44, -R5 ;  /* 0x0000002c6f097c23 */ /* 0x000fc80008010805 */
[----:B------:R1:W-:Y:S01]  /*97c0*/  MUFU.EX2 R119, R9 ;  /* 0x0000000900777308 */ /* 0x0003e20000000800 */
[----:B------:R-:W-:Y:S01]  /*97d0*/  @!P0 HFMA2.BF16_V2 R240, -RZ.H0_H0, RZ.H0_H0, -R162.H0_H0 ;  /* 0x200000fffff08231 */ /* 0x000fe200003409a2 */
[----:B------:R-:W-:-:S04]  /*97e0*/  PRMT R116, R163, 0x5410, R162 ;  /* 0x00005410a3747816 */ /* 0x000fc800000000a2 */
[----:B------:R-:W-:Y:S01]  /*97f0*/  @!P0 PRMT R162, R240, 0x5410, RZ ;  /* 0x00005410f0a28816 */ /* 0x000fe200000000ff */
[----:B-1----:R-:W-:-:S04]  /*9800*/  FFMA.FTZ R9, R105, UR44, -R5 ;  /* 0x0000002c69097c23 */ /* 0x002fc80008010805 */
[----:B------:R1:W1:Y:S01]  /*9810*/  MUFU.EX2 R251, R9 ;  /* 0x0000000900fb7308 */ /* 0x0002620000000800 */
[----:B------:R-:W-:Y:S01]  /*9820*/  @!P1 HFMA2.BF16_V2 R241, -RZ.H0_H0, RZ.H0_H0, -R163.H0_H0 ;  /* 0x200000fffff19231 */ /* 0x000fe200003409a3 */
[----:B------:R-:W-:Y:S02]  /*9830*/  LOP3.LUT R12, R10, 0xff, RZ, 0xc0, !PT ;  /* 0x000000ff0a0c7812 */ /* 0x000fe400078ec0ff */
[--C-:B------:R-:W-:Y:S02]  /*9840*/  SHF.R.U32.HI R13, RZ, 0x10, R10.reuse ;  /* 0x00000010ff0d7819 */ /* 0x100fe4000001160a */
[----:B------:R-:W-:Y:S02]  /*9850*/  SHF.R.U32.HI R11, RZ, 0x18, R10 ;  /* 0x00000018ff0b7819 */ /* 0x000fe4000001160a */
[----:B-1----:R-:W-:-:S04]  /*9860*/  SHF.R.U32.HI R9, RZ, 0x18, R37 ;  /* 0x00000018ff097819 */ /* 0x002fc80000011625 */
[----:B------:R-:W-:Y:S02]  /*9870*/  ISETP.LE.U32.AND P0, PT, R9, UR13, PT ;  /* 0x0000000d09007c0c */ /* 0x000fe4000bf03070 */
[----:B------:R-:W-:Y:S01]  /*9880*/  SHF.R.U32.HI R9, RZ, 0x10, R37 ;  /* 0x00000010ff097819 */ /* 0x000fe20000011625 */
[----:B------:R-:W-:-:S03]  /*9890*/  FFMA.FTZ R10, R150, UR44, -R6 ;  /* 0x0000002c960a7c23 */ /* 0x000fc60008010806 */
[----:B------:R-:W-:Y:S02]  /*98a0*/  LOP3.LUT R9, R9, 0xff, RZ, 0xc0, !PT ;  /* 0x000000ff09097812 */ /* 0x000fe400078ec0ff */
[----:B------:R-:W-:Y:S02]  /*98b0*/  @!P1 PRMT R163, R241, 0x5410, RZ ;  /* 0x00005410f1a39816 */ /* 0x000fe400000000ff */
[----:B------:R-:W-:Y:S01]  /*98c0*/  ISETP.LE.U32.AND P1, PT, R9, UR13, PT ;  /* 0x0000000d09007c0c */ /* 0x000fe2000bf23070 */
[----:B------:R1:W-:Y:S01]  /*98d0*/  MUFU.EX2 R250, R10 ;  /* 0x0000000a00fa7308 */ /* 0x0003e20000000800 */
[----:B------:R-:W-:-:S04]  /*98e0*/  F2FP.BF16.F32.PACK_AB R9, R251, R119 ;  /* 0x00000077fb09723e */ /* 0x000fc800000010ff */
[C---:B------:R-:W-:Y:S02]  /*98f0*/  PRMT R161, R9.reuse, 0x7632, R161 ;  /* 0x0000763209a17816 */ /* 0x040fe400000000a1 */
[----:B------:R-:W-:-:S03]  /*9900*/  PRMT R160, R9, 0x7610, R160 ;  /* 0x0000761009a07816 */ /* 0x000fc600000000a0 */
[----:B------:R-:W-:Y:S02]  /*9910*/  @!P0 HFMA2.BF16_V2 R242, -RZ.H0_H0, RZ.H0_H0, -R161.H0_H0 ;  /* 0x200000fffff28231 */ /* 0x000fe400003409a1 */
[----:B-1----:R-:W-:-:S04]  /*9920*/  FFMA.FTZ R10, R151, UR44, -R6 ;  /* 0x0000002c970a7c23 */ /* 0x002fc80008010806 */
[----:B------:R1:W1:Y:S01]  /*9930*/  MUFU.EX2 R252, R10 ;  /* 0x0000000a00fc7308 */ /* 0x0002620000000800 */
[----:B------:R-:W-:Y:S02]  /*9940*/  PRMT R111, R160, 0x5410, R161 ;  /* 0x00005410a06f7816 */ /* 0x000fe400000000a1 */
[----:B------:R-:W-:Y:S02]  /*9950*/  @!P0 PRMT R161, R242, 0x5410, RZ ;  /* 0x00005410f2a18816 */ /* 0x000fe400000000ff */
[----:B-1----:R-:W-:-:S04]  /*9960*/  SHF.R.U32.HI R10, RZ, 0x8, R155 ;  /* 0x00000008ff0a7819 */ /* 0x002fc8000001169b */
[----:B------:R-:W-:-:S04]  /*9970*/  LOP3.LUT R9, R10, 0xffff, RZ, 0xc0, !PT ;  /* 0x0000ffff0a097812 */ /* 0x000fc800078ec0ff */
[----:B------:R-:W-:Y:S01]  /*9980*/  ISETP.LE.U32.AND P0, PT, R9, UR13, PT ;  /* 0x0000000d09007c0c */ /* 0x000fe2000bf03070 */
[----:B------:R-:W-:-:S04]  /*9990*/  FFMA.FTZ R9, R101, UR44, -R5 ;  /* 0x0000002c65097c23 */ /* 0x000fc80008010805 */
[----:B------:R1:W-:Y:S01]  /*99a0*/  MUFU.EX2 R81, R9 ;  /* 0x0000000900517308 */ /* 0x0003e20000000800 */
[----:B------:R-:W-:Y:S01]  /*99b0*/  F2FP.BF16.F32.PACK_AB R10, R252, R250 ;  /* 0x000000fafc0a723e */ /* 0x000fe200000010ff */
[----:B-1----:R-:W-:-:S06]  /*99c0*/  FFMA.FTZ R9, R133, UR44, -R5 ;  /* 0x0000002c85097c23 */ /* 0x002fcc0008010805 */
[----:B------:R-:W1:Y:S01]  /*99d0*/  MUFU.EX2 R248, R9 ;  /* 0x0000000900f87308 */ /* 0x000e620000000800 */
[C---:B------:R-:W-:Y:S02]  /*99e0*/  PRMT R159, R10.reuse, 0x7610, R159 ;  /* 0x000076100a9f7816 */ /* 0x040fe4000000009f */
[----:B------:R-:W-:Y:S01]  /*99f0*/  PRMT R158, R10, 0x7632, R158 ;  /* 0x000076320a9e7816 */ /* 0x000fe2000000009e */
[----:B------:R-:W-:-:S04]  /*9a00*/  FFMA.FTZ R10, R153, UR44, -R6 ;  /* 0x0000002c990a7c23 */ /* 0x000fc80008010806 */
[----:B------:R1:W-:Y:S01]  /*9a10*/  MUFU.EX2 R247, R10 ;  /* 0x0000000a00f77308 */ /* 0x0003e20000000800 */
[----:B------:R-:W-:Y:S02]  /*9a20*/  ISETP.LE.U32.AND P3, PT, R156, UR13, PT ;  /* 0x0000000d9c007c0c */ /* 0x000fe4000bf63070 */
[----:B-1----:R-:W-:-:S04]  /*9a30*/  F2FP.BF16.F32.PACK_AB R10, R248, R81 ;  /* 0x00000051f80a723e */ /* 0x002fc800000010ff */
[C---:B------:R-:W-:Y:S02]  /*9a40*/  PRMT R156, R10.reuse, 0x7610, R156 ;  /* 0x000076100a9c7816 */ /* 0x040fe4000000009c */
[----:B------:R-:W-:-:S04]  /*9a50*/  PRMT R157, R10, 0x7632, R157 ;  /* 0x000076320a9d7816 */ /* 0x000fc8000000009d */
[----:B------:R-:W-:Y:S01]  /*9a60*/  PRMT R101, R156, 0x5410, R157 ;  /* 0x000054109c657816 */ /* 0x000fe2000000009d */
[----:B--2---:R-:W-:-:S05]  /*9a70*/  @!P4 HFMA2.BF16_V2 R79, -RZ.H0_H0, RZ.H0_H0, -R156.H0_H0 ;  /* 0x200000ffff4fc231 */ /* 0x004fca000034099c */
[----:B------:R-:W-:-:S04]  /*9a80*/  PRMT R24, R79, 0x7610, R24 ;  /* 0x000076104f187816 */ /* 0x000fc80000000018 */
[----:B------:R-:W-:Y:S02]  /*9a90*/  @!P4 PRMT R156, R24, 0x5410, RZ ;  /* 0x00005410189cc816 */ /* 0x000fe400000000ff */
[----:B------:R1:W2:Y:S01]  /*9aa0*/  LDL.LU.S16 R24, [R1+0x5c] ;  /* 0x00005c0001187983 */ /* 0x0002a20000300600 */
[----:B------:R-:W-:-:S04]  /*9ab0*/  LOP3.LUT R9, R13, 0xff, RZ, 0xc0, !PT ;  /* 0x000000ff0d097812 */ /* 0x000fc800078ec0ff */
[----:B------:R-:W-:Y:S01]  /*9ac0*/  ISETP.LE.U32.AND P5, PT, R9, UR13, PT ;  /* 0x0000000d09007c0c */ /* 0x000fe2000bfa3070 */
[----:B------:R-:W-:-:S04]  /*9ad0*/  FFMA.FTZ R9, R152, UR44, -R6 ;  /* 0x0000002c98097c23 */ /* 0x000fc80008010806 */
[----:B------:R3:W1:Y:S01]  /*9ae0*/  MUFU.EX2 R249, R9 ;  /* 0x0000000900f97308 */ /* 0x0006620000000800 */
[----:B------:R-:W-:Y:S01]  /*9af0*/  @!P0 HFMA2.BF16_V2 R244, -RZ.H0_H0, RZ.H0_H0, -R158.H0_H0 ;  /* 0x200000fffff48231 */ /* 0x000fe2000034099e */
[----:B------:R-:W-:Y:S02]  /*9b00*/  LOP3.LUT R10, R0, 0xff, RZ, 0xc0, !PT ;  /* 0x000000ff000a7812 */ /* 0x000fe400078ec0ff */
[----:B------:R-:W-:Y:S01]  /*9b10*/  PRMT R105, R159, 0x5410, R158 ;  /* 0x000054109f697816 */ /* 0x000fe2000000009e */
[----:B------:R-:W-:Y:S01]  /*9b20*/  @!P1 HFMA2.BF16_V2 R243, -RZ.H0_H0, RZ.H0_H0, -R160.H0_H0 ;  /* 0x200000fffff39231 */ /* 0x000fe200003409a0 */
[----:B------:R-:W-:Y:S02]  /*9b30*/  @!P0 PRMT R158, R244, 0x5410, RZ ;  /* 0x00005410f49e8816 */ /* 0x000fe400000000ff */
[----:B------:R-:W-:Y:S02]  /*9b40*/  ISETP.LE.U32.AND P0, PT, R10, UR13, PT ;  /* 0x0000000d0a007c0c */ /* 0x000fe4000bf03070 */
[----:B---3--:R-:W-:-:S04]  /*9b50*/  LOP3.LUT R9, R0, 0xffff, RZ, 0xc0, !PT ;  /* 0x0000ffff00097812 */ /* 0x008fc800078ec0ff */
[----:B------:R-:W-:Y:S02]  /*9b60*/  SHF.R.U32.HI R9, RZ, 0x8, R9 ;  /* 0x00000008ff097819 */ /* 0x000fe40000011609 */
[----:B-1----:R-:W-:Y:S02]  /*9b70*/  F2FP.BF16.F32.PACK_AB R10, R249, R247 ;  /* 0x000000f7f90a723e */ /* 0x002fe400000010ff */
[----:B------:R-:W-:Y:S02]  /*9b80*/  LOP3.LUT R9, R9, 0xffff, RZ, 0xc0, !PT ;  /* 0x0000ffff09097812 */ /* 0x000fe400078ec0ff */
[----:B------:R-:W-:Y:S02]  /*9b90*/  @!P1 PRMT R160, R243, 0x5410, RZ ;  /* 0x00005410f3a09816 */ /* 0x000fe400000000ff */
[----:B------:R-:W-:Y:S01]  /*9ba0*/  ISETP.LE.U32.AND P1, PT, R9, UR13, PT ;  /* 0x0000000d09007c0c */ /* 0x000fe2000bf23070 */
[----:B------:R-:W-:Y:S01]  /*9bb0*/  FFMA.FTZ R9, R103, UR44, -R5 ;  /* 0x0000002c67097c23 */ /* 0x000fe20008010805 */
[C---:B------:R-:W-:Y:S01]  /*9bc0*/  PRMT R155, R10.reuse, 0x7610, R155 ;  /* 0x000076100a9b7816 */ /* 0x040fe2000000009b */
[----:B------:R-:W-:Y:S01]  /*9bd0*/  @!P3 HFMA2.BF16_V2 R246, -RZ.H0_H0, RZ.H0_H0, -R157.H0_H0 ;  /* 0x200000fffff6b231 */ /* 0x000fe2000034099d */
[----:B------:R-:W-:Y:S01]  /*9be0*/  PRMT R154, R10, 0x7632, R154 ;  /* 0x000076320a9a7816 */ /* 0x000fe2000000009a */
[----:B------:R1:W-:Y:S02]  /*9bf0*/  MUFU.EX2 R79, R9 ;  /* 0x00000009004f7308 */ /* 0x0003e40000000800 */
[----:B------:R-:W-:Y:S01]  /*9c00*/  @!P0 HFMA2.BF16_V2 R64, -RZ.H0_H0, RZ.H0_H0, -R155.H0_H0 ;  /* 0x200000ffff408231 */ /* 0x000fe2000034099b */
[----:B------:R-:W-:-:S04]  /*9c10*/  @!P3 PRMT R157, R246, 0x5410, RZ ;  /* 0x00005410f69db816 */ /* 0x000fc800000000ff */
[----:B------:R-:W-:Y:S01]  /*9c20*/  PRMT R63, R64, 0x7610, R63 ;  /* 0x00007610403f7816 */ /* 0x000fe2000000003f */
[----:B----4-:R-:W-:Y:S01]  /*9c30*/  @!P1 HFMA2.BF16_V2 R21, -RZ.H0_H0, RZ.H0_H0, -R154.H0_H0 ;  /* 0x200000ffff159231 */ /* 0x010fe2000034099a */
[----:B------:R-:W-:Y:S01]  /*9c40*/  PRMT R103, R155, 0x5410, R154 ;  /* 0x000054109b677816 */ /* 0x000fe2000000009a */
[----:B-1----:R-:W-:-:S04]  /*9c50*/  FFMA.FTZ R9, R130, UR44, -R5 ;  /* 0x0000002c82097c23 */ /* 0x002fc80008010805 */
[----:B------:R1:W3:Y:S01]  /*9c60*/  MUFU.EX2 R246, R9 ;  /* 0x0000000900f67308 */ /* 0x0002e20000000800 */
[----:B------:R-:W-:Y:S02]  /*9c70*/  @!P0 PRMT R155, R63, 0x5410, RZ ;  /* 0x000054103f9b8816 */ /* 0x000fe400000000ff */
[----:B-1----:R-:W-:-:S04]  /*9c80*/  SHF.R.U32.HI R9, RZ, 0x18, R0 ;  /* 0x00000018ff097819 */ /* 0x002fc80000011600 */
[----:B------:R-:W-:Y:S02]  /*9c90*/  ISETP.LE.U32.AND P0, PT, R9, UR13, PT ;  /* 0x0000000d09007c0c */ /* 0x000fe4000bf03070 */
[----:B------:R-:W-:Y:S02]  /*9ca0*/  PRMT R9, R21, 0x7610, R9 ;  /* 0x0000761015097816 */ /* 0x000fe40000000009 */
[----:B------:R1:W4:Y:S04]  /*9cb0*/  LDL.LU.S16 R21, [R1+0x60] ;  /* 0x0000600001157983 */ /* 0x0003280000300600 */
[----:B------:R1:W4:Y:S01]  /*9cc0*/  LDL.LU.S16 R64, [R1+0x64] ;  /* 0x0000640001407983 */ /* 0x0003220000300600 */
[----:B------:R-:W-:Y:S01]  /*9cd0*/  @!P1 PRMT R154, R9, 0x5410, RZ ;  /* 0x00005410099a9816 */ /* 0x000fe200000000ff */
[--C-:B------:R-:W-:Y:S01]  /*9ce0*/  FFMA.FTZ R9, R205, UR44, -R6.reuse ;  /* 0x0000002ccd097c23 */ /* 0x100fe20008010806 */
[----:B------:R-:W-:Y:S01]  /*9cf0*/  FFMA.FTZ R10, R168, UR44, -R6 ;  /* 0x0000002ca80a7c23 */ /* 0x000fe20008010806 */
[----:B---3--:R-:W-:Y:S01]  /*9d00*/  F2FP.BF16.F32.PACK_AB R6, R246, R79 ;  /* 0x0000004ff606723e */ /* 0x008fe200000010ff */
[----:B------:R1:W3:Y:S03]  /*9d10*/  LDL.LU.S16 R63, [R1+0x7c] ;  /* 0x00007c00013f7983 */ /* 0x0002e60000300600 */
[----:B------:R-:W-:-:S02]  /*9d20*/  PRMT R153, R6, 0x7632, R153 ;  /* 0x0000763206997816 */ /* 0x000fc40000000099 */
[----:B------:R-:W-:-:S03]  /*9d30*/  SHF.R.U32.HI R0, RZ, 0x10, R0 ;  /* 0x00000010ff007819 */ /* 0x000fc60000011600 */
[----:B------:R-:W-:Y:S01]  /*9d40*/  @!P0 HFMA2.BF16_V2 R61, -RZ.H0_H0, RZ.H0_H0, -R153.H0_H0 ;  /* 0x200000ffff3d8231 */ /* 0x000fe20000340999 */
[----:B------:R-:W-:-:S04]  /*9d50*/  LOP3.LUT R0, R0, 0xff, RZ, 0xc0, !PT ;  /* 0x000000ff00007812 */ /* 0x000fc800078ec0ff */
[----:B------:R-:W-:Y:S02]  /*9d60*/  PRMT R31, R61, 0x7610, R31 ;  /* 0x000076103d1f7816 */ /* 0x000fe4000000001f */
[----:B------:R1:W3:Y:S01]  /*9d70*/  LDL.LU.S16 R61, [R1+0x74] ;  /* 0x00007400013d7983 */ /* 0x0002e20000300600 */
[----:B------:R-:W-:Y:S02]  /*9d80*/  ISETP.LE.U32.AND P1, PT, R0, UR13, PT ;  /* 0x0000000d00007c0c */ /* 0x000fe4000bf23070 */
[----:B------:R-:W-:-:S04]  /*9d90*/  PRMT R152, R6, 0x7610, R152 ;  /* 0x0000761006987816 */ /* 0x000fc80000000098 */
[----:B------:R-:W-:Y:S02]  /*9da0*/  PRMT R108, R152, 0x5410, R153 ;  /* 0x00005410986c7816 */ /* 0x000fe40000000099 */
[----:B------:R-:W-:Y:S02]  /*9db0*/  @!P0 PRMT R153, R31, 0x5410, RZ ;  /* 0x000054101f998816 */ /* 0x000fe400000000ff */
[----:B------:R1:W3:Y:S03]  /*9dc0*/  LDL.LU.S16 R31, [R1+0x84] ;  /* 0x00008400011f7983 */ /* 0x0002e60000300600 */
[----:B--2---:R-:W-:-:S05]  /*9dd0*/  @!P1 HFMA2.BF16_V2 R24, -RZ.H0_H0, RZ.H0_H0, -R152.H0_H0 ;  /* 0x200000ffff189231 */ /* 0x004fca0000340998 */
[----:B------:R-:W-:Y:S02]  /*9de0*/  PRMT R22, R24, 0x7610, R22 ;  /* 0x0000761018167816 */ /* 0x000fe40000000016 */
[----:B------:R1:W2:Y:S01]  /*9df0*/  LDL.LU.S16 R24, [R1+0x80] ;  /* 0x0000800001187983 */ /* 0x0002a20000300600 */
[----:B------:R-:W-:Y:S01]  /*9e00*/  @!P6 HFMA2.BF16_V2 R245, -RZ.H0_H0, RZ.H0_H0, -R159.H0_H0 ;  /* 0x200000fffff5e231 */ /* 0x000fe2000034099f */
[----:B------:R-:W-:Y:S01]  /*9e10*/  SHF.R.U32.HI R0, RZ, 0x8, R14 ;  /* 0x00000008ff007819 */ /* 0x000fe2000001160e */
[----:B------:R-:W-:Y:S03]  /*9e20*/  MUFU.EX2 R244, R10 ;  /* 0x0000000a00f47308 */ /* 0x000fe60000000800 */
[----:B------:R-:W-:Y:S02]  /*9e30*/  @!P6 PRMT R159, R245, 0x5410, RZ ;  /* 0x00005410f59fe816 */ /* 0x000fe400000000ff */
[----:B------:R-:W-:-:S03]  /*9e40*/  LOP3.LUT R0, R0, 0xffff, RZ, 0xc0, !PT ;  /* 0x0000ffff00007812 */ /* 0x000fc600078ec0ff */
[----:B------:R-:W1:Y:S01]  /*9e50*/  MUFU.EX2 R245, R9 ;  /* 0x0000000900f57308 */ /* 0x000e620000000800 */
[----:B------:R-:W-:Y:S02]  /*9e60*/  ISETP.LE.U32.AND P0, PT, R0, UR13, PT ;  /* 0x0000000d00007c0c */ /* 0x000fe4000bf03070 */
[----:B------:R-:W-:Y:S01]  /*9e70*/  LOP3.LUT R0, R35, 0xffff, RZ, 0xc0, !PT ;  /* 0x0000ffff23007812 */ /* 0x000fe200078ec0ff */
[----:B------:R-:W-:-:S03]  /*9e80*/  @!P2 HFMA2.BF16_V2 R237, -RZ.H0_H0, RZ.H0_H0, -R215.H0_H0 ;  /* 0x200000ffffeda231 */ /* 0x000fc600003409d7 */
[----:B------:R-:W-:Y:S02]  /*9e90*/  SHF.R.U32.HI R0, RZ, 0x8, R0 ;  /* 0x00000008ff007819 */ /* 0x000fe40000011600 */
[----:B------:R-:W-:Y:S02]  /*9ea0*/  @!P2 PRMT R215, R237, 0x5410, RZ ;  /* 0x00005410edd7a816 */ /* 0x000fe400000000ff */
[----:B------:R-:W-:Y:S02]  /*9eb0*/  LOP3.LUT R0, R0, 0xffff, RZ, 0xc0, !PT ;  /* 0x0000ffff00007812 */ /* 0x000fe400078ec0ff */
[----:B------:R-:W-:Y:S02]  /*9ec0*/  ISETP.LE.U32.AND P2, PT, R12, UR13, PT ;  /* 0x0000000d0c007c0c */ /* 0x000fe4000bf43070 */
[----:B------:R-:W-:Y:S02]  /*9ed0*/  ISETP.LE.U32.AND P4, PT, R0, UR13, PT ;  /* 0x0000000d00007c0c */ /* 0x000fe4000bf83070 */
[----:B-1----:R-:W-:Y:S01]  /*9ee0*/  F2FP.BF16.F32.PACK_AB R0, R244, R245 ;  /* 0x000000f5f400723e */ /* 0x002fe200000010ff */
[--C-:B------:R-:W-:Y:S01]  /*9ef0*/  FFMA.FTZ R6, R60, UR44, -R5.reuse ;  /* 0x0000002c3c067c23 */ /* 0x100fe20008010805 */
[----:B------:R-:W-:-:S02]  /*9f00*/  FFMA.FTZ R5, R65, UR44, -R5 ;  /* 0x0000002c41057c23 */ /* 0x000fc40008010805 */
[C---:B------:R-:W-:Y:S02]  /*9f10*/  PRMT R151, R0.reuse, 0x7610, R151 ;  /* 0x0000761000977816 */ /* 0x040fe40000000097 */
[----:B------:R-:W-:Y:S01]  /*9f20*/  PRMT R150, R0, 0x7632, R150 ;  /* 0x0000763200967816 */ /* 0x000fe20000000096 */
[----:B------:R-:W-:Y:S01]  /*9f30*/  MUFU.EX2 R242, R6 ;  /* 0x0000000600f27308 */ /* 0x000fe20000000800 */
[----:B------:R-:W-:-:S07]  /*9f40*/  ISETP.LE.U32.AND P6, PT, R11, UR13, PT ;  /* 0x0000000d0b007c0c */ /* 0x000fce000bfc3070 */
[----:B------:R-:W1:Y:S01]  /*9f50*/  MUFU.EX2 R243, R5 ;  /* 0x0000000500f37308 */ /* 0x000e620000000800 */
[----:B------:R-:W-:Y:S02]  /*9f60*/  @!P1 PRMT R152, R22, 0x5410, RZ ;  /* 0x0000541016989816 */ /* 0x000fe400000000ff */
[----:B------:R-:W-:Y:S01]  /*9f70*/  PRMT R107, R151, 0x5410, R150 ;  /* 0x00005410976b7816 */ /* 0x000fe20000000096 */
[----:B------:R2:W2:Y:S01]  /*9f80*/  LDL.LU.S16 R22, [R1+0x78] ;  /* 0x0000780001167983 */ /* 0x0004a20000300600 */
[----:B-1----:R-:W-:Y:S01]  /*9f90*/  F2FP.BF16.F32.PACK_AB R5, R243, R242 ;  /* 0x000000f2f305723e */ /* 0x002fe200000010ff */
[----:B----4-:R-:W-:Y:S02]  /*9fa0*/  @!P2 HFMA2.BF16_V2 R21, -RZ.H0_H0, RZ.H0_H0, -R151.H0_H0 ;  /* 0x200000ffff15a231 */ /* 0x010fe40000340997 */
[----:B------:R-:W-:-:S03]  /*9fb0*/  @!P0 HFMA2.BF16_V2 R64, -RZ.H0_H0, RZ.H0_H0, -R150.H0_H0 ;  /* 0x200000ffff408231 */ /* 0x000fc60000340996 */
[----:B------:R-:W-:Y:S02]  /*9fc0*/  PRMT R11, R21, 0x7610, R11 ;  /* 0x00007610150b7816 */ /* 0x000fe4000000000b */
[----:B------:R1:W4:Y:S01]  /*9fd0*/  LDL.LU.S16 R21, [R1+0x70] ;  /* 0x0000700001157983 */ /* 0x0003220000300600 */
[----:B------:R-:W-:Y:S02]  /*9fe0*/  PRMT R6, R64, 0x7610, R6 ;  /* 0x0000761040067816 */ /* 0x000fe40000000006 */
[----:B------:R-:W-:Y:S02]  /*9ff0*/  @!P2 PRMT R151, R11, 0x5410, RZ ;  /* 0x000054100b97a816 */ /* 0x000fe400000000ff */
[----:B------:R1:W4:Y:S01]  /*a000*/  LDL.LU.S16 R11, [R1+0x6c] ;  /* 0x00006c00010b7983 */ /* 0x0003220000300600 */
[----:B------:R-:W-:-:S03]  /*a010*/  @!P0 PRMT R150, R6, 0x5410, RZ ;  /* 0x0000541006968816 */ /* 0x000fc600000000ff */
[----:B------:R1:W4:Y:S01]  /*a020*/  LDL.LU.S16 R6, [R1+0x68] ;  /* 0x0000680001067983 */ /* 0x0003220000300600 */
[----:B------:R-:W-:-:S05]  /*a030*/  PRMT R148, R5, 0x7632, R148 ;  /* 0x0000763205947816 */ /* 0x000fca0000000094 */
[----:B---3--:R-:W-:Y:S01]  /*a040*/  @!P6 HFMA2.BF16_V2 R61, -RZ.H0_H0, RZ.H0_H0, -R148.H0_H0 ;  /* 0x200000ffff3de231 */ /* 0x008fe20000340994 */
[----:B------:R-:W-:-:S04]  /*a050*/  PRMT R149, R5, 0x7610, R149 ;  /* 0x0000761005957816 */ /* 0x000fc80000000095 */
[----:B------:R-:W-:Y:S02]  /*a060*/  PRMT R14, R61, 0x7610, R14 ;  /* 0x000076103d0e7816 */ /* 0x000fe4000000000e */
[----:B------:R-:W-:Y:S02]  /*a070*/  PRMT R104, R149, 0x5410, R148 ;  /* 0x0000541095687816 */ /* 0x000fe40000000094 */
[----:B------:R-:W-:Y:S02]  /*a080*/  @!P6 PRMT R148, R14, 0x5410, RZ ;  /* 0x000054100e94e816 */ /* 0x000fe400000000ff */
[----:B------:R1:W3:Y:S01]  /*a090*/  LDL.LU.S16 R14, [R1+0x88] ;  /* 0x00008800010e7983 */ /* 0x0002e20000300600 */
[----:B--2---:R-:W-:-:S05]  /*a0a0*/  @!P4 HFMA2.BF16_V2 R24, -RZ.H0_H0, RZ.H0_H0, -R191.H0_H0 ;  /* 0x200000ffff18c231 */ /* 0x004fca00003409bf */
[----:B------:R-:W-:-:S04]  /*a0b0*/  PRMT R13, R24, 0x7610, R13 ;  /* 0x00007610180d7816 */ /* 0x000fc8000000000d */
[----:B------:R-:W-:Y:S02]  /*a0c0*/  @!P4 PRMT R191, R13, 0x5410, RZ ;  /* 0x000054100dbfc816 */ /* 0x000fe400000000ff */
[----:B------:R1:W2:Y:S01]  /*a0d0*/  LDL.LU.S16 R13, [R1+0x8c] ;  /* 0x00008c00010d7983 */ /* 0x0002a20000300600 */
[----:B------:R-:W-:-:S04]  /*a0e0*/  LOP3.LUT R0, R35, 0xff, RZ, 0xc0, !PT ;  /* 0x000000ff23007812 */ /* 0x000fc800078ec0ff */
[----:B------:R-:W-:Y:S02]  /*a0f0*/  ISETP.LE.U32.AND P3, PT, R0, UR13, PT ;  /* 0x0000000d00007c0c */ /* 0x000fe4000bf63070 */
[----:B------:R-:W-:-:S04]  /*a100*/  SHF.R.U32.HI R0, RZ, 0x18, R35 ;  /* 0x00000018ff007819 */ /* 0x000fc80000011623 */
[----:B------:R-:W-:Y:S02]  /*a110*/  ISETP.LE.U32.AND P1, PT, R0, UR13, PT ;  /* 0x0000000d00007c0c */ /* 0x000fe4000bf23070 */
[----:B------:R-:W-:-:S04]  /*a120*/  SHF.R.U32.HI R0, RZ, 0x10, R35 ;  /* 0x00000010ff007819 */ /* 0x000fc80000011623 */
[----:B------:R-:W-:-:S04]  /*a130*/  LOP3.LUT R0, R0, 0xff, RZ, 0xc0, !PT ;  /* 0x000000ff00007812 */ /* 0x000fc800078ec0ff */
[----:B------:R-:W-:Y:S02]  /*a140*/  ISETP.LE.U32.AND P2, PT, R0, UR13, PT ;  /* 0x0000000d00007c0c */ /* 0x000fe4000bf43070 */
[----:B------:R-:W-:Y:S02]  /*a150*/  SHF.R.U32.HI R0, RZ, 0x8, R127 ;  /* 0x00000008ff007819 */ /* 0x000fe4000001167f */
[----:B------:R-:W-:Y:S02]  /*a160*/  ISETP.LE.U32.AND P6, PT, R129, UR13, PT ;  /* 0x0000000d81007c0c */ /* 0x000fe4000bfc3070 */
[----:B------:R-:W-:Y:S01]  /*a170*/  LOP3.LUT R0, R0, 0xffff, RZ, 0xc0, !PT ;  /* 0x0000ffff00007812 */ /* 0x000fe200078ec0ff */
[----:B------:R-:W-:-:S03]  /*a180*/  @!P3 HFMA2.BF16_V2 R31, -RZ.H0_H0, RZ.H0_H0, -R193.H0_H0 ;  /* 0x200000ffff1fb231 */ /* 0x000fc600003409c1 */
[----:B------:R-:W-:Y:S02]  /*a190*/  ISETP.LE.U32.AND P0, PT, R0, UR13, PT ;  /* 0x0000000d00007c0c */ /* 0x000fe4000bf03070 */
[----:B------:R-:W-:-:S04]  /*a1a0*/  PRMT R25, R31, 0x7610, R25 ;  /* 0x000076101f197816 */ /* 0x000fc80000000019 */
[----:B------:R-:W-:Y:S02]  /*a1b0*/  @!P3 PRMT R193, R25, 0x5410, RZ ;  /* 0x0000541019c1b816 */ /* 0x000fe400000000ff */
[----:B------:R1:W2:Y:S01]  /*a1c0*/  LDL.LU.S16 R25, [R1+0x90] ;  /* 0x0000900001197983 */ /* 0x0002a20000300600 */
[----:B------:R-:W-:-:S05]  /*a1d0*/  @!P2 HFMA2.BF16_V2 R22, -RZ.H0_H0, RZ.H0_H0, -R197.H0_H0 ;  /* 0x200000ffff16a231 */ /* 0x000fca00003409c5 */
[----:B------:R-:W-:Y:S01]  /*a1e0*/  PRMT R10, R22, 0x7610, R10 ;  /* 0x00007610160a7816 */ /* 0x000fe2000000000a */
[----:B------:R-:W-:-:S03]  /*a1f0*/  @!P5 HFMA2.BF16_V2 R63, -RZ.H0_H0, RZ.H0_H0, -R149.H0_H0 ;  /* 0x200000ffff3fd231 */ /* 0x000fc60000340995 */
[----:B------:R-:W-:Y:S02]  /*a200*/  @!P2 PRMT R197, R10, 0x5410, RZ ;  /* 0x000054100ac5a816 */ /* 0x000fe400000000ff */
[----:B------:R-:W-:Y:S01]  /*a210*/  PRMT R37, R63, 0x7610, R37 ;  /* 0x000076103f257816 */ /* 0x000fe20000000025 */
[----:B----4-:R-:W-:Y:S02]  /*a220*/  @!P1 HFMA2.BF16_V2 R21, -RZ.H0_H0, RZ.H0_H0, -R196.H0_H0 ;  /* 0x200000ffff159231 */ /* 0x010fe400003409c4 */
[----:B------:R-:W-:Y:S02]  /*a230*/  @!P6 HFMA2.BF16_V2 R11, -RZ.H0_H0, RZ.H0_H0, -R214.H0_H0 ;  /* 0x200000ffff0be231 */ /* 0x000fe400003409d6 */
[----:B------:R-:W-:-:S03]  /*a240*/  @!P0 HFMA2.BF16_V2 R6, -RZ.H0_H0, RZ.H0_H0, -R212.H0_H0 ;  /* 0x200000ffff068231 */ /* 0x000fc600003409d4 */
[----:B------:R-:W-:Y:S02]  /*a250*/  PRMT R0, R11, 0x7610, R0 ;  /* 0x000076100b007816 */ /* 0x000fe40000000000 */
[----:B------:R-:W-:Y:S02]  /*a260*/  PRMT R9, R21, 0x7610, R9 ;  /* 0x0000761015097816 */ /* 0x000fe40000000009 */
[----:B------:R-:W-:Y:S01]  /*a270*/  @!P6 PRMT R214, R0, 0x5410, RZ ;  /* 0x0000541000d6e816 */ /* 0x000fe200000000ff */
[----:B------:R1:W4:Y:S01]  /*a280*/  LDL.LU.S16 R21, [R1+0x94] ;  /* 0x0000940001157983 */ /* 0x0003220000300600 */
[----:B------:R-:W-:Y:S02]  /*a290*/  PRMT R5, R6, 0x7610, R5 ;  /* 0x0000761006057816 */ /* 0x000fe40000000005 */
[----:B------:R-:W-:Y:S02]  /*a2a0*/  LOP3.LUT R0, R128, 0xff, RZ, 0xc0, !PT ;  /* 0x000000ff80007812 */ /* 0x000fe400078ec0ff */
[----:B------:R-:W-:-:S02]  /*a2b0*/  @!P0 PRMT R212, R5, 0x5410, RZ ;  /* 0x0000541005d48816 */ /* 0x000fc400000000ff */
[----:B------:R-:W-:Y:S01]  /*a2c0*/  ISETP.LE.U32.AND P0, PT, R0, UR13, PT ;  /* 0x0000000d00007c0c */ /* 0x000fe2000bf03070 */
[----:B------:R-:W-:Y:S01]  /*a2d0*/  IMAD.WIDE.U32 R10, R145, -0x2daee0ad, RZ ;  /* 0xd2511f53910a7825 */ /* 0x000fe200078e00ff */
[----:B------:R-:W-:-:S04]  /*a2e0*/  @!P5 PRMT R149, R37, 0x5410, RZ ;  /* 0x000054102595d816 */ /* 0x000fc800000000ff */
[----:B------:R-:W-:Y:S02]  /*a2f0*/  LOP3.LUT R22, R11, UR20, R76, 0x96, !PT ;  /* 0x000000140b167c12 */ /* 0x000fe4000f8e964c */
[----:B------:R-:W-:-:S05]  /*a300*/  LOP3.LUT R31, R10, 0xffff, RZ, 0xc0, !PT ;  /* 0x0000ffff0a1f7812 */ /* 0x000fca00078ec0ff */
[----:B---3--:R-:W-:Y:S01]  /*a310*/  @!P0 HFMA2.BF16_V2 R14, -RZ.H0_H0, RZ.H0_H0, -R213.H0_H0 ;  /* 0x200000ffff0e8231 */ /* 0x008fe200003409d5 */
[----:B------:R-:W-:-:S04]  /*a320*/  ISETP.LE.U32.AND P5, PT, R126, UR13, PT ;  /* 0x0000000d7e007c0c */ /* 0x000fc8000bfa3070 */
[----:B------:R-:W-:Y:S02]  /*a330*/  PRMT R11, R14, 0x7610, R11 ;  /* 0x000076100e0b7816 */ /* 0x000fe4000000000b */
[----:B------:R1:W3:Y:S01]  /*a340*/  LDL.LU.S16 R14, [R1+0x9c] ;  /* 0x00009c00010e7983 */ /* 0x0002e20000300600 */
[----:B------:R-:W-:Y:S02]  /*a350*/  @!P1 PRMT R196, R9, 0x5410, RZ ;  /* 0x0000541009c49816 */ /* 0x000fe400000000ff */
[----:B------:R-:W-:Y:S02]  /*a360*/  LOP3.LUT R9, R10, 0xff, RZ, 0xc0, !PT ;  /* 0x000000ff0a097812 */ /* 0x000fe400078ec0ff */
[--C-:B------:R-:W-:Y:S02]  /*a370*/  SHF.R.U32.HI R24, RZ, 0x10, R10.reuse ;  /* 0x00000010ff187819 */ /* 0x100fe4000001160a */
[----:B------:R-:W-:Y:S02]  /*a380*/  SHF.R.U32.HI R6, RZ, 0x18, R10 ;  /* 0x00000018ff067819 */ /* 0x000fe4000001160a */
[----:B------:R-:W-:Y:S01]  /*a390*/  ISETP.LE.U32.AND P3, PT, R122, UR13, PT ;  /* 0x0000000d7a007c0c */ /* 0x000fe2000bf63070 */
[----:B--2---:R-:W-:-:S05]  /*a3a0*/  @!P5 HFMA2.BF16_V2 R13, -RZ.H0_H0, RZ.H0_H0, -R210.H0_H0 ;  /* 0x200000ffff0dd231 */ /* 0x004fca00003409d2 */
[----:B------:R-:W-:Y:S02]  /*a3b0*/  PRMT R10, R13, 0x7610, R10 ;  /* 0x000076100d0a7816 */ /* 0x000fe4000000000a */
[----:B------:R1:W2:Y:S04]  /*a3c0*/  LDL.LU.S16 R13, [R1+0x98] ;  /* 0x00009800010d7983 */ /* 0x0002a80000300600 */
[----:B------:R1:W2:Y:S04]  /*a3d0*/  LDL.LU.S16 R126, [R1+0xb0] ;  /* 0x0000b000017e7983 */ /* 0x0002a80000300600 */
[----:B------:R1:W2:Y:S01]  /*a3e0*/  LDL.LU.S16 R122, [R1+0xa8] ;  /* 0x0000a800017a7983 */ /* 0x0002a20000300600 */
[----:B------:R-:W-:-:S04]  /*a3f0*/  LOP3.LUT R0, R233, 0xff, RZ, 0xc0, !PT ;  /* 0x000000ffe9007812 */ /* 0x000fc800078ec0ff */
[----:B------:R-:W-:Y:S02]  /*a400*/  PRMT R93, R0, 0x5410, R231 ;  /* 0x00005410005d7816 */ /* 0x000fe400000000e7 */
[----:B------:R-:W-:-:S04]  /*a410*/  LOP3.LUT R0, R34, 0xff, RZ, 0xc0, !PT ;  /* 0x000000ff22007812 */ /* 0x000fc800078ec0ff */
[----:B------:R-:W-:Y:S02]  /*a420*/  ISETP.LE.U32.AND P1, PT, R0, UR13, PT ;  /* 0x0000000d00007c0c */ /* 0x000fe4000bf23070 */
[----:B------:R-:W-:Y:S01]  /*a430*/  LOP3.LUT R0, R34, 0xffff, RZ, 0xc0, !PT ;  /* 0x0000ffff22007812 */ /* 0x000fe200078ec0ff */
[----:B------:R-:W-:-:S03]  /*a440*/  IMAD R168, R3, 0x2, R165 ;  /* 0x0000000203a87824 */ /* 0x000fc600078e02a5 */
[----:B------:R-:W-:Y:S01]  /*a450*/  SHF.R.U32.HI R0, RZ, 0x8, R0 ;  /* 0x00000008ff007819 */ /* 0x000fe20000011600 */
[----:B------:R-:W-:Y:S01]  /*a460*/  IMAD.MOV.U32 R125, RZ, RZ, R62 ;  /* 0x000000ffff7d7224 */ /* 0x000fe200078e003e */
[----:B------:R-:W-:Y:S01]  /*a470*/  @!P0 PRMT R213, R11, 0x5410, RZ ;  /* 0x000054100bd58816 */ /* 0x000fe200000000ff */
[----:B------:R-:W1:Y:S01]  /*a480*/  LDSM.16.MT88.4 R60, [R168+0x6000] ;  /* 0x00600000a83c783b */ /* 0x000e620000004200 */
[----:B------:R-:W-:-:S04]  /*a490*/  LOP3.LUT R0, R0, 0xffff, RZ, 0xc0, !PT ;  /* 0x0000ffff00007812 */ /* 0x000fc800078ec0ff */
[----:B------:R-:W-:Y:S01]  /*a4a0*/  ISETP.LE.U32.AND P0, PT, R0, UR13, PT ;  /* 0x0000000d00007c0c */ /* 0x000fe2000bf03070 */
[----:B------:R-:W-:Y:S01]  /*a4b0*/  @!P1 HFMA2.BF16_V2 R25, -RZ.H0_H0, RZ.H0_H0, -R201.H0_H0 ;  /* 0x200000ffff199231 */ /* 0x000fe200003409c9 */
[----:B------:R-:W-:Y:S02]  /*a4c0*/  SHF.R.U32.HI R0, RZ, 0x18, R34 ;  /* 0x00000018ff007819 */ /* 0x000fe40000011622 */
[----:B------:R-:W-:Y:S02]  /*a4d0*/  @!P5 PRMT R210, R10, 0x5410, RZ ;  /* 0x000054100ad2d816 */ /* 0x000fe400000000ff */
[----:B------:R-:W-:Y:S01]  /*a4e0*/  PRMT R29, R25, 0x7610, R29 ;  /* 0x00007610191d7816 */ /* 0x000fe2000000001d */
[----:B------:R-:W-:-:S03]  /*a4f0*/  IMAD.WIDE.U32 R10, R147, -0x2daee0ad, RZ ;  /* 0xd2511f53930a7825 */ /* 0x000fc600078e00ff */
[----:B------:R-:W-:Y:S02]  /*a500*/  @!P1 PRMT R201, R29, 0x5410, RZ ;  /* 0x000054101dc99816 */ /* 0x000fe400000000ff */
[----:B------:R-:W-:Y:S01]  /*a510*/  ISETP.LE.U32.AND P1, PT, R0, UR13, PT ;  /* 0x0000000d00007c0c */ /* 0x000fe2000bf23070 */
[----:B------:R-:W-:Y:S01]  /*a520*/  IMAD.MOV.U32 R88, RZ, RZ, R27 ;  /* 0x000000ffff587224 */ /* 0x000fe200078e001b */
[----:B------:R-:W-:Y:S01]  /*a530*/  SHF.R.U32.HI R0, RZ, 0x10, R34 ;  /* 0x00000010ff007819 */ /* 0x000fe20000011622 */
[----:B------:R-:W-:Y:S01]  /*a540*/  IMAD.MOV.U32 R131, RZ, RZ, R26 ;  /* 0x000000ffff837224 */ /* 0x000fe200078e001a */
[C---:B------:R-:W-:Y:S01]  /*a550*/  LOP3.LUT R25, R10.reuse, 0xffff, RZ, 0xc0, !PT ;  /* 0x0000ffff0a197812 */ /* 0x040fe200078ec0ff */
[----:B------:R-:W-:Y:S01]  /*a560*/  IMAD.MOV.U32 R235, RZ, RZ, R28 ;  /* 0x000000ffffeb7224 */ /* 0x000fe200078e001c */
[----:B------:R-:W-:Y:S02]  /*a570*/  LOP3.LUT R28, R10, 0xff, RZ, 0xc0, !PT ;  /* 0x000000ff0a1c7812 */ /* 0x000fe400078ec0ff */
[----:B------:R-:W-:-:S02]  /*a580*/  SHF.R.U32.HI R27, RZ, 0x10, R10 ;  /* 0x00000010ff1b7819 */ /* 0x000fc4000001160a */
[----:B------:R-:W-:Y:S02]  /*a590*/  SHF.R.U32.HI R26, RZ, 0x18, R10 ;  /* 0x00000018ff1a7819 */ /* 0x000fe4000001160a */
[----:B------:R-:W-:Y:S01]  /*a5a0*/  LOP3.LUT R0, R0, 0xff, RZ, 0xc0, !PT ;  /* 0x000000ff00007812 */ /* 0x000fe200078ec0ff */
[----:B------:R-:W-:Y:S02]  /*a5b0*/  IMAD.MOV.U32 R132, RZ, RZ, R67 ;  /* 0x000000ffff847224 */ /* 0x000fe400078e0043 */
[----:B------:R-:W-:Y:S02]  /*a5c0*/  IMAD.MOV.U32 R134, RZ, RZ, R66 ;  /* 0x000000ffff867224 */ /* 0x000fe400078e0042 */
[----:B------:R-:W3:Y:S01]  /*a5d0*/  LDSM.16.MT88.4 R64, [R168+0x6800] ;  /* 0x00680000a840783b */ /* 0x000ee20000004200 */
[----:B------:R-:W-:Y:S01]  /*a5e0*/  IMAD.MOV.U32 R236, RZ, RZ, R20 ;  /* 0x000000ffffec7224 */ /* 0x000fe200078e0014 */
[----:B------:R-:W-:Y:S01]  /*a5f0*/  LOP3.LUT R20, R11, UR20, R146, 0x96, !PT ;  /* 0x000000140b147c12 */ /* 0x000fe2000f8e9692 */
[----:B----4-:R-:W-:-:S05]  /*a600*/  @!P0 HFMA2.BF16_V2 R21, -RZ.H0_H0, RZ.H0_H0, -R200.H0_H0 ;  /* 0x200000ffff158231 */ /* 0x010fca00003409c8 */
[----:B------:R-:W-:-:S04]  /*a610*/  PRMT R10, R21, 0x7610, R10 ;  /* 0x00007610150a7816 */ /* 0x000fc8000000000a */
[----:B------:R-:W-:Y:S02]  /*a620*/  @!P0 PRMT R200, R10, 0x5410, RZ ;  /* 0x000054100ac88816 */ /* 0x000fe400000000ff */
[----:B------:R-:W-:Y:S01]  /*a630*/  ISETP.LE.U32.AND P0, PT, R0, UR13, PT ;  /* 0x0000000d00007c0c */ /* 0x000fe2000bf03070 */
[----:B------:R-:W-:Y:S01]  /*a640*/  IMAD.WIDE.U32 R10, R15, -0x2daee0ad, RZ ;  /* 0xd2511f530f0a7825 */ /* 0x000fe200078e00ff */
[----:B------:R-:W-:-:S03]  /*a650*/  SHF.R.U32.HI R0, RZ, 0x8, R135 ;  /* 0x00000008ff007819 */ /* 0x000fc60000011687 */
[----:B------:R-:W-:Y:S01]  /*a660*/  IMAD.MOV.U32 R95, RZ, RZ, R30 ;  /* 0x000000ffff5f7224 */ /* 0x000fe200078e001e */
[----:B------:R-:W-:Y:S01]  /*a670*/  LOP3.LUT R21, R11, UR20, R16, 0x96, !PT ;  /* 0x000000140b157c12 */ /* 0x000fe2000f8e9610 */
[----:B------:R-:W-:Y:S02]  /*a680*/  IMAD.MOV.U32 R205, RZ, RZ, R19 ;  /* 0x000000ffffcd7224 */ /* 0x000fe400078e0013 */
[----:B------:R-:W-:Y:S02]  /*a690*/  IMAD.MOV.U32 R240, RZ, RZ, R18 ;  /* 0x000000fffff07224 */ /* 0x000fe400078e0012 */
[----:B-1----:R-:W-:Y:S02]  /*a6a0*/  HMMA.16816.F32.BF16 R16, R52, R60, RZ ;  /* 0x0000003c3410723c */ /* 0x002fe400000418ff */
[----:B---3--:R-:W-:Y:S01]  /*a6b0*/  @!P0 HFMA2.BF16_V2 R14, -RZ.H0_H0, RZ.H0_H0, -R199.H0_H0 ;  /* 0x200000ffff0e8231 */ /* 0x008fe200003409c7 */
[----:B------:R-:W-:Y:S01]  /*a6c0*/  LOP3.LUT R0, R0, 0xffff, RZ, 0xc0, !PT ;  /* 0x0000ffff00007812 */ /* 0x000fe200078ec0ff */
[----:B------:R-:W-:-:S02]  /*a6d0*/  IMAD.MOV.U32 R35, RZ, RZ, R95 ;  /* 0x000000ffff237224 */ /* 0x000fc400078e005f */
[----:B------:R1:W3:Y:S01]  /*a6e0*/  LDL.LU.S16 R95, [R1+0xac] ;  /* 0x0000ac00015f7983 */ /* 0x0002e20000300600 */
[----:B------:R-:W-:-:S03]  /*a6f0*/  PRMT R12, R14, 0x7610, R12 ;  /* 0x000076100e0c7816 */ /* 0x000fc6000000000c */
[----:B------:R1:W4:Y:S01]  /*a700*/  LDL.LU.S16 R76, [R1+0xa4] ;  /* 0x0000a400014c7983 */ /* 0x0003220000300600 */
[----:B------:R-:W-:Y:S02]  /*a710*/  @!P0 PRMT R199, R12, 0x5410, RZ ;  /* 0x000054100cc78816 */ /* 0x000fe400000000ff */
[----:B------:R-:W-:Y:S01]  /*a720*/  ISETP.LE.U32.AND P0, PT, R0, UR13, PT ;  /* 0x0000000d00007c0c */ /* 0x000fe2000bf03070 */
[----:B------:R1:W4:Y:S01]  /*a730*/  LDL.LU.S16 R34, [R1+0xb4] ;  /* 0x0000b40001227983 */ /* 0x0003220000300600 */
[----:B------:R-:W-:Y:S02]  /*a740*/  IMAD.MOV.U32 R241, RZ, RZ, R236 ;  /* 0x000000fffff17224 */ /* 0x000fe400078e00ec */
[----:B------:R-:W-:Y:S02]  /*a750*/  IMAD.MOV.U32 R37, RZ, RZ, R80 ;  /* 0x000000ffff257224 */ /* 0x000fe400078e0050 */
[----:B------:R-:W-:Y:S02]  /*a760*/  IMAD.MOV.U32 R236, RZ, RZ, R125 ;  /* 0x000000ffffec7224 */ /* 0x000fe400078e007d */
[----:B------:R-:W-:-:S02]  /*a770*/  IMAD.MOV.U32 R80, RZ, RZ, R132 ;  /* 0x000000ffff507224 */ /* 0x000fc400078e0084 */
[----:B------:R-:W-:Y:S02]  /*a780*/  IMAD.MOV.U32 R125, RZ, RZ, R134 ;  /* 0x000000ffff7d7224 */ /* 0x000fe400078e0086 */
[----:B------:R-:W-:Y:S01]  /*a790*/  HMMA.16816.F32.BF16 R132, R56, R64, R16 ;  /* 0x000000403884723c */ /* 0x000fe20000041810 */
[----:B--2---:R-:W-:-:S06]  /*a7a0*/  @!P0 HFMA2.BF16_V2 R122, -RZ.H0_H0, RZ.H0_H0, -R208.H0_H0 ;  /* 0x200000ffff7a8231 */ /* 0x004fcc00003409d0 */
[----:B------:R-:W-:-:S04]  /*a7b0*/  PRMT R18, R122, 0x7610, R18 ;  /* 0x000076107a127816 */ /* 0x000fc80000000012 */
[----:B------:R-:W-:Y:S02]  /*a7c0*/  @!P0 PRMT R208, R18, 0x5410, RZ ;  /* 0x0000541012d08816 */ /* 0x000fe400000000ff */
[----:B------:R1:W2:Y:S01]  /*a7d0*/  LDL.LU.S16 R18, [R1+0xbc] ;  /* 0x0000bc0001127983 */ /* 0x0002a20000300600 */
[----:B------:R-:W-:Y:S01]  /*a7e0*/  SHF.R.U32.HI R5, RZ, 0x8, R232 ;  /* 0x00000008ff057819 */ /* 0x000fe200000116e8 */
[----:B------:R-:W-:-:S03]  /*a7f0*/  @!P1 HFMA2.BF16_V2 R13, -RZ.H0_H0, RZ.H0_H0, -R198.H0_H0 ;  /* 0x200000ffff0d9231 */ /* 0x000fc600003409c6 */
[--C-:B------:R-:W-:Y:S02]  /*a800*/  PRMT R94, R234, 0x5410, R5.reuse ;  /* 0x00005410ea5e7816 */ /* 0x100fe40000000005 */
[----:B------:R-:W-:-:S04]  /*a810*/  PRMT R5, R13, 0x7610, R5 ;  /* 0x000076100d057816 */ /* 0x000fc80000000005 */
[----:B------:R-:W-:Y:S01]  /*a820*/  @!P1 PRMT R198, R5, 0x5410, RZ ;  /* 0x0000541005c69816 */ /* 0x000fe200000000ff */
[----:B------:R-:W-:Y:S01]  /*a830*/  FFMA.FTZ R5, R166, UR44, -R7 ;  /* 0x0000002ca6057c23 */ /* 0x000fe20008010807 */
[----:B------:R-:W-:-:S03]  /*a840*/  ISETP.LE.U32.AND P4, PT, R121, UR13, PT ;  /* 0x0000000d79007c0c */ /* 0x000fc6000bf83070 */
[----:B------:R1:W-:Y:S01]  /*a850*/  MUFU.EX2 R121, R5 ;  /* 0x0000000500797308 */ /* 0x0003e20000000800 */
[----:B------:R-:W-:-:S04]  /*a860*/  LOP3.LUT R0, R138, 0xff, RZ, 0xc0, !PT ;  /* 0x000000ff8a007812 */ /* 0x000fc800078ec0ff */
[----:B------:R-:W-:Y:S02]  /*a870*/  ISETP.LE.U32.AND P1, PT, R0, UR13, PT ;  /* 0x0000000d00007c0c */ /* 0x000fe4000bf23070 */
[----:B------:R-:W-:Y:S01]  /*a880*/  LOP3.LUT R0, R84, 0xff, RZ, 0xc0, !PT ;  /* 0x000000ff54007812 */ /* 0x000fe200078ec0ff */
[----:B-1----:R-:W-:-:S04]  /*a890*/  FFMA.FTZ R5, R203, UR44, -R7 ;  /* 0x0000002ccb057c23 */ /* 0x002fc80008010807 */
[----:B------:R-:W1:Y:S01]  /*a8a0*/  MUFU.EX2 R237, R5 ;  /* 0x0000000500ed7308 */ /* 0x000e620000000800 */
[----:B------:R-:W-:Y:S02]  /*a8b0*/  ISETP.LE.U32.AND P2, PT, R0, UR13, PT ;  /* 0x0000000d00007c0c */ /* 0x000fe4000bf43070 */
[----:B------:R-:W-:-:S04]  /*a8c0*/  LOP3.LUT R0, R39, 0xff, RZ, 0xc0, !PT ;  /* 0x000000ff27007812 */ /* 0x000fc800078ec0ff */
[----:B------:R-:W-:Y:S01]  /*a8d0*/  ISETP.LE.U32.AND P0, PT, R0, UR13, PT ;  /* 0x0000000d00007c0c */ /* 0x000fe2000bf03070 */
[----:B------:R-:W-:Y:S01]  /*a8e0*/  HMMA.16816.F32.BF16 R12, R48, R60, RZ ;  /* 0x0000003c300c723c */ /* 0x000fe200000418ff */
[----:B------:R-:W-:Y:S02]  /*a8f0*/  LOP3.LUT R0, R39, 0xffff, RZ, 0xc0, !PT ;  /* 0x0000ffff27007812 */ /* 0x000fe400078ec0ff */
[----:B-1----:R-:W-:-:S04]  /*a900*/  F2FP.BF16.F32.PACK_AB R5, R237, R121 ;  /* 0x00000079ed05723e */ /* 0x002fc800000010ff */
[C---:B------:R-:W-:Y:S02]  /*a910*/  PRMT R147, R5.reuse, 0x7610, R147 ;  /* 0x0000761005937816 */ /* 0x040fe40000000093 */
[----:B------:R-:W-:Y:S02]  /*a920*/  SHF.R.U32.HI R0, RZ, 0x8, R0 ;  /* 0x00000008ff007819 */ /* 0x000fe40000011600 */
[----:B------:R-:W-:Y:S02]  /*a930*/  ISETP.LE.U32.AND P6, PT, R6, UR13, PT ;  /* 0x0000000d06007c0c */ /* 0x000fe4000bfc3070 */
[----:B------:R-:W-:Y:S02]  /*a940*/  PRMT R146, R5, 0x7632, R146 ;  /* 0x0000763205927816 */ /* 0x000fe40000000092 */
[----:B------:R-:W-:Y:S01]  /*a950*/  LOP3.LUT R0, R0, 0xffff, RZ, 0xc0, !PT ;  /* 0x0000ffff00007812 */ /* 0x000fe200078ec0ff */
[----:B------:R-:W-:-:S08]  /*a960*/  IMAD.MOV.U32 R127, RZ, RZ, R131 ;  /* 0x000000ffff7f7224 */ /* 0x000fd000078e0083 */
[----:B------:R-:W-:Y:S01]  /*a970*/  HMMA.16816.F32.BF16 R128, R44, R64, R12 ;  /* 0x000000402c80723c */ /* 0x000fe2000004180c */
[----:B------:R-:W-:Y:S01]  /*a980*/  @!P3 HFMA2.BF16_V2 R126, -RZ.H0_H0, RZ.H0_H0, -R209.H0_H0 ;  /* 0x200000ffff7eb231 */ /* 0x000fe200003409d1 */
[----:B------:R-:W-:Y:S02]  /*a990*/  ISETP.LE.U32.AND P5, PT, R9, UR13, PT ;  /* 0x0000000d09007c0c */ /* 0x000fe4000bfa3070 */
[----:B------:R-:W-:Y:S02]  /*a9a0*/  SHF.R.U32.HI R9, RZ, 0x18, R40 ;  /* 0x00000018ff097819 */ /* 0x000fe40000011628 */
[----:B------:R-:W-:Y:S01]  /*a9b0*/  PRMT R19, R126, 0x7610, R19 ;  /* 0x000076107e137816 */ /* 0x000fe20000000013 */
[----:B---3--:R-:W-:Y:S02]  /*a9c0*/  @!P1 HFMA2.BF16_V2 R95, -RZ.H0_H0, RZ.H0_H0, -R207.H0_H0 ;  /* 0x200000ffff5f9231 */ /* 0x008fe400003409cf */
[----:B----4-:R-:W-:-:S03]  /*a9d0*/  @!P0 HFMA2.BF16_V2 R34, -RZ.H0_H0, RZ.H0_H0, -R147.H0_H0 ;  /* 0x200000ffff228231 */ /* 0x010fc60000340993 */
[----:B------:R-:W-:Y:S02]  /*a9e0*/  PRMT R17, R95, 0x7610, R17 ;  /* 0x000076105f117816 */ /* 0x000fe40000000011 */
[----:B------:R-:W-:Y:S02]  /*a9f0*/  PRMT R6, R34, 0x7610, R6 ;  /* 0x0000761022067816 */ /* 0x000fe40000000006 */
[----:B------:R-:W-:Y:S02]  /*aa00*/  PRMT R95, R147, 0x5410, R146 ;  /* 0x00005410935f7816 */ /* 0x000fe40000000092 */
[----:B------:R-:W-:Y:S02]  /*aa10*/  @!P0 PRMT R147, R6, 0x5410, RZ ;  /* 0x0000541006938816 */ /* 0x000fe400000000ff */
[----:B------:R-:W-:Y:S02]  /*aa20*/  ISETP.LE.U32.AND P0, PT, R0, UR13, PT ;  /* 0x0000000d00007c0c */ /* 0x000fe4000bf03070 */
[----:B------:R-:W-:Y:S01]  /*aa30*/  LOP3.LUT R0, R40, 0xffff, RZ, 0xc0, !PT ;  /* 0x0000ffff28007812 */ /* 0x000fe200078ec0ff */
[----:B------:R-:W-:-:S03]  /*aa40*/  @!P4 HFMA2.BF16_V2 R76, -RZ.H0_H0, RZ.H0_H0, -R206.H0_H0 ;  /* 0x200000ffff4cc231 */ /* 0x000fc600003409ce */
[----:B------:R-:W-:Y:S02]  /*aa50*/  SHF.R.U32.HI R5, RZ, 0x8, R0 ;  /* 0x00000008ff057819 */ /* 0x000fe40000011600 */
[----:B------:R-:W-:Y:S02]  /*aa60*/  LOP3.LUT R0, R40, 0xff, RZ, 0xc0, !PT ;  /* 0x000000ff28007812 */ /* 0x000fe400078ec0ff */
[----:B------:R-:W-:Y:S01]  /*aa70*/  PRMT R12, R76, 0x7610, R12 ;  /* 0x000076104c0c7816 */ /* 0x000fe2000000000c */
[----:B------:R-:W-:Y:S02]  /*aa80*/  IMAD.MOV.U32 R76, RZ, RZ, R81 ;  /* 0x000000ffff4c7224 */ /* 0x000fe400078e0051 */
[----:B------:R-:W-:Y:S01]  /*aa90*/  FFMA.FTZ R6, R139, UR44, -R7 ;  /* 0x0000002c8b067c23 */ /* 0x000fe20008010807 */
[----:B------:R-:W-:Y:S02]  /*aaa0*/  PRMT R81, R0, 0x5410, R5 ;  /* 0x0000541000517816 */ /* 0x000fe40000000005 */
[----:B------:R-:W-:-:S02]  /*aab0*/  SHF.R.U32.HI R0, RZ, 0x10, R40 ;  /* 0x00000010ff007819 */ /* 0x000fc40000011628 */
[----:B------:R-:W-:Y:S02]  /*aac0*/  @!P4 PRMT R206, R12, 0x5410, RZ ;  /* 0x000054100ccec816 */ /* 0x000fe400000000ff */
[----:B------:R1:W-:Y:S01]  /*aad0*/  MUFU.EX2 R12, R6 ;  /* 0x00000006000c7308 */ /* 0x0003e20000000800 */
[----:B------:R-:W-:Y:S01]  /*aae0*/  IMAD.MOV.U32 R126, RZ, RZ, R127 ;  /* 0x000000ffff7e7224 */ /* 0x000fe200078e007f */
[----:B------:R-:W-:Y:S01]  /*aaf0*/  @!P1 PRMT R207, R17, 0x5410, RZ ;  /* 0x0000541011cf9816 */ /* 0x000fe200000000ff */
[----:B------:R-:W-:Y:S01]  /*ab00*/  IMAD.MOV.U32 R127, RZ, RZ, R79 ;  /* 0x000000ffff7f7224 */ /* 0x000fe200078e004f */
[----:B------:R3:W4:Y:S01]  /*ab10*/  LDL.LU.S16 R17, [R1+0xc0] ;  /* 0x0000c00001117983 */ /* 0x0007220000300600 */
[----:B-1----:R-:W-:-:S04]  /*ab20*/  LOP3.LUT R6, R0, 0xff, RZ, 0xc0, !PT ;  /* 0x000000ff00067812 */ /* 0x002fc800078ec0ff */
[----:B------:R-:W-:Y:S01]  /*ab30*/  PRMT R79, R6, 0x5410, R9 ;  /* 0x00005410064f7816 */ /* 0x000fe20000000009 */
[----:B--2---:R-:W-:-:S05]  /*ab40*/  @!P0 HFMA2.BF16_V2 R18, -RZ.H0_H0, RZ.H0_H0, -R146.H0_H0 ;  /* 0x200000ffff128231 */ /* 0x004fca0000340992 */
[----:B------:R-:W-:-:S04]  /*ab50*/  PRMT R6, R18, 0x7610, R6 ;  /* 0x0000761012067816 */ /* 0x000fc80000000006 */
[----:B------:R-:W-:Y:S02]  /*ab60*/  @!P0 PRMT R146, R6, 0x5410, RZ ;  /* 0x0000541006928816 */ /* 0x000fe400000000ff */
[----:B------:R3:W2:Y:S01]  /*ab70*/  LDL.LU.S16 R6, [R1+0xc4] ;  /* 0x0000c40001067983 */ /* 0x0006a20000300600 */
[----:B------:R-:W-:Y:S01]  /*ab80*/  FFMA.FTZ R5, R195, UR44, -R7 ;  /* 0x0000002cc3057c23 */ /* 0x000fe20008010807 */
[----:B------:R-:W-:Y:S02]  /*ab90*/  IMAD.MOV.U32 R122, RZ, RZ, R205 ;  /* 0x000000ffff7a7224 */ /* 0x000fe400078e00cd */
[----:B------:R-:W-:Y:S02]  /*aba0*/  IMAD.MOV.U32 R205, RZ, RZ, R236 ;  /* 0x000000ffffcd7224 */ /* 0x000fe400078e00ec */
[----:B------:R1:W3:Y:S01]  /*abb0*/  MUFU.EX2 R236, R5 ;  /* 0x0000000500ec7308 */ /* 0x0002e20000000800 */
[----:B------:R-:W-:Y:S01]  /*abc0*/  LOP3.LUT R0, R36, 0xff, RZ, 0xc0, !PT ;  /* 0x000000ff24007812 */ /* 0x000fe200078ec0ff */
[----:B------:R-:W-:-:S02]  /*abd0*/  IMAD.MOV.U32 R233, RZ, RZ, R80 ;  /* 0x000000ffffe97224 */ /* 0x000fc400078e0050 */
[----:B------:R-:W-:Y:S01]  /*abe0*/  IMAD.MOV.U32 R80, RZ, RZ, R85 ;  /* 0x000000ffff507224 */ /* 0x000fe200078e0055 */
[----:B------:R-:W-:Y:S02]  /*abf0*/  PRMT R85, R0, 0x5410, R33 ;  /* 0x0000541000557816 */ /* 0x000fe40000000021 */
[----:B------:R-:W-:Y:S01]  /*ac00*/  SHF.R.U32.HI R0, RZ, 0x8, R140 ;  /* 0x00000008ff007819 */ /* 0x000fe2000001168c */
[----:B------:R-:W-:Y:S01]  /*ac10*/  IMAD.MOV.U32 R232, RZ, RZ, R240 ;  /* 0x000000ffffe87224 */ /* 0x000fe200078e00f0 */
[----:B------:R-:W-:Y:S01]  /*ac20*/  @!P3 PRMT R209, R19, 0x5410, RZ ;  /* 0x0000541013d1b816 */ /* 0x000fe200000000ff */
[----:B------:R-:W-:Y:S01]  /*ac30*/  IMAD.MOV.U32 R240, RZ, RZ, R120 ;  /* 0x000000fffff07224 */ /* 0x000fe200078e0078 */
[----:B------:R-:W-:Y:S01]  /*ac40*/  ISETP.LE.U32.AND P3, PT, R142, UR13, PT ;  /* 0x0000000d8e007c0c */ /* 0x000fe2000bf63070 */
[----:B------:R-:W-:Y:S01]  /*ac50*/  IMAD.MOV.U32 R120, RZ, RZ, R86 ;  /* 0x000000ffff787224 */ /* 0x000fe200078e0056 */
[----:B------:R-:W-:Y:S02]  /*ac60*/  LOP3.LUT R0, R0, 0xffff, RZ, 0xc0, !PT ;  /* 0x0000ffff00007812 */ /* 0x000fe400078ec0ff */
[----:B-1----:R-:W-:-:S04]  /*ac70*/  SHF.R.U32.HI R5, RZ, 0x8, R32 ;  /* 0x00000008ff057819 */ /* 0x002fc80000011620 */
[----:B------:R-:W-:Y:S02]  /*ac80*/  PRMT R86, R38, 0x5410, R5 ;  /* 0x0000541026567816 */ /* 0x000fe40000000005 */
[----:B---3--:R-:W-:Y:S02]  /*ac90*/  F2FP.BF16.F32.PACK_AB R5, R236, R12 ;  /* 0x0000000cec05723e */ /* 0x008fe400000010ff */
[----:B------:R-:W-:Y:S02]  /*aca0*/  ISETP.LE.U32.AND P0, PT, R0, UR13, PT ;  /* 0x0000000d00007c0c */ /* 0x000fe4000bf03070 */
[C---:B------:R-:W-:Y:S02]  /*acb0*/  PRMT R145, R5.reuse, 0x7610, R145 ;  /* 0x0000761005917816 */ /* 0x040fe40000000091 */
[----:B------:R-:W-:Y:S01]  /*acc0*/  PRMT R144, R5, 0x7632, R144 ;  /* 0x0000763205907816 */ /* 0x000fe20000000090 */
[----:B------:R-:W-:Y:S02]  /*acd0*/  IMAD.MOV.U32 R231, RZ, RZ, R122 ;  /* 0x000000ffffe77224 */ /* 0x000fe400078e007a */
[----:B------:R-:W-:Y:S01]  /*ace0*/  FFMA.FTZ R5, R202, UR44, -R8 ;  /* 0x0000002cca057c23 */ /* 0x000fe20008010808 */
[----:B------:R-:W-:-:S02]  /*acf0*/  IMAD.MOV.U32 R122, RZ, RZ, R126 ;  /* 0x000000ffff7a7224 */ /* 0x000fc400078e007e */
[----:B------:R-:W-:Y:S01]  /*ad00*/  IMAD.MOV.U32 R126, RZ, RZ, R88 ;  /* 0x000000ffff7e7224 */ /* 0x000fe200078e0058 */
[----:B------:R-:W-:Y:S01]  /*ad10*/  PRMT R88, R145, 0x5410, R144 ;  /* 0x0000541091587816 */ /* 0x000fe20000000090 */
[----:B------:R1:W-:Y:S01]  /*ad20*/  MUFU.EX2 R234, R5 ;  /* 0x0000000500ea7308 */ /* 0x0003e20000000800 */
[----:B----4-:R-:W-:-:S05]  /*ad30*/  @!P3 HFMA2.BF16_V2 R17, -RZ.H0_H0, RZ.H0_H0, -R145.H0_H0 ;  /* 0x200000ffff11b231 */ /* 0x010fca0000340991 */
[----:B------:R-:W-:-:S04]  /*ad40*/  PRMT R16, R17, 0x7610, R16 ;  /* 0x0000761011107816 */ /* 0x000fc80000000010 */
[----:B------:R-:W-:Y:S02]  /*ad50*/  @!P3 PRMT R145, R16, 0x5410, RZ ;  /* 0x000054101091b816 */ /* 0x000fe400000000ff */
[----:B------:R3:W4:Y:S01]  /*ad60*/  LDL.LU.S16 R16, [R1+0xcc] ;  /* 0x0000cc0001107983 */ /* 0x0007220000300600 */
[----:B--2---:R-:W-:-:S05]  /*ad70*/  @!P0 HFMA2.BF16_V2 R6, -RZ.H0_H0, RZ.H0_H0, -R144.H0_H0 ;  /* 0x200000ffff068231 */ /* 0x004fca0000340990 */
[----:B-1----:R-:W-:Y:S02]  /*ad80*/  PRMT R5, R6, 0x7610, R5 ;  /* 0x0000761006057816 */ /* 0x002fe40000000005 */
[----:B------:R3:W2:Y:S01]  /*ad90*/  LDL.LU.S16 R6, [R1+0xc8] ;  /* 0x0000c80001067983 */ /* 0x0006a20000300600 */
[----:B------:R-:W-:Y:S01]  /*ada0*/  FFMA.FTZ R0, R204, UR44, -R8 ;  /* 0x0000002ccc007c23 */ /* 0x000fe20008010808 */
[----:B------:R-:W-:Y:S01]  /*adb0*/  IMAD.MOV.U32 R34, RZ, RZ, R232 ;  /* 0x000000ffff227224 */ /* 0x000fe200078e00e8 */
[----:B------:R-:W-:Y:S01]  /*adc0*/  ISETP.LE.U32.AND P3, PT, R167, UR13, PT ;  /* 0x0000000da7007c0c */ /* 0x000fe2000bf63070 */
[----:B------:R3:W3:Y:S01]  /*add0*/  LDL.LU.S16 R32, [R1+0xd0] ;  /* 0x0000d00001207983 */ /* 0x0006e20000300600 */
[----:B------:R1:W1:Y:S01]  /*ade0*/  MUFU.EX2 R232, R0 ;  /* 0x0000000000e87308 */ /* 0x0002620000000800 */
[----:B------:R-:W-:Y:S02]  /*adf0*/  @!P0 PRMT R144, R5, 0x5410, RZ ;  /* 0x0000541005908816 */ /* 0x000fe400000000ff */
[----:B-1----:R-:W-:-:S04]  /*ae00*/  LOP3.LUT R0, R24, 0xff, RZ, 0xc0, !PT ;  /* 0x000000ff18007812 */ /* 0x002fc800078ec0ff */
[----:B------:R-:W-:Y:S02]  /*ae10*/  ISETP.LE.U32.AND P4, PT, R0, UR13, PT ;  /* 0x0000000d00007c0c */ /* 0x000fe4000bf83070 */
[----:B------:R-:W-:-:S04]  /*ae20*/  LOP3.LUT R0, R22, 0xffff, RZ, 0xc0, !PT ;  /* 0x0000ffff16007812 */ /* 0x000fc800078ec0ff */
[----:B------:R-:W-:-:S04]  /*ae30*/  SHF.R.U32.HI R0, RZ, 0x8, R0 ;  /* 0x00000008ff007819 */ /* 0x000fc80000011600 */
[----:B------:R-:W-:-:S04]  /*ae40*/  LOP3.LUT R0, R0, 0xffff, RZ, 0xc0, !PT ;  /* 0x0000ffff00007812 */ /* 0x000fc800078ec0ff */
[----:B------:R-:W-:Y:S02]  /*ae50*/  ISETP.LE.U32.AND P0, PT, R0, UR13, PT ;  /* 0x0000000d00007c0c */ /* 0x000fe4000bf03070 */
[----:B------:R-:W-:-:S04]  /*ae60*/  F2FP.BF16.F32.PACK_AB R0, R234, R232 ;  /* 0x000000e8ea00723e */ /* 0x000fc800000010ff */
[C---:B------:R-:W-:Y:S01]  /*ae70*/  PRMT R142, R0.reuse, 0x7632, R142 ;  /* 0x00007632008e7816 */ /* 0x040fe2000000008e */
[----:B------:R-:W-:Y:S01]  /*ae80*/  FFMA.FTZ R5, R137, UR44, -R7 ;  /* 0x0000002c89057c23 */ /* 0x000fe20008010807 */
[----:B------:R-:W-:Y:S01]  /*ae90*/  PRMT R143, R0, 0x7610, R143 ;  /* 0x00007610008f7816 */ /* 0x000fe2000000008f */
[----:B------:R-:W-:Y:S02]  /*aea0*/  FFMA.FTZ R0, R194, UR44, -R7 ;  /* 0x0000002cc2007c23 */ /* 0x000fe40008010807 */
[----:B------:R-:W1:Y:S01]  /*aeb0*/  MUFU.EX2 R17, R5 ;  /* 0x0000000500117308 */ /* 0x000e620000000800 */
[----:B------:R-:W-:Y:S01]  /*aec0*/  PRMT R84, R143, 0x5410, R142 ;  /* 0x000054108f547816 */ /* 0x000fe2000000008e */
[----:B------:R-:W-:Y:S02]  /*aed0*/  IMAD.MOV.U32 R19, RZ, RZ, R231 ;  /* 0x000000ffff137224 */ /* 0x000fe400078e00e7 */
[----:B------:R-:W-:-:S04]  /*aee0*/  IMAD.MOV.U32 R231, RZ, RZ, R235 ;  /* 0x000000ffffe77224 */ /* 0x000fc800078e00eb */
[----:B------:R-:W1:Y:S02]  /*aef0*/  MUFU.EX2 R235, R0 ;  /* 0x0000000000eb7308 */ /* 0x000e640000000800 */
[----:B-1----:R-:W-:-:S05]  /*af00*/  IMAD.MOV.U32 R194, RZ, RZ, R17 ;  /* 0x000000ffffc27224 */ /* 0x002fca00078e0011 */
[----:B------:R-:W-:-:S04]  /*af10*/  F2FP.BF16.F32.PACK_AB R5, R235, R194 ;  /* 0x000000c2eb05723e */ /* 0x000fc800000010ff */
[C---:B------:R-:W-:Y:S02]  /*af20*/  PRMT R141, R5.reuse, 0x7610, R141 ;  /* 0x00007610058d7816 */ /* 0x040fe4000000008d */
[----:B------:R-:W-:Y:S02]  /*af30*/  PRMT R140, R5, 0x7632, R140 ;  /* 0x00007632058c7816 */ /* 0x000fe4000000008c */
[----:B------:R-:W-:Y:S01]  /*af40*/  SHF.R.U32.HI R5, RZ, 0x8, R25 ;  /* 0x00000008ff057819 */ /* 0x000fe20000011619 */
[----:B----4-:R-:W-:-:S05]  /*af50*/  @!P2 HFMA2.BF16_V2 R16, -RZ.H0_H0, RZ.H0_H0, -R143.H0_H0 ;  /* 0x200000ffff10a231 */ /* 0x010fca000034098f */
[----:B------:R-:W-:-:S04]  /*af60*/  PRMT R15, R16, 0x7610, R15 ;  /* 0x00007610100f7816 */ /* 0x000fc8000000000f */
[----:B------:R-:W-:Y:S01]  /*af70*/  @!P2 PRMT R143, R15, 0x5410, RZ ;  /* 0x000054100f8fa816 */ /* 0x000fe200000000ff */
[----:B------:R-:W-:Y:S02]  /*af80*/  IMAD.MOV.U32 R15, RZ, RZ, R19 ;  /* 0x000000ffff0f7224 */ /* 0x000fe400078e0013 */
[----:B------:R-:W-:Y:S01]  /*af90*/  IMAD.MOV.U32 R19, RZ, RZ, R231 ;  /* 0x000000ffff137224 */ /* 0x000fe200078e00e7 */
[----:B------:R-:W-:-:S04]  /*afa0*/  LOP3.LUT R0, R22, 0xff, RZ, 0xc0, !PT ;  /* 0x000000ff16007812 */ /* 0x000fc800078ec0ff */
[----:B------:R-:W-:Y:S02]  /*afb0*/  ISETP.LE.U32.AND P1, PT, R0, UR13, PT ;  /* 0x0000000d00007c0c */ /* 0x000fe4000bf23070 */
[----:B------:R-:W-:Y:S01]  /*afc0*/  SHF.R.U32.HI R0, RZ, 0x18, R39 ;  /* 0x00000018ff007819 */ /* 0x000fe20000011627 */
[----:B------:R-:W-:Y:S02]  /*afd0*/  IMAD.MOV.U32 R18, RZ, RZ, R233 ;  /* 0x000000ffff127224 */ /* 0x000fe400078e00e9 */
[----:B--2---:R-:W-:-:S05]  /*afe0*/  @!P3 HFMA2.BF16_V2 R6, -RZ.H0_H0, RZ.H0_H0, -R142.H0_H0 ;  /* 0x200000ffff06b231 */ /* 0x004fca000034098e */
[----:B------:R-:W-:-:S04]  /*aff0*/  PRMT R13, R6, 0x7610, R13 ;  /* 0x00007610060d7816 */ /* 0x000fc8000000000d */
[----:B------:R-:W-:Y:S02]  /*b000*/  @!P3 PRMT R142, R13, 0x5410, RZ ;  /* 0x000054100d8eb816 */ /* 0x000fe400000000ff */
[----:B------:R1:W2:Y:S01]  /*b010*/  LDL.LU.S16 R13, [R1+0xd4] ;  /* 0x0000d400010d7983 */ /* 0x0002a20000300600 */
[--C-:B------:R-:W-:Y:S01]  /*b020*/  FFMA.FTZ R6, R100, UR44, -R7.reuse ;  /* 0x0000002c64067c23 */ /* 0x100fe20008010807 */
[----:B------:R-:W-:-:S04]  /*b030*/  FFMA.FTZ R7, R118, UR44, -R7 ;  /* 0x0000002c76077c23 */ /* 0x000fc80008010807 */
[----:B------:R4:W-:Y:S02]  /*b040*/  MUFU.EX2 R231, R7 ;  /* 0x0000000700e77308 */ /* 0x0009e40000000800 */
[----:B----4-:R1:W4:Y:S04]  /*b050*/  LDL.LU.S16 R7, [R1+0xd8] ;  /* 0x0000d80001077983 */ /* 0x0103280000300600 */
[----:B------:R1:W4:Y:S01]  /*b060*/  LDL.LU.S16 R25, [R1+0xdc] ;  /* 0x0000dc0001197983 */ /* 0x0003220000300600 */
[----:B------:R-:W-:Y:S02]  /*b070*/  ISETP.LE.U32.AND P3, PT, R0, UR13, PT ;  /* 0x0000000d00007c0c */ /* 0x000fe4000bf63070 */
[----:B------:R-:W-:Y:S01]  /*b080*/  SHF.R.U32.HI R0, RZ, 0x10, R39 ;  /* 0x00000010ff007819 */ /* 0x000fe20000011627 */
[----:B------:R3:W1:Y:S03]  /*b090*/  MUFU.EX2 R233, R6 ;  /* 0x0000000600e97308 */ /* 0x0006660000000800 */
[----:B---3--:R-:W-:-:S02]  /*b0a0*/  LOP3.LUT R6, R0, 0xff, RZ, 0xc0, !PT ;  /* 0x000000ff00067812 */ /* 0x008fc400078ec0ff */
[----:B------:R-:W-:-:S04]  /*b0b0*/  LOP3.LUT R0, R27, 0xff, RZ, 0xc0, !PT ;  /* 0x000000ff1b007812 */ /* 0x000fc800078ec0ff */
[----:B------:R-:W-:Y:S02]  /*b0c0*/  PRMT R39, R0, 0x5410, R26 ;  /* 0x0000541000277816 */ /* 0x000fe4000000001a */
[----:B------:R3:W3:Y:S01]  /*b0d0*/  LDL.LU.S16 R26, [R1+0xe4] ;  /* 0x0000e400011a7983 */ /* 0x0006e20000300600 */
[----:B------:R-:W-:Y:S01]  /*b0e0*/  SHF.R.U32.HI R0, RZ, 0x8, R31 ;  /* 0x00000008ff007819 */ /* 0x000fe2000001161f */
[----:B------:R-:W-:Y:S01]  /*b0f0*/  IMAD.MOV.U32 R17, RZ, RZ, R76 ;  /* 0x000000ffff117224 */ /* 0x000fe200078e004c */
[----:B------:R-:W-:Y:S01]  /*b100*/  PRMT R76, R28, 0x5410, R5 ;  /* 0x000054101c4c7816 */ /* 0x000fe20000000005 */
[----:B------:R-:W-:Y:S01]  /*b110*/  IMAD.MOV.U32 R16, RZ, RZ, R80 ;  /* 0x000000ffff107224 */ /* 0x000fe200078e0050 */
[----:B------:R-:W-:Y:S02]  /*b120*/  LOP3.LUT R0, R0, 0xffff, RZ, 0xc0, !PT ;  /* 0x0000ffff00007812 */ /* 0x000fe400078ec0ff */
[----:B------:R-:W-:Y:S02]  /*b130*/  PRMT R80, R141, 0x5410, R140 ;  /* 0x000054108d507816 */ /* 0x000fe4000000008c */
[----:B------:R-:W-:-:S02]  /*b140*/  ISETP.LE.U32.AND P2, PT, R6, UR13, PT ;  /* 0x0000000d06007c0c */ /* 0x000fc4000bf43070 */
[----:B-1----:R-:W-:Y:S01]  /*b150*/  F2FP.BF16.F32.PACK_AB R6, R231, R233 ;  /* 0x000000e9e706723e */ /* 0x002fe200000010ff */
[----:B------:R-:W-:Y:S02]  /*b160*/  IMAD.MOV.U32 R138, RZ, RZ, R15 ;  /* 0x000000ffff8a7224 */ /* 0x000fe400078e000f */
[----:B------:R-:W-:Y:S01]  /*b170*/  IMAD.MOV.U32 R15, RZ, RZ, R37 ;  /* 0x000000ffff0f7224 */ /* 0x000fe200078e0025 */
[C---:B------:R-:W-:Y:S01]  /*b180*/  PRMT R72, R6.reuse, 0x7632, R72 ;  /* 0x0000763206487816 */ /* 0x040fe20000000048 */
[----:B------:R-:W-:Y:S01]  /*b190*/  @!P1 HFMA2.BF16_V2 R32, -RZ.H0_H0, RZ.H0_H0, -R141.H0_H0 ;  /* 0x200000ffff209231 */ /* 0x000fe2000034098d */
[----:B------:R-:W-:Y:S02]  /*b1a0*/  PRMT R73, R6, 0x7610, R73 ;  /* 0x0000761006497816 */ /* 0x000fe40000000049 */
[----:B------:R-:W-:Y:S02]  /*b1b0*/  SHF.R.U32.HI R29, RZ, 0x10, R10 ;  /* 0x00000010ff1d7819 */ /* 0x000fe4000001160a */
[----:B------:R-:W-:-:S02]  /*b1c0*/  LOP3.LUT R11, R10, 0xffff, RZ, 0xc0, !PT ;  /* 0x0000ffff0a0b7812 */ /* 0x000fc400078ec0ff */
[----:B------:R-:W-:Y:S02]  /*b1d0*/  LOP3.LUT R30, R10, 0xff, RZ, 0xc0, !PT ;  /* 0x000000ff0a1e7812 */ /* 0x000fe400078ec0ff */
[----:B------:R-:W-:Y:S02]  /*b1e0*/  SHF.R.U32.HI R10, RZ, 0x18, R10 ;  /* 0x00000018ff0a7819 */ /* 0x000fe4000001160a */
[----:B------:R-:W-:Y:S01]  /*b1f0*/  PRMT R14, R32, 0x7610, R14 ;  /* 0x00007610200e7816 */ /* 0x000fe2000000000e */
[----:B------:R-:W-:-:S03]  /*b200*/  IMAD R166, R4, 0x2, R165 ;  /* 0x0000000204a67824 */ /* 0x000fc600078e02a5 */
[----:B------:R-:W-:Y:S01]  /*b210*/  @!P1 PRMT R141, R14, 0x5410, RZ ;  /* 0x000054100e8d9816 */ /* 0x000fe200000000ff */
[----:B------:R-:W-:Y:S01]  /*b220*/  IMAD.MOV.U32 R14, RZ, RZ, R35 ;  /* 0x000000ffff0e7224 */ /* 0x000fe200078e0023 */
[----:B------:R-:W-:Y:S01]  /*b230*/  PRMT R38, R73, 0x5410, R72 ;  /* 0x0000541049267816 */ /* 0x000fe20000000048 */
[----:B------:R-:W-:Y:S01]  /*b240*/  FADD.FTZ R4, R43, R99 ;  /* 0x000000632b047221 */ /* 0x000fe20000010000 */
[----:B------:R-:W-:Y:S02]  /*b250*/  IMAD.MOV.U32 R204, RZ, RZ, R138 ;  /* 0x000000ffffcc7224 */ /* 0x000fe400078e008a */
[----:B------:R-:W-:Y:S02]  /*b260*/  IMAD.MOV.U32 R138, RZ, RZ, R14 ;  /* 0x000000ffff8a7224 */ /* 0x000fe400078e000e */
[----:B------:R-:W-:-:S04]  /*b270*/  IMAD.MOV.U32 R14, RZ, RZ, R19 ;  /* 0x000000ffff0e7224 */ /* 0x000fc800078e0013 */
[----:B------:R-:W-:Y:S01]  /*b280*/  FADD.FTZ R14, R14, R4 ;  /* 0x000000040e0e7221 */ /* 0x000fe20000010000 */
[----:B------:R-:W-:Y:S02]  /*b290*/  IMAD.MOV.U32 R195, RZ, RZ, R16 ;  /* 0x000000ffffc37224 */ /* 0x000fe400078e0010 */
[--C-:B------:R-:W-:Y:S01]  /*b2a0*/  FFMA.FTZ R19, R238, UR44, -R8.reuse ;  /* 0x0000002cee137c23 */ /* 0x100fe20008010808 */
[----:B------:R-:W-:Y:S02]  /*b2b0*/  IMAD.MOV.U32 R203, RZ, RZ, R17 ;  /* 0x000000ffffcb7224 */ /* 0x000fe400078e0011 */
[--C-:B------:R-:W-:Y:S01]  /*b2c0*/  FFMA.FTZ R17, R124, UR44, -R8.reuse ;  /* 0x0000002c7c117c23 */ /* 0x100fe20008010808 */
[----:B------:R-:W-:Y:S01]  /*b2d0*/  FFMA.FTZ R16, R123, UR44, -R8 ;  /* 0x0000002c7b107c23 */ /* 0x000fe20008010808 */
[----:B------:R-:W-:Y:S02]  /*b2e0*/  IMAD.MOV.U32 R137, RZ, RZ, R138 ;  /* 0x000000ffff897224 */ /* 0x000fe400078e008a */
[----:B------:R-:W-:-:S02]  /*b2f0*/  IMAD.MOV.U32 R138, RZ, RZ, R122 ;  /* 0x000000ffff8a7224 */ /* 0x000fc400078e007a */
[----:B------:R-:W-:Y:S02]  /*b300*/  IMAD.MOV.U32 R100, RZ, RZ, R121 ;  /* 0x000000ffff647224 */ /* 0x000fe400078e0079 */
[----:B------:R-:W-:Y:S02]  /*b310*/  IMAD.MOV.U32 R238, RZ, RZ, R120 ;  /* 0x000000ffffee7224 */ /* 0x000fe400078e0078 */
[----:B------:R-:W-:Y:S02]  /*b320*/  IMAD.MOV.U32 R118, RZ, RZ, R125 ;  /* 0x000000ffff767224 */ /* 0x000fe400078e007d */
[----:B------:R-:W-:Y:S02]  /*b330*/  IMAD.MOV.U32 R202, RZ, RZ, R12 ;  /* 0x000000ffffca7224 */ /* 0x000fe400078e000c */
[----:B------:R-:W-:Y:S01]  /*b340*/  FADD.FTZ R12, R90, R87 ;  /* 0x000000575a0c7221 */ /* 0x000fe20000010000 */
[----:B--2---:R-:W-:-:S05]  /*b350*/  @!P0 HFMA2.BF16_V2 R13, -RZ.H0_H0, RZ.H0_H0, -R140.H0_H0 ;  /* 0x200000ffff0d8231 */ /* 0x004fca000034098c */
[----:B------:R-:W-:-:S04]  /*b360*/  PRMT R5, R13, 0x7610, R5 ;  /* 0x000076100d057816 */ /* 0x000fc80000000005 */
[----:B------:R-:W-:Y:S02]  /*b370*/  @!P0 PRMT R140, R5, 0x5410, RZ ;  /* 0x00005410058c8816 */ /* 0x000fe400000000ff */
[----:B------:R-:W-:Y:S02]  /*b380*/  ISETP.LE.U32.AND P0, PT, R0, UR13, PT ;  /* 0x0000000d00007c0c */ /* 0x000fe4000bf03070 */
[----:B------:R-:W-:-:S04]  /*b390*/  LOP3.LUT R0, R23, 0xffff, RZ, 0xc0, !PT ;  /* 0x0000ffff17007812 */ /* 0x000fc800078ec0ff */
[----:B------:R-:W-:Y:S02]  /*b3a0*/  SHF.R.U32.HI R5, RZ, 0x8, R0 ;  /* 0x00000008ff057819 */ /* 0x000fe40000011600 */
[----:B------:R-:W-:-:S04]  /*b3b0*/  LOP3.LUT R0, R23, 0xff, RZ, 0xc0, !PT ;  /* 0x000000ff17007812 */ /* 0x000fc800078ec0ff */
[----:B------:R-:W-:Y:S02]  /*b3c0*/  PRMT R37, R0, 0x5410, R5 ;  /* 0x0000541000257816 */ /* 0x000fe40000000005 */
[----:B------:R-:W-:Y:S01]  /*b3d0*/  SHF.R.U32.HI R0, RZ, 0x10, R23 ;  /* 0x00000010ff007819 */ /* 0x000fe20000011617 */
[----:B----4-:R-:W-:Y:S02]  /*b3e0*/  @!P5 HFMA2.BF16_V2 R7, -RZ.H0_H0, RZ.H0_H0, -R73.H0_H0 ;  /* 0x200000ffff07d231 */ /* 0x010fe40000340949 */
[----:B------:R-:W-:Y:S01]  /*b3f0*/  @!P0 HFMA2.BF16_V2 R25, -RZ.H0_H0, RZ.H0_H0, -R72.H0_H0 ;  /* 0x200000ffff198231 */ /* 0x000fe20000340948 */
[----:B------:R-:W-:Y:S02]  /*b400*/  LOP3.LUT R6, R0, 0xff, RZ, 0xc0, !PT ;  /* 0x000000ff00067812 */ /* 0x000fe400078ec0ff */
[----:B------:R-:W-:Y:S01]  /*b410*/  LOP3.LUT R0, R29, 0xff, RZ, 0xc0, !PT ;  /* 0x000000ff1d007812 */ /* 0x000fe200078ec0ff */
[----:B------:R-:W-:Y:S01]  /*b420*/  IMAD.MOV.U32 R13, RZ, RZ, R34 ;  /* 0x000000ffff0d7224 */ /* 0x000fe200078e0022 */
[----:B------:R-:W-:-:S02]  /*b430*/  SHF.R.U32.HI R5, RZ, 0x8, R11 ;  /* 0x00000008ff057819 */ /* 0x000fc4000001160b */
[----:B------:R-:W-:Y:S02]  /*b440*/  PRMT R9, R25, 0x7610, R9 ;  /* 0x0000761019097816 */ /* 0x000fe40000000009 */
[----:B------:R-:W-:Y:S02]  /*b450*/  PRMT R34, R0, 0x5410, R10 ;  /* 0x0000541000227816 */ /* 0x000fe4000000000a */
[----:B------:R-:W-:Y:S02]  /*b460*/  PRMT R24, R7, 0x7610, R24 ;  /* 0x0000761007187816 */ /* 0x000fe40000000018 */
[----:B------:R-:W-:Y:S02]  /*b470*/  SHF.R.U32.HI R0, RZ, 0x18, R22 ;  /* 0x00000018ff007819 */ /* 0x000fe40000011616 */
[----:B------:R-:W-:Y:S02]  /*b480*/  SHF.R.U32.HI R7, RZ, 0x18, R23 ;  /* 0x00000018ff077819 */ /* 0x000fe40000011617 */
[----:B------:R-:W-:-:S02]  /*b490*/  PRMT R35, R30, 0x5410, R5 ;  /* 0x000054101e237816 */ /* 0x000fc40000000005 */
[----:B------:R-:W1:Y:S01]  /*b4a0*/  LDSM.16.MT88.4 R28, [R166+0x6000] ;  /* 0x00600000a61c783b */ /* 0x000e620000004200 */
[----:B------:R-:W-:Y:S02]  /*b4b0*/  @!P0 PRMT R72, R9, 0x5410, RZ ;  /* 0x0000541009488816 */ /* 0x000fe400000000ff */
[----:B------:R-:W-:Y:S02]  /*b4c0*/  ISETP.LE.U32.AND P0, PT, R0, UR13, PT ;  /* 0x0000000d00007c0c */ /* 0x000fe4000bf03070 */
[----:B------:R-:W-:Y:S02]  /*b4d0*/  SHF.R.U32.HI R5, RZ, 0x10, R22 ;  /* 0x00000010ff057819 */ /* 0x000fe40000011616 */
[----:B------:R-:W-:Y:S02]  /*b4e0*/  PRMT R36, R6, 0x5410, R7 ;  /* 0x0000541006247816 */ /* 0x000fe40000000007 */
[----:B------:R-:W-:Y:S02]  /*b4f0*/  LOP3.LUT R0, R20, 0xffff, RZ, 0xc0, !PT ;  /* 0x0000ffff14007812 */ /* 0x000fe400078ec0ff */
[----:B------:R-:W-:-:S02]  /*b500*/  SHF.R.U32.HI R6, RZ, 0x10, R20 ;  /* 0x00000010ff067819 */ /* 0x000fc40000011614 */
[----:B------:R-:W-:Y:S02]  /*b510*/  LOP3.LUT R7, R5, 0xff, RZ, 0xc0, !PT ;  /* 0x000000ff05077812 */ /* 0x000fe400078ec0ff */
[----:B------:R-:W-:Y:S02]  /*b520*/  SHF.R.U32.HI R5, RZ, 0x8, R0 ;  /* 0x00000008ff057819 */ /* 0x000fe40000011600 */
[----:B------:R-:W-:Y:S02]  /*b530*/  SHF.R.U32.HI R9, RZ, 0x18, R20 ;  /* 0x00000018ff097819 */ /* 0x000fe40000011614 */
[----:B------:R-:W-:Y:S02]  /*b540*/  LOP3.LUT R0, R6, 0xff, RZ, 0xc0, !PT ;  /* 0x000000ff06007812 */ /* 0x000fe400078ec0ff */
[----:B------:R-:W-:Y:S02]  /*b550*/  LOP3.LUT R10, R20, 0xff, RZ, 0xc0, !PT ;  /* 0x000000ff140a7812 */ /* 0x000fe400078ec0ff */
[----:B------:R-:W-:-:S02]  /*b560*/  PRMT R27, R0, 0x5410, R9 ;  /* 0x00005410001b7816 */ /* 0x000fc40000000009 */
[----:B------:R-:W-:Y:S02]  /*b570*/  PRMT R22, R10, 0x5410, R5 ;  /* 0x000054100a167816 */ /* 0x000fe40000000005 */
[----:B------:R-:W-:Y:S02]  /*b580*/  LOP3.LUT R0, R21, 0xffff, RZ, 0xc0, !PT ;  /* 0x0000ffff15007812 */ /* 0x000fe400078ec0ff */
[--C-:B------:R-:W-:Y:S02]  /*b590*/  SHF.R.U32.HI R5, RZ, 0x10, R21.reuse ;  /* 0x00000010ff057819 */ /* 0x100fe40000011615 */
[----:B------:R-:W-:Y:S02]  /*b5a0*/  ISETP.LE.U32.AND P1, PT, R7, UR13, PT ;  /* 0x0000000d07007c0c */ /* 0x000fe4000bf23070 */
[----:B------:R-:W-:Y:S02]  /*b5b0*/  SHF.R.U32.HI R6, RZ, 0x8, R0 ;  /* 0x00000008ff067819 */ /* 0x000fe40000011600 */
[----:B------:R-:W-:-:S02]  /*b5c0*/  SHF.R.U32.HI R7, RZ, 0x18, R21 ;  /* 0x00000018ff077819 */ /* 0x000fc40000011615 */
[----:B------:R-:W-:-:S04]  /*b5d0*/  LOP3.LUT R0, R5, 0xff, RZ, 0xc0, !PT ;  /* 0x000000ff05007812 */ /* 0x000fc800078ec0ff */
[----:B------:R-:W-:Y:S01]  /*b5e0*/  PRMT R32, R0, 0x5410, R7 ;  /* 0x0000541000207816 */ /* 0x000fe20000000007 */
[----:B------:R-:W-:Y:S02]  /*b5f0*/  FADD.FTZ R0, R42, R41 ;  /* 0x000000292a007221 */ /* 0x000fe40000010000 */
[----:B------:R-:W2:Y:S01]  /*b600*/  LDSM.16.MT88.4 R40, [R166+0x6800] ;  /* 0x00680000a628783b */ /* 0x000ea20000004200 */
[----:B------:R-:W-:Y:S01]  /*b610*/  LOP3.LUT R9, R21, 0xff, RZ, 0xc0, !PT ;  /* 0x000000ff15097812 */ /* 0x000fe200078ec0ff */
[----:B------:R-:W-:Y:S01]  /*b620*/  FADD.FTZ R5, R112, R109 ;  /* 0x0000006d70057221 */ /* 0x000fe20000010000 */
[----:B------:R-:W-:Y:S01]  /*b630*/  @!P5 PRMT R73, R24, 0x5410, RZ ;  /* 0x000054101849d816 */ /* 0x000fe200000000ff */
[----:B------:R-:W-:Y:S01]  /*b640*/  IMAD.MOV.U32 R24, RZ, RZ, R15 ;  /* 0x000000ffff187224 */ /* 0x000fe200078e000f */
[----:B------:R-:W-:Y:S01]  /*b650*/  PRMT R33, R9, 0x5410, R6 ;  /* 0x0000541009217816 */ /* 0x000fe20000000006 */
[----:B------:R-:W-:Y:S02]  /*b660*/  FADD.FTZ R15, R110, R5 ;  /* 0x000000056e0f7221 */ /* 0x000fe40000010000 */
[----:B-1----:R-:W-:Y:S01]  /*b670*/  HMMA.16816.F32.BF16 R4, R48, R28, RZ ;  /* 0x0000001c3004723c */ /* 0x002fe200000418ff */
[----:B------:R-:W-:-:S02]  /*b680*/  IMAD.MOV.U32 R139, RZ, RZ, R13 ;  /* 0x000000ffff8b7224 */ /* 0x000fc400078e000d */
[----:B------:R-:W-:Y:S01]  /*b690*/  FFMA.FTZ R20, R226, UR44, -R8 ;  /* 0x0000002ce2147c23 */ /* 0x000fe20008010808 */
[----:B------:R-:W-:Y:S02]  /*b6a0*/  IMAD.MOV.U32 R13, RZ, RZ, R18 ;  /* 0x000000ffff0d7224 */ /* 0x000fe400078e0012 */
[--C-:B------:R-:W-:Y:S01]  /*b6b0*/  FFMA.FTZ R18, R239, UR44, -R8.reuse ;  /* 0x0000002cef127c23 */ /* 0x100fe20008010808 */
[----:B------:R-:W-:Y:S02]  /*b6c0*/  FFMA.FTZ R21, R225, UR44, -R8 ;  /* 0x0000002ce1157c23 */ /* 0x000fe40008010808 */
[----:B------:R-:W-:Y:S01]  /*b6d0*/  HMMA.16816.F32.BF16 R8, R52, R28, RZ ;  /* 0x0000001c3408723c */ /* 0x000fe200000418ff */
[----:B------:R-:W-:Y:S01]  /*b6e0*/  FADD.FTZ R13, R13, R0 ;  /* 0x000000000d0d7221 */ /* 0x000fe20000010000 */
[----:B------:R-:W-:Y:S02]  /*b6f0*/  IMAD.MOV.U32 R239, RZ, RZ, R24 ;  /* 0x000000ffffef7224 */ /* 0x000fe400078e0018 */
[----:B------:R-:W-:-:S02]  /*b700*/  IMAD.MOV.U32 R167, RZ, RZ, R139 ;  /* 0x000000ffffa77224 */ /* 0x000fc400078e008b */
[----:B------:R-:W-:Y:S02]  /*b710*/  IMAD.MOV.U32 R139, RZ, RZ, R126 ;  /* 0x000000ffff8b7224 */ /* 0x000fe400078e007e */
[----:B------:R-:W-:Y:S01]  /*b720*/  IMAD.MOV.U32 R24, RZ, RZ, R127 ;  /* 0x000000ffff187224 */ /* 0x000fe200078e007f */
[----:B------:R1:W-:Y:S01]  /*b730*/  MUFU.EX2 R225, R16 ;  /* 0x0000001000e17308 */ /* 0x0003e20000000800 */
[----:B------:R-:W-:-:S05]  /*b740*/  FADD.FTZ R0, R97, R12 ;  /* 0x0000000c61007221 */ /* 0x000fca0000010000 */
[-C--:B--2---:R-:W-:Y:S07]  /*b750*/  HMMA.16816.F32.BF16 R120, R44, R40.reuse, R4 ;  /* 0x000000282c78723c */ /* 0x084fee0000041804 */
[----:B------:R-:W-:Y:S01]  /*b760*/  FADD.FTZ R5, R102, R14 ;  /* 0x0000000e66057221 */ /* 0x000fe20000010000 */
[----:B------:R-:W-:Y:S01]  /*b770*/  FADD.FTZ R4, R98, R13 ;  /* 0x0000000d62047221 */ /* 0x000fe20000010000 */
[----:B------:R-:W-:Y:S02]  /*b780*/  HMMA.16816.F32.BF16 R124, R56, R40, R8 ;  /* 0x00000028387c723c */ /* 0x000fe40000041808 */
[----:B------:R-:W-:-:S02]  /*b790*/  FADD.FTZ R5, R173, R5 ;  /* 0x00000005ad057221 */ /* 0x000fc40000010000 */
[----:B------:R2:W5:Y:S03]  /*b7a0*/  LDL.LU R173, [R1+0x170] ;  /* 0x0001700001ad7983 */ /* 0x0005660000300800 */
[----:B------:R-:W-:Y:S02]  /*b7b0*/  FADD.FTZ R8, R172, R4 ;  /* 0x00000004ac087221 */ /* 0x000fe40000010000 */
[----:B------:R2:W5:Y:S01]  /*b7c0*/  LDL.LU R172, [R1+0x16c] ;  /* 0x00016c0001ac7983 */ /* 0x0005620000300800 */
[----:B------:R-:W4:Y:S01]  /*b7d0*/  MUFU.EX2 R226, R17 ;  /* 0x0000001100e27308 */ /* 0x000f220000000800 */
[----:B------:R-:W-:Y:S02]  /*b7e0*/  FADD.FTZ R6, R114, R15 ;  /* 0x0000000f72067221 */ /* 0x000fe40000010000 */
[----:B-1----:R2:W2:Y:S04]  /*b7f0*/  LDL.LU.S16 R16, [R1+0xe8] ;  /* 0x0000e80001107983 */ /* 0x0024a80000300600 */
[----:B------:R1:W2:Y:S04]  /*b800*/  LDL.LU.S16 R15, [R1+0xec] ;  /* 0x0000ec00010f7983 */ /* 0x0002a80000300600 */
[----:B------:R1:W2:Y:S04]  /*b810*/  LDL.LU.S16 R14, [R1+0xf8] ;  /* 0x0000f800010e7983 */ /* 0x0002a80000300600 */
[----:B------:R1:W2:Y:S01]  /*b820*/  LDL.LU.S16 R12, [R1+0xf4] ;  /* 0x0000f400010c7983 */ /* 0x0002a20000300600 */
[----:B------:R-:W-:-:S04]  /*b830*/  FADD.FTZ R0, R96, R0 ;  /* 0x0000000060007221 */ /* 0x000fc80000010000 */
[----:B------:R-:W-:Y:S01]  /*b840*/  FADD.FTZ R7, R89, R0 ;  /* 0x0000000059077221 */ /* 0x000fe20000010000 */
[----:B----4-:R-:W-:-:S04]  /*b850*/  F2FP.BF16.F32.PACK_AB R0, R225, R226 ;  /* 0x000000e2e100723e */ /* 0x010fc800000010ff */
[----:B------:R-:W-:-:S05]  /*b860*/  PRMT R65, R0, 0x7610, R65 ;  /* 0x0000761000417816 */ /* 0x000fca0000000041 */
[----:B---3--:R-:W-:Y:S01]  /*b870*/  @!P4 HFMA2.BF16_V2 R26, -RZ.H0_H0, RZ.H0_H0, -R65.H0_H0 ;  /* 0x200000ffff1ac231 */ /* 0x008fe20000340941 */
[----:B------:R-:W-:-:S04]  /*b880*/  PRMT R64, R0, 0x7632, R64 ;  /* 0x0000763200407816 */ /* 0x000fc80000000040 */
[----:B------:R-:W-:Y:S02]  /*b890*/  PRMT R11, R26, 0x7610, R11 ;  /* 0x000076101a0b7816 */ /* 0x000fe4000000000b */
[----:B------:R-:W-:Y:S02]  /*b8a0*/  PRMT R26, R65, 0x5410, R64 ;  /* 0x00005410411a7816 */ /* 0x000fe40000000040 */
[----:B------:R-:W-:Y:S02]  /*b8b0*/  @!P4 PRMT R65, R11, 0x5410, RZ ;  /* 0x000054100b41c816 */ /* 0x000fe400000000ff */
[----:B------:R1:W3:Y:S04]  /*b8c0*/  LDL.LU.S16 R11, [R1+0xf0] ;  /* 0x0000f000010b7983 */ /* 0x0002e80000300600 */
[----:B------:R-:W4:Y:S01]  /*b8d0*/  LDL.LU R29, [R1+0xb8] ;  /* 0x0000b800011d7983 */ /* 0x000f220000300800 */
[----:B------:R-:W-:-:S02]  /*b8e0*/  IMAD.MOV.U32 R112, RZ, RZ, R118 ;  /* 0x000000ffff707224 */ /* 0x000fc400078e0076 */
[----:B------:R-:W-:Y:S02]  /*b8f0*/  IMAD.MOV.U32 R118, RZ, RZ, R195 ;  /* 0x000000ffff767224 */ /* 0x000fe400078e00c3 */
[----:B------:R-:W-:Y:S02]  /*b900*/  IMAD.MOV.U32 R109, RZ, RZ, R202 ;  /* 0x000000ffff6d7224 */ /* 0x000fe400078e00ca */
[----:B------:R-:W-:Y:S01]  /*b910*/  IMAD.MOV.U32 R23, RZ, RZ, R204 ;  /* 0x000000ffff177224 */ /* 0x000fe200078e00cc */
[----:B------:R-:W-:Y:S01]  /*b920*/  MUFU.EX2 R202, R19 ;  /* 0x0000001300ca7308 */ /* 0x000fe20000000800 */
[----:B------:R-:W-:Y:S02]  /*b930*/  IMAD.MOV.U32 R25, RZ, RZ, R205 ;  /* 0x000000ffff197224 */ /* 0x000fe400078e00cd */
[----:B------:R-:W-:-:S05]  /*b940*/  IMAD.MOV.U32 R195, RZ, RZ, R203 ;  /* 0x000000ffffc37224 */ /* 0x000fca00078e00cb */
[----:B------:R-:W1:Y:S08]  /*b950*/  MUFU.EX2 R205, R18 ;  /* 0x0000001200cd7308 */ /* 0x000e700000000800 */
[----:B------:R-:W-:Y:S08]  /*b960*/  MUFU.EX2 R204, R20 ;  /* 0x0000001400cc7308 */ /* 0x000ff00000000800 */
[----:B------:R-:W1:Y:S02]  /*b970*/  MUFU.EX2 R203, R21 ;  /* 0x0000001500cb7308 */ /* 0x000e640000000800 */
[----:B-1----:R-:W-:Y:S01]  /*b980*/  F2FP.BF16.F32.PACK_AB R4, R202, R205 ;  /* 0x000000cdca04723e */ /* 0x002fe200000010ff */
[----:B------:R-:W-:-:S03]  /*b990*/  IMAD.MOV.U32 R87, RZ, RZ, R109 ;  /* 0x000000ffff577224 */ /* 0x000fc600078e006d */
[C---:B------:R-:W-:Y:S02]  /*b9a0*/  PRMT R61, R4.reuse, 0x7610, R61 ;  /* 0x00007610043d7816 */ /* 0x040fe4000000003d */
[----:B------:R-:W-:Y:S01]  /*b9b0*/  PRMT R60, R4, 0x7632, R60 ;  /* 0x00007632043c7816 */ /* 0x000fe2000000003c */
[----:B------:R-:W-:Y:S01]  /*b9c0*/  IMAD.MOV.U32 R109, RZ, RZ, R23 ;  /* 0x000000ffff6d7224 */ /* 0x000fe200078e0017 */
[----:B------:R-:W-:-:S04]  /*b9d0*/  F2FP.BF16.F32.PACK_AB R0, R203, R204 ;  /* 0x000000cccb00723e */ /* 0x000fc800000010ff */
[C---:B------:R-:W-:Y:S01]  /*b9e0*/  PRMT R41, R0.reuse, 0x7610, R41 ;  /* 0x0000761000297816 */ /* 0x040fe20000000029 */
[----:B------:R-:W-:Y:S02]  /*b9f0*/  IMAD.MOV.U32 R23, RZ, RZ, R167 ;  /* 0x000000ffff177224 */ /* 0x000fe400078e00a7 */
[----:B------:R-:W-:Y:S01]  /*ba00*/  IMAD R167, R3, 0x2, R166 ;  /* 0x0000000203a77824 */ /* 0x000fe200078e02a6 */
[----:B------:R-:W-:Y:S01]  /*ba10*/  PRMT R40, R0, 0x7632, R40 ;  /* 0x0000763200287816 */ /* 0x000fe20000000028 */
[----:B------:R-:W-:Y:S01]  /*ba20*/  FADD.FTZ R6, R113, R6 ;  /* 0x0000000671067221 */ /* 0x000fe20000010000 */
[----:B------:R-:W-:Y:S01]  /*ba30*/  IMAD.MOV.U32 R110, RZ, RZ, R25 ;  /* 0x000000ffff6e7224 */ /* 0x000fe200078e0019 */
[----:B------:R-:W-:Y:S01]  /*ba40*/  ULEA UR6, UR18, UR27, 0x6 ;  /* 0x0000001b12067291 */ /* 0x000fe2000f8e303f */
[----:B------:R-:W-:Y:S01]  /*ba50*/  PRMT R25, R41, 0x5410, R40 ;  /* 0x0000541029197816 */ /* 0x000fe20000000028 */
[----:B------:R-:W-:Y:S02]  /*ba60*/  IMAD.MOV.U32 R28, RZ, RZ, R137 ;  /* 0x000000ffff1c7224 */ /* 0x000fe400078e0089 */
[----:B------:R-:W-:Y:S01]  /*ba70*/  UIADD3 UR6, UR6, -0x40, URZ ;  /* 0xffffffc006067890 */ /* 0x000fe2000fffe03f */
[----:B------:R-:W-:-:S02]  /*ba80*/  IMAD.MOV.U32 R137, RZ, RZ, R139 ;  /* 0x000000ffff897224 */ /* 0x000fc400078e008b */
[----:B------:R-:W-:Y:S02]  /*ba90*/  IMAD.MOV.U32 R99, RZ, RZ, R112 ;  /* 0x000000ffff637224 */ /* 0x000fe400078e0070 */
[----:B------:R-:W-:Y:S02]  /*baa0*/  IMAD.MOV.U32 R139, RZ, RZ, R241 ;  /* 0x000000ffff8b7224 */ /* 0x000fe400078e00f1 */
[----:B------:R-:W-:Y:S02]  /*bab0*/  IMAD.MOV.U32 R112, RZ, RZ, R239 ;  /* 0x000000ffff707224 */ /* 0x000fe400078e00ef */
[----:B------:R-:W-:Y:S01]  /*bac0*/  FADD.FTZ R239, R106, R5 ;  /* 0x000000056aef7221 */ /* 0x000fe20000010000 */
[----:B------:R-:W-:Y:S01]  /*bad0*/  USHF.R.S32.HI UR4, URZ, 0x1f, UR6 ;  /* 0x0000001f3f047899 */ /* 0x000fe20008011406 */
[----:B------:R-:W-:Y:S02]  /*bae0*/  IMAD.MOV.U32 R106, RZ, RZ, R240 ;  /* 0x000000ffff6a7224 */ /* 0x000fe400078e00f0 */
[----:B------:R-:W-:Y:S01]  /*baf0*/  FADD.FTZ R240, R91, R7 ;  /* 0x000000075bf07221 */ /* 0x000fe20000010000 */
        /* <DEDUP_REMOVED lines=8> */
[----:B------:R-:W-:-:S03]  /*bb80*/  PRMT R24, R61, 0x5410, R60 ;  /* 0x000054103d187816 */ /* 0x000fc6000000003c */
[----:B------:R-:W-:Y:S02]  /*bb90*/  IMAD.MOV.U32 R98, RZ, RZ, R238 ;  /* 0x000000ffff627224 */ /* 0x000fe400078e00ee */
[----:B------:R-:W-:Y:S01]  /*bba0*/  FADD.FTZ R238, R92, R8 ;  /* 0x000000085cee7221 */ /* 0x000fe20000010000 */
[----:B------:R-:W-:Y:S02]  /*bbb0*/  IMAD.MOV.U32 R102, RZ, RZ, R112 ;  /* 0x000000ffff667224 */ /* 0x000fe400078e0070 */
[----:B--2---:R-:W-:Y:S02]  /*bbc0*/  @!P6 HFMA2.BF16_V2 R16, -RZ.H0_H0, RZ.H0_H0, -R64.H0_H0 ;  /* 0x200000ffff10e231 */ /* 0x004fe40000340940 */
[----:B------:R-:W-:-:S03]  /*bbd0*/  @!P2 HFMA2.BF16_V2 R15, -RZ.H0_H0, RZ.H0_H0, -R61.H0_H0 ;  /* 0x200000ffff0fa231 */ /* 0x000fc6000034093d */
[----:B------:R-:W-:Y:S02]  /*bbe0*/  PRMT R13, R16, 0x7610, R13 ;  /* 0x00007610100d7816 */ /* 0x000fe4000000000d */
[----:B------:R-:W-:Y:S01]  /*bbf0*/  LDSM.16.MT88.4 R16, [R167+0x6800] ;  /* 0x00680000a710783b */ /* 0x000fe20000004200 */
[----:B------:R-:W-:Y:S02]  /*bc00*/  @!P3 HFMA2.BF16_V2 R14, -RZ.H0_H0, RZ.H0_H0, -R60.H0_H0 ;  /* 0x200000ffff0eb231 */ /* 0x000fe4000034093c */
[----:B------:R-:W-:Y:S01]  /*bc10*/  @!P1 HFMA2.BF16_V2 R12, -RZ.H0_H0, RZ.H0_H0, -R41.H0_H0 ;  /* 0x200000ffff0c9231 */ /* 0x000fe20000340929 */
[----:B------:R-:W-:Y:S02]  /*bc20*/  PRMT R10, R15, 0x7610, R10 ;  /* 0x000076100f0a7816 */ /* 0x000fe4000000000a */
[----:B------:R-:W-:Y:S02]  /*bc30*/  PRMT R9, R14, 0x7610, R9 ;  /* 0x000076100e097816 */ /* 0x000fe40000000009 */
[----:B------:R-:W-:-:S02]  /*bc40*/  @!P6 PRMT R64, R13, 0x5410, RZ ;  /* 0x000054100d40e816 */ /* 0x000fc400000000ff */
[----:B------:R-:W-:Y:S02]  /*bc50*/  PRMT R4, R12, 0x7610, R4 ;  /* 0x000076100c047816 */ /* 0x000fe40000000004 */
[----:B------:R-:W1:Y:S02]  /*bc60*/  LDSM.16.MT88.4 R12, [R167+0x6000] ;  /* 0x00600000a70c783b */ /* 0x000e640000004200 */
[----:B------:R-:W-:Y:S01]  /*bc70*/  @!P1 PRMT R41, R4, 0x5410, RZ ;  /* 0x0000541004299816 */ /* 0x000fe200000000ff */
[----:B------:R-:W-:-:S04]  /*bc80*/  FADD.FTZ R4, R115, R6 ;  /* 0x0000000673047221 */ /* 0x000fc80000010000 */
[----:B------:R-:W-:Y:S01]  /*bc90*/  FADD.FTZ R241, R117, R4 ;  /* 0x0000000475f17221 */ /* 0x000fe20000010000 */
[----:B------:R-:W-:Y:S01]  /*bca0*/  HSET2.LE.AND R4, R22, R2, PT ;  /* 0x0000000216047233 */ /* 0x000fe20003803000 */
[----:B---3--:R-:W-:-:S05]  /*bcb0*/  @!P0 HFMA2.BF16_V2 R11, -RZ.H0_H0, RZ.H0_H0, -R40.H0_H0 ;  /* 0x200000ffff0b8231 */ /* 0x008fca0000340928 */
[----:B------:R-:W-:-:S04]  /*bcc0*/  PRMT R0, R11, 0x7610, R0 ;  /* 0x000076100b007816 */ /* 0x000fc80000000000 */
[----:B------:R-:W-:Y:S02]  /*bcd0*/  @!P0 PRMT R40, R0, 0x5410, RZ ;  /* 0x0000541000288816 */ /* 0x000fe400000000ff */
[C---:B----4-:R-:W-:Y:S01]  /*bce0*/  IADD3 R0, P0, R29.reuse, UR6, RZ ;  /* 0x000000061d007c10 */ /* 0x050fe2000ff1e0ff */
[----:B------:R-:W-:Y:S01]  /*bcf0*/  ULDC.64 UR6, c[0x0][0x2a8] ;  /* 0x0000aa0000067ab9 */ /* 0x000fe20000000a00 */
[----:B------:R-:W-:Y:S02]  /*bd00*/  LOP3.LUT R100, R4, R103, RZ, 0xc0, !PT ;  /* 0x0000006704647212 */ /* 0x000fe400078ec0ff */
[----:B------:R-:W-:Y:S02]  /*bd10*/  LEA.HI.X.SX32 R3, R29, UR4, 0x1, P0 ;  /* 0x000000041d037c11 */ /* 0x000fe400080f0eff */
[C---:B------:R-:W-:Y:S01]  /*bd20*/  LEA R194, P0, R0.reuse, UR6, 0x1 ;  /* 0x0000000600c27c11 */ /* 0x040fe2000f8008ff */
[-C--:B-1----:R-:W-:Y:S06]  /*bd30*/  HMMA.16816.F32.BF16 R20, R52, R12.reuse, RZ ;  /* 0x0000000c3414723c */ /* 0x082fec00000418ff */
[----:B------:R-:W-:Y:S01]  /*bd40*/  HMMA.16816.F32.BF16 R4, R48, R12, RZ ;  /* 0x0000000c3004723c */ /* 0x000fe200000418ff */
[----:B------:R-:W-:-:S02]  /*bd50*/  LEA.HI.X R195, R0, UR7, R3, 0x1, P0 ;  /* 0x0000000700c37c11 */ /* 0x000fc400080f0c03 */
[--C-:B------:R-:W-:Y:S02]  /*bd60*/  HSET2.LE.AND R0, R94, R2.reuse, PT ;  /* 0x000000025e007233 */ /* 0x100fe40003803000 */
[----:B------:R-:W-:Y:S02]  /*bd70*/  @!P2 PRMT R61, R10, 0x5410, RZ ;  /* 0x000054100a3da816 */ /* 0x000fe400000000ff */
[--C-:B------:R-:W-:Y:S02]  /*bd80*/  HSET2.LE.AND R3, R93, R2.reuse, PT ;  /* 0x000000025d037233 */ /* 0x100fe40003803000 */
[----:B------:R-:W-:Y:S02]  /*bd90*/  LOP3.LUT R10, R0, R105, RZ, 0xc0, !PT ;  /* 0x00000069000a7212 */ /* 0x000fe400078ec0ff */
[----:B------:R-:W-:Y:S02]  /*bda0*/  HSET2.LE.AND R0, R81, R2, PT ;  /* 0x0000000251007233 */ /* 0x000fe40003803000 */
[----:B------:R-:W-:-:S02]  /*bdb0*/  LOP3.LUT R11, R3, R101, RZ, 0xc0, !PT ;  /* 0x00000065030b7212 */ /* 0x000fc400078ec0ff */
[--C-:B------:R-:W-:Y:S02]  /*bdc0*/  HSET2.LE.AND R3, R79, R2.reuse, PT ;  /* 0x000000024f037233 */ /* 0x100fe40003803000 */
[----:B------:R-:W-:Y:S02]  /*bdd0*/  LOP3.LUT R8, R0, R116, RZ, 0xc0, !PT ;  /* 0x0000007400087212 */ /* 0x000fe400078ec0ff */
[----:B------:R-:W-:Y:S01]  /*bde0*/  HSET2.LE.AND R0, R27, R2, PT ;  /* 0x000000021b007233 */ /* 0x000fe20003803000 */
[----:B------:R-:W-:Y:S01]  /*bdf0*/  IMAD.MOV.U32 R81, RZ, RZ, R118 ;  /* 0x000000ffff517224 */ /* 0x000fe200078e0076 */
[----:B------:R-:W-:Y:S01]  /*be00*/  @!P3 PRMT R60, R9, 0x5410, RZ ;  /* 0x00005410093cb816 */ /* 0x000fe200000000ff */
[----:B------:R-:W-:Y:S01]  /*be10*/  IMAD.MOV.U32 R29, RZ, RZ, R119 ;  /* 0x000000ffff1d7224 */ /* 0x000fe200078e0077 */
[----:B------:R-:W-:Y:S01]  /*be20*/  LOP3.LUT R9, R3, R111, RZ, 0xc0, !PT ;  /* 0x0000006f03097212 */ /* 0x000fe200078ec0ff */
[----:B------:R-:W-:Y:S01]  /*be30*/  HMMA.16816.F32.BF16 R116, R56, R16, R20 ;  /* 0x000000103874723c */ /* 0x000fe20000041814 */
[----:B------:R-:W-:-:S02]  /*be40*/  LOP3.LUT R101, R0, R108, RZ, 0xc0, !PT ;  /* 0x0000006c00657212 */ /* 0x000fc400078ec0ff */
[--C-:B------:R-:W-:Y:S02]  /*be50*/  HSET2.LE.AND R0, R76, R2.reuse, PT ;  /* 0x000000024c007233 */ /* 0x100fe40003803000 */
[--C-:B------:R-:W-:Y:S01]  /*be60*/  HSET2.LE.AND R3, R39, R2.reuse, PT ;  /* 0x0000000227037233 */ /* 0x100fe20003803000 */
[----:B------:R-:W-:Y:S01]  /*be70*/  HMMA.16816.F32.BF16 R112, R44, R16, R4 ;  /* 0x000000102c70723c */ /* 0x000fe20000041804 */
[--C-:B------:R-:W-:Y:S02]  /*be80*/  HSET2.LE.AND R13, R35, R2.reuse, PT ;  /* 0x00000002230d7233 */ /* 0x100fe40003803000 */
[----:B------:R-:W-:-:S04]  /*be90*/  HSET2.LE.AND R12, R33, R2, PT ;  /* 0x00000002210c7233 */ /* 0x000fc80003803000 */
[--C-:B------:R-:W-:Y:S02]  /*bea0*/  HSET2.LE.AND R6, R86, R2.reuse, PT ;  /* 0x0000000256067233 */ /* 0x100fe40003803000 */
[--C-:B------:R-:W-:Y:S02]  /*beb0*/  HSET2.LE.AND R7, R85, R2.reuse, PT ;  /* 0x0000000255077233 */ /* 0x100fe40003803000 */
[--C-:B------:R-:W-:Y:S02]  /*bec0*/  HSET2.LE.AND R4, R37, R2.reuse, PT ;  /* 0x0000000225047233 */ /* 0x100fe40003803000 */
[--C-:B------:R-:W-:Y:S02]  /*bed0*/  HSET2.LE.AND R5, R36, R2.reuse, PT ;  /* 0x0000000224057233 */ /* 0x100fe40003803000 */
[--C-:B------:R-:W-:Y:S02]  /*bee0*/  HSET2.LE.AND R16, R34, R2.reuse, PT ;  /* 0x0000000222107233 */ /* 0x100fe40003803000 */
[----:B------:R-:W-:Y:S01]  /*bef0*/  HSET2.LE.AND R2, R32, R2, PT ;  /* 0x0000000220027233 */ /* 0x000fe20003803000 */
[----:B------:R1:W-:Y:S01]  /*bf00*/  STG.E.U16 desc[UR30][R194.64], R78 ;  /* 0x0000004ec2007986 */ /* 0x0003e2000c10151e */
[----:B------:R-:W-:Y:S01]  /*bf10*/  LOP3.LUT R5, R5, R24, RZ, 0xc0, !PT ;  /* 0x0000001805057212 */ /* 0x000fe200078ec0ff */
[C---:B------:R-:W-:Y:S01]  /*bf20*/  HMMA.16816.F32.BF16 R32, R48.reuse, R62, RZ ;  /* 0x0000003e3020723c */ /* 0x040fe200000418ff */
[----:B------:R-:W-:Y:S01]  /*bf30*/  LOP3.LUT R79, R16, R26, RZ, 0xc0, !PT ;  /* 0x0000001a104f7212 */ /* 0x000fe200078ec0ff */
[----:B------:R2:W-:Y:S04]  /*bf40*/  STG.E.U16 desc[UR30][R194.64+0x2], R77 ;  /* 0x0000024dc2007986 */ /* 0x0005e8000c10151e */
[----:B------:R-:W-:Y:S01]  /*bf50*/  HMMA.16816.F32.BF16 R20, R48, R14, RZ ;  /* 0x0000000e3014723c */ /* 0x000fe200000418ff */
[----:B-1----:R-:W-:-:S05]  /*bf60*/  LOP3.LUT R78, R13, R38, RZ, 0xc0, !PT ;  /* 0x000000260d4e7212 */ /* 0x002fca00078ec0ff */
[----:B------:R-:W-:Y:S01]  /*bf70*/  HMMA.16816.F32.BF16 R36, R48, R82, RZ ;  /* 0x000000523024723c */ /* 0x000fe200000418ff */
[----:B--2---:R-:W-:-:S05]  /*bf80*/  LOP3.LUT R77, R2, R25, RZ, 0xc0, !PT ;  /* 0x00000019024d7212 */ /* 0x004fca00078ec0ff */
[----:B------:R-:W-:Y:S01]  /*bf90*/  HMMA.16816.F32.BF16 R24, R48, R30, RZ ;  /* 0x0000001e3018723c */ /* 0x000fe200000418ff */
[----:B------:R-:W-:Y:S01]  /*bfa0*/  IMAD.MOV.U32 R108, RZ, RZ, R102 ;  /* 0x000000ffff6c7224 */ /* 0x000fe200078e0066 */
[----:B------:R-:W-:Y:S01]  /*bfb0*/  LOP3.LUT R103, R3, R104, RZ, 0xc0, !PT ;  /* 0x0000006803677212 */ /* 0x000fe200078ec0ff */
[----:B------:R-:W-:Y:S01]  /*bfc0*/  IMAD.MOV.U32 R17, RZ, RZ, R106 ;  /* 0x000000ffff117224 */ /* 0x000fe200078e006a */
[----:B------:R-:W-:Y:S01]  /*bfd0*/  LOP3.LUT R102, R0, R107, RZ, 0xc0, !PT ;  /* 0x0000006b00667212 */ /* 0x000fe200078ec0ff */
[----:B------:R-:W-:Y:S01]  /*bfe0*/  IMAD.MOV.U32 R3, RZ, RZ, R87 ;  /* 0x000000ffff037224 */ /* 0x000fe200078e0057 */
[----:B------:R-:W-:Y:S02]  /*bff0*/  LOP3.LUT R4, R4, R95, RZ, 0xc0, !PT ;  /* 0x0000005f04047212 */ /* 0x000fe400078ec0ff */
[----:B------:R-:W-:Y:S01]  /*c000*/  LOP3.LUT R7, R7, R84, RZ, 0xc0, !PT ;  /* 0x0000005407077212 */ /* 0x000fe200078ec0ff */
[C---:B------:R-:W-:Y:S09]  /*c010*/  HMMA.16816.F32.BF16 R92, R44.reuse, R66, R32 ;  /* 0x000000422c5c723c */ /* 0x040ff20000041820 */
[C---:B------:R-:W-:Y:S06]  /*c020*/  HMMA.16816.F32.BF16 R104, R44.reuse, R74, R36 ;  /* 0x0000004a2c68723c */ /* 0x040fec0000041824 */
[C---:B------:R-:W-:Y:S06]  /*c030*/  HMMA.16816.F32.BF16 R84, R44.reuse, R42, R24 ;  /* 0x0000002a2c54723c */ /* 0x040fec0000041818 */
[----:B------:R-:W-:Y:S06]  /*c040*/  HMMA.16816.F32.BF16 R44, R44, R18, R20 ;  /* 0x000000122c2c723c */ /* 0x000fec0000041814 */
[----:B------:R-:W-:Y:S01]  /*c050*/  HMMA.16816.F32.BF16 R20, R52, R82, RZ ;  /* 0x000000523414723c */ /* 0x000fe200000418ff */
[----:B------:R-:W-:-:S05]  /*c060*/  LOP3.LUT R76, R12, R80, RZ, 0xc0, !PT ;  /* 0x000000500c4c7212 */ /* 0x000fca00078ec0ff */
[----:B------:R-:W-:-:S15]  /*c070*/  HMMA.16816.F32.BF16 R24, R52, R62, RZ ;  /* 0x0000003e3418723c */ /* 0x000fde00000418ff */
[----:B------:R-:W-:-:S03]  /*c080*/  NOP ;  /* 0x0000000000007918 */ /* 0x000fc60000000000 */
[----:B------:R-:W-:Y:S06]  /*c090*/  HMMA.16816.F32.BF16 R32, R56, R74, R20 ;  /* 0x0000004a3820723c */ /* 0x000fec0000041814 */
[----:B------:R-:W-:Y:S01]  /*c0a0*/  HMMA.16816.F32.BF16 R20, R52, R14, RZ ;  /* 0x0000000e3414723c */ /* 0x000fe200000418ff */
[----:B------:R-:W1:Y:S01]  /*c0b0*/  LDSM.16.MT88.4 R12, [R165+0x7000] ;  /* 0x00700000a50c783b */ /* 0x000e620000004200 */
[----:B------:R-:W-:Y:S01]  /*c0c0*/  IMAD.MOV.U32 R111, RZ, RZ, R28 ;  /* 0x000000ffff6f7224 */ /* 0x000fe200078e001c */
[----:B------:R-:W-:Y:S01]  /*c0d0*/  LOP3.LUT R6, R6, R88, RZ, 0xc0, !PT ;  /* 0x0000005806067212 */ /* 0x000fe200078ec0ff */
[----:B------:R-:W-:-:S02]  /*c0e0*/  IMAD.MOV.U32 R0, RZ, RZ, R29 ;  /* 0x000000ffff007224 */ /* 0x000fc400078e001d */
[----:B------:R-:W-:Y:S01]  /*c0f0*/  HMMA.16816.F32.BF16 R28, R52, R30, RZ ;  /* 0x0000001e341c723c */ /* 0x000fe200000418ff */
[----:B------:R-:W-:-:S05]  /*c100*/  IMAD.MOV.U32 R75, RZ, RZ, R17 ;  /* 0x000000ffff4b7224 */ /* 0x000fca00078e0011 */
[----:B------:R-:W-:-:S12]  /*c110*/  HMMA.16816.F32.BF16 R36, R56, R66, R24 ;  /* 0x000000423824723c */ /* 0x000fd80000041818 */
[----:B------:R-:W-:Y:S01]  /*c120*/  HMMA.16816.F32.BF16 R24, R56, R18, R20 ;  /* 0x000000123818723c */ /* 0x000fe20000041814 */
[----:B------:R-:W-:Y:S04]  /*c130*/  LDSM.16.MT88.4 R20, [R168+0x7000] ;  /* 0x00700000a814783b */ /* 0x000fe80000004200 */
[----:B------:R-:W2:Y:S01]  /*c140*/  LDSM.16.MT88.4 R16, [R166+0x7000] ;  /* 0x00700000a610783b */ /* 0x000ea20000004200 */
[-C--:B-1----:R-:W-:Y:S06]  /*c150*/  HMMA.16816.F32.BF16 R136, R8, R12.reuse, R136 ;  /* 0x0000000c0888723c */ /* 0x082fec0000041888 */
[C---:B------:R-:W-:Y:S06]  /*c160*/  HMMA.16816.F32.BF16 R108, R4.reuse, R12, R108 ;  /* 0x0000000c046c723c */ /* 0x040fec000004186c */
[-C--:B------:R-:W-:Y:S06]  /*c170*/  HMMA.16816.F32.BF16 R104, R4, R14.reuse, R104 ;  /* 0x0000000e0468723c */ /* 0x080fec0000041868 */
[----:B------:R-:W-:Y:S01]  /*c180*/  HMMA.16816.F32.BF16 R32, R8, R14, R32 ;  /* 0x0000000e0820723c */ /* 0x000fe20000041820 */
[----:B------:R-:W1:Y:S05]  /*c190*/  LDSM.16.MT88.4 R12, [R167+0x7000] ;  /* 0x00700000a70c783b */ /* 0x000e6a0000004200 */
        /* <DEDUP_REMOVED lines=11> */
[C---:B--2---:R-:W-:Y:S06]  /*c250*/  HMMA.16816.F32.BF16 R88, R4.reuse, R16, R120 ;  /* 0x000000100458723c */ /* 0x044fec0000041878 */
[-C--:B------:R-:W-:Y:S06]  /*c260*/  HMMA.16816.F32.BF16 R96, R4, R20.reuse, R128 ;  /* 0x000000140460723c */ /* 0x080fec0000041880 */
[----:B------:R-:W-:Y:S01]  /*c270*/  HMMA.16816.F32.BF16 R128, R8, R20, R132 ;  /* 0x000000140880723c */ /* 0x000fe20000041884 */
[----:B------:R-:W2:Y:S05]  /*c280*/  LDSM.16.MT88.4 R132, [R165+0x7800] ;  /* 0x00780000a584783b */ /* 0x000eaa0000004200 */
[----:B-1----:R-:W-:Y:S06]  /*c290*/  HMMA.16816.F32.BF16 R80, R4, R12, R112 ;  /* 0x0000000c0450723c */ /* 0x002fec0000041870 */
[C---:B------:R-:W-:Y:S06]  /*c2a0*/  HMMA.16816.F32.BF16 R36, R8.reuse, R22, R36 ;  /* 0x000000160824723c */ /* 0x040fec0000041824 */
[C---:B------:R-:W-:Y:S01]  /*c2b0*/  HMMA.16816.F32.BF16 R120, R8.reuse, R16, R124 ;  /* 0x000000100878723c */ /* 0x040fe2000004187c */
[----:B------:R-:W1:Y:S05]  /*c2c0*/  LDSM.16.MT88.4 R124, [R168+0x7800] ;  /* 0x00780000a87c783b */ /* 0x000e6a0000004200 */
[C---:B------:R-:W-:Y:S06]  /*c2d0*/  HMMA.16816.F32.BF16 R28, R8.reuse, R18, R28 ;  /* 0x00000012081c723c */ /* 0x040fec000004181c */
[C---:B------:R-:W-:Y:S01]  /*c2e0*/  HMMA.16816.F32.BF16 R112, R8.reuse, R12, R116 ;  /* 0x0000000c0870723c */ /* 0x040fe20000041874 */
[----:B------:R-:W3:Y:S05]  /*c2f0*/  LDSM.16.MT88.4 R116, [R166+0x7800] ;  /* 0x00780000a674783b */ /* 0x000eea0000004200 */
[----:B------:R-:W-:Y:S01]  /*c300*/  HMMA.16816.F32.BF16 R24, R8, R14, R24 ;  /* 0x0000000e0818723c */ /* 0x000fe20000041818 */
[----:B------:R-:W4:Y:S05]  /*c310*/  LDSM.16.MT88.4 R8, [R167+0x7800] ;  /* 0x00780000a708783b */ /* 0x000f2a0000004200 */
[C---:B------:R-:W-:Y:S06]  /*c320*/  HMMA.16816.F32.BF16 R92, R4.reuse, R22, R92 ;  /* 0x00000016045c723c */ /* 0x040fec000004185c */
[C---:B------:R-:W-:Y:S06]  /*c330*/  HMMA.16816.F32.BF16 R84, R4.reuse, R18, R84 ;  /* 0x000000120454723c */ /* 0x040fec0000041854 */
[----:B------:R-:W-:Y:S01]  /*c340*/  HMMA.16816.F32.BF16 R4, R4, R14, R44 ;  /* 0x0000000e0404723c */ /* 0x000fe2000004182c */
[----:B------:R-:W-:Y:S01]  /*c350*/  USHF.L.U32 UR4, UR19, 0x3, URZ ;  /* 0x0000000313047899 */ /* 0x000fe2000800063f */
[----:B------:R-:W-:Y:S01]  /*c360*/  FADD.FTZ R2, R0, R239 ;  /* 0x000000ef00027221 */ /* 0x000fe20000010000 */
[----:B------:R-:W-:-:S04]  /*c370*/  UIMAD UR48, UR19, 0x48, URZ ;  /* 0x00000048133078a4 */ /* 0x000fc8000f8e023f */
[----:B------:R-:W-:Y:S01]  /*c380*/  IMAD.U32 R0, RZ, RZ, UR4 ;  /* 0x00000004ff007e24 */ /* 0x000fe2000f8e00ff */
[----:B------:R-:W-:Y:S01]  /*c390*/  USHF.L.U32 UR4, UR19, 0x6, URZ ;  /* 0x0000000613047899 */ /* 0x000fe2000800063f */
[----:B--2---:R-:W-:Y:S01]  /*c3a0*/  HMMA.16816.F32.BF16 R108, R76, R132, R108 ;  /* 0x000000844c6c723c */ /* 0x004fe2000004186c */
[----:B------:R-:W-:-:S05]  /*c3b0*/  FADD.FTZ R12, R55, R238 ;  /* 0x000000ee370c7221 */ /* 0x000fca0000010000 */
[----:B------:R-:W-:Y:S01]  /*c3c0*/  HMMA.16816.F32.BF16 R104, R76, R134, R104 ;  /* 0x000000864c68723c */ /* 0x000fe20000041868 */
[----:B------:R-:W-:-:S05]  /*c3d0*/  FADD.FTZ R3, R3, R240 ;  /* 0x000000f003037221 */ /* 0x000fca0000010000 */
[----:B-1----:R-:W-:Y:S01]  /*c3e0*/  HMMA.16816.F32.BF16 R96, R76, R124, R96 ;  /* 0x0000007c4c60723c */ /* 0x002fe20000041860 */
[----:B------:R-:W-:-:S05]  /*c3f0*/  FADD.FTZ R13, R171, R2 ;  /* 0x00000002ab0d7221 */ /* 0x000fca0000010000 */
[C---:B------:R-:W-:Y:S06]  /*c400*/  HMMA.16816.F32.BF16 R92, R76.reuse, R126, R92 ;  /* 0x0000007e4c5c723c */ /* 0x040fec000004185c */
[C---:B---3--:R-:W-:Y:S06]  /*c410*/  HMMA.16816.F32.BF16 R88, R76.reuse, R116, R88 ;  /* 0x000000744c58723c */ /* 0x048fec0000041858 */
[C---:B------:R-:W-:Y:S06]  /*c420*/  HMMA.16816.F32.BF16 R84, R76.reuse, R118, R84 ;  /* 0x000000764c54723c */ /* 0x040fec0000041854 */
[----:B----4-:R-:W-:Y:S01]  /*c430*/  HMMA.16816.F32.BF16 R80, R76, R8, R80 ;  /* 0x000000084c50723c */ /* 0x010fe20000041850 */
[----:B------:R-:W-:-:S02]  /*c440*/  IMAD.U32 R2, RZ, RZ, UR48 ;  /* 0x00000030ff027e24 */ /* 0x000fc4000f8e00ff */
[----:B------:R-:W-:Y:S01]  /*c450*/  FADD.FTZ R14, R74, R241 ;  /* 0x000000f14a0e7221 */ /* 0x000fe20000010000 */
[----:B------:R1:W5:Y:S02]  /*c460*/  LDL.LU R171, [R1+0x168] ;  /* 0x0001680001ab7983 */ /* 0x0003640000300800 */
[----:B------:R-:W-:Y:S07]  /*c470*/  HMMA.16816.F32.BF16 R76, R76, R10, R4 ;  /* 0x0000000a4c4c723c */ /* 0x000fee0000041804 */
[----:B------:R-:W-:-:S04]  /*c480*/  IMAD.WIDE R6, R0, 0x2, R194 ;  /* 0x0000000200067825 */ /* 0x000fc800078e02c2 */
[----:B------:R-:W-:-:S04]  /*c490*/  IMAD.U32 R0, RZ, RZ, UR4 ;  /* 0x00000004ff007e24 */ /* 0x000fc8000f8e00ff */
[----:B------:R-:W-:-:S04]  /*c4a0*/  IMAD.WIDE R4, R0, 0x2, R194 ;  /* 0x0000000200047825 */ /* 0x000fc800078e02c2 */
[----:B------:R-:W-:Y:S01]  /*c4b0*/  FADD.FTZ R0, R170, R12 ;  /* 0x0000000caa007221 */ /* 0x000fe20000010000 */
[----:B------:R-:W-:Y:S01]  /*c4c0*/  FADD.FTZ R12, R169, R3 ;  /* 0x00000003a90c7221 */ /* 0x000fe20000010000 */
[----:B------:R-:W-:Y:S01]  /*c4d0*/  STG.E.U16 desc[UR30][R6.64], R227 ;  /* 0x000000e306007986 */ /* 0x000fe2000c10151e */
[----:B------:R-:W-:-:S03]  /*c4e0*/  IMAD.WIDE R2, R2, 0x2, R194 ;  /* 0x0000000202027825 */ /* 0x000fc600078e02c2 */
        /* <DEDUP_REMOVED lines=51> */
[----:B------:R-:W-:Y:S01]  /*c820*/  STG.E.U16 desc[UR30][R2.64+0x42], R60 ;  /* 0x0000423c02007986 */ /* 0x000fe2000c10151e */
[----:B------:R-:W-:-:S03]  /*c830*/  FADD.FTZ R0, R202, R10 ;  /* 0x0000000aca007221 */ /* 0x000fc60000010000 */
        /* <DEDUP_REMOVED lines=28> */
[----:B------:R2:W-:Y:S01]  /*ca00*/  STG.E.U16 desc[UR30][R6.64+0x72], R148 ;  /* 0x0000729406007986 */ /* 0x0005e2000c10151e */
[----:B------:R-:W-:-:S03]  /*ca10*/  FADD.FTZ R0, R51, R9 ;  /* 0x0000000933007221 */ /* 0x000fc60000010000 */
[----:B------:R-:W-:Y:S04]  /*ca20*/  STG.E.U16 desc[UR30][R4.64+0x70], R73 ;  /* 0x0000704904007986 */ /* 0x000fe8000c10151e */
[----:B------:R3:W-:Y:S04]  /*ca30*/  STG.E.U16 desc[UR30][R4.64+0x72], R72 ;  /* 0x0000724804007986 */ /* 0x0007e8000c10151e */
[----:B------:R-:W-:Y:S04]  /*ca40*/  STG.E.U16 desc[UR30][R2.64+0x70], R65 ;  /* 0x0000704102007986 */ /* 0x000fe8000c10151e */
[----:B------:R4:W-:Y:S04]  /*ca50*/  STG.E.U16 desc[UR30][R2.64+0x72], R64 ;  /* 0x0000724002007986 */ /* 0x0009e8000c10151e */
[----:B------:R1:W5:Y:S04]  /*ca60*/  LDL.LU R170, [R1+0x164] ;  /* 0x0001640001aa7983 */ /* 0x0003680000300800 */
[----:B------:R1:W5:Y:S01]  /*ca70*/  LDL.LU R169, [R1+0x160] ;  /* 0x0001600001a97983 */ /* 0x0003620000300800 */
[----:B--2---:R-:W-:-:S03]  /*ca80*/  IADD3 R6, P0, R194, -0x80, RZ ;  /* 0xffffff80c2067810 */ /* 0x004fc60007f1e0ff */
[----:B------:R1:W5:Y:S01]  /*ca90*/  LDL.LU R164, [R1+0x15c] ;  /* 0x00015c0001a47983 */ /* 0x0003620000300800 */
[----:B---3--:R-:W-:Y:S01]  /*caa0*/  FADD.FTZ R5, R249, R11 ;  /* 0x0000000bf9057221 */ /* 0x008fe20000010000 */
[----:B----4-:R-:W-:Y:S01]  /*cab0*/  FADD.FTZ R2, R50, R10 ;  /* 0x0000000a32027221 */ /* 0x010fe20000010000 */
[----:B------:R-:W-:-:S03]  /*cac0*/  FADD.FTZ R3, R204, R8 ;  /* 0x00000008cc037221 */ /* 0x000fc60000010000 */
        /* <DEDUP_REMOVED lines=11> */
[----:B------:R1:W-:Y:S01]  /*cb80*/  STL [R1+0xe8], R6 ;  /* 0x0000e80601007387 */ /* 0x0003e20000100800 */
[----:B------:R-:W-:-:S03]  /*cb90*/  IADD3.X R0, R195, -0x1, RZ, P0, !PT ;  /* 0xffffffffc3007810 */ /* 0x000fc600007fe4ff */
[----:B------:R1:W-:Y:S04]  /*cba0*/  STL [R1+0xf0], R4 ;  /* 0x0000f00401007387 */ /* 0x0003e80000100800 */
[----:B------:R1:W-:Y:S04]  /*cbb0*/  STL [R1+0xf4], R3 ;  /* 0x0000f40301007387 */ /* 0x0003e80000100800 */
[----:B------:R1:W-:Y:S04]  /*cbc0*/  STL [R1+0xec], R252 ;  /* 0x0000ecfc01007387 */ /* 0x0003e80000100800 */
[----:B------:R1:W-:Y:S04]  /*cbd0*/  STL [R1+0xf8], R2 ;  /* 0x0000f80201007387 */ /* 0x0003e80000100800 */
[----:B------:R1:W-:Y:S01]  /*cbe0*/  STL [R1+0xe4], R0 ;  /* 0x0000e40001007387 */ /* 0x0003e20000100800 */
[----:B------:R-:W-:-:S13]  /*cbf0*/  LOP3.LUT P5, RZ, R211, 0x4, RZ, 0xc0, !PT ;  /* 0x00000004d3ff7812 */ /* 0x000fda00078ac0ff */
[----:B------:R-:W-:Y:S05]  /*cc00*/  @!P5 BRA `(.L_x_2440) ;  /* 0x0000012c00f4d947 */ /* 0x000fea0003800000 */
[----:B------:R-:W2:Y:S01]  /*cc10*/  LDL.64 R48, [R1] ;  /* 0x0000000001307983 */ /* 0x000ea20000100a00 */
[----:B------:R-:W-:-:S03]  /*cc20*/  ULDC UR4, c[0x0][0x2d0] ;  /* 0x0000b40000047ab9 */ /* 0x000fc60000000800 */
[----:B------:R-:W3:Y:S01]  /*cc30*/  LDL.64 R50, [R1+0x148] ;  /* 0x0001480001327983 */ /* 0x000ee20000100a00 */
[----:B------:R-:W-:Y:S01]  /*cc40*/  UIADD3 UR24, UR18, -0x2, URZ ;  /* 0xfffffffe12187890 */ /* 0x000fe2000fffe03f */
[----:B------:R-:W-:-:S04]  /*cc50*/  DEPBAR.LE SB0, 0x0 ;  /* 0x000080000000791a */ /* 0x000fc80000000000 */
[----:B------:R-:W-:Y:S01]  /*cc60*/  USHF.R.S32.HI UR7, URZ, 0x1f, UR24 ;  /* 0x0000001f3f077899 */ /* 0x000fe20008011418 */
[----:B-1----:R-:W-:Y:S01]  /*cc70*/  IMAD.U32 R2, RZ, RZ, UR24 ;  /* 0x00000018ff027e24 */ /* 0x002fe2000f8e00ff */
[----:B------:R-:W-:Y:S01]  /*cc80*/  UIMAD UR6, UR17, UR24, URZ ;  /* 0x00000018110672a4 */ /* 0x000fe2000f8e023f */
[----:B------:R-:W-:Y:S01]  /*cc90*/  IMAD.U32 R5, RZ, RZ, UR8 ;  /* 0x00000008ff057e24 */ /* 0x000fe2000f8e00ff */
[----:B------:R-:W-:Y:S01]  /*cca0*/  UIMAD.WIDE.U32 UR46, UR8, 0x20, URZ ;  /* 0x00000020082e78a5 */ /* 0x000fe2000f8e003f */
[----:B------:R-:W1:Y:S01]  /*ccb0*/  S2R R193, SR_TID.X ;  /* 0x0000000000c17919 */ /* 0x000e620000002100 */
[----:B------:R-:W-:Y:S02]  /*ccc0*/  UIMAD UR6, UR7, UR22, UR6 ;  /* 0x00000016070672a4 */ /* 0x000fe4000f8e0206 */
[----:B------:R-:W-:Y:S01]  /*ccd0*/  UISETP.GT.AND UP1, UPT, UR24, UR12, UPT ;  /* 0x0000000c1800728c */ /* 0x000fe2000bf24270 */
[----:B-1----:R-:W-:-:S05]  /*cce0*/  IMAD.SHL.U32 R193, R193, 0x2, RZ ;  /* 0x00000002c1c17824 */ /* 0x002fca00078e00ff */
[----:B------:R-:W-:Y:S01]  /*ccf0*/  LOP3.LUT R193, R193, 0x6, RZ, 0xc0, !PT ;  /* 0x00000006c1c17812 */ /* 0x000fe200078ec0ff */
[----:B------:R-:W-:Y:S01]  /*cd00*/  BAR.SYNC.DEFER_BLOCKING 0x0 ;  /* 0x0000000000007b1d */ /* 0x000fe20000010000 */
[----:B--2---:R-:W-:Y:S01]  /*cd10*/  ISETP.GE.AND P5, PT, R48, UR4, PT ;  /* 0x0000000430007c0c */ /* 0x004fe2000bfa6270 */
[----:B------:R-:W-:Y:S01]  /*cd20*/  USHF.L.U32 UR4, UR9, 0x5, URZ ;  /* 0x0000000509047899 */ /* 0x000fe2000800063f */
[----:B---3--:R-:W-:Y:S02]  /*cd30*/  IMAD.WIDE.U32 R2, R2, UR22, R50 ;  /* 0x0000001602027c25 */ /* 0x008fe4000f8e0032 */
[----:B------:R-:W-:Y:S02]  /*cd40*/  P2R R208, PR, RZ, 0x20 ;  /* 0x00000020ffd07803 */ /* 0x000fe40000000000 */
[----:B------:R-:W-:Y:S02]  /*cd50*/  VIADD R3, R3, UR6 ;  /* 0x0000000603037c36 */ /* 0x000fe40008000000 */
[----:B------:R-:W-:-:S05]  /*cd60*/  IMAD.U32 R4, RZ, RZ, UR4 ;  /* 0x00000004ff047e24 */ /* 0x000fca000f8e00ff */
[----:B------:R-:W1:Y:S01]  /*cd70*/  @!P5 LDC.64 R10, c[0x0][0x220] ;  /* 0x00008800ff0adb82 */ /* 0x000e620000000a00 */
[----:B------:R-:W-:Y:S01]  /*cd80*/  VOTEU.ALL UP0, P5 ;  /* 0x00000000003f7886 */ /* 0x000fe20002800000 */
[C---:B------:R-:W-:Y:S01]  /*cd90*/  @!P5 IADD3 R0, P1, R2.reuse, UR28, RZ ;  /* 0x0000001c0200dc10 */ /* 0x040fe2000ff3e0ff */
[----:B------:R-:W-:Y:S01]  /*cda0*/  @P5 STS.128 [R192+0x6000], RZ ;  /* 0x006000ffc0005388 */ /* 0x000fe20000000c00 */
[----:B------:R-:W-:Y:S02]  /*cdb0*/  @!P5 IADD3 R7, P0, R2, UR46, RZ ;  /* 0x0000002e0207dc10 */ /* 0x000fe4000ff1e0ff */
[C---:B------:R-:W-:Y:S01]  /*cdc0*/  @!P5 IADD3.X R12, R3.reuse, UR25, RZ, P1, !PT ;  /* 0x00000019030cdc10 */ /* 0x040fe20008ffe4ff */
[----:B------:R-:W-:Y:S01]  /*cdd0*/  @!UP0 UIMAD UR4, UR9, 0x30, URZ ;  /* 0x00000030090488a4 */ /* 0x000fe2000f8e023f */
[----:B------:R-:W2:Y:S01]  /*cde0*/  @!P5 LDC.64 R8, c[0x0][0x220] ;  /* 0x00008800ff08db82 */ /* 0x000ea20000000a00 */
[----:B------:R-:W-:Y:S01]  /*cdf0*/  @!P5 IADD3.X R13, R3, UR47, R4, P0, !PT ;  /* 0x0000002f030ddc10 */ /* 0x000fe200087fe404 */
[----:B------:R-:W-:-:S06]  /*ce00*/  @!P5 IMAD.WIDE.U32 R4, R5, 0x30, R2 ;  /* 0x000000300504d825 */ /* 0x000fcc00078e0002 */
[----:B------:R-:W3:Y:S08]  /*ce10*/  @!P5 LDC.64 R14, c[0x0][0x220] ;  /* 0x00008800ff0edb82 */ /* 0x000ef00000000a00 */
[----:B------:R-:W4:Y:S01]  /*ce20*/  @!P5 LDC.64 R16, c[0x0][0x220] ;  /* 0x00008800ff10db82 */ /* 0x000f220000000a00 */
[----:B-1----:R-:W-:-:S04]  /*ce30*/  @!P5 LEA R10, P2, R2, R10, 0x1 ;  /* 0x0000000a020ad211 */ /* 0x002fc800078408ff */
[----:B------:R-:W-:Y:S02]  /*ce40*/  @!P5 LEA.HI.X R11, R2, R11, R3, 0x1, P2 ;  /* 0x0000000b020bd211 */ /* 0x000fe400010f0c03 */
[----:B--2---:R-:W-:-:S03]  /*ce50*/  @!P5 LEA R8, P1, R0, R8, 0x1 ;  /* 0x000000080008d211 */ /* 0x004fc600078208ff */
[----:B------:R-:W-:Y:S01]  /*ce60*/  @!PT LDS RZ, [RZ] ;  /* 0x00000000fffff984 */ /* 0x000fe20000000800 */
[----:B------:R-:W-:Y:S01]  /*ce70*/  @!PT LDS RZ, [RZ] ;  /* 0x00000000fffff984 */ /* 0x000fe20000000800 */
[----:B------:R-:W-:Y:S01]  /*ce80*/  @!PT LDS RZ, [RZ] ;  /* 0x00000000fffff984 */ /* 0x000fe20000000800 */
[----:B------:R-:W-:Y:S01]  /*ce90*/  @!P5 LDGSTS.E.BYPASS.LTC128B.128 [R192+0x6000], desc[UR30][R10.64] ;  /* 0x060000000ac0dfae */ /* 0x000fe2000b901d5e */
[----:B------:R-:W-:Y:S01]  /*cea0*/  @!P5 LEA.HI.X R9, R0, R9, R12, 0x1, P1 ;  /* 0x000000090009d211 */ /* 0x000fe200008f0c0c */
[----:B------:R-:W-:Y:S02]  /*ceb0*/  @!P5 VIADD R0, R5, UR4 ;  /* 0x000000040500dc36 */ /* 0x000fe40008000000 */
[----:B------:R-:W-:Y:S01]  /*cec0*/  @P5 STS.128 [R192+0x6800], RZ ;  /* 0x006800ffc0005388 */ /* 0x000fe20000000c00 */
[----:B---3--:R-:W-:-:S03]  /*ced0*/  @!P5 LEA R6, P0, R7, R14, 0x1 ;  /* 0x0000000e0706d211 */ /* 0x008fc600078008ff */
        /* <DEDUP_REMOVED lines=19> */
[----:B-----5:R-:W-:Y:S04]  /*d010*/  LDSM.16.M88.4 R12, [R164+0x4000] ;  /* 0x00400000a40c783b */ /* 0x020fe80000000200 */
[----:B------:R-:W-:Y:S04]  /*d020*/  LDSM.16.M88.4 R32, [R164+0x4800] ;  /* 0x00480000a420783b */ /* 0x000fe80000000200 */
[----:B-1----:R-:W1:Y:S04]  /*d030*/  LDSM.16.M88.4 R8, [R171] ;  /* 0x00000000ab08783b */ /* 0x002e680000000200 */
[----:B------:R-:W-:Y:S04]  /*d040*/  LDSM.16.M88.4 R24, [R164+0x5800] ;  /* 0x00580000a418783b */ /* 0x000fe80000000200 */
[----:B--2---:R-:W2:Y:S04]  /*d050*/  LDSM.16.M88.4 R4, [R171+0x2000] ;  /* 0x00200000ab04783b */ /* 0x004ea80000000200 */
[----:B------:R-:W4:Y:S01]  /*d060*/  LDSM.16.M88.4 R28, [R164+0x5000] ;  /* 0x00500000a41c783b */ /* 0x000f220000000200 */
[----:B---3--:R-:W-:-:S03]  /*d070*/  IMAD.IADD R3, R184, 0x1, -R0 ;  /* 0x00000001b8037824 */ /* 0x008fc600078e0a00 */
[----:B------:R-:W-:Y:S01]  /*d080*/  LDSM.16.M88.4 R16, [R174+0x2000] ;  /* 0x00200000ae10783b */ /* 0x000fe20000000200 */
[----:B------:R-:W-:-:S03]  /*d090*/  IMAD.IADD R2, R186, 0x1, -R0 ;  /* 0x00000001ba027824 */ /* 0x000fc600078e0a00 */
[----:B------:R-:W3:Y:S04]  /*d0a0*/  LDSM.16.M88.4 R36, [R170+0x4800] ;  /* 0x00480000aa24783b */ /* 0x000ee80000000200 */
[----:B------:R-:W3:Y:S04]  /*d0b0*/  LDSM.16.M88.4 R64, [R170+0x5800] ;  /* 0x00580000aa40783b */ /* 0x000ee80000000200 */
[----:B------:R-:W3:Y:S04]  /*d0c0*/  LDSM.16.M88.4 R56, [R170+0x4000] ;  /* 0x00400000aa38783b */ /* 0x000ee80000000200 */
[----:B------:R-:W3:Y:S04]  /*d0d0*/  LDSM.16.M88.4 R20, [R174] ;  /* 0x00000000ae14783b */ /* 0x000ee80000000200 */
        /* <DEDUP_REMOVED lines=38> */
[----:B------:R-:W4:Y:S05]  /*d340*/  LDSM.16.M88.4 R4, [R173+0x2000] ;  /* 0x00200000ad04783b */ /* 0x000f2a0000000200 */
[C---:B------:R-:W-:Y:S06]  /*d350*/  HMMA.16816.F32.BF16 R216, R20.reuse, R36, R72 ;  /* 0x0000002414d8723c */ /* 0x040fec0000041848 */
[C---:B------:R-:W-:Y:S01]  /*d360*/  HMMA.16816.F32.BF16 R72, R20.reuse, R38, R148 ;  /* 0x000000261448723c */ /* 0x040fe20000041894 */
[----:B------:R-:W-:Y:S05]  /*d370*/  LDSM.16.M88.4 R36, [R169+0x1800] ;  /* 0x00180000a924783b */ /* 0x000fea0000000200 */
[----:B------:R-:W-:Y:S01]  /*d380*/  HMMA.16816.F32.BF16 R140, R20, R62, R28 ;  /* 0x0000003e148c723c */ /* 0x000fe2000004181c */
[----:B------:R-:W4:Y:S01]  /*d390*/  LDSM.16.M88.4 R28, [R169+0x800] ;  /* 0x00080000a91c783b */ /* 0x000f220000000200 */
        /* <DEDUP_REMOVED lines=38> */
[C---:B------:R-:W-:Y:S01]  /*d600*/  HMMA.16816.F32.BF16 R56, R16.reuse, R34, R56 ;  /* 0x000000221038723c */ /* 0x040fe20000041838 */
[----:B------:R-:W-:Y:S01]  /*d610*/  I2FP.F32.S32 R3, R2 ;  /* 0x0000000200037245 */ /* 0x000fe20000201400 */
[----:B------:R-:W-:Y:S02]  /*d620*/  VIADD R2, R0, 0x1 ;  /* 0x0000000100027836 */ /* 0x000fe40000000000 */
[----:B------:R-:W-:Y:S01]  /*d630*/  FFMA.FTZ R12, R5, -UR23, R42 ;  /* 0x80000017050c7c23 */ /* 0x000fe2000801002a */
[----:B------:R-:W-:Y:S01]  /*d640*/  I2FP.F32.S32 R6, R6 ;  /* 0x0000000600067245 */ /* 0x000fe20000201400 */
[----:B------:R-:W-:Y:S01]  /*d650*/  FFMA.FTZ R11, R4, -UR23, R64 ;  /* 0x80000017040b7c23 */ /* 0x000fe20008010040 */
[--C-:B------:R-:W-:Y:S01]  /*d660*/  IMAD.IADD R5, R184, 0x1, -R2.reuse ;  /* 0x00000001b8057824 */ /* 0x100fe200078e0a02 */
        /* <DEDUP_REMOVED lines=26> */
[----:B------:R-:W-:Y:S01]  /*d810*/  VIADD R2, R0, 0x8 ;  /* 0x0000000800027836 */ /* 0x000fe20000000000 */
[----:B------:R-:W-:Y:S01]  /*d820*/  I2FP.F32.S32 R5, R5 ;  /* 0x0000000500057245 */ /* 0x000fe20000201400 */
[----:B------:R-:W-:Y:S01]  /*d830*/  FFMA.FTZ R7, R3, -UR23, R41 ;  /* 0x8000001703077c23 */ /* 0x000fe20008010029 */
[----:B------:R-:W-:Y:S01]  /*d840*/  P2R R8, PR, RZ, 0x1 ;  /* 0x00000001ff087803 */ /* 0x000fe20000000000 */
[--C-:B------:R-:W-:Y:S01]  /*d850*/  IMAD.IADD R3, R184, 0x1, -R2.reuse ;  /* 0x00000001b8037824 */ /* 0x100fe200078e0a02 */
[C---:B------:R-:W-:Y:S01]  /*d860*/  ISETP.GE.AND P1, PT, R0.reuse, R190, PT ;  /* 0x000000be0000720c */ /* 0x040fe20003f26270 */
[----:B------:R-:W-:Y:S01]  /*d870*/  FFMA.FTZ R15, R5, -UR23, R67 ;  /* 0x80000017050f7c23 */ /* 0x000fe20008010043 */
[----:B------:R-:W-:Y:S01]  /*d880*/  ISETP.GE.AND P0, PT, R0, R189, PT ;  /* 0x000000bd0000720c */ /* 0x000fe20003f06270 */
[----:B------:R-:W-:Y:S01]  /*d890*/  IMAD.IADD R5, R186, 0x1, -R2 ;  /* 0x00000001ba057824 */ /* 0x000fe200078e0a02 */
[----:B------:R-:W-:Y:S01]  /*d8a0*/  I2FP.F32.S32 R4, R4 ;  /* 0x0000000400047245 */ /* 0x000fe20000201400 */
[----:B------:R-:W-:Y:S01]  /*d8b0*/  HMMA.16816.F32.BF16 R44, R16, R26, R44 ;  /* 0x0000001a102c723c */ /* 0x000fe2000004182c */
[----:B------:R-:W-:Y:S01]  /*d8c0*/  ISETP.LT.OR P1, PT, R0, R182, P1 ;  /* 0x000000b60000720c */ /* 0x000fe20000f21670 */
[----:B------:R-:W-:Y:S01]  /*d8d0*/  FFMA.FTZ R6, R6, -UR23, R43 ;  /* 0x8000001706067c23 */ /* 0x000fe2000801002b */
[----:B------:R-:W-:-:S02]  /*d8e0*/  ISETP.LT.OR P0, PT, R0, R181, P0 ;  /* 0x000000b50000720c */ /* 0x000fc40000701670 */
[----:B------:R-:W-:Y:S02]  /*d8f0*/  ISETP.GE.AND P3, PT, R2, R190, PT ;  /* 0x000000be0200720c */ /* 0x000fe40003f66270 */
[----:B------:R-:W-:Y:S01]  /*d900*/  FFMA.FTZ R16, R4, -UR23, R65 ;  /* 0x8000001704107c23 */ /* 0x000fe20008010041 */
[----:B------:R-:W-:Y:S02]  /*d910*/  IABS R4, R3 ;  /* 0x0000000300047213 */ /* 0x000fe40000000000 */
[----:B------:R-:W-:Y:S02]  /*d920*/  FSEL R27, R13, -INF , !P1 ;  /* 0xff8000000d1b7808 */ /* 0x000fe40004800000 */
[----:B------:R-:W-:Y:S02]  /*d930*/  FSEL R30, R12, -INF , !P0 ;  /* 0xff8000000c1e7808 */ /* 0x000fe40004000000 */
[----:B------:R-:W-:Y:S01]  /*d940*/  IABS R3, R5 ;  /* 0x0000000500037213 */ /* 0x000fe20000000000 */
[----:B------:R-:W-:Y:S01]  /*d950*/  IMAD.IADD R5, R183, 0x1, -R2 ;  /* 0x00000001b7057824 */ /* 0x000fe200078e0a02 */
[----:B------:R-:W-:-:S02]  /*d960*/  ISETP.GE.AND P1, PT, R0, R188, PT ;  /* 0x000000bc0000720c */ /* 0x000fc40003f26270 */
[C---:B------:R-:W-:Y:S02]  /*d970*/  ISETP.GE.AND P0, PT, R0.reuse, R187, PT ;  /* 0x000000bb0000720c */ /* 0x040fe40003f06270 */
[----:B------:R-:W-:Y:S02]  /*d980*/  I2FP.F32.S32 R3, R3 ;  /* 0x0000000300037245 */ /* 0x000fe40000201400 */
[C---:B------:R-:W-:Y:S02]  /*d990*/  ISETP.LT.OR P1, PT, R0.reuse, R179, P1 ;  /* 0x000000b30000720c */ /* 0x040fe40000f21670 */
[C---:B------:R-:W-:Y:S01]  /*d9a0*/  ISETP.LT.OR P0, PT, R0.reuse, R180, P0 ;  /* 0x000000b40000720c */ /* 0x040fe20000701670 */
[----:B------:R-:W-:Y:S01]  /*d9b0*/  FFMA.FTZ R13, R3, -UR23, R58 ;  /* 0x80000017030d7c23 */ /* 0x000fe2000801003a */
[----:B------:R-:W-:Y:S01]  /*d9c0*/  I2FP.F32.S32 R4, R4 ;  /* 0x0000000400047245 */ /* 0x000fe20000201400 */
[----:B------:R-:W-:Y:S01]  /*d9d0*/  VIADD R3, R0, 0x9 ;  /* 0x0000000900037836 */ /* 0x000fe20000000000 */
[----:B------:R-:W-:-:S02]  /*d9e0*/  FSEL R210, R11, -INF , !P1 ;  /* 0xff8000000bd27808 */ /* 0x000fc40004800000 */
[----:B------:R-:W-:Y:S01]  /*d9f0*/  FSEL R216, R9, -INF , !P0 ;  /* 0xff80000009d87808 */ /* 0x000fe20004000000 */
[----:B------:R-:W-:Y:S01]  /*da00*/  FFMA.FTZ R14, R4, -UR23, R56 ;  /* 0x80000017040e7c23 */ /* 0x000fe20008010038 */
[----:B------:R-:W-:Y:S01]  /*da10*/  ISETP.GE.AND P2, PT, R2, R189, PT ;  /* 0x000000bd0200720c */ /* 0x000fe20003f46270 */
[--C-:B------:R-:W-:Y:S01]  /*da20*/  IMAD.IADD R4, R184, 0x1, -R3.reuse ;  /* 0x00000001b8047824 */ /* 0x100fe200078e0a03 */
[C---:B------:R-:W-:Y:S02]  /*da30*/  ISETP.GE.AND P1, PT, R2.reuse, R188, PT ;  /* 0x000000bc0200720c */ /* 0x040fe40003f26270 */
        /* <DEDUP_REMOVED lines=14> */
[----:B------:R-:W-:Y:S02]  /*db20*/  IABS R2, R6 ;  /* 0x0000000600027213 */ /* 0x000fe40000000000 */
[----:B------:R-:W-:Y:S01]  /*db30*/  IABS R5, R7 ;  /* 0x0000000700057213 */ /* 0x000fe20000000000 */
[----:B------:R-:W-:Y:S01]  /*db40*/  IMAD.MOV.U32 R7, RZ, RZ, R10 ;  /* 0x000000ffff077224 */ /* 0x000fe200078e000a */
[----:B------:R-:W-:Y:S01]  /*db50*/  ISETP.NE.AND P2, PT, R8, RZ, PT ;  /* 0x000000ff0800720c */ /* 0x000fe20003f45270 */
[----:B------:R-:W-:Y:S01]  /*db60*/  IMAD.MOV.U32 R6, RZ, RZ, R4 ;  /* 0x000000ffff067224 */ /* 0x000fe200078e0004 */
[----:B------:R-:W-:Y:S01]  /*db70*/  P2R R8, PR, RZ, 0x2 ;  /* 0x00000002ff087803 */ /* 0x000fe20000000000 */
[----:B------:R-:W-:Y:S01]  /*db80*/  IMAD.MOV.U32 R4, RZ, RZ, R2 ;  /* 0x000000ffff047224 */ /* 0x000fe200078e0002 */
[----:B------:R-:W-:Y:S01]  /*db90*/  ISETP.GE.AND P1, PT, R3, R188, PT ;  /* 0x000000bc0300720c */ /* 0x000fe20003f26270 */
[----:B------:R-:W-:Y:S01]  /*dba0*/  IMAD.MOV.U32 R2, RZ, RZ, R5 ;  /* 0x000000ffff027224 */ /* 0x000fe200078e0005 */
[----:B------:R-:W-:-:S02]  /*dbb0*/  I2FP.F32.S32 R5, R7 ;  /* 0x0000000700057245 */ /* 0x000fc40000201400 */
[----:B------:R-:W-:Y:S01]  /*dbc0*/  I2FP.F32.S32 R7, R9 ;  /* 0x0000000900077245 */ /* 0x000fe20000201400 */
[----:B------:R-:W-:Y:S01]  /*dbd0*/  IMAD.IADD R9, R185, 0x1, -R3 ;  /* 0x00000001b9097824 */ /* 0x000fe200078e0a03 */
[----:B------:R-:W-:Y:S01]  /*dbe0*/  I2FP.F32.S32 R2, R2 ;  /* 0x0000000200027245 */ /* 0x000fe20000201400 */
[----:B------:R-:W-:Y:S01]  /*dbf0*/  FFMA.FTZ R5, R5, -UR23, R204 ;  /* 0x8000001705057c23 */ /* 0x000fe200080100cc */
[----:B------:R-:W-:Y:S01]  /*dc00*/  FSEL R204, R16, -INF , !P3 ;  /* 0xff80000010cc7808 */ /* 0x000fe20005800000 */
[----:B------:R-:W-:Y:S01]  /*dc10*/  FFMA.FTZ R10, R7, -UR23, R206 ;  /* 0x80000017070a7c23 */ /* 0x000fe200080100ce */
[C---:B------:R-:W-:Y:S01]  /*dc20*/  ISETP.GE.AND P3, PT, R3.reuse, R190, PT ;  /* 0x000000be0300720c */ /* 0x040fe20003f66270 */
[----:B------:R-:W-:Y:S01]  /*dc30*/  FFMA.FTZ R12, R2, -UR23, R205 ;  /* 0x80000017020c7c23 */ /* 0x000fe200080100cd */
[----:B------:R-:W-:Y:S01]  /*dc40*/  ISETP.GE.AND P0, PT, R3, R187, PT ;  /* 0x000000bb0300720c */ /* 0x000fe20003f06270 */
[----:B------:R-:W-:Y:S01]  /*dc50*/  VIADD R2, R0, 0x10 ;  /* 0x0000001000027836 */ /* 0x000fe20000000000 */
[----:B------:R-:W-:-:S02]  /*dc60*/  I2FP.F32.S32 R6, R6 ;  /* 0x0000000600067245 */ /* 0x000fc40000201400 */
[----:B------:R-:W-:Y:S02]  /*dc70*/  I2FP.F32.S32 R4, R4 ;  /* 0x0000000400047245 */ /* 0x000fe40000201400 */
        /* <DEDUP_REMOVED lines=49> */
[----:B------:R-:W-:Y:S01]  /*df90*/  FFMA.FTZ R11, R7, -UR23, R200 ;  /* 0x80000017070b7c23 */ /* 0x000fe200080100c8 */
[----:B------:R-:W-:Y:S01]  /*dfa0*/  P2R R8, PR, RZ, 0x2 ;  /* 0x00000002ff087803 */ /* 0x000fe20000000000 */
[----:B------:R-:W-:Y:S01]  /*dfb0*/  VIADD R3, R0, 0x18 ;  /* 0x0000001800037836 */ /* 0x000fe20000000000 */
[----:B------:R-:W-:Y:S01]  /*dfc0*/  FSEL R155, R12, -INF , !P3 ;  /* 0xff8000000c9b7808 */ /* 0x000fe20005800000 */
[----:B------:R-:W-:Y:S01]  /*dfd0*/  IMAD.IADD R7, R184, 0x1, -R2 ;  /* 0x00000001b8077824 */ /* 0x000fe200078e0a02 */
        /* <DEDUP_REMOVED lines=402> */
[-C--:B------:R-:W-:Y:S02]  /*f900*/  @!P5 LEA.HI.X R9, R6, R5.reuse, R4, 0x4, P1 ;  /* 0x000000050609d211 */ /* 0x080fe400008f2404 */
[----:B------:R-:W-:-:S02]  /*f910*/  @!P5 LEA.HI.X R12, R12, R5, R8, 0x5, P0 ;  /* 0x000000050c0cd211 */ /* 0x000fc400000f2c08 */
[----:B----4-:R-:W-:Y:S02]  /*f920*/  @!P5 LEA R8, P1, R0, R14, 0x1 ;  /* 0x0000000e0008d211 */ /* 0x010fe400078208ff */
        /* <DEDUP_REMOVED lines=32> */
.L_x_2443:
[----:B------:R-:W-:Y:S05]  /*fb30*/  BSYNC B0 ;  /* 0x0000000000007941 */ /* 0x000fea0003800000 */
.L_x_2442:
[----:B------:R-:W0:Y:S02]  /*fb40*/  LDGDEPBAR ;  /* 0x00000000000079af */ /* 0x000e240000000000 */
.L_x_2441:
[----:B-1----:R-:W3:Y:S04]  /*fb50*/  LDL R6, [R1+0x158] ;  /* 0x0001580001067983 */ /* 0x002ee80000100800 */
[----:B------:R-:W4:Y:S04]  /*fb60*/  LDL R4, [R1+0xfc] ;  /* 0x0000fc0001047983 */ /* 0x000f280000100800 */
[----:B------:R-:W4:Y:S04]  /*fb70*/  LDL R7, [R1+0x124] ;  /* 0x0001240001077983 */ /* 0x000f280000100800 */
[----:B------:R-:W4:Y:S04]  /*fb80*/  LDL R9, [R1+0xa0] ;  /* 0x0000a00001097983 */ /* 0x000f280000100800 */
[----:B------:R-:W-:Y:S04]  /*fb90*/  STL [R1+0x1bc], R192 ;  /* 0x0001bcc001007387 */ /* 0x000fe80000100800 */
[----:B------:R-:W-:Y:S04]  /*fba0*/  STL [R1+0x1b8], R190 ;  /* 0x0001b8be01007387 */ /* 0x000fe80000100800 */
[----:B------:R1:W-:Y:S04]  /*fbb0*/  STL.64 [R1+0x1b0], R188 ;  /* 0x0001b0bc01007387 */ /* 0x0003e80000100a00 */
[----:B-1----:R-:W4:Y:S01]  /*fbc0*/  LDL.64 R188, [R1+0x10] ;  /* 0x0000100001bc7983 */ /* 0x002f220000100a00 */
[----:B------:R-:W-:-:S04]  /*fbd0*/  FMNMX.FTZ R0, R70, R27, !PT ;  /* 0x0000001b46007209 */ /* 0x000fc80007810000 */
[----:B------:R-:W-:-:S04]  /*fbe0*/  FMNMX.FTZ R0, R29, R0, !PT ;  /* 0x000000001d007209 */ /* 0x000fc80007810000 */
[----:B------:R-:W-:-:S04]  /*fbf0*/  FMNMX.FTZ R0, R28, R0, !PT ;  /* 0x000000001c007209 */ /* 0x000fc80007810000 */
[----:B------:R-:W-:-:S04]  /*fc00*/  FMNMX.FTZ R0, R24, R0, !PT ;  /* 0x0000000018007209 */ /* 0x000fc80007810000 */
[----:B--2---:R-:W-:Y:S02]  /*fc10*/  FMNMX.FTZ R2, R26, R0, !PT ;  /* 0x000000001a027209 */ /* 0x004fe40007810000 */
        /* <DEDUP_REMOVED lines=22> */
[----:B------:R-:W-:-:S03]  /*fd80*/  FMNMX.FTZ R2, R44, R2, !PT ;  /* 0x000000022c027209 */ /* 0x000fc60007810000 */
[----:B------:R-:W1:Y:S01]  /*fd90*/  SHFL.BFLY PT, R5, R0, 0x2, 0x1f ;  /* 0x0c401f0000057f89 */ /* 0x000e6200000e0000 */
[----:B------:R-:W-:Y:S01]  /*fda0*/  FMNMX.FTZ R2, R41, R2, !PT ;  /* 0x0000000229027209 */ /* 0x000fe20007810000 */
[----:B------:R-:W-:-:S03]  /*fdb0*/  USHF.L.U32 UR6, UR24, 0x1, URZ ;  /* 0x0000000118067899 */ /* 0x000fc6000800063f */
[----:B------:R-:W-:Y:S01]  /*fdc0*/  FMNMX.FTZ R3, R45, R2, !PT ;  /* 0x000000022d037209 */ /* 0x000fe20007810000 */
[----:B------:R-:W-:-:S03]  /*fdd0*/  IMAD.U32 R2, RZ, RZ, UR35 ;  /* 0x00000023ff027e24 */ /* 0x000fc6000f8e00ff */
[----:B------:R-:W-:-:S04]  /*fde0*/  FMNMX.FTZ R3, R47, R3, !PT ;  /* 0x000000032f037209 */ /* 0x000fc80007810000 */
[----:B------:R-:W-:Y:S02]  /*fdf0*/  FMNMX.FTZ R8, R46, R3, !PT ;  /* 0x000000032e087209 */ /* 0x000fe40007810000 */
[----:B-1----:R-:W-:-:S05]  /*fe00*/  FMNMX.FTZ R0, R0, R5, !PT ;  /* 0x0000000500007209 */ /* 0x002fca0007810000 */
[----:B------:R-:W1:Y:S02]  /*fe10*/  SHFL.BFLY PT, R14, R0, 0x1, 0x1f ;  /* 0x0c201f00000e7f89 */ /* 0x000e6400000e0000 */
[----:B-1----:R-:W-:-:S04]  /*fe20*/  FMNMX.FTZ R241, R0, R14, !PT ;  /* 0x0000000e00f17209 */ /* 0x002fc80007810000 */
[----:B------:R-:W-:Y:S01]  /*fe30*/  FSETP.NEU.FTZ.AND P1, PT, R241, -INF , PT ;  /* 0xff800000f100780b */ /* 0x000fe20003f3d000 */
        /* <DEDUP_REMOVED lines=10> */
[----:B---3--:R-:W-:-:S05]  /*fee0*/  IMAD.WIDE.U32 R208, R6, -0x2daee0ad, RZ ;  /* 0xd2511f5306d07825 */ /* 0x008fca00078e00ff */
[----:B------:R-:W-:Y:S01]  /*fef0*/  LOP3.LUT R233, R209, UR6, R2, 0x96, !PT ;  /* 0x00000006d1e97c12 */ /* 0x000fe2000f8e9602 */
[----:B----4-:R-:W-:-:S04]  /*ff00*/  IMAD.MOV.U32 R226, RZ, RZ, R7 ;  /* 0x000000ffffe27224 */ /* 0x010fc800078e0007 */
[----:B------:R-:W-:-:S04]  /*ff10*/  IMAD.WIDE.U32 R18, R233, -0x326172a9, RZ ;  /* 0xcd9e8d57e9127825 */ /* 0x000fc800078e00ff */
[----:B------:R-:W-:Y:S02]  /*ff20*/  IMAD R242, R9, -0x326172a9, RZ ;  /* 0xcd9e8d5709f27824 */ /* 0x000fe400078e02ff */
[----:B------:R-:W-:-:S03]  /*ff30*/  IMAD.MOV.U32 R227, RZ, RZ, R4 ;  /* 0x000000ffffe37224 */ /* 0x000fc600078e0004 */
[----:B------:R-:W-:Y:S01]  /*ff40*/  LOP3.LUT R2, R19, UR29, R242, 0x96, !PT ;  /* 0x0000001d13027c12 */ /* 0x000fe2000f8e96f2 */
[----:B------:R-:W1:Y:S04]  /*ff50*/  SHFL.BFLY PT, R9, R8, 0x2, 0x1f ;  /* 0x0c401f0008097f89 */ /* 0x000e6800000e0000 */
[----:B------:R-:W-:Y:S01]  /*ff60*/  IMAD.WIDE.U32 R2, R2, -0x2daee0ad, RZ ;  /* 0xd2511f5302027825 */ /* 0x000fe200078e00ff */
[----:B------:R-:W-:-:S05]  /*ff70*/  LOP3.LUT R6, R189, UR21, R208, 0x96, !PT ;  /* 0x00000015bd067c12 */ /* 0x000fca000f8e96d0 */
        /* <DEDUP_REMOVED lines=9> */
[----:B------:R-:W-:Y:S01]  /*10010*/  IMAD.WIDE.U32 R2, R3, -0x2daee0ad, RZ ;  /* 0xd2511f5303027825 */ /* 0x000fe200078e00ff */
[----:B-1----:R-:W-:-:S03]  /*10020*/  FMNMX.FTZ R11, R8, R9, !PT ;  /* 0x00000009080b7209 */ /* 0x002fc60007810000 */
[----:B------:R-:W-:Y:S01]  /*10030*/  IMAD.WIDE.U32 R12, R12, -0x2daee0ad, RZ ;  /* 0xd2511f530c0c7825 */ /* 0x000fe200078e00ff */
[----:B------:R-:W-:-:S04]  /*10040*/  LOP3.LUT R8, R3, UR38, R4, 0x96, !PT ;  /* 0x0000002603087c12 */ /* 0x000fc8000f8e9604 */
[----:B------:R-:W-:Y:S01]  /*10050*/  LOP3.LUT R4, R13, UR32, R2, 0x96, !PT ;  /* 0x000000200d047c12 */ /* 0x000fe2000f8e9602 */
[----:B------:R-:W-:-:S04]  /*10060*/  FMUL.FTZ R2, R241, UR44 ;  /* 0x0000002cf1027c20 */ /* 0x000fc80008410000 */
[----:B------:R-:W-:Y:S01]  /*10070*/  IMAD.WIDE.U32 R4, R4, -0x326172a9, RZ ;  /* 0xcd9e8d5704047825 */ /* 0x000fe200078e00ff */
[----:B------:R-:W1:Y:S01]  /*10080*/  SHFL.BFLY PT, R15, R11, 0x1, 0x1f ;  /* 0x0c201f000b0f7f89 */ /* 0x000e6200000e0000 */
[----:B------:R-:W-:Y:S02]  /*10090*/  FSEL R2, R2, RZ, P1 ;  /* 0x000000ff02027208 */ /* 0x000fe40000800000 */
[----:B------:R-:W-:Y:S01]  /*100a0*/  IMAD.WIDE.U32 R8, R8, -0x326172a9, RZ ;  /* 0xcd9e8d5708087825 */ /* 0x000fe200078e00ff */
[C---:B------:R-:W-:Y:S02]  /*100b0*/  LOP3.LUT R3, R4.reuse, 0xff, RZ, 0xc0, !PT ;  /* 0x000000ff04037812 */ /* 0x040fe400078ec0ff */
[----:B------:R-:W-:Y:S02]  /*100c0*/  LOP3.LUT R13, R4, 0xffff, RZ, 0xc0, !PT ;  /* 0x0000ffff040d7812 */ /* 0x000fe400078ec0ff */
[----:B------:R-:W-:Y:S01]  /*100d0*/  LOP3.LUT R8, R5, UR26, R8, 0x96, !PT ;  /* 0x0000001a05087c12 */ /* 0x000fe2000f8e9608 */
[--C-:B------:R-:W-:Y:S01]  /*100e0*/  FFMA.FTZ R5, R27, UR44, -R2.reuse ;  /* 0x0000002c1b057c23 */ /* 0x100fe20008010802 */
[----:B------:R-:W-:Y:S01]  /*100f0*/  ISETP.LE.U32.AND P4, PT, R3, UR13, PT ;  /* 0x0000000d03007c0c */ /* 0x000fe2000bf83070 */
[----:B------:R-:W-:-:S02]  /*10100*/  FFMA.FTZ R3, R29, UR44, -R2 ;  /* 0x0000002c1d037c23 */ /* 0x000fc40008010802 */
[----:B------:R2:W-:Y:S01]  /*10110*/  MUFU.EX2 R162, R5 ;  /* 0x0000000500a27308 */ /* 0x0005e20000000800 */
[----:B------:R-:W-:Y:S02]  /*10120*/  SHF.R.U32.HI R0, RZ, 0x10, R4 ;  /* 0x00000010ff007819 */ /* 0x000fe40000011604 */
[----:B------:R-:W-:-:S05]  /*10130*/  LOP3.LUT R9, R9, UR37, R10, 0x96, !PT ;  /* 0x0000002509097c12 */ /* 0x000fca000f8e960a */
[----:B------:R3:W4:Y:S01]  /*10140*/  MUFU.EX2 R240, R3 ;  /* 0x0000000300f07308 */ /* 0x0007220000000800 */
[----:B------:R-:W-:Y:S02]  /*10150*/  SHF.R.U32.HI R4, RZ, 0x18, R4 ;  /* 0x00000018ff047819 */ /* 0x000fe40000011604 */
[----:B------:R-:W-:Y:S02]  /*10160*/  LOP3.LUT R10, R8, 0xff, RZ, 0xc0, !PT ;  /* 0x000000ff080a7812 */ /* 0x000fe400078ec0ff */
[----:B------:R-:W-:Y:S01]  /*10170*/  ISETP.LE.U32.AND P6, PT, R4, UR13, PT ;  /* 0x0000000d04007c0c */ /* 0x000fe2000bfc3070 */
[----:B--2---:R-:W-:Y:S01]  /*10180*/  IMAD.WIDE.U32 R4, R9, -0x2daee0ad, RZ ;  /* 0xd2511f5309047825 */ /* 0x004fe200078e00ff */
[----:B------:R-:W-:Y:S02]  /*10190*/  ISETP.LE.U32.AND P2, PT, R10, UR13, PT ;  /* 0x0000000d0a007c0c */ /* 0x000fe4000bf43070 */
[----:B-1----:R-:W-:Y:S02]  /*101a0*/  FMNMX.FTZ R247, R11, R15, !PT ;  /* 0x0000000f0bf77209 */ /* 0x002fe40007810000 */
[----:B------:R-:W-:-:S02]  /*101b0*/  LOP3.LUT R11, R4, 0xff, RZ, 0xc0, !PT ;  /* 0x000000ff040b7812 */ /* 0x000fc400078ec0ff */
[----:B------:R-:W-:Y:S02]  /*101c0*/  LOP3.LUT R15, R4, 0xffff, RZ, 0xc0, !PT ;  /* 0x0000ffff040f7812 */ /* 0x000fe400078ec0ff */
[----:B---3--:R-:W-:Y:S02]  /*101d0*/  LOP3.LUT R3, R5, UR20, R12, 0x96, !PT ;  /* 0x0000001405037c12 */ /* 0x008fe4000f8e960c */
[--C-:B------:R-:W-:Y:S02]  /*101e0*/  SHF.R.U32.HI R12, RZ, 0x10, R4.reuse ;  /* 0x00000010ff0c7819 */ /* 0x100fe40000011604 */
[----:B------:R-:W-:Y:S02]  /*101f0*/  SHF.R.U32.HI R55, RZ, 0x18, R4 ;  /* 0x00000018ff377819 */ /* 0x000fe40000011604 */
[----:B----4-:R-:W-:-:S04]  /*10200*/  F2FP.BF16.F32.PACK_AB R4, R240, R162 ;  /* 0x000000a2f004723e */ /* 0x010fc800000010ff */
[C---:B------:R-:W-:Y:S02]  /*10210*/  PRMT R40, R4.reuse, 0x7610, R40 ;  /* 0x0000761004287816 */ /* 0x040fe40000000028 */
[----:B------:R-:W-:Y:S01]  /*10220*/  PRMT R39, R4, 0x7632, R39 ;  /* 0x0000763204277816 */ /* 0x000fe20000000027 */
[----:B------:R-:W-:Y:S01]  /*10230*/  STL [R1+0x180], R177 ;  /* 0x000180b101007387 */ /* 0x000fe20000100800 */
[----:B------:R-:W-:Y:S01]  /*10240*/  SHF.R.U32.HI R4, RZ, 0x10, R8 ;  /* 0x00000010ff047819 */ /* 0x000fe20000011608 */
[----:B------:R-:W-:Y:S02]  /*10250*/  @!P2 HFMA2.BF16_V2 R16, -RZ.H0_H0, RZ.H0_H0, -R40.H0_H0 ;  /* 0x200000ffff10a231 */ /* 0x000fe40000340928 */
[----:B------:R-:W-:Y:S01]  /*10260*/  STL [R1+0x17c], R176 ;  /* 0x00017cb001007387 */ /* 0x000fe20000100800 */
[----:B------:R-:W-:Y:S01]  /*10270*/  LOP3.LUT R14, R0, 0xff, RZ, 0xc0, !PT ;  /* 0x000000ff000e7812 */ /* 0x000fe200078ec0ff */
[C---:B------:R-:W-:Y:S01]  /*10280*/  FMUL.FTZ R0, R247.reuse, UR44 ;  /* 0x0000002cf7007c20 */ /* 0x040fe20008410000 */
[----:B------:R-:W-:Y:S01]  /*10290*/  LOP3.LUT R4, R4, 0xff, RZ, 0xc0, !PT ;  /* 0x000000ff04047812 */ /* 0x000fe200078ec0ff */
[----:B------:R-:W-:Y:S01]  /*102a0*/  STL [R1+0x178], R175 ;  /* 0x000178af01007387 */ /* 0x000fe20000100800 */
[----:B------:R-:W-:-:S03]  /*102b0*/  FSETP.NEU.FTZ.AND P0, PT, R247, -INF , PT ;  /* 0xff800000f700780b */ /* 0x000fc60003f1d000 */
[----:B------:R-:W-:Y:S01]  /*102c0*/  STL [R1+0x174], R174 ;  /* 0x000174ae01007387 */ /* 0x000fe20000100800 */
[----:B------:R-:W-:-:S03]  /*102d0*/  LOP3.LUT R9, R8, 0xffff, RZ, 0xc0, !PT ;  /* 0x0000ffff08097812 */ /* 0x000fc600078ec0ff */
[----:B------:R1:W-:Y:S01]  /*102e0*/  STL [R1+0x170], R173 ;  /* 0x000170ad01007387 */ /* 0x0003e20000100800 */
[----:B------:R-:W-:Y:S02]  /*102f0*/  FSEL R0, R0, RZ, P0 ;  /* 0x000000ff00007208 */ /* 0x000fe40000000000 */
[----:B------:R-:W-:-:S03]  /*10300*/  SHF.R.U32.HI R9, RZ, 0x8, R9 ;  /* 0x00000008ff097819 */ /* 0x000fc60000011609 */
[--C-:B------:R-:W-:Y:S01]  /*10310*/  FFMA.FTZ R10, R30, UR44, -R0.reuse ;  /* 0x0000002c1e0a7c23 */ /* 0x100fe20008010800 */
[----:B------:R-:W-:Y:S01]  /*10320*/  LOP3.LUT R5, R9, 0xffff, RZ, 0xc0, !PT ;  /* 0x0000ffff09057812 */ /* 0x000fe200078ec0ff */
[----:B------:R-:W-:Y:S02]  /*10330*/  FFMA.FTZ R9, R35, UR44, -R0 ;  /* 0x0000002c23097c23 */ /* 0x000fe40008010800 */
[----:B------:R-:W-:Y:S01]  /*10340*/  MUFU.EX2 R157, R10 ;  /* 0x0000000a009d7308 */ /* 0x000fe20000000800 */
[----:B------:R-:W-:Y:S02]  /*10350*/  ISETP.LE.U32.AND P3, PT, R5, UR13, PT ;  /* 0x0000000d05007c0c */ /* 0x000fe4000bf63070 */
[----:B-1----:R-:W-:Y:S02]  /*10360*/  PRMT R173, R40, 0x5410, R39 ;  /* 0x0000541028ad7816 */ /* 0x002fe40000000027 */
[----:B------:R-:W-:Y:S02]  /*10370*/  @!P2 PRMT R40, R16, 0x5410, RZ ;  /* 0x000054101028a816 */ /* 0x000fe400000000ff */
[----:B------:R-:W-:Y:S01]  /*10380*/  ISETP.LE.U32.AND P2, PT, R4, UR13, PT ;  /* 0x0000000d04007c0c */ /* 0x000fe2000bf43070 */
[----:B------:R-:W-:-:S04]  /*10390*/  FFMA.FTZ R4, R24, UR44, -R2 ;  /* 0x0000002c18047c23 */ /* 0x000fc80008010802 */
[----:B------:R1:W-:Y:S01]  /*103a0*/  MUFU.EX2 R192, R4 ;  /* 0x0000000400c07308 */ /* 0x0003e20000000800 */
[----:B------:R-:W-:Y:S02]  /*103b0*/  SHF.R.U32.HI R5, RZ, 0x18, R8 ;  /* 0x00000018ff057819 */ /* 0x000fe40000011608 */
[----:B------:R-:W-:Y:S02]  /*103c0*/  FSEL R43, R247, RZ, P0 ;  /* 0x000000fff72b7208 */ /* 0x000fe40000000000 */
[----:B------:R-:W-:-:S03]  /*103d0*/  FSEL R56, R241, RZ, P1 ;  /* 0x000000fff1387208 */ /* 0x000fc60000800000 */
[----:B------:R-:W2:Y:S01]  /*103e0*/  MUFU.EX2 R160, R9 ;  /* 0x0000000900a07308 */ /* 0x000ea20000000800 */
[----:B-1----:R-:W-:-:S04]  /*103f0*/  SHF.R.U32.HI R4, RZ, 0x8, R13 ;  /* 0x00000008ff047819 */ /* 0x002fc8000001160d */
[----:B------:R-:W-:Y:S02]  /*10400*/  LOP3.LUT R4, R4, 0xffff, RZ, 0xc0, !PT ;  /* 0x0000ffff04047812 */ /* 0x000fe400078ec0ff */
[----:B------:R-:W-:Y:S02]  /*10410*/  ISETP.LE.U32.AND P1, PT, R5, UR13, PT ;  /* 0x0000000d05007c0c */ /* 0x000fe4000bf23070 */
[----:B------:R-:W-:Y:S01]  /*10420*/  ISETP.LE.U32.AND P0, PT, R4, UR13, PT ;  /* 0x0000000d04007c0c */ /* 0x000fe2000bf03070 */
[----:B------:R-:W-:Y:S01]  /*10430*/  FFMA.FTZ R4, R34, UR44, -R0 ;  /* 0x0000002c22047c23 */ /* 0x000fe20008010800 */
[----:B------:R-:W-:-:S03]  /*10440*/  FFMA.FTZ R5, R28, UR44, -R2 ;  /* 0x0000002c1c057c23 */ /* 0x000fc60008010802 */
[----:B------:R1:W-:Y:S08]  /*10450*/  MUFU.EX2 R161, R4 ;  /* 0x0000000400a17308 */ /* 0x0003f00000000800 */
[----:B------:R2:W3:Y:S01]  /*10460*/  MUFU.EX2 R196, R5 ;  /* 0x0000000500c47308 */ /* 0x0004e20000000800 */
[----:B-1----:R-:W-:-:S07]  /*10470*/  FFMA.FTZ R4, R33, UR44, -R0 ;  /* 0x0000002c21047c23 */ /* 0x002fce0008010800 */
[----:B------:R1:W4:Y:S01]  /*10480*/  MUFU.EX2 R198, R4 ;  /* 0x0000000400c67308 */ /* 0x0003220000000800 */
[----:B--2---:R-:W-:-:S04]  /*10490*/  F2FP.BF16.F32.PACK_AB R5, R160, R157 ;  /* 0x0000009da005723e */ /* 0x004fc800000010ff */
[----:B------:R-:W-:Y:S01]  /*104a0*/  PRMT R36, R5, 0x7610, R36 ;  /* 0x0000761005247816 */ /* 0x000fe20000000024 */
[----:B-1----:R-:W-:-:S04]  /*104b0*/  FFMA.FTZ R4, R26, UR44, -R2 ;  /* 0x0000002c1a047c23 */ /* 0x002fc80008010802 */
[----:B------:R1:W-:Y:S01]  /*104c0*/  MUFU.EX2 R199, R4 ;  /* 0x0000000400c77308 */ /* 0x0003e20000000800 */
[----:B------:R-:W-:Y:S01]  /*104d0*/  PRMT R38, R5, 0x7632, R38 ;  /* 0x0000763205267816 */ /* 0x000fe20000000026 */
[----:B------:R-:W-:Y:S01]  /*104e0*/  @!P2 HFMA2.BF16_V2 R20, -RZ.H0_H0, RZ.H0_H0, -R36.H0_H0 ;  /* 0x200000ffff14a231 */ /* 0x000fe20000340924 */
[----:B---3--:R-:W-:Y:S02]  /*104f0*/  F2FP.BF16.F32.PACK_AB R5, R192, R196 ;  /* 0x000000c4c005723e */ /* 0x008fe400000010ff */
[----:B------:R-:W-:Y:S01]  /*10500*/  PRMT R246, R36, 0x5410, R38 ;  /* 0x0000541024f67816 */ /* 0x000fe20000000026 */
[----:B------:R-:W-:Y:S02]  /*10510*/  @!P1 HFMA2.BF16_V2 R17, -RZ.H0_H0, RZ.H0_H0, -R38.H0_H0 ;  /* 0x200000ffff119231 */ /* 0x000fe40000340926 */
[----:B-1----:R-:W-:-:S04]  /*10520*/  FFMA.FTZ R4, R25, UR44, -R2 ;  /* 0x0000002c19047c23 */ /* 0x002fc80008010802 */
[----:B------:R1:W2:Y:S01]  /*10530*/  MUFU.EX2 R190, R4 ;  /* 0x0000000400be7308 */ /* 0x0002a20000000800 */
[----:B------:R-:W-:Y:S02]  /*10540*/  PRMT R35, R5, 0x7632, R35 ;  /* 0x0000763205237816 */ /* 0x000fe40000000023 */
[----:B------:R-:W-:Y:S02]  /*10550*/  @!P2 PRMT R36, R20, 0x5410, RZ ;  /* 0x000054101424a816 */ /* 0x000fe400000000ff */
[----:B------:R-:W-:Y:S01]  /*10560*/  ISETP.LE.U32.AND P2, PT, R14, UR13, PT ;  /* 0x0000000d0e007c0c */ /* 0x000fe2000bf43070 */
[----:B------:R-:W-:Y:S01]  /*10570*/  @!P0 HFMA2.BF16_V2 R22, -RZ.H0_H0, RZ.H0_H0, -R35.H0_H0 ;  /* 0x200000ffff168231 */ /* 0x000fe20000340923 */
[----:B-1----:R-:W-:-:S04]  /*10580*/  LOP3.LUT R4, R3, 0xffff, RZ, 0xc0, !PT ;  /* 0x0000ffff03047812 */ /* 0x002fc800078ec0ff */
[----:B------:R-:W-:-:S04]  /*10590*/  SHF.R.U32.HI R4, RZ, 0x8, R4 ;  /* 0x00000008ff047819 */ /* 0x000fc80000011604 */
[----:B------:R-:W-:Y:S02]  /*105a0*/  LOP3.LUT R4, R4, 0xffff, RZ, 0xc0, !PT ;  /* 0x0000ffff04047812 */ /* 0x000fe400078ec0ff */
[----:B------:R-:W-:Y:S02]  /*105b0*/  @!P1 PRMT R38, R17, 0x5410, RZ ;  /* 0x0000541011269816 */ /* 0x000fe400000000ff */
[----:B------:R-:W-:Y:S02]  /*105c0*/  PRMT R37, R5, 0x7610, R37 ;  /* 0x0000761005257816 */ /* 0x000fe40000000025 */
[----:B----4-:R-:W-:Y:S02]  /*105d0*/  F2FP.BF16.F32.PACK_AB R5, R198, R161 ;  /* 0x000000a1c605723e */ /* 0x010fe400000010ff */
[----:B------:R-:W-:Y:S02]  /*105e0*/  ISETP.LE.U32.AND P1, PT, R4, UR13, PT ;  /* 0x0000000d04007c0c */ /* 0x000fe4000bf23070 */
[----:B------:R-:W-:-:S02]  /*105f0*/  LOP3.LUT R4, R3, 0xff, RZ, 0xc0, !PT ;  /* 0x000000ff03047812 */ /* 0x000fc400078ec0ff */
[----:B------:R-:W-:Y:S02]  /*10600*/  PRMT R182, R37, 0x5410, R35 ;  /* 0x0000541025b67816 */ /* 0x000fe40000000023 */
[----:B------:R-:W-:Y:S02]  /*10610*/  @!P0 PRMT R35, R22, 0x5410, RZ ;  /* 0x0000541016238816 */ /* 0x000fe400000000ff */
[C---:B------:R-:W-:Y:S02]  /*10620*/  PRMT R33, R5.reuse, 0x7610, R33 ;  /* 0x0000761005217816 */ /* 0x040fe40000000021 */
[----:B------:R-:W-:Y:S02]  /*10630*/  ISETP.LE.U32.AND P0, PT, R4, UR13, PT ;  /* 0x0000000d04007c0c */ /* 0x000fe4000bf03070 */
[----:B--2---:R-:W-:Y:S01]  /*10640*/  F2FP.BF16.F32.PACK_AB R4, R190, R199 ;  /* 0x000000c7be04723e */ /* 0x004fe200000010ff */
[----:B------:R-:W-:Y:S01]  /*10650*/  @!P2 HFMA2.BF16_V2 R25, -RZ.H0_H0, RZ.H0_H0, -R33.H0_H0 ;  /* 0x200000ffff19a231 */ /* 0x000fe20000340921 */
[----:B------:R-:W-:-:S02]  /*10660*/  PRMT R34, R5, 0x7632, R34 ;  /* 0x0000763205227816 */ /* 0x000fc40000000022 */
[C---:B------:R-:W-:Y:S02]  /*10670*/  PRMT R230, R4.reuse, 0x7610, R230 ;  /* 0x0000761004e67816 */ /* 0x040fe400000000e6 */
[----:B------:R-:W-:Y:S02]  /*10680*/  PRMT R229, R4, 0x7632, R229 ;  /* 0x0000763204e57816 */ /* 0x000fe400000000e5 */
[----:B------:R-:W-:Y:S02]  /*10690*/  SHF.R.U32.HI R4, RZ, 0x18, R3 ;  /* 0x00000018ff047819 */ /* 0x000fe40000011603 */
[----:B------:R-:W-:Y:S02]  /*106a0*/  PRMT R181, R33, 0x5410, R34 ;  /* 0x0000541021b57816 */ /* 0x000fe40000000022 */
[----:B------:R-:W-:Y:S01]  /*106b0*/  @!P2 PRMT R33, R25, 0x5410, RZ ;  /* 0x000054101921a816 */ /* 0x000fe200000000ff */
[----:B------:R-:W-:Y:S01]  /*106c0*/  ULEA UR4, UR24, 0x1, 0x1 ;  /* 0x0000000118047891 */ /* 0x000fe2000f8e083f */
[----:B------:R-:W-:-:S02]  /*106d0*/  ISETP.LE.U32.AND P2, PT, R4, UR13, PT ;  /* 0x0000000d04007c0c */ /* 0x000fc4000bf43070 */
[----:B------:R-:W-:Y:S01]  /*106e0*/  SHF.R.U32.HI R4, RZ, 0x10, R3 ;  /* 0x00000010ff047819 */ /* 0x000fe20000011603 */
[----:B------:R-:W-:Y:S02]  /*106f0*/  IMAD.U32 R3, RZ, RZ, UR35 ;  /* 0x00000023ff037e24 */ /* 0x000fe4000f8e00ff */
[----:B------:R-:W-:-:S03]  /*10700*/  @!P0 HFMA2.BF16_V2 R28, -RZ.H0_H0, RZ.H0_H0, -R230.H0_H0 ;  /* 0x200000ffff1c8231 */ /* 0x000fc600003409e6 */
[----:B------:R-:W-:Y:S02]  /*10710*/  LOP3.LUT R3, R209, UR4, R3, 0x96, !PT ;  /* 0x00000004d1037c12 */ /* 0x000fe4000f8e9603 */
[----:B------:R-:W-:-:S03]  /*10720*/  LOP3.LUT R4, R4, 0xff, RZ, 0xc0, !PT ;  /* 0x000000ff04047812 */ /* 0x000fc600078ec0ff */
[----:B------:R-:W-:Y:S01]  /*10730*/  IMAD.WIDE.U32 R158, R3, -0x326172a9, RZ ;  /* 0xcd9e8d57039e7825 */ /* 0x000fe200078e00ff */
[----:B------:R-:W-:Y:S02]  /*10740*/  FMNMX.FTZ R3, R69, R210, !PT ;  /* 0x000000d245037209 */ /* 0x000fe40007810000 */
[----:B------:R-:W-:Y:S02]  /*10750*/  PRMT R245, R230, 0x5410, R229 ;  /* 0x00005410e6f57816 */ /* 0x000fe400000000e5 */
[----:B------:R-:W-:Y:S02]  /*10760*/  @!P0 PRMT R230, R28, 0x5410, RZ ;  /* 0x000054101ce68816 */ /* 0x000fe400000000ff */
[----:B------:R-:W-:Y:S02]  /*10770*/  ISETP.LE.U32.AND P0, PT, R4, UR13, PT ;  /* 0x0000000d04007c0c */ /* 0x000fe4000bf03070 */
[----:B------:R-:W-:Y:S02]  /*10780*/  FMNMX.FTZ R3, R204, R3, !PT ;  /* 0x00000003cc037209 */ /* 0x000fe40007810000 */
[----:B------:R-:W-:Y:S01]  /*10790*/  LOP3.LUT R4, R159, UR29, R242, 0x96, !PT ;  /* 0x0000001d9f047c12 */ /* 0x000fe2000f8e96f2 */
[----:B------:R-:W-:Y:S01]  /*107a0*/  @!P3 HFMA2.BF16_V2 R21, -RZ.H0_H0, RZ.H0_H0, -R39.H0_H0 ;  /* 0x200000ffff15b231 */ /* 0x000fe20000340927 */
[----:B------:R-:W-:-:S02]  /*107b0*/  FMNMX.FTZ R3, R193, R3, !PT ;  /* 0x00000003c1037209 */ /* 0x000fc40007810000 */
[----:B------:R-:W-:Y:S01]  /*107c0*/  LOP3.LUT R10, R7, UR43, R158, 0x96, !PT ;  /* 0x0000002b070a7c12 */ /* 0x000fe2000f8e969e */
[----:B------:R-:W-:Y:S01]  /*107d0*/  IMAD.WIDE.U32 R4, R4, -0x2daee0ad, RZ ;  /* 0xd2511f5304047825 */ /* 0x000fe200078e00ff */
[----:B------:R-:W-:Y:S02]  /*107e0*/  @!P3 PRMT R39, R21, 0x5410, RZ ;  /* 0x000054101527b816 */ /* 0x000fe400000000ff */
[----:B------:R-:W-:Y:S02]  /*107f0*/  FMNMX.FTZ R3, R155, R3, !PT ;  /* 0x000000039b037209 */ /* 0x000fe40007810000 */
[----:B------:R-:W-:Y:S01]  /*10800*/  ISETP.LE.U32.AND P3, PT, R11, UR13, PT ;  /* 0x0000000d0b007c0c */ /* 0x000fe2000bf63070 */
[----:B------:R-:W-:Y:S01]  /*10810*/  IMAD.WIDE.U32 R10, R10, -0x2daee0ad, RZ ;  /* 0xd2511f530a0a7825 */ /* 0x000fe200078e00ff */
[----:B------:R-:W-:Y:S02]  /*10820*/  LOP3.LUT R5, R5, UR42, R188, 0x96, !PT ;  /* 0x0000002a05057c12 */ /* 0x000fe4000f8e96bc */
[----:B------:R-:W-:-:S02]  /*10830*/  FMNMX.FTZ R3, R153, R3, !PT ;  /* 0x0000000399037209 */ /* 0x000fc40007810000 */
[----:B------:R-:W-:Y:S01]  /*10840*/  LOP3.LUT R8, R11, UR40, R4, 0x96, !PT ;  /* 0x000000280b087c12 */ /* 0x000fe2000f8e9604 */
[----:B------:R-:W-:Y:S01]  /*10850*/  IMAD.WIDE.U32 R4, R5, -0x326172a9, RZ ;  /* 0xcd9e8d5705047825 */ /* 0x000fe200078e00ff */
[----:B------:R-:W-:-:S03]  /*10860*/  FMNMX.FTZ R3, R150, R3, !PT ;  /* 0x0000000396037209 */ /* 0x000fc60007810000 */
[----:B------:R-:W-:Y:S01]  /*10870*/  IMAD.WIDE.U32 R8, R8, -0x326172a9, RZ ;  /* 0xcd9e8d5708087825 */ /* 0x000fe200078e00ff */
[----:B------:R-:W-:Y:S02]  /*10880*/  FMNMX.FTZ R3, R147, R3, !PT ;  /* 0x0000000393037209 */ /* 0x000fe40007810000 */
[----:B------:R-:W-:Y:S02]  /*10890*/  LOP3.LUT R5, R5, UR41, R6, 0x96, !PT ;  /* 0x0000002905057c12 */ /* 0x000fe4000f8e9606 */
[----:B------:R-:W-:Y:S02]  /*108a0*/  FMNMX.FTZ R3, R145, R3, !PT ;  /* 0x0000000391037209 */ /* 0x000fe40007810000 */
[----:B------:R-:W-:Y:S01]  /*108b0*/  LOP3.LUT R11, R9, UR39, R4, 0x96, !PT ;  /* 0x00000027090b7c12 */ /* 0x000fe2000f8e9604 */
[----:B------:R-:W-:Y:S01]  /*108c0*/  IMAD.WIDE.U32 R4, R5, -0x2daee0ad, RZ ;  /* 0xd2511f5305047825 */ /* 0x000fe200078e00ff */
[----:B------:R-:W-:-:S04]  /*108d0*/  FMNMX.FTZ R3, R140, R3, !PT ;  /* 0x000000038c037209 */ /* 0x000fc80007810000 */
[----:B------:R-:W-:Y:S02]  /*108e0*/  LOP3.LUT R6, R5, UR38, R10, 0x96, !PT ;  /* 0x0000002605067c12 */ /* 0x000fe4000f8e960a */
[----:B------:R-:W-:Y:S01]  /*108f0*/  FMNMX.FTZ R5, R67, R3, !PT ;  /* 0x0000000343057209 */ /* 0x000fe20007810000 */
[----:B------:R-:W-:-:S03]  /*10900*/  IMAD.WIDE.U32 R10, R11, -0x2daee0ad, RZ ;  /* 0xd2511f530b0a7825 */ /* 0x000fc600078e00ff */
[----:B------:R-:W-:Y:S02]  /*10910*/  FMNMX.FTZ R5, R64, R5, !PT ;  /* 0x0000000540057209 */ /* 0x000fe40007810000 */
[----:B------:R-:W-:Y:S02]  /*10920*/  LOP3.LUT R11, R11, UR32, R4, 0x96, !PT ;  /* 0x000000200b0b7c12 */ /* 0x000fe4000f8e9604 */
[----:B------:R-:W-:Y:S01]  /*10930*/  FMNMX.FTZ R5, R59, R5, !PT ;  /* 0x000000053b057209 */ /* 0x000fe20007810000 */
[--C-:B------:R-:W-:Y:S01]  /*10940*/  FFMA.FTZ R4, R144, UR44, -R0.reuse ;  /* 0x0000002c90047c23 */ /* 0x100fe20008010800 */
[----:B------:R-:W-:Y:S02]  /*10950*/  FFMA.FTZ R3, R149, UR44, -R0 ;  /* 0x0000002c95037c23 */ /* 0x000fe40008010800 */
[----:B------:R-:W-:Y:S01]  /*10960*/  FMNMX.FTZ R5, R58, R5, !PT ;  /* 0x000000053a057209 */ /* 0x000fe20007810000 */
[----:B------:R1:W-:Y:S01]  /*10970*/  MUFU.EX2 R197, R4 ;  /* 0x0000000400c57308 */ /* 0x0003e20000000800 */
[----:B------:R-:W-:-:S02]  /*10980*/  @!P1 HFMA2.BF16_V2 R27, -RZ.H0_H0, RZ.H0_H0, -R229.H0_H0 ;  /* 0x200000ffff1b9231 */ /* 0x000fc400003409e5 */
[----:B------:R-:W-:-:S05]  /*10990*/  IMAD.WIDE.U32 R6, R6, -0x326172a9, RZ ;  /* 0xcd9e8d5706067825 */ /* 0x000fca00078e00ff */
[----:B------:R2:W3:Y:S01]  /*109a0*/  MUFU.EX2 R163, R3 ;  /* 0x0000000300a37308 */ /* 0x0004e20000000800 */
[----:B------:R-:W-:Y:S02]  /*109b0*/  @!P1 PRMT R229, R27, 0x5410, RZ ;  /* 0x000054101be59816 */ /* 0x000fe400000000ff */
[----:B-1----:R-:W-:-:S04]  /*109c0*/  FMNMX.FTZ R4, R53, R5, !PT ;  /* 0x0000000535047209 */ /* 0x002fc80007810000 */
[----:B------:R-:W-:Y:S02]  /*109d0*/  FMNMX.FTZ R9, R51, R4, !PT ;  /* 0x0000000433097209 */ /* 0x000fe40007810000 */
[----:B--2---:R-:W-:Y:S01]  /*109e0*/  SHF.R.U32.HI R3, RZ, 0x8, R15 ;  /* 0x00000008ff037819 */ /* 0x004fe2000001160f */
[----:B------:R-:W-:-:S03]  /*109f0*/  IMAD.WIDE.U32 R4, R11, -0x326172a9, RZ ;  /* 0xcd9e8d570b047825 */ /* 0x000fc600078e00ff */
[----:B------:R-:W-:Y:S02]  /*10a00*/  LOP3.LUT R3, R3, 0xffff, RZ, 0xc0, !PT ;  /* 0x0000ffff03037812 */ /* 0x000fe400078ec0ff */
[----:B------:R-:W-:Y:S02]  /*10a10*/  FMNMX.FTZ R9, R50, R9, !PT ;  /* 0x0000000932097209 */ /* 0x000fe40007810000 */
[----:B------:R-:W-:Y:S02]  /*10a20*/  ISETP.LE.U32.AND P1, PT, R3, UR13, PT ;  /* 0x0000000d03007c0c */ /* 0x000fe4000bf23070 */
[----:B------:R-:W-:Y:S02]  /*10a30*/  LOP3.LUT R3, R5, UR26, R6, 0x96, !PT ;  /* 0x0000001a05037c12 */ /* 0x000fe4000f8e9606 */
[----:B------:R-:W-:Y:S01]  /*10a40*/  FMNMX.FTZ R6, R71, R216, !PT ;  /* 0x000000d847067209 */ /* 0x000fe20007810000 */
[----:B------:R-:W1:Y:S03]  /*10a50*/  SHFL.BFLY PT, R11, R9, 0x2, 0x1f ;  /* 0x0c401f00090b7f89 */ /* 0x000e6600000e0000 */
[----:B------:R-:W-:-:S02]  /*10a60*/  FMNMX.FTZ R6, R206, R6, !PT ;  /* 0x00000006ce067209 */ /* 0x000fc40007810000 */
[----:B------:R-:W-:Y:S02]  /*10a70*/  LOP3.LUT R30, R7, UR37, R8, 0x96, !PT ;  /* 0x00000025071e7c12 */ /* 0x000fe4000f8e9608 */
[----:B------:R-:W-:Y:S02]  /*10a80*/  FMNMX.FTZ R7, R205, R6, !PT ;  /* 0x00000006cd077209 */ /* 0x000fe40007810000 */
[----:B------:R-:W-:Y:S02]  /*10a90*/  LOP3.LUT R6, R3, 0xffff, RZ, 0xc0, !PT ;  /* 0x0000ffff03067812 */ /* 0x000fe400078ec0ff */
[----:B------:R-:W-:Y:S02]  /*10aa0*/  FMNMX.FTZ R7, R200, R7, !PT ;  /* 0x00000007c8077209 */ /* 0x000fe40007810000 */
[----:B------:R-:W-:Y:S02]  /*10ab0*/  SHF.R.U32.HI R6, RZ, 0x8, R6 ;  /* 0x00000008ff067819 */ /* 0x000fe40000011606 */
[----:B---3--:R-:W-:-:S02]  /*10ac0*/  F2FP.BF16.F32.PACK_AB R8, R197, R163 ;  /* 0x000000a3c508723e */ /* 0x008fc400000010ff */
[----:B------:R-:W-:Y:S02]  /*10ad0*/  LOP3.LUT R29, R6, 0xffff, RZ, 0xc0, !PT ;  /* 0x0000ffff061d7812 */ /* 0x000fe400078ec0ff */
[----:B------:R-:W-:Y:S02]  /*10ae0*/  FMNMX.FTZ R6, R191, R7, !PT ;  /* 0x00000007bf067209 */ /* 0x000fe40007810000 */
[----:B------:R-:W-:Y:S02]  /*10af0*/  PRMT R225, R8, 0x7632, R225 ;  /* 0x0000763208e17816 */ /* 0x000fe400000000e1 */
[----:B------:R-:W-:Y:S01]  /*10b00*/  FMNMX.FTZ R7, R154, R6, !PT ;  /* 0x000000069a077209 */ /* 0x000fe20007810000 */
[----:B------:R-:W-:Y:S01]  /*10b10*/  @!P6 HFMA2.BF16_V2 R26, -RZ.H0_H0, RZ.H0_H0, -R34.H0_H0 ;  /* 0x200000ffff1ae231 */ /* 0x000fe20000340922 */
[----:B------:R-:W-:Y:S01]  /*10b20*/  PRMT R224, R8, 0x7610, R224 ;  /* 0x0000761008e07816 */ /* 0x000fe200000000e0 */
[----:B------:R-:W-:Y:S01]  /*10b30*/  @!P2 HFMA2.BF16_V2 R49, -RZ.H0_H0, RZ.H0_H0, -R225.H0_H0 ;  /* 0x200000ffff31a231 */ /* 0x000fe200003409e1 */
[----:B------:R-:W-:-:S02]  /*10b40*/  FMNMX.FTZ R7, R152, R7, !PT ;  /* 0x0000000798077209 */ /* 0x000fc40007810000 */
[----:B-1----:R-:W-:Y:S01]  /*10b50*/  FMNMX.FTZ R6, R9, R11, !PT ;  /* 0x0000000b09067209 */ /* 0x002fe20007810000 */
[--C-:B------:R-:W-:Y:S01]  /*10b60*/  FFMA.FTZ R28, R42, UR44, -R2.reuse ;  /* 0x0000002c2a1c7c23 */ /* 0x100fe20008010802 */
[----:B------:R-:W-:Y:S01]  /*10b70*/  PRMT R176, R224, 0x5410, R225 ;  /* 0x00005410e0b07816 */ /* 0x000fe200000000e1 */
[--C-:B------:R-:W-:Y:S01]  /*10b80*/  FFMA.FTZ R8, R143, UR44, -R2.reuse ;  /* 0x0000002c8f087c23 */ /* 0x100fe20008010802 */
[----:B------:R-:W-:Y:S01]  /*10b90*/  @!P6 PRMT R34, R26, 0x5410, RZ ;  /* 0x000054101a22e816 */ /* 0x000fe200000000ff */
[--C-:B------:R-:W-:Y:S01]  /*10ba0*/  FFMA.FTZ R11, R74, UR44, -R2.reuse ;  /* 0x0000002c4a0b7c23 */ /* 0x100fe20008010802 */
[----:B------:R-:W-:Y:S01]  /*10bb0*/  @!P2 PRMT R225, R49, 0x5410, RZ ;  /* 0x0000541031e1a816 */ /* 0x000fe200000000ff */
[--C-:B------:R-:W-:Y:S01]  /*10bc0*/  FFMA.FTZ R13, R73, UR44, -R2.reuse ;  /* 0x0000002c490d7c23 */ /* 0x100fe20008010802 */
[--C-:B------:R-:W-:Y:S01]  /*10bd0*/  FFMA.FTZ R16, R65, UR44, -R2.reuse ;  /* 0x0000002c41107c23 */ /* 0x100fe20008010802 */
[--C-:B------:R-:W-:Y:S01]  /*10be0*/  FFMA.FTZ R26, R60, UR44, -R2.reuse ;  /* 0x0000002c3c1a7c23 */ /* 0x100fe20008010802 */
[--C-:B------:R-:W-:Y:S01]  /*10bf0*/  FFMA.FTZ R32, R32, UR44, -R2.reuse ;  /* 0x0000002c20207c23 */ /* 0x100fe20008010802 */
[--C-:B------:R-:W-:Y:S01]  /*10c00*/  FFMA.FTZ R42, R31, UR44, -R2.reuse ;  /* 0x0000002c1f2a7c23 */ /* 0x100fe20008010802 */
[--C-:B------:R-:W-:Y:S01]  /*10c10*/  FFMA.FTZ R48, R48, UR44, -R2.reuse ;  /* 0x0000002c30307c23 */ /* 0x100fe20008010802 */
[----:B------:R-:W-:Y:S01]  /*10c20*/  FFMA.FTZ R49, R23, UR44, -R2 ;  /* 0x0000002c17317c23 */ /* 0x000fe20008010802 */
[----:B------:R-:W-:-:S02]  /*10c30*/  FMNMX.FTZ R2, R151, R7, !PT ;  /* 0x0000000797027209 */ /* 0x000fc40007810000 */
[----:B------:R-:W1:Y:S04]  /*10c40*/  SHFL.BFLY PT, R7, R6, 0x1, 0x1f ;  /* 0x0c201f0006077f89 */ /* 0x000e6800000e0000 */
[----:B------:R-:W-:Y:S04]  /*10c50*/  STL [R1+0x16c], R172 ;  /* 0x00016cac01007387 */ /* 0x000fe80000100800 */
[----:B------:R-:W-:Y:S04]  /*10c60*/  STL [R1+0x168], R171 ;  /* 0x000168ab01007387 */ /* 0x000fe80000100800 */
[----:B------:R-:W-:Y:S04]  /*10c70*/  STL [R1+0x164], R170 ;  /* 0x000164aa01007387 */ /* 0x000fe80000100800 */
[----:B------:R-:W-:Y:S04]  /*10c80*/  STL [R1+0x160], R169 ;  /* 0x000160a901007387 */ /* 0x000fe80000100800 */
[----:B------:R-:W-:Y:S01]  /*10c90*/  STL [R1+0x15c], R164 ;  /* 0x00015ca401007387 */ /* 0x000fe20000100800 */
[----:B-1----:R-:W-:-:S03]  /*10ca0*/  FMNMX.FTZ R251, R6, R7, !PT ;  /* 0x0000000706fb7209 */ /* 0x002fc60007810000 */
[----:B------:R-:W-:Y:S04]  /*10cb0*/  STL [R1+0x18], R241 ;  /* 0x000018f101007387 */ /* 0x000fe80000100800 */
[----:B------:R-:W-:Y:S04]  /*10cc0*/  STL [R1+0xc], R247 ;  /* 0x00000cf701007387 */ /* 0x000fe80000100800 */
[----:B------:R-:W-:Y:S04]  /*10cd0*/  STL [R1+0x8], R251 ;  /* 0x000008fb01007387 */ /* 0x000fe80000100800 */
[----:B------:R-:W2:Y:S01]  /*10ce0*/  LDL.LU R248, [R1+0xf0] ;  /* 0x0000f00001f87983 */ /* 0x000ea20000300800 */
[----:B------:R-:W-:-:S04]  /*10cf0*/  FMNMX.FTZ R2, R148, R2, !PT ;  /* 0x0000000294027209 */ /* 0x000fc80007810000 */
[----:B------:R-:W-:-:S04]  /*10d00*/  FMNMX.FTZ R2, R142, R2, !PT ;  /* 0x000000028e027209 */ /* 0x000fc80007810000 */
[----:B------:R-:W-:-:S04]  /*10d10*/  FMNMX.FTZ R2, R72, R2, !PT ;  /* 0x0000000248027209 */ /* 0x000fc80007810000 */
[----:B------:R-:W-:-:S04]  /*10d20*/  FMNMX.FTZ R2, R63, R2, !PT ;  /* 0x000000023f027209 */ /* 0x000fc80007810000 */
[----:B------:R-:W-:Y:S01]  /*10d30*/  FMNMX.FTZ R2, R62, R2, !PT ;  /* 0x000000023e027209 */ /* 0x000fe20007810000 */
[----:B------:R-:W-:-:S03]  /*10d40*/  FADD.FTZ R6, R68, -R43 ;  /* 0x8000002b44067221 */ /* 0x000fc60000010000 */
[----:B------:R-:W-:Y:S01]  /*10d50*/  FMNMX.FTZ R2, R57, R2, !PT ;  /* 0x0000000239027209 */ /* 0x000fe20007810000 */
[----:B------:R-:W-:-:S03]  /*10d60*/  FMUL.FTZ R6, R6, UR44 ;  /* 0x0000002c06067c20 */ /* 0x000fc60008410000 */
[----:B------:R-:W-:-:S04]  /*10d70*/  FMNMX.FTZ R2, R54, R2, !PT ;  /* 0x0000000236027209 */ /* 0x000fc80007810000 */
[----:B------:R-:W-:Y:S01]  /*10d80*/  FMNMX.FTZ R2, R52, R2, !PT ;  /* 0x0000000234027209 */ /* 0x000fe20007810000 */
[----:B------:R1:W-:Y:S01]  /*10d90*/  MUFU.EX2 R7, R6 ;  /* 0x0000000600077308 */ /* 0x0003e20000000800 */
[----:B------:R-:W-:Y:S02]  /*10da0*/  @!P4 HFMA2.BF16_V2 R24, -RZ.H0_H0, RZ.H0_H0, -R37.H0_H0 ;  /* 0x200000ffff18c231 */ /* 0x000fe40000340925 */
[----:B------:R-:W-:Y:S01]  /*10db0*/  FFMA.FTZ R31, R44, UR44, -R0 ;  /* 0x0000002c2c1f7c23 */ /* 0x000fe20008010800 */
[----:B------:R-:W-:Y:S01]  /*10dc0*/  @!P0 HFMA2.BF16_V2 R44, -RZ.H0_H0, RZ.H0_H0, -R224.H0_H0 ;  /* 0x200000ffff2c8231 */ /* 0x000fe200003409e0 */
[----:B------:R-:W-:-:S03]  /*10dd0*/  LOP3.LUT R17, R12, 0xff, RZ, 0xc0, !PT ;  /* 0x000000ff0c117812 */ /* 0x000fc600078ec0ff */
[----:B------:R-:W-:Y:S01]  /*10de0*/  MUFU.EX2 R243, R8 ;  /* 0x0000000800f37308 */ /* 0x000fe20000000800 */
[----:B------:R-:W-:Y:S01]  /*10df0*/  @!P4 PRMT R37, R24, 0x5410, RZ ;  /* 0x000054101825c816 */ /* 0x000fe200000000ff */
[--C-:B------:R-:W-:Y:S01]  /*10e00*/  FFMA.FTZ R9, R146, UR44, -R0.reuse ;  /* 0x0000002c92097c23 */ /* 0x100fe20008010800 */
[--C-:B------:R-:W-:Y:S01]  /*10e10*/  FFMA.FTZ R12, R141, UR44, -R0.reuse ;  /* 0x0000002c8d0c7c23 */ /* 0x100fe20008010800 */
[----:B-1----:R-:W1:Y:S04]  /*10e20*/  SHFL.BFLY PT, R6, R2, 0x2, 0x1f ;  /* 0x0c401f0002067f89 */ /* 0x002e6800000e0000 */
[----:B------:R-:W3:Y:S01]  /*10e30*/  MUFU.EX2 R186, R11 ;  /* 0x0000000b00ba7308 */ /* 0x000ee20000000800 */
[--C-:B------:R-:W-:Y:S01]  /*10e40*/  FFMA.FTZ R23, R75, UR44, -R0.reuse ;  /* 0x0000002c4b177c23 */ /* 0x100fe20008010800 */
[--C-:B------:R-:W-:Y:S01]  /*10e50*/  FFMA.FTZ R24, R66, UR44, -R0.reuse ;  /* 0x0000002c42187c23 */ /* 0x100fe20008010800 */
[--C-:B------:R-:W-:Y:S01]  /*10e60*/  FFMA.FTZ R27, R61, UR44, -R0.reuse ;  /* 0x0000002c3d1b7c23 */ /* 0x100fe20008010800 */
[--C-:B------:R-:W-:Y:S01]  /*10e70*/  FFMA.FTZ R41, R41, UR44, -R0.reuse ;  /* 0x0000002c29297c23 */ /* 0x100fe20008010800 */
[--C-:B------:R-:W-:Y:S01]  /*10e80*/  FFMA.FTZ R45, R45, UR44, -R0.reuse ;  /* 0x0000002c2d2d7c23 */ /* 0x100fe20008010800 */
[--C-:B------:R-:W-:Y:S01]  /*10e90*/  FFMA.FTZ R47, R47, UR44, -R0.reuse ;  /* 0x0000002c2f2f7c23 */ /* 0x100fe20008010800 */
[----:B------:R-:W-:Y:S01]  /*10ea0*/  FFMA.FTZ R46, R46, UR44, -R0 ;  /* 0x0000002c2e2e7c23 */ /* 0x000fe20008010800 */
[----:B------:R-:W-:Y:S01]  /*10eb0*/  @!P0 PRMT R224, R44, 0x5410, RZ ;  /* 0x000054102ce08816 */ /* 0x000fe200000000ff */
[C---:B------:R-:W-:Y:S01]  /*10ec0*/  FMUL.FTZ R0, R251.reuse, UR44 ;  /* 0x0000002cfb007c20 */ /* 0x040fe20008410000 */
[----:B------:R-:W-:-:S04]  /*10ed0*/  FSETP.NEU.FTZ.AND P0, PT, R251, -INF , PT ;  /* 0xff800000fb00780b */ /* 0x000fc80003f1d000 */
        /* <DEDUP_REMOVED lines=17> */
[----:B---3--:R-:W-:-:S04]  /*10ff0*/  F2FP.BF16.F32.PACK_AB R0, R186, R243 ;  /* 0x000000f3ba00723e */ /* 0x008fc800000010ff */
[C---:B------:R-:W-:Y:S02]  /*11000*/  PRMT R223, R0.reuse, 0x7610, R223 ;  /* 0x0000761000df7816 */ /* 0x040fe400000000df */
[----:B------:R-:W-:Y:S02]  /*11010*/  PRMT R222, R0, 0x7632, R222 ;  /* 0x0000763200de7816 */ /* 0x000fe400000000de */
[----:B-1----:R-:W-:-:S05]  /*11020*/  FMNMX.FTZ R0, R2, R6, !PT ;  /* 0x0000000602007209 */ /* 0x002fca0007810000 */
[----:B------:R-:W1:Y:S01]  /*11030*/  SHFL.BFLY PT, R8, R0, 0x1, 0x1f ;  /* 0x0c201f0000087f89 */ /* 0x000e6200000e0000 */
[----:B------:R3:W-:Y:S08]  /*11040*/  MUFU.EX2 R187, R9 ;  /* 0x0000000900bb7308 */ /* 0x0007f00000000800 */
[----:B------:R-:W4:Y:S01]  /*11050*/  MUFU.EX2 R179, R12 ;  /* 0x0000000c00b37308 */ /* 0x000f220000000800 */
[----:B---3--:R-:W-:Y:S01]  /*11060*/  FFMA.FTZ R9, R252, R7, R157 ;  /* 0x00000007fc097223 */ /* 0x008fe2000001009d */
[----:B-1----:R-:W-:Y:S01]  /*11070*/  FMNMX.FTZ R252, R0, R8, !PT ;  /* 0x0000000800fc7209 */ /* 0x002fe20007810000 */
[----:B------:R-:W-:Y:S01]  /*11080*/  FADD.FTZ R0, R70, -R56 ;  /* 0x8000003846007221 */ /* 0x000fe20000010000 */
[----:B----4-:R-:W-:-:S04]  /*11090*/  F2FP.BF16.F32.PACK_AB R6, R179, R187 ;  /* 0x000000bbb306723e */ /* 0x010fc800000010ff */
[C---:B------:R-:W-:Y:S02]  /*110a0*/  PRMT R221, R6.reuse, 0x7610, R221 ;  /* 0x0000761006dd7816 */ /* 0x040fe400000000dd */
[----:B------:R-:W-:Y:S01]  /*110b0*/  PRMT R220, R6, 0x7632, R220 ;  /* 0x0000763206dc7816 */ /* 0x000fe200000000dc */
[----:B------:R-:W-:-:S06]  /*110c0*/  FMUL.FTZ R6, R0, UR44 ;  /* 0x0000002c00067c20 */ /* 0x000fcc0008410000 */
[----:B------:R-:W2:Y:S02]  /*110d0*/  MUFU.EX2 R6, R6 ;  /* 0x0000000600067308 */ /* 0x000ea40000000800 */
[----:B--2---:R-:W-:Y:S02]  /*110e0*/  FFMA.FTZ R21, R248, R6, R162 ;  /* 0x00000006f8157223 */ /* 0x004fe400000100a2 */
[----:B------:R-:W2:Y:S04]  /*110f0*/  LDL.LU R248, [R1+0xf4] ;  /* 0x0000f40001f87983 */ /* 0x000ea80000300800 */
[----:B------:R-:W3:Y:S01]  /*11100*/  LDL.LU R249, [R1+0xf8] ;  /* 0x0000f80001f97983 */ /* 0x000ee20000300800 */
[----:B------:R-:W-:Y:S01]  /*11110*/  @!P3 HFMA2.BF16_V2 R50, -RZ.H0_H0, RZ.H0_H0, -R223.H0_H0 ;  /* 0x200000ffff32b231 */ /* 0x000fe200003409df */
[----:B------:R-:W-:-:S02]  /*11120*/  ISETP.LE.U32.AND P6, PT, R17, UR13, PT ;  /* 0x0000000d11007c0c */ /* 0x000fc4000bfc3070 */
[----:B------:R-:W-:Y:S02]  /*11130*/  LOP3.LUT R2, R3, 0xff, RZ, 0xc0, !PT ;  /* 0x000000ff03027812 */ /* 0x000fe400078ec0ff */
[----:B------:R-:W-:Y:S02]  /*11140*/  PRMT R180, R223, 0x5410, R222 ;  /* 0x00005410dfb47816 */ /* 0x000fe400000000de */
[----:B------:R-:W-:Y:S02]  /*11150*/  @!P3 PRMT R223, R50, 0x5410, RZ ;  /* 0x0000541032dfb816 */ /* 0x000fe400000000ff */
[----:B------:R-:W-:Y:S02]  /*11160*/  ISETP.LE.U32.AND P2, PT, R55, UR13, PT ;  /* 0x0000000d37007c0c */ /* 0x000fe4000bf43070 */
[----:B------:R-:W-:Y:S01]  /*11170*/  ISETP.LE.U32.AND P3, PT, R2, UR13, PT ;  /* 0x0000000d02007c0c */ /* 0x000fe2000bf63070 */
[----:B------:R-:W-:Y:S01]  /*11180*/  MUFU.EX2 R185, R13 ;  /* 0x0000000d00b97308 */ /* 0x000fe20000000800 */
[----:B------:R-:W-:Y:S01]  /*11190*/  SHF.R.U32.HI R2, RZ, 0x18, R3 ;  /* 0x00000018ff027819 */ /* 0x000fe20000011603 */
[----:B------:R-:W-:Y:S01]  /*111a0*/  @!P6 HFMA2.BF16_V2 R53, -RZ.H0_H0, RZ.H0_H0, -R221.H0_H0 ;  /* 0x200000ffff35e231 */ /* 0x000fe200003409dd */
[----:B------:R-:W-:-:S02]  /*111b0*/  FSEL R8, R251, RZ, P0 ;  /* 0x000000fffb087208 */ /* 0x000fc40000000000 */
[----:B------:R-:W-:-:S03]  /*111c0*/  ISETP.LE.U32.AND P4, PT, R2, UR13, PT ;  /* 0x0000000d02007c0c */ /* 0x000fc6000bf83070 */
[----:B------:R-:W1:Y:S01]  /*111d0*/  MUFU.EX2 R183, R16 ;  /* 0x0000001000b77308 */ /* 0x000e620000000800 */
[----:B------:R-:W-:Y:S01]  /*111e0*/  SHF.R.U32.HI R2, RZ, 0x10, R3 ;  /* 0x00000010ff027819 */ /* 0x000fe20000011603 */
[C---:B------:R-:W-:Y:S01]  /*111f0*/  FMUL.FTZ R3, R252.reuse, UR44 ;  /* 0x0000002cfc037c20 */ /* 0x040fe20008410000 */
[----:B------:R-:W-:Y:S01]  /*11200*/  FSETP.NEU.FTZ.AND P0, PT, R252, -INF , PT ;  /* 0xff800000fc00780b */ /* 0x000fe20003f1d000 */
[----:B------:R-:W-:Y:S01]  /*11210*/  @!P1 HFMA2.BF16_V2 R67, -RZ.H0_H0, RZ.H0_H0, -R222.H0_H0 ;  /* 0x200000ffff439231 */ /* 0x000fe200003409de */
[----:B------:R-:W-:Y:S01]  /*11220*/  LOP3.LUT R2, R2, 0xff, RZ, 0xc0, !PT ;  /* 0x000000ff02027812 */ /* 0x000fe200078ec0ff */
[----:B------:R-:W-:Y:S02]  /*11230*/  @!P2 HFMA2.BF16_V2 R51, -RZ.H0_H0, RZ.H0_H0, -R220.H0_H0 ;  /* 0x200000ffff33a231 */ /* 0x000fe400003409dc */
[----:B------:R-:W-:Y:S01]  /*11240*/  MUFU.EX2 R184, R23 ;  /* 0x0000001700b87308 */ /* 0x000fe20000000800 */
[----:B------:R-:W-:Y:S02]  /*11250*/  PRMT R239, R221, 0x5410, R220 ;  /* 0x00005410ddef7816 */ /* 0x000fe400000000dc */
[----:B------:R-:W-:-:S02]  /*11260*/  FSEL R0, R3, RZ, P0 ;  /* 0x000000ff03007208 */ /* 0x000fc40000000000 */
[----:B------:R-:W-:-:S03]  /*11270*/  @!P6 PRMT R221, R53, 0x5410, RZ ;  /* 0x0000541035dde816 */ /* 0x000fc600000000ff */
[----:B------:R-:W4:Y:S01]  /*11280*/  MUFU.EX2 R175, R24 ;  /* 0x0000001800af7308 */ /* 0x000f220000000800 */
[----:B------:R-:W-:Y:S02]  /*11290*/  ISETP.LE.U32.AND P6, PT, R2, UR13, PT ;  /* 0x0000000d02007c0c */ /* 0x000fe4000bfc3070 */
[----:B------:R-:W-:Y:S01]  /*112a0*/  LOP3.LUT R2, R4, 0xff, RZ, 0xc0, !PT ;  /* 0x000000ff04027812 */ /* 0x000fe200078ec0ff */
[----:B------:R-:W-:Y:S01]  /*112b0*/  IMAD.MOV.U32 R244, RZ, RZ, R227 ;  /* 0x000000fffff47224 */ /* 0x000fe200078e00e3 */
[----:B------:R-:W-:Y:S01]  /*112c0*/  @!P1 PRMT R222, R67, 0x5410, RZ ;  /* 0x0000541043de9816 */ /* 0x000fe200000000ff */
[----:B------:R-:W-:Y:S01]  /*112d0*/  IMAD.MOV.U32 R238, RZ, RZ, R226 ;  /* 0x000000ffffee7224 */ /* 0x000fe200078e00e2 */
[----:B------:R-:W-:Y:S01]  /*112e0*/  @!P2 PRMT R220, R51, 0x5410, RZ ;  /* 0x0000541033dca816 */ /* 0x000fe200000000ff */
        /* <DEDUP_REMOVED lines=16> */
[----:B------:R-:W-:Y:S01]  /*113f0*/  ISETP.LE.U32.AND P2, PT, R2, UR13, PT ;  /* 0x0000000d02007c0c */ /* 0x000fe2000bf43070 */
[----:B------:R-:W-:Y:S01]  /*11400*/  IMAD.WIDE.U32 R2, R30, -0x2daee0ad, RZ ;  /* 0xd2511f531e027825 */ /* 0x000fe200078e00ff */
[----:B------:R-:W-:-:S02]  /*11410*/  SHF.R.U32.HI R15, RZ, 0x18, R4 ;  /* 0x00000018ff0f7819 */ /* 0x000fc40000011604 */
[----:B------:R-:W-:Y:S02]  /*11420*/  LOP3.LUT R5, R4, 0xffff, RZ, 0xc0, !PT ;  /* 0x0000ffff04057812 */ /* 0x000fe400078ec0ff */
[----:B-1----:R-:W-:Y:S02]  /*11430*/  F2FP.BF16.F32.PACK_AB R0, R183, R185 ;  /* 0x000000b9b700723e */ /* 0x002fe400000010ff */
[----:B------:R-:W-:Y:S02]  /*11440*/  SHF.R.U32.HI R4, RZ, 0x10, R4 ;  /* 0x00000010ff047819 */ /* 0x000fe40000011604 */
[C---:B------:R-:W-:Y:S02]  /*11450*/  PRMT R219, R0.reuse, 0x7610, R219 ;  /* 0x0000761000db7816 */ /* 0x040fe400000000db */
[----:B------:R-:W-:Y:S01]  /*11460*/  PRMT R218, R0, 0x7632, R218 ;  /* 0x0000763200da7816 */ /* 0x000fe200000000da */
[----:B------:R-:W-:Y:S01]  /*11470*/  FADD.FTZ R50, R160, R9 ;  /* 0x00000009a0327221 */ /* 0x000fe20000010000 */
[----:B------:R-:W-:-:S02]  /*11480*/  LOP3.LUT R0, R4, 0xff, RZ, 0xc0, !PT ;  /* 0x000000ff04007812 */ /* 0x000fc400078ec0ff */
[----:B------:R-:W-:Y:S02]  /*11490*/  LOP3.LUT R4, R3, UR20, R10, 0x96, !PT ;  /* 0x0000001403047c12 */ /* 0x000fe4000f8e960a */
[C---:B------:R-:W-:Y:S02]  /*114a0*/  LOP3.LUT R16, R2.reuse, 0xff, RZ, 0xc0, !PT ;  /* 0x000000ff02107812 */ /* 0x040fe400078ec0ff */
[----:B------:R-:W-:Y:S02]  /*114b0*/  LOP3.LUT R13, R2, 0xffff, RZ, 0xc0, !PT ;  /* 0x0000ffff020d7812 */ /* 0x000fe400078ec0ff */
[--C-:B------:R-:W-:Y:S02]  /*114c0*/  SHF.R.U32.HI R10, RZ, 0x10, R2.reuse ;  /* 0x00000010ff0a7819 */ /* 0x100fe40000011602 */
[----:B------:R-:W-:Y:S02]  /*114d0*/  SHF.R.U32.HI R9, RZ, 0x18, R2 ;  /* 0x00000018ff097819 */ /* 0x000fe40000011602 */
[----:B------:R-:W-:Y:S01]  /*114e0*/  ISETP.LE.U32.AND P1, PT, R29, UR13, PT ;  /* 0x0000000d1d007c0c */ /* 0x000fe2000bf23070 */
[----:B------:R-:W-:Y:S01]  /*114f0*/  FADD.FTZ R3, R69, -R8 ;  /* 0x8000000845037221 */ /* 0x000fe20000010000 */
[----:B----4-:R-:W-:-:S04]  /*11500*/  F2FP.BF16.F32.PACK_AB R2, R175, R184 ;  /* 0x000000b8af02723e */ /* 0x010fc800000010ff */
[C---:B------:R-:W-:Y:S02]  /*11510*/  PRMT R217, R2.reuse, 0x7632, R217 ;  /* 0x0000763202d97816 */ /* 0x040fe400000000d9 */
[----:B------:R-:W-:Y:S01]  /*11520*/  PRMT R216, R2, 0x7610, R216 ;  /* 0x0000761002d87816 */ /* 0x000fe200000000d8 */
[----:B------:R-:W-:Y:S01]  /*11530*/  FMUL.FTZ R2, R3, UR44 ;  /* 0x0000002c03027c20 */ /* 0x000fe20008410000 */
[----:B------:R-:W-:Y:S02]  /*11540*/  FSEL R12, R252, RZ, P0 ;  /* 0x000000fffc0c7208 */ /* 0x000fe40000000000 */
[----:B------:R-:W-:Y:S01]  /*11550*/  ISETP.LE.U32.AND P0, PT, R0, UR13, PT ;  /* 0x0000000d00007c0c */ /* 0x000fe2000bf03070 */
[----:B------:R-:W-:Y:S01]  /*11560*/  MUFU.EX2 R22, R22 ;  /* 0x0000001600167308 */ /* 0x000fe20000000800 */
[----:B------:R-:W-:Y:S01]  /*11570*/  SHF.R.U32.HI R0, RZ, 0x8, R5 ;  /* 0x00000008ff007819 */ /* 0x000fe20000011605 */
[----:B------:R-:W-:Y:S01]  /*11580*/  @!P1 HFMA2.BF16_V2 R72, -RZ.H0_H0, RZ.H0_H0, -R218.H0_H0 ;  /* 0x200000ffff489231 */ /* 0x000fe200003409da */
[----:B------:R-:W-:-:S02]  /*11590*/  PRMT R177, R219, 0x5410, R218 ;  /* 0x00005410dbb17816 */ /* 0x000fc400000000da */
[----:B------:R-:W-:-:S03]  /*115a0*/  LOP3.LUT R0, R0, 0xffff, RZ, 0xc0, !PT ;  /* 0x0000ffff00007812 */ /* 0x000fc600078ec0ff */
[----:B------:R-:W-:Y:S01]  /*115b0*/  MUFU.EX2 R2, R2 ;  /* 0x0000000200027308 */ /* 0x000fe20000000800 */
[----:B------:R-:W-:Y:S02]  /*115c0*/  @!P1 PRMT R218, R72, 0x5410, RZ ;  /* 0x0000541048da9816 */ /* 0x000fe400000000ff */
[----:B------:R-:W-:-:S05]  /*115d0*/  ISETP.LE.U32.AND P1, PT, R0, UR13, PT ;  /* 0x0000000d00007c0c */ /* 0x000fca000bf23070 */
[----:B------:R-:W-:Y:S01]  /*115e0*/  MUFU.EX2 R170, R26 ;  /* 0x0000001a00aa7308 */ /* 0x000fe20000000800 */
[----:B------:R-:W-:-:S07]  /*115f0*/  SHF.R.U32.HI R0, RZ, 0x10, R4 ;  /* 0x00000010ff007819 */ /* 0x000fce0000011604 */
[----:B------:R-:W1:Y:S01]  /*11600*/  MUFU.EX2 R28, R28 ;  /* 0x0000001c001c7308 */ /* 0x000e620000000800 */
[----:B------:R-:W-:-:S07]  /*11610*/  @!P4 HFMA2.BF16_V2 R73, -RZ.H0_H0, RZ.H0_H0, -R217.H0_H0 ;  /* 0x200000ffff49c231 */ /* 0x000fce00003409d9 */
[----:B------:R-:W4:Y:S01]  /*11620*/  MUFU.EX2 R25, R25 ;  /* 0x0000001900197308 */ /* 0x000f220000000800 */
[----:B------:R-:W-:-:S07]  /*11630*/  LOP3.LUT R0, R0, 0xff, RZ, 0xc0, !PT ;  /* 0x000000ff00007812 */ /* 0x000fce00078ec0ff */
[----:B------:R-:W-:Y:S08]  /*11640*/  MUFU.EX2 R174, R27 ;  /* 0x0000001b00ae7308 */ /* 0x000ff00000000800 */
[----:B------:R-:W4:Y:S01]  /*11650*/  MUFU.EX2 R171, R31 ;  /* 0x0000001f00ab7308 */ /* 0x000f220000000800 */
[----:B------:R-:W-:Y:S02]  /*11660*/  PRMT R178, R216, 0x5410, R217 ;  /* 0x00005410d8b27816 */ /* 0x000fe400000000d9 */
[----:B------:R-:W-:-:S02]  /*11670*/  @!P4 PRMT R217, R73, 0x5410, RZ ;  /* 0x0000541049d9c816 */ /* 0x000fc400000000ff */
[----:B------:R-:W-:Y:S02]  /*11680*/  ISETP.LE.U32.AND P4, PT, R0, UR13, PT ;  /* 0x0000000d00007c0c */ /* 0x000fe4000bf83070 */
[----:B-1----:R-:W-:Y:S01]  /*11690*/  F2FP.BF16.F32.PACK_AB R3, R28, R170 ;  /* 0x000000aa1c03723e */ /* 0x002fe200000010ff */
[----:B------:R-:W-:-:S03]  /*116a0*/  FADD.FTZ R5, R71, -R12 ;  /* 0x8000000c47057221 */ /* 0x000fc60000010000 */
[C---:B------:R-:W-:Y:S02]  /*116b0*/  PRMT R215, R3.reuse, 0x7610, R215 ;  /* 0x0000761003d77816 */ /* 0x040fe400000000d7 */
[----:B------:R-:W-:-:S03]  /*116c0*/  PRMT R214, R3, 0x7632, R214 ;  /* 0x0000763203d67816 */ /* 0x000fc600000000d6 */
[----:B------:R-:W-:Y:S01]  /*116d0*/  @!P2 HFMA2.BF16_V2 R75, -RZ.H0_H0, RZ.H0_H0, -R215.H0_H0 ;  /* 0x200000ffff4ba231 */ /* 0x000fe200003409d7 */
[----:B------:R-:W-:Y:S01]  /*116e0*/  LOP3.LUT R3, R4, 0xff, RZ, 0xc0, !PT ;  /* 0x000000ff04037812 */ /* 0x000fe200078ec0ff */
[----:B------:R-:W-:Y:S01]  /*116f0*/  MUFU.EX2 R11, R11 ;  /* 0x0000000b000b7308 */ /* 0x000fe20000000800 */
[----:B------:R-:W-:-:S05]  /*11700*/  @!P3 HFMA2.BF16_V2 R70, -RZ.H0_H0, RZ.H0_H0, -R219.H0_H0 ;  /* 0x200000ffff46b231 */ /* 0x000fca00003409db */
[----:B------:R-:W-:Y:S02]  /*11710*/  @!P3 PRMT R219, R70, 0x5410, RZ ;  /* 0x0000541046dbb816 */ /* 0x000fe400000000ff */
[----:B------:R-:W-:Y:S01]  /*11720*/  MUFU.EX2 R14, R14 ;  /* 0x0000000e000e7308 */ /* 0x000fe20000000800 */
[----:B------:R-:W-:-:S07]  /*11730*/  @!P6 HFMA2.BF16_V2 R74, -RZ.H0_H0, RZ.H0_H0, -R216.H0_H0 ;  /* 0x200000ffff4ae231 */ /* 0x000fce00003409d8 */
[----:B------:R1:W-:Y:S08]  /*11740*/  MUFU.EX2 R164, R32 ;  /* 0x0000002000a47308 */ /* 0x0003f00000000800 */
[----:B------:R-:W-:Y:S01]  /*11750*/  MUFU.EX2 R169, R42 ;  /* 0x0000002a00a97308 */ /* 0x000fe20000000800 */
[----:B------:R-:W-:Y:S02]  /*11760*/  @!P6 PRMT R216, R74, 0x5410, RZ ;  /* 0x000054104ad8e816 */ /* 0x000fe400000000ff */
[----:B------:R-:W-:Y:S01]  /*11770*/  ISETP.LE.U32.AND P6, PT, R15, UR13, PT ;  /* 0x0000000d0f007c0c */ /* 0x000fe2000bfc3070 */
[----:B------:R-:W-:-:S04]  /*11780*/  FADD.FTZ R8, R161, R50 ;  /* 0x00000032a1087221 */ /* 0x000fc80000010000 */
[----:B------:R-:W-:Y:S01]  /*11790*/  MUFU.EX2 R20, R20 ;  /* 0x0000001400147308 */ /* 0x000fe20000000800 */
[----:B-1----:R-:W-:-:S07]  /*117a0*/  IMAD.MOV.U32 R32, RZ, RZ, R173 ;  /* 0x000000ffff207224 */ /* 0x002fce00078e00ad */
[----:B------:R-:W-:Y:S08]  /*117b0*/  MUFU.EX2 R17, R17 ;  /* 0x0000001100117308 */ /* 0x000ff00000000800 */
[----:B------:R-:W-:Y:S08]  /*117c0*/  MUFU.EX2 R173, R48 ;  /* 0x0000003000ad7308 */ /* 0x000ff00000000800 */
[----:B------:R-:W-:Y:S08]  /*117d0*/  MUFU.EX2 R172, R41 ;  /* 0x0000002900ac7308 */ /* 0x000ff00000000800 */
[----:B------:R-:W-:Y:S01]  /*117e0*/  MUFU.EX2 R48, R47 ;  /* 0x0000002f00307308 */ /* 0x000fe20000000800 */
[----:B------:R-:W-:-:S02]  /*117f0*/  @!P1 HFMA2.BF16_V2 R140, -RZ.H0_H0, RZ.H0_H0, -R214.H0_H0 ;  /* 0x200000ffff8c9231 */ /* 0x000fc400003409d6 */
[----:B--2---:R-:W-:-:S04]  /*11800*/  FFMA.FTZ R0, R248, R2, R22 ;  /* 0x00000002f8007223 */ /* 0x004fc80000010016 */
[----:B----4-:R-:W-:Y:S01]  /*11810*/  FADD.FTZ R24, R25, R0 ;  /* 0x0000000019187221 */ /* 0x010fe20000010000 */
[----:B------:R-:W-:-:S04]  /*11820*/  F2FP.BF16.F32.PACK_AB R0, R171, R174 ;  /* 0x000000aeab00723e */ /* 0x000fc800000010ff */
[C---:B------:R-:W-:Y:S02]  /*11830*/  PRMT R213, R0.reuse, 0x7610, R213 ;  /* 0x0000761000d57816 */ /* 0x040fe400000000d5 */
[----:B------:R-:W-:Y:S01]  /*11840*/  PRMT R212, R0, 0x7632, R212 ;  /* 0x0000763200d47816 */ /* 0x000fe200000000d4 */
[----:B------:R-:W-:Y:S01]  /*11850*/  FMUL.FTZ R0, R5, UR44 ;  /* 0x0000002c05007c20 */ /* 0x000fe20008410000 */
[----:B------:R-:W-:Y:S01]  /*11860*/  IMAD.MOV.U32 R248, RZ, RZ, R238 ;  /* 0x000000fffff87224 */ /* 0x000fe200078e00ee */
[----:B------:R-:W-:Y:S02]  /*11870*/  PRMT R238, R215, 0x5410, R214 ;  /* 0x00005410d7ee7816 */ /* 0x000fe400000000d6 */
[----:B------:R-:W-:Y:S02]  /*11880*/  @!P2 PRMT R215, R75, 0x5410, RZ ;  /* 0x000054104bd7a816 */ /* 0x000fe400000000ff */
[----:B------:R-:W3:Y:S01]  /*11890*/  MUFU.EX2 R0, R0 ;  /* 0x0000000000007308 */ /* 0x000ee20000000800 */
[----:B------:R-:W-:-:S02]  /*118a0*/  ISETP.LE.U32.AND P2, PT, R3, UR13, PT ;  /* 0x0000000d03007c0c */ /* 0x000fc4000bf43070 */
[----:B------:R-:W-:Y:S02]  /*118b0*/  SHF.R.U32.HI R3, RZ, 0x18, R4 ;  /* 0x00000018ff037819 */ /* 0x000fe40000011604 */
[----:B------:R-:W-:Y:S02]  /*118c0*/  LOP3.LUT R4, R4, 0xffff, RZ, 0xc0, !PT ;  /* 0x0000ffff04047812 */ /* 0x000fe400078ec0ff */
[----:B------:R-:W-:Y:S02]  /*118d0*/  ISETP.LE.U32.AND P3, PT, R3, UR13, PT ;  /* 0x0000000d03007c0c */ /* 0x000fe4000bf63070 */
[----:B------:R-:W-:Y:S01]  /*118e0*/  SHF.R.U32.HI R3, RZ, 0x8, R4 ;  /* 0x00000008ff037819 */ /* 0x000fe20000011604 */
[----:B------:R-:W-:Y:S01]  /*118f0*/  @!P0 HFMA2.BF16_V2 R142, -RZ.H0_H0, RZ.H0_H0, -R213.H0_H0 ;  /* 0x200000ffff8e8231 */ /* 0x000fe200003409d5 */
[----:B------:R-:W-:Y:S02]  /*11900*/  PRMT R70, R213, 0x5410, R212 ;  /* 0x00005410d5467816 */ /* 0x000fe400000000d4 */
[----:B------:R-:W-:-:S02]  /*11910*/  LOP3.LUT R3, R3, 0xffff, RZ, 0xc0, !PT ;  /* 0x0000ffff03037812 */ /* 0x000fc400078ec0ff */
[----:B------:R-:W-:Y:S02]  /*11920*/  @!P0 PRMT R213, R142, 0x5410, RZ ;  /* 0x000054108ed58816 */ /* 0x000fe400000000ff */
[----:B------:R-:W-:Y:S01]  /*11930*/  ISETP.LE.U32.AND P0, PT, R3, UR13, PT ;  /* 0x0000000d03007c0c */ /* 0x000fe2000bf03070 */
[----:B---3--:R-:W-:-:S04]  /*11940*/  FFMA.FTZ R3, R249, R0, R11 ;  /* 0x00000000f9037223 */ /* 0x008fc8000001000b */
[----:B------:R-:W-:Y:S01]  /*11950*/  FADD.FTZ R4, R14, R3 ;  /* 0x000000030e047221 */ /* 0x000fe20000010000 */
[----:B------:R-:W-:-:S04]  /*11960*/  F2FP.BF16.F32.PACK_AB R3, R169, R164 ;  /* 0x000000a4a903723e */ /* 0x000fc800000010ff */
[C---:B------:R-:W-:Y:S01]  /*11970*/  PRMT R210, R3.reuse, 0x7610, R210 ;  /* 0x0000761003d27816 */ /* 0x040fe200000000d2 */
[----:B------:R-:W-:Y:S01]  /*11980*/  @!P6 HFMA2.BF16_V2 R141, -RZ.H0_H0, RZ.H0_H0, -R212.H0_H0 ;  /* 0x200000ffff8de231 */ /* 0x000fe200003409d4 */
[----:B------:R-:W-:-:S03]  /*11990*/  PRMT R207, R3, 0x7632, R207 ;  /* 0x0000763203cf7816 */ /* 0x000fc600000000cf */
[----:B------:R-:W-:Y:S01]  /*119a0*/  @!P2 HFMA2.BF16_V2 R144, -RZ.H0_H0, RZ.H0_H0, -R210.H0_H0 ;  /* 0x200000ffff90a231 */ /* 0x000fe200003409d2 */
[----:B------:R-:W-:Y:S02]  /*119b0*/  LOP3.LUT R3, R10, 0xff, RZ, 0xc0, !PT ;  /* 0x000000ff0a037812 */ /* 0x000fe400078ec0ff */
[----:B------:R-:W-:Y:S02]  /*119c0*/  PRMT R50, R210, 0x5410, R207 ;  /* 0x00005410d2327816 */ /* 0x000fe400000000cf */
[----:B------:R-:W-:Y:S02]  /*119d0*/  @!P6 PRMT R212, R141, 0x5410, RZ ;  /* 0x000054108dd4e816 */ /* 0x000fe400000000ff */
[----:B------:R-:W-:Y:S01]  /*119e0*/  @!P2 PRMT R210, R144, 0x5410, RZ ;  /* 0x0000541090d2a816 */ /* 0x000fe200000000ff */
[----:B------:R-:W1:Y:S01]  /*119f0*/  MUFU.EX2 R141, R45 ;  /* 0x0000002d008d7308 */ /* 0x000e620000000800 */
[----:B------:R-:W-:Y:S02]  /*11a00*/  ISETP.LE.U32.AND P2, PT, R3, UR13, PT ;  /* 0x0000000d03007c0c */ /* 0x000fe4000bf43070 */
[----:B------:R-:W-:Y:S01]  /*11a10*/  SHF.R.U32.HI R3, RZ, 0x8, R13 ;  /* 0x00000008ff037819 */ /* 0x000fe2000001160d */
[----:B------:R-:W-:-:S02]  /*11a20*/  @!P0 HFMA2.BF16_V2 R143, -RZ.H0_H0, RZ.H0_H0, -R207.H0_H0 ;  /* 0x200000ffff8f8231 */ /* 0x000fc400003409cf */
[----:B------:R-:W-:Y:S01]  /*11a30*/  FMUL.FTZ R249, R133, R6 ;  /* 0x0000000685f97220 */ /* 0x000fe20000410000 */
[----:B------:R-:W-:Y:S01]  /*11a40*/  LOP3.LUT R3, R3, 0xffff, RZ, 0xc0, !PT ;  /* 0x0000ffff03037812 */ /* 0x000fe200078ec0ff */
[----:B------:R2:W3:Y:S01]  /*11a50*/  MUFU.EX2 R5, R49 ;  /* 0x0000003100057308 */ /* 0x0004e20000000800 */
[----:B------:R-:W-:Y:S02]  /*11a60*/  @!P0 PRMT R207, R143, 0x5410, RZ ;  /* 0x000054108fcf8816 */ /* 0x000fe400000000ff */
[----:B------:R-:W-:-:S05]  /*11a70*/  ISETP.LE.U32.AND P0, PT, R3, UR13, PT ;  /* 0x0000000d03007c0c */ /* 0x000fca000bf03070 */
[----:B------:R-:W4:Y:S01]  /*11a80*/  MUFU.EX2 R133, R46 ;  /* 0x0000002e00857308 */ /* 0x000f220000000800 */
[----:B------:R-:W-:Y:S01]  /*11a90*/  FADD.FTZ R3, R20, R4 ;  /* 0x0000000414037221 */ /* 0x000fe20000010000 */
[----:B------:R-:W-:Y:S01]  /*11aa0*/  F2FP.BF16.F32.PACK_AB R26, R25, R22 ;  /* 0x00000016191a723e */ /* 0x000fe200000010ff */
[----:B------:R-:W-:Y:S01]  /*11ab0*/  IMAD.MOV.U32 R75, RZ, RZ, R248 ;  /* 0x000000ffff4b7224 */ /* 0x000fe200078e00f8 */
[----:B------:R-:W-:Y:S01]  /*11ac0*/  @!P1 PRMT R214, R140, 0x5410, RZ ;  /* 0x000054108cd69816 */ /* 0x000fe200000000ff */
[----:B------:R-:W-:Y:S01]  /*11ad0*/  IMAD.MOV.U32 R15, RZ, RZ, R175 ;  /* 0x000000ffff0f7224 */ /* 0x000fe200078e00af */
[----:B------:R-:W-:Y:S01]  /*11ae0*/  F2FP.BF16.F32.PACK_AB R23, R14, R11 ;  /* 0x0000000b0e17723e */ /* 0x000fe200000010ff */
[----:B------:R-:W-:Y:S01]  /*11af0*/  IMAD.MOV.U32 R14, RZ, RZ, R245 ;  /* 0x000000ffff0e7224 */ /* 0x000fe200078e00f5 */
[----:B------:R-:W-:Y:S01]  /*11b00*/  ISETP.LE.U32.AND P1, PT, R9, UR13, PT ;  /* 0x0000000d09007c0c */ /* 0x000fe2000bf23070 */
[----:B------:R-:W-:Y:S02]  /*11b10*/  IMAD.MOV.U32 R13, RZ, RZ, R244 ;  /* 0x000000ffff0d7224 */ /* 0x000fe400078e00f4 */
[C---:B------:R-:W-:Y:S01]  /*11b20*/  FADD.FTZ R27, R17.reuse, R3 ;  /* 0x00000003111b7221 */ /* 0x040fe20000010000 */
        /* <DEDUP_REMOVED lines=10> */
[-C--:B--2---:R-:W-:Y:S01]  /*11bd0*/  FMUL.FTZ R49, R116, R6.reuse ;  /* 0x0000000674317220 */ /* 0x084fe20000410000 */
[-C--:B------:R-:W-:Y:S01]  /*11be0*/  FMUL.FTZ R41, R117, R6.reuse ;  /* 0x0000000675297220 */ /* 0x080fe20000410000 */
[-C--:B------:R-:W-:Y:S01]  /*11bf0*/  FMUL.FTZ R12, R112, R6.reuse ;  /* 0x00000006700c7220 */ /* 0x080fe20000410000 */
[-C--:B------:R-:W-:Y:S01]  /*11c00*/  FMUL.FTZ R42, R113, R6.reuse ;  /* 0x00000006712a7220 */ /* 0x080fe20000410000 */
[-C--:B------:R-:W-:Y:S01]  /*11c10*/  FMUL.FTZ R17, R100, R6.reuse ;  /* 0x0000000664117220 */ /* 0x080fe20000410000 */
[----:B------:R-:W-:Y:S01]  /*11c20*/  FMUL.FTZ R143, R101, R6 ;  /* 0x00000006658f7220 */ /* 0x000fe20000410000 */
[----:B------:R-:W-:Y:S01]  /*11c30*/  FMUL.FTZ R6, R103, R7 ;  /* 0x0000000767067220 */ /* 0x000fe20000410000 */
[----:B-1----:R-:W-:Y:S01]  /*11c40*/  F2FP.BF16.F32.PACK_AB R3, R141, R172 ;  /* 0x000000ac8d03723e */ /* 0x002fe200000010ff */
[----:B------:R-:W-:-:S02]  /*11c50*/  IMAD.MOV.U32 R103, RZ, RZ, R48 ;  /* 0x000000ffff677224 */ /* 0x000fc400078e0030 */
[-C--:B------:R-:W-:Y:S01]  /*11c60*/  FMUL.FTZ R250, R134, R7.reuse ;  /* 0x0000000786fa7220 */ /* 0x080fe20000410000 */
[----:B---3--:R-:W-:Y:S01]  /*11c70*/  IMAD.MOV.U32 R134, RZ, RZ, R5 ;  /* 0x000000ffff867224 */ /* 0x008fe200078e0005 */
[C---:B------:R-:W-:Y:S02]  /*11c80*/  PRMT R206, R3.reuse, 0x7610, R206 ;  /* 0x0000761003ce7816 */ /* 0x040fe400000000ce */
[----:B------:R-:W-:Y:S01]  /*11c90*/  PRMT R205, R3, 0x7632, R205 ;  /* 0x0000763203cd7816 */ /* 0x000fe200000000cd */
[----:B------:R-:W-:Y:S01]  /*11ca0*/  FMUL.FTZ R5, R115, R7 ;  /* 0x0000000773057220 */ /* 0x000fe20000410000 */
[----:B----4-:R-:W-:-:S04]  /*11cb0*/  F2FP.BF16.F32.PACK_AB R3, R133, R103 ;  /* 0x000000678503723e */ /* 0x010fc800000010ff */
[C---:B------:R-:W-:Y:S02]  /*11cc0*/  PRMT R202, R3.reuse, 0x7610, R202 ;  /* 0x0000761003ca7816 */ /* 0x040fe400000000ca */
[----:B------:R-:W-:Y:S01]  /*11cd0*/  PRMT R201, R3, 0x7632, R201 ;  /* 0x0000763203c97816 */ /* 0x000fe200000000c9 */
[----:B------:R-:W-:Y:S01]  /*11ce0*/  FADD.FTZ R3, R240, R21 ;  /* 0x00000015f0037221 */ /* 0x000fe20000010000 */
[----:B------:R-:W-:Y:S01]  /*11cf0*/  IMAD.MOV.U32 R21, RZ, RZ, R5 ;  /* 0x000000ffff157224 */ /* 0x000fe200078e0005 */
[----:B------:R-:W-:Y:S01]  /*11d00*/  ISETP.LE.U32.AND P6, PT, R16, UR13, PT ;  /* 0x0000000d10007c0c */ /* 0x000fe2000bfc3070 */
[----:B------:R-:W1:Y:S01]  /*11d10*/  MUFU.EX2 R5, R43 ;  /* 0x0000002b00057308 */ /* 0x000e620000000800 */
[----:B------:R-:W-:Y:S01]  /*11d20*/  F2FP.BF16.F32.PACK_AB R4, R134, R173 ;  /* 0x000000ad8604723e */ /* 0x000fe200000010ff */
[----:B------:R-:W-:Y:S02]  /*11d30*/  @!P3 HFMA2.BF16_V2 R69, -RZ.H0_H0, RZ.H0_H0, -R205.H0_H0 ;  /* 0x200000ffff45b231 */ /* 0x000fe400003409cd */
[----:B------:R-:W-:Y:S01]  /*11d40*/  IMAD.MOV.U32 R72, RZ, RZ, R179 ;  /* 0x000000ffff487224 */ /* 0x000fe200078e00b3 */
[----:B------:R-:W-:Y:S01]  /*11d50*/  PRMT R204, R4, 0x7610, R204 ;  /* 0x0000761004cc7816 */ /* 0x000fe200000000cc */
[----:B------:R-:W-:Y:S01]  /*11d60*/  FADD.FTZ R3, R196, R3 ;  /* 0x00000003c4037221 */ /* 0x000fe20000010000 */
[----:B------:R-:W-:Y:S01]  /*11d70*/  PRMT R47, R206, 0x5410, R205 ;  /* 0x00005410ce2f7816 */ /* 0x000fe200000000cd */
[----:B------:R-:W-:Y:S01]  /*11d80*/  IMAD.MOV.U32 R142, RZ, RZ, R28 ;  /* 0x000000ffff8e7224 */ /* 0x000fe200078e001c */
[----:B------:R-:W-:Y:S01]  /*11d90*/  @!P3 PRMT R205, R69, 0x5410, RZ ;  /* 0x0000541045cdb816 */ /* 0x000fe200000000ff */
[-C--:B------:R-:W-:Y:S01]  /*11da0*/  FMUL.FTZ R45, R123, R7.reuse ;  /* 0x000000077b2d7220 */ /* 0x080fe20000410000 */
[----:B------:R-:W-:Y:S01]  /*11db0*/  FMUL.FTZ R22, R102, R7 ;  /* 0x0000000766167220 */ /* 0x000fe20000410000 */
[----:B------:R-:W-:-:S02]  /*11dc0*/  IMAD.MOV.U32 R69, RZ, RZ, R12 ;  /* 0x000000ffff457224 */ /* 0x000fc400078e000c */
[----:B------:R-:W-:Y:S02]  /*11dd0*/  @!P6 HFMA2.BF16_V2 R58, -RZ.H0_H0, RZ.H0_H0, -R204.H0_H0 ;  /* 0x200000ffff3ae231 */ /* 0x000fe400003409cc */
[----:B------:R-:W-:Y:S01]  /*11de0*/  IMAD.MOV.U32 R28, RZ, RZ, R251 ;  /* 0x000000ffff1c7224 */ /* 0x000fe200078e00fb */
[----:B------:R-:W-:Y:S01]  /*11df0*/  PRMT R203, R4, 0x7632, R203 ;  /* 0x0000763204cb7816 */ /* 0x000fe200000000cb */
        /* <DEDUP_REMOVED lines=24> */
[----:B------:R-:W-:Y:S01]  /*11f80*/  FADD.FTZ R2, R192, R3 ;  /* 0x00000003c0027221 */ /* 0x000fe20000010000 */
[----:B------:R-:W-:-:S02]  /*11f90*/  IMAD.MOV.U32 R10, RZ, RZ, R247 ;  /* 0x000000ffff0a7224 */ /* 0x000fc400078e00f7 */
[----:B-1----:R-:W-:Y:S01]  /*11fa0*/  FADD.FTZ R3, R5, R24 ;  /* 0x0000001805037221 */ /* 0x002fe20000010000 */
        /* <DEDUP_REMOVED lines=9> */
[----:B------:R-:W-:Y:S01]  /*12040*/  FMUL.FTZ R129, R119, R7 ;  /* 0x0000000777817220 */ /* 0x000fe20000410000 */
[----:B------:R-:W-:Y:S01]  /*12050*/  IMAD.MOV.U32 R13, RZ, RZ, R142 ;  /* 0x000000ffff0d7224 */ /* 0x000fe200078e008e */
[----:B------:R-:W-:Y:S01]  /*12060*/  PRMT R45, R204, 0x5410, R203 ;  /* 0x00005410cc2d7816 */ /* 0x000fe200000000cb */
[----:B------:R-:W-:-:S02]  /*12070*/  IMAD.MOV.U32 R24, RZ, RZ, R48 ;  /* 0x000000ffff187224 */ /* 0x000fc400078e0030 */
[----:B------:R-:W-:Y:S02]  /*12080*/  @!P2 HFMA2.BF16_V2 R54, -RZ.H0_H0, RZ.H0_H0, -R202.H0_H0 ;  /* 0x200000ffff36a231 */ /* 0x000fe400003409ca */
[----:B------:R-:W-:Y:S01]  /*12090*/  IMAD.MOV.U32 R7, RZ, RZ, R31 ;  /* 0x000000ffff077224 */ /* 0x000fe200078e001f */
[----:B------:R-:W-:Y:S01]  /*120a0*/  @!P6 PRMT R204, R58, 0x5410, RZ ;  /* 0x000054103acce816 */ /* 0x000fe200000000ff */
        /* <DEDUP_REMOVED lines=22> */
[----:B------:R-:W-:Y:S01]  /*12210*/  FADD.FTZ R0, R198, R8 ;  /* 0x00000008c6007221 */ /* 0x000fe20000010000 */
[----:B------:R-:W-:Y:S01]  /*12220*/  IMAD.MOV.U32 R135, RZ, RZ, R17 ;  /* 0x000000ffff877224 */ /* 0x000fe200078e0011 */
[----:B------:R-:W-:Y:S01]  /*12230*/  PRMT R46, R202, 0x5410, R201 ;  /* 0x00005410ca2e7816 */ /* 0x000fe200000000c9 */
[----:B------:R-:W-:Y:S01]  /*12240*/  IMAD.WIDE.U32 R16, R24, -0x326172a9, RZ ;  /* 0xcd9e8d5718107825 */ /* 0x000fe200078e00ff */
[----:B------:R1:W2:Y:S01]  /*12250*/  MUFU.EX2 R4, R44 ;  /* 0x0000002c00047308 */ /* 0x0002a20000000800 */
[----:B------:R-:W-:Y:S02]  /*12260*/  @!P2 PRMT R202, R54, 0x5410, RZ ;  /* 0x0000541036caa816 */ /* 0x000fe400000000ff */
[----:B------:R-:W-:Y:S02]  /*12270*/  @!P0 HFMA2.BF16_V2 R57, -RZ.H0_H0, RZ.H0_H0, -R203.H0_H0 ;  /* 0x200000ffff398231 */ /* 0x000fe400003409cb */
[----:B------:R-:W-:Y:S02]  /*12280*/  IMAD.MOV.U32 R54, RZ, RZ, R14 ;  /* 0x000000ffff367224 */ /* 0x000fe400078e000e */
[----:B------:R-:W-:Y:S01]  /*12290*/  FADD.FTZ R14, R163, R0 ;  /* 0x00000000a30e7221 */ /* 0x000fe20000010000 */
[----:B------:R-:W-:Y:S01]  /*122a0*/  LOP3.LUT R0, R17, R130, RZ, 0x3c, !PT ;  /* 0x0000008211007212 */ /* 0x000fe200078e3cff */
[----:B------:R-:W-:-:S02]  /*122b0*/  IMAD.MOV.U32 R108, RZ, RZ, R69 ;  /* 0x000000ffff6c7224 */ /* 0x000fc400078e0045 */
[----:B------:R-:W-:Y:S02]  /*122c0*/  @!P1 HFMA2.BF16_V2 R52, -RZ.H0_H0, RZ.H0_H0, -R201.H0_H0 ;  /* 0x200000ffff349231 */ /* 0x000fe400003409c9 */
[----:B------:R-:W-:Y:S02]  /*122d0*/  IMAD.MOV.U32 R69, RZ, RZ, R6 ;  /* 0x000000ffff457224 */ /* 0x000fe400078e0006 */
[----:B------:R-:W-:Y:S02]  /*122e0*/  @!P4 HFMA2.BF16_V2 R145, -RZ.H0_H0, RZ.H0_H0, -R206.H0_H0 ;  /* 0x200000ffff91c231 */ /* 0x000fe400003409ce */
[----:B------:R-:W-:Y:S01]  /*122f0*/  IMAD.MOV.U32 R111, RZ, RZ, R102 ;  /* 0x000000ffff6f7224 */ /* 0x000fe200078e0066 */
[----:B------:R-:W-:Y:S01]  /*12300*/  PRMT R196, R25, 0x7632, R196 ;  /* 0x0000763219c47816 */ /* 0x000fe200000000c4 */
[----:B------:R-:W-:Y:S02]  /*12310*/  IMAD.MOV.U32 R102, RZ, RZ, R15 ;  /* 0x000000ffff667224 */ /* 0x000fe400078e000f */
[----:B------:R-:W-:Y:S01]  /*12320*/  FADD.FTZ R15, R199, R2 ;  /* 0x00000002c70f7221 */ /* 0x000fe20000010000 */
[----:B------:R-:W-:Y:S01]  /*12330*/  IMAD.MOV.U32 R109, RZ, RZ, R21 ;  /* 0x000000ffff6d7224 */ /* 0x000fe200078e0015 */
[----:B------:R-:W-:Y:S01]  /*12340*/  PRMT R193, R25, 0x7610, R193 ;  /* 0x0000761019c17816 */ /* 0x000fe200000000c1 */
[----:B------:R-:W-:Y:S01]  /*12350*/  MUFU.EX2 R237, R237 ;  /* 0x000000ed00ed7308 */ /* 0x000fe20000000800 */
[----:B-1----:R-:W-:Y:S01]  /*12360*/  IMAD.MOV.U32 R44, RZ, RZ, R7 ;  /* 0x000000ffff2c7224 */ /* 0x002fe200078e0007 */
[----:B------:R-:W-:Y:S01]  /*12370*/  USHF.L.U32 UR4, UR19, 0x3, URZ ;  /* 0x0000000313047899 */ /* 0x000fe2000800063f */
[----:B------:R-:W-:Y:S01]  /*12380*/  IMAD.WIDE.U32 R6, R0, -0x2daee0ad, RZ ;  /* 0xd2511f5300067825 */ /* 0x000fe200078e00ff */
[----:B------:R-:W-:-:S03]  /*12390*/  LOP3.LUT R2, R19, UR29, R16, 0x96, !PT ;  /* 0x0000001d13027c12 */ /* 0x000fc6000f8e9610 */
[----:B--2---:R-:W-:Y:S01]  /*123a0*/  FADD.FTZ R21, R4, R3 ;  /* 0x0000000304157221 */ /* 0x004fe20000010000 */
[----:B------:R-:W-:Y:S01]  /*123b0*/  UIADD3 UR6, UR6, 0x1, URZ ;  /* 0x0000000106067890 */ /* 0x000fe2000fffe03f */
[----:B------:R2:W5:Y:S01]  /*123c0*/  LDL.LU R192, [R1+0x1bc] ;  /* 0x0001bc0001c07983 */ /* 0x0005620000300800 */
[----:B------:R-:W-:Y:S01]  /*123d0*/  LOP3.LUT R0, R7, UR21, R208, 0x96, !PT ;  /* 0x0000001507007c12 */ /* 0x000fe2000f8e96d0 */
[----:B------:R-:W-:Y:S01]  /*123e0*/  IMAD.WIDE.U32 R2, R2, -0x2daee0ad, RZ ;  /* 0xd2511f5302027825 */ /* 0x000fe200078e00ff */
[----:B------:R-:W-:-:S03]  /*123f0*/  F2FP.BF16.F32.PACK_AB R20, R4, R5 ;  /* 0x000000050414723e */ /* 0x000fc600000010ff */
[----:B------:R-:W-:Y:S01]  /*12400*/  IMAD.WIDE.U32 R4, R0, -0x326172a9, RZ ;  /* 0xcd9e8d5700047825 */ /* 0x000fe200078e00ff */
[----:B------:R-:W-:Y:S02]  /*12410*/  LOP3.LUT R0, R3, UR42, R6, 0x96, !PT ;  /* 0x0000002a03007c12 */ /* 0x000fe4000f8e9606 */
[----:B------:R-:W-:Y:S02]  /*12420*/  @!P0 PRMT R203, R57, 0x5410, RZ ;  /* 0x0000541039cb8816 */ /* 0x000fe400000000ff */
[----:B------:R-:W-:Y:S01]  /*12430*/  LOP3.LUT R3, R5, UR43, R18, 0x96, !PT ;  /* 0x0000002b05037c12 */ /* 0x000fe2000f8e9612 */
[----:B------:R-:W-:Y:S02]  /*12440*/  IMAD.MOV.U32 R57, RZ, RZ, R131 ;  /* 0x000000ffff397224 */ /* 0x000fe400078e0083 */
[----:B------:R-:W-:Y:S02]  /*12450*/  IMAD.MOV.U32 R131, RZ, RZ, R9 ;  /* 0x000000ffff837224 */ /* 0x000fe400078e0009 */
[----:B------:R-:W-:-:S04]  /*12460*/  IMAD.WIDE.U32 R8, R3, -0x2daee0ad, RZ ;  /* 0xd2511f5303087825 */ /* 0x000fc800078e00ff */
[----:B------:R-:W-:Y:S02]  /*12470*/  IMAD.MOV.U32 R48, RZ, RZ, R13 ;  /* 0x000000ffff307224 */ /* 0x000fe400078e000d */
[----:B------:R-:W-:Y:S02]  /*12480*/  IMAD.MOV.U32 R7, RZ, RZ, R12 ;  /* 0x000000ffff077224 */ /* 0x000fe400078e000c */
[----:B------:R-:W-:Y:S01]  /*12490*/  IMAD.WIDE.U32 R12, R0, -0x326172a9, RZ ;  /* 0xcd9e8d57000c7825 */ /* 0x000fe200078e00ff */
[----:B------:R-:W-:Y:S02]  /*124a0*/  LOP3.LUT R0, R9, UR40, R2, 0x96, !PT ;  /* 0x0000002809007c12 */ /* 0x000fe4000f8e9602 */
[----:B------:R-:W-:Y:S01]  /*124b0*/  @!P1 PRMT R201, R52, 0x5410, RZ ;  /* 0x0000541034c99816 */ /* 0x000fe200000000ff */
[----:B------:R-:W-:Y:S02]  /*124c0*/  IMAD.MOV.U32 R110, RZ, RZ, R10 ;  /* 0x000000ffff6e7224 */ /* 0x000fe400078e000a */
[----:B------:R-:W-:-:S02]  /*124d0*/  IMAD.MOV.U32 R52, RZ, RZ, R11 ;  /* 0x000000ffff347224 */ /* 0x000fc400078e000b */
        /* <DEDUP_REMOVED lines=9> */
[----:B------:R-:W-:Y:S01]  /*12570*/  LOP3.LUT R0, R3, UR26, R8, 0x96, !PT ;  /* 0x0000001a03007c12 */ /* 0x000fe2000f8e9608 */
[----:B------:R-:W-:-:S03]  /*12580*/  IMAD.MOV.U32 R8, RZ, RZ, R7 ;  /* 0x000000ffff087224 */ /* 0x000fc600078e0007 */
[----:B------:R-:W-:-:S04]  /*12590*/  LOP3.LUT R7, R0, 0xff, RZ, 0xc0, !PT ;  /* 0x000000ff00077812 */ /* 0x000fc800078ec0ff */
[----:B------:R-:W-:Y:S02]  /*125a0*/  ISETP.LE.U32.AND P1, PT, R7, UR13, PT ;  /* 0x0000000d07007c0c */ /* 0x000fe4000bf23070 */
[----:B------:R-:W-:Y:S02]  /*125b0*/  LOP3.LUT R7, R0, 0xffff, RZ, 0xc0, !PT ;  /* 0x0000ffff00077812 */ /* 0x000fe400078ec0ff */
[----:B------:R-:W-:Y:S02]  /*125c0*/  LOP3.LUT R10, R9, UR37, R10, 0x96, !PT ;  /* 0x00000025090a7c12 */ /* 0x000fe4000f8e960a */
[----:B------:R-:W-:Y:S02]  /*125d0*/  SHF.R.U32.HI R7, RZ, 0x8, R7 ;  /* 0x00000008ff077819 */ /* 0x000fe40000011607 */
[----:B------:R-:W-:Y:S02]  /*125e0*/  LOP3.LUT R9, R5, UR43, R158, 0x96, !PT ;  /* 0x0000002b05097c12 */ /* 0x000fe4000f8e969e */
[----:B------:R-:W-:-:S02]  /*125f0*/  SHF.R.U32.HI R5, RZ, 0x10, R0 ;  /* 0x00000010ff057819 */ /* 0x000fc40000011600 */
[----:B------:R-:W-:Y:S02]  /*12600*/  LOP3.LUT R7, R7, 0xffff, RZ, 0xc0, !PT ;  /* 0x0000ffff07077812 */ /* 0x000fe400078ec0ff */
[----:B------:R-:W-:Y:S02]  /*12610*/  SHF.R.U32.HI R0, RZ, 0x18, R0 ;  /* 0x00000018ff007819 */ /* 0x000fe40000011600 */
[----:B------:R-:W-:Y:S02]  /*12620*/  ISETP.LE.U32.AND P0, PT, R7, UR13, PT ;  /* 0x0000000d07007c0c */ /* 0x000fe4000bf03070 */
[----:B------:R-:W-:Y:S02]  /*12630*/  ISETP.LE.U32.AND P2, PT, R0, UR13, PT ;  /* 0x0000000d00007c0c */ /* 0x000fe4000bf43070 */
[----:B------:R-:W-:Y:S02]  /*12640*/  LOP3.LUT R0, R2, 0xff, RZ, 0xc0, !PT ;  /* 0x000000ff02007812 */ /* 0x000fe400078ec0ff */
[----:B------:R-:W-:-:S02]  /*12650*/  LOP3.LUT R5, R5, 0xff, RZ, 0xc0, !PT ;  /* 0x000000ff05057812 */ /* 0x000fc400078ec0ff */
[----:B------:R-:W-:Y:S02]  /*12660*/  @!P4 PRMT R206, R145, 0x5410, RZ ;  /* 0x0000541091cec816 */ /* 0x000fe400000000ff */
[----:B------:R-:W-:Y:S02]  /*12670*/  PRMT R19, R26, 0x7610, R19 ;  /* 0x000076101a137816 */ /* 0x000fe40000000013 */
[----:B------:R-:W-:Y:S02]  /*12680*/  ISETP.LE.U32.AND P4, PT, R0, UR13, PT ;  /* 0x0000000d00007c0c */ /* 0x000fe4000bf83070 */
[----:B------:R-:W-:Y:S01]  /*12690*/  ISETP.LE.U32.AND P3, PT, R5, UR13, PT ;  /* 0x0000000d05007c0c */ /* 0x000fe2000bf63070 */
[----:B------:R-:W-:Y:S01]  /*126a0*/  IMAD.MOV.U32 R5, RZ, RZ, R22 ;  /* 0x000000ffff057224 */ /* 0x000fe200078e0016 */
[----:B------:R-:W-:Y:S01]  /*126b0*/  SHF.R.U32.HI R0, RZ, 0x10, R2 ;  /* 0x00000010ff007819 */ /* 0x000fe20000011602 */
[----:B------:R-:W-:Y:S01]  /*126c0*/  IMAD.MOV.U32 R7, RZ, RZ, R8 ;  /* 0x000000ffff077224 */ /* 0x000fe200078e0008 */
[----:B------:R-:W-:Y:S01]  /*126d0*/  PRMT R18, R26, 0x7632, R18 ;  /* 0x000076321a127816 */ /* 0x000fe20000000012 */
[----:B------:R-:W-:Y:S01]  /*126e0*/  @!P1 HFMA2.BF16_V2 R62, -RZ.H0_H0, RZ.H0_H0, -R19.H0_H0 ;  /* 0x200000ffff3e9231 */ /* 0x000fe20000340913 */
[----:B------:R-:W-:-:S02]  /*126f0*/  SHF.R.U32.HI R8, RZ, 0x18, R2 ;  /* 0x00000018ff087819 */ /* 0x000fc40000011602 */
[----:B------:R-:W-:Y:S01]  /*12700*/  LOP3.LUT R3, R2, 0xffff, RZ, 0xc0, !PT ;  /* 0x0000ffff02037812 */ /* 0x000fe200078ec0ff */
[----:B------:R-:W-:Y:S01]  /*12710*/  IMAD.MOV.U32 R2, RZ, RZ, R5 ;  /* 0x000000ffff027224 */ /* 0x000fe200078e0005 */
[----:B------:R-:W-:Y:S01]  /*12720*/  LOP3.LUT R0, R0, 0xff, RZ, 0xc0, !PT ;  /* 0x000000ff00007812 */ /* 0x000fe200078ec0ff */
[----:B------:R-:W-:Y:S01]  /*12730*/  IMAD.MOV.U32 R26, RZ, RZ, R43 ;  /* 0x000000ffff1a7224 */ /* 0x000fe200078e002b */
[----:B------:R-:W-:Y:S01]  /*12740*/  PRMT R43, R19, 0x5410, R18 ;  /* 0x00005410132b7816 */ /* 0x000fe20000000012 */
[----:B------:R-:W-:Y:S02]  /*12750*/  @!P0 HFMA2.BF16_V2 R59, -RZ.H0_H0, RZ.H0_H0, -R18.H0_H0 ;  /* 0x200000ffff3b8231 */ /* 0x000fe40000340912 */
[----:B------:R-:W-:Y:S01]  /*12760*/  IMAD.MOV.U32 R5, RZ, RZ, R7 ;  /* 0x000000ffff057224 */ /* 0x000fe200078e0007 */
[----:B------:R-:W-:Y:S01]  /*12770*/  @!P1 PRMT R19, R62, 0x5410, RZ ;  /* 0x000054103e139816 */ /* 0x000fe200000000ff */
[----:B------:R-:W-:Y:S01]  /*12780*/  IMAD.MOV.U32 R7, RZ, RZ, R24 ;  /* 0x000000ffff077224 */ /* 0x000fe200078e0018 */
[----:B------:R-:W-:Y:S01]  /*12790*/  ISETP.LE.U32.AND P6, PT, R0, UR13, PT ;  /* 0x0000000d00007c0c */ /* 0x000fe2000bfc3070 */
[----:B------:R-:W-:Y:S01]  /*127a0*/  IMAD.MOV.U32 R62, RZ, RZ, R2 ;  /* 0x000000ffff3e7224 */ /* 0x000fe200078e0002 */
[----:B------:R-:W-:Y:S01]  /*127b0*/  SHF.R.U32.HI R0, RZ, 0x8, R3 ;  /* 0x00000008ff007819 */ /* 0x000fe20000011603 */
[----:B------:R-:W-:Y:S01]  /*127c0*/  IMAD.WIDE.U32 R2, R10, -0x2daee0ad, RZ ;  /* 0xd2511f530a027825 */ /* 0x000fe200078e00ff */
[----:B------:R-:W-:-:S02]  /*127d0*/  LOP3.LUT R11, R159, UR29, R16, 0x96, !PT ;  /* 0x0000001d9f0b7c12 */ /* 0x000fc4000f8e9610 */
[----:B------:R-:W-:Y:S01]  /*127e0*/  @!P0 PRMT R18, R59, 0x5410, RZ ;  /* 0x000054103b128816 */ /* 0x000fe200000000ff */
[----:B------:R-:W-:Y:S01]  /*127f0*/  IMAD.MOV.U32 R59, RZ, RZ, R5 ;  /* 0x000000ffff3b7224 */ /* 0x000fe200078e0005 */
[C---:B------:R-:W-:Y:S02]  /*12800*/  PRMT R16, R23.reuse, 0x7632, R16 ;  /* 0x0000763217107816 */ /* 0x040fe40000000010 */
[----:B------:R-:W-:Y:S01]  /*12810*/  PRMT R17, R23, 0x7610, R17 ;  /* 0x0000761017117816 */ /* 0x000fe20000000011 */
[----:B------:R-:W-:Y:S01]  /*12820*/  IMAD.MOV.U32 R23, RZ, RZ, R7 ;  /* 0x000000ffff177224 */ /* 0x000fe200078e0007 */
[----:B------:R-:W-:Y:S01]  /*12830*/  LOP3.LUT R5, R0, 0xffff, RZ, 0xc0, !PT ;  /* 0x0000ffff00057812 */ /* 0x000fe200078ec0ff */
[----:B------:R1:W3:Y:S01]  /*12840*/  MUFU.EX2 R7, R60 ;  /* 0x0000003c00077308 */ /* 0x0002e20000000800 */
[----:B------:R-:W-:Y:S02]  /*12850*/  LOP3.LUT R0, R3, UR20, R12, 0x96, !PT ;  /* 0x0000001403007c12 */ /* 0x000fe4000f8e960c */
[----:B------:R-:W-:-:S02]  /*12860*/  ISETP.LE.U32.AND P0, PT, R5, UR13, PT ;  /* 0x0000000d05007c0c */ /* 0x000fc4000bf03070 */
[----:B------:R-:W-:-:S03]  /*12870*/  LOP3.LUT R5, R0, 0xffff, RZ, 0xc0, !PT ;  /* 0x0000ffff00057812 */ /* 0x000fc600078ec0ff */
[----:B------:R-:W4:Y:S01]  /*12880*/  MUFU.EX2 R10, R61 ;  /* 0x0000003d000a7308 */ /* 0x000f220000000800 */
[----:B------:R-:W-:Y:S01]  /*12890*/  SHF.R.U32.HI R5, RZ, 0x8, R5 ;  /* 0x00000008ff057819 */ /* 0x000fe20000011605 */
[----:B------:R-:W-:-:S03]  /*128a0*/  @!P3 HFMA2.BF16_V2 R64, -RZ.H0_H0, RZ.H0_H0, -R17.H0_H0 ;  /* 0x200000ffff40b231 */ /* 0x000fc60000340911 */
[----:B------:R-:W-:Y:S01]  /*128b0*/  LOP3.LUT R5, R5, 0xffff, RZ, 0xc0, !PT ;  /* 0x0000ffff05057812 */ /* 0x000fe200078ec0ff */
[----:B-1----:R-:W-:Y:S01]  /*128c0*/  IMAD.MOV.U32 R60, RZ, RZ, R42 ;  /* 0x000000ffff3c7224 */ /* 0x002fe200078e002a */
[----:B------:R-:W-:Y:S02]  /*128d0*/  PRMT R42, R17, 0x5410, R16 ;  /* 0x00005410112a7816 */ /* 0x000fe40000000010 */
[----:B------:R-:W-:Y:S02]  /*128e0*/  @!P3 PRMT R17, R64, 0x5410, RZ ;  /* 0x000054104011b816 */ /* 0x000fe400000000ff */
[----:B------:R-:W-:Y:S01]  /*128f0*/  ISETP.LE.U32.AND P3, PT, R5, UR13, PT ;  /* 0x0000000d05007c0c */ /* 0x000fe2000bf63070 */
[----:B---3--:R-:W-:Y:S01]  /*12900*/  FADD.FTZ R5, R7, R21 ;  /* 0x0000001507057221 */ /* 0x008fe20000010000 */
[----:B------:R-:W-:Y:S02]  /*12910*/  IMAD.MOV.U32 R64, RZ, RZ, R60 ;  /* 0x000000ffff407224 */ /* 0x000fe400078e003c */
[----:B------:R-:W-:-:S02]  /*12920*/  @!P2 HFMA2.BF16_V2 R63, -RZ.H0_H0, RZ.H0_H0, -R16.H0_H0 ;  /* 0x200000ffff3fa231 */ /* 0x000fc40000340910 */
[----:B------:R-:W-:Y:S01]  /*12930*/  IMAD.MOV.U32 R60, RZ, RZ, R23 ;  /* 0x000000ffff3c7224 */ /* 0x000fe200078e0017 */
[C---:B------:R-:W-:Y:S01]  /*12940*/  PRMT R200, R20.reuse, 0x7610, R200 ;  /* 0x0000761014c87816 */ /* 0x040fe200000000c8 */
[----:B------:R-:W-:Y:S01]  /*12950*/  IMAD.MOV.U32 R23, RZ, RZ, R59 ;  /* 0x000000ffff177224 */ /* 0x000fe200078e003b */
[----:B------:R-:W-:Y:S01]  /*12960*/  PRMT R199, R20, 0x7632, R199 ;  /* 0x0000763214c77816 */ /* 0x000fe200000000c7 */
[----:B------:R-:W-:Y:S02]  /*12970*/  IMAD.MOV.U32 R59, RZ, RZ, R26 ;  /* 0x000000ffff3b7224 */ /* 0x000fe400078e001a */
[----:B----4-:R-:W-:Y:S01]  /*12980*/  FADD.FTZ R20, R10, R5 ;  /* 0x000000050a147221 */ /* 0x010fe20000010000 */
[----:B------:R-:W-:Y:S01]  /*12990*/  IMAD.MOV.U32 R26, RZ, RZ, R111 ;  /* 0x000000ffff1a7224 */ /* 0x000fe200078e006f */
[----:B------:R-:W-:Y:S01]  /*129a0*/  LOP3.LUT R5, R0, 0xff, RZ, 0xc0, !PT ;  /* 0x000000ff00057812 */ /* 0x000fe200078ec0ff */
[----:B------:R-:W-:Y:S01]  /*129b0*/  IMAD.MOV.U32 R111, RZ, RZ, R110 ;  /* 0x000000ffff6f7224 */ /* 0x000fe200078e006e */
[----:B------:R-:W-:Y:S01]  /*129c0*/  @!P2 PRMT R16, R63, 0x5410, RZ ;  /* 0x000054103f10a816 */ /* 0x000fe200000000ff */
[----:B------:R-:W-:-:S02]  /*129d0*/  IMAD.MOV.U32 R110, RZ, RZ, R52 ;  /* 0x000000ffff6e7224 */ /* 0x000fc400078e0034 */
[----:B------:R-:W-:Y:S02]  /*129e0*/  @!P4 HFMA2.BF16_V2 R66, -RZ.H0_H0, RZ.H0_H0, -R200.H0_H0 ;  /* 0x200000ffff42c231 */ /* 0x000fe400003409c8 */
[----:B------:R-:W-:Y:S02]  /*129f0*/  IMAD.MOV.U32 R52, RZ, RZ, R54 ;  /* 0x000000ffff347224 */ /* 0x000fe400078e0036 */
[----:B------:R-:W-:Y:S02]  /*12a00*/  @!P0 HFMA2.BF16_V2 R65, -RZ.H0_H0, RZ.H0_H0, -R199.H0_H0 ;  /* 0x200000ffff418231 */ /* 0x000fe400003409c7 */
[----:B------:R-:W-:Y:S01]  /*12a10*/  IMAD.MOV.U32 R54, RZ, RZ, R102 ;  /* 0x000000ffff367224 */ /* 0x000fe200078e0066 */
[----:B------:R-:W-:Y:S01]  /*12a20*/  ISETP.LE.U32.AND P2, PT, R5, UR13, PT ;  /* 0x0000000d05007c0c */ /* 0x000fe2000bf43070 */
[----:B------:R-:W-:Y:S01]  /*12a30*/  IMAD.MOV.U32 R102, RZ, RZ, R131 ;  /* 0x000000ffff667224 */ /* 0x000fe200078e0083 */
[----:B------:R-:W-:Y:S01]  /*12a40*/  SHF.R.U32.HI R5, RZ, 0x18, R0 ;  /* 0x00000018ff057819 */ /* 0x000fe20000011600 */
[----:B------:R-:W-:Y:S01]  /*12a50*/  IMAD.MOV.U32 R131, RZ, RZ, R41 ;  /* 0x000000ffff837224 */ /* 0x000fe200078e0029 */
[----:B------:R-:W-:-:S02]  /*12a60*/  PRMT R41, R200, 0x5410, R199 ;  /* 0x00005410c8297816 */ /* 0x000fc400000000c7 */
[----:B------:R-:W-:Y:S01]  /*12a70*/  @!P4 PRMT R200, R66, 0x5410, RZ ;  /* 0x0000541042c8c816 */ /* 0x000fe200000000ff */
[----:B------:R-:W-:Y:S01]  /*12a80*/  IMAD.MOV.U32 R66, RZ, RZ, R60 ;  /* 0x000000ffff427224 */ /* 0x000fe200078e003c */
[----:B------:R-:W-:Y:S01]  /*12a90*/  @!P0 PRMT R199, R65, 0x5410, RZ ;  /* 0x0000541041c78816 */ /* 0x000fe200000000ff */
[----:B------:R-:W-:Y:S01]  /*12aa0*/  IMAD.MOV.U32 R60, RZ, RZ, R26 ;  /* 0x000000ffff3c7224 */ /* 0x000fe200078e001a */
[----:B------:R-:W-:Y:S01]  /*12ab0*/  ISETP.LE.U32.AND P0, PT, R5, UR13, PT ;  /* 0x0000000d05007c0c */ /* 0x000fe2000bf03070 */
[----:B------:R-:W-:Y:S01]  /*12ac0*/  MUFU.EX2 R26, R53 ;  /* 0x00000035001a7308 */ /* 0x000fe20000000800 */
[----:B------:R-:W-:Y:S01]  /*12ad0*/  F2FP.BF16.F32.PACK_AB R7, R10, R7 ;  /* 0x000000070a07723e */ /* 0x000fe200000010ff */
[----:B------:R-:W-:-:S06]  /*12ae0*/  IMAD.WIDE.U32 R10, R11, -0x2daee0ad, RZ ;  /* 0xd2511f530b0a7825 */ /* 0x000fcc00078e00ff */
[----:B------:R-:W1:Y:S01]  /*12af0*/  MUFU.EX2 R5, R51 ;  /* 0x0000003300057308 */ /* 0x000e620000000800 */
[----:B------:R-:W-:Y:S01]  /*12b00*/  ISETP.LE.U32.AND P4, PT, R8, UR13, PT ;  /* 0x0000000d08007c0c */ /* 0x000fe2000bf83070 */
[----:B------:R-:W-:Y:S01]  /*12b10*/  IMAD.WIDE.U32 R8, R9, -0x2daee0ad, RZ ;  /* 0xd2511f5309087825 */ /* 0x000fe200078e00ff */
[----:B------:R-:W-:Y:S02]  /*12b20*/  SHF.R.U32.HI R0, RZ, 0x10, R0 ;  /* 0x00000010ff007819 */ /* 0x000fe40000011600 */
[----:B------:R-:W-:Y:S01]  /*12b30*/  LOP3.LUT R6, R11, UR42, R6, 0x96, !PT ;  /* 0x0000002a0b067c12 */ /* 0x000fe2000f8e9606 */
[----:B------:R-:W-:Y:S01]  /*12b40*/  FADD.FTZ R24, R197, R14 ;  /* 0x0000000ec5187221 */ /* 0x000fe20000010000 */
[C---:B------:R-:W-:Y:S02]  /*12b50*/  PRMT R198, R7.reuse, 0x7610, R198 ;  /* 0x0000761007c67816 */ /* 0x040fe400000000c6 */
[----:B------:R-:W-:Y:S02]  /*12b60*/  PRMT R197, R7, 0x7632, R197 ;  /* 0x0000763207c57816 */ /* 0x000fe400000000c5 */
[----:B------:R-:W-:-:S02]  /*12b70*/  LOP3.LUT R0, R0, 0xff, RZ, 0xc0, !PT ;  /* 0x000000ff00007812 */ /* 0x000fc400078ec0ff */
[----:B------:R-:W-:Y:S01]  /*12b80*/  LOP3.LUT R7, R9, UR40, R10, 0x96, !PT ;  /* 0x0000002809077c12 */ /* 0x000fe2000f8e960a */
[----:B------:R-:W-:Y:S01]  /*12b90*/  IMAD.WIDE.U32 R10, R6, -0x326172a9, RZ ;  /* 0xcd9e8d57060a7825 */ /* 0x000fe200078e00ff */
[----:B------:R-:W-:Y:S02]  /*12ba0*/  ISETP.LE.U32.AND P1, PT, R0, UR13, PT ;  /* 0x0000000d00007c0c */ /* 0x000fe4000bf23070 */
[----:B-1----:R-:W-:Y:S01]  /*12bb0*/  F2FP.BF16.F32.PACK_AB R0, R26, R5 ;  /* 0x000000051a00723e */ /* 0x002fe200000010ff */
[----:B------:R-:W-:Y:S01]  /*12bc0*/  IMAD.MOV.U32 R14, RZ, RZ, R188 ;  /* 0x000000ffff0e7224 */ /* 0x000fe200078e00bc */
[----:B------:R-:W-:Y:S01]  /*12bd0*/  LOP3.LUT R4, R11, UR41, R4, 0x96, !PT ;  /* 0x000000290b047c12 */ /* 0x000fe2000f8e9604 */
[----:B------:R-:W-:Y:S01]  /*12be0*/  IMAD.WIDE.U32 R6, R7, -0x326172a9, RZ ;  /* 0xcd9e8d5707067825 */ /* 0x000fe200078e00ff */
[C---:B------:R-:W-:Y:S02]  /*12bf0*/  PRMT R191, R0.reuse, 0x7632, R191 ;  /* 0x0000763200bf7816 */ /* 0x040fe400000000bf */
[----:B------:R-:W-:Y:S01]  /*12c00*/  PRMT R163, R0, 0x7610, R163 ;  /* 0x0000761000a37816 */ /* 0x000fe200000000a3 */
[----:B------:R-:W-:-:S02]  /*12c10*/  IMAD.MOV.U32 R12, RZ, RZ, R14 ;  /* 0x000000ffff0c7224 */ /* 0x000fc400078e000e */
[----:B------:R-:W-:Y:S01]  /*12c20*/  FADD.FTZ R14, R5, R27 ;  /* 0x0000001b050e7221 */ /* 0x000fe20000010000 */
[----:B------:R-:W-:Y:S01]  /*12c30*/  LOP3.LUT R0, R7, UR39, R10, 0x96, !PT ;  /* 0x0000002707007c12 */ /* 0x000fe2000f8e960a */
[----:B------:R-:W-:-:S04]  /*12c40*/  IMAD.WIDE.U32 R4, R4, -0x2daee0ad, RZ ;  /* 0xd2511f5304047825 */ /* 0x000fc800078e00ff */
[----:B------:R-:W-:Y:S01]  /*12c50*/  IMAD.WIDE.U32 R10, R0, -0x2daee0ad, RZ ;  /* 0xd2511f53000a7825 */ /* 0x000fe200078e00ff */
[----:B------:R-:W-:-:S03]  /*12c60*/  LOP3.LUT R5, R5, UR38, R8, 0x96, !PT ;  /* 0x0000002605057c12 */ /* 0x000fc6000f8e9608 */
[----:B------:R-:W-:Y:S01]  /*12c70*/  FADD.FTZ R22, R190, R15 ;  /* 0x0000000fbe167221 */ /* 0x000fe20000010000 */
[----:B------:R-:W-:Y:S01]  /*12c80*/  IMAD.MOV.U32 R15, RZ, RZ, R189 ;  /* 0x000000ffff0f7224 */ /* 0x000fe200078e00bd */
[----:B------:R-:W-:Y:S01]  /*12c90*/  LOP3.LUT R7, R11, UR32, R4, 0x96, !PT ;  /* 0x000000200b077c12 */ /* 0x000fe2000f8e9604 */
[----:B------:R-:W-:Y:S02]  /*12ca0*/  IMAD.MOV.U32 R63, RZ, RZ, R110 ;  /* 0x000000ffff3f7224 */ /* 0x000fe400078e006e */
[----:B------:R-:W-:Y:S02]  /*12cb0*/  @!P2 HFMA2.BF16_V2 R76, -RZ.H0_H0, RZ.H0_H0, -R198.H0_H0 ;  /* 0x200000ffff4ca231 */ /* 0x000fe400003409c6 */
[----:B------:R-:W-:-:S04]  /*12cc0*/  IMAD.WIDE.U32 R4, R5, -0x326172a9, RZ ;  /* 0xcd9e8d5705047825 */ /* 0x000fc800078e00ff */
[----:B------:R-:W-:Y:S01]  /*12cd0*/  @!P3 HFMA2.BF16_V2 R77, -RZ.H0_H0, RZ.H0_H0, -R197.H0_H0 ;  /* 0x200000ffff4db231 */ /* 0x000fe200003409c5 */
[C---:B------:R-:W-:Y:S01]  /*12ce0*/  LOP3.LUT R0, R2.reuse, 0xff, RZ, 0xc0, !PT ;  /* 0x000000ff02007812 */ /* 0x040fe200078ec0ff */
[----:B------:R-:W-:Y:S02]  /*12cf0*/  @!P0 HFMA2.BF16_V2 R78, -RZ.H0_H0, RZ.H0_H0, -R191.H0_H0 ;  /* 0x200000ffff4e8231 */ /* 0x000fe400003409bf */
[----:B------:R-:W-:Y:S01]  /*12d00*/  IMAD.MOV.U32 R110, RZ, RZ, R31 ;  /* 0x000000ffff6e7224 */ /* 0x000fe200078e001f */
[----:B------:R-:W-:Y:S01]  /*12d10*/  LOP3.LUT R9, R2, 0xffff, RZ, 0xc0, !PT ;  /* 0x0000ffff02097812 */ /* 0x000fe200078ec0ff */
[----:B------:R-:W-:Y:S01]  /*12d20*/  IMAD.MOV.U32 R13, RZ, RZ, R15 ;  /* 0x000000ffff0d7224 */ /* 0x000fe200078e000f */
[--C-:B------:R-:W-:Y:S02]  /*12d30*/  SHF.R.U32.HI R11, RZ, 0x10, R2.reuse ;  /* 0x00000010ff0b7819 */ /* 0x100fe40000011602 */
[----:B------:R-:W-:Y:S01]  /*12d40*/  SHF.R.U32.HI R8, RZ, 0x18, R2 ;  /* 0x00000018ff087819 */ /* 0x000fe20000011602 */
[----:B------:R-:W-:Y:S01]  /*12d50*/  IMAD.WIDE.U32 R2, R7, -0x326172a9, RZ ;  /* 0xcd9e8d5707027825 */ /* 0x000fe200078e00ff */
[----:B------:R-:W-:-:S03]  /*12d60*/  LOP3.LUT R6, R5, UR37, R6, 0x96, !PT ;  /* 0x0000002505067c12 */ /* 0x000fc6000f8e9606 */
[----:B------:R-:W-:Y:S01]  /*12d70*/  IMAD.MOV.U32 R61, RZ, RZ, R111 ;  /* 0x000000ffff3d7224 */ /* 0x000fe200078e006f */
[----:B------:R-:W-:Y:S01]  /*12d80*/  PRMT R111, R198, 0x5410, R197 ;  /* 0x00005410c66f7816 */ /* 0x000fe200000000c5 */
[----:B------:R-:W-:Y:S01]  /*12d90*/  IMAD.MOV.U32 R51, RZ, RZ, R110 ;  /* 0x000000ffff337224 */ /* 0x000fe200078e006e */
[----:B------:R-:W-:Y:S01]  /*12da0*/  PRMT R110, R163, 0x5410, R191 ;  /* 0x00005410a36e7816 */ /* 0x000fe200000000bf */
[----:B------:R-:W-:Y:S01]  /*12db0*/  MUFU.EX2 R25, R150 ;  /* 0x0000009600197308 */ /* 0x000fe20000000800 */
[----:B------:R-:W-:Y:S01]  /*12dc0*/  @!P2 PRMT R198, R76, 0x5410, RZ ;  /* 0x000054104cc6a816 */ /* 0x000fe200000000ff */
[----:B------:R-:W-:Y:S01]  /*12dd0*/  IMAD.MOV.U32 R76, RZ, RZ, R12 ;  /* 0x000000ffff4c7224 */ /* 0x000fe200078e000c */
[----:B------:R-:W-:Y:S01]  /*12de0*/  @!P3 PRMT R197, R77, 0x5410, RZ ;  /* 0x000054104dc5b816 */ /* 0x000fe200000000ff */
[----:B------:R-:W-:Y:S01]  /*12df0*/  IMAD.MOV.U32 R77, RZ, RZ, R13 ;  /* 0x000000ffff4d7224 */ /* 0x000fe200078e000d */
[----:B------:R-:W-:Y:S01]  /*12e00*/  @!P0 PRMT R191, R78, 0x5410, RZ ;  /* 0x000054104ebf8816 */ /* 0x000fe200000000ff */
[----:B------:R-:W-:Y:S01]  /*12e10*/  IMAD.MOV.U32 R65, RZ, RZ, R23 ;  /* 0x000000ffff417224 */ /* 0x000fe200078e0017 */
[----:B------:R-:W-:Y:S01]  /*12e20*/  ISETP.LE.U32.AND P0, PT, R0, UR13, PT ;  /* 0x0000000d00007c0c */ /* 0x000fe2000bf03070 */
[----:B------:R-:W-:Y:S01]  /*12e30*/  @!P1 HFMA2.BF16_V2 R79, -RZ.H0_H0, RZ.H0_H0, -R163.H0_H0 ;  /* 0x200000ffff4f9231 */ /* 0x000fe200003409a3 */
[----:B------:R-:W-:Y:S01]  /*12e40*/  ISETP.LE.U32.AND P2, PT, R8, UR13, PT ;  /* 0x0000000d08007c0c */ /* 0x000fe2000bf43070 */
[----:B------:R-:W-:Y:S01]  /*12e50*/  @!P6 HFMA2.BF16_V2 R71, -RZ.H0_H0, RZ.H0_H0, -R193.H0_H0 ;  /* 0x200000ffff47e231 */ /* 0x000fe200003409c1 */
[----:B------:R-:W-:Y:S01]  /*12e60*/  LOP3.LUT R4, R3, UR26, R4, 0x96, !PT ;  /* 0x0000001a03047c12 */ /* 0x000fe2000f8e9604 */
[----:B------:R-:W1:Y:S01]  /*12e70*/  MUFU.EX2 R8, R149 ;  /* 0x0000009500087308 */ /* 0x000e620000000800 */
[C---:B------:R-:W-:Y:S01]  /*12e80*/  LOP3.LUT R0, R2.reuse, 0xff, RZ, 0xc0, !PT ;  /* 0x000000ff02007812 */ /* 0x040fe200078ec0ff */
[----:B------:R-:W-:Y:S01]  /*12e90*/  IMAD.MOV.U32 R53, RZ, RZ, R129 ;  /* 0x000000ffff357224 */ /* 0x000fe200078e0081 */
[----:B------:R-:W-:Y:S01]  /*12ea0*/  LOP3.LUT R12, R2, 0xffff, RZ, 0xc0, !PT ;  /* 0x0000ffff020c7812 */ /* 0x000fe200078ec0ff */
[----:B------:R-:W-:Y:S01]  /*12eb0*/  @!P4 HFMA2.BF16_V2 R68, -RZ.H0_H0, RZ.H0_H0, -R196.H0_H0 ;  /* 0x200000ffff44c231 */ /* 0x000fe200003409c4 */
[--C-:B------:R-:W-:Y:S01]  /*12ec0*/  SHF.R.U32.HI R13, RZ, 0x10, R2.reuse ;  /* 0x00000010ff0d7819 */ /* 0x100fe20000011602 */
[----:B------:R2:W5:Y:S01]  /*12ed0*/  LDL.LU R190, [R1+0x1b8] ;  /* 0x0001b80001be7983 */ /* 0x0005620000300800 */
[----:B------:R-:W-:Y:S01]  /*12ee0*/  SHF.R.U32.HI R5, RZ, 0x18, R2 ;  /* 0x00000018ff057819 */ /* 0x000fe20000011602 */
[----:B------:R-:W-:Y:S01]  /*12ef0*/  IMAD.WIDE.U32 R2, R6, -0x2daee0ad, RZ ;  /* 0xd2511f5306027825 */ /* 0x000fe200078e00ff */
[----:B------:R-:W-:-:S02]  /*12f00*/  ISETP.LE.U32.AND P3, PT, R0, UR13, PT ;  /* 0x0000000d00007c0c */ /* 0x000fc4000bf63070 */
[----:B------:R-:W-:Y:S02]  /*12f10*/  PRMT R31, R193, 0x5410, R196 ;  /* 0x00005410c11f7816 */ /* 0x000fe400000000c4 */
[----:B------:R-:W-:Y:S01]  /*12f20*/  @!P1 PRMT R163, R79, 0x5410, RZ ;  /* 0x000054104fa39816 */ /* 0x000fe200000000ff */
[----:B------:R-:W-:Y:S01]  /*12f30*/  IMAD.MOV.U32 R129, RZ, RZ, R28 ;  /* 0x000000ffff817224 */ /* 0x000fe200078e001c */
[----:B------:R-:W-:Y:S01]  /*12f40*/  LOP3.LUT R0, R3, UR20, R10, 0x96, !PT ;  /* 0x0000001403007c12 */ /* 0x000fe2000f8e960a */
[----:B------:R-:W-:Y:S01]  /*12f50*/  IMAD.MOV.U32 R78, RZ, RZ, R108 ;  /* 0x000000ffff4e7224 */ /* 0x000fe200078e006c */
[C---:B------:R-:W-:Y:S01]  /*12f60*/  LOP3.LUT R23, R2.reuse, 0xff, RZ, 0xc0, !PT ;  /* 0x000000ff02177812 */ /* 0x040fe200078ec0ff */
[----:B------:R-:W-:Y:S01]  /*12f70*/  MUFU.EX2 R27, R146 ;  /* 0x00000092001b7308 */ /* 0x000fe20000000800 */
[----:B------:R-:W-:Y:S01]  /*12f80*/  LOP3.LUT R15, R2, 0xffff, RZ, 0xc0, !PT ;  /* 0x0000ffff020f7812 */ /* 0x000fe200078ec0ff */
[----:B------:R-:W-:Y:S01]  /*12f90*/  FADD.FTZ R7, R187, R24 ;  /* 0x00000018bb077221 */ /* 0x000fe20000010000 */
[--C-:B------:R-:W-:Y:S01]  /*12fa0*/  SHF.R.U32.HI R10, RZ, 0x10, R2.reuse ;  /* 0x00000010ff0a7819 */ /* 0x100fe20000011602 */
[----:B------:R2:W5:Y:S01]  /*12fb0*/  LDL.LU.64 R188, [R1+0x1b0] ;  /* 0x0001b00001bc7983 */ /* 0x0005620000300a00 */
[----:B------:R-:W-:-:S02]  /*12fc0*/  SHF.R.U32.HI R21, RZ, 0x18, R2 ;  /* 0x00000018ff157819 */ /* 0x000fc40000011602 */
[----:B------:R-:W-:Y:S02]  /*12fd0*/  SHF.R.U32.HI R2, RZ, 0x8, R9 ;  /* 0x00000008ff027819 */ /* 0x000fe40000011609 */
[----:B------:R-:W-:Y:S01]  /*12fe0*/  @!P6 PRMT R193, R71, 0x5410, RZ ;  /* 0x0000541047c1e816 */ /* 0x000fe200000000ff */
[----:B------:R-:W-:Y:S01]  /*12ff0*/  FADD.FTZ R6, R51, R22 ;  /* 0x0000001633067221 */ /* 0x000fe20000010000 */
[----:B------:R-:W-:Y:S01]  /*13000*/  LOP3.LUT R2, R2, 0xffff, RZ, 0xc0, !PT ;  /* 0x0000ffff02027812 */ /* 0x000fe200078ec0ff */
[----:B------:R-:W-:Y:S01]  /*13010*/  MUFU.EX2 R28, R155 ;  /* 0x0000009b001c7308 */ /* 0x000fe20000000800 */
[----:B------:R-:W-:Y:S01]  /*13020*/  ISETP.LE.U32.AND P6, PT, R5, UR13, PT ;  /* 0x0000000d05007c0c */ /* 0x000fe2000bfc3070 */
[----:B------:R2:W5:Y:S01]  /*13030*/  LDL.LU R187, [R1+0x1a8] ;  /* 0x0001a80001bb7983 */ /* 0x0005620000300800 */
[----:B------:R-:W-:Y:S01]  /*13040*/  ISETP.LE.U32.AND P1, PT, R2, UR13, PT ;  /* 0x0000000d02007c0c */ /* 0x000fe2000bf23070 */
[----:B------:R-:W-:Y:S01]  /*13050*/  FADD.FTZ R5, R26, R14 ;  /* 0x0000000e1a057221 */ /* 0x000fe20000010000 */
[----:B-1----:R-:W-:-:S03]  /*13060*/  F2FP.BF16.F32.PACK_AB R2, R25, R8 ;  /* 0x000000081902723e */ /* 0x002fc600000010ff */
[----:B------:R-:W-:Y:S01]  /*13070*/  MUFU.EX2 R9, R55 ;  /* 0x0000003700097308 */ /* 0x000fe20000000800 */
[----:B------:R-:W-:Y:S01]  /*13080*/  PRMT R162, R2, 0x7610, R162 ;  /* 0x0000761002a27816 */ /* 0x000fe200000000a2 */
[----:B------:R-:W-:-:S06]  /*13090*/  IMAD.MOV.U32 R51, RZ, RZ, R65 ;  /* 0x000000ffff337224 */ /* 0x000fcc00078e0041 */
[----:B------:R-:W1:Y:S01]  /*130a0*/  MUFU.EX2 R14, R56 ;  /* 0x00000038000e7308 */ /* 0x000e620000000800 */
[----:B------:R-:W-:Y:S01]  /*130b0*/  PRMT R161, R2, 0x7632, R161 ;  /* 0x0000763202a17816 */ /* 0x000fe200000000a1 */
[----:B------:R-:W-:Y:S02]  /*130c0*/  @!P0 HFMA2.BF16_V2 R80, -RZ.H0_H0, RZ.H0_H0, -R162.H0_H0 ;  /* 0x200000ffff508231 */ /* 0x000fe400003409a2 */
[----:B------:R-:W-:Y:S01]  /*130d0*/  IMAD.MOV.U32 R65, RZ, RZ, R66 ;  /* 0x000000ffff417224 */ /* 0x000fe200078e0042 */
[----:B------:R-:W-:Y:S01]  /*130e0*/  LOP3.LUT R2, R11, 0xff, RZ, 0xc0, !PT ;  /* 0x000000ff0b027812 */ /* 0x000fe200078ec0ff */
[----:B------:R-:W-:Y:S02]  /*130f0*/  IMAD.MOV.U32 R66, RZ, RZ, R64 ;  /* 0x000000ffff427224 */ /* 0x000fe400078e0040 */
[----:B------:R-:W-:Y:S02]  /*13100*/  IMAD.MOV.U32 R64, RZ, RZ, R44 ;  /* 0x000000ffff407224 */ /* 0x000fe400078e002c */
[----:B------:R-:W-:Y:S01]  /*13110*/  IMAD.MOV.U32 R44, RZ, RZ, R109 ;  /* 0x000000ffff2c7224 */ /* 0x000fe200078e006d */
[----:B------:R-:W-:-:S02]  /*13120*/  PRMT R109, R162, 0x5410, R161 ;  /* 0x00005410a26d7816 */ /* 0x000fc400000000a1 */
[----:B------:R-:W-:Y:S02]  /*13130*/  @!P0 PRMT R162, R80, 0x5410, RZ ;  /* 0x0000541050a28816 */ /* 0x000fe400000000ff */
[----:B------:R-:W-:Y:S01]  /*13140*/  ISETP.LE.U32.AND P0, PT, R2, UR13, PT ;  /* 0x0000000d02007c0c */ /* 0x000fe2000bf03070 */
[----:B------:R-:W3:Y:S01]  /*13150*/  MUFU.EX2 R26, R153 ;  /* 0x00000099001a7308 */ /* 0x000ee20000000800 */
[----:B-1----:R-:W-:Y:S02]  /*13160*/  F2FP.BF16.F32.PACK_AB R2, R14, R9 ;  /* 0x000000090e02723e */ /* 0x002fe400000010ff */
[----:B------:R-:W-:Y:S02]  /*13170*/  LOP3.LUT R3, R4, 0xffff, RZ, 0xc0, !PT ;  /* 0x0000ffff04037812 */ /* 0x000fe400078ec0ff */
[C---:B------:R-:W-:Y:S02]  /*13180*/  PRMT R160, R2.reuse, 0x7610, R160 ;  /* 0x0000761002a07816 */ /* 0x040fe400000000a0 */
[----:B------:R-:W-:-:S02]  /*13190*/  PRMT R159, R2, 0x7632, R159 ;  /* 0x00007632029f7816 */ /* 0x000fc4000000009f */
[----:B------:R-:W-:-:S03]  /*131a0*/  SHF.R.U32.HI R2, RZ, 0x8, R3 ;  /* 0x00000008ff027819 */ /* 0x000fc60000011603 */
[----:B------:R-:W-:Y:S01]  /*131b0*/  @!P0 HFMA2.BF16_V2 R83, -RZ.H0_H0, RZ.H0_H0, -R160.H0_H0 ;  /* 0x200000ffff538231 */ /* 0x000fe200003409a0 */
[----:B------:R-:W-:Y:S01]  /*131c0*/  LOP3.LUT R3, R4, 0xff, RZ, 0xc0, !PT ;  /* 0x000000ff04037812 */ /* 0x000fe200078ec0ff */
[----:B------:R-:W-:Y:S01]  /*131d0*/  @!P1 HFMA2.BF16_V2 R81, -RZ.H0_H0, RZ.H0_H0, -R161.H0_H0 ;  /* 0x200000ffff519231 */ /* 0x000fe200003409a1 */
[----:B------:R-:W-:Y:S02]  /*131e0*/  PRMT R108, R160, 0x5410, R159 ;  /* 0x00005410a06c7816 */ /* 0x000fe4000000009f */
[----:B------:R-:W-:Y:S02]  /*131f0*/  LOP3.LUT R2, R2, 0xffff, RZ, 0xc0, !PT ;  /* 0x0000ffff02027812 */ /* 0x000fe400078ec0ff */
[----:B------:R-:W-:Y:S02]  /*13200*/  @!P0 PRMT R160, R83, 0x5410, RZ ;  /* 0x0000541053a08816 */ /* 0x000fe400000000ff */
[----:B------:R-:W-:Y:S02]  /*13210*/  ISETP.LE.U32.AND P0, PT, R3, UR13, PT ;  /* 0x0000000d03007c0c */ /* 0x000fe4000bf03070 */
[----:B------:R-:W-:-:S02]  /*13220*/  @!P1 PRMT R161, R81, 0x5410, RZ ;  /* 0x0000541051a19816 */ /* 0x000fc400000000ff */
[----:B------:R-:W-:Y:S02]  /*13230*/  ISETP.LE.U32.AND P1, PT, R2, UR13, PT ;  /* 0x0000000d02007c0c */ /* 0x000fe4000bf23070 */
[----:B---3--:R-:W-:Y:S01]  /*13240*/  F2FP.BF16.F32.PACK_AB R2, R28, R26 ;  /* 0x0000001a1c02723e */ /* 0x008fe200000010ff */
[----:B------:R-:W1:Y:S03]  /*13250*/  MUFU.EX2 R11, R67 ;  /* 0x00000043000b7308 */ /* 0x000e660000000800 */
[C---:B------:R-:W-:Y:S02]  /*13260*/  PRMT R158, R2.reuse, 0x7610, R158 ;  /* 0x00007610029e7816 */ /* 0x040fe4000000009e */
[----:B------:R-:W-:Y:S02]  /*13270*/  PRMT R157, R2, 0x7632, R157 ;  /* 0x00007632029d7816 */ /* 0x000fe4000000009d */
[----:B------:R-:W-:Y:S01]  /*13280*/  SHF.R.U32.HI R2, RZ, 0x10, R4 ;  /* 0x00000010ff027819 */ /* 0x000fe20000011604 */
[----:B------:R-:W-:-:S02]  /*13290*/  @!P0 HFMA2.BF16_V2 R84, -RZ.H0_H0, RZ.H0_H0, -R158.H0_H0 ;  /* 0x200000ffff548231 */ /* 0x000fc4000034099e */
[----:B------:R-:W-:Y:S02]  /*132a0*/  IMAD.MOV.U32 R80, RZ, RZ, R76 ;  /* 0x000000ffff507224 */ /* 0x000fe400078e004c */
[----:B------:R-:W-:Y:S01]  /*132b0*/  IMAD.MOV.U32 R76, RZ, RZ, R44 ;  /* 0x000000ffff4c7224 */ /* 0x000fe200078e002c */
[----:B------:R-:W-:Y:S01]  /*132c0*/  LOP3.LUT R2, R2, 0xff, RZ, 0xc0, !PT ;  /* 0x000000ff02027812 */ /* 0x000fe200078ec0ff */
[----:B------:R-:W-:Y:S01]  /*132d0*/  IMAD.MOV.U32 R44, RZ, RZ, R132 ;  /* 0x000000ffff2c7224 */ /* 0x000fe200078e0084 */
[----:B------:R-:W-:Y:S01]  /*132e0*/  PRMT R132, R158, 0x5410, R157 ;  /* 0x000054109e847816 */ /* 0x000fe2000000009d */
[----:B------:R-:W-:Y:S01]  /*132f0*/  @!P1 HFMA2.BF16_V2 R85, -RZ.H0_H0, RZ.H0_H0, -R157.H0_H0 ;  /* 0x200000ffff559231 */ /* 0x000fe2000034099d */
[----:B------:R-:W-:Y:S02]  /*13300*/  @!P0 PRMT R158, R84, 0x5410, RZ ;  /* 0x00005410549e8816 */ /* 0x000fe400000000ff */
[----:B------:R-:W-:Y:S02]  /*13310*/  ISETP.LE.U32.AND P0, PT, R2, UR13, PT ;  /* 0x0000000d02007c0c */ /* 0x000fe4000bf03070 */
[----:B------:R-:W-:-:S02]  /*13320*/  SHF.R.U32.HI R2, RZ, 0x18, R4 ;  /* 0x00000018ff027819 */ /* 0x000fc40000011604 */
[----:B------:R-:W-:Y:S01]  /*13330*/  @!P4 PRMT R196, R68, 0x5410, RZ ;  /* 0x0000541044c4c816 */ /* 0x000fe200000000ff */
[----:B------:R-:W-:Y:S01]  /*13340*/  IMAD.MOV.U32 R68, RZ, RZ, R51 ;  /* 0x000000ffff447224 */ /* 0x000fe200078e0033 */
[----:B------:R-:W-:Y:S01]  /*13350*/  @!P1 PRMT R157, R85, 0x5410, RZ ;  /* 0x00005410559d9816 */ /* 0x000fe200000000ff */
[----:B------:R-:W-:Y:S01]  /*13360*/  IMAD.MOV.U32 R71, RZ, RZ, R65 ;  /* 0x000000ffff477224 */ /* 0x000fe200078e0041 */
[----:B------:R-:W-:Y:S01]  /*13370*/  ISETP.LE.U32.AND P1, PT, R2, UR13, PT ;  /* 0x0000000d02007c0c */ /* 0x000fe2000bf23070 */
[----:B------:R-:W-:Y:S01]  /*13380*/  IMAD.MOV.U32 R51, RZ, RZ, R49 ;  /* 0x000000ffff337224 */ /* 0x000fe200078e0031 */
[----:B------:R3:W-:Y:S01]  /*13390*/  MUFU.EX2 R65, R156 ;  /* 0x0000009c00417308 */ /* 0x0007e20000000800 */
[----:B-1----:R-:W-:-:S07]  /*133a0*/  F2FP.BF16.F32.PACK_AB R2, R27, R11 ;  /* 0x0000000b1b02723e */ /* 0x002fce00000010ff */
[----:B------:R-:W1:Y:S01]  /*133b0*/  MUFU.EX2 R49, R232 ;  /* 0x000000e800317308 */ /* 0x000e620000000800 */
[C---:B------:R-:W-:Y:S01]  /*133c0*/  PRMT R155, R2.reuse, 0x7632, R155 ;  /* 0x00007632029b7816 */ /* 0x040fe2000000009b */
[----:B------:R-:W-:Y:S01]  /*133d0*/  IMAD.MOV.U32 R81, RZ, RZ, R77 ;  /* 0x000000ffff517224 */ /* 0x000fe200078e004d */
[----:B---3--:R-:W-:Y:S02]  /*133e0*/  PRMT R156, R2, 0x7610, R156 ;  /* 0x00007610029c7816 */ /* 0x008fe4000000009c */
[----:B------:R-:W-:Y:S01]  /*133f0*/  SHF.R.U32.HI R2, RZ, 0x8, R12 ;  /* 0x00000008ff027819 */ /* 0x000fe2000001160c */
[----:B------:R-:W-:Y:S02]  /*13400*/  IMAD.MOV.U32 R77, RZ, RZ, R64 ;  /* 0x000000ffff4d7224 */ /* 0x000fe400078e0040 */
[----:B------:R-:W-:Y:S01]  /*13410*/  @!P0 HFMA2.BF16_V2 R87, -RZ.H0_H0, RZ.H0_H0, -R156.H0_H0 ;  /* 0x200000ffff578231 */ /* 0x000fe2000034099c */
[----:B------:R-:W-:Y:S01]  /*13420*/  LOP3.LUT R2, R2, 0xffff, RZ, 0xc0, !PT ;  /* 0x0000ffff02027812 */ /* 0x000fe200078ec0ff */
[----:B------:R-:W-:Y:S01]  /*13430*/  IMAD.MOV.U32 R64, RZ, RZ, R131 ;  /* 0x000000ffff407224 */ /* 0x000fe200078e0083 */
[----:B------:R-:W-:-:S02]  /*13440*/  PRMT R131, R156, 0x5410, R155 ;  /* 0x000054109c837816 */ /* 0x000fc4000000009b */
[----:B------:R-:W-:Y:S02]  /*13450*/  @!P0 PRMT R156, R87, 0x5410, RZ ;  /* 0x00005410579c8816 */ /* 0x000fe400000000ff */
[----:B------:R-:W-:Y:S02]  /*13460*/  ISETP.LE.U32.AND P0, PT, R2, UR13, PT ;  /* 0x0000000d02007c0c */ /* 0x000fe4000bf03070 */
[----:B-1----:R-:W-:Y:S01]  /*13470*/  F2FP.BF16.F32.PACK_AB R2, R49, R65 ;  /* 0x000000413102723e */ /* 0x002fe200000010ff */
[----:B------:R-:W-:Y:S02]  /*13480*/  @!P1 HFMA2.BF16_V2 R86, -RZ.H0_H0, RZ.H0_H0, -R155.H0_H0 ;  /* 0x200000ffff569231 */ /* 0x000fe4000034099b */
[----:B------:R-:W-:Y:S02]  /*13490*/  IMAD.MOV.U32 R22, RZ, RZ, R68 ;  /* 0x000000ffff167224 */ /* 0x000fe400078e0044 */
[----:B------:R-:W-:Y:S01]  /*134a0*/  IMAD.MOV.U32 R79, RZ, RZ, R66 ;  /* 0x000000ffff4f7224 */ /* 0x000fe200078e0042 */
[C---:B------:R-:W-:Y:S01]  /*134b0*/  PRMT R154, R2.reuse, 0x7610, R154 ;  /* 0x00007610029a7816 */ /* 0x040fe2000000009a */
[----:B------:R-:W-:Y:S01]  /*134c0*/  IMAD.MOV.U32 R68, RZ, RZ, R52 ;  /* 0x000000ffff447224 */ /* 0x000fe200078e0034 */
[----:B------:R-:W-:Y:S01]  /*134d0*/  PRMT R153, R2, 0x7632, R153 ;  /* 0x0000763202997816 */ /* 0x000fe20000000099 */
[----:B------:R-:W-:Y:S01]  /*134e0*/  MUFU.EX2 R66, R147 ;  /* 0x0000009300427308 */ /* 0x000fe20000000800 */
[----:B------:R-:W-:Y:S01]  /*134f0*/  LOP3.LUT R2, R13, 0xff, RZ, 0xc0, !PT ;  /* 0x000000ff0d027812 */ /* 0x000fe200078ec0ff */
[----:B------:R-:W-:Y:S01]  /*13500*/  IMAD.MOV.U32 R55, RZ, RZ, R77 ;  /* 0x000000ffff377224 */ /* 0x000fe200078e004d */
[----:B------:R-:W-:-:S05]  /*13510*/  @!P1 PRMT R155, R86, 0x5410, RZ ;  /* 0x00005410569b9816 */ /* 0x000fca00000000ff */
[----:B------:R-:W1:Y:S01]  /*13520*/  MUFU.EX2 R52, R148 ;  /* 0x0000009400347308 */ /* 0x000e620000000800 */
[----:B------:R-:W-:Y:S02]  /*13530*/  ISETP.LE.U32.AND P1, PT, R2, UR13, PT ;  /* 0x0000000d02007c0c */ /* 0x000fe4000bf23070 */
[----:B------:R-:W-:Y:S01]  /*13540*/  LOP3.LUT R2, R10, 0xff, RZ, 0xc0, !PT ;  /* 0x000000ff0a027812 */ /* 0x000fe200078ec0ff */
[----:B------:R-:W-:Y:S02]  /*13550*/  IMAD.MOV.U32 R84, RZ, RZ, R80 ;  /* 0x000000ffff547224 */ /* 0x000fe400078e0050 */
[----:B------:R-:W-:Y:S01]  /*13560*/  IMAD.MOV.U32 R77, RZ, RZ, R71 ;  /* 0x000000ffff4d7224 */ /* 0x000fe200078e0047 */
[----:B------:R-:W-:Y:S01]  /*13570*/  ISETP.LE.U32.AND P4, PT, R2, UR13, PT ;  /* 0x0000000d02007c0c */ /* 0x000fe2000bf83070 */
[----:B------:R-:W-:Y:S02]  /*13580*/  IMAD.MOV.U32 R71, RZ, RZ, R54 ;  /* 0x000000ffff477224 */ /* 0x000fe400078e0036 */
[----:B------:R-:W-:Y:S01]  /*13590*/  IMAD.MOV.U32 R80, RZ, RZ, R55 ;  /* 0x000000ffff507224 */ /* 0x000fe200078e0037 */
[----:B------:R-:W-:Y:S01]  /*135a0*/  MUFU.EX2 R54, R234 ;  /* 0x000000ea00367308 */ /* 0x000fe20000000800 */
[----:B------:R-:W-:-:S07]  /*135b0*/  LOP3.LUT R2, R0, 0xffff, RZ, 0xc0, !PT ;  /* 0x0000ffff00027812 */ /* 0x000fce00078ec0ff */
[----:B------:R-:W3:Y:S01]  /*135c0*/  MUFU.EX2 R55, R235 ;  /* 0x000000eb00377308 */ /* 0x000ee20000000800 */
[----:B------:R-:W-:Y:S01]  /*135d0*/  SHF.R.U32.HI R2, RZ, 0x8, R2 ;  /* 0x00000008ff027819 */ /* 0x000fe20000011602 */
[----:B------:R-:W-:Y:S02]  /*135e0*/  @!P2 HFMA2.BF16_V2 R82, -RZ.H0_H0, RZ.H0_H0, -R159.H0_H0 ;  /* 0x200000ffff52a231 */ /* 0x000fe4000034099f */
[----:B------:R-:W-:Y:S02]  /*135f0*/  IMAD.MOV.U32 R56, RZ, RZ, R79 ;  /* 0x000000ffff387224 */ /* 0x000fe400078e004f */
[----:B------:R-:W-:Y:S01]  /*13600*/  @!P0 HFMA2.BF16_V2 R88, -RZ.H0_H0, RZ.H0_H0, -R153.H0_H0 ;  /* 0x200000ffff588231 */ /* 0x000fe20000340999 */
[----:B-1----:R-:W-:Y:S01]  /*13610*/  F2FP.BF16.F32.PACK_AB R4, R52, R66 ;  /* 0x000000423404723e */ /* 0x002fe200000010ff */
[----:B------:R-:W-:Y:S01]  /*13620*/  IMAD.MOV.U32 R79, RZ, RZ, R76 ;  /* 0x000000ffff4f7224 */ /* 0x000fe200078e004c */
[----:B------:R-:W-:Y:S01]  /*13630*/  LOP3.LUT R3, R0, 0xff, RZ, 0xc0, !PT ;  /* 0x000000ff00037812 */ /* 0x000fe200078ec0ff */
[----:B------:R-:W-:Y:S01]  /*13640*/  IMAD.MOV.U32 R76, RZ, RZ, R130 ;  /* 0x000000ffff4c7224 */ /* 0x000fe200078e0082 */
[----:B------:R-:W-:-:S02]  /*13650*/  LOP3.LUT R2, R2, 0xffff, RZ, 0xc0, !PT ;  /* 0x0000ffff02027812 */ /* 0x000fc400078ec0ff */
[----:B------:R-:W-:Y:S02]  /*13660*/  PRMT R130, R154, 0x5410, R153 ;  /* 0x000054109a827816 */ /* 0x000fe40000000099 */
[----:B------:R-:W-:Y:S02]  /*13670*/  @!P2 PRMT R159, R82, 0x5410, RZ ;  /* 0x00005410529fa816 */ /* 0x000fe400000000ff */
[----:B------:R-:W-:Y:S02]  /*13680*/  @!P0 PRMT R153, R88, 0x5410, RZ ;  /* 0x0000541058998816 */ /* 0x000fe400000000ff */
[----:B------:R-:W-:Y:S02]  /*13690*/  PRMT R152, R4, 0x7610, R152 ;  /* 0x0000761004987816 */ /* 0x000fe40000000098 */
[----:B------:R-:W-:Y:S02]  /*136a0*/  ISETP.LE.U32.AND P0, PT, R3, UR13, PT ;  /* 0x0000000d03007c0c */ /* 0x000fe4000bf03070 */
[----:B------:R-:W-:Y:S01]  /*136b0*/  ISETP.LE.U32.AND P2, PT, R2, UR13, PT ;  /* 0x0000000d02007c0c */ /* 0x000fe2000bf43070 */
[----:B------:R-:W-:Y:S01]  /*136c0*/  IMAD.MOV.U32 R83, RZ, RZ, R51 ;  /* 0x000000ffff537224 */ /* 0x000fe200078e0033 */
[----:B------:R-:W-:Y:S01]  /*136d0*/  SHF.R.U32.HI R2, RZ, 0x18, R0 ;  /* 0x00000018ff027819 */ /* 0x000fe20000011600 */
[----:B------:R-:W-:Y:S01]  /*136e0*/  IMAD.MOV.U32 R24, RZ, RZ, R44 ;  /* 0x000000ffff187224 */ /* 0x000fe200078e002c */
[----:B------:R-:W-:Y:S01]  /*136f0*/  SHF.R.U32.HI R0, RZ, 0x10, R0 ;  /* 0x00000010ff007819 */ /* 0x000fe20000011600 */
[----:B------:R-:W-:Y:S01]  /*13700*/  MUFU.EX2 R51, R228 ;  /* 0x000000e400337308 */ /* 0x000fe20000000800 */
[----:B------:R-:W-:Y:S01]  /*13710*/  @!P1 HFMA2.BF16_V2 R90, -RZ.H0_H0, RZ.H0_H0, -R152.H0_H0 ;  /* 0x200000ffff5a9231 */ /* 0x000fe20000340998 */
[----:B------:R-:W-:-:S02]  /*13720*/  PRMT R151, R4, 0x7632, R151 ;  /* 0x0000763204977816 */ /* 0x000fc40000000097 */
[----:B---3--:R-:W-:Y:S01]  /*13730*/  F2FP.BF16.F32.PACK_AB R3, R55, R54 ;  /* 0x000000363703723e */ /* 0x008fe200000010ff */
[----:B------:R-:W-:-:S03]  /*13740*/  FADD.FTZ R8, R8, R20 ;  /* 0x0000001408087221 */ /* 0x000fc60000010000 */
[----:B------:R-:W1:Y:S01]  /*13750*/  MUFU.EX2 R44, R227 ;  /* 0x000000e3002c7308 */ /* 0x000e620000000800 */
[----:B------:R-:W-:Y:S01]  /*13760*/  LOP3.LUT R0, R0, 0xff, RZ, 0xc0, !PT ;  /* 0x000000ff00007812 */ /* 0x000fe200078ec0ff */
[----:B------:R-:W-:Y:S01]  /*13770*/  IMAD.MOV.U32 R20, RZ, RZ, R129 ;  /* 0x000000ffff147224 */ /* 0x000fe200078e0081 */
[----:B------:R-:W-:Y:S02]  /*13780*/  PRMT R129, R152, 0x5410, R151 ;  /* 0x0000541098817816 */ /* 0x000fe40000000097 */
[C---:B------:R-:W-:Y:S02]  /*13790*/  PRMT R150, R3.reuse, 0x7610, R150 ;  /* 0x0000761003967816 */ /* 0x040fe40000000096 */
[----:B------:R-:W-:Y:S02]  /*137a0*/  @!P1 PRMT R152, R90, 0x5410, RZ ;  /* 0x000054105a989816 */ /* 0x000fe400000000ff */
[----:B------:R-:W-:Y:S02]  /*137b0*/  ISETP.LE.U32.AND P1, PT, R0, UR13, PT ;  /* 0x0000000d00007c0c */ /* 0x000fe4000bf23070 */
[----:B------:R-:W-:Y:S01]  /*137c0*/  SHF.R.U32.HI R0, RZ, 0x8, R15 ;  /* 0x00000008ff007819 */ /* 0x000fe2000001160f */
[----:B------:R-:W-:Y:S01]  /*137d0*/  @!P0 HFMA2.BF16_V2 R93, -RZ.H0_H0, RZ.H0_H0, -R150.H0_H0 ;  /* 0x200000ffff5d8231 */ /* 0x000fe20000340996 */
[----:B------:R-:W-:-:S02]  /*137e0*/  PRMT R149, R3, 0x7632, R149 ;  /* 0x0000763203957816 */ /* 0x000fc40000000095 */
[----:B------:R-:W-:Y:S02]  /*137f0*/  LOP3.LUT R0, R0, 0xffff, RZ, 0xc0, !PT ;  /* 0x0000ffff00007812 */ /* 0x000fe400078ec0ff */
[----:B------:R-:W-:Y:S02]  /*13800*/  PRMT R235, R150, 0x5410, R149 ;  /* 0x0000541096eb7816 */ /* 0x000fe40000000095 */
[----:B------:R-:W-:Y:S02]  /*13810*/  @!P0 PRMT R150, R93, 0x5410, RZ ;  /* 0x000054105d968816 */ /* 0x000fe400000000ff */
[----:B------:R-:W-:Y:S02]  /*13820*/  ISETP.LE.U32.AND P0, PT, R0, UR13, PT ;  /* 0x0000000d00007c0c */ /* 0x000fe4000bf03070 */
[----:B-1----:R-:W-:Y:S01]  /*13830*/  F2FP.BF16.F32.PACK_AB R0, R44, R51 ;  /* 0x000000332c00723e */ /* 0x002fe200000010ff */
[----:B------:R-:W-:Y:S01]  /*13840*/  MUFU.EX2 R67, R236 ;  /* 0x000000ec00437308 */ /* 0x000fe20000000800 */
[----:B------:R-:W-:-:S02]  /*13850*/  IMAD.MOV.U32 R85, RZ, RZ, R81 ;  /* 0x000000ffff557224 */ /* 0x000fc400078e0051 */
[----:B------:R-:W-:Y:S01]  /*13860*/  PRMT R144, R0, 0x7632, R144 ;  /* 0x0000763200907816 */ /* 0x000fe20000000090 */
[----:B------:R-:W-:Y:S02]  /*13870*/  IMAD.MOV.U32 R81, RZ, RZ, R56 ;  /* 0x000000ffff517224 */ /* 0x000fe400078e0038 */
[----:B------:R-:W-:Y:S02]  /*13880*/  IMAD.MOV.U32 R56, RZ, RZ, R53 ;  /* 0x000000ffff387224 */ /* 0x000fe400078e0035 */
[----:B------:R-:W-:Y:S01]  /*13890*/  IMAD.MOV.U32 R82, RZ, RZ, R64 ;  /* 0x000000ffff527224 */ /* 0x000fe200078e0040 */
[----:B------:R1:W-:Y:S01]  /*138a0*/  MUFU.EX2 R53, R226 ;  /* 0x000000e200357308 */ /* 0x0003e20000000800 */
[----:B------:R-:W-:Y:S01]  /*138b0*/  FADD.FTZ R9, R9, R5 ;  /* 0x0000000509097221 */ /* 0x000fe20000010000 */
[----:B------:R-:W-:Y:S02]  /*138c0*/  @!P4 HFMA2.BF16_V2 R94, -RZ.H0_H0, RZ.H0_H0, -R0.H0_H0 ;  /* 0x200000ffff5ec231 */ /* 0x000fe40000340900 */
[----:B------:R-:W-:Y:S01]  /*138d0*/  FADD.FTZ R5, R186, R6 ;  /* 0x00000006ba057221 */ /* 0x000fe20000010000 */
[----:B------:R-:W-:-:S03]  /*138e0*/  @!P2 HFMA2.BF16_V2 R92, -RZ.H0_H0, RZ.H0_H0, -R149.H0_H0 ;  /* 0x200000ffff5ca231 */ /* 0x000fc60000340995 */
[----:B------:R3:W4:Y:S01]  /*138f0*/  MUFU.EX2 R64, R231 ;  /* 0x000000e700407308 */ /* 0x0007220000000800 */
[----:B------:R-:W-:Y:S02]  /*13900*/  IMAD.MOV.U32 R12, RZ, RZ, R194 ;  /* 0x000000ffff0c7224 */ /* 0x000fe400078e00c2 */
[----:B------:R-:W-:Y:S01]  /*13910*/  FADD.FTZ R6, R22, R7 ;  /* 0x0000000716067221 */ /* 0x000fe20000010000 */
[----:B------:R-:W-:Y:S02]  /*13920*/  IMAD.MOV.U32 R13, RZ, RZ, R195 ;  /* 0x000000ffff0d7224 */ /* 0x000fe400078e00c3 */
[----:B------:R-:W-:Y:S01]  /*13930*/  @!P3 HFMA2.BF16_V2 R89, -RZ.H0_H0, RZ.H0_H0, -R154.H0_H0 ;  /* 0x200000ffff59b231 */ /* 0x000fe2000034099a */
[----:B-1----:R-:W-:Y:S01]  /*13940*/  @P4 PRMT R226, R0, 0x7610, R226 ;  /* 0x0000761000e24816 */ /* 0x002fe200000000e2 */
[----:B------:R-:W-:Y:S01]  /*13950*/  FADD.FTZ R7, R25, R8 ;  /* 0x0000000819077221 */ /* 0x000fe20000010000 */
[----:B------:R-:W-:Y:S02]  /*13960*/  @!P6 HFMA2.BF16_V2 R91, -RZ.H0_H0, RZ.H0_H0, -R151.H0_H0 ;  /* 0x200000ffff5be231 */ /* 0x000fe40000340997 */
[----:B------:R-:W-:Y:S01]  /*13970*/  FADD.FTZ R5, R185, R5 ;  /* 0x00000005b9057221 */ /* 0x000fe20000010000 */
[----:B------:R-:W-:-:S02]  /*13980*/  IMAD.MOV.U32 R86, RZ, RZ, R183 ;  /* 0x000000ffff567224 */ /* 0x000fc400078e00b7 */
[----:B------:R-:W-:Y:S01]  /*13990*/  FADD.FTZ R4, R14, R9 ;  /* 0x000000090e047221 */ /* 0x000fe20000010000 */
[----:B------:R-:W-:Y:S01]  /*139a0*/  IMAD.MOV.U32 R87, RZ, RZ, R71 ;  /* 0x000000ffff577224 */ /* 0x000fe200078e0047 */
[----:B------:R2:W5:Y:S01]  /*139b0*/  LDL.LU R186, [R1+0x1a4] ;  /* 0x0001a40001ba7983 */ /* 0x0005620000300800 */
[----:B---3--:R-:W-:Y:S01]  /*139c0*/  PRMT R231, R0, 0x5410, R144 ;  /* 0x0000541000e77816 */ /* 0x008fe20000000090 */
[----:B------:R-:W-:Y:S01]  /*139d0*/  IMAD.U32 R0, RZ, RZ, UR4 ;  /* 0x00000004ff007e24 */ /* 0x000fe2000f8e00ff */
[----:B------:R-:W-:Y:S01]  /*139e0*/  USHF.L.U32 UR4, UR19, 0x6, URZ ;  /* 0x0000000613047899 */ /* 0x000fe2000800063f */
[----:B------:R-:W-:Y:S01]  /*139f0*/  IMAD.MOV.U32 R25, RZ, RZ, R20 ;  /* 0x000000ffff197224 */ /* 0x000fe200078e0014 */
[----:B------:R-:W-:Y:S01]  /*13a00*/  @!P2 PRMT R149, R92, 0x5410, RZ ;  /* 0x000054105c95a816 */ /* 0x000fe200000000ff */
[----:B------:R-:W-:Y:S02]  /*13a10*/  IMAD.MOV.U32 R20, RZ, RZ, R77 ;  /* 0x000000ffff147224 */ /* 0x000fe400078e004d */
[----:B------:R-:W-:Y:S01]  /*13a20*/  FADD.FTZ R236, R86, R5 ;  /* 0x0000000556ec7221 */ /* 0x000fe20000010000 */
[----:B------:R-:W-:Y:S01]  /*13a30*/  IMAD.WIDE R14, R0, 0x2, R12 ;  /* 0x00000002000e7825 */ /* 0x000fe200078e020c */
[----:B------:R-:W-:-:S03]  /*13a40*/  @!P3 PRMT R154, R89, 0x5410, RZ ;  /* 0x00005410599ab816 */ /* 0x000fc600000000ff */
[----:B------:R-:W-:Y:S01]  /*13a50*/  IMAD.MOV.U32 R93, RZ, RZ, R85 ;  /* 0x000000ffff5d7224 */ /* 0x000fe200078e0055 */
[----:B------:R-:W-:Y:S01]  /*13a60*/  @!P6 PRMT R151, R91, 0x5410, RZ ;  /* 0x000054105b97e816 */ /* 0x000fe200000000ff */
[----:B------:R-:W-:Y:S01]  /*13a70*/  IMAD.U32 R0, RZ, RZ, UR4 ;  /* 0x00000004ff007e24 */ /* 0x000fe2000f8e00ff */
[----:B----4-:R-:W-:Y:S01]  /*13a80*/  F2FP.BF16.F32.PACK_AB R3, R64, R53 ;  /* 0x000000354003723e */ /* 0x010fe200000010ff */
[----:B------:R-:W-:Y:S01]  /*13a90*/  IMAD.MOV.U32 R92, RZ, RZ, R84 ;  /* 0x000000ffff5c7224 */ /* 0x000fe200078e0054 */
[----:B------:R-:W-:Y:S01]  /*13aa0*/  ISETP.LE.U32.AND P3, PT, R2, UR13, PT ;  /* 0x0000000d02007c0c */ /* 0x000fe2000bf63070 */
[----:B------:R-:W-:Y:S01]  /*13ab0*/  IMAD.MOV.U32 R84, RZ, RZ, R63 ;  /* 0x000000ffff547224 */ /* 0x000fe200078e003f */
[----:B------:R-:W-:Y:S01]  /*13ac0*/  ISETP.LE.U32.AND P6, PT, R21, UR13, PT ;  /* 0x0000000d15007c0c */ /* 0x000fe2000bfc3070 */
[----:B------:R-:W-:Y:S01]  /*13ad0*/  IMAD.MOV.U32 R71, RZ, RZ, R60 ;  /* 0x000000ffff477224 */ /* 0x000fe200078e003c */
[----:B------:R-:W-:Y:S01]  /*13ae0*/  STG.E.U16 desc[UR30][R12.64+-0x80], R40 ;  /* 0xffff80280c007986 */ /* 0x000fe2000c10151e */
[----:B------:R-:W-:Y:S01]  /*13af0*/  IMAD.MOV.U32 R86, RZ, RZ, R87 ;  /* 0x000000ffff567224 */ /* 0x000fe200078e0057 */
[----:B------:R-:W-:Y:S01]  /*13b00*/  F2FP.BF16.F32.PACK_AB R2, R237, R67 ;  /* 0x00000043ed02723e */ /* 0x000fe200000010ff */
[----:B------:R-:W-:Y:S01]  /*13b10*/  IMAD.MOV.U32 R63, RZ, RZ, R143 ;  /* 0x000000ffff3f7224 */ /* 0x000fe200078e008f */
[----:B------:R-:W-:Y:S01]  /*13b20*/  STG.E.U16 desc[UR30][R12.64+-0x7e], R39 ;  /* 0xffff82270c007986 */ /* 0x000fe2000c10151e */
[----:B------:R-:W-:-:S02]  /*13b30*/  IMAD.MOV.U32 R60, RZ, RZ, R142 ;  /* 0x000000ffff3c7224 */ /* 0x000fc400078e008e */
[----:B------:R-:W-:Y:S02]  /*13b40*/  IMAD.MOV.U32 R87, RZ, RZ, R20 ;  /* 0x000000ffff577224 */ /* 0x000fe400078e0014 */
[----:B------:R-:W-:Y:S01]  /*13b50*/  FADD.FTZ R22, R184, R6 ;  /* 0x00000006b8167221 */ /* 0x000fe20000010000 */
[----:B------:R-:W-:-:S04]  /*13b60*/  IMAD.WIDE R142, R0, 0x2, R12 ;  /* 0x00000002008e7825 */ /* 0x000fc800078e020c */
[----:B------:R-:W-:Y:S01]  /*13b70*/  IMAD.MOV.U32 R90, RZ, RZ, R182 ;  /* 0x000000ffff5a7224 */ /* 0x000fe200078e00b6 */
[----:B------:R-:W-:Y:S01]  /*13b80*/  @!P4 PRMT R226, R94, 0x5410, RZ ;  /* 0x000054105ee2c816 */ /* 0x000fe200000000ff */
[----:B------:R-:W-:Y:S01]  /*13b90*/  IMAD.WIDE.U32 R20, R233, -0x326172a9, RZ ;  /* 0xcd9e8d57e9147825 */ /* 0x000fe200078e00ff */
[C---:B------:R-:W-:Y:S01]  /*13ba0*/  PRMT R146, R2.reuse, 0x7610, R146 ;  /* 0x0000761002927816 */ /* 0x040fe20000000092 */
[----:B------:R2:W5:Y:S02]  /*13bb0*/  LDL.LU R185, [R1+0x1a0] ;  /* 0x0001a00001b97983 */ /* 0x0005640000300800 */
[----:B------:R-:W-:Y:S02]  /*13bc0*/  IMAD.U32 R0, RZ, RZ, UR48 ;  /* 0x00000030ff007e24 */ /* 0x000fe4000f8e00ff */
[----:B------:R-:W-:Y:S02]  /*13bd0*/  IMAD.MOV.U32 R85, RZ, RZ, R68 ;  /* 0x000000ffff557224 */ /* 0x000fe400078e0044 */
[----:B------:R-:W-:Y:S01]  /*13be0*/  IMAD.MOV.U32 R77, RZ, RZ, R61 ;  /* 0x000000ffff4d7224 */ /* 0x000fe200078e003d */
[----:B------:R-:W-:Y:S01]  /*13bf0*/  PRMT R145, R2, 0x7632, R145 ;  /* 0x0000763202917816 */ /* 0x000fe20000000091 */
[----:B------:R-:W-:Y:S01]  /*13c00*/  IMAD.MOV.U32 R61, RZ, RZ, R62 ;  /* 0x000000ffff3d7224 */ /* 0x000fe200078e003e */
[----:B------:R-:W-:Y:S01]  /*13c10*/  STG.E.U16 desc[UR30][R14.64+-0x80], R36 ;  /* 0xffff80240e007986 */ /* 0x000fe2000c10151e */
[----:B------:R-:W-:Y:S01]  /*13c20*/  IMAD.MOV.U32 R68, RZ, RZ, R135 ;  /* 0x000000ffff447224 */ /* 0x000fe200078e0087 */
[----:B------:R-:W-:Y:S01]  /*13c30*/  LOP3.LUT R2, R21, UR29, R25, 0x96, !PT ;  /* 0x0000001d15027c12 */ /* 0x000fe2000f8e9619 */
[----:B------:R-:W-:Y:S01]  /*13c40*/  IMAD.MOV.U32 R135, RZ, RZ, R141 ;  /* 0x000000ffff877224 */ /* 0x000fe200078e008d */
[----:B------:R-:W-:Y:S01]  /*13c50*/  STG.E.U16 desc[UR30][R14.64+-0x7e], R38 ;  /* 0xffff82260e007986 */ /* 0x000fe2000c10151e */
[----:B------:R-:W-:-:S02]  /*13c60*/  IMAD.MOV.U32 R62, RZ, RZ, R140 ;  /* 0x000000ffff3e7224 */ /* 0x000fc400078e008c */
[----:B------:R-:W-:Y:S01]  /*13c70*/  IMAD.WIDE R140, R0, 0x2, R12 ;  /* 0x00000002008c7825 */ /* 0x000fe200078e020c */
[----:B------:R-:W-:Y:S01]  /*13c80*/  LOP3.LUT R0, R93, UR21, R208, 0x96, !PT ;  /* 0x000000155d007c12 */ /* 0x000fe2000f8e96d0 */
[----:B------:R1:W-:Y:S01]  /*13c90*/  STG.E.U16 desc[UR30][R142.64+-0x7e], R18 ;  /* 0xffff82128e007986 */ /* 0x0003e2000c10151e */
[C---:B------:R-:W-:Y:S02]  /*13ca0*/  PRMT R148, R3.reuse, 0x7610, R148 ;  /* 0x0000761003947816 */ /* 0x040fe40000000094 */
[----:B------:R-:W-:Y:S01]  /*13cb0*/  PRMT R147, R3, 0x7632, R147 ;  /* 0x0000763203937816 */ /* 0x000fe20000000093 */
[----:B------:R-:W-:Y:S01]  /*13cc0*/  IMAD.WIDE.U32 R2, R2, -0x2daee0ad, RZ ;  /* 0xd2511f5302027825 */ /* 0x000fe200078e00ff */
[----:B------:R3:W-:Y:S03]  /*13cd0*/  STG.E.U16 desc[UR30][R142.64+-0x80], R19 ;  /* 0xffff80138e007986 */ /* 0x0007e6000c10151e */
[----:B------:R-:W-:Y:S01]  /*13ce0*/  FADD.FTZ R233, R86, R22 ;  /* 0x0000001656e97221 */ /* 0x000fe20000010000 */
[----:B------:R-:W-:Y:S01]  /*13cf0*/  IMAD.MOV.U32 R89, RZ, RZ, R87 ;  /* 0x000000ffff597224 */ /* 0x000fe200078e0057 */
[----:B------:R-:W-:Y:S01]  /*13d00*/  ISETP.LE.U32.AND P2, PT, R23, UR13, PT ;  /* 0x0000000d17007c0c */ /* 0x000fe2000bf43070 */
[----:B------:R-:W-:Y:S01]  /*13d10*/  @!P6 HFMA2.BF16_V2 R95, -RZ.H0_H0, RZ.H0_H0, -R144.H0_H0 ;  /* 0x200000ffff5fe231 */ /* 0x000fe20000340990 */
[----:B------:R2:W5:Y:S01]  /*13d20*/  LDL.LU R184, [R1+0x19c] ;  /* 0x00019c0001b87983 */ /* 0x0005620000300800 */
[----:B-1----:R-:W-:Y:S01]  /*13d30*/  FADD.FTZ R18, R11, R4 ;  /* 0x000000040b127221 */ /* 0x002fe20000010000 */
[----:B------:R-:W-:Y:S01]  /*13d40*/  IMAD.WIDE.U32 R4, R0, -0x326172a9, RZ ;  /* 0xcd9e8d5700047825 */ /* 0x000fe200078e00ff */
[----:B------:R-:W-:-:S03]  /*13d50*/  LOP3.LUT R0, R3, UR42, R92, 0x96, !PT ;  /* 0x0000002a03007c12 */ /* 0x000fc6000f8e965c */
[----:B---3--:R-:W-:Y:S01]  /*13d60*/  FADD.FTZ R19, R26, R7 ;  /* 0x000000071a137221 */ /* 0x008fe20000010000 */
[----:B------:R-:W-:Y:S01]  /*13d70*/  LOP3.LUT R3, R5, UR43, R20, 0x96, !PT ;  /* 0x0000002b05037c12 */ /* 0x000fe2000f8e9614 */
[----:B------:R-:W-:Y:S01]  /*13d80*/  IMAD.WIDE.U32 R10, R0, -0x326172a9, RZ ;  /* 0xcd9e8d57000a7825 */ /* 0x000fe200078e00ff */
[----:B------:R1:W-:Y:S03]  /*13d90*/  STG.E.U16 desc[UR30][R140.64+-0x80], R17 ;  /* 0xffff80118c007986 */ /* 0x0003e6000c10151e */
[----:B------:R-:W-:Y:S01]  /*13da0*/  IMAD.WIDE.U32 R6, R3, -0x2daee0ad, RZ ;  /* 0xd2511f5303067825 */ /* 0x000fe200078e00ff */
[----:B------:R3:W-:Y:S04]  /*13db0*/  STG.E.U16 desc[UR30][R140.64+-0x7e], R16 ;  /* 0xffff82108c007986 */ /* 0x0007e8000c10151e */
[----:B------:R-:W-:Y:S01]  /*13dc0*/  LOP3.LUT R0, R7, UR40, R2, 0x96, !PT ;  /* 0x0000002807007c12 */ /* 0x000fe2000f8e9602 */
[----:B------:R-:W-:-:S02]  /*13dd0*/  IMAD.MOV.U32 R86, RZ, RZ, R84 ;  /* 0x000000ffff567224 */ /* 0x000fc400078e0054 */
[----:B------:R-:W-:Y:S02]  /*13de0*/  IMAD.MOV.U32 R88, RZ, RZ, R85 ;  /* 0x000000ffff587224 */ /* 0x000fe400078e0055 */
[----:B------:R-:W-:Y:S02]  /*13df0*/  IMAD.MOV.U32 R87, RZ, RZ, R68 ;  /* 0x000000ffff577224 */ /* 0x000fe400078e0044 */
[----:B------:R-:W-:Y:S02]  /*13e00*/  @!P0 HFMA2.BF16_V2 R96, -RZ.H0_H0, RZ.H0_H0, -R145.H0_H0 ;  /* 0x200000ffff608231 */ /* 0x000fe40000340991 */
[----:B------:R-:W-:Y:S01]  /*13e10*/  IMAD.WIDE.U32 R8, R0, -0x326172a9, RZ ;  /* 0xcd9e8d5700087825 */ /* 0x000fe200078e00ff */
[----:B------:R-:W-:-:S03]  /*13e20*/  LOP3.LUT R3, R11, UR41, R4, 0x96, !PT ;  /* 0x000000290b037c12 */ /* 0x000fc6000f8e9604 */
[----:B------:R-:W-:Y:S01]  /*13e30*/  @!P1 HFMA2.BF16_V2 R99, -RZ.H0_H0, RZ.H0_H0, -R148.H0_H0 ;  /* 0x200000ffff639231 */ /* 0x000fe20000340994 */
[----:B------:R-:W-:Y:S01]  /*13e40*/  PRMT R232, R146, 0x5410, R145 ;  /* 0x0000541092e87816 */ /* 0x000fe20000000091 */
[----:B------:R-:W-:Y:S01]  /*13e50*/  @!P3 HFMA2.BF16_V2 R98, -RZ.H0_H0, RZ.H0_H0, -R147.H0_H0 ;  /* 0x200000ffff62b231 */ /* 0x000fe20000340993 */
[----:B------:R-:W-:Y:S01]  /*13e60*/  LOP3.LUT R0, R9, UR39, R10, 0x96, !PT ;  /* 0x0000002709007c12 */ /* 0x000fe2000f8e960a */
[----:B------:R-:W-:-:S04]  /*13e70*/  IMAD.WIDE.U32 R2, R3, -0x2daee0ad, RZ ;  /* 0xd2511f5303027825 */ /* 0x000fc800078e00ff */
[----:B------:R-:W-:Y:S01]  /*13e80*/  @!P2 HFMA2.BF16_V2 R97, -RZ.H0_H0, RZ.H0_H0, -R146.H0_H0 ;  /* 0x200000ffff61a231 */ /* 0x000fe20000340992 */
[----:B------:R-:W-:Y:S01]  /*13e90*/  PRMT R234, R148, 0x5410, R147 ;  /* 0x0000541094ea7816 */ /* 0x000fe20000000093 */
[----:B------:R2:W5:Y:S01]  /*13ea0*/  LDL.LU R183, [R1+0x198] ;  /* 0x0001980001b77983 */ /* 0x0005620000300800 */
[----:B------:R-:W-:Y:S01]  /*13eb0*/  IMAD.WIDE.U32 R10, R0, -0x2daee0ad, RZ ;  /* 0xd2511f53000a7825 */ /* 0x000fe200078e00ff */
[----:B------:R-:W-:-:S03]  /*13ec0*/  LOP3.LUT R3, R3, UR38, R6, 0x96, !PT ;  /* 0x0000002603037c12 */ /* 0x000fc6000f8e9606 */
[----:B------:R-:W-:Y:S01]  /*13ed0*/  IMAD.MOV.U32 R84, RZ, RZ, R24 ;  /* 0x000000ffff547224 */ /* 0x000fe200078e0018 */
[----:B------:R-:W-:Y:S01]  /*13ee0*/  LOP3.LUT R2, R11, UR32, R2, 0x96, !PT ;  /* 0x000000200b027c12 */ /* 0x000fe2000f8e9602 */
[----:B------:R-:W-:-:S04]  /*13ef0*/  IMAD.WIDE.U32 R6, R3, -0x326172a9, RZ ;  /* 0xcd9e8d5703067825 */ /* 0x000fc800078e00ff */
[----:B------:R-:W-:Y:S02]  /*13f00*/  IMAD.MOV.U32 R85, RZ, RZ, R82 ;  /* 0x000000ffff557224 */ /* 0x000fe400078e0052 */
[----:B------:R-:W-:Y:S01]  /*13f10*/  IMAD.MOV.U32 R68, RZ, RZ, R61 ;  /* 0x000000ffff447224 */ /* 0x000fe200078e003d */
[----:B------:R-:W-:Y:S01]  /*13f20*/  STG.E.U16 desc[UR30][R12.64+-0x70], R37 ;  /* 0xffff90250c007986 */ /* 0x000fe2000c10151e */
[----:B------:R-:W-:Y:S01]  /*13f30*/  IMAD.WIDE.U32 R2, R2, -0x326172a9, RZ ;  /* 0xcd9e8d5702027825 */ /* 0x000fe200078e00ff */
[----:B------:R-:W-:Y:S02]  /*13f40*/  LOP3.LUT R9, R7, UR37, R8, 0x96, !PT ;  /* 0x0000002507097c12 */ /* 0x000fe4000f8e9608 */
[----:B------:R-:W-:Y:S01]  /*13f50*/  STG.E.U16 desc[UR30][R12.64+-0x6e], R35 ;  /* 0xffff92230c007986 */ /* 0x000fe2000c10151e */
[----:B------:R-:W-:Y:S02]  /*13f60*/  LOP3.LUT R0, R2, 0xffff, RZ, 0xc0, !PT ;  /* 0x0000ffff02007812 */ /* 0x000fe400078ec0ff */
[----:B------:R-:W-:Y:S01]  /*13f70*/  SHF.R.U32.HI R7, RZ, 0x10, R2 ;  /* 0x00000010ff077819 */ /* 0x000fe20000011602 */
[----:B------:R-:W-:Y:S01]  /*13f80*/  FADD.FTZ R227, R27, R18 ;  /* 0x000000121be37221 */ /* 0x000fe20000010000 */
[----:B------:R-:W-:Y:S01]  /*13f90*/  LOP3.LUT R6, R3, UR26, R6, 0x96, !PT ;  /* 0x0000001a03067c12 */ /* 0x000fe2000f8e9606 */
[----:B------:R-:W-:Y:S01]  /*13fa0*/  FADD.FTZ R228, R28, R19 ;  /* 0x000000131ce47221 */ /* 0x000fe20000010000 */
[----:B------:R-:W-:Y:S01]  /*13fb0*/  LOP3.LUT R8, R2, 0xff, RZ, 0xc0, !PT ;  /* 0x000000ff02087812 */ /* 0x000fe200078ec0ff */
[----:B------:R2:W5:Y:S01]  /*13fc0*/  LDL.LU R182, [R1+0x194] ;  /* 0x0001940001b67983 */ /* 0x0005620000300800 */
[----:B------:R-:W-:-:S02]  /*13fd0*/  SHF.R.U32.HI R3, RZ, 0x18, R2 ;  /* 0x00000018ff037819 */ /* 0x000fc40000011602 */
[----:B------:R-:W-:Y:S02]  /*13fe0*/  SHF.R.U32.HI R2, RZ, 0x8, R0 ;  /* 0x00000008ff027819 */ /* 0x000fe40000011600 */
[----:B------:R-:W-:Y:S02]  /*13ff0*/  LOP3.LUT R0, R7, 0xff, RZ, 0xc0, !PT ;  /* 0x000000ff07007812 */ /* 0x000fe400078ec0ff */
[----:B-1----:R-:W-:Y:S02]  /*14000*/  PRMT R17, R8, 0x5410, R2 ;  /* 0x0000541008117816 */ /* 0x002fe40000000002 */
[----:B------:R-:W-:Y:S01]  /*14010*/  PRMT R11, R0, 0x5410, R3 ;  /* 0x00005410000b7816 */ /* 0x000fe20000000003 */
        /* <DEDUP_REMOVED lines=8> */
[----:B---3--:R-:W-:Y:S02]  /*140a0*/  PRMT R16, R3, 0x5410, R7 ;  /* 0x0000541003107816 */ /* 0x008fe40000000007 */
[----:B------:R-:W-:Y:S02]  /*140b0*/  SHF.R.U32.HI R3, RZ, 0x8, R2 ;  /* 0x00000008ff037819 */ /* 0x000fe40000011602 */
[----:B------:R-:W-:-:S04]  /*140c0*/  LOP3.LUT R2, R6, 0xff, RZ, 0xc0, !PT ;  /* 0x000000ff06027812 */ /* 0x000fc800078ec0ff */
[----:B------:R-:W-:Y:S02]  /*140d0*/  PRMT R22, R2, 0x5410, R3 ;  /* 0x0000541002167816 */ /* 0x000fe40000000003 */
[--C-:B------:R-:W-:Y:S02]  /*140e0*/  SHF.R.U32.HI R3, RZ, 0x10, R6.reuse ;  /* 0x00000010ff037819 */ /* 0x100fe40000011606 */
[----:B------:R-:W-:Y:S02]  /*140f0*/  LOP3.LUT R2, R9, 0xff, RZ, 0xc0, !PT ;  /* 0x000000ff09027812 */ /* 0x000fe400078ec0ff */
[----:B------:R-:W-:Y:S02]  /*14100*/  SHF.R.U32.HI R6, RZ, 0x18, R6 ;  /* 0x00000018ff067819 */ /* 0x000fe40000011606 */
[----:B------:R-:W-:Y:S02]  /*14110*/  LOP3.LUT R3, R3, 0xff, RZ, 0xc0, !PT ;  /* 0x000000ff03037812 */ /* 0x000fe400078ec0ff */
[----:B------:R-:W-:-:S02]  /*14120*/  PRMT R7, R2, 0x5410, R8 ;  /* 0x0000541002077816 */ /* 0x000fc40000000008 */
[C---:B------:R-:W-:Y:S01]  /*14130*/  LOP3.LUT R2, R0.reuse, 0xffff, RZ, 0xc0, !PT ;  /* 0x0000ffff00027812 */ /* 0x040fe200078ec0ff */
[----:B------:R-:W-:Y:S01]  /*14140*/  IMAD.MOV.U32 R82, RZ, RZ, R56 ;  /* 0x000000ffff527224 */ /* 0x000fe200078e0038 */
[----:B------:R-:W-:Y:S01]  /*14150*/  PRMT R24, R3, 0x5410, R6 ;  /* 0x0000541003187816 */ /* 0x000fe20000000006 */
[----:B------:R-:W-:Y:S01]  /*14160*/  IMAD.MOV.U32 R56, RZ, RZ, R71 ;  /* 0x000000ffff387224 */ /* 0x000fe200078e0047 */
[----:B------:R-:W-:Y:S01]  /*14170*/  SHF.R.U32.HI R3, RZ, 0x8, R2 ;  /* 0x00000008ff037819 */ /* 0x000fe20000011602 */
[----:B------:R-:W-:Y:S01]  /*14180*/  IMAD.MOV.U32 R71, RZ, RZ, R63 ;  /* 0x000000ffff477224 */ /* 0x000fe200078e003f */
[----:B------:R-:W-:Y:S01]  /*14190*/  LOP3.LUT R2, R0, 0xff, RZ, 0xc0, !PT ;  /* 0x000000ff00027812 */ /* 0x000fe200078ec0ff */
[----:B------:R-:W-:Y:S02]  /*141a0*/  IMAD.MOV.U32 R63, RZ, RZ, R60 ;  /* 0x000000ffff3f7224 */ /* 0x000fe400078e003c */
[----:B------:R-:W-:Y:S01]  /*141b0*/  IMAD.MOV.U32 R60, RZ, RZ, R30 ;  /* 0x000000ffff3c7224 */ /* 0x000fe200078e001e */
[----:B------:R-:W-:-:S02]  /*141c0*/  PRMT R30, R2, 0x5410, R3 ;  /* 0x00005410021e7816 */ /* 0x000fc40000000003 */
[--C-:B------:R-:W-:Y:S02]  /*141d0*/  SHF.R.U32.HI R3, RZ, 0x10, R0.reuse ;  /* 0x00000010ff037819 */ /* 0x100fe40000011600 */
[----:B------:R-:W-:Y:S02]  /*141e0*/  SHF.R.U32.HI R2, RZ, 0x18, R0 ;  /* 0x00000018ff027819 */ /* 0x000fe40000011600 */
[----:B------:R-:W-:Y:S01]  /*141f0*/  LOP3.LUT R0, R3, 0xff, RZ, 0xc0, !PT ;  /* 0x000000ff03007812 */ /* 0x000fe200078ec0ff */
[----:B------:R-:W-:Y:S02]  /*14200*/  IMAD.MOV.U32 R61, RZ, RZ, R62 ;  /* 0x000000ffff3d7224 */ /* 0x000fe400078e003e */
[----:B------:R-:W-:Y:S01]  /*14210*/  IMAD.MOV.U32 R62, RZ, RZ, R29 ;  /* 0x000000ffff3e7224 */ /* 0x000fe200078e001d */
[----:B------:R-:W-:Y:S01]  /*14220*/  PRMT R29, R0, 0x5410, R2 ;  /* 0x00005410001d7816 */ /* 0x000fe20000000002 */
[----:B------:R-:W-:Y:S02]  /*14230*/  IMAD.U32 R0, RZ, RZ, UR13 ;  /* 0x0000000dff007e24 */ /* 0x000fe4000f8e00ff */
[----:B------:R-:W-:-:S05]  /*14240*/  IMAD.MOV.U32 R3, RZ, RZ, 0x7054 ;  /* 0x00007054ff037424 */ /* 0x000fca00078e00ff */
[----:B------:R-:W-:Y:S01]  /*14250*/  PRMT R0, R0, R3, UR13 ;  /* 0x0000000d00007e16 */ /* 0x000fe20008000003 */
[----:B------:R-:W-:-:S04]  /*14260*/  IMAD.U32 R6, RZ, RZ, UR35 ;  /* 0x00000023ff067e24 */ /* 0x000fc8000f8e00ff */
[----:B------:R-:W-:Y:S02]  /*14270*/  HSET2.LE.AND R2, R17, R0, PT ;  /* 0x0000000011027233 */ /* 0x000fe40003803000 */
[----:B------:R-:W-:-:S03]  /*14280*/  LOP3.LUT R6, R209, UR6, R6, 0x96, !PT ;  /* 0x00000006d1067c12 */ /* 0x000fc6000f8e9606 */
[----:B------:R-:W-:Y:S01]  /*14290*/  LOP3.LUT R10, R2, R90, RZ, 0xc0, !PT ;  /* 0x0000005a020a7212 */ /* 0x000fe200078ec0ff */
[----:B------:R-:W-:Y:S02]  /*142a0*/  IMAD.MOV.U32 R90, RZ, RZ, R88 ;  /* 0x000000ffff5a7224 */ /* 0x000fe400078e0058 */
[----:B------:R-:W-:Y:S01]  /*142b0*/  IMAD.MOV.U32 R88, RZ, RZ, R89 ;  /* 0x000000ffff587224 */ /* 0x000fe200078e0059 */
[----:B------:R1:W-:Y:S01]  /*142c0*/  STG.E.U16 desc[UR30][R14.64+-0x70], R33 ;  /* 0xffff90210e007986 */ /* 0x0003e2000c10151e */
[----:B------:R-:W-:Y:S02]  /*142d0*/  IMAD.MOV.U32 R89, RZ, RZ, R76 ;  /* 0x000000ffff597224 */ /* 0x000fe400078e004c */
[----:B------:R-:W-:Y:S01]  /*142e0*/  IMAD.MOV.U32 R76, RZ, RZ, R32 ;  /* 0x000000ffff4c7224 */ /* 0x000fe200078e0020 */
[--C-:B------:R-:W-:Y:S02]  /*142f0*/  HSET2.LE.AND R2, R16, R0.reuse, PT ;  /* 0x0000000010027233 */ /* 0x100fe40003803000 */
[----:B------:R-:W-:-:S03]  /*14300*/  HSET2.LE.AND R3, R11, R0, PT ;  /* 0x000000000b037233 */ /* 0x000fc60003803000 */
[----:B------:R-:W-:Y:S01]  /*14310*/  LOP3.LUT R18, R2, R180, RZ, 0xc0, !PT ;  /* 0x000000b402127212 */ /* 0x000fe200078ec0ff */
[----:B-1----:R-:W-:-:S05]  /*14320*/  IMAD.WIDE.U32 R32, R6, -0x326172a9, RZ ;  /* 0xcd9e8d5706207825 */ /* 0x002fca00078e00ff */
[----:B------:R-:W-:-:S05]  /*14330*/  LOP3.LUT R6, R33, UR29, R25, 0x96, !PT ;  /* 0x0000001d21067c12 */ /* 0x000fca000f8e9619 */
[----:B------:R-:W-:Y:S01]  /*14340*/  IMAD.WIDE.U32 R8, R6, -0x2daee0ad, RZ ;  /* 0xd2511f5306087825 */ /* 0x000fe200078e00ff */
[----:B------:R-:W-:-:S04]  /*14350*/  LOP3.LUT R11, R3, R181, RZ, 0xc0, !PT ;  /* 0x000000b5030b7212 */ /* 0x000fc800078ec0ff */
[----:B------:R-:W-:Y:S01]  /*14360*/  LOP3.LUT R2, R9, UR42, R92, 0x96, !PT ;  /* 0x0000002a09027c12 */ /* 0x000fe2000f8e965c */
[----:B------:R-:W-:Y:S01]  /*14370*/  IMAD.MOV.U32 R25, RZ, RZ, R76 ;  /* 0x000000ffff197224 */ /* 0x000fe200078e004c */
[----:B------:R-:W-:Y:S01]  /*14380*/  HSET2.LE.AND R3, R7, R0, PT ;  /* 0x0000000007037233 */ /* 0x000fe20003803000 */
[----:B------:R-:W-:Y:S01]  /*14390*/  IMAD.MOV.U32 R91, RZ, RZ, R90 ;  /* 0x000000ffff5b7224 */ /* 0x000fe200078e005a */
[----:B------:R1:W-:Y:S01]  /*143a0*/  STG.E.U16 desc[UR30][R14.64+-0x6e], R34 ;  /* 0xffff92220e007986 */ /* 0x0003e2000c10151e */
[----:B------:R-:W-:Y:S01]  /*143b0*/  IMAD.WIDE.U32 R6, R2, -0x326172a9, RZ ;  /* 0xcd9e8d5702067825 */ /* 0x000fe200078e00ff */
[----:B------:R-:W-:Y:S02]  /*143c0*/  LOP3.LUT R2, R5, UR43, R32, 0x96, !PT ;  /* 0x0000002b05027c12 */ /* 0x000fe4000f8e9620 */
[----:B------:R-:W-:Y:S01]  /*143d0*/  LOP3.LUT R19, R3, R239, RZ, 0xc0, !PT ;  /* 0x000000ef03137212 */ /* 0x000fe200078ec0ff */
[----:B------:R2:W5:Y:S01]  /*143e0*/  LDL.LU R181, [R1+0x190] ;  /* 0x0001900001b57983 */ /* 0x0005620000300800 */
[----:B------:R-:W-:Y:S01]  /*143f0*/  LOP3.LUT R4, R7, UR41, R4, 0x96, !PT ;  /* 0x0000002907047c12 */ /* 0x000fe2000f8e9604 */
[----:B------:R-:W-:-:S04]  /*14400*/  IMAD.WIDE.U32 R2, R2, -0x2daee0ad, RZ ;  /* 0xd2511f5302027825 */ /* 0x000fc800078e00ff */
[----:B------:R-:W-:Y:S01]  /*14410*/  IMAD.MOV.U32 R90, RZ, RZ, R88 ;  /* 0x000000ffff5a7224 */ /* 0x000fe200078e0058 */
[----:B------:R-:W-:Y:S01]  /*14420*/  LOP3.LUT R3, R3, UR40, R8, 0x96, !PT ;  /* 0x0000002803037c12 */ /* 0x000fe2000f8e9608 */
[----:B------:R-:W-:-:S04]  /*14430*/  IMAD.WIDE.U32 R4, R4, -0x2daee0ad, RZ ;  /* 0xd2511f5304047825 */ /* 0x000fc800078e00ff */
[----:B------:R-:W-:Y:S01]  /*14440*/  IMAD.MOV.U32 R76, RZ, RZ, R63 ;  /* 0x000000ffff4c7224 */ /* 0x000fe200078e003f */
[----:B------:R-:W-:Y:S01]  /*14450*/  LOP3.LUT R5, R5, UR38, R2, 0x96, !PT ;  /* 0x0000002605057c12 */ /* 0x000fe2000f8e9602 */
[----:B------:R-:W-:Y:S01]  /*14460*/  IMAD.WIDE.U32 R2, R3, -0x326172a9, RZ ;  /* 0xcd9e8d5703027825 */ /* 0x000fe200078e00ff */
[----:B------:R-:W-:Y:S02]  /*14470*/  @!P0 PRMT R145, R96, 0x5410, RZ ;  /* 0x0000541060918816 */ /* 0x000fe400000000ff */
[----:B------:R-:W-:Y:S02]  /*14480*/  @!P1 PRMT R148, R99, 0x5410, RZ ;  /* 0x0000541063949816 */ /* 0x000fe400000000ff */
[----:B------:R-:W-:Y:S02]  /*14490*/  @!P3 PRMT R147, R98, 0x5410, RZ ;  /* 0x000054106293b816 */ /* 0x000fe400000000ff */
[----:B------:R-:W-:Y:S02]  /*144a0*/  @!P2 PRMT R146, R97, 0x5410, RZ ;  /* 0x000054106192a816 */ /* 0x000fe400000000ff */
[----:B------:R-:W-:Y:S01]  /*144b0*/  @!P6 PRMT R144, R95, 0x5410, RZ ;  /* 0x000054105f90e816 */ /* 0x000fe200000000ff */
[----:B------:R-:W-:Y:S01]  /*144c0*/  STG.E.U16 desc[UR30][R142.64+-0x70], R200 ;  /* 0xffff90c88e007986 */ /* 0x000fe2000c10151e */
[----:B------:R-:W-:-:S03]  /*144d0*/  LOP3.LUT R3, R3, UR39, R6, 0x96, !PT ;  /* 0x0000002703037c12 */ /* 0x000fc6000f8e9606 */
[----:B------:R-:W-:Y:S02]  /*144e0*/  STG.E.U16 desc[UR30][R142.64+-0x6e], R199 ;  /* 0xffff92c78e007986 */ /* 0x000fe4000c10151e */
[----:B------:R-:W-:Y:S02]  /*144f0*/  IMAD.WIDE.U32 R6, R3, -0x2daee0ad, RZ ;  /* 0xd2511f5303067825 */ /* 0x000fe400078e00ff */
[----:B------:R2:W5:Y:S03]  /*14500*/  LDL.LU R180, [R1+0x18c] ;  /* 0x00018c0001b47983 */ /* 0x0005660000300800 */
[----:B------:R-:W-:Y:S01]  /*14510*/  LOP3.LUT R3, R7, UR32, R4, 0x96, !PT ;  /* 0x0000002007037c12 */ /* 0x000fe2000f8e9604 */
[----:B------:R-:W-:-:S05]  /*14520*/  IMAD.WIDE.U32 R4, R5, -0x326172a9, RZ ;  /* 0xcd9e8d5705047825 */ /* 0x000fca00078e00ff */
[----:B------:R-:W-:Y:S01]  /*14530*/  LOP3.LUT R7, R5, UR37, R2, 0x96, !PT ;  /* 0x0000002505077c12 */ /* 0x000fe2000f8e9602 */
[----:B------:R-:W-:-:S05]  /*14540*/  IMAD.WIDE.U32 R2, R3, -0x326172a9, RZ ;  /* 0xcd9e8d5703027825 */ /* 0x000fca00078e00ff */
        /* <DEDUP_REMOVED lines=15> */
[--C-:B------:R-:W-:Y:S02]  /*14640*/  SHF.R.U32.HI R2, RZ, 0x10, R4.reuse ;  /* 0x00000010ff027819 */ /* 0x100fe40000011604 */
[----:B------:R-:W-:Y:S02]  /*14650*/  SHF.R.U32.HI R3, RZ, 0x18, R4 ;  /* 0x00000018ff037819 */ /* 0x000fe40000011604 */
[----:B------:R-:W-:-:S04]  /*14660*/  LOP3.LUT R2, R2, 0xff, RZ, 0xc0, !PT ;  /* 0x000000ff02027812 */ /* 0x000fc800078ec0ff */
[----:B------:R-:W-:Y:S01]  /*14670*/  PRMT R26, R2, 0x5410, R3 ;  /* 0x00005410021a7816 */ /* 0x000fe20000000003 */
[----:B------:R-:W-:Y:S01]  /*14680*/  IMAD.WIDE.U32 R2, R7, -0x2daee0ad, RZ ;  /* 0xd2511f5307027825 */ /* 0x000fe200078e00ff */
[----:B------:R-:W-:-:S03]  /*14690*/  HSET2.LE.AND R5, R24, R0, PT ;  /* 0x0000000018057233 */ /* 0x000fc60003803000 */
[----:B------:R-:W-:Y:S01]  /*146a0*/  IMAD.MOV.U32 R25, RZ, RZ, R86 ;  /* 0x000000ffff197224 */ /* 0x000fe200078e0056 */
[----:B------:R-:W-:-:S04]  /*146b0*/  LOP3.LUT R4, R3, UR20, R6, 0x96, !PT ;  /* 0x0000001403047c12 */ /* 0x000fc8000f8e9606 */
[----:B------:R-:W-:Y:S02]  /*146c0*/  LOP3.LUT R9, R5, R25, RZ, 0xc0, !PT ;  /* 0x0000001905097212 */ /* 0x000fe400078ec0ff */
        /* <DEDUP_REMOVED lines=14> */
[----:B------:R-:W-:Y:S02]  /*147b0*/  LOP3.LUT R2, R4, 0xff, RZ, 0xc0, !PT ;  /* 0x000000ff04027812 */ /* 0x000fe400078ec0ff */
[--C-:B------:R-:W-:Y:S02]  /*147c0*/  HSET2.LE.AND R4, R16, R0.reuse, PT ;  /* 0x0000000010047233 */ /* 0x100fe40003803000 */
[----:B------:R-:W-:Y:S01]  /*147d0*/  PRMT R28, R2, 0x5410, R3 ;  /* 0x00005410021c7816 */ /* 0x000fe20000000003 */
[----:B------:R-:W-:Y:S01]  /*147e0*/  IMAD.MOV.U32 R88, RZ, RZ, R89 ;  /* 0x000000ffff587224 */ /* 0x000fe200078e0059 */
[----:B------:R-:W-:-:S02]  /*147f0*/  HSET2.LE.AND R3, R29, R0, PT ;  /* 0x000000001d037233 */ /* 0x000fc40003803000 */
[----:B------:R-:W-:Y:S01]  /*14800*/  LOP3.LUT R22, R4, R238, RZ, 0xc0, !PT ;  /* 0x000000ee04167212 */ /* 0x000fe200078ec0ff */
[----:B------:R-:W-:Y:S01]  /*14810*/  IMAD.WIDE.U32 R4, R90, -0x326172a9, RZ ;  /* 0xcd9e8d575a047825 */ /* 0x000fe200078e00ff */
[--C-:B------:R-:W-:Y:S02]  /*14820*/  HSET2.LE.AND R2, R30, R0.reuse, PT ;  /* 0x000000001e027233 */ /* 0x100fe40003803000 */
[----:B------:R-:W-:Y:S02]  /*14830*/  LOP3.LUT R17, R3, R176, RZ, 0xc0, !PT ;  /* 0x000000b003117212 */ /* 0x000fe400078ec0ff */
[----:B------:R-:W-:Y:S02]  /*14840*/  LOP3.LUT R3, R5, R88, RZ, 0x3c, !PT ;  /* 0x0000005805037212 */ /* 0x000fe400078e3cff */
[----:B------:R-:W-:Y:S01]  /*14850*/  LOP3.LUT R16, R2, R91, RZ, 0xc0, !PT ;  /* 0x0000005b02107212 */ /* 0x000fe200078ec0ff */
[----:B------:R-:W-:Y:S01]  /*14860*/  IMAD.MOV.U32 R89, RZ, RZ, R177 ;  /* 0x000000ffff597224 */ /* 0x000fe200078e00b1 */
[----:B------:R-:W-:Y:S01]  /*14870*/  HSET2.LE.AND R2, R23, R0, PT ;  /* 0x0000000017027233 */ /* 0x000fe20003803000 */
[----:B------:R-:W-:-:S04]  /*14880*/  IMAD.WIDE.U32 R38, R3, -0x2daee0ad, RZ ;  /* 0xd2511f5303267825 */ /* 0x000fc800078e00ff */
[----:B------:R-:W-:Y:S01]  /*14890*/  IMAD.MOV.U32 R86, RZ, RZ, R178 ;  /* 0x000000ffff567224 */ /* 0x000fe200078e00b2 */
[----:B------:R-:W-:Y:S01]  /*148a0*/  LOP3.LUT R23, R2, R70, RZ, 0xc0, !PT ;  /* 0x0000004602177212 */ /* 0x000fe200078ec0ff */
[----:B------:R-:W-:Y:S01]  /*148b0*/  IMAD.MOV.U32 R88, RZ, RZ, R89 ;  /* 0x000000ffff587224 */ /* 0x000fe200078e0059 */
[----:B------:R-:W-:Y:S01]  /*148c0*/  LOP3.LUT R2, R39, UR21, R208, 0x96, !PT ;  /* 0x0000001527027c12 */ /* 0x000fe2000f8e96d0 */
[----:B------:R-:W-:Y:S02]  /*148d0*/  IMAD.MOV.U32 R89, RZ, RZ, R86 ;  /* 0x000000ffff597224 */ /* 0x000fe400078e0056 */
[----:B------:R-:W-:Y:S02]  /*148e0*/  IMAD.MOV.U32 R86, RZ, RZ, R87 ;  /* 0x000000ffff567224 */ /* 0x000fe400078e0057 */
[----:B------:R-:W-:Y:S02]  /*148f0*/  IMAD.MOV.U32 R87, RZ, RZ, R85 ;  /* 0x000000ffff577224 */ /* 0x000fe400078e0055 */
[----:B------:R-:W-:-:S02]  /*14900*/  IMAD.MOV.U32 R85, RZ, RZ, R84 ;  /* 0x000000ffff557224 */ /* 0x000fc400078e0054 */
[----:B------:R-:W-:Y:S01]  /*14910*/  IMAD.MOV.U32 R84, RZ, RZ, R82 ;  /* 0x000000ffff547224 */ /* 0x000fe200078e0052 */
[--C-:B------:R-:W-:Y:S01]  /*14920*/  HSET2.LE.AND R3, R26, R0.reuse, PT ;  /* 0x000000001a037233 */ /* 0x100fe20003803000 */
[----:B------:R-:W-:Y:S02]  /*14930*/  IMAD.MOV.U32 R82, RZ, RZ, R83 ;  /* 0x000000ffff527224 */ /* 0x000fe400078e0053 */
[----:B------:R-:W-:Y:S01]  /*14940*/  IMAD.WIDE.U32 R36, R2, -0x326172a9, RZ ;  /* 0xcd9e8d5702247825 */ /* 0x000fe200078e00ff */
[----:B------:R-:W-:-:S03]  /*14950*/  HSET2.LE.AND R2, R27, R0, PT ;  /* 0x000000001b027233 */ /* 0x000fc60003803000 */
[----:B------:R-:W-:Y:S02]  /*14960*/  IMAD.MOV.U32 R83, RZ, RZ, R81 ;  /* 0x000000ffff537224 */ /* 0x000fe400078e0051 */
[----:B------:R-:W-:Y:S02]  /*14970*/  IMAD.MOV.U32 R81, RZ, RZ, R80 ;  /* 0x000000ffff517224 */ /* 0x000fe400078e0050 */
[----:B------:R-:W-:Y:S01]  /*14980*/  IMAD.MOV.U32 R80, RZ, RZ, R79 ;  /* 0x000000ffff507224 */ /* 0x000fe200078e004f */
[----:B------:R-:W-:Y:S01]  /*14990*/  LOP3.LUT R6, R21, UR29, R4, 0x96, !PT ;  /* 0x0000001d15067c12 */ /* 0x000fe2000f8e9604 */
[----:B------:R-:W-:Y:S01]  /*149a0*/  IMAD.MOV.U32 R79, RZ, RZ, R78 ;  /* 0x000000ffff4f7224 */ /* 0x000fe200078e004e */
[----:B------:R-:W-:Y:S01]  /*149b0*/  LOP3.LUT R5, R37, UR43, R20, 0x96, !PT ;  /* 0x0000002b25057c12 */ /* 0x000fe2000f8e9614 */
[----:B------:R-:W-:Y:S01]  /*149c0*/  IMAD.MOV.U32 R78, RZ, RZ, R77 ;  /* 0x000000ffff4e7224 */ /* 0x000fe200078e004d */
[----:B------:R-:W-:Y:S01]  /*149d0*/  LOP3.LUT R20, R2, R88, RZ, 0xc0, !PT ;  /* 0x0000005802147212 */ /* 0x000fe200078ec0ff */
[----:B------:R-:W-:Y:S01]  /*149e0*/  IMAD.MOV.U32 R77, RZ, RZ, R128 ;  /* 0x000000ffff4d7224 */ /* 0x000fe200078e0080 */
[----:B------:R-:W-:-:S02]  /*149f0*/  LOP3.LUT R21, R3, R89, RZ, 0xc0, !PT ;  /* 0x0000005903157212 */ /* 0x000fc400078ec0ff */
[--C-:B------:R-:W-:Y:S02]  /*14a00*/  HSET2.LE.AND R3, R24, R0.reuse, PT ;  /* 0x0000000018037233 */ /* 0x100fe40003803000 */
[--C-:B------:R-:W-:Y:S02]  /*14a10*/  HSET2.LE.AND R2, R7, R0.reuse, PT ;  /* 0x0000000007027233 */ /* 0x100fe40003803000 */
[----:B------:R-:W-:Y:S01]  /*14a20*/  LOP3.LUT R128, R33, UR29, R4, 0x96, !PT ;  /* 0x0000001d21807c12 */ /* 0x000fe2000f8e9604 */
[----:B------:R-:W-:Y:S01]  /*14a30*/  IMAD.MOV.U32 R35, RZ, RZ, R78 ;  /* 0x000000ffff237224 */ /* 0x000fe200078e004e */
[----:B------:R-:W-:Y:S01]  /*14a40*/  HSET2.LE.AND R4, R25, R0, PT ;  /* 0x0000000019047233 */ /* 0x000fe20003803000 */
[----:B-1----:R-:W-:Y:S02]  /*14a50*/  IMAD.MOV.U32 R34, RZ, RZ, R77 ;  /* 0x000000ffff227224 */ /* 0x002fe400078e004d */
[----:B------:R-:W-:Y:S01]  /*14a60*/  IMAD.MOV.U32 R239, RZ, RZ, R76 ;  /* 0x000000ffffef7224 */ /* 0x000fe200078e004c */
[----:B------:R-:W-:Y:S01]  /*14a70*/  LOP3.LUT R37, R37, UR43, R32, 0x96, !PT ;  /* 0x0000002b25257c12 */ /* 0x000fe2000f8e9620 */
[----:B------:R-:W-:Y:S01]  /*14a80*/  IMAD.MOV.U32 R78, RZ, RZ, R102 ;  /* 0x000000ffff4e7224 */ /* 0x000fe200078e0066 */
[----:B------:R-:W-:Y:S01]  /*14a90*/  LOP3.LUT R102, R2, R45, RZ, 0xc0, !PT ;  /* 0x0000002d02667212 */ /* 0x000fe200078ec0ff */
[----:B------:R-:W-:Y:S01]  /*14aa0*/  IMAD.MOV.U32 R77, RZ, RZ, R101 ;  /* 0x000000ffff4d7224 */ /* 0x000fe200078e0065 */
[----:B------:R-:W-:Y:S01]  /*14ab0*/  LOP3.LUT R101, R3, R47, RZ, 0xc0, !PT ;  /* 0x0000002f03657212 */ /* 0x000fe200078ec0ff */
[----:B------:R-:W-:Y:S01]  /*14ac0*/  IMAD.MOV.U32 R76, RZ, RZ, R100 ;  /* 0x000000ffff4c7224 */ /* 0x000fe200078e0064 */
[----:B------:R-:W-:Y:S01]  /*14ad0*/  LOP3.LUT R100, R4, R50, RZ, 0xc0, !PT ;  /* 0x0000003204647212 */ /* 0x000fe200078ec0ff */
[----:B------:R-:W-:Y:S01]  /*14ae0*/  IMAD.WIDE.U32 R2, R6, -0x2daee0ad, RZ ;  /* 0xd2511f5306027825 */ /* 0x000fe200078e00ff */
[----:B------:R-:W1:Y:S03]  /*14af0*/  LDSM.16.MT88.4 R24, [R165+0x6000] ;  /* 0x00600000a518783b */ /* 0x000e660000004200 */
        /* <DEDUP_REMOVED lines=9> */
[----:B------:R-:W-:Y:S02]  /*14b90*/  LOP3.LUT R4, R3, UR38, R4, 0x96, !PT ;  /* 0x0000002603047c12 */ /* 0x000fe4000f8e9604 */
[----:B------:R-:W-:Y:S02]  /*14ba0*/  HSET2.LE.AND R3, R28, R0, PT ;  /* 0x000000001c037233 */ /* 0x000fe40003803000 */
[----:B------:R-:W-:Y:S01]  /*14bb0*/  LOP3.LUT R2, R33, UR32, R2, 0x96, !PT ;  /* 0x0000002021027c12 */ /* 0x000fe2000f8e9602 */
[----:B------:R-:W-:Y:S02]  /*14bc0*/  IMAD.MOV.U32 R30, RZ, RZ, R55 ;  /* 0x000000ffff1e7224 */ /* 0x000fe400078e0037 */
[----:B------:R-:W-:Y:S01]  /*14bd0*/  IMAD.MOV.U32 R55, RZ, RZ, R103 ;  /* 0x000000ffff377224 */ /* 0x000fe200078e0067 */
[----:B------:R-:W-:Y:S01]  /*14be0*/  LOP3.LUT R103, R3, R46, RZ, 0xc0, !PT ;  /* 0x0000002e03677212 */ /* 0x000fe200078ec0ff */
        /* <DEDUP_REMOVED lines=23> */
[----:B------:R-:W-:Y:S02]  /*14d60*/  LOP3.LUT R6, R2, R41, RZ, 0xc0, !PT ;  /* 0x0000002902067212 */ /* 0x000fe400078ec0ff */
[----:B------:R-:W-:Y:S01]  /*14d70*/  HSET2.LE.AND R2, R28, R0, PT ;  /* 0x000000001c027233 */ /* 0x000fe20003803000 */
[----:B------:R-:W-:Y:S01]  /*14d80*/  IMAD.MOV.U32 R96, RZ, RZ, R79 ;  /* 0x000000ffff607224 */ /* 0x000fe200078e004f */
[----:B------:R-:W-:-:S02]  /*14d90*/  LOP3.LUT R7, R3, R31, RZ, 0xc0, !PT ;  /* 0x0000001f03077212 */ /* 0x000fc400078ec0ff */
[----:B------:R-:W-:Y:S02]  /*14da0*/  LOP3.LUT R4, R4, R43, RZ, 0xc0, !PT ;  /* 0x0000002b04047212 */ /* 0x000fe400078ec0ff */
[----:B------:R-:W-:Y:S01]  /*14db0*/  LOP3.LUT R5, R2, R42, RZ, 0xc0, !PT ;  /* 0x0000002a02057212 */ /* 0x000fe200078ec0ff */
[----:B------:R-:W-:Y:S01]  /*14dc0*/  IMAD.MOV.U32 R79, RZ, RZ, R175 ;  /* 0x000000ffff4f7224 */ /* 0x000fe200078e00af */
[----:B-1----:R-:W-:Y:S01]  /*14dd0*/  HMMA.16816.F32.BF16 R88, R8, R24, R244 ;  /* 0x000000180858723c */ /* 0x002fe200000418f4 */
[----:B------:R-:W-:Y:S02]  /*14de0*/  IMAD.MOV.U32 R40, RZ, RZ, R86 ;  /* 0x000000ffff287224 */ /* 0x000fe400078e0056 */
[----:B------:R-:W-:Y:S02]  /*14df0*/  IMAD.MOV.U32 R93, RZ, RZ, R87 ;  /* 0x000000ffff5d7224 */ /* 0x000fe400078e0057 */
[----:B------:R-:W-:Y:S02]  /*14e00*/  IMAD.MOV.U32 R94, RZ, RZ, R85 ;  /* 0x000000ffff5e7224 */ /* 0x000fe400078e0055 */
[----:B------:R-:W-:-:S02]  /*14e10*/  IMAD.MOV.U32 R95, RZ, RZ, R84 ;  /* 0x000000ffff5f7224 */ /* 0x000fc400078e0054 */
[----:B------:R-:W-:Y:S01]  /*14e20*/  IMAD.MOV.U32 R92, RZ, RZ, R82 ;  /* 0x000000ffff5c7224 */ /* 0x000fe200078e0052 */
[C---:B------:R-:W-:Y:S01]  /*14e30*/  HMMA.16816.F32.BF16 R84, R4.reuse, R24, R72 ;  /* 0x000000180454723c */ /* 0x040fe20000041848 */
[----:B------:R-:W-:Y:S02]  /*14e40*/  IMAD.MOV.U32 R97, RZ, RZ, R83 ;  /* 0x000000ffff617224 */ /* 0x000fe400078e0053 */
[----:B------:R-:W-:Y:S02]  /*14e50*/  IMAD.MOV.U32 R98, RZ, RZ, R81 ;  /* 0x000000ffff627224 */ /* 0x000fe400078e0051 */
[----:B------:R-:W-:Y:S02]  /*14e60*/  IMAD.MOV.U32 R99, RZ, RZ, R80 ;  /* 0x000000ffff637224 */ /* 0x000fe400078e0050 */
[----:B------:R-:W-:Y:S01]  /*14e70*/  IMAD.MOV.U32 R244, RZ, RZ, R79 ;  /* 0x000000fffff47224 */ /* 0x000fe200078e004f */
[----:B------:R-:W-:Y:S01]  /*14e80*/  HMMA.16816.F32.BF16 R80, R4, R26, R104 ;  /* 0x0000001a0450723c */ /* 0x000fe20000041868 */
[----:B------:R-:W-:-:S02]  /*14e90*/  IMAD.MOV.U32 R245, RZ, RZ, R78 ;  /* 0x000000fffff57224 */ /* 0x000fc400078e004e */
[----:B------:R-:W-:Y:S02]  /*14ea0*/  IMAD.MOV.U32 R246, RZ, RZ, R77 ;  /* 0x000000fffff67224 */ /* 0x000fe400078e004d */
[----:B------:R-:W-:Y:S02]  /*14eb0*/  IMAD.MOV.U32 R247, RZ, RZ, R76 ;  /* 0x000000fffff77224 */ /* 0x000fe400078e004c */
[----:B------:R-:W-:Y:S01]  /*14ec0*/  HMMA.16816.F32.BF16 R76, R8, R26, R248 ;  /* 0x0000001a084c723c */ /* 0x000fe200000418f8 */
[----:B------:R-:W1:Y:S01]  /*14ed0*/  LDSM.16.MT88.4 R24, [R168+0x6000] ;  /* 0x00600000a818783b */ /* 0x000e620000004200 */
[----:B------:R-:W-:Y:S02]  /*14ee0*/  IMAD.MOV.U32 R63, RZ, RZ, R61 ;  /* 0x000000ffff3f7224 */ /* 0x000fe400078e003d */
[----:B------:R-:W-:Y:S02]  /*14ef0*/  IMAD.MOV.U32 R61, RZ, RZ, R62 ;  /* 0x000000ffff3d7224 */ /* 0x000fe400078e003e */
[----:B------:R-:W-:-:S02]  /*14f00*/  IMAD.MOV.U32 R62, RZ, RZ, R179 ;  /* 0x000000ffff3e7224 */ /* 0x000fc400078e00b3 */
[----:B------:R-:W-:Y:S01]  /*14f10*/  IMAD.MOV.U32 R3, RZ, RZ, R30 ;  /* 0x000000ffff037224 */ /* 0x000fe200078e001e */
[----:B------:R-:W-:Y:S01]  /*14f20*/  STG.E.U16 desc[UR30][R140.64+-0x70], R193 ;  /* 0xffff90c18c007986 */ /* 0x000fe2000c10151e */
[----:B------:R-:W-:Y:S02]  /*14f30*/  IMAD.MOV.U32 R31, RZ, RZ, R35 ;  /* 0x000000ffff1f7224 */ /* 0x000fe400078e0023 */
[----:B------:R-:W-:Y:S01]  /*14f40*/  IMAD.MOV.U32 R46, RZ, RZ, R71 ;  /* 0x000000ffff2e7224 */ /* 0x000fe200078e0047 */
[----:B------:R-:W-:Y:S01]  /*14f50*/  STG.E.U16 desc[UR30][R140.64+-0x6e], R196 ;  /* 0xffff92c48c007986 */ /* 0x000fe2000c10151e */
[----:B------:R-:W-:Y:S02]  /*14f60*/  IMAD.MOV.U32 R45, RZ, RZ, R68 ;  /* 0x000000ffff2d7224 */ /* 0x000fe400078e0044 */
[----:B------:R-:W-:Y:S01]  /*14f70*/  IMAD.MOV.U32 R47, RZ, RZ, R69 ;  /* 0x000000ffff2f7224 */ /* 0x000fe200078e0045 */
[----:B------:R2:W5:Y:S01]  /*14f80*/  LDL.LU R179, [R1+0x188] ;  /* 0x0001880001b37983 */ /* 0x0005620000300800 */
[----:B------:R-:W-:-:S02]  /*14f90*/  IMAD.MOV.U32 R50, RZ, RZ, R67 ;  /* 0x000000ffff327224 */ /* 0x000fc400078e0043 */
[----:B------:R-:W-:Y:S02]  /*14fa0*/  IMAD.MOV.U32 R29, RZ, RZ, R66 ;  /* 0x000000ffff1d7224 */ /* 0x000fe400078e0042 */
[----:B------:R-:W-:Y:S02]  /*14fb0*/  IMAD.MOV.U32 R30, RZ, RZ, R65 ;  /* 0x000000ffff1e7224 */ /* 0x000fe400078e0041 */
[----:B------:R-:W-:Y:S02]  /*14fc0*/  IMAD.MOV.U32 R35, RZ, RZ, R64 ;  /* 0x000000ffff237224 */ /* 0x000fe400078e0040 */
[----:B------:R-:W-:Y:S01]  /*14fd0*/  IMAD.MOV.U32 R2, RZ, RZ, R31 ;  /* 0x000000ffff027224 */ /* 0x000fe200078e001f */
[-C--:B-1----:R-:W-:Y:S06]  /*14fe0*/  HMMA.16816.F32.BF16 R72, R8, R24.reuse, R244 ;  /* 0x000000180848723c */ /* 0x082fec00000418f4 */
[----:B------:R-:W-:Y:S06]  /*14ff0*/  HMMA.16816.F32.BF16 R68, R4, R24, R112 ;  /* 0x000000180444723c */ /* 0x000fec0000041870 */
[----:B------:R-:W-:Y:S01]  /*15000*/  HMMA.16816.F32.BF16 R60, R8, R26, R60 ;  /* 0x0000001a083c723c */ /* 0x000fe2000004183c */
[----:B------:R-:W-:-:S02]  /*15010*/  IMAD.MOV.U32 R238, RZ, RZ, R34 ;  /* 0x000000ffffee7224 */ /* 0x000fc400078e0022 */
[----:B------:R-:W-:Y:S02]  /*15020*/  IMAD.MOV.U32 R105, RZ, RZ, R46 ;  /* 0x000000ffff697224 */ /* 0x000fe400078e002e */
[----:B------:R-:W-:Y:S01]  /*15030*/  IMAD.MOV.U32 R41, RZ, RZ, R40 ;  /* 0x000000ffff297224 */ /* 0x000fe200078e0028 */
[----:B------:R-:W-:Y:S01]  /*15040*/  HMMA.16816.F32.BF16 R64, R4, R26, R116 ;  /* 0x0000001a0440723c */ /* 0x000fe20000041874 */
[----:B------:R-:W1:Y:S01]  /*15050*/  LDSM.16.MT88.4 R24, [R167+0x6000] ;  /* 0x00600000a718783b */ /* 0x000e620000004200 */
[----:B------:R-:W-:Y:S02]  /*15060*/  IMAD.MOV.U32 R106, RZ, RZ, R45 ;  /* 0x000000ffff6a7224 */ /* 0x000fe400078e002d */
[----:B------:R-:W-:Y:S02]  /*15070*/  IMAD.MOV.U32 R107, RZ, RZ, R47 ;  /* 0x000000ffff6b7224 */ /* 0x000fe400078e002f */
[----:B------:R-:W-:Y:S02]  /*15080*/  IMAD.MOV.U32 R249, RZ, RZ, R55 ;  /* 0x000000fffff97224 */ /* 0x000fe400078e0037 */
[----:B------:R-:W-:Y:S01]  /*15090*/  IMAD.MOV.U32 R251, RZ, RZ, R51 ;  /* 0x000000fffffb7224 */ /* 0x000fe200078e0033 */
[----:B------:R-:W-:Y:S01]  /*150a0*/  STG.E.U16 desc[UR30][R12.64+-0x60], R230 ;  /* 0xffffa0e60c007986 */ /* 0x000fe2000c10151e */
[----:B------:R-:W-:-:S02]  /*150b0*/  IMAD.MOV.U32 R116, RZ, RZ, R29 ;  /* 0x000000ffff747224 */ /* 0x000fc400078e001d */
[----:B------:R-:W-:Y:S01]  /*150c0*/  IMAD.MOV.U32 R117, RZ, RZ, R30 ;  /* 0x000000ffff757224 */ /* 0x000fe200078e001e */
[----:B------:R-:W-:Y:S04]  /*150d0*/  STG.E.U16 desc[UR30][R12.64+-0x5e], R229 ;  /* 0xffffa2e50c007986 */ /* 0x000fe8000c10151e */
[----:B------:R-:W3:Y:S01]  /*150e0*/  LDSM.16.MT88.4 R28, [R166+0x6000] ;  /* 0x00600000a61c783b */ /* 0x000ee20000004200 */
[----:B------:R-:W-:Y:S02]  /*150f0*/  IMAD.MOV.U32 R34, RZ, RZ, R174 ;  /* 0x000000ffff227224 */ /* 0x000fe400078e00ae */
[----:B------:R-:W-:Y:S01]  /*15100*/  IMAD.MOV.U32 R246, RZ, RZ, R164 ;  /* 0x000000fffff67224 */ /* 0x000fe200078e00a4 */
[----:B------:R2:W5:Y:S01]  /*15110*/  LDL.LU R178, [R1+0x184] ;  /* 0x0001840001b27983 */ /* 0x0005620000300800 */
        /* <DEDUP_REMOVED lines=15> */
[----:B------:R-:W-:Y:S01]  /*15210*/  STG.E.U16 desc[UR30][R14.64+-0x60], R224 ;  /* 0xffffa0e00e007986 */ /* 0x000fe2000c10151e */
[----:B------:R-:W-:Y:S02]  /*15220*/  IMAD.MOV.U32 R118, RZ, RZ, R246 ;  /* 0x000000ffff767224 */ /* 0x000fe400078e00f6 */
[----:B------:R-:W-:Y:S01]  /*15230*/  IMAD.MOV.U32 R138, RZ, RZ, R119 ;  /* 0x000000ffff8a7224 */ /* 0x000fe200078e0077 */
[----:B---3--:R-:W-:Y:S01]  /*15240*/  HMMA.16816.F32.BF16 R56, R8, R28, R56 ;  /* 0x0000001c0838723c */ /* 0x008fe20000041838 */
[----:B------:R-:W-:Y:S01]  /*15250*/  IMAD.MOV.U32 R246, RZ, RZ, R247 ;  /* 0x000000fffff67224 */ /* 0x000fe200078e00f7 */
[----:B------:R-:W-:Y:S01]  /*15260*/  STG.E.U16 desc[UR30][R14.64+-0x5e], R225 ;  /* 0xffffa2e10e007986 */ /* 0x000fe2000c10151e */
[----:B------:R-:W-:-:S02]  /*15270*/  IMAD.MOV.U32 R247, RZ, RZ, R2 ;  /* 0x000000fffff77224 */ /* 0x000fc400078e0002 */
[----:B------:R-:W-:Y:S01]  /*15280*/  IMAD.MOV.U32 R119, RZ, RZ, R3 ;  /* 0x000000ffff777224 */ /* 0x000fe200078e0003 */
[----:B------:R-:W-:Y:S01]  /*15290*/  HMMA.16816.F32.BF16 R92, R8, R30, R92 ;  /* 0x0000001e085c723c */ /* 0x000fe2000004185c */
[----:B------:R-:W-:Y:S01]  /*152a0*/  IMAD.WIDE.U32 R2, R33, -0x2daee0ad, RZ ;  /* 0xd2511f5321027825 */ /* 0x000fe200078e00ff */
[----:B------:R2:W5:Y:S03]  /*152b0*/  LDL.LU R177, [R1+0x180] ;  /* 0x0001800001b17983 */ /* 0x0005660000300800 */
[----:B------:R-:W-:Y:S01]  /*152c0*/  IMAD.MOV.U32 R248, RZ, RZ, R40 ;  /* 0x000000fffff87224 */ /* 0x000fe200078e0028 */
[----:B------:R-:W-:Y:S06]  /*152d0*/  HMMA.16816.F32.BF16 R52, R4, R28, R120 ;  /* 0x0000001c0434723c */ /* 0x000fec0000041878 */
[----:B------:R-:W-:Y:S01]  /*152e0*/  HMMA.16816.F32.BF16 R104, R8, R26, R104 ;  /* 0x0000001a0868723c */ /* 0x000fe20000041868 */
[----:B------:R-:W-:-:S02]  /*152f0*/  IMAD.MOV.U32 R123, RZ, RZ, R48 ;  /* 0x000000ffff7b7224 */ /* 0x000fc400078e0030 */
[----:B------:R-:W-:Y:S02]  /*15300*/  IMAD.MOV.U32 R35, RZ, RZ, R172 ;  /* 0x000000ffff237224 */ /* 0x000fe400078e00ac */
[----:B------:R-:W-:Y:S01]  /*15310*/  IMAD.MOV.U32 R34, RZ, RZ, R171 ;  /* 0x000000ffff227224 */ /* 0x000fe200078e00ab */
[C---:B------:R-:W-:Y:S01]  /*15320*/  HMMA.16816.F32.BF16 R48, R4.reuse, R30, R124 ;  /* 0x0000001e0430723c */ /* 0x040fe2000004187c */
[----:B------:R-:W1:Y:S01]  /*15330*/  LDSM.16.MT88.4 R28, [R166+0x6800] ;  /* 0x00680000a61c783b */ /* 0x000e620000004200 */
[----:B------:R-:W-:Y:S02]  /*15340*/  IMAD.MOV.U32 R136, RZ, RZ, R117 ;  /* 0x000000ffff887224 */ /* 0x000fe400078e0075 */
[----:B------:R-:W-:Y:S02]  /*15350*/  IMAD.MOV.U32 R139, RZ, RZ, R119 ;  /* 0x000000ffff8b7224 */ /* 0x000fe400078e0077 */
[----:B------:R-:W-:Y:S01]  /*15360*/  IMAD.MOV.U32 R133, RZ, RZ, R170 ;  /* 0x000000ffff857224 */ /* 0x000fe200078e00aa */
[----:B------:R-:W-:Y:S01]  /*15370*/  HMMA.16816.F32.BF16 R40, R4, R26, R240 ;  /* 0x0000001a0428723c */ /* 0x000fe200000418f0 */
[----:B------:R-:W3:Y:S01]  /*15380*/  LDSM.16.MT88.4 R24, [R165+0x6800] ;  /* 0x00680000a518783b */ /* 0x000ee20000004200 */
[----:B------:R-:W-:-:S03]  /*15390*/  IMAD.MOV.U32 R134, RZ, RZ, R169 ;  /* 0x000000ffff867224 */ /* 0x000fc600078e00a9 */
[----:B------:R-:W-:Y:S02]  /*153a0*/  STG.E.U16 desc[UR30][R142.64+-0x60], R198 ;  /* 0xffffa0c68e007986 */ /* 0x000fe4000c10151e */
[----:B------:R-:W-:Y:S02]  /*153b0*/  SHF.R.U32.HI R6, RZ, 0x10, R2 ;  /* 0x00000010ff067819 */ /* 0x000fe40000011602 */
[----:B------:R-:W-:Y:S01]  /*153c0*/  LOP3.LUT R4, R3, UR20, R32, 0x96, !PT ;  /* 0x0000001403047c12 */ /* 0x000fe2000f8e9620 */
[----:B------:R-:W-:Y:S01]  /*153d0*/  STG.E.U16 desc[UR30][R142.64+-0x5e], R197 ;  /* 0xffffa2c58e007986 */ /* 0x000fe2000c10151e */
[C---:B------:R-:W-:Y:S02]  /*153e0*/  LOP3.LUT R3, R2.reuse, 0xffff, RZ, 0xc0, !PT ;  /* 0x0000ffff02037812 */ /* 0x040fe400078ec0ff */
[----:B------:R-:W-:Y:S01]  /*153f0*/  LOP3.LUT R7, R2, 0xff, RZ, 0xc0, !PT ;  /* 0x000000ff02077812 */ /* 0x000fe200078ec0ff */
[----:B------:R2:W5:Y:S01]  /*15400*/  LDL.LU R176, [R1+0x17c] ;  /* 0x00017c0001b07983 */ /* 0x0005620000300800 */
[----:B------:R-:W-:-:S02]  /*15410*/  SHF.R.U32.HI R5, RZ, 0x18, R2 ;  /* 0x00000018ff057819 */ /* 0x000fc40000011602 */
[----:B------:R-:W-:Y:S01]  /*15420*/  LOP3.LUT R2, R6, 0xff, RZ, 0xc0, !PT ;  /* 0x000000ff06027812 */ /* 0x000fe200078ec0ff */
[----:B------:R-:W-:Y:S01]  /*15430*/  IMAD.MOV.U32 R241, RZ, RZ, R34 ;  /* 0x000000fffff17224 */ /* 0x000fe200078e0022 */
[----:B------:R-:W-:Y:S01]  /*15440*/  SHF.R.U32.HI R3, RZ, 0x8, R3 ;  /* 0x00000008ff037819 */ /* 0x000fe20000011603 */
[----:B------:R-:W-:Y:S01]  /*15450*/  IMAD.MOV.U32 R243, RZ, RZ, R116 ;  /* 0x000000fffff37224 */ /* 0x000fe200078e0074 */
[----:B------:R-:W-:Y:S01]  /*15460*/  PRMT R8, R2, 0x5410, R5 ;  /* 0x0000541002087816 */ /* 0x000fe20000000005 */
[----:B------:R-:W-:Y:S01]  /*15470*/  IMAD.MOV.U32 R242, RZ, RZ, R123 ;  /* 0x000000fffff27224 */ /* 0x000fe200078e007b */
[----:B------:R-:W-:Y:S01]  /*15480*/  LOP3.LUT R2, R4, 0xffff, RZ, 0xc0, !PT ;  /* 0x0000ffff04027812 */ /* 0x000fe200078ec0ff */
[----:B------:R-:W-:Y:S01]  /*15490*/  IMAD.MOV.U32 R240, RZ, RZ, R112 ;  /* 0x000000fffff07224 */ /* 0x000fe200078e0070 */
[----:B------:R-:W-:Y:S01]  /*154a0*/  PRMT R7, R7, 0x5410, R3 ;  /* 0x0000541007077816 */ /* 0x000fe20000000003 */
[----:B-1----:R-:W-:Y:S01]  /*154b0*/  HMMA.16816.F32.BF16 R56, R16, R28, R56 ;  /* 0x0000001c1038723c */ /* 0x002fe20000041838 */
[----:B------:R-:W-:-:S05]  /*154c0*/  SHF.R.U32.HI R3, RZ, 0x10, R4 ;  /* 0x00000010ff037819 */ /* 0x000fca0000011604 */
[----:B---3--:R-:W-:Y:S01]  /*154d0*/  HMMA.16816.F32.BF16 R76, R16, R26, R76 ;  /* 0x0000001a104c723c */ /* 0x008fe2000004184c */
[----:B------:R-:W-:Y:S01]  /*154e0*/  LOP3.LUT R6, R4, 0xff, RZ, 0xc0, !PT ;  /* 0x000000ff04067812 */ /* 0x000fe200078ec0ff */
[----:B------:R-:W-:Y:S01]  /*154f0*/  STG.E.U16 desc[UR30][R140.64+-0x60], R163 ;  /* 0xffffa0a38c007986 */ /* 0x000fe2000c10151e */
[----:B------:R-:W-:Y:S02]  /*15500*/  SHF.R.U32.HI R5, RZ, 0x18, R4 ;  /* 0x00000018ff057819 */ /* 0x000fe40000011604 */
[----:B------:R-:W-:Y:S01]  /*15510*/  SHF.R.U32.HI R4, RZ, 0x8, R2 ;  /* 0x00000008ff047819 */ /* 0x000fe20000011602 */
[----:B------:R-:W-:Y:S01]  /*15520*/  STG.E.U16 desc[UR30][R140.64+-0x5e], R191 ;  /* 0xffffa2bf8c007986 */ /* 0x000fe2000c10151e */
[----:B------:R-:W-:Y:S02]  /*15530*/  LOP3.LUT R3, R3, 0xff, RZ, 0xc0, !PT ;  /* 0x000000ff03037812 */ /* 0x000fe400078ec0ff */
[----:B------:R-:W-:Y:S01]  /*15540*/  PRMT R4, R6, 0x5410, R4 ;  /* 0x0000541006047816 */ /* 0x000fe20000000004 */
[----:B------:R2:W5:Y:S01]  /*15550*/  LDL.LU R175, [R1+0x178] ;  /* 0x0001780001af7983 */ /* 0x0005620000300800 */
[----:B------:R-:W-:-:S02]  /*15560*/  HSET2.LE.AND R2, R7, R0, PT ;  /* 0x0000000007027233 */ /* 0x000fc40003803000 */
[----:B------:R-:W-:Y:S01]  /*15570*/  PRMT R5, R3, 0x5410, R5 ;  /* 0x0000541003057816 */ /* 0x000fe20000000005 */
[----:B------:R-:W-:Y:S01]  /*15580*/  STG.E.U16 desc[UR30][R12.64+-0x50], R223 ;  /* 0xffffb0df0c007986 */ /* 0x000fe2000c10151e */
[--C-:B------:R-:W-:Y:S02]  /*15590*/  HSET2.LE.AND R3, R4, R0.reuse, PT ;  /* 0x0000000004037233 */ /* 0x100fe40003803000 */
[----:B------:R-:W-:Y:S01]  /*155a0*/  LOP3.LUT R6, R2, R109, RZ, 0xc0, !PT ;  /* 0x0000006d02067212 */ /* 0x000fe200078ec0ff */
[----:B------:R-:W-:Y:S01]  /*155b0*/  STG.E.U16 desc[UR30][R12.64+-0x4e], R222 ;  /* 0xffffb2de0c007986 */ /* 0x000fe2000c10151e */
[----:B------:R-:W-:-:S03]  /*155c0*/  HSET2.LE.AND R2, R8, R0, PT ;  /* 0x0000000008027233 */ /* 0x000fc60003803000 */
[----:B------:R-:W1:Y:S01]  /*155d0*/  LDSM.16.MT88.4 R8, [R168+0x6800] ;  /* 0x00680000a808783b */ /* 0x000e620000004200 */
[----:B------:R-:W-:Y:S01]  /*155e0*/  LOP3.LUT R4, R3, R111, RZ, 0xc0, !PT ;  /* 0x0000006f03047212 */ /* 0x000fe200078ec0ff */
[----:B------:R-:W-:Y:S02]  /*155f0*/  IMAD.MOV.U32 R3, RZ, RZ, R35 ;  /* 0x000000ffff037224 */ /* 0x000fe400078e0023 */
[----:B------:R-:W3:Y:S01]  /*15600*/  LDSM.16.MT88.4 R32, [R167+0x6800] ;  /* 0x00680000a720783b */ /* 0x000ee20000004200 */
[----:B------:R-:W-:Y:S02]  /*15610*/  HSET2.LE.AND R5, R5, R0, PT ;  /* 0x0000000005057233 */ /* 0x000fe40003803000 */
[----:B------:R-:W-:Y:S01]  /*15620*/  LOP3.LUT R7, R2, R108, RZ, 0xc0, !PT ;  /* 0x0000006c02077212 */ /* 0x000fe200078ec0ff */
[----:B------:R2:W5:Y:S02]  /*15630*/  LDL.LU R174, [R1+0x174] ;  /* 0x0001740001ae7983 */ /* 0x0005640000300800 */
[----:B------:R-:W-:Y:S01]  /*15640*/  LOP3.LUT R5, R5, R110, RZ, 0xc0, !PT ;  /* 0x0000006e05057212 */ /* 0x000fe200078ec0ff */
[----:B------:R-:W-:Y:S01]  /*15650*/  IMAD.MOV.U32 R2, RZ, RZ, R118 ;  /* 0x000000ffff027224 */ /* 0x000fe200078e0076 */
[----:B------:R-:W-:Y:S04]  /*15660*/  STG.E.U16 desc[UR30][R14.64+-0x50], R221 ;  /* 0xffffb0dd0e007986 */ /* 0x000fe8000c10151e */
[----:B------:R-:W-:Y:S01]  /*15670*/  STG.E.U16 desc[UR30][R14.64+-0x4e], R220 ;  /* 0xffffb2dc0e007986 */ /* 0x000fe2000c10151e */
[C---:B------:R-:W-:Y:S03]  /*15680*/  HMMA.16816.F32.BF16 R108, R4.reuse, R24, R84 ;  /* 0x00000018046c723c */ /* 0x040fe60000041854 */
[----:B------:R2:W5:Y:S04]  /*15690*/  LDL.LU R173, [R1+0x170] ;  /* 0x0001700001ad7983 */ /* 0x0005680000300800 */
[----:B------:R-:W-:Y:S01]  /*156a0*/  IMAD.MOV.U32 R87, RZ, RZ, R113 ;  /* 0x000000ffff577224 */ /* 0x000fe200078e0071 */
[C---:B------:R-:W-:Y:S06]  /*156b0*/  HMMA.16816.F32.BF16 R124, R4.reuse, R26, R80 ;  /* 0x0000001a047c723c */ /* 0x040fec0000041850 */
[C---:B-1----:R-:W-:Y:S06]  /*156c0*/  HMMA.16816.F32.BF16 R116, R4.reuse, R10, R64 ;  /* 0x0000000a0474723c */ /* 0x042fec0000041840 */
[----:B------:R-:W-:Y:S01]  /*156d0*/  HMMA.16816.F32.BF16 R120, R4, R8, R68 ;  /* 0x000000080478723c */ /* 0x000fe20000041844 */
[----:B------:R-:W-:-:S05]  /*156e0*/  IMAD.MOV.U32 R66, RZ, RZ, R114 ;  /* 0x000000ffff427224 */ /* 0x000fca00078e0072 */
[----:B------:R-:W-:Y:S01]  /*156f0*/  HMMA.16816.F32.BF16 R72, R16, R8, R72 ;  /* 0x000000081048723c */ /* 0x000fe20000041848 */
[----:B------:R-:W-:-:S05]  /*15700*/  IMAD.MOV.U32 R67, RZ, RZ, R115 ;  /* 0x000000ffff437224 */ /* 0x000fca00078e0073 */
[----:B------:R-:W-:Y:S01]  /*15710*/  HMMA.16816.F32.BF16 R60, R16, R10, R60 ;  /* 0x0000000a103c723c */ /* 0x000fe2000004183c */
[----:B------:R-:W-:Y:S04]  /*15720*/  STG.E.U16 desc[UR30][R142.64+-0x50], R162 ;  /* 0xffffb0a28e007986 */ /* 0x000fe8000c10151e */
[----:B------:R-:W-:Y:S01]  /*15730*/  STG.E.U16 desc[UR30][R142.64+-0x4e], R161 ;  /* 0xffffb2a18e007986 */ /* 0x000fe2000c10151e */
[C---:B------:R-:W-:Y:S03]  /*15740*/  HMMA.16816.F32.BF16 R112, R4.reuse, R28, R52 ;  /* 0x0000001c0470723c */ /* 0x040fe60000041834 */
[----:B------:R2:W5:Y:S03]  /*15750*/  LDL.LU R172, [R1+0x16c] ;  /* 0x00016c0001ac7983 */ /* 0x0005660000300800 */
[----:B---3--:R-:W-:Y:S01]  /*15760*/  HMMA.16816.F32.BF16 R68, R4, R34, R40 ;  /* 0x000000220444723c */ /* 0x008fe20000041828 */
[----:B------:R-:W-:-:S05]  /*15770*/  IMAD.MOV.U32 R55, RZ, RZ, R87 ;  /* 0x000000ffff377224 */ /* 0x000fca00078e0057 */
[----:B------:R-:W-:Y:S01]  /*15780*/  HMMA.16816.F32.BF16 R80, R4, R32, R44 ;  /* 0x000000200450723c */ /* 0x000fe2000004182c */
[----:B------:R-:W-:Y:S01]  /*15790*/  IMAD.MOV.U32 R43, RZ, RZ, R66 ;  /* 0x000000ffff2b7224 */ /* 0x000fe200078e0042 */
[----:B------:R-:W-:Y:S01]  /*157a0*/  STG.E.U16 desc[UR30][R140.64+-0x50], R160 ;  /* 0xffffb0a08c007986 */ /* 0x000fe2000c10151e */
[----:B------:R-:W-:-:S03]  /*157b0*/  IMAD.MOV.U32 R42, RZ, RZ, R67 ;  /* 0x000000ffff2a7224 */ /* 0x000fc600078e0043 */
[----:B------:R-:W-:Y:S01]  /*157c0*/  HMMA.16816.F32.BF16 R84, R4, R30, R48 ;  /* 0x0000001e0454723c */ /* 0x000fe20000041830 */
[----:B------:R-:W-:Y:S04]  /*157d0*/  STG.E.U16 desc[UR30][R140.64+-0x4e], R159 ;  /* 0xffffb29f8c007986 */ /* 0x000fe8000c10151e */
[----:B------:R2:W5:Y:S01]  /*157e0*/  LDL.LU R171, [R1+0x168] ;  /* 0x0001680001ab7983 */ /* 0x0005620000300800 */
[C---:B------:R-:W-:Y:S01]  /*157f0*/  HMMA.16816.F32.BF16 R64, R16.reuse, R24, R88 ;  /* 0x000000181040723c */ /* 0x040fe20000041858 */
[----:B------:R-:W-:Y:S02]  /*15800*/  IMAD.WIDE.U32 R6, R128, -0x2daee0ad, RZ ;  /* 0xd2511f5380067825 */ /* 0x000fe400078e00ff */
[----:B------:R-:W1:Y:S04]  /*15810*/  LDSM.16.MT88.4 R24, [R165+0x7000] ;  /* 0x00700000a518783b */ /* 0x000e680000004200 */
[----:B------:R-:W-:Y:S01]  /*15820*/  IMAD.MOV.U32 R89, RZ, RZ, R3 ;  /* 0x000000ffff597224 */ /* 0x000fe200078e0003 */
[----:B------:R-:W-:Y:S01]  /*15830*/  HMMA.16816.F32.BF16 R48, R16, R32, R96 ;  /* 0x000000201030723c */ /* 0x000fe20000041860 */
[----:B------:R-:W-:-:S05]  /*15840*/  IMAD.MOV.U32 R90, RZ, RZ, R2 ;  /* 0x000000ffff5a7224 */ /* 0x000fca00078e0002 */
[----:B------:R-:W-:Y:S01]  /*15850*/  HMMA.16816.F32.BF16 R44, R16, R34, R104 ;  /* 0x00000022102c723c */ /* 0x000fe20000041868 */
[----:B------:R-:W-:Y:S01]  /*15860*/  IMAD.WIDE.U32 R2, R37, -0x2daee0ad, RZ ;  /* 0xd2511f5325027825 */ /* 0x000fe200078e00ff */
[----:B------:R-:W-:Y:S01]  /*15870*/  LOP3.LUT R4, R7, UR42, R38, 0x96, !PT ;  /* 0x0000002a07047c12 */ /* 0x000fe2000f8e9626 */
[----:B------:R-:W-:Y:S03]  /*15880*/  STG.E.U16 desc[UR30][R12.64+-0x40], R219 ;  /* 0xffffc0db0c007986 */ /* 0x000fe6000c10151e */
[----:B------:R-:W-:Y:S01]  /*15890*/  LOP3.LUT R3, R3, UR40, R6, 0x96, !PT ;  /* 0x0000002803037c12 */ /* 0x000fe2000f8e9606 */
[----:B------:R-:W-:Y:S01]  /*158a0*/  IMAD.WIDE.U32 R4, R4, -0x326172a9, RZ ;  /* 0xcd9e8d5704047825 */ /* 0x000fe200078e00ff */
[----:B------:R-:W-:Y:S03]  /*158b0*/  STG.E.U16 desc[UR30][R12.64+-0x3e], R218 ;  /* 0xffffc2da0c007986 */ /* 0x000fe6000c10151e */
[----:B------:R-:W-:Y:S01]  /*158c0*/  IMAD.WIDE.U32 R38, R3, -0x326172a9, RZ ;  /* 0xcd9e8d5703267825 */ /* 0x000fe200078e00ff */
[----:B------:R-:W-:Y:S01]  /*158d0*/  LOP3.LUT R3, R5, UR41, R36, 0x96, !PT ;  /* 0x0000002905037c12 */ /* 0x000fe2000f8e9624 */
[----:B------:R2:W5:Y:S03]  /*158e0*/  LDL.LU R170, [R1+0x164] ;  /* 0x0001640001aa7983 */ /* 0x0005660000300800 */
[----:B------:R-:W-:Y:S01]  /*158f0*/  LOP3.LUT R6, R39, UR39, R4, 0x96, !PT ;  /* 0x0000002727067c12 */ /* 0x000fe2000f8e9604 */
[----:B------:R-:W-:-:S04]  /*15900*/  IMAD.WIDE.U32 R4, R3, -0x2daee0ad, RZ ;  /* 0xd2511f5303047825 */ /* 0x000fc800078e00ff */
[----:B------:R-:W-:Y:S02]  /*15910*/  IMAD.MOV.U32 R91, RZ, RZ, R55 ;  /* 0x000000ffff5b7224 */ /* 0x000fe400078e0037 */
[----:B------:R-:W-:Y:S02]  /*15920*/  IMAD.MOV.U32 R35, RZ, RZ, R89 ;  /* 0x000000ffff237224 */ /* 0x000fe400078e0059 */
[----:B------:R-:W-:Y:S01]  /*15930*/  IMAD.MOV.U32 R34, RZ, RZ, R90 ;  /* 0x000000ffff227224 */ /* 0x000fe200078e005a */
[----:B-1----:R-:W-:Y:S01]  /*15940*/  HMMA.16816.F32.BF16 R64, R20, R24, R64 ;  /* 0x000000181440723c */ /* 0x002fe20000041840 */
[----:B------:R-:W-:Y:S01]  /*15950*/  IMAD.WIDE.U32 R36, R6, -0x2daee0ad, RZ ;  /* 0xd2511f5306247825 */ /* 0x000fe200078e00ff */
[----:B------:R-:W-:Y:S01]  /*15960*/  LOP3.LUT R3, R5, UR38, R2, 0x96, !PT ;  /* 0x0000002605037c12 */ /* 0x000fe2000f8e9602 */
[----:B------:R-:W-:Y:S03]  /*15970*/  STG.E.U16 desc[UR30][R14.64+-0x40], R216 ;  /* 0xffffc0d80e007986 */ /* 0x000fe6000c10151e */
[----:B------:R-:W-:Y:S01]  /*15980*/  LOP3.LUT R2, R37, UR32, R4, 0x96, !PT ;  /* 0x0000002025027c12 */ /* 0x000fe2000f8e9604 */
[----:B------:R-:W-:Y:S01]  /*15990*/  IMAD.WIDE.U32 R40, R3, -0x326172a9, RZ ;  /* 0xcd9e8d5703287825 */ /* 0x000fe200078e00ff */
[----:B------:R-:W-:Y:S03]  /*159a0*/  STG.E.U16 desc[UR30][R14.64+-0x3e], R217 ;  /* 0xffffc2d90e007986 */ /* 0x000fe6000c10151e */
[----:B------:R-:W-:Y:S01]  /*159b0*/  IMAD.WIDE.U32 R2, R2, -0x326172a9, RZ ;  /* 0xcd9e8d5702027825 */ /* 0x000fe200078e00ff */
[----:B------:R2:W5:Y:S04]  /*159c0*/  LDL.LU R169, [R1+0x160] ;  /* 0x0001600001a97983 */ /* 0x0005680000300800 */
[----:B------:R-:W-:Y:S01]  /*159d0*/  LOP3.LUT R4, R3, UR26, R40, 0x96, !PT ;  /* 0x0000001a03047c12 */ /* 0x000fe2000f8e9628 */
[----:B------:R-:W-:Y:S01]  /*159e0*/  HMMA.16816.F32.BF16 R52, R16, R30, R92 ;  /* 0x0000001e1034723c */ /* 0x000fe2000004185c */
[C---:B------:R-:W-:Y:S01]  /*159f0*/  LOP3.LUT R3, R2.reuse, 0xffff, RZ, 0xc0, !PT ;  /* 0x0000ffff02037812 */ /* 0x040fe200078ec0ff */
[----:B------:R-:W1:Y:S01]  /*15a00*/  LDSM.16.MT88.4 R16, [R168+0x7000] ;  /* 0x00700000a810783b */ /* 0x000e620000004200 */
[----:B------:R-:W-:-:S02]  /*15a10*/  LOP3.LUT R8, R2, 0xff, RZ, 0xc0, !PT ;  /* 0x000000ff02087812 */ /* 0x000fc400078ec0ff */
[----:B------:R-:W-:Y:S01]  /*15a20*/  SHF.R.U32.HI R6, RZ, 0x8, R3 ;  /* 0x00000008ff067819 */ /* 0x000fe20000011603 */
[----:B------:R-:W-:Y:S03]  /*15a30*/  LDSM.16.MT88.4 R28, [R167+0x7000] ;  /* 0x00700000a71c783b */ /* 0x000fe60000004200 */
[----:B------:R-:W-:Y:S01]  /*15a40*/  PRMT R6, R8, 0x5410, R6 ;  /* 0x0000541008067816 */ /* 0x000fe20000000006 */
[----:B------:R-:W-:Y:S01]  /*15a50*/  IMAD.MOV.U32 R39, RZ, RZ, R243 ;  /* 0x000000ffff277224 */ /* 0x000fe200078e00f3 */
[----:B------:R-:W3:Y:S01]  /*15a60*/  LDSM.16.MT88.4 R8, [R166+0x7000] ;  /* 0x00700000a608783b */ /* 0x000ee20000004200 */
[C---:B------:R-:W-:Y:S02]  /*15a70*/  LOP3.LUT R5, R4.reuse, 0xffff, RZ, 0xc0, !PT ;  /* 0x0000ffff04057812 */ /* 0x040fe400078ec0ff */
[----:B------:R-:W-:Y:S01]  /*15a80*/  LOP3.LUT R7, R4, 0xff, RZ, 0xc0, !PT ;  /* 0x000000ff04077812 */ /* 0x000fe200078ec0ff */
[----:B------:R-:W-:Y:S01]  /*15a90*/  STG.E.U16 desc[UR30][R142.64+-0x40], R158 ;  /* 0xffffc09e8e007986 */ /* 0x000fe2000c10151e */
[----:B------:R-:W-:-:S02]  /*15aa0*/  SHF.R.U32.HI R3, RZ, 0x8, R5 ;  /* 0x00000008ff037819 */ /* 0x000fc40000011605 */
[--C-:B------:R-:W-:Y:S01]  /*15ab0*/  SHF.R.U32.HI R32, RZ, 0x10, R2.reuse ;  /* 0x00000010ff207819 */ /* 0x100fe20000011602 */
[----:B------:R-:W-:Y:S01]  /*15ac0*/  STG.E.U16 desc[UR30][R142.64+-0x3e], R157 ;  /* 0xffffc29d8e007986 */ /* 0x000fe2000c10151e */
[----:B------:R-:W-:Y:S02]  /*15ad0*/  SHF.R.U32.HI R33, RZ, 0x18, R2 ;  /* 0x00000018ff217819 */ /* 0x000fe40000011602 */
[----:B------:R-:W-:Y:S01]  /*15ae0*/  PRMT R2, R7, 0x5410, R3 ;  /* 0x0000541007027816 */ /* 0x000fe20000000003 */
[----:B------:R2:W5:Y:S01]  /*15af0*/  LDL.LU R164, [R1+0x15c] ;  /* 0x00015c0001a47983 */ /* 0x0005620000300800 */
[--C-:B------:R-:W-:Y:S02]  /*15b00*/  SHF.R.U32.HI R3, RZ, 0x10, R4.reuse ;  /* 0x00000010ff037819 */ /* 0x100fe40000011604 */
[----:B------:R-:W-:Y:S02]  /*15b10*/  SHF.R.U32.HI R5, RZ, 0x18, R4 ;  /* 0x00000018ff057819 */ /* 0x000fe40000011604 */
[----:B------:R-:W-:-:S02]  /*15b20*/  LOP3.LUT R3, R3, 0xff, RZ, 0xc0, !PT ;  /* 0x000000ff03037812 */ /* 0x000fc400078ec0ff */
[----:B------:R-:W-:Y:S02]  /*15b30*/  LOP3.LUT R4, R32, 0xff, RZ, 0xc0, !PT ;  /* 0x000000ff20047812 */ /* 0x000fe400078ec0ff */
[--C-:B------:R-:W-:Y:S02]  /*15b40*/  HSET2.LE.AND R2, R2, R0.reuse, PT ;  /* 0x0000000002027233 */ /* 0x100fe40003803000 */
[----:B------:R-:W-:Y:S02]  /*15b50*/  PRMT R3, R3, 0x5410, R5 ;  /* 0x0000541003037816 */ /* 0x000fe40000000005 */
[----:B------:R-:W-:Y:S02]  /*15b60*/  PRMT R7, R4, 0x5410, R33 ;  /* 0x0000541004077816 */ /* 0x000fe40000000021 */
[----:B------:R-:W-:Y:S02]  /*15b70*/  LOP3.LUT R4, R2, R132, RZ, 0xc0, !PT ;  /* 0x0000008402047212 */ /* 0x000fe400078ec0ff */
[----:B------:R-:W-:-:S02]  /*15b80*/  HSET2.LE.AND R2, R3, R0, PT ;  /* 0x0000000003027233 */ /* 0x000fc40003803000 */
[--C-:B------:R-:W-:Y:S02]  /*15b90*/  HSET2.LE.AND R3, R6, R0.reuse, PT ;  /* 0x0000000006037233 */ /* 0x100fe40003803000 */
[----:B------:R-:W-:Y:S02]  /*15ba0*/  HSET2.LE.AND R7, R7, R0, PT ;  /* 0x0000000007077233 */ /* 0x000fe40003803000 */
[----:B------:R-:W-:Y:S02]  /*15bb0*/  LOP3.LUT R5, R2, R131, RZ, 0xc0, !PT ;  /* 0x0000008302057212 */ /* 0x000fe400078ec0ff */
[----:B------:R-:W-:Y:S02]  /*15bc0*/  LOP3.LUT R6, R3, R130, RZ, 0xc0, !PT ;  /* 0x0000008203067212 */ /* 0x000fe400078ec0ff */
[----:B------:R-:W-:Y:S02]  /*15bd0*/  LOP3.LUT R7, R7, R129, RZ, 0xc0, !PT ;  /* 0x0000008107077212 */ /* 0x000fe400078ec0ff */
[----:B------:R-:W-:Y:S01]  /*15be0*/  LOP3.LUT R2, R41, UR37, R38, 0x96, !PT ;  /* 0x0000002529027c12 */ /* 0x000fe2000f8e9626 */
[----:B------:R-:W-:-:S04]  /*15bf0*/  IMAD.MOV.U32 R32, RZ, RZ, R91 ;  /* 0x000000ffff207224 */ /* 0x000fc800078e005b */
[C---:B------:R-:W-:Y:S06]  /*15c00*/  HMMA.16816.F32.BF16 R108, R4.reuse, R24, R108 ;  /* 0x00000018046c723c */ /* 0x040fec000004186c */
[C---:B------:R-:W-:Y:S06]  /*15c10*/  HMMA.16816.F32.BF16 R104, R4.reuse, R26, R124 ;  /* 0x0000001a0468723c */ /* 0x040fec000004187c */
[C---:B-1----:R-:W-:Y:S06]  /*15c20*/  HMMA.16816.F32.BF16 R96, R4.reuse, R16, R120 ;  /* 0x000000100460723c */ /* 0x042fec0000041878 */
[C---:B------:R-:W-:Y:S06]  /*15c30*/  HMMA.16816.F32.BF16 R92, R4.reuse, R18, R116 ;  /* 0x00000012045c723c */ /* 0x040fec0000041874 */
[C---:B---3--:R-:W-:Y:S06]  /*15c40*/  HMMA.16816.F32.BF16 R84, R4.reuse, R10, R84 ;  /* 0x0000000a0454723c */ /* 0x048fec0000041854 */
[C---:B------:R-:W-:Y:S06]  /*15c50*/  HMMA.16816.F32.BF16 R80, R4.reuse, R28, R80 ;  /* 0x0000001c0450723c */ /* 0x040fec0000041850 */
[----:B------:R-:W-:Y:S06]  /*15c60*/  HMMA.16816.F32.BF16 R68, R4, R30, R68 ;  /* 0x0000001e0444723c */ /* 0x000fec0000041844 */
[-C--:B------:R-:W-:Y:S01]  /*15c70*/  HMMA.16816.F32.BF16 R56, R20, R8.reuse, R56 ;  /* 0x000000081438723c */ /* 0x080fe20000041838 */
[----:B------:R-:W-:Y:S01]  /*15c80*/  IMAD.MOV.U32 R40, RZ, RZ, R133 ;  /* 0x000000ffff287224 */ /* 0x000fe200078e0085 */
[----:B------:R-:W-:Y:S04]  /*15c90*/  LDSM.16.MT88.4 R124, [R168+0x7800] ;  /* 0x00780000a87c783b */ /* 0x000fe80000004200 */
[----:B------:R-:W-:Y:S01]  /*15ca0*/  HMMA.16816.F32.BF16 R88, R4, R8, R112 ;  /* 0x000000080458723c */ /* 0x000fe20000041870 */
[----:B------:R-:W-:Y:S01]  /*15cb0*/  IMAD.MOV.U32 R41, RZ, RZ, R137 ;  /* 0x000000ffff297224 */ /* 0x000fe200078e0089 */
[----:B------:R-:W-:Y:S05]  /*15cc0*/  LDSM.16.MT88.4 R116, [R166+0x7800] ;  /* 0x00780000a674783b */ /* 0x000fea0000004200 */
[----:B------:R-:W-:-:S03]  /*15cd0*/  IMAD.WIDE.U32 R4, R2, -0x2daee0ad, RZ ;  /* 0xd2511f5302047825 */ /* 0x000fc600078e00ff */
[C---:B------:R-:W-:Y:S02]  /*15ce0*/  LOP3.LUT R3, R4.reuse, 0xffff, RZ, 0xc0, !PT ;  /* 0x0000ffff04037812 */ /* 0x040fe400078ec0ff */
[----:B------:R-:W-:Y:S02]  /*15cf0*/  LOP3.LUT R6, R4, 0xff, RZ, 0xc0, !PT ;  /* 0x000000ff04067812 */ /* 0x000fe400078ec0ff */
[----:B------:R-:W-:Y:S02]  /*15d00*/  SHF.R.U32.HI R3, RZ, 0x8, R3 ;  /* 0x00000008ff037819 */ /* 0x000fe40000011603 */
[----:B------:R-:W-:Y:S02]  /*15d10*/  LOP3.LUT R2, R5, UR20, R36, 0x96, !PT ;  /* 0x0000001405027c12 */ /* 0x000fe4000f8e9624 */
[----:B------:R-:W-:Y:S02]  /*15d20*/  PRMT R8, R6, 0x5410, R3 ;  /* 0x0000541006087816 */ /* 0x000fe40000000003 */
[----:B------:R-:W-:-:S02]  /*15d30*/  SHF.R.U32.HI R7, RZ, 0x10, R4 ;  /* 0x00000010ff077819 */ /* 0x000fc40000011604 */
[----:B------:R-:W-:Y:S02]  /*15d40*/  SHF.R.U32.HI R9, RZ, 0x18, R4 ;  /* 0x00000018ff097819 */ /* 0x000fe40000011604 */
[C---:B------:R-:W-:Y:S02]  /*15d50*/  LOP3.LUT R3, R2.reuse, 0xffff, RZ, 0xc0, !PT ;  /* 0x0000ffff02037812 */ /* 0x040fe400078ec0ff */
[--C-:B------:R-:W-:Y:S02]  /*15d60*/  SHF.R.U32.HI R4, RZ, 0x10, R2.reuse ;  /* 0x00000010ff047819 */ /* 0x100fe40000011602 */
[----:B------:R-:W-:Y:S02]  /*15d70*/  LOP3.LUT R6, R2, 0xff, RZ, 0xc0, !PT ;  /* 0x000000ff02067812 */ /* 0x000fe400078ec0ff */
[----:B------:R-:W-:Y:S02]  /*15d80*/  SHF.R.U32.HI R5, RZ, 0x18, R2 ;  /* 0x00000018ff057819 */ /* 0x000fe40000011602 */
[----:B------:R-:W-:-:S02]  /*15d90*/  SHF.R.U32.HI R2, RZ, 0x8, R3 ;  /* 0x00000008ff027819 */ /* 0x000fc40000011603 */
[----:B------:R-:W-:Y:S02]  /*15da0*/  LOP3.LUT R3, R4, 0xff, RZ, 0xc0, !PT ;  /* 0x000000ff04037812 */ /* 0x000fe400078ec0ff */
[----:B------:R-:W-:Y:S02]  /*15db0*/  LOP3.LUT R7, R7, 0xff, RZ, 0xc0, !PT ;  /* 0x000000ff07077812 */ /* 0x000fe400078ec0ff */
[----:B------:R-:W-:Y:S02]  /*15dc0*/  PRMT R3, R3, 0x5410, R5 ;  /* 0x0000541003037816 */ /* 0x000fe40000000005 */
[----:B------:R-:W-:Y:S02]  /*15dd0*/  PRMT R2, R6, 0x5410, R2 ;  /* 0x0000541006027816 */ /* 0x000fe40000000002 */
[----:B------:R-:W-:Y:S02]  /*15de0*/  PRMT R7, R7, 0x5410, R9 ;  /* 0x0000541007077816 */ /* 0x000fe40000000009 */
[----:B------:R-:W-:-:S02]  /*15df0*/  HSET2.LE.AND R3, R3, R0, PT ;  /* 0x0000000003037233 */ /* 0x000fc40003803000 */
[--C-:B------:R-:W-:Y:S02]  /*15e00*/  HSET2.LE.AND R2, R2, R0.reuse, PT ;  /* 0x0000000002027233 */ /* 0x100fe40003803000 */
[--C-:B------:R-:W-:Y:S02]  /*15e10*/  HSET2.LE.AND R4, R8, R0.reuse, PT ;  /* 0x0000000008047233 */ /* 0x100fe40003803000 */
[----:B------:R-:W-:Y:S01]  /*15e20*/  HSET2.LE.AND R0, R7, R0, PT ;  /* 0x0000000007007233 */ /* 0x000fe20003803000 */
[----:B------:R-:W-:Y:S01]  /*15e30*/  HMMA.16816.F32.BF16 R24, R20, R26, R76 ;  /* 0x0000001a1418723c */ /* 0x000fe2000004184c */
[----:B------:R-:W-:Y:S02]  /*15e40*/  IMAD.MOV.U32 R38, RZ, RZ, R136 ;  /* 0x000000ffff267224 */ /* 0x000fe400078e0088 */
[----:B------:R-:W-:-:S03]  /*15e50*/  IMAD.MOV.U32 R33, RZ, RZ, R240 ;  /* 0x000000ffff217224 */ /* 0x000fc600078e00f0 */
[----:B------:R-:W-:Y:S01]  /*15e60*/  HMMA.16816.F32.BF16 R52, R20, R10, R52 ;  /* 0x0000000a1434723c */ /* 0x000fe20000041834 */
[----:B------:R-:W-:Y:S01]  /*15e70*/  LOP3.LUT R77, R3, R234, RZ, 0xc0, !PT ;  /* 0x000000ea034d7212 */ /* 0x000fe200078ec0ff */
[----:B------:R-:W-:Y:S01]  /*15e80*/  FADD.FTZ R3, R40, R236 ;  /* 0x000000ec28037221 */ /* 0x000fe20000010000 */
[----:B------:R-:W-:Y:S01]  /*15e90*/  LOP3.LUT R76, R2, R235, RZ, 0xc0, !PT ;  /* 0x000000eb024c7212 */ /* 0x000fe200078ec0ff */
[----:B------:R-:W-:Y:S01]  /*15ea0*/  FADD.FTZ R2, R41, R233 ;  /* 0x000000e929027221 */ /* 0x000fe20000010000 */
[----:B------:R-:W-:Y:S02]  /*15eb0*/  LOP3.LUT R79, R0, R231, RZ, 0xc0, !PT ;  /* 0x000000e7004f7212 */ /* 0x000fe400078ec0ff */
[----:B------:R-:W-:Y:S01]  /*15ec0*/  IMAD.MOV.U32 R10, RZ, RZ, R242 ;  /* 0x000000ffff0a7224 */ /* 0x000fe200078e00f2 */
[----:B------:R-:W-:Y:S01]  /*15ed0*/  LOP3.LUT R78, R4, R232, RZ, 0xc0, !PT ;  /* 0x000000e8044e7212 */ /* 0x000fe200078ec0ff */
[----:B------:R-:W-:Y:S02]  /*15ee0*/  IMAD.MOV.U32 R11, RZ, RZ, R241 ;  /* 0x000000ffff0b7224 */ /* 0x000fe400078e00f1 */
[----:B------:R-:W-:Y:S01]  /*15ef0*/  FADD.FTZ R0, R38, R228 ;  /* 0x000000e426007221 */ /* 0x000fe20000010000 */
[----:B------:R-:W-:Y:S01]  /*15f00*/  FADD.FTZ R4, R39, R227 ;  /* 0x000000e327047221 */ /* 0x000fe20000010000 */
[----:B------:R-:W-:-:S02]  /*15f10*/  IMAD.MOV.U32 R241, RZ, RZ, R135 ;  /* 0x000000fffff17224 */ /* 0x000fc400078e0087 */
[----:B------:R-:W-:Y:S01]  /*15f20*/  FADD.FTZ R5, R10, R3 ;  /* 0x000000030a057221 */ /* 0x000fe20000010000 */
[----:B------:R-:W-:Y:S01]  /*15f30*/  IMAD.MOV.U32 R240, RZ, RZ, R134 ;  /* 0x000000fffff07224 */ /* 0x000fe200078e0086 */
[C---:B------:R-:W-:Y:S01]  /*15f40*/  HMMA.16816.F32.BF16 R72, R20.reuse, R16, R72 ;  /* 0x000000101448723c */ /* 0x040fe20000041848 */
[----:B------:R-:W1:Y:S01]  /*15f50*/  LDSM.16.MT88.4 R132, [R165+0x7800] ;  /* 0x00780000a584783b */ /* 0x000e620000004200 */
[----:B------:R-:W-:Y:S01]  /*15f60*/  FADD.FTZ R3, R11, R2 ;  /* 0x000000020b037221 */ /* 0x000fe20000010000 */
[----:B------:R-:W-:Y:S01]  /*15f70*/  FADD.FTZ R2, R33, R0 ;  /* 0x0000000021027221 */ /* 0x000fe20000010000 */
[----:B------:R-:W-:Y:S02]  /*15f80*/  FADD.FTZ R0, R32, R4 ;  /* 0x0000000420007221 */ /* 0x000fe40000010000 */
[----:B------:R-:W-:Y:S01]  /*15f90*/  HMMA.16816.F32.BF16 R60, R20, R18, R60 ;  /* 0x00000012143c723c */ /* 0x000fe2000004183c */
[----:B------:R-:W3:Y:S01]  /*15fa0*/  LDSM.16.MT88.4 R16, [R167+0x7800] ;  /* 0x00780000a710783b */ /* 0x000ee20000004200 */
[----:B------:R-:W-:Y:S01]  /*15fb0*/  FADD.FTZ R4, R34, R5 ;  /* 0x0000000522047221 */ /* 0x000fe20000010000 */
[----:B------:R-:W-:Y:S01]  /*15fc0*/  FADD.FTZ R3, R35, R3 ;  /* 0x0000000323037221 */ /* 0x000fe20000010000 */
[----:B------:R-:W-:-:S02]  /*15fd0*/  IMAD.MOV.U32 R242, RZ, RZ, R139 ;  /* 0x000000fffff27224 */ /* 0x000fc400078e008b */
        /* <DEDUP_REMOVED lines=9> */
[----:B------:R2:W-:Y:S01]  /*16070*/  STG.E.U16 desc[UR30][R140.64+-0x40], R156 ;  /* 0xffffc09c8c007986 */ /* 0x0005e2000c10151e */
[----:B------:R-:W-:Y:S01]  /*16080*/  FADD.FTZ R2, R250, R2 ;  /* 0x00000002fa027221 */ /* 0x000fe20000010000 */
[----:B------:R-:W-:-:S02]  /*16090*/  FADD.FTZ R0, R251, R0 ;  /* 0x00000000fb007221 */ /* 0x000fc40000010000 */
[----:B------:R2:W-:Y:S01]  /*160a0*/  STG.E.U16 desc[UR30][R140.64+-0x3e], R155 ;  /* 0xffffc29b8c007986 */ /* 0x0005e2000c10151e */
[----:B------:R-:W-:Y:S01]  /*160b0*/  FADD.FTZ R6, R244, R4 ;  /* 0x00000004f4067221 */ /* 0x000fe20000010000 */
[----:B------:R-:W-:Y:S02]  /*160c0*/  FADD.FTZ R5, R245, R3 ;  /* 0x00000003f5057221 */ /* 0x000fe40000010000 */
[----:B------:R2:W-:Y:S01]  /*160d0*/  STG.E.U16 desc[UR30][R12.64+-0x30], R215 ;  /* 0xffffd0d70c007986 */ /* 0x0005e2000c10151e */
[----:B------:R-:W-:-:S03]  /*160e0*/  IADD3 R4, P1, R194, -0x100, RZ ;  /* 0xffffff00c2047810 */ /* 0x000fc60007f3e0ff */
[----:B------:R2:W-:Y:S01]  /*160f0*/  STG.E.U16 desc[UR30][R12.64+-0x2e], R214 ;  /* 0xffffd2d60c007986 */ /* 0x0005e2000c10151e */
[----:B------:R-:W-:Y:S03]  /*16100*/  HMMA.16816.F32.BF16 R48, R20, R28, R48 ;  /* 0x0000001c1430723c */ /* 0x000fe60000041830 */
[----:B------:R2:W-:Y:S01]  /*16110*/  STG.E.U16 desc[UR30][R14.64+-0x30], R213 ;  /* 0xffffd0d50e007986 */ /* 0x0005e2000c10151e */
[----:B------:R-:W-:-:S03]  /*16120*/  FADD.FTZ R3, R237, R2 ;  /* 0x00000002ed037221 */ /* 0x000fc60000010000 */
[----:B------:R2:W-:Y:S01]  /*16130*/  STG.E.U16 desc[UR30][R14.64+-0x2e], R212 ;  /* 0xffffd2d40e007986 */ /* 0x0005e2000c10151e */
[----:B------:R-:W-:Y:S03]  /*16140*/  HMMA.16816.F32.BF16 R44, R20, R30, R44 ;  /* 0x0000001e142c723c */ /* 0x000fe6000004182c */
[----:B------:R2:W-:Y:S01]  /*16150*/  STG.E.U16 desc[UR30][R142.64+-0x30], R154 ;  /* 0xffffd09a8e007986 */ /* 0x0005e2000c10151e */
[----:B------:R-:W-:-:S03]  /*16160*/  FADD.FTZ R2, R246, R0 ;  /* 0x00000000f6027221 */ /* 0x000fc60000010000 */
[----:B------:R2:W-:Y:S01]  /*16170*/  STG.E.U16 desc[UR30][R142.64+-0x2e], R153 ;  /* 0xffffd2998e007986 */ /* 0x0005e2000c10151e */
[----:B------:R-:W-:-:S03]  /*16180*/  IADD3.X R0, R195, -0x1, RZ, P1, !PT ;  /* 0xffffffffc3007810 */ /* 0x000fc60000ffe4ff */
[----:B------:R2:W-:Y:S04]  /*16190*/  STG.E.U16 desc[UR30][R140.64+-0x30], R152 ;  /* 0xffffd0988c007986 */ /* 0x0005e8000c10151e */
[----:B------:R2:W-:Y:S04]  /*161a0*/  STG.E.U16 desc[UR30][R140.64+-0x2e], R151 ;  /* 0xffffd2978c007986 */ /* 0x0005e8000c10151e */
[----:B------:R2:W-:Y:S04]  /*161b0*/  STG.E.U16 desc[UR30][R12.64+-0x20], R210 ;  /* 0xffffe0d20c007986 */ /* 0x0005e8000c10151e */
[----:B------:R2:W-:Y:S04]  /*161c0*/  STG.E.U16 desc[UR30][R12.64+-0x1e], R207 ;  /* 0xffffe2cf0c007986 */ /* 0x0005e8000c10151e */
[----:B------:R2:W-:Y:S04]  /*161d0*/  STG.E.U16 desc[UR30][R14.64+-0x20], R206 ;  /* 0xffffe0ce0e007986 */ /* 0x0005e8000c10151e */
[----:B------:R2:W-:Y:S04]  /*161e0*/  STG.E.U16 desc[UR30][R14.64+-0x1e], R205 ;  /* 0xffffe2cd0e007986 */ /* 0x0005e8000c10151e */
[----:B------:R2:W-:Y:S04]  /*161f0*/  STG.E.U16 desc[UR30][R142.64+-0x20], R150 ;  /* 0xffffe0968e007986 */ /* 0x0005e8000c10151e */
[----:B------:R2:W-:Y:S04]  /*16200*/  STG.E.U16 desc[UR30][R142.64+-0x1e], R149 ;  /* 0xffffe2958e007986 */ /* 0x0005e8000c10151e */
[----:B------:R2:W-:Y:S01]  /*16210*/  STL [R1+0xf0], R6 ;  /* 0x0000f00601007387 */ /* 0x0005e20000100800 */
[----:B------:R-:W-:-:S03]  /*16220*/  UISETP.GT.AND UP1, UPT, UR24, UR12, UPT ;  /* 0x0000000c1800728c */ /* 0x000fc6000bf24270 */
        /* <DEDUP_REMOVED lines=25> */
[----:B---3--:R-:W-:Y:S06]  /*163c0*/  HMMA.16816.F32.BF16 R80, R76, R16, R80 ;  /* 0x000000104c50723c */ /* 0x008fec0000041850 */
[C---:B------:R-:W-:Y:S06]  /*163d0*/  HMMA.16816.F32.BF16 R132, R100.reuse, R134, R24 ;  /* 0x000000866484723c */ /* 0x040fec0000041818 */
[C---:B------:R-:W-:Y:S06]  /*163e0*/  HMMA.16816.F32.BF16 R124, R100.reuse, R126, R60 ;  /* 0x0000007e647c723c */ /* 0x040fec000004183c */
[C---:B------:R-:W-:Y:S06]  /*163f0*/  HMMA.16816.F32.BF16 R116, R100.reuse, R118, R52 ;  /* 0x000000766474723c */ /* 0x040fec0000041834 */
[----:B------:R-:W-:Y:S06]  /*16400*/  HMMA.16816.F32.BF16 R112, R100, R16, R48 ;  /* 0x000000106470723c */ /* 0x000fec0000041830 */
[-C--:B------:R-:W-:Y:S06]  /*16410*/  HMMA.16816.F32.BF16 R76, R76, R18.reuse, R68 ;  /* 0x000000124c4c723c */ /* 0x080fec0000041844 */
[----:B------:R-:W-:Y:S01]  /*16420*/  HMMA.16816.F32.BF16 R100, R100, R18, R44 ;  /* 0x000000126464723c */ /* 0x000fe2000004182c */
[----:B------:R-:W-:-:S02]  /*16430*/  IMAD.MOV.U32 R68, RZ, RZ, R247 ;  /* 0x000000ffff447224 */ /* 0x000fc400078e00f7 */
[----:B------:R-:W-:Y:S02]  /*16440*/  IMAD.MOV.U32 R70, RZ, RZ, R238 ;  /* 0x000000ffff467224 */ /* 0x000fe400078e00ee */
[----:B------:R-:W-:Y:S02]  /*16450*/  IMAD.MOV.U32 R71, RZ, RZ, R252 ;  /* 0x000000ffff477224 */ /* 0x000fe400078e00fc */
[----:B------:R-:W-:Y:S01]  /*16460*/  IMAD.MOV.U32 R69, RZ, RZ, R239 ;  /* 0x000000ffff457224 */ /* 0x000fe200078e00ef */
[----:B------:R-:W-:-:S01]  /*16470*/  NOP ;  /* 0x0000000000007918 */ /* 0x000fc20000000000 */
        /* <DEDUP_REMOVED lines=14> */
[----:B------:R-:W-:Y:S01]  /*16560*/  IMAD.U32 R4, RZ, RZ, UR46 ;  /* 0x0000002eff047e24 */ /* 0x000fe2000f8e00ff */
[----:B------:R-:W1:Y:S01]  /*16570*/  S2R R193, SR_TID.X ;  /* 0x0000000000c17919 */ /* 0x000e620000002100 */
[----:B------:R-:W-:Y:S01]  /*16580*/  IMAD.U32 R5, RZ, RZ, UR47 ;  /* 0x0000002fff057e24 */ /* 0x000fe2000f8e00ff */
[----:B------:R-:W-:Y:S01]  /*16590*/  UIADD3 UR6, UR47, UR6, URZ ;  /* 0x000000062f067290 */ /* 0x000fe2000fffe03f */
[----:B------:R-:W-:Y:S02]  /*165a0*/  IMAD.U32 R5, RZ, RZ, UR8 ;  /* 0x00000008ff057e24 */ /* 0x000fe4000f8e00ff */
[----:B------:R-:W4:Y:S03]  /*165b0*/  @!P5 LDC.64 R20, c[0x0][0x220] ;  /* 0x00008800ff14db82 */ /* 0x000f260000000a00 */
[----:B------:R-:W-:Y:S01]  /*165c0*/  IMAD.U32 R0, RZ, RZ, UR6 ;  /* 0x00000006ff007e24 */ /* 0x000fe2000f8e00ff */
[----:B------:R-:W-:-:S02]  /*165d0*/  @!UP0 UIMAD UR6, UR9, 0x30, URZ ;  /* 0x00000030090688a4 */ /* 0x000fc4000f8e023f */
[----:B------:R-:W-:Y:S02]  /*165e0*/  UISETP.GT.AND UP0, UPT, UR24, UR12, UPT ;  /* 0x0000000c1800728c */ /* 0x000fe4000bf04270 */
[----:B------:R-:W4:Y:S01]  /*165f0*/  @!P5 LDC.64 R22, c[0x0][0x220] ;  /* 0x00008800ff16db82 */ /* 0x000f220000000a00 */
[----:B-----5:R-:W-:Y:S01]  /*16600*/  @P5 STS.128 [R192+0x6000], RZ ;  /* 0x006000ffc0005388 */ /* 0x020fe20000000c00 */
[----:B-1----:R-:W-:-:S05]  /*16610*/  IMAD.SHL.U32 R193, R193, 0x2, RZ ;  /* 0x00000002c1c17824 */ /* 0x002fca00078e00ff */
[----:B------:R-:W-:Y:S02]  /*16620*/  LOP3.LUT R193, R193, 0x6, RZ, 0xc0, !PT ;  /* 0x00000006c1c17812 */ /* 0x000fe400078ec0ff */
[----:B--2---:R-:W-:-:S04]  /*16630*/  LEA R2, P0, R4, R246, 0x6 ;  /* 0x000000f604027211 */ /* 0x004fc800078030ff */
[----:B---3--:R-:W-:Y:S01]  /*16640*/  LEA.HI.X R3, R4, R239, R0, 0x6, P0 ;  /* 0x000000ef04037211 */ /* 0x008fe200000f3400 */
[----:B------:R-:W-:Y:S01]  /*16650*/  IMAD.U32 R4, RZ, RZ, UR9 ;  /* 0x00000009ff047e24 */ /* 0x000fe2000f8e00ff */
[----:B------:R-:W-:Y:S02]  /*16660*/  @!P5 LEA R7, P0, R7, R2, 0x5 ;  /* 0x000000020707d211 */ /* 0x000fe400078028ff */
[C---:B------:R-:W-:Y:S02]  /*16670*/  @!P5 IADD3 R0, P3, R2.reuse, UR28, RZ ;  /* 0x0000001c0200dc10 */ /* 0x040fe4000ff7e0ff */
[----:B------:R-:W-:Y:S01]  /*16680*/  @!P5 LEA.HI.X R16, R5, R3, R4, 0x5, P0 ;  /* 0x000000030510d211 */ /* 0x000fe200000f2c04 */
[----:B------:R-:W-:Y:S01]  /*16690*/  IMAD.U32 R4, RZ, RZ, UR8 ;  /* 0x00000008ff047e24 */ /* 0x000fe2000f8e00ff */
[----:B------:R-:W-:Y:S02]  /*166a0*/  @!P5 LEA R10, P2, R2, R10, 0x1 ;  /* 0x0000000a020ad211 */ /* 0x000fe400078408ff */
        /* <DEDUP_REMOVED lines=19> */
[----:B------:R1:W-:Y:S02]  /*167e0*/  @!P5 LDGSTS.E.BYPASS.LTC128B.128 [R192+0x6800], desc[UR30][R8.64] ;  /* 0x0680000008c0dfae */ /* 0x0003e4000b901d5e */
[----:B------:R-:W-:Y:S02]  /*167f0*/  IMAD R0, R0, 0x40, R193 ;  /* 0x0000004000007824 */ /* 0x000fe400078e02c1 */
        /* <DEDUP_REMOVED lines=35> */
[C---:B------:R-:W-:Y:S06]  /*16a30*/  HMMA.16816.F32.BF16 R156, R4.reuse, R38, RZ ;  /* 0x00000026049c723c */ /* 0x040fec00000418ff */
[C---:B------:R-:W-:Y:S06]  /*16a40*/  HMMA.16816.F32.BF16 R196, R4.reuse, R34, RZ ;  /* 0x0000002204c4723c */ /* 0x040fec00000418ff */
[----:B------:R-:W-:Y:S06]  /*16a50*/  HMMA.16816.F32.BF16 R144, R4, R30, RZ ;  /* 0x0000001e0490723c */ /* 0x000fec00000418ff */
[C---:B------:R-:W-:Y:S06]  /*16a60*/  HMMA.16816.F32.BF16 R140, R8.reuse, R36, RZ ;  /* 0x00000024088c723c */ /* 0x040fec00000418ff */
[C---:B------:R-:W-:Y:S06]  /*16a70*/  HMMA.16816.F32.BF16 R152, R8.reuse, R38, RZ ;  /* 0x000000260898723c */ /* 0x040fec00000418ff */
[C---:B------:R-:W-:Y:S06]  /*16a80*/  HMMA.16816.F32.BF16 R36, R8.reuse, R32, RZ ;  /* 0x000000200824723c */ /* 0x040fec00000418ff */
[----:B------:R-:W-:Y:S06]  /*16a90*/  HMMA.16816.F32.BF16 R4, R8, R28, RZ ;  /* 0x0000001c0804723c */ /* 0x000fec00000418ff */
[----:B---3--:R-:W-:Y:S01]  /*16aa0*/  HMMA.16816.F32.BF16 R244, R20, R60, R16 ;  /* 0x0000003c14f4723c */ /* 0x008fe20000041810 */
[----:B------:R-:W1:Y:S05]  /*16ab0*/  LDSM.16.M88.4 R16, [R172] ;  /* 0x00000000ac10783b */ /* 0x000e6a0000000200 */
[C---:B------:R-:W-:Y:S06]  /*16ac0*/  HMMA.16816.F32.BF16 R32, R8.reuse, R34, RZ ;  /* 0x000000220820723c */ /* 0x040fec00000418ff */
[----:B------:R-:W-:Y:S01]  /*16ad0*/  HMMA.16816.F32.BF16 R28, R8, R30, RZ ;  /* 0x0000001e081c723c */ /* 0x000fe200000418ff */
[----:B------:R-:W2:Y:S05]  /*16ae0*/  LDSM.16.M88.4 R8, [R172+0x2000] ;  /* 0x00200000ac08783b */ /* 0x000eaa0000000200 */
[-C--:B------:R-:W-:Y:S01]  /*16af0*/  HMMA.16816.F32.BF16 R220, R20, R64.reuse, R40 ;  /* 0x0000004014dc723c */ /* 0x080fe20000041828 */
[----:B------:R-:W3:Y:S05]  /*16b00*/  LDSM.16.M88.4 R40, [R176] ;  /* 0x00000000b028783b */ /* 0x000eea0000000200 */
[----:B------:R-:W-:Y:S06]  /*16b10*/  HMMA.16816.F32.BF16 R212, R24, R64, R204 ;  /* 0x0000004018d4723c */ /* 0x000fec00000418cc */
        /* <DEDUP_REMOVED lines=12> */
[C---:B------:R-:W-:Y:S06]  /*16be0*/  HMMA.16816.F32.BF16 R64, R24.reuse, R66, R200 ;  /* 0x000000421840723c */ /* 0x040fec00000418c8 */
[C---:B------:R-:W-:Y:S06]  /*16bf0*/  HMMA.16816.F32.BF16 R60, R24.reuse, R62, R152 ;  /* 0x0000003e183c723c */ /* 0x040fec0000041898 */
[C---:B------:R-:W-:Y:S01]  /*16c00*/  HMMA.16816.F32.BF16 R72, R24.reuse, R58, R32 ;  /* 0x0000003a1848723c */ /* 0x040fe20000041820 */
[----:B------:R-:W-:Y:S05]  /*16c10*/  LDSM.16.M88.4 R32, [R169+0x1800] ;  /* 0x00180000a920783b */ /* 0x000fea0000000200 */
[----:B------:R-:W-:Y:S01]  /*16c20*/  HMMA.16816.F32.BF16 R140, R24, R70, R28 ;  /* 0x00000046188c723c */ /* 0x000fe2000004181c */
[----:B------:R-:W4:Y:S04]  /*16c30*/  LDSM.16.M88.4 R28, [R169+0x800] ;  /* 0x00080000a91c783b */ /* 0x000f280000000200 */
[----:B------:R-:W4:Y:S01]  /*16c40*/  LDSM.16.M88.4 R24, [R169+0x1000] ;  /* 0x00100000a918783b */ /* 0x000f220000000200 */
[----:B-1----:R-:W-:Y:S01]  /*16c50*/  HMMA.16816.F32.BF16 R68, R16, R52, R212 ;  /* 0x000000341044723c */ /* 0x002fe200000418d4 */
[----:B------:R-:W-:-:S05]  /*16c60*/  DEPBAR.LE SB0, 0x0 ;  /* 0x000080000000791a */ /* 0x000fca0000000000 */
[C---:B--2---:R-:W-:Y:S06]  /*16c70*/  HMMA.16816.F32.BF16 R148, R8.reuse, R52, R220 ;  /* 0x000000340894723c */ /* 0x044fec00000418dc */
[C---:B------:R-:W-:Y:S06]  /*16c80*/  HMMA.16816.F32.BF16 R200, R8.reuse, R48, R244 ;  /* 0x0000003008c8723c */ /* 0x040fec00000418f4 */
[----:B------:R-:W-:Y:S01]  /*16c90*/  HMMA.16816.F32.BF16 R160, R8, R44, R236 ;  /* 0x0000002c08a0723c */ /* 0x000fe200000418ec */
[----:B------:R-:W-:-:S05]  /*16ca0*/  IMAD.MOV.U32 R247, RZ, RZ, R191 ;  /* 0x000000fffff77224 */ /* 0x000fca00078e00bf */
        /* <DEDUP_REMOVED lines=20> */
[-C--:B------:R-:W-:Y:S06]  /*16df0*/  HMMA.16816.F32.BF16 R224, R4, R34.reuse, R144 ;  /* 0x0000002204e0723c */ /* 0x080fec0000041890 */
        /* <DEDUP_REMOVED lines=57> */
[----:B------:R-:W-:Y:S02]  /*17190*/  FSEL R25, R17, -INF , !P1 ;  /* 0xff80000011197808 */ /* 0x000fe40004800000 */
[----:B------:R-:W-:Y:S01]  /*171a0*/  FFMA.FTZ R20, R4, -UR23, R61 ;  /* 0x8000001704147c23 */ /* 0x000fe2000801003d */
[----:B------:R-:W-:Y:S02]  /*171b0*/  IABS R4, R3 ;  /* 0x0000000300047213 */ /* 0x000fe40000000000 */
[----:B------:R-:W-:Y:S02]  /*171c0*/  FSEL R32, R16, -INF , !P0 ;  /* 0xff80000010207808 */ /* 0x000fe40004000000 */
[----:B------:R-:W-:Y:S01]  /*171d0*/  IABS R3, R5 ;  /* 0x0000000500037213 */ /* 0x000fe20000000000 */
[----:B------:R-:W-:Y:S01]  /*171e0*/  IMAD.IADD R5, R183, 0x1, -R2 ;  /* 0x00000001b7057824 */ /* 0x000fe200078e0a02 */
[C---:B------:R-:W-:Y:S02]  /*171f0*/  ISETP.GE.AND P1, PT, R0.reuse, R188, PT ;  /* 0x000000bc0000720c */ /* 0x040fe40003f26270 */
[----:B------:R-:W-:-:S02]  /*17200*/  ISETP.GE.AND P0, PT, R0, R187, PT ;  /* 0x000000bb0000720c */ /* 0x000fc40003f06270 */
[----:B------:R-:W-:Y:S02]  /*17210*/  I2FP.F32.S32 R3, R3 ;  /* 0x0000000300037245 */ /* 0x000fe40000201400 */
        /* <DEDUP_REMOVED lines=34> */
[----:B------:R-:W-:Y:S02]  /*17440*/  I2FP.F32.S32 R5, R7 ;  /* 0x0000000700057245 */ /* 0x000fe40000201400 */
[----:B------:R-:W-:-:S02]  /*17450*/  P2R R8, PR, RZ, 0x2 ;  /* 0x00000002ff087803 */ /* 0x000fc40000000000 */
        /* <DEDUP_REMOVED lines=462> */
[----:B------:R-:W-:-:S04]  /*19140*/  IMAD.U32 R7, RZ, RZ, UR11 ;  /* 0x0000000bff077e24 */ /* 0x000fc8000f8e00ff */
[----:B------:R-:W-:Y:S01]  /*19150*/  IMAD.U32 R0, RZ, RZ, UR6 ;  /* 0x00000006ff007e24 */ /* 0x000fe2000f8e00ff */
[----:B--2---:R-:W-:-:S04]  /*19160*/  LEA R2, P0, R2, R244, 0x6 ;  /* 0x000000f402027211 */ /* 0x004fc800078030ff */
[----:B---3--:R-:W-:Y:S01]  /*19170*/  LEA.HI.X R3, R3, R247, R0, 0x6, P0 ;  /* 0x000000f703037211 */ /* 0x008fe200000f3400 */
[----:B------:R-:W-:Y:S01]  /*19180*/  IMAD.U32 R0, RZ, RZ, UR10 ;  /* 0x0000000aff007e24 */ /* 0x000fe2000f8e00ff */
[----:B------:R-:W-:Y:S02]  /*19190*/  @!P5 LEA R5, P0, R5, R2, 0x5 ;  /* 0x000000020505d211 */ /* 0x000fe400078028ff */
[----:B-1----:R-:W-:Y:S02]  /*191a0*/  @!P5 LEA R8, P2, R2, R8, 0x1 ;  /* 0x000000080208d211 */ /* 0x002fe400078408ff */
[----:B------:R-:W-:Y:S02]  /*191b0*/  @!P5 LEA R0, P1, R0, R2, 0x4 ;  /* 0x000000020000d211 */ /* 0x000fe400078220ff */
[-C--:B------:R-:W-:Y:S02]  /*191c0*/  @!P5 LEA.HI.X R10, R10, R3.reuse, R7, 0x5, P0 ;  /* 0x000000030a0ad211 */ /* 0x080fe400000f2c07 */
[----:B------:R-:W-:-:S02]  /*191d0*/  @!P5 LEA.HI.X R11, R6, R3, R4, 0x4, P1 ;  /* 0x00000003060bd211 */ /* 0x000fc400008f2404 */
[----:B-----5:R-:W-:Y:S02]  /*191e0*/  @!P5 LEA R6, P1, R0, R16, 0x1 ;  /* 0x000000100006d211 */ /* 0x020fe400078208ff */
        /* <DEDUP_REMOVED lines=31> */
.L_x_2446:
[----:B------:R-:W-:Y:S05]  /*193e0*/  BSYNC B0 ;  /* 0x0000000000007941 */ /* 0x000fea0003800000 */
.L_x_2445:
[----:B------:R-:W0:Y:S02]  /*193f0*/  LDGDEPBAR ;  /* 0x00000000000079af */ /* 0x000e240000000000 */
.L_x_2444:
[----:B-12---:R-:W2:Y:S04]  /*19400*/  LDL.LU R4, [R1+0x124] ;  /* 0x0001240001047983 */ /* 0x006ea80000300800 */
[----:B------:R-:W3:Y:S04]  /*19410*/  LDL R5, [R1+0xa0] ;  /* 0x0000a00001057983 */ /* 0x000ee80000100800 */
[----:B------:R-:W4:Y:S04]  /*19420*/  LDL.LU R230, [R1+0x18] ;  /* 0x0000180001e67983 */ /* 0x000f280000300800 */
[----:B------:R-:W4:Y:S04]  /*19430*/  LDL.LU R198, [R1+0xc] ;  /* 0x00000c0001c67983 */ /* 0x000f280000300800 */
[----:B------:R-:W-:Y:S04]  /*19440*/  STL [R1+0x1d0], R211 ;  /* 0x0001d0d301007387 */ /* 0x000fe80000100800 */
[----:B------:R1:W-:Y:S04]  /*19450*/  STL.64 [R1+0x1c8], R166 ;  /* 0x0001c8a601007387 */ /* 0x0003e80000100a00 */
[----:B-1----:R-:W4:Y:S01]  /*19460*/  LDL.LU.64 R166, [R1+0x10] ;  /* 0x0000100001a67983 */ /* 0x002f220000300a00 */
[----:B------:R-:W-:-:S03]  /*19470*/  USHF.L.U32 UR7, UR24, 0x1, URZ ;  /* 0x0000000118077899 */ /* 0x000fc6000800063f */
[----:B------:R-:W-:Y:S04]  /*19480*/  STL [R1+0x1c0], R192 ;  /* 0x0001c0c001007387 */ /* 0x000fe80000100800 */
[----:B------:R1:W-:Y:S04]  /*19490*/  STL.64 [R1+0x1b8], R194 ;  /* 0x0001b8c201007387 */ /* 0x0003e80000100a00 */
        /* <DEDUP_REMOVED lines=23> */
[----:B------:R-:W4:Y:S01]  /*19610*/  LDL.LU R240, [R1+0x8] ;  /* 0x0000080001f07983 */ /* 0x000f220000300800 */
[----:B------:R-:W-:-:S03]  /*19620*/  ULEA UR6, UR24, 0x1, 0x1 ;  /* 0x0000000118067891 */ /* 0x000fc6000f8e083f */
[----:B------:R-:W4:Y:S01]  /*19630*/  LDL.LU R238, [R1+0xf0] ;  /* 0x0000f00001ee7983 */ /* 0x000f220000300800 */
[----:B--2---:R-:W-:Y:S02]  /*19640*/  IMAD.MOV.U32 R227, RZ, RZ, R4 ;  /* 0x000000ffffe37224 */ /* 0x004fe400078e0004 */
[----:B---3--:R-:W-:Y:S01]  /*19650*/  IMAD R237, R5, -0x326172a9, RZ ;  /* 0xcd9e8d5705ed7824 */ /* 0x008fe200078e02ff */
[----:B----4-:R-:W-:-:S04]  /*19660*/  FMNMX.FTZ R0, R230, R25, !PT ;  /* 0x00000019e6007209 */ /* 0x010fc80007810000 */
        /* <DEDUP_REMOVED lines=24> */
[----:B------:R-:W-:Y:S01]  /*197f0*/  IMAD.U32 R2, RZ, RZ, UR35 ;  /* 0x00000023ff027e24 */ /* 0x000fe2000f8e00ff */
[----:B------:R-:W-:Y:S02]  /*19800*/  FMNMX.FTZ R3, R50, R3, !PT ;  /* 0x0000000332037209 */ /* 0x000fe40007810000 */
[----:B------:R-:W-:Y:S02]  /*19810*/  FMNMX.FTZ R0, R20, R0, !PT ;  /* 0x0000000014007209 */ /* 0x000fe40007810000 */
[----:B------:R-:W-:-:S02]  /*19820*/  FMNMX.FTZ R3, R47, R3, !PT ;  /* 0x000000032f037209 */ /* 0x000fc40007810000 */
[----:B------:R-:W-:Y:S01]  /*19830*/  LOP3.LUT R2, R209, UR7, R2, 0x96, !PT ;  /* 0x00000007d1027c12 */ /* 0x000fe2000f8e9602 */
[----:B------:R-:W2:Y:S01]  /*19840*/  SHFL.BFLY PT, R9, R0, 0x2, 0x1f ;  /* 0x0c401f0000097f89 */ /* 0x000ea200000e0000 */
[----:B------:R-:W-:Y:S02]  /*19850*/  FMNMX.FTZ R3, R48, R3, !PT ;  /* 0x0000000330037209 */ /* 0x000fe40007810000 */
[----:B------:R-:W-:Y:S02]  /*19860*/  LOP3.LUT R6, R167, UR21, R208, 0x96, !PT ;  /* 0x00000015a7067c12 */ /* 0x000fe4000f8e96d0 */
[----:B------:R-:W-:-:S04]  /*19870*/  FMNMX.FTZ R8, R45, R3, !PT ;  /* 0x000000032d087209 */ /* 0x000fc80007810000 */
[----:B------:R-:W-:Y:S01]  /*19880*/  FMNMX.FTZ R8, R30, R8, !PT ;  /* 0x000000081e087209 */ /* 0x000fe20007810000 */
[----:B-1----:R-:W-:-:S03]  /*19890*/  IMAD.WIDE.U32 R194, R2, -0x326172a9, RZ ;  /* 0xcd9e8d5702c27825 */ /* 0x002fc600078e00ff */
[----:B------:R-:W-:Y:S01]  /*198a0*/  FMNMX.FTZ R8, R22, R8, !PT ;  /* 0x0000000816087209 */ /* 0x000fe20007810000 */
[----:B------:R-:W-:Y:S01]  /*198b0*/  IMAD.WIDE.U32 R6, R6, -0x326172a9, RZ ;  /* 0xcd9e8d5706067825 */ /* 0x000fe200078e00ff */
[----:B------:R-:W-:-:S03]  /*198c0*/  LOP3.LUT R2, R195, UR29, R237, 0x96, !PT ;  /* 0x0000001dc3027c12 */ /* 0x000fc6000f8e96ed */
[----:B------:R-:W1:Y:S01]  /*198d0*/  SHFL.BFLY PT, R68, R8, 0x2, 0x1f ;  /* 0x0c401f0008447f89 */ /* 0x000e6200000e0000 */
[----:B------:R-:W-:Y:S01]  /*198e0*/  LOP3.LUT R4, R7, UR43, R194, 0x96, !PT ;  /* 0x0000002b07047c12 */ /* 0x000fe2000f8e96c2 */
[----:B------:R-:W-:-:S04]  /*198f0*/  IMAD.WIDE.U32 R36, R2, -0x2daee0ad, RZ ;  /* 0xd2511f5302247825 */ /* 0x000fc800078e00ff */
[----:B------:R-:W-:Y:S01]  /*19900*/  IMAD.WIDE.U32 R4, R4, -0x2daee0ad, RZ ;  /* 0xd2511f5304047825 */ /* 0x000fe200078e00ff */
[----:B--2---:R-:W-:Y:S02]  /*19910*/  FMNMX.FTZ R0, R0, R9, !PT ;  /* 0x0000000900007209 */ /* 0x004fe40007810000 */
[----:B------:R-:W-:Y:S02]  /*19920*/  LOP3.LUT R2, R37, UR42, R166, 0x96, !PT ;  /* 0x0000002a25027c12 */ /* 0x000fe4000f8e96a6 */
[----:B------:R-:W-:Y:S01]  /*19930*/  LOP3.LUT R10, R5, UR40, R36, 0x96, !PT ;  /* 0x00000028050a7c12 */ /* 0x000fe2000f8e9624 */
[----:B------:R-:W2:Y:S02]  /*19940*/  SHFL.BFLY PT, R70, R0, 0x1, 0x1f ;  /* 0x0c201f0000467f89 */ /* 0x000ea400000e0000 */
[----:B------:R-:W-:-:S04]  /*19950*/  IMAD.WIDE.U32 R2, R2, -0x326172a9, RZ ;  /* 0xcd9e8d5702027825 */ /* 0x000fc800078e00ff */
[----:B------:R-:W-:Y:S01]  /*19960*/  IMAD.WIDE.U32 R10, R10, -0x326172a9, RZ ;  /* 0xcd9e8d570a0a7825 */ /* 0x000fe200078e00ff */
[----:B------:R-:W-:-:S04]  /*19970*/  LOP3.LUT R3, R3, UR41, R6, 0x96, !PT ;  /* 0x0000002903037c12 */ /* 0x000fc8000f8e9606 */
[----:B------:R-:W-:Y:S02]  /*19980*/  LOP3.LUT R16, R11, UR39, R2, 0x96, !PT ;  /* 0x000000270b107c12 */ /* 0x000fe4000f8e9602 */
[----:B-1----:R-:W-:Y:S01]  /*19990*/  FMNMX.FTZ R68, R8, R68, !PT ;  /* 0x0000004408447209 */ /* 0x002fe20007810000 */
[----:B------:R-:W-:-:S04]  /*199a0*/  IMAD.WIDE.U32 R2, R3, -0x2daee0ad, RZ ;  /* 0xd2511f5303027825 */ /* 0x000fc800078e00ff */
[----:B------:R-:W-:Y:S01]  /*199b0*/  IMAD.WIDE.U32 R16, R16, -0x2daee0ad, RZ ;  /* 0xd2511f5310107825 */ /* 0x000fe200078e00ff */
[----:B------:R-:W1:Y:S01]  /*199c0*/  SHFL.BFLY PT, R11, R68, 0x1, 0x1f ;  /* 0x0c201f00440b7f89 */ /* 0x000e6200000e0000 */
[----:B------:R-:W-:-:S03]  /*199d0*/  LOP3.LUT R9, R3, UR38, R4, 0x96, !PT ;  /* 0x0000002603097c12 */ /* 0x000fc6000f8e9604 */
[----:B------:R-:W-:Y:S02]  /*199e0*/  LOP3.LUT R2, R17, UR32, R2, 0x96, !PT ;  /* 0x0000002011027c12 */ /* 0x000fe4000f8e9602 */
[----:B------:R-:W-:Y:S01]  /*199f0*/  IMAD.WIDE.U32 R8, R9, -0x326172a9, RZ ;  /* 0xcd9e8d5709087825 */ /* 0x000fe200078e00ff */
[----:B--2---:R-:W-:-:S03]  /*19a00*/  FMNMX.FTZ R70, R0, R70, !PT ;  /* 0x0000004600467209 */ /* 0x004fc60007810000 */
[----:B------:R-:W-:Y:S01]  /*19a10*/  IMAD.WIDE.U32 R2, R2, -0x326172a9, RZ ;  /* 0xcd9e8d5702027825 */ /* 0x000fe200078e00ff */
[----:B------:R-:W-:-:S04]  /*19a20*/  FSETP.NEU.FTZ.AND P1, PT, R70, -INF , PT ;  /* 0xff8000004600780b */ /* 0x000fc80003f3d000 */
[----:B------:R-:W-:Y:S02]  /*19a30*/  LOP3.LUT R8, R3, UR26, R8, 0x96, !PT ;  /* 0x0000001a03087c12 */ /* 0x000fe4000f8e9608 */
[C---:B------:R-:W-:Y:S02]  /*19a40*/  LOP3.LUT R4, R2.reuse, 0xff, RZ, 0xc0, !PT ;  /* 0x000000ff02047812 */ /* 0x040fe400078ec0ff */
[--C-:B------:R-:W-:Y:S02]  /*19a50*/  SHF.R.U32.HI R0, RZ, 0x18, R2.reuse ;  /* 0x00000018ff007819 */ /* 0x100fe40000011602 */
[----:B------:R-:W-:Y:S01]  /*19a60*/  LOP3.LUT R17, R2, 0xffff, RZ, 0xc0, !PT ;  /* 0x0000ffff02117812 */ /* 0x000fe200078ec0ff */
[----:B------:R-:W-:Y:S01]  /*19a70*/  FMUL.FTZ R3, R70, UR44 ;  /* 0x0000002c46037c20 */ /* 0x000fe20008410000 */
[----:B------:R-:W-:Y:S02]  /*19a80*/  SHF.R.U32.HI R2, RZ, 0x10, R2 ;  /* 0x00000010ff027819 */ /* 0x000fe40000011602 */
[----:B------:R-:W-:-:S02]  /*19a90*/  ISETP.LE.U32.AND P5, PT, R0, UR13, PT ;  /* 0x0000000d00007c0c */ /* 0x000fc4000bfa3070 */
[----:B------:R-:W-:Y:S02]  /*19aa0*/  LOP3.LUT R0, R2, 0xff, RZ, 0xc0, !PT ;  /* 0x000000ff02007812 */ /* 0x000fe400078ec0ff */
[----:B------:R-:W-:Y:S02]  /*19ab0*/  FSEL R2, R3, RZ, P1 ;  /* 0x000000ff03027208 */ /* 0x000fe40000800000 */
[----:B------:R-:W-:Y:S02]  /*19ac0*/  ISETP.LE.U32.AND P6, PT, R0, UR13, PT ;  /* 0x0000000d00007c0c */ /* 0x000fe4000bfc3070 */
[----:B-1----:R-:W-:Y:S01]  /*19ad0*/  FMNMX.FTZ R68, R68, R11, !PT ;  /* 0x0000000b44447209 */ /* 0x002fe20007810000 */
[----:B------:R-:W-:Y:S01]  /*19ae0*/  FFMA.FTZ R0, R25, UR44, -R2 ;  /* 0x0000002c19007c23 */ /* 0x000fe20008010802 */
[----:B------:R-:W-:Y:S01]  /*19af0*/  LOP3.LUT R5, R9, UR37, R10, 0x96, !PT ;  /* 0x0000002509057c12 */ /* 0x000fe2000f8e960a */
[----:B------:R-:W-:Y:S02]  /*19b00*/  FFMA.FTZ R9, R31, UR44, -R2 ;  /* 0x0000002c1f097c23 */ /* 0x000fe40008010802 */
[----:B------:R1:W-:Y:S01]  /*19b10*/  MUFU.EX2 R159, R0 ;  /* 0x00000000009f7308 */ /* 0x0003e20000000800 */
[----:B------:R-:W-:Y:S01]  /*19b20*/  ISETP.LE.U32.AND P4, PT, R4, UR13, PT ;  /* 0x0000000d04007c0c */ /* 0x000fe2000bf83070 */
[C---:B------:R-:W-:Y:S01]  /*19b30*/  FMUL.FTZ R10, R68.reuse, UR44 ;  /* 0x0000002c440a7c20 */ /* 0x040fe20008410000 */
[----:B------:R-:W-:Y:S01]  /*19b40*/  IMAD.WIDE.U32 R4, R5, -0x2daee0ad, RZ ;  /* 0xd2511f5305047825 */ /* 0x000fe200078e00ff */
[----:B------:R-:W-:-:S04]  /*19b50*/  FSETP.NEU.FTZ.AND P0, PT, R68, -INF , PT ;  /* 0xff8000004400780b */ /* 0x000fc80003f1d000 */
[----:B------:R2:W3:Y:S01]  /*19b60*/  MUFU.EX2 R158, R9 ;  /* 0x00000009009e7308 */ /* 0x0004e20000000800 */
[----:B------:R-:W-:Y:S02]  /*19b70*/  LOP3.LUT R61, R4, 0xff, RZ, 0xc0, !PT ;  /* 0x000000ff043d7812 */ /* 0x000fe400078ec0ff */
[----:B-1----:R-:W-:Y:S02]  /*19b80*/  LOP3.LUT R0, R8, 0xffff, RZ, 0xc0, !PT ;  /* 0x0000ffff08007812 */ /* 0x002fe400078ec0ff */
[----:B------:R-:W-:Y:S02]  /*19b90*/  LOP3.LUT R11, R4, 0xffff, RZ, 0xc0, !PT ;  /* 0x0000ffff040b7812 */ /* 0x000fe400078ec0ff */
[----:B------:R-:W-:Y:S02]  /*19ba0*/  SHF.R.U32.HI R62, RZ, 0x18, R4 ;  /* 0x00000018ff3e7819 */ /* 0x000fe40000011604 */
[----:B--2---:R-:W-:Y:S02]  /*19bb0*/  SHF.R.U32.HI R9, RZ, 0x8, R0 ;  /* 0x00000008ff097819 */ /* 0x004fe40000011600 */
[----:B------:R-:W-:-:S02]  /*19bc0*/  FSEL R0, R10, RZ, P0 ;  /* 0x000000ff0a007208 */ /* 0x000fc40000000000 */
[----:B------:R-:W-:Y:S02]  /*19bd0*/  SHF.R.U32.HI R10, RZ, 0x10, R4 ;  /* 0x00000010ff0a7819 */ /* 0x000fe40000011604 */
[----:B------:R-:W-:-:S04]  /*19be0*/  LOP3.LUT R4, R9, 0xffff, RZ, 0xc0, !PT ;  /* 0x0000ffff09047812 */ /* 0x000fc800078ec0ff */
[----:B------:R-:W-:Y:S01]  /*19bf0*/  ISETP.LE.U32.AND P3, PT, R4, UR13, PT ;  /* 0x0000000d04007c0c */ /* 0x000fe2000bf63070 */
[----:B------:R-:W-:-:S04]  /*19c00*/  FFMA.FTZ R4, R33, UR44, -R0 ;  /* 0x0000002c21047c23 */ /* 0x000fc80008010800 */
[----:B------:R1:W-:Y:S01]  /*19c10*/  MUFU.EX2 R156, R4 ;  /* 0x00000004009c7308 */ /* 0x0003e20000000800 */
[----:B------:R-:W-:Y:S02]  /*19c20*/  LOP3.LUT R3, R5, UR20, R16, 0x96, !PT ;  /* 0x0000001405037c12 */ /* 0x000fe4000f8e9610 */
[----:B------:R-:W-:-:S04]  /*19c30*/  LOP3.LUT R5, R8, 0xff, RZ, 0xc0, !PT ;  /* 0x000000ff08057812 */ /* 0x000fc800078ec0ff */
[----:B------:R-:W-:Y:S02]  /*19c40*/  ISETP.LE.U32.AND P0, PT, R5, UR13, PT ;  /* 0x0000000d05007c0c */ /* 0x000fe4000bf03070 */
[----:B-1----:R-:W-:-:S04]  /*19c50*/  SHF.R.U32.HI R4, RZ, 0x18, R8 ;  /* 0x00000018ff047819 */ /* 0x002fc80000011608 */
[----:B------:R-:W-:Y:S02]  /*19c60*/  ISETP.LE.U32.AND P2, PT, R4, UR13, PT ;  /* 0x0000000d04007c0c */ /* 0x000fe4000bf43070 */
[----:B------:R-:W-:Y:S02]  /*19c70*/  SHF.R.U32.HI R4, RZ, 0x10, R8 ;  /* 0x00000010ff047819 */ /* 0x000fe40000011608 */
[----:B---3--:R-:W-:Y:S02]  /*19c80*/  F2FP.BF16.F32.PACK_AB R5, R158, R159 ;  /* 0x0000009f9e05723e */ /* 0x008fe400000010ff */
[----:B------:R-:W-:Y:S02]  /*19c90*/  LOP3.LUT R4, R4, 0xff, RZ, 0xc0, !PT ;  /* 0x000000ff04047812 */ /* 0x000fe400078ec0ff */
[----:B------:R-:W-:Y:S02]  /*19ca0*/  FSEL R38, R70, RZ, P1 ;  /* 0x000000ff46267208 */ /* 0x000fe40000800000 */
[----:B------:R-:W-:-:S02]  /*19cb0*/  PRMT R34, R5, 0x7610, R34 ;  /* 0x0000761005227816 */ /* 0x000fc40000000022 */
[----:B------:R-:W-:Y:S01]  /*19cc0*/  PRMT R33, R5, 0x7632, R33 ;  /* 0x0000763205217816 */ /* 0x000fe20000000021 */
[--C-:B------:R-:W-:Y:S01]  /*19cd0*/  FFMA.FTZ R5, R24, UR44, -R2.reuse ;  /* 0x0000002c18057c23 */ /* 0x100fe20008010802 */
[----:B------:R-:W-:Y:S01]  /*19ce0*/  ISETP.LE.U32.AND P1, PT, R4, UR13, PT ;  /* 0x0000000d04007c0c */ /* 0x000fe2000bf23070 */
[----:B------:R-:W-:Y:S02]  /*19cf0*/  FFMA.FTZ R4, R23, UR44, -R2 ;  /* 0x0000002c17047c23 */ /* 0x000fe40008010802 */
[----:B------:R-:W-:Y:S08]  /*19d00*/  MUFU.EX2 R160, R5 ;  /* 0x0000000500a07308 */ /* 0x000ff00000000800 */
[----:B------:R1:W2:Y:S01]  /*19d10*/  MUFU.EX2 R163, R4 ;  /* 0x0000000400a37308 */ /* 0x0002a20000000800 */
[----:B------:R-:W-:Y:S01]  /*19d20*/  FFMA.FTZ R9, R32, UR44, -R0 ;  /* 0x0000002c20097c23 */ /* 0x000fe20008010800 */
[----:B------:R-:W-:Y:S01]  /*19d30*/  @!P0 HFMA2.BF16_V2 R18, -RZ.H0_H0, RZ.H0_H0, -R34.H0_H0 ;  /* 0x200000ffff128231 */ /* 0x000fe20000340922 */
[----:B------:R-:W-:-:S05]  /*19d40*/  PRMT R169, R34, 0x5410, R33 ;  /* 0x0000541022a97816 */ /* 0x000fca0000000021 */
[----:B------:R-:W3:Y:S01]  /*19d50*/  MUFU.EX2 R157, R9 ;  /* 0x00000009009d7308 */ /* 0x000ee20000000800 */
[----:B------:R-:W-:Y:S02]  /*19d60*/  @!P0 PRMT R34, R18, 0x5410, RZ ;  /* 0x0000541012228816 */ /* 0x000fe400000000ff */
[----:B-1----:R-:W-:-:S04]  /*19d70*/  SHF.R.U32.HI R4, RZ, 0x8, R17 ;  /* 0x00000008ff047819 */ /* 0x002fc80000011611 */
[----:B------:R-:W-:-:S04]  /*19d80*/  LOP3.LUT R4, R4, 0xffff, RZ, 0xc0, !PT ;  /* 0x0000ffff04047812 */ /* 0x000fc800078ec0ff */
[----:B------:R-:W-:Y:S02]  /*19d90*/  ISETP.LE.U32.AND P0, PT, R4, UR13, PT ;  /* 0x0000000d04007c0c */ /* 0x000fe4000bf03070 */
[----:B--2---:R-:W-:-:S04]  /*19da0*/  F2FP.BF16.F32.PACK_AB R4, R163, R160 ;  /* 0x000000a0a304723e */ /* 0x004fc800000010ff */
[C---:B------:R-:W-:Y:S02]  /*19db0*/  PRMT R35, R4.reuse, 0x7610, R35 ;  /* 0x0000761004237816 */ /* 0x040fe40000000023 */
[----:B------:R-:W-:Y:S01]  /*19dc0*/  PRMT R40, R4, 0x7632, R40 ;  /* 0x0000763204287816 */ /* 0x000fe20000000028 */
[----:B------:R-:W-:Y:S01]  /*19dd0*/  FFMA.FTZ R4, R69, UR44, -R0 ;  /* 0x0000002c45047c23 */ /* 0x000fe20008010800 */
[----:B---3--:R-:W-:-:S03]  /*19de0*/  F2FP.BF16.F32.PACK_AB R5, R156, R157 ;  /* 0x0000009d9c05723e */ /* 0x008fc600000010ff */
[----:B------:R1:W-:Y:S01]  /*19df0*/  MUFU.EX2 R161, R4 ;  /* 0x0000000400a17308 */ /* 0x0003e20000000800 */
[C---:B------:R-:W-:Y:S02]  /*19e00*/  PRMT R32, R5.reuse, 0x7632, R32 ;  /* 0x0000763205207816 */ /* 0x040fe40000000020 */
[----:B------:R-:W-:Y:S01]  /*19e10*/  PRMT R31, R5, 0x7610, R31 ;  /* 0x00007610051f7816 */ /* 0x000fe2000000001f */
[----:B------:R-:W-:Y:S01]  /*19e20*/  FFMA.FTZ R5, R41, UR44, -R0 ;  /* 0x0000002c29057c23 */ /* 0x000fe20008010800 */
[----:B-1----:R-:W-:-:S04]  /*19e30*/  FMNMX.FTZ R4, R240, R154, !PT ;  /* 0x0000009af0047209 */ /* 0x002fc80007810000 */
[----:B------:R-:W-:Y:S01]  /*19e40*/  FMNMX.FTZ R4, R153, R4, !PT ;  /* 0x0000000499047209 */ /* 0x000fe20007810000 */
[----:B------:R1:W2:Y:S03]  /*19e50*/  MUFU.EX2 R162, R5 ;  /* 0x0000000500a27308 */ /* 0x0002a60000000800 */
[----:B------:R-:W-:Y:S01]  /*19e60*/  FMNMX.FTZ R4, R151, R4, !PT ;  /* 0x0000000497047209 */ /* 0x000fe20007810000 */
[----:B------:R-:W-:-:S05]  /*19e70*/  @!P3 HFMA2.BF16_V2 R23, -RZ.H0_H0, RZ.H0_H0, -R33.H0_H0 ;  /* 0x200000ffff17b231 */ /* 0x000fca0000340921 */
[----:B------:R-:W-:Y:S02]  /*19e80*/  @!P3 PRMT R33, R23, 0x5410, RZ ;  /* 0x000054101721b816 */ /* 0x000fe400000000ff */
[----:B-1----:R-:W-:Y:S02]  /*19e90*/  FMNMX.FTZ R5, R150, R4, !PT ;  /* 0x0000000496057209 */ /* 0x002fe40007810000 */
[----:B------:R-:W-:Y:S02]  /*19ea0*/  SHF.R.U32.HI R4, RZ, 0x10, R3 ;  /* 0x00000010ff047819 */ /* 0x000fe40000011603 */
[----:B------:R-:W-:Y:S02]  /*19eb0*/  FMNMX.FTZ R5, R146, R5, !PT ;  /* 0x0000000592057209 */ /* 0x000fe40007810000 */
[----:B------:R-:W-:-:S04]  /*19ec0*/  LOP3.LUT R4, R4, 0xff, RZ, 0xc0, !PT ;  /* 0x000000ff04047812 */ /* 0x000fc800078ec0ff */
[----:B------:R-:W-:Y:S02]  /*19ed0*/  ISETP.LE.U32.AND P3, PT, R4, UR13, PT ;  /* 0x0000000d04007c0c */ /* 0x000fe4000bf63070 */
        /* <DEDUP_REMOVED lines=11> */
[----:B------:R-:W-:Y:S01]  /*19f90*/  SHF.R.U32.HI R4, RZ, 0x8, R11 ;  /* 0x00000008ff047819 */ /* 0x000fe2000001160b */
[----:B------:R-:W-:Y:S02]  /*19fa0*/  @!P1 HFMA2.BF16_V2 R21, -RZ.H0_H0, RZ.H0_H0, -R31.H0_H0 ;  /* 0x200000ffff159231 */ /* 0x000fe4000034091f */
[----:B------:R-:W1:Y:S01]  /*19fb0*/  SHFL.BFLY PT, R5, R69, 0x2, 0x1f ;  /* 0x0c401f0045057f89 */ /* 0x000e6200000e0000 */
[----:B------:R-:W-:Y:S02]  /*19fc0*/  LOP3.LUT R4, R4, 0xffff, RZ, 0xc0, !PT ;  /* 0x0000ffff04047812 */ /* 0x000fe400078ec0ff */
[----:B------:R-:W-:Y:S02]  /*19fd0*/  PRMT R186, R31, 0x5410, R32 ;  /* 0x000054101fba7816 */ /* 0x000fe40000000020 */
[----:B------:R-:W-:-:S02]  /*19fe0*/  @!P1 PRMT R31, R21, 0x5410, RZ ;  /* 0x00005410151f9816 */ /* 0x000fc400000000ff */
[----:B------:R-:W-:Y:S01]  /*19ff0*/  ISETP.LE.U32.AND P1, PT, R4, UR13, PT ;  /* 0x0000000d04007c0c */ /* 0x000fe2000bf23070 */
[----:B------:R-:W-:Y:S01]  /*1a000*/  FFMA.FTZ R4, R46, UR44, -R2 ;  /* 0x0000002c2e047c23 */ /* 0x000fe20008010802 */
[----:B--2---:R-:W-:-:S03]  /*1a010*/  F2FP.BF16.F32.PACK_AB R8, R162, R161 ;  /* 0x000000a1a208723e */ /* 0x004fc600000010ff */
[----:B------:R2:W-:Y:S01]  /*1a020*/  MUFU.EX2 R236, R4 ;  /* 0x0000000400ec7308 */ /* 0x0005e20000000800 */
[C---:B------:R-:W-:Y:S02]  /*1a030*/  PRMT R228, R8.reuse, 0x7632, R228 ;  /* 0x0000763208e47816 */ /* 0x040fe400000000e4 */
[----:B------:R-:W-:Y:S01]  /*1a040*/  PRMT R226, R8, 0x7610, R226 ;  /* 0x0000761008e27816 */ /* 0x000fe200000000e2 */
[----:B------:R-:W-:Y:S02]  /*1a050*/  @!P0 HFMA2.BF16_V2 R25, -RZ.H0_H0, RZ.H0_H0, -R40.H0_H0 ;  /* 0x200000ffff198231 */ /* 0x000fe40000340928 */
[----:B------:R-:W-:Y:S02]  /*1a060*/  @!P2 HFMA2.BF16_V2 R19, -RZ.H0_H0, RZ.H0_H0, -R32.H0_H0 ;  /* 0x200000ffff13a231 */ /* 0x000fe40000340920 */
[----:B------:R-:W-:Y:S02]  /*1a070*/  @!P4 HFMA2.BF16_V2 R24, -RZ.H0_H0, RZ.H0_H0, -R35.H0_H0 ;  /* 0x200000ffff18c231 */ /* 0x000fe40000340923 */
[----:B--2---:R-:W-:-:S04]  /*1a080*/  FFMA.FTZ R4, R42, UR44, -R2 ;  /* 0x0000002c2a047c23 */ /* 0x004fc80008010802 */
[----:B------:R2:W3:Y:S01]  /*1a090*/  MUFU.EX2 R211, R4 ;  /* 0x0000000400d37308 */ /* 0x0004e20000000800 */
[----:B------:R-:W-:Y:S02]  /*1a0a0*/  @!P5 HFMA2.BF16_V2 R41, -RZ.H0_H0, RZ.H0_H0, -R228.H0_H0 ;  /* 0x200000ffff29d231 */ /* 0x000fe400003409e4 */
[----:B------:R-:W-:Y:S01]  /*1a0b0*/  @!P6 HFMA2.BF16_V2 R42, -RZ.H0_H0, RZ.H0_H0, -R226.H0_H0 ;  /* 0x200000ffff2ae231 */ /* 0x000fe200003409e2 */
[----:B-1----:R-:W-:Y:S02]  /*1a0c0*/  FMNMX.FTZ R69, R69, R5, !PT ;  /* 0x0000000545457209 */ /* 0x002fe40007810000 */
[----:B------:R-:W-:Y:S02]  /*1a0d0*/  PRMT R179, R35, 0x5410, R40 ;  /* 0x0000541023b37816 */ /* 0x000fe40000000028 */
[----:B------:R-:W-:Y:S01]  /*1a0e0*/  @!P0 PRMT R40, R25, 0x5410, RZ ;  /* 0x0000541019288816 */ /* 0x000fe200000000ff */
[----:B------:R-:W-:Y:S01]  /*1a0f0*/  FFMA.FTZ R25, R43, UR44, -R2 ;  /* 0x0000002c2b197c23 */ /* 0x000fe20008010802 */
[----:B------:R-:W-:Y:S01]  /*1a100*/  PRMT R174, R226, 0x5410, R228 ;  /* 0x00005410e2ae7816 */ /* 0x000fe200000000e4 */
[--C-:B------:R-:W-:Y:S01]  /*1a110*/  FFMA.FTZ R16, R73, UR44, -R2.reuse ;  /* 0x0000002c49107c23 */ /* 0x100fe20008010802 */
[----:B------:R-:W-:Y:S01]  /*1a120*/  @!P2 PRMT R32, R19, 0x5410, RZ ;  /* 0x000054101320a816 */ /* 0x000fe200000000ff */
[----:B------:R-:W-:Y:S01]  /*1a130*/  FFMA.FTZ R18, R64, UR44, -R2 ;  /* 0x0000002c40127c23 */ /* 0x000fe20008010802 */
[----:B------:R-:W-:-:S02]  /*1a140*/  @!P4 PRMT R35, R24, 0x5410, RZ ;  /* 0x000054101823c816 */ /* 0x000fc400000000ff */
[----:B--2---:R-:W-:Y:S01]  /*1a150*/  LOP3.LUT R4, R3, 0xff, RZ, 0xc0, !PT ;  /* 0x000000ff03047812 */ /* 0x004fe200078ec0ff */
[--C-:B------:R-:W-:Y:S01]  /*1a160*/  FFMA.FTZ R21, R56, UR44, -R2.reuse ;  /* 0x0000002c38157c23 */ /* 0x100fe20008010802 */
[----:B------:R-:W-:Y:S01]  /*1a170*/  @!P5 PRMT R228, R41, 0x5410, RZ ;  /* 0x0000541029e4d816 */ /* 0x000fe200000000ff */
[--C-:B------:R-:W-:Y:S01]  /*1a180*/  FFMA.FTZ R23, R51, UR44, -R2.reuse ;  /* 0x0000002c33177c23 */ /* 0x100fe20008010802 */
[----:B------:R-:W-:Y:S01]  /*1a190*/  @!P6 PRMT R226, R42, 0x5410, RZ ;  /* 0x000054102ae2e816 */ /* 0x000fe200000000ff */
[--C-:B------:R-:W-:Y:S01]  /*1a1a0*/  FFMA.FTZ R24, R49, UR44, -R2.reuse ;  /* 0x0000002c31187c23 */ /* 0x100fe20008010802 */
[----:B------:R-:W-:Y:S01]  /*1a1b0*/  FSETP.NEU.FTZ.AND P2, PT, R68, -INF , PT ;  /* 0xff8000004400780b */ /* 0x000fe20003f5d000 */
[--C-:B------:R-:W-:Y:S01]  /*1a1c0*/  FFMA.FTZ R29, R29, UR44, -R2.reuse ;  /* 0x0000002c1d1d7c23 */ /* 0x100fe20008010802 */
[----:B------:R-:W-:Y:S01]  /*1a1d0*/  ISETP.LE.U32.AND P0, PT, R4, UR13, PT ;  /* 0x0000000d04007c0c */ /* 0x000fe2000bf03070 */
[--C-:B------:R-:W-:Y:S01]  /*1a1e0*/  FFMA.FTZ R41, R39, UR44, -R2.reuse ;  /* 0x0000002c27297c23 */ /* 0x100fe20008010802 */
[--C-:B------:R-:W-:Y:S01]  /*1a1f0*/  FFMA.FTZ R43, R28, UR44, -R2.reuse ;  /* 0x0000002c1c2b7c23 */ /* 0x100fe20008010802 */
[----:B------:R-:W-:Y:S01]  /*1a200*/  FFMA.FTZ R42, R20, UR44, -R2 ;  /* 0x0000002c142a7c23 */ /* 0x000fe20008010802 */
[----:B------:R-:W-:Y:S01]  /*1a210*/  SHF.R.U32.HI R4, RZ, 0x18, R3 ;  /* 0x00000018ff047819 */ /* 0x000fe20000011603 */
[----:B------:R-:W1:Y:S01]  /*1a220*/  SHFL.BFLY PT, R2, R69, 0x1, 0x1f ;  /* 0x0c201f0045027f89 */ /* 0x000e6200000e0000 */
[----:B------:R-:W-:-:S02]  /*1a230*/  FSEL R17, R68, RZ, P2 ;  /* 0x000000ff44117208 */ /* 0x000fc40001000000 */
[----:B------:R-:W-:Y:S02]  /*1a240*/  ISETP.LE.U32.AND P2, PT, R4, UR13, PT ;  /* 0x0000000d04007c0c */ /* 0x000fe4000bf43070 */
[----:B---3--:R-:W-:Y:S02]  /*1a250*/  F2FP.BF16.F32.PACK_AB R4, R211, R236 ;  /* 0x000000ecd304723e */ /* 0x008fe400000010ff */
[----:B------:R-:W-:Y:S02]  /*1a260*/  LOP3.LUT R3, R3, 0xffff, RZ, 0xc0, !PT ;  /* 0x0000ffff03037812 */ /* 0x000fe400078ec0ff */
[C---:B------:R-:W-:Y:S02]  /*1a270*/  PRMT R225, R4.reuse, 0x7610, R225 ;  /* 0x0000761004e17816 */ /* 0x040fe400000000e1 */
[----:B------:R-:W-:Y:S02]  /*1a280*/  SHF.R.U32.HI R3, RZ, 0x8, R3 ;  /* 0x00000008ff037819 */ /* 0x000fe40000011603 */
[----:B------:R-:W-:Y:S01]  /*1a290*/  PRMT R224, R4, 0x7632, R224 ;  /* 0x0000763204e07816 */ /* 0x000fe200000000e0 */
[----:B------:R-:W-:Y:S01]  /*1a2a0*/  @!P0 HFMA2.BF16_V2 R46, -RZ.H0_H0, RZ.H0_H0, -R225.H0_H0 ;  /* 0x200000ffff2e8231 */ /* 0x000fe200003409e1 */
[----:B------:R-:W-:Y:S01]  /*1a2b0*/  LOP3.LUT R3, R3, 0xffff, RZ, 0xc0, !PT ;  /* 0x0000ffff03037812 */ /* 0x000fe200078ec0ff */
[----:B------:R-:W-:Y:S01]  /*1a2c0*/  ULOP3.LUT UR6, UR6, UR35, URZ, 0x3c, !UPT ;  /* 0x0000002306067292 */ /* 0x000fe2000f8e3c3f */
[----:B------:R-:W-:-:S02]  /*1a2d0*/  PRMT R185, R225, 0x5410, R224 ;  /* 0x00005410e1b97816 */ /* 0x000fc400000000e0 */
[----:B------:R-:W-:Y:S01]  /*1a2e0*/  @!P0 PRMT R225, R46, 0x5410, RZ ;  /* 0x000054102ee18816 */ /* 0x000fe200000000ff */
[--C-:B------:R-:W-:Y:S01]  /*1a2f0*/  FFMA.FTZ R46, R50, UR44, -R0.reuse ;  /* 0x0000002c322e7c23 */ /* 0x100fe20008010800 */
[----:B------:R-:W-:Y:S01]  /*1a300*/  ISETP.LE.U32.AND P0, PT, R3, UR13, PT ;  /* 0x0000000d03007c0c */ /* 0x000fe2000bf03070 */
[--C-:B------:R-:W-:Y:S01]  /*1a310*/  FFMA.FTZ R49, R48, UR44, -R0.reuse ;  /* 0x0000002c30317c23 */ /* 0x100fe20008010800 */
[----:B------:R-:W-:Y:S01]  /*1a320*/  LOP3.LUT R53, R10, 0xff, RZ, 0xc0, !PT ;  /* 0x000000ff0a357812 */ /* 0x000fe200078ec0ff */
        /* <DEDUP_REMOVED lines=10> */
[----:B------:R-:W-:-:S02]  /*1a3d0*/  LOP3.LUT R0, R209, UR6, RZ, 0x3c, !PT ;  /* 0x00000006d1007c12 */ /* 0x000fc4000f8e3cff */
[----:B-1----:R-:W-:-:S03]  /*1a3e0*/  FMNMX.FTZ R69, R69, R2, !PT ;  /* 0x0000000245457209 */ /* 0x002fc60007810000 */
[----:B------:R-:W-:Y:S01]  /*1a3f0*/  IMAD.WIDE.U32 R196, R0, -0x326172a9, RZ ;  /* 0xcd9e8d5700c47825 */ /* 0x000fe200078e00ff */
[----:B------:R-:W-:-:S03]  /*1a400*/  FSETP.NEU.FTZ.AND P5, PT, R69, -INF , PT ;  /* 0xff8000004500780b */ /* 0x000fc60003fbd000 */
[----:B------:R-:W-:Y:S01]  /*1a410*/  FMUL.FTZ R0, R69, UR44 ;  /* 0x0000002c45007c20 */ /* 0x000fe20008410000 */
[----:B------:R-:W-:-:S04]  /*1a420*/  @!P0 HFMA2.BF16_V2 R51, -RZ.H0_H0, RZ.H0_H0, -R224.H0_H0 ;  /* 0x200000ffff338231 */ /* 0x000fc800003409e0 */
[----:B------:R-:W-:Y:S02]  /*1a430*/  FSEL R0, R0, RZ, P5 ;  /* 0x000000ff00007208 */ /* 0x000fe40002800000 */
[----:B------:R-:W-:-:S03]  /*1a440*/  @!P0 PRMT R224, R51, 0x5410, RZ ;  /* 0x0000541033e08816 */ /* 0x000fc600000000ff */
        /* <DEDUP_REMOVED lines=17> */
[----:B------:R-:W-:Y:S02]  /*1a560*/  LOP3.LUT R2, R197, UR29, R237, 0x96, !PT ;  /* 0x0000001dc5027c12 */ /* 0x000fe4000f8e96ed */
[----:B------:R-:W-:Y:S02]  /*1a570*/  LOP3.LUT R8, R7, UR43, R196, 0x96, !PT ;  /* 0x0000002b07087c12 */ /* 0x000fe4000f8e96c4 */
[----:B------:R-:W-:Y:S01]  /*1a580*/  FMNMX.FTZ R0, R204, R0, !PT ;  /* 0x00000000cc007209 */ /* 0x000fe20007810000 */
[----:B------:R-:W-:-:S03]  /*1a590*/  IMAD.WIDE.U32 R2, R2, -0x2daee0ad, RZ ;  /* 0xd2511f5302027825 */ /* 0x000fc600078e00ff */
[----:B------:R-:W-:Y:S01]  /*1a5a0*/  FMNMX.FTZ R0, R193, R0, !PT ;  /* 0x00000000c1007209 */ /* 0x000fe20007810000 */
[----:B------:R-:W-:Y:S01]  /*1a5b0*/  IMAD.WIDE.U32 R8, R8, -0x2daee0ad, RZ ;  /* 0xd2511f5308087825 */ /* 0x000fe200078e00ff */
[----:B------:R-:W-:Y:S02]  /*1a5c0*/  LOP3.LUT R3, R3, UR42, R166, 0x96, !PT ;  /* 0x0000002a03037c12 */ /* 0x000fe4000f8e96a6 */
[----:B------:R-:W-:Y:S02]  /*1a5d0*/  FMNMX.FTZ R0, R191, R0, !PT ;  /* 0x00000000bf007209 */ /* 0x000fe40007810000 */
[----:B------:R-:W-:Y:S02]  /*1a5e0*/  LOP3.LUT R4, R9, UR40, R2, 0x96, !PT ;  /* 0x0000002809047c12 */ /* 0x000fe4000f8e9602 */
[----:B------:R-:W-:Y:S01]  /*1a5f0*/  FMNMX.FTZ R0, R155, R0, !PT ;  /* 0x000000009b007209 */ /* 0x000fe20007810000 */
[----:B------:R-:W-:-:S04]  /*1a600*/  IMAD.WIDE.U32 R2, R3, -0x326172a9, RZ ;  /* 0xcd9e8d5703027825 */ /* 0x000fc800078e00ff */
[----:B------:R-:W-:Y:S01]  /*1a610*/  IMAD.WIDE.U32 R4, R4, -0x326172a9, RZ ;  /* 0xcd9e8d5704047825 */ /* 0x000fe200078e00ff */
[----:B------:R-:W-:-:S04]  /*1a620*/  FMNMX.FTZ R0, R152, R0, !PT ;  /* 0x0000000098007209 */ /* 0x000fc80007810000 */
[----:B------:R-:W-:Y:S02]  /*1a630*/  LOP3.LUT R9, R5, UR39, R2, 0x96, !PT ;  /* 0x0000002705097c12 */ /* 0x000fe4000f8e9602 */
[----:B------:R-:W-:Y:S01]  /*1a640*/  FMNMX.FTZ R5, R149, R0, !PT ;  /* 0x0000000095057209 */ /* 0x000fe20007810000 */
[----:B------:R-:W-:Y:S02]  /*1a650*/  FADD.FTZ R0, R230, -R38 ;  /* 0x80000026e6007221 */ /* 0x000fe40000010000 */
[----:B------:R-:W2:Y:S04]  /*1a660*/  LDL.LU R230, [R1+0xec] ;  /* 0x0000ec0001e67983 */ /* 0x000ea80000300800 */
[----:B------:R-:W3:Y:S01]  /*1a670*/  LDL.LU R239, [R1+0xf4] ;  /* 0x0000f40001ef7983 */ /* 0x000ee20000300800 */
[----:B------:R-:W-:-:S05]  /*1a680*/  LOP3.LUT R3, R3, UR41, R6, 0x96, !PT ;  /* 0x0000002903037c12 */ /* 0x000fca000f8e9606 */
[----:B------:R-:W-:-:S05]  /*1a690*/  IMAD.WIDE.U32 R2, R3, -0x2daee0ad, RZ ;  /* 0xd2511f5303027825 */ /* 0x000fca00078e00ff */
[----:B------:R-:W-:Y:S01]  /*1a6a0*/  LOP3.LUT R3, R3, UR38, R8, 0x96, !PT ;  /* 0x0000002603037c12 */ /* 0x000fe2000f8e9608 */
[----:B------:R-:W-:-:S05]  /*1a6b0*/  IMAD.WIDE.U32 R8, R9, -0x2daee0ad, RZ ;  /* 0xd2511f5309087825 */ /* 0x000fca00078e00ff */
[----:B------:R-:W-:Y:S01]  /*1a6c0*/  LOP3.LUT R6, R9, UR32, R2, 0x96, !PT ;  /* 0x0000002009067c12 */ /* 0x000fe2000f8e9602 */
[----:B------:R-:W-:Y:S01]  /*1a6d0*/  IMAD.WIDE.U32 R2, R3, -0x326172a9, RZ ;  /* 0xcd9e8d5703027825 */ /* 0x000fe200078e00ff */
[----:B------:R1:W-:Y:S03]  /*1a6e0*/  MUFU.EX2 R232, R11 ;  /* 0x0000000b00e87308 */ /* 0x0003e60000000800 */
[----:B------:R-:W-:Y:S01]  /*1a6f0*/  FMUL.FTZ R9, R0, UR44 ;  /* 0x0000002c00097c20 */ /* 0x000fe20008410000 */
[----:B------:R-:W-:Y:S01]  /*1a700*/  FADD.FTZ R7, R198, -R17 ;  /* 0x80000011c6077221 */ /* 0x000fe20000010000 */
[----:B-1----:R-:W-:Y:S02]  /*1a710*/  LOP3.LUT R11, R3, UR37, R4, 0x96, !PT ;  /* 0x00000025030b7c12 */ /* 0x002fe4000f8e9604 */
[----:B------:R-:W-:-:S04]  /*1a720*/  FMNMX.FTZ R3, R148, R5, !PT ;  /* 0x0000000594037209 */ /* 0x000fc80007810000 */
[----:B------:R-:W-:-:S04]  /*1a730*/  FMNMX.FTZ R3, R145, R3, !PT ;  /* 0x0000000391037209 */ /* 0x000fc80007810000 */
[----:B------:R-:W-:Y:S01]  /*1a740*/  FMNMX.FTZ R0, R142, R3, !PT ;  /* 0x000000038e007209 */ /* 0x000fe20007810000 */
[----:B------:R-:W1:Y:S03]  /*1a750*/  MUFU.EX2 R141, R10 ;  /* 0x0000000a008d7308 */ /* 0x000e660000000800 */
[----:B------:R-:W-:Y:S01]  /*1a760*/  FMNMX.FTZ R0, R140, R0, !PT ;  /* 0x000000008c007209 */ /* 0x000fe20007810000 */
[----:B------:R-:W-:-:S03]  /*1a770*/  FMUL.FTZ R3, R7, UR44 ;  /* 0x0000002c07037c20 */ /* 0x000fc60008410000 */
[----:B------:R-:W-:-:S04]  /*1a780*/  FMNMX.FTZ R7, R67, R0, !PT ;  /* 0x0000000043077209 */ /* 0x000fc80007810000 */
[----:B------:R-:W-:-:S04]  /*1a790*/  FMNMX.FTZ R7, R66, R7, !PT ;  /* 0x0000000742077209 */ /* 0x000fc80007810000 */
[----:B------:R-:W-:Y:S01]  /*1a7a0*/  FMNMX.FTZ R71, R60, R7, !PT ;  /* 0x000000073c477209 */ /* 0x000fe20007810000 */
[----:B------:R-:W-:-:S03]  /*1a7b0*/  IMAD.WIDE.U32 R4, R6, -0x326172a9, RZ ;  /* 0xcd9e8d5706047825 */ /* 0x000fc600078e00ff */
[----:B------:R-:W-:Y:S01]  /*1a7c0*/  FMNMX.FTZ R71, R58, R71, !PT ;  /* 0x000000473a477209 */ /* 0x000fe20007810000 */
[----:B------:R1:W4:Y:S03]  /*1a7d0*/  MUFU.EX2 R6, R9 ;  /* 0x0000000900067308 */ /* 0x0003260000000800 */
[----:B------:R-:W-:Y:S02]  /*1a7e0*/  FMNMX.FTZ R71, R57, R71, !PT ;  /* 0x0000004739477209 */ /* 0x000fe40007810000 */
[----:B------:R-:W-:-:S03]  /*1a7f0*/  LOP3.LUT R2, R5, UR26, R2, 0x96, !PT ;  /* 0x0000001a05027c12 */ /* 0x000fc6000f8e9602 */
[----:B------:R4:W2:Y:S01]  /*1a800*/  MUFU.EX2 R0, R3 ;  /* 0x0000000300007308 */ /* 0x0008a20000000800 */
[----:B-1----:R-:W-:-:S04]  /*1a810*/  F2FP.BF16.F32.PACK_AB R9, R232, R141 ;  /* 0x0000008de809723e */ /* 0x002fc800000010ff */
[C---:B------:R-:W-:Y:S02]  /*1a820*/  PRMT R223, R9.reuse, 0x7632, R223 ;  /* 0x0000763209df7816 */ /* 0x040fe400000000df */
[----:B------:R-:W-:Y:S02]  /*1a830*/  PRMT R222, R9, 0x7610, R222 ;  /* 0x0000761009de7816 */ /* 0x000fe400000000de */
[----:B------:R-:W1:Y:S01]  /*1a840*/  SHFL.BFLY PT, R9, R71, 0x2, 0x1f ;  /* 0x0c401f0047097f89 */ /* 0x000e6200000e0000 */
[----:B----4-:R-:W-:Y:S01]  /*1a850*/  LOP3.LUT R3, R2, 0xffff, RZ, 0xc0, !PT ;  /* 0x0000ffff02037812 */ /* 0x010fe200078ec0ff */
[----:B------:R-:W-:Y:S03]  /*1a860*/  MUFU.EX2 R198, R16 ;  /* 0x0000001000c67308 */ /* 0x000fe60000000800 */
[----:B------:R-:W-:-:S05]  /*1a870*/  SHF.R.U32.HI R3, RZ, 0x8, R3 ;  /* 0x00000008ff037819 */ /* 0x000fca0000011603 */
[----:B------:R4:W4:Y:S01]  /*1a880*/  MUFU.EX2 R233, R18 ;  /* 0x0000001200e97308 */ /* 0x0009220000000800 */
[----:B------:R-:W-:Y:S01]  /*1a890*/  LOP3.LUT R3, R3, 0xffff, RZ, 0xc0, !PT ;  /* 0x0000ffff03037812 */ /* 0x000fe200078ec0ff */
[----:B------:R-:W-:Y:S01]  /*1a8a0*/  @!P2 HFMA2.BF16_V2 R22, -RZ.H0_H0, RZ.H0_H0, -R223.H0_H0 ;  /* 0x200000ffff16a231 */ /* 0x000fe200003409df */
[----:B------:R-:W-:Y:S02]  /*1a8b0*/  ISETP.LE.U32.AND P6, PT, R61, UR13, PT ;  /* 0x0000000d3d007c0c */ /* 0x000fe4000bfc3070 */
[----:B------:R-:W-:Y:S01]  /*1a8c0*/  ISETP.LE.U32.AND P4, PT, R3, UR13, PT ;  /* 0x0000000d03007c0c */ /* 0x000fe2000bf83070 */
[----:B------:R-:W-:Y:S01]  /*1a8d0*/  FFMA.FTZ R7, R238, R6, R159 ;  /* 0x00000006ee077223 */ /* 0x000fe2000001009f */
[----:B------:R-:W-:Y:S02]  /*1a8e0*/  PRMT R173, R222, 0x5410, R223 ;  /* 0x00005410dead7816 */ /* 0x000fe400000000df */
[----:B------:R-:W-:Y:S01]  /*1a8f0*/  @!P2 PRMT R223, R22, 0x5410, RZ ;  /* 0x0000541016dfa816 */ /* 0x000fe200000000ff */
[----:B------:R-:W-:Y:S01]  /*1a900*/  FADD.FTZ R22, R158, R7 ;  /* 0x000000079e167221 */ /* 0x000fe20000010000 */
[----:B-1----:R-:W-:-:S05]  /*1a910*/  FMNMX.FTZ R71, R71, R9, !PT ;  /* 0x0000000947477209 */ /* 0x002fca0007810000 */
[----:B------:R-:W1:Y:S01]  /*1a920*/  SHFL.BFLY PT, R7, R71, 0x1, 0x1f ;  /* 0x0c201f0047077f89 */ /* 0x000e6200000e0000 */
[----:B------:R-:W-:Y:S01]  /*1a930*/  @!P3 HFMA2.BF16_V2 R44, -RZ.H0_H0, RZ.H0_H0, -R222.H0_H0 ;  /* 0x200000ffff2cb231 */ /* 0x000fe200003409de */
[----:B------:R-:W-:Y:S04]  /*1a940*/  MUFU.EX2 R158, R21 ;  /* 0x00000015009e7308 */ /* 0x000fe80000000800 */
[----:B------:R-:W-:-:S04]  /*1a950*/  @!P3 PRMT R222, R44, 0x5410, RZ ;  /* 0x000054102cdeb816 */ /* 0x000fc800000000ff */
[----:B------:R-:W-:Y:S01]  /*1a960*/  MUFU.EX2 R183, R23 ;  /* 0x0000001700b77308 */ /* 0x000fe20000000800 */
[----:B-1----:R-:W-:Y:S01]  /*1a970*/  FMNMX.FTZ R71, R71, R7, !PT ;  /* 0x0000000747477209 */ /* 0x002fe20007810000 */
[----:B------:R-:W-:-:S06]  /*1a980*/  IMAD.MOV.U32 R238, RZ, RZ, R227 ;  /* 0x000000ffffee7224 */ /* 0x000fcc00078e00e3 */
[----:B------:R-:W-:Y:S01]  /*1a990*/  MUFU.EX2 R181, R24 ;  /* 0x0000001800b57308 */ /* 0x000fe20000000800 */
[----:B------:R-:W-:Y:S02]  /*1a9a0*/  SHF.R.U32.HI R17, RZ, 0x18, R4 ;  /* 0x00000018ff117819 */ /* 0x000fe40000011604 */
[----:B------:R-:W-:-:S05]  /*1a9b0*/  LOP3.LUT R7, R4, 0xffff, RZ, 0xc0, !PT ;  /* 0x0000ffff04077812 */ /* 0x000fca00078ec0ff */
[----:B------:R-:W-:Y:S01]  /*1a9c0*/  MUFU.EX2 R177, R25 ;  /* 0x0000001900b17308 */ /* 0x000fe20000000800 */
[----:B------:R-:W-:Y:S01]  /*1a9d0*/  FADD.FTZ R22, R160, R22 ;  /* 0x00000016a0167221 */ /* 0x000fe20000010000 */
[----:B------:R-:W-:Y:S01]  /*1a9e0*/  FSEL R9, R69, RZ, P5 ;  /* 0x000000ff45097208 */ /* 0x000fe20002800000 */
[----:B--2---:R-:W-:-:S04]  /*1a9f0*/  FFMA.FTZ R3, R230, R0, R157 ;  /* 0x00000000e6037223 */ /* 0x004fc8000001009d */
[----:B----4-:R-:W-:Y:S01]  /*1aa00*/  FADD.FTZ R18, R156, R3 ;  /* 0x000000039c127221 */ /* 0x010fe20000010000 */
[----:B------:R-:W-:Y:S01]  /*1aa10*/  F2FP.BF16.F32.PACK_AB R3, R233, R198 ;  /* 0x000000c6e903723e */ /* 0x000fe200000010ff */
[----:B------:R-:W-:Y:S03]  /*1aa20*/  MUFU.EX2 R156, R19 ;  /* 0x00000013009c7308 */ /* 0x000fe60000000800 */
[----:B------:R-:W-:-:S05]  /*1aa30*/  PRMT R221, R3, 0x7610, R221 ;  /* 0x0000761003dd7816 */ /* 0x000fca00000000dd */
[----:B------:R-:W1:Y:S01]  /*1aa40*/  MUFU.EX2 R157, R20 ;  /* 0x00000014009d7308 */ /* 0x000e620000000800 */
[----:B------:R-:W-:Y:S01]  /*1aa50*/  PRMT R220, R3, 0x7632, R220 ;  /* 0x0000763203dc7816 */ /* 0x000fe200000000dc */
[----:B------:R-:W-:Y:S01]  /*1aa60*/  @!P6 HFMA2.BF16_V2 R27, -RZ.H0_H0, RZ.H0_H0, -R221.H0_H0 ;  /* 0x200000ffff1be231 */ /* 0x000fe200003409dd */
[----:B------:R-:W-:Y:S02]  /*1aa70*/  LOP3.LUT R3, R2, 0xff, RZ, 0xc0, !PT ;  /* 0x000000ff02037812 */ /* 0x000fe400078ec0ff */
[----:B------:R-:W-:Y:S01]  /*1aa80*/  PRMT R189, R221, 0x5410, R220 ;  /* 0x00005410ddbd7816 */ /* 0x000fe200000000dc */
[----:B------:R-:W-:Y:S01]  /*1aa90*/  @!P1 HFMA2.BF16_V2 R26, -RZ.H0_H0, RZ.H0_H0, -R220.H0_H0 ;  /* 0x200000ffff1a9231 */ /* 0x000fe200003409dc */
[----:B------:R-:W-:Y:S02]  /*1aaa0*/  ISETP.LE.U32.AND P0, PT, R3, UR13, PT ;  /* 0x0000000d03007c0c */ /* 0x000fe4000bf03070 */
[----:B------:R-:W-:Y:S02]  /*1aab0*/  @!P6 PRMT R221, R27, 0x5410, RZ ;  /* 0x000054101bdde816 */ /* 0x000fe400000000ff */
[----:B------:R-:W-:-:S02]  /*1aac0*/  SHF.R.U32.HI R3, RZ, 0x18, R2 ;  /* 0x00000018ff037819 */ /* 0x000fc40000011602 */
[----:B------:R-:W-:Y:S02]  /*1aad0*/  ISETP.LE.U32.AND P6, PT, R62, UR13, PT ;  /* 0x0000000d3e007c0c */ /* 0x000fe4000bfc3070 */
[----:B------:R-:W-:Y:S02]  /*1aae0*/  @!P1 PRMT R220, R26, 0x5410, RZ ;  /* 0x000054101adc9816 */ /* 0x000fe400000000ff */
[----:B------:R-:W-:Y:S02]  /*1aaf0*/  ISETP.LE.U32.AND P2, PT, R3, UR13, PT ;  /* 0x0000000d03007c0c */ /* 0x000fe4000bf43070 */
[----:B------:R-:W-:Y:S02]  /*1ab00*/  ISETP.LE.U32.AND P1, PT, R53, UR13, PT ;  /* 0x0000000d35007c0c */ /* 0x000fe4000bf23070 */
[----:B-1----:R-:W-:Y:S02]  /*1ab10*/  F2FP.BF16.F32.PACK_AB R3, R157, R156 ;  /* 0x0000009c9d03723e */ /* 0x002fe400000010ff */
[----:B------:R-:W-:-:S02]  /*1ab20*/  SHF.R.U32.HI R2, RZ, 0x10, R2 ;  /* 0x00000010ff027819 */ /* 0x000fc40000011602 */
[C---:B------:R-:W-:Y:S02]  /*1ab30*/  PRMT R218, R3.reuse, 0x7632, R218 ;  /* 0x0000763203da7816 */ /* 0x040fe400000000da */
[----:B------:R-:W-:Y:S02]  /*1ab40*/  PRMT R219, R3, 0x7610, R219 ;  /* 0x0000761003db7816 */ /* 0x000fe400000000db */
[----:B------:R-:W-:Y:S01]  /*1ab50*/  LOP3.LUT R2, R2, 0xff, RZ, 0xc0, !PT ;  /* 0x000000ff02027812 */ /* 0x000fe200078ec0ff */
[----:B------:R-:W-:Y:S01]  /*1ab60*/  @!P6 HFMA2.BF16_V2 R52, -RZ.H0_H0, RZ.H0_H0, -R218.H0_H0 ;  /* 0x200000ffff34e231 */ /* 0x000fe200003409da */
[----:B------:R-:W-:Y:S01]  /*1ab70*/  PRMT R188, R219, 0x5410, R218 ;  /* 0x00005410dbbc7816 */ /* 0x000fe200000000da */
[----:B------:R-:W-:Y:S01]  /*1ab80*/  @!P1 HFMA2.BF16_V2 R54, -RZ.H0_H0, RZ.H0_H0, -R219.H0_H0 ;  /* 0x200000ffff369231 */ /* 0x000fe200003409db */
[----:B------:R-:W-:Y:S01]  /*1ab90*/  ISETP.LE.U32.AND P3, PT, R2, UR13, PT ;  /* 0x0000000d02007c0c */ /* 0x000fe2000bf63070 */
[----:B------:R-:W-:Y:S01]  /*1aba0*/  FMUL.FTZ R3, R71, UR44 ;  /* 0x0000002c47037c20 */ /* 0x000fe20008410000 */
[----:B------:R-:W-:-:S02]  /*1abb0*/  @!P6 PRMT R218, R52, 0x5410, RZ ;  /* 0x0000541034dae816 */ /* 0x000fc400000000ff */
[----:B------:R-:W-:Y:S02]  /*1abc0*/  LOP3.LUT R2, R4, 0xff, RZ, 0xc0, !PT ;  /* 0x000000ff04027812 */ /* 0x000fe400078ec0ff */
[----:B------:R-:W-:Y:S02]  /*1abd0*/  FSETP.NEU.FTZ.AND P6, PT, R71, -INF , PT ;  /* 0xff8000004700780b */ /* 0x000fe40003fdd000 */
[----:B------:R-:W-:Y:S02]  /*1abe0*/  @!P1 PRMT R219, R54, 0x5410, RZ ;  /* 0x0000541036db9816 */ /* 0x000fe400000000ff */
[----:B------:R-:W-:Y:S02]  /*1abf0*/  ISETP.LE.U32.AND P1, PT, R2, UR13, PT ;  /* 0x0000000d02007c0c */ /* 0x000fe4000bf23070 */
[----:B------:R-:W-:Y:S02]  /*1ac00*/  FSEL R2, R3, RZ, P6 ;  /* 0x000000ff03027208 */ /* 0x000fe40003000000 */
[----:B------:R-:W-:-:S03]  /*1ac10*/  SHF.R.U32.HI R4, RZ, 0x10, R4 ;  /* 0x00000010ff047819 */ /* 0x000fc60000011604 */
        /* <DEDUP_REMOVED lines=16> */
[----:B------:R-:W-:-:S04]  /*1ad20*/  F2FP.BF16.F32.PACK_AB R2, R183, R158 ;  /* 0x0000009eb702723e */ /* 0x000fc800000010ff */
[C---:B------:R-:W-:Y:S02]  /*1ad30*/  PRMT R217, R2.reuse, 0x7610, R217 ;  /* 0x0000761002d97816 */ /* 0x040fe400000000d9 */
[----:B------:R-:W-:Y:S02]  /*1ad40*/  PRMT R216, R2, 0x7632, R216 ;  /* 0x0000763202d87816 */ /* 0x000fe400000000d8 */
[----:B------:R-:W-:-:S04]  /*1ad50*/  LOP3.LUT R2, R4, 0xff, RZ, 0xc0, !PT ;  /* 0x000000ff04027812 */ /* 0x000fc800078ec0ff */
[----:B------:R-:W-:Y:S01]  /*1ad60*/  ISETP.LE.U32.AND P6, PT, R2, UR13, PT ;  /* 0x0000000d02007c0c */ /* 0x000fe2000bfc3070 */
[----:B------:R-:W-:Y:S01]  /*1ad70*/  IMAD.WIDE.U32 R2, R11, -0x2daee0ad, RZ ;  /* 0xd2511f530b027825 */ /* 0x000fe200078e00ff */
[----:B------:R1:W-:Y:S04]  /*1ad80*/  MUFU.EX2 R148, R28 ;  /* 0x0000001c00947308 */ /* 0x0003e80000000800 */
[----:B------:R-:W-:Y:S02]  /*1ad90*/  LOP3.LUT R4, R3, UR20, R8, 0x96, !PT ;  /* 0x0000001403047c12 */ /* 0x000fe4000f8e9608 */
[----:B------:R-:W-:Y:S02]  /*1ada0*/  LOP3.LUT R11, R2, 0xffff, RZ, 0xc0, !PT ;  /* 0x0000ffff020b7812 */ /* 0x000fe400078ec0ff */
[----:B------:R-:W-:-:S02]  /*1adb0*/  SHF.R.U32.HI R8, RZ, 0x10, R2 ;  /* 0x00000010ff087819 */ /* 0x000fc40000011602 */
[----:B------:R-:W-:Y:S01]  /*1adc0*/  SHF.R.U32.HI R3, RZ, 0x18, R2 ;  /* 0x00000018ff037819 */ /* 0x000fe20000011602 */
[----:B------:R-:W-:Y:S02]  /*1add0*/  @!P0 HFMA2.BF16_V2 R57, -RZ.H0_H0, RZ.H0_H0, -R217.H0_H0 ;  /* 0x200000ffff398231 */ /* 0x000fe400003409d9 */
[----:B-1----:R-:W-:Y:S01]  /*1ade0*/  FADD.FTZ R28, R163, R22 ;  /* 0x00000016a31c7221 */ /* 0x002fe20000010000 */
[----:B------:R-:W-:Y:S02]  /*1adf0*/  LOP3.LUT R22, R2, 0xff, RZ, 0xc0, !PT ;  /* 0x000000ff02167812 */ /* 0x000fe400078ec0ff */
[----:B------:R-:W-:Y:S02]  /*1ae00*/  SHF.R.U32.HI R2, RZ, 0x8, R7 ;  /* 0x00000008ff027819 */ /* 0x000fe40000011607 */
[----:B------:R-:W-:Y:S02]  /*1ae10*/  PRMT R180, R217, 0x5410, R216 ;  /* 0x00005410d9b47816 */ /* 0x000fe400000000d8 */
[----:B------:R-:W-:-:S02]  /*1ae20*/  LOP3.LUT R2, R2, 0xffff, RZ, 0xc0, !PT ;  /* 0x0000ffff02027812 */ /* 0x000fc400078ec0ff */
[----:B------:R-:W-:Y:S02]  /*1ae30*/  @!P0 PRMT R217, R57, 0x5410, RZ ;  /* 0x0000541039d98816 */ /* 0x000fe400000000ff */
[----:B------:R-:W-:Y:S01]  /*1ae40*/  ISETP.LE.U32.AND P0, PT, R2, UR13, PT ;  /* 0x0000000d02007c0c */ /* 0x000fe2000bf03070 */
[----:B------:R-:W-:Y:S01]  /*1ae50*/  FADD.FTZ R2, R240, -R9 ;  /* 0x80000009f0027221 */ /* 0x000fe20000010000 */
[----:B------:R-:W-:-:S03]  /*1ae60*/  ISETP.LE.U32.AND P5, PT, R3, UR13, PT ;  /* 0x0000000d03007c0c */ /* 0x000fc6000bfa3070 */
[----:B------:R-:W-:Y:S01]  /*1ae70*/  FMUL.FTZ R2, R2, UR44 ;  /* 0x0000002c02027c20 */ /* 0x000fe20008410000 */
[----:B------:R-:W-:Y:S08]  /*1ae80*/  MUFU.EX2 R26, R30 ;  /* 0x0000001e001a7308 */ /* 0x000ff00000000800 */
[----:B------:R1:W3:Y:S01]  /*1ae90*/  MUFU.EX2 R3, R2 ;  /* 0x0000000200037308 */ /* 0x0002e20000000800 */
[----:B------:R-:W-:-:S05]  /*1aea0*/  @!P4 HFMA2.BF16_V2 R58, -RZ.H0_H0, RZ.H0_H0, -R216.H0_H0 ;  /* 0x200000ffff3ac231 */ /* 0x000fca00003409d8 */
[----:B------:R-:W-:Y:S02]  /*1aeb0*/  @!P4 PRMT R216, R58, 0x5410, RZ ;  /* 0x000054103ad8c816 */ /* 0x000fe400000000ff */
[----:B-1----:R-:W-:-:S04]  /*1aec0*/  SHF.R.U32.HI R2, RZ, 0x10, R4 ;  /* 0x00000010ff027819 */ /* 0x002fc80000011604 */
[----:B------:R-:W-:-:S04]  /*1aed0*/  LOP3.LUT R2, R2, 0xff, RZ, 0xc0, !PT ;  /* 0x000000ff02027812 */ /* 0x000fc800078ec0ff */
[----:B------:R-:W-:Y:S01]  /*1aee0*/  ISETP.LE.U32.AND P4, PT, R2, UR13, PT ;  /* 0x0000000d02007c0c */ /* 0x000fe2000bf83070 */
[----:B---3--:R-:W-:Y:S02]  /*1aef0*/  FFMA.FTZ R2, R239, R3, R26 ;  /* 0x00000003ef027223 */ /* 0x008fe4000001001a */
[----:B------:R-:W2:Y:S04]  /*1af00*/  LDL.LU R239, [R1+0xf8] ;  /* 0x0000f80001ef7983 */ /* 0x000ea80000300800 */
[----:B------:R-:W3:Y:S01]  /*1af10*/  LDL R190, [R1+0xfc] ;  /* 0x0000fc0001be7983 */ /* 0x000ee20000100800 */
[----:B------:R-:W1:Y:S08]  /*1af20*/  MUFU.EX2 R176, R39 ;  /* 0x0000002700b07308 */ /* 0x000e700000000800 */
[----:B------:R-:W4:Y:S01]  /*1af30*/  MUFU.EX2 R7, R45 ;  /* 0x0000002d00077308 */ /* 0x000f220000000800 */
[----:B-1----:R-:W-:-:S04]  /*1af40*/  F2FP.BF16.F32.PACK_AB R5, R176, R148 ;  /* 0x00000094b005723e */ /* 0x002fc800000010ff */
[C---:B------:R-:W-:Y:S02]  /*1af50*/  PRMT R215, R5.reuse, 0x7632, R215 ;  /* 0x0000763205d77816 */ /* 0x040fe400000000d7 */
[----:B------:R-:W-:Y:S02]  /*1af60*/  PRMT R214, R5, 0x7610, R214 ;  /* 0x0000761005d67816 */ /* 0x000fe400000000d6 */
[----:B------:R-:W-:Y:S01]  /*1af70*/  F2FP.BF16.F32.PACK_AB R5, R177, R181 ;  /* 0x000000b5b105723e */ /* 0x000fe200000010ff */
[----:B------:R-:W-:Y:S01]  /*1af80*/  MUFU.EX2 R175, R46 ;  /* 0x0000002e00af7308 */ /* 0x000fe20000000800 */
[----:B------:R-:W-:Y:S02]  /*1af90*/  @!P2 HFMA2.BF16_V2 R60, -RZ.H0_H0, RZ.H0_H0, -R215.H0_H0 ;  /* 0x200000ffff3ca231 */ /* 0x000fe400003409d7 */
[----:B------:R-:W-:-:S05]  /*1afa0*/  PRMT R212, R5, 0x7632, R212 ;  /* 0x0000763205d47816 */ /* 0x000fca00000000d4 */
[----:B------:R-:W1:Y:S01]  /*1afb0*/  MUFU.EX2 R178, R47 ;  /* 0x0000002f00b27308 */ /* 0x000e620000000800 */
[----:B------:R-:W-:Y:S01]  /*1afc0*/  PRMT R170, R214, 0x5410, R215 ;  /* 0x00005410d6aa7816 */ /* 0x000fe200000000d7 */
[----:B------:R-:W-:Y:S01]  /*1afd0*/  @!P0 HFMA2.BF16_V2 R63, -RZ.H0_H0, RZ.H0_H0, -R212.H0_H0 ;  /* 0x200000ffff3f8231 */ /* 0x000fe200003409d4 */
[----:B------:R-:W-:Y:S01]  /*1afe0*/  @!P2 PRMT R215, R60, 0x5410, RZ ;  /* 0x000054103cd7a816 */ /* 0x000fe200000000ff */
[----:B----4-:R-:W-:Y:S01]  /*1aff0*/  FADD.FTZ R27, R7, R2 ;  /* 0x00000002071b7221 */ /* 0x010fe20000010000 */
[----:B------:R-:W-:Y:S02]  /*1b000*/  PRMT R213, R5, 0x7610, R213 ;  /* 0x0000761005d57816 */ /* 0x000fe400000000d5 */
[----:B------:R-:W-:Y:S02]  /*1b010*/  FSETP.NEU.FTZ.AND P2, PT, R71, -INF , PT ;  /* 0xff8000004700780b */ /* 0x000fe40003f5d000 */
[----:B------:R-:W-:Y:S02]  /*1b020*/  LOP3.LUT R2, R4, 0xff, RZ, 0xc0, !PT ;  /* 0x000000ff04027812 */ /* 0x000fe400078ec0ff */
[----:B------:R-:W-:-:S02]  /*1b030*/  PRMT R171, R213, 0x5410, R212 ;  /* 0x00005410d5ab7816 */ /* 0x000fc400000000d4 */
[----:B------:R-:W-:Y:S02]  /*1b040*/  @!P0 PRMT R212, R63, 0x5410, RZ ;  /* 0x000054103fd48816 */ /* 0x000fe400000000ff */
[----:B------:R-:W-:Y:S02]  /*1b050*/  FSEL R5, R71, RZ, P2 ;  /* 0x000000ff47057208 */ /* 0x000fe40001000000 */
[----:B------:R-:W-:Y:S02]  /*1b060*/  ISETP.LE.U32.AND P0, PT, R2, UR13, PT ;  /* 0x0000000d02007c0c */ /* 0x000fe4000bf03070 */
[----:B------:R-:W-:Y:S01]  /*1b070*/  SHF.R.U32.HI R2, RZ, 0x18, R4 ;  /* 0x00000018ff027819 */ /* 0x000fe20000011604 */
[----:B------:R-:W-:Y:S01]  /*1b080*/  FADD.FTZ R5, R252, -R5 ;  /* 0x80000005fc057221 */ /* 0x000fe20000010000 */
[----:B------:R-:W-:Y:S02]  /*1b090*/  @!P3 HFMA2.BF16_V2 R59, -RZ.H0_H0, RZ.H0_H0, -R214.H0_H0 ;  /* 0x200000ffff3bb231 */ /* 0x000fe400003409d6 */
[----:B------:R-:W-:-:S02]  /*1b0a0*/  ISETP.LE.U32.AND P2, PT, R2, UR13, PT ;  /* 0x0000000d02007c0c */ /* 0x000fc4000bf43070 */
[----:B-1----:R-:W-:Y:S01]  /*1b0b0*/  F2FP.BF16.F32.PACK_AB R2, R178, R175 ;  /* 0x000000afb202723e */ /* 0x002fe200000010ff */
[----:B------:R-:W-:Y:S01]  /*1b0c0*/  FMUL.FTZ R5, R5, UR44 ;  /* 0x0000002c05057c20 */ /* 0x000fe20008410000 */
[----:B------:R-:W-:Y:S01]  /*1b0d0*/  @!P3 PRMT R214, R59, 0x5410, RZ ;  /* 0x000054103bd6b816 */ /* 0x000fe200000000ff */
[----:B------:R-:W-:Y:S01]  /*1b0e0*/  MUFU.EX2 R16, R16 ;  /* 0x0000001000107308 */ /* 0x000fe20000000800 */
[----:B------:R-:W-:Y:S02]  /*1b0f0*/  F2FP.BF16.F32.PACK_AB R44, R7, R26 ;  /* 0x0000001a072c723e */ /* 0x000fe400000010ff */
[C---:B------:R-:W-:Y:S02]  /*1b100*/  PRMT R210, R2.reuse, 0x7610, R210 ;  /* 0x0000761002d27816 */ /* 0x040fe400000000d2 */
[----:B------:R-:W-:Y:S02]  /*1b110*/  PRMT R207, R2, 0x7632, R207 ;  /* 0x0000763202cf7816 */ /* 0x000fe400000000cf */
[----:B------:R-:W-:Y:S01]  /*1b120*/  ISETP.LE.U32.AND P3, PT, R17, UR13, PT ;  /* 0x0000000d11007c0c */ /* 0x000fe2000bf63070 */
[----:B------:R-:W-:Y:S08]  /*1b130*/  MUFU.EX2 R7, R10 ;  /* 0x0000000a00077308 */ /* 0x000ff00000000800 */
[----:B------:R1:W-:Y:S08]  /*1b140*/  MUFU.EX2 R2, R5 ;  /* 0x0000000500027308 */ /* 0x0003f00000000800 */
[----:B------:R-:W4:Y:S08]  /*1b150*/  MUFU.EX2 R29, R29 ;  /* 0x0000001d001d7308 */ /* 0x000f300000000800 */
[----:B------:R-:W-:Y:S01]  /*1b160*/  MUFU.EX2 R187, R41 ;  /* 0x0000002900bb7308 */ /* 0x000fe20000000800 */
[----:B------:R-:W-:Y:S01]  /*1b170*/  @!P1 HFMA2.BF16_V2 R66, -RZ.H0_H0, RZ.H0_H0, -R213.H0_H0 ;  /* 0x200000ffff429231 */ /* 0x000fe200003409d5 */
[----:B-1----:R-:W-:Y:S01]  /*1b180*/  LOP3.LUT R5, R8, 0xff, RZ, 0xc0, !PT ;  /* 0x000000ff08057812 */ /* 0x002fe200078ec0ff */
[----:B------:R-:W-:Y:S01]  /*1b190*/  @!P3 HFMA2.BF16_V2 R67, -RZ.H0_H0, RZ.H0_H0, -R207.H0_H0 ;  /* 0x200000ffff43b231 */ /* 0x000fe200003409cf */
[----:B------:R-:W-:-:S02]  /*1b1a0*/  PRMT R164, R210, 0x5410, R207 ;  /* 0x00005410d2a47816 */ /* 0x000fc400000000cf */
[----:B------:R-:W-:Y:S02]  /*1b1b0*/  @!P1 PRMT R213, R66, 0x5410, RZ ;  /* 0x0000541042d59816 */ /* 0x000fe400000000ff */
[----:B------:R1:W-:Y:S01]  /*1b1c0*/  MUFU.EX2 R184, R43 ;  /* 0x0000002b00b87308 */ /* 0x0003e20000000800 */
[----:B------:R-:W-:Y:S02]  /*1b1d0*/  ISETP.LE.U32.AND P1, PT, R5, UR13, PT ;  /* 0x0000000d05007c0c */ /* 0x000fe4000bf23070 */
[----:B------:R-:W-:Y:S02]  /*1b1e0*/  LOP3.LUT R4, R4, 0xffff, RZ, 0xc0, !PT ;  /* 0x0000ffff04047812 */ /* 0x000fe400078ec0ff */
[----:B------:R-:W-:Y:S01]  /*1b1f0*/  @!P3 PRMT R207, R67, 0x5410, RZ ;  /* 0x0000541043cfb816 */ /* 0x000fe200000000ff */
[----:B----4-:R-:W-:Y:S01]  /*1b200*/  IMAD.MOV.U32 R67, RZ, RZ, R29 ;  /* 0x000000ffff437224 */ /* 0x010fe200078e001d */
[----:B------:R-:W-:Y:S01]  /*1b210*/  SHF.R.U32.HI R4, RZ, 0x8, R4 ;  /* 0x00000008ff047819 */ /* 0x000fe20000011604 */
[----:B------:R-:W4:Y:S01]  /*1b220*/  MUFU.EX2 R49, R49 ;  /* 0x0000003100317308 */ /* 0x000f220000000800 */
[----:B-1----:R-:W-:-:S07]  /*1b230*/  F2FP.BF16.F32.PACK_AB R43, R16, R7 ;  /* 0x00000007102b723e */ /* 0x002fce00000010ff */
[----:B------:R-:W-:Y:S01]  /*1b240*/  MUFU.EX2 R9, R51 ;  /* 0x0000003300097308 */ /* 0x000fe20000000800 */
[----:B------:R-:W-:Y:S01]  /*1b250*/  LOP3.LUT R4, R4, 0xffff, RZ, 0xc0, !PT ;  /* 0x0000ffff04047812 */ /* 0x000fe200078ec0ff */
[----:B------:R-:W-:-:S03]  /*1b260*/  FADD.FTZ R18, R161, R18 ;  /* 0x00000012a1127221 */ /* 0x000fc60000010000 */
[----:B------:R-:W-:-:S03]  /*1b270*/  ISETP.LE.U32.AND P3, PT, R4, UR13, PT ;  /* 0x0000000d04007c0c */ /* 0x000fc6000bf63070 */
[----:B------:R-:W-:Y:S01]  /*1b280*/  MUFU.EX2 R46, R48 ;  /* 0x00000030002e7308 */ /* 0x000fe20000000800 */
[----:B------:R-:W-:Y:S01]  /*1b290*/  SHF.R.U32.HI R4, RZ, 0x8, R11 ;  /* 0x00000008ff047819 */ /* 0x000fe2000001160b */
[----:B------:R-:W-:-:S03]  /*1b2a0*/  FADD.FTZ R18, R162, R18 ;  /* 0x00000012a2127221 */ /* 0x000fc60000010000 */
[----:B------:R-:W-:Y:S01]  /*1b2b0*/  LOP3.LUT R4, R4, 0xffff, RZ, 0xc0, !PT ;  /* 0x0000ffff04047812 */ /* 0x000fe200078ec0ff */
[----:B------:R-:W-:Y:S02]  /*1b2c0*/  FADD.FTZ R18, R141, R18 ;  /* 0x000000128d127221 */ /* 0x000fe40000010000 */
[----:B------:R4:W-:Y:S08]  /*1b2d0*/  MUFU.EX2 R8, R21 ;  /* 0x0000001500087308 */ /* 0x0009f00000000800 */
[----:B------:R-:W-:Y:S01]  /*1b2e0*/  MUFU.EX2 R19, R19 ;  /* 0x0000001300137308 */ /* 0x000fe20000000800 */
[----:B----4-:R-:W-:-:S07]  /*1b2f0*/  IMAD.MOV.U32 R21, RZ, RZ, R49 ;  /* 0x000000ffff157224 */ /* 0x010fce00078e0031 */
[----:B------:R-:W-:Y:S08]  /*1b300*/  MUFU.EX2 R172, R42 ;  /* 0x0000002a00ac7308 */ /* 0x000ff00000000800 */
[----:B------:R-:W1:Y:S01]  /*1b310*/  MUFU.EX2 R20, R20 ;  /* 0x0000001400147308 */ /* 0x000e620000000800 */
[----:B------:R-:W-:Y:S02]  /*1b320*/  IMAD.MOV.U32 R47, RZ, RZ, R184 ;  /* 0x000000ffff2f7224 */ /* 0x000fe400078e00b8 */
[----:B------:R-:W-:-:S02]  /*1b330*/  @!P6 HFMA2.BF16_V2 R72, -RZ.H0_H0, RZ.H0_H0, -R210.H0_H0 ;  /* 0x200000ffff48e231 */ /* 0x000fc400003409d2 */
[----:B------:R-:W-:-:S03]  /*1b340*/  FMUL.FTZ R192, R113, R6 ;  /* 0x0000000671c07220 */ /* 0x000fc60000410000 */
[----:B------:R4:W-:Y:S01]  /*1b350*/  MUFU.EX2 R63, R50 ;  /* 0x00000032003f7308 */ /* 0x0009e20000000800 */
[----:B------:R-:W-:Y:S01]  /*1b360*/  @!P6 PRMT R210, R72, 0x5410, RZ ;  /* 0x0000541048d2e816 */ /* 0x000fe200000000ff */
[----:B------:R-:W-:Y:S01]  /*1b370*/  FMUL.FTZ R242, R130, R0 ;  /* 0x0000000082f27220 */ /* 0x000fe20000410000 */
[----:B------:R-:W-:-:S05]  /*1b380*/  ISETP.LE.U32.AND P6, PT, R22, UR13, PT ;  /* 0x0000000d16007c0c */ /* 0x000fca000bfc3070 */
[----:B------:R4:W-:Y:S01]  /*1b390*/  MUFU.EX2 R66, R56 ;  /* 0x0000003800427308 */ /* 0x0009e20000000800 */
[----:B-1----:R-:W-:Y:S01]  /*1b3a0*/  F2FP.BF16.F32.PACK_AB R39, R20, R19 ;  /* 0x000000131427723e */ /* 0x002fe200000010ff */
        /* <DEDUP_REMOVED lines=42> */
[----:B--2---:R-:W-:-:S02]  /*1b650*/  FFMA.FTZ R5, R239, R2, R7 ;  /* 0x00000002ef057223 */ /* 0x004fc40000010007 */
[----:B------:R1:W2:Y:S02]  /*1b660*/  MUFU.EX2 R7, R55 ;  /* 0x0000003700077308 */ /* 0x0002a40000000800 */
[----:B------:R-:W-:Y:S01]  /*1b670*/  FADD.FTZ R10, R16, R5 ;  /* 0x00000005100a7221 */ /* 0x000fe20000010000 */
[----:B-1----:R-:W-:-:S05]  /*1b680*/  IMAD.MOV.U32 R55, RZ, RZ, R187 ;  /* 0x000000ffff377224 */ /* 0x002fca00078e00bb */
[----:B------:R-:W-:-:S04]  /*1b690*/  F2FP.BF16.F32.PACK_AB R5, R55, R67 ;  /* 0x000000433705723e */ /* 0x000fc800000010ff */
[C---:B------:R-:W-:Y:S02]  /*1b6a0*/  PRMT R206, R5.reuse, 0x7610, R206 ;  /* 0x0000761005ce7816 */ /* 0x040fe400000000ce */
[----:B------:R-:W-:-:S03]  /*1b6b0*/  PRMT R205, R5, 0x7632, R205 ;  /* 0x0000763205cd7816 */ /* 0x000fc600000000cd */
[----:B------:R-:W-:Y:S01]  /*1b6c0*/  @!P0 HFMA2.BF16_V2 R73, -RZ.H0_H0, RZ.H0_H0, -R206.H0_H0 ;  /* 0x200000ffff498231 */ /* 0x000fe200003409ce */
[----:B------:R-:W-:-:S04]  /*1b6d0*/  PRMT R141, R206, 0x5410, R205 ;  /* 0x00005410ce8d7816 */ /* 0x000fc800000000cd */
[----:B------:R-:W-:Y:S02]  /*1b6e0*/  @!P0 PRMT R206, R73, 0x5410, RZ ;  /* 0x0000541049ce8816 */ /* 0x000fe400000000ff */
[----:B------:R-:W-:Y:S01]  /*1b6f0*/  ISETP.LE.U32.AND P0, PT, R4, UR13, PT ;  /* 0x0000000d04007c0c */ /* 0x000fe2000bf03070 */
[----:B------:R-:W-:-:S04]  /*1b700*/  FADD.FTZ R4, R9, R27 ;  /* 0x0000001b09047221 */ /* 0x000fc80000010000 */
[----:B--2---:R-:W-:Y:S01]  /*1b710*/  FADD.FTZ R11, R7, R4 ;  /* 0x00000004070b7221 */ /* 0x004fe20000010000 */
[----:B------:R-:W-:-:S04]  /*1b720*/  F2FP.BF16.F32.PACK_AB R4, R46, R21 ;  /* 0x000000152e04723e */ /* 0x000fc800000010ff */
[C---:B------:R-:W-:Y:S02]  /*1b730*/  PRMT R204, R4.reuse, 0x7610, R204 ;  /* 0x0000761004cc7816 */ /* 0x040fe400000000cc */
[----:B------:R-:W-:Y:S02]  /*1b740*/  F2FP.BF16.F32.PACK_AB R41, R7, R9 ;  /* 0x000000090729723e */ /* 0x000fe400000010ff */
[----:B------:R-:W1:Y:S01]  /*1b750*/  MUFU.EX2 R7, R23 ;  /* 0x0000001700077308 */ /* 0x000e620000000800 */
[----:B------:R-:W-:Y:S01]  /*1b760*/  PRMT R203, R4, 0x7632, R203 ;  /* 0x0000763204cb7816 */ /* 0x000fe200000000cb */
[----:B------:R-:W-:Y:S02]  /*1b770*/  @!P4 HFMA2.BF16_V2 R140, -RZ.H0_H0, RZ.H0_H0, -R204.H0_H0 ;  /* 0x200000ffff8cc231 */ /* 0x000fe400003409cc */
[----:B------:R-:W-:Y:S02]  /*1b780*/  IMAD.MOV.U32 R27, RZ, RZ, R169 ;  /* 0x000000ffff1b7224 */ /* 0x000fe400078e00a9 */
[----:B------:R-:W-:Y:S01]  /*1b790*/  FADD.FTZ R10, R19, R10 ;  /* 0x0000000a130a7221 */ /* 0x000fe20000010000 */
[----:B------:R-:W-:Y:S01]  /*1b7a0*/  PRMT R169, R204, 0x5410, R203 ;  /* 0x00005410cca97816 */ /* 0x000fe200000000cb */
[----:B------:R2:W4:Y:S01]  /*1b7b0*/  MUFU.EX2 R5, R24 ;  /* 0x0000001800057308 */ /* 0x0005220000000800 */
[----:B------:R-:W-:Y:S01]  /*1b7c0*/  @!P4 PRMT R204, R140, 0x5410, RZ ;  /* 0x000054108cccc816 */ /* 0x000fe200000000ff */
[----:B------:R-:W-:-:S02]  /*1b7d0*/  IMAD.MOV.U32 R140, RZ, RZ, R172 ;  /* 0x000000ffff8c7224 */ /* 0x000fc400078e00ac */
[----:B------:R-:W-:-:S04]  /*1b7e0*/  FADD.FTZ R10, R20, R10 ;  /* 0x0000000a140a7221 */ /* 0x000fc80000010000 */
[----:B------:R3:W4:Y:S01]  /*1b7f0*/  MUFU.EX2 R4, R25 ;  /* 0x0000001900047308 */ /* 0x0007220000000800 */
[----:B------:R-:W-:Y:S01]  /*1b800*/  @!P3 HFMA2.BF16_V2 R74, -RZ.H0_H0, RZ.H0_H0, -R205.H0_H0 ;  /* 0x200000ffff4ab231 */ /* 0x000fe200003409cd */
[----:B------:R-:W-:Y:S01]  /*1b810*/  F2FP.BF16.F32.PACK_AB R9, R140, R47 ;  /* 0x0000002f8c09723e */ /* 0x000fe200000010ff */
[----:B------:R-:W-:Y:S02]  /*1b820*/  @!P2 HFMA2.BF16_V2 R75, -RZ.H0_H0, RZ.H0_H0, -R203.H0_H0 ;  /* 0x200000ffff4ba231 */ /* 0x000fe400003409cb */
[----:B------:R-:W-:Y:S01]  /*1b830*/  FADD.FTZ R10, R8, R10 ;  /* 0x0000000a080a7221 */ /* 0x000fe20000010000 */
[C---:B------:R-:W-:Y:S02]  /*1b840*/  PRMT R202, R9.reuse, 0x7610, R202 ;  /* 0x0000761009ca7816 */ /* 0x040fe400000000ca */
[----:B------:R-:W-:Y:S01]  /*1b850*/  PRMT R201, R9, 0x7632, R201 ;  /* 0x0000763209c97816 */ /* 0x000fe200000000c9 */
[----:B-1----:R-:W-:Y:S01]  /*1b860*/  FADD.FTZ R9, R7, R10 ;  /* 0x0000000a07097221 */ /* 0x002fe20000010000 */
[----:B------:R-:W-:Y:S01]  /*1b870*/  @!P3 PRMT R205, R74, 0x5410, RZ ;  /* 0x000054104acdb816 */ /* 0x000fe200000000ff */
[----:B------:R-:W-:Y:S01]  /*1b880*/  IMAD.MOV.U32 R23, RZ, RZ, R46 ;  /* 0x000000ffff177224 */ /* 0x000fe200078e002e */
[----:B------:R-:W-:Y:S01]  /*1b890*/  @!P2 PRMT R203, R75, 0x5410, RZ ;  /* 0x000054104bcba816 */ /* 0x000fe200000000ff */
[-C--:B------:R-:W-:Y:S01]  /*1b8a0*/  FMUL.FTZ R74, R138, R0.reuse ;  /* 0x000000008a4a7220 */ /* 0x080fe20000410000 */
[-C--:B------:R-:W-:Y:S01]  /*1b8b0*/  FMUL.FTZ R75, R139, R0.reuse ;  /* 0x000000008b4b7220 */ /* 0x080fe20000410000 */
[-C--:B--2---:R-:W-:Y:S01]  /*1b8c0*/  FMUL.FTZ R24, R123, R0.reuse ;  /* 0x000000007b187220 */ /* 0x084fe20000410000 */
[----:B------:R-:W-:Y:S01]  /*1b8d0*/  FMUL.FTZ R138, R134, R0 ;  /* 0x00000000868a7220 */ /* 0x000fe20000410000 */
[----:B---3--:R-:W-:Y:S01]  /*1b8e0*/  FMUL.FTZ R25, R121, R6 ;  /* 0x0000000679197220 */ /* 0x008fe20000410000 */
[-C--:B------:R-:W-:Y:S01]  /*1b8f0*/  FMUL.FTZ R139, R135, R0.reuse ;  /* 0x00000000878b7220 */ /* 0x080fe20000410000 */
[-C--:B------:R-:W-:Y:S01]  /*1b900*/  FMUL.FTZ R121, R119, R0.reuse ;  /* 0x0000000077797220 */ /* 0x080fe20000410000 */
[-C--:B------:R-:W-:Y:S01]  /*1b910*/  FMUL.FTZ R46, R114, R0.reuse ;  /* 0x00000000722e7220 */ /* 0x080fe20000410000 */
[----:B------:R-:W-:Y:S01]  /*1b920*/  FMUL.FTZ R123, R102, R0 ;  /* 0x00000000667b7220 */ /* 0x000fe20000410000 */
[----:B------:R-:W-:Y:S01]  /*1b930*/  IMAD.MOV.U32 R20, RZ, RZ, R170 ;  /* 0x000000ffff147224 */ /* 0x000fe200078e00aa */
[----:B------:R-:W-:Y:S01]  /*1b940*/  F2FP.BF16.F32.PACK_AB R38, R7, R8 ;  /* 0x000000080726723e */ /* 0x000fe200000010ff */
[----:B------:R-:W-:Y:S01]  /*1b950*/  FADD.FTZ R0, R236, R28 ;  /* 0x0000001cec007221 */ /* 0x000fe20000010000 */
[----:B----4-:R-:W-:Y:S01]  /*1b960*/  FADD.FTZ R8, R5, R9 ;  /* 0x0000000905087221 */ /* 0x010fe20000010000 */
[----:B------:R-:W-:Y:S01]  /*1b970*/  F2FP.BF16.F32.PACK_AB R42, R4, R5 ;  /* 0x00000005042a723e */ /* 0x000fe200000010ff */
[-C--:B------:R-:W-:Y:S01]  /*1b980*/  FMUL.FTZ R119, R99, R2.reuse ;  /* 0x0000000263777220 */ /* 0x080fe20000410000 */
[----:B------:R1:W2:Y:S01]  /*1b990*/  MUFU.EX2 R5, R64 ;  /* 0x0000004000057308 */ /* 0x0002a20000000800 */
[-C--:B------:R-:W-:Y:S01]  /*1b9a0*/  FMUL.FTZ R134, R86, R2.reuse ;  /* 0x0000000256867220 */ /* 0x080fe20000410000 */
[-C--:B------:R-:W-:Y:S01]  /*1b9b0*/  FMUL.FTZ R135, R87, R2.reuse ;  /* 0x0000000257877220 */ /* 0x080fe20000410000 */
[----:B------:R-:W-:Y:S01]  /*1b9c0*/  FMUL.FTZ R239, R83, R2 ;  /* 0x0000000253ef7220 */ /* 0x000fe20000410000 */
[----:B------:R-:W-:Y:S01]  /*1b9d0*/  FADD.FTZ R2, R211, R0 ;  /* 0x00000000d3027221 */ /* 0x000fe20000010000 */
[----:B------:R-:W-:-:S02]  /*1b9e0*/  IMAD.MOV.U32 R114, RZ, RZ, R20 ;  /* 0x000000ffff727224 */ /* 0x000fc400078e0014 */
[----:B------:R-:W-:Y:S01]  /*1b9f0*/  FADD.FTZ R45, R4, R8 ;  /* 0x00000008042d7221 */ /* 0x000fe20000010000 */
[----:B------:R-:W-:Y:S01]  /*1ba00*/  FADD.FTZ R0, R232, R18 ;  /* 0x00000012e8007221 */ /* 0x000fe20000010000 */
[----:B------:R-:W3:Y:S01]  /*1ba10*/  MUFU.EX2 R4, R65 ;  /* 0x0000004100047308 */ /* 0x000ee20000000800 */
[----:B------:R-:W-:Y:S01]  /*1ba20*/  IMAD.MOV.U32 R115, RZ, RZ, R140 ;  /* 0x000000ffff737224 */ /* 0x000fe200078e008c */
[----:B------:R-:W-:Y:S01]  /*1ba30*/  F2FP.BF16.F32.PACK_AB R7, R66, R63 ;  /* 0x0000003f4207723e */ /* 0x000fe200000010ff */
[----:B------:R-:W-:Y:S02]  /*1ba40*/  IMAD.MOV.U32 R140, RZ, RZ, R26 ;  /* 0x000000ffff8c7224 */ /* 0x000fe400078e001a */
[----:B------:R-:W-:Y:S01]  /*1ba50*/  FADD.FTZ R26, R156, R0 ;  /* 0x000000009c1a7221 */ /* 0x000fe20000010000 */
[-C--:B------:R-:W-:Y:S01]  /*1ba60*/  FMUL.FTZ R73, R137, R6.reuse ;  /* 0x0000000689497220 */ /* 0x080fe20000410000 */
[----:B-1----:R-:W-:Y:S02]  /*1ba70*/  IMAD.MOV.U32 R64, RZ, RZ, R21 ;  /* 0x000000ffff407224 */ /* 0x002fe400078e0015 */
[----:B------:R-:W-:Y:S01]  /*1ba80*/  FMUL.FTZ R187, R120, R6 ;  /* 0x0000000678bb7220 */ /* 0x000fe20000410000 */
[----:B------:R-:W-:Y:S01]  /*1ba90*/  IMAD.WIDE.U32 R20, R252, -0x326172a9, RZ ;  /* 0xcd9e8d57fc147825 */ /* 0x000fe200078e00ff */
[----:B------:R-:W-:-:S03]  /*1baa0*/  PRMT R200, R7, 0x7610, R200 ;  /* 0x0000761007c87816 */ /* 0x000fc600000000c8 */
[-C--:B------:R-:W-:Y:S01]  /*1bab0*/  FMUL.FTZ R19, R112, R6.reuse ;  /* 0x0000000670137220 */ /* 0x080fe20000410000 */
[----:B------:R-:W-:Y:S01]  /*1bac0*/  FMUL.FTZ R16, R100, R6 ;  /* 0x0000000664107220 */ /* 0x000fe20000410000 */
[-C--:B------:R-:W-:Y:S01]  /*1bad0*/  FMUL.FTZ R236, R80, R3.reuse ;  /* 0x0000000350ec7220 */ /* 0x080fe20000410000 */
[----:B------:R-:W-:Y:S01]  /*1bae0*/  LOP3.LUT R0, R21, R190, RZ, 0x3c, !PT ;  /* 0x000000be15007212 */ /* 0x000fe200078e3cff */
[-C--:B------:R-:W-:Y:S01]  /*1baf0*/  FMUL.FTZ R137, R133, R6.reuse ;  /* 0x0000000685897220 */ /* 0x080fe20000410000 */
[----:B------:R-:W-:Y:S01]  /*1bb00*/  PRMT R199, R7, 0x7632, R199 ;  /* 0x0000763207c77816 */ /* 0x000fe200000000c7 */
[----:B------:R-:W-:Y:S01]  /*1bb10*/  FMUL.FTZ R120, R116, R6 ;  /* 0x0000000674787220 */ /* 0x000fe20000410000 */
[----:B------:R-:W-:Y:S01]  /*1bb20*/  FMUL.FTZ R245, R77, R3 ;  /* 0x000000034df57220 */ /* 0x000fe20000410000 */
[----:B------:R-:W-:-:S04]  /*1bb30*/  IMAD.WIDE.U32 R6, R0, -0x2daee0ad, RZ ;  /* 0xd2511f5300067825 */ /* 0x000fc800078e00ff */
[-C--:B------:R-:W-:Y:S01]  /*1bb40*/  FMUL.FTZ R116, R96, R3.reuse ;  /* 0x0000000360747220 */ /* 0x080fe20000410000 */
[----:B------:R-:W-:Y:S01]  /*1bb50*/  FMUL.FTZ R133, R85, R3 ;  /* 0x0000000355857220 */ /* 0x000fe20000410000 */
[----:B------:R-:W-:Y:S01]  /*1bb60*/  FADD.FTZ R18, R198, R2 ;  /* 0x00000002c6127221 */ /* 0x000fe20000010000 */
[----:B--2---:R-:W-:Y:S01]  /*1bb70*/  FADD.FTZ R3, R5, R11 ;  /* 0x0000000b05037221 */ /* 0x004fe20000010000 */
[----:B------:R-:W-:Y:S01]  /*1bb80*/  LOP3.LUT R2, R195, UR29, R20, 0x96, !PT ;  /* 0x0000001dc3027c12 */ /* 0x000fe2000f8e9614 */
[----:B------:R-:W-:Y:S01]  /*1bb90*/  IMAD.MOV.U32 R110, RZ, RZ, R29 ;  /* 0x000000ffff6e7224 */ /* 0x000fe200078e001d */
[----:B------:R-:W-:Y:S01]  /*1bba0*/  LOP3.LUT R0, R7, UR21, R208, 0x96, !PT ;  /* 0x0000001507007c12 */ /* 0x000fe2000f8e96d0 */
[C---:B---3--:R-:W-:Y:S01]  /*1bbb0*/  FADD.FTZ R29, R4.reuse, R3 ;  /* 0x00000003041d7221 */ /* 0x048fe20000010000 */
[----:B------:R-:W-:Y:S01]  /*1bbc0*/  F2FP.BF16.F32.PACK_AB R30, R4, R5 ;  /* 0x00000005041e723e */ /* 0x000fe200000010ff */
[----:B------:R-:W-:-:S04]  /*1bbd0*/  IMAD.WIDE.U32 R2, R2, -0x2daee0ad, RZ ;  /* 0xd2511f5302027825 */ /* 0x000fc800078e00ff */
[----:B------:R-:W-:Y:S01]  /*1bbe0*/  @!P0 HFMA2.BF16_V2 R142, -RZ.H0_H0, RZ.H0_H0, -R201.H0_H0 ;  /* 0x200000ffff8e8231 */ /* 0x000fe200003409c9 */
[----:B------:R-:W-:Y:S01]  /*1bbf0*/  PRMT R170, R202, 0x5410, R201 ;  /* 0x00005410caaa7816 */ /* 0x000fe200000000c9 */
[----:B------:R-:W-:Y:S02]  /*1bc00*/  IMAD.MOV.U32 R106, RZ, RZ, R27 ;  /* 0x000000ffff6a7224 */ /* 0x000fe400078e001b */
[----:B------:R-:W-:Y:S02]  /*1bc10*/  IMAD.MOV.U32 R105, RZ, RZ, R25 ;  /* 0x000000ffff697224 */ /* 0x000fe400078e0019 */
[----:B------:R-:W-:Y:S01]  /*1bc20*/  IMAD.MOV.U32 R104, RZ, RZ, R23 ;  /* 0x000000ffff687224 */ /* 0x000fe200078e0017 */
[----:B------:R-:W-:Y:S01]  /*1bc30*/  PRMT R193, R39, 0x7632, R193 ;  /* 0x0000763227c17816 */ /* 0x000fe200000000c1 */
[----:B------:R-:W-:Y:S01]  /*1bc40*/  IMAD.WIDE.U32 R4, R0, -0x326172a9, RZ ;  /* 0xcd9e8d5700047825 */ /* 0x000fe200078e00ff */
[----:B------:R-:W-:Y:S02]  /*1bc50*/  LOP3.LUT R0, R3, UR42, R6, 0x96, !PT ;  /* 0x0000002a03007c12 */ /* 0x000fe4000f8e9606 */
[----:B------:R-:W-:Y:S01]  /*1bc60*/  PRMT R163, R39, 0x7610, R163 ;  /* 0x0000761027a37816 */ /* 0x000fe200000000a3 */
[----:B------:R-:W-:Y:S01]  /*1bc70*/  @!P6 HFMA2.BF16_V2 R143, -RZ.H0_H0, RZ.H0_H0, -R202.H0_H0 ;  /* 0x200000ffff8fe231 */ /* 0x000fe200003409ca */
[----:B------:R-:W-:Y:S01]  /*1bc80*/  LOP3.LUT R3, R5, UR43, R194, 0x96, !PT ;  /* 0x0000002b05037c12 */ /* 0x000fe2000f8e96c2 */
[----:B------:R-:W-:Y:S01]  /*1bc90*/  IMAD.MOV.U32 R65, RZ, RZ, R17 ;  /* 0x000000ffff417224 */ /* 0x000fe200078e0011 */
[C---:B------:R-:W-:Y:S01]  /*1bca0*/  PRMT R162, R38.reuse, 0x7632, R162 ;  /* 0x0000763226a27816 */ /* 0x040fe200000000a2 */
[----:B------:R-:W-:Y:S01]  /*1bcb0*/  MUFU.EX2 R230, R230 ;  /* 0x000000e600e67308 */ /* 0x000fe20000000800 */
[----:B------:R-:W-:Y:S01]  /*1bcc0*/  PRMT R161, R38, 0x7610, R161 ;  /* 0x0000761026a17816 */ /* 0x000fe200000000a1 */
[----:B------:R-:W-:Y:S01]  /*1bcd0*/  IMAD.WIDE.U32 R8, R3, -0x2daee0ad, RZ ;  /* 0xd2511f5303087825 */ /* 0x000fe200078e00ff */
[----:B------:R-:W-:Y:S03]  /*1bce0*/  STG.E.U16 desc[UR30][R12.64+-0x100], R34 ;  /* 0xffff00220c007986 */ /* 0x000fe6000c10151e */
[----:B------:R-:W-:Y:S01]  /*1bcf0*/  IMAD.MOV.U32 R122, RZ, RZ, R16 ;  /* 0x000000ffff7a7224 */ /* 0x000fe200078e0010 */
[----:B------:R-:W-:Y:S01]  /*1bd00*/  STG.E.U16 desc[UR30][R12.64+-0xfe], R33 ;  /* 0xffff02210c007986 */ /* 0x000fe2000c10151e */
[----:B------:R-:W-:Y:S01]  /*1bd10*/  IMAD.WIDE.U32 R16, R0, -0x326172a9, RZ ;  /* 0xcd9e8d5700107825 */ /* 0x000fe200078e00ff */
[----:B------:R-:W-:-:S02]  /*1bd20*/  LOP3.LUT R0, R9, UR40, R2, 0x96, !PT ;  /* 0x0000002809007c12 */ /* 0x000fc4000f8e9602 */
[----:B------:R2:W5:Y:S03]  /*1bd30*/  LDL.LU R211, [R1+0x1d0] ;  /* 0x0001d00001d37983 */ /* 0x0005660000300800 */
        /* <DEDUP_REMOVED lines=8> */
[----:B------:R-:W-:-:S04]  /*1bdc0*/  IMAD.WIDE.U32 R2, R2, -0x326172a9, RZ ;  /* 0xcd9e8d5702027825 */ /* 0x000fc800078e00ff */
[----:B------:R-:W-:Y:S01]  /*1bdd0*/  @!P1 HFMA2.BF16_V2 R145, -RZ.H0_H0, RZ.H0_H0, -R200.H0_H0 ;  /* 0x200000ffff919231 */ /* 0x000fe200003409c8 */
[----:B------:R-:W-:Y:S02]  /*1bde0*/  LOP3.LUT R0, R3, UR26, R8, 0x96, !PT ;  /* 0x0000001a03007c12 */ /* 0x000fe4000f8e9608 */
[----:B------:R-:W-:Y:S02]  /*1bdf0*/  PRMT R172, R200, 0x5410, R199 ;  /* 0x00005410c8ac7816 */ /* 0x000fe400000000c7 */
[----:B------:R-:W-:Y:S02]  /*1be00*/  LOP3.LUT R7, R0, 0xff, RZ, 0xc0, !PT ;  /* 0x000000ff00077812 */ /* 0x000fe400078ec0ff */
[----:B------:R-:W-:Y:S02]  /*1be10*/  @!P1 PRMT R200, R145, 0x5410, RZ ;  /* 0x0000541091c89816 */ /* 0x000fe400000000ff */
[----:B------:R-:W-:Y:S02]  /*1be20*/  LOP3.LUT R11, R9, UR37, R10, 0x96, !PT ;  /* 0x00000025090b7c12 */ /* 0x000fe4000f8e960a */
[----:B------:R-:W-:-:S02]  /*1be30*/  ISETP.LE.U32.AND P1, PT, R7, UR13, PT ;  /* 0x0000000d07007c0c */ /* 0x000fc4000bf23070 */
[----:B------:R-:W-:Y:S02]  /*1be40*/  LOP3.LUT R10, R5, UR43, R196, 0x96, !PT ;  /* 0x0000002b050a7c12 */ /* 0x000fe4000f8e96c4 */
[----:B------:R-:W-:Y:S02]  /*1be50*/  LOP3.LUT R7, R0, 0xffff, RZ, 0xc0, !PT ;  /* 0x0000ffff00077812 */ /* 0x000fe400078ec0ff */
[--C-:B------:R-:W-:Y:S02]  /*1be60*/  SHF.R.U32.HI R5, RZ, 0x10, R0.reuse ;  /* 0x00000010ff057819 */ /* 0x100fe40000011600 */
[----:B------:R-:W-:-:S04]  /*1be70*/  SHF.R.U32.HI R0, RZ, 0x18, R0 ;  /* 0x00000018ff007819 */ /* 0x000fc80000011600 */
[----:B------:R-:W-:Y:S02]  /*1be80*/  ISETP.LE.U32.AND P2, PT, R0, UR13, PT ;  /* 0x0000000d00007c0c */ /* 0x000fe4000bf43070 */
[----:B------:R-:W-:Y:S02]  /*1be90*/  LOP3.LUT R0, R2, 0xff, RZ, 0xc0, !PT ;  /* 0x000000ff02007812 */ /* 0x000fe400078ec0ff */
[----:B------:R-:W-:Y:S01]  /*1bea0*/  LOP3.LUT R8, R197, UR29, R20, 0x96, !PT ;  /* 0x0000001dc5087c12 */ /* 0x000fe2000f8e9614 */
[----:B------:R-:W-:Y:S01]  /*1beb0*/  IMAD.MOV.U32 R111, RZ, RZ, R19 ;  /* 0x000000ffff6f7224 */ /* 0x000fe200078e0013 */
[----:B------:R-:W-:Y:S02]  /*1bec0*/  SHF.R.U32.HI R7, RZ, 0x8, R7 ;  /* 0x00000008ff077819 */ /* 0x000fe40000011607 */
[----:B------:R-:W-:Y:S02]  /*1bed0*/  ISETP.LE.U32.AND P4, PT, R0, UR13, PT ;  /* 0x0000000d00007c0c */ /* 0x000fe4000bf83070 */
[----:B------:R-:W-:-:S02]  /*1bee0*/  SHF.R.U32.HI R0, RZ, 0x18, R2 ;  /* 0x00000018ff007819 */ /* 0x000fc40000011602 */
[----:B------:R-:W-:Y:S02]  /*1bef0*/  LOP3.LUT R19, R2, 0xffff, RZ, 0xc0, !PT ;  /* 0x0000ffff02137812 */ /* 0x000fe400078ec0ff */
[----:B------:R-:W-:Y:S01]  /*1bf00*/  SHF.R.U32.HI R20, RZ, 0x10, R2 ;  /* 0x00000010ff147819 */ /* 0x000fe20000011602 */
[----:B------:R-:W-:Y:S01]  /*1bf10*/  IMAD.WIDE.U32 R2, R11, -0x2daee0ad, RZ ;  /* 0xd2511f530b027825 */ /* 0x000fe200078e00ff */
[----:B------:R-:W-:-:S03]  /*1bf20*/  LOP3.LUT R7, R7, 0xffff, RZ, 0xc0, !PT ;  /* 0x0000ffff07077812 */ /* 0x000fc600078ec0ff */
[----:B------:R-:W-:-:S04]  /*1bf30*/  IMAD.WIDE.U32 R8, R8, -0x2daee0ad, RZ ;  /* 0xd2511f5308087825 */ /* 0x000fc800078e00ff */
[----:B------:R-:W-:Y:S01]  /*1bf40*/  @!P5 HFMA2.BF16_V2 R144, -RZ.H0_H0, RZ.H0_H0, -R199.H0_H0 ;  /* 0x200000ffff90d231 */ /* 0x000fe200003409c7 */
[----:B------:R-:W-:Y:S02]  /*1bf50*/  @!P0 PRMT R201, R142, 0x5410, RZ ;  /* 0x000054108ec98816 */ /* 0x000fe400000000ff */
[C---:B------:R-:W-:Y:S02]  /*1bf60*/  LOP3.LUT R27, R2.reuse, 0xff, RZ, 0xc0, !PT ;  /* 0x000000ff021b7812 */ /* 0x040fe400078ec0ff */
[----:B------:R-:W-:Y:S02]  /*1bf70*/  LOP3.LUT R21, R2, 0xffff, RZ, 0xc0, !PT ;  /* 0x0000ffff02157812 */ /* 0x000fe400078ec0ff */
[--C-:B------:R-:W-:Y:S02]  /*1bf80*/  SHF.R.U32.HI R25, RZ, 0x10, R2.reuse ;  /* 0x00000010ff197819 */ /* 0x100fe40000011602 */
[----:B------:R-:W-:Y:S02]  /*1bf90*/  SHF.R.U32.HI R28, RZ, 0x18, R2 ;  /* 0x00000018ff1c7819 */ /* 0x000fe40000011602 */
[----:B------:R-:W-:-:S02]  /*1bfa0*/  ISETP.LE.U32.AND P0, PT, R7, UR13, PT ;  /* 0x0000000d07007c0c */ /* 0x000fc4000bf03070 */
[----:B------:R-:W-:Y:S01]  /*1bfb0*/  LOP3.LUT R2, R9, UR42, R6, 0x96, !PT ;  /* 0x0000002a09027c12 */ /* 0x000fe2000f8e9606 */
[----:B------:R-:W-:Y:S01]  /*1bfc0*/  IMAD.WIDE.U32 R6, R10, -0x2daee0ad, RZ ;  /* 0xd2511f530a067825 */ /* 0x000fe200078e00ff */
[----:B------:R-:W-:Y:S02]  /*1bfd0*/  @!P5 PRMT R199, R144, 0x5410, RZ ;  /* 0x0000541090c7d816 */ /* 0x000fe400000000ff */
[----:B------:R-:W-:Y:S02]  /*1bfe0*/  ISETP.LE.U32.AND P5, PT, R0, UR13, PT ;  /* 0x0000000d00007c0c */ /* 0x000fe4000bfa3070 */
[----:B------:R-:W-:Y:S02]  /*1bff0*/  LOP3.LUT R0, R3, UR20, R16, 0x96, !PT ;  /* 0x0000001403007c12 */ /* 0x000fe4000f8e9610 */
[----:B------:R-:W-:Y:S01]  /*1c000*/  LOP3.LUT R3, R7, UR40, R8, 0x96, !PT ;  /* 0x0000002807037c12 */ /* 0x000fe2000f8e9608 */
[----:B------:R-:W-:Y:S01]  /*1c010*/  IMAD.WIDE.U32 R8, R2, -0x326172a9, RZ ;  /* 0xcd9e8d5702087825 */ /* 0x000fe200078e00ff */
[----:B------:R-:W-:-:S03]  /*1c020*/  LOP3.LUT R5, R5, 0xff, RZ, 0xc0, !PT ;  /* 0x000000ff05057812 */ /* 0x000fc600078ec0ff */
[----:B------:R-:W-:Y:S01]  /*1c030*/  IMAD.WIDE.U32 R2, R3, -0x326172a9, RZ ;  /* 0xcd9e8d5703027825 */ /* 0x000fe200078e00ff */
[----:B------:R-:W-:Y:S02]  /*1c040*/  LOP3.LUT R4, R9, UR41, R4, 0x96, !PT ;  /* 0x0000002909047c12 */ /* 0x000fe4000f8e9604 */
[----:B------:R-:W-:Y:S02]  /*1c050*/  ISETP.LE.U32.AND P3, PT, R5, UR13, PT ;  /* 0x0000000d05007c0c */ /* 0x000fe4000bf63070 */
[----:B------:R-:W-:Y:S01]  /*1c060*/  LOP3.LUT R3, R3, UR39, R8, 0x96, !PT ;  /* 0x0000002703037c12 */ /* 0x000fe2000f8e9608 */
[----:B------:R-:W-:-:S04]  /*1c070*/  IMAD.WIDE.U32 R4, R4, -0x2daee0ad, RZ ;  /* 0xd2511f5304047825 */ /* 0x000fc800078e00ff */
[----:B------:R-:W-:Y:S01]  /*1c080*/  IMAD.WIDE.U32 R10, R3, -0x2daee0ad, RZ ;  /* 0xd2511f53030a7825 */ /* 0x000fe200078e00ff */
[----:B------:R-:W-:-:S03]  /*1c090*/  LOP3.LUT R6, R5, UR38, R6, 0x96, !PT ;  /* 0x0000002605067c12 */ /* 0x000fc6000f8e9606 */
[----:B------:R-:W-:Y:S01]  /*1c0a0*/  IMAD.MOV.U32 R16, RZ, RZ, R166 ;  /* 0x000000ffff107224 */ /* 0x000fe200078e00a6 */
[----:B------:R-:W-:Y:S01]  /*1c0b0*/  LOP3.LUT R3, R11, UR32, R4, 0x96, !PT ;  /* 0x000000200b037c12 */ /* 0x000fe2000f8e9604 */
[----:B------:R-:W-:-:S04]  /*1c0c0*/  IMAD.WIDE.U32 R6, R6, -0x326172a9, RZ ;  /* 0xcd9e8d5706067825 */ /* 0x000fc800078e00ff */
[----:B------:R-:W-:Y:S01]  /*1c0d0*/  FADD.FTZ R23, R233, R18 ;  /* 0x00000012e9177221 */ /* 0x000fe20000010000 */
[----:B------:R-:W-:Y:S01]  /*1c0e0*/  IMAD.MOV.U32 R232, RZ, RZ, R16 ;  /* 0x000000ffffe87224 */ /* 0x000fe200078e0010 */
[----:B------:R-:W-:Y:S01]  /*1c0f0*/  LOP3.LUT R16, R7, UR37, R2, 0x96, !PT ;  /* 0x0000002507107c12 */ /* 0x000fe2000f8e9602 */
[----:B------:R-:W-:Y:S01]  /*1c100*/  IMAD.WIDE.U32 R2, R3, -0x326172a9, RZ ;  /* 0xcd9e8d5703027825 */ /* 0x000fe200078e00ff */
[----:B------:R-:W-:-:S03]  /*1c110*/  PRMT R8, R44, 0x7610, R8 ;  /* 0x000076102c087816 */ /* 0x000fc60000000008 */
[----:B------:R-:W-:Y:S02]  /*1c120*/  IMAD.MOV.U32 R17, RZ, RZ, R167 ;  /* 0x000000ffff117224 */ /* 0x000fe400078e00a7 */
[----:B------:R-:W-:Y:S01]  /*1c130*/  IMAD.MOV.U32 R18, RZ, RZ, R106 ;  /* 0x000000ffff127224 */ /* 0x000fe200078e006a */
[----:B------:R-:W-:Y:S01]  /*1c140*/  LOP3.LUT R6, R3, UR26, R6, 0x96, !PT ;  /* 0x0000001a03067c12 */ /* 0x000fe2000f8e9606 */
[----:B------:R-:W-:Y:S01]  /*1c150*/  IMAD.MOV.U32 R106, RZ, RZ, R104 ;  /* 0x000000ffff6a7224 */ /* 0x000fe200078e0068 */
[----:B------:R-:W-:Y:S01]  /*1c160*/  PRMT R7, R44, 0x7632, R7 ;  /* 0x000076322c077816 */ /* 0x000fe20000000007 */
[----:B------:R-:W-:Y:S01]  /*1c170*/  IMAD.MOV.U32 R104, RZ, RZ, R22 ;  /* 0x000000ffff687224 */ /* 0x000fe200078e0016 */
[----:B------:R-:W-:Y:S01]  /*1c180*/  LOP3.LUT R22, R2, 0xffff, RZ, 0xc0, !PT ;  /* 0x0000ffff02167812 */ /* 0x000fe200078ec0ff */
[----:B------:R-:W-:Y:S02]  /*1c190*/  IMAD.MOV.U32 R233, RZ, RZ, R17 ;  /* 0x000000ffffe97224 */ /* 0x000fe400078e0011 */
[----:B------:R-:W-:-:S02]  /*1c1a0*/  @!P1 HFMA2.BF16_V2 R76, -RZ.H0_H0, RZ.H0_H0, -R8.H0_H0 ;  /* 0x200000ffff4c9231 */ /* 0x000fc40000340908 */
[----:B------:R-:W-:Y:S01]  /*1c1b0*/  IMAD.MOV.U32 R44, RZ, RZ, R24 ;  /* 0x000000ffff2c7224 */ /* 0x000fe200078e0018 */
[----:B------:R-:W-:Y:S01]  /*1c1c0*/  LOP3.LUT R9, R2, 0xff, RZ, 0xc0, !PT ;  /* 0x000000ff02097812 */ /* 0x000fe200078ec0ff */
[----:B------:R-:W-:Y:S01]  /*1c1d0*/  IMAD.MOV.U32 R3, RZ, RZ, R18 ;  /* 0x000000ffff037224 */ /* 0x000fe200078e0012 */
[----:B------:R-:W-:Y:S01]  /*1c1e0*/  SHF.R.U32.HI R17, RZ, 0x10, R2 ;  /* 0x00000010ff117819 */ /* 0x000fe20000011602 */
[----:B------:R-:W-:Y:S01]  /*1c1f0*/  FADD.FTZ R18, R157, R26 ;  /* 0x0000001a9d127221 */ /* 0x000fe20000010000 */
[----:B------:R-:W-:Y:S01]  /*1c200*/  SHF.R.U32.HI R24, RZ, 0x18, R2 ;  /* 0x00000018ff187819 */ /* 0x000fe20000011602 */
[----:B------:R-:W-:Y:S01]  /*1c210*/  IMAD.MOV.U32 R2, RZ, RZ, R192 ;  /* 0x000000ffff027224 */ /* 0x000fe200078e00c0 */
[C---:B------:R-:W-:Y:S01]  /*1c220*/  PRMT R4, R43.reuse, 0x7632, R4 ;  /* 0x000076322b047816 */ /* 0x040fe20000000004 */
[----:B------:R-:W-:Y:S01]  /*1c230*/  IMAD.MOV.U32 R26, RZ, RZ, R106 ;  /* 0x000000ffff1a7224 */ /* 0x000fe200078e006a */
[----:B------:R-:W-:Y:S01]  /*1c240*/  PRMT R5, R43, 0x7610, R5 ;  /* 0x000076102b057816 */ /* 0x000fe20000000005 */
[----:B------:R-:W-:Y:S01]  /*1c250*/  IMAD.MOV.U32 R106, RZ, RZ, R46 ;  /* 0x000000ffff6a7224 */ /* 0x000fe200078e002e */
[----:B------:R-:W-:-:S02]  /*1c260*/  PRMT R46, R8, 0x5410, R7 ;  /* 0x00005410082e7816 */ /* 0x000fc40000000007 */
[C---:B------:R-:W-:Y:S02]  /*1c270*/  PRMT R198, R41.reuse, 0x7610, R198 ;  /* 0x0000761029c67816 */ /* 0x040fe400000000c6 */
[----:B------:R-:W-:Y:S02]  /*1c280*/  PRMT R197, R41, 0x7632, R197 ;  /* 0x0000763229c57816 */ /* 0x000fe400000000c5 */
[C---:B------:R-:W-:Y:S02]  /*1c290*/  PRMT R196, R30.reuse, 0x7610, R196 ;  /* 0x000076101ec47816 */ /* 0x040fe400000000c4 */
[----:B------:R-:W-:Y:S02]  /*1c2a0*/  PRMT R191, R30, 0x7632, R191 ;  /* 0x000076321ebf7816 */ /* 0x000fe400000000bf */
[----:B------:R-:W-:Y:S01]  /*1c2b0*/  @!P6 PRMT R202, R143, 0x5410, RZ ;  /* 0x000054108fcae816 */ /* 0x000fe200000000ff */
[----:B------:R-:W-:Y:S01]  /*1c2c0*/  @!P5 HFMA2.BF16_V2 R82, -RZ.H0_H0, RZ.H0_H0, -R193.H0_H0 ;  /* 0x200000ffff52d231 */ /* 0x000fe200003409c1 */
[----:B------:R-:W-:Y:S01]  /*1c2d0*/  @!P1 PRMT R8, R76, 0x5410, RZ ;  /* 0x000054104c089816 */ /* 0x000fe200000000ff */
[----:B------:R-:W-:Y:S01]  /*1c2e0*/  IMAD.MOV.U32 R76, RZ, RZ, R2 ;  /* 0x000000ffff4c7224 */ /* 0x000fe200078e0002 */
[----:B------:R-:W-:Y:S01]  /*1c2f0*/  SHF.R.U32.HI R2, RZ, 0x8, R19 ;  /* 0x00000008ff027819 */ /* 0x000fe20000011613 */
[----:B------:R-:W-:Y:S01]  /*1c300*/  @!P0 HFMA2.BF16_V2 R77, -RZ.H0_H0, RZ.H0_H0, -R7.H0_H0 ;  /* 0x200000ffff4d8231 */ /* 0x000fe20000340907 */
[----:B------:R-:W-:Y:S02]  /*1c310*/  STG.E.U16 desc[UR30][R14.64+-0x100], R31 ;  /* 0xffff001f0e007986 */ /* 0x000fe4000c10151e */
[----:B------:R-:W-:Y:S01]  /*1c320*/  LOP3.LUT R2, R2, 0xffff, RZ, 0xc0, !PT ;  /* 0x0000ffff02027812 */ /* 0x000fe200078ec0ff */
[----:B------:R-:W-:Y:S01]  /*1c330*/  @!P2 HFMA2.BF16_V2 R78, -RZ.H0_H0, RZ.H0_H0, -R4.H0_H0 ;  /* 0x200000ffff4ea231 */ /* 0x000fe20000340904 */
[----:B------:R-:W-:Y:S01]  /*1c340*/  @!P0 PRMT R7, R77, 0x5410, RZ ;  /* 0x000054104d078816 */ /* 0x000fe200000000ff */
[----:B------:R1:W-:Y:S01]  /*1c350*/  STG.E.U16 desc[UR30][R14.64+-0xfe], R32 ;  /* 0xffff02200e007986 */ /* 0x0003e2000c10151e */
[----:B------:R-:W-:-:S02]  /*1c360*/  ISETP.LE.U32.AND P0, PT, R2, UR13, PT ;  /* 0x0000000d02007c0c */ /* 0x000fc4000bf03070 */
[----:B------:R-:W-:Y:S01]  /*1c370*/  LOP3.LUT R2, R20, 0xff, RZ, 0xc0, !PT ;  /* 0x000000ff14027812 */ /* 0x000fe200078ec0ff */
[----:B------:R-:W-:Y:S01]  /*1c380*/  IMAD.MOV.U32 R20, RZ, RZ, R44 ;  /* 0x000000ffff147224 */ /* 0x000fe200078e002c */
[----:B------:R-:W-:Y:S01]  /*1c390*/  PRMT R44, R5, 0x5410, R4 ;  /* 0x00005410052c7816 */ /* 0x000fe20000000004 */
[----:B------:R-:W-:Y:S01]  /*1c3a0*/  IMAD.MOV.U32 R19, RZ, RZ, R76 ;  /* 0x000000ffff137224 */ /* 0x000fe200078e004c */
[----:B------:R-:W-:Y:S01]  /*1c3b0*/  @!P2 PRMT R4, R78, 0x5410, RZ ;  /* 0x000054104e04a816 */ /* 0x000fe200000000ff */
[----:B------:R-:W-:Y:S01]  /*1c3c0*/  IMAD.MOV.U32 R78, RZ, RZ, R3 ;  /* 0x000000ffff4e7224 */ /* 0x000fe200078e0003 */
[----:B------:R-:W-:Y:S01]  /*1c3d0*/  ISETP.LE.U32.AND P1, PT, R2, UR13, PT ;  /* 0x0000000d02007c0c */ /* 0x000fe2000bf23070 */
[----:B------:R-:W3:Y:S01]  /*1c3e0*/  MUFU.EX2 R3, R147 ;  /* 0x0000009300037308 */ /* 0x000ee20000000800 */
[----:B------:R-:W-:Y:S01]  /*1c3f0*/  LOP3.LUT R2, R0, 0xffff, RZ, 0xc0, !PT ;  /* 0x0000ffff00027812 */ /* 0x000fe200078ec0ff */
[----:B------:R-:W-:Y:S02]  /*1c400*/  IMAD.MOV.U32 R43, RZ, RZ, R19 ;  /* 0x000000ffff2b7224 */ /* 0x000fe400078e0013 */
[----:B------:R-:W-:Y:S01]  /*1c410*/  @!P3 HFMA2.BF16_V2 R79, -RZ.H0_H0, RZ.H0_H0, -R5.H0_H0 ;  /* 0x200000ffff4fb231 */ /* 0x000fe20000340905 */
[----:B------:R-:W4:Y:S01]  /*1c420*/  LDL.LU.64 R166, [R1+0x1c8] ;  /* 0x0001c80001a67983 */ /* 0x000f220000300a00 */
[----:B------:R-:W-:-:S02]  /*1c430*/  SHF.R.U32.HI R2, RZ, 0x8, R2 ;  /* 0x00000008ff027819 */ /* 0x000fc40000011602 */
[----:B------:R-:W2:Y:S02]  /*1c440*/  MUFU.EX2 R19, R150 ;  /* 0x0000009600137308 */ /* 0x000ea40000000800 */
[----:B------:R-:W-:Y:S01]  /*1c450*/  LOP3.LUT R2, R2, 0xffff, RZ, 0xc0, !PT ;  /* 0x0000ffff02027812 */ /* 0x000fe200078ec0ff */
[----:B------:R-:W-:Y:S01]  /*1c460*/  @!P4 HFMA2.BF16_V2 R80, -RZ.H0_H0, RZ.H0_H0, -R198.H0_H0 ;  /* 0x200000ffff50c231 */ /* 0x000fe200003409c6 */
[----:B------:R-:W-:Y:S01]  /*1c470*/  @!P3 PRMT R5, R79, 0x5410, RZ ;  /* 0x000054104f05b816 */ /* 0x000fe200000000ff */
[----:B------:R-:W-:Y:S01]  /*1c480*/  @!P0 HFMA2.BF16_V2 R81, -RZ.H0_H0, RZ.H0_H0, -R197.H0_H0 ;  /* 0x200000ffff518231 */ /* 0x000fe200003409c5 */
[----:B------:R-:W-:Y:S01]  /*1c490*/  ISETP.LE.U32.AND P3, PT, R2, UR13, PT ;  /* 0x0000000d02007c0c */ /* 0x000fe2000bf63070 */
[----:B------:R-:W-:Y:S02]  /*1c4a0*/  IMAD.MOV.U32 R2, RZ, RZ, R189 ;  /* 0x000000ffff027224 */ /* 0x000fe400078e00bd */
[----:B------:R-:W-:Y:S01]  /*1c4b0*/  @!P1 HFMA2.BF16_V2 R83, -RZ.H0_H0, RZ.H0_H0, -R163.H0_H0 ;  /* 0x200000ffff539231 */ /* 0x000fe200003409a3 */
[----:B------:R-:W-:Y:S01]  /*1c4c0*/  ISETP.LE.U32.AND P6, PT, R9, UR13, PT ;  /* 0x0000000d09007c0c */ /* 0x000fe2000bfc3070 */
[----:B------:R-:W-:Y:S01]  /*1c4d0*/  IMAD.MOV.U32 R38, RZ, RZ, R26 ;  /* 0x000000ffff267224 */ /* 0x000fe200078e001a */
[----:B------:R-:W-:Y:S01]  /*1c4e0*/  PRMT R157, R42, 0x7632, R157 ;  /* 0x000076322a9d7816 */ /* 0x000fe2000000009d */
[----:B------:R-:W-:-:S02]  /*1c4f0*/  IMAD.MOV.U32 R41, RZ, RZ, R2 ;  /* 0x000000ffff297224 */ /* 0x000fc400078e0002 */
[----:B---3--:R-:W-:Y:S01]  /*1c500*/  FADD.FTZ R2, R3, R29 ;  /* 0x0000001d03027221 */ /* 0x008fe20000010000 */
[----:B------:R-:W-:Y:S01]  /*1c510*/  IMAD.MOV.U32 R77, RZ, RZ, R195 ;  /* 0x000000ffff4d7224 */ /* 0x000fe200078e00c3 */
[----:B------:R-:W-:Y:S01]  /*1c520*/  UIADD3 UR7, UR7, 0x1, URZ ;  /* 0x0000000107077890 */ /* 0x000fe2000fffe03f */
[----:B------:R-:W-:Y:S01]  /*1c530*/  IMAD.MOV.U32 R76, RZ, RZ, R194 ;  /* 0x000000ffff4c7224 */ /* 0x000fe200078e00c2 */
[----:B------:R3:W5:Y:S01]  /*1c540*/  LDL.LU R192, [R1+0x1c0] ;  /* 0x0001c00001c07983 */ /* 0x0007620000300800 */
[C---:B--2---:R-:W-:Y:S01]  /*1c550*/  F2FP.BF16.F32.PACK_AB R11, R19.reuse, R3 ;  /* 0x00000003130b723e */ /* 0x044fe200000010ff */
[----:B------:R-:W-:Y:S01]  /*1c560*/  FADD.FTZ R19, R19, R2 ;  /* 0x0000000213137221 */ /* 0x000fe20000010000 */
[----:B------:R-:W-:Y:S01]  /*1c570*/  IMAD.MOV.U32 R2, RZ, RZ, R41 ;  /* 0x000000ffff027224 */ /* 0x000fe200078e0029 */
[----:B------:R-:W-:Y:S01]  /*1c580*/  PRMT R41, R198, 0x5410, R197 ;  /* 0x00005410c6297816 */ /* 0x000fe200000000c5 */
[----:B------:R-:W-:Y:S01]  /*1c590*/  @!P3 HFMA2.BF16_V2 R85, -RZ.H0_H0, RZ.H0_H0, -R191.H0_H0 ;  /* 0x200000ffff55b231 */ /* 0x000fe200003409bf */
[----:B------:R-:W-:Y:S01]  /*1c5a0*/  @!P4 PRMT R198, R80, 0x5410, RZ ;  /* 0x0000541050c6c816 */ /* 0x000fe200000000ff */
[----:B------:R-:W-:Y:S01]  /*1c5b0*/  IMAD.MOV.U32 R80, RZ, RZ, R2 ;  /* 0x000000ffff507224 */ /* 0x000fe200078e0002 */
[----:B------:R-:W-:-:S02]  /*1c5c0*/  LOP3.LUT R2, R0, 0xff, RZ, 0xc0, !PT ;  /* 0x000000ff00027812 */ /* 0x000fc400078ec0ff */
[----:B------:R-:W-:Y:S01]  /*1c5d0*/  SHF.R.U32.HI R9, RZ, 0x8, R21 ;  /* 0x00000008ff097819 */ /* 0x000fe20000011615 */
[----:B------:R-:W-:Y:S01]  /*1c5e0*/  IMAD.MOV.U32 R29, RZ, RZ, R188 ;  /* 0x000000ffff1d7224 */ /* 0x000fe200078e00bc */
[----:B------:R-:W-:Y:S01]  /*1c5f0*/  ISETP.LE.U32.AND P4, PT, R2, UR13, PT ;  /* 0x0000000d02007c0c */ /* 0x000fe2000bf83070 */
[----:B------:R-:W-:Y:S01]  /*1c600*/  IMAD.MOV.U32 R2, RZ, RZ, R186 ;  /* 0x000000ffff027224 */ /* 0x000fe200078e00ba */
[----:B------:R-:W2:Y:S03]  /*1c610*/  LDL.LU.64 R194, [R1+0x1b8] ;  /* 0x0001b80001c27983 */ /* 0x000ea60000300a00 */
[----:B------:R-:W-:Y:S01]  /*1c620*/  IMAD.MOV.U32 R39, RZ, RZ, R2 ;  /* 0x000000ffff277224 */ /* 0x000fe200078e0002 */
[----:B------:R-:W-:Y:S02]  /*1c630*/  SHF.R.U32.HI R2, RZ, 0x18, R0 ;  /* 0x00000018ff027819 */ /* 0x000fe40000011600 */
[----:B------:R-:W-:-:S02]  /*1c640*/  @!P0 PRMT R197, R81, 0x5410, RZ ;  /* 0x0000541051c58816 */ /* 0x000fc400000000ff */
[----:B------:R-:W-:Y:S01]  /*1c650*/  ISETP.LE.U32.AND P0, PT, R2, UR13, PT ;  /* 0x0000000d02007c0c */ /* 0x000fe2000bf03070 */
[----:B------:R-:W-:Y:S01]  /*1c660*/  IMAD.MOV.U32 R2, RZ, RZ, R43 ;  /* 0x000000ffff027224 */ /* 0x000fe200078e002b */
[----:B------:R-:W-:Y:S01]  /*1c670*/  PRMT R43, R163, 0x5410, R193 ;  /* 0x00005410a32b7816 */ /* 0x000fe200000000c1 */
[----:B------:R-:W-:Y:S02]  /*1c680*/  @!P4 HFMA2.BF16_V2 R84, -RZ.H0_H0, RZ.H0_H0, -R196.H0_H0 ;  /* 0x200000ffff54c231 */ /* 0x000fe400003409c4 */
[----:B------:R-:W-:Y:S01]  /*1c690*/  IMAD.MOV.U32 R81, RZ, RZ, R185 ;  /* 0x000000ffff517224 */ /* 0x000fe200078e00b9 */
[----:B------:R-:W-:Y:S01]  /*1c6a0*/  @!P1 PRMT R163, R83, 0x5410, RZ ;  /* 0x0000541053a39816 */ /* 0x000fe200000000ff */
[----:B------:R-:W-:Y:S02]  /*1c6b0*/  IMAD.MOV.U32 R3, RZ, RZ, R187 ;  /* 0x000000ffff037224 */ /* 0x000fe400078e00bb */
[----:B------:R-:W-:Y:S01]  /*1c6c0*/  IMAD.MOV.U32 R83, RZ, RZ, R106 ;  /* 0x000000ffff537224 */ /* 0x000fe200078e006a */
[----:B------:R-:W-:Y:S01]  /*1c6d0*/  PRMT R106, R196, 0x5410, R191 ;  /* 0x00005410c46a7816 */ /* 0x000fe200000000bf */
[----:B------:R-:W-:Y:S01]  /*1c6e0*/  IMAD.MOV.U32 R30, RZ, RZ, R81 ;  /* 0x000000ffff1e7224 */ /* 0x000fe200078e0051 */
[----:B------:R-:W-:Y:S01]  /*1c6f0*/  @!P4 PRMT R196, R84, 0x5410, RZ ;  /* 0x0000541054c4c816 */ /* 0x000fe200000000ff */
[----:B------:R-:W-:-:S02]  /*1c700*/  IMAD.MOV.U32 R84, RZ, RZ, R2 ;  /* 0x000000ffff547224 */ /* 0x000fc400078e0002 */
[----:B------:R-:W-:Y:S01]  /*1c710*/  IMAD.MOV.U32 R81, RZ, RZ, R3 ;  /* 0x000000ffff517224 */ /* 0x000fe200078e0003 */
[----:B------:R-:W-:Y:S01]  /*1c720*/  SHF.R.U32.HI R0, RZ, 0x10, R0 ;  /* 0x00000010ff007819 */ /* 0x000fe20000011600 */
[----:B------:R-:W-:Y:S01]  /*1c730*/  IMAD.WIDE.U32 R2, R16, -0x2daee0ad, RZ ;  /* 0xd2511f5310027825 */ /* 0x000fe200078e00ff */
[----:B------:R-:W-:-:S03]  /*1c740*/  LOP3.LUT R9, R9, 0xffff, RZ, 0xc0, !PT ;  /* 0x0000ffff09097812 */ /* 0x000fc600078ec0ff */
[----:B------:R-:W-:Y:S01]  /*1c750*/  @!P0 HFMA2.BF16_V2 R86, -RZ.H0_H0, RZ.H0_H0, -R162.H0_H0 ;  /* 0x200000ffff568231 */ /* 0x000fe200003409a2 */
[----:B------:R-:W-:Y:S01]  /*1c760*/  @!P3 PRMT R191, R85, 0x5410, RZ ;  /* 0x0000541055bfb816 */ /* 0x000fe200000000ff */
[----:B------:R-:W-:Y:S01]  /*1c770*/  IMAD.MOV.U32 R85, RZ, RZ, R20 ;  /* 0x000000ffff557224 */ /* 0x000fe200078e0014 */
[----:B------:R-:W-:Y:S02]  /*1c780*/  LOP3.LUT R0, R0, 0xff, RZ, 0xc0, !PT ;  /* 0x000000ff00007812 */ /* 0x000fe400078ec0ff */
[C---:B------:R-:W-:Y:S02]  /*1c790*/  LOP3.LUT R26, R2.reuse, 0xff, RZ, 0xc0, !PT ;  /* 0x000000ff021a7812 */ /* 0x040fe400078ec0ff */
[----:B------:R-:W-:Y:S02]  /*1c7a0*/  LOP3.LUT R21, R2, 0xffff, RZ, 0xc0, !PT ;  /* 0x0000ffff02157812 */ /* 0x000fe400078ec0ff */
[--C-:B------:R-:W-:Y:S02]  /*1c7b0*/  SHF.R.U32.HI R20, RZ, 0x10, R2.reuse ;  /* 0x00000010ff147819 */ /* 0x100fe40000011602 */
[----:B------:R-:W-:-:S02]  /*1c7c0*/  SHF.R.U32.HI R16, RZ, 0x18, R2 ;  /* 0x00000018ff107819 */ /* 0x000fc40000011602 */
[----:B------:R-:W-:Y:S01]  /*1c7d0*/  ISETP.LE.U32.AND P1, PT, R9, UR13, PT ;  /* 0x0000000d09007c0c */ /* 0x000fe2000bf23070 */
[----:B------:R-:W-:Y:S01]  /*1c7e0*/  IMAD.MOV.U32 R9, RZ, RZ, R105 ;  /* 0x000000ffff097224 */ /* 0x000fe200078e0069 */
[----:B------:R-:W-:Y:S02]  /*1c7f0*/  LOP3.LUT R2, R25, 0xff, RZ, 0xc0, !PT ;  /* 0x000000ff19027812 */ /* 0x000fe400078ec0ff */
[----:B------:R-:W-:Y:S02]  /*1c800*/  PRMT R105, R161, 0x5410, R162 ;  /* 0x00005410a1697816 */ /* 0x000fe400000000a2 */
[----:B------:R-:W-:Y:S02]  /*1c810*/  ISETP.LE.U32.AND P2, PT, R0, UR13, PT ;  /* 0x0000000d00007c0c */ /* 0x000fe4000bf43070 */
[----:B------:R-:W-:Y:S02]  /*1c820*/  @!P0 PRMT R162, R86, 0x5410, RZ ;  /* 0x0000541056a28816 */ /* 0x000fe400000000ff */
[----:B------:R-:W-:-:S02]  /*1c830*/  ISETP.LE.U32.AND P0, PT, R2, UR13, PT ;  /* 0x0000000d02007c0c */ /* 0x000fc4000bf03070 */
[----:B------:R-:W-:-:S04]  /*1c840*/  LOP3.LUT R2, R17, 0xff, RZ, 0xc0, !PT ;  /* 0x000000ff11027812 */ /* 0x000fc800078ec0ff */
[----:B------:R-:W-:Y:S02]  /*1c850*/  ISETP.LE.U32.AND P3, PT, R2, UR13, PT ;  /* 0x0000000d02007c0c */ /* 0x000fe4000bf63070 */
[----:B------:R-:W-:Y:S02]  /*1c860*/  LOP3.LUT R2, R6, 0xffff, RZ, 0xc0, !PT ;  /* 0x0000ffff06027812 */ /* 0x000fe400078ec0ff */
[----:B------:R-:W-:Y:S01]  /*1c870*/  LOP3.LUT R0, R3, UR20, R10, 0x96, !PT ;  /* 0x0000001403007c12 */ /* 0x000fe2000f8e960a */
[----:B------:R-:W-:Y:S01]  /*1c880*/  FADD.FTZ R10, R158, R23 ;  /* 0x000000179e0a7221 */ /* 0x000fe20000010000 */
[----:B------:R-:W-:Y:S01]  /*1c890*/  SHF.R.U32.HI R2, RZ, 0x8, R2 ;  /* 0x00000008ff027819 */ /* 0x000fe20000011602 */
[----:B------:R-:W-:Y:S01]  /*1c8a0*/  MUFU.EX2 R17, R151 ;  /* 0x0000009700117308 */ /* 0x000fe20000000800 */
[----:B------:R-:W-:Y:S01]  /*1c8b0*/  @!P2 HFMA2.BF16_V2 R87, -RZ.H0_H0, RZ.H0_H0, -R161.H0_H0 ;  /* 0x200000ffff57a231 */ /* 0x000fe200003409a1 */
[----:B------:R-:W-:Y:S02]  /*1c8c0*/  PRMT R158, R42, 0x7610, R158 ;  /* 0x000076102a9e7816 */ /* 0x000fe4000000009e */
[----:B------:R-:W-:-:S04]  /*1c8d0*/  LOP3.LUT R2, R2, 0xffff, RZ, 0xc0, !PT ;  /* 0x0000ffff02027812 */ /* 0x000fc800078ec0ff */
[----:B------:R-:W1:Y:S01]  /*1c8e0*/  MUFU.EX2 R23, R153 ;  /* 0x0000009900177308 */ /* 0x000e620000000800 */
[----:B------:R-:W-:Y:S01]  /*1c8f0*/  @!P5 PRMT R193, R82, 0x5410, RZ ;  /* 0x0000541052c1d816 */ /* 0x000fe200000000ff */
[----:B------:R-:W-:Y:S01]  /*1c900*/  @!P0 HFMA2.BF16_V2 R91, -RZ.H0_H0, RZ.H0_H0, -R158.H0_H0 ;  /* 0x200000ffff5b8231 */ /* 0x000fe2000034099e */
[----:B------:R-:W-:Y:S02]  /*1c910*/  @!P2 PRMT R161, R87, 0x5410, RZ ;  /* 0x0000541057a1a816 */ /* 0x000fe400000000ff */
[----:B------:R-:W-:Y:S02]  /*1c920*/  ISETP.LE.U32.AND P5, PT, R27, UR13, PT ;  /* 0x0000000d1b007c0c */ /* 0x000fe4000bfa3070 */
[----:B------:R-:W-:Y:S02]  /*1c930*/  ISETP.LE.U32.AND P2, PT, R2, UR13, PT ;  /* 0x0000000d02007c0c */ /* 0x000fe4000bf43070 */
[----:B------:R-:W-:Y:S02]  /*1c940*/  LOP3.LUT R2, R6, 0xff, RZ, 0xc0, !PT ;  /* 0x000000ff06027812 */ /* 0x000fe400078ec0ff */
[----:B------:R-:W-:-:S02]  /*1c950*/  PRMT R27, R158, 0x5410, R157 ;  /* 0x000054109e1b7816 */ /* 0x000fc4000000009d */
[----:B------:R-:W-:Y:S02]  /*1c960*/  @!P0 PRMT R158, R91, 0x5410, RZ ;  /* 0x000054105b9e8816 */ /* 0x000fe400000000ff */
[----:B------:R-:W-:Y:S02]  /*1c970*/  ISETP.LE.U32.AND P0, PT, R2, UR13, PT ;  /* 0x0000000d02007c0c */ /* 0x000fe4000bf03070 */
[C---:B------:R-:W-:Y:S02]  /*1c980*/  PRMT R160, R11.reuse, 0x7610, R160 ;  /* 0x000076100ba07816 */ /* 0x040fe400000000a0 */
[----:B------:R-:W-:Y:S02]  /*1c990*/  PRMT R159, R11, 0x7632, R159 ;  /* 0x000076320b9f7816 */ /* 0x000fe4000000009f */
[----:B-1----:R-:W-:Y:S01]  /*1c9a0*/  F2FP.BF16.F32.PACK_AB R3, R23, R17 ;  /* 0x000000111703723e */ /* 0x002fe200000010ff */
[----:B------:R-:W-:Y:S01]  /*1c9b0*/  @!P5 HFMA2.BF16_V2 R89, -RZ.H0_H0, RZ.H0_H0, -R160.H0_H0 ;  /* 0x200000ffff59d231 */ /* 0x000fe200003409a0 */
[----:B------:R-:W-:Y:S01]  /*1c9c0*/  SHF.R.U32.HI R2, RZ, 0x18, R6 ;  /* 0x00000018ff027819 */ /* 0x000fe20000011606 */
[----:B------:R-:W-:Y:S01]  /*1c9d0*/  @!P1 HFMA2.BF16_V2 R88, -RZ.H0_H0, RZ.H0_H0, -R159.H0_H0 ;  /* 0x200000ffff589231 */ /* 0x000fe2000034099f */
[----:B------:R-:W-:Y:S01]  /*1c9e0*/  PRMT R156, R3, 0x7610, R156 ;  /* 0x00007610039c7816 */ /* 0x000fe2000000009c */
[----:B------:R-:W-:-:S02]  /*1c9f0*/  IMAD.MOV.U32 R79, RZ, RZ, R190 ;  /* 0x000000ffff4f7224 */ /* 0x000fc400078e00be */
[----:B------:R-:W-:Y:S02]  /*1ca00*/  IMAD.MOV.U32 R86, RZ, RZ, R38 ;  /* 0x000000ffff567224 */ /* 0x000fe400078e0026 */
[----:B------:R-:W-:Y:S01]  /*1ca10*/  IMAD.MOV.U32 R25, RZ, RZ, R104 ;  /* 0x000000ffff197224 */ /* 0x000fe200078e0068 */
[----:B------:R-:W-:Y:S01]  /*1ca20*/  PRMT R104, R160, 0x5410, R159 ;  /* 0x00005410a0687816 */ /* 0x000fe2000000009f */
[----:B------:R-:W-:Y:S01]  /*1ca30*/  IMAD.MOV.U32 R38, RZ, RZ, R30 ;  /* 0x000000ffff267224 */ /* 0x000fe200078e001e */
[----:B------:R-:W-:Y:S01]  /*1ca40*/  @!P5 PRMT R160, R89, 0x5410, RZ ;  /* 0x0000541059a0d816 */ /* 0x000fe200000000ff */
[----:B------:R-:W-:Y:S01]  /*1ca50*/  IMAD.MOV.U32 R30, RZ, RZ, R39 ;  /* 0x000000ffff1e7224 */ /* 0x000fe200078e0027 */
[----:B------:R-:W-:Y:S01]  /*1ca60*/  @!P1 PRMT R159, R88, 0x5410, RZ ;  /* 0x00005410589f9816 */ /* 0x000fe200000000ff */
[----:B------:R-:W-:Y:S02]  /*1ca70*/  IMAD.MOV.U32 R39, RZ, RZ, R29 ;  /* 0x000000ffff277224 */ /* 0x000fe400078e001d */
[----:B------:R-:W-:Y:S01]  /*1ca80*/  @!P0 HFMA2.BF16_V2 R93, -RZ.H0_H0, RZ.H0_H0, -R156.H0_H0 ;  /* 0x200000ffff5d8231 */ /* 0x000fe2000034099c */
[----:B------:R-:W-:Y:S01]  /*1ca90*/  PRMT R155, R3, 0x7632, R155 ;  /* 0x00007632039b7816 */ /* 0x000fe2000000009b */
[----:B------:R-:W-:Y:S01]  /*1caa0*/  IMAD.MOV.U32 R89, RZ, RZ, R9 ;  /* 0x000000ffff597224 */ /* 0x000fe200078e0009 */
[----:B------:R-:W-:Y:S01]  /*1cab0*/  ISETP.LE.U32.AND P1, PT, R2, UR13, PT ;  /* 0x0000000d02007c0c */ /* 0x000fe2000bf23070 */
[----:B------:R-:W-:Y:S01]  /*1cac0*/  IMAD.MOV.U32 R29, RZ, RZ, R79 ;  /* 0x000000ffff1d7224 */ /* 0x000fe200078e004f */
[----:B------:R-:W-:Y:S01]  /*1cad0*/  MUFU.EX2 R2, R52 ;  /* 0x0000003400027308 */ /* 0x000fe20000000800 */
[----:B------:R-:W-:Y:S01]  /*1cae0*/  IMAD.MOV.U32 R79, RZ, RZ, R110 ;  /* 0x000000ffff4f7224 */ /* 0x000fe200078e006e */
[----:B------:R-:W-:Y:S01]  /*1caf0*/  ISETP.LE.U32.AND P5, PT, R28, UR13, PT ;  /* 0x0000000d1c007c0c */ /* 0x000fe2000bfa3070 */
[----:B------:R-:W-:Y:S01]  /*1cb00*/  IMAD.MOV.U32 R110, RZ, RZ, R123 ;  /* 0x000000ffff6e7224 */ /* 0x000fe200078e007b */
[----:B------:R-:W-:Y:S01]  /*1cb10*/  PRMT R123, R156, 0x5410, R155 ;  /* 0x000054109c7b7816 */ /* 0x000fe2000000009b */
[----:B------:R-:W-:-:S02]  /*1cb20*/  IMAD.MOV.U32 R91, RZ, RZ, R233 ;  /* 0x000000ffff5b7224 */ /* 0x000fc400078e00e9 */
[----:B------:R-:W-:Y:S01]  /*1cb30*/  IMAD.MOV.U32 R87, RZ, RZ, R80 ;  /* 0x000000ffff577224 */ /* 0x000fe200078e0050 */
[----:B------:R-:W1:Y:S01]  /*1cb40*/  MUFU.EX2 R9, R53 ;  /* 0x0000003500097308 */ /* 0x000e620000000800 */
[----:B------:R-:W-:Y:S01]  /*1cb50*/  @!P0 PRMT R156, R93, 0x5410, RZ ;  /* 0x000054105d9c8816 */ /* 0x000fe200000000ff */
[----:B------:R-:W-:Y:S02]  /*1cb60*/  IMAD.MOV.U32 R93, RZ, RZ, R77 ;  /* 0x000000ffff5d7224 */ /* 0x000fe400078e004d */
[----:B------:R-:W-:Y:S01]  /*1cb70*/  FADD.FTZ R11, R148, R18 ;  /* 0x00000012940b7221 */ /* 0x000fe20000010000 */
[----:B------:R-:W-:Y:S01]  /*1cb80*/  IMAD.MOV.U32 R77, RZ, RZ, R174 ;  /* 0x000000ffff4d7224 */ /* 0x000fe200078e00ae */
[----:B------:R-:W-:Y:S01]  /*1cb90*/  SHF.R.U32.HI R3, RZ, 0x10, R6 ;  /* 0x00000010ff037819 */ /* 0x000fe20000011606 */
[----:B------:R-:W-:Y:S01]  /*1cba0*/  IMAD.MOV.U32 R82, RZ, RZ, R184 ;  /* 0x000000ffff527224 */ /* 0x000fe200078e00b8 */
[----:B------:R3:W5:Y:S01]  /*1cbb0*/  LDL.LU R190, [R1+0x1b4] ;  /* 0x0001b40001be7983 */ /* 0x0007620000300800 */
[----:B------:R-:W-:Y:S01]  /*1cbc0*/  MUFU.EX2 R174, R154 ;  /* 0x0000009a00ae7308 */ /* 0x000fe20000000800 */
[----:B------:R-:W-:-:S07]  /*1cbd0*/  LOP3.LUT R3, R3, 0xff, RZ, 0xc0, !PT ;  /* 0x000000ff03037812 */ /* 0x000fce00078ec0ff */
[----:B------:R-:W3:Y:S01]  /*1cbe0*/  MUFU.EX2 R53, R229 ;  /* 0x000000e500357308 */ /* 0x000ee20000000800 */
[----:B------:R-:W-:Y:S01]  /*1cbf0*/  @!P5 HFMA2.BF16_V2 R90, -RZ.H0_H0, RZ.H0_H0, -R157.H0_H0 ;  /* 0x200000ffff5ad231 */ /* 0x000fe2000034099d */
[----:B------:R-:W-:Y:S01]  /*1cc00*/  ISETP.LE.U32.AND P0, PT, R3, UR13, PT ;  /* 0x0000000d03007c0c */ /* 0x000fe2000bf03070 */
[----:B------:R-:W-:Y:S01]  /*1cc10*/  IMAD.MOV.U32 R80, RZ, RZ, R78 ;  /* 0x000000ffff507224 */ /* 0x000fe200078e004e */
[----:B-1----:R-:W-:-:S04]  /*1cc20*/  F2FP.BF16.F32.PACK_AB R3, R9, R2 ;  /* 0x000000020903723e */ /* 0x002fc800000010ff */
[----:B------:R-:W-:Y:S01]  /*1cc30*/  MUFU.EX2 R233, R54 ;  /* 0x0000003600e97308 */ /* 0x000fe20000000800 */
[----:B------:R-:W-:Y:S01]  /*1cc40*/  @!P5 PRMT R157, R90, 0x5410, RZ ;  /* 0x000054105a9dd816 */ /* 0x000fe200000000ff */
[----:B------:R-:W-:Y:S01]  /*1cc50*/  IMAD.MOV.U32 R28, RZ, RZ, R89 ;  /* 0x000000ffff1c7224 */ /* 0x000fe200078e0059 */
[----:B------:R-:W-:Y:S01]  /*1cc60*/  ISETP.LE.U32.AND P5, PT, R16, UR13, PT ;  /* 0x0000000d10007c0c */ /* 0x000fe2000bfa3070 */
[----:B------:R-:W-:Y:S01]  /*1cc70*/  FADD.FTZ R16, R2, R45 ;  /* 0x0000002d02107221 */ /* 0x000fe20000010000 */
[----:B------:R-:W-:Y:S01]  /*1cc80*/  PRMT R153, R3, 0x7632, R153 ;  /* 0x0000763203997816 */ /* 0x000fe20000000099 */
[----:B------:R-:W-:Y:S02]  /*1cc90*/  IMAD.MOV.U32 R90, RZ, RZ, R232 ;  /* 0x000000ffff5a7224 */ /* 0x000fe400078e00e8 */
[----:B------:R-:W-:Y:S02]  /*1cca0*/  @!P2 HFMA2.BF16_V2 R92, -RZ.H0_H0, RZ.H0_H0, -R155.H0_H0 ;  /* 0x200000ffff5ca231 */ /* 0x000fe4000034099b */
[----:B------:R-:W-:Y:S01]  /*1ccb0*/  IMAD.MOV.U32 R88, RZ, RZ, R85 ;  /* 0x000000ffff587224 */ /* 0x000fe200078e0055 */
[----:B---3--:R-:W-:Y:S01]  /*1ccc0*/  F2FP.BF16.F32.PACK_AB R2, R53, R174 ;  /* 0x000000ae3502723e */ /* 0x008fe200000010ff */
[----:B------:R-:W1:Y:S01]  /*1ccd0*/  MUFU.EX2 R232, R61 ;  /* 0x0000003d00e87308 */ /* 0x000e620000000800 */
[----:B------:R-:W-:Y:S01]  /*1cce0*/  PRMT R154, R3, 0x7610, R154 ;  /* 0x00007610039a7816 */ /* 0x000fe2000000009a */
[----:B------:R-:W-:Y:S01]  /*1ccf0*/  @!P1 HFMA2.BF16_V2 R94, -RZ.H0_H0, RZ.H0_H0, -R153.H0_H0 ;  /* 0x200000ffff5e9231 */ /* 0x000fe20000340999 */
[C---:B------:R-:W-:Y:S01]  /*1cd00*/  PRMT R152, R2.reuse, 0x7610, R152 ;  /* 0x0000761002987816 */ /* 0x040fe20000000098 */
[----:B------:R-:W-:Y:S01]  /*1cd10*/  FADD.FTZ R6, R17, R19 ;  /* 0x0000001311067221 */ /* 0x000fe20000010000 */
[----:B------:R-:W-:Y:S01]  /*1cd20*/  PRMT R151, R2, 0x7632, R151 ;  /* 0x0000763202977816 */ /* 0x000fe20000000097 */
[----:B------:R-:W-:Y:S01]  /*1cd30*/  IMAD.MOV.U32 R78, RZ, RZ, R122 ;  /* 0x000000ffff4e7224 */ /* 0x000fe200078e007a */
[----:B------:R-:W-:Y:S01]  /*1cd40*/  LOP3.LUT R2, R20, 0xff, RZ, 0xc0, !PT ;  /* 0x000000ff14027812 */ /* 0x000fe200078ec0ff */
[----:B------:R-:W-:Y:S01]  /*1cd50*/  FADD.FTZ R176, R176, R11 ;  /* 0x0000000bb0b07221 */ /* 0x000fe20000010000 */
[----:B------:R-:W-:Y:S01]  /*1cd60*/  PRMT R122, R154, 0x5410, R153 ;  /* 0x000054109a7a7816 */ /* 0x000fe20000000099 */
[----:B------:R3:W5:Y:S01]  /*1cd70*/  LDL.LU R189, [R1+0x1b0] ;  /* 0x0001b00001bd7983 */ /* 0x0007620000300800 */
[----:B------:R-:W-:-:S02]  /*1cd80*/  @!P1 PRMT R153, R94, 0x5410, RZ ;  /* 0x000054105e999816 */ /* 0x000fc400000000ff */
[----:B------:R-:W-:Y:S02]  /*1cd90*/  ISETP.LE.U32.AND P1, PT, R2, UR13, PT ;  /* 0x0000000d02007c0c */ /* 0x000fe4000bf23070 */
[----:B------:R-:W-:Y:S01]  /*1cda0*/  SHF.R.U32.HI R3, RZ, 0x8, R22 ;  /* 0x00000008ff037819 */ /* 0x000fe20000011616 */
[----:B------:R-:W-:Y:S01]  /*1cdb0*/  @!P0 HFMA2.BF16_V2 R95, -RZ.H0_H0, RZ.H0_H0, -R154.H0_H0 ;  /* 0x200000ffff5f8231 */ /* 0x000fe2000034099a */
[----:B------:R-:W-:Y:S01]  /*1cdc0*/  SHF.R.U32.HI R2, RZ, 0x10, R0 ;  /* 0x00000010ff027819 */ /* 0x000fe20000011600 */
[----:B------:R-:W-:Y:S01]  /*1cdd0*/  IMAD.MOV.U32 R89, RZ, RZ, R173 ;  /* 0x000000ffff597224 */ /* 0x000fe200078e00ad */
[----:B------:R-:W-:Y:S02]  /*1cde0*/  LOP3.LUT R3, R3, 0xffff, RZ, 0xc0, !PT ;  /* 0x0000ffff03037812 */ /* 0x000fe400078ec0ff */
[----:B------:R-:W-:Y:S01]  /*1cdf0*/  @!P2 PRMT R155, R92, 0x5410, RZ ;  /* 0x000054105c9ba816 */ /* 0x000fe200000000ff */
[----:B------:R-:W-:Y:S01]  /*1ce00*/  IMAD.MOV.U32 R85, RZ, RZ, R111 ;  /* 0x000000ffff557224 */ /* 0x000fe200078e006f */
[----:B------:R-:W-:Y:S01]  /*1ce10*/  LOP3.LUT R2, R2, 0xff, RZ, 0xc0, !PT ;  /* 0x000000ff02027812 */ /* 0x000fe200078ec0ff */
[----:B------:R-:W-:Y:S01]  /*1ce20*/  @!P6 HFMA2.BF16_V2 R97, -RZ.H0_H0, RZ.H0_H0, -R152.H0_H0 ;  /* 0x200000ffff61e231 */ /* 0x000fe20000340998 */
[----:B------:R-:W-:Y:S01]  /*1ce30*/  @!P0 PRMT R154, R95, 0x5410, RZ ;  /* 0x000054105f9a8816 */ /* 0x000fe200000000ff */
[----:B------:R-:W-:Y:S01]  /*1ce40*/  MUFU.EX2 R229, R227 ;  /* 0x000000e300e57308 */ /* 0x000fe20000000800 */
[----:B------:R-:W-:Y:S01]  /*1ce50*/  ISETP.LE.U32.AND P0, PT, R3, UR13, PT ;  /* 0x0000000d03007c0c */ /* 0x000fe2000bf03070 */
[----:B------:R-:W-:Y:S01]  /*1ce60*/  IMAD.MOV.U32 R19, RZ, RZ, R93 ;  /* 0x000000ffff137224 */ /* 0x000fe200078e005d */
[----:B------:R-:W-:Y:S01]  /*1ce70*/  ISETP.LE.U32.AND P4, PT, R2, UR13, PT ;  /* 0x0000000d02007c0c */ /* 0x000fe2000bf83070 */
[----:B------:R3:W5:Y:S01]  /*1ce80*/  LDL.LU R188, [R1+0x1ac] ;  /* 0x0001ac0001bc7983 */ /* 0x0007620000300800 */
[----:B-1----:R-:W-:-:S03]  /*1ce90*/  F2FP.BF16.F32.PACK_AB R2, R232, R233 ;  /* 0x000000e9e802723e */ /* 0x002fc600000010ff */
[----:B------:R-:W-:Y:S01]  /*1cea0*/  MUFU.EX2 R173, R231 ;  /* 0x000000e700ad7308 */ /* 0x000fe20000000800 */
[----:B------:R-:W-:-:S07]  /*1ceb0*/  PRMT R150, R2, 0x7610, R150 ;  /* 0x0000761002967816 */ /* 0x000fce0000000096 */
[----:B------:R-:W1:Y:S01]  /*1cec0*/  MUFU.EX2 R94, R235 ;  /* 0x000000eb005e7308 */ /* 0x000e620000000800 */
[----:B------:R-:W-:Y:S01]  /*1ced0*/  PRMT R149, R2, 0x7632, R149 ;  /* 0x0000763202957816 */ /* 0x000fe20000000095 */
[----:B------:R-:W-:Y:S01]  /*1cee0*/  @!P0 HFMA2.BF16_V2 R96, -RZ.H0_H0, RZ.H0_H0, -R151.H0_H0 ;  /* 0x200000ffff608231 */ /* 0x000fe20000340997 */
[----:B------:R-:W-:Y:S01]  /*1cef0*/  SHF.R.U32.HI R2, RZ, 0x8, R21 ;  /* 0x00000008ff027819 */ /* 0x000fe20000011615 */
[----:B------:R-:W-:Y:S02]  /*1cf00*/  IMAD.MOV.U32 R92, RZ, RZ, R76 ;  /* 0x000000ffff5c7224 */ /* 0x000fe400078e004c */
[----:B------:R-:W-:Y:S01]  /*1cf10*/  IMAD.MOV.U32 R42, RZ, RZ, R89 ;  /* 0x000000ffff2a7224 */ /* 0x000fe200078e0059 */
[----:B------:R-:W-:Y:S01]  /*1cf20*/  LOP3.LUT R2, R2, 0xffff, RZ, 0xc0, !PT ;  /* 0x0000ffff02027812 */ /* 0x000fe200078ec0ff */
[----:B------:R-:W-:Y:S01]  /*1cf30*/  IMAD.MOV.U32 R76, RZ, RZ, R110 ;  /* 0x000000ffff4c7224 */ /* 0x000fe200078e006e */
[----:B------:R-:W-:Y:S01]  /*1cf40*/  MUFU.EX2 R22, R182 ;  /* 0x000000b600167308 */ /* 0x000fe20000000800 */
[----:B------:R-:W-:Y:S01]  /*1cf50*/  IMAD.MOV.U32 R93, RZ, RZ, R91 ;  /* 0x000000ffff5d7224 */ /* 0x000fe200078e005b */
[----:B------:R-:W-:Y:S01]  /*1cf60*/  ISETP.LE.U32.AND P2, PT, R2, UR13, PT ;  /* 0x0000000d02007c0c */ /* 0x000fe2000bf43070 */
[----:B------:R-:W-:Y:S01]  /*1cf70*/  IMAD.MOV.U32 R89, RZ, RZ, R87 ;  /* 0x000000ffff597224 */ /* 0x000fe200078e0057 */
[----:B------:R-:W-:Y:S01]  /*1cf80*/  LOP3.LUT R2, R0, 0xff, RZ, 0xc0, !PT ;  /* 0x000000ff00027812 */ /* 0x000fe200078ec0ff */
[----:B------:R-:W-:Y:S01]  /*1cf90*/  IMAD.MOV.U32 R87, RZ, RZ, R39 ;  /* 0x000000ffff577224 */ /* 0x000fe200078e0027 */
[----:B------:R-:W-:Y:S01]  /*1cfa0*/  PRMT R110, R152, 0x5410, R151 ;  /* 0x00005410986e7816 */ /* 0x000fe20000000097 */
[----:B------:R-:W-:Y:S01]  /*1cfb0*/  @!P3 HFMA2.BF16_V2 R99, -RZ.H0_H0, RZ.H0_H0, -R150.H0_H0 ;  /* 0x200000ffff63b231 */ /* 0x000fe20000340996 */
[----:B------:R-:W-:Y:S01]  /*1cfc0*/  @!P0 PRMT R151, R96, 0x5410, RZ ;  /* 0x0000541060978816 */ /* 0x000fe200000000ff */
[----:B------:R-:W-:Y:S01]  /*1cfd0*/  IMAD.MOV.U32 R39, RZ, RZ, R79 ;  /* 0x000000ffff277224 */ /* 0x000fe200078e004f */
[----:B------:R-:W-:Y:S01]  /*1cfe0*/  ISETP.LE.U32.AND P0, PT, R2, UR13, PT ;  /* 0x0000000d02007c0c */ /* 0x000fe2000bf03070 */
[----:B------:R-:W-:Y:S01]  /*1cff0*/  IMAD.MOV.U32 R79, RZ, RZ, R78 ;  /* 0x000000ffff4f7224 */ /* 0x000fe200078e004e */
[----:B------:R-:W-:Y:S01]  /*1d000*/  SHF.R.U32.HI R2, RZ, 0x18, R0 ;  /* 0x00000018ff027819 */ /* 0x000fe20000011600 */
[----:B------:R-:W-:Y:S01]  /*1d010*/  IMAD.MOV.U32 R78, RZ, RZ, R77 ;  /* 0x000000ffff4e7224 */ /* 0x000fe200078e004d */
[----:B------:R-:W-:Y:S01]  /*1d020*/  PRMT R111, R150, 0x5410, R149 ;  /* 0x00005410966f7816 */ /* 0x000fe20000000095 */
[----:B------:R-:W-:Y:S01]  /*1d030*/  IMAD.MOV.U32 R77, RZ, RZ, R76 ;  /* 0x000000ffff4d7224 */ /* 0x000fe200078e004c */
[----:B------:R-:W-:Y:S01]  /*1d040*/  @!P3 PRMT R150, R99, 0x5410, RZ ;  /* 0x000054106396b816 */ /* 0x000fe200000000ff */
[----:B------:R-:W-:Y:S01]  /*1d050*/  IMAD.MOV.U32 R76, RZ, RZ, R60 ;  /* 0x000000ffff4c7224 */ /* 0x000fe200078e003c */
[----:B------:R3:W-:Y:S01]  /*1d060*/  MUFU.EX2 R231, R62 ;  /* 0x0000003e00e77308 */ /* 0x0007e20000000800 */
[----:B------:R-:W-:Y:S01]  /*1d070*/  ISETP.LE.U32.AND P3, PT, R2, UR13, PT ;  /* 0x0000000d02007c0c */ /* 0x000fe2000bf63070 */
[----:B------:R-:W-:Y:S01]  /*1d080*/  FADD.FTZ R3, R183, R10 ;  /* 0x0000000ab7037221 */ /* 0x000fe20000010000 */
[----:B-1----:R-:W-:Y:S01]  /*1d090*/  F2FP.BF16.F32.PACK_AB R2, R94, R173 ;  /* 0x000000ad5e02723e */ /* 0x002fe200000010ff */
[----:B------:R-:W-:Y:S01]  /*1d0a0*/  IMAD.MOV.U32 R95, RZ, RZ, R30 ;  /* 0x000000ffff5f7224 */ /* 0x000fe200078e001e */
[----:B------:R1:W5:Y:S03]  /*1d0b0*/  LDL.LU R187, [R1+0x1a8] ;  /* 0x0001a80001bb7983 */ /* 0x0003660000300800 */
[----:B------:R-:W-:Y:S01]  /*1d0c0*/  MUFU.EX2 R60, R234 ;  /* 0x000000ea003c7308 */ /* 0x000fe20000000800 */
[----:B------:R-:W-:-:S02]  /*1d0d0*/  LOP3.LUT R0, R0, 0xffff, RZ, 0xc0, !PT ;  /* 0x0000ffff00007812 */ /* 0x000fc400078ec0ff */
[C---:B------:R-:W-:Y:S02]  /*1d0e0*/  PRMT R148, R2.reuse, 0x7610, R148 ;  /* 0x0000761002947816 */ /* 0x040fe40000000094 */
[----:B------:R-:W-:Y:S02]  /*1d0f0*/  PRMT R147, R2, 0x7632, R147 ;  /* 0x0000763202937816 */ /* 0x000fe40000000093 */
[----:B------:R-:W-:Y:S01]  /*1d100*/  @!P6 PRMT R152, R97, 0x5410, RZ ;  /* 0x000054106198e816 */ /* 0x000fe200000000ff */
[----:B------:R-:W1:Y:S01]  /*1d110*/  MUFU.EX2 R234, R146 ;  /* 0x0000009200ea7308 */ /* 0x000e620000000800 */
[----:B------:R-:W-:Y:S01]  /*1d120*/  SHF.R.U32.HI R0, RZ, 0x8, R0 ;  /* 0x00000008ff007819 */ /* 0x000fe20000011600 */
[----:B------:R-:W-:Y:S01]  /*1d130*/  @!P0 HFMA2.BF16_V2 R100, -RZ.H0_H0, RZ.H0_H0, -R148.H0_H0 ;  /* 0x200000ffff648231 */ /* 0x000fe20000340994 */
[----:B------:R-:W-:Y:S01]  /*1d140*/  PRMT R45, R148, 0x5410, R147 ;  /* 0x00005410942d7816 */ /* 0x000fe20000000093 */
[----:B------:R-:W-:Y:S01]  /*1d150*/  IMAD.MOV.U32 R99, RZ, RZ, R140 ;  /* 0x000000ffff637224 */ /* 0x000fe200078e008c */
[----:B------:R-:W-:Y:S01]  /*1d160*/  LOP3.LUT R0, R0, 0xffff, RZ, 0xc0, !PT ;  /* 0x0000ffff00007812 */ /* 0x000fe200078ec0ff */
[----:B------:R-:W-:Y:S01]  /*1d170*/  IMAD.MOV.U32 R54, RZ, RZ, R39 ;  /* 0x000000ffff367224 */ /* 0x000fe200078e0027 */
[----:B------:R-:W-:Y:S01]  /*1d180*/  @!P0 PRMT R148, R100, 0x5410, RZ ;  /* 0x0000541064948816 */ /* 0x000fe200000000ff */
[----:B------:R-:W-:Y:S01]  /*1d190*/  IMAD.MOV.U32 R18, RZ, RZ, R92 ;  /* 0x000000ffff127224 */ /* 0x000fe200078e005c */
[----:B------:R-:W-:Y:S01]  /*1d1a0*/  ISETP.LE.U32.AND P0, PT, R0, UR13, PT ;  /* 0x0000000d00007c0c */ /* 0x000fe2000bf03070 */
[----:B---3--:R-:W-:Y:S01]  /*1d1b0*/  FADD.FTZ R62, R9, R16 ;  /* 0x00000010093e7221 */ /* 0x008fe20000010000 */
[----:B------:R-:W-:Y:S01]  /*1d1c0*/  FADD.FTZ R52, R181, R3 ;  /* 0x00000003b5347221 */ /* 0x000fe20000010000 */
[----:B------:R-:W-:Y:S01]  /*1d1d0*/  IMAD.MOV.U32 R30, RZ, RZ, R252 ;  /* 0x000000ffff1e7224 */ /* 0x000fe200078e00fc */
[----:B------:R3:W5:Y:S01]  /*1d1e0*/  LDL.LU R186, [R1+0x1a4] ;  /* 0x0001a40001ba7983 */ /* 0x0007620000300800 */
[----:B-1----:R-:W-:-:S02]  /*1d1f0*/  F2FP.BF16.F32.PACK_AB R0, R234, R231 ;  /* 0x000000e7ea00723e */ /* 0x002fc400000010ff */
[----:B------:R-:W-:Y:S01]  /*1d200*/  ISETP.LE.U32.AND P6, PT, R24, UR13, PT ;  /* 0x0000000d18007c0c */ /* 0x000fe2000bfc3070 */
[----:B------:R-:W-:Y:S01]  /*1d210*/  IMAD.MOV.U32 R97, RZ, RZ, R19 ;  /* 0x000000ffff617224 */ /* 0x000fe200078e0013 */
[C---:B------:R-:W-:Y:S01]  /*1d220*/  PRMT R142, R0.reuse, 0x7632, R142 ;  /* 0x00007632008e7816 */ /* 0x040fe2000000008e */
[----:B------:R-:W-:Y:S01]  /*1d230*/  @!P1 HFMA2.BF16_V2 R101, -RZ.H0_H0, RZ.H0_H0, -R0.H0_H0 ;  /* 0x200000ffff659231 */ /* 0x000fe20000340900 */
[C---:B------:R-:W-:Y:S01]  /*1d240*/  @P1 PRMT R227, R0.reuse, 0x7610, R227 ;  /* 0x0000761000e31816 */ /* 0x040fe200000000e3 */
[----:B------:R-:W-:Y:S01]  /*1d250*/  IMAD.MOV.U32 R92, RZ, RZ, R90 ;  /* 0x000000ffff5c7224 */ /* 0x000fe200078e005a */
[----:B------:R-:W-:Y:S01]  /*1d260*/  PRMT R235, R0, 0x5410, R142 ;  /* 0x0000541000eb7816 */ /* 0x000fe2000000008e */
[----:B------:R-:W-:Y:S01]  /*1d270*/  IMAD.U32 R0, RZ, RZ, UR4 ;  /* 0x00000004ff007e24 */ /* 0x000fe2000f8e00ff */
[----:B------:R-:W-:Y:S01]  /*1d280*/  F2FP.BF16.F32.PACK_AB R2, R22, R60 ;  /* 0x0000003c1602723e */ /* 0x000fe200000010ff */
[----:B------:R-:W-:Y:S02]  /*1d290*/  IMAD.MOV.U32 R24, RZ, RZ, R80 ;  /* 0x000000ffff187224 */ /* 0x000fe400078e0050 */
[----:B------:R-:W-:Y:S01]  /*1d2a0*/  IMAD.MOV.U32 R96, RZ, RZ, R18 ;  /* 0x000000ffff607224 */ /* 0x000fe200078e0012 */
[----:B------:R-:W-:Y:S01]  /*1d2b0*/  F2FP.BF16.F32.PACK_AB R3, R230, R229 ;  /* 0x000000e5e603723e */ /* 0x000fe200000010ff */
[----:B------:R-:W-:-:S02]  /*1d2c0*/  IMAD.MOV.U32 R80, RZ, RZ, R141 ;  /* 0x000000ffff507224 */ /* 0x000fc400078e008d */
[----:B------:R-:W-:Y:S02]  /*1d2d0*/  IMAD.MOV.U32 R91, RZ, RZ, R42 ;  /* 0x000000ffff5b7224 */ /* 0x000fe400078e002a */
[----:B------:R-:W-:Y:S02]  /*1d2e0*/  @!P0 HFMA2.BF16_V2 R102, -RZ.H0_H0, RZ.H0_H0, -R147.H0_H0 ;  /* 0x200000ffff668231 */ /* 0x000fe40000340993 */
[----:B------:R-:W-:Y:S01]  /*1d2f0*/  IMAD.WIDE R140, R0, 0x2, R12 ;  /* 0x00000002008c7825 */ /* 0x000fe200078e020c */
[----:B------:R3:W5:Y:S03]  /*1d300*/  LDL.LU R185, [R1+0x1a0] ;  /* 0x0001a00001b97983 */ /* 0x0007660000300800 */
[----:B------:R-:W-:Y:S02]  /*1d310*/  IMAD.U32 R0, RZ, RZ, UR48 ;  /* 0x00000030ff007e24 */ /* 0x000fe4000f8e00ff */
[----:B------:R-:W-:-:S02]  /*1d320*/  IMAD.MOV.U32 R19, RZ, RZ, R38 ;  /* 0x000000ffff137224 */ /* 0x000fc400078e0026 */
[----:B------:R-:W-:Y:S01]  /*1d330*/  FADD.FTZ R90, R23, R6 ;  /* 0x00000006175a7221 */ /* 0x000fe20000010000 */
[----:B------:R-:W-:Y:S01]  /*1d340*/  IMAD.WIDE R38, R0, 0x2, R12 ;  /* 0x0000000200267825 */ /* 0x000fe200078e020c */
[----:B------:R-:W-:Y:S01]  /*1d350*/  LOP3.LUT R0, R93, UR21, R208, 0x96, !PT ;  /* 0x000000155d007c12 */ /* 0x000fe2000f8e96d0 */
[----:B------:R1:W-:Y:S01]  /*1d360*/  STG.E.U16 desc[UR30][R140.64+-0xfe], R7 ;  /* 0xffff02078c007986 */ /* 0x0003e2000c10151e */
[C---:B------:R-:W-:Y:S02]  /*1d370*/  PRMT R144, R2.reuse, 0x7610, R144 ;  /* 0x0000761002907816 */ /* 0x040fe40000000090 */
[----:B------:R-:W-:Y:S01]  /*1d380*/  PRMT R143, R2, 0x7632, R143 ;  /* 0x00007632028f7816 */ /* 0x000fe2000000008f */
[----:B------:R-:W-:Y:S04]  /*1d390*/  STG.E.U16 desc[UR30][R140.64+-0x100], R8 ;  /* 0xffff00088c007986 */ /* 0x000fe8000c10151e */
[----:B------:R-:W-:Y:S04]  /*1d3a0*/  STG.E.U16 desc[UR30][R38.64+-0x100], R5 ;  /* 0xffff000526007986 */ /* 0x000fe8000c10151e */
[----:B------:R4:W-:Y:S01]  /*1d3b0*/  STG.E.U16 desc[UR30][R38.64+-0xfe], R4 ;  /* 0xffff020426007986 */ /* 0x0009e2000c10151e */
[----:B------:R-:W-:-:S02]  /*1d3c0*/  PRMT R146, R3, 0x7610, R146 ;  /* 0x0000761003927816 */ /* 0x000fc40000000092 */
[----:B------:R-:W-:Y:S01]  /*1d3d0*/  PRMT R145, R3, 0x7632, R145 ;  /* 0x0000763203917816 */ /* 0x000fe20000000091 */
[----:B------:R-:W-:Y:S02]  /*1d3e0*/  @!P6 HFMA2.BF16_V2 R98, -RZ.H0_H0, RZ.H0_H0, -R149.H0_H0 ;  /* 0x200000ffff62e231 */ /* 0x000fe40000340995 */
[----:B------:R-:W-:Y:S02]  /*1d3f0*/  IMAD.MOV.U32 R42, RZ, RZ, R28 ;  /* 0x000000ffff2a7224 */ /* 0x000fe400078e001c */
[----:B------:R-:W-:Y:S01]  /*1d400*/  @!P5 HFMA2.BF16_V2 R103, -RZ.H0_H0, RZ.H0_H0, -R142.H0_H0 ;  /* 0x200000ffff67d231 */ /* 0x000fe2000034098e */
[----:B------:R-:W-:Y:S01]  /*1d410*/  @!P1 PRMT R227, R101, 0x5410, RZ ;  /* 0x0000541065e39816 */ /* 0x000fe200000000ff */
[----:B------:R-:W-:Y:S01]  /*1d420*/  IMAD.MOV.U32 R32, RZ, RZ, R79 ;  /* 0x000000ffff207224 */ /* 0x000fe200078e004f */
[----:B------:R-:W-:Y:S01]  /*1d430*/  @!P0 PRMT R147, R102, 0x5410, RZ ;  /* 0x0000541066938816 */ /* 0x000fe200000000ff */
[----:B------:R-:W-:Y:S01]  /*1d440*/  IMAD.MOV.U32 R33, RZ, RZ, R78 ;  /* 0x000000ffff217224 */ /* 0x000fe200078e004e */
[----:B------:R3:W5:Y:S01]  /*1d450*/  LDL.LU R184, [R1+0x19c] ;  /* 0x00019c0001b87983 */ /* 0x0007620000300800 */
[----:B-1----:R-:W-:Y:S01]  /*1d460*/  IMAD.WIDE.U32 R6, R0, -0x326172a9, RZ ;  /* 0xcd9e8d5700067825 */ /* 0x002fe200078e00ff */
[----:B------:R-:W-:-:S03]  /*1d470*/  LOP3.LUT R0, R37, UR42, R92, 0x96, !PT ;  /* 0x0000002a25007c12 */ /* 0x000fc6000f8e965c */
[----:B------:R-:W-:Y:S01]  /*1d480*/  @!P3 HFMA2.BF16_V2 R109, -RZ.H0_H0, RZ.H0_H0, -R145.H0_H0 ;  /* 0x200000ffff6db231 */ /* 0x000fe20000340991 */
[----:B------:R-:W-:Y:S02]  /*1d490*/  @!P6 PRMT R149, R98, 0x5410, RZ ;  /* 0x000054106295e816 */ /* 0x000fe400000000ff */
[----:B------:R-:W-:Y:S02]  /*1d4a0*/  PRMT R61, R146, 0x5410, R145 ;  /* 0x00005410923d7816 */ /* 0x000fe40000000091 */
[----:B------:R-:W-:Y:S01]  /*1d4b0*/  PRMT R252, R144, 0x5410, R143 ;  /* 0x0000541090fc7816 */ /* 0x000fe2000000008f */
[----:B------:R-:W-:Y:S01]  /*1d4c0*/  @!P4 HFMA2.BF16_V2 R112, -RZ.H0_H0, RZ.H0_H0, -R146.H0_H0 ;  /* 0x200000ffff70c231 */ /* 0x000fe20000340992 */
[----:B------:R-:W-:Y:S01]  /*1d4d0*/  LOP3.LUT R2, R7, UR43, R96, 0x96, !PT ;  /* 0x0000002b07027c12 */ /* 0x000fe2000f8e9660 */
[----:B------:R-:W-:Y:S02]  /*1d4e0*/  IMAD.MOV.U32 R93, RZ, RZ, R87 ;  /* 0x000000ffff5d7224 */ /* 0x000fe400078e0057 */
[----:B------:R-:W-:Y:S01]  /*1d4f0*/  IMAD.MOV.U32 R28, RZ, RZ, R25 ;  /* 0x000000ffff1c7224 */ /* 0x000fe200078e0019 */
[----:B------:R1:W-:Y:S01]  /*1d500*/  STG.E.U16 desc[UR30][R12.64+-0xee], R40 ;  /* 0xffff12280c007986 */ /* 0x0003e2000c10151e */
[----:B----4-:R-:W-:-:S04]  /*1d510*/  IMAD.WIDE.U32 R4, R0, -0x326172a9, RZ ;  /* 0xcd9e8d5700047825 */ /* 0x010fc800078e00ff */
[----:B------:R-:W-:Y:S01]  /*1d520*/  @!P2 HFMA2.BF16_V2 R107, -RZ.H0_H0, RZ.H0_H0, -R143.H0_H0 ;  /* 0x200000ffff6ba231 */ /* 0x000fe2000034098f */
[----:B------:R-:W-:Y:S01]  /*1d530*/  @!P5 PRMT R142, R103, 0x5410, RZ ;  /* 0x00005410678ed816 */ /* 0x000fe200000000ff */
[----:B------:R4:W-:Y:S01]  /*1d540*/  STG.E.U16 desc[UR30][R12.64+-0xf0], R35 ;  /* 0xffff10230c007986 */ /* 0x0009e2000c10151e */
[----:B------:R-:W-:Y:S01]  /*1d550*/  IMAD.WIDE.U32 R8, R2, -0x2daee0ad, RZ ;  /* 0xd2511f5302087825 */ /* 0x000fe200078e00ff */
[----:B------:R-:W-:Y:S02]  /*1d560*/  LOP3.LUT R2, R5, UR41, R6, 0x96, !PT ;  /* 0x0000002905027c12 */ /* 0x000fe4000f8e9606 */
[----:B------:R3:W5:Y:S02]  /*1d570*/  LDL.LU R183, [R1+0x198] ;  /* 0x0001980001b77983 */ /* 0x0007640000300800 */
[----:B------:R-:W-:Y:S01]  /*1d580*/  LOP3.LUT R0, R9, UR40, R36, 0x96, !PT ;  /* 0x0000002809007c12 */ /* 0x000fe2000f8e9624 */
[----:B------:R-:W-:Y:S01]  /*1d590*/  IMAD.WIDE.U32 R2, R2, -0x2daee0ad, RZ ;  /* 0xd2511f5302027825 */ /* 0x000fe200078e00ff */
[----:B------:R-:W-:-:S03]  /*1d5a0*/  ISETP.LE.U32.AND P6, PT, R26, UR13, PT ;  /* 0x0000000d1a007c0c */ /* 0x000fc6000bfc3070 */
[----:B------:R-:W-:Y:S01]  /*1d5b0*/  IMAD.MOV.U32 R98, RZ, RZ, R179 ;  /* 0x000000ffff627224 */ /* 0x000fe200078e00b3 */
[----:B------:R-:W-:Y:S01]  /*1d5c0*/  LOP3.LUT R3, R3, UR38, R8, 0x96, !PT ;  /* 0x0000002603037c12 */ /* 0x000fe2000f8e9608 */
[----:B------:R-:W-:Y:S01]  /*1d5d0*/  IMAD.WIDE.U32 R8, R0, -0x326172a9, RZ ;  /* 0xcd9e8d5700087825 */ /* 0x000fe200078e00ff */
[----:B------:R-:W-:Y:S02]  /*1d5e0*/  @!P3 PRMT R145, R109, 0x5410, RZ ;  /* 0x000054106d91b816 */ /* 0x000fe400000000ff */
[----:B------:R-:W-:Y:S01]  /*1d5f0*/  @!P4 PRMT R146, R112, 0x5410, RZ ;  /* 0x000054107092c816 */ /* 0x000fe200000000ff */
[----:B------:R-:W-:Y:S01]  /*1d600*/  IMAD.MOV.U32 R87, RZ, RZ, R65 ;  /* 0x000000ffff577224 */ /* 0x000fe200078e0041 */
[----:B------:R-:W-:Y:S01]  /*1d610*/  LOP3.LUT R0, R9, UR39, R4, 0x96, !PT ;  /* 0x0000002709007c12 */ /* 0x000fe2000f8e9604 */
[----:B------:R-:W-:Y:S02]  /*1d620*/  IMAD.MOV.U32 R25, RZ, RZ, R47 ;  /* 0x000000ffff197224 */ /* 0x000fe400078e002f */
[----:B-1----:R-:W-:Y:S01]  /*1d630*/  IMAD.MOV.U32 R40, RZ, RZ, R62 ;  /* 0x000000ffff287224 */ /* 0x002fe200078e003e */
[----:B------:R-:W-:Y:S01]  /*1d640*/  @!P2 PRMT R143, R107, 0x5410, RZ ;  /* 0x000054106b8fa816 */ /* 0x000fe200000000ff */
[----:B------:R-:W-:-:S04]  /*1d650*/  IMAD.WIDE.U32 R10, R0, -0x2daee0ad, RZ ;  /* 0xd2511f53000a7825 */ /* 0x000fc800078e00ff */
[----:B------:R-:W-:Y:S01]  /*1d660*/  IMAD.MOV.U32 R34, RZ, RZ, R77 ;  /* 0x000000ffff227224 */ /* 0x000fe200078e004d */
[----:B------:R-:W-:Y:S01]  /*1d670*/  LOP3.LUT R2, R11, UR32, R2, 0x96, !PT ;  /* 0x000000200b027c12 */ /* 0x000fe2000f8e9602 */
[----:B------:R-:W-:-:S04]  /*1d680*/  IMAD.WIDE.U32 R4, R3, -0x326172a9, RZ ;  /* 0xcd9e8d5703047825 */ /* 0x000fc800078e00ff */
[----:B----4-:R-:W-:Y:S01]  /*1d690*/  IMAD.MOV.U32 R35, RZ, RZ, R76 ;  /* 0x000000ffff237224 */ /* 0x010fe200078e004c */
[----:B------:R-:W-:Y:S01]  /*1d6a0*/  STG.E.U16 desc[UR30][R14.64+-0xf0], R226 ;  /* 0xffff10e20e007986 */ /* 0x000fe2000c10151e */
[----:B------:R-:W-:Y:S01]  /*1d6b0*/  IMAD.WIDE.U32 R2, R2, -0x326172a9, RZ ;  /* 0xcd9e8d5702027825 */ /* 0x000fe200078e00ff */
[----:B------:R-:W-:Y:S02]  /*1d6c0*/  LOP3.LUT R9, R5, UR37, R8, 0x96, !PT ;  /* 0x0000002505097c12 */ /* 0x000fe4000f8e9608 */
[----:B------:R-:W-:Y:S01]  /*1d6d0*/  STG.E.U16 desc[UR30][R14.64+-0xee], R228 ;  /* 0xffff12e40e007986 */ /* 0x000fe2000c10151e */
[----:B------:R-:W-:Y:S02]  /*1d6e0*/  SHF.R.U32.HI R5, RZ, 0x10, R2 ;  /* 0x00000010ff057819 */ /* 0x000fe40000011602 */
[----:B------:R-:W-:Y:S01]  /*1d6f0*/  LOP3.LUT R0, R3, UR26, R4, 0x96, !PT ;  /* 0x0000001a03007c12 */ /* 0x000fe2000f8e9604 */
[----:B------:R3:W5:Y:S01]  /*1d700*/  LDL.LU R182, [R1+0x194] ;  /* 0x0001940001b67983 */ /* 0x0007620000300800 */
[----:B------:R-:W-:-:S02]  /*1d710*/  LOP3.LUT R3, R2, 0xffff, RZ, 0xc0, !PT ;  /* 0x0000ffff02037812 */ /* 0x000fc400078ec0ff */
[----:B------:R-:W-:Y:S01]  /*1d720*/  LOP3.LUT R8, R2, 0xff, RZ, 0xc0, !PT ;  /* 0x000000ff02087812 */ /* 0x000fe200078ec0ff */
[----:B------:R-:W-:Y:S01]  /*1d730*/  @!P6 HFMA2.BF16_V2 R108, -RZ.H0_H0, RZ.H0_H0, -R144.H0_H0 ;  /* 0x200000ffff6ce231 */ /* 0x000fe20000340990 */
[----:B------:R-:W-:Y:S01]  /*1d740*/  SHF.R.U32.HI R4, RZ, 0x18, R2 ;  /* 0x00000018ff047819 */ /* 0x000fe20000011602 */
[----:B------:R-:W-:Y:S01]  /*1d750*/  IMAD.MOV.U32 R65, RZ, RZ, R121 ;  /* 0x000000ffff417224 */ /* 0x000fe200078e0079 */
[----:B------:R-:W-:Y:S01]  /*1d760*/  LOP3.LUT R2, R5, 0xff, RZ, 0xc0, !PT ;  /* 0x000000ff05027812 */ /* 0x000fe200078ec0ff */
[----:B------:R-:W-:Y:S01]  /*1d770*/  IMAD.MOV.U32 R47, RZ, RZ, R180 ;  /* 0x000000ffff2f7224 */ /* 0x000fe200078e00b4 */
[----:B------:R-:W-:Y:S01]  /*1d780*/  SHF.R.U32.HI R3, RZ, 0x8, R3 ;  /* 0x00000008ff037819 */ /* 0x000fe20000011603 */
[----:B------:R-:W-:Y:S01]  /*1d790*/  IMAD.MOV.U32 R26, RZ, RZ, R90 ;  /* 0x000000ffff1a7224 */ /* 0x000fe200078e005a */
[----:B------:R-:W-:Y:S01]  /*1d7a0*/  PRMT R18, R2, 0x5410, R4 ;  /* 0x0000541002127816 */ /* 0x000fe20000000004 */
[----:B------:R-:W-:Y:S01]  /*1d7b0*/  STG.E.U16 desc[UR30][R140.64+-0xf0], R198 ;  /* 0xffff10c68c007986 */ /* 0x000fe2000c10151e */
[----:B------:R-:W-:-:S02]  /*1d7c0*/  LOP3.LUT R2, R0, 0xffff, RZ, 0xc0, !PT ;  /* 0x0000ffff00027812 */ /* 0x000fc400078ec0ff */
[----:B------:R-:W-:Y:S01]  /*1d7d0*/  PRMT R17, R8, 0x5410, R3 ;  /* 0x0000541008117816 */ /* 0x000fe20000000003 */
[----:B------:R-:W-:Y:S01]  /*1d7e0*/  STG.E.U16 desc[UR30][R140.64+-0xee], R197 ;  /* 0xffff12c58c007986 */ /* 0x000fe2000c10151e */
[----:B------:R-:W-:Y:S02]  /*1d7f0*/  SHF.R.U32.HI R3, RZ, 0x8, R2 ;  /* 0x00000008ff037819 */ /* 0x000fe40000011602 */
[----:B------:R-:W-:Y:S01]  /*1d800*/  LOP3.LUT R2, R0, 0xff, RZ, 0xc0, !PT ;  /* 0x000000ff00027812 */ /* 0x000fe200078ec0ff */
[----:B------:R3:W5:Y:S03]  /*1d810*/  LDL.LU R181, [R1+0x190] ;  /* 0x0001900001b57983 */ /* 0x0007660000300800 */
[----:B------:R-:W-:Y:S01]  /*1d820*/  PRMT R11, R2, 0x5410, R3 ;  /* 0x00005410020b7816 */ /* 0x000fe20000000003 */
[----:B------:R-:W-:Y:S01]  /*1d830*/  IMAD.MOV.U32 R5, RZ, RZ, 0x7054 ;  /* 0x00007054ff057424 */ /* 0x000fe200078e00ff */
[----:B------:R-:W-:-:S02]  /*1d840*/  SHF.R.U32.HI R3, RZ, 0x10, R0 ;  /* 0x00000010ff037819 */ /* 0x000fc40000011600 */
[----:B------:R-:W-:Y:S01]  /*1d850*/  @!P6 PRMT R144, R108, 0x5410, RZ ;  /* 0x000054106c90e816 */ /* 0x000fe200000000ff */
[----:B------:R-:W-:Y:S01]  /*1d860*/  STG.E.U16 desc[UR30][R38.64+-0xf0], R163 ;  /* 0xffff10a326007986 */ /* 0x000fe2000c10151e */
[----:B------:R-:W-:Y:S02]  /*1d870*/  SHF.R.U32.HI R2, RZ, 0x18, R0 ;  /* 0x00000018ff027819 */ /* 0x000fe40000011600 */
[----:B------:R-:W-:Y:S01]  /*1d880*/  LOP3.LUT R0, R3, 0xff, RZ, 0xc0, !PT ;  /* 0x000000ff03007812 */ /* 0x000fe200078ec0ff */
[----:B------:R-:W-:Y:S03]  /*1d890*/  STG.E.U16 desc[UR30][R38.64+-0xee], R193 ;  /* 0xffff12c126007986 */ /* 0x000fe6000c10151e */
[----:B------:R-:W-:Y:S01]  /*1d8a0*/  PRMT R16, R0, 0x5410, R2 ;  /* 0x0000541000107816 */ /* 0x000fe20000000002 */
[----:B------:R-:W-:Y:S01]  /*1d8b0*/  IMAD.WIDE.U32 R2, R9, -0x2daee0ad, RZ ;  /* 0xd2511f5309027825 */ /* 0x000fe200078e00ff */
[----:B------:R3:W5:Y:S03]  /*1d8c0*/  LDL.LU R180, [R1+0x18c] ;  /* 0x00018c0001b47983 */ /* 0x0007660000300800 */
[----:B------:R-:W-:Y:S01]  /*1d8d0*/  IMAD.U32 R0, RZ, RZ, UR13 ;  /* 0x0000000dff007e24 */ /* 0x000fe2000f8e00ff */
[----:B------:R-:W-:Y:S01]  /*1d8e0*/  LOP3.LUT R4, R3, UR20, R10, 0x96, !PT ;  /* 0x0000001403047c12 */ /* 0x000fe2000f8e960a */
[----:B------:R-:W-:Y:S03]  /*1d8f0*/  STG.E.U16 desc[UR30][R12.64+-0xe0], R225 ;  /* 0xffff20e10c007986 */ /* 0x000fe6000c10151e */
[----:B------:R-:W-:Y:S01]  /*1d900*/  PRMT R0, R0, R5, UR13 ;  /* 0x0000000d00007e16 */ /* 0x000fe20008000005 */
[----:B------:R-:W-:Y:S01]  /*1d910*/  STG.E.U16 desc[UR30][R12.64+-0xde], R224 ;  /* 0xffff22e00c007986 */ /* 0x000fe2000c10151e */
[----:B------:R-:W-:-:S03]  /*1d920*/  LOP3.LUT R5, R4, 0xffff, RZ, 0xc0, !PT ;  /* 0x0000ffff04057812 */ /* 0x000fc600078ec0ff */
[----:B------:R3:W5:Y:S01]  /*1d930*/  LDL.LU R179, [R1+0x188] ;  /* 0x0001880001b37983 */ /* 0x0007620000300800 */
        /* <DEDUP_REMOVED lines=14> */
[----:B------:R-:W-:Y:S02]  /*1da20*/  HSET2.LE.AND R2, R17, R0, PT ;  /* 0x0000000011027233 */ /* 0x000fe40003803000 */
[----:B------:R-:W-:Y:S01]  /*1da30*/  PRMT R17, R3, 0x5410, R4 ;  /* 0x0000541003117816 */ /* 0x000fe20000000004 */
[----:B------:R-:W-:-:S02]  /*1da40*/  IMAD.U32 R4, RZ, RZ, UR35 ;  /* 0x00000023ff047e24 */ /* 0x000fc4000f8e00ff */
[----:B------:R-:W-:Y:S02]  /*1da50*/  LOP3.LUT R10, R2, R98, RZ, 0xc0, !PT ;  /* 0x00000062020a7212 */ /* 0x000fe400078ec0ff */
[--C-:B------:R-:W-:Y:S02]  /*1da60*/  HSET2.LE.AND R2, R18, R0.reuse, PT ;  /* 0x0000000012027233 */ /* 0x100fe40003803000 */
[----:B------:R-:W-:Y:S02]  /*1da70*/  LOP3.LUT R4, R209, UR7, R4, 0x96, !PT ;  /* 0x00000007d1047c12 */ /* 0x000fe4000f8e9604 */
[--C-:B------:R-:W-:Y:S02]  /*1da80*/  HSET2.LE.AND R3, R11, R0.reuse, PT ;  /* 0x000000000b037233 */ /* 0x100fe40003803000 */
[----:B------:R-:W-:Y:S01]  /*1da90*/  LOP3.LUT R11, R2, R99, RZ, 0xc0, !PT ;  /* 0x00000063020b7212 */ /* 0x000fe200078ec0ff */
[----:B------:R-:W-:Y:S01]  /*1daa0*/  IMAD.WIDE.U32 R108, R4, -0x326172a9, RZ ;  /* 0xcd9e8d57046c7825 */ /* 0x000fe200078e00ff */
[----:B------:R-:W-:-:S02]  /*1dab0*/  HSET2.LE.AND R2, R16, R0, PT ;  /* 0x0000000010027233 */ /* 0x000fc40003803000 */
[----:B------:R-:W-:Y:S02]  /*1dac0*/  LOP3.LUT R8, R3, R24, RZ, 0xc0, !PT ;  /* 0x0000001803087212 */ /* 0x000fe400078ec0ff */
[----:B------:R-:W-:Y:S02]  /*1dad0*/  HSET2.LE.AND R3, R9, R0, PT ;  /* 0x0000000009037233 */ /* 0x000fe40003803000 */
[----:B------:R-:W-:Y:S02]  /*1dae0*/  LOP3.LUT R4, R109, UR29, R54, 0x96, !PT ;  /* 0x0000001d6d047c12 */ /* 0x000fe4000f8e9636 */
[----:B------:R-:W-:Y:S02]  /*1daf0*/  LOP3.LUT R9, R2, R95, RZ, 0xc0, !PT ;  /* 0x0000005f02097212 */ /* 0x000fe400078ec0ff */
[----:B------:R-:W-:Y:S02]  /*1db00*/  LOP3.LUT R2, R7, UR43, R108, 0x96, !PT ;  /* 0x0000002b07027c12 */ /* 0x000fe4000f8e966c */
[----:B------:R-:W-:Y:S01]  /*1db10*/  LOP3.LUT R16, R3, R19, RZ, 0xc0, !PT ;  /* 0x0000001303107212 */ /* 0x000fe200078ec0ff */
[----:B------:R-:W-:-:S04]  /*1db20*/  IMAD.WIDE.U32 R18, R4, -0x2daee0ad, RZ ;  /* 0xd2511f5304127825 */ /* 0x000fc800078e00ff */
[----:B------:R-:W-:Y:S01]  /*1db30*/  IMAD.WIDE.U32 R2, R2, -0x2daee0ad, RZ ;  /* 0xd2511f5302027825 */ /* 0x000fe200078e00ff */
[----:B------:R-:W-:-:S04]  /*1db40*/  LOP3.LUT R4, R19, UR42, R92, 0x96, !PT ;  /* 0x0000002a13047c12 */ /* 0x000fc8000f8e965c */
[----:B------:R-:W-:Y:S01]  /*1db50*/  LOP3.LUT R7, R3, UR40, R18, 0x96, !PT ;  /* 0x0000002803077c12 */ /* 0x000fe2000f8e9612 */
[----:B------:R-:W-:Y:S02]  /*1db60*/  IMAD.MOV.U32 R95, RZ, RZ, R91 ;  /* 0x000000ffff5f7224 */ /* 0x000fe400078e005b */
[----:B------:R-:W-:Y:S02]  /*1db70*/  IMAD.MOV.U32 R91, RZ, RZ, R86 ;  /* 0x000000ffff5b7224 */ /* 0x000fe400078e0056 */
[----:B------:R-:W-:-:S04]  /*1db80*/  IMAD.WIDE.U32 R4, R4, -0x326172a9, RZ ;  /* 0xcd9e8d5704047825 */ /* 0x000fc800078e00ff */
[----:B------:R-:W-:Y:S02]  /*1db90*/  IMAD.MOV.U32 R86, RZ, RZ, R113 ;  /* 0x000000ffff567224 */ /* 0x000fe400078e0071 */
[----:B------:R-:W-:Y:S01]  /*1dba0*/  IMAD.WIDE.U32 R112, R7, -0x326172a9, RZ ;  /* 0xcd9e8d5707707825 */ /* 0x000fe200078e00ff */
[----:B------:R-:W-:-:S04]  /*1dbb0*/  LOP3.LUT R3, R5, UR41, R6, 0x96, !PT ;  /* 0x0000002905037c12 */ /* 0x000fc8000f8e9606 */
[----:B------:R-:W-:Y:S01]  /*1dbc0*/  LOP3.LUT R4, R113, UR39, R4, 0x96, !PT ;  /* 0x0000002771047c12 */ /* 0x000fe2000f8e9604 */
[----:B------:R-:W-:Y:S02]  /*1dbd0*/  IMAD.MOV.U32 R92, RZ, RZ, R89 ;  /* 0x000000ffff5c7224 */ /* 0x000fe400078e0059 */
[----:B------:R-:W-:-:S04]  /*1dbe0*/  IMAD.WIDE.U32 R6, R3, -0x2daee0ad, RZ ;  /* 0xd2511f5303067825 */ /* 0x000fc800078e00ff */
[----:B------:R-:W-:Y:S02]  /*1dbf0*/  IMAD.MOV.U32 R89, RZ, RZ, R120 ;  /* 0x000000ffff597224 */ /* 0x000fe400078e0078 */
[----:B------:R-:W-:Y:S01]  /*1dc00*/  IMAD.WIDE.U32 R120, R4, -0x2daee0ad, RZ ;  /* 0xd2511f5304787825 */ /* 0x000fe200078e00ff */
[----:B------:R-:W-:Y:S02]  /*1dc10*/  LOP3.LUT R5, R7, UR38, R2, 0x96, !PT ;  /* 0x0000002607057c12 */ /* 0x000fe4000f8e9602 */
[--C-:B------:R-:W-:Y:S02]  /*1dc20*/  HSET2.LE.AND R2, R21, R0.reuse, PT ;  /* 0x0000000015027233 */ /* 0x100fe40003803000 */
[--C-:B------:R-:W-:Y:S02]  /*1dc30*/  HSET2.LE.AND R3, R20, R0.reuse, PT ;  /* 0x0000000014037233 */ /* 0x100fe40003803000 */
[----:B------:R-:W-:Y:S02]  /*1dc40*/  HSET2.LE.AND R4, R17, R0, PT ;  /* 0x0000000011047233 */ /* 0x000fe40003803000 */
[----:B------:R-:W-:Y:S01]  /*1dc50*/  LOP3.LUT R6, R121, UR32, R6, 0x96, !PT ;  /* 0x0000002079067c12 */ /* 0x000fe2000f8e9606 */
[----:B------:R-:W-:Y:S01]  /*1dc60*/  IMAD.WIDE.U32 R36, R5, -0x326172a9, RZ ;  /* 0xcd9e8d5705247825 */ /* 0x000fe200078e00ff */
[----:B------:R-:W-:-:S02]  /*1dc70*/  LOP3.LUT R17, R2, R95, RZ, 0xc0, !PT ;  /* 0x0000005f02117212 */ /* 0x000fc400078ec0ff */
[----:B------:R-:W-:Y:S01]  /*1dc80*/  LOP3.LUT R18, R3, R92, RZ, 0xc0, !PT ;  /* 0x0000005c03127212 */ /* 0x000fe200078ec0ff */
[----:B------:R-:W-:Y:S01]  /*1dc90*/  IMAD.WIDE.U32 R2, R6, -0x326172a9, RZ ;  /* 0xcd9e8d5706027825 */ /* 0x000fe200078e00ff */
[----:B------:R-:W-:-:S03]  /*1dca0*/  LOP3.LUT R19, R4, R93, RZ, 0xc0, !PT ;  /* 0x0000005d04137212 */ /* 0x000fc600078ec0ff */
[----:B------:R-:W-:Y:S01]  /*1dcb0*/  IMAD.WIDE.U32 R4, R30, -0x326172a9, RZ ;  /* 0xcd9e8d571e047825 */ /* 0x000fe200078e00ff */
[----:B------:R-:W-:-:S03]  /*1dcc0*/  LOP3.LUT R113, R2, 0xffff, RZ, 0xc0, !PT ;  /* 0x0000ffff02717812 */ /* 0x000fc600078ec0ff */
[----:B------:R-:W-:Y:S01]  /*1dcd0*/  IMAD.MOV.U32 R93, RZ, RZ, R81 ;  /* 0x000000ffff5d7224 */ /* 0x000fe200078e0051 */
[----:B------:R-:W-:Y:S01]  /*1dce0*/  LOP3.LUT R121, R2, 0xff, RZ, 0xc0, !PT ;  /* 0x000000ff02797812 */ /* 0x000fe200078ec0ff */
[----:B------:R-:W-:Y:S01]  /*1dcf0*/  IMAD.MOV.U32 R92, RZ, RZ, R115 ;  /* 0x000000ffff5c7224 */ /* 0x000fe200078e0073 */
[----:B------:R-:W-:Y:S01]  /*1dd00*/  SHF.R.U32.HI R115, RZ, 0x10, R2 ;  /* 0x00000010ff737819 */ /* 0x000fe20000011602 */
[----:B------:R-:W-:Y:S01]  /*1dd10*/  IMAD.MOV.U32 R81, RZ, RZ, R114 ;  /* 0x000000ffff517224 */ /* 0x000fe200078e0072 */
[----:B------:R-:W-:Y:S02]  /*1dd20*/  SHF.R.U32.HI R114, RZ, 0x18, R2 ;  /* 0x00000018ff727819 */ /* 0x000fe40000011602 */
[----:B------:R-:W-:-:S05]  /*1dd30*/  LOP3.LUT R2, R5, R29, RZ, 0x3c, !PT ;  /* 0x0000001d05027212 */ /* 0x000fca00078e3cff */
[----:B------:R-:W-:Y:S01]  /*1dd40*/  IMAD.WIDE.U32 R30, R2, -0x2daee0ad, RZ ;  /* 0xd2511f53021e7825 */ /* 0x000fe200078e00ff */
[----:B------:R-:W-:Y:S02]  /*1dd50*/  LOP3.LUT R36, R3, UR26, R36, 0x96, !PT ;  /* 0x0000001a03247c12 */ /* 0x000fe4000f8e9624 */
[----:B------:R-:W-:Y:S02]  /*1dd60*/  LOP3.LUT R3, R97, UR29, R4, 0x96, !PT ;  /* 0x0000001d61037c12 */ /* 0x000fe4000f8e9604 */
[----:B------:R-:W-:Y:S01]  /*1dd70*/  LOP3.LUT R2, R31, UR21, R208, 0x96, !PT ;  /* 0x000000151f027c12 */ /* 0x000fe2000f8e96d0 */
[----:B------:R-:W-:Y:S02]  /*1dd80*/  IMAD.MOV.U32 R95, RZ, RZ, R91 ;  /* 0x000000ffff5f7224 */ /* 0x000fe400078e005b */
[----:B------:R-:W-:Y:S02]  /*1dd90*/  IMAD.MOV.U32 R91, RZ, RZ, R42 ;  /* 0x000000ffff5b7224 */ /* 0x000fe400078e002a */
[----:B------:R-:W-:-:S02]  /*1dda0*/  IMAD.MOV.U32 R42, RZ, RZ, R28 ;  /* 0x000000ffff2a7224 */ /* 0x000fc400078e001c */
[----:B------:R-:W-:-:S04]  /*1ddb0*/  IMAD.WIDE.U32 R28, R2, -0x326172a9, RZ ;  /* 0xcd9e8d57021c7825 */ /* 0x000fc800078e00ff */
[----:B------:R-:W-:Y:S01]  /*1ddc0*/  IMAD.WIDE.U32 R6, R3, -0x2daee0ad, RZ ;  /* 0xd2511f5303067825 */ /* 0x000fe200078e00ff */
[----:B------:R-:W-:Y:S02]  /*1ddd0*/  LOP3.LUT R31, R109, UR29, R4, 0x96, !PT ;  /* 0x0000001d6d1f7c12 */ /* 0x000fe4000f8e9604 */
[----:B------:R-:W-:Y:S02]  /*1dde0*/  LOP3.LUT R2, R29, UR43, R96, 0x96, !PT ;  /* 0x0000002b1d027c12 */ /* 0x000fe4000f8e9660 */
[----:B------:R-:W-:-:S03]  /*1ddf0*/  LOP3.LUT R4, R7, UR42, R30, 0x96, !PT ;  /* 0x0000002a07047c12 */ /* 0x000fc6000f8e961e */
[----:B------:R-:W-:-:S04]  /*1de00*/  IMAD.WIDE.U32 R2, R2, -0x2daee0ad, RZ ;  /* 0xd2511f5302027825 */ /* 0x000fc800078e00ff */
[----:B------:R-:W-:Y:S01]  /*1de10*/  IMAD.WIDE.U32 R20, R4, -0x326172a9, RZ ;  /* 0xcd9e8d5704147825 */ /* 0x000fe200078e00ff */
[----:B------:R-:W-:-:S04]  /*1de20*/  LOP3.LUT R6, R3, UR40, R6, 0x96, !PT ;  /* 0x0000002803067c12 */ /* 0x000fc8000f8e9606 */
[----:B------:R-:W-:-:S05]  /*1de30*/  LOP3.LUT R3, R21, UR41, R28, 0x96, !PT ;  /* 0x0000002915037c12 */ /* 0x000fca000f8e961c */
[----:B------:R-:W-:-:S05]  /*1de40*/  IMAD.WIDE.U32 R4, R3, -0x2daee0ad, RZ ;  /* 0xd2511f5303047825 */ /* 0x000fca00078e00ff */
[----:B------:R-:W-:Y:S01]  /*1de50*/  LOP3.LUT R5, R5, UR38, R2, 0x96, !PT ;  /* 0x0000002605057c12 */ /* 0x000fe2000f8e9602 */
[----:B------:R-:W-:-:S05]  /*1de60*/  IMAD.WIDE.U32 R2, R6, -0x326172a9, RZ ;  /* 0xcd9e8d5706027825 */ /* 0x000fca00078e00ff */
[----:B------:R-:W-:Y:S01]  /*1de70*/  LOP3.LUT R3, R3, UR39, R20, 0x96, !PT ;  /* 0x0000002703037c12 */ /* 0x000fe2000f8e9614 */
[----:B------:R-:W-:Y:S02]  /*1de80*/  IMAD.MOV.U32 R54, RZ, RZ, R95 ;  /* 0x000000ffff367224 */ /* 0x000fe400078e005f */
[----:B------:R-:W-:Y:S02]  /*1de90*/  IMAD.MOV.U32 R95, RZ, RZ, R25 ;  /* 0x000000ffff5f7224 */ /* 0x000fe400078e0019 */
[----:B------:R-:W-:-:S05]  /*1dea0*/  IMAD.WIDE.U32 R24, R3, -0x2daee0ad, RZ ;  /* 0xd2511f5303187825 */ /* 0x000fca00078e00ff */
        /* <DEDUP_REMOVED lines=9> */
[----:B------:R-:W-:-:S03]  /*1df40*/  SHF.R.U32.HI R4, RZ, 0x10, R2 ;  /* 0x00000010ff047819 */ /* 0x000fc60000011602 */
[----:B------:R-:W-:-:S05]  /*1df50*/  HSET2.LE.AND R3, R3, R0, PT ;  /* 0x0000000003037233 */ /* 0x000fca0003803000 */
[----:B------:R-:W-:Y:S02]  /*1df60*/  LOP3.LUT R6, R3, R41, RZ, 0xc0, !PT ;  /* 0x0000002903067212 */ /* 0x000fe400078ec0ff */
[----:B------:R-:W-:Y:S02]  /*1df70*/  SHF.R.U32.HI R3, RZ, 0x18, R2 ;  /* 0x00000018ff037819 */ /* 0x000fe40000011602 */
[----:B------:R-:W-:-:S04]  /*1df80*/  LOP3.LUT R2, R4, 0xff, RZ, 0xc0, !PT ;  /* 0x000000ff04027812 */ /* 0x000fc800078ec0ff */
[----:B------:R-:W-:-:S05]  /*1df90*/  PRMT R2, R2, 0x5410, R3 ;  /* 0x0000541002027816 */ /* 0x000fca0000000003 */
[----:B------:R-:W-:-:S05]  /*1dfa0*/  HSET2.LE.AND R2, R2, R0, PT ;  /* 0x0000000002027233 */ /* 0x000fca0003803000 */
[----:B------:R-:W-:Y:S02]  /*1dfb0*/  LOP3.LUT R7, R2, R43, RZ, 0xc0, !PT ;  /* 0x0000002b02077212 */ /* 0x000fe400078ec0ff */
[C---:B------:R-:W-:Y:S01]  /*1dfc0*/  LOP3.LUT R2, R5.reuse, 0xffff, RZ, 0xc0, !PT ;  /* 0x0000ffff05027812 */ /* 0x040fe200078ec0ff */
[----:B------:R-:W-:Y:S02]  /*1dfd0*/  IMAD.MOV.U32 R209, RZ, RZ, R22 ;  /* 0x000000ffffd17224 */ /* 0x000fe400078e0016 */
[----:B------:R-:W1:Y:S01]  /*1dfe0*/  LDSM.16.MT88.4 R20, [R165+0x6000] ;  /* 0x00600000a514783b */ /* 0x000e620000004200 */
[----:B------:R-:W-:Y:S02]  /*1dff0*/  SHF.R.U32.HI R3, RZ, 0x8, R2 ;  /* 0x00000008ff037819 */ /* 0x000fe40000011602 */
[----:B------:R-:W-:-:S04]  /*1e000*/  LOP3.LUT R2, R5, 0xff, RZ, 0xc0, !PT ;  /* 0x000000ff05027812 */ /* 0x000fc800078ec0ff */
[----:B------:R-:W-:-:S05]  /*1e010*/  PRMT R2, R2, 0x5410, R3 ;  /* 0x0000541002027816 */ /* 0x000fca0000000003 */
[----:B------:R-:W-:-:S05]  /*1e020*/  HSET2.LE.AND R2, R2, R0, PT ;  /* 0x0000000002027233 */ /* 0x000fca0003803000 */
[----:B------:R-:W-:Y:S02]  /*1e030*/  LOP3.LUT R4, R2, R46, RZ, 0xc0, !PT ;  /* 0x0000002e02047212 */ /* 0x000fe400078ec0ff */
[--C-:B------:R-:W-:Y:S02]  /*1e040*/  SHF.R.U32.HI R2, RZ, 0x10, R5.reuse ;  /* 0x00000010ff027819 */ /* 0x100fe40000011605 */
[----:B------:R-:W-:Y:S02]  /*1e050*/  SHF.R.U32.HI R3, RZ, 0x18, R5 ;  /* 0x00000018ff037819 */ /* 0x000fe40000011605 */
[----:B------:R-:W-:-:S04]  /*1e060*/  LOP3.LUT R2, R2, 0xff, RZ, 0xc0, !PT ;  /* 0x000000ff02027812 */ /* 0x000fc800078ec0ff */
[----:B------:R-:W-:-:S05]  /*1e070*/  PRMT R2, R2, 0x5410, R3 ;  /* 0x0000541002027816 */ /* 0x000fca0000000003 */
[----:B------:R-:W-:Y:S01]  /*1e080*/  HSET2.LE.AND R2, R2, R0, PT ;  /* 0x0000000002027233 */ /* 0x000fe20003803000 */
[----:B------:R-:W-:Y:S02]  /*1e090*/  IMAD.MOV.U32 R41, RZ, RZ, R94 ;  /* 0x000000ffff297224 */ /* 0x000fe400078e005e */
[----:B------:R-:W-:Y:S02]  /*1e0a0*/  IMAD.MOV.U32 R43, RZ, RZ, R95 ;  /* 0x000000ffff2b7224 */ /* 0x000fe400078e005f */
[----:B------:R-:W-:Y:S01]  /*1e0b0*/  LOP3.LUT R5, R2, R44, RZ, 0xc0, !PT ;  /* 0x0000002c02057212 */ /* 0x000fe200078ec0ff */
        /* <DEDUP_REMOVED lines=12> */
[----:B-1----:R-:W-:Y:S07]  /*1e180*/  HMMA.16816.F32.BF16 R64, R4, R20, R48 ;  /* 0x000000140440723c */ /* 0x002fee0000041830 */
[----:B------:R-:W-:-:S02]  /*1e190*/  IMAD.MOV.U32 R48, RZ, RZ, R61 ;  /* 0x000000ffff307224 */ /* 0x000fc400078e003d */
[----:B------:R-:W-:Y:S02]  /*1e1a0*/  IMAD.MOV.U32 R49, RZ, RZ, R63 ;  /* 0x000000ffff317224 */ /* 0x000fe400078e003f */
[----:B------:R-:W-:Y:S02]  /*1e1b0*/  IMAD.MOV.U32 R50, RZ, RZ, R60 ;  /* 0x000000ffff327224 */ /* 0x000fe400078e003c */
[----:B------:R-:W-:Y:S06]  /*1e1c0*/  HMMA.16816.F32.BF16 R60, R4, R22, R56 ;  /* 0x00000016043c723c */ /* 0x000fec0000041838 */
[----:B------:R-:W-:Y:S01]  /*1e1d0*/  HMMA.16816.F32.BF16 R72, R8, R20, R72 ;  /* 0x000000140848723c */ /* 0x000fe20000041848 */
[----:B------:R-:W-:-:S02]  /*1e1e0*/  IMAD.MOV.U32 R58, RZ, RZ, R47 ;  /* 0x000000ffff3a7224 */ /* 0x000fc400078e002f */
[----:B------:R-:W-:-:S03]  /*1e1f0*/  IMAD.MOV.U32 R59, RZ, RZ, R45 ;  /* 0x000000ffff3b7224 */ /* 0x000fc600078e002d */
[----:B------:R-:W-:Y:S01]  /*1e200*/  HMMA.16816.F32.BF16 R44, R8, R22, R136 ;  /* 0x00000016082c723c */ /* 0x000fe20000041888 */
[----:B------:R-:W1:Y:S01]  /*1e210*/  LDSM.16.MT88.4 R20, [R168+0x6000] ;  /* 0x00600000a814783b */ /* 0x000e620000004200 */
        /* <DEDUP_REMOVED lines=54> */
[----:B-1----:R-:W-:Y:S01]  /*1e580*/  HMMA.16816.F32.BF16 R92, R8, R20, R92 ;  /* 0x00000014085c723c */ /* 0x002fe2000004185c */
[----:B------:R-:W-:-:S05]  /*1e590*/  IMAD.MOV.U32 R243, RZ, RZ, R137 ;  /* 0x000000fffff37224 */ /* 0x000fca00078e0089 */
[----:B------:R-:W-:Y:S01]  /*1e5a0*/  HMMA.16816.F32.BF16 R32, R8, R22, R32 ;  /* 0x000000160820723c */ /* 0x000fe20000041820 */
        /* <DEDUP_REMOVED lines=34> */
[----:B------:R-:W-:Y:S01]  /*1e7d0*/  HMMA.16816.F32.BF16 R40, R4, R22, R244 ;  /* 0x000000160428723c */ /* 0x000fe200000418f4 */
[----:B------:R-:W-:Y:S02]  /*1e7e0*/  IMAD.MOV.U32 R236, RZ, RZ, R2 ;  /* 0x000000ffffec7224 */ /* 0x000fe400078e0002 */
[----:B------:R-:W-:Y:S02]  /*1e7f0*/  IMAD.MOV.U32 R131, RZ, RZ, R139 ;  /* 0x000000ffff837224 */ /* 0x000fe400078e008b */
[----:B------:R-:W-:Y:S02]  /*1e800*/  IMAD.MOV.U32 R136, RZ, RZ, R26 ;  /* 0x000000ffff887224 */ /* 0x000fe400078e001a */
[----:B------:R-:W-:Y:S01]  /*1e810*/  IMAD.MOV.U32 R135, RZ, RZ, R116 ;  /* 0x000000ffff877224 */ /* 0x000fe200078e0074 */
[----:B------:R-:W-:Y:S01]  /*1e820*/  STG.E.U16 desc[UR30][R12.64+-0xd0], R221 ;  /* 0xffff30dd0c007986 */ /* 0x000fe2000c10151e */
[----:B------:R-:W-:-:S02]  /*1e830*/  IMAD.MOV.U32 R247, RZ, RZ, R3 ;  /* 0x000000fffff77224 */ /* 0x000fc400078e0003 */
[----:B------:R-:W-:Y:S01]  /*1e840*/  IMAD.WIDE.U32 R2, R25, -0x2daee0ad, RZ ;  /* 0xd2511f5319027825 */ /* 0x000fe200078e00ff */
[----:B------:R-:W-:Y:S04]  /*1e850*/  STG.E.U16 desc[UR30][R12.64+-0xce], R220 ;  /* 0xffff32dc0c007986 */ /* 0x000fe8000c10151e */
[----:B------:R-:W-:Y:S01]  /*1e860*/  LOP3.LUT R4, R3, UR20, R24, 0x96, !PT ;  /* 0x0000001403047c12 */ /* 0x000fe2000f8e9618 */
[----:B------:R3:W5:Y:S01]  /*1e870*/  LDL.LU R175, [R1+0x178] ;  /* 0x0001780001af7983 */ /* 0x0007620000300800 */
[C---:B------:R-:W-:Y:S02]  /*1e880*/  LOP3.LUT R3, R2.reuse, 0xffff, RZ, 0xc0, !PT ;  /* 0x0000ffff02037812 */ /* 0x040fe400078ec0ff */
[----:B------:R-:W-:Y:S02]  /*1e890*/  LOP3.LUT R5, R2, 0xff, RZ, 0xc0, !PT ;  /* 0x000000ff02057812 */ /* 0x000fe400078ec0ff */
[----:B------:R-:W-:Y:S01]  /*1e8a0*/  SHF.R.U32.HI R8, RZ, 0x18, R2 ;  /* 0x00000018ff087819 */ /* 0x000fe20000011602 */
[----:B------:R-:W-:Y:S01]  /*1e8b0*/  IMAD.MOV.U32 R138, RZ, RZ, R172 ;  /* 0x000000ffff8a7224 */ /* 0x000fe200078e00ac */
[----:B------:R-:W-:Y:S01]  /*1e8c0*/  SHF.R.U32.HI R6, RZ, 0x8, R3 ;  /* 0x00000008ff067819 */ /* 0x000fe20000011603 */
[----:B------:R-:W-:Y:S01]  /*1e8d0*/  IMAD.MOV.U32 R26, RZ, RZ, R171 ;  /* 0x000000ffff1a7224 */ /* 0x000fe200078e00ab */
[----:B------:R-:W-:Y:S01]  /*1e8e0*/  SHF.R.U32.HI R3, RZ, 0x10, R2 ;  /* 0x00000010ff037819 */ /* 0x000fe20000011602 */
[----:B------:R-:W-:Y:S01]  /*1e8f0*/  IMAD.MOV.U32 R139, RZ, RZ, R170 ;  /* 0x000000ffff8b7224 */ /* 0x000fe200078e00aa */
[----:B------:R-:W-:Y:S01]  /*1e900*/  PRMT R20, R5, 0x5410, R6 ;  /* 0x0000541005147816 */ /* 0x000fe20000000006 */
[----:B------:R-:W-:Y:S01]  /*1e910*/  IMAD.MOV.U32 R245, RZ, RZ, R128 ;  /* 0x000000fffff57224 */ /* 0x000fe200078e0080 */
[----:B------:R-:W-:Y:S01]  /*1e920*/  LOP3.LUT R2, R4, 0xffff, RZ, 0xc0, !PT ;  /* 0x0000ffff04027812 */ /* 0x000fe200078ec0ff */
[----:B------:R-:W-:Y:S01]  /*1e930*/  IMAD.MOV.U32 R134, RZ, RZ, R117 ;  /* 0x000000ffff867224 */ /* 0x000fe200078e0075 */
[----:B------:R-:W-:Y:S01]  /*1e940*/  SHF.R.U32.HI R5, RZ, 0x10, R4 ;  /* 0x00000010ff057819 */ /* 0x000fe20000011604 */
[----:B------:R-:W-:Y:S01]  /*1e950*/  IMAD.MOV.U32 R133, RZ, RZ, R118 ;  /* 0x000000ffff857224 */ /* 0x000fe200078e0076 */
[----:B------:R-:W-:Y:S01]  /*1e960*/  LOP3.LUT R6, R3, 0xff, RZ, 0xc0, !PT ;  /* 0x000000ff03067812 */ /* 0x000fe200078ec0ff */
[----:B------:R-:W-:Y:S01]  /*1e970*/  IMAD.MOV.U32 R132, RZ, RZ, R119 ;  /* 0x000000ffff847224 */ /* 0x000fe200078e0077 */
[----:B------:R-:W-:Y:S01]  /*1e980*/  SHF.R.U32.HI R3, RZ, 0x8, R2 ;  /* 0x00000008ff037819 */ /* 0x000fe20000011602 */
[----:B------:R-:W-:Y:S01]  /*1e990*/  IMAD.MOV.U32 R239, RZ, RZ, R137 ;  /* 0x000000ffffef7224 */ /* 0x000fe200078e0089 */
[----:B------:R-:W-:Y:S01]  /*1e9a0*/  LOP3.LUT R2, R5, 0xff, RZ, 0xc0, !PT ;  /* 0x000000ff05027812 */ /* 0x000fe200078ec0ff */
[----:B------:R-:W-:Y:S01]  /*1e9b0*/  IMAD.MOV.U32 R246, RZ, RZ, R107 ;  /* 0x000000fffff67224 */ /* 0x000fe200078e006b */
[----:B------:R-:W-:Y:S01]  /*1e9c0*/  PRMT R5, R6, 0x5410, R8 ;  /* 0x0000541006057816 */ /* 0x000fe20000000008 */
[----:B------:R-:W-:Y:S01]  /*1e9d0*/  IMAD.MOV.U32 R244, RZ, RZ, R164 ;  /* 0x000000fffff47224 */ /* 0x000fe200078e00a4 */
[----:B------:R-:W1:Y:S01]  /*1e9e0*/  LDSM.16.MT88.4 R8, [R165+0x6800] ;  /* 0x00680000a508783b */ /* 0x000e620000004200 */
[----:B------:R-:W-:-:S02]  /*1e9f0*/  LOP3.LUT R7, R4, 0xff, RZ, 0xc0, !PT ;  /* 0x000000ff04077812 */ /* 0x000fc400078ec0ff */
[----:B------:R-:W-:Y:S01]  /*1ea00*/  SHF.R.U32.HI R4, RZ, 0x18, R4 ;  /* 0x00000018ff047819 */ /* 0x000fe20000011604 */
[----:B------:R-:W-:Y:S03]  /*1ea10*/  STG.E.U16 desc[UR30][R14.64+-0xd0], R219 ;  /* 0xffff30db0e007986 */ /* 0x000fe6000c10151e */
[----:B------:R-:W-:Y:S01]  /*1ea20*/  PRMT R4, R2, 0x5410, R4 ;  /* 0x0000541002047816 */ /* 0x000fe20000000004 */
[----:B------:R-:W-:Y:S01]  /*1ea30*/  STG.E.U16 desc[UR30][R14.64+-0xce], R218 ;  /* 0xffff32da0e007986 */ /* 0x000fe2000c10151e */
[----:B------:R-:W-:Y:S02]  /*1ea40*/  HSET2.LE.AND R2, R20, R0, PT ;  /* 0x0000000014027233 */ /* 0x000fe40003803000 */
[----:B------:R-:W-:Y:S01]  /*1ea50*/  PRMT R3, R7, 0x5410, R3 ;  /* 0x0000541007037816 */ /* 0x000fe20000000003 */
[----:B------:R-:W4:Y:S02]  /*1ea60*/  LDSM.16.MT88.4 R20, [R166+0x6800] ;  /* 0x00680000a614783b */ /* 0x000f240000004200 */
[----:B------:R-:W-:-:S02]  /*1ea70*/  LOP3.LUT R6, R2, R104, RZ, 0xc0, !PT ;  /* 0x0000006802067212 */ /* 0x000fc400078ec0ff */
[--C-:B------:R-:W-:Y:S01]  /*1ea80*/  HSET2.LE.AND R2, R5, R0.reuse, PT ;  /* 0x0000000005027233 */ /* 0x100fe20003803000 */
[----:B------:R3:W5:Y:S01]  /*1ea90*/  LDL.LU R174, [R1+0x174] ;  /* 0x0001740001ae7983 */ /* 0x0007620000300800 */
        /* <DEDUP_REMOVED lines=9> */
[C---:B-1----:R-:W-:Y:S01]  /*1eb30*/  HMMA.16816.F32.BF16 R116, R16.reuse, R10, R44 ;  /* 0x0000000a1074723c */ /* 0x042fe2000004182c */
[----:B------:R-:W-:Y:S01]  /*1eb40*/  IMAD.MOV.U32 R2, RZ, RZ, R26 ;  /* 0x000000ffff027224 */ /* 0x000fe200078e001a */
[----:B------:R-:W-:Y:S04]  /*1eb50*/  STG.E.U16 desc[UR30][R140.64+-0xd0], R160 ;  /* 0xffff30a08c007986 */ /* 0x000fe8000c10151e */
[-C--:B------:R-:W-:Y:S01]  /*1eb60*/  HMMA.16816.F32.BF16 R136, R16, R8.reuse, R72 ;  /* 0x000000081088723c */ /* 0x080fe20000041848 */
[----:B------:R-:W1:Y:S04]  /*1eb70*/  LDSM.16.MT88.4 R24, [R168+0x6800] ;  /* 0x00680000a818783b */ /* 0x000e680000004200 */
[----:B------:R-:W-:Y:S01]  /*1eb80*/  STG.E.U16 desc[UR30][R140.64+-0xce], R159 ;  /* 0xffff329f8c007986 */ /* 0x000fe2000c10151e */
[C---:B------:R-:W-:Y:S03]  /*1eb90*/  HMMA.16816.F32.BF16 R64, R4.reuse, R8, R64 ;  /* 0x000000080440723c */ /* 0x040fe60000041840 */
[----:B------:R3:W5:Y:S03]  /*1eba0*/  LDL.LU R173, [R1+0x170] ;  /* 0x0001700001ad7983 */ /* 0x0007660000300800 */
[C---:B------:R-:W-:Y:S01]  /*1ebb0*/  HMMA.16816.F32.BF16 R104, R4.reuse, R10, R60 ;  /* 0x0000000a0468723c */ /* 0x040fe2000004183c */
[----:B------:R-:W2:Y:S05]  /*1ebc0*/  LDSM.16.MT88.4 R8, [R167+0x6800] ;  /* 0x00680000a708783b */ /* 0x000eaa0000004200 */
[C---:B----4-:R-:W-:Y:S06]  /*1ebd0*/  HMMA.16816.F32.BF16 R52, R4.reuse, R22, R52 ;  /* 0x000000160434723c */ /* 0x050fec0000041834 */
[C---:B-1----:R-:W-:Y:S06]  /*1ebe0*/  HMMA.16816.F32.BF16 R80, R4.reuse, R24, R80 ;  /* 0x000000180450723c */ /* 0x042fec0000041850 */
[-C--:B------:R-:W-:Y:S06]  /*1ebf0*/  HMMA.16816.F32.BF16 R76, R4, R26.reuse, R76 ;  /* 0x0000001a044c723c */ /* 0x080fec000004184c */
[C---:B------:R-:W-:Y:S06]  /*1ec00*/  HMMA.16816.F32.BF16 R44, R16.reuse, R26, R84 ;  /* 0x0000001a102c723c */ /* 0x040fec0000041854 */
[C---:B------:R-:W-:Y:S06]  /*1ec10*/  HMMA.16816.F32.BF16 R88, R16.reuse, R24, R88 ;  /* 0x000000181058723c */ /* 0x040fec0000041858 */
[----:B------:R-:W-:Y:S01]  /*1ec20*/  HMMA.16816.F32.BF16 R96, R16, R22, R96 ;  /* 0x000000161060723c */ /* 0x000fe20000041860 */
[----:B------:R-:W-:Y:S04]  /*1ec30*/  STG.E.U16 desc[UR30][R38.64+-0xd0], R158 ;  /* 0xffff309e26007986 */ /* 0x000fe8000c10151e */
[----:B------:R-:W-:Y:S01]  /*1ec40*/  STG.E.U16 desc[UR30][R38.64+-0xce], R157 ;  /* 0xffff329d26007986 */ /* 0x000fe2000c10151e */
[-C--:B------:R-:W-:Y:S03]  /*1ec50*/  HMMA.16816.F32.BF16 R60, R4, R20.reuse, R56 ;  /* 0x00000014043c723c */ /* 0x080fe60000041838 */
[----:B------:R3:W5:Y:S03]  /*1ec60*/  LDL.LU R172, [R1+0x16c] ;  /* 0x00016c0001ac7983 */ /* 0x0007660000300800 */
[----:B------:R-:W-:Y:S01]  /*1ec70*/  HMMA.16816.F32.BF16 R56, R16, R20, R100 ;  /* 0x000000141038723c */ /* 0x000fe20000041864 */
[----:B------:R-:W-:Y:S05]  /*1ec80*/  LDSM.16.MT88.4 R20, [R166+0x7000] ;  /* 0x00700000a614783b */ /* 0x000fea0000004200 */
[----:B--2---:R-:W-:Y:S01]  /*1ec90*/  HMMA.16816.F32.BF16 R48, R4, R8, R48 ;  /* 0x000000080430723c */ /* 0x004fe20000041830 */
[----:B------:R-:W-:Y:S01]  /*1eca0*/  IMAD.MOV.U32 R103, RZ, RZ, R2 ;  /* 0x000000ffff677224 */ /* 0x000fe200078e0002 */
[----:B------:R-:W-:-:S04]  /*1ecb0*/  LOP3.LUT R2, R29, UR43, R108, 0x96, !PT ;  /* 0x0000002b1d027c12 */ /* 0x000fc8000f8e966c */
[----:B------:R-:W-:Y:S01]  /*1ecc0*/  HMMA.16816.F32.BF16 R40, R4, R10, R40 ;  /* 0x0000000a0428723c */ /* 0x000fe20000041828 */
[----:B------:R-:W-:-:S05]  /*1ecd0*/  IMAD.WIDE.U32 R2, R2, -0x2daee0ad, RZ ;  /* 0xd2511f5302027825 */ /* 0x000fca00078e00ff */
[----:B------:R-:W-:Y:S01]  /*1ece0*/  HMMA.16816.F32.BF16 R84, R16, R10, R32 ;  /* 0x0000000a1054723c */ /* 0x000fe20000041820 */
[----:B------:R-:W-:-:S05]  /*1ecf0*/  IMAD.WIDE.U32 R6, R31, -0x2daee0ad, RZ ;  /* 0xd2511f531f067825 */ /* 0x000fca00078e00ff */
[----:B------:R-:W-:Y:S01]  /*1ed00*/  HMMA.16816.F32.BF16 R72, R16, R8, R92 ;  /* 0x000000081048723c */ /* 0x000fe2000004185c */
[----:B------:R-:W-:Y:S01]  /*1ed10*/  LOP3.LUT R4, R7, UR42, R30, 0x96, !PT ;  /* 0x0000002a07047c12 */ /* 0x000fe2000f8e961e */
[----:B------:R-:W1:Y:S01]  /*1ed20*/  LDSM.16.MT88.4 R16, [R165+0x7000] ;  /* 0x00700000a510783b */ /* 0x000e620000004200 */
[----:B------:R-:W-:-:S03]  /*1ed30*/  LOP3.LUT R3, R3, UR40, R6, 0x96, !PT ;  /* 0x0000002803037c12 */ /* 0x000fc6000f8e9606 */
[----:B------:R-:W-:Y:S01]  /*1ed40*/  IMAD.WIDE.U32 R4, R4, -0x326172a9, RZ ;  /* 0xcd9e8d5704047825 */ /* 0x000fe200078e00ff */
[----:B------:R-:W-:Y:S03]  /*1ed50*/  STG.E.U16 desc[UR30][R12.64+-0xc0], R217 ;  /* 0xffff40d90c007986 */ /* 0x000fe6000c10151e */
[----:B------:R-:W-:Y:S01]  /*1ed60*/  IMAD.WIDE.U32 R26, R3, -0x326172a9, RZ ;  /* 0xcd9e8d57031a7825 */ /* 0x000fe200078e00ff */
[----:B------:R-:W-:Y:S01]  /*1ed70*/  LOP3.LUT R3, R5, UR41, R28, 0x96, !PT ;  /* 0x0000002905037c12 */ /* 0x000fe2000f8e961c */
[----:B------:R-:W-:Y:S03]  /*1ed80*/  STG.E.U16 desc[UR30][R12.64+-0xbe], R216 ;  /* 0xffff42d80c007986 */ /* 0x000fe6000c10151e */
[----:B------:R-:W-:Y:S01]  /*1ed90*/  LOP3.LUT R6, R27, UR39, R4, 0x96, !PT ;  /* 0x000000271b067c12 */ /* 0x000fe2000f8e9604 */
[----:B------:R-:W-:Y:S01]  /*1eda0*/  IMAD.WIDE.U32 R4, R3, -0x2daee0ad, RZ ;  /* 0xd2511f5303047825 */ /* 0x000fe200078e00ff */
[----:B------:R-:W2:Y:S03]  /*1edb0*/  LDSM.16.MT88.4 R28, [R167+0x7000] ;  /* 0x00700000a71c783b */ /* 0x000ea60000004200 */
[----:B------:R-:W-:Y:S01]  /*1edc0*/  IMAD.WIDE.U32 R24, R6, -0x2daee0ad, RZ ;  /* 0xd2511f5306187825 */ /* 0x000fe200078e00ff */
[----:B------:R-:W-:Y:S01]  /*1edd0*/  LOP3.LUT R5, R5, UR38, R2, 0x96, !PT ;  /* 0x0000002605057c12 */ /* 0x000fe2000f8e9602 */
[----:B------:R3:W5:Y:S03]  /*1ede0*/  LDL.LU R171, [R1+0x168] ;  /* 0x0001680001ab7983 */ /* 0x0007660000300800 */
[----:B------:R-:W-:Y:S01]  /*1edf0*/  LOP3.LUT R3, R25, UR32, R4, 0x96, !PT ;  /* 0x0000002019037c12 */ /* 0x000fe2000f8e9604 */
[----:B------:R-:W-:-:S04]  /*1ee00*/  IMAD.WIDE.U32 R32, R5, -0x326172a9, RZ ;  /* 0xcd9e8d5705207825 */ /* 0x000fc800078e00ff */
[----:B------:R-:W-:Y:S02]  /*1ee10*/  IMAD.MOV.U32 R100, RZ, RZ, R247 ;  /* 0x000000ffff647224 */ /* 0x000fe400078e00f7 */
[----:B------:R-:W-:Y:S02]  /*1ee20*/  IMAD.MOV.U32 R101, RZ, RZ, R236 ;  /* 0x000000ffff657224 */ /* 0x000fe400078e00ec */
[----:B------:R-:W-:Y:S02]  /*1ee30*/  IMAD.MOV.U32 R102, RZ, RZ, R237 ;  /* 0x000000ffff667224 */ /* 0x000fe400078e00ed */
[----:B------:R-:W-:Y:S02]  /*1ee40*/  IMAD.MOV.U32 R34, RZ, RZ, R133 ;  /* 0x000000ffff227224 */ /* 0x000fe400078e0085 */
[----:B------:R-:W-:Y:S01]  /*1ee50*/  IMAD.MOV.U32 R35, RZ, RZ, R135 ;  /* 0x000000ffff237224 */ /* 0x000fe200078e0087 */
[----:B------:R-:W-:Y:S01]  /*1ee60*/  STG.E.U16 desc[UR30][R14.64+-0xc0], R214 ;  /* 0xffff40d60e007986 */ /* 0x000fe2000c10151e */
[----:B------:R-:W-:-:S03]  /*1ee70*/  IMAD.WIDE.U32 R2, R3, -0x326172a9, RZ ;  /* 0xcd9e8d5703027825 */ /* 0x000fc600078e00ff */
[----:B------:R-:W-:Y:S01]  /*1ee80*/  STG.E.U16 desc[UR30][R14.64+-0xbe], R215 ;  /* 0xffff42d70e007986 */ /* 0x000fe2000c10151e */
[C---:B------:R-:W-:Y:S02]  /*1ee90*/  LOP3.LUT R4, R2.reuse, 0xffff, RZ, 0xc0, !PT ;  /* 0x0000ffff02047812 */ /* 0x040fe400078ec0ff */
[----:B------:R-:W-:Y:S01]  /*1eea0*/  LOP3.LUT R3, R3, UR26, R32, 0x96, !PT ;  /* 0x0000001a03037c12 */ /* 0x000fe2000f8e9620 */
[----:B------:R3:W5:Y:S01]  /*1eeb0*/  LDL.LU R170, [R1+0x164] ;  /* 0x0001640001aa7983 */ /* 0x0007620000300800 */
[----:B------:R-:W-:Y:S02]  /*1eec0*/  SHF.R.U32.HI R5, RZ, 0x8, R4 ;  /* 0x00000008ff057819 */ /* 0x000fe40000011604 */
[----:B------:R-:W-:Y:S02]  /*1eed0*/  LOP3.LUT R4, R2, 0xff, RZ, 0xc0, !PT ;  /* 0x000000ff02047812 */ /* 0x000fe400078ec0ff */
[--C-:B------:R-:W-:Y:S02]  /*1eee0*/  SHF.R.U32.HI R7, RZ, 0x10, R2.reuse ;  /* 0x00000010ff077819 */ /* 0x100fe40000011602 */
[----:B------:R-:W-:Y:S01]  /*1eef0*/  SHF.R.U32.HI R8, RZ, 0x18, R2 ;  /* 0x00000018ff087819 */ /* 0x000fe20000011602 */
[----:B------:R-:W-:Y:S01]  /*1ef00*/  IMAD.MOV.U32 R247, RZ, RZ, R129 ;  /* 0x000000fffff77224 */ /* 0x000fe200078e0081 */
[C---:B------:R-:W-:Y:S01]  /*1ef10*/  LOP3.LUT R2, R3.reuse, 0xffff, RZ, 0xc0, !PT ;  /* 0x0000ffff03027812 */ /* 0x040fe200078ec0ff */
[----:B------:R-:W-:Y:S01]  /*1ef20*/  IMAD.MOV.U32 R236, RZ, RZ, R131 ;  /* 0x000000ffffec7224 */ /* 0x000fe200078e0083 */
[----:B------:R-:W-:Y:S01]  /*1ef30*/  PRMT R9, R4, 0x5410, R5 ;  /* 0x0000541004097816 */ /* 0x000fe20000000005 */
[----:B------:R-:W-:Y:S01]  /*1ef40*/  IMAD.MOV.U32 R237, RZ, RZ, R250 ;  /* 0x000000ffffed7224 */ /* 0x000fe200078e00fa */
[----:B------:R-:W-:Y:S01]  /*1ef50*/  LOP3.LUT R6, R3, 0xff, RZ, 0xc0, !PT ;  /* 0x000000ff03067812 */ /* 0x000fe200078ec0ff */
[----:B------:R-:W-:Y:S01]  /*1ef60*/  STG.E.U16 desc[UR30][R140.64+-0xc0], R156 ;  /* 0xffff409c8c007986 */ /* 0x000fe2000c10151e */
[----:B------:R-:W-:-:S02]  /*1ef70*/  SHF.R.U32.HI R4, RZ, 0x10, R3 ;  /* 0x00000010ff047819 */ /* 0x000fc40000011603 */
[----:B------:R-:W-:Y:S01]  /*1ef80*/  SHF.R.U32.HI R5, RZ, 0x18, R3 ;  /* 0x00000018ff057819 */ /* 0x000fe20000011603 */
[----:B------:R-:W-:Y:S01]  /*1ef90*/  STG.E.U16 desc[UR30][R140.64+-0xbe], R155 ;  /* 0xffff429b8c007986 */ /* 0x000fe2000c10151e */
[----:B------:R-:W-:Y:S02]  /*1efa0*/  SHF.R.U32.HI R2, RZ, 0x8, R2 ;  /* 0x00000008ff027819 */ /* 0x000fe40000011602 */
[----:B------:R-:W-:Y:S01]  /*1efb0*/  LOP3.LUT R3, R7, 0xff, RZ, 0xc0, !PT ;  /* 0x000000ff07037812 */ /* 0x000fe200078ec0ff */
[----:B------:R3:W5:Y:S01]  /*1efc0*/  LDL.LU R169, [R1+0x160] ;  /* 0x0001600001a97983 */ /* 0x0007620000300800 */
[----:B------:R-:W-:Y:S02]  /*1efd0*/  PRMT R2, R6, 0x5410, R2 ;  /* 0x0000541006027816 */ /* 0x000fe40000000002 */
[----:B------:R-:W-:Y:S02]  /*1efe0*/  PRMT R7, R3, 0x5410, R8 ;  /* 0x0000541003077816 */ /* 0x000fe40000000008 */
[----:B------:R-:W-:Y:S01]  /*1eff0*/  LOP3.LUT R4, R4, 0xff, RZ, 0xc0, !PT ;  /* 0x000000ff04047812 */ /* 0x000fe200078ec0ff */
[----:B------:R-:W-:Y:S01]  /*1f000*/  IMAD.MOV.U32 R250, RZ, RZ, R251 ;  /* 0x000000fffffa7224 */ /* 0x000fe200078e00fb */
[--C-:B------:R-:W-:Y:S01]  /*1f010*/  HSET2.LE.AND R6, R9, R0.reuse, PT ;  /* 0x0000000009067233 */ /* 0x100fe20003803000 */
[----:B------:R-:W-:Y:S04]  /*1f020*/  STG.E.U16 desc[UR30][R38.64+-0xc0], R154 ;  /* 0xffff409a26007986 */ /* 0x000fe8000c10151e */
[----:B------:R-:W4:Y:S01]  /*1f030*/  LDSM.16.MT88.4 R8, [R168+0x7000] ;  /* 0x00700000a808783b */ /* 0x000f220000004200 */
[----:B------:R-:W-:-:S02]  /*1f040*/  HSET2.LE.AND R2, R2, R0, PT ;  /* 0x0000000002027233 */ /* 0x000fc40003803000 */
[----:B------:R-:W-:Y:S01]  /*1f050*/  PRMT R3, R4, 0x5410, R5 ;  /* 0x0000541004037816 */ /* 0x000fe20000000005 */
[----:B------:R-:W-:Y:S02]  /*1f060*/  STG.E.U16 desc[UR30][R38.64+-0xbe], R153 ;  /* 0xffff429926007986 */ /* 0x000fe4000c10151e */
[----:B------:R-:W-:Y:S02]  /*1f070*/  LOP3.LUT R4, R2, R123, RZ, 0xc0, !PT ;  /* 0x0000007b02047212 */ /* 0x000fe400078ec0ff */
[--C-:B------:R-:W-:Y:S01]  /*1f080*/  HSET2.LE.AND R3, R3, R0.reuse, PT ;  /* 0x0000000003037233 */ /* 0x100fe20003803000 */
[----:B------:R3:W5:Y:S01]  /*1f090*/  LDL.LU R164, [R1+0x15c] ;  /* 0x00015c0001a47983 */ /* 0x0007620000300800 */
[----:B------:R-:W-:Y:S02]  /*1f0a0*/  HSET2.LE.AND R2, R7, R0, PT ;  /* 0x0000000007027233 */ /* 0x000fe40003803000 */
[----:B------:R-:W-:Y:S02]  /*1f0b0*/  LOP3.LUT R6, R6, R110, RZ, 0xc0, !PT ;  /* 0x0000006e06067212 */ /* 0x000fe400078ec0ff */
[----:B------:R-:W-:-:S02]  /*1f0c0*/  LOP3.LUT R5, R3, R122, RZ, 0xc0, !PT ;  /* 0x0000007a03057212 */ /* 0x000fc400078ec0ff */
[----:B------:R-:W-:Y:S02]  /*1f0d0*/  LOP3.LUT R7, R2, R111, RZ, 0xc0, !PT ;  /* 0x0000006f02077212 */ /* 0x000fe400078ec0ff */
[----:B------:R-:W-:Y:S02]  /*1f0e0*/  LOP3.LUT R2, R115, 0xff, RZ, 0xc0, !PT ;  /* 0x000000ff73027812 */ /* 0x000fe400078ec0ff */
[----:B------:R-:W-:-:S03]  /*1f0f0*/  SHF.R.U32.HI R3, RZ, 0x8, R113 ;  /* 0x00000008ff037819 */ /* 0x000fc60000011671 */
[C---:B-1----:R-:W-:Y:S06]  /*1f100*/  HMMA.16816.F32.BF16 R108, R4.reuse, R16, R64 ;  /* 0x00000010046c723c */ /* 0x042fec0000041840 */
[C---:B--2---:R-:W-:Y:S06]  /*1f110*/  HMMA.16816.F32.BF16 R64, R4.reuse, R28, R48 ;  /* 0x0000001c0440723c */ /* 0x044fec0000041830 */
[C---:B------:R-:W-:Y:S06]  /*1f120*/  HMMA.16816.F32.BF16 R104, R4.reuse, R18, R104 ;  /* 0x000000120468723c */ /* 0x040fec0000041868 */
[C---:B----4-:R-:W-:Y:S06]  /*1f130*/  HMMA.16816.F32.BF16 R80, R4.reuse, R8, R80 ;  /* 0x000000080450723c */ /* 0x050fec0000041850 */
[C---:B------:R-:W-:Y:S06]  /*1f140*/  HMMA.16816.F32.BF16 R92, R4.reuse, R10, R76 ;  /* 0x0000000a045c723c */ /* 0x040fec000004184c */
[C---:B------:R-:W-:Y:S06]  /*1f150*/  HMMA.16816.F32.BF16 R60, R4.reuse, R20, R60 ;  /* 0x00000014043c723c */ /* 0x040fec000004183c */
[C---:B------:R-:W-:Y:S06]  /*1f160*/  HMMA.16816.F32.BF16 R52, R4.reuse, R22, R52 ;  /* 0x000000160434723c */ /* 0x040fec0000041834 */
[----:B------:R-:W-:Y:S07]  /*1f170*/  HMMA.16816.F32.BF16 R48, R4, R30, R40 ;  /* 0x0000001e0430723c */ /* 0x000fee0000041828 */
[----:B------:R-:W-:-:S02]  /*1f180*/  PRMT R7, R2, 0x5410, R114 ;  /* 0x0000541002077816 */ /* 0x000fc40000000072 */
        /* <DEDUP_REMOVED lines=8> */
[----:B------:R-:W-:Y:S02]  /*1f210*/  PRMT R3, R2, 0x5410, R3 ;  /* 0x0000541002037816 */ /* 0x000fe40000000003 */
[----:B------:R-:W-:-:S05]  /*1f220*/  HSET2.LE.AND R2, R4, R0, PT ;  /* 0x0000000004027233 */ /* 0x000fca0003803000 */
[----:B------:R-:W-:Y:S02]  /*1f230*/  LOP3.LUT R6, R2, R103, RZ, 0xc0, !PT ;  /* 0x0000006702067212 */ /* 0x000fe400078ec0ff */
[----:B------:R-:W-:-:S05]  /*1f240*/  HSET2.LE.AND R2, R7, R0, PT ;  /* 0x0000000007027233 */ /* 0x000fca0003803000 */
[----:B------:R-:W-:Y:S02]  /*1f250*/  LOP3.LUT R7, R2, R244, RZ, 0xc0, !PT ;  /* 0x000000f402077212 */ /* 0x000fe400078ec0ff */
[----:B------:R-:W-:-:S05]  /*1f260*/  HSET2.LE.AND R2, R5, R0, PT ;  /* 0x0000000005027233 */ /* 0x000fca0003803000 */
[----:B------:R-:W-:Y:S02]  /*1f270*/  LOP3.LUT R4, R2, R245, RZ, 0xc0, !PT ;  /* 0x000000f502047212 */ /* 0x000fe400078ec0ff */
[----:B------:R-:W-:-:S05]  /*1f280*/  HSET2.LE.AND R2, R3, R0, PT ;  /* 0x0000000003027233 */ /* 0x000fca0003803000 */
[----:B------:R-:W-:Y:S02]  /*1f290*/  LOP3.LUT R5, R2, R246, RZ, 0xc0, !PT ;  /* 0x000000f602057212 */ /* 0x000fe400078ec0ff */
[----:B------:R-:W-:Y:S01]  /*1f2a0*/  LOP3.LUT R2, R33, UR37, R26, 0x96, !PT ;  /* 0x0000002521027c12 */ /* 0x000fe2000f8e961a */
[----:B------:R-:W-:-:S04]  /*1f2b0*/  IMAD.MOV.U32 R245, RZ, RZ, R128 ;  /* 0x000000fffff57224 */ /* 0x000fc800078e0080 */
[----:B------:R-:W-:-:S04]  /*1f2c0*/  IMAD.WIDE.U32 R2, R2, -0x2daee0ad, RZ ;  /* 0xd2511f5302027825 */ /* 0x000fc800078e00ff */
[----:B------:R-:W-:Y:S02]  /*1f2d0*/  IMAD.MOV.U32 R246, RZ, RZ, R130 ;  /* 0x000000fffff67224 */ /* 0x000fe400078e0082 */
[C---:B------:R-:W-:Y:S07]  /*1f2e0*/  HMMA.16816.F32.BF16 R128, R4.reuse, R8, R88 ;  /* 0x000000080480723c */ /* 0x040fee0000041858 */
[----:B------:R-:W-:Y:S01]  /*1f2f0*/  LOP3.LUT R8, R3, UR20, R24, 0x96, !PT ;  /* 0x0000001403087c12 */ /* 0x000fe2000f8e9618 */
[----:B------:R-:W-:Y:S01]  /*1f300*/  HMMA.16816.F32.BF16 R136, R4, R16, R136 ;  /* 0x000000100488723c */ /* 0x000fe20000041888 */
[----:B------:R-:W-:-:S02]  /*1f310*/  LOP3.LUT R9, R2, 0xffff, RZ, 0xc0, !PT ;  /* 0x0000ffff02097812 */ /* 0x000fc400078ec0ff */
[----:B------:R-:W-:-:S03]  /*1f320*/  SHF.R.U32.HI R3, RZ, 0x10, R8 ;  /* 0x00000010ff037819 */ /* 0x000fc60000011608 */
[----:B------:R-:W-:Y:S01]  /*1f330*/  HMMA.16816.F32.BF16 R40, R4, R18, R116 ;  /* 0x000000120428723c */ /* 0x000fe20000041874 */
[----:B------:R-:W-:Y:S01]  /*1f340*/  SHF.R.U32.HI R17, RZ, 0x18, R2 ;  /* 0x00000018ff117819 */ /* 0x000fe20000011602 */
[----:B------:R-:W-:-:S04]  /*1f350*/  IMAD.MOV.U32 R122, RZ, RZ, R126 ;  /* 0x000000ffff7a7224 */ /* 0x000fc800078e007e */
[C---:B------:R-:W-:Y:S01]  /*1f360*/  HMMA.16816.F32.BF16 R44, R4.reuse, R10, R44 ;  /* 0x0000000a042c723c */ /* 0x040fe2000004182c */
[----:B------:R-:W-:Y:S01]  /*1f370*/  LOP3.LUT R18, R2, 0xff, RZ, 0xc0, !PT ;  /* 0x000000ff02127812 */ /* 0x000fe200078ec0ff */
[----:B------:R-:W-:Y:S01]  /*1f380*/  IMAD.MOV.U32 R79, RZ, RZ, R127 ;  /* 0x000000ffff4f7224 */ /* 0x000fe200078e007f */
[C---:B------:R-:W-:Y:S01]  /*1f390*/  LOP3.LUT R16, R8.reuse, 0xff, RZ, 0xc0, !PT ;  /* 0x000000ff08107812 */ /* 0x040fe200078ec0ff */
[----:B------:R-:W-:Y:S01]  /*1f3a0*/  IMAD.MOV.U32 R103, RZ, RZ, R238 ;  /* 0x000000ffff677224 */ /* 0x000fe200078e00ee */
[----:B------:R-:W-:Y:S01]  /*1f3b0*/  LOP3.LUT R3, R3, 0xff, RZ, 0xc0, !PT ;  /* 0x000000ff03037812 */ /* 0x000fe200078ec0ff */
[----:B------:R-:W-:Y:S01]  /*1f3c0*/  HMMA.16816.F32.BF16 R56, R4, R20, R56 ;  /* 0x000000140438723c */ /* 0x000fe20000041838 */
[----:B------:R-:W-:Y:S01]  /*1f3d0*/  SHF.R.U32.HI R10, RZ, 0x10, R2 ;  /* 0x00000010ff0a7819 */ /* 0x000fe20000011602 */
[----:B------:R-:W-:Y:S01]  /*1f3e0*/  IMAD.MOV.U32 R244, RZ, RZ, R132 ;  /* 0x000000fffff47224 */ /* 0x000fe200078e0084 */
[----:B------:R-:W-:Y:S01]  /*1f3f0*/  LOP3.LUT R2, R8, 0xffff, RZ, 0xc0, !PT ;  /* 0x0000ffff08027812 */ /* 0x000fe200078ec0ff */
[----:B------:R-:W-:Y:S01]  /*1f400*/  IMAD.MOV.U32 R123, RZ, RZ, R134 ;  /* 0x000000ffff7b7224 */ /* 0x000fe200078e0086 */
[----:B------:R-:W-:-:S02]  /*1f410*/  SHF.R.U32.HI R11, RZ, 0x18, R8 ;  /* 0x00000018ff0b7819 */ /* 0x000fc40000011608 */
[----:B------:R-:W-:Y:S02]  /*1f420*/  LOP3.LUT R19, R37, UR37, R112, 0x96, !PT ;  /* 0x0000002525137c12 */ /* 0x000fe4000f8e9670 */
[----:B------:R-:W-:Y:S01]  /*1f430*/  SHF.R.U32.HI R9, RZ, 0x8, R9 ;  /* 0x00000008ff097819 */ /* 0x000fe20000011609 */
[----:B------:R-:W-:Y:S01]  /*1f440*/  HMMA.16816.F32.BF16 R20, R4, R22, R96 ;  /* 0x000000160414723c */ /* 0x000fe20000041860 */
[----:B------:R-:W-:Y:S01]  /*1f450*/  SHF.R.U32.HI R2, RZ, 0x8, R2 ;  /* 0x00000008ff027819 */ /* 0x000fe20000011602 */
[----:B------:R-:W-:Y:S01]  /*1f460*/  IMAD.MOV.U32 R251, RZ, RZ, R124 ;  /* 0x000000fffffb7224 */ /* 0x000fe200078e007c */
[----:B------:R-:W-:Y:S01]  /*1f470*/  PRMT R3, R3, 0x5410, R11 ;  /* 0x0000541003037816 */ /* 0x000fe2000000000b */
[----:B------:R-:W-:Y:S01]  /*1f480*/  IMAD.MOV.U32 R238, RZ, RZ, R125 ;  /* 0x000000ffffee7224 */ /* 0x000fe200078e007d */
[----:B------:R-:W-:Y:S01]  /*1f490*/  PRMT R2, R16, 0x5410, R2 ;  /* 0x0000541010027816 */ /* 0x000fe20000000002 */
[----:B------:R-:W1:Y:S02]  /*1f4a0*/  LDSM.16.MT88.4 R132, [R165+0x7800] ;  /* 0x00780000a584783b */ /* 0x000e640000004200 */
[----:B------:R-:W-:-:S02]  /*1f4b0*/  HSET2.LE.AND R3, R3, R0, PT ;  /* 0x0000000003037233 */ /* 0x000fc40003803000 */
[--C-:B------:R-:W-:Y:S01]  /*1f4c0*/  HSET2.LE.AND R2, R2, R0.reuse, PT ;  /* 0x0000000002027233 */ /* 0x100fe20003803000 */
[----:B------:R-:W-:Y:S01]  /*1f4d0*/  LDSM.16.MT88.4 R116, [R166+0x7800] ;  /* 0x00780000a674783b */ /* 0x000fe20000004200 */
[----:B------:R-:W-:Y:S02]  /*1f4e0*/  LOP3.LUT R8, R10, 0xff, RZ, 0xc0, !PT ;  /* 0x000000ff0a087812 */ /* 0x000fe400078ec0ff */
[----:B------:R-:W-:Y:S01]  /*1f4f0*/  LOP3.LUT R77, R3, R122, RZ, 0xc0, !PT ;  /* 0x0000007a034d7212 */ /* 0x000fe200078ec0ff */
[C---:B------:R-:W-:Y:S01]  /*1f500*/  HMMA.16816.F32.BF16 R112, R4.reuse, R28, R72 ;  /* 0x0000001c0470723c */ /* 0x040fe20000041848 */
[----:B------:R-:W-:Y:S01]  /*1f510*/  LOP3.LUT R76, R2, R79, RZ, 0xc0, !PT ;  /* 0x0000004f024c7212 */ /* 0x000fe200078ec0ff */
[----:B------:R-:W-:Y:S01]  /*1f520*/  IMAD.WIDE.U32 R2, R19, -0x2daee0ad, RZ ;  /* 0xd2511f5313027825 */ /* 0x000fe200078e00ff */
[----:B------:R-:W-:Y:S01]  /*1f530*/  PRMT R10, R18, 0x5410, R9 ;  /* 0x00005410120a7816 */ /* 0x000fe20000000009 */
[----:B------:R-:W2:Y:S01]  /*1f540*/  LDSM.16.MT88.4 R124, [R168+0x7800] ;  /* 0x00780000a87c783b */ /* 0x000ea20000004200 */
[----:B------:R-:W-:Y:S01]  /*1f550*/  PRMT R9, R8, 0x5410, R17 ;  /* 0x0000541008097816 */ /* 0x000fe20000000011 */
[----:B------:R-:W-:Y:S02]  /*1f560*/  HMMA.16816.F32.BF16 R28, R4, R30, R84 ;  /* 0x0000001e041c723c */ /* 0x000fe40000041854 */
[--C-:B------:R-:W-:Y:S01]  /*1f570*/  HSET2.LE.AND R8, R10, R0.reuse, PT ;  /* 0x000000000a087233 */ /* 0x100fe20003803000 */
[----:B------:R-:W4:Y:S01]  /*1f580*/  LDSM.16.MT88.4 R16, [R167+0x7800] ;  /* 0x00780000a710783b */ /* 0x000f220000004200 */
[----:B------:R-:W-:-:S03]  /*1f590*/  HSET2.LE.AND R9, R9, R0, PT ;  /* 0x0000000009097233 */ /* 0x000fc60003803000 */
[C---:B------:R-:W-:Y:S02]  /*1f5a0*/  LOP3.LUT R4, R2.reuse, 0xffff, RZ, 0xc0, !PT ;  /* 0x0000ffff02047812 */ /* 0x040fe400078ec0ff */
[----:B------:R-:W-:Y:S02]  /*1f5b0*/  LOP3.LUT R6, R2, 0xff, RZ, 0xc0, !PT ;  /* 0x000000ff02067812 */ /* 0x000fe400078ec0ff */
[----:B------:R-:W-:Y:S02]  /*1f5c0*/  SHF.R.U32.HI R4, RZ, 0x8, R4 ;  /* 0x00000008ff047819 */ /* 0x000fe40000011604 */
[----:B------:R-:W-:Y:S02]  /*1f5d0*/  LOP3.LUT R3, R3, UR20, R120, 0x96, !PT ;  /* 0x0000001403037c12 */ /* 0x000fe4000f8e9678 */
[----:B------:R-:W-:Y:S02]  /*1f5e0*/  LOP3.LUT R78, R8, R252, RZ, 0xc0, !PT ;  /* 0x000000fc084e7212 */ /* 0x000fe400078ec0ff */
[----:B------:R-:W-:-:S02]  /*1f5f0*/  LOP3.LUT R79, R9, R235, RZ, 0xc0, !PT ;  /* 0x000000eb094f7212 */ /* 0x000fc400078ec0ff */
[--C-:B------:R-:W-:Y:S02]  /*1f600*/  SHF.R.U32.HI R5, RZ, 0x10, R2.reuse ;  /* 0x00000010ff057819 */ /* 0x100fe40000011602 */
[----:B------:R-:W-:Y:S02]  /*1f610*/  SHF.R.U32.HI R8, RZ, 0x18, R2 ;  /* 0x00000018ff087819 */ /* 0x000fe40000011602 */
[----:B------:R-:W-:Y:S02]  /*1f620*/  PRMT R9, R6, 0x5410, R4 ;  /* 0x0000541006097816 */ /* 0x000fe40000000004 */
[C---:B------:R-:W-:Y:S02]  /*1f630*/  LOP3.LUT R2, R3.reuse, 0xffff, RZ, 0xc0, !PT ;  /* 0x0000ffff03027812 */ /* 0x040fe400078ec0ff */
[----:B------:R-:W-:Y:S02]  /*1f640*/  SHF.R.U32.HI R4, RZ, 0x10, R3 ;  /* 0x00000010ff047819 */ /* 0x000fe40000011603 */
[----:B------:R-:W-:-:S02]  /*1f650*/  LOP3.LUT R7, R3, 0xff, RZ, 0xc0, !PT ;  /* 0x000000ff03077812 */ /* 0x000fc400078ec0ff */
[----:B------:R-:W-:Y:S02]  /*1f660*/  SHF.R.U32.HI R6, RZ, 0x18, R3 ;  /* 0x00000018ff067819 */ /* 0x000fe40000011603 */
[----:B------:R-:W-:Y:S02]  /*1f670*/  SHF.R.U32.HI R2, RZ, 0x8, R2 ;  /* 0x00000008ff027819 */ /* 0x000fe40000011602 */
[----:B------:R-:W-:Y:S02]  /*1f680*/  LOP3.LUT R3, R4, 0xff, RZ, 0xc0, !PT ;  /* 0x000000ff04037812 */ /* 0x000fe400078ec0ff */
[----:B------:R-:W-:Y:S02]  /*1f690*/  LOP3.LUT R5, R5, 0xff, RZ, 0xc0, !PT ;  /* 0x000000ff05057812 */ /* 0x000fe400078ec0ff */
[----:B------:R-:W-:Y:S02]  /*1f6a0*/  PRMT R2, R7, 0x5410, R2 ;  /* 0x0000541007027816 */ /* 0x000fe40000000002 */
[----:B------:R-:W-:-:S02]  /*1f6b0*/  PRMT R3, R3, 0x5410, R6 ;  /* 0x0000541003037816 */ /* 0x000fc40000000006 */
[----:B------:R-:W-:Y:S02]  /*1f6c0*/  PRMT R5, R5, 0x5410, R8 ;  /* 0x0000541005057816 */ /* 0x000fe40000000008 */
[--C-:B------:R-:W-:Y:S02]  /*1f6d0*/  HSET2.LE.AND R2, R2, R0.reuse, PT ;  /* 0x0000000002027233 */ /* 0x100fe40003803000 */
[--C-:B------:R-:W-:Y:S02]  /*1f6e0*/  HSET2.LE.AND R4, R9, R0.reuse, PT ;  /* 0x0000000009047233 */ /* 0x100fe40003803000 */
[--C-:B------:R-:W-:Y:S01]  /*1f6f0*/  HSET2.LE.AND R3, R3, R0.reuse, PT ;  /* 0x0000000003037233 */ /* 0x100fe20003803000 */
[----:B------:R-:W-:Y:S01]  /*1f700*/  IMAD.MOV.U32 R27, RZ, RZ, R123 ;  /* 0x000000ffff1b7224 */ /* 0x000fe200078e007b */
[----:B------:R-:W-:Y:S02]  /*1f710*/  HSET2.LE.AND R0, R5, R0, PT ;  /* 0x0000000005007233 */ /* 0x000fe40003803000 */
[----:B------:R-:W-:Y:S01]  /*1f720*/  LOP3.LUT R100, R2, R100, RZ, 0xc0, !PT ;  /* 0x0000006402647212 */ /* 0x000fe200078ec0ff */
[----:B------:R-:W-:-:S02]  /*1f730*/  FADD.FTZ R2, R34, R27 ;  /* 0x0000001b22027221 */ /* 0x000fc40000010000 */
        /* <DEDUP_REMOVED lines=19> */
[----:B------:R3:W-:Y:S01]  /*1f870*/  STG.E.U16 desc[UR30][R12.64+-0xb0], R213 ;  /* 0xffff50d50c007986 */ /* 0x0007e2000c10151e */
[----:B------:R-:W-:Y:S01]  /*1f880*/  FADD.FTZ R2, R242, R0 ;  /* 0x00000000f2027221 */ /* 0x000fe20000010000 */
[----:B------:R-:W-:Y:S01]  /*1f890*/  IADD3 R6, P0, R194, -0x180, RZ ;  /* 0xfffffe80c2067810 */ /* 0x000fe20007f1e0ff */
[----:B------:R-:W-:Y:S01]  /*1f8a0*/  FADD.FTZ R0, R231, R5 ;  /* 0x00000005e7007221 */ /* 0x000fe20000010000 */
[----:B------:R3:W-:Y:S01]  /*1f8b0*/  STG.E.U16 desc[UR30][R12.64+-0xae], R212 ;  /* 0xffff52d40c007986 */ /* 0x0007e2000c10151e */
[----:B------:R-:W-:Y:S01]  /*1f8c0*/  FADD.FTZ R5, R243, R4 ;  /* 0x00000004f3057221 */ /* 0x000fe20000010000 */
[----:B------:R-:W-:-:S02]  /*1f8d0*/  FADD.FTZ R4, R208, R3 ;  /* 0x00000003d0047221 */ /* 0x000fc40000010000 */
[----:B------:R3:W-:Y:S01]  /*1f8e0*/  STG.E.U16 desc[UR30][R14.64+-0xb0], R210 ;  /* 0xffff50d20e007986 */ /* 0x0007e2000c10151e */
[----:B------:R-:W-:-:S03]  /*1f8f0*/  FADD.FTZ R3, R209, R2 ;  /* 0x00000002d1037221 */ /* 0x000fc60000010000 */
[----:B------:R3:W-:Y:S01]  /*1f900*/  STG.E.U16 desc[UR30][R14.64+-0xae], R207 ;  /* 0xffff52cf0e007986 */ /* 0x0007e2000c10151e */
[----:B------:R-:W-:-:S03]  /*1f910*/  FADD.FTZ R2, R234, R0 ;  /* 0x00000000ea027221 */ /* 0x000fc60000010000 */
[----:B------:R3:W-:Y:S04]  /*1f920*/  STG.E.U16 desc[UR30][R140.64+-0xb0], R152 ;  /* 0xffff50988c007986 */ /* 0x0007e8000c10151e */
        /* <DEDUP_REMOVED lines=13> */
[----:B------:R3:W-:Y:S01]  /*1fa00*/  STL [R1+0xf0], R5 ;  /* 0x0000f00501007387 */ /* 0x0007e20000100800 */
[C---:B-1----:R-:W-:Y:S03]  /*1fa10*/  HMMA.16816.F32.BF16 R108, R76.reuse, R132, R108 ;  /* 0x000000844c6c723c */ /* 0x042fe6000004186c */
[----:B------:R3:W-:Y:S04]  /*1fa20*/  STG.E.U16 desc[UR30][R12.64+-0x90], R202 ;  /* 0xffff70ca0c007986 */ /* 0x0007e8000c10151e */
[----:B------:R3:W-:Y:S01]  /*1fa30*/  STG.E.U16 desc[UR30][R12.64+-0x8e], R201 ;  /* 0xffff72c90c007986 */ /* 0x0007e2000c10151e */
[C---:B------:R-:W-:Y:S03]  /*1fa40*/  HMMA.16816.F32.BF16 R104, R76.reuse, R134, R104 ;  /* 0x000000864c68723c */ /* 0x040fe60000041868 */
[----:B------:R3:W-:Y:S04]  /*1fa50*/  STL [R1+0xec], R4 ;  /* 0x0000ec0401007387 */ /* 0x0007e80000100800 */
[----:B------:R3:W-:Y:S01]  /*1fa60*/  STG.E.U16 desc[UR30][R14.64+-0x90], R200 ;  /* 0xffff70c80e007986 */ /* 0x0007e2000c10151e */
[C---:B--2---:R-:W-:Y:S03]  /*1fa70*/  HMMA.16816.F32.BF16 R96, R76.reuse, R124, R80 ;  /* 0x0000007c4c60723c */ /* 0x044fe60000041850 */
[----:B------:R3:W-:Y:S04]  /*1fa80*/  STG.E.U16 desc[UR30][R14.64+-0x8e], R199 ;  /* 0xffff72c70e007986 */ /* 0x0007e8000c10151e */
[----:B------:R3:W-:Y:S01]  /*1fa90*/  STL [R1+0xf4], R3 ;  /* 0x0000f40301007387 */ /* 0x0007e20000100800 */
[C---:B------:R-:W-:Y:S03]  /*1faa0*/  HMMA.16816.F32.BF16 R92, R76.reuse, R126, R92 ;  /* 0x0000007e4c5c723c */ /* 0x040fe6000004185c */
[----:B------:R3:W-:Y:S03]  /*1fab0*/  STG.E.U16 desc[UR30][R140.64+-0x90], R144 ;  /* 0xffff70908c007986 */ /* 0x0007e6000c10151e */
[C---:B------:R-:W-:Y:S01]  /*1fac0*/  HMMA.16816.F32.BF16 R88, R76.reuse, R116, R60 ;  /* 0x000000744c58723c */ /* 0x040fe2000004183c */
[----:B------:R3:W-:Y:S04]  /*1fad0*/  STG.E.U16 desc[UR30][R140.64+-0x8e], R143 ;  /* 0xffff728f8c007986 */ /* 0x0007e8000c10151e */
[----:B------:R3:W-:Y:S01]  /*1fae0*/  STL [R1+0xf8], R2 ;  /* 0x0000f80201007387 */ /* 0x0007e20000100800 */
[----:B------:R-:W-:Y:S03]  /*1faf0*/  HMMA.16816.F32.BF16 R84, R76, R118, R52 ;  /* 0x000000764c54723c */ /* 0x000fe60000041834 */
[----:B------:R3:W-:Y:S03]  /*1fb00*/  STG.E.U16 desc[UR30][R38.64+-0x90], R227 ;  /* 0xffff70e326007986 */ /* 0x0007e6000c10151e */
[C---:B------:R-:W-:Y:S01]  /*1fb10*/  HMMA.16816.F32.BF16 R136, R100.reuse, R132, R136 ;  /* 0x000000846488723c */ /* 0x040fe20000041888 */
[----:B------:R3:W-:Y:S04]  /*1fb20*/  STG.E.U16 desc[UR30][R38.64+-0x8e], R142 ;  /* 0xffff728e26007986 */ /* 0x0007e8000c10151e */
[----:B------:R3:W-:Y:S01]  /*1fb30*/  STL [R1+0xe4], R0 ;  /* 0x0000e40001007387 */ /* 0x0007e20000100800 */
        /* <DEDUP_REMOVED lines=8> */
[----:B---3--:R-:W-:-:S15]  /*1fbc0*/  HMMA.16816.F32.BF16 R100, R100, R18, R28 ;  /* 0x000000126464723c */ /* 0x008fde000004181c */
[----:B------:R-:W-:-:S09]  /*1fbd0*/  NOP ;  /* 0x0000000000007918 */ /* 0x000fd20000000000 */
.L_x_2440:
[----:B------:R-:W-:-:S06]  /*1fbe0*/  UISETP.GT.AND UP0, UPT, UR24, UR12, UPT ;  /* 0x0000000c1800728c */ /* 0x000fcc000bf04270 */
[----:B------:R-:W-:-:S13]  /*1fbf0*/  PLOP3.LUT P0, PT, PT, PT, UP0, 0x80, 0x0 ;  /* 0x000000000000781c */ /* 0x000fda0003f0f008 */
[----:B------:R-:W-:Y:S05]  /*1fc00*/  @!P0 BRA `(.L_x_2447) ;  /* 0x0000008800c88947 */ /* 0x000fea0003800000 */
[----:B-1----:R-:W2:Y:S04]  /*1fc10*/  LDL.LU.64 R4, [R1] ;  /* 0x0000000001047983 */ /* 0x002ea80000300a00 */
[----:B------:R-:W3:Y:S04]  /*1fc20*/  LDL.LU R0, [R1+0x158] ;  /* 0x0001580001007983 */ /* 0x000ee80000300800 */
[----:B------:R-:W4:Y:S04]  /*1fc30*/  LDL.LU R2, [R1+0xa0] ;  /* 0x0000a00001027983 */ /* 0x000f280000300800 */
[----:B------:R-:W4:Y:S01]  /*1fc40*/  LDL.LU R6, [R1+0xfc] ;  /* 0x0000fc0001067983 */ /* 0x000f220000300800 */
[----:B------:R-:W-:Y:S01]  /*1fc50*/  USHF.L.U64.HI UR6, UR8, 0x5, UR9 ;  /* 0x0000000508067899 */ /* 0x000fe20008010209 */
[----:B-----5:R-:W-:Y:S01]  /*1fc60*/  LOP3.LUT R211, R211, 0xfffffffd, RZ, 0xc0, !PT ;  /* 0xfffffffdd3d37812 */ /* 0x020fe200078ec0ff */
[----:B------:R-:W-:Y:S01]  /*1fc70*/  USHF.L.U32 UR7, UR8, 0x5, URZ ;  /* 0x0000000508077899 */ /* 0x000fe2000800063f */
[----:B------:R-:W-:Y:S01]  /*1fc80*/  MOV R74, R68 ;  /* 0x00000044004a7202 */ /* 0x000fe20000000f00 */
[----:B------:R-:W-:Y:S01]  /*1fc90*/  UIMAD.WIDE.U32 UR20, UR8, 0x30, URZ ;  /* 0x00000030081478a5 */ /* 0x000fe2000f8e003f */
[----:B------:R-:W-:Y:S01]  /*1fca0*/  IMAD.MOV.U32 R73, RZ, RZ, R70 ;  /* 0x000000ffff497224 */ /* 0x000fe200078e0046 */
[----:B------:R-:W-:Y:S01]  /*1fcb0*/  UIMAD UR4, UR9, 0x30, URZ ;  /* 0x00000030090478a4 */ /* 0x000fe2000f8e023f */
[----:B------:R-:W-:Y:S01]  /*1fcc0*/  IMAD.MOV.U32 R72, RZ, RZ, R71 ;  /* 0x000000ffff487224 */ /* 0x000fe200078e0047 */
[----:B------:R-:W-:-:S02]  /*1fcd0*/  USHF.L.U64.HI UR8, UR10, 0x5, UR11 ;  /* 0x000000050a087899 */ /* 0x000fc4000801020b */
[----:B------:R-:W-:Y:S02]  /*1fce0*/  USHF.L.U32 UR9, UR10, 0x5, URZ ;  /* 0x000000050a097899 */ /* 0x000fe4000800063f */
[----:B------:R-:W-:Y:S02]  /*1fcf0*/  UIMAD.WIDE.U32 UR50, UR10, 0x30, URZ ;  /* 0x000000300a3278a5 */ /* 0x000fe4000f8e003f */
[----:B------:R-:W-:Y:S01]  /*1fd00*/  USHF.L.U32 UR43, UR19, 0x3, URZ ;  /* 0x00000003132b7899 */ /* 0x000fe2000800063f */
[----:B------:R-:W-:Y:S01]  /*1fd10*/  ULDC UR10, c[0x0][0x2d0] ;  /* 0x0000b400000a7ab9 */ /* 0x000fe20000000800 */
[----:B------:R-:W-:Y:S02]  /*1fd20*/  USHF.R.S32.HI UR45, URZ, 0x1f, UR19 ;  /* 0x0000001f3f2d7899 */ /* 0x000fe40008011413 */
[----:B------:R-:W-:Y:S02]  /*1fd30*/  UIMAD UR46, UR19, 0x38, UR43 ;  /* 0x00000038132e78a4 */ /* 0x000fe4000f8e022b */
[----:B------:R-:W-:-:S02]  /*1fd40*/  USHF.L.U32 UR44, UR43, 0x1, URZ ;  /* 0x000000012b2c7899 */ /* 0x000fc4000800063f */
[----:B------:R-:W-:Y:S02]  /*1fd50*/  UIADD3 UR46, UR46, 0x1, URZ ;  /* 0x000000012e2e7890 */ /* 0x000fe4000fffe03f */
[----:B------:R-:W-:Y:S02]  /*1fd60*/  UIMAD UR11, UR11, 0x30, URZ ;  /* 0x000000300b0b78a4 */ /* 0x000fe4000f8e023f */
[----:B------:R-:W-:Y:S02]  /*1fd70*/  USHF.R.S32.HI UR26, URZ, 0x1f, UR48 ;  /* 0x0000001f3f1a7899 */ /* 0x000fe40008011430 */
[----:B------:R-:W-:Y:S02]  /*1fd80*/  UIMAD.WIDE.U32 UR52, UR19, 0x70, URZ ;  /* 0x00000070133478a5 */ /* 0x000fe4000f8e003f */
[----:B------:R-:W-:Y:S02]  /*1fd90*/  UIMAD UR45, UR45, 0x70, URZ ;  /* 0x000000702d2d78a4 */ /* 0x000fe4000f8e023f */
[----:B------:R-:W-:-:S02]  /*1fda0*/  USHF.L.U32 UR47, UR46, 0x1, URZ ;  /* 0x000000012e2f7899 */ /* 0x000fc4000800063f */
[----:B------:R-:W-:Y:S02]  /*1fdb0*/  USHF.L.U32 UR18, UR48, 0x1, URZ ;  /* 0x0000000130127899 */ /* 0x000fe4000800063f */
[----:B------:R-:W-:Y:S02]  /*1fdc0*/  UIADD3 UR11, UR11, UR51, URZ ;  /* 0x000000330b0b7290 */ /* 0x000fe4000fffe03f */
[----:B------:R-:W-:Y:S02]  /*1fdd0*/  USHF.L.U64.HI UR48, UR48, 0x1, UR26 ;  /* 0x0000000130307899 */ /* 0x000fe4000801021a */
[----:B------:R-:W-:Y:S01]  /*1fde0*/  UIADD3 UR45, UR53, UR45, URZ ;  /* 0x0000002d352d7290 */ /* 0x000fe2000fffe03f */
[----:B--2---:R-:W-:Y:S01]  /*1fdf0*/  ISETP.GE.AND P0, PT, R4, UR10, PT ;  /* 0x0000000a04007c0c */ /* 0x004fe2000bf06270 */
[----:B------:R-:W-:Y:S02]  /*1fe00*/  UIADD3 UR10, UR4, UR21, URZ ;  /* 0x00000015040a7290 */ /* 0x000fe4000fffe03f */
[----:B------:R-:W-:Y:S01]  /*1fe10*/  USHF.R.S32.HI UR4, URZ, 0x1f, UR43 ;  /* 0x0000001f3f047899 */ /* 0x000fe2000801142b */
[----:B---3--:R-:W-:-:S03]  /*1fe20*/  MOV R3, R0 ;  /* 0x0000000000037202 */ /* 0x008fc60000000f00 */
[----:B------:R-:W-:Y:S01]  /*1fe30*/  USHF.L.U64.HI UR43, UR43, 0x1, UR4 ;  /* 0x000000012b2b7899 */ /* 0x000fe20008010204 */
[----:B----4-:R-:W-:Y:S01]  /*1fe40*/  IADD3 R0, R2, 0x4, RZ ;  /* 0x0000000402007810 */ /* 0x010fe20007ffe0ff */
[----:B------:R-:W-:Y:S01]  /*1fe50*/  USHF.R.S32.HI UR4, URZ, 0x1f, UR46 ;  /* 0x0000001f3f047899 */ /* 0x000fe2000801142e */
[----:B------:R-:W-:-:S03]  /*1fe60*/  IMAD.WIDE.U32 R232, R3, -0x2daee0ad, RZ ;  /* 0xd2511f5303e87825 */ /* 0x000fc600078e00ff */
[----:B------:R-:W1:Y:S01]  /*1fe70*/  @!P0 LDC.64 R4, c[0x0][0x220] ;  /* 0x00008800ff048b82 */ /* 0x000e620000000a00 */
[----:B------:R-:W-:Y:S01]  /*1fe80*/  @P0 LOP3.LUT R211, R211, 0x2, RZ, 0xfc, !PT ;  /* 0x00000002d3d30812 */ /* 0x000fe200078efcff */
[----:B------:R-:W-:-:S03]  /*1fe90*/  USHF.L.U64.HI UR46, UR46, 0x1, UR4 ;  /* 0x000000012e2e7899 */ /* 0x000fc60008010204 */
[----:B------:R-:W-:-:S03]  /*1fea0*/  ULDC UR4, c[0x0][0x2ec] ;  /* 0x0000bb0000047ab9 */ /* 0x000fc60000000800 */
[----:B------:R-:W2:Y:S08]  /*1feb0*/  @!P0 LDC.64 R10, c[0x0][0x220] ;  /* 0x00008800ff0a8b82 */ /* 0x000eb00000000a00 */
[----:B------:R-:W3:Y:S01]  /*1fec0*/  @!P0 LDC.64 R8, c[0x0][0x220] ;  /* 0x00008800ff088b82 */ /* 0x000ee20000000a00 */
[----:B-1----:R1:W-:Y:S04]  /*1fed0*/  @!P0 STL.64 [R1+0x130], R4 ;  /* 0x0001300401008387 */ /* 0x0023e80000100a00 */
[----:B--2---:R-:W-:Y:S04]  /*1fee0*/  @!P0 STL.64 [R1+0x128], R10 ;  /* 0x0001280a01008387 */ /* 0x004fe80000100a00 */
[----:B---3--:R2:W-:Y:S01]  /*1fef0*/  @!P0 STL.64 [R1+0x120], R8 ;  /* 0x0001200801008387 */ /* 0x0085e20000100a00 */
[----:B-1----:R-:W1:Y:S01]  /*1ff00*/  @!P0 LDC.64 R4, c[0x0][0x220] ;  /* 0x00008800ff048b82 */ /* 0x002e620000000a00 */
[----:B--2---:R-:W-:Y:S01]  /*1ff10*/  IMAD.WIDE.U32 R8, R2, -0x326172a9, RZ ;  /* 0xcd9e8d5702087825 */ /* 0x004fe200078e00ff */
[----:B------:R-:W-:-:S04]  /*1ff20*/  MOV R2, R69 ;  /* 0x0000004500027202 */ /* 0x000fc80000000f00 */
[----:B------:R-:W-:Y:S01]  /*1ff30*/  LOP3.LUT R242, R9, R6, RZ, 0x3c, !PT ;  /* 0x0000000609f27212 */ /* 0x000fe200078e3cff */
[----:B-1----:R1:W-:Y:S04]  /*1ff40*/  @!P0 STL.64 [R1+0x118], R4 ;  /* 0x0001180401008387 */ /* 0x0023e80000100a00 */
[----:B------:R-:W-:Y:S01]  /*1ff50*/  STL.64 [R1+0x108], R8 ;  /* 0x0001080801007387 */ /* 0x000fe20000100a00 */
[----:B-1----:R-:W-:-:S05]  /*1ff60*/  IMAD.WIDE.U32 R4, R0, -0x326172a9, RZ ;  /* 0xcd9e8d5700047825 */ /* 0x002fca00078e00ff */
[----:B------:R1:W-:Y:S01]  /*1ff70*/  STL.64 [R1+0x100], R4 ;  /* 0x0001000401007387 */ /* 0x0003e20000100a00 */
[----:B------:R-:W-:-:S03]  /*1ff80*/  LOP3.LUT R244, R5, R6, RZ, 0x3c, !PT ;  /* 0x0000000605f47212 */ /* 0x000fc600078e3cff */
[----:B------:R-:W2:Y:S04]  /*1ff90*/  LDL.LU.64 R6, [R1+0x148] ;  /* 0x0001480001067983 */ /* 0x000ea80000300a00 */
[----:B-1----:R-:W2:Y:S01]  /*1ffa0*/  LDL.LU.64 R4, [R1+0x150] ;  /* 0x0001500001047983 */ /* 0x002ea20000300a00 */
[----:B------:R-:W-:-:S04]  /*1ffb0*/  IMAD.WIDE.U32 R242, R242, -0x2daee0ad, RZ ;  /* 0xd2511f53f2f27825 */ /* 0x000fc800078e00ff */
[----:B------:R-:W-:-:S04]  /*1ffc0*/  IMAD.WIDE.U32 R244, R244, -0x2daee0ad, RZ ;  /* 0xd2511f53f4f47825 */ /* 0x000fc800078e00ff */
[----:B--2---:R-:W-:-:S05]  /*1ffd0*/  IMAD.MOV.U32 R5, RZ, RZ, R7 ;  /* 0x000000ffff057224 */ /* 0x004fca00078e0007 */
[----:B------:R1:W-:Y:S01]  /*1ffe0*/  STL.64 [R1+0x110], R4 ;  /* 0x0001100401007387 */ /* 0x0003e20000100a00 */
[----:B------:R-:W-:Y:S05]  /*1fff0*/  BRA `(.L_x_2448) ;  /* 0x0000000000cc7947 */ /* 0x000fea0003800000 */
.L_x_2450:
[----:B------:R-:W2:Y:S01]  /*20000*/  LDL.64 R196, [R1+0x140] ;  /* 0x0001400001c47983 */ /* 0x000ea20000100a00 */
[----:B------:R-:W1:Y:S01]  /*20010*/  LDC.64 R70, c[0x0][0x248] ;  /* 0x00009200ff467b82 */ /* 0x000e620000000a00 */
[----:B------:R-:W-:Y:S02]  /*20020*/  UIADD3 UR29, UR24, -0x2, URZ ;  /* 0xfffffffe181d7890 */ /* 0x000fe4000fffe03f */
[----:B------:R-:W3:Y:S02]  /*20030*/  LDL.64 R194, [R1+0x138] ;  /* 0x0001380001c27983 */ /* 0x000ee40000100a00 */
[----:B------:R-:W-:Y:S02]  /*20040*/  USHF.R.S32.HI UR26, URZ, 0x1f, UR29 ;  /* 0x0000001f3f1a7899 */ /* 0x000fe4000801141d */
        /* <DEDUP_REMOVED lines=32> */
[----:B------:R-:W-:Y:S02]  /*20250*/  @!P6 LEA R70, P0, R75, R152, 0x1 ;  /* 0x000000984b46e211 */ /* 0x000fe400078008ff */
        /* <DEDUP_REMOVED lines=13> */
.L_x_2448:
[----:B--2---:R-:W2:Y:S01]  /*20330*/  LDL.64 R12, [R1+0x110] ;  /* 0x00011000010c7983 */ /* 0x004ea20000100a00 */
[----:B------:R-:W-:Y:S04]  /*20340*/  DEPBAR.LE SB0, 0x0 ;  /* 0x000080000000791a */ /* 0x000fe80000000000 */
[----:B------:R-:W3:Y:S01]  /*20350*/  LDL R9, [R1+0x130] ;  /* 0x0001300001097983 */ /* 0x000ee20000100800 */
[----:B------:R-:W-:Y:S01]  /*20360*/  UIADD3 UR19, UR24, -0x1, URZ ;  /* 0xffffffff18137890 */ /* 0x000fe2000fffe03f */
[----:B------:R-:W-:Y:S01]  /*20370*/  LOP3.LUT P6, RZ, R211, 0x2, RZ, 0xc0, !PT ;  /* 0x00000002d3ff7812 */ /* 0x000fe200078cc0ff */
[----:B------:R-:W-:Y:S01]  /*20380*/  UIADD3 UR41, UR24, -0x1, URZ ;  /* 0xffffffff18297890 */ /* 0x000fe2000fffe03f */
[----:B------:R-:W4:Y:S01]  /*20390*/  LDL R19, [R1+0x134] ;  /* 0x0001340001137983 */ /* 0x000f220000100800 */
[----:B------:R-:W-:Y:S02]  /*203a0*/  USHF.R.S32.HI UR27, URZ, 0x1f, UR19 ;  /* 0x0000001f3f1b7899 */ /* 0x000fe40008011413 */
[----:B------:R-:W-:Y:S01]  /*203b0*/  UIMAD UR26, UR17, UR19, URZ ;  /* 0x00000013111a72a4 */ /* 0x000fe2000f8e023f */
[----:B------:R-:W5:Y:S01]  /*203c0*/  LDL R10, [R1+0x128] ;  /* 0x00012800010a7983 */ /* 0x000f620000100800 */
[----:B-1----:R-:W-:Y:S01]  /*203d0*/  IMAD.U32 R4, RZ, RZ, UR19 ;  /* 0x00000013ff047e24 */ /* 0x002fe2000f8e00ff */
[----:B------:R-:W-:Y:S02]  /*203e0*/  USHF.L.U32 UR42, UR41, 0x1, URZ ;  /* 0x00000001292a7899 */ /* 0x000fe4000800063f */
[----:B------:R-:W5:Y:S01]  /*203f0*/  LDL R18, [R1+0x12c] ;  /* 0x00012c0001127983 */ /* 0x000f620000100800 */
[----:B------:R-:W-:Y:S02]  /*20400*/  UIMAD UR26, UR27, UR22, UR26 ;  /* 0x000000161b1a72a4 */ /* 0x000fe4000f8e021a */
[----:B------:R-:W-:Y:S01]  /*20410*/  UIADD3 UR19, UR35, -0x4498517b, URZ ;  /* 0xbb67ae8523137890 */ /* 0x000fe2000fffe03f */
[----:B------:R-:W5:Y:S01]  /*20420*/  LDL R8, [R1+0x120] ;  /* 0x0001200001087983 */ /* 0x000f620000100800 */
[----:B------:R-:W-:Y:S02]  /*20430*/  UISETP.GT.AND UP0, UPT, UR41, UR12, UPT ;  /* 0x0000000c2900728c */ /* 0x000fe4000bf04270 */
[----:B------:R-:W-:Y:S01]  /*20440*/  UIADD3 UR40, UR34, 0x3c6ef372, URZ ;  /* 0x3c6ef37222287890 */ /* 0x000fe2000fffe03f */
[----:B------:R-:W5:Y:S01]  /*20450*/  LDL R17, [R1+0x124] ;  /* 0x0001240001117983 */ /* 0x000f620000100800 */
[----:B------:R-:W-:Y:S02]  /*20460*/  UIADD3 UR27, UR34, -0x61c88647, URZ ;  /* 0x9e3779b9221b7890 */ /* 0x000fe4000fffe03f */
[----:B------:R-:W-:Y:S01]  /*20470*/  UIADD3 UR39, UR35, 0x76cf5d0a, URZ ;  /* 0x76cf5d0a23277890 */ /* 0x000fe2000fffe03f */
[----:B------:R-:W5:Y:S01]  /*20480*/  LDL R6, [R1+0x118] ;  /* 0x0001180001067983 */ /* 0x000f620000100800 */
[----:B------:R-:W-:Y:S02]  /*20490*/  UIADD3 UR37, UR35, 0x32370b8f, URZ ;  /* 0x32370b8f23257890 */ /* 0x000fe4000fffe03f */
[----:B------:R-:W-:Y:S01]  /*204a0*/  UIADD3 UR38, UR34, -0x255992d5, URZ ;  /* 0xdaa66d2b22267890 */ /* 0x000fe2000fffe03f */
[----:B------:R-:W5:Y:S01]  /*204b0*/  LDL R16, [R1+0x11c] ;  /* 0x00011c0001107983 */ /* 0x000f620000100800 */
[----:B------:R-:W-:Y:S01]  /*204c0*/  UIADD3 UR36, UR34, 0x78dde6e4, URZ ;  /* 0x78dde6e422247890 */ /* 0x000fe2000fffe03f */
[----:B------:R-:W-:Y:S06]  /*204d0*/  BAR.SYNC.DEFER_BLOCKING 0x0 ;  /* 0x0000000000007b1d */ /* 0x000fec0000010000 */
[----:B------:R-:W-:Y:S04]  /*204e0*/  @P6 STS.128 [R192+0x6000], RZ ;  /* 0x006000ffc0006388 */ /* 0x000fe80000000c00 */
[----:B------:R-:W5:Y:S01]  /*204f0*/  LDL.64 R204, [R1+0x108] ;  /* 0x0001080001cc7983 */ /* 0x000f620000100a00 */
[----:B------:R-:W1:Y:S02]  /*20500*/  S2R R75, SR_TID.X ;  /* 0x00000000004b7919 */ /* 0x000e640000002100 */
[----:B-1----:R-:W-:Y:S05]  /*20510*/  IMAD.SHL.U32 R75, R75, 0x2, RZ ;  /* 0x000000024b4b7824 */ /* 0x002fea00078e00ff */
[----:B------:R-:W-:Y:S01]  /*20520*/  LOP3.LUT R75, R75, 0x6, RZ, 0xc0, !PT ;  /* 0x000000064b4b7812 */ /* 0x000fe200078ec0ff */
[----:B--2---:R-:W-:Y:S04]  /*20530*/  IMAD.WIDE.U32 R4, R4, UR22, R12 ;  /* 0x0000001604047c25 */ /* 0x004fe8000f8e000c */
[----:B------:R-:W-:Y:S01]  /*20540*/  VIADD R0, R5, UR26 ;  /* 0x0000001a05007c36 */ /* 0x000fe20008000000 */
[C---:B---3--:R-:W-:Y:S01]  /*20550*/  @!P6 LEA R12, P4, R4.reuse, R9, 0x1 ;  /* 0x00000009040ce211 */ /* 0x048fe200078808ff */
[----:B------:R-:W-:Y:S01]  /*20560*/  ULOP3.LUT UR26, UR42, UR35, URZ, 0x3c, !UPT ;  /* 0x000000232a1a7292 */ /* 0x000fe2000f8e3c3f */
        /* <DEDUP_REMOVED lines=8> */
[----:B------:R-:W-:Y:S02]  /*205f0*/  @!P6 IADD3 R5, P0, R4, UR7, RZ ;  /* 0x000000070405ec10 */ /* 0x000fe4000ff1e0ff */
[----:B------:R-:W-:Y:S01]  /*20600*/  @!P6 LEA.HI.X R11, R3, R18, R9, 0x1, P3 ;  /* 0x00000012030be211 */ /* 0x000fe200018f0c09 */
[----:B------:R-:W-:Y:S01]  /*20610*/  @P6 STS.128 [R192+0x6800], RZ ;  /* 0x006800ffc0006388 */ /* 0x000fe20000000c00 */
[----:B------:R-:W-:Y:S02]  /*20620*/  @!P6 IADD3.X R14, R0, UR6, RZ, P0, !PT ;  /* 0x00000006000eec10 */ /* 0x000fe400087fe4ff */
[C---:B------:R-:W-:Y:S01]  /*20630*/  @!P6 LEA R8, P1, R5.reuse, R8, 0x1 ;  /* 0x000000080508e211 */ /* 0x040fe200078208ff */
        /* <DEDUP_REMOVED lines=8> */
[----:B------:R-:W-:Y:S01]  /*206c0*/  @!P6 LEA R6, P0, R7, R6, 0x1 ;  /* 0x000000060706e211 */ /* 0x000fe200078008ff */
[----:B------:R-:W-:Y:S01]  /*206d0*/  @!PT LDS RZ, [RZ] ;  /* 0x00000000fffff984 */ /* 0x000fe20000000800 */
[----:B------:R-:W-:Y:S01]  /*206e0*/  @!PT LDS RZ, [RZ] ;  /* 0x00000000fffff984 */ /* 0x000fe20000000800 */
[----:B------:R-:W-:Y:S01]  /*206f0*/  @!PT LDS RZ, [RZ] ;  /* 0x00000000fffff984 */ /* 0x000fe20000000800 */
[----:B------:R-:W-:Y:S01]  /*20700*/  @!P6 LDGSTS.E.BYPASS.LTC128B.128 [R192+0x7000], desc[UR30][R8.64] ;  /* 0x0700000008c0efae */ /* 0x000fe2000b901d5e */
[----:B------:R-:W-:Y:S02]  /*20710*/  LOP3.LUT R3, R233, UR26, RZ, 0x3c, !PT ;  /* 0x0000001ae9037c12 */ /* 0x000fe4000f8e3cff */
[----:B------:R-:W-:Y:S01]  /*20720*/  @!P6 LEA.HI.X R7, R7, R16, R15, 0x1, P0 ;  /* 0x000000100707e211 */ /* 0x000fe200000f0c0f */
[----:B------:R-:W-:Y:S01]  /*20730*/  @P6 STS.128 [R192+0x7800], RZ ;  /* 0x007800ffc0006388 */ /* 0x000fe20000000c00 */
[----:B------:R-:W-:Y:S02]  /*20740*/  LOP3.LUT R0, R243, UR19, R232, 0x96, !PT ;  /* 0x00000013f3007c12 */ /* 0x000fe4000f8e96e8 */
[----:B------:R-:W-:Y:S01]  /*20750*/  PLOP3.LUT P0, PT, PT, PT, UP0, 0x80, 0x0 ;  /* 0x000000000000781c */ /* 0x000fe20003f0f008 */
[----:B------:R-:W-:Y:S01]  /*20760*/  @!PT LDS RZ, [RZ] ;  /* 0x00000000fffff984 */ /* 0x000fe20000000800 */
[----:B------:R-:W-:Y:S01]  /*20770*/  @!PT LDS RZ, [RZ] ;  /* 0x00000000fffff984 */ /* 0x000fe20000000800 */
[----:B------:R-:W-:Y:S01]  /*20780*/  @!PT LDS RZ, [RZ] ;  /* 0x00000000fffff984 */ /* 0x000fe20000000800 */
[----:B------:R1:W-:Y:S02]  /*20790*/  @!P6 LDGSTS.E.BYPASS.LTC128B.128 [R192+0x7800], desc[UR30][R6.64] ;  /* 0x0780000006c0efae */ /* 0x0003e4000b901d5e */
[----:B------:R-:W-:Y:S02]  /*207a0*/  IMAD.WIDE.U32 R202, R0, -0x326172a9, RZ ;  /* 0xcd9e8d5700ca7825 */ /* 0x000fe400078e00ff */
[----:B------:R-:W-:Y:S04]  /*207b0*/  LDSM.16.M88.4 R64, [R171] ;  /* 0x00000000ab40783b */ /* 0x000fe80000000200 */
[----:B------:R-:W1:Y:S04]  /*207c0*/  LDSM.16.M88.4 R16, [R164+0x4000] ;  /* 0x00400000a410783b */ /* 0x000e680000000200 */
[----:B------:R-:W2:Y:S04]  /*207d0*/  LDSM.16.M88.4 R60, [R171+0x2000] ;  /* 0x00200000ab3c783b */ /* 0x000ea80000000200 */
[----:B------:R-:W3:Y:S04]  /*207e0*/  LDSM.16.M88.4 R32, [R164+0x4800] ;  /* 0x00480000a420783b */ /* 0x000ee80000000200 */
[----:B------:R-:W0:Y:S04]  /*207f0*/  LDGDEPBAR ;  /* 0x00000000000079af */ /* 0x000e280000000000 */
[----:B------:R-:W4:Y:S04]  /*20800*/  LDSM.16.M88.4 R48, [R164+0x5000] ;  /* 0x00500000a430783b */ /* 0x000f280000000200 */
[----:B------:R-:W5:Y:S04]  /*20810*/  LDSM.16.M88.4 R68, [R164+0x5800] ;  /* 0x00580000a444783b */ /* 0x000f680000000200 */
[----:B------:R-:W-:Y:S04]  /*20820*/  LDSM.16.M88.4 R140, [R174] ;  /* 0x00000000ae8c783b */ /* 0x000fe80000000200 */
[----:B------:R-:W5:Y:S04]  /*20830*/  LDSM.16.M88.4 R144, [R170+0x4000] ;  /* 0x00400000aa90783b */ /* 0x000f680000000200 */
[----:B------:R-:W5:Y:S04]  /*20840*/  LDSM.16.M88.4 R148, [R174+0x2000] ;  /* 0x00200000ae94783b */ /* 0x000f680000000200 */
[----:B------:R-:W5:Y:S01]  /*20850*/  LDSM.16.M88.4 R152, [R170+0x4800] ;  /* 0x00480000aa98783b */ /* 0x000f620000000200 */
[-C--:B-1----:R-:W-:Y:S03]  /*20860*/  HMMA.16816.F32.BF16 R4, R64, R16.reuse, RZ ;  /* 0x000000104004723c */ /* 0x082fe600000418ff */
[----:B------:R-:W1:Y:S04]  /*20870*/  LDSM.16.M88.4 R156, [R170+0x5000] ;  /* 0x00500000aa9c783b */ /* 0x000e680000000200 */
[----:B------:R-:W1:Y:S01]  /*20880*/  LDSM.16.M88.4 R160, [R170+0x5800] ;  /* 0x00580000aaa0783b */ /* 0x000e620000000200 */
[C---:B--2---:R-:W-:Y:S06]  /*20890*/  HMMA.16816.F32.BF16 R8, R60.reuse, R16, RZ ;  /* 0x000000103c08723c */ /* 0x044fec00000418ff */
        /* <DEDUP_REMOVED lines=24> */
[----:B------:R-:W3:Y:S05]  /*20a20*/  LDSM.16.M88.4 R152, [R172+0x2000] ;  /* 0x00200000ac98783b */ /* 0x000eea0000000200 */
        /* <DEDUP_REMOVED lines=8> */
[----:B------:R-:W4:Y:S05]  /*20ab0*/  LDSM.16.M88.4 R148, [R177] ;  /* 0x00000000b194783b */ /* 0x000f2a0000000200 */
[----:B------:R-:W-:Y:S01]  /*20ac0*/  HMMA.16816.F32.BF16 R64, R140, R162, R64 ;  /* 0x000000a28c40723c */ /* 0x000fe20000041840 */
[----:B------:R-:W5:Y:S04]  /*20ad0*/  LDSM.16.M88.4 R140, [R176] ;  /* 0x00000000b08c783b */ /* 0x000f680000000200 */
[----:B------:R-:W-:Y:S01]  /*20ae0*/  LDSM.16.M88.4 R160, [R169+0x800] ;  /* 0x00080000a9a0783b */ /* 0x000fe20000000200 */
[-C--:B--2---:R-:W-:Y:S06]  /*20af0*/  HMMA.16816.F32.BF16 R4, R68, R144.reuse, R4 ;  /* 0x000000904404723c */ /* 0x084fec0000041804 */
[C---:B---3--:R-:W-:Y:S06]  /*20b00*/  HMMA.16816.F32.BF16 R8, R152.reuse, R144, R8 ;  /* 0x000000909808723c */ /* 0x048fec0000041808 */
[-C--:B------:R-:W-:Y:S06]  /*20b10*/  HMMA.16816.F32.BF16 R12, R152, R146.reuse, R12 ;  /* 0x00000092980c723c */ /* 0x080fec000004180c */
[C---:B------:R-:W-:Y:S01]  /*20b20*/  HMMA.16816.F32.BF16 R16, R68.reuse, R146, R16 ;  /* 0x000000924410723c */ /* 0x040fe20000041810 */
[----:B------:R-:W-:Y:S05]  /*20b30*/  LDSM.16.M88.4 R144, [R173] ;  /* 0x00000000ad90783b */ /* 0x000fea0000000200 */
[-C--:B-1----:R-:W-:Y:S06]  /*20b40*/  HMMA.16816.F32.BF16 R20, R68, R156.reuse, R20 ;  /* 0x0000009c4414723c */ /* 0x082fec0000041814 */
[C---:B------:R-:W-:Y:S06]  /*20b50*/  HMMA.16816.F32.BF16 R24, R152.reuse, R156, R24 ;  /* 0x0000009c9818723c */ /* 0x040fec0000041818 */
[-C--:B------:R-:W-:Y:S06]  /*20b60*/  HMMA.16816.F32.BF16 R28, R152, R158.reuse, R28 ;  /* 0x0000009e981c723c */ /* 0x080fec000004181c */
[C---:B------:R-:W-:Y:S01]  /*20b70*/  HMMA.16816.F32.BF16 R32, R68.reuse, R158, R32 ;  /* 0x0000009e4420723c */ /* 0x040fe20000041820 */
[----:B------:R-:W-:Y:S05]  /*20b80*/  LDSM.16.M88.4 R156, [R173+0x2000] ;  /* 0x00200000ad9c783b */ /* 0x000fea0000000200 */
[-C--:B----4-:R-:W-:Y:S06]  /*20b90*/  HMMA.16816.F32.BF16 R36, R68, R148.reuse, R36 ;  /* 0x000000944424723c */ /* 0x090fec0000041824 */
[C---:B------:R-:W-:Y:S06]  /*20ba0*/  HMMA.16816.F32.BF16 R40, R152.reuse, R148, R40 ;  /* 0x000000949828723c */ /* 0x040fec0000041828 */
[-C--:B------:R-:W-:Y:S06]  /*20bb0*/  HMMA.16816.F32.BF16 R44, R152, R150.reuse, R44 ;  /* 0x00000096982c723c */ /* 0x080fec000004182c */
[C---:B------:R-:W-:Y:S01]  /*20bc0*/  HMMA.16816.F32.BF16 R48, R68.reuse, R150, R48 ;  /* 0x000000964430723c */ /* 0x040fe20000041830 */
[----:B------:R-:W1:Y:S05]  /*20bd0*/  LDSM.16.M88.4 R148, [R169] ;  /* 0x00000000a994783b */ /* 0x000e6a0000000200 */
[-C--:B-----5:R-:W-:Y:S06]  /*20be0*/  HMMA.16816.F32.BF16 R52, R68, R140.reuse, R52 ;  /* 0x0000008c4434723c */ /* 0x0a0fec0000041834 */
[C---:B------:R-:W-:Y:S06]  /*20bf0*/  HMMA.16816.F32.BF16 R56, R152.reuse, R140, R56 ;  /* 0x0000008c9838723c */ /* 0x040fec0000041838 */
[-C--:B------:R-:W-:Y:S01]  /*20c00*/  HMMA.16816.F32.BF16 R60, R152, R142.reuse, R60 ;  /* 0x0000008e983c723c */ /* 0x080fe2000004183c */
[----:B------:R-:W2:Y:S05]  /*20c10*/  LDSM.16.M88.4 R152, [R169+0x1000] ;  /* 0x00100000a998783b */ /* 0x000eaa0000000200 */
[----:B------:R-:W-:Y:S01]  /*20c20*/  HMMA.16816.F32.BF16 R64, R68, R142, R64 ;  /* 0x0000008e4440723c */ /* 0x000fe20000041840 */
[----:B------:R-:W3:Y:S01]  /*20c30*/  LDSM.16.M88.4 R68, [R169+0x1800] ;  /* 0x00180000a944783b */ /* 0x000ee20000000200 */
[----:B------:R-:W-:Y:S04]  /*20c40*/  DEPBAR.LE SB0, 0x0 ;  /* 0x000080000000791a */ /* 0x000fe80000000000 */
[----:B------:R-:W-:Y:S01]  /*20c50*/  BAR.SYNC.DEFER_BLOCKING 0x0 ;  /* 0x0000000000007b1d */ /* 0x000fe20000010000 */
[-C--:B-1----:R-:W-:Y:S06]  /*20c60*/  HMMA.16816.F32.BF16 R4, R144, R148.reuse, R4 ;  /* 0x000000949004723c */ /* 0x082fec0000041804 */
[C---:B------:R-:W-:Y:S06]  /*20c70*/  HMMA.16816.F32.BF16 R8, R156.reuse, R148, R8 ;  /* 0x000000949c08723c */ /* 0x040fec0000041808 */
[-C--:B------:R-:W-:Y:S06]  /*20c80*/  HMMA.16816.F32.BF16 R12, R156, R150.reuse, R12 ;  /* 0x000000969c0c723c */ /* 0x080fec000004180c */
[C---:B------:R-:W-:Y:S06]  /*20c90*/  HMMA.16816.F32.BF16 R16, R144.reuse, R150, R16 ;  /* 0x000000969010723c */ /* 0x040fec0000041810 */
[-C--:B------:R-:W-:Y:S06]  /*20ca0*/  HMMA.16816.F32.BF16 R20, R144, R160.reuse, R20 ;  /* 0x000000a09014723c */ /* 0x080fec0000041814 */
[C---:B------:R-:W-:Y:S06]  /*20cb0*/  HMMA.16816.F32.BF16 R24, R156.reuse, R160, R24 ;  /* 0x000000a09c18723c */ /* 0x040fec0000041818 */
[-C--:B------:R-:W-:Y:S05]  /*20cc0*/  HMMA.16816.F32.BF16 R28, R156, R162.reuse, R28 ;  /* 0x000000a29c1c723c */ /* 0x080fea000004181c */
[----:B------:R-:W-:Y:S01]  /*20cd0*/  IMAD.WIDE.U32 R160, R3, -0x326172a9, RZ ;  /* 0xcd9e8d5703a07825 */ /* 0x000fe200078e00ff */
[C---:B------:R-:W-:Y:S05]  /*20ce0*/  HMMA.16816.F32.BF16 R32, R144.reuse, R162, R32 ;  /* 0x000000a29020723c */ /* 0x040fea0000041820 */
[----:B------:R-:W-:Y:S01]  /*20cf0*/  LOP3.LUT R0, R203, UR40, R160, 0x96, !PT ;  /* 0x00000028cb007c12 */ /* 0x000fe2000f8e96a0 */
[-C--:B--2---:R-:W-:Y:S05]  /*20d00*/  HMMA.16816.F32.BF16 R36, R144, R152.reuse, R36 ;  /* 0x000000989024723c */ /* 0x084fea0000041824 */
[----:B------:R-:W-:Y:S01]  /*20d10*/  IMAD.WIDE.U32 R162, R0, -0x2daee0ad, RZ ;  /* 0xd2511f5300a27825 */ /* 0x000fe200078e00ff */
[C---:B------:R-:W-:Y:S05]  /*20d20*/  HMMA.16816.F32.BF16 R40, R156.reuse, R152, R40 ;  /* 0x000000989c28723c */ /* 0x040fea0000041828 */
[----:B------:R-:W-:Y:S01]  /*20d30*/  IMAD.U32 R0, RZ, RZ, UR41 ;  /* 0x00000029ff007e24 */ /* 0x000fe2000f8e00ff */
[-C--:B------:R-:W-:Y:S05]  /*20d40*/  HMMA.16816.F32.BF16 R44, R156, R154.reuse, R44 ;  /* 0x0000009a9c2c723c */ /* 0x080fea000004182c */
[----:B------:R-:W-:Y:S01]  /*20d50*/  IMAD R0, R0, 0x40, R75 ;  /* 0x0000004000007824 */ /* 0x000fe200078e024b */
[C---:B------:R-:W-:Y:S05]  /*20d60*/  HMMA.16816.F32.BF16 R48, R144.reuse, R154, R48 ;  /* 0x0000009a9030723c */ /* 0x040fea0000041830 */
[----:B------:R-:W-:Y:S01]  /*20d70*/  VIADD R3, R0, 0x1 ;  /* 0x0000000100037836 */ /* 0x000fe20000000000 */
[-C--:B---3--:R-:W-:Y:S06]  /*20d80*/  HMMA.16816.F32.BF16 R52, R144, R68.reuse, R52 ;  /* 0x000000449034723c */ /* 0x088fec0000041834 */
[C---:B------:R-:W-:Y:S06]  /*20d90*/  HMMA.16816.F32.BF16 R56, R156.reuse, R68, R56 ;  /* 0x000000449c38723c */ /* 0x040fec0000041838 */
[-C--:B------:R-:W-:Y:S05]  /*20da0*/  HMMA.16816.F32.BF16 R60, R156, R70.reuse, R60 ;  /* 0x000000469c3c723c */ /* 0x080fea000004183c */
[----:B------:R-:W-:Y:S01]  /*20db0*/  LOP3.LUT R68, R161, UR27, R204, 0x96, !PT ;  /* 0x0000001ba1447c12 */ /* 0x000fe2000f8e96cc */
[----:B------:R-:W-:Y:S05]  /*20dc0*/  HMMA.16816.F32.BF16 R64, R144, R70, R64 ;  /* 0x000000469040723c */ /* 0x000fea0000041840 */
[----:B------:R-:W-:Y:S06]  /*20dd0*/  IMAD.WIDE.U32 R68, R68, -0x2daee0ad, RZ ;  /* 0xd2511f5344447825 */ /* 0x000fec00078e00ff */
[----:B------:R-:W-:Y:S02]  /*20de0*/  LOP3.LUT R155, R69, UR39, R242, 0x96, !PT ;  /* 0x00000027459b7c12 */ /* 0x000fe4000f8e96f2 */
[----:B------:R-:W-:Y:S01]  /*20df0*/  LOP3.LUT R154, R163, UR37, R68, 0x96, !PT ;  /* 0x00000025a39a7c12 */ /* 0x000fe2000f8e9644 */
[----:B------:R-:W-:Y:S10]  /*20e00*/  @P0 BRA `(.L_x_2450) ;  /* 0xfffffff0007c0947 */ /* 0x000ff4000383ffff */
.L_x_2449:
[C---:B------:R-:W-:Y:S01]  /*20e10*/  ISETP.GE.AND P0, PT, R3.reuse, R180, PT ;  /* 0x000000b40300720c */ /* 0x040fe20003f06270 */
[--C-:B------:R-:W-:Y:S01]  /*20e20*/  IMAD.IADD R69, R184, 0x1, -R0.reuse ;  /* 0x00000001b8457824 */ /* 0x100fe200078e0a00 */
[C---:B------:R-:W-:Y:S01]  /*20e30*/  ISETP.GE.AND P3, PT, R3.reuse, R182, PT ;  /* 0x000000b60300720c */ /* 0x040fe20003f66270 */
[----:B------:R-:W-:Y:S01]  /*20e40*/  IMAD.IADD R68, R186, 0x1, -R0 ;  /* 0x00000001ba447824 */ /* 0x000fe200078e0a00 */
[C---:B------:R-:W-:Y:S01]  /*20e50*/  ISETP.GE.OR P0, PT, R3.reuse, R187, !P0 ;  /* 0x000000bb0300720c */ /* 0x040fe20004706670 */
[--C-:B-1----:R-:W-:Y:S01]  /*20e60*/  IMAD.IADD R71, R184, 0x1, -R3.reuse ;  /* 0x00000001b8477824 */ /* 0x102fe200078e0a03 */
[----:B------:R-:W-:Y:S01]  /*20e70*/  IABS R70, R69 ;  /* 0x0000004500467213 */ /* 0x000fe20000000000 */
[----:B------:R-:W-:Y:S01]  /*20e80*/  IMAD.IADD R75, R186, 0x1, -R3 ;  /* 0x00000001ba4b7824 */ /* 0x000fe200078e0a03 */
[----:B------:R-:W-:Y:S01]  /*20e90*/  IABS R68, R68 ;  /* 0x0000004400447213 */ /* 0x000fe20000000000 */
[----:B------:R-:W2:Y:S01]  /*20ea0*/  LDL.64 R196, [R1+0x100] ;  /* 0x0001000001c47983 */ /* 0x000ea20000100a00 */
[----:B------:R-:W-:Y:S01]  /*20eb0*/  IABS R69, R71 ;  /* 0x0000004700457213 */ /* 0x000fe20000000000 */
[----:B------:R-:W-:Y:S01]  /*20ec0*/  UIADD3 UR29, UR35, -0x56f99767, URZ ;  /* 0xa9066899231d7890 */ /* 0x000fe2000fffe03f */
[----:B------:R-:W-:Y:S01]  /*20ed0*/  IABS R71, R75 ;  /* 0x0000004b00477213 */ /* 0x000fe20000000000 */
[----:B------:R-:W-:Y:S01]  /*20ee0*/  IMAD.MOV.U32 R140, RZ, RZ, R70 ;  /* 0x000000ffff8c7224 */ /* 0x000fe200078e0046 */
[C---:B------:R-:W-:Y:S01]  /*20ef0*/  ISETP.GE.AND P2, PT, R3.reuse, R181, PT ;  /* 0x000000b50300720c */ /* 0x040fe20003f46270 */
[----:B------:R-:W-:Y:S01]  /*20f00*/  IMAD.MOV.U32 R75, RZ, RZ, R68 ;  /* 0x000000ffff4b7224 */ /* 0x000fe200078e0044 */
[----:B------:R-:W-:Y:S01]  /*20f10*/  ISETP.GE.AND P1, PT, R3, R179, PT ;  /* 0x000000b30300720c */ /* 0x000fe20003f26270 */
[----:B------:R-:W-:Y:S01]  /*20f20*/  IMAD.MOV.U32 R70, RZ, RZ, R69 ;  /* 0x000000ffff467224 */ /* 0x000fe200078e0045 */
[----:B------:R-:W-:Y:S01]  /*20f30*/  I2FP.F32.S32 R140, R140 ;  /* 0x0000008c008c7245 */ /* 0x000fe20000201400 */
[----:B------:R-:W-:Y:S01]  /*20f40*/  IMAD.WIDE.U32 R68, R155, -0x326172a9, RZ ;  /* 0xcd9e8d579b447825 */ /* 0x000fe200078e00ff */
[----:B------:R-:W-:Y:S01]  /*20f50*/  I2FP.F32.S32 R75, R75 ;  /* 0x0000004b004b7245 */ /* 0x000fe20000201400 */
[----:B------:R-:W-:Y:S01]  /*20f60*/  UIADD3 UR26, UR34, -0x4ab325aa, URZ ;  /* 0xb54cda56221a7890 */ /* 0x000fe2000fffe03f */
[----:B------:R-:W-:Y:S01]  /*20f70*/  I2FP.F32.S32 R70, R70 ;  /* 0x0000004600467245 */ /* 0x000fe20000201400 */
[----:B------:R-:W-:Y:S01]  /*20f80*/  IMAD.WIDE.U32 R154, R154, -0x326172a9, RZ ;  /* 0xcd9e8d579a9a7825 */ /* 0x000fe200078e00ff */
[----:B------:R-:W-:Y:S01]  /*20f90*/  LOP3.LUT R141, R69, UR38, R202, 0x96, !PT ;  /* 0x00000026458d7c12 */ /* 0x000fe2000f8e96ca */
[----:B------:R-:W-:Y:S01]  /*20fa0*/  UIADD3 UR33, UR35, -0x126145ec, URZ ;  /* 0xed9eba1423217890 */ /* 0x000fe2000fffe03f */
[----:B------:R-:W-:Y:S01]  /*20fb0*/  I2FP.F32.S32 R69, R71 ;  /* 0x0000004700457245 */ /* 0x000fe20000201400 */
[----:B------:R-:W-:Y:S01]  /*20fc0*/  FFMA.FTZ R5, R70, -UR23, R5 ;  /* 0x8000001746057c23 */ /* 0x000fe20008010005 */
[----:B------:R-:W-:Y:S01]  /*20fd0*/  LOP3.LUT R146, R155, UR36, R68, 0x96, !PT ;  /* 0x000000249b927c12 */ /* 0x000fe2000f8e9644 */
[----:B------:R-:W-:Y:S01]  /*20fe0*/  IMAD.IADD R68, R183, 0x1, -R0 ;  /* 0x00000001b7447824 */ /* 0x000fe200078e0a00 */
[----:B------:R-:W-:Y:S01]  /*20ff0*/  ISETP.GE.OR P4, PT, R3, R190, !P3 ;  /* 0x000000be0300720c */ /* 0x000fe20005f86670 */
[----:B------:R-:W-:Y:S01]  /*21000*/  FFMA.FTZ R6, R75, -UR23, R6 ;  /* 0x800000174b067c23 */ /* 0x000fe20008010006 */
[----:B------:R-:W-:Y:S01]  /*21010*/  P2R R75, PR, RZ, 0x1 ;  /* 0x00000001ff4b7803 */ /* 0x000fe20000000000 */
[----:B------:R-:W-:Y:S01]  /*21020*/  FFMA.FTZ R7, R69, -UR23, R7 ;  /* 0x8000001745077c23 */ /* 0x000fe20008010007 */
[----:B------:R-:W-:Y:S01]  /*21030*/  IABS R68, R68 ;  /* 0x0000004400447213 */ /* 0x000fe20000000000 */
[----:B------:R-:W-:Y:S01]  /*21040*/  IMAD.WIDE.U32 R226, R146, -0x2daee0ad, RZ ;  /* 0xd2511f5392e27825 */ /* 0x000fe200078e00ff */
[C---:B------:R-:W-:Y:S01]  /*21050*/  ISETP.GE.AND P0, PT, R0.reuse, R182, PT ;  /* 0x000000b60000720c */ /* 0x040fe20003f06270 */
[----:B------:R-:W-:Y:S01]  /*21060*/  UIADD3 UR32, UR34, 0x1715609d, URZ ;  /* 0x1715609d22207890 */ /* 0x000fe2000fffe03f */
[----:B------:R-:W-:Y:S01]  /*21070*/  I2FP.F32.S32 R69, R68 ;  /* 0x0000004400457245 */ /* 0x000fe20000201400 */
[----:B------:R-:W-:Y:S01]  /*21080*/  IMAD.IADD R71, R185, 0x1, -R0 ;  /* 0x00000001b9477824 */ /* 0x000fe200078e0a00 */
[----:B------:R-:W-:Y:S01]  /*21090*/  ISETP.GE.OR P0, PT, R0, R190, !P0 ;  /* 0x000000be0000720c */ /* 0x000fe20004706670 */
[----:B------:R-:W-:Y:S01]  /*210a0*/  FFMA.FTZ R4, R140, -UR23, R4 ;  /* 0x800000178c047c23 */ /* 0x000fe20008010004 */
[----:B------:R-:W-:Y:S01]  /*210b0*/  ISETP.GE.OR P3, PT, R3, R189, !P2 ;  /* 0x000000bd0300720c */ /* 0x000fe20005766670 */
[----:B------:R-:W-:Y:S01]  /*210c0*/  FFMA.FTZ R8, R69, -UR23, R8 ;  /* 0x8000001745087c23 */ /* 0x000fe20008010008 */
[-C--:B------:R-:W-:Y:S01]  /*210d0*/  ISETP.GE.OR P6, PT, R3, R188.reuse, !P1 ;  /* 0x000000bc0300720c */ /* 0x080fe20004fc6670 */
[--C-:B------:R-:W-:Y:S01]  /*210e0*/  IMAD.IADD R70, R183, 0x1, -R3.reuse ;  /* 0x00000001b7467824 */ /* 0x100fe200078e0a03 */
[----:B------:R-:W-:Y:S01]  /*210f0*/  FSEL R155, R4, -INF , !P0 ;  /* 0xff800000049b7808 */ /* 0x000fe20004000000 */
[C---:B------:R-:W-:Y:S01]  /*21100*/  IMAD.IADD R68, R185.reuse, 0x1, -R3 ;  /* 0x00000001b9447824 */ /* 0x040fe200078e0a03 */
[----:B------:R-:W-:Y:S01]  /*21110*/  IABS R3, R71 ;  /* 0x0000004700037213 */ /* 0x000fe20000000000 */
[----:B------:R-:W-:Y:S01]  /*21120*/  UIADD3 UR42, UR42, 0x1, URZ ;  /* 0x000000012a2a7890 */ /* 0x000fe2000fffe03f */
[C---:B------:R-:W-:Y:S01]  /*21130*/  ISETP.GE.AND P0, PT, R0.reuse, R179, PT ;  /* 0x000000b30000720c */ /* 0x040fe20003f06270 */
[----:B------:R-:W-:Y:S01]  /*21140*/  UISETP.GT.AND UP0, UPT, UR41, UR12, UPT ;  /* 0x0000000c2900728c */ /* 0x000fe2000bf04270 */
[C---:B------:R-:W-:Y:S01]  /*21150*/  ISETP.GE.AND P1, PT, R0.reuse, R181, PT ;  /* 0x000000b50000720c */ /* 0x040fe20003f26270 */
[----:B------:R-:W-:Y:S01]  /*21160*/  IMAD.MOV.U32 R69, RZ, RZ, R3 ;  /* 0x000000ffff457224 */ /* 0x000fe200078e0003 */
[C---:B------:R-:W-:Y:S01]  /*21170*/  ISETP.GE.OR P2, PT, R0.reuse, R188, !P0 ;  /* 0x000000bc0000720c */ /* 0x040fe20004746670 */
[C---:B------:R-:W-:Y:S01]  /*21180*/  VIADD R3, R0.reuse, 0x8 ;  /* 0x0000000800037836 */ /* 0x040fe20000000000 */
[----:B------:R-:W-:Y:S01]  /*21190*/  IABS R70, R70 ;  /* 0x0000004600467213 */ /* 0x000fe20000000000 */
[----:B------:R-:W-:Y:S01]  /*211a0*/  ULOP3.LUT UR42, UR42, UR35, URZ, 0x3c, !UPT ;  /* 0x000000232a2a7292 */ /* 0x000fe2000f8e3c3f */
[----:B------:R-:W-:Y:S01]  /*211b0*/  IABS R140, R68 ;  /* 0x00000044008c7213 */ /* 0x000fe20000000000 */
[C---:B------:R-:W-:Y:S01]  /*211c0*/  VIADD R68, R0.reuse, 0x9 ;  /* 0x0000000900447836 */ /* 0x040fe20000000000 */
[----:B------:R-:W-:Y:S01]  /*211d0*/  ISETP.GE.OR P1, PT, R0, R189, !P1 ;  /* 0x000000bd0000720c */ /* 0x000fe20004f26670 */
[----:B------:R-:W-:Y:S01]  /*211e0*/  IMAD.IADD R4, R185, 0x1, -R3 ;  /* 0x00000001b9047824 */ /* 0x000fe200078e0a03 */
[C---:B------:R-:W-:Y:S01]  /*211f0*/  ISETP.GE.AND P0, PT, R3.reuse, R180, PT ;  /* 0x000000b40300720c */ /* 0x040fe20003f06270 */
[----:B------:R-:W-:Y:S01]  /*21200*/  UIADD3 UR24, UR24, -0x1, URZ ;  /* 0xffffffff18187890 */ /* 0x000fe2000fffe03f */
[----:B------:R-:W-:Y:S02]  /*21210*/  FSEL R151, R8, -INF , !P2 ;  /* 0xff80000008977808 */ /* 0x000fe40005000000 */
[----:B------:R-:W-:Y:S02]  /*21220*/  I2FP.F32.S32 R70, R70 ;  /* 0x0000004600467245 */ /* 0x000fe40000201400 */
[----:B------:R-:W-:Y:S02]  /*21230*/  ISETP.GE.AND P2, PT, R3, R181, PT ;  /* 0x000000b50300720c */ /* 0x000fe40003f46270 */
[----:B------:R-:W-:Y:S01]  /*21240*/  FSEL R158, R6, -INF , !P1 ;  /* 0xff800000069e7808 */ /* 0x000fe20004800000 */
[----:B------:R-:W-:Y:S01]  /*21250*/  FFMA.FTZ R9, R70, -UR23, R9 ;  /* 0x8000001746097c23 */ /* 0x000fe20008010009 */
[----:B------:R-:W-:Y:S01]  /*21260*/  FSEL R152, R5, -INF , !P4 ;  /* 0xff80000005987808 */ /* 0x000fe20006000000 */
[--C-:B------:R-:W-:Y:S01]  /*21270*/  IMAD.IADD R5, R185, 0x1, -R68.reuse ;  /* 0x00000001b9057824 */ /* 0x100fe200078e0a44 */
[----:B------:R-:W-:Y:S01]  /*21280*/  FSEL R157, R7, -INF , !P3 ;  /* 0xff800000079d7808 */ /* 0x000fe20005800000 */
[--C-:B------:R-:W-:Y:S01]  /*21290*/  IMAD.IADD R70, R183, 0x1, -R3.reuse ;  /* 0x00000001b7467824 */ /* 0x100fe200078e0a03 */
[C---:B------:R-:W-:Y:S01]  /*212a0*/  ISETP.GE.AND P1, PT, R3.reuse, R179, PT ;  /* 0x000000b30300720c */ /* 0x040fe20003f26270 */
[--C-:B------:R-:W-:Y:S01]  /*212b0*/  IMAD.IADD R7, R184, 0x1, -R3.reuse ;  /* 0x00000001b8077824 */ /* 0x100fe200078e0a03 */
[C---:B------:R-:W-:Y:S01]  /*212c0*/  ISETP.GE.AND P3, PT, R3.reuse, R182, PT ;  /* 0x000000b60300720c */ /* 0x040fe20003f66270 */
[----:B------:R-:W-:Y:S01]  /*212d0*/  IMAD.IADD R6, R186, 0x1, -R3 ;  /* 0x00000001ba067824 */ /* 0x000fe200078e0a03 */
[C---:B------:R-:W-:Y:S02]  /*212e0*/  ISETP.GE.OR P5, PT, R3.reuse, R187, !P0 ;  /* 0x000000bb0300720c */ /* 0x040fe400047a6670 */
[----:B------:R-:W-:Y:S02]  /*212f0*/  ISETP.GE.OR P0, PT, R3, R189, !P2 ;  /* 0x000000bd0300720c */ /* 0x000fe40005706670 */
[----:B------:R-:W-:Y:S01]  /*21300*/  I2FP.F32.S32 R71, R69 ;  /* 0x0000004500477245 */ /* 0x000fe20000201400 */
[----:B------:R-:W-:Y:S01]  /*21310*/  IMAD.IADD R69, R183, 0x1, -R68 ;  /* 0x00000001b7457824 */ /* 0x000fe200078e0a44 */
[C---:B------:R-:W-:Y:S02]  /*21320*/  ISETP.GE.OR P4, PT, R3.reuse, R188, !P1 ;  /* 0x000000bc0300720c */ /* 0x040fe40004f86670 */
[----:B------:R-:W-:Y:S01]  /*21330*/  ISETP.GE.OR P3, PT, R3, R190, !P3 ;  /* 0x000000be0300720c */ /* 0x000fe20005f66670 */
[----:B------:R-:W-:Y:S01]  /*21340*/  FFMA.FTZ R10, R71, -UR23, R10 ;  /* 0x80000017470a7c23 */ /* 0x000fe2000801000a */
[----:B------:R-:W-:Y:S02]  /*21350*/  IABS R3, R5 ;  /* 0x0000000500037213 */ /* 0x000fe40000000000 */
[----:B------:R-:W-:Y:S02]  /*21360*/  P2R R5, PR, RZ, 0x1 ;  /* 0x00000001ff057803 */ /* 0x000fe40000000000 */
[C---:B------:R-:W-:Y:S02]  /*21370*/  ISETP.GE.AND P0, PT, R0.reuse, R180, PT ;  /* 0x000000b40000720c */ /* 0x040fe40003f06270 */
[----:B------:R-:W-:Y:S02]  /*21380*/  IABS R69, R69 ;  /* 0x0000004500457213 */ /* 0x000fe40000000000 */
[----:B------:R-:W-:Y:S02]  /*21390*/  ISETP.GE.OR P0, PT, R0, R187, !P0 ;  /* 0x000000bb0000720c */ /* 0x000fe40004706670 */
[----:B------:R-:W-:Y:S02]  /*213a0*/  I2FP.F32.S32 R140, R140 ;  /* 0x0000008c008c7245 */ /* 0x000fe40000201400 */
[----:B------:R-:W-:Y:S02]  /*213b0*/  IABS R70, R70 ;  /* 0x0000004600467213 */ /* 0x000fe40000000000 */
[----:B------:R-:W-:Y:S01]  /*213c0*/  I2FP.F32.S32 R69, R69 ;  /* 0x0000004500457245 */ /* 0x000fe20000201400 */
[----:B------:R-:W-:Y:S01]  /*213d0*/  FFMA.FTZ R11, R140, -UR23, R11 ;  /* 0x800000178c0b7c23 */ /* 0x000fe2000801000b */
[----:B------:R-:W-:Y:S01]  /*213e0*/  FSEL R148, R10, -INF , !P0 ;  /* 0xff8000000a947808 */ /* 0x000fe20004000000 */
[----:B------:R-:W-:Y:S01]  /*213f0*/  IMAD.WIDE.U32 R140, R141, -0x2daee0ad, RZ ;  /* 0xd2511f538d8c7825 */ /* 0x000fe200078e00ff */
[C---:B------:R-:W-:Y:S02]  /*21400*/  ISETP.GE.AND P0, PT, R68.reuse, R179, PT ;  /* 0x000000b34400720c */ /* 0x040fe40003f06270 */
[----:B------:R-:W-:Y:S01]  /*21410*/  IABS R4, R4 ;  /* 0x0000000400047213 */ /* 0x000fe20000000000 */
[----:B------:R-:W-:Y:S01]  /*21420*/  FFMA.FTZ R13, R69, -UR23, R13 ;  /* 0x80000017450d7c23 */ /* 0x000fe2000801000d */
[----:B------:R-:W-:Y:S02]  /*21430*/  I2FP.F32.S32 R70, R70 ;  /* 0x0000004600467245 */ /* 0x000fe40000201400 */
[----:B------:R-:W-:Y:S02]  /*21440*/  ISETP.NE.AND P1, PT, R75, RZ, PT ;  /* 0x000000ff4b00720c */ /* 0x000fe40003f25270 */
[----:B------:R-:W-:Y:S01]  /*21450*/  ISETP.GE.OR P0, PT, R68, R188, !P0 ;  /* 0x000000bc4400720c */ /* 0x000fe20004706670 */
[----:B------:R-:W-:Y:S01]  /*21460*/  FFMA.FTZ R12, R70, -UR23, R12 ;  /* 0x80000017460c7c23 */ /* 0x000fe2000801000c */
[----:B------:R-:W-:Y:S02]  /*21470*/  IABS R8, R7 ;  /* 0x0000000700087213 */ /* 0x000fe40000000000 */
[----:B------:R-:W-:Y:S02]  /*21480*/  I2FP.F32.S32 R4, R4 ;  /* 0x0000000400047245 */ /* 0x000fe40000201400 */
[----:B------:R-:W-:Y:S01]  /*21490*/  IABS R7, R6 ;  /* 0x0000000600077213 */ /* 0x000fe20000000000 */
[----:B------:R-:W-:Y:S01]  /*214a0*/  IMAD.MOV.U32 R6, RZ, RZ, R8 ;  /* 0x000000ffff067224 */ /* 0x000fe200078e0008 */
[----:B------:R-:W-:Y:S01]  /*214b0*/  I2FP.F32.S32 R3, R3 ;  /* 0x0000000300037245 */ /* 0x000fe20000201400 */
[----:B------:R-:W-:Y:S01]  /*214c0*/  FFMA.FTZ R14, R4, -UR23, R14 ;  /* 0x80000017040e7c23 */ /* 0x000fe2000801000e */
[----:B------:R-:W-:Y:S02]  /*214d0*/  P2R R69, PR, RZ, 0x8 ;  /* 0x00000008ff457803 */ /* 0x000fe40000000000 */
[----:B------:R-:W-:Y:S01]  /*214e0*/  FSEL R153, R11, -INF , !P1 ;  /* 0xff8000000b997808 */ /* 0x000fe20004800000 */
[----:B------:R-:W-:Y:S01]  /*214f0*/  FFMA.FTZ R15, R3, -UR23, R15 ;  /* 0x80000017030f7c23 */ /* 0x000fe2000801000f */
[----:B------:R-:W-:Y:S01]  /*21500*/  FSEL R149, R13, -INF , !P0 ;  /* 0xff8000000d957808 */ /* 0x000fe20004000000 */
[----:B------:R-:W-:Y:S01]  /*21510*/  VIADD R3, R0, 0x11 ;  /* 0x0000001100037836 */ /* 0x000fe20000000000 */
[C---:B------:R-:W-:Y:S02]  /*21520*/  ISETP.GE.AND P1, PT, R68.reuse, R180, PT ;  /* 0x000000b44400720c */ /* 0x040fe40003f26270 */
[----:B------:R-:W-:Y:S01]  /*21530*/  ISETP.GE.AND P3, PT, R68, R182, PT ;  /* 0x000000b64400720c */ /* 0x000fe20003f66270 */
[----:B------:R-:W-:Y:S01]  /*21540*/  IMAD.IADD R8, R184, 0x1, -R3 ;  /* 0x00000001b8087824 */ /* 0x000fe200078e0a03 */
[----:B------:R-:W-:Y:S02]  /*21550*/  ISETP.GE.AND P0, PT, R68, R181, PT ;  /* 0x000000b54400720c */ /* 0x000fe40003f06270 */
[----:B------:R-:W-:Y:S01]  /*21560*/  I2FP.F32.S32 R4, R7 ;  /* 0x0000000700047245 */ /* 0x000fe20000201400 */
[----:B------:R-:W-:Y:S01]  /*21570*/  IMAD.IADD R7, R184, 0x1, -R68 ;  /* 0x00000001b8077824 */ /* 0x000fe200078e0a44 */
[----:B------:R-:W-:Y:S02]  /*21580*/  FSEL R150, R12, -INF , !P4 ;  /* 0xff8000000c967808 */ /* 0x000fe40006000000 */
[----:B------:R-:W-:Y:S01]  /*21590*/  ISETP.GE.OR P2, PT, R68, R187, !P1 ;  /* 0x000000bb4400720c */ /* 0x000fe20004f46670 */
[----:B------:R-:W-:Y:S01]  /*215a0*/  FFMA.FTZ R18, R4, -UR23, R18 ;  /* 0x8000001704127c23 */ /* 0x000fe20008010012 */
[----:B------:R-:W-:Y:S01]  /*215b0*/  ISETP.GE.OR P3, PT, R68, R190, !P3 ;  /* 0x000000be4400720c */ /* 0x000fe20005f66670 */
[----:B------:R-:W-:Y:S01]  /*215c0*/  VIADD R4, R0, 0x10 ;  /* 0x0000001000047836 */ /* 0x000fe20000000000 */
[----:B------:R-:W-:Y:S01]  /*215d0*/  ISETP.GE.OR P4, PT, R68, R189, !P0 ;  /* 0x000000bd4400720c */ /* 0x000fe20004786670 */
[----:B------:R-:W-:Y:S01]  /*215e0*/  IMAD.IADD R68, R186, 0x1, -R68 ;  /* 0x00000001ba447824 */ /* 0x000fe200078e0a44 */
[----:B------:R-:W-:Y:S02]  /*215f0*/  I2FP.F32.S32 R6, R6 ;  /* 0x0000000600067245 */ /* 0x000fe40000201400 */
[----:B------:R-:W-:Y:S02]  /*21600*/  FSEL R156, R9, -INF , !P6 ;  /* 0xff800000099c7808 */ /* 0x000fe40007000000 */
[----:B------:R-:W-:Y:S01]  /*21610*/  IABS R10, R7 ;  /* 0x00000007000a7213 */ /* 0x000fe20000000000 */
[----:B------:R-:W-:Y:S01]  /*21620*/  FFMA.FTZ R16, R6, -UR23, R16 ;  /* 0x8000001706107c23 */ /* 0x000fe20008010010 */
[----:B------:R-:W-:Y:S01]  /*21630*/  IABS R9, R68 ;  /* 0x0000004400097213 */ /* 0x000fe20000000000 */
[--C-:B------:R-:W-:Y:S01]  /*21640*/  IMAD.IADD R6, R184, 0x1, -R4.reuse ;  /* 0x00000001b8067824 */ /* 0x100fe200078e0a04 */
[----:B------:R-:W-:Y:S01]  /*21650*/  ISETP.NE.AND P6, PT, R5, RZ, PT ;  /* 0x000000ff0500720c */ /* 0x000fe20003fc5270 */
[----:B------:R-:W-:Y:S01]  /*21660*/  IMAD.IADD R5, R186, 0x1, -R4 ;  /* 0x00000001ba057824 */ /* 0x000fe200078e0a04 */
[----:B------:R-:W-:Y:S01]  /*21670*/  IABS R7, R8 ;  /* 0x0000000800077213 */ /* 0x000fe20000000000 */
[----:B------:R-:W-:Y:S01]  /*21680*/  IMAD.MOV.U32 R8, RZ, RZ, R10 ;  /* 0x000000ffff087224 */ /* 0x000fe200078e000a */
[----:B------:R-:W-:Y:S02]  /*21690*/  I2FP.F32.S32 R9, R9 ;  /* 0x0000000900097245 */ /* 0x000fe40000201400 */
[----:B------:R-:W-:Y:S02]  /*216a0*/  IABS R6, R6 ;  /* 0x0000000600067213 */ /* 0x000fe40000000000 */
[----:B------:R-:W-:Y:S01]  /*216b0*/  IABS R5, R5 ;  /* 0x0000000500057213 */ /* 0x000fe20000000000 */
[----:B------:R-:W-:Y:S01]  /*216c0*/  FFMA.FTZ R19, R9, -UR23, R19 ;  /* 0x8000001709137c23 */ /* 0x000fe20008010013 */
[----:B------:R-:W-:Y:S02]  /*216d0*/  I2FP.F32.S32 R8, R8 ;  /* 0x0000000800087245 */ /* 0x000fe40000201400 */
[----:B------:R-:W-:Y:S02]  /*216e0*/  I2FP.F32.S32 R6, R6 ;  /* 0x0000000600067245 */ /* 0x000fe40000201400 */
[----:B------:R-:W-:Y:S01]  /*216f0*/  I2FP.F32.S32 R5, R5 ;  /* 0x0000000500057245 */ /* 0x000fe20000201400 */
[----:B------:R-:W-:Y:S01]  /*21700*/  FFMA.FTZ R17, R8, -UR23, R17 ;  /* 0x8000001708117c23 */ /* 0x000fe20008010011 */
[----:B------:R-:W-:Y:S01]  /*21710*/  FSEL R143, R14, -INF , !P5 ;  /* 0xff8000000e8f7808 */ /* 0x000fe20006800000 */
[----:B------:R-:W-:Y:S01]  /*21720*/  FFMA.FTZ R20, R6, -UR23, R20 ;  /* 0x8000001706147c23 */ /* 0x000fe20008010014 */
[----:B------:R-:W-:Y:S01]  /*21730*/  ISETP.NE.AND P5, PT, R69, RZ, PT ;  /* 0x000000ff4500720c */ /* 0x000fe20003fa5270 */
[----:B------:R-:W-:Y:S01]  /*21740*/  FFMA.FTZ R22, R5, -UR23, R22 ;  /* 0x8000001705167c23 */ /* 0x000fe20008010016 */
[----:B------:R-:W-:Y:S01]  /*21750*/  ISETP.GE.AND P1, PT, R4, R182, PT ;  /* 0x000000b60400720c */ /* 0x000fe20003f26270 */
[--C-:B------:R-:W-:Y:S01]  /*21760*/  IMAD.IADD R6, R186, 0x1, -R3.reuse ;  /* 0x00000001ba067824 */ /* 0x100fe200078e0a03 */
[C---:B------:R-:W-:Y:S01]  /*21770*/  ISETP.GE.AND P0, PT, R4.reuse, R181, PT ;  /* 0x000000b50400720c */ /* 0x040fe20003f06270 */
[----:B------:R-:W-:Y:S01]  /*21780*/  IMAD.IADD R5, R183, 0x1, -R3 ;  /* 0x00000001b7057824 */ /* 0x000fe200078e0a03 */
[----:B------:R-:W-:Y:S02]  /*21790*/  FSEL R194, R19, -INF , !P4 ;  /* 0xff80000013c27808 */ /* 0x000fe40006000000 */
[----:B------:R-:W-:Y:S02]  /*217a0*/  I2FP.F32.S32 R7, R7 ;  /* 0x0000000700077245 */ /* 0x000fe40000201400 */
[----:B------:R-:W-:Y:S02]  /*217b0*/  ISETP.GE.AND P4, PT, R4, R180, PT ;  /* 0x000000b40400720c */ /* 0x000fe40003f86270 */
[----:B------:R-:W-:Y:S01]  /*217c0*/  FSEL R75, R16, -INF , !P5 ;  /* 0xff800000104b7808 */ /* 0x000fe20006800000 */
[----:B------:R-:W-:Y:S01]  /*217d0*/  FFMA.FTZ R21, R7, -UR23, R21 ;  /* 0x8000001707157c23 */ /* 0x000fe20008010015 */
[C---:B------:R-:W-:Y:S01]  /*217e0*/  ISETP.GE.AND P5, PT, R4.reuse, R179, PT ;  /* 0x000000b30400720c */ /* 0x040fe20003fa6270 */
[--C-:B------:R-:W-:Y:S01]  /*217f0*/  IMAD.IADD R7, R183, 0x1, -R4.reuse ;  /* 0x00000001b7077824 */ /* 0x100fe200078e0a04 */
[C---:B------:R-:W-:Y:S02]  /*21800*/  ISETP.GE.OR P1, PT, R4.reuse, R190, !P1 ;  /* 0x000000be0400720c */ /* 0x040fe40004f26670 */
[C---:B------:R-:W-:Y:S02]  /*21810*/  ISETP.GE.OR P0, PT, R4.reuse, R189, !P0 ;  /* 0x000000bd0400720c */ /* 0x040fe40004706670 */
[----:B------:R-:W-:Y:S02]  /*21820*/  FSEL R191, R17, -INF , !P3 ;  /* 0xff80000011bf7808 */ /* 0x000fe40005800000 */
[----:B------:R-:W-:Y:S02]  /*21830*/  ISETP.GE.OR P4, PT, R4, R187, !P4 ;  /* 0x000000bb0400720c */ /* 0x000fe40006786670 */
[----:B------:R-:W-:Y:S02]  /*21840*/  FSEL R144, R15, -INF , !P2 ;  /* 0xff8000000f907808 */ /* 0x000fe40005000000 */
[----:B------:R-:W-:Y:S02]  /*21850*/  FSEL R142, R18, -INF , !P6 ;  /* 0xff800000128e7808 */ /* 0x000fe40007000000 */
        /* <DEDUP_REMOVED lines=8> */
[----:B------:R-:W-:Y:S02]  /*218e0*/  P2R R12, PR, RZ, 0x10 ;  /* 0x00000010ff0c7803 */ /* 0x000fe40000000000 */
[----:B------:R-:W-:Y:S02]  /*218f0*/  IABS R8, R6 ;  /* 0x0000000600087213 */ /* 0x000fe40000000000 */
[C---:B------:R-:W-:Y:S02]  /*21900*/  ISETP.GE.OR P4, PT, R3.reuse, R190, !P3 ;  /* 0x000000be0300720c */ /* 0x040fe40005f86670 */
        /* <DEDUP_REMOVED lines=14> */
[----:B------:R-:W-:Y:S01]  /*219f0*/  FSEL R16, R21, -INF , !P4 ;  /* 0xff80000015107808 */ /* 0x000fe20006000000 */
[----:B------:R-:W-:Y:S01]  /*21a00*/  FFMA.FTZ R24, R4, -UR23, R24 ;  /* 0x8000001704187c23 */ /* 0x000fe20008010018 */
[----:B------:R-:W-:Y:S01]  /*21a10*/  I2FP.F32.S32 R3, R6 ;  /* 0x0000000600037245 */ /* 0x000fe20000201400 */
[----:B------:R-:W-:Y:S01]  /*21a20*/  FFMA.FTZ R25, R5, -UR23, R25 ;  /* 0x8000001705197c23 */ /* 0x000fe20008010019 */
[----:B------:R-:W-:Y:S01]  /*21a30*/  I2FP.F32.S32 R6, R7 ;  /* 0x0000000700067245 */ /* 0x000fe20000201400 */
[----:B------:R-:W-:Y:S01]  /*21a40*/  VIADD R5, R0, 0x18 ;  /* 0x0000001800057836 */ /* 0x000fe20000000000 */
[----:B------:R-:W-:Y:S01]  /*21a50*/  ISETP.NE.AND P4, PT, R12, RZ, PT ;  /* 0x000000ff0c00720c */ /* 0x000fe20003f85270 */
[----:B------:R-:W-:Y:S01]  /*21a60*/  VIADD R4, R0, 0x19 ;  /* 0x0000001900047836 */ /* 0x000fe20000000000 */
[----:B------:R-:W-:Y:S01]  /*21a70*/  FSEL R24, R24, -INF , !P6 ;  /* 0xff80000018187808 */ /* 0x000fe20007000000 */
[----:B------:R-:W-:Y:S01]  /*21a80*/  FFMA.FTZ R27, R6, -UR23, R27 ;  /* 0x80000017061b7c23 */ /* 0x000fe2000801001b */
[-C--:B------:R-:W-:Y:S01]  /*21a90*/  ISETP.GE.AND P1, PT, R5, R179.reuse, PT ;  /* 0x000000b30500720c */ /* 0x080fe20003f26270 */
[--C-:B------:R-:W-:Y:S01]  /*21aa0*/  IMAD.IADD R6, R183, 0x1, -R5.reuse ;  /* 0x00000001b7067824 */ /* 0x100fe200078e0a05 */
[C---:B------:R-:W-:Y:S01]  /*21ab0*/  ISETP.GE.AND P0, PT, R4.reuse, R179, PT ;  /* 0x000000b30400720c */ /* 0x040fe20003f06270 */
[----:B------:R-:W-:Y:S01]  /*21ac0*/  FFMA.FTZ R26, R3, -UR23, R26 ;  /* 0x80000017031a7c23 */ /* 0x000fe2000801001a */
[----:B------:R-:W-:Y:S01]  /*21ad0*/  ISETP.GE.OR P1, PT, R5, R188, !P1 ;  /* 0x000000bc0500720c */ /* 0x000fe20004f26670 */
[--C-:B------:R-:W-:Y:S01]  /*21ae0*/  IMAD.IADD R3, R183, 0x1, -R4.reuse ;  /* 0x00000001b7037824 */ /* 0x100fe200078e0a04 */
[----:B------:R-:W-:Y:S01]  /*21af0*/  IABS R9, R6 ;  /* 0x0000000600097213 */ /* 0x000fe20000000000 */
[C---:B------:R-:W-:Y:S01]  /*21b00*/  IMAD.IADD R10, R185.reuse, 0x1, -R4 ;  /* 0x00000001b90a7824 */ /* 0x040fe200078e0a04 */
[----:B------:R-:W-:Y:S01]  /*21b10*/  ISETP.GE.OR P0, PT, R4, R188, !P0 ;  /* 0x000000bc0400720c */ /* 0x000fe20004706670 */
[--C-:B------:R-:W-:Y:S01]  /*21b20*/  IMAD.IADD R7, R185, 0x1, -R5.reuse ;  /* 0x00000001b9077824 */ /* 0x100fe200078e0a05 */
[----:B------:R-:W-:Y:S01]  /*21b30*/  IABS R8, R3 ;  /* 0x0000000300087213 */ /* 0x000fe20000000000 */
[----:B------:R-:W-:Y:S01]  /*21b40*/  IMAD.IADD R11, R184, 0x1, -R5 ;  /* 0x00000001b80b7824 */ /* 0x000fe200078e0a05 */
[----:B------:R-:W-:Y:S02]  /*21b50*/  I2FP.F32.S32 R9, R9 ;  /* 0x0000000900097245 */ /* 0x000fe40000201400 */
[----:B------:R-:W-:Y:S02]  /*21b60*/  IABS R3, R10 ;  /* 0x0000000a00037213 */ /* 0x000fe40000000000 */
[----:B------:R-:W-:Y:S01]  /*21b70*/  I2FP.F32.S32 R8, R8 ;  /* 0x0000000800087245 */ /* 0x000fe20000201400 */
[----:B------:R-:W-:Y:S01]  /*21b80*/  FFMA.FTZ R28, R9, -UR23, R28 ;  /* 0x80000017091c7c23 */ /* 0x000fe2000801001c */
[----:B------:R-:W-:Y:S02]  /*21b90*/  IABS R6, R7 ;  /* 0x0000000700067213 */ /* 0x000fe40000000000 */
[----:B------:R-:W-:Y:S01]  /*21ba0*/  IABS R7, R11 ;  /* 0x0000000b00077213 */ /* 0x000fe20000000000 */
[----:B------:R-:W-:Y:S01]  /*21bb0*/  FFMA.FTZ R29, R8, -UR23, R29 ;  /* 0x80000017081d7c23 */ /* 0x000fe2000801001d */
[----:B------:R-:W-:Y:S01]  /*21bc0*/  I2FP.F32.S32 R3, R3 ;  /* 0x0000000300037245 */ /* 0x000fe20000201400 */
[----:B------:R-:W-:Y:S01]  /*21bd0*/  IMAD.IADD R8, R184, 0x1, -R4 ;  /* 0x00000001b8087824 */ /* 0x000fe200078e0a04 */
[----:B------:R-:W-:Y:S02]  /*21be0*/  I2FP.F32.S32 R7, R7 ;  /* 0x0000000700077245 */ /* 0x000fe40000201400 */
[-C--:B------:R-:W-:Y:S01]  /*21bf0*/  ISETP.GE.AND P6, PT, R5, R180.reuse, PT ;  /* 0x000000b40500720c */ /* 0x080fe20003fc6270 */
[----:B------:R-:W-:Y:S01]  /*21c00*/  FFMA.FTZ R31, R3, -UR23, R31 ;  /* 0x80000017031f7c23 */ /* 0x000fe2000801001f */
[----:B------:R-:W-:Y:S01]  /*21c10*/  FSEL R28, R28, -INF , !P1 ;  /* 0xff8000001c1c7808 */ /* 0x000fe20004800000 */
[----:B------:R-:W-:Y:S01]  /*21c20*/  FFMA.FTZ R32, R7, -UR23, R32 ;  /* 0x8000001707207c23 */ /* 0x000fe20008010020 */
[----:B------:R-:W-:Y:S01]  /*21c30*/  FSEL R159, R23, -INF , !P3 ;  /* 0xff800000179f7808 */ /* 0x000fe20005800000 */
[----:B------:R-:W-:Y:S01]  /*21c40*/  VIADD R3, R0, 0x20 ;  /* 0x0000002000037836 */ /* 0x000fe20000000000 */
[----:B------:R-:W-:Y:S01]  /*21c50*/  FSEL R27, R27, -INF , !P5 ;  /* 0xff8000001b1b7808 */ /* 0x000fe20006800000 */
[----:B------:R-:W-:Y:S01]  /*21c60*/  IMAD.IADD R7, R186, 0x1, -R5 ;  /* 0x00000001ba077824 */ /* 0x000fe200078e0a05 */
[CC--:B------:R-:W-:Y:S02]  /*21c70*/  ISETP.GE.AND P1, PT, R5.reuse, R181.reuse, PT ;  /* 0x000000b50500720c */ /* 0x0c0fe40003f26270 */
[----:B------:R-:W-:Y:S02]  /*21c80*/  FSEL R26, R26, -INF , !P4 ;  /* 0xff8000001a1a7808 */ /* 0x000fe40006000000 */
[C---:B------:R-:W-:Y:S02]  /*21c90*/  ISETP.GE.AND P3, PT, R4.reuse, R180, PT ;  /* 0x000000b40400720c */ /* 0x040fe40003f66270 */
[-C--:B------:R-:W-:Y:S02]  /*21ca0*/  ISETP.GE.AND P5, PT, R5, R182.reuse, PT ;  /* 0x000000b60500720c */ /* 0x080fe40003fa6270 */
[----:B------:R-:W-:Y:S02]  /*21cb0*/  FSEL R25, R25, -INF , !P2 ;  /* 0xff80000019197808 */ /* 0x000fe40005000000 */
[C---:B------:R-:W-:Y:S02]  /*21cc0*/  ISETP.GE.AND P4, PT, R4.reuse, R182, PT ;  /* 0x000000b60400720c */ /* 0x040fe40003f86270 */
[----:B------:R-:W-:Y:S02]  /*21cd0*/  FSEL R29, R29, -INF , !P0 ;  /* 0xff8000001d1d7808 */ /* 0x000fe40004000000 */
[----:B------:R-:W-:Y:S02]  /*21ce0*/  I2FP.F32.S32 R6, R6 ;  /* 0x0000000600067245 */ /* 0x000fe40000201400 */
[----:B------:R-:W-:Y:S02]  /*21cf0*/  ISETP.GE.AND P0, PT, R4, R181, PT ;  /* 0x000000b50400720c */ /* 0x000fe40003f06270 */
[C---:B------:R-:W-:Y:S01]  /*21d00*/  ISETP.GE.OR P2, PT, R5.reuse, R187, !P6 ;  /* 0x000000bb0500720c */ /* 0x040fe20007746670 */
[----:B------:R-:W-:Y:S01]  /*21d10*/  FFMA.FTZ R30, R6, -UR23, R30 ;  /* 0x80000017061e7c23 */ /* 0x000fe2000801001e */
[C---:B------:R-:W-:Y:S01]  /*21d20*/  ISETP.GE.OR P6, PT, R5.reuse, R189, !P1 ;  /* 0x000000bd0500720c */ /* 0x040fe20004fc6670 */
[--C-:B------:R-:W-:Y:S01]  /*21d30*/  IMAD.IADD R6, R186, 0x1, -R3.reuse ;  /* 0x00000001ba067824 */ /* 0x100fe200078e0a03 */
[-C--:B------:R-:W-:Y:S01]  /*21d40*/  ISETP.GE.OR P5, PT, R5, R190.reuse, !P5 ;  /* 0x000000be0500720c */ /* 0x080fe20006fa6670 */
[----:B------:R-:W-:Y:S01]  /*21d50*/  IMAD.IADD R5, R184, 0x1, -R3 ;  /* 0x00000001b8057824 */ /* 0x000fe200078e0a03 */
[C---:B------:R-:W-:Y:S02]  /*21d60*/  ISETP.GE.OR P1, PT, R4.reuse, R187, !P3 ;  /* 0x000000bb0400720c */ /* 0x040fe40005f26670 */
[C---:B------:R-:W-:Y:S02]  /*21d70*/  ISETP.GE.OR P3, PT, R4.reuse, R190, !P4 ;  /* 0x000000be0400720c */ /* 0x040fe40006766670 */
[----:B------:R-:W-:Y:S01]  /*21d80*/  ISETP.GE.OR P4, PT, R4, R189, !P0 ;  /* 0x000000bd0400720c */ /* 0x000fe20004786670 */
[----:B------:R-:W-:Y:S01]  /*21d90*/  IMAD.IADD R4, R186, 0x1, -R4 ;  /* 0x00000001ba047824 */ /* 0x000fe200078e0a04 */
[----:B------:R-:W-:Y:S02]  /*21da0*/  IABS R9, R7 ;  /* 0x0000000700097213 */ /* 0x000fe40000000000 */
[----:B------:R-:W-:Y:S02]  /*21db0*/  IABS R5, R5 ;  /* 0x0000000500057213 */ /* 0x000fe40000000000 */
[----:B------:R-:W-:Y:S02]  /*21dc0*/  IABS R7, R8 ;  /* 0x0000000800077213 */ /* 0x000fe40000000000 */
[----:B------:R-:W-:Y:S02]  /*21dd0*/  IABS R8, R4 ;  /* 0x0000000400087213 */ /* 0x000fe40000000000 */
[----:B------:R-:W-:Y:S01]  /*21de0*/  IABS R4, R6 ;  /* 0x0000000600047213 */ /* 0x000fe20000000000 */
[----:B------:R-:W-:Y:S01]  /*21df0*/  IMAD.MOV.U32 R6, RZ, RZ, R9 ;  /* 0x000000ffff067224 */ /* 0x000fe200078e0009 */
[----:B------:R-:W-:Y:S01]  /*21e00*/  I2FP.F32.S32 R5, R5 ;  /* 0x0000000500057245 */ /* 0x000fe20000201400 */
[----:B------:R-:W-:Y:S01]  /*21e10*/  IMAD.IADD R9, R183, 0x1, -R3 ;  /* 0x00000001b7097824 */ /* 0x000fe200078e0a03 */
[----:B------:R-:W-:Y:S02]  /*21e20*/  I2FP.F32.S32 R4, R4 ;  /* 0x0000000400047245 */ /* 0x000fe40000201400 */
[----:B------:R-:W-:Y:S01]  /*21e30*/  I2FP.F32.S32 R6, R6 ;  /* 0x0000000600067245 */ /* 0x000fe20000201400 */
[----:B------:R-:W-:Y:S01]  /*21e40*/  FFMA.FTZ R36, R5, -UR23, R36 ;  /* 0x8000001705247c23 */ /* 0x000fe20008010024 */
[----:B------:R-:W-:Y:S01]  /*21e50*/  I2FP.F32.S32 R7, R7 ;  /* 0x0000000700077245 */ /* 0x000fe20000201400 */
[----:B------:R-:W-:Y:S01]  /*21e60*/  VIADD R5, R0, 0x21 ;  /* 0x0000002100057836 */ /* 0x000fe20000000000 */
[----:B------:R-:W-:Y:S01]  /*21e70*/  FSEL R31, R31, -INF , !P1 ;  /* 0xff8000001f1f7808 */ /* 0x000fe20004800000 */
[----:B------:R-:W-:Y:S01]  /*21e80*/  FFMA.FTZ R38, R4, -UR23, R38 ;  /* 0x8000001704267c23 */ /* 0x000fe20008010026 */
[----:B------:R-:W-:Y:S01]  /*21e90*/  P2R R10, PR, RZ, 0x8 ;  /* 0x00000008ff0a7803 */ /* 0x000fe20000000000 */
[----:B------:R-:W-:Y:S01]  /*21ea0*/  FFMA.FTZ R34, R6, -UR23, R34 ;  /* 0x8000001706227c23 */ /* 0x000fe20008010022 */
[----:B------:R-:W-:Y:S01]  /*21eb0*/  I2FP.F32.S32 R8, R8 ;  /* 0x0000000800087245 */ /* 0x000fe20000201400 */
[----:B------:R-:W-:Y:S01]  /*21ec0*/  FFMA.FTZ R33, R7, -UR23, R33 ;  /* 0x8000001707217c23 */ /* 0x000fe20008010021 */
[----:B------:R-:W-:Y:S01]  /*21ed0*/  FSEL R30, R30, -INF , !P2 ;  /* 0xff8000001e1e7808 */ /* 0x000fe20005000000 */
[--C-:B------:R-:W-:Y:S01]  /*21ee0*/  IMAD.IADD R7, R186, 0x1, -R5.reuse ;  /* 0x00000001ba077824 */ /* 0x100fe200078e0a05 */
[----:B------:R-:W-:Y:S01]  /*21ef0*/  ISETP.GE.AND P1, PT, R3, R179, PT ;  /* 0x000000b30300720c */ /* 0x000fe20003f26270 */
[----:B------:R-:W-:Y:S01]  /*21f00*/  IMAD.IADD R4, R183, 0x1, -R5 ;  /* 0x00000001b7047824 */ /* 0x000fe200078e0a05 */
[C---:B------:R-:W-:Y:S01]  /*21f10*/  ISETP.GE.AND P3, PT, R3.reuse, R182, PT ;  /* 0x000000b60300720c */ /* 0x040fe20003f66270 */
[----:B------:R-:W-:Y:S01]  /*21f20*/  FFMA.FTZ R35, R8, -UR23, R35 ;  /* 0x8000001708237c23 */ /* 0x000fe20008010023 */
[----:B------:R-:W-:Y:S01]  /*21f30*/  ISETP.GE.AND P2, PT, R3, R181, PT ;  /* 0x000000b50300720c */ /* 0x000fe20003f46270 */
[----:B------:R-:W-:Y:S01]  /*21f40*/  IMAD.IADD R8, R185, 0x1, -R3 ;  /* 0x00000001b9087824 */ /* 0x000fe200078e0a03 */
[C---:B------:R-:W-:Y:S01]  /*21f50*/  ISETP.GE.AND P0, PT, R3.reuse, R180, PT ;  /* 0x000000b40300720c */ /* 0x040fe20003f06270 */
[----:B------:R-:W-:Y:S01]  /*21f60*/  IMAD.IADD R6, R184, 0x1, -R5 ;  /* 0x00000001b8067824 */ /* 0x000fe200078e0a05 */
[----:B------:R-:W-:Y:S02]  /*21f70*/  FSEL R32, R32, -INF , !P5 ;  /* 0xff80000020207808 */ /* 0x000fe40006800000 */
[C---:B------:R-:W-:Y:S02]  /*21f80*/  ISETP.GE.OR P5, PT, R3.reuse, R188, !P1 ;  /* 0x000000bc0300720c */ /* 0x040fe40004fa6670 */
[----:B------:R-:W-:Y:S02]  /*21f90*/  FSEL R34, R34, -INF , !P6 ;  /* 0xff80000022227808 */ /* 0x000fe40007000000 */
[C---:B------:R-:W-:Y:S02]  /*21fa0*/  ISETP.GE.OR P3, PT, R3.reuse, R190, !P3 ;  /* 0x000000be0300720c */ /* 0x040fe40005f66670 */
[C---:B------:R-:W-:Y:S02]  /*21fb0*/  ISETP.GE.OR P2, PT, R3.reuse, R189, !P2 ;  /* 0x000000bd0300720c */ /* 0x040fe40005746670 */
[----:B------:R-:W-:Y:S02]  /*21fc0*/  ISETP.NE.AND P1, PT, R10, RZ, PT ;  /* 0x000000ff0a00720c */ /* 0x000fe40003f25270 */
[----:B------:R-:W-:Y:S02]  /*21fd0*/  IABS R4, R4 ;  /* 0x0000000400047213 */ /* 0x000fe40000000000 */
[----:B------:R-:W-:Y:S02]  /*21fe0*/  ISETP.GE.OR P6, PT, R3, R187, !P0 ;  /* 0x000000bb0300720c */ /* 0x000fe400047c6670 */
[----:B------:R-:W-:Y:S02]  /*21ff0*/  IABS R3, R7 ;  /* 0x0000000700037213 */ /* 0x000fe40000000000 */
[----:B------:R-:W-:Y:S02]  /*22000*/  I2FP.F32.S32 R4, R4 ;  /* 0x0000000400047245 */ /* 0x000fe40000201400 */
[----:B------:R-:W-:Y:S02]  /*22010*/  FSEL R33, R33, -INF , !P1 ;  /* 0xff80000021217808 */ /* 0x000fe40004800000 */
[----:B------:R-:W-:Y:S01]  /*22020*/  FSEL R36, R36, -INF , !P3 ;  /* 0xff80000024247808 */ /* 0x000fe20005800000 */
[----:B------:R-:W-:Y:S01]  /*22030*/  FFMA.FTZ R41, R4, -UR23, R41 ;  /* 0x8000001704297c23 */ /* 0x000fe20008010029 */
[----:B------:R-:W-:Y:S01]  /*22040*/  FSEL R21, R38, -INF , !P2 ;  /* 0xff80000026157808 */ /* 0x000fe20005000000 */
[C---:B------:R-:W-:Y:S01]  /*22050*/  VIADD R4, R0.reuse, 0x28 ;  /* 0x0000002800047836 */ /* 0x040fe20000000000 */
[C---:B------:R-:W-:Y:S02]  /*22060*/  ISETP.GE.AND P1, PT, R5.reuse, R182, PT ;  /* 0x000000b60500720c */ /* 0x040fe40003f26270 */
[C---:B------:R-:W-:Y:S02]  /*22070*/  ISETP.GE.AND P0, PT, R5.reuse, R181, PT ;  /* 0x000000b50500720c */ /* 0x040fe40003f06270 */
[C---:B------:R-:W-:Y:S02]  /*22080*/  ISETP.GE.AND P3, PT, R5.reuse, R179, PT ;  /* 0x000000b30500720c */ /* 0x040fe40003f66270 */
[----:B------:R-:W-:Y:S02]  /*22090*/  ISETP.GE.AND P2, PT, R5, R180, PT ;  /* 0x000000b40500720c */ /* 0x000fe40003f46270 */
[----:B------:R-:W-:Y:S01]  /*220a0*/  IABS R7, R9 ;  /* 0x0000000900077213 */ /* 0x000fe20000000000 */
[----:B------:R-:W-:Y:S01]  /*220b0*/  IMAD.IADD R9, R185, 0x1, -R4 ;  /* 0x00000001b9097824 */ /* 0x000fe200078e0a04 */
[----:B------:R-:W-:Y:S02]  /*220c0*/  I2FP.F32.S32 R3, R3 ;  /* 0x0000000300037245 */ /* 0x000fe40000201400 */
[C---:B------:R-:W-:Y:S02]  /*220d0*/  ISETP.GE.OR P1, PT, R5.reuse, R190, !P1 ;  /* 0x000000be0500720c */ /* 0x040fe40004f26670 */
[----:B------:R-:W-:Y:S01]  /*220e0*/  ISETP.GE.OR P0, PT, R5, R189, !P0 ;  /* 0x000000bd0500720c */ /* 0x000fe20004706670 */
[----:B------:R-:W-:Y:S01]  /*220f0*/  FFMA.FTZ R39, R3, -UR23, R39 ;  /* 0x8000001703277c23 */ /* 0x000fe20008010027 */
[C---:B------:R-:W-:Y:S01]  /*22100*/  ISETP.GE.OR P3, PT, R5.reuse, R188, !P3 ;  /* 0x000000bc0500720c */ /* 0x040fe20005f66670 */
[----:B------:R-:W-:Y:S01]  /*22110*/  VIADD R3, R0, 0x29 ;  /* 0x0000002900037836 */ /* 0x000fe20000000000 */
[----:B------:R-:W-:Y:S01]  /*22120*/  ISETP.GE.OR P2, PT, R5, R187, !P2 ;  /* 0x000000bb0500720c */ /* 0x000fe20005746670 */
[C---:B------:R-:W-:Y:S01]  /*22130*/  IMAD.IADD R5, R185.reuse, 0x1, -R5 ;  /* 0x00000001b9057824 */ /* 0x040fe200078e0a05 */
[----:B------:R-:W-:Y:S01]  /*22140*/  IABS R6, R6 ;  /* 0x0000000600067213 */ /* 0x000fe20000000000 */
[--C-:B------:R-:W-:Y:S01]  /*22150*/  IMAD.IADD R10, R185, 0x1, -R3.reuse ;  /* 0x00000001b90a7824 */ /* 0x100fe200078e0a03 */
[----:B------:R-:W-:Y:S02]  /*22160*/  I2FP.F32.S32 R7, R7 ;  /* 0x0000000700077245 */ /* 0x000fe40000201400 */
[----:B------:R-:W-:Y:S02]  /*22170*/  I2FP.F32.S32 R6, R6 ;  /* 0x0000000600067245 */ /* 0x000fe40000201400 */
[----:B------:R-:W-:Y:S01]  /*22180*/  IABS R8, R8 ;  /* 0x0000000800087213 */ /* 0x000fe20000000000 */
[----:B------:R-:W-:Y:S01]  /*22190*/  FFMA.FTZ R40, R7, -UR23, R40 ;  /* 0x8000001707287c23 */ /* 0x000fe20008010028 */
[----:B------:R-:W-:Y:S01]  /*221a0*/  IABS R11, R5 ;  /* 0x00000005000b7213 */ /* 0x000fe20000000000 */
[C---:B------:R-:W-:Y:S01]  /*221b0*/  IMAD.IADD R7, R183.reuse, 0x1, -R3 ;  /* 0x00000001b7077824 */ /* 0x040fe200078e0a03 */
[----:B------:R-:W-:Y:S01]  /*221c0*/  I2FP.F32.S32 R8, R8 ;  /* 0x0000000800087245 */ /* 0x000fe20000201400 */
[----:B------:R-:W-:Y:S01]  /*221d0*/  FFMA.FTZ R37, R6, -UR23, R37 ;  /* 0x8000001706257c23 */ /* 0x000fe20008010025 */
[----:B------:R-:W-:Y:S01]  /*221e0*/  IABS R5, R9 ;  /* 0x0000000900057213 */ /* 0x000fe20000000000 */
[----:B------:R-:W-:Y:S01]  /*221f0*/  IMAD.IADD R6, R183, 0x1, -R4 ;  /* 0x00000001b7067824 */ /* 0x000fe200078e0a04 */
[----:B------:R-:W-:Y:S01]  /*22200*/  IABS R7, R7 ;  /* 0x0000000700077213 */ /* 0x000fe20000000000 */
[----:B------:R-:W-:Y:S01]  /*22210*/  IMAD.MOV.U32 R9, RZ, RZ, R11 ;  /* 0x000000ffff097224 */ /* 0x000fe200078e000b */
[----:B------:R-:W-:Y:S01]  /*22220*/  FSEL R20, R39, -INF , !P0 ;  /* 0xff80000027147808 */ /* 0x000fe20004000000 */
[----:B------:R-:W-:Y:S01]  /*22230*/  FFMA.FTZ R42, R8, -UR23, R42 ;  /* 0x80000017082a7c23 */ /* 0x000fe2000801002a */
[----:B------:R-:W-:Y:S02]  /*22240*/  IABS R8, R6 ;  /* 0x0000000600087213 */ /* 0x000fe40000000000 */
[----:B------:R-:W-:Y:S02]  /*22250*/  I2FP.F32.S32 R9, R9 ;  /* 0x0000000900097245 */ /* 0x000fe40000201400 */
[----:B------:R-:W-:Y:S02]  /*22260*/  I2FP.F32.S32 R7, R7 ;  /* 0x0000000700077245 */ /* 0x000fe40000201400 */
[-C--:B------:R-:W-:Y:S01]  /*22270*/  ISETP.GE.AND P0, PT, R3, R179.reuse, PT ;  /* 0x000000b30300720c */ /* 0x080fe20003f06270 */
[----:B------:R-:W-:Y:S01]  /*22280*/  FFMA.FTZ R43, R9, -UR23, R43 ;  /* 0x80000017092b7c23 */ /* 0x000fe2000801002b */
[----:B------:R-:W-:Y:S01]  /*22290*/  I2FP.F32.S32 R8, R8 ;  /* 0x0000000800087245 */ /* 0x000fe20000201400 */
[----:B------:R-:W-:Y:S01]  /*222a0*/  FFMA.FTZ R45, R7, -UR23, R45 ;  /* 0x80000017072d7c23 */ /* 0x000fe2000801002d */
[----:B------:R-:W-:Y:S01]  /*222b0*/  FSEL R37, R37, -INF , !P1 ;  /* 0xff80000025257808 */ /* 0x000fe20004800000 */
[----:B------:R-:W-:Y:S01]  /*222c0*/  IMAD.IADD R7, R184, 0x1, -R3 ;  /* 0x00000001b8077824 */ /* 0x000fe200078e0a03 */
[----:B------:R-:W-:Y:S01]  /*222d0*/  IABS R6, R10 ;  /* 0x0000000a00067213 */ /* 0x000fe20000000000 */
[----:B------:R-:W-:Y:S01]  /*222e0*/  FFMA.FTZ R44, R8, -UR23, R44 ;  /* 0x80000017082c7c23 */ /* 0x000fe2000801002c */
[----:B------:R-:W-:Y:S01]  /*222f0*/  ISETP.GE.AND P1, PT, R4, R179, PT ;  /* 0x000000b30400720c */ /* 0x000fe20003f26270 */
[----:B------:R-:W-:Y:S01]  /*22300*/  IMAD.IADD R8, R184, 0x1, -R4 ;  /* 0x00000001b8087824 */ /* 0x000fe200078e0a04 */
[----:B------:R-:W-:Y:S02]  /*22310*/  ISETP.GE.OR P0, PT, R3, R188, !P0 ;  /* 0x000000bc0300720c */ /* 0x000fe40004706670 */
[----:B------:R-:W-:Y:S02]  /*22320*/  I2FP.F32.S32 R5, R5 ;  /* 0x0000000500057245 */ /* 0x000fe40000201400 */
[----:B------:R-:W-:Y:S02]  /*22330*/  FSEL R35, R35, -INF , !P4 ;  /* 0xff80000023237808 */ /* 0x000fe40006000000 */
[----:B------:R-:W-:Y:S01]  /*22340*/  I2FP.F32.S32 R6, R6 ;  /* 0x0000000600067245 */ /* 0x000fe20000201400 */
[----:B------:R-:W-:Y:S01]  /*22350*/  FFMA.FTZ R46, R5, -UR23, R46 ;  /* 0x80000017052e7c23 */ /* 0x000fe2000801002e */
[----:B------:R-:W-:Y:S01]  /*22360*/  FSEL R41, R41, -INF , !P3 ;  /* 0xff80000029297808 */ /* 0x000fe20005800000 */
[----:B------:R-:W-:Y:S01]  /*22370*/  VIADD R5, R0, 0x30 ;  /* 0x0000003000057836 */ /* 0x000fe20000000000 */
[----:B------:R-:W-:Y:S01]  /*22380*/  ISETP.GE.OR P1, PT, R4, R188, !P1 ;  /* 0x000000bc0400720c */ /* 0x000fe20004f26670 */
[----:B------:R-:W-:Y:S01]  /*22390*/  FFMA.FTZ R47, R6, -UR23, R47 ;  /* 0x80000017062f7c23 */ /* 0x000fe2000801002f */
[----:B------:R-:W-:Y:S01]  /*223a0*/  FSEL R43, R43, -INF , !P2 ;  /* 0xff8000002b2b7808 */ /* 0x000fe20005000000 */
[----:B------:R-:W-:Y:S01]  /*223b0*/  IMAD.IADD R6, R186, 0x1, -R4 ;  /* 0x00000001ba067824 */ /* 0x000fe200078e0a04 */
[----:B------:R-:W-:Y:S02]  /*223c0*/  FSEL R45, R45, -INF , !P0 ;  /* 0xff8000002d2d7808 */ /* 0x000fe40004000000 */
[----:B------:R-:W-:Y:S02]  /*223d0*/  FSEL R40, R40, -INF , !P5 ;  /* 0xff80000028287808 */ /* 0x000fe40006800000 */
[-C--:B------:R-:W-:Y:S02]  /*223e0*/  ISETP.GE.AND P4, PT, R4, R180.reuse, PT ;  /* 0x000000b40400720c */ /* 0x080fe40003f86270 */
[----:B------:R-:W-:Y:S02]  /*223f0*/  FSEL R42, R42, -INF , !P6 ;  /* 0xff8000002a2a7808 */ /* 0x000fe40007000000 */
[C---:B------:R-:W-:Y:S02]  /*22400*/  ISETP.GE.AND P2, PT, R3.reuse, R180, PT ;  /* 0x000000b40300720c */ /* 0x040fe40003f46270 */
[CC--:B------:R-:W-:Y:S02]  /*22410*/  ISETP.GE.AND P3, PT, R3.reuse, R182.reuse, PT ;  /* 0x000000b60300720c */ /* 0x0c0fe40003f66270 */
[CC--:B------:R-:W-:Y:S02]  /*22420*/  ISETP.GE.AND P0, PT, R3.reuse, R181.reuse, PT ;  /* 0x000000b50300720c */ /* 0x0c0fe40003f06270 */
[C---:B------:R-:W-:Y:S02]  /*22430*/  ISETP.GE.AND P5, PT, R4.reuse, R182, PT ;  /* 0x000000b60400720c */ /* 0x040fe40003fa6270 */
[----:B------:R-:W-:Y:S02]  /*22440*/  ISETP.GE.AND P6, PT, R4, R181, PT ;  /* 0x000000b50400720c */ /* 0x000fe40003fc6270 */
[----:B------:R-:W-:Y:S02]  /*22450*/  FSEL R44, R44, -INF , !P1 ;  /* 0xff8000002c2c7808 */ /* 0x000fe40004800000 */
[-C--:B------:R-:W-:Y:S02]  /*22460*/  ISETP.GE.OR P1, PT, R4, R187.reuse, !P4 ;  /* 0x000000bb0400720c */ /* 0x080fe40006726670 */
[C---:B------:R-:W-:Y:S02]  /*22470*/  ISETP.GE.OR P2, PT, R3.reuse, R187, !P2 ;  /* 0x000000bb0300720c */ /* 0x040fe40005746670 */
[CC--:B------:R-:W-:Y:S02]  /*22480*/  ISETP.GE.OR P3, PT, R3.reuse, R190.reuse, !P3 ;  /* 0x000000be0300720c */ /* 0x0c0fe40005f66670 */
[-C--:B------:R-:W-:Y:S01]  /*22490*/  ISETP.GE.OR P0, PT, R3, R189.reuse, !P0 ;  /* 0x000000bd0300720c */ /* 0x080fe20004706670 */
[----:B------:R-:W-:Y:S01]  /*224a0*/  IMAD.IADD R3, R186, 0x1, -R3 ;  /* 0x00000001ba037824 */ /* 0x000fe200078e0a03 */
[C---:B------:R-:W-:Y:S02]  /*224b0*/  ISETP.GE.OR P5, PT, R4.reuse, R190, !P5 ;  /* 0x000000be0400720c */ /* 0x040fe40006fa6670 */
[----:B------:R-:W-:Y:S01]  /*224c0*/  ISETP.GE.OR P4, PT, R4, R189, !P6 ;  /* 0x000000bd0400720c */ /* 0x000fe20007786670 */
[----:B------:R-:W-:Y:S01]  /*224d0*/  IMAD.IADD R4, R184, 0x1, -R5 ;  /* 0x00000001b8047824 */ /* 0x000fe200078e0a05 */
[----:B------:R-:W-:Y:S02]  /*224e0*/  IABS R9, R3 ;  /* 0x0000000300097213 */ /* 0x000fe40000000000 */
[----:B------:R-:W-:Y:S02]  /*224f0*/  IABS R10, R8 ;  /* 0x00000008000a7213 */ /* 0x000fe40000000000 */
[----:B------:R-:W-:Y:S02]  /*22500*/  IABS R3, R4 ;  /* 0x0000000400037213 */ /* 0x000fe40000000000 */
[----:B------:R-:W-:Y:S01]  /*22510*/  IABS R11, R6 ;  /* 0x00000006000b7213 */ /* 0x000fe20000000000 */
[----:B------:R-:W-:Y:S01]  /*22520*/  IMAD.MOV.U32 R6, RZ, RZ, R10 ;  /* 0x000000ffff067224 */ /* 0x000fe200078e000a */
[----:B------:R-:W-:Y:S02]  /*22530*/  I2FP.F32.S32 R3, R3 ;  /* 0x0000000300037245 */ /* 0x000fe40000201400 */
[----:B------:R-:W-:Y:S01]  /*22540*/  IABS R8, R7 ;  /* 0x0000000700087213 */ /* 0x000fe20000000000 */
        /* <DEDUP_REMOVED lines=8> */
[----:B------:R-:W-:Y:S01]  /*225d0*/  IMAD.IADD R9, R183, 0x1, -R5 ;  /* 0x00000001b7097824 */ /* 0x000fe200078e0a05 */
[----:B------:R-:W-:Y:S01]  /*225e0*/  IABS R10, R3 ;  /* 0x00000003000a7213 */ /* 0x000fe20000000000 */
[----:B------:R-:W-:Y:S01]  /*225f0*/  VIADD R4, R0, 0x31 ;  /* 0x0000003100047836 */ /* 0x000fe20000000000 */
[----:B------:R-:W-:Y:S01]  /*22600*/  P2R R12, PR, RZ, 0x1 ;  /* 0x00000001ff0c7803 */ /* 0x000fe20000000000 */
[----:B------:R-:W-:Y:S01]  /*22610*/  FFMA.FTZ R51, R7, -UR23, R51 ;  /* 0x8000001707337c23 */ /* 0x000fe20008010033 */
[----:B------:R-:W-:Y:S01]  /*22620*/  IABS R3, R9 ;  /* 0x0000000900037213 */ /* 0x000fe20000000000 */
[----:B------:R-:W-:Y:S01]  /*22630*/  FFMA.FTZ R49, R8, -UR23, R49 ;  /* 0x8000001708317c23 */ /* 0x000fe20008010031 */
[----:B------:R-:W-:Y:S01]  /*22640*/  I2FP.F32.S32 R9, R10 ;  /* 0x0000000a00097245 */ /* 0x000fe20000201400 */
[----:B------:R-:W-:Y:S01]  /*22650*/  FFMA.FTZ R50, R6, -UR23, R50 ;  /* 0x8000001706327c23 */ /* 0x000fe20008010032 */
[----:B------:R-:W-:Y:S01]  /*22660*/  FSEL R46, R46, -INF , !P1 ;  /* 0xff8000002e2e7808 */ /* 0x000fe20004800000 */
[----:B------:R-:W-:Y:S01]  /*22670*/  IMAD.IADD R11, R183, 0x1, -R4 ;  /* 0x00000001b70b7824 */ /* 0x000fe200078e0a04 */
[----:B------:R-:W-:Y:S01]  /*22680*/  ISETP.GE.AND P1, PT, R5, R182, PT ;  /* 0x000000b60500720c */ /* 0x000fe20003f26270 */
[----:B------:R-:W-:Y:S01]  /*22690*/  FFMA.FTZ R54, R9, -UR23, R54 ;  /* 0x8000001709367c23 */ /* 0x000fe20008010036 */
[----:B------:R-:W-:Y:S01]  /*226a0*/  ISETP.GE.AND P0, PT, R5, R181, PT ;  /* 0x000000b50500720c */ /* 0x000fe20003f06270 */
[--C-:B------:R-:W-:Y:S01]  /*226b0*/  IMAD.IADD R7, R186, 0x1, -R4.reuse ;  /* 0x00000001ba077824 */ /* 0x100fe200078e0a04 */
[----:B------:R-:W-:Y:S01]  /*226c0*/  FSEL R47, R47, -INF , !P2 ;  /* 0xff8000002f2f7808 */ /* 0x000fe20005000000 */
[----:B------:R-:W-:Y:S01]  /*226d0*/  IMAD.IADD R6, R184, 0x1, -R4 ;  /* 0x00000001b8067824 */ /* 0x000fe200078e0a04 */
[----:B------:R-:W-:Y:S02]  /*226e0*/  FSEL R48, R48, -INF , !P5 ;  /* 0xff80000030307808 */ /* 0x000fe40006800000 */
[----:B------:R-:W-:Y:S02]  /*226f0*/  ISETP.NE.AND P2, PT, R12, RZ, PT ;  /* 0x000000ff0c00720c */ /* 0x000fe40003f45270 */
[C---:B------:R-:W-:Y:S02]  /*22700*/  ISETP.GE.AND P5, PT, R5.reuse, R180, PT ;  /* 0x000000b40500720c */ /* 0x040fe40003fa6270 */
[----:B------:R-:W-:Y:S02]  /*22710*/  I2FP.F32.S32 R3, R3 ;  /* 0x0000000300037245 */ /* 0x000fe40000201400 */
[C---:B------:R-:W-:Y:S02]  /*22720*/  ISETP.GE.OR P1, PT, R5.reuse, R190, !P1 ;  /* 0x000000be0500720c */ /* 0x040fe40004f26670 */
[----:B------:R-:W-:Y:S01]  /*22730*/  ISETP.GE.OR P0, PT, R5, R189, !P0 ;  /* 0x000000bd0500720c */ /* 0x000fe20004706670 */
[----:B------:R-:W-:Y:S01]  /*22740*/  FFMA.FTZ R56, R3, -UR23, R56 ;  /* 0x8000001703387c23 */ /* 0x000fe20008010038 */
[----:B------:R-:W-:Y:S01]  /*22750*/  IABS R7, R7 ;  /* 0x0000000700077213 */ /* 0x000fe20000000000 */
[C---:B------:R-:W-:Y:S01]  /*22760*/  VIADD R3, R0.reuse, 0x38 ;  /* 0x0000003800037836 */ /* 0x040fe20000000000 */
[----:B------:R-:W-:Y:S01]  /*22770*/  ISETP.GE.AND P6, PT, R5, R179, PT ;  /* 0x000000b30500720c */ /* 0x000fe20003fc6270 */
[----:B------:R-:W-:Y:S01]  /*22780*/  VIADD R0, R0, 0x39 ;  /* 0x0000003900007836 */ /* 0x000fe20000000000 */
[----:B------:R-:W-:Y:S02]  /*22790*/  FSEL R49, R49, -INF , !P3 ;  /* 0xff80000031317808 */ /* 0x000fe40005800000 */
[----:B------:R-:W-:Y:S02]  /*227a0*/  FSEL R51, R51, -INF , !P2 ;  /* 0xff80000033337808 */ /* 0x000fe40005000000 */
[----:B------:R-:W-:Y:S02]  /*227b0*/  ISETP.GE.OR P3, PT, R5, R187, !P5 ;  /* 0x000000bb0500720c */ /* 0x000fe40006f66670 */
[----:B------:R-:W-:Y:S02]  /*227c0*/  IABS R8, R6 ;  /* 0x0000000600087213 */ /* 0x000fe40000000000 */
        /* <DEDUP_REMOVED lines=8> */
[C---:B------:R-:W-:Y:S01]  /*22850*/  ISETP.GE.AND P0, PT, R4.reuse, R180, PT ;  /* 0x000000b40400720c */ /* 0x040fe20003f06270 */
[----:B------:R-:W-:Y:S01]  /*22860*/  IMAD.IADD R7, R183, 0x1, -R0 ;  /* 0x00000001b7077824 */ /* 0x000fe200078e0a00 */
[----:B------:R-:W-:Y:S01]  /*22870*/  ISETP.GE.OR P6, PT, R5, R188, !P6 ;  /* 0x000000bc0500720c */ /* 0x000fe200077c6670 */
[C---:B------:R-:W-:Y:S01]  /*22880*/  IMAD.IADD R5, R185.reuse, 0x1, -R5 ;  /* 0x00000001b9057824 */ /* 0x040fe200078e0a05 */
[----:B------:R-:W-:Y:S02]  /*22890*/  P2R R9, PR, RZ, 0x8 ;  /* 0x00000008ff097803 */ /* 0x000fe40000000000 */
[----:B------:R-:W-:Y:S02]  /*228a0*/  IABS R6, R11 ;  /* 0x0000000b00067213 */ /* 0x000fe40000000000 */
[----:B------:R-:W-:Y:S02]  /*228b0*/  I2FP.F32.S32 R8, R8 ;  /* 0x0000000800087245 */ /* 0x000fe40000201400 */
[C---:B------:R-:W-:Y:S02]  /*228c0*/  ISETP.GE.OR P3, PT, R4.reuse, R189, !P2 ;  /* 0x000000bd0400720c */ /* 0x040fe40005766670 */
[----:B------:R-:W-:Y:S01]  /*228d0*/  ISETP.GE.OR P4, PT, R4, R190, !P4 ;  /* 0x000000be0400720c */ /* 0x000fe20006786670 */
[----:B------:R-:W-:Y:S01]  /*228e0*/  FFMA.FTZ R53, R8, -UR23, R53 ;  /* 0x8000001708357c23 */ /* 0x000fe20008010035 */
[C---:B------:R-:W-:Y:S01]  /*228f0*/  ISETP.GE.OR P2, PT, R4.reuse, R188, !P1 ;  /* 0x000000bc0400720c */ /* 0x040fe20004f46670 */
[C---:B------:R-:W-:Y:S01]  /*22900*/  IMAD.IADD R8, R185.reuse, 0x1, -R3 ;  /* 0x00000001b9087824 */ /* 0x040fe200078e0a03 */
        /* <DEDUP_REMOVED lines=9> */
[----:B------:R-:W-:Y:S01]  /*229a0*/  IMAD.IADD R6, R183, 0x1, -R3 ;  /* 0x00000001b7067824 */ /* 0x000fe200078e0a03 */
[----:B------:R-:W-:Y:S01]  /*229b0*/  I2FP.F32.S32 R4, R4 ;  /* 0x0000000400047245 */ /* 0x000fe20000201400 */
[----:B------:R-:W-:Y:S01]  /*229c0*/  IMAD.MOV.U32 R8, RZ, RZ, R10 ;  /* 0x000000ffff087224 */ /* 0x000fe200078e000a */
[----:B------:R-:W-:Y:S02]  /*229d0*/  I2FP.F32.S32 R7, R7 ;  /* 0x0000000700077245 */ /* 0x000fe40000201400 */
[----:B------:R-:W-:Y:S01]  /*229e0*/  IABS R6, R6 ;  /* 0x0000000600067213 */ /* 0x000fe20000000000 */
[----:B------:R-:W-:Y:S01]  /*229f0*/  FFMA.FTZ R61, R4, -UR23, R61 ;  /* 0x80000017043d7c23 */ /* 0x000fe2000801003d */
[----:B------:R-:W-:Y:S01]  /*22a00*/  I2FP.F32.S32 R8, R8 ;  /* 0x0000000800087245 */ /* 0x000fe20000201400 */
[----:B------:R-:W-:Y:S01]  /*22a10*/  FFMA.FTZ R58, R7, -UR23, R58 ;  /* 0x80000017073a7c23 */ /* 0x000fe2000801003a */
[----:B------:R-:W-:Y:S01]  /*22a20*/  I2FP.F32.S32 R6, R6 ;  /* 0x0000000600067245 */ /* 0x000fe20000201400 */
[----:B------:R-:W-:Y:S01]  /*22a30*/  IMAD.IADD R4, R185, 0x1, -R0 ;  /* 0x00000001b9047824 */ /* 0x000fe200078e0a00 */
[----:B------:R-:W-:Y:S01]  /*22a40*/  FSEL R56, R56, -INF , !P6 ;  /* 0xff80000038387808 */ /* 0x000fe20007000000 */
[----:B------:R-:W-:Y:S01]  /*22a50*/  FFMA.FTZ R59, R8, -UR23, R59 ;  /* 0x80000017083b7c23 */ /* 0x000fe2000801003b */
[----:B------:R-:W-:Y:S01]  /*22a60*/  ISETP.NE.AND P6, PT, R9, RZ, PT ;  /* 0x000000ff0900720c */ /* 0x000fe20003fc5270 */
[----:B------:R-:W-:Y:S01]  /*22a70*/  FFMA.FTZ R60, R6, -UR23, R60 ;  /* 0x80000017063c7c23 */ /* 0x000fe2000801003c */
[-C--:B------:R-:W-:Y:S01]  /*22a80*/  ISETP.GE.AND P1, PT, R3, R179.reuse, PT ;  /* 0x000000b30300720c */ /* 0x080fe20003f26270 */
[----:B------:R-:W-:Y:S01]  /*22a90*/  IMAD.IADD R6, R184, 0x1, -R0 ;  /* 0x00000001b8067824 */ /* 0x000fe200078e0a00 */
[----:B------:R-:W-:Y:S01]  /*22aa0*/  ISETP.GE.AND P0, PT, R0, R179, PT ;  /* 0x000000b30000720c */ /* 0x000fe20003f06270 */
[--C-:B------:R-:W-:Y:S01]  /*22ab0*/  IMAD.IADD R7, R184, 0x1, -R3.reuse ;  /* 0x00000001b8077824 */ /* 0x100fe200078e0a03 */
[----:B------:R-:W-:Y:S02]  /*22ac0*/  I2FP.F32.S32 R5, R5 ;  /* 0x0000000500057245 */ /* 0x000fe40000201400 */
[----:B------:R-:W-:Y:S02]  /*22ad0*/  FSEL R53, R53, -INF , !P4 ;  /* 0xff80000035357808 */ /* 0x000fe40006000000 */
[----:B------:R-:W-:Y:S01]  /*22ae0*/  FSEL R55, R55, -INF , !P3 ;  /* 0xff80000037377808 */ /* 0x000fe20005800000 */
[----:B------:R-:W-:Y:S01]  /*22af0*/  FFMA.FTZ R62, R5, -UR23, R62 ;  /* 0x80000017053e7c23 */ /* 0x000fe2000801003e */
[C---:B------:R-:W-:Y:S01]  /*22b00*/  ISETP.GE.AND P4, PT, R3.reuse, R182, PT ;  /* 0x000000b60300720c */ /* 0x040fe20003f86270 */
[----:B------:R-:W-:Y:S01]  /*22b10*/  IMAD.IADD R5, R186, 0x1, -R3 ;  /* 0x00000001ba057824 */ /* 0x000fe200078e0a03 */
[----:B------:R-:W-:Y:S02]  /*22b20*/  FSEL R58, R58, -INF , !P6 ;  /* 0xff8000003a3a7808 */ /* 0x000fe40007000000 */
[C---:B------:R-:W-:Y:S02]  /*22b30*/  ISETP.GE.AND P3, PT, R3.reuse, R180, PT ;  /* 0x000000b40300720c */ /* 0x040fe40003f66270 */
[C---:B------:R-:W-:Y:S02]  /*22b40*/  ISETP.GE.AND P6, PT, R3.reuse, R181, PT ;  /* 0x000000b50300720c */ /* 0x040fe40003fc6270 */
[-C--:B------:R-:W-:Y:S02]  /*22b50*/  ISETP.GE.OR P1, PT, R3, R188.reuse, !P1 ;  /* 0x000000bc0300720c */ /* 0x080fe40004f26670 */
[----:B------:R-:W-:Y:S02]  /*22b60*/  ISETP.GE.OR P0, PT, R0, R188, !P0 ;  /* 0x000000bc0000720c */ /* 0x000fe40004706670 */
[----:B------:R-:W-:Y:S02]  /*22b70*/  FSEL R59, R59, -INF , !P5 ;  /* 0xff8000003b3b7808 */ /* 0x000fe40006800000 */
[----:B------:R-:W-:Y:S02]  /*22b80*/  ISETP.GE.OR P5, PT, R3, R190, !P4 ;  /* 0x000000be0300720c */ /* 0x000fe400067a6670 */
[----:B------:R-:W-:Y:S02]  /*22b90*/  FSEL R57, R57, -INF , !P2 ;  /* 0xff80000039397808 */ /* 0x000fe40005000000 */
[----:B------:R-:W-:Y:S02]  /*22ba0*/  FSEL R60, R60, -INF , !P1 ;  /* 0xff8000003c3c7808 */ /* 0x000fe40004800000 */
[----:B------:R-:W-:Y:S02]  /*22bb0*/  FSEL R61, R61, -INF , !P0 ;  /* 0xff8000003d3d7808 */ /* 0x000fe40004000000 */
[C---:B------:R-:W-:Y:S02]  /*22bc0*/  ISETP.GE.OR P3, PT, R3.reuse, R187, !P3 ;  /* 0x000000bb0300720c */ /* 0x040fe40005f66670 */
[----:B------:R-:W-:Y:S02]  /*22bd0*/  ISETP.GE.OR P4, PT, R3, R189, !P6 ;  /* 0x000000bd0300720c */ /* 0x000fe40007786670 */
[C---:B------:R-:W-:Y:S02]  /*22be0*/  ISETP.GE.AND P2, PT, R0.reuse, R180, PT ;  /* 0x000000b40000720c */ /* 0x040fe40003f46270 */
[C---:B------:R-:W-:Y:S02]  /*22bf0*/  ISETP.GE.AND P1, PT, R0.reuse, R182, PT ;  /* 0x000000b60000720c */ /* 0x040fe40003f26270 */
[----:B------:R-:W-:Y:S02]  /*22c00*/  ISETP.GE.AND P0, PT, R0, R181, PT ;  /* 0x000000b50000720c */ /* 0x000fe40003f06270 */
[----:B------:R-:W-:Y:S01]  /*22c10*/  IABS R3, R4 ;  /* 0x0000000400037213 */ /* 0x000fe20000000000 */
[----:B------:R-:W-:Y:S01]  /*22c20*/  IMAD.IADD R4, R186, 0x1, -R0 ;  /* 0x00000001ba047824 */ /* 0x000fe200078e0a00 */
[C---:B------:R-:W-:Y:S02]  /*22c30*/  ISETP.GE.OR P2, PT, R0.reuse, R187, !P2 ;  /* 0x000000bb0000720c */ /* 0x040fe40005746670 */
[C---:B------:R-:W-:Y:S02]  /*22c40*/  ISETP.GE.OR P1, PT, R0.reuse, R190, !P1 ;  /* 0x000000be0000720c */ /* 0x040fe40004f26670 */
[----:B------:R-:W-:Y:S01]  /*22c50*/  ISETP.GE.OR P0, PT, R0, R189, !P0 ;  /* 0x000000bd0000720c */ /* 0x000fe20004706670 */
[----:B------:R-:W-:Y:S01]  /*22c60*/  IMAD.MOV.U32 R0, RZ, RZ, R3 ;  /* 0x000000ffff007224 */ /* 0x000fe200078e0003 */
        /* <DEDUP_REMOVED lines=10> */
[----:B------:R-:W-:Y:S01]  /*22d10*/  IMAD.MOV.U32 R0, RZ, RZ, R6 ;  /* 0x000000ffff007224 */ /* 0x000fe200078e0006 */
[----:B------:R-:W-:Y:S01]  /*22d20*/  I2FP.F32.S32 R4, R4 ;  /* 0x0000000400047245 */ /* 0x000fe20000201400 */
[----:B------:R-:W-:Y:S01]  /*22d30*/  FFMA.FTZ R64, R3, -UR23, R64 ;  /* 0x8000001703407c23 */ /* 0x000fe20008010040 */
[----:B------:R-:W-:Y:S01]  /*22d40*/  FMNMX.FTZ R3, R151, R2, !PT ;  /* 0x0000000297037209 */ /* 0x000fe20007810000 */
[----:B------:R-:W-:Y:S01]  /*22d50*/  FFMA.FTZ R65, R5, -UR23, R65 ;  /* 0x8000001705417c23 */ /* 0x000fe20008010041 */
[----:B------:R-:W-:Y:S01]  /*22d60*/  I2FP.F32.S32 R0, R0 ;  /* 0x0000000000007245 */ /* 0x000fe20000201400 */
[----:B------:R-:W-:Y:S01]  /*22d70*/  FFMA.FTZ R66, R4, -UR23, R66 ;  /* 0x8000001704427c23 */ /* 0x000fe20008010042 */
        /* <DEDUP_REMOVED lines=57> */
[----:B------:R-:W-:Y:S01]  /*23110*/  FSEL R63, R63, -INF , !P2 ;  /* 0xff8000003f3f7808 */ /* 0x000fe20005000000 */
[----:B------:R-:W1:Y:S01]  /*23120*/  SHFL.BFLY PT, R69, R0, 0x2, 0x1f ;  /* 0x0c401f0000457f89 */ /* 0x000e6200000e0000 */
[----:B------:R-:W-:Y:S02]  /*23130*/  FMNMX.FTZ R71, R62, R71, !PT ;  /* 0x000000473e477209 */ /* 0x000fe40007810000 */
[----:B------:R-:W-:Y:S02]  /*23140*/  FSEL R64, R64, -INF , !P5 ;  /* 0xff80000040407808 */ /* 0x000fe40006800000 */
[----:B------:R-:W-:Y:S02]  /*23150*/  FMNMX.FTZ R70, R53, R70, !PT ;  /* 0x0000004635467209 */ /* 0x000fe40007810000 */
[----:B------:R-:W-:Y:S02]  /*23160*/  FSEL R66, R66, -INF , !P4 ;  /* 0xff80000042427808 */ /* 0x000fe40006000000 */
[----:B------:R-:W-:Y:S02]  /*23170*/  FMNMX.FTZ R3, R55, R3, !PT ;  /* 0x0000000337037209 */ /* 0x000fe40007810000 */
[----:B------:R-:W-:Y:S02]  /*23180*/  FMNMX.FTZ R71, R63, R71, !PT ;  /* 0x000000473f477209 */ /* 0x000fe40007810000 */
[----:B------:R-:W-:Y:S02]  /*23190*/  FSEL R65, R65, -INF , !P1 ;  /* 0xff80000041417808 */ /* 0x000fe40004800000 */
[----:B------:R-:W-:Y:S01]  /*231a0*/  FMNMX.FTZ R70, R64, R70, !PT ;  /* 0x0000004640467209 */ /* 0x000fe20007810000 */
[----:B------:R-:W3:Y:S01]  /*231b0*/  SHFL.BFLY PT, R6, R71, 0x2, 0x1f ;  /* 0x0c401f0047067f89 */ /* 0x000ee200000e0000 */
[----:B------:R-:W-:Y:S02]  /*231c0*/  FSEL R67, R67, -INF , !P0 ;  /* 0xff80000043437808 */ /* 0x000fe40004000000 */
[----:B------:R-:W-:Y:S02]  /*231d0*/  FMNMX.FTZ R3, R66, R3, !PT ;  /* 0x0000000342037209 */ /* 0x000fe40007810000 */
[----:B------:R-:W-:Y:S02]  /*231e0*/  FMNMX.FTZ R70, R65, R70, !PT ;  /* 0x0000004641467209 */ /* 0x000fe40007810000 */
[----:B------:R-:W-:Y:S02]  /*231f0*/  FMNMX.FTZ R3, R67, R3, !PT ;  /* 0x0000000343037209 */ /* 0x000fe40007810000 */
[----:B------:R-:W-:Y:S01]  /*23200*/  LOP3.LUT R8, R245, UR19, R232, 0x96, !PT ;  /* 0x00000013f5087c12 */ /* 0x000fe2000f8e96e8 */
[----:B------:R-:W4:Y:S01]  /*23210*/  SHFL.BFLY PT, R7, R70, 0x2, 0x1f ;  /* 0x0c401f0046077f89 */ /* 0x000f2200000e0000 */
[----:B-1----:R-:W-:Y:S01]  /*23220*/  FMNMX.FTZ R69, R0, R69, !PT ;  /* 0x0000004500457209 */ /* 0x002fe20007810000 */
[----:B------:R-:W-:Y:S01]  /*23230*/  UIADD3 UR19, UR35, 0x646e171e, URZ ;  /* 0x646e171e23137890 */ /* 0x000fe2000fffe03f */
[----:B------:R-:W-:Y:S05]  /*23240*/  LOP3.LUT R4, R141, UR33, R162, 0x96, !PT ;  /* 0x000000218d047c12 */ /* 0x000fea000f8e96a2 */
[----:B------:R-:W1:Y:S01]  /*23250*/  SHFL.BFLY PT, R9, R3, 0x2, 0x1f ;  /* 0x0c401f0003097f89 */ /* 0x000e6200000e0000 */
[----:B------:R-:W-:Y:S01]  /*23260*/  LOP3.LUT R140, R227, UR29, R140, 0x96, !PT ;  /* 0x0000001de38c7c12 */ /* 0x000fe2000f8e968c */
[----:B------:R-:W-:Y:S01]  /*23270*/  IMAD.WIDE.U32 R228, R8, -0x326172a9, RZ ;  /* 0xcd9e8d5708e47825 */ /* 0x000fe200078e00ff */
[----:B--2---:R-:W-:Y:S05]  /*23280*/  LOP3.LUT R5, R161, UR27, R196, 0x96, !PT ;  /* 0x0000001ba1057c12 */ /* 0x004fea000f8e96c4 */
[----:B------:R-:W2:Y:S01]  /*23290*/  SHFL.BFLY PT, R10, R69, 0x1, 0x1f ;  /* 0x0c201f00450a7f89 */ /* 0x000ea200000e0000 */
[----:B------:R-:W-:Y:S01]  /*232a0*/  LOP3.LUT R211, R211, 0xffffefff, RZ, 0xc0, !PT ;  /* 0xffffefffd3d37812 */ /* 0x000fe200078ec0ff */
[----:B------:R-:W-:Y:S01]  /*232b0*/  IMAD.WIDE.U32 R140, R140, -0x326172a9, RZ ;  /* 0xcd9e8d578c8c7825 */ /* 0x000fe200078e00ff */
[----:B---3--:R-:W-:Y:S03]  /*232c0*/  FMNMX.FTZ R71, R71, R6, !PT ;  /* 0x0000000647477209 */ /* 0x008fe60007810000 */
[----:B------:R-:W-:Y:S01]  /*232d0*/  IMAD.WIDE.U32 R162, R4, -0x326172a9, RZ ;  /* 0xcd9e8d5704a27825 */ /* 0x000fe200078e00ff */
[----:B------:R-:W-:Y:S01]  /*232e0*/  LOP3.LUT R4, R229, UR40, R160, 0x96, !PT ;  /* 0x00000028e5047c12 */ /* 0x000fe2000f8e96a0 */
[----:B------:R-:W3:Y:S01]  /*232f0*/  SHFL.BFLY PT, R8, R71, 0x1, 0x1f ;  /* 0x0c201f0047087f89 */ /* 0x000ee200000e0000 */
[----:B------:R-:W-:Y:S01]  /*23300*/  LOP3.LUT R0, R141, UR26, R162, 0x96, !PT ;  /* 0x0000001a8d007c12 */ /* 0x000fe2000f8e96a2 */
[----:B------:R-:W-:Y:S01]  /*23310*/  IMAD.WIDE.U32 R14, R5, -0x2daee0ad, RZ ;  /* 0xd2511f53050e7825 */ /* 0x000fe200078e00ff */
[----:B------:R-:W-:Y:S02]  /*23320*/  LOP3.LUT R200, R163, UR32, R154, 0x96, !PT ;  /* 0x00000020a3c87c12 */ /* 0x000fe4000f8e969a */
[----:B----4-:R-:W-:Y:S01]  /*23330*/  FMNMX.FTZ R70, R70, R7, !PT ;  /* 0x0000000746467209 */ /* 0x010fe20007810000 */
[----:B------:R-:W-:Y:S01]  /*23340*/  IMAD.WIDE.U32 R12, R4, -0x2daee0ad, RZ ;  /* 0xd2511f53040c7825 */ /* 0x000fe200078e00ff */
[----:B------:R-:W-:Y:S02]  /*23350*/  LOP3.LUT R5, R15, UR39, R244, 0x96, !PT ;  /* 0x000000270f057c12 */ /* 0x000fe4000f8e96f4 */
[----:B-1----:R-:W-:Y:S01]  /*23360*/  FMNMX.FTZ R3, R3, R9, !PT ;  /* 0x0000000903037209 */ /* 0x002fe20007810000 */
[----:B------:R-:W-:Y:S01]  /*23370*/  IMAD.MOV.U32 R154, RZ, RZ, R196 ;  /* 0x000000ffff9a7224 */ /* 0x000fe200078e00c4 */
[----:B------:R-:W-:Y:S01]  /*23380*/  LOP3.LUT R4, R0, 0xff, RZ, 0xc0, !PT ;  /* 0x000000ff00047812 */ /* 0x000fe200078ec0ff */
[----:B------:R-:W1:Y:S01]  /*23390*/  SHFL.BFLY PT, R9, R70, 0x1, 0x1f ;  /* 0x0c201f0046097f89 */ /* 0x000e6200000e0000 */
[----:B------:R-:W-:Y:S01]  /*233a0*/  LOP3.LUT R11, R13, UR37, R14, 0x96, !PT ;  /* 0x000000250d0b7c12 */ /* 0x000fe2000f8e960e */
[----:B------:R-:W-:Y:S01]  /*233b0*/  IMAD.WIDE.U32 R14, R5, -0x326172a9, RZ ;  /* 0xcd9e8d57050e7825 */ /* 0x000fe200078e00ff */
[----:B------:R-:W-:Y:S05]  /*233c0*/  ISETP.LE.U32.AND P4, PT, R4, UR13, PT ;  /* 0x0000000d04007c0c */ /* 0x000fea000bf83070 */
[----:B------:R-:W4:Y:S01]  /*233d0*/  SHFL.BFLY PT, R68, R3, 0x1, 0x1f ;  /* 0x0c201f0003447f89 */ /* 0x000f2200000e0000 */
[--C-:B------:R-:W-:Y:S02]  /*233e0*/  SHF.R.U32.HI R4, RZ, 0x10, R0.reuse ;  /* 0x00000010ff047819 */ /* 0x100fe40000011600 */
[----:B------:R-:W-:Y:S02]  /*233f0*/  SHF.R.U32.HI R5, RZ, 0x18, R0 ;  /* 0x00000018ff057819 */ /* 0x000fe40000011600 */
[----:B------:R-:W-:Y:S02]  /*23400*/  LOP3.LUT R0, R0, 0xffff, RZ, 0xc0, !PT ;  /* 0x0000ffff00007812 */ /* 0x000fe400078ec0ff */
[----:B------:R-:W-:Y:S02]  /*23410*/  LOP3.LUT R6, R15, UR38, R228, 0x96, !PT ;  /* 0x000000260f067c12 */ /* 0x000fe4000f8e96e4 */
[----:B------:R-:W-:Y:S01]  /*23420*/  SHF.R.U32.HI R0, RZ, 0x8, R0 ;  /* 0x00000008ff007819 */ /* 0x000fe20000011600 */
[----:B------:R-:W5:Y:S01]  /*23430*/  LDL.LU R15, [R1+0xf8] ;  /* 0x0000f800010f7983 */ /* 0x000f620000300800 */
[----:B--2---:R-:W-:Y:S01]  /*23440*/  FMNMX.FTZ R69, R69, R10, !PT ;  /* 0x0000000a45457209 */ /* 0x004fe20007810000 */
[----:B------:R-:W-:Y:S01]  /*23450*/  IMAD.WIDE.U32 R6, R6, -0x2daee0ad, RZ ;  /* 0xd2511f5306067825 */ /* 0x000fe200078e00ff */
[----:B------:R-:W-:Y:S02]  /*23460*/  LOP3.LUT R0, R0, 0xffff, RZ, 0xc0, !PT ;  /* 0x0000ffff00007812 */ /* 0x000fe400078ec0ff */
[----:B------:R-:W-:Y:S02]  /*23470*/  FSETP.NEU.FTZ.AND P1, PT, R69, -INF , PT ;  /* 0xff8000004500780b */ /* 0x000fe40003f3d000 */
[----:B---3--:R-:W-:Y:S02]  /*23480*/  FMNMX.FTZ R71, R71, R8, !PT ;  /* 0x0000000847477209 */ /* 0x008fe40007810000 */
[----:B------:R-:W-:Y:S01]  /*23490*/  LOP3.LUT R10, R7, UR33, R12, 0x96, !PT ;  /* 0x00000021070a7c12 */ /* 0x000fe2000f8e960c */
[----:B------:R-:W-:Y:S01]  /*234a0*/  IMAD.WIDE.U32 R12, R11, -0x326172a9, RZ ;  /* 0xcd9e8d570b0c7825 */ /* 0x000fe200078e00ff */
[----:B------:R-:W-:Y:S02]  /*234b0*/  ISETP.LE.U32.AND P3, PT, R0, UR13, PT ;  /* 0x0000000d00007c0c */ /* 0x000fe4000bf63070 */
[C---:B------:R-:W-:Y:S01]  /*234c0*/  FSEL R0, R69.reuse, RZ, P1 ;  /* 0x000000ff45007208 */ /* 0x040fe20000800000 */
[----:B------:R-:W-:Y:S01]  /*234d0*/  FMUL.FTZ R7, R69, UR4 ;  /* 0x0000000445077c20 */ /* 0x000fe20008410000 */
[C---:B------:R-:W-:Y:S01]  /*234e0*/  FSETP.NEU.FTZ.AND P0, PT, R71.reuse, -INF , PT ;  /* 0xff8000004700780b */ /* 0x040fe20003f1d000 */
[----:B------:R-:W-:Y:S01]  /*234f0*/  FMUL.FTZ R8, R71, UR4 ;  /* 0x0000000447087c20 */ /* 0x000fe20008410000 */
[----:B-1----:R-:W-:Y:S01]  /*23500*/  FMNMX.FTZ R70, R70, R9, !PT ;  /* 0x0000000946467209 */ /* 0x002fe20007810000 */
[----:B------:R-:W-:Y:S01]  /*23510*/  IMAD.WIDE.U32 R146, R10, -0x326172a9, RZ ;  /* 0xcd9e8d570a927825 */ /* 0x000fe200078e00ff */
[----:B------:R-:W-:Y:S02]  /*23520*/  ISETP.LE.U32.AND P5, PT, R5, UR13, PT ;  /* 0x0000000d05007c0c */ /* 0x000fe4000bfa3070 */
[----:B----4-:R-:W-:Y:S01]  /*23530*/  FMNMX.FTZ R68, R3, R68, !PT ;  /* 0x0000004403447209 */ /* 0x010fe20007810000 */
[----:B------:R-:W-:Y:S01]  /*23540*/  FADD.FTZ R3, -R0, R2 ;  /* 0x0000000200037221 */ /* 0x000fe20000010100 */
[----:B------:R-:W-:Y:S01]  /*23550*/  LOP3.LUT R5, R13, UR36, R14, 0x96, !PT ;  /* 0x000000240d057c12 */ /* 0x000fe2000f8e960e */
[----:B------:R-:W-:Y:S01]  /*23560*/  IMAD.MOV.U32 R13, RZ, RZ, R205 ;  /* 0x000000ffff0d7224 */ /* 0x000fe200078e00cd */
[----:B------:R-:W-:Y:S01]  /*23570*/  LOP3.LUT R4, R4, 0xff, RZ, 0xc0, !PT ;  /* 0x000000ff04047812 */ /* 0x000fe200078ec0ff */
[----:B------:R-:W2:Y:S01]  /*23580*/  LDL.LU R14, [R1+0xf4] ;  /* 0x0000f400010e7983 */ /* 0x000ea20000300800 */
[----:B------:R-:W-:Y:S01]  /*23590*/  FSEL R0, R71, RZ, P0 ;  /* 0x000000ff47007208 */ /* 0x000fe20000000000 */
[----:B------:R-:W-:Y:S01]  /*235a0*/  IMAD.WIDE.U32 R212, R5, -0x2daee0ad, RZ ;  /* 0xd2511f5305d47825 */ /* 0x000fe200078e00ff */
[----:B------:R-:W-:Y:S02]  /*235b0*/  FSEL R7, R7, RZ, P1 ;  /* 0x000000ff07077208 */ /* 0x000fe40000800000 */
[----:B------:R-:W-:Y:S02]  /*235c0*/  FSETP.NEU.FTZ.AND P1, PT, R70, -INF , PT ;  /* 0xff8000004600780b */ /* 0x000fe40003f3d000 */
[----:B------:R-:W-:Y:S01]  /*235d0*/  FSEL R8, R8, RZ, P0 ;  /* 0x000000ff08087208 */ /* 0x000fe20000000000 */
[--C-:B------:R-:W-:Y:S01]  /*235e0*/  FFMA.FTZ R219, R45, UR4, -R7.reuse ;  /* 0x000000042ddb7c23 */ /* 0x100fe20008010807 */
[----:B------:R-:W-:Y:S01]  /*235f0*/  FSETP.NEU.FTZ.AND P0, PT, R68, -INF , PT ;  /* 0xff8000004400780b */ /* 0x000fe20003f1d000 */
[----:B------:R-:W-:Y:S01]  /*23600*/  FFMA.FTZ R217, R44, UR4, -R7 ;  /* 0x000000042cd97c23 */ /* 0x000fe20008010807 */
[----:B------:R-:W-:Y:S01]  /*23610*/  ISETP.LE.U32.AND P2, PT, R4, UR13, PT ;  /* 0x0000000d04007c0c */ /* 0x000fe2000bf43070 */
[----:B------:R-:W-:Y:S01]  /*23620*/  FADD.FTZ R4, -R0, R72 ;  /* 0x0000004800047221 */ /* 0x000fe20000010100 */
[----:B------:R-:W-:Y:S01]  /*23630*/  FSEL R2, R70, RZ, P1 ;  /* 0x000000ff46027208 */ /* 0x000fe20000800000 */
[--C-:B------:R-:W-:Y:S01]  /*23640*/  FFMA.FTZ R216, R47, UR4, -R8.reuse ;  /* 0x000000042fd87c23 */ /* 0x100fe20008010808 */
[----:B------:R-:W-:Y:S01]  /*23650*/  FSEL R0, R68, RZ, P0 ;  /* 0x000000ff44007208 */ /* 0x000fe20000000000 */
[----:B------:R-:W-:Y:S01]  /*23660*/  FFMA.FTZ R227, R58, UR4, -R8 ;  /* 0x000000043ae37c23 */ /* 0x000fe20008010808 */
[----:B------:R-:W-:Y:S01]  /*23670*/  LOP3.LUT R19, R213, UR29, R6, 0x96, !PT ;  /* 0x0000001dd5137c12 */ /* 0x000fe2000f8e9606 */
[----:B------:R-:W-:Y:S01]  /*23680*/  FADD.FTZ R6, -R2, R73 ;  /* 0x0000004902067221 */ /* 0x000fe20000010100 */
[----:B------:R-:W-:Y:S01]  /*23690*/  LOP3.LUT R199, R147, UR32, R12, 0x96, !PT ;  /* 0x0000002093c77c12 */ /* 0x000fe2000f8e960c */
[----:B------:R-:W-:Y:S01]  /*236a0*/  FADD.FTZ R5, -R0, R74 ;  /* 0x0000004a00057221 */ /* 0x000fe20000010100 */
[----:B------:R-:W-:Y:S01]  /*236b0*/  FMUL.FTZ R2, R70, UR4 ;  /* 0x0000000446027c20 */ /* 0x000fe20008410000 */
[----:B------:R-:W-:Y:S01]  /*236c0*/  FMUL.FTZ R0, R68, UR4 ;  /* 0x0000000444007c20 */ /* 0x000fe20008410000 */
[--C-:B------:R-:W-:Y:S01]  /*236d0*/  FFMA.FTZ R213, R46, UR4, -R8.reuse ;  /* 0x000000042ed57c23 */ /* 0x100fe20008010808 */
[--C-:B------:R-:W-:Y:S01]  /*236e0*/  FFMA.FTZ R238, R62, UR4, -R8.reuse ;  /* 0x000000043eee7c23 */ /* 0x100fe20008010808 */
[----:B------:R-:W-:Y:S01]  /*236f0*/  FFMA.FTZ R10, R151, UR4, -R7 ;  /* 0x00000004970a7c23 */ /* 0x000fe20008010807 */
[----:B------:R-:W-:Y:S01]  /*23700*/  FSEL R2, R2, RZ, P1 ;  /* 0x000000ff02027208 */ /* 0x000fe20000800000 */
[----:B------:R-:W-:Y:S01]  /*23710*/  FFMA.FTZ R9, R148, UR4, -R8 ;  /* 0x0000000494097c23 */ /* 0x000fe20008010808 */
[----:B------:R-:W-:Y:S01]  /*23720*/  FSEL R0, R0, RZ, P0 ;  /* 0x000000ff00007208 */ /* 0x000fe20000000000 */
[----:B------:R-:W-:Y:S02]  /*23730*/  IMAD.MOV.U32 R12, RZ, RZ, R204 ;  /* 0x000000ffff0c7224 */ /* 0x000fe400078e00cc */
[----:B------:R-:W-:Y:S01]  /*23740*/  FMUL.FTZ R5, R5, UR4 ;  /* 0x0000000405057c20 */ /* 0x000fe20008410000 */
        /* <DEDUP_REMOVED lines=33> */
[----:B------:R-:W-:Y:S01]  /*23960*/  FMUL.FTZ R0, R3, UR4 ;  /* 0x0000000403007c20 */ /* 0x000fe20008410000 */
[----:B------:R-:W3:Y:S01]  /*23970*/  LDL.LU R20, [R1+0xf0] ;  /* 0x0000f00001147983 */ /* 0x000ee20000300800 */
[----:B------:R-:W-:Y:S01]  /*23980*/  MUFU.EX2 R18, R10 ;  /* 0x0000000a00127308 */ /* 0x000fe20000000800 */
[----:B------:R-:W-:Y:S02]  /*23990*/  IMAD.MOV.U32 R155, RZ, RZ, R197 ;  /* 0x000000ffff9b7224 */ /* 0x000fe400078e00c5 */
[----:B-1----:R-:W-:Y:S01]  /*239a0*/  FMUL.FTZ R2, R4, UR4 ;  /* 0x0000000404027c20 */ /* 0x002fe20008410000 */
[----:B------:R-:W-:Y:S01]  /*239b0*/  FFMA.FTZ R35, R149, UR4, -R7 ;  /* 0x0000000495237c23 */ /* 0x000fe20008010807 */
[----:B------:R-:W4:Y:S01]  /*239c0*/  LDL.LU R4, [R1+0xec] ;  /* 0x0000ec0001047983 */ /* 0x000f220000300800 */
[----:B------:R-:W-:Y:S02]  /*239d0*/  IMAD.MOV.U32 R32, RZ, RZ, R154 ;  /* 0x000000ffff207224 */ /* 0x000fe400078e009a */
[--C-:B------:R-:W-:Y:S01]  /*239e0*/  FFMA.FTZ R149, R26, UR4, -R8.reuse ;  /* 0x000000041a957c23 */ /* 0x100fe20008010808 */
[----:B------:R-:W-:Y:S01]  /*239f0*/  IMAD.MOV.U32 R33, RZ, RZ, R155 ;  /* 0x000000ffff217224 */ /* 0x000fe200078e009b */
        /* <DEDUP_REMOVED lines=8> */
[----:B------:R-:W1:Y:S01]  /*23a80*/  MUFU.EX2 R0, R0 ;  /* 0x0000000000007308 */ /* 0x000e620000000800 */
[--C-:B------:R-:W-:Y:S01]  /*23a90*/  FFMA.FTZ R160, R27, UR4, -R8.reuse ;  /* 0x000000041ba07c23 */ /* 0x100fe20008010808 */
[--C-:B------:R-:W-:Y:S01]  /*23aa0*/  FFMA.FTZ R163, R30, UR4, -R8.reuse ;  /* 0x000000041ea37c23 */ /* 0x100fe20008010808 */
[--C-:B------:R-:W-:Y:S01]  /*23ab0*/  FFMA.FTZ R197, R31, UR4, -R8.reuse ;  /* 0x000000041fc57c23 */ /* 0x100fe20008010808 */
[--C-:B------:R-:W-:Y:S01]  /*23ac0*/  FFMA.FTZ R201, R42, UR4, -R8.reuse ;  /* 0x000000042ac97c23 */ /* 0x100fe20008010808 */
[--C-:B------:R-:W-:Y:S01]  /*23ad0*/  FFMA.FTZ R204, R43, UR4, -R8.reuse ;  /* 0x000000042bcc7c23 */ /* 0x100fe20008010808 */
[--C-:B------:R-:W-:Y:S01]  /*23ae0*/  FFMA.FTZ R231, R59, UR4, -R8.reuse ;  /* 0x000000043be77c23 */ /* 0x100fe20008010808 */
[----:B------:R-:W-:Y:S03]  /*23af0*/  FFMA.FTZ R241, R63, UR4, -R8 ;  /* 0x000000043ff17c23 */ /* 0x000fe60008010808 */
[----:B------:R1:W-:Y:S02]  /*23b00*/  MUFU.EX2 R22, R9 ;  /* 0x0000000900167308 */ /* 0x0003e40000000800 */
[C---:B-1----:R-:W-:Y:S01]  /*23b10*/  FMUL.FTZ R47, R3.reuse, R87 ;  /* 0x00000057032f7220 */ /* 0x042fe20000410000 */
[C---:B------:R-:W-:Y:S01]  /*23b20*/  FMUL.FTZ R46, R3.reuse, R86 ;  /* 0x00000056032e7220 */ /* 0x040fe20000410000 */
[----:B------:R-:W4:Y:S01]  /*23b30*/  LDL.LU R87, [R1+0xe4] ;  /* 0x0000e40001577983 */ /* 0x000f220000300800 */
[C---:B------:R-:W-:Y:S01]  /*23b40*/  FMUL.FTZ R58, R3.reuse, R82 ;  /* 0x00000052033a7220 */ /* 0x040fe20000410000 */
[----:B------:R-:W-:Y:S01]  /*23b50*/  FMUL.FTZ R62, R3, R78 ;  /* 0x0000004e033e7220 */ /* 0x000fe20000410000 */
[----:B------:R-:W-:Y:S01]  /*23b60*/  FMUL.FTZ R2, R6, UR4 ;  /* 0x0000000406027c20 */ /* 0x000fe20008410000 */
[----:B------:R-:W4:Y:S01]  /*23b70*/  LDL.LU R86, [R1+0xe8] ;  /* 0x0000e80001567983 */ /* 0x000f220000300800 */
[----:B------:R-:W-:Y:S02]  /*23b80*/  IMAD.MOV.U32 R154, RZ, RZ, R12 ;  /* 0x000000ffff9a7224 */ /* 0x000fe400078e000c */
[C---:B------:R-:W-:Y:S01]  /*23b90*/  FMUL.FTZ R45, R0.reuse, R85 ;  /* 0x00000055002d7220 */ /* 0x040fe20000410000 */
[----:B------:R-:W-:Y:S01]  /*23ba0*/  FMUL.FTZ R44, R0, R84 ;  /* 0x00000054002c7220 */ /* 0x000fe20000410000 */
[----:B------:R1:W4:Y:S01]  /*23bb0*/  LDL.S16 R85, [R1+0x24] ;  /* 0x0000240001557983 */ /* 0x0003220000100600 */
[----:B------:R-:W-:Y:S01]  /*23bc0*/  IMAD.MOV.U32 R155, RZ, RZ, R13 ;  /* 0x000000ffff9b7224 */ /* 0x000fe200078e000d */
[----:B------:R1:W-:Y:S01]  /*23bd0*/  MUFU.EX2 R73, R11 ;  /* 0x0000000b00497308 */ /* 0x0003e20000000800 */
[--C-:B------:R-:W-:Y:S01]  /*23be0*/  FFMA.FTZ R148, R24, UR4, -R7.reuse ;  /* 0x0000000418947c23 */ /* 0x100fe20008010807 */
[----:B------:R1:W4:Y:S01]  /*23bf0*/  LDL.S16 R84, [R1+0x20] ;  /* 0x0000200001547983 */ /* 0x0003220000100600 */
[--C-:B------:R-:W-:Y:S01]  /*23c00*/  FFMA.FTZ R196, R29, UR4, -R7.reuse ;  /* 0x000000041dc47c23 */ /* 0x100fe20008010807 */
[--C-:B------:R-:W-:Y:S01]  /*23c10*/  FFMA.FTZ R225, R56, UR4, -R7.reuse ;  /* 0x0000000438e17c23 */ /* 0x100fe20008010807 */
[--C-:B------:R-:W-:Y:S01]  /*23c20*/  FFMA.FTZ R230, R57, UR4, -R7.reuse ;  /* 0x0000000439e67c23 */ /* 0x100fe20008010807 */
[----:B------:R1:W4:Y:S01]  /*23c30*/  LDL.S16 R82, [R1+0x1c] ;  /* 0x00001c0001527983 */ /* 0x0003220000100600 */
[--C-:B------:R-:W-:Y:S01]  /*23c40*/  FFMA.FTZ R237, R60, UR4, -R7.reuse ;  /* 0x000000043ced7c23 */ /* 0x100fe20008010807 */
[--C-:B------:R-:W-:Y:S01]  /*23c50*/  FFMA.FTZ R240, R61, UR4, -R7.reuse ;  /* 0x000000043df07c23 */ /* 0x100fe20008010807 */
[C---:B------:R-:W-:Y:S01]  /*23c60*/  FMUL.FTZ R8, R0.reuse, R108 ;  /* 0x0000006c00087220 */ /* 0x040fe20000410000 */
[----:B------:R2:W4:Y:S01]  /*23c70*/  LDL.S16 R78, [R1+0x44] ;  /* 0x00004400014e7983 */ /* 0x0005220000100600 */
[C---:B------:R-:W-:Y:S01]  /*23c80*/  FMUL.FTZ R28, R0.reuse, R92 ;  /* 0x0000005c001c7220 */ /* 0x040fe20000410000 */
[C---:B------:R-:W-:Y:S01]  /*23c90*/  FMUL.FTZ R12, R0.reuse, R104 ;  /* 0x00000068000c7220 */ /* 0x040fe20000410000 */
[C---:B------:R-:W-:Y:S01]  /*23ca0*/  FMUL.FTZ R13, R0.reuse, R105 ;  /* 0x00000069000d7220 */ /* 0x040fe20000410000 */
[----:B------:R2:W4:Y:S01]  /*23cb0*/  LDL.S16 R55, [R1+0x3c] ;  /* 0x00003c0001377983 */ /* 0x0005220000100600 */
[C---:B------:R-:W-:Y:S01]  /*23cc0*/  FMUL.FTZ R25, R0.reuse, R97 ;  /* 0x0000006100197220 */ /* 0x040fe20000410000 */
[C---:B------:R-:W-:Y:S01]  /*23cd0*/  FMUL.FTZ R29, R0.reuse, R93 ;  /* 0x0000005d001d7220 */ /* 0x040fe20000410000 */
[C---:B------:R-:W-:Y:S01]  /*23ce0*/  FMUL.FTZ R60, R0.reuse, R76 ;  /* 0x0000004c003c7220 */ /* 0x040fe20000410000 */
[C---:B------:R-:W-:Y:S01]  /*23cf0*/  FMUL.FTZ R61, R0.reuse, R77 ;  /* 0x0000004d003d7220 */ /* 0x040fe20000410000 */
[----:B------:R-:W-:Y:S01]  /*23d00*/  MUFU.EX2 R17, R17 ;  /* 0x0000001100117308 */ /* 0x000fe20000000800 */
[C---:B------:R-:W-:Y:S01]  /*23d10*/  FMUL.FTZ R9, R0.reuse, R109 ;  /* 0x0000006d00097220 */ /* 0x040fe20000410000 */
[C---:B------:R-:W-:Y:S01]  /*23d20*/  FMUL.FTZ R24, R0.reuse, R96 ;  /* 0x0000006000187220 */ /* 0x040fe20000410000 */
[----:B------:R-:W-:Y:S01]  /*23d30*/  SHF.R.U32.HI R96, RZ, 0x18, R140 ;  /* 0x00000018ff607819 */ /* 0x000fe2000001168c */
[C---:B------:R-:W-:Y:S01]  /*23d40*/  FMUL.FTZ R40, R0.reuse, R88 ;  /* 0x0000005800287220 */ /* 0x040fe20000410000 */
[C---:B------:R-:W-:Y:S01]  /*23d50*/  FMUL.FTZ R41, R0.reuse, R89 ;  /* 0x0000005900297220 */ /* 0x040fe20000410000 */
[C---:B------:R-:W-:Y:S01]  /*23d60*/  FMUL.FTZ R56, R0.reuse, R80 ;  /* 0x0000005000387220 */ /* 0x040fe20000410000 */
[----:B------:R-:W-:Y:S03]  /*23d70*/  FMUL.FTZ R57, R0, R81 ;  /* 0x0000005100397220 */ /* 0x000fe60000410000 */
[----:B------:R-:W1:Y:S01]  /*23d80*/  MUFU.EX2 R2, R2 ;  /* 0x0000000200027308 */ /* 0x000e620000000800 */
[C---:B------:R-:W-:Y:S01]  /*23d90*/  FMUL.FTZ R26, R3.reuse, R98 ;  /* 0x00000062031a7220 */ /* 0x040fe20000410000 */
[C---:B------:R-:W-:Y:S01]  /*23da0*/  FMUL.FTZ R10, R3.reuse, R110 ;  /* 0x0000006e030a7220 */ /* 0x040fe20000410000 */
[C---:B-1----:R-:W-:Y:S01]  /*23db0*/  FMUL.FTZ R11, R3.reuse, R111 ;  /* 0x0000006f030b7220 */ /* 0x042fe20000410000 */
[C---:B------:R-:W-:Y:S01]  /*23dc0*/  FMUL.FTZ R30, R3.reuse, R94 ;  /* 0x0000005e031e7220 */ /* 0x040fe20000410000 */
[C---:B------:R-:W-:Y:S01]  /*23dd0*/  FMUL.FTZ R31, R3.reuse, R95 ;  /* 0x0000005f031f7220 */ /* 0x040fe20000410000 */
[C---:B------:R-:W-:Y:S01]  /*23de0*/  FMUL.FTZ R63, R3.reuse, R79 ;  /* 0x0000004f033f7220 */ /* 0x040fe20000410000 */
[C---:B------:R-:W-:Y:S03]  /*23df0*/  FMUL.FTZ R27, R3.reuse, R99 ;  /* 0x00000063031b7220 */ /* 0x040fe60000410000 */
[----:B------:R-:W1:Y:S01]  /*23e00*/  MUFU.EX2 R16, R16 ;  /* 0x0000001000107308 */ /* 0x000e620000000800 */
[C---:B------:R-:W-:Y:S01]  /*23e10*/  FMUL.FTZ R42, R3.reuse, R90 ;  /* 0x0000005a032a7220 */ /* 0x040fe20000410000 */
[C---:B------:R-:W-:Y:S01]  /*23e20*/  FMUL.FTZ R43, R3.reuse, R91 ;  /* 0x0000005b032b7220 */ /* 0x040fe20000410000 */
[----:B------:R-:W-:Y:S01]  /*23e30*/  FMUL.FTZ R59, R3, R83 ;  /* 0x00000053033b7220 */ /* 0x000fe20000410000 */
[----:B------:R-:W-:Y:S02]  /*23e40*/  IMAD.MOV.U32 R66, RZ, RZ, R32 ;  /* 0x000000ffff427224 */ /* 0x000fe400078e0020 */
[----:B------:R-:W-:Y:S01]  /*23e50*/  FFMA.FTZ R72, R156, UR4, -R7 ;  /* 0x000000049c487c23 */ /* 0x000fe20008010807 */
[----:B------:R-:W-:Y:S02]  /*23e60*/  IMAD.MOV.U32 R67, RZ, RZ, R33 ;  /* 0x000000ffff437224 */ /* 0x000fe400078e0021 */
[----:B------:R-:W-:Y:S01]  /*23e70*/  FFMA.FTZ R34, R150, UR4, -R7 ;  /* 0x0000000496227c23 */ /* 0x000fe20008010807 */
        /* <DEDUP_REMOVED lines=8> */
[C---:B------:R-:W-:Y:S01]  /*23f00*/  FMUL.FTZ R48, R2.reuse, R116 ;  /* 0x0000007402307220 */ /* 0x040fe20000410000 */
[----:B-1----:R-:W-:Y:S01]  /*23f10*/  F2FP.BF16.F32.PACK_AB R6, R75, R16 ;  /* 0x000000104b06723e */ /* 0x002fe200000010ff */
[C---:B------:R-:W-:Y:S01]  /*23f20*/  FMUL.FTZ R49, R2.reuse, R117 ;  /* 0x0000007502317220 */ /* 0x040fe20000410000 */
[C---:B------:R-:W-:Y:S01]  /*23f30*/  FMUL.FTZ R52, R2.reuse, R112 ;  /* 0x0000007002347220 */ /* 0x040fe20000410000 */
[----:B------:R-:W-:Y:S01]  /*23f40*/  FMUL.FTZ R53, R2, R113 ;  /* 0x0000007102357220 */ /* 0x000fe20000410000 */
[----:B------:R-:W-:Y:S01]  /*23f50*/  PRMT R7, R6, 0x7632, R7 ;  /* 0x0000763206077816 */ /* 0x000fe20000000007 */
[----:B------:R-:W-:Y:S01]  /*23f60*/  FMUL.FTZ R64, R2, R100 ;  /* 0x0000006402407220 */ /* 0x000fe20000410000 */
[----:B------:R-:W-:Y:S01]  /*23f70*/  IMAD.WIDE.U32 R120, R199, -0x2daee0ad, RZ ;  /* 0xd2511f53c7787825 */ /* 0x000fe200078e00ff */
[----:B------:R-:W1:Y:S02]  /*23f80*/  MUFU.EX2 R72, R72 ;  /* 0x0000004800487308 */ /* 0x000e640000000800 */
[----:B------:R-:W-:Y:S08]  /*23f90*/  PRMT R95, R6, 0x5410, R7 ;  /* 0x00005410065f7816 */ /* 0x000ff00000000007 */
[----:B------:R-:W-:Y:S10]  /*23fa0*/  MUFU.EX2 R94, R23 ;  /* 0x00000017005e7308 */ /* 0x000ff40000000800 */
[----:B------:R-:W-:Y:S10]  /*23fb0*/  MUFU.EX2 R91, R39 ;  /* 0x00000027005b7308 */ /* 0x000ff40000000800 */
[----:B------:R-:W1:Y:S10]  /*23fc0*/  MUFU.EX2 R88, R34 ;  /* 0x0000002200587308 */ /* 0x000e740000000800 */
[----:B------:R-:W-:Y:S01]  /*23fd0*/  MUFU.EX2 R74, R74 ;  /* 0x0000004a004a7308 */ /* 0x000fe20000000800 */
[C---:B-----5:R-:W-:Y:S01]  /*23fe0*/  FFMA.FTZ R76, R3.reuse, R15, R22 ;  /* 0x0000000f034c7223 */ /* 0x060fe20000010016 */
[C---:B------:R-:W-:Y:S01]  /*23ff0*/  FMUL.FTZ R15, R3.reuse, R107 ;  /* 0x0000006b030f7220 */ /* 0x040fe20000410000 */
[----:B--2---:R-:W-:Y:S01]  /*24000*/  FFMA.FTZ R142, R0, R14, R18 ;  /* 0x0000000e008e7223 */ /* 0x004fe20000010012 */
[----:B------:R-:W-:Y:S01]  /*24010*/  FMUL.FTZ R14, R3, R106 ;  /* 0x0000006a030e7220 */ /* 0x000fe20000410000 */
[----:B------:R-:W-:Y:S05]  /*24020*/  F2FP.BF16.F32.PACK_AB R3, R73, R17 ;  /* 0x000000114903723e */ /* 0x000fea00000010ff */
[----:B------:R2:W5:Y:S01]  /*24030*/  MUFU.EX2 R0, R5 ;  /* 0x0000000500007308 */ /* 0x0005620000000800 */
[----:B-1----:R-:W-:Y:S04]  /*24040*/  FADD.FTZ R89, R72, R142 ;  /* 0x0000008e48597221 */ /* 0x002fe80000010000 */
[----:B------:R-:W-:Y:S01]  /*24050*/  FADD.FTZ R89, R88, R89 ;  /* 0x0000005958597221 */ /* 0x000fe20000010000 */
[----:B--2---:R-:W-:Y:S01]  /*24060*/  FMUL.FTZ R5, R2, R137 ;  /* 0x0000008902057220 */ /* 0x004fe20000410000 */
[C---:B-----5:R-:W-:Y:S01]  /*24070*/  FMUL.FTZ R23, R0.reuse, R131 ;  /* 0x0000008300177220 */ /* 0x060fe20000410000 */
[C---:B------:R-:W-:Y:S01]  /*24080*/  FMUL.FTZ R34, R0.reuse, R126 ;  /* 0x0000007e00227220 */ /* 0x040fe20000410000 */
[C---:B------:R-:W-:Y:S01]  /*24090*/  FMUL.FTZ R39, R0.reuse, R123 ;  /* 0x0000007b00277220 */ /* 0x040fe20000410000 */
[C---:B------:R-:W-:Y:S01]  /*240a0*/  FMUL.FTZ R66, R0.reuse, R102 ;  /* 0x0000006600427220 */ /* 0x040fe20000410000 */
[----:B------:R-:W-:Y:S01]  /*240b0*/  FMUL.FTZ R67, R0, R103 ;  /* 0x0000006700437220 */ /* 0x000fe20000410000 */
[C---:B---3--:R-:W-:Y:S01]  /*240c0*/  FFMA.FTZ R81, R2.reuse, R20, R17 ;  /* 0x0000001402517223 */ /* 0x048fe20000010011 */
[C---:B------:R-:W-:Y:S01]  /*240d0*/  FMUL.FTZ R17, R2.reuse, R133 ;  /* 0x0000008502117220 */ /* 0x040fe20000410000 */
[----:B------:R-:W-:Y:S01]  /*240e0*/  FMUL.FTZ R20, R2, R128 ;  /* 0x0000008002147220 */ /* 0x000fe20000410000 */
[----:B------:R-:W-:Y:S04]  /*240f0*/  IMAD.WIDE.U32 R128, R19, -0x326172a9, RZ ;  /* 0xcd9e8d5713807825 */ /* 0x000fe800078e00ff */
[----:B------:R-:W-:Y:S01]  /*24100*/  FADD.FTZ R81, R73, R81 ;  /* 0x0000005149517221 */ /* 0x000fe20000010000 */
[----:B----4-:R-:W-:Y:S01]  /*24110*/  FFMA.FTZ R90, R0, R4, R16 ;  /* 0x00000004005a7223 */ /* 0x010fe20000010010 */
[C---:B------:R-:W-:Y:S01]  /*24120*/  FMUL.FTZ R4, R2.reuse, R136 ;  /* 0x0000008802047220 */ /* 0x040fe20000410000 */
[----:B------:R-:W-:Y:S01]  /*24130*/  FMUL.FTZ R16, R2, R132 ;  /* 0x0000008402107220 */ /* 0x000fe20000410000 */
[----:B------:R-:W-:Y:S01]  /*24140*/  PRMT R2, R3, 0x7632, R2 ;  /* 0x0000763203027816 */ /* 0x000fe20000000002 */
[----:B------:R-:W-:Y:S01]  /*24150*/  FADD.FTZ R90, R75, R90 ;  /* 0x0000005a4b5a7221 */ /* 0x000fe20000010000 */
[----:B------:R-:W-:Y:S03]  /*24160*/  MUFU.EX2 R73, R144 ;  /* 0x0000009000497308 */ /* 0x000fe60000000800 */
[----:B------:R-:W-:Y:S01]  /*24170*/  FADD.FTZ R90, R91, R90 ;  /* 0x0000005a5b5a7221 */ /* 0x000fe20000010000 */
[----:B------:R-:W-:Y:S01]  /*24180*/  IMAD.MOV.U32 R151, RZ, RZ, R87 ;  /* 0x000000ffff977224 */ /* 0x000fe200078e0057 */
[----:B------:R-:W-:Y:S01]  /*24190*/  PRMT R87, R3, 0x5410, R2 ;  /* 0x0000541003577816 */ /* 0x000fe20000000002 */
[----:B------:R-:W-:Y:S02]  /*241a0*/  IMAD.MOV.U32 R150, RZ, RZ, R86 ;  /* 0x000000ffff967224 */ /* 0x000fe400078e0056 */
[----:B------:R-:W-:Y:S03]  /*241b0*/  @!P4 HFMA2.BF16_V2 R85, -RZ.H0_H0, RZ.H0_H0, -R3.H0_H0 ;  /* 0x200000ffff55c231 */ /* 0x000fe60000340903 */
[----:B------:R-:W-:Y:S01]  /*241c0*/  IADD3 R152, P0, R150, UR44, RZ ;  /* 0x0000002c96987c10 */ /* 0x000fe2000ff1e0ff */
[----:B------:R-:W-:Y:S01]  /*241d0*/  @!P3 HFMA2.BF16_V2 R84, -RZ.H0_H0, RZ.H0_H0, -R2.H0_H0 ;  /* 0x200000ffff54b231 */ /* 0x000fe20000340902 */
[----:B------:R-:W-:Y:S01]  /*241e0*/  PRMT R80, R85, 0x7610, R80 ;  /* 0x0000761055507816 */ /* 0x000fe20000000050 */
[----:B------:R1:W-:Y:S01]  /*241f0*/  @!P4 STL.S16 [R1+0x24], R85 ;  /* 0x000024550100c387 */ /* 0x0003e20000100600 */
[----:B------:R-:W-:Y:S01]  /*24200*/  IADD3.X R153, R151, UR43, RZ, P0, !PT ;  /* 0x0000002b97997c10 */ /* 0x000fe200087fe4ff */
[----:B------:R-:W-:Y:S01]  /*24210*/  @!P2 HFMA2.BF16_V2 R82, -RZ.H0_H0, RZ.H0_H0, -R6.H0_H0 ;  /* 0x200000ffff52a231 */ /* 0x000fe20000340906 */
[----:B------:R-:W-:Y:S01]  /*24220*/  PRMT R79, R84, 0x7610, R79 ;  /* 0x00007610544f7816 */ /* 0x000fe2000000004f */
[----:B------:R-:W-:Y:S01]  /*24230*/  @!P3 STL.S16 [R1+0x20], R84 ;  /* 0x000020540100b387 */ /* 0x000fe20000100600 */
[----:B------:R-:W-:Y:S01]  /*24240*/  @!P4 PRMT R3, R80, 0x5410, RZ ;  /* 0x000054105003c816 */ /* 0x000fe200000000ff */
[----:B------:R-:W-:Y:S01]  /*24250*/  @!P5 HFMA2.BF16_V2 R78, -RZ.H0_H0, RZ.H0_H0, -R7.H0_H0 ;  /* 0x200000ffff4ed231 */ /* 0x000fe20000340907 */
[----:B------:R-:W-:Y:S01]  /*24260*/  PRMT R51, R82, 0x7610, R51 ;  /* 0x0000761052337816 */ /* 0x000fe20000000033 */
[----:B------:R2:W-:Y:S01]  /*24270*/  @!P2 STL.S16 [R1+0x1c], R82 ;  /* 0x00001c520100a387 */ /* 0x0005e20000100600 */
[----:B------:R-:W-:Y:S01]  /*24280*/  @!P3 PRMT R2, R79, 0x5410, RZ ;  /* 0x000054104f02b816 */ /* 0x000fe200000000ff */
[----:B------:R3:W4:Y:S01]  /*24290*/  MUFU.EX2 R80, R50 ;  /* 0x0000003200507308 */ /* 0x0007220000000800 */
[----:B------:R-:W-:Y:S01]  /*242a0*/  @!P2 PRMT R6, R51, 0x5410, RZ ;  /* 0x000054103306a816 */ /* 0x000fe200000000ff */
[----:B------:R5:W-:Y:S01]  /*242b0*/  STG.E.U16 desc[UR30][R150.64], R3 ;  /* 0x0000000396007986 */ /* 0x000be2000c10151e */
[----:B------:R-:W-:Y:S03]  /*242c0*/  PRMT R54, R78, 0x7610, R54 ;  /* 0x000076104e367816 */ /* 0x000fe60000000036 */
[----:B------:R5:W5:Y:S01]  /*242d0*/  LDL.S16 R51, [R1+0x50] ;  /* 0x0000500001337983 */ /* 0x000b620000100600 */
[----:B------:R-:W-:Y:S01]  /*242e0*/  @!P5 PRMT R7, R54, 0x5410, RZ ;  /* 0x000054103607d816 */ /* 0x000fe200000000ff */
[----:B------:R-:W-:Y:S02]  /*242f0*/  IMAD.MOV.U32 R54, RZ, RZ, R154 ;  /* 0x000000ffff367224 */ /* 0x000fe400078e009a */
[----:B------:R5:W-:Y:S02]  /*24300*/  STG.E.U16 desc[UR30][R150.64+0x2], R2 ;  /* 0x0000020296007986 */ /* 0x000be4000c10151e */
[----:B------:R-:W-:Y:S02]  /*24310*/  IMAD.MOV.U32 R136, RZ, RZ, R54 ;  /* 0x000000ffff887224 */ /* 0x000fe400078e0036 */
[C---:B------:R-:W-:Y:S01]  /*24320*/  FMUL.FTZ R54, R0.reuse, R114 ;  /* 0x0000007200367220 */ /* 0x040fe20000410000 */
[----:B------:R-:W-:Y:S01]  /*24330*/  STG.E.U16 desc[UR30][R152.64], R6 ;  /* 0x0000000698007986 */ /* 0x000fe2000c10151e */
[----:B-1----:R1:W-:Y:S01]  /*24340*/  MUFU.EX2 R85, R35 ;  /* 0x0000002300557308 */ /* 0x0023e20000000800 */
[----:B------:R-:W-:Y:S02]  /*24350*/  IMAD.MOV.U32 R124, RZ, RZ, R136 ;  /* 0x000000ffff7c7224 */ /* 0x000fe400078e0088 */
[----:B---3--:R-:W-:Y:S01]  /*24360*/  FMUL.FTZ R50, R0, R118 ;  /* 0x0000007600327220 */ /* 0x008fe20000410000 */
[----:B------:R3:W-:Y:S01]  /*24370*/  STG.E.U16 desc[UR30][R152.64+0x2], R7 ;  /* 0x0000020798007986 */ /* 0x0007e2000c10151e */
[----:B----4-:R-:W-:Y:S03]  /*24380*/  FADD.FTZ R81, R80, R81 ;  /* 0x0000005150517221 */ /* 0x010fe60000010000 */
[----:B------:R4:W-:Y:S02]  /*24390*/  @!P5 STL.S16 [R1+0x44], R78 ;  /* 0x0000444e0100d387 */ /* 0x0009e40000100600 */
[----:B--2---:R-:W-:Y:S01]  /*243a0*/  MUFU.EX2 R82, R143 ;  /* 0x0000008f00527308 */ /* 0x004fe20000000800 */
[----:B-----5:R-:W-:Y:S01]  /*243b0*/  LOP3.LUT R3, R129, UR26, R146, 0x96, !PT ;  /* 0x0000001a81037c12 */ /* 0x020fe2000f8e9692 */
[----:B-1----:R-:W-:Y:S03]  /*243c0*/  FMUL.FTZ R35, R0, R127 ;  /* 0x0000007f00237220 */ /* 0x002fe60000410000 */
[----:B------:R-:W-:Y:S04]  /*243d0*/  LOP3.LUT R2, R3, 0xff, RZ, 0xc0, !PT ;  /* 0x000000ff03027812 */ /* 0x000fe800078ec0ff */
[----:B------:R-:W-:Y:S02]  /*243e0*/  ISETP.LE.U32.AND P0, PT, R2, UR13, PT ;  /* 0x0000000d02007c0c */ /* 0x000fe4000bf03070 */
[----:B------:R-:W-:Y:S02]  /*243f0*/  F2FP.BF16.F32.PACK_AB R2, R72, R18 ;  /* 0x000000124802723e */ /* 0x000fe400000010ff */
[----:B------:R-:W-:Y:S01]  /*24400*/  IADD3 R18, P1, R152, UR52, RZ ;  /* 0x0000003498127c10 */ /* 0x000fe2000ff3e0ff */
[----:B---3--:R-:W-:Y:S01]  /*24410*/  FMUL.FTZ R7, R0, R139 ;  /* 0x0000008b00077220 */ /* 0x008fe20000410000 */
[C---:B------:R-:W-:Y:S01]  /*24420*/  PRMT R77, R2.reuse, 0x7632, R77 ;  /* 0x00007632024d7816 */ /* 0x040fe2000000004d */
[----:B------:R-:W-:Y:S01]  /*24430*/  IMAD.MOV.U32 R139, RZ, RZ, R111 ;  /* 0x000000ffff8b7224 */ /* 0x000fe200078e006f */
[----:B------:R-:W-:Y:S01]  /*24440*/  IADD3.X R19, R153, UR45, RZ, P1, !PT ;  /* 0x0000002d99137c10 */ /* 0x000fe20008ffe4ff */
[----:B----4-:R1:W2:Y:S01]  /*24450*/  MUFU.EX2 R78, R38 ;  /* 0x00000026004e7308 */ /* 0x0102a20000000800 */
[----:B------:R-:W-:Y:S02]  /*24460*/  PRMT R109, R2, 0x5410, R77 ;  /* 0x00005410026d7816 */ /* 0x000fe4000000004d */
[----:B------:R-:W-:Y:S01]  /*24470*/  F2FP.BF16.F32.PACK_AB R72, R74, R80 ;  /* 0x000000504a48723e */ /* 0x000fe200000010ff */
[----:B------:R-:W-:Y:S01]  /*24480*/  @!P0 HFMA2.BF16_V2 R55, -RZ.H0_H0, RZ.H0_H0, -R2.H0_H0 ;  /* 0x200000ffff378231 */ /* 0x000fe20000340902 */
[----:B------:R-:W-:Y:S05]  /*24490*/  IADD3 R154, P1, R150, UR18, RZ ;  /* 0x00000012969a7c10 */ /* 0x000fea000ff3e0ff */
[----:B------:R-:W-:Y:S01]  /*244a0*/  MUFU.EX2 R80, R158 ;  /* 0x0000009e00507308 */ /* 0x000fe20000000800 */
[----:B------:R-:W-:Y:S01]  /*244b0*/  PRMT R6, R55, 0x7610, R6 ;  /* 0x0000761037067816 */ /* 0x000fe20000000006 */
[----:B------:R3:W-:Y:S03]  /*244c0*/  @!P0 STL.S16 [R1+0x3c], R55 ;  /* 0x00003c3701008387 */ /* 0x0007e60000100600 */
[----:B------:R-:W-:Y:S02]  /*244d0*/  @!P0 PRMT R2, R6, 0x5410, RZ ;  /* 0x0000541006028816 */ /* 0x000fe400000000ff */
[----:B------:R-:W-:Y:S02]  /*244e0*/  LOP3.LUT R6, R140, 0xff, RZ, 0xc0, !PT ;  /* 0x000000ff8c067812 */ /* 0x000fe400078ec0ff */
[----:B------:R-:W-:Y:S01]  /*244f0*/  IADD3 R156, P0, R150, UR47, RZ ;  /* 0x0000002f969c7c10 */ /* 0x000fe2000ff1e0ff */
[----:B------:R4:W-:Y:S01]  /*24500*/  STG.E.U16 desc[UR30][R18.64], R2 ;  /* 0x0000000212007986 */ /* 0x0009e2000c10151e */
[----:B------:R-:W-:Y:S01]  /*24510*/  ISETP.LE.U32.AND P6, PT, R6, UR13, PT ;  /* 0x0000000d06007c0c */ /* 0x000fe2000bfc3070 */
[----:B-1----:R-:W-:Y:S01]  /*24520*/  FMUL.FTZ R38, R0, R122 ;  /* 0x0000007a00267220 */ /* 0x002fe20000410000 */
[----:B------:R-:W-:Y:S02]  /*24530*/  SHF.R.U32.HI R6, RZ, 0x18, R3 ;  /* 0x00000018ff067819 */ /* 0x000fe40000011603 */
[C---:B------:R-:W-:Y:S02]  /*24540*/  IADD3.X R157, R151.reuse, UR46, RZ, P0, !PT ;  /* 0x0000002e979d7c10 */ /* 0x040fe400087fe4ff */
[----:B------:R-:W-:Y:S01]  /*24550*/  ISETP.LE.U32.AND P4, PT, R6, UR13, PT ;  /* 0x0000000d06007c0c */ /* 0x000fe2000bf83070 */
[C---:B------:R-:W-:Y:S01]  /*24560*/  FMUL.FTZ R6, R0.reuse, R138 ;  /* 0x0000008a00067220 */ /* 0x040fe20000410000 */
[----:B------:R-:W-:Y:S02]  /*24570*/  IMAD.MOV.U32 R138, RZ, RZ, R110 ;  /* 0x000000ffff8a7224 */ /* 0x000fe400078e006e */
[----:B---3--:R-:W-:Y:S01]  /*24580*/  IMAD.MOV.U32 R55, RZ, RZ, R155 ;  /* 0x000000ffff377224 */ /* 0x008fe200078e009b */
[----:B------:R-:W-:Y:S03]  /*24590*/  IADD3.X R155, R151, UR48, RZ, P1, !PT ;  /* 0x00000030979b7c10 */ /* 0x000fe60008ffe4ff */
[----:B------:R-:W-:Y:S02]  /*245a0*/  IMAD.MOV.U32 R137, RZ, RZ, R55 ;  /* 0x000000ffff897224 */ /* 0x000fe400078e0037 */
[C---:B------:R-:W-:Y:S02]  /*245b0*/  FMUL.FTZ R55, R0.reuse, R115 ;  /* 0x0000007300377220 */ /* 0x040fe40000410000 */
[----:B------:R-:W-:Y:S01]  /*245c0*/  IMAD.MOV.U32 R125, RZ, RZ, R137 ;  /* 0x000000ffff7d7224 */ /* 0x000fe200078e0089 */
[----:B----4-:R-:W-:Y:S01]  /*245d0*/  LOP3.LUT R2, R3, 0xffff, RZ, 0xc0, !PT ;  /* 0x0000ffff03027812 */ /* 0x010fe200078ec0ff */
[C---:B------:R-:W-:Y:S01]  /*245e0*/  FMUL.FTZ R18, R0.reuse, R134 ;  /* 0x0000008600127220 */ /* 0x040fe20000410000 */
[----:B------:R-:W-:Y:S01]  /*245f0*/  SHF.R.U32.HI R3, RZ, 0x10, R3 ;  /* 0x00000010ff037819 */ /* 0x000fe20000011603 */
[----:B------:R-:W-:Y:S01]  /*24600*/  FMUL.FTZ R19, R0, R135 ;  /* 0x0000008700137220 */ /* 0x000fe20000410000 */
[----:B------:R-:W-:Y:S02]  /*24610*/  SHF.R.U32.HI R2, RZ, 0x8, R2 ;  /* 0x00000008ff027819 */ /* 0x000fe40000011602 */
[----:B------:R-:W-:Y:S02]  /*24620*/  LOP3.LUT R3, R3, 0xff, RZ, 0xc0, !PT ;  /* 0x000000ff03037812 */ /* 0x000fe400078ec0ff */
[----:B------:R-:W-:Y:S02]  /*24630*/  LOP3.LUT R2, R2, 0xffff, RZ, 0xc0, !PT ;  /* 0x0000ffff02027812 */ /* 0x000fe400078ec0ff */
[----:B------:R-:W-:Y:S02]  /*24640*/  ISETP.LE.U32.AND P0, PT, R3, UR13, PT ;  /* 0x0000000d03007c0c */ /* 0x000fe4000bf03070 */
[----:B------:R-:W-:Y:S02]  /*24650*/  ISETP.LE.U32.AND P2, PT, R2, UR13, PT ;  /* 0x0000000d02007c0c */ /* 0x000fe4000bf43070 */
[----:B------:R-:W-:Y:S02]  /*24660*/  SHF.R.U32.HI R2, RZ, 0x10, R140 ;  /* 0x00000010ff027819 */ /* 0x000fe4000001168c */
[----:B------:R-:W-:Y:S02]  /*24670*/  LOP3.LUT R134, R120, 0xff, RZ, 0xc0, !PT ;  /* 0x000000ff78867812 */ /* 0x000fe400078ec0ff */
[----:B------:R-:W-:Y:S02]  /*24680*/  LOP3.LUT R84, R2, 0xff, RZ, 0xc0, !PT ;  /* 0x000000ff02547812 */ /* 0x000fe400078ec0ff */
[----:B------:R-:W-:Y:S04]  /*24690*/  LOP3.LUT R2, R140, 0xffff, RZ, 0xc0, !PT ;  /* 0x0000ffff8c027812 */ /* 0x000fe800078ec0ff */
[----:B------:R-:W-:Y:S04]  /*246a0*/  SHF.R.U32.HI R2, RZ, 0x8, R2 ;  /* 0x00000008ff027819 */ /* 0x000fe80000011602 */
[----:B------:R-:W-:Y:S04]  /*246b0*/  LOP3.LUT R2, R2, 0xffff, RZ, 0xc0, !PT ;  /* 0x0000ffff02027812 */ /* 0x000fe800078ec0ff */
[----:B------:R-:W-:Y:S02]  /*246c0*/  ISETP.LE.U32.AND P5, PT, R2, UR13, PT ;  /* 0x0000000d02007c0c */ /* 0x000fe4000bfa3070 */
[----:B------:R-:W-:Y:S01]  /*246d0*/  F2FP.BF16.F32.PACK_AB R2, R94, R22 ;  /* 0x000000165e02723e */ /* 0x000fe200000010ff */
[----:B------:R-:W-:Y:S01]  /*246e0*/  FMUL.FTZ R22, R0, R130 ;  /* 0x0000008200167220 */ /* 0x000fe20000410000 */
[----:B------:R-:W-:Y:S01]  /*246f0*/  FADD.FTZ R94, R94, R76 ;  /* 0x0000004c5e5e7221 */ /* 0x000fe20000010000 */
[----:B--2---:R-:W-:Y:S01]  /*24700*/  F2FP.BF16.F32.PACK_AB R76, R78, R91 ;  /* 0x0000005b4e4c723e */ /* 0x004fe200000010ff */
[----:B------:R-:W-:Y:S01]  /*24710*/  FADD.FTZ R91, R74, R81 ;  /* 0x000000514a5b7221 */ /* 0x000fe20000010000 */
[----:B------:R-:W-:Y:S01]  /*24720*/  SHF.R.U32.HI R74, RZ, 0x18, R128 ;  /* 0x00000018ff4a7819 */ /* 0x000fe20000011680 */
[----:B------:R-:W-:Y:S01]  /*24730*/  MUFU.EX2 R81, R159 ;  /* 0x0000009f00517308 */ /* 0x000fe20000000800 */
[----:B------:R-:W-:Y:S05]  /*24740*/  @!P2 HFMA2.BF16_V2 R51, -RZ.H0_H0, RZ.H0_H0, -R77.H0_H0 ;  /* 0x200000ffff33a231 */ /* 0x000fea000034094d */
[----:B------:R-:W-:Y:S01]  /*24750*/  PRMT R3, R51, 0x7610, R3 ;  /* 0x0000761033037816 */ /* 0x000fe20000000003 */
[----:B------:R1:W-:Y:S03]  /*24760*/  @!P2 STL.S16 [R1+0x50], R51 ;  /* 0x000050330100a387 */ /* 0x0003e60000100600 */
[----:B------:R-:W-:Y:S01]  /*24770*/  @!P2 PRMT R77, R3, 0x5410, RZ ;  /* 0x00005410034da816 */ /* 0x000fe200000000ff */
[----:B------:R2:W3:Y:S04]  /*24780*/  LDL.S16 R79, [R1+0x4c] ;  /* 0x00004c00014f7983 */ /* 0x0004e80000100600 */
[----:B------:R2:W4:Y:S04]  /*24790*/  LDL.S16 R3, [R1+0x64] ;  /* 0x0000640001037983 */ /* 0x0005280000100600 */
[----:B------:R2:W5:Y:S04]  /*247a0*/  LDL.S16 R86, [R1+0x58] ;  /* 0x0000580001567983 */ /* 0x0005680000100600 */
[----:B------:R2:W-:Y:S01]  /*247b0*/  STG.E.U16 desc[UR30][R156.64], R77 ;  /* 0x0000004d9c007986 */ /* 0x0005e2000c10151e */
[----:B-1----:R-:W-:Y:S01]  /*247c0*/  FMUL.FTZ R51, R0, R119 ;  /* 0x0000007700337220 */ /* 0x002fe20000410000 */
[----:B------:R-:W-:Y:S01]  /*247d0*/  PRMT R0, R2, 0x7632, R0 ;  /* 0x0000763202007816 */ /* 0x000fe20000000000 */
[----:B------:R-:W-:Y:S03]  /*247e0*/  IMAD.WIDE.U32 R118, R200, -0x2daee0ad, RZ ;  /* 0xd2511f53c8767825 */ /* 0x000fe600078e00ff */
[----:B------:R-:W-:Y:S02]  /*247f0*/  PRMT R105, R2, 0x5410, R0 ;  /* 0x0000541002697816 */ /* 0x000fe40000000000 */
[--C-:B------:R-:W-:Y:S02]  /*24800*/  SHF.R.U32.HI R135, RZ, 0x18, R118.reuse ;  /* 0x00000018ff877819 */ /* 0x100fe40000011676 */
[----:B------:R-:W-:Y:S01]  /*24810*/  SHF.R.U32.HI R139, RZ, 0x18, R118 ;  /* 0x00000018ff8b7819 */ /* 0x000fe20000011676 */
[----:B--2---:R-:W-:Y:S01]  /*24820*/  MUFU.EX2 R77, R196 ;  /* 0x000000c4004d7308 */ /* 0x004fe20000000800 */
[----:B---3--:R-:W-:Y:S02]  /*24830*/  @!P4 HFMA2.BF16_V2 R79, -RZ.H0_H0, RZ.H0_H0, -R0.H0_H0 ;  /* 0x200000ffff4fc231 */ /* 0x008fe40000340900 */
[----:B----4-:R-:W-:Y:S03]  /*24840*/  @!P0 HFMA2.BF16_V2 R3, -RZ.H0_H0, RZ.H0_H0, -R2.H0_H0 ;  /* 0x200000ffff038231 */ /* 0x010fe60000340902 */
[----:B------:R-:W-:Y:S01]  /*24850*/  PRMT R75, R79, 0x7610, R75 ;  /* 0x000076104f4b7816 */ /* 0x000fe2000000004b */
[----:B-----5:R-:W-:Y:S01]  /*24860*/  @!P6 HFMA2.BF16_V2 R86, -RZ.H0_H0, RZ.H0_H0, -R72.H0_H0 ;  /* 0x200000ffff56e231 */ /* 0x020fe20000340948 */
[----:B------:R-:W-:Y:S01]  /*24870*/  PRMT R83, R3, 0x7610, R83 ;  /* 0x0000761003537816 */ /* 0x000fe20000000053 */
[----:B------:R1:W-:Y:S01]  /*24880*/  @!P0 STL.S16 [R1+0x64], R3 ;  /* 0x0000640301008387 */ /* 0x0003e20000100600 */
[----:B------:R-:W-:Y:S02]  /*24890*/  @!P4 PRMT R0, R75, 0x5410, RZ ;  /* 0x000054104b00c816 */ /* 0x000fe400000000ff */
[----:B------:R-:W-:Y:S01]  /*248a0*/  PRMT R97, R86, 0x7610, R97 ;  /* 0x0000761056617816 */ /* 0x000fe20000000061 */
[----:B------:R2:W3:Y:S01]  /*248b0*/  LDL.S16 R98, [R1+0x6c] ;  /* 0x00006c0001627983 */ /* 0x0004e20000100600 */
[----:B------:R-:W-:Y:S02]  /*248c0*/  SHF.R.U32.HI R75, RZ, 0x10, R128 ;  /* 0x00000010ff4b7819 */ /* 0x000fe40000011680 */
[----:B------:R-:W-:Y:S01]  /*248d0*/  @!P0 PRMT R2, R83, 0x5410, RZ ;  /* 0x0000541053028816 */ /* 0x000fe200000000ff */
[----:B------:R2:W4:Y:S01]  /*248e0*/  LDL.S16 R92, [R1+0x40] ;  /* 0x00004000015c7983 */ /* 0x0005220000100600 */
[----:B------:R-:W-:Y:S01]  /*248f0*/  LOP3.LUT R75, R75, 0xff, RZ, 0xc0, !PT ;  /* 0x000000ff4b4b7812 */ /* 0x000fe200078ec0ff */
[----:B------:R-:W5:Y:S01]  /*24900*/  MUFU.EX2 R83, R147 ;  /* 0x0000009300537308 */ /* 0x000f620000000800 */
[----:B------:R-:W-:Y:S01]  /*24910*/  ISETP.LE.U32.AND P0, PT, R74, UR13, PT ;  /* 0x0000000d4a007c0c */ /* 0x000fe2000bf03070 */
[----:B------:R5:W-:Y:S01]  /*24920*/  @!P4 STL.S16 [R1+0x4c], R79 ;  /* 0x00004c4f0100c387 */ /* 0x000be20000100600 */
[----:B------:R-:W-:Y:S02]  /*24930*/  ISETP.LE.U32.AND P4, PT, R96, UR13, PT ;  /* 0x0000000d60007c0c */ /* 0x000fe4000bf83070 */
[----:B------:R-:W-:Y:S01]  /*24940*/  ISETP.LE.U32.AND P1, PT, R75, UR13, PT ;  /* 0x0000000d4b007c0c */ /* 0x000fe2000bf23070 */
[----:B------:R2:W-:Y:S01]  /*24950*/  @!P6 STL.S16 [R1+0x58], R86 ;  /* 0x000058560100e387 */ /* 0x0005e20000100600 */
[C---:B------:R-:W-:Y:S02]  /*24960*/  PRMT R75, R76.reuse, 0x7632, R75 ;  /* 0x000076324c4b7816 */ /* 0x040fe4000000004b */
[----:B------:R-:W-:Y:S01]  /*24970*/  F2FP.BF16.F32.PACK_AB R74, R85, R88 ;  /* 0x00000058554a723e */ /* 0x000fe200000010ff */
[----:B------:R2:W-:Y:S01]  /*24980*/  STG.E.U16 desc[UR30][R154.64], R2 ;  /* 0x000000029a007986 */ /* 0x0005e2000c10151e */
[----:B------:R-:W-:Y:S03]  /*24990*/  PRMT R103, R76, 0x5410, R75 ;  /* 0x000054104c677816 */ /* 0x000fe6000000004b */
[----:B------:R-:W-:Y:S01]  /*249a0*/  STG.E.U16 desc[UR30][R154.64+0x2], R0 ;  /* 0x000002009a007986 */ /* 0x000fe2000c10151e */
[C---:B-1----:R-:W-:Y:S04]  /*249b0*/  LOP3.LUT R3, R128.reuse, 0xff, RZ, 0xc0, !PT ;  /* 0x000000ff80037812 */ /* 0x042fe800078ec0ff */
[----:B------:R-:W-:Y:S02]  /*249c0*/  ISETP.LE.U32.AND P3, PT, R3, UR13, PT ;  /* 0x0000000d03007c0c */ /* 0x000fe4000bf63070 */
[----:B------:R-:W-:Y:S04]  /*249d0*/  LOP3.LUT R3, R128, 0xffff, RZ, 0xc0, !PT ;  /* 0x0000ffff80037812 */ /* 0x000fe800078ec0ff */
[----:B------:R-:W-:Y:S01]  /*249e0*/  SHF.R.U32.HI R3, RZ, 0x8, R3 ;  /* 0x00000008ff037819 */ /* 0x000fe20000011603 */
[----:B-----5:R-:W1:Y:S03]  /*249f0*/  MUFU.EX2 R79, R161 ;  /* 0x000000a1004f7308 */ /* 0x020e660000000800 */
[----:B------:R-:W-:Y:S04]  /*24a00*/  LOP3.LUT R3, R3, 0xffff, RZ, 0xc0, !PT ;  /* 0x0000ffff03037812 */ /* 0x000fe800078ec0ff */
[----:B------:R-:W-:Y:S02]  /*24a10*/  ISETP.LE.U32.AND P2, PT, R3, UR13, PT ;  /* 0x0000000d03007c0c */ /* 0x000fe4000bf43070 */
[C---:B------:R-:W-:Y:S01]  /*24a20*/  PRMT R3, R72.reuse, 0x7632, R3 ;  /* 0x0000763248037816 */ /* 0x040fe20000000003 */
[----:B--2---:R-:W2:Y:S01]  /*24a30*/  MUFU.EX2 R86, R145 ;  /* 0x0000009100567308 */ /* 0x004ea20000000800 */
[----:B------:R-:W-:Y:S02]  /*24a40*/  SHF.R.U32.HI R2, RZ, 0x10, R118 ;  /* 0x00000010ff027819 */ /* 0x000fe40000011676 */
[----:B------:R-:W-:Y:S02]  /*24a50*/  PRMT R102, R72, 0x5410, R3 ;  /* 0x0000541048667816 */ /* 0x000fe40000000003 */
[----:B------:R-:W-:Y:S02]  /*24a60*/  @!P6 PRMT R72, R97, 0x5410, RZ ;  /* 0x000054106148e816 */ /* 0x000fe400000000ff */
[----:B------:R-:W-:Y:S01]  /*24a70*/  ISETP.LE.U32.AND P6, PT, R84, UR13, PT ;  /* 0x0000000d54007c0c */ /* 0x000fe2000bfc3070 */
[----:B------:R1:W5:Y:S01]  /*24a80*/  LDL.S16 R97, [R1+0x54] ;  /* 0x0000540001617983 */ /* 0x0003620000100600 */
[----:B------:R-:W-:Y:S01]  /*24a90*/  LOP3.LUT R136, R2, 0xff, RZ, 0xc0, !PT ;  /* 0x000000ff02887812 */ /* 0x000fe200078ec0ff */
[----:B------:R-:W2:Y:S02]  /*24aa0*/  MUFU.EX2 R84, R148 ;  /* 0x0000009400547308 */ /* 0x000ea40000000800 */
[----:B------:R2:W-:Y:S08]  /*24ab0*/  STG.E.U16 desc[UR30][R150.64+0x10], R72 ;  /* 0x0000104896007986 */ /* 0x0005f0000c10151e */
[----:B--2---:R-:W-:Y:S01]  /*24ac0*/  MUFU.EX2 R72, R206 ;  /* 0x000000ce00487308 */ /* 0x004fe20000000800 */
[----:B---3--:R-:W-:Y:S02]  /*24ad0*/  @!P5 HFMA2.BF16_V2 R98, -RZ.H0_H0, RZ.H0_H0, -R3.H0_H0 ;  /* 0x200000ffff62d231 */ /* 0x008fe40000340903 */
[----:B----4-:R-:W-:Y:S03]  /*24ae0*/  @!P6 HFMA2.BF16_V2 R92, -RZ.H0_H0, RZ.H0_H0, -R76.H0_H0 ;  /* 0x200000ffff5ce231 */ /* 0x010fe6000034094c */
[----:B------:R-:W-:Y:S01]  /*24af0*/  PRMT R93, R98, 0x7610, R93 ;  /* 0x00007610625d7816 */ /* 0x000fe2000000005d */
[----:B------:R2:W-:Y:S03]  /*24b00*/  @!P5 STL.S16 [R1+0x6c], R98 ;  /* 0x00006c620100d387 */ /* 0x0005e60000100600 */
[----:B------:R-:W-:Y:S01]  /*24b10*/  @!P5 PRMT R3, R93, 0x5410, RZ ;  /* 0x000054105d03d816 */ /* 0x000fe200000000ff */
[----:B------:R3:W4:Y:S01]  /*24b20*/  LDL.S16 R108, [R1+0x60] ;  /* 0x00006000016c7983 */ /* 0x0007220000100600 */
[----:B------:R-:W-:Y:S01]  /*24b30*/  PRMT R99, R92, 0x7610, R99 ;  /* 0x000076105c637816 */ /* 0x000fe20000000063 */
[----:B------:R-:W-:Y:S01]  /*24b40*/  FADD.FTZ R93, R85, R89 ;  /* 0x00000059555d7221 */ /* 0x000fe20000010000 */
[----:B------:R-:W-:Y:S01]  /*24b50*/  FADD.FTZ R85, R82, R94 ;  /* 0x0000005e52557221 */ /* 0x000fe20000010000 */
[----:B------:R-:W-:Y:S01]  /*24b60*/  F2FP.BF16.F32.PACK_AB R82, R73, R82 ;  /* 0x000000524952723e */ /* 0x000fe200000010ff */
[----:B------:R-:W-:Y:S01]  /*24b70*/  STG.E.U16 desc[UR30][R150.64+0x12], R3 ;  /* 0x0000120396007986 */ /* 0x000fe2000c10151e */
[----:B------:R-:W-:Y:S01]  /*24b80*/  @!P6 PRMT R76, R99, 0x5410, RZ ;  /* 0x00005410634ce816 */ /* 0x000fe200000000ff */
[----:B------:R-:W-:Y:S01]  /*24b90*/  FADD.FTZ R94, R73, R85 ;  /* 0x00000055495e7221 */ /* 0x000fe20000010000 */
[----:B------:R-:W-:Y:S01]  /*24ba0*/  FADD.FTZ R85, R83, R91 ;  /* 0x0000005b53557221 */ /* 0x000fe20000010000 */
[----:B-1----:R-:W-:Y:S01]  /*24bb0*/  F2FP.BF16.F32.PACK_AB R83, R79, R83 ;  /* 0x000000534f53723e */ /* 0x002fe200000010ff */
[----:B------:R-:W-:Y:S01]  /*24bc0*/  MUFU.EX2 R91, R193 ;  /* 0x000000c1005b7308 */ /* 0x000fe20000000800 */
[----:B------:R-:W-:Y:S04]  /*24bd0*/  STG.E.U16 desc[UR30][R152.64+0x10], R76 ;  /* 0x0000104c98007986 */ /* 0x000fe8000c10151e */
[----:B--2---:R3:W2:Y:S04]  /*24be0*/  LDL.S16 R98, [R1+0x5c] ;  /* 0x00005c0001627983 */ /* 0x0046a80000100600 */
[----:B------:R1:W-:Y:S04]  /*24bf0*/  @!P6 STL.S16 [R1+0x40], R92 ;  /* 0x0000405c0100e387 */ /* 0x0003e80000100600 */
[----:B------:R3:W3:Y:S01]  /*24c00*/  LDL.S16 R106, [R1+0x78] ;  /* 0x00007800016a7983 */ /* 0x0006e20000100600 */
[----:B-----5:R-:W-:Y:S05]  /*24c10*/  @!P4 HFMA2.BF16_V2 R97, -RZ.H0_H0, RZ.H0_H0, -R75.H0_H0 ;  /* 0x200000ffff61c231 */ /* 0x020fea000034094b */
[----:B------:R-:W-:Y:S01]  /*24c20*/  PRMT R89, R97, 0x7610, R89 ;  /* 0x0000761061597816 */ /* 0x000fe20000000059 */
[----:B------:R5:W-:Y:S03]  /*24c30*/  @!P4 STL.S16 [R1+0x54], R97 ;  /* 0x000054610100c387 */ /* 0x000be60000100600 */
[----:B------:R-:W-:Y:S01]  /*24c40*/  @!P4 PRMT R75, R89, 0x5410, RZ ;  /* 0x00005410594bc816 */ /* 0x000fe200000000ff */
[----:B------:R2:W3:Y:S01]  /*24c50*/  LDL.S16 R101, [R1+0x88] ;  /* 0x0000880001657983 */ /* 0x0004e20000100600 */
[----:B-1----:R-:W-:Y:S01]  /*24c60*/  FADD.FTZ R92, R78, R90 ;  /* 0x0000005a4e5c7221 */ /* 0x002fe20000010000 */
[----:B------:R-:W-:Y:S01]  /*24c70*/  LOP3.LUT R78, R119, UR19, R226, 0x96, !PT ;  /* 0x00000013774e7c12 */ /* 0x000fe2000f8e96e2 */
[----:B------:R-:W1:Y:S01]  /*24c80*/  MUFU.EX2 R90, R149 ;  /* 0x00000095005a7308 */ /* 0x000e620000000800 */
[----:B------:R-:W-:Y:S02]  /*24c90*/  STG.E.U16 desc[UR30][R152.64+0x12], R75 ;  /* 0x0000124b98007986 */ /* 0x000fe4000c10151e */
[C---:B------:R-:W-:Y:S02]  /*24ca0*/  LOP3.LUT R73, R78.reuse, 0xffff, RZ, 0xc0, !PT ;  /* 0x0000ffff4e497812 */ /* 0x040fe400078ec0ff */
[----:B------:R-:W-:Y:S02]  /*24cb0*/  LOP3.LUT R88, R78, 0xff, RZ, 0xc0, !PT ;  /* 0x000000ff4e587812 */ /* 0x000fe400078ec0ff */
[----:B------:R-:W-:Y:S03]  /*24cc0*/  SHF.R.U32.HI R73, RZ, 0x8, R73 ;  /* 0x00000008ff497819 */ /* 0x000fe60000011649 */
[----:B------:R-:W1:Y:S01]  /*24cd0*/  MUFU.EX2 R89, R195 ;  /* 0x000000c300597308 */ /* 0x000e620000000800 */
[----:B------:R-:W-:Y:S02]  /*24ce0*/  ISETP.LE.U32.AND P6, PT, R88, UR13, PT ;  /* 0x0000000d58007c0c */ /* 0x000fe4000bfc3070 */
[----:B------:R-:W-:Y:S02]  /*24cf0*/  LOP3.LUT R99, R73, 0xffff, RZ, 0xc0, !PT ;  /* 0x0000ffff49637812 */ /* 0x000fe400078ec0ff */
[----:B------:R-:W-:Y:S05]  /*24d00*/  PRMT R73, R74, 0x7632, R73 ;  /* 0x000076324a497816 */ /* 0x000fea0000000049 */
[----:B------:R-:W1:Y:S01]  /*24d10*/  MUFU.EX2 R88, R160 ;  /* 0x000000a000587308 */ /* 0x000e620000000800 */
[----:B-----5:R-:W-:Y:S01]  /*24d20*/  FADD.FTZ R97, R79, R85 ;  /* 0x000000554f617221 */ /* 0x020fe20000010000 */
[----:B------:R-:W-:Y:S01]  /*24d30*/  FADD.FTZ R79, R86, R92 ;  /* 0x0000005c564f7221 */ /* 0x000fe20000010000 */
[C---:B------:R-:W-:Y:S03]  /*24d40*/  F2FP.BF16.F32.PACK_AB R86, R80.reuse, R86 ;  /* 0x000000565056723e */ /* 0x040fe600000010ff */
[----:B------:R-:W-:Y:S01]  /*24d50*/  FADD.FTZ R96, R80, R79 ;  /* 0x0000004f50607221 */ /* 0x000fe20000010000 */
[----:B------:R-:W-:Y:S01]  /*24d60*/  F2FP.BF16.F32.PACK_AB R80, R81, R84 ;  /* 0x000000545150723e */ /* 0x000fe200000010ff */
[----:B------:R-:W-:Y:S01]  /*24d70*/  FADD.FTZ R79, R84, R93 ;  /* 0x0000005d544f7221 */ /* 0x000fe20000010000 */
[----:B-1----:R-:W-:Y:S01]  /*24d80*/  FADD.FTZ R84, R90, R94 ;  /* 0x0000005e5a547221 */ /* 0x002fe20000010000 */
[----:B------:R-:W-:Y:S02]  /*24d90*/  F2FP.BF16.F32.PACK_AB R94, R89, R91 ;  /* 0x0000005b595e723e */ /* 0x000fe400000010ff */
[----:B------:R-:W-:Y:S01]  /*24da0*/  FADD.FTZ R92, R81, R79 ;  /* 0x0000004f515c7221 */ /* 0x000fe20000010000 */
[----:B------:R-:W-:Y:S02]  /*24db0*/  PRMT R81, R82, 0x7632, R81 ;  /* 0x0000763252517816 */ /* 0x000fe40000000051 */
[----:B------:R-:W-:Y:S01]  /*24dc0*/  LOP3.LUT R79, R121, UR19, R212, 0x96, !PT ;  /* 0x00000013794f7c12 */ /* 0x000fe2000f8e96d4 */
[----:B------:R-:W-:Y:S01]  /*24dd0*/  FADD.FTZ R93, R88, R84 ;  /* 0x00000054585d7221 */ /* 0x000fe20000010000 */
[----:B------:R-:W-:Y:S02]  /*24de0*/  PRMT R2, R94, 0x7610, R2 ;  /* 0x000076105e027816 */ /* 0x000fe40000000002 */
[C---:B------:R-:W-:Y:S04]  /*24df0*/  LOP3.LUT R84, R79.reuse, 0xff, RZ, 0xc0, !PT ;  /* 0x000000ff4f547812 */ /* 0x040fe800078ec0ff */
[----:B------:R-:W-:Y:S02]  /*24e00*/  ISETP.LE.U32.AND P4, PT, R84, UR13, PT ;  /* 0x0000000d54007c0c */ /* 0x000fe4000bf83070 */
[----:B------:R-:W-:Y:S04]  /*24e10*/  LOP3.LUT R84, R79, 0xffff, RZ, 0xc0, !PT ;  /* 0x0000ffff4f547812 */ /* 0x000fe800078ec0ff */
[----:B------:R-:W-:Y:S04]  /*24e20*/  SHF.R.U32.HI R84, RZ, 0x8, R84 ;  /* 0x00000008ff547819 */ /* 0x000fe80000011654 */
[----:B------:R-:W-:Y:S01]  /*24e30*/  LOP3.LUT R84, R84, 0xffff, RZ, 0xc0, !PT ;  /* 0x0000ffff54547812 */ /* 0x000fe200078ec0ff */
[----:B----4-:R-:W-:Y:S05]  /*24e40*/  @!P3 HFMA2.BF16_V2 R108, -RZ.H0_H0, RZ.H0_H0, -R74.H0_H0 ;  /* 0x200000ffff6cb231 */ /* 0x010fea000034094a */
[----:B------:R-:W-:Y:S01]  /*24e50*/  PRMT R100, R108, 0x7610, R100 ;  /* 0x000076106c647816 */ /* 0x000fe20000000064 */
[----:B------:R1:W-:Y:S01]  /*24e60*/  @!P3 STL.S16 [R1+0x60], R108 ;  /* 0x0000606c0100b387 */ /* 0x0003e20000100600 */
[----:B--2---:R-:W-:Y:S05]  /*24e70*/  @!P2 HFMA2.BF16_V2 R98, -RZ.H0_H0, RZ.H0_H0, -R73.H0_H0 ;  /* 0x200000ffff62a231 */ /* 0x004fea0000340949 */
[----:B------:R-:W-:Y:S01]  /*24e80*/  PRMT R85, R98, 0x7610, R85 ;  /* 0x0000761062557816 */ /* 0x000fe20000000055 */
[----:B------:R2:W-:Y:S01]  /*24e90*/  @!P2 STL.S16 [R1+0x5c], R98 ;  /* 0x00005c620100a387 */ /* 0x0005e20000100600 */
[----:B---3--:R-:W-:Y:S01]  /*24ea0*/  @!P1 HFMA2.BF16_V2 R106, -RZ.H0_H0, RZ.H0_H0, -R82.H0_H0 ;  /* 0x200000ffff6a9231 */ /* 0x008fe20000340952 */
[----:B-1----:R-:W-:Y:S02]  /*24eb0*/  PRMT R108, R74, 0x5410, R73 ;  /* 0x000054104a6c7816 */ /* 0x002fe40000000049 */
[----:B------:R3:W4:Y:S01]  /*24ec0*/  LDL.S16 R114, [R1+0x90] ;  /* 0x0000900001727983 */ /* 0x0007220000100600 */
[----:B------:R-:W-:Y:S02]  /*24ed0*/  @!P3 PRMT R74, R100, 0x5410, RZ ;  /* 0x00005410644ab816 */ /* 0x000fe400000000ff */
[----:B------:R-:W-:Y:S01]  /*24ee0*/  PRMT R112, R106, 0x7610, R112 ;  /* 0x000076106a707816 */ /* 0x000fe20000000070 */
[----:B------:R1:W-:Y:S01]  /*24ef0*/  @!P1 STL.S16 [R1+0x78], R106 ;  /* 0x0000786a01009387 */ /* 0x0003e20000100600 */
[----:B------:R-:W-:Y:S01]  /*24f00*/  ISETP.LE.U32.AND P3, PT, R99, UR13, PT ;  /* 0x0000000d63007c0c */ /* 0x000fe2000bf63070 */
[----:B------:R-:W-:Y:S01]  /*24f10*/  MUFU.EX2 R100, R191 ;  /* 0x000000bf00647308 */ /* 0x000fe20000000800 */
[----:B------:R-:W-:Y:S01]  /*24f20*/  @!P2 PRMT R73, R85, 0x5410, RZ ;  /* 0x000054105549a816 */ /* 0x000fe200000000ff */
[----:B------:R-:W-:Y:S01]  /*24f30*/  STG.E.U16 desc[UR30][R156.64+0xe], R74 ;  /* 0x00000e4a9c007986 */ /* 0x000fe2000c10151e */
[----:B------:R-:W-:Y:S02]  /*24f40*/  ISETP.LE.U32.AND P2, PT, R84, UR13, PT ;  /* 0x0000000d54007c0c */ /* 0x000fe4000bf43070 */
[----:B------:R-:W-:Y:S01]  /*24f50*/  PRMT R84, R83, 0x7632, R84 ;  /* 0x0000763253547816 */ /* 0x000fe20000000054 */
[----:B------:R-:W-:Y:S04]  /*24f60*/  STG.E.U16 desc[UR30][R156.64+0x10], R73 ;  /* 0x000010499c007986 */ /* 0x000fe8000c10151e */
[----:B------:R-:W5:Y:S01]  /*24f70*/  MUFU.EX2 R85, R198 ;  /* 0x000000c600557308 */ /* 0x000f620000000800 */
[----:B------:R-:W-:Y:S01]  /*24f80*/  @!P0 HFMA2.BF16_V2 R101, -RZ.H0_H0, RZ.H0_H0, -R81.H0_H0 ;  /* 0x200000ffff658231 */ /* 0x000fe20000340951 */
[--C-:B--2---:R-:W-:Y:S02]  /*24f90*/  SHF.R.U32.HI R98, RZ, 0x18, R78.reuse ;  /* 0x00000018ff627819 */ /* 0x104fe4000001164e */
[----:B------:R-:W-:Y:S02]  /*24fa0*/  SHF.R.U32.HI R78, RZ, 0x10, R78 ;  /* 0x00000010ff4e7819 */ /* 0x000fe4000001164e */
[----:B------:R-:W-:Y:S02]  /*24fb0*/  PRMT R113, R101, 0x7610, R113 ;  /* 0x0000761065717816 */ /* 0x000fe40000000071 */
[----:B------:R-:W-:Y:S02]  /*24fc0*/  LOP3.LUT R78, R78, 0xff, RZ, 0xc0, !PT ;  /* 0x000000ff4e4e7812 */ /* 0x000fe400078ec0ff */
[----:B-1----:R-:W-:Y:S02]  /*24fd0*/  PRMT R106, R82, 0x5410, R81 ;  /* 0x00005410526a7816 */ /* 0x002fe40000000051 */
[----:B------:R-:W-:Y:S02]  /*24fe0*/  @!P1 PRMT R82, R112, 0x5410, RZ ;  /* 0x0000541070529816 */ /* 0x000fe400000000ff */
[----:B------:R-:W-:Y:S01]  /*24ff0*/  @!P0 PRMT R81, R113, 0x5410, RZ ;  /* 0x0000541071518816 */ /* 0x000fe200000000ff */
[----:B------:R3:W2:Y:S01]  /*25000*/  LDL.S16 R112, [R1+0x8c] ;  /* 0x00008c0001707983 */ /* 0x0006a20000100600 */
[----:B------:R-:W-:Y:S02]  /*25010*/  ISETP.LE.U32.AND P5, PT, R78, UR13, PT ;  /* 0x0000000d4e007c0c */ /* 0x000fe4000bfa3070 */
[----:B------:R-:W-:Y:S01]  /*25020*/  F2FP.BF16.F32.PACK_AB R78, R88, R90 ;  /* 0x0000005a584e723e */ /* 0x000fe200000010ff */
[----:B------:R1:W-:Y:S01]  /*25030*/  @!P0 STL.S16 [R1+0x88], R101 ;  /* 0x0000886501008387 */ /* 0x0003e20000100600 */
[----:B-----5:R-:W-:Y:S01]  /*25040*/  F2FP.BF16.F32.PACK_AB R133, R85, R100 ;  /* 0x000000645585723e */ /* 0x020fe200000010ff */
[----:B------:R-:W-:Y:S01]  /*25050*/  FADD.FTZ R88, R91, R97 ;  /* 0x000000615b587221 */ /* 0x000fe20000010000 */
[----:B------:R-:W-:Y:S01]  /*25060*/  MUFU.EX2 R90, R194 ;  /* 0x000000c2005a7308 */ /* 0x000fe20000000800 */
[----:B------:R3:W5:Y:S04]  /*25070*/  LDL.S16 R113, [R1+0x80] ;  /* 0x0000800001717983 */ /* 0x0007680000100600 */
[----:B------:R3:W3:Y:S04]  /*25080*/  LDL.S16 R97, [R1+0x7c] ;  /* 0x00007c0001617983 */ /* 0x0006e80000100600 */
[----:B------:R1:W-:Y:S04]  /*25090*/  STG.E.U16 desc[UR30][R154.64+0x10], R82 ;  /* 0x000010529a007986 */ /* 0x0003e8000c10151e */
[----:B------:R1:W-:Y:S02]  /*250a0*/  STG.E.U16 desc[UR30][R154.64+0x12], R81 ;  /* 0x000012519a007986 */ /* 0x0003e4000c10151e */
[----:B-1----:R-:W-:Y:S01]  /*250b0*/  FADD.FTZ R101, R89, R88 ;  /* 0x0000005859657221 */ /* 0x002fe20000010000 */
[----:B------:R-:W-:Y:S01]  /*250c0*/  FADD.FTZ R89, R100, R96 ;  /* 0x0000006064597221 */ /* 0x000fe20000010000 */
[----:B------:R-:W-:Y:S03]  /*250d0*/  MUFU.EX2 R88, R163 ;  /* 0x000000a300587308 */ /* 0x000fe60000000800 */
[----:B------:R-:W-:Y:S01]  /*250e0*/  FADD.FTZ R100, R85, R89 ;  /* 0x0000005955647221 */ /* 0x000fe20000010000 */
[--C-:B------:R-:W-:Y:S02]  /*250f0*/  SHF.R.U32.HI R85, RZ, 0x18, R79.reuse ;  /* 0x00000018ff557819 */ /* 0x100fe4000001164f */
[----:B------:R-:W-:Y:S02]  /*25100*/  SHF.R.U32.HI R79, RZ, 0x10, R79 ;  /* 0x00000010ff4f7819 */ /* 0x000fe4000001164f */
[----:B------:R-:W-:Y:S02]  /*25110*/  ISETP.LE.U32.AND P0, PT, R85, UR13, PT ;  /* 0x0000000d55007c0c */ /* 0x000fe4000bf03070 */
[----:B------:R-:W-:Y:S01]  /*25120*/  MUFU.EX2 R89, R197 ;  /* 0x000000c500597308 */ /* 0x000fe20000000800 */
[----:B------:R-:W-:Y:S02]  /*25130*/  PRMT R85, R86, 0x7632, R85 ;  /* 0x0000763256557816 */ /* 0x000fe40000000055 */
[----:B------:R-:W-:Y:S04]  /*25140*/  LOP3.LUT R79, R79, 0xff, RZ, 0xc0, !PT ;  /* 0x000000ff4f4f7812 */ /* 0x000fe800078ec0ff */
[----:B------:R-:W-:Y:S03]  /*25150*/  ISETP.LE.U32.AND P1, PT, R79, UR13, PT ;  /* 0x0000000d4f007c0c */ /* 0x000fe6000bf23070 */
[----:B------:R-:W-:Y:S01]  /*25160*/  MUFU.EX2 R82, R221 ;  /* 0x000000dd00527308 */ /* 0x000fe20000000800 */
[----:B------:R-:W-:Y:S09]  /*25170*/  PRMT R79, R80, 0x7632, R79 ;  /* 0x00007632504f7816 */ /* 0x000ff2000000004f */
[----:B------:R-:W1:Y:S02]  /*25180*/  MUFU.EX2 R81, R223 ;  /* 0x000000df00517308 */ /* 0x000e640000000800 */
[----:B-1----:R-:W-:Y:S01]  /*25190*/  F2FP.BF16.F32.PACK_AB R163, R81, R82 ;  /* 0x0000005251a3723e */ /* 0x002fe200000010ff */
[----:B----4-:R-:W-:Y:S05]  /*251a0*/  @!P6 HFMA2.BF16_V2 R114, -RZ.H0_H0, RZ.H0_H0, -R83.H0_H0 ;  /* 0x200000ffff72e231 */ /* 0x010fea0000340953 */
[----:B------:R-:W-:Y:S01]  /*251b0*/  PRMT R91, R114, 0x7610, R91 ;  /* 0x00007610725b7816 */ /* 0x000fe2000000005b */
[----:B------:R1:W-:Y:S04]  /*251c0*/  @!P6 STL.S16 [R1+0x90], R114 ;  /* 0x000090720100e387 */ /* 0x0003e80000100600 */
[----:B------:R4:W4:Y:S01]  /*251d0*/  LDL.S16 R115, [R1+0x74] ;  /* 0x0000740001737983 */ /* 0x0009220000100600 */
[----:B-1----:R-:W-:Y:S02]  /*251e0*/  PRMT R114, R83, 0x5410, R84 ;  /* 0x0000541053727816 */ /* 0x002fe40000000054 */
[----:B------:R-:W-:Y:S01]  /*251f0*/  @!P6 PRMT R83, R91, 0x5410, RZ ;  /* 0x000054105b53e816 */ /* 0x000fe200000000ff */
[----:B--2---:R-:W-:Y:S01]  /*25200*/  @!P3 HFMA2.BF16_V2 R112, -RZ.H0_H0, RZ.H0_H0, -R84.H0_H0 ;  /* 0x200000ffff70b231 */ /* 0x004fe20000340954 */
[----:B------:R-:W-:Y:S01]  /*25210*/  ISETP.LE.U32.AND P6, PT, R98, UR13, PT ;  /* 0x0000000d62007c0c */ /* 0x000fe2000bfc3070 */
[--C-:B------:R-:W-:Y:S01]  /*25220*/  FADD.FTZ R91, R90, R92.reuse ;  /* 0x0000005c5a5b7221 */ /* 0x100fe20000010000 */
[C---:B------:R-:W-:Y:S01]  /*25230*/  F2FP.BF16.F32.PACK_AB R90, R77.reuse, R90 ;  /* 0x0000005a4d5a723e */ /* 0x040fe200000010ff */
[----:B------:R-:W-:Y:S01]  /*25240*/  STG.E.U16 desc[UR30][R150.64+0x20], R83 ;  /* 0x0000205396007986 */ /* 0x000fe2000c10151e */
[----:B------:R-:W-:Y:S01]  /*25250*/  PRMT R92, R112, 0x7610, R92 ;  /* 0x00007610705c7816 */ /* 0x000fe2000000005c */
[----:B------:R-:W-:Y:S01]  /*25260*/  FADD.FTZ R99, R77, R91 ;  /* 0x0000005b4d637221 */ /* 0x000fe20000010000 */
[----:B------:R-:W-:Y:S01]  /*25270*/  LOP3.LUT R77, R118, 0xff, RZ, 0xc0, !PT ;  /* 0x000000ff764d7812 */ /* 0x000fe200078ec0ff */
[----:B------:R1:W-:Y:S01]  /*25280*/  @!P3 STL.S16 [R1+0x8c], R112 ;  /* 0x00008c700100b387 */ /* 0x0003e20000100600 */
[----:B------:R-:W-:Y:S01]  /*25290*/  @!P3 PRMT R84, R92, 0x5410, RZ ;  /* 0x000054105c54b816 */ /* 0x000fe200000000ff */
[----:B-----5:R-:W-:Y:S01]  /*252a0*/  @!P5 HFMA2.BF16_V2 R113, -RZ.H0_H0, RZ.H0_H0, -R86.H0_H0 ;  /* 0x200000ffff71d231 */ /* 0x020fe20000340956 */
[----:B------:R-:W-:Y:S01]  /*252b0*/  ISETP.LE.U32.AND P3, PT, R77, UR13, PT ;  /* 0x0000000d4d007c0c */ /* 0x000fe2000bf63070 */
[----:B------:R2:W5:Y:S01]  /*252c0*/  LDL.S16 R111, [R1+0x94] ;  /* 0x00009400016f7983 */ /* 0x0005620000100600 */
[----:B------:R-:W-:Y:S01]  /*252d0*/  LOP3.LUT R91, R118, 0xffff, RZ, 0xc0, !PT ;  /* 0x0000ffff765b7812 */ /* 0x000fe200078ec0ff */
[----:B---3--:R-:W-:Y:S01]  /*252e0*/  @!P6 HFMA2.BF16_V2 R97, -RZ.H0_H0, RZ.H0_H0, -R85.H0_H0 ;  /* 0x200000ffff61e231 */ /* 0x008fe20000340955 */
[----:B------:R-:W-:Y:S01]  /*252f0*/  PRMT R116, R113, 0x7610, R116 ;  /* 0x0000761071747816 */ /* 0x000fe20000000074 */
[----:B------:R2:W3:Y:S01]  /*25300*/  LDL.S16 R110, [R1+0x98] ;  /* 0x00009800016e7983 */ /* 0x0004e20000100600 */
[----:B------:R-:W-:Y:S01]  /*25310*/  FADD.FTZ R77, R88, R93 ;  /* 0x0000005d584d7221 */ /* 0x000fe20000010000 */
[----:B------:R-:W-:Y:S01]  /*25320*/  F2FP.BF16.F32.PACK_AB R88, R89, R88 ;  /* 0x000000585958723e */ /* 0x000fe200000010ff */
[----:B------:R-:W-:Y:S01]  /*25330*/  MUFU.EX2 R93, R207 ;  /* 0x000000cf005d7308 */ /* 0x000fe20000000800 */
[----:B------:R-:W-:Y:S01]  /*25340*/  PRMT R98, R97, 0x7610, R98 ;  /* 0x0000761061627816 */ /* 0x000fe20000000062 */
[----:B------:R-:W-:Y:S08]  /*25350*/  STG.E.U16 desc[UR30][R150.64+0x22], R84 ;  /* 0x0000225496007986 */ /* 0x000ff0000c10151e */
[----:B------:R-:W2:Y:S01]  /*25360*/  MUFU.EX2 R92, R209 ;  /* 0x000000d1005c7308 */ /* 0x000ea20000000800 */
[----:B-1----:R1:W3:Y:S04]  /*25370*/  LDL.S16 R112, [R1+0x84] ;  /* 0x0000840001707983 */ /* 0x0022e80000100600 */
[----:B------:R1:W-:Y:S04]  /*25380*/  @!P5 STL.S16 [R1+0x80], R113 ;  /* 0x000080710100d387 */ /* 0x0003e80000100600 */
[----:B------:R1:W-:Y:S01]  /*25390*/  @!P6 STL.S16 [R1+0x7c], R97 ;  /* 0x00007c610100e387 */ /* 0x0003e20000100600 */
[----:B--2---:R-:W-:Y:S01]  /*253a0*/  FADD.FTZ R3, R92, R101 ;  /* 0x000000655c037221 */ /* 0x004fe20000010000 */
[----:B-1----:R-:W-:Y:S02]  /*253b0*/  PRMT R113, R86, 0x5410, R85 ;  /* 0x0000541056717816 */ /* 0x002fe40000000055 */
[----:B------:R-:W-:Y:S02]  /*253c0*/  @!P6 PRMT R85, R98, 0x5410, RZ ;  /* 0x000054106255e816 */ /* 0x000fe400000000ff */
[----:B------:R-:W-:Y:S01]  /*253d0*/  @!P5 PRMT R86, R116, 0x5410, RZ ;  /* 0x000054107456d816 */ /* 0x000fe200000000ff */
[----:B------:R2:W2:Y:S01]  /*253e0*/  LDL.S16 R98, [R1+0x9c] ;  /* 0x00009c0001627983 */ /* 0x0004a20000100600 */
[----:B------:R-:W-:Y:S01]  /*253f0*/  PRMT R116, R80, 0x5410, R79 ;  /* 0x0000541050747816 */ /* 0x000fe2000000004f */
[----:B------:R-:W-:Y:S01]  /*25400*/  FADD.FTZ R97, R89, R77 ;  /* 0x0000004d59617221 */ /* 0x000fe20000010000 */
[----:B------:R-:W-:Y:S01]  /*25410*/  SHF.R.U32.HI R77, RZ, 0x8, R91 ;  /* 0x00000008ff4d7819 */ /* 0x000fe2000001165b */
[----:B------:R-:W-:Y:S01]  /*25420*/  STG.E.U16 desc[UR30][R152.64+0x22], R85 ;  /* 0x0000225598007986 */ /* 0x000fe2000c10151e */
[----:B------:R-:W-:Y:S01]  /*25430*/  ISETP.LE.U32.AND P5, PT, R134, UR13, PT ;  /* 0x0000000d86007c0c */ /* 0x000fe2000bfa3070 */
[----:B------:R-:W1:Y:S01]  /*25440*/  MUFU.EX2 R89, R210 ;  /* 0x000000d200597308 */ /* 0x000e620000000800 */
[----:B------:R-:W-:Y:S01]  /*25450*/  LOP3.LUT R137, R77, 0xffff, RZ, 0xc0, !PT ;  /* 0x0000ffff4d897812 */ /* 0x000fe200078ec0ff */
[----:B------:R-:W-:Y:S01]  /*25460*/  STG.E.U16 desc[UR30][R152.64+0x20], R86 ;  /* 0x0000205698007986 */ /* 0x000fe2000c10151e */
[C---:B------:R-:W-:Y:S02]  /*25470*/  PRMT R77, R78.reuse, 0x7632, R77 ;  /* 0x000076324e4d7816 */ /* 0x040fe4000000004d */
[----:B-1----:R-:W-:Y:S01]  /*25480*/  F2FP.BF16.F32.PACK_AB R92, R89, R92 ;  /* 0x0000005c595c723e */ /* 0x002fe200000010ff */
[----:B----4-:R-:W-:Y:S05]  /*25490*/  @!P4 HFMA2.BF16_V2 R115, -RZ.H0_H0, RZ.H0_H0, -R80.H0_H0 ;  /* 0x200000ffff73c231 */ /* 0x010fea0000340950 */
[----:B------:R-:W-:Y:S01]  /*254a0*/  PRMT R91, R115, 0x7610, R91 ;  /* 0x00007610735b7816 */ /* 0x000fe2000000005b */
[----:B------:R1:W-:Y:S03]  /*254b0*/  @!P4 STL.S16 [R1+0x74], R115 ;  /* 0x000074730100c387 */ /* 0x0003e60000100600 */
[----:B------:R-:W-:Y:S02]  /*254c0*/  @!P4 PRMT R80, R91, 0x5410, RZ ;  /* 0x000054105b50c816 */ /* 0x000fe400000000ff */
[----:B------:R-:W-:Y:S01]  /*254d0*/  ISETP.LE.U32.AND P4, PT, R135, UR13, PT ;  /* 0x0000000d87007c0c */ /* 0x000fe2000bf83070 */
[----:B------:R-:W-:Y:S02]  /*254e0*/  MUFU.EX2 R91, R208 ;  /* 0x000000d0005b7308 */ /* 0x000fe40000000800 */
[----:B------:R-:W-:Y:S01]  /*254f0*/  STG.E.U16 desc[UR30][R156.64+0x1e], R80 ;  /* 0x00001e509c007986 */ /* 0x000fe2000c10151e */
[----:B-1----:R-:W-:Y:S01]  /*25500*/  PRMT R115, R78, 0x5410, R77 ;  /* 0x000054104e737816 */ /* 0x002fe2000000004d */
[----:B-----5:R-:W-:Y:S02]  /*25510*/  @!P1 HFMA2.BF16_V2 R111, -RZ.H0_H0, RZ.H0_H0, -R78.H0_H0 ;  /* 0x200000ffff6f9231 */ /* 0x020fe4000034094e */
[----:B---3--:R-:W-:Y:S03]  /*25520*/  @!P0 HFMA2.BF16_V2 R110, -RZ.H0_H0, RZ.H0_H0, -R77.H0_H0 ;  /* 0x200000ffff6e8231 */ /* 0x008fe6000034094d */
[----:B------:R-:W-:Y:S02]  /*25530*/  PRMT R0, R111, 0x7610, R0 ;  /* 0x000076106f007816 */ /* 0x000fe40000000000 */
[----:B------:R-:W-:Y:S02]  /*25540*/  PRMT R104, R110, 0x7610, R104 ;  /* 0x000076106e687816 */ /* 0x000fe40000000068 */
[----:B------:R-:W-:Y:S02]  /*25550*/  @!P1 PRMT R78, R0, 0x5410, RZ ;  /* 0x00005410004e9816 */ /* 0x000fe400000000ff */
[----:B------:R-:W-:Y:S01]  /*25560*/  @!P0 PRMT R77, R104, 0x5410, RZ ;  /* 0x00005410684d8816 */ /* 0x000fe200000000ff */
[----:B------:R-:W-:Y:S01]  /*25570*/  FADD.FTZ R104, R89, R3 ;  /* 0x0000000359687221 */ /* 0x000fe20000010000 */
[----:B------:R-:W-:Y:S01]  /*25580*/  LOP3.LUT R89, R233, UR42, RZ, 0x3c, !PT ;  /* 0x0000002ae9597c12 */ /* 0x000fe2000f8e3cff */
[----:B------:R-:W-:Y:S01]  /*25590*/  MUFU.EX2 R3, R204 ;  /* 0x000000cc00037308 */ /* 0x000fe20000000800 */
[----:B------:R-:W-:Y:S03]  /*255a0*/  SHF.R.U32.HI R0, RZ, 0x10, R120 ;  /* 0x00000010ff007819 */ /* 0x000fe60000011678 */
[----:B------:R-:W-:Y:S04]  /*255b0*/  IMAD.WIDE.U32 R126, R89, -0x326172a9, RZ ;  /* 0xcd9e8d57597e7825 */ /* 0x000fe800078e00ff */
[----:B------:R-:W-:Y:S01]  /*255c0*/  @!P2 HFMA2.BF16_V2 R112, -RZ.H0_H0, RZ.H0_H0, -R79.H0_H0 ;  /* 0x200000ffff70a231 */ /* 0x000fe2000034094f */
[----:B------:R-:W-:Y:S04]  /*255d0*/  LOP3.LUT R122, R127, UR27, R124, 0x96, !PT ;  /* 0x0000001b7f7a7c12 */ /* 0x000fe8000f8e967c */
[----:B------:R1:W-:Y:S01]  /*255e0*/  @!P2 STL.S16 [R1+0x84], R112 ;  /* 0x000084700100a387 */ /* 0x0003e20000100600 */
[----:B------:R-:W-:Y:S03]  /*255f0*/  PRMT R96, R112, 0x7610, R96 ;  /* 0x0000761070607816 */ /* 0x000fe60000000060 */
[----:B------:R3:W-:Y:S01]  /*25600*/  @!P1 STL.S16 [R1+0x94], R111 ;  /* 0x0000946f01009387 */ /* 0x0007e20000100600 */
[----:B------:R-:W-:Y:S01]  /*25610*/  @!P2 PRMT R79, R96, 0x5410, RZ ;  /* 0x00005410604fa816 */ /* 0x000fe200000000ff */
[----:B------:R-:W-:Y:S01]  /*25620*/  IMAD.WIDE.U32 R122, R122, -0x2daee0ad, RZ ;  /* 0xd2511f537a7a7825 */ /* 0x000fe200078e00ff */
[----:B------:R-:W-:Y:S01]  /*25630*/  ISETP.LE.U32.AND P1, PT, R137, UR13, PT ;  /* 0x0000000d89007c0c */ /* 0x000fe2000bf23070 */
[----:B------:R-:W-:Y:S01]  /*25640*/  @!P0 STL.S16 [R1+0x98], R110 ;  /* 0x0000986e01008387 */ /* 0x000fe20000100600 */
[----:B------:R-:W-:Y:S01]  /*25650*/  ISETP.LE.U32.AND P2, PT, R136, UR13, PT ;  /* 0x0000000d88007c0c */ /* 0x000fe2000bf43070 */
[----:B------:R-:W4:Y:S02]  /*25660*/  MUFU.EX2 R96, R205 ;  /* 0x000000cd00607308 */ /* 0x000f240000000800 */
[----:B------:R-:W-:Y:S04]  /*25670*/  STG.E.U16 desc[UR30][R156.64+0x20], R79 ;  /* 0x0000204f9c007986 */ /* 0x000fe8000c10151e */
[----:B------:R-:W-:Y:S04]  /*25680*/  STG.E.U16 desc[UR30][R154.64+0x20], R78 ;  /* 0x0000204e9a007986 */ /* 0x000fe8000c10151e */
[----:B------:R-:W-:Y:S01]  /*25690*/  STG.E.U16 desc[UR30][R154.64+0x22], R77 ;  /* 0x0000224d9a007986 */ /* 0x000fe2000c10151e */
[----:B-1----:R-:W-:Y:S02]  /*256a0*/  LOP3.LUT R112, R0, 0xff, RZ, 0xc0, !PT ;  /* 0x000000ff00707812 */ /* 0x002fe400078ec0ff */
[----:B------:R-:W-:Y:S01]  /*256b0*/  PRMT R0, R94, 0x7632, R0 ;  /* 0x000076325e007816 */ /* 0x000fe20000000000 */
[----:B----4-:R-:W-:Y:S01]  /*256c0*/  FADD.FTZ R89, R96, R99 ;  /* 0x0000006360597221 */ /* 0x010fe20000010000 */
[----:B------:R-:W-:Y:S01]  /*256d0*/  SHF.R.U32.HI R94, RZ, 0x18, R120 ;  /* 0x00000018ff5e7819 */ /* 0x000fe20000011678 */
[----:B--2---:R-:W-:Y:S01]  /*256e0*/  @!P3 HFMA2.BF16_V2 R98, -RZ.H0_H0, RZ.H0_H0, -R2.H0_H0 ;  /* 0x200000ffff62b231 */ /* 0x004fe20000340902 */
[C---:B------:R-:W-:Y:S01]  /*256f0*/  F2FP.BF16.F32.PACK_AB R96, R72.reuse, R96 ;  /* 0x000000604860723e */ /* 0x040fe200000010ff */
[----:B------:R-:W-:Y:S01]  /*25700*/  FADD.FTZ R132, R72, R89 ;  /* 0x0000005948847221 */ /* 0x000fe20000010000 */
[----:B------:R-:W-:Y:S01]  /*25710*/  ISETP.LE.U32.AND P0, PT, R94, UR13, PT ;  /* 0x0000000d5e007c0c */ /* 0x000fe2000bf03070 */
[----:B------:R-:W-:Y:S01]  /*25720*/  FADD.FTZ R94, R93, R100 ;  /* 0x000000645d5e7221 */ /* 0x000fe20000010000 */
[----:B------:R-:W-:Y:S01]  /*25730*/  PRMT R107, R98, 0x7610, R107 ;  /* 0x00007610626b7816 */ /* 0x000fe2000000006b */
[----:B------:R1:W-:Y:S01]  /*25740*/  @!P3 STL.S16 [R1+0x9c], R98 ;  /* 0x00009c620100b387 */ /* 0x0003e20000100600 */
[----:B------:R-:W-:Y:S01]  /*25750*/  LOP3.LUT R100, R123, UR39, R242, 0x96, !PT ;  /* 0x000000277b647c12 */ /* 0x000fe2000f8e96f2 */
[C---:B------:R-:W-:Y:S01]  /*25760*/  FADD.FTZ R131, R91.reuse, R94 ;  /* 0x0000005e5b837221 */ /* 0x040fe20000010000 */
[----:B------:R-:W-:Y:S01]  /*25770*/  F2FP.BF16.F32.PACK_AB R93, R91, R93 ;  /* 0x0000005d5b5d723e */ /* 0x000fe200000010ff */
[----:B------:R2:W4:Y:S01]  /*25780*/  LDL.S16 R193, [R1+0xd4] ;  /* 0x0000d40001c17983 */ /* 0x0005220000100600 */
[----:B---3--:R-:W-:Y:S01]  /*25790*/  PRMT R111, R2, 0x5410, R0 ;  /* 0x00005410026f7816 */ /* 0x008fe20000000000 */
[----:B------:R-:W-:Y:S01]  /*257a0*/  IMAD.WIDE.U32 R100, R100, -0x326172a9, RZ ;  /* 0xcd9e8d5764647825 */ /* 0x000fe200078e00ff */
[----:B------:R-:W-:Y:S01]  /*257b0*/  @!P3 PRMT R2, R107, 0x5410, RZ ;  /* 0x000054106b02b816 */ /* 0x000fe200000000ff */
[----:B------:R2:W3:Y:S01]  /*257c0*/  LDL.S16 R191, [R1+0xd0] ;  /* 0x0000d00001bf7983 */ /* 0x0004e20000100600 */
[----:B------:R-:W-:Y:S01]  /*257d0*/  ISETP.LE.U32.AND P6, PT, R112, UR13, PT ;  /* 0x0000000d70007c0c */ /* 0x000fe2000bfc3070 */
[----:B------:R-:W-:Y:S01]  /*257e0*/  MUFU.EX2 R107, R213 ;  /* 0x000000d5006b7308 */ /* 0x000fe20000000800 */
[----:B------:R-:W-:Y:S01]  /*257f0*/  LOP3.LUT R74, R101, UR38, R202, 0x96, !PT ;  /* 0x00000026654a7c12 */ /* 0x000fe2000f8e96ca */
[----:B------:R2:W5:Y:S04]  /*25800*/  LDL.S16 R149, [R1+0xe0] ;  /* 0x0000e00001957983 */ /* 0x0005680000100600 */
[----:B------:R-:W-:Y:S01]  /*25810*/  IMAD.WIDE.U32 R74, R74, -0x2daee0ad, RZ ;  /* 0xd2511f534a4a7825 */ /* 0x000fe200078e00ff */
[----:B------:R2:W2:Y:S04]  /*25820*/  LDL.S16 R145, [R1+0xd8] ;  /* 0x0000d80001917983 */ /* 0x0004a80000100600 */
[----:B------:R-:W-:Y:S01]  /*25830*/  STG.E.U16 desc[UR30][R150.64+0x30], R2 ;  /* 0x0000300296007986 */ /* 0x000fe2000c10151e */
[----:B-1----:R-:W1:Y:S02]  /*25840*/  MUFU.EX2 R98, R201 ;  /* 0x000000c900627308 */ /* 0x002e640000000800 */
[----:B-1----:R-:W-:Y:S01]  /*25850*/  FADD.FTZ R72, R98, R97 ;  /* 0x0000006162487221 */ /* 0x002fe20000010000 */
[C---:B------:R-:W-:Y:S01]  /*25860*/  F2FP.BF16.F32.PACK_AB R98, R3.reuse, R98 ;  /* 0x000000620362723e */ /* 0x040fe200000010ff */
[----:B------:R-:W-:Y:S02]  /*25870*/  IMAD.MOV.U32 R97, RZ, RZ, 0x7054 ;  /* 0x00007054ff617424 */ /* 0x000fe400078e00ff */
[----:B------:R-:W-:Y:S01]  /*25880*/  FADD.FTZ R130, R3, R72 ;  /* 0x0000004803827221 */ /* 0x000fe20000010000 */
[----:B------:R-:W-:Y:S03]  /*25890*/  LOP3.LUT R3, R203, UR40, R126, 0x96, !PT ;  /* 0x00000028cb037c12 */ /* 0x000fe6000f8e967e */
[----:B------:R-:W1:Y:S02]  /*258a0*/  MUFU.EX2 R72, R214 ;  /* 0x000000d600487308 */ /* 0x000e640000000800 */
[----:B------:R-:W-:Y:S08]  /*258b0*/  IMAD.WIDE.U32 R124, R3, -0x2daee0ad, RZ ;  /* 0xd2511f53037c7825 */ /* 0x000ff000078e00ff */
[----:B------:R-:W1:Y:S01]  /*258c0*/  MUFU.EX2 R3, R215 ;  /* 0x000000d700037308 */ /* 0x000e620000000800 */
[----:B------:R-:W-:Y:S02]  /*258d0*/  LOP3.LUT R122, R125, UR37, R122, 0x96, !PT ;  /* 0x000000257d7a7c12 */ /* 0x000fe4000f8e967a */
[----:B------:R-:W-:Y:S02]  /*258e0*/  LOP3.LUT R123, R75, UR33, R124, 0x96, !PT ;  /* 0x000000214b7b7c12 */ /* 0x000fe4000f8e967c */
[----:B------:R-:W-:Y:S01]  /*258f0*/  LOP3.LUT R75, R127, UR27, R138, 0x96, !PT ;  /* 0x0000001b7f4b7c12 */ /* 0x000fe2000f8e968a */
[----:B------:R-:W-:Y:S01]  /*25900*/  IMAD.WIDE.U32 R124, R122, -0x326172a9, RZ ;  /* 0xcd9e8d577a7c7825 */ /* 0x000fe200078e00ff */
[----:B------:R-:W-:Y:S01]  /*25910*/  SHF.R.U32.HI R138, RZ, 0x10, R118 ;  /* 0x00000010ff8a7819 */ /* 0x000fe20000011676 */
[----:B------:R-:W-:Y:S02]  /*25920*/  UIADD3 UR27, UR34, -0x4ab325aa, URZ ;  /* 0xb54cda56221b7890 */ /* 0x000fe4000fffe03f */
[----:B-1----:R-:W-:Y:S01]  /*25930*/  FADD.FTZ R76, R72, R104 ;  /* 0x00000068484c7221 */ /* 0x002fe20000010000 */
[----:B------:R-:W-:Y:S01]  /*25940*/  IMAD.WIDE.U32 R122, R123, -0x326172a9, RZ ;  /* 0xcd9e8d577b7a7825 */ /* 0x000fe200078e00ff */
[----:B------:R-:W-:Y:S01]  /*25950*/  LOP3.LUT R100, R125, UR36, R100, 0x96, !PT ;  /* 0x000000247d647c12 */ /* 0x000fe2000f8e9664 */
[----:B------:R-:W-:Y:S03]  /*25960*/  MUFU.EX2 R104, R222 ;  /* 0x000000de00687308 */ /* 0x000fe60000000800 */
[----:B------:R-:W-:Y:S01]  /*25970*/  LOP3.LUT R148, R123, UR32, R124, 0x96, !PT ;  /* 0x000000207b947c12 */ /* 0x000fe2000f8e967c */
[----:B------:R-:W-:Y:S01]  /*25980*/  IMAD.WIDE.U32 R194, R100, -0x2daee0ad, RZ ;  /* 0xd2511f5364c27825 */ /* 0x000fe200078e00ff */
[C---:B------:R-:W-:Y:S02]  /*25990*/  F2FP.BF16.F32.PACK_AB R100, R3.reuse, R72 ;  /* 0x000000480364723e */ /* 0x040fe400000010ff */
[----:B------:R-:W-:Y:S01]  /*259a0*/  LOP3.LUT R123, R118, 0xffff, RZ, 0xc0, !PT ;  /* 0x0000ffff767b7812 */ /* 0x000fe200078ec0ff */
[----:B------:R-:W-:Y:S01]  /*259b0*/  FADD.FTZ R110, R3, R76 ;  /* 0x0000004c036e7221 */ /* 0x000fe20000010000 */
[----:B------:R-:W-:Y:S01]  /*259c0*/  LOP3.LUT R101, R195, UR29, R74, 0x96, !PT ;  /* 0x0000001dc3657c12 */ /* 0x000fe2000f8e964a */
[----:B------:R-:W1:Y:S01]  /*259d0*/  MUFU.EX2 R76, R218 ;  /* 0x000000da004c7308 */ /* 0x000e620000000800 */
[----:B------:R-:W-:Y:S01]  /*259e0*/  LOP3.LUT R74, R229, UR40, R126, 0x96, !PT ;  /* 0x00000028e54a7c12 */ /* 0x000fe2000f8e967e */
[----:B------:R-:W-:Y:S04]  /*259f0*/  IMAD.WIDE.U32 R126, R75, -0x2daee0ad, RZ ;  /* 0xd2511f534b7e7825 */ /* 0x000fe800078e00ff */
[----:B------:R-:W-:Y:S01]  /*25a00*/  IMAD.WIDE.U32 R124, R74, -0x2daee0ad, RZ ;  /* 0xd2511f534a7c7825 */ /* 0x000fe200078e00ff */
[----:B------:R-:W-:Y:S03]  /*25a10*/  LOP3.LUT R3, R127, UR39, R244, 0x96, !PT ;  /* 0x000000277f037c12 */ /* 0x000fe6000f8e96f4 */
[----:B------:R-:W-:Y:S01]  /*25a20*/  MUFU.EX2 R195, R231 ;  /* 0x000000e700c37308 */ /* 0x000fe20000000800 */
[----:B------:R-:W-:Y:S01]  /*25a30*/  LOP3.LUT R74, R125, UR37, R126, 0x96, !PT ;  /* 0x000000257d4a7c12 */ /* 0x000fe2000f8e967e */
[----:B------:R-:W-:Y:S04]  /*25a40*/  IMAD.WIDE.U32 R126, R3, -0x326172a9, RZ ;  /* 0xcd9e8d57037e7825 */ /* 0x000fe800078e00ff */
[----:B------:R-:W-:Y:S01]  /*25a50*/  IMAD.WIDE.U32 R74, R74, -0x326172a9, RZ ;  /* 0xcd9e8d574a4a7825 */ /* 0x000fe200078e00ff */
[----:B------:R-:W-:Y:S04]  /*25a60*/  LOP3.LUT R72, R127, UR38, R228, 0x96, !PT ;  /* 0x000000267f487c12 */ /* 0x000fe8000f8e96e4 */
[----:B------:R-:W-:Y:S01]  /*25a70*/  LOP3.LUT R3, R75, UR36, R126, 0x96, !PT ;  /* 0x000000244b037c12 */ /* 0x000fe2000f8e967e */
[----:B------:R-:W-:Y:S01]  /*25a80*/  IMAD.WIDE.U32 R72, R72, -0x2daee0ad, RZ ;  /* 0xd2511f5348487825 */ /* 0x000fe200078e00ff */
[----:B------:R-:W1:Y:S03]  /*25a90*/  MUFU.EX2 R75, R220 ;  /* 0x000000dc004b7308 */ /* 0x000e660000000800 */
[----:B------:R-:W-:Y:S01]  /*25aa0*/  IMAD.WIDE.U32 R160, R3, -0x2daee0ad, RZ ;  /* 0xd2511f5303a07825 */ /* 0x000fe200078e00ff */
[----:B------:R-:W-:Y:S02]  /*25ab0*/  LOP3.LUT R124, R73, UR33, R124, 0x96, !PT ;  /* 0x00000021497c7c12 */ /* 0x000fe4000f8e967c */
[----:B------:R-:W-:Y:S02]  /*25ac0*/  LOP3.LUT R3, R141, UR27, R162, 0x96, !PT ;  /* 0x0000001b8d037c12 */ /* 0x000fe4000f8e96a2 */
[----:B------:R-:W-:Y:S01]  /*25ad0*/  LOP3.LUT R99, R161, UR29, R72, 0x96, !PT ;  /* 0x0000001da1637c12 */ /* 0x000fe2000f8e9648 */
[----:B------:R-:W-:Y:S01]  /*25ae0*/  IMAD.WIDE.U32 R124, R124, -0x326172a9, RZ ;  /* 0xcd9e8d577c7c7825 */ /* 0x000fe200078e00ff */
[----:B------:R-:W-:Y:S01]  /*25af0*/  LOP3.LUT R72, R3, 0xffff, RZ, 0xc0, !PT ;  /* 0x0000ffff03487812 */ /* 0x000fe200078ec0ff */
[----:B------:R-:W-:Y:S01]  /*25b00*/  UIADD3 UR29, UR35, 0x646e171e, URZ ;  /* 0x646e171e231d7890 */ /* 0x000fe2000fffe03f */
[--C-:B------:R-:W-:Y:S02]  /*25b10*/  SHF.R.U32.HI R73, RZ, 0x10, R3.reuse ;  /* 0x00000010ff497819 */ /* 0x100fe40000011603 */
[----:B------:R-:W-:Y:S01]  /*25b20*/  LOP3.LUT R158, R125, UR32, R74, 0x96, !PT ;  /* 0x000000207d9e7c12 */ /* 0x000fe2000f8e964a */
[----:B------:R-:W-:Y:S01]  /*25b30*/  IMAD.U32 R125, RZ, RZ, UR13 ;  /* 0x0000000dff7d7e24 */ /* 0x000fe2000f8e00ff */
[----:B------:R-:W-:Y:S02]  /*25b40*/  SHF.R.U32.HI R74, RZ, 0x8, R72 ;  /* 0x00000008ff4a7819 */ /* 0x000fe40000011648 */
[----:B------:R-:W-:Y:S02]  /*25b50*/  LOP3.LUT R89, R3, 0xff, RZ, 0xc0, !PT ;  /* 0x000000ff03597812 */ /* 0x000fe400078ec0ff */
[----:B------:R-:W-:Y:S02]  /*25b60*/  SHF.R.U32.HI R91, RZ, 0x18, R3 ;  /* 0x00000018ff5b7819 */ /* 0x000fe40000011603 */
[----:B------:R-:W-:Y:S02]  /*25b70*/  LOP3.LUT R72, R73, 0xff, RZ, 0xc0, !PT ;  /* 0x000000ff49487812 */ /* 0x000fe400078ec0ff */
[----:B------:R-:W-:Y:S02]  /*25b80*/  LOP3.LUT R3, R140, 0xffff, RZ, 0xc0, !PT ;  /* 0x0000ffff8c037812 */ /* 0x000fe400078ec0ff */
[----:B------:R-:W-:Y:S02]  /*25b90*/  PRMT R94, R72, 0x5410, R91 ;  /* 0x00005410485e7816 */ /* 0x000fe4000000005b */
[----:B------:R-:W-:Y:S02]  /*25ba0*/  LOP3.LUT R72, R140, 0xff, RZ, 0xc0, !PT ;  /* 0x000000ff8c487812 */ /* 0x000fe400078ec0ff */
[----:B------:R-:W-:Y:S02]  /*25bb0*/  SHF.R.U32.HI R3, RZ, 0x8, R3 ;  /* 0x00000008ff037819 */ /* 0x000fe40000011603 */
[----:B------:R-:W-:Y:S02]  /*25bc0*/  PRMT R125, R125, R97, UR13 ;  /* 0x0000000d7d7d7e16 */ /* 0x000fe40008000061 */
[----:B------:R-:W-:Y:S02]  /*25bd0*/  PRMT R143, R72, 0x5410, R3 ;  /* 0x00005410488f7816 */ /* 0x000fe40000000003 */
[--C-:B------:R-:W-:Y:S02]  /*25be0*/  SHF.R.U32.HI R3, RZ, 0x10, R140.reuse ;  /* 0x00000010ff037819 */ /* 0x100fe4000001168c */
[----:B------:R-:W-:Y:S02]  /*25bf0*/  SHF.R.U32.HI R140, RZ, 0x18, R140 ;  /* 0x00000018ff8c7819 */ /* 0x000fe4000001168c */
[----:B------:R-:W-:Y:S02]  /*25c00*/  LOP3.LUT R3, R3, 0xff, RZ, 0xc0, !PT ;  /* 0x000000ff03037812 */ /* 0x000fe400078ec0ff */
[----:B------:R-:W-:Y:S02]  /*25c10*/  PRMT R73, R89, 0x5410, R74 ;  /* 0x0000541059497816 */ /* 0x000fe4000000004a */
[----:B------:R-:W-:Y:S01]  /*25c20*/  PRMT R142, R3, 0x5410, R140 ;  /* 0x00005410038e7816 */ /* 0x000fe2000000008c */
[----:B-1----:R-:W-:Y:S01]  /*25c30*/  FADD.FTZ R3, R76, R131 ;  /* 0x000000834c037221 */ /* 0x002fe20000010000 */
[C---:B------:R-:W-:Y:S01]  /*25c40*/  F2FP.BF16.F32.PACK_AB R144, R75.reuse, R76 ;  /* 0x0000004c4b90723e */ /* 0x040fe200000010ff */
[----:B------:R-:W1:Y:S01]  /*25c50*/  MUFU.EX2 R89, R217 ;  /* 0x000000d900597308 */ /* 0x000e620000000800 */
[----:B------:R-:W-:Y:S01]  /*25c60*/  HSET2.LE.AND R72, R73, R125, PT ;  /* 0x0000007d49487233 */ /* 0x000fe20003803000 */
[--C-:B------:R-:W-:Y:S01]  /*25c70*/  FADD.FTZ R97, R75, R3.reuse ;  /* 0x000000034b617221 */ /* 0x100fe20000010000 */
[----:B------:R-:W-:Y:S01]  /*25c80*/  PRMT R3, R133, 0x7610, R3 ;  /* 0x0000761085037816 */ /* 0x000fe20000000003 */
[----:B------:R-:W-:Y:S01]  /*25c90*/  FADD.FTZ R75, R107, R130 ;  /* 0x000000826b4b7221 */ /* 0x000fe20000010000 */
[----:B------:R-:W-:Y:S02]  /*25ca0*/  LOP3.LUT R117, R119, UR29, R226, 0x96, !PT ;  /* 0x0000001d77757c12 */ /* 0x000fe4000f8e96e2 */
[----:B------:R-:W-:Y:S03]  /*25cb0*/  LOP3.LUT R72, R72, R87, RZ, 0xc0, !PT ;  /* 0x0000005748487212 */ /* 0x000fe600078ec0ff */
[----:B------:R-:W1:Y:S01]  /*25cc0*/  MUFU.EX2 R73, R216 ;  /* 0x000000d800497308 */ /* 0x000e620000000800 */
[----:B------:R-:W-:Y:S02]  /*25cd0*/  PRMT R87, R133, 0x7632, R87 ;  /* 0x0000763285577816 */ /* 0x000fe40000000057 */
[----:B------:R-:W-:Y:S01]  /*25ce0*/  LOP3.LUT R140, R118, 0xff, RZ, 0xc0, !PT ;  /* 0x000000ff768c7812 */ /* 0x000fe200078ec0ff */
[----:B------:R-:W-:Y:S01]  /*25cf0*/  IMAD.WIDE.U32 R118, R101, -0x326172a9, RZ ;  /* 0xcd9e8d5765767825 */ /* 0x000fe200078e00ff */
[----:B------:R-:W-:Y:S02]  /*25d00*/  PRMT R91, R88, 0x7632, R91 ;  /* 0x00007632585b7816 */ /* 0x000fe4000000005b */
[----:B------:R-:W-:Y:S03]  /*25d10*/  LOP3.LUT R133, R120, 0xff, RZ, 0xc0, !PT ;  /* 0x000000ff78857812 */ /* 0x000fe600078ec0ff */
[----:B------:R-:W1:Y:S01]  /*25d20*/  MUFU.EX2 R74, R219 ;  /* 0x000000db004a7308 */ /* 0x000e620000000800 */
[C---:B------:R-:W-:Y:S01]  /*25d30*/  LOP3.LUT R85, R118.reuse, 0xff, RZ, 0xc0, !PT ;  /* 0x000000ff76557812 */ /* 0x040fe200078ec0ff */
[----:B-1----:R-:W-:Y:S01]  /*25d40*/  FADD.FTZ R76, R89, R132 ;  /* 0x00000084594c7221 */ /* 0x002fe20000010000 */
[----:B------:R-:W-:Y:S02]  /*25d50*/  LOP3.LUT R80, R118, 0xff, RZ, 0xc0, !PT ;  /* 0x000000ff76507812 */ /* 0x000fe400078ec0ff */
[----:B------:R-:W-:Y:S02]  /*25d60*/  SHF.R.U32.HI R86, RZ, 0x10, R118 ;  /* 0x00000010ff567819 */ /* 0x000fe40000011676 */
[C---:B------:R-:W-:Y:S01]  /*25d70*/  F2FP.BF16.F32.PACK_AB R107, R73.reuse, R107 ;  /* 0x0000006b496b723e */ /* 0x040fe200000010ff */
[----:B------:R-:W-:Y:S01]  /*25d80*/  FADD.FTZ R197, R73, R75 ;  /* 0x0000004b49c57221 */ /* 0x000fe20000010000 */
[----:B------:R-:W-:Y:S04]  /*25d90*/  LOP3.LUT R73, R120, 0xffff, RZ, 0xc0, !PT ;  /* 0x0000ffff78497812 */ /* 0x000fe800078ec0ff */
[----:B------:R-:W-:Y:S02]  /*25da0*/  SHF.R.U32.HI R73, RZ, 0x8, R73 ;  /* 0x00000008ff497819 */ /* 0x000fe40000011649 */
[C---:B------:R-:W-:Y:S01]  /*25db0*/  F2FP.BF16.F32.PACK_AB R147, R74.reuse, R89 ;  /* 0x000000594a93723e */ /* 0x040fe200000010ff */
[----:B------:R-:W-:Y:S01]  /*25dc0*/  FADD.FTZ R198, R74, R76 ;  /* 0x0000004c4ac67221 */ /* 0x000fe20000010000 */
[----:B------:R-:W-:Y:S01]  /*25dd0*/  LOP3.LUT R73, R73, 0xffff, RZ, 0xc0, !PT ;  /* 0x0000ffff49497812 */ /* 0x000fe200078ec0ff */
[----:B------:R-:W1:Y:S01]  /*25de0*/  MUFU.EX2 R74, R224 ;  /* 0x000000e0004a7308 */ /* 0x000e620000000800 */
[----:B------:R-:W-:Y:S02]  /*25df0*/  LOP3.LUT R76, R119, UR26, R122, 0x96, !PT ;  /* 0x0000001a774c7c12 */ /* 0x000fe4000f8e967a */
[----:B------:R-:W-:Y:S02]  /*25e00*/  PRMT R89, R90, 0x7632, R89 ;  /* 0x000076325a597816 */ /* 0x000fe40000000059 */
[C---:B------:R-:W-:Y:S02]  /*25e10*/  LOP3.LUT R75, R76.reuse, 0xff, RZ, 0xc0, !PT ;  /* 0x000000ff4c4b7812 */ /* 0x040fe400078ec0ff */
[----:B------:R-:W-:Y:S02]  /*25e20*/  LOP3.LUT R83, R76, 0xffff, RZ, 0xc0, !PT ;  /* 0x0000ffff4c537812 */ /* 0x000fe400078ec0ff */
[--C-:B------:R-:W-:Y:S02]  /*25e30*/  SHF.R.U32.HI R84, RZ, 0x10, R76.reuse ;  /* 0x00000010ff547819 */ /* 0x100fe4000001164c */
[----:B------:R-:W-:Y:S02]  /*25e40*/  SHF.R.U32.HI R83, RZ, 0x8, R83 ;  /* 0x00000008ff537819 */ /* 0x000fe40000011653 */
[----:B------:R-:W-:Y:S01]  /*25e50*/  SHF.R.U32.HI R76, RZ, 0x18, R76 ;  /* 0x00000018ff4c7819 */ /* 0x000fe2000001164c */
[----:B----4-:R-:W-:Y:S02]  /*25e60*/  @!P1 HFMA2.BF16_V2 R193, -RZ.H0_H0, RZ.H0_H0, -R0.H0_H0 ;  /* 0x200000ffffc19231 */ /* 0x010fe40000340900 */
[----:B---3--:R-:W-:Y:S03]  /*25e70*/  @!P2 HFMA2.BF16_V2 R191, -RZ.H0_H0, RZ.H0_H0, -R3.H0_H0 ;  /* 0x200000ffffbfa231 */ /* 0x008fe60000340903 */
[----:B------:R-:W-:Y:S01]  /*25e80*/  PRMT R215, R193, 0x7610, R215 ;  /* 0x00007610c1d77816 */ /* 0x000fe200000000d7 */
[----:B------:R3:W-:Y:S01]  /*25e90*/  @!P1 STL.S16 [R1+0xd4], R193 ;  /* 0x0000d4c101009387 */ /* 0x0007e20000100600 */
[----:B------:R-:W-:Y:S01]  /*25ea0*/  ISETP.LE.U32.AND P1, PT, R73, UR13, PT ;  /* 0x0000000d49007c0c */ /* 0x000fe2000bf23070 */
[----:B-----5:R-:W-:Y:S01]  /*25eb0*/  @!P4 HFMA2.BF16_V2 R149, -RZ.H0_H0, RZ.H0_H0, -R87.H0_H0 ;  /* 0x200000ffff95c231 */ /* 0x020fe20000340957 */
[----:B------:R-:W-:Y:S01]  /*25ec0*/  HSET2.LE.AND R73, R94, R125, PT ;  /* 0x0000007d5e497233 */ /* 0x000fe20003803000 */
[----:B------:R-:W-:Y:S01]  /*25ed0*/  @!P2 STL.S16 [R1+0xd0], R191 ;  /* 0x0000d0bf0100a387 */ /* 0x000fe20000100600 */
[----:B------:R-:W-:Y:S02]  /*25ee0*/  ISETP.LE.U32.AND P2, PT, R76, UR13, PT ;  /* 0x0000000d4c007c0c */ /* 0x000fe4000bf43070 */
[----:B------:R-:W-:Y:S01]  /*25ef0*/  PRMT R94, R92, 0x7632, R94 ;  /* 0x000076325c5e7816 */ /* 0x000fe2000000005e */
[----:B------:R4:W5:Y:S01]  /*25f00*/  LDL.S16 R141, [R1+0xb8] ;  /* 0x0000b800018d7983 */ /* 0x0009620000100600 */
[----:B------:R-:W-:Y:S01]  /*25f10*/  LOP3.LUT R73, R73, R95, RZ, 0xc0, !PT ;  /* 0x0000005f49497212 */ /* 0x000fe200078ec0ff */
[----:B--2---:R-:W-:Y:S01]  /*25f20*/  @!P5 HFMA2.BF16_V2 R145, -RZ.H0_H0, RZ.H0_H0, -R90.H0_H0 ;  /* 0x200000ffff91d231 */ /* 0x004fe2000034095a */
[----:B------:R-:W-:Y:S01]  /*25f30*/  PRMT R210, R149, 0x7610, R210 ;  /* 0x0000761095d27816 */ /* 0x000fe200000000d2 */
[----:B------:R4:W2:Y:S01]  /*25f40*/  LDL.S16 R131, [R1+0xb4] ;  /* 0x0000b40001837983 */ /* 0x0008a20000100600 */
[----:B------:R-:W-:Y:S01]  /*25f50*/  PRMT R214, R191, 0x7610, R214 ;  /* 0x00007610bfd67816 */ /* 0x000fe200000000d6 */
[----:B------:R-:W-:Y:S01]  /*25f60*/  FADD.FTZ R95, R82, R97 ;  /* 0x00000061525f7221 */ /* 0x000fe20000010000 */
[----:B------:R-:W-:Y:S01]  /*25f70*/  LOP3.LUT R82, R84, 0xff, RZ, 0xc0, !PT ;  /* 0x000000ff54527812 */ /* 0x000fe200078ec0ff */
[----:B------:R4:W3:Y:S01]  /*25f80*/  LDL.S16 R127, [R1+0xb0] ;  /* 0x0000b000017f7983 */ /* 0x0008e20000100600 */
[----:B------:R-:W-:Y:S01]  /*25f90*/  LOP3.LUT R84, R83, 0xffff, RZ, 0xc0, !PT ;  /* 0x0000ffff53547812 */ /* 0x000fe200078ec0ff */
[--C-:B------:R-:W-:Y:S01]  /*25fa0*/  FADD.FTZ R200, R81, R95.reuse ;  /* 0x0000005f51c87221 */ /* 0x100fe20000010000 */
[----:B------:R-:W-:Y:S01]  /*25fb0*/  ISETP.LE.U32.AND P3, PT, R82, UR13, PT ;  /* 0x0000000d52007c0c */ /* 0x000fe2000bf63070 */
[----:B------:R4:W4:Y:S01]  /*25fc0*/  LDL.S16 R126, [R1+0xbc] ;  /* 0x0000bc00017e7983 */ /* 0x0009220000100600 */
[----:B------:R-:W-:Y:S02]  /*25fd0*/  @P1 LOP3.LUT R211, R211, 0x1000, RZ, 0xfc, !PT ;  /* 0x00001000d3d31812 */ /* 0x000fe400078efcff */
[----:B------:R-:W-:Y:S01]  /*25fe0*/  PRMT R95, R93, 0x7632, R95 ;  /* 0x000076325d5f7816 */ /* 0x000fe2000000005f */
[----:B------:R-:W-:Y:S01]  /*25ff0*/  @!P4 STL.S16 [R1+0xe0], R149 ;  /* 0x0000e0950100c387 */ /* 0x000fe20000100600 */
[----:B------:R-:W-:Y:S02]  /*26000*/  ISETP.LE.U32.AND P4, PT, R84, UR13, PT ;  /* 0x0000000d54007c0c */ /* 0x000fe4000bf83070 */
[----:B------:R-:W-:Y:S01]  /*26010*/  LOP3.LUT R211, R211, 0xffffdfff, RZ, 0xc0, !PT ;  /* 0xffffdfffd3d37812 */ /* 0x000fe200078ec0ff */
[----:B------:R-:W-:Y:S01]  /*26020*/  @!P5 STL.S16 [R1+0xd8], R145 ;  /* 0x0000d8910100d387 */ /* 0x000fe20000100600 */
[----:B------:R-:W-:Y:S01]  /*26030*/  ISETP.LE.U32.AND P5, PT, R75, UR13, PT ;  /* 0x0000000d4b007c0c */ /* 0x000fe2000bfa3070 */
[----:B------:R-:W-:Y:S01]  /*26040*/  FADD.FTZ R75, R104, R110 ;  /* 0x0000006e684b7221 */ /* 0x000fe20000010000 */
[C---:B-1----:R-:W-:Y:S02]  /*26050*/  F2FP.BF16.F32.PACK_AB R104, R74.reuse, R104 ;  /* 0x000000684a68723e */ /* 0x042fe400000010ff */
[----:B------:R-:W-:Y:S01]  /*26060*/  @P0 LOP3.LUT R211, R211, 0x2000, RZ, 0xfc, !PT ;  /* 0x00002000d3d30812 */ /* 0x000fe200078efcff */
[----:B------:R-:W-:Y:S01]  /*26070*/  FADD.FTZ R201, R74, R75 ;  /* 0x0000004b4ac97221 */ /* 0x000fe20000010000 */
[----:B------:R-:W-:Y:S01]  /*26080*/  PRMT R97, R96, 0x7632, R97 ;  /* 0x0000763260617816 */ /* 0x000fe20000000061 */
[----:B------:R-:W-:Y:S01]  /*26090*/  IMAD.WIDE.U32 R74, R99, -0x326172a9, RZ ;  /* 0xcd9e8d57634a7825 */ /* 0x000fe200078e00ff */
[----:B------:R-:W-:Y:S02]  /*260a0*/  PRMT R99, R98, 0x7632, R99 ;  /* 0x0000763262637816 */ /* 0x000fe40000000063 */
[----:B------:R-:W-:Y:S02]  /*260b0*/  PRMT R209, R145, 0x7610, R209 ;  /* 0x0000761091d17816 */ /* 0x000fe400000000d1 */
[----:B------:R-:W-:Y:S02]  /*260c0*/  LOP3.LUT R81, R75, UR26, R124, 0x96, !PT ;  /* 0x0000001a4b517c12 */ /* 0x000fe4000f8e967c */
[----:B------:R-:W-:Y:S02]  /*260d0*/  LOP3.LUT R78, R74, 0xffff, RZ, 0xc0, !PT ;  /* 0x0000ffff4a4e7812 */ /* 0x000fe400078ec0ff */
[C---:B------:R-:W-:Y:S02]  /*260e0*/  LOP3.LUT R76, R81.reuse, 0xffff, RZ, 0xc0, !PT ;  /* 0x0000ffff514c7812 */ /* 0x040fe400078ec0ff */
[----:B------:R-:W-:Y:S02]  /*260f0*/  LOP3.LUT R83, R81, 0xff, RZ, 0xc0, !PT ;  /* 0x000000ff51537812 */ /* 0x000fe400078ec0ff */
[----:B------:R-:W-:Y:S02]  /*26100*/  SHF.R.U32.HI R76, RZ, 0x8, R76 ;  /* 0x00000008ff4c7819 */ /* 0x000fe4000001164c */
[--C-:B------:R-:W-:Y:S02]  /*26110*/  SHF.R.U32.HI R82, RZ, 0x10, R81.reuse ;  /* 0x00000010ff527819 */ /* 0x100fe40000011651 */
[----:B------:R-:W-:Y:S02]  /*26120*/  LOP3.LUT R76, R76, 0xffff, RZ, 0xc0, !PT ;  /* 0x0000ffff4c4c7812 */ /* 0x000fe400078ec0ff */
[----:B------:R-:W-:Y:S02]  /*26130*/  LOP3.LUT R82, R82, 0xff, RZ, 0xc0, !PT ;  /* 0x000000ff52527812 */ /* 0x000fe400078ec0ff */
[----:B------:R-:W-:Y:S02]  /*26140*/  SHF.R.U32.HI R81, RZ, 0x18, R81 ;  /* 0x00000018ff517819 */ /* 0x000fe40000011651 */
[----:B------:R-:W-:Y:S02]  /*26150*/  SHF.R.U32.HI R77, RZ, 0x10, R74 ;  /* 0x00000010ff4d7819 */ /* 0x000fe4000001164a */
[----:B------:R-:W-:Y:S01]  /*26160*/  LOP3.LUT R162, R74, 0xff, RZ, 0xc0, !PT ;  /* 0x000000ff4aa27812 */ /* 0x000fe200078ec0ff */
[----:B-----5:R-:W-:Y:S02]  /*26170*/  @!P1 HFMA2.BF16_V2 R141, -RZ.H0_H0, RZ.H0_H0, -R89.H0_H0 ;  /* 0x200000ffff8d9231 */ /* 0x020fe40000340959 */
[----:B--2---:R-:W-:Y:S03]  /*26180*/  @!P6 HFMA2.BF16_V2 R131, -RZ.H0_H0, RZ.H0_H0, -R88.H0_H0 ;  /* 0x200000ffff83e231 */ /* 0x004fe60000340958 */
[----:B------:R-:W-:Y:S01]  /*26190*/  PRMT R208, R141, 0x7610, R208 ;  /* 0x000076108dd07816 */ /* 0x000fe200000000d0 */
[----:B------:R-:W-:Y:S01]  /*261a0*/  @!P1 STL.S16 [R1+0xb8], R141 ;  /* 0x0000b88d01009387 */ /* 0x000fe20000100600 */
[----:B------:R-:W-:Y:S01]  /*261b0*/  ISETP.LE.U32.AND P1, PT, R83, UR13, PT ;  /* 0x0000000d53007c0c */ /* 0x000fe2000bf23070 */
[----:B---3--:R-:W-:Y:S01]  /*261c0*/  @!P0 HFMA2.BF16_V2 R127, -RZ.H0_H0, RZ.H0_H0, -R91.H0_H0 ;  /* 0x200000ffff7f8231 */ /* 0x008fe2000034095b */
[----:B------:R-:W-:Y:S01]  /*261d0*/  PRMT R207, R131, 0x7610, R207 ;  /* 0x0000761083cf7816 */ /* 0x000fe200000000cf */
[----:B------:R1:W-:Y:S01]  /*261e0*/  @!P6 STL.S16 [R1+0xb4], R131 ;  /* 0x0000b4830100e387 */ /* 0x0003e20000100600 */
[----:B------:R-:W-:Y:S01]  /*261f0*/  ISETP.LE.U32.AND P6, PT, R76, UR13, PT ;  /* 0x0000000d4c007c0c */ /* 0x000fe2000bfc3070 */
[----:B----4-:R-:W-:Y:S01]  /*26200*/  @!P5 HFMA2.BF16_V2 R126, -RZ.H0_H0, RZ.H0_H0, -R92.H0_H0 ;  /* 0x200000ffff7ed231 */ /* 0x010fe2000034095c */
[----:B------:R-:W-:Y:S01]  /*26210*/  PRMT R206, R127, 0x7610, R206 ;  /* 0x000076107fce7816 */ /* 0x000fe200000000ce */
[----:B------:R2:W-:Y:S01]  /*26220*/  @!P0 STL.S16 [R1+0xb0], R127 ;  /* 0x0000b07f01008387 */ /* 0x0005e20000100600 */
[----:B------:R-:W-:Y:S02]  /*26230*/  ISETP.LE.U32.AND P0, PT, R82, UR13, PT ;  /* 0x0000000d52007c0c */ /* 0x000fe4000bf03070 */
[----:B------:R-:W-:Y:S01]  /*26240*/  PRMT R205, R126, 0x7610, R205 ;  /* 0x000076107ecd7816 */ /* 0x000fe200000000cd */
[----:B------:R3:W-:Y:S01]  /*26250*/  @!P5 STL.S16 [R1+0xbc], R126 ;  /* 0x0000bc7e0100d387 */ /* 0x0007e20000100600 */
[----:B------:R-:W-:Y:S03]  /*26260*/  LOP3.LUT R76, R118, 0xffff, RZ, 0xc0, !PT ;  /* 0x0000ffff764c7812 */ /* 0x000fe600078ec0ff */
[----:B------:R4:W5:Y:S01]  /*26270*/  LDL.S16 R132, [R1+0xcc] ;  /* 0x0000cc0001847983 */ /* 0x0009620000100600 */
[----:B------:R-:W-:Y:S02]  /*26280*/  SHF.R.U32.HI R84, RZ, 0x8, R76 ;  /* 0x00000008ff547819 */ /* 0x000fe4000001164c */
[----:B------:R-:W-:Y:S01]  /*26290*/  LOP3.LUT R76, R129, UR27, R146, 0x96, !PT ;  /* 0x0000001b814c7c12 */ /* 0x000fe2000f8e9692 */
[----:B------:R4:W4:Y:S01]  /*262a0*/  LDL.S16 R130, [R1+0xc4] ;  /* 0x0000c40001827983 */ /* 0x0009220000100600 */
[----:B------:R-:W-:Y:S02]  /*262b0*/  PRMT R193, R85, 0x5410, R84 ;  /* 0x0000541055c17816 */ /* 0x000fe40000000054 */
[C---:B------:R-:W-:Y:S01]  /*262c0*/  LOP3.LUT R84, R76.reuse, 0xffff, RZ, 0xc0, !PT ;  /* 0x0000ffff4c547812 */ /* 0x040fe200078ec0ff */
[----:B------:R4:W4:Y:S01]  /*262d0*/  LDL.S16 R101, [R1+0xa8] ;  /* 0x0000a80001657983 */ /* 0x0009220000100600 */
[----:B------:R-:W-:Y:S02]  /*262e0*/  LOP3.LUT R85, R76, 0xff, RZ, 0xc0, !PT ;  /* 0x000000ff4c557812 */ /* 0x000fe400078ec0ff */
[----:B------:R-:W-:Y:S02]  /*262f0*/  SHF.R.U32.HI R84, RZ, 0x8, R84 ;  /* 0x00000008ff547819 */ /* 0x000fe40000011654 */
[----:B------:R-:W-:Y:S01]  /*26300*/  LOP3.LUT R146, R74, 0xffff, RZ, 0xc0, !PT ;  /* 0x0000ffff4a927812 */ /* 0x000fe200078ec0ff */
[----:B-1----:R1:W4:Y:S01]  /*26310*/  LDL.S16 R131, [R1+0xc8] ;  /* 0x0000c80001837983 */ /* 0x0023220000100600 */
[----:B------:R-:W-:Y:S03]  /*26320*/  SHF.R.U32.HI R141, RZ, 0x18, R118 ;  /* 0x00000018ff8d7819 */ /* 0x000fe60000011676 */
[----:B--2---:R1:W2:Y:S04]  /*26330*/  LDL.S16 R127, [R1+0xc0] ;  /* 0x0000c000017f7983 */ /* 0x0042a80000100600 */
[----:B---3--:R1:W3:Y:S01]  /*26340*/  LDL.S16 R126, [R1+0xac] ;  /* 0x0000ac00017e7983 */ /* 0x0082e20000100600 */
[----:B-----5:R-:W-:Y:S02]  /*26350*/  @!P4 HFMA2.BF16_V2 R132, -RZ.H0_H0, RZ.H0_H0, -R94.H0_H0 ;  /* 0x200000ffff84c231 */ /* 0x020fe4000034095e */
[----:B----4-:R-:W-:Y:S03]  /*26360*/  @!P2 HFMA2.BF16_V2 R130, -RZ.H0_H0, RZ.H0_H0, -R95.H0_H0 ;  /* 0x200000ffff82a231 */ /* 0x010fe6000034095f */
[----:B------:R-:W-:Y:S01]  /*26370*/  PRMT R204, R132, 0x7610, R204 ;  /* 0x0000761084cc7816 */ /* 0x000fe200000000cc */
[----:B------:R4:W-:Y:S01]  /*26380*/  @!P4 STL.S16 [R1+0xcc], R132 ;  /* 0x0000cc840100c387 */ /* 0x0009e20000100600 */
[----:B------:R-:W-:Y:S01]  /*26390*/  @!P0 HFMA2.BF16_V2 R101, -RZ.H0_H0, RZ.H0_H0, -R98.H0_H0 ;  /* 0x200000ffff658231 */ /* 0x000fe20000340962 */
[----:B------:R-:W-:Y:S04]  /*263a0*/  PRMT R202, R130, 0x7610, R202 ;  /* 0x0000761082ca7816 */ /* 0x000fe800000000ca */
[----:B------:R-:W-:Y:S01]  /*263b0*/  PRMT R159, R101, 0x7610, R159 ;  /* 0x00007610659f7816 */ /* 0x000fe2000000009f */
[----:B------:R-:W-:Y:S02]  /*263c0*/  @!P3 HFMA2.BF16_V2 R131, -RZ.H0_H0, RZ.H0_H0, -R93.H0_H0 ;  /* 0x200000ffff83b231 */ /* 0x000fe4000034095d */
[----:B--2---:R-:W-:Y:S03]  /*263d0*/  @!P1 HFMA2.BF16_V2 R127, -RZ.H0_H0, RZ.H0_H0, -R96.H0_H0 ;  /* 0x200000ffff7f9231 */ /* 0x004fe60000340960 */
[----:B------:R-:W-:Y:S01]  /*263e0*/  PRMT R203, R131, 0x7610, R203 ;  /* 0x0000761083cb7816 */ /* 0x000fe200000000cb */
[----:B------:R-:W-:Y:S01]  /*263f0*/  @!P3 STL.S16 [R1+0xc8], R131 ;  /* 0x0000c8830100b387 */ /* 0x000fe20000100600 */
[----:B---3--:R-:W-:Y:S01]  /*26400*/  @!P6 HFMA2.BF16_V2 R126, -RZ.H0_H0, RZ.H0_H0, -R97.H0_H0 ;  /* 0x200000ffff7ee231 */ /* 0x008fe20000340961 */
[----:B------:R-:W-:Y:S02]  /*26410*/  PRMT R199, R127, 0x7610, R199 ;  /* 0x000076107fc77816 */ /* 0x000fe400000000c7 */
[----:B------:R2:W-:Y:S02]  /*26420*/  @!P2 STL.S16 [R1+0xc4], R130 ;  /* 0x0000c4820100a387 */ /* 0x0005e40000100600 */
[----:B------:R-:W-:Y:S02]  /*26430*/  PRMT R196, R126, 0x7610, R196 ;  /* 0x000076107ec47816 */ /* 0x000fe400000000c4 */
[----:B------:R3:W-:Y:S01]  /*26440*/  @!P1 STL.S16 [R1+0xc0], R127 ;  /* 0x0000c07f01009387 */ /* 0x0007e20000100600 */
[----:B------:R-:W-:Y:S02]  /*26450*/  ISETP.LE.U32.AND P1, PT, R137, UR13, PT ;  /* 0x0000000d89007c0c */ /* 0x000fe4000bf23070 */
[----:B----4-:R-:W-:Y:S01]  /*26460*/  SHF.R.U32.HI R132, RZ, 0x18, R120 ;  /* 0x00000018ff847819 */ /* 0x010fe20000011678 */
[----:B------:R4:W-:Y:S04]  /*26470*/  @!P6 STL.S16 [R1+0xac], R126 ;  /* 0x0000ac7e0100e387 */ /* 0x0009e80000100600 */
[----:B------:R5:W-:Y:S01]  /*26480*/  @!P0 STL.S16 [R1+0xa8], R101 ;  /* 0x0000a86501008387 */ /* 0x000be20000100600 */
[----:B------:R-:W-:Y:S03]  /*26490*/  ISETP.LE.U32.AND P0, PT, R81, UR13, PT ;  /* 0x0000000d51007c0c */ /* 0x000fe6000bf03070 */
[----:B------:R1:W5:Y:S02]  /*264a0*/  LDL.S16 R161, [R1+0xa0] ;  /* 0x0000a00001a17983 */ /* 0x0003640000100600 */
[----:B------:R-:W-:Y:S02]  /*264b0*/  @!P1 PRMT R0, R215, 0x5410, RZ ;  /* 0x00005410d7009816 */ /* 0x000fe400000000ff */
[----:B------:R-:W-:Y:S01]  /*264c0*/  ISETP.LE.U32.AND P1, PT, R136, UR13, PT ;  /* 0x0000000d88007c0c */ /* 0x000fe2000bf23070 */
[----:B------:R1:W5:Y:S01]  /*264d0*/  LDL.S16 R149, [R1+0xa4] ;  /* 0x0000a40001957983 */ /* 0x0003620000100600 */
[----:B--2---:R-:W-:Y:S03]  /*264e0*/  LOP3.LUT R130, R119, UR27, R122, 0x96, !PT ;  /* 0x0000001b77827c12 */ /* 0x004fe6000f8e967a */
[----:B------:R1:W2:Y:S01]  /*264f0*/  LDL.S16 R110, [R1+0xdc] ;  /* 0x0000dc00016e7983 */ /* 0x0002a20000100600 */
[----:B---3--:R-:W-:Y:S03]  /*26500*/  LOP3.LUT R127, R121, UR29, R212, 0x96, !PT ;  /* 0x0000001d797f7c12 */ /* 0x008fe6000f8e96d4 */
[----:B------:R3:W-:Y:S01]  /*26510*/  STG.E.U16 desc[UR30][R150.64+0x32], R0 ;  /* 0x0000320096007986 */ /* 0x0007e2000c10151e */
[----:B----4-:R-:W-:Y:S02]  /*26520*/  PRMT R126, R85, 0x5410, R84 ;  /* 0x00005410557e7816 */ /* 0x010fe40000000054 */
[--C-:B------:R-:W-:Y:S02]  /*26530*/  SHF.R.U32.HI R85, RZ, 0x10, R76.reuse ;  /* 0x00000010ff557819 */ /* 0x100fe4000001164c */
[----:B------:R-:W-:Y:S02]  /*26540*/  SHF.R.U32.HI R84, RZ, 0x18, R76 ;  /* 0x00000018ff547819 */ /* 0x000fe4000001164c */
[----:B------:R-:W-:Y:S02]  /*26550*/  LOP3.LUT R76, R85, 0xff, RZ, 0xc0, !PT ;  /* 0x000000ff554c7812 */ /* 0x000fe400078ec0ff */
[----:B-----5:R-:W-:Y:S02]  /*26560*/  LOP3.LUT R101, R118, 0xffff, RZ, 0xc0, !PT ;  /* 0x0000ffff76657812 */ /* 0x020fe400078ec0ff */
[----:B------:R-:W-:Y:S02]  /*26570*/  PRMT R85, R76, 0x5410, R84 ;  /* 0x000054104c557816 */ /* 0x000fe40000000054 */
[C---:B------:R-:W-:Y:S02]  /*26580*/  LOP3.LUT R76, R128.reuse, 0xffff, RZ, 0xc0, !PT ;  /* 0x0000ffff804c7812 */ /* 0x040fe400078ec0ff */
[----:B------:R-:W-:Y:S02]  /*26590*/  LOP3.LUT R84, R128, 0xff, RZ, 0xc0, !PT ;  /* 0x000000ff80547812 */ /* 0x000fe400078ec0ff */
[----:B------:R-:W-:Y:S02]  /*265a0*/  SHF.R.U32.HI R76, RZ, 0x8, R76 ;  /* 0x00000008ff4c7819 */ /* 0x000fe4000001164c */
[----:B------:R-:W-:Y:S02]  /*265b0*/  LOP3.LUT R129, R75, UR27, R124, 0x96, !PT ;  /* 0x0000001b4b817c12 */ /* 0x000fe4000f8e967c */
[----:B------:R-:W-:Y:S02]  /*265c0*/  PRMT R131, R84, 0x5410, R76 ;  /* 0x0000541054837816 */ /* 0x000fe4000000004c */
[--C-:B------:R-:W-:Y:S02]  /*265d0*/  SHF.R.U32.HI R76, RZ, 0x10, R128.reuse ;  /* 0x00000010ff4c7819 */ /* 0x100fe40000011680 */
[----:B------:R-:W-:Y:S02]  /*265e0*/  SHF.R.U32.HI R128, RZ, 0x18, R128 ;  /* 0x00000018ff807819 */ /* 0x000fe40000011680 */
[----:B------:R-:W-:Y:S02]  /*265f0*/  LOP3.LUT R76, R76, 0xff, RZ, 0xc0, !PT ;  /* 0x000000ff4c4c7812 */ /* 0x000fe400078ec0ff */
[----:B------:R-:W-:Y:S02]  /*26600*/  SHF.R.U32.HI R119, RZ, 0x10, R118 ;  /* 0x00000010ff777819 */ /* 0x000fe40000011676 */
[----:B------:R-:W-:Y:S02]  /*26610*/  PRMT R128, R76, 0x5410, R128 ;  /* 0x000054104c807816 */ /* 0x000fe40000000080 */
[----:B------:R-:W-:Y:S02]  /*26620*/  LOP3.LUT R76, R138, 0xff, RZ, 0xc0, !PT ;  /* 0x000000ff8a4c7812 */ /* 0x000fe400078ec0ff */
[----:B------:R-:W-:Y:S02]  /*26630*/  SHF.R.U32.HI R118, RZ, 0x18, R118 ;  /* 0x00000018ff767819 */ /* 0x000fe40000011676 */
[----:B------:R-:W-:Y:S02]  /*26640*/  PRMT R145, R76, 0x5410, R139 ;  /* 0x000054104c917816 */ /* 0x000fe4000000008b */
[--C-:B------:R-:W-:Y:S02]  /*26650*/  SHF.R.U32.HI R76, RZ, 0x8, R101.reuse ;  /* 0x00000008ff4c7819 */ /* 0x100fe40000011665 */
[----:B------:R-:W-:Y:S02]  /*26660*/  PRMT R101, R100, 0x7632, R101 ;  /* 0x0000763264657816 */ /* 0x000fe40000000065 */
[----:B------:R-:W-:Y:S02]  /*26670*/  LOP3.LUT R75, R76, 0xffff, RZ, 0xc0, !PT ;  /* 0x0000ffff4c4b7812 */ /* 0x000fe400078ec0ff */
[----:B------:R-:W-:Y:S02]  /*26680*/  LOP3.LUT R84, R86, 0xff, RZ, 0xc0, !PT ;  /* 0x000000ff56547812 */ /* 0x000fe400078ec0ff */
[----:B------:R-:W-:Y:S02]  /*26690*/  LOP3.LUT R86, R120, 0xffff, RZ, 0xc0, !PT ;  /* 0x0000ffff78567812 */ /* 0x000fe400078ec0ff */
[----:B------:R-:W-:Y:S02]  /*266a0*/  PRMT R191, R84, 0x5410, R118 ;  /* 0x0000541054bf7816 */ /* 0x000fe40000000076 */
[----:B------:R-:W-:Y:S02]  /*266b0*/  SHF.R.U32.HI R118, RZ, 0x10, R120 ;  /* 0x00000010ff767819 */ /* 0x000fe40000011678 */
[----:B------:R-:W-:Y:S02]  /*266c0*/  PRMT R120, R92, 0x5410, R94 ;  /* 0x000054105c787816 */ /* 0x000fe4000000005e */
[----:B------:R-:W-:Y:S02]  /*266d0*/  @!P5 PRMT R92, R205, 0x5410, RZ ;  /* 0x00005410cd5cd816 */ /* 0x000fe400000000ff */
[----:B------:R-:W-:Y:S02]  /*266e0*/  ISETP.LE.U32.AND P5, PT, R82, UR13, PT ;  /* 0x0000000d52007c0c */ /* 0x000fe4000bfa3070 */
[----:B------:R-:W-:Y:S02]  /*266f0*/  PRMT R124, R98, 0x5410, R99 ;  /* 0x00005410627c7816 */ /* 0x000fe40000000063 */
[----:B------:R-:W-:Y:S02]  /*26700*/  SHF.R.U32.HI R84, RZ, 0x8, R123 ;  /* 0x00000008ff547819 */ /* 0x000fe4000001167b */
[----:B------:R-:W-:Y:S02]  /*26710*/  LOP3.LUT R138, R74, 0xff, RZ, 0xc0, !PT ;  /* 0x000000ff4a8a7812 */ /* 0x000fe400078ec0ff */
[----:B------:R-:W-:Y:S02]  /*26720*/  PRMT R140, R140, 0x5410, R84 ;  /* 0x000054108c8c7816 */ /* 0x000fe40000000054 */
[----:B------:R-:W-:Y:S02]  /*26730*/  SHF.R.U32.HI R139, RZ, 0x18, R74 ;  /* 0x00000018ff8b7819 */ /* 0x000fe4000001164a */
[----:B---3--:R-:W-:Y:S02]  /*26740*/  LOP3.LUT R0, R119, 0xff, RZ, 0xc0, !PT ;  /* 0x000000ff77007812 */ /* 0x008fe400078ec0ff */
[----:B------:R-:W-:Y:S02]  /*26750*/  @!P5 PRMT R98, R159, 0x5410, RZ ;  /* 0x000054109f62d816 */ /* 0x000fe400000000ff */
[----:B------:R-:W-:Y:S02]  /*26760*/  PRMT R121, R93, 0x5410, R95 ;  /* 0x000054105d797816 */ /* 0x000fe4000000005f */
[----:B------:R-:W-:Y:S02]  /*26770*/  PRMT R123, R96, 0x5410, R97 ;  /* 0x00005410607b7816 */ /* 0x000fe40000000061 */
[----:B------:R-:W-:Y:S02]  /*26780*/  @!P2 PRMT R95, R202, 0x5410, RZ ;  /* 0x00005410ca5fa816 */ /* 0x000fe400000000ff */
[----:B------:R-:W-:Y:S02]  /*26790*/  ISETP.LE.U32.AND P2, PT, R0, UR13, PT ;  /* 0x0000000d00007c0c */ /* 0x000fe4000bf43070 */
[----:B------:R-:W-:Y:S02]  /*267a0*/  LOP3.LUT R0, R77, 0xff, RZ, 0xc0, !PT ;  /* 0x000000ff4d007812 */ /* 0x000fe400078ec0ff */
[----:B------:R-:W-:Y:S02]  /*267b0*/  ISETP.LE.U32.AND P5, PT, R75, UR13, PT ;  /* 0x0000000d4b007c0c */ /* 0x000fe4000bfa3070 */
[----:B------:R-:W-:Y:S02]  /*267c0*/  @!P4 PRMT R94, R204, 0x5410, RZ ;  /* 0x00005410cc5ec816 */ /* 0x000fe400000000ff */
[----:B------:R-:W-:Y:S02]  /*267d0*/  ISETP.LE.U32.AND P4, PT, R80, UR13, PT ;  /* 0x0000000d50007c0c */ /* 0x000fe4000bf83070 */
[----:B------:R-:W-:Y:S02]  /*267e0*/  HSET2.LE.AND R82, R131, R125, PT ;  /* 0x0000007d83527233 */ /* 0x000fe40003803000 */
[----:B------:R-:W-:Y:S02]  /*267f0*/  @!P6 PRMT R97, R196, 0x5410, RZ ;  /* 0x00005410c461e816 */ /* 0x000fe400000000ff */
[----:B------:R-:W-:Y:S01]  /*26800*/  @!P3 PRMT R93, R203, 0x5410, RZ ;  /* 0x00005410cb5db816 */ /* 0x000fe200000000ff */
[----:B------:R-:W-:Y:S01]  /*26810*/  MUFU.EX2 R196, R230 ;  /* 0x000000e600c47308 */ /* 0x000fe20000000800 */
[----:B------:R-:W-:Y:S01]  /*26820*/  LOP3.LUT R82, R82, R108, RZ, 0xc0, !PT ;  /* 0x0000006c52527212 */ /* 0x000fe200078ec0ff */
[----:B------:R-:W-:Y:S05]  /*26830*/  @!P0 HFMA2.BF16_V2 R161, -RZ.H0_H0, RZ.H0_H0, -R99.H0_H0 ;  /* 0x200000ffffa18231 */ /* 0x000fea0000340963 */
[----:B------:R-:W-:Y:S01]  /*26840*/  PRMT R122, R161, 0x7610, R122 ;  /* 0x00007610a17a7816 */ /* 0x000fe2000000007a */
[----:B------:R3:W-:Y:S01]  /*26850*/  @!P0 STL.S16 [R1+0xa0], R161 ;  /* 0x0000a0a101008387 */ /* 0x0007e20000100600 */
[----:B------:R-:W-:Y:S02]  /*26860*/  ISETP.LE.U32.AND P0, PT, R80, UR13, PT ;  /* 0x0000000d50007c0c */ /* 0x000fe4000bf03070 */
[--C-:B------:R-:W-:Y:S05]  /*26870*/  HSET2.LE.AND R80, R126, R125.reuse, PT ;  /* 0x0000007d7e507233 */ /* 0x100fea0003803000 */
[----:B------:R-:W-:Y:S01]  /*26880*/  LOP3.LUT R80, R80, R109, RZ, 0xc0, !PT ;  /* 0x0000006d50507212 */ /* 0x000fe200078ec0ff */
[----:B------:R-:W-:Y:S05]  /*26890*/  IMAD.WIDE.U32 R108, R148, -0x2daee0ad, RZ ;  /* 0xd2511f53946c7825 */ /* 0x000fea00078e00ff */
[----:B------:R-:W-:Y:S05]  /*268a0*/  @!P0 HFMA2.BF16_V2 R149, -RZ.H0_H0, RZ.H0_H0, -R100.H0_H0 ;  /* 0x200000ffff958231 */ /* 0x000fea0000340964 */
[----:B------:R-:W-:Y:S01]  /*268b0*/  PRMT R84, R149, 0x7610, R84 ;  /* 0x0000761095547816 */ /* 0x000fe20000000054 */
[----:B------:R4:W-:Y:S01]  /*268c0*/  @!P0 STL.S16 [R1+0xa4], R149 ;  /* 0x0000a49501008387 */ /* 0x0009e20000100600 */
[----:B------:R-:W-:Y:S02]  /*268d0*/  ISETP.LE.U32.AND P0, PT, R75, UR13, PT ;  /* 0x0000000d4b007c0c */ /* 0x000fe4000bf03070 */
[----:B------:R-:W-:Y:S02]  /*268e0*/  HSET2.LE.AND R75, R142, R125, PT ;  /* 0x0000007d8e4b7233 */ /* 0x000fe40003803000 */
[--C-:B---3--:R-:W-:Y:S03]  /*268f0*/  SHF.R.U32.HI R161, RZ, 0x18, R74.reuse ;  /* 0x00000018ffa17819 */ /* 0x108fe6000001164a */
[----:B------:R-:W-:Y:S02]  /*26900*/  LOP3.LUT R75, R75, R103, RZ, 0xc0, !PT ;  /* 0x000000674b4b7212 */ /* 0x000fe400078ec0ff */
[----:B------:R-:W-:Y:S04]  /*26910*/  PRMT R103, R144, 0x7632, R103 ;  /* 0x0000763290677816 */ /* 0x000fe80000000067 */
[----:B--2---:R-:W-:Y:S05]  /*26920*/  @!P0 HFMA2.BF16_V2 R110, -RZ.H0_H0, RZ.H0_H0, -R101.H0_H0 ;  /* 0x200000ffff6e8231 */ /* 0x004fea0000340965 */
[----:B------:R2:W-:Y:S01]  /*26930*/  @!P0 STL.S16 [R1+0xdc], R110 ;  /* 0x0000dc6e01008387 */ /* 0x0005e20000100600 */
[----:B------:R-:W-:Y:S04]  /*26940*/  IADD3 R76, P0, R150, -0x80, RZ ;  /* 0xffffff80964c7810 */ /* 0x000fe80007f1e0ff */
[----:B------:R-:W-:Y:S01]  /*26950*/  IADD3.X R2, R151, -0x1, RZ, P0, !PT ;  /* 0xffffffff97027810 */ /* 0x000fe200007fe4ff */
[----:B------:R-:W-:Y:S01]  /*26960*/  STL [R1+0xe8], R76 ;  /* 0x0000e84c01007387 */ /* 0x000fe20000100800 */
[--C-:B----4-:R-:W-:Y:S02]  /*26970*/  SHF.R.U32.HI R149, RZ, 0x10, R74.reuse ;  /* 0x00000010ff957819 */ /* 0x110fe4000001164a */
[----:B------:R-:W-:Y:S01]  /*26980*/  PRMT R74, R110, 0x7610, R74 ;  /* 0x000076106e4a7816 */ /* 0x000fe2000000004a */
[----:B------:R3:W-:Y:S01]  /*26990*/  STL [R1+0xe4], R2 ;  /* 0x0000e40201007387 */ /* 0x0007e20000100800 */
[----:B------:R-:W-:Y:S03]  /*269a0*/  ISETP.LE.U32.AND P0, PT, R135, UR13, PT ;  /* 0x0000000d87007c0c */ /* 0x000fe6000bf03070 */
[----:B------:R1:W4:Y:S04]  /*269b0*/  LDL.S16 R159, [R1+0x68] ;  /* 0x00006800019f7983 */ /* 0x0003280000100600 */
[----:B------:R1:W5:Y:S04]  /*269c0*/  LDL.S16 R136, [R1+0x70] ;  /* 0x0000700001887983 */ /* 0x0003680000100600 */
[----:B------:R1:W5:Y:S01]  /*269d0*/  LDL.S16 R119, [R1+0x48] ;  /* 0x0000480001777983 */ /* 0x0003620000100600 */
[----:B--2---:R-:W-:Y:S02]  /*269e0*/  PRMT R110, R90, 0x5410, R89 ;  /* 0x000054105a6e7816 */ /* 0x004fe40000000059 */
[----:B---3--:R-:W-:Y:S02]  /*269f0*/  PRMT R2, R3, 0x5410, R87 ;  /* 0x0000541003027816 */ /* 0x008fe40000000057 */
[----:B------:R-:W-:Y:S02]  /*26a00*/  @!P1 PRMT R3, R214, 0x5410, RZ ;  /* 0x00005410d6039816 */ /* 0x000fe400000000ff */
[----:B------:R-:W-:Y:S02]  /*26a10*/  ISETP.LE.U32.AND P1, PT, R134, UR13, PT ;  /* 0x0000000d86007c0c */ /* 0x000fe4000bf23070 */
[----:B------:R-:W-:Y:S01]  /*26a20*/  @!P0 PRMT R87, R210, 0x5410, RZ ;  /* 0x00005410d2578816 */ /* 0x000fe200000000ff */
[----:B------:R2:W-:Y:S01]  /*26a30*/  STG.E.U16 desc[UR30][R152.64+0x30], R3 ;  /* 0x0000300398007986 */ /* 0x0005e2000c10151e */
[----:B------:R-:W-:Y:S03]  /*26a40*/  LOP3.LUT P0, RZ, R211, 0x2000, RZ, 0xc0, !PT ;  /* 0x00002000d3ff7812 */ /* 0x000fe6000780c0ff */
[----:B------:R-:W-:Y:S06]  /*26a50*/  STG.E.U16 desc[UR30][R152.64+0x32], R87 ;  /* 0x0000325798007986 */ /* 0x000fec000c10151e */
[----:B------:R-:W-:Y:S02]  /*26a60*/  @!P1 PRMT R90, R209, 0x5410, RZ ;  /* 0x00005410d15a9816 */ /* 0x000fe400000000ff */
[----:B------:R-:W-:Y:S03]  /*26a70*/  LOP3.LUT P1, RZ, R211, 0x1000, RZ, 0xc0, !PT ;  /* 0x00001000d3ff7812 */ /* 0x000fe6000782c0ff */
[----:B------:R3:W-:Y:S10]  /*26a80*/  STG.E.U16 desc[UR30][R156.64+0x2e], R90 ;  /* 0x00002e5a9c007986 */ /* 0x0007f4000c10151e */
[----:B------:R-:W-:Y:S02]  /*26a90*/  @!P1 PRMT R89, R208, 0x5410, RZ ;  /* 0x00005410d0599816 */ /* 0x000fe400000000ff */
[----:B------:R-:W-:Y:S02]  /*26aa0*/  ISETP.LE.U32.AND P1, PT, R112, UR13, PT ;  /* 0x0000000d70007c0c */ /* 0x000fe4000bf23070 */
[----:B------:R-:W-:Y:S01]  /*26ab0*/  PRMT R112, R88, 0x5410, R91 ;  /* 0x0000541058707816 */ /* 0x000fe2000000005b */
[----:B------:R-:W-:Y:S01]  /*26ac0*/  STG.E.U16 desc[UR30][R156.64+0x30], R89 ;  /* 0x000030599c007986 */ /* 0x000fe2000c10151e */
[----:B------:R-:W-:Y:S02]  /*26ad0*/  @!P0 PRMT R91, R206, 0x5410, RZ ;  /* 0x00005410ce5b8816 */ /* 0x000fe400000000ff */
[----:B------:R-:W-:Y:S02]  /*26ae0*/  ISETP.LE.U32.AND P0, PT, R0, UR13, PT ;  /* 0x0000000d00007c0c */ /* 0x000fe4000bf03070 */
[----:B------:R-:W-:Y:S01]  /*26af0*/  SHF.R.U32.HI R0, RZ, 0x8, R78 ;  /* 0x00000008ff007819 */ /* 0x000fe2000001164e */
[----:B------:R-:W-:Y:S01]  /*26b00*/  STG.E.U16 desc[UR30][R154.64+0x32], R91 ;  /* 0x0000325b9a007986 */ /* 0x000fe2000c10151e */
[----:B--2---:R-:W-:Y:S02]  /*26b10*/  LOP3.LUT R3, R118, 0xff, RZ, 0xc0, !PT ;  /* 0x000000ff76037812 */ /* 0x004fe400078ec0ff */
[----:B------:R-:W-:Y:S01]  /*26b20*/  LOP3.LUT R0, R0, 0xffff, RZ, 0xc0, !PT ;  /* 0x0000ffff00007812 */ /* 0x000fe200078ec0ff */
[----:B------:R-:W2:Y:S01]  /*26b30*/  LDSM.16.MT88.4 R76, [R165+0x6000] ;  /* 0x00600000a54c783b */ /* 0x000ea20000004200 */
[----:B------:R-:W-:Y:S02]  /*26b40*/  @!P1 PRMT R88, R207, 0x5410, RZ ;  /* 0x00005410cf589816 */ /* 0x000fe400000000ff */
[----:B------:R-:W-:Y:S02]  /*26b50*/  ISETP.LE.U32.AND P1, PT, R83, UR13, PT ;  /* 0x0000000d53007c0c */ /* 0x000fe4000bf23070 */
[--C-:B------:R-:W-:Y:S02]  /*26b60*/  HSET2.LE.AND R83, R128, R125.reuse, PT ;  /* 0x0000007d80537233 */ /* 0x100fe40003803000 */
[----:B---3--:R-:W-:Y:S01]  /*26b70*/  LOP3.LUT R90, R109, UR19, R194, 0x96, !PT ;  /* 0x000000136d5a7c12 */ /* 0x008fe2000f8e96c2 */
[----:B------:R-:W-:Y:S01]  /*26b80*/  STG.E.U16 desc[UR30][R154.64+0x30], R88 ;  /* 0x000030589a007986 */ /* 0x000fe2000c10151e */
[----:B------:R-:W-:Y:S02]  /*26b90*/  PRMT R134, R3, 0x5410, R132 ;  /* 0x0000541003867816 */ /* 0x000fe40000000084 */
[----:B------:R-:W-:Y:S01]  /*26ba0*/  LOP3.LUT R83, R83, R106, RZ, 0xc0, !PT ;  /* 0x0000006a53537212 */ /* 0x000fe200078ec0ff */
[----:B------:R-:W-:Y:S01]  /*26bb0*/  STG.E.U16 desc[UR30][R150.64+0x40], R92 ;  /* 0x0000405c96007986 */ /* 0x000fe2000c10151e */
[----:B------:R-:W-:Y:S02]  /*26bc0*/  LOP3.LUT R3, R117, 0xffff, RZ, 0xc0, !PT ;  /* 0x0000ffff75037812 */ /* 0x000fe400078ec0ff */
[----:B------:R-:W-:Y:S01]  /*26bd0*/  PRMT R106, R107, 0x7632, R106 ;  /* 0x000076326b6a7816 */ /* 0x000fe2000000006a */
[----:B------:R-:W-:Y:S01]  /*26be0*/  STG.E.U16 desc[UR30][R150.64+0x42], R94 ;  /* 0x0000425e96007986 */ /* 0x000fe2000c10151e */
[----:B------:R-:W-:Y:S02]  /*26bf0*/  @!P1 PRMT R96, R199, 0x5410, RZ ;  /* 0x00005410c7609816 */ /* 0x000fe400000000ff */
[----:B------:R-:W-:Y:S01]  /*26c00*/  ISETP.LE.U32.AND P1, PT, R81, UR13, PT ;  /* 0x0000000d51007c0c */ /* 0x000fe2000bf23070 */
[----:B------:R-:W-:Y:S01]  /*26c10*/  STG.E.U16 desc[UR30][R152.64+0x40], R93 ;  /* 0x0000405d98007986 */ /* 0x000fe2000c10151e */
[--C-:B------:R-:W-:Y:S02]  /*26c20*/  HSET2.LE.AND R81, R85, R125.reuse, PT ;  /* 0x0000007d55517233 */ /* 0x100fe40003803000 */
[----:B------:R-:W-:Y:S01]  /*26c30*/  SHF.R.U32.HI R3, RZ, 0x8, R3 ;  /* 0x00000008ff037819 */ /* 0x000fe20000011603 */
[----:B------:R-:W-:Y:S02]  /*26c40*/  STG.E.U16 desc[UR30][R152.64+0x42], R95 ;  /* 0x0000425f98007986 */ /* 0x000fe4000c10151e */
[----:B------:R-:W-:Y:S02]  /*26c50*/  LOP3.LUT R81, R81, R105, RZ, 0xc0, !PT ;  /* 0x0000006951517212 */ /* 0x000fe400078ec0ff */
[----:B------:R-:W-:Y:S01]  /*26c60*/  PRMT R105, R104, 0x7632, R105 ;  /* 0x0000763268697816 */ /* 0x000fe20000000069 */
[----:B------:R-:W-:Y:S03]  /*26c70*/  LDSM.16.MT88.4 R92, [R168+0x6800] ;  /* 0x00680000a85c783b */ /* 0x000fe60000004200 */
[----:B------:R-:W-:Y:S02]  /*26c80*/  @!P1 PRMT R99, R122, 0x5410, RZ ;  /* 0x000054107a639816 */ /* 0x000fe400000000ff */
[----:B------:R-:W-:Y:S02]  /*26c90*/  ISETP.LE.U32.AND P1, PT, R0, UR13, PT ;  /* 0x0000000d00007c0c */ /* 0x000fe4000bf23070 */
[----:B------:R-:W-:Y:S01]  /*26ca0*/  PRMT R0, R144, 0x7610, R0 ;  /* 0x0000761090007816 */ /* 0x000fe20000000000 */
[----:B------:R-:W-:Y:S01]  /*26cb0*/  STG.E.U16 desc[UR30][R156.64+0x40], R97 ;  /* 0x000040619c007986 */ /* 0x000fe2000c10151e */
[----:B------:R-:W-:Y:S02]  /*26cc0*/  PRMT R122, R100, 0x5410, R101 ;  /* 0x00005410647a7816 */ /* 0x000fe40000000065 */
[----:B------:R-:W-:Y:S01]  /*26cd0*/  @!P5 PRMT R101, R74, 0x5410, RZ ;  /* 0x000054104a65d816 */ /* 0x000fe200000000ff */
[----:B------:R-:W-:Y:S01]  /*26ce0*/  STG.E.U16 desc[UR30][R156.64+0x3e], R96 ;  /* 0x00003e609c007986 */ /* 0x000fe2000c10151e */
[----:B------:R-:W-:Y:S02]  /*26cf0*/  HSET2.LE.AND R74, R143, R125, PT ;  /* 0x0000007d8f4a7233 */ /* 0x000fe40003803000 */
[----:B------:R-:W-:Y:S01]  /*26d00*/  @!P4 PRMT R100, R84, 0x5410, RZ ;  /* 0x000054105464c816 */ /* 0x000fe200000000ff */
[----:B------:R-:W-:Y:S01]  /*26d10*/  STG.E.U16 desc[UR30][R154.64+0x40], R98 ;  /* 0x000040629a007986 */ /* 0x000fe2000c10151e */
[----:B------:R-:W-:Y:S02]  /*26d20*/  SHF.R.U32.HI R84, RZ, 0x8, R86 ;  /* 0x00000008ff547819 */ /* 0x000fe40000011656 */
[----:B------:R-:W-:Y:S01]  /*26d30*/  LOP3.LUT R74, R74, R102, RZ, 0xc0, !PT ;  /* 0x000000664a4a7212 */ /* 0x000fe200078ec0ff */
[----:B------:R-:W-:Y:S01]  /*26d40*/  STG.E.U16 desc[UR30][R154.64+0x42], R99 ;  /* 0x000042639a007986 */ /* 0x000fe2000c10151e */
[----:B------:R-:W-:Y:S02]  /*26d50*/  PRMT R135, R133, 0x5410, R84 ;  /* 0x0000541085877816 */ /* 0x000fe40000000054 */
[----:B------:R-:W-:Y:S01]  /*26d60*/  ISETP.LE.U32.AND P5, PT, R141, UR13, PT ;  /* 0x0000000d8d007c0c */ /* 0x000fe2000bfa3070 */
[----:B------:R-:W3:Y:S01]  /*26d70*/  LDSM.16.MT88.4 R84, [R168+0x6000] ;  /* 0x00600000a854783b */ /* 0x000ee20000004200 */
[----:B------:R-:W-:Y:S01]  /*26d80*/  ISETP.LE.U32.AND P4, PT, R138, UR13, PT ;  /* 0x0000000d8a007c0c */ /* 0x000fe2000bf83070 */
[-C--:B--2---:R-:W-:Y:S05]  /*26d90*/  HMMA.16816.F32.BF16 R4, R72, R76.reuse, R4 ;  /* 0x0000004c4804723c */ /* 0x084fea0000041804 */
[----:B------:R-:W-:Y:S01]  /*26da0*/  PRMT R102, R147, 0x7632, R102 ;  /* 0x0000763293667816 */ /* 0x000fe20000000066 */
[C---:B------:R-:W-:Y:S01]  /*26db0*/  HMMA.16816.F32.BF16 R8, R80.reuse, R76, R8 ;  /* 0x0000004c5008723c */ /* 0x040fe20000041808 */
[----:B------:R-:W-:Y:S04]  /*26dc0*/  STG.E.U16 desc[UR30][R150.64+0x50], R100 ;  /* 0x0000506496007986 */ /* 0x000fe8000c10151e */
[----:B------:R-:W-:Y:S01]  /*26dd0*/  PRMT R118, R0, 0x5410, R103 ;  /* 0x0000541000767816 */ /* 0x000fe20000000067 */
[----:B------:R-:W-:Y:S01]  /*26de0*/  STG.E.U16 desc[UR30][R150.64+0x52], R101 ;  /* 0x0000526596007986 */ /* 0x000fe2000c10151e */
[----:B------:R-:W-:Y:S01]  /*26df0*/  LOP3.LUT R76, R90, 0xff, RZ, 0xc0, !PT ;  /* 0x000000ff5a4c7812 */ /* 0x000fe200078ec0ff */
[-C--:B------:R-:W-:Y:S03]  /*26e00*/  HMMA.16816.F32.BF16 R12, R80, R78.reuse, R12 ;  /* 0x0000004e500c723c */ /* 0x080fe6000004180c */
[----:B------:R-:W-:Y:S02]  /*26e10*/  ISETP.LE.U32.AND P6, PT, R76, UR13, PT ;  /* 0x0000000d4c007c0c */ /* 0x000fe4000bfc3070 */
[----:B------:R-:W-:Y:S01]  /*26e20*/  LOP3.LUT R76, R117, 0xff, RZ, 0xc0, !PT ;  /* 0x000000ff754c7812 */ /* 0x000fe200078ec0ff */
[C---:B------:R-:W-:Y:S05]  /*26e30*/  HMMA.16816.F32.BF16 R16, R72.reuse, R78, R16 ;  /* 0x0000004e4810723c */ /* 0x040fea0000041810 */
[----:B------:R-:W-:Y:S02]  /*26e40*/  PRMT R133, R76, 0x5410, R3 ;  /* 0x000054104c857816 */ /* 0x000fe40000000003 */
[--C-:B------:R-:W-:Y:S04]  /*26e50*/  SHF.R.U32.HI R3, RZ, 0x10, R117.reuse ;  /* 0x00000010ff037819 */ /* 0x100fe80000011675 */
[----:B------:R-:W-:Y:S02]  /*26e60*/  SHF.R.U32.HI R117, RZ, 0x18, R117 ;  /* 0x00000018ff757819 */ /* 0x000fe40000011675 */
[----:B------:R-:W-:Y:S02]  /*26e70*/  LOP3.LUT R3, R3, 0xff, RZ, 0xc0, !PT ;  /* 0x000000ff03037812 */ /* 0x000fe400078ec0ff */
[----:B------:R-:W-:Y:S02]  /*26e80*/  LOP3.LUT R76, R127, 0xffff, RZ, 0xc0, !PT ;  /* 0x0000ffff7f4c7812 */ /* 0x000fe400078ec0ff */
[----:B------:R-:W-:Y:S01]  /*26e90*/  PRMT R132, R3, 0x5410, R117 ;  /* 0x0000541003847816 */ /* 0x000fe20000000075 */
[-C--:B---3--:R-:W-:Y:S03]  /*26ea0*/  HMMA.16816.F32.BF16 R20, R72, R84.reuse, R20 ;  /* 0x000000544814723c */ /* 0x088fe60000041814 */
[----:B------:R-:W-:Y:S02]  /*26eb0*/  LOP3.LUT R3, R90, 0xffff, RZ, 0xc0, !PT ;  /* 0x0000ffff5a037812 */ /* 0x000fe400078ec0ff */
[----:B------:R-:W-:Y:S01]  /*26ec0*/  SHF.R.U32.HI R78, RZ, 0x8, R76 ;  /* 0x00000008ff4e7819 */ /* 0x000fe2000001164c */
[C---:B------:R-:W-:Y:S05]  /*26ed0*/  HMMA.16816.F32.BF16 R24, R80.reuse, R84, R24 ;  /* 0x000000545018723c */ /* 0x040fea0000041818 */
[--C-:B------:R-:W-:Y:S01]  /*26ee0*/  SHF.R.U32.HI R76, RZ, 0x8, R3.reuse ;  /* 0x00000008ff4c7819 */ /* 0x100fe20000011603 */
[-C--:B------:R-:W-:Y:S05]  /*26ef0*/  HMMA.16816.F32.BF16 R28, R80, R86.reuse, R28 ;  /* 0x00000056501c723c */ /* 0x080fea000004181c */
[----:B------:R-:W-:Y:S01]  /*26f00*/  PRMT R3, R147, 0x7610, R3 ;  /* 0x0000761093037816 */ /* 0x000fe20000000003 */
[C---:B------:R-:W-:Y:S05]  /*26f10*/  HMMA.16816.F32.BF16 R32, R72.reuse, R86, R32 ;  /* 0x000000564820723c */ /* 0x040fea0000041820 */
[----:B------:R-:W-:Y:S02]  /*26f20*/  LOP3.LUT R77, R127, 0xff, RZ, 0xc0, !PT ;  /* 0x000000ff7f4d7812 */ /* 0x000fe400078ec0ff */
[----:B------:R-:W-:Y:S04]  /*26f30*/  LOP3.LUT R76, R76, 0xffff, RZ, 0xc0, !PT ;  /* 0x0000ffff4c4c7812 */ /* 0x000fe800078ec0ff */
[----:B------:R-:W-:Y:S02]  /*26f40*/  PRMT R131, R77, 0x5410, R78 ;  /* 0x000054104d837816 */ /* 0x000fe4000000004e */
[----:B------:R-:W-:Y:S02]  /*26f50*/  SHF.R.U32.HI R84, RZ, 0x10, R90 ;  /* 0x00000010ff547819 */ /* 0x000fe4000001165a */
[----:B------:R-:W-:Y:S02]  /*26f60*/  PRMT R98, R163, 0x7632, R98 ;  /* 0x00007632a3627816 */ /* 0x000fe40000000062 */
[----:B------:R-:W-:Y:S02]  /*26f70*/  LOP3.LUT R84, R84, 0xff, RZ, 0xc0, !PT ;  /* 0x000000ff54547812 */ /* 0x000fe400078ec0ff */
[----:B------:R-:W-:Y:S02]  /*26f80*/  LOP3.LUT R99, R108, 0xffff, RZ, 0xc0, !PT ;  /* 0x0000ffff6c637812 */ /* 0x000fe400078ec0ff */
[----:B------:R-:W-:Y:S01]  /*26f90*/  ISETP.LE.U32.AND P3, PT, R84, UR13, PT ;  /* 0x0000000d54007c0c */ /* 0x000fe2000bf63070 */
[----:B----4-:R-:W-:Y:S02]  /*26fa0*/  @!P2 HFMA2.BF16_V2 R159, -RZ.H0_H0, RZ.H0_H0, -R0.H0_H0 ;  /* 0x200000ffff9fa231 */ /* 0x010fe40000340900 */
[----:B-----5:R-:W-:Y:S03]  /*26fb0*/  @!P5 HFMA2.BF16_V2 R136, -RZ.H0_H0, RZ.H0_H0, -R103.H0_H0 ;  /* 0x200000ffff88d231 */ /* 0x020fe60000340967 */
[----:B------:R-:W-:Y:S01]  /*26fc0*/  PRMT R126, R159, 0x7610, R126 ;  /* 0x000076109f7e7816 */ /* 0x000fe2000000007e */
[----:B------:R2:W-:Y:S01]  /*26fd0*/  @!P2 STL.S16 [R1+0x68], R159 ;  /* 0x0000689f0100a387 */ /* 0x0005e20000100600 */
[----:B------:R-:W-:Y:S01]  /*26fe0*/  @!P4 HFMA2.BF16_V2 R119, -RZ.H0_H0, RZ.H0_H0, -R3.H0_H0 ;  /* 0x200000ffff77c231 */ /* 0x000fe20000340903 */
[----:B------:R-:W-:Y:S02]  /*26ff0*/  PRMT R117, R136, 0x7610, R117 ;  /* 0x0000761088757816 */ /* 0x000fe40000000075 */
[----:B------:R1:W3:Y:S01]  /*27000*/  LDL.S16 R89, [R1+0x38] ;  /* 0x0000380001597983 */ /* 0x0002e20000100600 */
[----:B------:R-:W-:Y:S02]  /*27010*/  @!P2 PRMT R0, R126, 0x5410, RZ ;  /* 0x000054107e00a816 */ /* 0x000fe400000000ff */
[----:B------:R-:W-:Y:S01]  /*27020*/  PRMT R77, R119, 0x7610, R77 ;  /* 0x00007610774d7816 */ /* 0x000fe2000000004d */
[----:B------:R1:W4:Y:S01]  /*27030*/  LDL.S16 R128, [R1+0x34] ;  /* 0x0000340001807983 */ /* 0x0003220000100600 */
[----:B------:R-:W-:Y:S02]  /*27040*/  @!P5 PRMT R103, R117, 0x5410, RZ ;  /* 0x000054107567d816 */ /* 0x000fe400000000ff */
[----:B------:R-:W-:Y:S01]  /*27050*/  PRMT R117, R107, 0x5410, R106 ;  /* 0x000054106b757816 */ /* 0x000fe2000000006a */
[----:B------:R-:W-:Y:S01]  /*27060*/  @!P5 STL.S16 [R1+0x70], R136 ;  /* 0x000070880100d387 */ /* 0x000fe20000100600 */
[----:B------:R-:W-:Y:S02]  /*27070*/  ISETP.LE.U32.AND P5, PT, R76, UR13, PT ;  /* 0x0000000d4c007c0c */ /* 0x000fe4000bfa3070 */
[----:B------:R-:W-:Y:S01]  /*27080*/  SHF.R.U32.HI R76, RZ, 0x18, R90 ;  /* 0x00000018ff4c7819 */ /* 0x000fe2000001165a */
[----:B------:R5:W-:Y:S04]  /*27090*/  @!P4 STL.S16 [R1+0x48], R119 ;  /* 0x000048770100c387 */ /* 0x000be80000100600 */
[----:B------:R1:W4:Y:S04]  /*270a0*/  LDL.S16 R91, [R1+0x30] ;  /* 0x00003000015b7983 */ /* 0x0003280000100600 */
[----:B------:R-:W-:Y:S01]  /*270b0*/  STG.E.U16 desc[UR30][R152.64+0x50], R0 ;  /* 0x0000500098007986 */ /* 0x000fe2000c10151e */
[----:B--2---:R-:W-:Y:S03]  /*270c0*/  IMAD.WIDE.U32 R158, R158, -0x2daee0ad, RZ ;  /* 0xd2511f539e9e7825 */ /* 0x004fe600078e00ff */
[----:B------:R-:W-:Y:S02]  /*270d0*/  STG.E.U16 desc[UR30][R152.64+0x52], R103 ;  /* 0x0000526798007986 */ /* 0x000fe4000c10151e */
[----:B------:R-:W-:Y:S04]  /*270e0*/  LOP3.LUT R126, R159, UR19, R160, 0x96, !PT ;  /* 0x000000139f7e7c12 */ /* 0x000fe8000f8e96a0 */
[----:B------:R-:W-:Y:S04]  /*270f0*/  LOP3.LUT R84, R126, 0xff, RZ, 0xc0, !PT ;  /* 0x000000ff7e547812 */ /* 0x000fe800078ec0ff */
[----:B------:R-:W-:Y:S02]  /*27100*/  ISETP.LE.U32.AND P2, PT, R84, UR13, PT ;  /* 0x0000000d54007c0c */ /* 0x000fe4000bf43070 */
[----:B-----5:R-:W-:Y:S02]  /*27110*/  PRMT R119, R3, 0x5410, R102 ;  /* 0x0000541003777816 */ /* 0x020fe40000000066 */
[----:B------:R-:W-:Y:S02]  /*27120*/  @!P4 PRMT R3, R77, 0x5410, RZ ;  /* 0x000054104d03c816 */ /* 0x000fe400000000ff */
[----:B------:R-:W-:Y:S02]  /*27130*/  ISETP.LE.U32.AND P4, PT, R76, UR13, PT ;  /* 0x0000000d4c007c0c */ /* 0x000fe4000bf83070 */
[----:B------:R-:W2:Y:S08]  /*27140*/  LDSM.16.MT88.4 R76, [R166+0x6000] ;  /* 0x00600000a64c783b */ /* 0x000eb00000004200 */
[----:B------:R-:W-:Y:S01]  /*27150*/  STG.E.U16 desc[UR30][R156.64+0x4e], R3 ;  /* 0x00004e039c007986 */ /* 0x000fe2000c10151e */
[-C--:B--2---:R-:W-:Y:S06]  /*27160*/  HMMA.16816.F32.BF16 R36, R72, R76.reuse, R36 ;  /* 0x0000004c4824723c */ /* 0x084fec0000041824 */
[C---:B------:R-:W-:Y:S06]  /*27170*/  HMMA.16816.F32.BF16 R40, R80.reuse, R76, R40 ;  /* 0x0000004c5028723c */ /* 0x040fec0000041828 */
[-C--:B------:R-:W-:Y:S05]  /*27180*/  HMMA.16816.F32.BF16 R44, R80, R78.reuse, R44 ;  /* 0x0000004e502c723c */ /* 0x080fea000004182c */
[--C-:B------:R-:W-:Y:S01]  /*27190*/  SHF.R.U32.HI R77, RZ, 0x10, R127.reuse ;  /* 0x00000010ff4d7819 */ /* 0x100fe2000001167f */
[C---:B------:R-:W-:Y:S05]  /*271a0*/  HMMA.16816.F32.BF16 R48, R72.reuse, R78, R48 ;  /* 0x0000004e4830723c */ /* 0x040fea0000041830 */
[----:B------:R-:W-:Y:S02]  /*271b0*/  SHF.R.U32.HI R127, RZ, 0x18, R127 ;  /* 0x00000018ff7f7819 */ /* 0x000fe4000001167f */
[----:B------:R-:W-:Y:S04]  /*271c0*/  HSET2.LE.AND R79, R145, R125, PT ;  /* 0x0000007d914f7233 */ /* 0x000fe80003803000 */
[----:B------:R-:W-:Y:S02]  /*271d0*/  LOP3.LUT R77, R77, 0xff, RZ, 0xc0, !PT ;  /* 0x000000ff4d4d7812 */ /* 0x000fe400078ec0ff */
[----:B------:R-:W-:Y:S02]  /*271e0*/  LOP3.LUT R79, R79, R2, RZ, 0xc0, !PT ;  /* 0x000000024f4f7212 */ /* 0x000fe400078ec0ff */
[----:B------:R-:W-:Y:S02]  /*271f0*/  PRMT R2, R163, 0x7610, R2 ;  /* 0x00007610a3027816 */ /* 0x000fe40000000002 */
[----:B------:R-:W-:Y:S01]  /*27200*/  PRMT R127, R77, 0x5410, R127 ;  /* 0x000054104d7f7816 */ /* 0x000fe2000000007f */
[----:B------:R-:W-:Y:S01]  /*27210*/  MUFU.EX2 R163, R239 ;  /* 0x000000ef00a37308 */ /* 0x000fe20000000800 */
[----:B------:R-:W-:Y:S04]  /*27220*/  LOP3.LUT R76, R126, 0xffff, RZ, 0xc0, !PT ;  /* 0x0000ffff7e4c7812 */ /* 0x000fe800078ec0ff */
[----:B------:R-:W-:Y:S04]  /*27230*/  SHF.R.U32.HI R76, RZ, 0x8, R76 ;  /* 0x00000008ff4c7819 */ /* 0x000fe8000001164c */
[----:B------:R-:W-:Y:S01]  /*27240*/  LOP3.LUT R76, R76, 0xffff, RZ, 0xc0, !PT ;  /* 0x0000ffff4c4c7812 */ /* 0x000fe200078ec0ff */
[----:B---3--:R-:W-:Y:S02]  /*27250*/  @!P1 HFMA2.BF16_V2 R89, -RZ.H0_H0, RZ.H0_H0, -R102.H0_H0 ;  /* 0x200000ffff599231 */ /* 0x008fe40000340966 */
[----:B----4-:R-:W-:Y:S03]  /*27260*/  @!P0 HFMA2.BF16_V2 R128, -RZ.H0_H0, RZ.H0_H0, -R107.H0_H0 ;  /* 0x200000ffff808231 */ /* 0x010fe6000034096b */
[----:B------:R-:W-:Y:S01]  /*27270*/  PRMT R88, R89, 0x7610, R88 ;  /* 0x0000761059587816 */ /* 0x000fe20000000058 */
[----:B------:R2:W-:Y:S03]  /*27280*/  @!P1 STL.S16 [R1+0x38], R89 ;  /* 0x0000385901009387 */ /* 0x0005e60000100600 */
[----:B------:R-:W-:Y:S02]  /*27290*/  @!P1 PRMT R102, R88, 0x5410, RZ ;  /* 0x0000541058669816 */ /* 0x000fe400000000ff */
[----:B------:R-:W-:Y:S01]  /*272a0*/  ISETP.LE.U32.AND P1, PT, R139, UR13, PT ;  /* 0x0000000d8b007c0c */ /* 0x000fe2000bf23070 */
[----:B------:R1:W3:Y:S01]  /*272b0*/  LDL.S16 R88, [R1+0x28] ;  /* 0x0000280001587983 */ /* 0x0002e20000100600 */
[----:B------:R-:W-:Y:S03]  /*272c0*/  PRMT R85, R128, 0x7610, R85 ;  /* 0x0000761080557816 */ /* 0x000fe60000000055 */
[----:B------:R-:W-:Y:S01]  /*272d0*/  STG.E.U16 desc[UR30][R156.64+0x50], R102 ;  /* 0x000050669c007986 */ /* 0x000fe2000c10151e */
[----:B------:R-:W-:Y:S03]  /*272e0*/  @!P0 PRMT R107, R85, 0x5410, RZ ;  /* 0x00005410556b8816 */ /* 0x000fe600000000ff */
[----:B------:R-:W4:Y:S04]  /*272f0*/  LDSM.16.MT88.4 R84, [R167+0x6000] ;  /* 0x00600000a754783b */ /* 0x000f280000004200 */
[----:B------:R-:W-:Y:S04]  /*27300*/  @!P1 HFMA2.BF16_V2 R91, -RZ.H0_H0, RZ.H0_H0, -R106.H0_H0 ;  /* 0x200000ffff5b9231 */ /* 0x000fe8000034096a */
[----:B------:R-:W-:Y:S01]  /*27310*/  STG.E.U16 desc[UR30][R154.64+0x50], R107 ;  /* 0x0000506b9a007986 */ /* 0x000fe2000c10151e */
[----:B------:R-:W-:Y:S03]  /*27320*/  PRMT R78, R91, 0x7610, R78 ;  /* 0x000076105b4e7816 */ /* 0x000fe6000000004e */
[----:B--2---:R1:W2:Y:S01]  /*27330*/  LDL.S16 R89, [R1+0x2c] ;  /* 0x00002c0001597983 */ /* 0x0042a20000100600 */
[----:B------:R-:W-:Y:S02]  /*27340*/  @!P1 PRMT R106, R78, 0x5410, RZ ;  /* 0x000054104e6a9816 */ /* 0x000fe400000000ff */
[--C-:B------:R-:W-:Y:S01]  /*27350*/  HSET2.LE.AND R78, R140, R125.reuse, PT ;  /* 0x0000007d8c4e7233 */ /* 0x100fe20003803000 */
[----:B------:R5:W-:Y:S04]  /*27360*/  @!P0 STL.S16 [R1+0x34], R128 ;  /* 0x0000348001008387 */ /* 0x000be80000100600 */
[----:B------:R-:W-:Y:S01]  /*27370*/  LOP3.LUT R78, R78, R111, RZ, 0xc0, !PT ;  /* 0x0000006f4e4e7212 */ /* 0x000fe200078ec0ff */
[----:B------:R-:W-:Y:S01]  /*27380*/  @!P1 STL.S16 [R1+0x30], R91 ;  /* 0x0000305b01009387 */ /* 0x000fe20000100600 */
[----:B------:R-:W-:Y:S02]  /*27390*/  ISETP.LE.U32.AND P1, PT, R76, UR13, PT ;  /* 0x0000000d4c007c0c */ /* 0x000fe4000bf23070 */
[--C-:B------:R-:W-:Y:S01]  /*273a0*/  SHF.R.U32.HI R76, RZ, 0x18, R126.reuse ;  /* 0x00000018ff4c7819 */ /* 0x100fe2000001167e */
[----:B------:R-:W-:Y:S01]  /*273b0*/  LDSM.16.MT88.4 R140, [R167+0x7800] ;  /* 0x00780000a78c783b */ /* 0x000fe20000004200 */
[----:B------:R-:W-:Y:S02]  /*273c0*/  SHF.R.U32.HI R126, RZ, 0x10, R126 ;  /* 0x00000010ff7e7819 */ /* 0x000fe4000001167e */
[----:B------:R-:W-:Y:S02]  /*273d0*/  LOP3.LUT R111, R159, UR29, R160, 0x96, !PT ;  /* 0x0000001d9f6f7c12 */ /* 0x000fe4000f8e96a0 */
[----:B------:R-:W-:Y:S01]  /*273e0*/  LOP3.LUT R126, R126, 0xff, RZ, 0xc0, !PT ;  /* 0x000000ff7e7e7812 */ /* 0x000fe200078ec0ff */
[----:B------:R-:W-:Y:S02]  /*273f0*/  MUFU.EX2 R160, R238 ;  /* 0x000000ee00a07308 */ /* 0x000fe40000000800 */
[----:B------:R-:W-:Y:S01]  /*27400*/  STG.E.U16 desc[UR30][R154.64+0x52], R106 ;  /* 0x0000526a9a007986 */ /* 0x000fe2000c10151e */
[----:B------:R-:W-:Y:S02]  /*27410*/  ISETP.LE.U32.AND P0, PT, R126, UR13, PT ;  /* 0x0000000d7e007c0c */ /* 0x000fe4000bf03070 */
[----:B------:R-:W-:Y:S04]  /*27420*/  SHF.R.U32.HI R126, RZ, 0x10, R108 ;  /* 0x00000010ff7e7819 */ /* 0x000fe8000001166c */
[----:B------:R-:W-:Y:S01]  /*27430*/  LOP3.LUT R0, R126, 0xff, RZ, 0xc0, !PT ;  /* 0x000000ff7e007812 */ /* 0x000fe200078ec0ff */
[-C--:B----4-:R-:W-:Y:S03]  /*27440*/  HMMA.16816.F32.BF16 R52, R72, R84.reuse, R52 ;  /* 0x000000544834723c */ /* 0x090fe60000041834 */
[----:B-----5:R-:W-:Y:S03]  /*27450*/  PRMT R128, R104, 0x5410, R105 ;  /* 0x0000541068807816 */ /* 0x020fe60000000069 */
[C---:B------:R-:W-:Y:S06]  /*27460*/  HMMA.16816.F32.BF16 R56, R80.reuse, R84, R56 ;  /* 0x000000545038723c */ /* 0x040fec0000041838 */
[-C--:B------:R-:W-:Y:S05]  /*27470*/  HMMA.16816.F32.BF16 R60, R80, R86.reuse, R60 ;  /* 0x00000056503c723c */ /* 0x080fea000004183c */
[----:B------:R-:W-:Y:S01]  /*27480*/  SHF.R.U32.HI R85, RZ, 0x8, R146 ;  /* 0x00000008ff557819 */ /* 0x000fe20000011692 */
[----:B------:R-:W-:Y:S05]  /*27490*/  HMMA.16816.F32.BF16 R64, R72, R86, R64 ;  /* 0x000000564840723c */ /* 0x000fea0000041840 */
[--C-:B------:R-:W-:Y:S02]  /*274a0*/  HSET2.LE.AND R82, R135, R125.reuse, PT ;  /* 0x0000007d87527233 */ /* 0x100fe40003803000 */
[--C-:B------:R-:W-:Y:S04]  /*274b0*/  HSET2.LE.AND R83, R134, R125.reuse, PT ;  /* 0x0000007d86537233 */ /* 0x100fe80003803000 */
[--C-:B------:R-:W-:Y:S02]  /*274c0*/  HSET2.LE.AND R80, R131, R125.reuse, PT ;  /* 0x0000007d83507233 */ /* 0x100fe40003803000 */
[----:B------:R-:W-:Y:S02]  /*274d0*/  LOP3.LUT R83, R83, R112, RZ, 0xc0, !PT ;  /* 0x0000007053537212 */ /* 0x000fe400078ec0ff */
[--C-:B------:R-:W-:Y:S01]  /*274e0*/  HSET2.LE.AND R81, R127, R125.reuse, PT ;  /* 0x0000007d7f517233 */ /* 0x100fe20003803000 */
[----:B------:R-:W4:Y:S01]  /*274f0*/  MUFU.EX2 R112, R227 ;  /* 0x000000e300707308 */ /* 0x000f220000000800 */
[----:B------:R-:W-:Y:S02]  /*27500*/  LOP3.LUT R80, R80, R116, RZ, 0xc0, !PT ;  /* 0x0000007450507212 */ /* 0x000fe400078ec0ff */
[----:B------:R-:W-:Y:S02]  /*27510*/  LOP3.LUT R82, R82, R110, RZ, 0xc0, !PT ;  /* 0x0000006e52527212 */ /* 0x000fe400078ec0ff */
[----:B------:R-:W-:Y:S02]  /*27520*/  LOP3.LUT R81, R81, R115, RZ, 0xc0, !PT ;  /* 0x0000007351517212 */ /* 0x000fe400078ec0ff */
[----:B------:R-:W-:Y:S02]  /*27530*/  SHF.R.U32.HI R115, RZ, 0x18, R108 ;  /* 0x00000018ff737819 */ /* 0x000fe4000001166c */
[----:B------:R-:W-:Y:S02]  /*27540*/  PRMT R110, R2, 0x5410, R98 ;  /* 0x00005410026e7816 */ /* 0x000fe40000000062 */
[----:B------:R-:W-:Y:S02]  /*27550*/  LOP3.LUT R84, R149, 0xff, RZ, 0xc0, !PT ;  /* 0x000000ff95547812 */ /* 0x000fe400078ec0ff */
[--C-:B------:R-:W-:Y:S02]  /*27560*/  SHF.R.U32.HI R72, RZ, 0x10, R108.reuse ;  /* 0x00000010ff487819 */ /* 0x100fe4000001166c */
[----:B------:R-:W-:Y:S02]  /*27570*/  LOP3.LUT R116, R108, 0xffff, RZ, 0xc0, !PT ;  /* 0x0000ffff6c747812 */ /* 0x000fe400078ec0ff */
[----:B------:R-:W-:Y:S01]  /*27580*/  LOP3.LUT R199, R72, 0xff, RZ, 0xc0, !PT ;  /* 0x000000ff48c77812 */ /* 0x000fe200078ec0ff */
[----:B----4-:R-:W-:Y:S01]  /*27590*/  FADD.FTZ R197, R112, R197 ;  /* 0x000000c570c57221 */ /* 0x010fe20000010000 */
[----:B------:R-:W-:Y:S02]  /*275a0*/  F2FP.BF16.F32.PACK_AB R112, R195, R112 ;  /* 0x00000070c370723e */ /* 0x000fe400000010ff */
[----:B------:R-:W-:Y:S02]  /*275b0*/  LOP3.LUT R127, R108, 0xff, RZ, 0xc0, !PT ;  /* 0x000000ff6c7f7812 */ /* 0x000fe400078ec0ff */
[----:B------:R-:W-:Y:S02]  /*275c0*/  PRMT R149, R112, 0x7632, R149 ;  /* 0x0000763270957816 */ /* 0x000fe40000000095 */
[----:B------:R-:W-:Y:S02]  /*275d0*/  LOP3.LUT R134, R108, 0xff, RZ, 0xc0, !PT ;  /* 0x000000ff6c867812 */ /* 0x000fe400078ec0ff */
[----:B------:R-:W-:Y:S02]  /*275e0*/  SHF.R.U32.HI R131, RZ, 0x18, R108 ;  /* 0x00000018ff837819 */ /* 0x000fe4000001166c */
[----:B------:R-:W-:Y:S02]  /*275f0*/  PRMT R108, R112, 0x5410, R149 ;  /* 0x00005410706c7816 */ /* 0x000fe40000000095 */
[----:B------:R-:W-:Y:S02]  /*27600*/  PRMT R131, R0, 0x5410, R131 ;  /* 0x0000541000837816 */ /* 0x000fe40000000083 */
[----:B------:R-:W-:Y:S03]  /*27610*/  LOP3.LUT R0, R158, 0xffff, RZ, 0xc0, !PT ;  /* 0x0000ffff9e007812 */ /* 0x000fe600078ec0ff */
[----:B------:R-:W-:Y:S01]  /*27620*/  HSET2.LE.AND R103, R131, R125, PT ;  /* 0x0000007d83677233 */ /* 0x000fe20003803000 */
[----:B---3--:R-:W-:Y:S05]  /*27630*/  @!P5 HFMA2.BF16_V2 R88, -RZ.H0_H0, RZ.H0_H0, -R105.H0_H0 ;  /* 0x200000ffff58d231 */ /* 0x008fea0000340969 */
[----:B------:R-:W-:Y:S04]  /*27640*/  PRMT R137, R88, 0x7610, R137 ;  /* 0x0000761058897816 */ /* 0x000fe80000000089 */
[----:B------:R-:W-:Y:S05]  /*27650*/  @!P5 PRMT R105, R137, 0x5410, RZ ;  /* 0x000054108969d816 */ /* 0x000fea00000000ff */
[----:B------:R-:W-:Y:S01]  /*27660*/  STG.E.U16 desc[UR30][R150.64+0x62], R105 ;  /* 0x0000626996007986 */ /* 0x000fe2000c10151e */
[----:B--2---:R-:W-:Y:S05]  /*27670*/  @!P6 HFMA2.BF16_V2 R89, -RZ.H0_H0, RZ.H0_H0, -R104.H0_H0 ;  /* 0x200000ffff59e231 */ /* 0x004fea0000340968 */
[----:B------:R-:W-:Y:S01]  /*27680*/  @!P6 STL.S16 [R1+0x2c], R89 ;  /* 0x00002c590100e387 */ /* 0x000fe20000100600 */
[----:B------:R-:W-:Y:S03]  /*27690*/  PRMT R77, R89, 0x7610, R77 ;  /* 0x00007610594d7816 */ /* 0x000fe6000000004d */
[----:B------:R1:W2:Y:S01]  /*276a0*/  LDL.S16 R136, [R1+0xc] ;  /* 0x00000c0001887983 */ /* 0x0002a20000100600 */
[----:B------:R-:W-:Y:S02]  /*276b0*/  @!P6 PRMT R104, R77, 0x5410, RZ ;  /* 0x000054104d68e816 */ /* 0x000fe400000000ff */
[----:B------:R-:W-:Y:S01]  /*276c0*/  ISETP.LE.U32.AND P6, PT, R76, UR13, PT ;  /* 0x0000000d4c007c0c */ /* 0x000fe2000bfc3070 */
[----:B------:R1:W3:Y:S01]  /*276d0*/  LDL.S16 R97, [R1+0x8] ;  /* 0x0000080001617983 */ /* 0x0002e20000100600 */
[--C-:B------:R-:W-:Y:S02]  /*276e0*/  HSET2.LE.AND R76, R133, R125.reuse, PT ;  /* 0x0000007d854c7233 */ /* 0x100fe40003803000 */
[--C-:B------:R-:W-:Y:S01]  /*276f0*/  HSET2.LE.AND R77, R132, R125.reuse, PT ;  /* 0x0000007d844d7233 */ /* 0x100fe20003803000 */
[----:B------:R-:W-:Y:S01]  /*27700*/  @!P5 STL.S16 [R1+0x28], R88 ;  /* 0x000028580100d387 */ /* 0x000fe20000100600 */
[----:B------:R-:W-:Y:S02]  /*27710*/  PRMT R133, R162, 0x5410, R85 ;  /* 0x00005410a2857816 */ /* 0x000fe40000000055 */
[----:B------:R-:W-:Y:S01]  /*27720*/  LOP3.LUT R76, R76, R114, RZ, 0xc0, !PT ;  /* 0x000000724c4c7212 */ /* 0x000fe200078ec0ff */
[----:B------:R-:W4:Y:S01]  /*27730*/  LDSM.16.MT88.4 R88, [R165+0x6800] ;  /* 0x00680000a558783b */ /* 0x000f220000004200 */
[----:B------:R-:W-:Y:S01]  /*27740*/  LOP3.LUT R77, R77, R113, RZ, 0xc0, !PT ;  /* 0x000000714d4d7212 */ /* 0x000fe200078ec0ff */
[----:B------:R-:W-:Y:S01]  /*27750*/  MUFU.EX2 R162, R237 ;  /* 0x000000ed00a27308 */ /* 0x000fe20000000800 */
[----:B------:R-:W-:Y:S02]  /*27760*/  SHF.R.U32.HI R85, RZ, 0x10, R130 ;  /* 0x00000010ff557819 */ /* 0x000fe40000011682 */
[----:B------:R-:W-:Y:S02]  /*27770*/  PRMT R132, R84, 0x5410, R161 ;  /* 0x0000541054847816 */ /* 0x000fe400000000a1 */
[C---:B------:R-:W-:Y:S01]  /*27780*/  LOP3.LUT R84, R130.reuse, 0xffff, RZ, 0xc0, !PT ;  /* 0x0000ffff82547812 */ /* 0x040fe200078ec0ff */
[----:B------:R-:W-:Y:S01]  /*27790*/  STG.E.U16 desc[UR30][R150.64+0x60], R104 ;  /* 0x0000606896007986 */ /* 0x000fe2000c10151e */
[----:B------:R-:W-:Y:S03]  /*277a0*/  LOP3.LUT R113, R109, UR29, R194, 0x96, !PT ;  /* 0x0000001d6d717c12 */ /* 0x000fe6000f8e96c2 */
[----:B------:R-:W-:Y:S10]  /*277b0*/  MUFU.EX2 R161, R240 ;  /* 0x000000f000a17308 */ /* 0x000ff40000000800 */
[----:B------:R-:W-:Y:S01]  /*277c0*/  MUFU.EX2 R194, R234 ;  /* 0x000000ea00c27308 */ /* 0x000fe20000000800 */
[-C--:B----4-:R-:W-:Y:S06]  /*277d0*/  HMMA.16816.F32.BF16 R4, R76, R88.reuse, R4 ;  /* 0x000000584c04723c */ /* 0x090fec0000041804 */
        /* <DEDUP_REMOVED lines=13> */
[----:B------:R-:W-:Y:S02]  /*278b0*/  LOP3.LUT R88, R129, 0xffff, RZ, 0xc0, !PT ;  /* 0x0000ffff81587812 */ /* 0x000fe400078ec0ff */
[----:B------:R-:W-:Y:S04]  /*278c0*/  PRMT R93, R91, 0x5410, R89 ;  /* 0x000054105b5d7816 */ /* 0x000fe80000000059 */
[----:B------:R-:W-:Y:S02]  /*278d0*/  LOP3.LUT R91, R129, 0xff, RZ, 0xc0, !PT ;  /* 0x000000ff815b7812 */ /* 0x000fe400078ec0ff */
[----:B------:R-:W-:Y:S02]  /*278e0*/  SHF.R.U32.HI R88, RZ, 0x8, R88 ;  /* 0x00000008ff587819 */ /* 0x000fe40000011658 */
[----:B------:R-:W-:Y:S02]  /*278f0*/  SHF.R.U32.HI R89, RZ, 0x10, R129 ;  /* 0x00000010ff597819 */ /* 0x000fe40000011681 */
[----:B------:R-:W-:Y:S02]  /*27900*/  PRMT R114, R91, 0x5410, R88 ;  /* 0x000054105b727816 */ /* 0x000fe40000000058 */
[----:B------:R-:W-:Y:S02]  /*27910*/  SHF.R.U32.HI R88, RZ, 0x8, R99 ;  /* 0x00000008ff587819 */ /* 0x000fe40000011663 */
[----:B------:R-:W-:Y:S02]  /*27920*/  SHF.R.U32.HI R90, RZ, 0x18, R129 ;  /* 0x00000018ff5a7819 */ /* 0x000fe40000011681 */
[----:B------:R-:W-:Y:S04]  /*27930*/  LOP3.LUT R89, R89, 0xff, RZ, 0xc0, !PT ;  /* 0x000000ff59597812 */ /* 0x000fe800078ec0ff */
[----:B------:R-:W-:Y:S01]  /*27940*/  PRMT R100, R89, 0x5410, R90 ;  /* 0x0000541059647816 */ /* 0x000fe2000000005a */
[----:B--2---:R-:W-:Y:S02]  /*27950*/  @!P3 HFMA2.BF16_V2 R136, -RZ.H0_H0, RZ.H0_H0, -R2.H0_H0 ;  /* 0x200000ffff88b231 */ /* 0x004fe40000340902 */
[----:B---3--:R-:W-:Y:S03]  /*27960*/  @!P4 HFMA2.BF16_V2 R97, -RZ.H0_H0, RZ.H0_H0, -R98.H0_H0 ;  /* 0x200000ffff61c231 */ /* 0x008fe60000340962 */
[----:B------:R2:W-:Y:S01]  /*27970*/  @!P3 STL.S16 [R1+0xc], R136 ;  /* 0x00000c880100b387 */ /* 0x0005e20000100600 */
[----:B------:R-:W-:Y:S03]  /*27980*/  PRMT R74, R136, 0x7610, R74 ;  /* 0x00007610884a7816 */ /* 0x000fe6000000004a */
[----:B------:R3:W-:Y:S01]  /*27990*/  @!P4 STL.S16 [R1+0x8], R97 ;  /* 0x000008610100c387 */ /* 0x0007e20000100600 */
[----:B------:R-:W-:Y:S02]  /*279a0*/  PRMT R73, R97, 0x7610, R73 ;  /* 0x0000761061497816 */ /* 0x000fe40000000049 */
[----:B------:R-:W-:Y:S01]  /*279b0*/  @!P3 PRMT R2, R74, 0x5410, RZ ;  /* 0x000054104a02b816 */ /* 0x000fe200000000ff */
[----:B------:R1:W4:Y:S01]  /*279c0*/  LDL.S16 R137, [R1+0x18] ;  /* 0x0000180001897983 */ /* 0x0003220000100600 */
[----:B------:R-:W-:Y:S02]  /*279d0*/  @!P4 PRMT R98, R73, 0x5410, RZ ;  /* 0x000054104962c816 */ /* 0x000fe400000000ff */
[----:B------:R-:W-:Y:S01]  /*279e0*/  ISETP.LE.U32.AND P4, PT, R115, UR13, PT ;  /* 0x0000000d73007c0c */ /* 0x000fe2000bf83070 */
[----:B------:R1:W5:Y:S04]  /*279f0*/  LDL.S16 R135, [R1+0x14] ;  /* 0x0000140001877983 */ /* 0x0003680000100600 */
[----:B------:R-:W1:Y:S08]  /*27a00*/  LDSM.16.MT88.4 R72, [R166+0x6800] ;  /* 0x00680000a648783b */ /* 0x000e700000004200 */
[----:B------:R1:W-:Y:S04]  /*27a10*/  STG.E.U16 desc[UR30][R152.64+0x60], R2 ;  /* 0x0000600298007986 */ /* 0x0003e8000c10151e */
[----:B--2---:R2:W2:Y:S01]  /*27a20*/  LDL.S16 R136, [R1+0x10] ;  /* 0x0000100001887983 */ /* 0x0044a20000100600 */
[----:B---3--:R-:W3:Y:S03]  /*27a30*/  MUFU.EX2 R97, R225 ;  /* 0x000000e100617308 */ /* 0x008ee60000000800 */
[----:B------:R-:W-:Y:S01]  /*27a40*/  STG.E.U16 desc[UR30][R152.64+0x62], R98 ;  /* 0x0000626298007986 */ /* 0x000fe2000c10151e */
[----:B---3--:R-:W-:Y:S01]  /*27a50*/  FADD.FTZ R198, R97, R198 ;  /* 0x000000c661c67221 */ /* 0x008fe20000010000 */
[----:B------:R-:W-:Y:S04]  /*27a60*/  F2FP.BF16.F32.PACK_AB R97, R196, R97 ;  /* 0x00000061c461723e */ /* 0x000fe800000010ff */
[C---:B------:R-:W-:Y:S04]  /*27a70*/  PRMT R96, R97.reuse, 0x7632, R96 ;  /* 0x0000763261607816 */ /* 0x040fe80000000060 */
[----:B------:R-:W-:Y:S01]  /*27a80*/  PRMT R109, R97, 0x5410, R96 ;  /* 0x00005410616d7816 */ /* 0x000fe20000000060 */
[-C--:B-1----:R-:W-:Y:S06]  /*27a90*/  HMMA.16816.F32.BF16 R36, R76, R72.reuse, R36 ;  /* 0x000000484c24723c */ /* 0x082fec0000041824 */
[C---:B------:R-:W-:Y:S06]  /*27aa0*/  HMMA.16816.F32.BF16 R40, R80.reuse, R72, R40 ;  /* 0x000000485028723c */ /* 0x040fec0000041828 */
[-C--:B------:R-:W-:Y:S05]  /*27ab0*/  HMMA.16816.F32.BF16 R44, R80, R74.reuse, R44 ;  /* 0x0000004a502c723c */ /* 0x080fea000004182c */
[----:B------:R-:W-:Y:S01]  /*27ac0*/  LOP3.LUT R72, R88, 0xffff, RZ, 0xc0, !PT ;  /* 0x0000ffff58487812 */ /* 0x000fe200078ec0ff */
[C---:B------:R-:W-:Y:S04]  /*27ad0*/  HMMA.16816.F32.BF16 R48, R76.reuse, R74, R48 ;  /* 0x0000004a4c30723c */ /* 0x040fe80000041830 */
[----:B------:R-:W-:Y:S02]  /*27ae0*/  ISETP.LE.U32.AND P5, PT, R72, UR13, PT ;  /* 0x0000000d48007c0c */ /* 0x000fe4000bfa3070 */
[-C--:B------:R-:W-:Y:S05]  /*27af0*/  HMMA.16816.F32.BF16 R52, R76, R84.reuse, R52 ;  /* 0x000000544c34723c */ /* 0x080fea0000041834 */
[----:B------:R-:W-:Y:S01]  /*27b00*/  SHF.R.U32.HI R72, RZ, 0x8, R116 ;  /* 0x00000008ff487819 */ /* 0x000fe20000011674 */
[C---:B------:R-:W-:Y:S05]  /*27b10*/  HMMA.16816.F32.BF16 R56, R80.reuse, R84, R56 ;  /* 0x000000545038723c */ /* 0x040fea0000041838 */
[----:B------:R-:W-:Y:S01]  /*27b20*/  PRMT R127, R127, 0x5410, R72 ;  /* 0x000054107f7f7816 */ /* 0x000fe20000000048 */
[-C--:B------:R-:W-:Y:S05]  /*27b30*/  HMMA.16816.F32.BF16 R60, R80, R86.reuse, R60 ;  /* 0x00000056503c723c */ /* 0x080fea000004183c */
[--C-:B------:R-:W-:Y:S01]  /*27b40*/  HSET2.LE.AND R72, R93, R125.reuse, PT ;  /* 0x0000007d5d487233 */ /* 0x100fe20003803000 */
[----:B------:R-:W-:Y:S05]  /*27b50*/  HMMA.16816.F32.BF16 R64, R76, R86, R64 ;  /* 0x000000564c40723c */ /* 0x000fea0000041840 */
[--C-:B------:R-:W-:Y:S02]  /*27b60*/  HSET2.LE.AND R75, R191, R125.reuse, PT ;  /* 0x0000007dbf4b7233 */ /* 0x100fe40003803000 */
[----:B------:R-:W-:Y:S01]  /*27b70*/  LOP3.LUT R72, R72, R120, RZ, 0xc0, !PT ;  /* 0x0000007848487212 */ /* 0x000fe200078ec0ff */
[----:B------:R-:W1:Y:S03]  /*27b80*/  MUFU.EX2 R191, R236 ;  /* 0x000000ec00bf7308 */ /* 0x000e660000000800 */
[----:B------:R-:W-:Y:S02]  /*27b90*/  LOP3.LUT R75, R75, R118, RZ, 0xc0, !PT ;  /* 0x000000764b4b7212 */ /* 0x000fe400078ec0ff */
[--C-:B------:R-:W-:Y:S02]  /*27ba0*/  HSET2.LE.AND R80, R114, R125.reuse, PT ;  /* 0x0000007d72507233 */ /* 0x100fe40003803000 */
[--C-:B------:R-:W-:Y:S02]  /*27bb0*/  HSET2.LE.AND R81, R100, R125.reuse, PT ;  /* 0x0000007d64517233 */ /* 0x100fe40003803000 */
[--C-:B------:R-:W-:Y:S02]  /*27bc0*/  HSET2.LE.AND R82, R133, R125.reuse, PT ;  /* 0x0000007d85527233 */ /* 0x100fe40003803000 */
[--C-:B------:R-:W-:Y:S02]  /*27bd0*/  HSET2.LE.AND R83, R132, R125.reuse, PT ;  /* 0x0000007d84537233 */ /* 0x100fe40003803000 */
[----:B------:R-:W-:Y:S02]  /*27be0*/  LOP3.LUT R77, R158, 0xffff, RZ, 0xc0, !PT ;  /* 0x0000ffff9e4d7812 */ /* 0x000fe400078ec0ff */
[----:B------:R-:W-:Y:S01]  /*27bf0*/  SHF.R.U32.HI R76, RZ, 0x10, R158 ;  /* 0x00000010ff4c7819 */ /* 0x000fe2000001169e */
[----:B------:R-:W3:Y:S01]  /*27c00*/  MUFU.EX2 R159, R241 ;  /* 0x000000f1009f7308 */ /* 0x000ee20000000800 */
[----:B------:R-:W-:Y:S02]  /*27c10*/  LOP3.LUT R81, R81, R124, RZ, 0xc0, !PT ;  /* 0x0000007c51517212 */ /* 0x000fe400078ec0ff */
[----:B------:R-:W-:Y:S02]  /*27c20*/  LOP3.LUT R82, R82, R119, RZ, 0xc0, !PT ;  /* 0x0000007752527212 */ /* 0x000fe400078ec0ff */
[----:B------:R-:W-:Y:S02]  /*27c30*/  LOP3.LUT R83, R83, R117, RZ, 0xc0, !PT ;  /* 0x0000007553537212 */ /* 0x000fe400078ec0ff */
[----:B------:R-:W-:Y:S01]  /*27c40*/  LOP3.LUT R80, R80, R123, RZ, 0xc0, !PT ;  /* 0x0000007b50507212 */ /* 0x000fe200078ec0ff */
[----:B------:R-:W-:Y:S01]  /*27c50*/  LDSM.16.MT88.4 R116, [R166+0x7800] ;  /* 0x00780000a674783b */ /* 0x000fe20000004200 */
[----:B------:R-:W-:Y:S02]  /*27c60*/  SHF.R.U32.HI R79, RZ, 0x8, R0 ;  /* 0x00000008ff4f7819 */ /* 0x000fe40000011600 */
[----:B------:R-:W-:Y:S02]  /*27c70*/  SHF.R.U32.HI R0, RZ, 0x8, R77 ;  /* 0x00000008ff007819 */ /* 0x000fe4000001164d */
[----:B------:R-:W-:Y:S02]  /*27c80*/  SHF.R.U32.HI R78, RZ, 0x18, R158 ;  /* 0x00000018ff4e7819 */ /* 0x000fe4000001169e */
[----:B------:R-:W-:Y:S02]  /*27c90*/  LOP3.LUT R76, R76, 0xff, RZ, 0xc0, !PT ;  /* 0x000000ff4c4c7812 */ /* 0x000fe400078ec0ff */
[----:B------:R-:W-:Y:S02]  /*27ca0*/  LOP3.LUT R84, R158, 0xff, RZ, 0xc0, !PT ;  /* 0x000000ff9e547812 */ /* 0x000fe400078ec0ff */
[----:B------:R-:W-:Y:S02]  /*27cb0*/  PRMT R100, R76, 0x5410, R78 ;  /* 0x000054104c647816 */ /* 0x000fe4000000004e */
[----:B------:R-:W-:Y:S02]  /*27cc0*/  PRMT R101, R84, 0x5410, R79 ;  /* 0x0000541054657816 */ /* 0x000fe4000000004f */
[----:B------:R-:W-:Y:S02]  /*27cd0*/  LOP3.LUT R84, R113, 0xffff, RZ, 0xc0, !PT ;  /* 0x0000ffff71547812 */ /* 0x000fe400078ec0ff */
[----:B------:R-:W-:Y:S02]  /*27ce0*/  SHF.R.U32.HI R85, RZ, 0x10, R113 ;  /* 0x00000010ff557819 */ /* 0x000fe40000011671 */
[----:B------:R-:W-:Y:S02]  /*27cf0*/  HSET2.LE.AND R102, R127, R125, PT ;  /* 0x0000007d7f667233 */ /* 0x000fe40003803000 */
[----:B-1----:R-:W-:Y:S02]  /*27d00*/  F2FP.BF16.F32.PACK_AB R146, R163, R191 ;  /* 0x000000bfa392723e */ /* 0x002fe400000010ff */
[----:B---3--:R-:W-:Y:S02]  /*27d10*/  F2FP.BF16.F32.PACK_AB R2, R159, R160 ;  /* 0x000000a09f02723e */ /* 0x008fe400000010ff */
[----:B------:R-:W-:Y:S02]  /*27d20*/  PRMT R145, R146, 0x7632, R145 ;  /* 0x0000763292917816 */ /* 0x000fe40000000091 */
[----:B------:R-:W-:Y:S03]  /*27d30*/  LOP3.LUT R0, R0, 0xffff, RZ, 0xc0, !PT ;  /* 0x0000ffff00007812 */ /* 0x000fe600078ec0ff */
[----:B------:R-:W-:Y:S02]  /*27d40*/  @!P4 HFMA2.BF16_V2 R250, -RZ.H0_H0, RZ.H0_H0, -R145.H0_H0 ;  /* 0x200000fffffac231 */ /* 0x000fe40000340991 */
[----:B----4-:R-:W-:Y:S02]  /*27d50*/  @!P2 HFMA2.BF16_V2 R137, -RZ.H0_H0, RZ.H0_H0, -R97.H0_H0 ;  /* 0x200000ffff89a231 */ /* 0x010fe40000340961 */
[----:B-----5:R-:W-:Y:S03]  /*27d60*/  @!P0 HFMA2.BF16_V2 R135, -RZ.H0_H0, RZ.H0_H0, -R112.H0_H0 ;  /* 0x200000ffff878231 */ /* 0x020fe60000340970 */
[----:B------:R-:W-:Y:S01]  /*27d70*/  @!P2 STL.S16 [R1+0x18], R137 ;  /* 0x000018890100a387 */ /* 0x000fe20000100600 */
[----:B------:R-:W-:Y:S02]  /*27d80*/  PRMT R89, R137, 0x7610, R89 ;  /* 0x0000761089597816 */ /* 0x000fe40000000059 */
[----:B------:R-:W-:Y:S02]  /*27d90*/  PRMT R74, R135, 0x7610, R74 ;  /* 0x00007610874a7816 */ /* 0x000fe4000000004a */
[----:B------:R-:W-:Y:S02]  /*27da0*/  @!P2 PRMT R97, R89, 0x5410, RZ ;  /* 0x000054105961a816 */ /* 0x000fe400000000ff */
[----:B------:R-:W1:Y:S01]  /*27db0*/  LDSM.16.MT88.4 R88, [R165+0x7000] ;  /* 0x00700000a558783b */ /* 0x000e620000004200 */
[----:B------:R-:W-:Y:S02]  /*27dc0*/  @!P0 PRMT R112, R74, 0x5410, RZ ;  /* 0x000054104a708816 */ /* 0x000fe400000000ff */
[--C-:B------:R-:W-:Y:S02]  /*27dd0*/  HSET2.LE.AND R74, R193, R125.reuse, PT ;  /* 0x0000007dc14a7233 */ /* 0x100fe40003803000 */
[----:B------:R-:W3:Y:S01]  /*27de0*/  MUFU.EX2 R193, R235 ;  /* 0x000000eb00c17308 */ /* 0x000ee20000000800 */
[----:B------:R-:W-:Y:S01]  /*27df0*/  ISETP.LE.U32.AND P2, PT, R0, UR13, PT ;  /* 0x0000000d00007c0c */ /* 0x000fe2000bf43070 */
[----:B--2---:R-:W-:Y:S01]  /*27e00*/  @!P1 HFMA2.BF16_V2 R136, -RZ.H0_H0, RZ.H0_H0, -R96.H0_H0 ;  /* 0x200000ffff889231 */ /* 0x004fe20000340960 */
[----:B------:R-:W-:Y:S01]  /*27e10*/  LOP3.LUT R74, R74, R122, RZ, 0xc0, !PT ;  /* 0x0000007a4a4a7212 */ /* 0x000fe200078ec0ff */
[----:B------:R-:W-:Y:S01]  /*27e20*/  STG.E.U16 desc[UR30][R156.64+0x5e], R97 ;  /* 0x00005e619c007986 */ /* 0x000fe2000c10151e */
[--C-:B------:R-:W-:Y:S02]  /*27e30*/  SHF.R.U32.HI R0, RZ, 0x10, R158.reuse ;  /* 0x00000010ff007819 */ /* 0x100fe4000001169e */
[----:B------:R-:W-:Y:S01]  /*27e40*/  PRMT R73, R136, 0x7610, R73 ;  /* 0x0000761088497816 */ /* 0x000fe20000000049 */
[----:B------:R-:W-:Y:S01]  /*27e50*/  @!P1 STL.S16 [R1+0x10], R136 ;  /* 0x0000108801009387 */ /* 0x000fe20000100600 */
[----:B------:R-:W-:Y:S02]  /*27e60*/  LOP3.LUT R0, R0, 0xff, RZ, 0xc0, !PT ;  /* 0x000000ff00007812 */ /* 0x000fe400078ec0ff */
[----:B------:R-:W-:Y:S01]  /*27e70*/  @!P1 PRMT R96, R73, 0x5410, RZ ;  /* 0x0000541049609816 */ /* 0x000fe200000000ff */
[----:B------:R-:W-:Y:S01]  /*27e80*/  @!P0 STL.S16 [R1+0x14], R135 ;  /* 0x0000148701008387 */ /* 0x000fe20000100600 */
[----:B------:R-:W-:Y:S02]  /*27e90*/  LOP3.LUT R73, R158, 0xff, RZ, 0xc0, !PT ;  /* 0x000000ff9e497812 */ /* 0x000fe400078ec0ff */
[----:B------:R-:W-:Y:S01]  /*27ea0*/  ISETP.LE.U32.AND P1, PT, R134, UR13, PT ;  /* 0x0000000d86007c0c */ /* 0x000fe2000bf23070 */
[----:B------:R2:W4:Y:S01]  /*27eb0*/  LDL.S16 R115, [R1] ;  /* 0x0000000001737983 */ /* 0x0005220000100600 */
[----:B------:R-:W-:Y:S02]  /*27ec0*/  ISETP.LE.U32.AND P3, PT, R73, UR13, PT ;  /* 0x0000000d49007c0c */ /* 0x000fe4000bf63070 */
[----:B------:R-:W-:Y:S01]  /*27ed0*/  HSET2.LE.AND R73, R92, R125, PT ;  /* 0x0000007d5c497233 */ /* 0x000fe20003803000 */
[----:B------:R2:W5:Y:S01]  /*27ee0*/  LDL.S16 R99, [R1+0x4] ;  /* 0x0000040001637983 */ /* 0x0005620000100600 */
[----:B---3--:R-:W-:Y:S02]  /*27ef0*/  F2FP.BF16.F32.PACK_AB R148, R193, R194 ;  /* 0x000000c2c194723e */ /* 0x008fe400000010ff */
[----:B------:R-:W-:Y:S01]  /*27f00*/  SHF.R.U32.HI R158, RZ, 0x18, R158 ;  /* 0x00000018ff9e7819 */ /* 0x000fe2000001169e */
[----:B------:R-:W3:Y:S01]  /*27f10*/  LDSM.16.MT88.4 R92, [R168+0x7000] ;  /* 0x00700000a85c783b */ /* 0x000ee20000004200 */
[----:B------:R-:W-:Y:S02]  /*27f20*/  LOP3.LUT R73, R73, R121, RZ, 0xc0, !PT ;  /* 0x0000007949497212 */ /* 0x000fe400078ec0ff */
[----:B------:R-:W-:Y:S02]  /*27f30*/  PRMT R147, R148, 0x7632, R147 ;  /* 0x0000763294937816 */ /* 0x000fe40000000093 */
[----:B------:R-:W-:Y:S03]  /*27f40*/  ISETP.LE.U32.AND P0, PT, R158, UR13, PT ;  /* 0x0000000d9e007c0c */ /* 0x000fe6000bf03070 */
[----:B------:R-:W-:Y:S01]  /*27f50*/  LDSM.16.MT88.4 R132, [R165+0x7800] ;  /* 0x00780000a584783b */ /* 0x000fe20000004200 */
[----:B------:R-:W-:Y:S01]  /*27f60*/  @!P5 HFMA2.BF16_V2 R252, -RZ.H0_H0, RZ.H0_H0, -R147.H0_H0 ;  /* 0x200000fffffcd231 */ /* 0x000fe20000340993 */
[-C--:B-1----:R-:W-:Y:S06]  /*27f70*/  HMMA.16816.F32.BF16 R4, R72, R88.reuse, R4 ;  /* 0x000000584804723c */ /* 0x082fec0000041804 */
[----:B------:R-:W-:Y:S01]  /*27f80*/  STG.E.U16 desc[UR30][R156.64+0x60], R96 ;  /* 0x000060609c007986 */ /* 0x000fe2000c10151e */
[C---:B------:R-:W-:Y:S03]  /*27f90*/  HMMA.16816.F32.BF16 R8, R80.reuse, R88, R8 ;  /* 0x000000585008723c */ /* 0x040fe60000041808 */
[----:B------:R-:W-:Y:S03]  /*27fa0*/  STG.E.U16 desc[UR30][R154.64+0x60], R112 ;  /* 0x000060709a007986 */ /* 0x000fe6000c10151e */
[-C--:B------:R-:W-:Y:S05]  /*27fb0*/  HMMA.16816.F32.BF16 R12, R80, R90.reuse, R12 ;  /* 0x0000005a500c723c */ /* 0x080fea000004180c */
[----:B------:R-:W-:Y:S01]  /*27fc0*/  SHF.R.U32.HI R89, RZ, 0x8, R84 ;  /* 0x00000008ff597819 */ /* 0x000fe20000011654 */
[C---:B------:R-:W-:Y:S05]  /*27fd0*/  HMMA.16816.F32.BF16 R16, R72.reuse, R90, R16 ;  /* 0x0000005a4810723c */ /* 0x040fea0000041810 */
[----:B------:R-:W-:Y:S02]  /*27fe0*/  LOP3.LUT R88, R85, 0xff, RZ, 0xc0, !PT ;  /* 0x000000ff55587812 */ /* 0x000fe400078ec0ff */
[----:B------:R-:W-:Y:S01]  /*27ff0*/  LDSM.16.MT88.4 R84, [R167+0x7000] ;  /* 0x00700000a754783b */ /* 0x000fe20000004200 */
[----:B------:R-:W-:Y:S01]  /*28000*/  LOP3.LUT R90, R113, 0xff, RZ, 0xc0, !PT ;  /* 0x000000ff715a7812 */ /* 0x000fe200078ec0ff */
[-C--:B---3--:R-:W-:Y:S03]  /*28010*/  HMMA.16816.F32.BF16 R20, R72, R92.reuse, R20 ;  /* 0x0000005c4814723c */ /* 0x088fe60000041814 */
[----:B------:R-:W-:Y:S02]  /*28020*/  LOP3.LUT R91, R111, 0xff, RZ, 0xc0, !PT ;  /* 0x000000ff6f5b7812 */ /* 0x000fe400078ec0ff */
[----:B------:R-:W-:Y:S01]  /*28030*/  PRMT R89, R90, 0x5410, R89 ;  /* 0x000054105a597816 */ /* 0x000fe20000000059 */
[C---:B------:R-:W-:Y:S05]  /*28040*/  HMMA.16816.F32.BF16 R24, R80.reuse, R92, R24 ;  /* 0x0000005c5018723c */ /* 0x040fea0000041818 */
[--C-:B------:R-:W-:Y:S01]  /*28050*/  HSET2.LE.AND R90, R101, R125.reuse, PT ;  /* 0x0000007d655a7233 */ /* 0x100fe20003803000 */
[-C--:B------:R-:W-:Y:S05]  /*28060*/  HMMA.16816.F32.BF16 R28, R80, R94.reuse, R28 ;  /* 0x0000005e501c723c */ /* 0x080fea000004181c */
[----:B------:R-:W-:Y:S01]  /*28070*/  SHF.R.U32.HI R113, RZ, 0x18, R113 ;  /* 0x00000018ff717819 */ /* 0x000fe20000011671 */
[C---:B------:R-:W-:Y:S05]  /*28080*/  HMMA.16816.F32.BF16 R32, R72.reuse, R94, R32 ;  /* 0x0000005e4820723c */ /* 0x040fea0000041820 */
[----:B------:R-:W-:Y:S06]  /*28090*/  PRMT R88, R88, 0x5410, R113 ;  /* 0x0000541058587816 */ /* 0x000fec0000000071 */
[----:B------:R-:W-:Y:S05]  /*280a0*/  HSET2.LE.AND R101, R88, R125, PT ;  /* 0x0000007d58657233 */ /* 0x000fea0003803000 */
[----:B------:R-:W-:Y:S01]  /*280b0*/  LOP3.LUT R101, R101, R110, RZ, 0xc0, !PT ;  /* 0x0000006e65657212 */ /* 0x000fe200078ec0ff */
[----:B----4-:R-:W-:Y:S02]  /*280c0*/  @!P6 HFMA2.BF16_V2 R115, -RZ.H0_H0, RZ.H0_H0, -R149.H0_H0 ;  /* 0x200000ffff73e231 */ /* 0x010fe40000340995 */
[----:B-----5:R-:W-:Y:S03]  /*280d0*/  @!P1 HFMA2.BF16_V2 R99, -RZ.H0_H0, RZ.H0_H0, -R148.H0_H0 ;  /* 0x200000ffff639231 */ /* 0x020fe60000340994 */
[----:B------:R-:W-:Y:S01]  /*280e0*/  PRMT R77, R115, 0x7610, R77 ;  /* 0x00007610734d7816 */ /* 0x000fe2000000004d */
[----:B------:R-:W-:Y:S03]  /*280f0*/  @!P6 STL.S16 [R1], R115 ;  /* 0x000000730100e387 */ /* 0x000fe60000100600 */
[----:B------:R-:W-:Y:S01]  /*28100*/  @!P6 PRMT R149, R77, 0x5410, RZ ;  /* 0x000054104d95e816 */ /* 0x000fe200000000ff */
[----:B------:R1:W-:Y:S01]  /*28110*/  @!P1 STL.S16 [R1+0x4], R99 ;  /* 0x0000046301009387 */ /* 0x0003e20000100600 */
[----:B------:R-:W-:Y:S02]  /*28120*/  PRMT R3, R99, 0x7610, R3 ;  /* 0x0000761063037816 */ /* 0x000fe40000000003 */
[----:B------:R-:W-:Y:S01]  /*28130*/  ISETP.LE.U32.AND P6, PT, R199, UR13, PT ;  /* 0x0000000dc7007c0c */ /* 0x000fe2000bfc3070 */
[----:B------:R-:W3:Y:S08]  /*28140*/  LDSM.16.MT88.4 R76, [R166+0x7000] ;  /* 0x00700000a64c783b */ /* 0x000ef00000004200 */
[----:B------:R-:W-:Y:S04]  /*28150*/  STG.E.U16 desc[UR30][R154.64+0x62], R149 ;  /* 0x000062959a007986 */ /* 0x000fe8000c10151e */
[----:B------:R-:W-:Y:S01]  /*28160*/  @!P6 HFMA2.BF16_V2 R251, -RZ.H0_H0, RZ.H0_H0, -R146.H0_H0 ;  /* 0x200000fffffbe231 */ /* 0x000fe20000340992 */
[----:B-1----:R-:W-:Y:S02]  /*28170*/  PRMT R99, R148, 0x5410, R147 ;  /* 0x0000541094637816 */ /* 0x002fe40000000093 */
[----:B------:R-:W-:Y:S02]  /*28180*/  @!P1 PRMT R148, R3, 0x5410, RZ ;  /* 0x0000541003949816 */ /* 0x000fe400000000ff */
[----:B------:R-:W-:Y:S02]  /*28190*/  @!P5 PRMT R147, R252, 0x5410, RZ ;  /* 0x00005410fc93d816 */ /* 0x000fe400000000ff */
[----:B------:R-:W-:Y:S01]  /*281a0*/  ISETP.LE.U32.AND P1, PT, R0, UR13, PT ;  /* 0x0000000d00007c0c */ /* 0x000fe2000bf23070 */
[----:B------:R-:W-:Y:S01]  /*281b0*/  STG.E.U16 desc[UR30][R150.64+0x70], R148 ;  /* 0x0000709496007986 */ /* 0x000fe2000c10151e */
[----:B------:R-:W-:Y:S02]  /*281c0*/  LOP3.LUT R0, R111, 0xffff, RZ, 0xc0, !PT ;  /* 0x0000ffff6f007812 */ /* 0x000fe400078ec0ff */
[--C-:B------:R-:W-:Y:S01]  /*281d0*/  SHF.R.U32.HI R3, RZ, 0x10, R111.reuse ;  /* 0x00000010ff037819 */ /* 0x100fe2000001166f */
[----:B------:R-:W-:Y:S01]  /*281e0*/  STG.E.U16 desc[UR30][R150.64+0x72], R147 ;  /* 0x0000729396007986 */ /* 0x000fe2000c10151e */
[----:B------:R-:W-:Y:S02]  /*281f0*/  SHF.R.U32.HI R111, RZ, 0x18, R111 ;  /* 0x00000018ff6f7819 */ /* 0x000fe4000001166f */
[----:B------:R-:W-:Y:S02]  /*28200*/  SHF.R.U32.HI R0, RZ, 0x8, R0 ;  /* 0x00000008ff007819 */ /* 0x000fe40000011600 */
[----:B------:R-:W-:Y:S02]  /*28210*/  LOP3.LUT R3, R3, 0xff, RZ, 0xc0, !PT ;  /* 0x000000ff03037812 */ /* 0x000fe400078ec0ff */
[----:B------:R-:W-:Y:S01]  /*28220*/  PRMT R0, R91, 0x5410, R0 ;  /* 0x000054105b007816 */ /* 0x000fe20000000000 */
[-C--:B---3--:R-:W-:Y:S03]  /*28230*/  HMMA.16816.F32.BF16 R36, R72, R76.reuse, R36 ;  /* 0x0000004c4824723c */ /* 0x088fe60000041824 */
[--C-:B------:R-:W-:Y:S01]  /*28240*/  HSET2.LE.AND R91, R100, R125.reuse, PT ;  /* 0x0000007d645b7233 */ /* 0x100fe20003803000 */
[----:B------:R-:W-:Y:S01]  /*28250*/  @!P1 HFMA2.BF16_V2 R247, -RZ.H0_H0, RZ.H0_H0, -R2.H0_H0 ;  /* 0x200000fffff79231 */ /* 0x000fe20000340902 */
[--C-:B------:R-:W-:Y:S01]  /*28260*/  HSET2.LE.AND R100, R89, R125.reuse, PT ;  /* 0x0000007d59647233 */ /* 0x100fe20003803000 */
[C---:B------:R-:W-:Y:S05]  /*28270*/  HMMA.16816.F32.BF16 R40, R80.reuse, R76, R40 ;  /* 0x0000004c5028723c */ /* 0x040fea0000041828 */
[--C-:B------:R-:W-:Y:S01]  /*28280*/  HSET2.LE.AND R89, R0, R125.reuse, PT ;  /* 0x0000007d00597233 */ /* 0x100fe20003803000 */
[-C--:B------:R-:W-:Y:S05]  /*28290*/  HMMA.16816.F32.BF16 R44, R80, R78.reuse, R44 ;  /* 0x0000004e502c723c */ /* 0x080fea000004182c */
[----:B------:R-:W-:Y:S01]  /*282a0*/  PRMT R3, R3, 0x5410, R111 ;  /* 0x0000541003037816 */ /* 0x000fe2000000006f */
[C---:B------:R-:W-:Y:S05]  /*282b0*/  HMMA.16816.F32.BF16 R48, R72.reuse, R78, R48 ;  /* 0x0000004e4830723c */ /* 0x040fea0000041830 */
[----:B------:R-:W-:Y:S01]  /*282c0*/  HSET2.LE.AND R88, R3, R125, PT ;  /* 0x0000007d03587233 */ /* 0x000fe20003803000 */
[-C--:B------:R-:W-:Y:S01]  /*282d0*/  HMMA.16816.F32.BF16 R52, R72, R84.reuse, R52 ;  /* 0x000000544834723c */ /* 0x080fe20000041834 */
[----:B------:R-:W1:Y:S04]  /*282e0*/  LDSM.16.MT88.4 R124, [R168+0x7800] ;  /* 0x00780000a87c783b */ /* 0x000e680000004200 */
[----:B------:R-:W-:Y:S01]  /*282f0*/  F2FP.BF16.F32.PACK_AB R3, R161, R162 ;  /* 0x000000a2a103723e */ /* 0x000fe200000010ff */
[C---:B------:R-:W-:Y:S05]  /*28300*/  HMMA.16816.F32.BF16 R56, R80.reuse, R84, R56 ;  /* 0x000000545038723c */ /* 0x040fea0000041838 */
[----:B------:R-:W-:Y:S01]  /*28310*/  PRMT R76, R146, 0x5410, R145 ;  /* 0x00005410924c7816 */ /* 0x000fe20000000091 */
[-C--:B------:R-:W-:Y:S05]  /*28320*/  HMMA.16816.F32.BF16 R60, R80, R86.reuse, R60 ;  /* 0x00000056503c723c */ /* 0x080fea000004183c */
[----:B------:R-:W-:Y:S01]  /*28330*/  PRMT R144, R3, 0x7632, R144 ;  /* 0x0000763203907816 */ /* 0x000fe20000000090 */
[----:B------:R-:W-:Y:S05]  /*28340*/  HMMA.16816.F32.BF16 R64, R72, R86, R64 ;  /* 0x000000564840723c */ /* 0x000fea0000041840 */
[----:B------:R-:W-:Y:S01]  /*28350*/  PRMT R0, R2, 0x7632, R0 ;  /* 0x0000763202007816 */ /* 0x000fe20000000000 */
[----:B------:R-:W-:Y:S01]  /*28360*/  @!P3 HFMA2.BF16_V2 R249, -RZ.H0_H0, RZ.H0_H0, -R3.H0_H0 ;  /* 0x200000fffff9b231 */ /* 0x000fe20000340903 */
[----:B------:R-:W-:Y:S01]  /*28370*/  LOP3.LUT R100, R100, R128, RZ, 0xc0, !PT ;  /* 0x0000008064647212 */ /* 0x000fe200078ec0ff */
[----:B------:R-:W-:Y:S03]  /*28380*/  @!P2 HFMA2.BF16_V2 R248, -RZ.H0_H0, RZ.H0_H0, -R144.H0_H0 ;  /* 0x200000fffff8a231 */ /* 0x000fe60000340990 */
[----:B------:R-:W-:Y:S01]  /*28390*/  LOP3.LUT R102, R102, R99, RZ, 0xc0, !PT ;  /* 0x0000006366667212 */ /* 0x000fe200078ec0ff */
[----:B------:R-:W-:Y:S01]  /*283a0*/  @!P0 HFMA2.BF16_V2 R246, -RZ.H0_H0, RZ.H0_H0, -R0.H0_H0 ;  /* 0x200000fffff68231 */ /* 0x000fe20000340900 */
[----:B------:R-:W-:Y:S01]  /*283b0*/  LOP3.LUT R103, R103, R76, RZ, 0xc0, !PT ;  /* 0x0000004c67677212 */ /* 0x000fe200078ec0ff */
[----:B------:R-:W-:Y:S01]  /*283c0*/  IMAD.MOV.U32 R74, RZ, RZ, R68 ;  /* 0x000000ffff4a7224 */ /* 0x000fe200078e0044 */
[----:B------:R-:W-:Y:S01]  /*283d0*/  PRMT R78, R3, 0x5410, R144 ;  /* 0x00005410034e7816 */ /* 0x000fe20000000090 */
[----:B------:R-:W-:Y:S01]  /*283e0*/  IMAD.MOV.U32 R73, RZ, RZ, R70 ;  /* 0x000000ffff497224 */ /* 0x000fe200078e0046 */
[----:B------:R-:W-:Y:S01]  /*283f0*/  PRMT R79, R2, 0x5410, R0 ;  /* 0x00005410024f7816 */ /* 0x000fe20000000000 */
[----:B------:R-:W-:Y:S01]  /*28400*/  IMAD.MOV.U32 R72, RZ, RZ, R71 ;  /* 0x000000ffff487224 */ /* 0x000fe200078e0047 */
[----:B------:R-:W-:Y:S01]  /*28410*/  LOP3.LUT R76, R89, R109, RZ, 0xc0, !PT ;  /* 0x0000006d594c7212 */ /* 0x000fe200078ec0ff */
[-C--:B------:R-:W-:Y:S05]  /*28420*/  HMMA.16816.F32.BF16 R136, R100, R132.reuse, R4 ;  /* 0x000000846488723c */ /* 0x080fea0000041804 */
[----:B------:R-:W-:Y:S02]  /*28430*/  LOP3.LUT R77, R88, R108, RZ, 0xc0, !PT ;  /* 0x0000006c584d7212 */ /* 0x000fe400078ec0ff */
[----:B------:R-:W-:Y:S01]  /*28440*/  LOP3.LUT R78, R90, R78, RZ, 0xc0, !PT ;  /* 0x0000004e5a4e7212 */ /* 0x000fe200078ec0ff */
[----:B------:R-:W-:Y:S03]  /*28450*/  FADD.FTZ R4, R194, R201 ;  /* 0x000000c9c2047221 */ /* 0x000fe60000010000 */
[----:B------:R-:W-:Y:S01]  /*28460*/  LOP3.LUT R79, R91, R79, RZ, 0xc0, !PT ;  /* 0x0000004f5b4f7212 */ /* 0x000fe200078ec0ff */
[----:B------:R-:W-:Y:S01]  /*28470*/  FADD.FTZ R4, R193, R4 ;  /* 0x00000004c1047221 */ /* 0x000fe20000010000 */
[----:B------:R-:W-:Y:S02]  /*28480*/  @!P6 PRMT R146, R251, 0x5410, RZ ;  /* 0x00005410fb92e816 */ /* 0x000fe400000000ff */
[----:B------:R-:W-:Y:S02]  /*28490*/  @!P4 PRMT R145, R250, 0x5410, RZ ;  /* 0x00005410fa91c816 */ /* 0x000fe400000000ff */
[----:B------:R-:W-:Y:S01]  /*284a0*/  STL [R1+0xf0], R4 ;  /* 0x0000f00401007387 */ /* 0x000fe20000100800 */
[C---:B------:R-:W-:Y:S03]  /*284b0*/  HMMA.16816.F32.BF16 R108, R76.reuse, R132, R8 ;  /* 0x000000844c6c723c */ /* 0x040fe60000041808 */
[----:B------:R-:W-:Y:S01]  /*284c0*/  STG.E.U16 desc[UR30][R152.64+0x70], R146 ;  /* 0x0000709298007986 */ /* 0x000fe2000c10151e */
[----:B------:R-:W-:Y:S02]  /*284d0*/  @!P3 PRMT R3, R249, 0x5410, RZ ;  /* 0x00005410f903b816 */ /* 0x000fe400000000ff */
[-C--:B------:R-:W-:Y:S01]  /*284e0*/  HMMA.16816.F32.BF16 R104, R76, R134.reuse, R12 ;  /* 0x000000864c68723c */ /* 0x080fe2000004180c */
[----:B------:R-:W-:Y:S04]  /*284f0*/  STG.E.U16 desc[UR30][R152.64+0x72], R145 ;  /* 0x0000729198007986 */ /* 0x000fe8000c10151e */
[----:B------:R3:W-:Y:S01]  /*28500*/  STG.E.U16 desc[UR30][R156.64+0x6e], R3 ;  /* 0x00006e039c007986 */ /* 0x0007e2000c10151e */
[C---:B------:R-:W-:Y:S05]  /*28510*/  HMMA.16816.F32.BF16 R132, R100.reuse, R134, R16 ;  /* 0x000000866484723c */ /* 0x040fea0000041810 */
[----:B------:R-:W-:Y:S01]  /*28520*/  @!P2 PRMT R144, R248, 0x5410, RZ ;  /* 0x00005410f890a816 */ /* 0x000fe200000000ff */
[-C--:B-1----:R-:W-:Y:S04]  /*28530*/  HMMA.16816.F32.BF16 R128, R100, R124.reuse, R20 ;  /* 0x0000007c6480723c */ /* 0x082fe80000041814 */
[----:B------:R-:W-:Y:S01]  /*28540*/  STG.E.U16 desc[UR30][R156.64+0x70], R144 ;  /* 0x000070909c007986 */ /* 0x000fe2000c10151e */
[----:B------:R-:W-:Y:S01]  /*28550*/  @!P1 PRMT R2, R247, 0x5410, RZ ;  /* 0x00005410f7029816 */ /* 0x000fe200000000ff */
[C---:B------:R-:W-:Y:S04]  /*28560*/  HMMA.16816.F32.BF16 R96, R76.reuse, R124, R24 ;  /* 0x0000007c4c60723c */ /* 0x040fe80000041818 */
[----:B------:R1:W-:Y:S01]  /*28570*/  STG.E.U16 desc[UR30][R154.64+0x70], R2 ;  /* 0x000070029a007986 */ /* 0x0003e2000c10151e */
[----:B------:R-:W-:Y:S01]  /*28580*/  @!P0 PRMT R0, R246, 0x5410, RZ ;  /* 0x00005410f6008816 */ /* 0x000fe200000000ff */
[-C--:B------:R-:W-:Y:S01]  /*28590*/  HMMA.16816.F32.BF16 R92, R76, R126.reuse, R28 ;  /* 0x0000007e4c5c723c */ /* 0x080fe2000004181c */
[----:B------:R-:W-:Y:S03]  /*285a0*/  PLOP3.LUT P0, PT, PT, PT, UP0, 0x80, 0x0 ;  /* 0x000000000000781c */ /* 0x000fe60003f0f008 */
[----:B------:R4:W-:Y:S02]  /*285b0*/  STG.E.U16 desc[UR30][R154.64+0x72], R0 ;  /* 0x000072009a007986 */ /* 0x0009e4000c10151e */
[C---:B------:R-:W-:Y:S05]  /*285c0*/  HMMA.16816.F32.BF16 R124, R100.reuse, R126, R32 ;  /* 0x0000007e647c723c */ /* 0x040fea0000041820 */
[----:B---3--:R-:W-:Y:S01]  /*285d0*/  FADD.FTZ R3, R191, R200 ;  /* 0x000000c8bf037221 */ /* 0x008fe20000010000 */
[-C--:B------:R-:W-:Y:S05]  /*285e0*/  HMMA.16816.F32.BF16 R120, R100, R116.reuse, R36 ;  /* 0x000000746478723c */ /* 0x080fea0000041824 */
[----:B------:R-:W-:Y:S01]  /*285f0*/  FADD.FTZ R3, R163, R3 ;  /* 0x00000003a3037221 */ /* 0x000fe20000010000 */
[C---:B------:R-:W-:Y:S04]  /*28600*/  HMMA.16816.F32.BF16 R88, R76.reuse, R116, R40 ;  /* 0x000000744c58723c */ /* 0x040fe80000041828 */
[----:B------:R-:W-:Y:S02]  /*28610*/  STL [R1+0xec], R3 ;  /* 0x0000ec0301007387 */ /* 0x000fe40000100800 */
[-C--:B------:R-:W-:Y:S05]  /*28620*/  HMMA.16816.F32.BF16 R84, R76, R118.reuse, R44 ;  /* 0x000000764c54723c */ /* 0x080fea000004182c */
[----:B-1----:R-:W-:Y:S01]  /*28630*/  FADD.FTZ R2, R196, R198 ;  /* 0x000000c6c4027221 */ /* 0x002fe20000010000 */
[C---:B------:R-:W-:Y:S05]  /*28640*/  HMMA.16816.F32.BF16 R116, R100.reuse, R118, R48 ;  /* 0x000000766474723c */ /* 0x040fea0000041830 */
[----:B------:R-:W-:Y:S01]  /*28650*/  FADD.FTZ R2, R162, R2 ;  /* 0x00000002a2027221 */ /* 0x000fe20000010000 */
[-C--:B------:R-:W-:Y:S05]  /*28660*/  HMMA.16816.F32.BF16 R112, R100, R140.reuse, R52 ;  /* 0x0000008c6470723c */ /* 0x080fea0000041834 */
[----:B----4-:R-:W-:Y:S01]  /*28670*/  FADD.FTZ R0, R195, R197 ;  /* 0x000000c5c3007221 */ /* 0x010fe20000010000 */
[C---:B------:R-:W-:Y:S05]  /*28680*/  HMMA.16816.F32.BF16 R80, R76.reuse, R140, R56 ;  /* 0x0000008c4c50723c */ /* 0x040fea0000041838 */
[----:B------:R-:W-:Y:S01]  /*28690*/  FADD.FTZ R2, R161, R2 ;  /* 0x00000002a1027221 */ /* 0x000fe20000010000 */
[-C--:B------:R-:W-:Y:S04]  /*286a0*/  HMMA.16816.F32.BF16 R76, R76, R142.reuse, R60 ;  /* 0x0000008e4c4c723c */ /* 0x080fe8000004183c */
[----:B------:R1:W-:Y:S01]  /*286b0*/  STL [R1+0xf4], R2 ;  /* 0x0000f40201007387 */ /* 0x0003e20000100800 */
[----:B------:R-:W-:Y:S01]  /*286c0*/  FADD.FTZ R0, R160, R0 ;  /* 0x00000000a0007221 */ /* 0x000fe20000010000 */
[----:B------:R-:W-:Y:S05]  /*286d0*/  HMMA.16816.F32.BF16 R100, R100, R142, R64 ;  /* 0x0000008e6464723c */ /* 0x000fea0000041840 */
[----:B------:R-:W-:Y:S05]  /*286e0*/  FADD.FTZ R0, R159, R0 ;  /* 0x000000009f007221 */ /* 0x000fea0000010000 */
[----:B------:R2:W-:Y:S01]  /*286f0*/  STL [R1+0xf8], R0 ;  /* 0x0000f80001007387 */ /* 0x0005e20000100800 */
[----:B-1----:R-:W-:Y:S01]  /*28700*/  IMAD.MOV.U32 R2, RZ, RZ, R69 ;  /* 0x000000ffff027224 */ /* 0x002fe200078e0045 */
[----:B------:R-:W-:Y:S01]  /*28710*/  @!UPT UIADD3 URZ, URZ, URZ, URZ ;  /* 0x0000003f3f3ff290 */ /* 0x000fe2000fffe03f */
[----:B------:R-:W-:Y:S11]  /*28720*/  @P0 BRA `(.L_x_2448) ;  /* 0xffffff7c00000947 */ /* 0x000ff6000383ffff */
.L_x_2447:
[----:B------:R-:W3:Y:S04]  /*28730*/  LDL.LU R8, [R1+0xf0] ;  /* 0x0000f00001087983 */ /* 0x000ee80000300800 */
[----:B------:R-:W4:Y:S04]  /*28740*/  LDL.LU R7, [R1+0xec] ;  /* 0x0000ec0001077983 */ /* 0x000f280000300800 */
[----:B-1----:R-:W2:Y:S04]  /*28750*/  LDL.LU R6, [R1+0xf4] ;  /* 0x0000f40001067983 */ /* 0x002ea80000300800 */
[----:B------:R-:W2:Y:S01]  /*28760*/  LDL.LU R5, [R1+0xf8] ;  /* 0x0000f80001057983 */ /* 0x000ea20000300800 */
[----:B------:R-:W1:Y:S01]  /*28770*/  S2UR UR4, SR_CgaCtaId ;  /* 0x00000000000479c3 */ /* 0x000e620000008800 */
[----:B------:R-:W-:Y:S01]  /*28780*/  UISETP.NE.AND UP0, UPT, UR14, -0x1, UPT ;  /* 0xffffffff0e00788c */ /* 0x000fe2000bf05270 */
[----:B------:R-:W-:Y:S01]  /*28790*/  MOV R34, 0x20 ;  /* 0x0000002000227802 */ /* 0x000fe20000000f00 */
[----:B------:R-:W1:Y:S01]  /*287a0*/  S2R R35, SR_TID.X ;  /* 0x0000000000237919 */ /* 0x000e620000002100 */
[----:B------:R-:W-:-:S08]  /*287b0*/  UMOV UR8, 0x400 ;  /* 0x0000040000087882 */ /* 0x000fd00000000000 */
[----:B------:R-:W-:Y:S02]  /*287c0*/  @UP0 ULDC.64 UR6, c[0x0][0x298] ;  /* 0x0000a60000060ab9 */ /* 0x000fe40000000a00 */
[----:B------:R-:W-:-:S03]  /*287d0*/  @UP0 UIMAD.WIDE.U32 UR10, UR14, UR6, URZ ;  /* 0x000000060e0a02a5 */ /* 0x000fc6000f8e003f */
[----:B------:R-:W-:Y:S01]  /*287e0*/  ULDC UR6, c[0x0][0x38c] ;  /* 0x0000e30000067ab9 */ /* 0x000fe20000000800 */
[----:B------:R-:W-:Y:S02]  /*287f0*/  @UP0 UIMAD UR7, UR14, UR7, UR11 ;  /* 0x000000070e0702a4 */ /* 0x000fe4000f8e020b */
[----:B-1----:R-:W-:Y:S01]  /*28800*/  ULEA UR4, UR4, UR8, 0x18 ;  /* 0x0000000804047291 */ /* 0x002fe2000f8ec03f */
[----:B------:R-:W-:-:S04]  /*28810*/  SHF.R.S32.HI R10, RZ, 0x1f, R35 ;  /* 0x0000001fff0a7819 */ /* 0x000fc80000011423 */
[----:B------:R-:W-:Y:S01]  /*28820*/  LEA.HI R9, R10, R35, RZ, 0x5 ;  /* 0x000000230a097211 */ /* 0x000fe200078f28ff */
[----:B---3--:R-:W1:Y:S04]  /*28830*/  SHFL.BFLY PT, R4, R8, 0x2, 0x1f ;  /* 0x0c401f0008047f89 */ /* 0x008e6800000e0000 */
[----:B----4-:R-:W3:Y:S04]  /*28840*/  SHFL.BFLY PT, R3, R7, 0x2, 0x1f ;  /* 0x0c401f0007037f89 */ /* 0x010ee800000e0000 */
[----:B--2---:R-:W2:Y:S04]  /*28850*/  SHFL.BFLY PT, R2, R6, 0x2, 0x1f ;  /* 0x0c401f0006027f89 */ /* 0x004ea800000e0000 */
[----:B------:R-:W4:Y:S01]  /*28860*/  SHFL.BFLY PT, R0, R5, 0x2, 0x1f ;  /* 0x0c401f0005007f89 */ /* 0x000f2200000e0000 */
[----:B-1----:R-:W-:Y:S01]  /*28870*/  FADD.FTZ R4, R4, R8 ;  /* 0x0000000804047221 */ /* 0x002fe20000010000 */
[----:B---3--:R-:W-:-:S04]  /*28880*/  FADD.FTZ R3, R3, R7 ;  /* 0x0000000703037221 */ /* 0x008fc80000010000 */
[----:B------:R-:W1:Y:S01]  /*28890*/  SHFL.BFLY PT, R8, R4, 0x1, 0x1f ;  /* 0x0c201f0004087f89 */ /* 0x000e6200000e0000 */
[----:B--2---:R-:W-:-:S03]  /*288a0*/  FADD.FTZ R2, R2, R6 ;  /* 0x0000000602027221 */ /* 0x004fc60000010000 */
[----:B------:R-:W2:Y:S01]  /*288b0*/  SHFL.BFLY PT, R7, R3, 0x1, 0x1f ;  /* 0x0c201f0003077f89 */ /* 0x000ea200000e0000 */
[----:B----4-:R-:W-:-:S03]  /*288c0*/  FADD.FTZ R0, R0, R5 ;  /* 0x0000000500007221 */ /* 0x010fc60000010000 */
[----:B------:R-:W3:Y:S04]  /*288d0*/  SHFL.BFLY PT, R5, R2, 0x1, 0x1f ;  /* 0x0c201f0002057f89 */ /* 0x000ee800000e0000 */
[----:B------:R-:W4:Y:S01]  /*288e0*/  SHFL.BFLY PT, R6, R0, 0x1, 0x1f ;  /* 0x0c201f0000067f89 */ /* 0x000f2200000e0000 */
[----:B-1----:R-:W-:Y:S01]  /*288f0*/  FADD.FTZ R42, R4, R8 ;  /* 0x00000008042a7221 */ /* 0x002fe20000010000 */
[----:B------:R-:W-:Y:S02]  /*28900*/  IMAD.MOV.U32 R4, RZ, RZ, 0x3f800000 ;  /* 0x3f800000ff047424 */ /* 0x000fe400078e00ff */
[----:B--2---:R-:W-:Y:S01]  /*28910*/  FADD.FTZ R43, R3, R7 ;  /* 0x00000007032b7221 */ /* 0x004fe20000010000 */
[----:B------:R-:W-:Y:S02]  /*28920*/  LEA.HI R7, R10, R35, RZ, 0x2 ;  /* 0x000000230a077211 */ /* 0x000fe400078f10ff */
[----:B------:R-:W-:-:S02]  /*28930*/  FSETP.NE.FTZ.AND P5, PT, R42, RZ, PT ;  /* 0x000000ff2a00720b */ /* 0x000fc40003fb5000 */
[----:B------:R-:W-:Y:S01]  /*28940*/  SHF.R.S32.HI R8, RZ, 0x2, R7 ;  /* 0x00000002ff087819 */ /* 0x000fe20000011407 */
[----:B---3--:R-:W-:Y:S01]  /*28950*/  FADD.FTZ R44, R2, R5 ;  /* 0x00000005022c7221 */ /* 0x008fe20000010000 */
[----:B------:R-:W-:Y:S01]  /*28960*/  SHF.R.S32.HI R3, RZ, 0x1f, R7 ;  /* 0x0000001fff037819 */ /* 0x000fe20000011407 */
[----:B----4-:R-:W-:Y:S01]  /*28970*/  FADD.FTZ R45, R0, R6 ;  /* 0x00000006002d7221 */ /* 0x010fe20000010000 */
[----:B------:R-:W-:Y:S02]  /*28980*/  FSETP.NE.FTZ.AND P4, PT, R43, RZ, PT ;  /* 0x000000ff2b00720b */ /* 0x000fe40003f95000 */
[----:B------:R-:W-:Y:S01]  /*28990*/  LEA.HI R5, R3, R8, RZ, 0x3 ;  /* 0x0000000803057211 */ /* 0x000fe200078f18ff */
[----:B------:R-:W-:Y:S01]  /*289a0*/  IMAD.MOV.U32 R3, RZ, RZ, 0x3f800000 ;  /* 0x3f800000ff037424 */ /* 0x000fe200078e00ff */
[----:B------:R-:W-:Y:S02]  /*289b0*/  FSETP.NE.FTZ.AND P3, PT, R44, RZ, PT ;  /* 0x000000ff2c00720b */ /* 0x000fe40003f75000 */
[----:B------:R-:W-:Y:S01]  /*289c0*/  LOP3.LUT R5, R5, 0xfffffff8, RZ, 0xc0, !PT ;  /* 0xfffffff805057812 */ /* 0x000fe200078ec0ff */
[----:B------:R-:W1:Y:S01]  /*289d0*/  @P5 MUFU.RCP R4, R42 ;  /* 0x0000002a00045308 */ /* 0x000e620000001000 */
[----:B------:R-:W-:-:S02]  /*289e0*/  FSETP.NE.FTZ.AND P0, PT, R45, RZ, PT ;  /* 0x000000ff2d00720b */ /* 0x000fc40003f15000 */
[----:B------:R-:W-:Y:S01]  /*289f0*/  LOP3.LUT R0, R7, 0x3ffffffc, RZ, 0xc0, !PT ;  /* 0x3ffffffc07007812 */ /* 0x000fe200078ec0ff */
[----:B------:R-:W-:Y:S01]  /*28a00*/  IMAD.IADD R5, R8, 0x1, -R5 ;  /* 0x0000000108057824 */ /* 0x000fe200078e0a05 */
[----:B------:R-:W-:Y:S02]  /*28a10*/  MOV R2, 0x3f800000 ;  /* 0x3f80000000027802 */ /* 0x000fe40000000f00 */
[----:B------:R-:W-:Y:S01]  /*28a20*/  SHF.R.S32.HI R8, RZ, 0x5, R9 ;  /* 0x00000005ff087819 */ /* 0x000fe20000011409 */
[----:B------:R-:W-:Y:S01]  /*28a30*/  IMAD.IADD R6, R35, 0x1, -R0 ;  /* 0x0000000123067824 */ /* 0x000fe200078e0a00 */
[----:B------:R-:W-:Y:S01]  /*28a40*/  MOV R0, 0x3f800000 ;  /* 0x3f80000000007802 */ /* 0x000fe20000000f00 */
[C---:B------:R-:W-:Y:S01]  /*28a50*/  IMAD.SHL.U32 R7, R5.reuse, 0x40, RZ ;  /* 0x0000004005077824 */ /* 0x040fe200078e00ff */
[----:B------:R-:W2:Y:S01]  /*28a60*/  @P4 MUFU.RCP R3, R43 ;  /* 0x0000002b00034308 */ /* 0x000ea20000001000 */
[----:B------:R-:W-:Y:S01]  /*28a70*/  R2P PR, R5, 0x6 ;  /* 0x0000000605007804 */ /* 0x000fe20000000000 */
[----:B------:R-:W-:Y:S01]  /*28a80*/  IMAD R6, R8, 0x200, R6 ;  /* 0x0000020008067824 */ /* 0x000fe200078e0206 */
[----:B------:R-:W-:-:S02]  /*28a90*/  PLOP3.LUT P6, PT, PT, PT, UP0, 0x80, 0x0 ;  /* 0x000000000000781c */ /* 0x000fc40003fcf008 */
[----:B------:R-:W-:Y:S01]  /*28aa0*/  LOP3.LUT R7, R7, 0x1c0, RZ, 0xc0, !PT ;  /* 0x000001c007077812 */ /* 0x000fe200078ec0ff */
[----:B-1----:R-:W-:Y:S01]  /*28ab0*/  FMUL.FTZ R4, R4, UR6 ;  /* 0x0000000604047c20 */ /* 0x002fe20008410000 */
[----:B------:R-:W-:Y:S01]  /*28ac0*/  SEL R34, R34, 0xffffffe0, !P1 ;  /* 0xffffffe022227807 */ /* 0x000fe20004800000 */
[----:B------:R-:W1:Y:S01]  /*28ad0*/  @P3 MUFU.RCP R2, R44 ;  /* 0x0000002c00023308 */ /* 0x000e620000001000 */
[----:B------:R-:W-:-:S05]  /*28ae0*/  LEA.HI R7, R7, R7, RZ, 0x1d ;  /* 0x0000000707077211 */ /* 0x000fca00078fe8ff */
[----:B------:R-:W-:Y:S02]  /*28af0*/  IMAD.U32 R6, R6, 0x2, R7 ;  /* 0x0000000206067824 */ /* 0x000fe400078e0007 */
[----:B------:R-:W3:Y:S01]  /*28b00*/  @P0 MUFU.RCP R0, R45 ;  /* 0x0000002d00000308 */ /* 0x000ee20000001000 */
[----:B--2---:R-:W-:Y:S02]  /*28b10*/  FMUL.FTZ R3, R3, UR6 ;  /* 0x0000000603037c20 */ /* 0x004fe40008410000 */
[----:B------:R-:W-:-:S05]  /*28b20*/  LEA R21, R6, UR4, 0x1 ;  /* 0x0000000406157c11 */ /* 0x000fca000f8e08ff */
[C---:B------:R-:W-:Y:S02]  /*28b30*/  VIADD R22, R21.reuse, 0x40 ;  /* 0x0000004015167836 */ /* 0x040fe40000000000 */
[----:B-1----:R-:W-:Y:S01]  /*28b40*/  FMUL.FTZ R2, R2, UR6 ;  /* 0x0000000602027c20 */ /* 0x002fe20008410000 */
[----:B------:R-:W-:Y:S01]  /*28b50*/  @P2 IADD3 R22, R21, -0x40, RZ ;  /* 0xffffffc015162810 */ /* 0x000fe20007ffe0ff */
[----:B---3--:R-:W-:Y:S01]  /*28b60*/  FMUL.FTZ R0, R0, UR6 ;  /* 0x0000000600007c20 */ /* 0x008fe20008410000 */
        /* <DEDUP_REMOVED lines=8> */
.L_x_2451:
        /* <DEDUP_REMOVED lines=19> */
.L_x_2452:
        /* <DEDUP_REMOVED lines=245> */
.L_x_2454:
[----:B------:R-:W-:Y:S05]  /*29c70*/  BSYNC B0 ;  /* 0x0000000000007941 */ /* 0x000fea0003800000 */
.L_x_2453:
        /* <DEDUP_REMOVED lines=46> */
.L_x_2456:
[----:B------:R-:W-:Y:S05]  /*29f60*/  BSYNC B0 ;  /* 0x0000000000007941 */ /* 0x000fea0003800000 */
.L_x_2455:
        /* <DEDUP_REMOVED lines=18> */
.L_x_2458:
[----:B------:R-:W-:Y:S05]  /*2a090*/  BSYNC B0 ;  /* 0x0000000000007941 */ /* 0x000fea0003800000 */
.L_x_2457:
        /* <DEDUP_REMOVED lines=16> */
.L_x_2460:
[----:B------:R-:W-:Y:S05]  /*2a1a0*/  BSYNC B0 ;  /* 0x0000000000007941 */ /* 0x000fea0003800000 */
.L_x_2459:
        /* <DEDUP_REMOVED lines=16> */
.L_x_2462:
[----:B------:R-:W-:Y:S05]  /*2a2b0*/  BSYNC B0 ;  /* 0x0000000000007941 */ /* 0x000fea0003800000 */
.L_x_2461:
        /* <DEDUP_REMOVED lines=16> */
.L_x_2464:
[----:B------:R-:W-:Y:S05]  /*2a3c0*/  BSYNC B0 ;  /* 0x0000000000007941 */ /* 0x000fea0003800000 */
.L_x_2463:
        /* <DEDUP_REMOVED lines=17> */
.L_x_2466:
[----:B------:R-:W-:Y:S05]  /*2a4e0*/  BSYNC B0 ;  /* 0x0000000000007941 */ /* 0x000fea0003800000 */
.L_x_2465:
        /* <DEDUP_REMOVED lines=16> */
.L_x_2468:
[----:B------:R-:W-:Y:S05]  /*2a5f0*/  BSYNC B0 ;  /* 0x0000000000007941 */ /* 0x000fea0003800000 */
.L_x_2467:
        /* <DEDUP_REMOVED lines=15> */
.L_x_2469:
        /* <DEDUP_REMOVED lines=9> */
.L_x_2600:


//--------------------- .text._ZN5flash16flash_fwd_kernelI23Flash_fwd_kernel_traitsILi64ELi128ELi64ELi4ELb0ELb0EN7cutlass10bfloat16_tE19Flash_kernel_traitsILi64ELi128ELi64ELi4ES3_EELb0ELb0ELb1ELb1ELb0ELb0ELb1ELb0EEEvNS_16Flash_fwd_paramsE --------------------------
	.section	.text._ZN5flash16flash_fwd_kernelI23Flash_fwd_kernel_traitsILi64ELi128ELi64ELi4ELb0ELb0EN7cutlass10bfloat16_tE19Flash_kernel_traitsILi64ELi128ELi64ELi4ES3_EELb0ELb0ELb1ELb1ELb0ELb0ELb1ELb0EEEvNS_16Flash_fwd_paramsE,"ax",@progbits
	.align	128
        .global         _ZN5flash16flash_fwd_kernelI23Flash_fwd_kernel_traitsILi64ELi128ELi64ELi4ELb0ELb0EN7cutlass10bfloat16_tE19Flash_kernel_traitsILi64ELi128ELi64ELi4ES3_EELb0ELb0ELb1ELb1ELb0ELb0ELb1ELb0EEEvNS_16Flash_fwd_paramsE
        .type           _ZN5flash16flash_fwd_kernelI23Flash_fwd_kernel_traitsILi64ELi128ELi64ELi4ELb0ELb0EN7cutlass10bfloat16_tE19Flash_kernel_traitsILi64ELi128ELi64ELi4ES3_EELb0ELb0ELb1ELb1ELb0ELb0ELb1ELb0EEEvNS_16Flash_fwd_paramsE,@function
        .size           _ZN5flash16flash_fwd_kernelI23Flash_fwd_kernel_traitsILi64ELi128ELi64ELi4ELb0ELb0EN7cutlass10bfloat16_tE19Flash_kernel_traitsILi64ELi128ELi64ELi4ES3_EELb0ELb0ELb1ELb1ELb0ELb0ELb1ELb0EEEvNS_16Flash_fwd_paramsE,(.L_x_2601 - _ZN5flash16flash_fwd_kernelI23Flash_fwd_kernel_traitsILi64ELi128ELi64ELi4ELb0ELb0EN7cutlass10bfloat16_tE19Flash_kernel_traitsILi64ELi128ELi64ELi4ES3_EELb0ELb0ELb1ELb1ELb0ELb0ELb1ELb0EEEvNS_16Flash_fwd_paramsE)
        .other          _ZN5flash16flash_fwd_kernelI23Flash_fwd_kernel_traitsILi64ELi128ELi64ELi4ELb0ELb0EN7cutlass10bfloat16_tE19Flash_kernel_traitsILi64ELi128ELi64ELi4ES3_EELb0ELb0ELb1ELb1ELb0ELb0ELb1ELb0EEEvNS_16Flash_fwd_paramsE,@"STO_CUDA_ENTRY STV_DEFAULT"
_ZN5flash16flash_fwd_kernelI23Flash_fwd_kernel_traitsILi64ELi128ELi64ELi4ELb0ELb0EN7cutlass10bfloat16_tE19Flash_kernel_traitsILi64ELi128ELi64ELi4ES3_EELb0ELb0ELb1ELb1ELb0ELb0ELb1ELb0EEEvNS_16Flash_fwd_paramsE:
.text._ZN5flash16flash_fwd_kernelI23Flash_fwd_kernel_traitsILi64ELi128ELi64ELi4ELb0ELb0EN7cutlass10bfloat16_tE19Flash_kernel_traitsILi64ELi128ELi64ELi4ES3_EELb0ELb0ELb1ELb1ELb0ELb0ELb1ELb0EEEvNS_16Flash_fwd_paramsE:
        /* <DEDUP_REMOVED lines=55> */
.L_x_2470:
[----:B------:R-:W-:-:S05]  /*0370*/  ULDC UR6, c[0x0][0x2c8] ;  /* 0x0000b20000067ab9 */ /* 0x000fca0000000800 */
.L_x_2471:
        /* <DEDUP_REMOVED lines=48> */
[----:B------:R-:W-:Y:S01]  /*0680*/  ULDC.U8 UR12, c[0x0][0x3d8] ;  /* 0x0000f600000c7ab9 */ /* 0x000fe20000000000 */
[----:B------:R-:W-:Y:S01]  /*0690*/  UISETP.NE.AND UP2, UPT, UR8, URZ, UPT ;  /* 0x0000003f0800728c */ /* 0x000fe2000bf45270 */
[----:B------:R-:W-:Y:S01]  /*06a0*/  LEA.HI R4, R4, R148, RZ, 0x3 ;  /* 0x0000009404047211 */ /* 0x000fe200078f18ff */
[----:B------:R-:W-:Y:S01]  /*06b0*/  USHF.R.S32.HI UR16, URZ, 0x1f, UR24 ;  /* 0x0000001f3f107899 */ /* 0x000fe20008011418 */
[----:B------:R-:W1:Y:S01]  /*06c0*/  S2R R2, SR_CTAID.X ;  /* 0x0000000000027919 */ /* 0x000e620000002500 */
[----:B------:R-:W-:Y:S01]  /*06d0*/  UISETP.NE.AND UP3, UPT, UR12, URZ, UPT ;  /* 0x0000003f0c00728c */ /* 0x000fe2000bf65270 */
[----:B------:R-:W-:Y:S01]  /*06e0*/  LOP3.LUT R0, R4, 0xfffffff8, RZ, 0xc0, !PT ;  /* 0xfffffff804007812 */ /* 0x000fe200078ec0ff */
[----:B------:R-:W-:Y:S01]  /*06f0*/  UISETP.NE.AND UP0, UPT, UR12, URZ, !UP2 ;  /* 0x0000003f0c00728c */ /* 0x000fe2000d705270 */
[----:B------:R-:W-:Y:S01]  /*0700*/  SHF.R.S32.HI R4, RZ, 0x3, R4 ;  /* 0x00000003ff047819 */ /* 0x000fe20000011404 */
[----:B------:R-:W-:Y:S01]  /*0710*/  @!UP1 USHF.R.S32.HI UR9, URZ, 0x1f, UR21 ;  /* 0x0000001f3f099899 */ /* 0x000fe20008011415 */
[----:B------:R-:W-:Y:S01]  /*0720*/  BSSY B0, `(.L_x_2473) ;  /* 0x000004d000007945 */ /* 0x000fe20003800000 */
[----:B------:R-:W-:Y:S01]  /*0730*/  @UP1 ULDC.64 UR6, c[0x0][0x298] ;  /* 0x0000a60000061ab9 */ /* 0x000fe20000000a00 */
[----:B------:R-:W-:Y:S01]  /*0740*/  @!UP1 ULDC.64 UR4, c[0x0][0x290] ;  /* 0x0000a40000049ab9 */ /* 0x000fe20000000a00 */
[----:B------:R-:W-:Y:S01]  /*0750*/  @UP1 UIMAD.WIDE.U32 UR10, UR13, UR6, URZ ;  /* 0x000000060d0a12a5 */ /* 0x000fe2000f8e003f */
[----:B------:R-:W-:Y:S01]  /*0760*/  IMAD.IADD R14, R148, 0x1, -R0 ;  /* 0x00000001940e7824 */ /* 0x000fe200078e0a00 */
[----:B------:R-:W-:Y:S01]  /*0770*/  @!UP1 UIMAD UR6, UR9, UR4, URZ ;  /* 0x00000004090692a4 */ /* 0x000fe2000f8e023f */
[----:B------:R-:W-:Y:S01]  /*0780*/  VIADD R19, R4, 0x40 ;  /* 0x0000004004137836 */ /* 0x000fe20000000000 */
[----:B------:R-:W-:Y:S01]  /*0790*/  @!UP1 UIMAD.WIDE.U32 UR14, UR21, UR4, URZ ;  /* 0x00000004150e92a5 */ /* 0x000fe2000f8e003f */
[----:B------:R-:W-:Y:S01]  /*07a0*/  IMAD.SHL.U32 R0, R14, 0x8, RZ ;  /* 0x000000080e007824 */ /* 0x000fe200078e00ff */
[----:B------:R-:W-:Y:S01]  /*07b0*/  @!UP1 UIMAD UR6, UR21, UR5, UR6 ;  /* 0x00000005150692a4 */ /* 0x000fe2000f8e0206 */
[--C-:B------:R-:W-:Y:S01]  /*07c0*/  SHF.R.S32.HI R5, RZ, 0x1f, R4.reuse ;  /* 0x0000001fff057819 */ /* 0x100fe20000011404 */
[----:B------:R-:W-:Y:S01]  /*07d0*/  @UP1 UIMAD UR7, UR13, UR7, UR11 ;  /* 0x000000070d0712a4 */ /* 0x000fe2000f8e020b */
[C---:B------:R-:W-:Y:S01]  /*07e0*/  VIADD R15, R4.reuse, 0x10 ;  /* 0x00000010040f7836 */ /* 0x040fe20000000000 */
[----:B------:R-:W-:Y:S01]  /*07f0*/  @UP2 ULDC.64 UR4, c[0x0][0x2c0] ;  /* 0x0000b00000042ab9 */ /* 0x000fe20000000a00 */
[----:B------:R-:W-:Y:S01]  /*0800*/  UISETP.NE.OR UP3, UPT, UR8, URZ, !UP3 ;  /* 0x0000003f0800728c */ /* 0x000fe2000df65670 */
[C---:B------:R-:W-:Y:S01]  /*0810*/  VIADD R16, R4.reuse, 0x20 ;  /* 0x0000002004107836 */ /* 0x040fe20000000000 */
[----:B------:R-:W-:Y:S01]  /*0820*/  @UP2 UIMAD UR11, UR5, UR4, URZ ;  /* 0x00000004050b22a4 */ /* 0x000fe2000f8e023f */
[C---:B------:R-:W-:Y:S01]  /*0830*/  VIADD R17, R4.reuse, 0x30 ;  /* 0x0000003004117836 */ /* 0x040fe20000000000 */
[----:B------:R-:W-:Y:S01]  /*0840*/  @!UP1 UIADD3 UR7, UR15, UR6, URZ ;  /* 0x000000060f079290 */ /* 0x000fe2000fffe03f */
[----:B------:R-:W-:Y:S01]  /*0850*/  VIADD R20, R4, 0x50 ;  /* 0x0000005004147836 */ /* 0x000fe20000000000 */
[----:B------:R-:W-:Y:S01]  /*0860*/  ULDC.64 UR4, c[0x0][0x2a0] ;  /* 0x0000a80000047ab9 */ /* 0x000fe20000000a00 */
[----:B------:R-:W-:Y:S01]  /*0870*/  @!UP2 ULDC UR8, c[0x0][0x270] ;  /* 0x00009c000008aab9 */ /* 0x000fe20000000800 */
[----:B------:R-:W-:Y:S01]  /*0880*/  UIMAD UR12, UR16, UR4, URZ ;  /* 0x00000004100c72a4 */ /* 0x000fe2000f8e023f */
[----:B------:R-:W-:Y:S01]  /*0890*/  IMAD.U32 R6, RZ, RZ, UR4 ;  /* 0x00000004ff067e24 */ /* 0x000fe2000f8e00ff */
[----:B------:R-:W-:Y:S01]  /*08a0*/  @UP2 UMOV UR17, 0x1 ;  /* 0x0000000100112882 */ /* 0x000fe20000000000 */
[----:B------:R-:W-:Y:S01]  /*08b0*/  @!UP2 ULDC UR16, c[0x0][0x2c4] ;  /* 0x0000b1000010aab9 */ /* 0x000fe20000000800 */
[----:B------:R-:W-:Y:S01]  /*08c0*/  UIMAD UR5, UR24, UR5, UR12 ;  /* 0x00000005180572a4 */ /* 0x000fe2000f8e020c */
[----:B-1----:R-:W-:Y:S01]  /*08d0*/  IMAD.WIDE R2, R2, 0x80, R4 ;  /* 0x0000008002027825 */ /* 0x002fe200078e0204 */
[----:B------:R-:W-:Y:S01]  /*08e0*/  @UP0 ULDC UR16, c[0x0][0x2e4] ;  /* 0x0000b90000100ab9 */ /* 0x000fe20000000800 */
[----:B------:R-:W-:Y:S01]  /*08f0*/  @UP1 UMOV UR12, UR10 ;  /* 0x0000000a000c1c82 */ /* 0x000fe20008000000 */
[----:B------:R-:W-:Y:S01]  /*0900*/  @!UP1 UMOV UR12, UR14 ;  /* 0x0000000e000c9c82 */ /* 0x000fe20008000000 */
[----:B------:R-:W-:Y:S01]  /*0910*/  @!UP2 UIMAD UR17, UR16, UR8, URZ ;  /* 0x000000081011a2a4 */ /* 0x000fe2000f8e023f */
[C---:B------:R-:W-:Y:S01]  /*0920*/  IADD3 R8, P0, R0.reuse, UR12, RZ ;  /* 0x0000000c00087c10 */ /* 0x040fe2000ff1e0ff */
[----:B------:R-:W-:Y:S01]  /*0930*/  @!UP3 ULDC UR10, c[0x0][0x2c4] ;  /* 0x0000b100000abab9 */ /* 0x000fe20000000800 */
[----:B------:R-:W-:Y:S01]  /*0940*/  ULDC UR9, c[0x0][0x2d0] ;  /* 0x0000b40000097ab9 */ /* 0x000fe20000000800 */
[----:B------:R-:W-:Y:S01]  /*0950*/  UIADD3 UR28, -UR23, UR28, URZ ;  /* 0x0000001c171c7290 */ /* 0x000fe2000fffe13f */
[C---:B------:R-:W-:Y:S01]  /*0960*/  LEA.HI.X.SX32 R9, R0.reuse, UR7, 0x1, P0 ;  /* 0x0000000700097c11 */ /* 0x040fe200080f0eff */
[----:B------:R-:W-:Y:S01]  /*0970*/  @!UP3 UIMAD UR10, UR21, UR10, URZ ;  /* 0x0000000a150ab2a4 */ /* 0x000fe2000f8e023f */
[----:B------:R-:W-:Y:S01]  /*0980*/  ISETP.GE.AND P2, PT, R0, UR9, PT ;  /* 0x0000000900007c0c */ /* 0x000fe2000bf46270 */
[----:B------:R-:W-:Y:S01]  /*0990*/  UIMAD UR7, UR21, UR17, URZ ;  /* 0x00000011150772a4 */ /* 0x000fe2000f8e023f */
        /* <DEDUP_REMOVED lines=9> */
[----:B------:R-:W-:Y:S01]  /*0a30*/  ISETP.GE.AND P1, PT, R19, UR28, PT ;  /* 0x0000001c13007c0c */ /* 0x000fe2000bf26270 */
[----:B------:R-:W-:Y:S01]  /*0a40*/  UIMAD UR11, UR24, UR11, UR7 ;  /* 0x0000000b180b72a4 */ /* 0x000fe2000f8e0207 */
[----:B------:R-:W-:Y:S01]  /*0a50*/  VIADD R7, R9, UR5 ;  /* 0x0000000509077c36 */ /* 0x000fe20008000000 */
[----:B------:R-:W-:Y:S01]  /*0a60*/  UMOV UR30, URZ ;  /* 0x0000003f001e7c82 */ /* 0x000fe20008000000 */
[----:B------:R-:W-:Y:S01]  /*0a70*/  @!UP3 UMOV UR30, UR10 ;  /* 0x0000000a001ebc82 */ /* 0x000fe20008000000 */
[----:B------:R-:W-:Y:S01]  /*0a80*/  UMOV UR31, URZ ;  /* 0x0000003f001f7c82 */ /* 0x000fe20008000000 */
[----:B------:R-:W-:Y:S01]  /*0a90*/  USHF.R.S32.HI UR4, URZ, 0x1f, UR6 ;  /* 0x0000001f3f047899 */ /* 0x000fe20008011406 */
[----:B------:R-:W-:Y:S01]  /*0aa0*/  P2R R23, PR, RZ, 0x2 ;  /* 0x00000002ff177803 */ /* 0x000fe20000000000 */
[----:B------:R-:W-:Y:S01]  /*0ab0*/  @!UP3 USHF.R.S32.HI UR31, URZ, 0x1f, UR10 ;  /* 0x0000001f3f1fb899 */ /* 0x000fe2000801140a */
[----:B------:R-:W-:Y:S01]  /*0ac0*/  ISETP.GE.OR P1, PT, R15, UR28, P2 ;  /* 0x0000001c0f007c0c */ /* 0x000fe20009726670 */
[----:B------:R-:W-:Y:S01]  /*0ad0*/  USHF.R.S32.HI UR7, URZ, 0x1f, UR11 ;  /* 0x0000001f3f077899 */ /* 0x000fe2000801140b */
[----:B------:R-:W-:Y:S01]  /*0ae0*/  ISETP.GE.OR P3, PT, R16, UR28, P2 ;  /* 0x0000001c10007c0c */ /* 0x000fe20009766670 */
[----:B------:R-:W-:Y:S01]  /*0af0*/  UIADD3 UR6, UP1, UP0, UR6, UR30, UR11 ;  /* 0x0000001e06067290 */ /* 0x000fe2000f83e00b */
[----:B------:R-:W-:Y:S01]  /*0b00*/  ISETP.GE.OR P4, PT, R17, UR28, P2 ;  /* 0x0000001c11007c0c */ /* 0x000fe20009786670 */
[----:B------:R-:W-:Y:S01]  /*0b10*/  VIADD R22, R4, 0x70 ;  /* 0x0000007004167836 */ /* 0x000fe20000000000 */
[----:B------:R-:W-:Y:S01]  /*0b20*/  ISETP.GE.OR P6, PT, R19, UR28, P2 ;  /* 0x0000001c13007c0c */ /* 0x000fe200097c6670 */
        /* <DEDUP_REMOVED lines=12> */
.L_x_2474:
[----:B------:R-:W-:Y:S05]  /*0bf0*/  BSYNC B0 ;  /* 0x0000000000007941 */ /* 0x000fea0003800000 */
.L_x_2473:
        /* <DEDUP_REMOVED lines=17> */
.L_x_2476:
[----:B------:R-:W-:Y:S05]  /*0d10*/  BSYNC B0 ;  /* 0x0000000000007941 */ /* 0x000fea0003800000 */
.L_x_2475:
        /* <DEDUP_REMOVED lines=16> */
.L_x_2478:
[----:B------:R-:W-:Y:S05]  /*0e20*/  BSYNC B0 ;  /* 0x0000000000007941 */ /* 0x000fea0003800000 */
.L_x_2477:
        /* <DEDUP_REMOVED lines=16> */
.L_x_2480:
[----:B------:R-:W-:Y:S05]  /*0f30*/  BSYNC B0 ;  /* 0x0000000000007941 */ /* 0x000fea0003800000 */
.L_x_2479:
        /* <DEDUP_REMOVED lines=16> */
.L_x_2482:
[----:B------:R-:W-:Y:S05]  /*1040*/  BSYNC B0 ;  /* 0x0000000000007941 */ /* 0x000fea0003800000 */
.L_x_2481:
        /* <DEDUP_REMOVED lines=28> */
.L_x_2484:
[----:B------:R-:W-:Y:S05]  /*1210*/  BSYNC B0 ;  /* 0x0000000000007941 */ /* 0x000fea0003800000 */
.L_x_2483:
        /* <DEDUP_REMOVED lines=19> */
.L_x_2486:
[----:B------:R-:W-:Y:S05]  /*1350*/  BSYNC B0 ;  /* 0x0000000000007941 */ /* 0x000fea0003800000 */
.L_x_2485:
        /* <DEDUP_REMOVED lines=16> */
.L_x_2488:
[----:B------:R-:W-:Y:S05]  /*1460*/  BSYNC B0 ;  /* 0x0000000000007941 */ /* 0x000fea0003800000 */
.L_x_2487:
        /* <DEDUP_REMOVED lines=10> */
.L_x_2490:
[----:B------:R-:W-:Y:S05]  /*1510*/  BSYNC B0 ;  /* 0x0000000000007941 */ /* 0x000fea0003800000 */
.L_x_2489:
        /* <DEDUP_REMOVED lines=10> */
.L_x_2492:
[----:B------:R-:W-:Y:S05]  /*15c0*/  BSYNC B0 ;  /* 0x0000000000007941 */ /* 0x000fea0003800000 */
.L_x_2491:
        /* <DEDUP_REMOVED lines=10> */
.L_x_2494:
[----:B------:R-:W-:Y:S05]  /*1670*/  BSYNC B0 ;  /* 0x0000000000007941 */ /* 0x000fea0003800000 */
.L_x_2493:
        /* <DEDUP_REMOVED lines=11> */
.L_x_2496:
[----:B------:R-:W-:Y:S05]  /*1730*/  BSYNC B0 ;  /* 0x0000000000007941 */ /* 0x000fea0003800000 */
.L_x_2495:
        /* <DEDUP_REMOVED lines=11> */
.L_x_2498:
[----:B------:R-:W-:Y:S05]  /*17f0*/  BSYNC B0 ;  /* 0x0000000000007941 */ /* 0x000fea0003800000 */
.L_x_2497:
        /* <DEDUP_REMOVED lines=11> */
.L_x_2500:
[----:B------:R-:W-:Y:S05]  /*18b0*/  BSYNC B0 ;  /* 0x0000000000007941 */ /* 0x000fea0003800000 */
.L_x_2499:
        /* <DEDUP_REMOVED lines=10> */
.L_x_2502:
[----:B------:R-:W-:Y:S05]  /*1960*/  BSYNC B0 ;  /* 0x0000000000007941 */ /* 0x000fea0003800000 */
.L_x_2501:
        /* <DEDUP_REMOVED lines=10> */
.L_x_2472:
[----:B------:R-:W1:Y:S01]  /*1a10*/  LDC R15, c[0x0][0x278] ;  /* 0x00009e00ff0f7b82 */ /* 0x000e620000000800 */
[----:B------:R-:W2:Y:S01]  /*1a20*/  S2R R4, SR_CTAID.Z ;  /* 0x0000000000047919 */ /* 0x000ea20000002700 */
[----:B------:R-:W-:Y:S01]  /*1a30*/  SHF.R.S32.HI R21, RZ, 0x1f, R148 ;  /* 0x0000001fff157819 */ /* 0x000fe20000011494 */
[----:B------:R-:W-:Y:S02]  /*1a40*/  UISETP.NE.AND UP0, UPT, UR13, -0x1, UPT ;  /* 0xffffffff0d00788c */ /* 0x000fe4000bf05270 */
[----:B------:R-:W-:Y:S01]  /*1a50*/  UISETP.NE.AND UP1, UPT, UR8, -0x1, UPT ;  /* 0xffffffff0800788c */ /* 0x000fe2000bf25270 */
[----:B------:R-:W3:Y:S05]  /*1a60*/  S2R R6, SR_CTAID.X ;  /* 0x0000000000067919 */ /* 0x000eea0000002500 */
[----:B------:R-:W-:-:S03]  /*1a70*/  PLOP3.LUT P0, PT, PT, PT, UP1, 0x80, 0x0 ;  /* 0x000000000000781c */ /* 0x000fc60003f0f018 */
[----:B------:R-:W-:Y:S01]  /*1a80*/  @UP0 ULDC.64 UR4, c[0x0][0x240] ;  /* 0x0000900000040ab9 */ /* 0x000fe20000000a00 */
[----:B------:R-:W-:Y:S01]  /*1a90*/  @!UP0 ULDC.64 UR6, c[0x0][0x228] ;  /* 0x00008a0000068ab9 */ /* 0x000fe20000000a00 */
[----:B------:R-:W-:Y:S02]  /*1aa0*/  @UP0 UIMAD.WIDE.U32 UR30, UR13, UR4, URZ ;  /* 0x000000040d1e02a5 */ /* 0x000fe4000f8e003f */
[----:B------:R-:W-:Y:S02]  /*1ab0*/  @UP1 UIADD3 UR18, UR29, UR8, URZ ;  /* 0x000000081d121290 */ /* 0x000fe4000fffe03f */
[----:B------:R-:W-:Y:S02]  /*1ac0*/  @UP0 UIMAD UR4, UR13, UR5, UR31 ;  /* 0x000000050d0402a4 */ /* 0x000fe4000f8e021f */
[----:B------:R-:W-:Y:S01]  /*1ad0*/  @!UP0 USHF.R.S32.HI UR5, URZ, 0x1f, UR21 ;  /* 0x0000001f3f058899 */ /* 0x000fe20008011415 */
[----:B-1----:R-:W-:Y:S01]  /*1ae0*/  IABS R0, R15 ;  /* 0x0000000f00007213 */ /* 0x002fe20000000000 */
[----:B------:R-:W-:-:S02]  /*1af0*/  @UP1 ULDC.64 UR10, c[0x0][0x248] ;  /* 0x00009200000a1ab9 */ /* 0x000fc40000000a00 */
[----:B------:R-:W-:Y:S02]  /*1b00*/  @!UP0 UIMAD UR5, UR5, UR6, URZ ;  /* 0x00000006050582a4 */ /* 0x000fe4000f8e023f */
[----:B------:R-:W-:Y:S01]  /*1b10*/  @!UP0 UIMAD.WIDE.U32 UR32, UR21, UR6, URZ ;  /* 0x00000006152082a5 */ /* 0x000fe2000f8e003f */
[----:B------:R-:W-:Y:S01]  /*1b20*/  IMAD.MOV.U32 R5, RZ, RZ, R0 ;  /* 0x000000ffff057224 */ /* 0x000fe200078e0000 */
[----:B------:R-:W-:Y:S02]  /*1b30*/  @UP1 UIMAD.WIDE.U32 UR34, UR18, UR10, URZ ;  /* 0x0000000a122212a5 */ /* 0x000fe4000f8e003f */
[----:B------:R-:W-:Y:S01]  /*1b40*/  @!UP0 UIMAD UR7, UR21, UR7, UR5 ;  /* 0x00000007150782a4 */ /* 0x000fe2000f8e0205 */
[----:B------:R-:W1:Y:S01]  /*1b50*/  I2F.RP R2, R5 ;  /* 0x0000000500027306 */ /* 0x000e620000209400 */
[----:B--2---:R-:W-:Y:S01]  /*1b60*/  IABS R4, R4 ;  /* 0x0000000400047213 */ /* 0x004fe20000000000 */
[----:B------:R-:W-:Y:S02]  /*1b70*/  @UP1 UIMAD UR18, UR18, UR11, URZ ;  /* 0x0000000b121212a4 */ /* 0x000fe4000f8e023f */
        /* <DEDUP_REMOVED lines=12> */
[----:B------:R-:W-:Y:S01]  /*1c40*/  IMAD.MOV.U32 R3, RZ, RZ, R4 ;  /* 0x000000ffff037224 */ /* 0x000fe200078e0004 */
[----:B------:R-:W-:-:S03]  /*1c50*/  LEA.HI R4, R21, R148, RZ, 0x6 ;  /* 0x0000009415047211 */ /* 0x000fc600078f30ff */
[----:B------:R-:W-:-:S04]  /*1c60*/  IMAD.HI.U32 R10, R2, R3, RZ ;  /* 0x00000003020a7227 */ /* 0x000fc800078e00ff */
[----:B------:R-:W-:-:S04]  /*1c70*/  IMAD.MOV R0, RZ, RZ, -R10 ;  /* 0x000000ffff007224 */ /* 0x000fc800078e0a0a */
[----:B------:R-:W-:Y:S01]  /*1c80*/  IMAD R2, R5, R0, R3 ;  /* 0x0000000005027224 */ /* 0x000fe200078e0203 */
[----:B------:R-:W-:-:S04]  /*1c90*/  LEA.HI R0, R21, R148, RZ, 0x3 ;  /* 0x0000009415007211 */ /* 0x000fc800078f18ff */
[----:B------:R-:W-:Y:S02]  /*1ca0*/  SHF.R.S32.HI R12, RZ, 0x3, R0 ;  /* 0x00000003ff0c7819 */ /* 0x000fe40000011400 */
[----:B------:R-:W-:Y:S02]  /*1cb0*/  LOP3.LUT R0, R0, 0xfffffff8, RZ, 0xc0, !PT ;  /* 0xfffffff800007812 */ /* 0x000fe400078ec0ff */
[----:B------:R-:W-:-:S03]  /*1cc0*/  SHF.L.U32 R3, R12, 0x6, RZ ;  /* 0x000000060c037819 */ /* 0x000fc600000006ff */
[----:B------:R-:W-:Y:S01]  /*1cd0*/  IMAD.IADD R24, R148, 0x1, -R0 ;  /* 0x0000000194187824 */ /* 0x000fe200078e0a00 */
[----:B------:R-:W-:-:S04]  /*1ce0*/  LOP3.LUT R0, R3, 0x1c0, RZ, 0xc0, !PT ;  /* 0x000001c003007812 */ /* 0x000fc800078ec0ff */
[----:B------:R-:W-:-:S05]  /*1cf0*/  SHF.L.U32 R8, R24, 0x3, RZ ;  /* 0x0000000318087819 */ /* 0x000fca00000006ff */
[----:B------:R1:W-:Y:S01]  /*1d00*/  STL [R1+0x20], R8 ;  /* 0x0000200801007387 */ /* 0x0003e20000100800 */
[----:B---3--:R-:W-:Y:S05]  /*1d10*/  @P0 BRA `(.L_x_2503) ;  /* 0x0000000000340947 */ /* 0x008fea0003800000 */
        /* <DEDUP_REMOVED lines=13> */
.L_x_2503:
[----:B------:R-:W-:Y:S01]  /*1df0*/  @UP1 UIADD3 UR19, UR29, UR8, URZ ;  /* 0x000000081d131290 */ /* 0x000fe2000fffe03f */
[----:B------:R-:W-:Y:S01]  /*1e00*/  IMAD.MOV.U32 R250, RZ, RZ, R8 ;  /* 0x000000fffffa7224 */ /* 0x000fe200078e0008 */
[----:B------:R-:W-:Y:S01]  /*1e10*/  SHF.R.U32.HI R3, RZ, 0x3, R0 ;  /* 0x00000003ff037819 */ /* 0x000fe20000011600 */
[----:B------:R-:W-:Y:S01]  /*1e20*/  @UP1 ULDC.64 UR8, c[0x0][0x250] ;  /* 0x0000940000081ab9 */ /* 0x000fe20000000a00 */
[----:B------:R-:W-:Y:S01]  /*1e30*/  IMAD.MOV.U32 R250, RZ, RZ, R8 ;  /* 0x000000fffffa7224 */ /* 0x000fe200078e0008 */
[----:B------:R-:W-:Y:S01]  /*1e40*/  @UP1 UIMAD.WIDE.U32 UR6, UR19, UR8, URZ ;  /* 0x00000008130612a5 */ /* 0x000fe2000f8e003f */
[----:B------:R-:W-:Y:S01]  /*1e50*/  IMAD.MOV.U32 R251, RZ, RZ, R9 ;  /* 0x000000fffffb7224 */ /* 0x000fe200078e0009 */
[----:B------:R-:W-:Y:S01]  /*1e60*/  @UP1 UIMAD UR19, UR19, UR9, URZ ;  /* 0x00000009131312a4 */ /* 0x000fe2000f8e023f */
[----:B------:R-:W-:Y:S01]  /*1e70*/  ISETP.GT.U32.AND P2, PT, R5, R2, PT ;  /* 0x000000020500720c */ /* 0x000fe20003f44070 */
[----:B------:R-:W-:Y:S01]  /*1e80*/  USHF.R.S32.HI UR15, URZ, 0x1f, UR24 ;  /* 0x0000001f3f0f7899 */ /* 0x000fe20008011418 */
[----:B------:R-:W-:Y:S01]  /*1e90*/  LOP3.LUT R0, R0, 0x38, R250, 0xf8, !PT ;  /* 0x0000003800007812 */ /* 0x000fe200078ef8fa */
[----:B------:R-:W-:Y:S01]  /*1ea0*/  @UP1 UIADD3 UR19, UR7, UR19, URZ ;  /* 0x0000001307131290 */ /* 0x000fe2000fffe03f */
[----:B------:R-:W-:Y:S01]  /*1eb0*/  LOP3.LUT R14, R15, UR24, RZ, 0x3c, !PT ;  /* 0x000000180f0e7c12 */ /* 0x000fe2000f8e3cff */
[----:B------:R-:W-:Y:S01]  /*1ec0*/  @UP1 UMOV UR22, UR6 ;  /* 0x0000000600161c82 */ /* 0x000fe20008000000 */
[----:B------:R-:W-:Y:S01]  /*1ed0*/  LOP3.LUT R0, R0, R3, RZ, 0x3c, !PT ;  /* 0x0000000300007212 */ /* 0x000fe200078e3cff */
[----:B------:R-:W-:Y:S01]  /*1ee0*/  IMAD.SHL.U32 R3, R4, 0x8, RZ ;  /* 0x0000000804037824 */ /* 0x000fe200078e00ff */
[----:B------:R-:W-:Y:S07]  /*1ef0*/  @P0 BRA `(.L_x_2504) ;  /* 0x0000000000340947 */ /* 0x000fee0003800000 */
        /* <DEDUP_REMOVED lines=13> */
.L_x_2504:
[----:B------:R-:W-:Y:S01]  /*1fd0*/  SHF.R.S32.HI R13, RZ, 0x1f, R12 ;  /* 0x0000001fff0d7819 */ /* 0x000fe2000001140c */
[----:B------:R-:W2:Y:S01]  /*1fe0*/  S2UR UR31, SR_CgaCtaId ;  /* 0x00000000001f79c3 */ /* 0x000ea20000008800 */
[----:B------:R-:W-:Y:S01]  /*1ff0*/  SHF.R.S32.HI R251, RZ, 0x1f, R250 ;  /* 0x0000001ffffb7819 */ /* 0x000fe200000114fa */
[----:B------:R-:W-:Y:S01]  /*2000*/  VIADD R4, R12, 0x40 ;  /* 0x000000400c047836 */ /* 0x000fe20000000000 */
[----:B------:R-:W-:Y:S01]  /*2010*/  ISETP.GE.AND P0, PT, R14, RZ, PT ;  /* 0x000000ff0e00720c */ /* 0x000fe20003f06270 */
[----:B------:R-:W-:Y:S01]  /*2020*/  IMAD.WIDE R22, R6, 0x80, R12 ;  /* 0x0000008006167825 */ /* 0x000fe200078e020c */
[----:B------:R-:W-:Y:S01]  /*2030*/  ISETP.NE.AND P0, PT, R15, RZ, PT ;  /* 0x000000ff0f00720c */ /* 0x000fe20003f05270 */
[----:B------:R3:W-:Y:S01]  /*2040*/  STL [R1+0x24], R251 ;  /* 0x000024fb01007387 */ /* 0x0007e20000100800 */
[----:B------:R-:W-:Y:S01]  /*2050*/  ULDC.64 UR6, c[0x0][0x258] ;  /* 0x0000960000067ab9 */ /* 0x000fe20000000a00 */
[C---:B------:R-:W-:Y:S01]  /*2060*/  VIADD R11, R12.reuse, 0x50 ;  /* 0x000000500c0b7836 */ /* 0x040fe20000000000 */
[----:B------:R-:W-:Y:S01]  /*2070*/  ISETP.GE.AND P1, PT, R12, UR5, PT ;  /* 0x000000050c007c0c */ /* 0x000fe2000bf26270 */
[----:B------:R-:W-:Y:S01]  /*2080*/  @!P2 IMAD.IADD R2, R2, 0x1, -R5 ;  /* 0x000000010202a824 */ /* 0x000fe200078e0a05 */
[----:B------:R3:W-:Y:S01]  /*2090*/  STL [R1+0x50], R4 ;  /* 0x0000500401007387 */ /* 0x0007e20000100800 */
[----:B------:R-:W-:Y:S01]  /*20a0*/  LOP3.LUT R219, R0, 0xfffffe00, R3, 0xf8, !PT ;  /* 0xfffffe0000db7812 */ /* 0x000fe200078ef803 */
[----:B------:R-:W-:Y:S01]  /*20b0*/  UIMAD UR29, UR15, UR6, URZ ;  /* 0x000000060f1d72a4 */ /* 0x000fe2000f8e023f */
[----:B-1----:R-:W-:Y:S01]  /*20c0*/  IMAD.U32 R8, RZ, RZ, UR6 ;  /* 0x00000006ff087e24 */ /* 0x002fe2000f8e00ff */
[----:B------:R3:W-:Y:S01]  /*20d0*/  STL.64 [R1+0x18], R22 ;  /* 0x0000181601007387 */ /* 0x0007e20000100a00 */
[----:B------:R-:W-:Y:S01]  /*20e0*/  ISETP.GE.U32.AND P3, PT, R2, R5, PT ;  /* 0x000000050200720c */ /* 0x000fe20003f66070 */
[----:B------:R-:W-:Y:S01]  /*20f0*/  UIMAD UR7, UR24, UR7, UR29 ;  /* 0x00000007180772a4 */ /* 0x000fe2000f8e021d */
[----:B------:R-:W-:Y:S01]  /*2100*/  IADD3 R2, P0, R250, UR30, RZ ;  /* 0x0000001efa027c10 */ /* 0x000fe2000ff1e0ff */
[----:B------:R3:W-:Y:S01]  /*2110*/  STL [R1+0x4c], R11 ;  /* 0x00004c0b01007387 */ /* 0x0007e20000100800 */
[C---:B------:R-:W-:Y:S01]  /*2120*/  VIADD R18, R12.reuse, 0x10 ;  /* 0x000000100c127836 */ /* 0x040fe20000000000 */
[----:B------:R-:W-:Y:S01]  /*2130*/  BSSY B0, `(.L_x_2505) ;  /* 0x0000021000007945 */ /* 0x000fe20003800000 */
[----:B------:R-:W-:Y:S01]  /*2140*/  IADD3.X R3, R251, UR4, RZ, P0, !PT ;  /* 0x00000004fb037c10 */ /* 0x000fe200087fe4ff */
[----:B------:R-:W-:Y:S01]  /*2150*/  UMOV UR4, 0x400 ;  /* 0x0000040000047882 */ /* 0x000fe20000000000 */
[C---:B------:R-:W-:Y:S01]  /*2160*/  VIADD R17, R12.reuse, 0x20 ;  /* 0x000000200c117836 */ /* 0x040fe20000000000 */
[----:B--2---:R-:W-:Y:S01]  /*2170*/  ULEA UR4, UR31, UR4, 0x18 ;  /* 0x000000041f047291 */ /* 0x004fe2000f8ec03f */
[----:B------:R-:W-:Y:S01]  /*2180*/  VIADD R19, R12, 0x30 ;  /* 0x000000300c137836 */ /* 0x000fe20000000000 */
[----:B------:R-:W-:Y:S01]  /*2190*/  ISETP.GE.AND P6, PT, R4, UR5, PT ;  /* 0x0000000504007c0c */ /* 0x000fe2000bfc6270 */
[----:B------:R-:W-:Y:S01]  /*21a0*/  IMAD.WIDE.U32 R8, R8, UR24, R2 ;  /* 0x0000001808087c25 */ /* 0x000fe2000f8e0002 */
[----:B------:R-:W-:-:S02]  /*21b0*/  ISETP.GE.AND P4, PT, R17, UR5, PT ;  /* 0x0000000511007c0c */ /* 0x000fc4000bf86270 */
[----:B------:R-:W-:Y:S01]  /*21c0*/  LEA R219, R219, UR4, 0x1 ;  /* 0x00000004dbdb7c11 */ /* 0x000fe2000f8e08ff */
[----:B------:R-:W-:Y:S01]  /*21d0*/  @!P2 VIADD R10, R10, 0x1 ;  /* 0x000000010a0aa836 */ /* 0x000fe20000000000 */
[----:B------:R-:W-:Y:S01]  /*21e0*/  ISETP.GE.AND P2, PT, R18, UR5, PT ;  /* 0x0000000512007c0c */ /* 0x000fe2000bf46270 */
[----:B------:R-:W-:Y:S02]  /*21f0*/  VIADD R7, R9, UR7 ;  /* 0x0000000709077c36 */ /* 0x000fe40008000000 */
[----:B------:R-:W-:Y:S01]  /*2200*/  @P3 VIADD R10, R10, 0x1 ;  /* 0x000000010a0a3836 */ /* 0x000fe20000000000 */
[----:B------:R-:W-:Y:S01]  /*2210*/  ISETP.GE.AND P3, PT, R19, UR5, PT ;  /* 0x0000000513007c0c */ /* 0x000fe2000bf66270 */
[----:B------:R-:W-:-:S12]  /*2220*/  @P1 BRA `(.L_x_2506) ;  /* 0x0000000000441947 */ /* 0x000fd80003800000 */
        /* <DEDUP_REMOVED lines=10> */
[----:B---3--:R-:W-:Y:S02]  /*22d0*/  LEA R4, P0, R2, UR6, 0x1 ;  /* 0x0000000602047c11 */ /* 0x008fe4000f8008ff */
[----:B------:R-:W-:-:S04]  /*22e0*/  IADD3 R0, R3, R0, RZ ;  /* 0x0000000003007210 */ /* 0x000fc80007ffe0ff */
[----:B------:R-:W-:-:S05]  /*22f0*/  LEA.HI.X R5, R2, UR7, R0, 0x1, P0 ;  /* 0x0000000702057c11 */ /* 0x000fca00080f0c00 */
[----:B------:R-:W-:Y:S01]  /*2300*/  @!PT LDS RZ, [RZ] ;  /* 0x00000000fffff984 */ /* 0x000fe20000000800 */
[----:B------:R-:W-:Y:S01]  /*2310*/  @!PT LDS RZ, [RZ] ;  /* 0x00000000fffff984 */ /* 0x000fe20000000800 */
[----:B------:R-:W-:Y:S01]  /*2320*/  @!PT LDS RZ, [RZ] ;  /* 0x00000000fffff984 */ /* 0x000fe20000000800 */
[----:B------:R2:W-:Y:S02]  /*2330*/  LDGSTS.E.BYPASS.LTC128B.128 [R219], desc[UR26][R4.64] ;  /* 0x0000000004db7fae */ /* 0x0005e4000b901d5a */
.L_x_2506:
[----:B------:R-:W-:Y:S05]  /*2340*/  BSYNC B0 ;  /* 0x0000000000007941 */ /* 0x000fea0003800000 */
.L_x_2505:
[----:B------:R-:W-:Y:S01]  /*2350*/  ISETP.GE.AND P5, PT, R11, UR5, PT ;  /* 0x000000050b007c0c */ /* 0x000fe2000bfa6270 */
[----:B------:R-:W-:Y:S01]  /*2360*/  BSSY B0, `(.L_x_2507) ;  /* 0x0000018000007945 */ /* 0x000fe20003800000 */
[----:B---3--:R-:W-:-:S05]  /*2370*/  IADD3 R11, R12, 0x60, RZ ;  /* 0x000000600c0b7810 */ /* 0x008fca0007ffe0ff */
[----:B------:R3:W-:Y:S01]  /*2380*/  STL [R1+0x54], R11 ;  /* 0x0000540b01007387 */ /* 0x0007e20000100800 */
        /* <DEDUP_REMOVED lines=21> */
.L_x_2508:
[----:B------:R-:W-:Y:S05]  /*24e0*/  BSYNC B0 ;  /* 0x0000000000007941 */ /* 0x000fea0003800000 */
.L_x_2507:
        /* <DEDUP_REMOVED lines=25> */
.L_x_2510:
[----:B------:R-:W-:Y:S05]  /*2680*/  BSYNC B0 ;  /* 0x0000000000007941 */ /* 0x000fea0003800000 */
.L_x_2509:
[----:B------:R-:W-:Y:S01]  /*2690*/  LEA.HI R20, R21, R148, RZ, 0x4 ;  /* 0x0000009415147211 */ /* 0x000fe200078f20ff */
[----:B------:R-:W-:Y:S01]  /*26a0*/  BSSY B0, `(.L_x_2511) ;  /* 0x0000018000007945 */ /* 0x000fe20003800000 */
[----:B------:R-:W-:Y:S02]  /*26b0*/  ISETP.GE.AND P1, PT, R11, UR5, PT ;  /* 0x000000050b007c0c */ /* 0x000fe4000bf26270 */
[----:B---3--:R-:W-:Y:S01]  /*26c0*/  LOP3.LUT R11, R20, 0xfffffff0, RZ, 0xc0, !PT ;  /* 0xfffffff0140b7812 */ /* 0x008fe200078ec0ff */
        /* <DEDUP_REMOVED lines=21> */
.L_x_2512:
[----:B------:R-:W-:Y:S05]  /*2820*/  BSYNC B0 ;  /* 0x0000000000007941 */ /* 0x000fea0003800000 */
.L_x_2511:
        /* <DEDUP_REMOVED lines=22> */
.L_x_2514:
[----:B------:R-:W-:Y:S05]  /*2990*/  BSYNC B0 ;  /* 0x0000000000007941 */ /* 0x000fea0003800000 */
.L_x_2513:
        /* <DEDUP_REMOVED lines=22> */
.L_x_2516:
[----:B------:R-:W-:Y:S05]  /*2b00*/  BSYNC B0 ;  /* 0x0000000000007941 */ /* 0x000fea0003800000 */
.L_x_2515:
        /* <DEDUP_REMOVED lines=22> */
.L_x_2518:
[----:B------:R-:W-:Y:S05]  /*2c70*/  BSYNC B0 ;  /* 0x0000000000007941 */ /* 0x000fea0003800000 */
.L_x_2517:
        /* <DEDUP_REMOVED lines=22> */
.L_x_2520:
[----:B------:R-:W-:Y:S05]  /*2de0*/  BSYNC B0 ;  /* 0x0000000000007941 */ /* 0x000fea0003800000 */
.L_x_2519:
[----:B------:R-:W-:Y:S01]  /*2df0*/  ISETP.GE.AND P0, PT, R14, RZ, PT ;  /* 0x000000ff0e00720c */ /* 0x000fe20003f06270 */
[----:B------:R-:W-:Y:S01]  /*2e00*/  IMAD.MOV.U32 R0, RZ, RZ, R10 ;  /* 0x000000ffff007224 */ /* 0x000fe200078e000a */
[----:B------:R-:W-:Y:S01]  /*2e10*/  ISETP.NE.AND P1, PT, R15, RZ, PT ;  /* 0x000000ff0f00720c */ /* 0x000fe20003f25270 */
[C---:B--2---:R-:W-:Y:S01]  /*2e20*/  IMAD R4, R13.reuse, UR10, RZ ;  /* 0x0000000a0d047c24 */ /* 0x044fe2000f8e02ff */
[----:B------:R-:W-:Y:S01]  /*2e30*/  ULDC.64 UR6, c[0x0][0x260] ;  /* 0x0000980000067ab9 */ /* 0x000fe20000000a00 */
[----:B------:R-:W-:Y:S01]  /*2e40*/  IMAD.WIDE.U32 R2, R12, UR10, R250 ;  /* 0x0000000a0c027c25 */ /* 0x000fe2000f8e00fa */
[----:B------:R-:W-:Y:S01]  /*2e50*/  USHF.L.U32 UR30, UR10, 0x6, URZ ;  /* 0x000000060a1e7899 */ /* 0x000fe2000800063f */
[----:B------:R-:W-:Y:S01]  /*2e60*/  MOV R25, 0x20 ;  /* 0x0000002000197802 */ /* 0x000fe20000000f00 */
[----:B------:R-:W-:Y:S01]  /*2e70*/  USHF.L.U64.HI UR29, UR10, 0x6, UR11 ;  /* 0x000000060a1d7899 */ /* 0x000fe2000801020b */
[----:B------:R-:W-:Y:S01]  /*2e80*/  IMAD.IADD R11, R148, 0x1, -R11 ;  /* 0x00000001940b7824 */ /* 0x000fe200078e0a0b */
[----:B------:R-:W-:Y:S01]  /*2e90*/  BSSY B0, `(.L_x_2521) ;  /* 0x0000038000007945 */ /* 0x000fe20003800000 */
[----:B------:R-:W-:Y:S01]  /*2ea0*/  IMAD R5, R12, UR11, R4 ;  /* 0x0000000b0c057c24 */ /* 0x000fe2000f8e0204 */
[----:B------:R-:W-:Y:S01]  /*2eb0*/  MOV R150, UR30 ;  /* 0x0000001e00967c02 */ /* 0x000fe20008000f00 */
[----:B------:R-:W-:Y:S01]  /*2ec0*/  IMAD R7, R13, UR8, RZ ;  /* 0x000000080d077c24 */ /* 0x000fe2000f8e02ff */
[----:B------:R-:W-:-:S02]  /*2ed0*/  @!P0 IADD3 R0, -R0, RZ, RZ ;  /* 0x000000ff00008210 */ /* 0x000fc40007ffe1ff */
[----:B------:R-:W-:Y:S01]  /*2ee0*/  IADD3 R4, P0, R2, UR20, RZ ;  /* 0x0000001402047c10 */ /* 0x000fe2000ff1e0ff */
[C---:B------:R-:W-:Y:S01]  /*2ef0*/  IMAD R7, R12.reuse, UR9, R7 ;  /* 0x000000090c077c24 */ /* 0x040fe2000f8e0207 */
[----:B------:R-:W-:Y:S01]  /*2f00*/  SHF.R.S32.HI R6, RZ, 0x1f, R11 ;  /* 0x0000001fff067819 */ /* 0x000fe2000001140b */
[----:B------:R-:W-:Y:S01]  /*2f10*/  UIADD3 UR20, UR14, -0x1, URZ ;  /* 0xffffffff0e147890 */ /* 0x000fe2000fffe03f */
[----:B------:R-:W-:Y:S02]  /*2f20*/  @!P1 LOP3.LUT R0, RZ, R15, RZ, 0x33, !PT ;  /* 0x0000000fff009212 */ /* 0x000fe400078e33ff */
[----:B------:R-:W-:Y:S01]  /*2f30*/  IADD3.X R5, R3, UR18, R5, P0, !PT ;  /* 0x0000001203057c10 */ /* 0x000fe200087fe405 */
[----:B------:R-:W-:Y:S01]  /*2f40*/  IMAD.WIDE.U32 R2, R12, UR8, R250 ;  /* 0x000000080c027c25 */ /* 0x000fe2000f8e00fa */
[----:B------:R-:W-:Y:S01]  /*2f50*/  LEA.HI R15, R6, R11, RZ, 0x3 ;  /* 0x0000000b060f7211 */ /* 0x000fe200078f18ff */
[----:B------:R-:W-:Y:S01]  /*2f60*/  USHF.R.S32.HI UR33, URZ, 0x1f, UR20 ;  /* 0x0000001f3f217899 */ /* 0x000fe20008011414 */
        /* <DEDUP_REMOVED lines=12> */
[----:B------:R-:W-:Y:S01]  /*3030*/  UIMAD UR18, UR29, UR20, URZ ;  /* 0x000000141d1272a4 */ /* 0x000fe2000f8e023f */
[----:B------:R-:W-:Y:S01]  /*3040*/  IMAD.IADD R14, R11, 0x1, -R9 ;  /* 0x000000010b0e7824 */ /* 0x000fe200078e0a09 */
[----:B------:R-:W-:Y:S01]  /*3050*/  ISETP.GE.AND P3, PT, R18, UR22, PT ;  /* 0x0000001612007c0c */ /* 0x000fe2000bf66270 */
[----:B------:R-:W-:Y:S01]  /*3060*/  IMAD.IADD R153, R23, 0x1, R7 ;  /* 0x0000000117997824 */ /* 0x000fe200078e0207 */
[----:B------:R-:W-:Y:S01]  /*3070*/  ISETP.GE.AND P4, PT, R17, UR22, PT ;  /* 0x0000001611007c0c */ /* 0x000fe2000bf86270 */
[----:B------:R-:W-:Y:S01]  /*3080*/  IMAD R4, R6, UR6, RZ ;  /* 0x0000000606047c24 */ /* 0x000fe2000f8e02ff */
[----:B------:R-:W-:Y:S01]  /*3090*/  ISETP.GE.AND P5, PT, R19, UR22, PT ;  /* 0x0000001613007c0c */ /* 0x000fe2000bfa6270 */
[----:B------:R-:W-:Y:S01]  /*30a0*/  UIMAD UR18, UR33, UR30, UR18 ;  /* 0x0000001e211272a4 */ /* 0x000fe2000f8e0212 */
[----:B------:R1:W-:Y:S01]  /*30b0*/  STL.64 [R1+0x28], R152 ;  /* 0x0000289801007387 */ /* 0x0003e20000100a00 */
[----:B------:R-:W-:Y:S01]  /*30c0*/  IMAD.WIDE.U32 R6, R150, UR20, R152 ;  /* 0x0000001496067c25 */ /* 0x000fe2000f8e0098 */
[----:B------:R-:W-:-:S03]  /*30d0*/  R2P PR, R14, 0x6 ;  /* 0x000000060e007804 */ /* 0x000fc60000000000 */
[----:B------:R-:W-:Y:S01]  /*30e0*/  IMAD.MOV.U32 R5, RZ, RZ, 0x10 ;  /* 0x00000010ff057424 */ /* 0x000fe200078e00ff */
[----:B------:R-:W-:Y:S01]  /*30f0*/  IADD3 R9, R7, UR18, RZ ;  /* 0x0000001207097c10 */ /* 0x000fe2000fffe0ff */
[C---:B------:R-:W-:Y:S01]  /*3100*/  IMAD R16, R0.reuse, UR7, R4 ;  /* 0x0000000700107c24 */ /* 0x040fe2000f8e0204 */
[----:B------:R-:W-:Y:S01]  /*3110*/  SEL R4, R25, 0xffffffe0, !P2 ;  /* 0xffffffe019047807 */ /* 0x000fe20005000000 */
[----:B--2---:R-:W-:Y:S01]  /*3120*/  IMAD.WIDE.U32 R22, R0, UR6, R2 ;  /* 0x0000000600167c25 */ /* 0x004fe2000f8e0002 */
        /* <DEDUP_REMOVED lines=14> */
.L_x_2522:
[----:B------:R-:W-:Y:S05]  /*3210*/  BSYNC B0 ;  /* 0x0000000000007941 */ /* 0x000fea0003800000 */
.L_x_2521:
        /* <DEDUP_REMOVED lines=17> */
.L_x_2524:
[----:B------:R-:W-:Y:S05]  /*3330*/  BSYNC B0 ;  /* 0x0000000000007941 */ /* 0x000fea0003800000 */
.L_x_2523:
        /* <DEDUP_REMOVED lines=18> */
.L_x_2526:
[----:B------:R-:W-:Y:S05]  /*3460*/  BSYNC B0 ;  /* 0x0000000000007941 */ /* 0x000fea0003800000 */
.L_x_2525:
        /* <DEDUP_REMOVED lines=18> */
.L_x_2528:
[----:B------:R-:W-:Y:S05]  /*3590*/  BSYNC B0 ;  /* 0x0000000000007941 */ /* 0x000fea0003800000 */
.L_x_2527:
        /* <DEDUP_REMOVED lines=28> */
[----:B------:R-:W-:Y:S01]  /*3760*/  LEA.HI R147, R21, R148, RZ, 0x5 ;  /* 0x0000009415937211 */ /* 0x000fe200078f28ff */
[----:B------:R-:W-:Y:S01]  /*3770*/  IMAD.MOV.U32 R226, RZ, RZ, R22 ;  /* 0x000000ffffe27224 */ /* 0x000fe200078e0016 */
[----:B------:R-:W-:Y:S01]  /*3780*/  USHF.L.U32 UR18, UR8, 0x6, URZ ;  /* 0x0000000608127899 */ /* 0x000fe2000800063f */
[----:B------:R-:W-:Y:S01]  /*3790*/  BSSY B0, `(.L_x_2529) ;  /* 0x000002f000007945 */ /* 0x000fe20003800000 */
[----:B------:R-:W-:Y:S01]  /*37a0*/  UIMAD UR6, UR15, UR20, URZ ;  /* 0x000000140f0672a4 */ /* 0x000fe2000f8e023f */
[----:B------:R-:W-:Y:S01]  /*37b0*/  SHF.R.S32.HI R146, RZ, 0x5, R147 ;  /* 0x00000005ff927819 */ /* 0x000fe20000011493 */
[----:B------:R2:W-:Y:S01]  /*37c0*/  STL.64 [R1+0x38], R226 ;  /* 0x000038e201007387 */ /* 0x0005e20000100a00 */
[----:B------:R-:W-:Y:S01]  /*37d0*/  UMOV UR19, URZ ;  /* 0x0000003f00137c82 */ /* 0x000fe20008000000 */
[----:B------:R-:W-:Y:S01]  /*37e0*/  UIMAD UR6, UR33, UR18, UR6 ;  /* 0x00000012210672a4 */ /* 0x000fe2000f8e0206 */
[----:B------:R-:W-:-:S02]  /*37f0*/  ISETP.GE.AND P2, PT, R18, UR22, PT ;  /* 0x0000001612007c0c */ /* 0x000fc4000bf46270 */
[----:B------:R-:W-:Y:S02]  /*3800*/  ISETP.GE.AND P3, PT, R17, UR22, PT ;  /* 0x0000001611007c0c */ /* 0x000fe4000bf66270 */
[----:B------:R-:W-:Y:S02]  /*3810*/  ISETP.GE.AND P4, PT, R19, UR22, PT ;  /* 0x0000001613007c0c */ /* 0x000fe4000bf86270 */
[----:B-1----:R-:W-:Y:S02]  /*3820*/  SHF.R.S32.HI R6, RZ, 0x4, R20 ;  /* 0x00000004ff067819 */ /* 0x002fe40000011414 */
[----:B------:R-:W-:Y:S01]  /*3830*/  LOP3.LUT R7, R0, 0x8, R3, 0xf8, !PT ;  /* 0x0000000800077812 */ /* 0x000fe200078ef803 */
[----:B------:R2:W-:Y:S01]  /*3840*/  @P1 STS.128 [R219+0x6000], RZ ;  /* 0x006000ffdb001388 */ /* 0x0005e20000000c00 */
[----:B------:R-:W-:Y:S02]  /*3850*/  LEA.HI R5, R20, R6, RZ, 0x1 ;  /* 0x0000000614057211 */ /* 0x000fe400078f08ff */
[----:B------:R-:W-:-:S02]  /*3860*/  SHF.R.U32.HI R0, RZ, 0x3, R0 ;  /* 0x00000003ff007819 */ /* 0x000fc40000011600 */
[----:B------:R-:W-:Y:S02]  /*3870*/  LOP3.LUT R5, R5, 0xfffffffe, RZ, 0xc0, !PT ;  /* 0xfffffffe05057812 */ /* 0x000fe400078ec0ff */
[----:B------:R-:W-:-:S03]  /*3880*/  LOP3.LUT R7, R7, R0, RZ, 0x3c, !PT ;  /* 0x0000000007077212 */ /* 0x000fc600078e3cff */
[----:B------:R-:W-:Y:S02]  /*3890*/  IMAD.IADD R3, R6, 0x1, -R5 ;  /* 0x0000000106037824 */ /* 0x000fe400078e0a05 */
[----:B------:R-:W-:Y:S02]  /*38a0*/  IMAD.SHL.U32 R6, R14, 0x40, RZ ;  /* 0x000000400e067824 */ /* 0x000fe400078e00ff */
[----:B------:R-:W-:-:S03]  /*38b0*/  IMAD.SHL.U32 R5, R3, 0x8, RZ ;  /* 0x0000000803057824 */ /* 0x000fc600078e00ff */
[----:B------:R-:W-:-:S04]  /*38c0*/  LOP3.LUT R0, R6, 0x1c0, RZ, 0xc0, !PT ;  /* 0x000001c006007812 */ /* 0x000fc800078ec0ff */
[----:B------:R-:W-:Y:S02]  /*38d0*/  LOP3.LUT R6, R0, 0x8, R5, 0xf8, !PT ;  /* 0x0000000800067812 */ /* 0x000fe400078ef805 */
[----:B------:R-:W-:Y:S01]  /*38e0*/  SHF.R.U32.HI R5, RZ, 0x3, R0 ;  /* 0x00000003ff057819 */ /* 0x000fe20000011600 */
[----:B------:R-:W-:-:S03]  /*38f0*/  IMAD R0, R3, 0x200, R7 ;  /* 0x0000020003007824 */ /* 0x000fc600078e0207 */
[----:B------:R-:W-:Y:S01]  /*3900*/  LOP3.LUT R144, R6, R5, RZ, 0x3c, !PT ;  /* 0x0000000506907212 */ /* 0x000fe200078e3cff */
[----:B------:R-:W-:Y:S01]  /*3910*/  IMAD.U32 R6, RZ, RZ, UR20 ;  /* 0x00000014ff067e24 */ /* 0x000fe2000f8e00ff */
[----:B------:R-:W-:-:S03]  /*3920*/  LEA R192, R0, UR4, 0x1 ;  /* 0x0000000400c07c11 */ /* 0x000fc6000f8e08ff */
[----:B------:R-:W-:-:S04]  /*3930*/  IMAD.WIDE.U32 R6, R6, UR18, R226 ;  /* 0x0000001206067c25 */ /* 0x000fc8000f8e00e2 */
[----:B-----5:R-:W-:Y:S01]  /*3940*/  @P0 FMUL.FTZ R9, R8, R9 ;  /* 0x0000000908090220 */ /* 0x020fe20000410000 */
[----:B------:R-:W-:-:S04]  /*3950*/  IMAD.SHL.U32 R8, R15, 0x40, RZ ;  /* 0x000000400f087824 */ /* 0x000fc800078e00ff */
[----:B------:R-:W-:Y:S01]  /*3960*/  @P0 R2UR UR7, R9 ;  /* 0x00000000090702ca */ /* 0x000fe200000e0000 */
[----:B------:R-:W-:Y:S01]  /*3970*/  VIADD R9, R7, UR6 ;  /* 0x0000000607097c36 */ /* 0x000fe20008000000 */
[----:B------:R-:W-:-:S05]  /*3980*/  LOP3.LUT R145, R8, 0xfffffe00, RZ, 0xc0, !PT ;  /* 0xfffffe0008917812 */ /* 0x000fca00078ec0ff */
[----:B------:R-:W-:-:S04]  /*3990*/  IMAD R3, R146, 0x400, R145 ;  /* 0x0000040092037824 */ /* 0x000fc800078e0291 */
[----:B------:R-:W-:Y:S02]  /*39a0*/  IMAD.IADD R3, R144, 0x1, R3 ;  /* 0x0000000190037824 */ /* 0x000fe400078e0203 */
        /* <DEDUP_REMOVED lines=13> */
.L_x_2530:
[----:B------:R-:W-:Y:S05]  /*3a80*/  BSYNC B0 ;  /* 0x0000000000007941 */ /* 0x000fea0003800000 */
.L_x_2529:
[----:B------:R1:W-:Y:S01]  /*3a90*/  @P2 STS.128 [R219+0x6800], RZ ;  /* 0x006800ffdb002388 */ /* 0x0003e20000000c00 */
[----:B------:R-:W-:Y:S01]  /*3aa0*/  USHF.L.U64.HI UR21, UR8, 0x4, UR9 ;  /* 0x0000000408157899 */ /* 0x000fe20008010209 */
[----:B------:R-:W-:Y:S01]  /*3ab0*/  BSSY B0, `(.L_x_2531) ;  /* 0x0000011000007945 */ /* 0x000fe20003800000 */
[----:B------:R-:W-:Y:S01]  /*3ac0*/  USHF.L.U32 UR24, UR8, 0x4, URZ ;  /* 0x0000000408187899 */ /* 0x000fe2000800063f */
[----:B------:R-:W-:Y:S02]  /*3ad0*/  LEA R199, R3, UR4, 0x1 ;  /* 0x0000000403c77c11 */ /* 0x000fe4000f8e08ff */
        /* <DEDUP_REMOVED lines=14> */
.L_x_2532:
[----:B------:R-:W-:Y:S05]  /*3bc0*/  BSYNC B0 ;  /* 0x0000000000007941 */ /* 0x000fea0003800000 */
.L_x_2531:
        /* <DEDUP_REMOVED lines=19> */
.L_x_2534:
[----:B------:R-:W-:Y:S05]  /*3d00*/  BSYNC B0 ;  /* 0x0000000000007941 */ /* 0x000fea0003800000 */
.L_x_2533:
        /* <DEDUP_REMOVED lines=19> */
.L_x_2536:
[----:B------:R-:W-:Y:S05]  /*3e40*/  BSYNC B0 ;  /* 0x0000000000007941 */ /* 0x000fea0003800000 */
.L_x_2535:
[----:B------:R-:W-:Y:S01]  /*3e50*/  LDSM.16.M88.4 R12, [R199] ;  /* 0x00000000c70c783b */ /* 0x000fe20000000200 */
[----:B------:R-:W-:Y:S01]  /*3e60*/  R2P PR, R24, 0x6 ;  /* 0x0000000618007804 */ /* 0x000fe20000000000 */
[--C-:B------:R-:W-:Y:S01]  /*3e70*/  IMAD R202, R2, 0x2, R199.reuse ;  /* 0x0000000202ca7824 */ /* 0x100fe200078e02c7 */
[----:B------:R-:W-:Y:S01]  /*3e80*/  LEA R5, R146, UR23, 0x4 ;  /* 0x0000001792057c11 */ /* 0x000fe2000f8e20ff */
[----:B------:R-:W5:Y:S01]  /*3e90*/  LDSM.16.M88.4 R20, [R192+0x4000] ;  /* 0x00400000c014783b */ /* 0x000f620000000200 */
[C---:B------:R-:W-:Y:S01]  /*3ea0*/  VIADD R3, R192.reuse, 0x4000 ;  /* 0x00004000c0037836 */ /* 0x040fe20000000000 */
[----:B------:R-:W-:Y:S01]  /*3eb0*/  SEL R0, R25, 0xffffffe0, !P1 ;  /* 0xffffffe019007807 */ /* 0x000fe20004800000 */
[----:B------:R-:W-:Y:S01]  /*3ec0*/  VIADD R203, R192, 0x4040 ;  /* 0x00004040c0cb7836 */ /* 0x000fe20000000000 */
[----:B--2---:R-:W2:Y:S01]  /*3ed0*/  LDSM.16.M88.4 R8, [R199+0x2000] ;  /* 0x00200000c708783b */ /* 0x004ea20000000200 */
        /* <DEDUP_REMOVED lines=8> */
[----:B------:R-:W-:Y:S01]  /*3f60*/  SHF.R.S32.HI R3, RZ, 0x1f, R146 ;  /* 0x0000001fff037819 */ /* 0x000fe20000011492 */
[----:B-1----:R-:W-:Y:S01]  /*3f70*/  IMAD.U32 R7, RZ, RZ, UR25 ;  /* 0x00000019ff077e24 */ /* 0x002fe2000f8e00ff */
[----:B------:R-:W-:Y:S01]  /*3f80*/  UIADD3 UR28, UR25, -UR28, URZ ;  /* 0x8000001c191c7290 */ /* 0x000fe2000fffe03f */
[----:B------:R-:W1:Y:S01]  /*3f90*/  LDSM.16.M88.4 R28, [R192+0x5800] ;  /* 0x00580000c01c783b */ /* 0x000e620000000200 */
[----:B------:R-:W-:Y:S01]  /*3fa0*/  IMAD.IADD R197, R0, 0x1, R203 ;  /* 0x0000000100c57824 */ /* 0x000fe200078e02cb */
[----:B------:R-:W-:Y:S01]  /*3fb0*/  LOP3.LUT R0, R147, 0xffffffe0, RZ, 0xc0, !PT ;  /* 0xffffffe093007812 */ /* 0x000fe200078ec0ff */
[----:B------:R-:W-:Y:S01]  /*3fc0*/  ULDC UR22, c[0x0][0x39c] ;  /* 0x0000e70000167ab9 */ /* 0x000fe20000000800 */
[----:B------:R-:W-:Y:S01]  /*3fd0*/  LDSM.16.M88.4 R16, [R202+0x2000] ;  /* 0x00200000ca10783b */ /* 0x000fe20000000200 */
[----:B------:R-:W-:Y:S01]  /*3fe0*/  LEA.HI R3, R3, R146, RZ, 0x2 ;  /* 0x0000009203037211 */ /* 0x000fe200078f10ff */
[----:B------:R-:W-:Y:S01]  /*3ff0*/  UISETP.GT.AND UP0, UPT, UR20, UR12, UPT ;  /* 0x0000000c1400728c */ /* 0x000fe2000bf04270 */
[C---:B------:R-:W-:Y:S01]  /*4000*/  IMAD.IADD R0, R148.reuse, 0x1, -R0 ;  /* 0x0000000194007824 */ /* 0x040fe200078e0a00 */
[----:B------:R-:W1:Y:S01]  /*4010*/  LDSM.16.M88.4 R48, [R198+0x4000] ;  /* 0x00400000c630783b */ /* 0x000e620000000200 */
[----:B------:R-:W-:Y:S01]  /*4020*/  LOP3.LUT R3, R3, 0xfffffffc, RZ, 0xc0, !PT ;  /* 0xfffffffc03037812 */ /* 0x000fe200078ec0ff */
[----:B------:R-:W-:-:S02]  /*4030*/  IMAD.SHL.U32 R148, R148, 0x2, RZ ;  /* 0x0000000294947824 */ /* 0x000fc400078e00ff */
[----:B------:R-:W1:Y:S01]  /*4040*/  LDSM.16.M88.4 R44, [R198+0x4800] ;  /* 0x00480000c62c783b */ /* 0x000e620000000200 */
[----:B------:R-:W-:Y:S01]  /*4050*/  SHF.R.S32.HI R6, RZ, 0x1f, R0 ;  /* 0x0000001fff067819 */ /* 0x000fe20000011400 */
[----:B------:R-:W-:Y:S01]  /*4060*/  IMAD.IADD R3, R146, 0x1, -R3 ;  /* 0x0000000192037824 */ /* 0x000fe200078e0a03 */
[----:B------:R-:W-:Y:S01]  /*4070*/  LOP3.LUT R249, R148, 0x6, RZ, 0xc0, !PT ;  /* 0x0000000694f97812 */ /* 0x000fe200078ec0ff */
[----:B------:R-:W1:Y:S01]  /*4080*/  LDSM.16.M88.4 R60, [R198+0x5000] ;  /* 0x00500000c63c783b */ /* 0x000e620000000200 */
[----:B------:R-:W-:Y:S01]  /*4090*/  LEA.HI R6, R6, R0, RZ, 0x2 ;  /* 0x0000000006067211 */ /* 0x000fe200078f10ff */
[----:B------:R-:W-:Y:S02]  /*40a0*/  IMAD.IADD R0, R145, 0x1, R144 ;  /* 0x0000000191007824 */ /* 0x000fe400078e0290 */
[----:B------:R-:W1:Y:S01]  /*40b0*/  LDSM.16.M88.4 R72, [R198+0x5800] ;  /* 0x00580000c648783b */ /* 0x000e620000000200 */
[----:B------:R-:W-:Y:S01]  /*40c0*/  SHF.R.S32.HI R252, RZ, 0x2, R6 ;  /* 0x00000002fffc7819 */ /* 0x000fe20000011406 */
[----:B------:R-:W-:Y:S01]  /*40d0*/  IMAD.U32 R6, RZ, RZ, UR28 ;  /* 0x0000001cff067e24 */ /* 0x000fe2000f8e00ff */
[----:B-----5:R-:W-:Y:S01]  /*40e0*/  HMMA.16816.F32.BF16 R92, R12, R20, RZ ;  /* 0x000000140c5c723c */ /* 0x020fe200000418ff */
[----:B------:R-:W5:Y:S02]  /*40f0*/  LDSM.16.M88.4 R24, [R202] ;  /* 0x00000000ca18783b */ /* 0x000f640000000200 */
[----:B------:R-:W-:-:S02]  /*4100*/  IMAD.IADD R5, R252, 0x1, R5 ;  /* 0x00000001fc057824 */ /* 0x000fc400078e0205 */
[----:B------:R-:W-:Y:S01]  /*4110*/  VIADD R206, R203, 0x800 ;  /* 0x00000800cbce7836 */ /* 0x000fe20000000000 */
[----:B------:R4:W-:Y:S01]  /*4120*/  STL [R1+0x58], R3 ;  /* 0x0000580301007387 */ /* 0x0009e20000100800 */
[C---:B--2---:R-:W-:Y:S01]  /*4130*/  HMMA.16816.F32.BF16 R76, R8.reuse, R20, RZ ;  /* 0x00000014084c723c */ /* 0x044fe200000418ff */
[C---:B------:R-:W-:Y:S01]  /*4140*/  VIADDMNMX R218, R5.reuse, UR6, R7, PT ;  /* 0x0000000605da7c46 */ /* 0x040fe2000b800107 */
[----:B------:R-:W-:Y:S01]  /*4150*/  IMAD.U32 R7, RZ, RZ, UR6 ;  /* 0x00000006ff077e24 */ /* 0x000fe2000f8e00ff */
[C-C-:B------:R-:W-:Y:S01]  /*4160*/  IADD3 R213, R6.reuse, 0x8, R5.reuse ;  /* 0x0000000806d57810 */ /* 0x140fe20007ffe005 */
[----:B------:R-:W-:Y:S01]  /*4170*/  VIADD R210, R5, UR28 ;  /* 0x0000001c05d27c36 */ /* 0x000fe20008000000 */
[C-C-:B------:R-:W-:Y:S01]  /*4180*/  IADD3 R209, R6.reuse, 0x40, R5.reuse ;  /* 0x0000004006d17810 */ /* 0x140fe20007ffe005 */
[-C--:B------:R-:W-:Y:S01]  /*4190*/  HMMA.16816.F32.BF16 R68, R8, R22.reuse, RZ ;  /* 0x000000160844723c */ /* 0x080fe200000418ff */
[----:B------:R-:W-:Y:S01]  /*41a0*/  IADD3 R214, R6, 0x48, R5 ;  /* 0x0000004806d67810 */ /* 0x000fe20007ffe005 */
[----:B------:R-:W0:Y:S01]  /*41b0*/  LDGDEPBAR ;  /* 0x00000000000079af */ /* 0x000e220000000000 */
[----:B------:R-:W-:Y:S01]  /*41c0*/  VIADDMNMX R212, R210, -UR17, RZ, !PT ;  /* 0x80000011d2d47c46 */ /* 0x000fe2000f8001ff */
[----:B------:R-:W-:Y:S01]  /*41d0*/  VIADD R205, R203, 0x1000 ;  /* 0x00001000cbcd7836 */ /* 0x000fe20000000000 */
[----:B------:R-:W-:Y:S01]  /*41e0*/  VIADDMNMX R211, R213, -UR17, RZ, !PT ;  /* 0x80000011d5d37c46 */ /* 0x000fe2000f8001ff */
[----:B------:R-:W-:Y:S01]  /*41f0*/  HMMA.16816.F32.BF16 R104, R12, R22, RZ ;  /* 0x000000160c68723c */ /* 0x000fe200000418ff */
[----:B------:R-:W-:Y:S01]  /*4200*/  VIADDMNMX R208, R209, -UR17, RZ, !PT ;  /* 0x80000011d1d07c46 */ /* 0x000fe2000f8001ff */
[----:B------:R-:W-:Y:S01]  /*4210*/  VIADD R204, R203, 0x1800 ;  /* 0x00001800cbcc7836 */ /* 0x000fe20000000000 */
[----:B------:R-:W-:-:S03]  /*4220*/  VIADDMNMX R207, R214, -UR17, RZ, !PT ;  /* 0x80000011d6cf7c46 */ /* 0x000fc6000f8001ff */
[C---:B---3--:R-:W-:Y:S06]  /*4230*/  HMMA.16816.F32.BF16 R56, R8.reuse, R36, RZ ;  /* 0x000000240838723c */ /* 0x048fec00000418ff */
[----:B----4-:R-:W-:Y:S01]  /*4240*/  HMMA.16816.F32.BF16 R40, R8, R32, RZ ;  /* 0x000000200828723c */ /* 0x010fe200000418ff */
[----:B------:R-:W-:-:S04]  /*4250*/  IMAD.U32 R3, RZ, RZ, UR20 ;  /* 0x00000014ff037e24 */ /* 0x000fc8000f8e00ff */
[----:B------:R-:W-:Y:S01]  /*4260*/  IMAD R3, R3, 0x40, R249 ;  /* 0x0000004003037824 */ /* 0x000fe200078e02f9 */
        /* <DEDUP_REMOVED lines=25> */
[----:B------:R-:W-:Y:S03]  /*4400*/  HMMA.16816.F32.BF16 R12, R12, R30, RZ ;  /* 0x0000001e0c0c723c */ /* 0x000fe600000418ff */
[----:B------:R-:W2:Y:S03]  /*4410*/  LDSM.16.M88.4 R28, [R203+0x1800] ;  /* 0x00180000cb1c783b */ /* 0x000ea60000000200 */
[C---:B-----5:R-:W-:Y:S06]  /*4420*/  HMMA.16816.F32.BF16 R96, R24.reuse, R48, R92 ;  /* 0x000000301860723c */ /* 0x060fec000004185c */
[C---:B------:R-:W-:Y:S06]  /*4430*/  HMMA.16816.F32.BF16 R84, R24.reuse, R72, R84 ;  /* 0x000000481854723c */ /* 0x040fec0000041854 */
[C---:B------:R-:W-:Y:S06]  /*4440*/  HMMA.16816.F32.BF16 R92, R24.reuse, R44, R88 ;  /* 0x0000002c185c723c */ /* 0x040fec0000041858 */
[C---:B------:R-:W-:Y:S06]  /*4450*/  HMMA.16816.F32.BF16 R88, R24.reuse, R60, R80 ;  /* 0x0000003c1858723c */ /* 0x040fec0000041850 */
[C---:B------:R-:W-:Y:S01]  /*4460*/  HMMA.16816.F32.BF16 R76, R24.reuse, R46, R100 ;  /* 0x0000002e184c723c */ /* 0x040fe20000041864 */
[----:B------:R-:W3:Y:S05]  /*4470*/  LDSM.16.M88.4 R44, [R197] ;  /* 0x00000000c52c783b */ /* 0x000eea0000000200 */
[C---:B------:R-:W-:Y:S01]  /*4480*/  HMMA.16816.F32.BF16 R80, R24.reuse, R50, R104 ;  /* 0x000000321850723c */ /* 0x040fe20000041868 */
[----:B------:R-:W4:Y:S05]  /*4490*/  LDSM.16.M88.4 R48, [R197+0x800] ;  /* 0x00080000c530783b */ /* 0x000f2a0000000200 */
[----:B------:R-:W-:Y:S01]  /*44a0*/  HMMA.16816.F32.BF16 R64, R24, R74, R12 ;  /* 0x0000004a1840723c */ /* 0x000fe2000004180c */
[----:B------:R-:W5:Y:S01]  /*44b0*/  LDSM.16.M88.4 R12, [R201] ;  /* 0x00000000c90c783b */ /* 0x000f620000000200 */
[----:B------:R-:W-:-:S04]  /*44c0*/  DEPBAR.LE SB0, 0x0 ;  /* 0x000080000000791a */ /* 0x000fc80000000000 */
[----:B------:R-:W-:Y:S06]  /*44d0*/  HMMA.16816.F32.BF16 R68, R24, R62, R112 ;  /* 0x0000003e1844723c */ /* 0x000fec0000041870 */
[C---:B-1----:R-:W-:Y:S06]  /*44e0*/  HMMA.16816.F32.BF16 R60, R16.reuse, R40, R140 ;  /* 0x00000028103c723c */ /* 0x042fec000004188c */
[C---:B------:R-:W-:Y:S06]  /*44f0*/  HMMA.16816.F32.BF16 R72, R16.reuse, R36, R132 ;  /* 0x000000241048723c */ /* 0x040fec0000041884 */
[C---:B------:R-:W-:Y:S06]  /*4500*/  HMMA.16816.F32.BF16 R104, R16.reuse, R32, R124 ;  /* 0x000000201068723c */ /* 0x040fec000004187c */
[C---:B------:R-:W-:Y:S06]  /*4510*/  HMMA.16816.F32.BF16 R100, R16.reuse, R38, R128 ;  /* 0x000000261064723c */ /* 0x040fec0000041880 */
[C---:B--2---:R-:W-:Y:S06]  /*4520*/  HMMA.16816.F32.BF16 R112, R16.reuse, R30, R108 ;  /* 0x0000001e1070723c */ /* 0x044fec000004186c */
        /* <DEDUP_REMOVED lines=11> */
[----:B------:R-:W-:Y:S06]  /*45e0*/  HMMA.16816.F32.BF16 R80, R20, R30, R64 ;  /* 0x0000001e1450723c */ /* 0x000fec0000041840 */
[C---:B----4-:R-:W-:Y:S06]  /*45f0*/  HMMA.16816.F32.BF16 R60, R8.reuse, R48, R72 ;  /* 0x00000030083c723c */ /* 0x050fec0000041848 */
[C---:B------:R-:W-:Y:S06]  /*4600*/  HMMA.16816.F32.BF16 R40, R8.reuse, R50, R100 ;  /* 0x000000320828723c */ /* 0x040fec0000041864 */
[----:B------:R-:W-:Y:S01]  /*4610*/  HMMA.16816.F32.BF16 R68, R8, R52, R104 ;  /* 0x000000340844723c */ /* 0x000fe20000041868 */
[----:B------:R-:W-:-:S05]  /*4620*/  FMUL.FTZ R79, R79, UR22 ;  /* 0x000000164f4f7c20 */ /* 0x000fca0008410000 */
[C---:B------:R-:W-:Y:S06]  /*4630*/  HMMA.16816.F32.BF16 R64, R8.reuse, R46, R24 ;  /* 0x0000002e0840723c */ /* 0x040fec0000041818 */
[----:B------:R-:W-:Y:S01]  /*4640*/  HMMA.16816.F32.BF16 R72, R8, R54, R116 ;  /* 0x000000360848723c */ /* 0x000fe20000041874 */
[----:B------:R-:W-:Y:S01]  /*4650*/  FMUL.FTZ R60, R60, UR22 ;  /* 0x000000163c3c7c20 */ /* 0x000fe20008410000 */
[----:B------:R-:W-:Y:S01]  /*4660*/  FMUL.FTZ R62, R62, UR22 ;  /* 0x000000163e3e7c20 */ /* 0x000fe20008410000 */
[----:B------:R-:W-:Y:S01]  /*4670*/  FMUL.FTZ R61, R61, UR22 ;  /* 0x000000163d3d7c20 */ /* 0x000fe20008410000 */
[----:B------:R-:W-:-:S02]  /*4680*/  FMUL.FTZ R63, R63, UR22 ;  /* 0x000000163f3f7c20 */ /* 0x000fc40008410000 */
[C---:B------:R-:W-:Y:S06]  /*4690*/  HMMA.16816.F32.BF16 R104, R8.reuse, R56, R120 ;  /* 0x000000380868723c */ /* 0x040fec0000041878 */
[----:B------:R-:W-:Y:S01]  /*46a0*/  HMMA.16816.F32.BF16 R100, R8, R58, R112 ;  /* 0x0000003a0864723c */ /* 0x000fe20000041870 */
[----:B------:R-:W-:Y:S01]  /*46b0*/  FMUL.FTZ R68, R68, UR22 ;  /* 0x0000001644447c20 */ /* 0x000fe20008410000 */
[----:B------:R-:W-:Y:S01]  /*46c0*/  FMUL.FTZ R70, R70, UR22 ;  /* 0x0000001646467c20 */ /* 0x000fe20008410000 */
[----:B------:R-:W-:Y:S01]  /*46d0*/  FMUL.FTZ R69, R69, UR22 ;  /* 0x0000001645457c20 */ /* 0x000fe20008410000 */
[----:B------:R-:W-:-:S02]  /*46e0*/  FMUL.FTZ R71, R71, UR22 ;  /* 0x0000001647477c20 */ /* 0x000fc40008410000 */
[C---:B-----5:R-:W-:Y:S01]  /*46f0*/  HMMA.16816.F32.BF16 R36, R12.reuse, R44, R108 ;  /* 0x0000002c0c24723c */ /* 0x060fe2000004186c */
[----:B------:R-:W-:Y:S01]  /*4700*/  FMUL.FTZ R64, R64, UR22 ;  /* 0x0000001640407c20 */ /* 0x000fe20008410000 */
[----:B------:R-:W-:Y:S01]  /*4710*/  FMUL.FTZ R66, R66, UR22 ;  /* 0x0000001642427c20 */ /* 0x000fe20008410000 */
[----:B------:R-:W-:Y:S01]  /*4720*/  FMUL.FTZ R65, R65, UR22 ;  /* 0x0000001641417c20 */ /* 0x000fe20008410000 */
[----:B------:R-:W-:Y:S02]  /*4730*/  FMUL.FTZ R67, R67, UR22 ;  /* 0x0000001643437c20 */ /* 0x000fe40008410000 */
[----:B------:R-:W-:Y:S01]  /*4740*/  HMMA.16816.F32.BF16 R8, R12, R56, R84 ;  /* 0x000000380c08723c */ /* 0x000fe20000041854 */
[----:B------:R-:W-:-:S05]  /*4750*/  FMUL.FTZ R75, R75, UR22 ;  /* 0x000000164b4b7c20 */ /* 0x000fca0008410000 */
        /* <DEDUP_REMOVED lines=11> */
[----:B------:R-:W-:Y:S01]  /*4810*/  HMMA.16816.F32.BF16 R20, R12, R46, R124 ;  /* 0x0000002e0c14723c */ /* 0x000fe2000004187c */
[----:B------:R-:W-:Y:S01]  /*4820*/  FMUL.FTZ R39, R39, UR22 ;  /* 0x0000001627277c20 */ /* 0x000fe20008410000 */
[----:B------:R-:W-:-:S04]  /*4830*/  FMUL.FTZ R37, R37, UR22 ;  /* 0x0000001625257c20 */ /* 0x000fc80008410000 */
[----:B------:R-:W-:Y:S01]  /*4840*/  HMMA.16816.F32.BF16 R24, R12, R50, R92 ;  /* 0x000000320c18723c */ /* 0x000fe2000004185c */
[----:B------:R-:W-:Y:S01]  /*4850*/  FMUL.FTZ R108, R11, UR22 ;  /* 0x000000160b6c7c20 */ /* 0x000fe20008410000 */
[----:B------:R-:W-:-:S04]  /*4860*/  IADD3 R11, R7, 0x48, R5 ;  /* 0x00000048070b7810 */ /* 0x000fc80007ffe005 */
[C---:B------:R-:W-:Y:S01]  /*4870*/  HMMA.16816.F32.BF16 R28, R12.reuse, R54, R88 ;  /* 0x000000360c1c723c */ /* 0x040fe20000041858 */
[----:B------:R-:W-:Y:S01]  /*4880*/  FMUL.FTZ R94, R10, UR22 ;  /* 0x000000160a5e7c20 */ /* 0x000fe20008410000 */
[----:B------:R-:W-:Y:S01]  /*4890*/  IADD3 R10, R7, 0x8, R5 ;  /* 0x00000008070a7810 */ /* 0x000fe20007ffe005 */
[----:B------:R-:W-:Y:S01]  /*48a0*/  FMUL.FTZ R95, R9, UR22 ;  /* 0x00000016095f7c20 */ /* 0x000fe20008410000 */
[----:B------:R-:W-:Y:S01]  /*48b0*/  FMUL.FTZ R93, R8, UR22 ;  /* 0x00000016085d7c20 */ /* 0x000fe20008410000 */
[----:B------:R-:W-:Y:S01]  /*48c0*/  FMUL.FTZ R9, R76, UR22 ;  /* 0x000000164c097c20 */ /* 0x000fe20008410000 */
[----:B------:R-:W-:Y:S01]  /*48d0*/  HMMA.16816.F32.BF16 R80, R12, R58, R80 ;  /* 0x0000003a0c50723c */ /* 0x000fe20000041850 */
[----:B------:R-:W-:Y:S02]  /*48e0*/  IMAD.IADD R8, R209, 0x1, -R3 ;  /* 0x00000001d1087824 */ /* 0x000fe400078e0a03 */
[----:B------:R-:W-:Y:S01]  /*48f0*/  FMUL.FTZ R86, R16, UR22 ;  /* 0x0000001610567c20 */ /* 0x000fe20008410000 */
[----:B------:R-:W-:Y:S01]  /*4900*/  FMUL.FTZ R44, R34, UR22 ;  /* 0x00000016222c7c20 */ /* 0x000fe20008410000 */
[----:B------:R1:W-:Y:S01]  /*4910*/  MUFU.TANH R16, R9 ;  /* 0x0000000900107308 */ /* 0x0003e20000002400 */
[----:B------:R-:W-:Y:S01]  /*4920*/  VIMNMX R217, R10, UR25, PT ;  /* 0x000000190ad97c48 */ /* 0x000fe2000bfe0100 */
[----:B------:R-:W-:Y:S01]  /*4930*/  FMUL.FTZ R34, R21, UR22 ;  /* 0x0000001615227c20 */ /* 0x000fe20008410000 */
[----:B------:R-:W-:Y:S01]  /*4940*/  FMUL.FTZ R15, R36, UR22 ;  /* 0x00000016240f7c20 */ /* 0x000fe20008410000 */
[----:B------:R-:W-:Y:S01]  /*4950*/  FMUL.FTZ R14, R38, UR22 ;  /* 0x00000016260e7c20 */ /* 0x000fe20008410000 */
[----:B------:R-:W-:Y:S01]  /*4960*/  IADD3 R13, R7, 0x40, R5 ;  /* 0x00000040070d7810 */ /* 0x000fe20007ffe005 */
[----:B------:R-:W-:-:S02]  /*4970*/  IMAD.IADD R5, R210, 0x1, -R3 ;  /* 0x00000001d2057824 */ /* 0x000fc400078e0a03 */
[----:B------:R-:W-:Y:S01]  /*4980*/  FMUL.FTZ R12, R78, UR22 ;  /* 0x000000164e0c7c20 */ /* 0x000fe20008410000 */
[----:B------:R-:W-:Y:S01]  /*4990*/  FMUL.FTZ R38, R33, UR22 ;  /* 0x0000001621267c20 */ /* 0x000fe20008410000 */
[----:B------:R-:W2:Y:S01]  /*49a0*/  MUFU.TANH R15, R15 ;  /* 0x0000000f000f7308 */ /* 0x000ea20000002400 */
[----:B------:R-:W-:Y:S01]  /*49b0*/  FMUL.FTZ R33, R22, UR22 ;  /* 0x0000001616217c20 */ /* 0x000fe20008410000 */
[----:B------:R-:W-:Y:S01]  /*49c0*/  IABS R6, R5 ;  /* 0x0000000500067213 */ /* 0x000fe20000000000 */
[--C-:B------:R-:W-:Y:S02]  /*49d0*/  IMAD.IADD R5, R213, 0x1, -R3.reuse ;  /* 0x00000001d5057824 */ /* 0x100fe400078e0a03 */
[----:B------:R-:W-:Y:S01]  /*49e0*/  FMUL.FTZ R36, R32, UR22 ;  /* 0x0000001620247c20 */ /* 0x000fe20008410000 */
[----:B------:R-:W-:Y:S01]  /*49f0*/  FMUL.FTZ R32, R20, UR22 ;  /* 0x0000001614207c20 */ /* 0x000fe20008410000 */
[----:B------:R-:W-:Y:S01]  /*4a00*/  VIMNMX R216, R13, UR25, PT ;  /* 0x000000190dd87c48 */ /* 0x000fe2000bfe0100 */
[----:B------:R-:W-:Y:S01]  /*4a10*/  IMAD.MOV.U32 R7, RZ, RZ, R6 ;  /* 0x000000ffff077224 */ /* 0x000fe200078e0006 */
[----:B------:R-:W3:Y:S01]  /*4a20*/  MUFU.TANH R14, R14 ;  /* 0x0000000e000e7308 */ /* 0x000ee20000002400 */
[----:B-1----:R-:W-:Y:S01]  /*4a30*/  IMAD.IADD R9, R214, 0x1, -R3 ;  /* 0x00000001d6097824 */ /* 0x002fe200078e0a03 */
[----:B------:R-:W-:Y:S01]  /*4a40*/  IABS R6, R8 ;  /* 0x0000000800067213 */ /* 0x000fe20000000000 */
[----:B------:R-:W-:Y:S01]  /*4a50*/  FMUL.FTZ R88, R17, UR22 ;  /* 0x0000001611587c20 */ /* 0x000fe20008410000 */
[----:B------:R-:W-:Y:S01]  /*4a60*/  IABS R5, R5 ;  /* 0x0000000500057213 */ /* 0x000fe20000000000 */
[----:B------:R-:W-:Y:S01]  /*4a70*/  FMUL.FTZ R87, R18, UR22 ;  /* 0x0000001612577c20 */ /* 0x000fe20008410000 */
[----:B------:R-:W-:Y:S01]  /*4a80*/  IABS R9, R9 ;  /* 0x0000000900097213 */ /* 0x000fe20000000000 */
[----:B------:R-:W-:Y:S01]  /*4a90*/  FMUL.FTZ R18, R77, UR22 ;  /* 0x000000164d127c20 */ /* 0x000fe20008410000 */
[----:B------:R-:W1:Y:S01]  /*4aa0*/  MUFU.TANH R12, R12 ;  /* 0x0000000c000c7308 */ /* 0x000e620000002400 */
[----:B------:R-:W-:Y:S01]  /*4ab0*/  I2FP.F32.S32 R8, R7 ;  /* 0x0000000700087245 */ /* 0x000fe20000201400 */
[----:B------:R-:W-:Y:S01]  /*4ac0*/  IMAD.MOV.U32 R7, RZ, RZ, R6 ;  /* 0x000000ffff077224 */ /* 0x000fe200078e0006 */
[----:B------:R-:W-:Y:S01]  /*4ad0*/  I2FP.F32.S32 R5, R5 ;  /* 0x0000000500057245 */ /* 0x000fe20000201400 */
[----:B------:R-:W-:Y:S01]  /*4ae0*/  IMAD.MOV.U32 R6, RZ, RZ, R9 ;  /* 0x000000ffff067224 */ /* 0x000fe200078e0009 */
[----:B------:R-:W-:Y:S01]  /*4af0*/  VIMNMX R215, R11, UR25, PT ;  /* 0x000000190bd77c48 */ /* 0x000fe2000bfe0100 */
[----:B--2---:R-:W-:Y:S01]  /*4b00*/  FFMA.FTZ R22, R8, -UR19, R15 ;  /* 0x8000001308167c23 */ /* 0x004fe2000801000f */
[----:B------:R-:W-:Y:S01]  /*4b10*/  I2FP.F32.S32 R8, R7 ;  /* 0x0000000700087245 */ /* 0x000fe20000201400 */
[----:B------:R-:W-:Y:S01]  /*4b20*/  FMUL.FTZ R45, R35, UR22 ;  /* 0x00000016232d7c20 */ /* 0x000fe20008410000 */
[----:B---3--:R-:W-:Y:S01]  /*4b30*/  FFMA.FTZ R21, R5, -UR19, R14 ;  /* 0x8000001305157c23 */ /* 0x008fe2000801000e */
[C---:B------:R-:W-:Y:S01]  /*4b40*/  VIADD R5, R3.reuse, 0x1 ;  /* 0x0000000103057836 */ /* 0x040fe20000000000 */
[----:B------:R-:W-:Y:S01]  /*4b50*/  I2FP.F32.S32 R7, R6 ;  /* 0x0000000600077245 */ /* 0x000fe20000201400 */
[----:B------:R-:W-:Y:S01]  /*4b60*/  FFMA.FTZ R20, R8, -UR19, R16 ;  /* 0x8000001308147c23 */ /* 0x000fe20008010010 */
[----:B------:R-:W-:-:S02]  /*4b70*/  VIADD R6, R3, 0x8 ;  /* 0x0000000803067836 */ /* 0x000fc40000000000 */
[----:B------:R-:W-:Y:S01]  /*4b80*/  FMUL.FTZ R35, R23, UR22 ;  /* 0x0000001617237c20 */ /* 0x000fe20008410000 */
[--C-:B------:R-:W-:Y:S01]  /*4b90*/  IMAD.IADD R8, R210, 0x1, -R5.reuse ;  /* 0x00000001d2087824 */ /* 0x100fe200078e0a05 */
[----:B------:R-:W-:Y:S01]  /*4ba0*/  ISETP.GE.AND P0, PT, R5, R218, PT ;  /* 0x000000da0500720c */ /* 0x000fe20003f06270 */
[----:B-1----:R-:W-:Y:S01]  /*4bb0*/  FFMA.FTZ R17, R7, -UR19, R12 ;  /* 0x8000001307117c23 */ /* 0x002fe2000801000c */
[--C-:B------:R-:W-:Y:S01]  /*4bc0*/  IMAD.IADD R7, R213, 0x1, -R5.reuse ;  /* 0x00000001d5077824 */ /* 0x100fe200078e0a05 */
[----:B------:R-:W-:Y:S01]  /*4bd0*/  ISETP.GE.AND P2, PT, R5, R217, PT ;  /* 0x000000d90500720c */ /* 0x000fe20003f46270 */
[--C-:B------:R-:W-:Y:S01]  /*4be0*/  IMAD.IADD R12, R209, 0x1, -R5.reuse ;  /* 0x00000001d10c7824 */ /* 0x100fe200078e0a05 */
[C---:B------:R-:W-:Y:S01]  /*4bf0*/  ISETP.LT.OR P3, PT, R5.reuse, R212, P0 ;  /* 0x000000d40500720c */ /* 0x040fe20000761670 */
[----:B------:R-:W-:Y:S01]  /*4c00*/  IMAD.IADD R11, R214, 0x1, -R5 ;  /* 0x00000001d60b7824 */ /* 0x000fe200078e0a05 */
[----:B------:R-:W-:Y:S01]  /*4c10*/  IABS R8, R8 ;  /* 0x0000000800087213 */ /* 0x000fe20000000000 */
[----:B------:R-:W-:Y:S01]  /*4c20*/  IMAD.IADD R9, R210, 0x1, -R6 ;  /* 0x00000001d2097824 */ /* 0x000fe200078e0a06 */
[C---:B------:R-:W-:Y:S01]  /*4c30*/  ISETP.GE.AND P1, PT, R5.reuse, R216, PT ;  /* 0x000000d80500720c */ /* 0x040fe20003f26270 */
[----:B------:R-:W1:Y:S01]  /*4c40*/  MUFU.TANH R23, R79 ;  /* 0x0000004f00177308 */ /* 0x000e620000002400 */
[C---:B------:R-:W-:Y:S01]  /*4c50*/  ISETP.GE.AND P0, PT, R5.reuse, R215, PT ;  /* 0x000000d70500720c */ /* 0x040fe20003f06270 */
[----:B------:R-:W-:Y:S01]  /*4c60*/  IMAD.MOV.U32 R10, RZ, RZ, R8 ;  /* 0x000000ffff0a7224 */ /* 0x000fe200078e0008 */
[----:B------:R-:W-:Y:S01]  /*4c70*/  ISETP.LT.OR P2, PT, R5, R211, P2 ;  /* 0x000000d30500720c */ /* 0x000fe20001741670 */
[----:B------:R-:W-:Y:S01]  /*4c80*/  FMUL.FTZ R89, R19, UR22 ;  /* 0x0000001613597c20 */ /* 0x000fe20008410000 */
[C---:B------:R-:W-:Y:S01]  /*4c90*/  ISETP.LT.OR P1, PT, R5.reuse, R208, P1 ;  /* 0x000000d00500720c */ /* 0x040fe20000f21670 */
[----:B------:R-:W-:Y:S01]  /*4ca0*/  FMUL.FTZ R40, R24, UR22 ;  /* 0x0000001618287c20 */ /* 0x000fe20008410000 */
[----:B------:R-:W-:Y:S01]  /*4cb0*/  ISETP.LT.OR P0, PT, R5, R207, P0 ;  /* 0x000000cf0500720c */ /* 0x000fe20000701670 */
[----:B------:R-:W2:Y:S01]  /*4cc0*/  MUFU.TANH R18, R18 ;  /* 0x0000001200127308 */ /* 0x000ea20000002400 */
[----:B------:R-:W-:Y:S01]  /*4cd0*/  IABS R7, R7 ;  /* 0x0000000700077213 */ /* 0x000fe20000000000 */
[----:B------:R-:W-:Y:S01]  /*4ce0*/  FMUL.FTZ R78, R43, UR22 ;  /* 0x000000162b4e7c20 */ /* 0x000fe20008410000 */
[----:B------:R-:W-:Y:S01]  /*4cf0*/  IABS R5, R12 ;  /* 0x0000000c00057213 */ /* 0x000fe20000000000 */
[----:B------:R-:W-:Y:S01]  /*4d00*/  FMUL.FTZ R58, R25, UR22 ;  /* 0x00000016193a7c20 */ /* 0x000fe20008410000 */
[----:B------:R-:W-:Y:S01]  /*4d10*/  IABS R8, R11 ;  /* 0x0000000b00087213 */ /* 0x000fe20000000000 */
[----:B------:R-:W-:Y:S01]  /*4d20*/  FMUL.FTZ R77, R41, UR22 ;  /* 0x00000016294d7c20 */ /* 0x000fe20008410000 */
[----:B------:R-:W-:Y:S01]  /*4d30*/  P2R R15, PR, RZ, 0x2 ;  /* 0x00000002ff0f7803 */ /* 0x000fe20000000000 */
[----:B------:R-:W3:Y:S01]  /*4d40*/  MUFU.TANH R12, R32 ;  /* 0x00000020000c7308 */ /* 0x000ee20000002400 */
[----:B------:R-:W-:Y:S01]  /*4d50*/  IABS R13, R9 ;  /* 0x00000009000d7213 */ /* 0x000fe20000000000 */
[----:B------:R-:W-:Y:S01]  /*4d60*/  IMAD.MOV.U32 R9, RZ, RZ, R7 ;  /* 0x000000ffff097224 */ /* 0x000fe200078e0007 */
[C---:B------:R-:W-:Y:S01]  /*4d70*/  ISETP.GE.AND P1, PT, R3.reuse, R218, PT ;  /* 0x000000da0300720c */ /* 0x040fe20003f26270 */
[----:B------:R-:W-:Y:S01]  /*4d80*/  IMAD.MOV.U32 R7, RZ, RZ, R5 ;  /* 0x000000ffff077224 */ /* 0x000fe200078e0005 */
[----:B------:R-:W-:Y:S01]  /*4d90*/  P2R R14, PR, RZ, 0x1 ;  /* 0x00000001ff0e7803 */ /* 0x000fe20000000000 */
[----:B------:R-:W-:Y:S01]  /*4da0*/  IMAD.MOV.U32 R5, RZ, RZ, R8 ;  /* 0x000000ffff057224 */ /* 0x000fe200078e0008 */
[----:B------:R-:W-:Y:S01]  /*4db0*/  P2R R16, PR, RZ, 0x4 ;  /* 0x00000004ff107803 */ /* 0x000fe20000000000 */
[----:B------:R-:W4:Y:S01]  /*4dc0*/  MUFU.TANH R19, R39 ;  /* 0x0000002700137308 */ /* 0x000f220000002400 */
[C---:B------:R-:W-:Y:S01]  /*4dd0*/  ISETP.GE.AND P0, PT, R3.reuse, R217, PT ;  /* 0x000000d90300720c */ /* 0x040fe20003f06270 */
[----:B------:R-:W-:Y:S01]  /*4de0*/  IMAD.MOV.U32 R8, RZ, RZ, R13 ;  /* 0x000000ffff087224 */ /* 0x000fe200078e000d */
[C---:B------:R-:W-:Y:S01]  /*4df0*/  ISETP.LT.OR P2, PT, R3.reuse, R212, P1 ;  /* 0x000000d40300720c */ /* 0x040fe20000f41670 */
[----:B------:R-:W-:Y:S01]  /*4e00*/  FMUL.FTZ R41, R26, UR22 ;  /* 0x000000161a297c20 */ /* 0x000fe20008410000 */
[----:B------:R-:W-:Y:S01]  /*4e10*/  ISETP.GE.AND P1, PT, R3, R216, PT ;  /* 0x000000d80300720c */ /* 0x000fe20003f26270 */
[----:B------:R-:W-:Y:S01]  /*4e20*/  FMUL.FTZ R76, R42, UR22 ;  /* 0x000000162a4c7c20 */ /* 0x000fe20008410000 */
[----:B------:R-:W-:Y:S01]  /*4e30*/  I2FP.F32.S32 R11, R10 ;  /* 0x0000000a000b7245 */ /* 0x000fe20000201400 */
[----:B------:R-:W5:Y:S01]  /*4e40*/  MUFU.TANH R24, R37 ;  /* 0x0000002500187308 */ /* 0x000f620000002400 */
[----:B------:R-:W-:Y:S01]  /*4e50*/  I2FP.F32.S32 R10, R9 ;  /* 0x00000009000a7245 */ /* 0x000fe20000201400 */
[----:B------:R-:W-:Y:S01]  /*4e60*/  FMUL.FTZ R59, R27, UR22 ;  /* 0x000000161b3b7c20 */ /* 0x000fe20008410000 */
[----:B------:R-:W-:Y:S01]  /*4e70*/  I2FP.F32.S32 R5, R5 ;  /* 0x0000000500057245 */ /* 0x000fe20000201400 */
[----:B------:R-:W-:Y:S01]  /*4e80*/  FMUL.FTZ R91, R74, UR22 ;  /* 0x000000164a5b7c20 */ /* 0x000fe20008410000 */
[----:B------:R-:W-:Y:S01]  /*4e90*/  ISETP.LT.OR P0, PT, R3, R211, P0 ;  /* 0x000000d30300720c */ /* 0x000fe20000701670 */
[----:B------:R-:W-:Y:S01]  /*4ea0*/  FMUL.FTZ R74, R31, UR22 ;  /* 0x000000161f4a7c20 */ /* 0x000fe20008410000 */
[----:B------:R-:W-:Y:S01]  /*4eb0*/  I2FP.F32.S32 R9, R7 ;  /* 0x0000000700097245 */ /* 0x000fe20000201400 */
[----:B-1----:R-:W-:Y:S01]  /*4ec0*/  FFMA.FTZ R13, R5, -UR19, R23 ;  /* 0x80000013050d7c23 */ /* 0x002fe20008010017 */
[----:B------:R-:W-:Y:S01]  /*4ed0*/  I2FP.F32.S32 R7, R8 ;  /* 0x0000000800077245 */ /* 0x000fe20000201400 */
[C---:B------:R-:W-:Y:S01]  /*4ee0*/  VIADD R5, R3.reuse, 0x9 ;  /* 0x0000000903057836 */ /* 0x040fe20000000000 */
[----:B------:R-:W-:Y:S01]  /*4ef0*/  ISETP.LT.OR P1, PT, R3, R208, P1 ;  /* 0x000000d00300720c */ /* 0x000fe20000f21670 */
[----:B--2---:R-:W-:Y:S01]  /*4f00*/  FFMA.FTZ R18, R9, -UR19, R18 ;  /* 0x8000001309127c23 */ /* 0x004fe20008010012 */
[----:B------:R-:W-:Y:S01]  /*4f10*/  FSEL R56, R21, -INF , !P0 ;  /* 0xff80000015387808 */ /* 0x000fe20004000000 */
[----:B---3--:R-:W-:Y:S01]  /*4f20*/  FFMA.FTZ R12, R7, -UR19, R12 ;  /* 0x80000013070c7c23 */ /* 0x008fe2000801000c */
[----:B------:R-:W-:Y:S01]  /*4f30*/  ISETP.GE.AND P0, PT, R3, R215, PT ;  /* 0x000000d70300720c */ /* 0x000fe20003f06270 */
[--C-:B------:R-:W-:Y:S01]  /*4f40*/  IMAD.IADD R7, R213, 0x1, -R6.reuse ;  /* 0x00000001d5077824 */ /* 0x100fe200078e0a06 */
[----:B------:R-:W-:Y:S01]  /*4f50*/  FSEL R53, R20, -INF , !P1 ;  /* 0xff80000014357808 */ /* 0x000fe20004800000 */
[----:B----4-:R-:W-:Y:S01]  /*4f60*/  FFMA.FTZ R19, R10, -UR19, R19 ;  /* 0x800000130a137c23 */ /* 0x010fe20008010013 */
[----:B------:R-:W-:Y:S01]  /*4f70*/  ISETP.GE.AND P1, PT, R6, R216, PT ;  /* 0x000000d80600720c */ /* 0x000fe20003f26270 */
[----:B------:R-:W-:Y:S01]  /*4f80*/  IMAD.IADD R9, R209, 0x1, -R6 ;  /* 0x00000001d1097824 */ /* 0x000fe200078e0a06 */
[----:B------:R-:W-:Y:S01]  /*4f90*/  FSEL R46, R22, -INF , !P2 ;  /* 0xff800000162e7808 */ /* 0x000fe20005000000 */
[----:B------:R-:W-:Y:S01]  /*4fa0*/  IMAD.IADD R10, R210, 0x1, -R5 ;  /* 0x00000001d20a7824 */ /* 0x000fe200078e0a05 */
[----:B------:R-:W-:Y:S01]  /*4fb0*/  ISETP.LT.OR P0, PT, R3, R207, P0 ;  /* 0x000000cf0300720c */ /* 0x000fe20000701670 */
[----:B-----5:R-:W-:Y:S01]  /*4fc0*/  FFMA.FTZ R11, R11, -UR19, R24 ;  /* 0x800000130b0b7c23 */ /* 0x020fe20008010018 */
[C---:B------:R-:W-:Y:S01]  /*4fd0*/  ISETP.GE.AND P2, PT, R6.reuse, R217, PT ;  /* 0x000000d90600720c */ /* 0x040fe20003f46270 */
[----:B------:R-:W-:Y:S01]  /*4fe0*/  MUFU.TANH R21, R64 ;  /* 0x0000004000157308 */ /* 0x000fe20000002400 */
[----:B------:R-:W-:Y:S01]  /*4ff0*/  ISETP.LT.OR P6, PT, R6, R208, P1 ;  /* 0x000000d00600720c */ /* 0x000fe20000fc1670 */
[----:B------:R-:W-:Y:S01]  /*5000*/  FMUL.FTZ R92, R73, UR22 ;  /* 0x00000016495c7c20 */ /* 0x000fe20008410000 */
[----:B------:R-:W-:Y:S01]  /*5010*/  ISETP.NE.AND P1, PT, R14, RZ, PT ;  /* 0x000000ff0e00720c */ /* 0x000fe20003f25270 */
[----:B------:R-:W-:Y:S01]  /*5020*/  FMUL.FTZ R73, R30, UR22 ;  /* 0x000000161e497c20 */ /* 0x000fe20008410000 */
[----:B------:R-:W-:Y:S01]  /*5030*/  FSEL R54, R17, -INF , !P0 ;  /* 0xff80000011367808 */ /* 0x000fe20004000000 */
[----:B------:R-:W-:Y:S01]  /*5040*/  FMUL.FTZ R90, R72, UR22 ;  /* 0x00000016485a7c20 */ /* 0x000fe20008410000 */
[C---:B------:R-:W-:Y:S01]  /*5050*/  ISETP.LT.OR P5, PT, R6.reuse, R211, P2 ;  /* 0x000000d30600720c */ /* 0x040fe200017a1670 */
[----:B------:R-:W1:Y:S01]  /*5060*/  MUFU.TANH R14, R34 ;  /* 0x00000022000e7308 */ /* 0x000e620000002400 */
[----:B------:R-:W-:Y:S01]  /*5070*/  IABS R8, R7 ;  /* 0x0000000700087213 */ /* 0x000fe20000000000 */
[----:B------:R-:W-:Y:S01]  /*5080*/  FMUL.FTZ R72, R29, UR22 ;  /* 0x000000161d487c20 */ /* 0x000fe20008410000 */
[----:B------:R-:W-:Y:S01]  /*5090*/  ISETP.GE.AND P4, PT, R6, R218, PT ;  /* 0x000000da0600720c */ /* 0x000fe20003f86270 */
[----:B------:R-:W-:Y:S01]  /*50a0*/  FMUL.FTZ R28, R28, UR22 ;  /* 0x000000161c1c7c20 */ /* 0x000fe20008410000 */
[----:B------:R-:W-:Y:S01]  /*50b0*/  ISETP.GE.AND P0, PT, R6, R215, PT ;  /* 0x000000d70600720c */ /* 0x000fe20003f06270 */
[----:B------:R-:W-:Y:S01]  /*50c0*/  FMUL.FTZ R80, R80, UR22 ;  /* 0x0000001650507c20 */ /* 0x000fe20008410000 */
[----:B------:R-:W-:Y:S01]  /*50d0*/  IABS R7, R9 ;  /* 0x0000000900077213 */ /* 0x000fe20000000000 */
[----:B------:R-:W2:Y:S01]  /*50e0*/  MUFU.TANH R23, R33 ;  /* 0x0000002100177308 */ /* 0x000ea20000002400 */
[----:B------:R-:W-:Y:S01]  /*50f0*/  IABS R9, R10 ;  /* 0x0000000a00097213 */ /* 0x000fe20000000000 */
[----:B------:R-:W-:Y:S01]  /*5100*/  IMAD.MOV.U32 R10, RZ, RZ, R8 ;  /* 0x000000ffff0a7224 */ /* 0x000fe200078e0008 */
[----:B------:R-:W-:Y:S01]  /*5110*/  FSEL R43, R11, -INF , !P3 ;  /* 0xff8000000b2b7808 */ /* 0x000fe20005800000 */
[----:B------:R-:W-:Y:S01]  /*5120*/  IMAD.MOV.U32 R8, RZ, RZ, R7 ;  /* 0x000000ffff087224 */ /* 0x000fe200078e0007 */
[----:B------:R-:W-:Y:S01]  /*5130*/  P2R R11, PR, RZ, 0x20 ;  /* 0x00000020ff0b7803 */ /* 0x000fe20000000000 */
[----:B------:R-:W-:Y:S01]  /*5140*/  IMAD.MOV.U32 R7, RZ, RZ, R9 ;  /* 0x000000ffff077224 */ /* 0x000fe200078e0009 */
[C---:B------:R-:W-:Y:S01]  /*5150*/  ISETP.LT.OR P4, PT, R6.reuse, R212, P4 ;  /* 0x000000d40600720c */ /* 0x040fe20002781670 */
[----:B------:R-:W3:Y:S01]  /*5160*/  MUFU.TANH R20, R66 ;  /* 0x0000004200147308 */ /* 0x000ee20000002400 */
[----:B------:R-:W-:Y:S01]  /*5170*/  ISETP.LT.OR P5, PT, R6, R207, P0 ;  /* 0x000000cf0600720c */ /* 0x000fe200007a1670 */
[----:B------:R-:W-:Y:S01]  /*5180*/  IMAD.IADD R6, R214, 0x1, -R6 ;  /* 0x00000001d6067824 */ /* 0x000fe200078e0a06 */
[----:B------:R-:W-:Y:S01]  /*5190*/  I2FP.F32.S32 R7, R7 ;  /* 0x0000000700077245 */ /* 0x000fe20000201400 */
[----:B------:R-:W-:Y:S01]  /*51a0*/  FMUL.FTZ R82, R82, UR22 ;  /* 0x0000001652527c20 */ /* 0x000fe20008410000 */
[----:B------:R-:W-:Y:S01]  /*51b0*/  I2FP.F32.S32 R9, R8 ;  /* 0x0000000800097245 */ /* 0x000fe20000201400 */
[----:B------:R-:W-:Y:S01]  /*51c0*/  FMUL.FTZ R81, R81, UR22 ;  /* 0x0000001651517c20 */ /* 0x000fe20008410000 */
[----:B------:R-:W-:Y:S01]  /*51d0*/  IABS R6, R6 ;  /* 0x0000000600067213 */ /* 0x000fe20000000000 */
[----:B-1----:R-:W-:Y:S01]  /*51e0*/  FFMA.FTZ R14, R7, -UR19, R14 ;  /* 0x80000013070e7c23 */ /* 0x002fe2000801000e */
[----:B------:R-:W-:Y:S01]  /*51f0*/  I2FP.F32.S32 R10, R10 ;  /* 0x0000000a000a7245 */ /* 0x000fe20000201400 */
[----:B------:R-:W-:Y:S01]  /*5200*/  FFMA.FTZ R17, R9, -UR19, R21 ;  /* 0x8000001309117c23 */ /* 0x000fe20008010015 */
[----:B------:R-:W-:Y:S01]  /*5210*/  I2FP.F32.S32 R8, R6 ;  /* 0x0000000600087245 */ /* 0x000fe20000201400 */
[----:B------:R-:W-:Y:S01]  /*5220*/  VIADD R6, R3, 0x10 ;  /* 0x0000001003067836 */ /* 0x000fe20000000000 */
[----:B------:R-:W-:Y:S01]  /*5230*/  ISETP.NE.AND P3, PT, R16, RZ, PT ;  /* 0x000000ff1000720c */ /* 0x000fe20003f65270 */
[----:B------:R-:W-:Y:S01]  /*5240*/  IMAD.IADD R7, R213, 0x1, -R5 ;  /* 0x00000001d5077824 */ /* 0x000fe200078e0a05 */
[----:B------:R-:W-:Y:S01]  /*5250*/  ISETP.NE.AND P2, PT, R15, RZ, PT ;  /* 0x000000ff0f00720c */ /* 0x000fe20003f45270 */
[----:B--2---:R-:W-:Y:S01]  /*5260*/  FFMA.FTZ R16, R10, -UR19, R23 ;  /* 0x800000130a107c23 */ /* 0x004fe20008010017 */
[----:B------:R-:W-:Y:S01]  /*5270*/  IMAD.IADD R9, R209, 0x1, -R5 ;  /* 0x00000001d1097824 */ /* 0x000fe200078e0a05 */
[----:B------:R-:W-:Y:S01]  /*5280*/  FSEL R55, R19, -INF , !P3 ;  /* 0xff80000013377808 */ /* 0x000fe20005800000 */
[----:B------:R-:W-:Y:S01]  /*5290*/  IMAD.IADD R10, R210, 0x1, -R6 ;  /* 0x00000001d20a7824 */ /* 0x000fe200078e0a06 */
[----:B------:R-:W-:Y:S01]  /*52a0*/  FSEL R49, R18, -INF , !P2 ;  /* 0xff80000012317808 */ /* 0x000fe20005000000 */
[----:B---3--:R-:W-:Y:S01]  /*52b0*/  FFMA.FTZ R15, R8, -UR19, R20 ;  /* 0x80000013080f7c23 */ /* 0x008fe20008010014 */
[----:B------:R-:W-:Y:S01]  /*52c0*/  FSEL R51, R13, -INF , !P1 ;  /* 0xff8000000d337808 */ /* 0x000fe20004800000 */
[----:B------:R-:W-:Y:S01]  /*52d0*/  MUFU.TANH R20, R36 ;  /* 0x0000002400147308 */ /* 0x000fe20000002400 */
[----:B------:R-:W-:Y:S01]  /*52e0*/  ISETP.GE.AND P3, PT, R5, R218, PT ;  /* 0x000000da0500720c */ /* 0x000fe20003f66270 */
[----:B------:R-:W-:Y:S01]  /*52f0*/  FMUL.FTZ R83, R83, UR22 ;  /* 0x0000001653537c20 */ /* 0x000fe20008410000 */
[----:B------:R-:W-:-:S02]  /*5300*/  ISETP.GE.AND P2, PT, R5, R217, PT ;  /* 0x000000d90500720c */ /* 0x000fc40003f46270 */
[C---:B------:R-:W-:Y:S02]  /*5310*/  ISETP.GE.AND P1, PT, R5.reuse, R216, PT ;  /* 0x000000d80500720c */ /* 0x040fe40003f26270 */
[C---:B------:R-:W-:Y:S01]  /*5320*/  ISETP.GE.AND P0, PT, R5.reuse, R215, PT ;  /* 0x000000d70500720c */ /* 0x040fe20003f06270 */
[----:B------:R-:W1:Y:S01]  /*5330*/  MUFU.TANH R24, R65 ;  /* 0x0000004100187308 */ /* 0x000e620000002400 */
[----:B------:R-:W-:Y:S02]  /*5340*/  IABS R8, R7 ;  /* 0x0000000700087213 */ /* 0x000fe40000000000 */
[----:B------:R-:W-:Y:S02]  /*5350*/  IABS R7, R9 ;  /* 0x0000000900077213 */ /* 0x000fe40000000000 */
[----:B------:R-:W-:Y:S02]  /*5360*/  FSEL R39, R12, -INF , !P4 ;  /* 0xff8000000c277808 */ /* 0x000fe40006000000 */
[----:B------:R-:W-:Y:S01]  /*5370*/  IABS R9, R10 ;  /* 0x0000000a00097213 */ /* 0x000fe20000000000 */
[----:B------:R-:W-:Y:S01]  /*5380*/  MUFU.TANH R25, R35 ;  /* 0x0000002300197308 */ /* 0x000fe20000002400 */
[C---:B------:R-:W-:Y:S01]  /*5390*/  ISETP.LT.OR P4, PT, R5.reuse, R212, P3 ;  /* 0x000000d40500720c */ /* 0x040fe20001f81670 */
[----:B------:R-:W-:Y:S01]  /*53a0*/  IMAD.MOV.U32 R10, RZ, RZ, R8 ;  /* 0x000000ffff0a7224 */ /* 0x000fe200078e0008 */
[C---:B------:R-:W-:Y:S01]  /*53b0*/  ISETP.LT.OR P2, PT, R5.reuse, R211, P2 ;  /* 0x000000d30500720c */ /* 0x040fe20001741670 */
[----:B------:R-:W-:Y:S01]  /*53c0*/  IMAD.MOV.U32 R8, RZ, RZ, R7 ;  /* 0x000000ffff087224 */ /* 0x000fe200078e0007 */
[C---:B------:R-:W-:Y:S01]  /*53d0*/  ISETP.LT.OR P1, PT, R5.reuse, R208, P1 ;  /* 0x000000d00500720c */ /* 0x040fe20000f21670 */
[----:B------:R-:W-:Y:S01]  /*53e0*/  IMAD.MOV.U32 R7, RZ, RZ, R9 ;  /* 0x000000ffff077224 */ /* 0x000fe200078e0009 */
[----:B------:R-:W-:Y:S01]  /*53f0*/  ISETP.LT.OR P0, PT, R5, R207, P0 ;  /* 0x000000cf0500720c */ /* 0x000fe20000701670 */
[----:B------:R-:W-:Y:S01]  /*5400*/  IMAD.IADD R5, R214, 0x1, -R5 ;  /* 0x00000001d6057824 */ /* 0x000fe200078e0a05 */
[----:B------:R-:W2:Y:S01]  /*5410*/  MUFU.TANH R21, R67 ;  /* 0x0000004300157308 */ /* 0x000ea20000002400 */
[----:B------:R-:W-:-:S02]  /*5420*/  ISETP.NE.AND P3, PT, R11, RZ, PT ;  /* 0x000000ff0b00720c */ /* 0x000fc40003f65270 */
[----:B------:R-:W-:Y:S02]  /*5430*/  I2FP.F32.S32 R9, R8 ;  /* 0x0000000800097245 */ /* 0x000fe40000201400 */
[----:B------:R-:W-:Y:S02]  /*5440*/  IABS R5, R5 ;  /* 0x0000000500057213 */ /* 0x000fe40000000000 */
[----:B------:R-:W-:Y:S01]  /*5450*/  I2FP.F32.S32 R7, R7 ;  /* 0x0000000700077245 */ /* 0x000fe20000201400 */
[----:B-1----:R-:W-:Y:S01]  /*5460*/  FFMA.FTZ R24, R9, -UR19, R24 ;  /* 0x8000001309187c23 */ /* 0x002fe20008010018 */
[----:B------:R-:W-:Y:S01]  /*5470*/  P2R R13, PR, RZ, 0x4 ;  /* 0x00000004ff0d7803 */ /* 0x000fe20000000000 */
[----:B------:R-:W-:Y:S01]  /*5480*/  IMAD.IADD R9, R213, 0x1, -R6 ;  /* 0x00000001d5097824 */ /* 0x000fe200078e0a06 */
[----:B------:R-:W-:Y:S01]  /*5490*/  I2FP.F32.S32 R8, R5 ;  /* 0x0000000500087245 */ /* 0x000fe20000201400 */
[----:B------:R-:W-:Y:S01]  /*54a0*/  VIADD R5, R3, 0x11 ;  /* 0x0000001103057836 */ /* 0x000fe20000000000 */
[----:B------:R-:W-:Y:S01]  /*54b0*/  ISETP.GE.AND P2, PT, R6, R217, PT ;  /* 0x000000d90600720c */ /* 0x000fe20003f46270 */
[----:B------:R-:W-:Y:S01]  /*54c0*/  FFMA.FTZ R20, R7, -UR19, R20 ;  /* 0x8000001307147c23 */ /* 0x000fe20008010014 */
[----:B------:R-:W-:Y:S01]  /*54d0*/  FSEL R52, R16, -INF , !P3 ;  /* 0xff80000010347808 */ /* 0x000fe20005800000 */
[----:B------:R-:W-:Y:S01]  /*54e0*/  IMAD.IADD R7, R210, 0x1, -R5 ;  /* 0x00000001d2077824 */ /* 0x000fe200078e0a05 */
[----:B------:R-:W-:Y:S01]  /*54f0*/  ISETP.GE.AND P3, PT, R6, R218, PT ;  /* 0x000000da0600720c */ /* 0x000fe20003f66270 */
[----:B--2---:R-:W-:Y:S01]  /*5500*/  FFMA.FTZ R21, R8, -UR19, R21 ;  /* 0x8000001308157c23 */ /* 0x004fe20008010015 */
[----:B------:R-:W-:Y:S01]  /*5510*/  I2FP.F32.S32 R10, R10 ;  /* 0x0000000a000a7245 */ /* 0x000fe20000201400 */
[----:B------:R-:W1:Y:S01]  /*5520*/  MUFU.TANH R23, R60 ;  /* 0x0000003c00177308 */ /* 0x000e620000002400 */
[----:B------:R-:W-:Y:S01]  /*5530*/  FSEL R48, R15, -INF , !P5 ;  /* 0xff8000000f307808 */ /* 0x000fe20006800000 */
[--C-:B------:R-:W-:Y:S01]  /*5540*/  IMAD.IADD R8, R214, 0x1, -R6.reuse ;  /* 0x00000001d6087824 */ /* 0x100fe200078e0a06 */
[----:B------:R-:W-:Y:S01]  /*5550*/  P2R R12, PR, RZ, 0x2 ;  /* 0x00000002ff0c7803 */ /* 0x000fe20000000000 */
[----:B------:R-:W-:Y:S01]  /*5560*/  FFMA.FTZ R25, R10, -UR19, R25 ;  /* 0x800000130a197c23 */ /* 0x000fe20008010019 */
[----:B------:R-:W-:Y:S01]  /*5570*/  P2R R11, PR, RZ, 0x1 ;  /* 0x00000001ff0b7803 */ /* 0x000fe20000000000 */
[----:B------:R-:W-:Y:S01]  /*5580*/  IMAD.IADD R10, R209, 0x1, -R6 ;  /* 0x00000001d10a7824 */ /* 0x000fe200078e0a06 */
[C---:B------:R-:W-:Y:S01]  /*5590*/  ISETP.LT.OR P5, PT, R6.reuse, R211, P2 ;  /* 0x000000d30600720c */ /* 0x040fe200017a1670 */
[----:B------:R-:W-:Y:S01]  /*55a0*/  MUFU.TANH R22, R45 ;  /* 0x0000002d00167308 */ /* 0x000fe20000002400 */
[----:B------:R-:W-:-:S02]  /*55b0*/  ISETP.GE.AND P1, PT, R6, R216, PT ;  /* 0x000000d80600720c */ /* 0x000fc40003f26270 */
[----:B------:R-:W-:Y:S02]  /*55c0*/  FSEL R36, R14, -INF , !P4 ;  /* 0xff8000000e247808 */ /* 0x000fe40006000000 */
[C---:B------:R-:W-:Y:S02]  /*55d0*/  ISETP.GE.AND P0, PT, R6.reuse, R215, PT ;  /* 0x000000d70600720c */ /* 0x040fe40003f06270 */
[----:B------:R-:W-:Y:S01]  /*55e0*/  ISETP.LT.OR P4, PT, R6, R212, P3 ;  /* 0x000000d40600720c */ /* 0x000fe20001f81670 */
[----:B------:R-:W2:Y:S01]  /*55f0*/  MUFU.TANH R19, R62 ;  /* 0x0000003e00137308 */ /* 0x000ea20000002400 */
[----:B------:R-:W-:Y:S02]  /*5600*/  ISETP.NE.AND P3, PT, R13, RZ, PT ;  /* 0x000000ff0d00720c */ /* 0x000fe40003f65270 */
[----:B------:R-:W-:Y:S02]  /*5610*/  FSEL R47, R17, -INF , !P6 ;  /* 0xff800000112f7808 */ /* 0x000fe40007000000 */
[----:B------:R-:W-:-:S02]  /*5620*/  P2R R13, PR, RZ, 0x20 ;  /* 0x00000020ff0d7803 */ /* 0x000fc40000000000 */
[C---:B------:R-:W-:Y:S01]  /*5630*/  ISETP.LT.OR P6, PT, R6.reuse, R208, P1 ;  /* 0x000000d00600720c */ /* 0x040fe20000fc1670 */
[----:B------:R3:W4:Y:S01]  /*5640*/  MUFU.TANH R18, R38 ;  /* 0x0000002600127308 */ /* 0x0007220000002400 */
[----:B------:R-:W-:Y:S02]  /*5650*/  ISETP.LT.OR P5, PT, R6, R207, P0 ;  /* 0x000000cf0600720c */ /* 0x000fe400007a1670 */
[----:B------:R-:W-:Y:S02]  /*5660*/  IABS R7, R7 ;  /* 0x0000000700077213 */ /* 0x000fe40000000000 */
[----:B------:R-:W-:Y:S02]  /*5670*/  IABS R6, R9 ;  /* 0x0000000900067213 */ /* 0x000fe40000000000 */
[----:B------:R-:W-:Y:S01]  /*5680*/  ISETP.NE.AND P2, PT, R12, RZ, PT ;  /* 0x000000ff0c00720c */ /* 0x000fe20003f45270 */
[----:B------:R-:W-:Y:S01]  /*5690*/  IMAD.MOV.U32 R12, RZ, RZ, R7 ;  /* 0x000000ffff0c7224 */ /* 0x000fe200078e0007 */
[----:B------:R-:W-:Y:S01]  /*56a0*/  ISETP.NE.AND P1, PT, R11, RZ, PT ;  /* 0x000000ff0b00720c */ /* 0x000fe20003f25270 */
[----:B------:R-:W-:Y:S01]  /*56b0*/  IMAD.MOV.U32 R7, RZ, RZ, R6 ;  /* 0x000000ffff077224 */ /* 0x000fe200078e0006 */
[----:B------:R-:W-:Y:S01]  /*56c0*/  IABS R9, R10 ;  /* 0x0000000a00097213 */ /* 0x000fe20000000000 */
[----:B------:R-:W-:Y:S01]  /*56d0*/  IMAD.IADD R11, R213, 0x1, -R5 ;  /* 0x00000001d50b7824 */ /* 0x000fe200078e0a05 */
[----:B------:R-:W5:Y:S01]  /*56e0*/  MUFU.TANH R26, R44 ;  /* 0x0000002c001a7308 */ /* 0x000f620000002400 */
[----:B------:R-:W-:-:S02]  /*56f0*/  IABS R8, R8 ;  /* 0x0000000800087213 */ /* 0x000fc40000000000 */
[----:B------:R-:W-:Y:S02]  /*5700*/  I2FP.F32.S32 R10, R7 ;  /* 0x00000007000a7245 */ /* 0x000fe40000201400 */
[----:B------:R-:W-:Y:S02]  /*5710*/  I2FP.F32.S32 R7, R9 ;  /* 0x0000000900077245 */ /* 0x000fe40000201400 */
[----:B------:R-:W-:Y:S01]  /*5720*/  IABS R6, R11 ;  /* 0x0000000b00067213 */ /* 0x000fe20000000000 */
[----:B------:R-:W5:Y:S01]  /*5730*/  MUFU.TANH R14, R61 ;  /* 0x0000003d000e7308 */ /* 0x000f620000002400 */
[----:B------:R-:W-:Y:S01]  /*5740*/  I2FP.F32.S32 R8, R8 ;  /* 0x0000000800087245 */ /* 0x000fe20000201400 */
[----:B-1----:R-:W-:Y:S01]  /*5750*/  FFMA.FTZ R23, R7, -UR19, R23 ;  /* 0x8000001307177c23 */ /* 0x002fe20008010017 */
[----:B------:R-:W-:Y:S01]  /*5760*/  I2FP.F32.S32 R7, R6 ;  /* 0x0000000600077245 */ /* 0x000fe20000201400 */
[----:B------:R-:W-:Y:S01]  /*5770*/  VIADD R6, R3, 0x18 ;  /* 0x0000001803067836 */ /* 0x000fe20000000000 */
[----:B------:R-:W-:Y:S01]  /*5780*/  I2FP.F32.S32 R9, R12 ;  /* 0x0000000c00097245 */ /* 0x000fe20000201400 */
[----:B--2---:R-:W-:Y:S01]  /*5790*/  FFMA.FTZ R19, R8, -UR19, R19 ;  /* 0x8000001308137c23 */ /* 0x004fe20008010013 */
[----:B------:R-:W-:Y:S01]  /*57a0*/  FSEL R50, R25, -INF , !P3 ;  /* 0xff80000019327808 */ /* 0x000fe20005800000 */
[----:B------:R-:W-:Y:S01]  /*57b0*/  FFMA.FTZ R22, R7, -UR19, R22 ;  /* 0x8000001307167c23 */ /* 0x000fe20008010016 */
[----:B---3--:R-:W-:Y:S01]  /*57c0*/  FSEL R38, R24, -INF , !P2 ;  /* 0xff80000018267808 */ /* 0x008fe20005000000 */
[--C-:B------:R-:W-:Y:S01]  /*57d0*/  IMAD.IADD R7, R209, 0x1, -R5.reuse ;  /* 0x00000001d1077824 */ /* 0x100fe200078e0a05 */
[----:B------:R-:W-:Y:S01]  /*57e0*/  FSEL R42, R21, -INF , !P1 ;  /* 0xff800000152a7808 */ /* 0x000fe20004800000 */
[----:B----4-:R-:W-:Y:S01]  /*57f0*/  FFMA.FTZ R18, R9, -UR19, R18 ;  /* 0x8000001309127c23 */ /* 0x010fe20008010012 */
[C---:B------:R-:W-:Y:S01]  /*5800*/  ISETP.GE.AND P3, PT, R5.reuse, R218, PT ;  /* 0x000000da0500720c */ /* 0x040fe20003f66270 */
[----:B------:R-:W-:Y:S01]  /*5810*/  IMAD.IADD R8, R210, 0x1, -R6 ;  /* 0x00000001d2087824 */ /* 0x000fe200078e0a06 */
[C---:B------:R-:W-:Y:S01]  /*5820*/  ISETP.GE.AND P2, PT, R5.reuse, R217, PT ;  /* 0x000000d90500720c */ /* 0x040fe20003f46270 */
[----:B------:R-:W-:Y:S01]  /*5830*/  IMAD.IADD R9, R214, 0x1, -R5 ;  /* 0x00000001d6097824 */ /* 0x000fe200078e0a05 */
[C---:B------:R-:W-:Y:S01]  /*5840*/  ISETP.GE.AND P1, PT, R5.reuse, R216, PT ;  /* 0x000000d80500720c */ /* 0x040fe20003f26270 */
[----:B------:R-:W-:Y:S01]  /*5850*/  MUFU.TANH R21, R57 ;  /* 0x0000003900157308 */ /* 0x000fe20000002400 */
[----:B------:R-:W-:Y:S01]  /*5860*/  ISETP.GE.AND P0, PT, R5, R215, PT ;  /* 0x000000d70500720c */ /* 0x000fe20003f06270 */
[----:B-----5:R-:W-:Y:S01]  /*5870*/  FFMA.FTZ R26, R10, -UR19, R26 ;  /* 0x800000130a1a7c23 */ /* 0x020fe2000801001a */
[----:B------:R-:W-:Y:S01]  /*5880*/  FSEL R34, R20, -INF , !P4 ;  /* 0xff80000014227808 */ /* 0x000fe20006000000 */
[----:B------:R-:W-:Y:S01]  /*5890*/  IMAD.IADD R10, R209, 0x1, -R6 ;  /* 0x00000001d10a7824 */ /* 0x000fe200078e0a06 */
[----:B------:R-:W-:-:S02]  /*58a0*/  ISETP.LT.OR P4, PT, R5, R212, P3 ;  /* 0x000000d40500720c */ /* 0x000fc40001f81670 */
[C---:B------:R-:W-:Y:S01]  /*58b0*/  ISETP.LT.OR P2, PT, R5.reuse, R211, P2 ;  /* 0x000000d30500720c */ /* 0x040fe20001741670 */
[----:B------:R-:W1:Y:S01]  /*58c0*/  MUFU.TANH R27, R63 ;  /* 0x0000003f001b7308 */ /* 0x000e620000002400 */
[C---:B------:R-:W-:Y:S02]  /*58d0*/  ISETP.LT.OR P1, PT, R5.reuse, R208, P1 ;  /* 0x000000d00500720c */ /* 0x040fe40000f21670 */
[----:B------:R-:W-:Y:S02]  /*58e0*/  ISETP.LT.OR P0, PT, R5, R207, P0 ;  /* 0x000000cf0500720c */ /* 0x000fe40000701670 */
[----:B------:R-:W-:Y:S01]  /*58f0*/  IABS R5, R7 ;  /* 0x0000000700057213 */ /* 0x000fe20000000000 */
[----:B------:R-:W-:Y:S01]  /*5900*/  IMAD.IADD R7, R213, 0x1, -R6 ;  /* 0x00000001d5077824 */ /* 0x000fe200078e0a06 */
[----:B------:R-:W-:Y:S01]  /*5910*/  IABS R12, R8 ;  /* 0x00000008000c7213 */ /* 0x000fe20000000000 */
[----:B------:R-:W2:Y:S01]  /*5920*/  MUFU.TANH R24, R40 ;  /* 0x0000002800187308 */ /* 0x000ea20000002400 */
[----:B------:R-:W-:Y:S01]  /*5930*/  IABS R8, R9 ;  /* 0x0000000900087213 */ /* 0x000fe20000000000 */
[----:B------:R-:W-:Y:S01]  /*5940*/  IMAD.MOV.U32 R9, RZ, RZ, R5 ;  /* 0x000000ffff097224 */ /* 0x000fe200078e0005 */
[----:B------:R-:W-:-:S02]  /*5950*/  ISETP.NE.AND P3, PT, R13, RZ, PT ;  /* 0x000000ff0d00720c */ /* 0x000fc40003f65270 */
[----:B------:R-:W-:Y:S02]  /*5960*/  IABS R7, R7 ;  /* 0x0000000700077213 */ /* 0x000fe40000000000 */
[----:B------:R-:W-:Y:S01]  /*5970*/  IABS R5, R10 ;  /* 0x0000000a00057213 */ /* 0x000fe20000000000 */
[----:B------:R-:W-:Y:S01]  /*5980*/  IMAD.MOV.U32 R10, RZ, RZ, R12 ;  /* 0x000000ffff0a7224 */ /* 0x000fe200078e000c */
[----:B------:R-:W-:Y:S01]  /*5990*/  I2FP.F32.S32 R11, R9 ;  /* 0x00000009000b7245 */ /* 0x000fe20000201400 */
[----:B------:R-:W-:Y:S01]  /*59a0*/  IMAD.MOV.U32 R9, RZ, RZ, R7 ;  /* 0x000000ffff097224 */ /* 0x000fe200078e0007 */
[----:B------:R-:W-:Y:S01]  /*59b0*/  FSEL R99, R26, -INF , !P3 ;  /* 0xff8000001a637808 */ /* 0x000fe20005800000 */
[----:B------:R3:W4:Y:S01]  /*59c0*/  MUFU.TANH R20, R41 ;  /* 0x0000002900147308 */ /* 0x0007220000002400 */
[----:B------:R-:W-:Y:S01]  /*59d0*/  ISETP.GE.AND P3, PT, R6, R218, PT ;  /* 0x000000da0600720c */ /* 0x000fe20003f66270 */
[----:B------:R-:W-:Y:S01]  /*59e0*/  FFMA.FTZ R14, R11, -UR19, R14 ;  /* 0x800000130b0e7c23 */ /* 0x000fe2000801000e */
[----:B------:R-:W-:-:S02]  /*59f0*/  I2FP.F32.S32 R7, R8 ;  /* 0x0000000800077245 */ /* 0x000fc40000201400 */
[----:B------:R-:W-:Y:S01]  /*5a00*/  I2FP.F32.S32 R8, R5 ;  /* 0x0000000500087245 */ /* 0x000fe20000201400 */
[----:B------:R-:W-:Y:S01]  /*5a10*/  VIADD R5, R3, 0x19 ;  /* 0x0000001903057836 */ /* 0x000fe20000000000 */
[----:B------:R-:W-:Y:S01]  /*5a20*/  P2R R15, PR, RZ, 0x1 ;  /* 0x00000001ff0f7803 */ /* 0x000fe20000000000 */
[----:B-1----:R-:W-:Y:S01]  /*5a30*/  FFMA.FTZ R13, R7, -UR19, R27 ;  /* 0x80000013070d7c23 */ /* 0x002fe2000801001b */
[----:B------:R-:W-:Y:S01]  /*5a40*/  ISETP.LT.OR P3, PT, R6, R212, P3 ;  /* 0x000000d40600720c */ /* 0x000fe20001f61670 */
[----:B------:R-:W-:Y:S01]  /*5a50*/  FFMA.FTZ R21, R8, -UR19, R21 ;  /* 0x8000001308157c23 */ /* 0x000fe20008010015 */
[----:B------:R-:W-:Y:S01]  /*5a60*/  P2R R17, PR, RZ, 0x4 ;  /* 0x00000004ff117803 */ /* 0x000fe20000000000 */
[--C-:B------:R-:W-:Y:S01]  /*5a70*/  IMAD.IADD R7, R210, 0x1, -R5.reuse ;  /* 0x00000001d2077824 */ /* 0x100fe200078e0a05 */
[----:B------:R-:W-:Y:S01]  /*5a80*/  ISETP.GE.AND P0, PT, R6, R215, PT ;  /* 0x000000d70600720c */ /* 0x000fe20003f06270 */
[----:B------:R-:W-:Y:S01]  /*5a90*/  IMAD.IADD R11, R209, 0x1, -R5 ;  /* 0x00000001d10b7824 */ /* 0x000fe200078e0a05 */
[----:B------:R-:W-:Y:S01]  /*5aa0*/  P2R R8, PR, RZ, 0x8 ;  /* 0x00000008ff087803 */ /* 0x000fe20000000000 */
[----:B------:R-:W-:Y:S01]  /*5ab0*/  MUFU.TANH R25, R72 ;  /* 0x0000004800197308 */ /* 0x000fe20000002400 */
[----:B---3--:R-:W-:-:S02]  /*5ac0*/  FSEL R41, R23, -INF , !P6 ;  /* 0xff80000017297808 */ /* 0x008fc40007000000 */
[----:B------:R-:W-:Y:S02]  /*5ad0*/  P2R R16, PR, RZ, 0x2 ;  /* 0x00000002ff107803 */ /* 0x000fe40000000000 */
[----:B------:R-:W-:Y:S02]  /*5ae0*/  I2FP.F32.S32 R10, R10 ;  /* 0x0000000a000a7245 */ /* 0x000fe40000201400 */
[----:B------:R-:W-:Y:S01]  /*5af0*/  ISETP.NE.AND P6, PT, R17, RZ, PT ;  /* 0x000000ff1100720c */ /* 0x000fe20003fc5270 */
[----:B------:R-:W-:Y:S01]  /*5b00*/  MUFU.TANH R23, R69 ;  /* 0x0000004500177308 */ /* 0x000fe20000002400 */
[----:B------:R-:W-:Y:S01]  /*5b10*/  ISETP.LT.OR P3, PT, R6, R207, P0 ;  /* 0x000000cf0600720c */ /* 0x000fe20000761670 */
[----:B--2---:R-:W-:Y:S01]  /*5b20*/  FFMA.FTZ R12, R10, -UR19, R24 ;  /* 0x800000130a0c7c23 */ /* 0x004fe20008010018 */
[C---:B------:R-:W-:Y:S01]  /*5b30*/  ISETP.GE.AND P2, PT, R6.reuse, R217, PT ;  /* 0x000000d90600720c */ /* 0x040fe20003f46270 */
[----:B------:R-:W-:Y:S01]  /*5b40*/  IMAD.IADD R10, R213, 0x1, -R5 ;  /* 0x00000001d50a7824 */ /* 0x000fe200078e0a05 */
[----:B------:R-:W-:-:S02]  /*5b50*/  ISETP.GE.AND P1, PT, R6, R216, PT ;  /* 0x000000d80600720c */ /* 0x000fc40003f26270 */
[----:B------:R-:W-:Y:S01]  /*5b60*/  ISETP.GE.AND P0, PT, R5, R218, PT ;  /* 0x000000da0500720c */ /* 0x000fe20003f06270 */
[----:B------:R-:W-:Y:S01]  /*5b70*/  MUFU.TANH R17, R59 ;  /* 0x0000003b00117308 */ /* 0x000fe20000002400 */
[----:B------:R-:W-:Y:S02]  /*5b80*/  FSEL R85, R19, -INF , !P5 ;  /* 0xff80000013557808 */ /* 0x000fe40006800000 */
[----:B------:R-:W-:Y:S02]  /*5b90*/  FSEL R33, R18, -INF , !P4 ;  /* 0xff80000012217808 */ /* 0x000fe40006000000 */
[----:B------:R-:W-:Y:S02]  /*5ba0*/  FSEL R98, R22, -INF , !P6 ;  /* 0xff80000016627808 */ /* 0x000fe40007000000 */
[C---:B------:R-:W-:Y:S01]  /*5bb0*/  ISETP.LT.OR P5, PT, R6.reuse, R211, P2 ;  /* 0x000000d30600720c */ /* 0x040fe200017a1670 */
[----:B------:R-:W-:Y:S01]  /*5bc0*/  MUFU.TANH R18, R77 ;  /* 0x0000004d00127308 */ /* 0x000fe20000002400 */
[----:B------:R-:W-:Y:S01]  /*5bd0*/  ISETP.LT.OR P4, PT, R6, R208, P1 ;  /* 0x000000d00600720c */ /* 0x000fe20000f81670 */
[----:B------:R-:W-:Y:S01]  /*5be0*/  IMAD.IADD R6, R214, 0x1, -R6 ;  /* 0x00000001d6067824 */ /* 0x000fe200078e0a06 */
[----:B------:R-:W-:-:S02]  /*5bf0*/  ISETP.LT.OR P6, PT, R5, R212, P0 ;  /* 0x000000d40500720c */ /* 0x000fc400007c1670 */
[----:B------:R-:W-:Y:S02]  /*5c00*/  ISETP.NE.AND P2, PT, R16, RZ, PT ;  /* 0x000000ff1000720c */ /* 0x000fe40003f45270 */
[----:B------:R-:W-:Y:S01]  /*5c10*/  ISETP.NE.AND P1, PT, R15, RZ, PT ;  /* 0x000000ff0f00720c */ /* 0x000fe20003f25270 */
[----:B------:R-:W-:Y:S01]  /*5c20*/  MUFU.TANH R16, R78 ;  /* 0x0000004e00107308 */ /* 0x000fe20000002400 */
[----:B------:R-:W-:Y:S02]  /*5c30*/  ISETP.NE.AND P0, PT, R8, RZ, PT ;  /* 0x000000ff0800720c */ /* 0x000fe40003f05270 */
[----:B------:R-:W-:Y:S02]  /*5c40*/  I2FP.F32.S32 R9, R9 ;  /* 0x0000000900097245 */ /* 0x000fe40000201400 */
[----:B------:R-:W-:Y:S02]  /*5c50*/  FSEL R40, R14, -INF , !P2 ;  /* 0xff8000000e287808 */ /* 0x000fe40005000000 */
[----:B------:R-:W-:Y:S01]  /*5c60*/  FSEL R84, R13, -INF , !P1 ;  /* 0xff8000000d547808 */ /* 0x000fe20004800000 */
[----:B----4-:R-:W-:Y:S01]  /*5c70*/  FFMA.FTZ R20, R9, -UR19, R20 ;  /* 0x8000001309147c23 */ /* 0x010fe20008010014 */
[----:B------:R-:W-:Y:S01]  /*5c80*/  FSEL R31, R12, -INF , !P0 ;  /* 0xff8000000c1f7808 */ /* 0x000fe20004000000 */
[----:B------:R-:W-:Y:S01]  /*5c90*/  IMAD.IADD R9, R214, 0x1, -R5 ;  /* 0x00000001d6097824 */ /* 0x000fe200078e0a05 */
[C---:B------:R-:W-:Y:S01]  /*5ca0*/  ISETP.GE.AND P2, PT, R5.reuse, R217, PT ;  /* 0x000000d90500720c */ /* 0x040fe20003f46270 */
[----:B------:R-:W1:Y:S01]  /*5cb0*/  MUFU.TANH R15, R76 ;  /* 0x0000004c000f7308 */ /* 0x000e620000002400 */
[----:B------:R-:W-:-:S02]  /*5cc0*/  ISETP.GE.AND P1, PT, R5, R216, PT ;  /* 0x000000d80500720c */ /* 0x000fc40003f26270 */
[C---:B------:R-:W-:Y:S02]  /*5cd0*/  ISETP.GE.AND P0, PT, R5.reuse, R215, PT ;  /* 0x000000d70500720c */ /* 0x040fe40003f06270 */
[----:B------:R-:W-:Y:S02]  /*5ce0*/  IABS R6, R6 ;  /* 0x0000000600067213 */ /* 0x000fe40000000000 */
[C---:B------:R-:W-:Y:S01]  /*5cf0*/  ISETP.LT.OR P2, PT, R5.reuse, R211, P2 ;  /* 0x000000d30500720c */ /* 0x040fe20001741670 */
[----:B------:R-:W2:Y:S01]  /*5d00*/  MUFU.TANH R19, R58 ;  /* 0x0000003a00137308 */ /* 0x000ea20000002400 */
[C---:B------:R-:W-:Y:S01]  /*5d10*/  ISETP.LT.OR P1, PT, R5.reuse, R208, P1 ;  /* 0x000000d00500720c */ /* 0x040fe20000f21670 */
[----:B------:R-:W-:Y:S01]  /*5d20*/  IMAD.MOV.U32 R8, RZ, RZ, R6 ;  /* 0x000000ffff087224 */ /* 0x000fe200078e0006 */
[----:B------:R-:W-:Y:S02]  /*5d30*/  ISETP.LT.OR P0, PT, R5, R207, P0 ;  /* 0x000000cf0500720c */ /* 0x000fe40000701670 */
[----:B------:R-:W-:-:S02]  /*5d40*/  IABS R7, R7 ;  /* 0x0000000700077213 */ /* 0x000fc40000000000 */
[----:B------:R-:W-:Y:S01]  /*5d50*/  IABS R5, R11 ;  /* 0x0000000b00057213 */ /* 0x000fe20000000000 */
[----:B------:R-:W-:Y:S01]  /*5d60*/  MUFU.TANH R22, R68 ;  /* 0x0000004400167308 */ /* 0x000fe20000002400 */
[----:B------:R-:W-:Y:S02]  /*5d70*/  IABS R6, R10 ;  /* 0x0000000a00067213 */ /* 0x000fe40000000000 */
[----:B------:R-:W-:Y:S02]  /*5d80*/  IABS R9, R9 ;  /* 0x0000000900097213 */ /* 0x000fe40000000000 */
[----:B------:R-:W-:Y:S01]  /*5d90*/  I2FP.F32.S32 R11, R7 ;  /* 0x00000007000b7245 */ /* 0x000fe20000201400 */
[----:B------:R-:W-:Y:S01]  /*5da0*/  IMAD.MOV.U32 R7, RZ, RZ, R5 ;  /* 0x000000ffff077224 */ /* 0x000fe200078e0005 */
[----:B------:R-:W-:Y:S01]  /*5db0*/  I2FP.F32.S32 R10, R8 ;  /* 0x00000008000a7245 */ /* 0x000fe20000201400 */
[----:B------:R-:W-:Y:S01]  /*5dc0*/  VIADD R5, R3, 0x20 ;  /* 0x0000002003057836 */ /* 0x000fe20000000000 */
[----:B------:R-:W-:Y:S01]  /*5dd0*/  P2R R12, PR, RZ, 0x1 ;  /* 0x00000001ff0c7803 */ /* 0x000fe20000000000 */
[----:B------:R-:W-:Y:S01]  /*5de0*/  IMAD.MOV.U32 R8, RZ, RZ, R6 ;  /* 0x000000ffff087224 */ /* 0x000fe200078e0006 */
[----:B------:R-:W-:Y:S01]  /*5df0*/  P2R R14, PR, RZ, 0x4 ;  /* 0x00000004ff0e7803 */ /* 0x000fe20000000000 */
[----:B------:R-:W-:Y:S01]  /*5e00*/  IMAD.MOV.U32 R6, RZ, RZ, R9 ;  /* 0x000000ffff067224 */ /* 0x000fe200078e0009 */
[----:B------:R-:W-:Y:S01]  /*5e10*/  ISETP.GE.AND P0, PT, R5, R218, PT ;  /* 0x000000da0500720c */ /* 0x000fe20003f06270 */
[----:B-1----:R-:W-:Y:S01]  /*5e20*/  FFMA.FTZ R10, R10, -UR19, R15 ;  /* 0x800000130a0a7c23 */ /* 0x002fe2000801000f */
[----:B------:R-:W-:Y:S01]  /*5e30*/  I2FP.F32.S32 R9, R8 ;  /* 0x0000000800097245 */ /* 0x000fe20000201400 */
[----:B--2---:R-:W-:Y:S01]  /*5e40*/  FFMA.FTZ R11, R11, -UR19, R19 ;  /* 0x800000130b0b7c23 */ /* 0x004fe20008010013 */
[----:B------:R-:W-:Y:S01]  /*5e50*/  I2FP.F32.S32 R6, R6 ;  /* 0x0000000600067245 */ /* 0x000fe20000201400 */
[----:B------:R-:W-:Y:S01]  /*5e60*/  MUFU.TANH R19, R86 ;  /* 0x0000005600137308 */ /* 0x000fe20000002400 */
[----:B------:R-:W-:Y:S01]  /*5e70*/  ISETP.LT.OR P0, PT, R5, R212, P0 ;  /* 0x000000d40500720c */ /* 0x000fe20000701670 */
[----:B------:R-:W-:Y:S01]  /*5e80*/  FFMA.FTZ R17, R9, -UR19, R17 ;  /* 0x8000001309117c23 */ /* 0x000fe20008010011 */
[----:B------:R-:W-:Y:S01]  /*5e90*/  I2FP.F32.S32 R8, R7 ;  /* 0x0000000700087245 */ /* 0x000fe20000201400 */
[--C-:B------:R-:W-:Y:S01]  /*5ea0*/  IMAD.IADD R7, R210, 0x1, -R5.reuse ;  /* 0x00000001d2077824 */ /* 0x100fe200078e0a05 */
[----:B------:R-:W-:Y:S01]  /*5eb0*/  P2R R13, PR, RZ, 0x2 ;  /* 0x00000002ff0d7803 */ /* 0x000fe20000000000 */
[----:B------:R-:W-:Y:S01]  /*5ec0*/  FFMA.FTZ R16, R6, -UR19, R16 ;  /* 0x8000001306107c23 */ /* 0x000fe20008010010 */
[----:B------:R-:W-:Y:S01]  /*5ed0*/  P2R R15, PR, RZ, 0x1 ;  /* 0x00000001ff0f7803 */ /* 0x000fe20000000000 */
[--C-:B------:R-:W-:Y:S01]  /*5ee0*/  IMAD.IADD R6, R213, 0x1, -R5.reuse ;  /* 0x00000001d5067824 */ /* 0x100fe200078e0a05 */
[C---:B------:R-:W-:Y:S01]  /*5ef0*/  ISETP.GE.AND P2, PT, R5.reuse, R217, PT ;  /* 0x000000d90500720c */ /* 0x040fe20003f46270 */
[----:B------:R-:W-:Y:S01]  /*5f00*/  FFMA.FTZ R18, R8, -UR19, R18 ;  /* 0x8000001308127c23 */ /* 0x000fe20008010012 */
[----:B------:R-:W-:Y:S01]  /*5f10*/  ISETP.GE.AND P1, PT, R5, R216, PT ;  /* 0x000000d80500720c */ /* 0x000fe20003f26270 */
[----:B------:R-:W-:Y:S01]  /*5f20*/  IMAD.IADD R8, R209, 0x1, -R5 ;  /* 0x00000001d1087824 */ /* 0x000fe200078e0a05 */
[----:B------:R-:W-:Y:S01]  /*5f30*/  BAR.SYNC.DEFER_BLOCKING 0x0 ;  /* 0x0000000000007b1d */ /* 0x000fe20000010000 */
[----:B------:R-:W-:-:S02]  /*5f40*/  ISETP.GE.AND P0, PT, R5, R215, PT ;  /* 0x000000d70500720c */ /* 0x000fc40003f06270 */
[----:B------:R-:W-:Y:S02]  /*5f50*/  FSEL R97, R20, -INF , !P5 ;  /* 0xff80000014617808 */ /* 0x000fe40006800000 */
[----:B------:R-:W-:Y:S01]  /*5f60*/  FSEL R37, R21, -INF , !P4 ;  /* 0xff80000015257808 */ /* 0x000fe20006000000 */
[----:B------:R-:W1:Y:S01]  /*5f70*/  MUFU.TANH R20, R87 ;  /* 0x0000005700147308 */ /* 0x000e620000002400 */
[----:B------:R-:W-:Y:S01]  /*5f80*/  FSEL R45, R10, -INF , !P3 ;  /* 0xff8000000a2d7808 */ /* 0x000fe20005800000 */
[----:B------:R-:W-:Y:S01]  /*5f90*/  IMAD.IADD R10, R214, 0x1, -R5 ;  /* 0x00000001d60a7824 */ /* 0x000fe200078e0a05 */
[----:B------:R-:W-:Y:S02]  /*5fa0*/  IABS R7, R7 ;  /* 0x0000000700077213 */ /* 0x000fe40000000000 */
[C---:B------:R-:W-:Y:S02]  /*5fb0*/  ISETP.LT.OR P5, PT, R5.reuse, R211, P2 ;  /* 0x000000d30500720c */ /* 0x040fe400017a1670 */
[C---:B------:R-:W-:Y:S01]  /*5fc0*/  ISETP.LT.OR P4, PT, R5.reuse, R208, P1 ;  /* 0x000000d00500720c */ /* 0x040fe20000f81670 */
[----:B------:R-:W-:Y:S01]  /*5fd0*/  IMAD.MOV.U32 R9, RZ, RZ, R7 ;  /* 0x000000ffff097224 */ /* 0x000fe200078e0007 */
[----:B------:R-:W-:Y:S01]  /*5fe0*/  ISETP.LT.OR P3, PT, R5, R207, P0 ;  /* 0x000000cf0500720c */ /* 0x000fe20000761670 */
[----:B------:R-:W2:Y:S01]  /*5ff0*/  MUFU.TANH R21, R70 ;  /* 0x0000004600157308 */ /* 0x000ea20000002400 */
[----:B------:R-:W-:-:S02]  /*6000*/  IABS R5, R6 ;  /* 0x0000000600057213 */ /* 0x000fc40000000000 */
[----:B------:R-:W-:Y:S02]  /*6010*/  IABS R6, R8 ;  /* 0x0000000800067213 */ /* 0x000fe40000000000 */
[----:B------:R-:W-:Y:S01]  /*6020*/  FSEL R30, R11, -INF , !P6 ;  /* 0xff8000000b1e7808 */ /* 0x000fe20007000000 */
[----:B------:R-:W-:Y:S01]  /*6030*/  IMAD.MOV.U32 R7, RZ, RZ, R5 ;  /* 0x000000ffff077224 */ /* 0x000fe200078e0005 */
[----:B------:R-:W-:Y:S01]  /*6040*/  IABS R5, R10 ;  /* 0x0000000a00057213 */ /* 0x000fe20000000000 */
[----:B------:R-:W3:Y:S01]  /*6050*/  MUFU.TANH R24, R88 ;  /* 0x0000005800187308 */ /* 0x000ee20000002400 */
[----:B------:R-:W-:Y:S02]  /*6060*/  I2FP.F32.S32 R6, R6 ;  /* 0x0000000600067245 */ /* 0x000fe40000201400 */
[----:B------:R-:W-:Y:S01]  /*6070*/  I2FP.F32.S32 R8, R7 ;  /* 0x0000000700087245 */ /* 0x000fe20000201400 */
[----:B------:R-:W-:Y:S01]  /*6080*/  IMAD.MOV.U32 R7, RZ, RZ, R5 ;  /* 0x000000ffff077224 */ /* 0x000fe200078e0005 */
[----:B------:R-:W-:Y:S01]  /*6090*/  ISETP.NE.AND P6, PT, R14, RZ, PT ;  /* 0x000000ff0e00720c */ /* 0x000fe20003fc5270 */
[----:B------:R-:W-:Y:S01]  /*60a0*/  VIADD R5, R3, 0x21 ;  /* 0x0000002103057836 */ /* 0x000fe20000000000 */
[----:B------:R-:W-:Y:S01]  /*60b0*/  I2FP.F32.S32 R9, R9 ;  /* 0x0000000900097245 */ /* 0x000fe20000201400 */
[----:B-1----:R-:W-:Y:S01]  /*60c0*/  FFMA.FTZ R20, R8, -UR19, R20 ;  /* 0x8000001308147c23 */ /* 0x002fe20008010014 */
[----:B------:R-:W-:Y:S01]  /*60d0*/  I2FP.F32.S32 R8, R7 ;  /* 0x0000000700087245 */ /* 0x000fe20000201400 */
[----:B------:R-:W-:Y:S01]  /*60e0*/  FFMA.FTZ R22, R6, -UR19, R22 ;  /* 0x8000001306167c23 */ /* 0x000fe20008010016 */
[----:B------:R-:W-:Y:S01]  /*60f0*/  ISETP.GE.AND P0, PT, R5, R218, PT ;  /* 0x000000da0500720c */ /* 0x000fe20003f06270 */
[----:B------:R-:W-:Y:S01]  /*6100*/  VIADD R6, R3, 0x28 ;  /* 0x0000002803067836 */ /* 0x000fe20000000000 */
[----:B------:R-:W-:Y:S01]  /*6110*/  FSEL R96, R17, -INF , !P6 ;  /* 0xff80000011607808 */ /* 0x000fe20007000000 */
[----:B------:R-:W-:-:S02]  /*6120*/  IMAD.IADD R7, R210, 0x1, -R5 ;  /* 0x00000001d2077824 */ /* 0x000fc400078e0a05 */
[----:B------:R-:W-:Y:S01]  /*6130*/  FFMA.FTZ R10, R9, -UR19, R19 ;  /* 0x80000013090a7c23 */ /* 0x000fe20008010013 */
[----:B------:R-:W-:Y:S01]  /*6140*/  ISETP.LT.OR P6, PT, R5, R212, P0 ;  /* 0x000000d40500720c */ /* 0x000fe200007c1670 */
[----:B--2---:R-:W-:Y:S01]  /*6150*/  FFMA.FTZ R21, R8, -UR19, R21 ;  /* 0x8000001308157c23 */ /* 0x004fe20008010015 */
[----:B------:R-:W-:Y:S01]  /*6160*/  ISETP.NE.AND P2, PT, R13, RZ, PT ;  /* 0x000000ff0d00720c */ /* 0x000fe20003f45270 */
[----:B------:R-:W-:Y:S01]  /*6170*/  IMAD.IADD R8, R210, 0x1, -R6 ;  /* 0x00000001d2087824 */ /* 0x000fe200078e0a06 */
[----:B------:R-:W-:Y:S01]  /*6180*/  ISETP.NE.AND P1, PT, R12, RZ, PT ;  /* 0x000000ff0c00720c */ /* 0x000fe20003f25270 */
[--C-:B------:R-:W-:Y:S01]  /*6190*/  IMAD.IADD R9, R213, 0x1, -R5.reuse ;  /* 0x00000001d5097824 */ /* 0x100fe200078e0a05 */
[----:B------:R-:W-:Y:S01]  /*61a0*/  ISETP.NE.AND P0, PT, R15, RZ, PT ;  /* 0x000000ff0f00720c */ /* 0x000fe20003f05270 */
[--C-:B------:R-:W-:Y:S01]  /*61b0*/  IMAD.IADD R12, R209, 0x1, -R5.reuse ;  /* 0x00000001d10c7824 */ /* 0x100fe200078e0a05 */
[----:B------:R-:W-:Y:S01]  /*61c0*/  IABS R7, R7 ;  /* 0x0000000700077213 */ /* 0x000fe20000000000 */
[----:B------:R-:W1:Y:S01]  /*61d0*/  MUFU.TANH R19, R89 ;  /* 0x0000005900137308 */ /* 0x000e620000002400 */
[----:B------:R-:W-:Y:S01]  /*61e0*/  FSEL R35, R18, -INF , !P2 ;  /* 0xff80000012237808 */ /* 0x000fe20005000000 */
[----:B------:R-:W-:Y:S01]  /*61f0*/  IMAD.IADD R11, R214, 0x1, -R5 ;  /* 0x00000001d60b7824 */ /* 0x000fe200078e0a05 */
[----:B------:R-:W-:-:S02]  /*6200*/  FSEL R44, R16, -INF , !P1 ;  /* 0xff800000102c7808 */ /* 0x000fc40004800000 */
[----:B------:R-:W-:Y:S02]  /*6210*/  FSEL R29, R10, -INF , !P0 ;  /* 0xff8000000a1d7808 */ /* 0x000fe40004000000 */
[C---:B------:R-:W-:Y:S01]  /*6220*/  ISETP.GE.AND P2, PT, R5.reuse, R217, PT ;  /* 0x000000d90500720c */ /* 0x040fe20003f46270 */
[----:B------:R-:W2:Y:S01]  /*6230*/  MUFU.TANH R16, R28 ;  /* 0x0000001c00107308 */ /* 0x000ea20000002400 */
[C---:B------:R-:W-:Y:S02]  /*6240*/  ISETP.GE.AND P1, PT, R5.reuse, R216, PT ;  /* 0x000000d80500720c */ /* 0x040fe40003f26270 */
[C---:B------:R-:W-:Y:S02]  /*6250*/  ISETP.GE.AND P0, PT, R5.reuse, R215, PT ;  /* 0x000000d70500720c */ /* 0x040fe40003f06270 */
[----:B------:R-:W-:Y:S01]  /*6260*/  IABS R10, R8 ;  /* 0x00000008000a7213 */ /* 0x000fe20000000000 */
[----:B------:R-:W-:Y:S01]  /*6270*/  IMAD.MOV.U32 R8, RZ, RZ, R7 ;  /* 0x000000ffff087224 */ /* 0x000fe200078e0007 */
[----:B------:R-:W-:Y:S01]  /*6280*/  IABS R7, R9 ;  /* 0x0000000900077213 */ /* 0x000fe20000000000 */
[----:B------:R-:W4:Y:S01]  /*6290*/  MUFU.TANH R17, R71 ;  /* 0x0000004700117308 */ /* 0x000f220000002400 */
[----:B------:R-:W-:-:S02]  /*62a0*/  ISETP.LT.OR P2, PT, R5, R211, P2 ;  /* 0x000000d30500720c */ /* 0x000fc40001741670 */
[C---:B------:R-:W-:Y:S02]  /*62b0*/  ISETP.LT.OR P1, PT, R5.reuse, R208, P1 ;  /* 0x000000d00500720c */ /* 0x040fe40000f21670 */
[----:B------:R-:W-:Y:S02]  /*62c0*/  ISETP.LT.OR P0, PT, R5, R207, P0 ;  /* 0x000000cf0500720c */ /* 0x000fe40000701670 */
[----:B------:R-:W-:Y:S02]  /*62d0*/  IABS R5, R12 ;  /* 0x0000000c00057213 */ /* 0x000fe40000000000 */
[----:B------:R-:W-:Y:S02]  /*62e0*/  IABS R9, R11 ;  /* 0x0000000b00097213 */ /* 0x000fe40000000000 */
[----:B------:R-:W-:Y:S01]  /*62f0*/  I2FP.F32.S32 R11, R8 ;  /* 0x00000008000b7245 */ /* 0x000fe20000201400 */
[----:B------:R-:W-:Y:S01]  /*6300*/  IMAD.MOV.U32 R8, RZ, RZ, R7 ;  /* 0x000000ffff087224 */ /* 0x000fe200078e0007 */
[----:B------:R-:W-:Y:S01]  /*6310*/  P2R R13, PR, RZ, 0x1 ;  /* 0x00000001ff0d7803 */ /* 0x000fe20000000000 */
[----:B------:R-:W-:Y:S01]  /*6320*/  IMAD.MOV.U32 R7, RZ, RZ, R5 ;  /* 0x000000ffff077224 */ /* 0x000fe200078e0005 */
[----:B------:R-:W-:Y:S01]  /*6330*/  ISETP.GE.AND P0, PT, R6, R218, PT ;  /* 0x000000da0600720c */ /* 0x000fe20003f06270 */
[----:B------:R-:W-:Y:S01]  /*6340*/  IMAD.MOV.U32 R5, RZ, RZ, R9 ;  /* 0x000000ffff057224 */ /* 0x000fe200078e0009 */
[----:B------:R-:W-:Y:S01]  /*6350*/  I2FP.F32.S32 R8, R8 ;  /* 0x0000000800087245 */ /* 0x000fe20000201400 */
[----:B---3--:R-:W-:Y:S01]  /*6360*/  FFMA.FTZ R12, R11, -UR19, R24 ;  /* 0x800000130b0c7c23 */ /* 0x008fe20008010018 */
[----:B------:R-:W-:Y:S01]  /*6370*/  I2FP.F32.S32 R7, R7 ;  /* 0x0000000700077245 */ /* 0x000fe20000201400 */
[----:B------:R-:W-:Y:S01]  /*6380*/  MUFU.TANH R24, R93 ;  /* 0x0000005d00187308 */ /* 0x000fe20000002400 */
[----:B------:R-:W-:Y:S01]  /*6390*/  I2FP.F32.S32 R9, R10 ;  /* 0x0000000a00097245 */ /* 0x000fe20000201400 */
[----:B-1----:R-:W-:Y:S01]  /*63a0*/  FFMA.FTZ R19, R8, -UR19, R19 ;  /* 0x8000001308137c23 */ /* 0x002fe20008010013 */
[----:B------:R-:W-:-:S02]  /*63b0*/  IMAD.IADD R8, R209, 0x1, -R6 ;  /* 0x00000001d1087824 */ /* 0x000fc400078e0a06 */
[----:B------:R-:W-:Y:S01]  /*63c0*/  FFMA.FTZ R18, R7, -UR19, R23 ;  /* 0x8000001307127c23 */ /* 0x000fe20008010017 */
[----:B------:R-:W-:Y:S01]  /*63d0*/  IMAD.IADD R7, R213, 0x1, -R6 ;  /* 0x00000001d5077824 */ /* 0x000fe200078e0a06 */
[----:B------:R-:W-:Y:S01]  /*63e0*/  ISETP.LT.OR P0, PT, R6, R212, P0 ;  /* 0x000000d40600720c */ /* 0x000fe20000701670 */
[----:B--2---:R-:W-:Y:S01]  /*63f0*/  FFMA.FTZ R16, R9, -UR19, R16 ;  /* 0x8000001309107c23 */ /* 0x004fe20008010010 */
[----:B------:R-:W-:Y:S01]  /*6400*/  I2FP.F32.S32 R5, R5 ;  /* 0x0000000500057245 */ /* 0x000fe20000201400 */
[----:B------:R-:W1:Y:S01]  /*6410*/  MUFU.TANH R23, R73 ;  /* 0x0000004900177308 */ /* 0x000e620000002400 */
[----:B------:R-:W-:Y:S02]  /*6420*/  IABS R9, R8 ;  /* 0x0000000800097213 */ /* 0x000fe40000000000 */
[----:B------:R-:W-:Y:S01]  /*6430*/  P2R R15, PR, RZ, 0x4 ;  /* 0x00000004ff0f7803 */ /* 0x000fe20000000000 */
[----:B----4-:R-:W-:Y:S01]  /*6440*/  FFMA.FTZ R17, R5, -UR19, R17 ;  /* 0x8000001305117c23 */ /* 0x010fe20008010011 */
[----:B------:R-:W-:Y:S01]  /*6450*/  P2R R14, PR, RZ, 0x2 ;  /* 0x00000002ff0e7803 */ /* 0x000fe20000000000 */
[----:B------:R-:W-:Y:S01]  /*6460*/  VIADD R5, R3, 0x29 ;  /* 0x0000002903057836 */ /* 0x000fe20000000000 */
[----:B------:R-:W-:-:S02]  /*6470*/  P2R R8, PR, RZ, 0x1 ;  /* 0x00000001ff087803 */ /* 0x000fc40000000000 */
[----:B------:R-:W-:Y:S01]  /*6480*/  IABS R7, R7 ;  /* 0x0000000700077213 */ /* 0x000fe20000000000 */
[----:B------:R-:W-:Y:S01]  /*6490*/  IMAD.IADD R11, R210, 0x1, -R5 ;  /* 0x00000001d20b7824 */ /* 0x000fe200078e0a05 */
[C---:B------:R-:W-:Y:S02]  /*64a0*/  ISETP.GE.AND P2, PT, R6.reuse, R217, PT ;  /* 0x000000d90600720c */ /* 0x040fe40003f46270 */
[C---:B------:R-:W-:Y:S01]  /*64b0*/  ISETP.GE.AND P1, PT, R6.reuse, R216, PT ;  /* 0x000000d80600720c */ /* 0x040fe20003f26270 */
[----:B------:R-:W-:Y:S01]  /*64c0*/  IMAD.MOV.U32 R10, RZ, RZ, R7 ;  /* 0x000000ffff0a7224 */ /* 0x000fe200078e0007 */
[----:B------:R-:W-:Y:S01]  /*64d0*/  ISETP.GE.AND P0, PT, R6, R215, PT ;  /* 0x000000d70600720c */ /* 0x000fe20003f06270 */
[----:B------:R-:W-:Y:S01]  /*64e0*/  IMAD.IADD R7, R213, 0x1, -R5 ;  /* 0x00000001d5077824 */ /* 0x000fe200078e0a05 */
[----:B------:R-:W-:Y:S02]  /*64f0*/  FSEL R149, R20, -INF , !P5 ;  /* 0xff80000014957808 */ /* 0x000fe40006800000 */
[----:B------:R-:W-:Y:S01]  /*6500*/  FSEL R130, R22, -INF , !P4 ;  /* 0xff80000016827808 */ /* 0x000fe20006000000 */
[----:B------:R-:W2:Y:S01]  /*6510*/  MUFU.TANH R20, R90 ;  /* 0x0000005a00147308 */ /* 0x000ea20000002400 */
[----:B------:R-:W-:-:S02]  /*6520*/  FSEL R28, R12, -INF , !P6 ;  /* 0xff8000000c1c7808 */ /* 0x000fc40007000000 */
[C---:B------:R-:W-:Y:S02]  /*6530*/  ISETP.LT.OR P6, PT, R6.reuse, R211, P2 ;  /* 0x000000d30600720c */ /* 0x040fe400017c1670 */
[C---:B------:R-:W-:Y:S02]  /*6540*/  ISETP.LT.OR P5, PT, R6.reuse, R208, P1 ;  /* 0x000000d00600720c */ /* 0x040fe40000fa1670 */
[----:B------:R-:W-:Y:S01]  /*6550*/  ISETP.LT.OR P4, PT, R6, R207, P0 ;  /* 0x000000cf0600720c */ /* 0x000fe20000781670 */
[----:B------:R-:W-:Y:S01]  /*6560*/  IMAD.IADD R6, R214, 0x1, -R6 ;  /* 0x00000001d6067824 */ /* 0x000fe200078e0a06 */
[----:B------:R-:W-:Y:S01]  /*6570*/  FSEL R146, R21, -INF , !P3 ;  /* 0xff80000015927808 */ /* 0x000fe20005800000 */
[----:B------:R-:W-:Y:S01]  /*6580*/  MUFU.TANH R12, R74 ;  /* 0x0000004a000c7308 */ /* 0x000fe20000002400 */
[----:B------:R-:W-:Y:S02]  /*6590*/  ISETP.NE.AND P3, PT, R15, RZ, PT ;  /* 0x000000ff0f00720c */ /* 0x000fe40003f65270 */
[----:B------:R-:W-:Y:S01]  /*65a0*/  ISETP.NE.AND P0, PT, R8, RZ, PT ;  /* 0x000000ff0800720c */ /* 0x000fe20003f05270 */
[----:B------:R-:W-:Y:S01]  /*65b0*/  IMAD.MOV.U32 R8, RZ, RZ, R9 ;  /* 0x000000ffff087224 */ /* 0x000fe200078e0009 */
[----:B------:R-:W-:-:S02]  /*65c0*/  IABS R6, R6 ;  /* 0x0000000600067213 */ /* 0x000fc40000000000 */
[----:B------:R-:W-:Y:S01]  /*65d0*/  I2FP.F32.S32 R9, R10 ;  /* 0x0000000a00097245 */ /* 0x000fe20000201400 */
[----:B------:R-:W3:Y:S01]  /*65e0*/  MUFU.TANH R15, R91 ;  /* 0x0000005b000f7308 */ /* 0x000ee20000002400 */
[----:B------:R-:W-:Y:S02]  /*65f0*/  IABS R7, R7 ;  /* 0x0000000700077213 */ /* 0x000fe40000000000 */
[----:B------:R-:W-:Y:S01]  /*6600*/  IABS R11, R11 ;  /* 0x0000000b000b7213 */ /* 0x000fe20000000000 */
[----:B-1----:R-:W-:Y:S01]  /*6610*/  FFMA.FTZ R22, R9, -UR19, R23 ;  /* 0x8000001309167c23 */ /* 0x002fe20008010017 */
[----:B------:R-:W-:Y:S01]  /*6620*/  I2FP.F32.S32 R10, R8 ;  /* 0x00000008000a7245 */ /* 0x000fe20000201400 */
[----:B------:R-:W-:Y:S01]  /*6630*/  IMAD.MOV.U32 R8, RZ, RZ, R6 ;  /* 0x000000ffff087224 */ /* 0x000fe200078e0006 */
[----:B------:R-:W-:Y:S01]  /*6640*/  FSEL R148, R19, -INF , !P3 ;  /* 0xff80000013947808 */ /* 0x000fe20005800000 */
[----:B------:R-:W-:Y:S01]  /*6650*/  IMAD.MOV.U32 R6, RZ, RZ, R7 ;  /* 0x000000ffff067224 */ /* 0x000fe200078e0007 */
[----:B------:R-:W-:Y:S01]  /*6660*/  ISETP.NE.AND P2, PT, R14, RZ, PT ;  /* 0x000000ff0e00720c */ /* 0x000fe20003f45270 */
[----:B------:R-:W-:Y:S01]  /*6670*/  IMAD.MOV.U32 R9, RZ, RZ, R11 ;  /* 0x000000ffff097224 */ /* 0x000fe200078e000b */
[----:B------:R-:W-:Y:S01]  /*6680*/  ISETP.GE.AND P3, PT, R5, R218, PT ;  /* 0x000000da0500720c */ /* 0x000fe20003f66270 */
[----:B------:R-:W-:Y:S01]  /*6690*/  VIADD R7, R3, 0x30 ;  /* 0x0000003003077836 */ /* 0x000fe20000000000 */
[----:B------:R-:W-:Y:S01]  /*66a0*/  ISETP.NE.AND P1, PT, R13, RZ, PT ;  /* 0x000000ff0d00720c */ /* 0x000fe20003f25270 */
[----:B------:R-:W1:Y:S01]  /*66b0*/  MUFU.TANH R19, R92 ;  /* 0x0000005c00137308 */ /* 0x000e620000002400 */
[----:B------:R-:W-:Y:S01]  /*66c0*/  I2FP.F32.S32 R8, R8 ;  /* 0x0000000800087245 */ /* 0x000fe20000201400 */
[----:B--2---:R-:W-:Y:S01]  /*66d0*/  FFMA.FTZ R20, R10, -UR19, R20 ;  /* 0x800000130a147c23 */ /* 0x004fe20008010014 */
[----:B------:R-:W-:Y:S01]  /*66e0*/  I2FP.F32.S32 R6, R6 ;  /* 0x0000000600067245 */ /* 0x000fe20000201400 */
[----:B------:R-:W-:Y:S01]  /*66f0*/  IMAD.IADD R10, R210, 0x1, -R7 ;  /* 0x00000001d20a7824 */ /* 0x000fe200078e0a07 */
[----:B------:R-:W-:Y:S01]  /*6700*/  I2FP.F32.S32 R9, R9 ;  /* 0x0000000900097245 */ /* 0x000fe20000201400 */
[----:B---3--:R-:W-:Y:S01]  /*6710*/  FFMA.FTZ R15, R8, -UR19, R15 ;  /* 0x80000013080f7c23 */ /* 0x008fe2000801000f */
[----:B------:R-:W-:Y:S01]  /*6720*/  FSEL R128, R18, -INF , !P2 ;  /* 0xff80000012807808 */ /* 0x000fe20005000000 */
[----:B------:R-:W-:Y:S01]  /*6730*/  FFMA.FTZ R23, R6, -UR19, R12 ;  /* 0x8000001306177c23 */ /* 0x000fe2000801000c */
[----:B------:R-:W-:Y:S01]  /*6740*/  ISETP.LT.OR P3, PT, R5, R212, P3 ;  /* 0x000000d40500720c */ /* 0x000fe20001f61670 */
[----:B------:R-:W-:Y:S01]  /*6750*/  FFMA.FTZ R14, R9, -UR19, R25 ;  /* 0x80000013090e7c23 */ /* 0x000fe20008010019 */
[----:B------:R-:W-:Y:S01]  /*6760*/  ISETP.GE.AND P2, PT, R5, R217, PT ;  /* 0x000000d90500720c */ /* 0x000fe20003f46270 */
[----:B------:R-:W-:Y:S01]  /*6770*/  IMAD.IADD R8, R209, 0x1, -R5 ;  /* 0x00000001d1087824 */ /* 0x000fe200078e0a05 */
[----:B------:R-:W-:Y:S01]  /*6780*/  FSEL R131, R17, -INF , !P1 ;  /* 0xff80000011837808 */ /* 0x000fe20004800000 */
[----:B------:R-:W-:Y:S01]  /*6790*/  IMAD.IADD R9, R213, 0x1, -R7 ;  /* 0x00000001d5097824 */ /* 0x000fe200078e0a07 */
[----:B------:R-:W-:Y:S01]  /*67a0*/  ISETP.GE.AND P1, PT, R5, R216, PT ;  /* 0x000000d80500720c */ /* 0x000fe20003f26270 */
[----:B------:R-:W2:Y:S01]  /*67b0*/  MUFU.TANH R21, R94 ;  /* 0x0000005e00157308 */ /* 0x000ea20000002400 */
[----:B------:R-:W-:-:S02]  /*67c0*/  FSEL R27, R16, -INF , !P0 ;  /* 0xff800000101b7808 */ /* 0x000fc40004000000 */
[C---:B------:R-:W-:Y:S02]  /*67d0*/  ISETP.GE.AND P0, PT, R5.reuse, R215, PT ;  /* 0x000000d70500720c */ /* 0x040fe40003f06270 */
[----:B------:R-:W-:Y:S02]  /*67e0*/  P2R R6, PR, RZ, 0x8 ;  /* 0x00000008ff067803 */ /* 0x000fe40000000000 */
[C---:B------:R-:W-:Y:S01]  /*67f0*/  ISETP.LT.OR P3, PT, R5.reuse, R211, P2 ;  /* 0x000000d30500720c */ /* 0x040fe20001761670 */
[----:B------:R-:W3:Y:S01]  /*6800*/  MUFU.TANH R18, R75 ;  /* 0x0000004b00127308 */ /* 0x000ee20000002400 */
[C---:B------:R-:W-:Y:S02]  /*6810*/  ISETP.LT.OR P2, PT, R5.reuse, R208, P1 ;  /* 0x000000d00500720c */ /* 0x040fe40000f41670 */
[----:B------:R-:W-:Y:S01]  /*6820*/  ISETP.LT.OR P1, PT, R5, R207, P0 ;  /* 0x000000cf0500720c */ /* 0x000fe20000721670 */
[----:B------:R-:W-:Y:S01]  /*6830*/  IMAD.IADD R5, R214, 0x1, -R5 ;  /* 0x00000001d6057824 */ /* 0x000fe200078e0a05 */
[----:B------:R-:W-:-:S02]  /*6840*/  ISETP.NE.AND P0, PT, R6, RZ, PT ;  /* 0x000000ff0600720c */ /* 0x000fc40003f05270 */
[----:B------:R-:W-:Y:S01]  /*6850*/  IABS R6, R8 ;  /* 0x0000000800067213 */ /* 0x000fe20000000000 */
[----:B------:R-:W4:Y:S01]  /*6860*/  MUFU.TANH R16, R104 ;  /* 0x0000006800107308 */ /* 0x000f220000002400 */
[----:B------:R-:W-:Y:S02]  /*6870*/  IABS R8, R9 ;  /* 0x0000000900087213 */ /* 0x000fe40000000000 */
[----:B------:R-:W-:Y:S01]  /*6880*/  IABS R5, R5 ;  /* 0x0000000500057213 */ /* 0x000fe20000000000 */
[----:B------:R-:W-:Y:S01]  /*6890*/  IMAD.MOV.U32 R9, RZ, RZ, R6 ;  /* 0x000000ffff097224 */ /* 0x000fe200078e0006 */
[----:B------:R-:W-:Y:S01]  /*68a0*/  P2R R13, PR, RZ, 0x8 ;  /* 0x00000008ff0d7803 */ /* 0x000fe20000000000 */
        /* <DEDUP_REMOVED lines=8> */
[----:B------:R-:W-:Y:S01]  /*6930*/  P2R R12, PR, RZ, 0x4 ;  /* 0x00000004ff0c7803 */ /* 0x000fe20000000000 */
[----:B--2---:R-:W-:Y:S01]  /*6940*/  FFMA.FTZ R21, R5, -UR19, R21 ;  /* 0x8000001305157c23 */ /* 0x004fe20008010015 */
[C---:B------:R-:W-:Y:S01]  /*6950*/  ISETP.GE.AND P2, PT, R7.reuse, R217, PT ;  /* 0x000000d90700720c */ /* 0x040fe20003f46270 */
[----:B------:R-:W-:Y:S01]  /*6960*/  IMAD.IADD R9, R210, 0x1, -R6 ;  /* 0x00000001d2097824 */ /* 0x000fe200078e0a06 */
[----:B------:R-:W-:Y:S01]  /*6970*/  P2R R11, PR, RZ, 0x2 ;  /* 0x00000002ff0b7803 */ /* 0x000fe20000000000 */
[----:B---3--:R-:W-:Y:S01]  /*6980*/  FFMA.FTZ R18, R8, -UR19, R18 ;  /* 0x8000001308127c23 */ /* 0x008fe20008010012 */
[----:B------:R-:W-:Y:S01]  /*6990*/  IABS R10, R10 ;  /* 0x0000000a000a7213 */ /* 0x000fe20000000000 */
[--C-:B------:R-:W-:Y:S01]  /*69a0*/  IMAD.IADD R5, R214, 0x1, -R7.reuse ;  /* 0x00000001d6057824 */ /* 0x100fe200078e0a07 */
[----:B------:R-:W-:Y:S01]  /*69b0*/  ISETP.GE.AND P1, PT, R7, R216, PT ;  /* 0x000000d80700720c */ /* 0x000fe20003f26270 */
[----:B------:R-:W-:Y:S01]  /*69c0*/  IMAD.IADD R8, R209, 0x1, -R7 ;  /* 0x00000001d1087824 */ /* 0x000fe200078e0a07 */
[----:B------:R-:W-:-:S02]  /*69d0*/  FSEL R26, R14, -INF , !P0 ;  /* 0xff8000000e1a7808 */ /* 0x000fc40004000000 */
[C---:B------:R-:W-:Y:S02]  /*69e0*/  ISETP.LT.OR P3, PT, R7.reuse, R212, P3 ;  /* 0x000000d40700720c */ /* 0x040fe40001f61670 */
[----:B------:R-:W-:Y:S02]  /*69f0*/  FSEL R75, R20, -INF , !P5 ;  /* 0xff800000144b7808 */ /* 0x000fe40006800000 */
[C---:B------:R-:W-:Y:S02]  /*6a00*/  ISETP.GE.AND P0, PT, R7.reuse, R215, PT ;  /* 0x000000d70700720c */ /* 0x040fe40003f06270 */
[----:B------:R-:W-:Y:S02]  /*6a10*/  ISETP.LT.OR P5, PT, R7, R211, P2 ;  /* 0x000000d30700720c */ /* 0x000fe400017a1670 */
[----:B------:R-:W-:Y:S02]  /*6a20*/  I2FP.F32.S32 R10, R10 ;  /* 0x0000000a000a7245 */ /* 0x000fe40000201400 */
[----:B------:R-:W-:-:S02]  /*6a30*/  FSEL R129, R15, -INF , !P4 ;  /* 0xff8000000f817808 */ /* 0x000fc40006000000 */
[----:B------:R-:W-:Y:S01]  /*6a40*/  ISETP.NE.AND P2, PT, R12, RZ, PT ;  /* 0x000000ff0c00720c */ /* 0x000fe20003f45270 */
[----:B------:R-:W-:Y:S01]  /*6a50*/  FFMA.FTZ R17, R10, -UR19, R24 ;  /* 0x800000130a117c23 */ /* 0x000fe20008010018 */
[----:B------:R-:W-:Y:S01]  /*6a60*/  P2R R12, PR, RZ, 0x8 ;  /* 0x00000008ff0c7803 */ /* 0x000fe20000000000 */
[----:B------:R-:W1:Y:S01]  /*6a70*/  MUFU.TANH R24, R108 ;  /* 0x0000006c00187308 */ /* 0x000e620000002400 */
[----:B------:R-:W-:Y:S02]  /*6a80*/  ISETP.LT.OR P4, PT, R7, R208, P1 ;  /* 0x000000d00700720c */ /* 0x000fe40000f81670 */
[----:B------:R-:W-:Y:S02]  /*6a90*/  IABS R9, R9 ;  /* 0x0000000900097213 */ /* 0x000fe40000000000 */
[----:B------:R-:W-:Y:S01]  /*6aa0*/  ISETP.NE.AND P1, PT, R11, RZ, PT ;  /* 0x000000ff0b00720c */ /* 0x000fe20003f25270 */
[--C-:B------:R-:W-:Y:S01]  /*6ab0*/  IMAD.IADD R11, R213, 0x1, -R6.reuse ;  /* 0x00000001d50b7824 */ /* 0x100fe200078e0a06 */
[----:B------:R-:W-:Y:S01]  /*6ac0*/  ISETP.LT.OR P3, PT, R7, R207, P0 ;  /* 0x000000cf0700720c */ /* 0x000fe20000761670 */
[----:B------:R-:W-:Y:S01]  /*6ad0*/  IMAD.MOV.U32 R10, RZ, RZ, R9 ;  /* 0x000000ffff0a7224 */ /* 0x000fe200078e0009 */
[----:B------:R-:W-:Y:S01]  /*6ae0*/  IABS R5, R5 ;  /* 0x0000000500057213 */ /* 0x000fe20000000000 */
[----:B------:R-:W2:Y:S01]  /*6af0*/  MUFU.TANH R15, R106 ;  /* 0x0000006a000f7308 */ /* 0x000ea20000002400 */
[----:B------:R-:W-:Y:S01]  /*6b00*/  IABS R7, R8 ;  /* 0x0000000800077213 */ /* 0x000fe20000000000 */
[----:B------:R-:W-:Y:S01]  /*6b10*/  IMAD.IADD R8, R209, 0x1, -R6 ;  /* 0x00000001d1087824 */ /* 0x000fe200078e0a06 */
[----:B------:R-:W-:Y:S01]  /*6b20*/  FSEL R145, R22, -INF , !P6 ;  /* 0xff80000016917808 */ /* 0x000fe20007000000 */
[----:B------:R-:W-:Y:S01]  /*6b30*/  IMAD.MOV.U32 R9, RZ, RZ, R5 ;  /* 0x000000ffff097224 */ /* 0x000fe200078e0005 */
[----:B------:R-:W-:-:S02]  /*6b40*/  I2FP.F32.S32 R7, R7 ;  /* 0x0000000700077245 */ /* 0x000fc40000201400 */
[----:B------:R-:W-:Y:S01]  /*6b50*/  IABS R5, R11 ;  /* 0x0000000b00057213 */ /* 0x000fe20000000000 */
[----:B------:R-:W3:Y:S01]  /*6b60*/  MUFU.TANH R22, R105 ;  /* 0x0000006900167308 */ /* 0x000ee20000002400 */
[----:B------:R-:W-:Y:S01]  /*6b70*/  IABS R8, R8 ;  /* 0x0000000800087213 */ /* 0x000fe20000000000 */
[----:B----4-:R-:W-:Y:S01]  /*6b80*/  FFMA.FTZ R16, R7, -UR19, R16 ;  /* 0x8000001307107c23 */ /* 0x010fe20008010010 */
[----:B------:R-:W-:Y:S01]  /*6b90*/  ISETP.NE.AND P6, PT, R13, RZ, PT ;  /* 0x000000ff0d00720c */ /* 0x000fe20003fc5270 */
[----:B------:R-:W-:Y:S01]  /*6ba0*/  IMAD.MOV.U32 R7, RZ, RZ, R5 ;  /* 0x000000ffff077224 */ /* 0x000fe200078e0005 */
[C---:B------:R-:W-:Y:S01]  /*6bb0*/  ISETP.GE.AND P0, PT, R6.reuse, R218, PT ;  /* 0x000000da0600720c */ /* 0x040fe20003f06270 */
[----:B------:R-:W-:Y:S01]  /*6bc0*/  IMAD.MOV.U32 R5, RZ, RZ, R8 ;  /* 0x000000ffff057224 */ /* 0x000fe200078e0008 */
[----:B------:R-:W-:Y:S02]  /*6bd0*/  FSEL R135, R23, -INF , !P6 ;  /* 0xff80000017877808 */ /* 0x000fe40007000000 */
[----:B------:R-:W-:Y:S01]  /*6be0*/  I2FP.F32.S32 R8, R7 ;  /* 0x0000000700087245 */ /* 0x000fe20000201400 */
[----:B------:R-:W4:Y:S01]  /*6bf0*/  MUFU.TANH R23, R107 ;  /* 0x0000006b00177308 */ /* 0x000f220000002400 */
[----:B------:R-:W-:-:S02]  /*6c00*/  ISETP.LT.OR P6, PT, R6, R212, P0 ;  /* 0x000000d40600720c */ /* 0x000fc400007c1670 */
[----:B------:R-:W-:Y:S01]  /*6c10*/  ISETP.NE.AND P0, PT, R12, RZ, PT ;  /* 0x000000ff0c00720c */ /* 0x000fe20003f05270 */
[----:B-1----:R-:W-:Y:S01]  /*6c20*/  FFMA.FTZ R20, R8, -UR19, R24 ;  /* 0x8000001308147c23 */ /* 0x002fe20008010018 */
[----:B------:R-:W-:Y:S02]  /*6c30*/  I2FP.F32.S32 R11, R9 ;  /* 0x00000009000b7245 */ /* 0x000fe40000201400 */
[----:B------:R-:W-:Y:S02]  /*6c40*/  FSEL R24, R17, -INF , !P0 ;  /* 0xff80000011187808 */ /* 0x000fe40004000000 */
[----:B------:R-:W-:Y:S01]  /*6c50*/  ISETP.GE.AND P0, PT, R6, R215, PT ;  /* 0x000000d70600720c */ /* 0x000fe20003f06270 */
[----:B--2---:R-:W-:Y:S01]  /*6c60*/  FFMA.FTZ R15, R11, -UR19, R15 ;  /* 0x800000130b0f7c23 */ /* 0x004fe2000801000f */
[----:B------:R-:W-:Y:S01]  /*6c70*/  I2FP.F32.S32 R9, R10 ;  /* 0x0000000a00097245 */ /* 0x000fe20000201400 */
[----:B------:R-:W-:Y:S01]  /*6c80*/  MUFU.TANH R17, R82 ;  /* 0x0000005200117308 */ /* 0x000fe20000002400 */
[----:B------:R-:W-:-:S02]  /*6c90*/  FSEL R74, R19, -INF , !P2 ;  /* 0xff800000134a7808 */ /* 0x000fc40005000000 */
[----:B------:R-:W-:Y:S01]  /*6ca0*/  FSEL R132, R18, -INF , !P1 ;  /* 0xff80000012847808 */ /* 0x000fe20004800000 */
[----:B------:R-:W-:Y:S01]  /*6cb0*/  FFMA.FTZ R14, R9, -UR19, R25 ;  /* 0x80000013090e7c23 */ /* 0x000fe20008010019 */
[----:B------:R-:W-:Y:S01]  /*6cc0*/  I2FP.F32.S32 R7, R5 ;  /* 0x0000000500077245 */ /* 0x000fe20000201400 */
[----:B------:R-:W-:Y:S01]  /*6cd0*/  VIADD R5, R3, 0x38 ;  /* 0x0000003803057836 */ /* 0x000fe20000000000 */
[----:B------:R-:W-:Y:S01]  /*6ce0*/  ISETP.GE.AND P2, PT, R6, R217, PT ;  /* 0x000000d90600720c */ /* 0x000fe20003f46270 */
[----:B------:R-:W-:Y:S01]  /*6cf0*/  IMAD.IADD R9, R214, 0x1, -R6 ;  /* 0x00000001d6097824 */ /* 0x000fe200078e0a06 */
[C---:B------:R-:W-:Y:S01]  /*6d00*/  ISETP.GE.AND P1, PT, R6.reuse, R216, PT ;  /* 0x000000d80600720c */ /* 0x040fe20003f26270 */
[----:B---3--:R-:W-:Y:S01]  /*6d10*/  FFMA.FTZ R22, R7, -UR19, R22 ;  /* 0x8000001307167c23 */ /* 0x008fe20008010016 */
[----:B------:R-:W-:Y:S01]  /*6d20*/  ISETP.LT.OR P0, PT, R6, R207, P0 ;  /* 0x000000cf0600720c */ /* 0x000fe20000701670 */
[--C-:B------:R-:W-:Y:S01]  /*6d30*/  IMAD.IADD R7, R210, 0x1, -R5.reuse ;  /* 0x00000001d2077824 */ /* 0x100fe200078e0a05 */
[C---:B------:R-:W-:Y:S01]  /*6d40*/  ISETP.LT.OR P2, PT, R6.reuse, R211, P2 ;  /* 0x000000d30600720c */ /* 0x040fe20001741670 */
[--C-:B------:R-:W-:Y:S01]  /*6d50*/  IMAD.IADD R12, R213, 0x1, -R5.reuse ;  /* 0x00000001d50c7824 */ /* 0x100fe200078e0a05 */
[----:B------:R-:W-:Y:S01]  /*6d60*/  ISETP.LT.OR P1, PT, R6, R208, P1 ;  /* 0x000000d00600720c */ /* 0x000fe20000f21670 */
[----:B------:R-:W-:Y:S01]  /*6d70*/  IMAD.IADD R13, R209, 0x1, -R5 ;  /* 0x00000001d10d7824 */ /* 0x000fe200078e0a05 */
[----:B------:R-:W-:Y:S01]  /*6d80*/  P2R R6, PR, RZ, 0x1 ;  /* 0x00000001ff067803 */ /* 0x000fe20000000000 */
[----:B------:R-:W1:Y:S01]  /*6d90*/  MUFU.TANH R18, R80 ;  /* 0x0000005000127308 */ /* 0x000e620000002400 */
[----:B------:R-:W-:Y:S01]  /*6da0*/  ISETP.GE.AND P0, PT, R5, R218, PT ;  /* 0x000000da0500720c */ /* 0x000fe20003f06270 */
[----:B------:R-:W-:Y:S01]  /*6db0*/  VIADD R3, R3, 0x39 ;  /* 0x0000003903037836 */ /* 0x000fe20000000000 */
[----:B------:R-:W-:-:S02]  /*6dc0*/  P2R R11, PR, RZ, 0x4 ;  /* 0x00000004ff0b7803 */ /* 0x000fc40000000000 */
[C---:B------:R-:W-:Y:S02]  /*6dd0*/  ISETP.GE.AND P2, PT, R5.reuse, R217, PT ;  /* 0x000000d90500720c */ /* 0x040fe40003f46270 */
[----:B------:R-:W-:Y:S02]  /*6de0*/  ISETP.LT.OR P0, PT, R5, R212, P0 ;  /* 0x000000d40500720c */ /* 0x000fe40000701670 */
[----:B------:R-:W-:Y:S02]  /*6df0*/  FSEL R147, R15, -INF , !P3 ;  /* 0xff8000000f937808 */ /* 0x000fe40005800000 */
[----:B------:R-:W-:Y:S01]  /*6e00*/  IABS R8, R7 ;  /* 0x0000000700087213 */ /* 0x000fe20000000000 */
[----:B------:R-:W-:Y:S01]  /*6e10*/  MUFU.TANH R15, R100 ;  /* 0x00000064000f7308 */ /* 0x000fe20000002400 */
[----:B------:R-:W-:Y:S02]  /*6e20*/  ISETP.LT.OR P3, PT, R5, R211, P2 ;  /* 0x000000d30500720c */ /* 0x000fe40001761670 */
[----:B------:R-:W-:-:S02]  /*6e30*/  P2R R10, PR, RZ, 0x2 ;  /* 0x00000002ff0a7803 */ /* 0x000fc40000000000 */
[----:B------:R-:W-:Y:S02]  /*6e40*/  P2R R7, PR, RZ, 0x1 ;  /* 0x00000001ff077803 */ /* 0x000fe40000000000 */
[C---:B------:R-:W-:Y:S02]  /*6e50*/  ISETP.GE.AND P1, PT, R5.reuse, R216, PT ;  /* 0x000000d80500720c */ /* 0x040fe40003f26270 */
[----:B------:R-:W-:Y:S02]  /*6e60*/  ISETP.GE.AND P0, PT, R5, R215, PT ;  /* 0x000000d70500720c */ /* 0x000fe40003f06270 */
[----:B------:R-:W-:Y:S02]  /*6e70*/  FSEL R32, R14, -INF , !P6 ;  /* 0xff8000000e207808 */ /* 0x000fe40007000000 */
[----:B------:R-:W-:Y:S02]  /*6e80*/  P2R R14, PR, RZ, 0x8 ;  /* 0x00000008ff0e7803 */ /* 0x000fe40000000000 */
[----:B------:R-:W-:-:S02]  /*6e90*/  FSEL R134, R21, -INF , !P5 ;  /* 0xff80000015867808 */ /* 0x000fc40006800000 */
[----:B------:R-:W-:Y:S01]  /*6ea0*/  ISETP.NE.AND P3, PT, R7, RZ, PT ;  /* 0x000000ff0700720c */ /* 0x000fe20003f65270 */
[----:B------:R-:W-:Y:S01]  /*6eb0*/  IMAD.IADD R7, R214, 0x1, -R5 ;  /* 0x00000001d6077824 */ /* 0x000fe200078e0a05 */
[C---:B------:R-:W-:Y:S02]  /*6ec0*/  ISETP.LT.OR P6, PT, R5.reuse, R208, P1 ;  /* 0x000000d00500720c */ /* 0x040fe40000fc1670 */
[----:B------:R-:W-:Y:S02]  /*6ed0*/  ISETP.LT.OR P5, PT, R5, R207, P0 ;  /* 0x000000cf0500720c */ /* 0x000fe400007a1670 */
[----:B------:R-:W-:Y:S02]  /*6ee0*/  IABS R5, R9 ;  /* 0x0000000900057213 */ /* 0x000fe40000000000 */
[----:B------:R-:W-:Y:S01]  /*6ef0*/  ISETP.NE.AND P1, PT, R10, RZ, PT ;  /* 0x000000ff0a00720c */ /* 0x000fe20003f25270 */
[----:B------:R-:W-:Y:S01]  /*6f00*/  IMAD.MOV.U32 R10, RZ, RZ, R8 ;  /* 0x000000ffff0a7224 */ /* 0x000fe200078e0008 */
[----:B------:R-:W-:Y:S01]  /*6f10*/  ISETP.NE.AND P2, PT, R6, RZ, PT ;  /* 0x000000ff0600720c */ /* 0x000fe20003f45270 */
[----:B------:R-:W-:Y:S01]  /*6f20*/  IMAD.MOV.U32 R6, RZ, RZ, R5 ;  /* 0x000000ffff067224 */ /* 0x000fe200078e0005 */
[----:B------:R-:W-:-:S02]  /*6f30*/  IABS R8, R12 ;  /* 0x0000000c00087213 */ /* 0x000fc40000000000 */
[----:B------:R-:W2:Y:S01]  /*6f40*/  MUFU.TANH R12, R102 ;  /* 0x00000066000c7308 */ /* 0x000ea20000002400 */
[----:B------:R-:W-:Y:S02]  /*6f50*/  IABS R5, R13 ;  /* 0x0000000d00057213 */ /* 0x000fe40000000000 */
[----:B------:R-:W-:Y:S02]  /*6f60*/  IABS R7, R7 ;  /* 0x0000000700077213 */ /* 0x000fe40000000000 */
[----:B------:R-:W-:Y:S01]  /*6f70*/  I2FP.F32.S32 R9, R6 ;  /* 0x0000000600097245 */ /* 0x000fe20000201400 */
[----:B------:R-:W-:Y:S01]  /*6f80*/  IMAD.MOV.U32 R6, RZ, RZ, R5 ;  /* 0x000000ffff067224 */ /* 0x000fe200078e0005 */
[----:B------:R-:W-:Y:S01]  /*6f90*/  I2FP.F32.S32 R10, R10 ;  /* 0x0000000a000a7245 */ /* 0x000fe20000201400 */
[----:B------:R-:W-:Y:S01]  /*6fa0*/  IMAD.MOV.U32 R5, RZ, RZ, R7 ;  /* 0x000000ffff057224 */ /* 0x000fe200078e0007 */
[----:B------:R-:W-:Y:S02]  /*6fb0*/  FSEL R142, R16, -INF , !P4 ;  /* 0xff800000108e7808 */ /* 0x000fe40006000000 */
[----:B------:R-:W-:Y:S01]  /*6fc0*/  ISETP.NE.AND P4, PT, R11, RZ, PT ;  /* 0x000000ff0b00720c */ /* 0x000fe20003f85270 */
[----:B----4-:R-:W-:Y:S01]  /*6fd0*/  FFMA.FTZ R11, R9, -UR19, R23 ;  /* 0x80000013090b7c23 */ /* 0x010fe20008010017 */
[----:B------:R-:W-:Y:S01]  /*6fe0*/  I2FP.F32.S32 R5, R5 ;  /* 0x0000000500057245 */ /* 0x000fe20000201400 */
[----:B-1----:R-:W-:Y:S01]  /*6ff0*/  FFMA.FTZ R9, R10, -UR19, R18 ;  /* 0x800000130a097c23 */ /* 0x002fe20008010012 */
[----:B------:R-:W-:Y:S01]  /*7000*/  I2FP.F32.S32 R6, R6 ;  /* 0x0000000600067245 */ /* 0x000fe20000201400 */
[----:B------:R-:W-:Y:S01]  /*7010*/  MUFU.TANH R16, R83 ;  /* 0x0000005300107308 */ /* 0x000fe20000002400 */
[----:B------:R-:W-:Y:S01]  /*7020*/  ISETP.GE.AND P0, PT, R3, R218, PT ;  /* 0x000000da0300720c */ /* 0x000fe20003f06270 */
[----:B--2---:R-:W-:Y:S01]  /*7030*/  FFMA.FTZ R12, R5, -UR19, R12 ;  /* 0x80000013050c7c23 */ /* 0x004fe2000801000c */
[----:B------:R-:W-:Y:S01]  /*7040*/  IMAD.IADD R5, R210, 0x1, -R3 ;  /* 0x00000001d2057824 */ /* 0x000fe200078e0a03 */
[----:B------:R-:W-:Y:S01]  /*7050*/  I2FP.F32.S32 R7, R8 ;  /* 0x0000000800077245 */ /* 0x000fe20000201400 */
[----:B------:R-:W-:Y:S01]  /*7060*/  FFMA.FTZ R13, R6, -UR19, R15 ;  /* 0x80000013060d7c23 */ /* 0x000fe2000801000f */
[----:B------:R-:W-:Y:S01]  /*7070*/  FSEL R133, R20, -INF , !P4 ;  /* 0xff80000014857808 */ /* 0x000fe20006000000 */
[--C-:B------:R-:W-:Y:S01]  /*7080*/  IMAD.IADD R6, R213, 0x1, -R3.reuse ;  /* 0x00000001d5067824 */ /* 0x100fe200078e0a03 */
[----:B------:R-:W-:Y:S01]  /*7090*/  FSEL R138, R22, -INF , !P1 ;  /* 0xff800000168a7808 */ /* 0x000fe20004800000 */
[----:B------:R-:W-:Y:S01]  /*70a0*/  IMAD.IADD R8, R209, 0x1, -R3 ;  /* 0x00000001d1087824 */ /* 0x000fe200078e0a03 */
[----:B------:R-:W-:Y:S01]  /*70b0*/  IABS R5, R5 ;  /* 0x0000000500057213 */ /* 0x000fe20000000000 */
[----:B------:R-:W-:Y:S01]  /*70c0*/  FFMA.FTZ R10, R7, -UR19, R17 ;  /* 0x80000013070a7c23 */ /* 0x000fe20008010011 */
[C---:B------:R-:W-:Y:S01]  /*70d0*/  ISETP.LT.OR P4, PT, R3.reuse, R212, P0 ;  /* 0x000000d40300720c */ /* 0x040fe20000781670 */
[----:B------:R-:W1:Y:S01]  /*70e0*/  MUFU.TANH R17, R81 ;  /* 0x0000005100117308 */ /* 0x000e620000002400 */
[----:B------:R-:W-:Y:S01]  /*70f0*/  ISETP.GE.AND P1, PT, R3, R217, PT ;  /* 0x000000d90300720c */ /* 0x000fe20003f26270 */
[----:B------:R-:W-:Y:S01]  /*7100*/  IMAD.IADD R7, R214, 0x1, -R3 ;  /* 0x00000001d6077824 */ /* 0x000fe200078e0a03 */
[----:B------:R-:W-:-:S02]  /*7110*/  FSEL R141, R11, -INF , !P2 ;  /* 0xff8000000b8d7808 */ /* 0x000fc40005000000 */
[C---:B------:R-:W-:Y:S02]  /*7120*/  ISETP.GE.AND P0, PT, R3.reuse, R216, PT ;  /* 0x000000d80300720c */ /* 0x040fe40003f06270 */
[----:B------:R-:W-:Y:S01]  /*7130*/  ISETP.GE.AND P2, PT, R3, R215, PT ;  /* 0x000000d70300720c */ /* 0x000fe20003f46270 */
[----:B------:R-:W2:Y:S01]  /*7140*/  MUFU.TANH R15, R101 ;  /* 0x00000065000f7308 */ /* 0x000ea20000002400 */
[----:B------:R-:W-:Y:S01]  /*7150*/  FSEL R69, R9, -INF , !P3 ;  /* 0xff80000009457808 */ /* 0x000fe20005800000 */
[----:B------:R-:W-:Y:S01]  /*7160*/  IMAD.MOV.U32 R9, RZ, RZ, R5 ;  /* 0x000000ffff097224 */ /* 0x000fe200078e0005 */
[C---:B------:R-:W-:Y:S02]  /*7170*/  ISETP.LT.OR P3, PT, R3.reuse, R211, P1 ;  /* 0x000000d30300720c */ /* 0x040fe40000f61670 */
[C---:B------:R-:W-:Y:S02]  /*7180*/  ISETP.LT.OR P1, PT, R3.reuse, R208, P0 ;  /* 0x000000d00300720c */ /* 0x040fe40000721670 */
[----:B------:R-:W-:Y:S01]  /*7190*/  ISETP.LT.OR P0, PT, R3, R207, P2 ;  /* 0x000000cf0300720c */ /* 0x000fe20001701670 */
[----:B------:R-:W3:Y:S01]  /*71a0*/  MUFU.TANH R11, R103 ;  /* 0x00000067000b7308 */ /* 0x000ee20000002400 */
        /* <DEDUP_REMOVED lines=8> */
[----:B------:R-:W-:Y:S02]  /*7230*/  I2FP.F32.S32 R6, R9 ;  /* 0x0000000900067245 */ /* 0x000fe40000201400 */
[----:B------:R-:W-:-:S02]  /*7240*/  I2FP.F32.S32 R5, R5 ;  /* 0x0000000500057245 */ /* 0x000fc40000201400 */
[----:B------:R-:W-:Y:S01]  /*7250*/  FSEL R144, R10, -INF , !P2 ;  /* 0xff8000000a907808 */ /* 0x000fe20005000000 */
[----:B-1----:R-:W-:Y:S01]  /*7260*/  FFMA.FTZ R8, R6, -UR19, R17 ;  /* 0x8000001306087c23 */ /* 0x002fe20008010011 */
[----:B------:R-:W-:Y:S01]  /*7270*/  PLOP3.LUT P2, PT, PT, PT, UP0, 0x80, 0x0 ;  /* 0x000000000000781c */ /* 0x000fe20003f4f008 */
[----:B--2---:R-:W-:Y:S01]  /*7280*/  FFMA.FTZ R6, R5, -UR19, R15 ;  /* 0x8000001305067c23 */ /* 0x004fe2000801000f */
[----:B------:R-:W-:Y:S02]  /*7290*/  I2FP.F32.S32 R7, R7 ;  /* 0x0000000700077245 */ /* 0x000fe40000201400 */
[----:B------:R-:W-:Y:S02]  /*72a0*/  P2R R5, PR, RZ, 0x4 ;  /* 0x00000004ff057803 */ /* 0x000fe40000000000 */
[----:B------:R-:W-:Y:S01]  /*72b0*/  I2FP.F32.S32 R3, R3 ;  /* 0x0000000300037245 */ /* 0x000fe20000201400 */
[----:B------:R-:W-:Y:S01]  /*72c0*/  FFMA.FTZ R7, R7, -UR19, R16 ;  /* 0x8000001307077c23 */ /* 0x000fe20008010010 */
[----:B------:R-:W-:-:S02]  /*72d0*/  ISETP.NE.AND P6, PT, R5, RZ, PT ;  /* 0x000000ff0500720c */ /* 0x000fc40003fc5270 */
[----:B------:R-:W-:Y:S01]  /*72e0*/  FSEL R140, R12, -INF , !P5 ;  /* 0xff8000000c8c7808 */ /* 0x000fe20006800000 */
[----:B---3--:R-:W-:Y:S01]  /*72f0*/  FFMA.FTZ R3, R3, -UR19, R11 ;  /* 0x8000001303037c23 */ /* 0x008fe2000801000b */
[----:B------:R-:W-:Y:S02]  /*7300*/  FSEL R68, R8, -INF , !P4 ;  /* 0xff80000008447808 */ /* 0x000fe40006000000 */
[----:B------:R-:W-:Y:S02]  /*7310*/  FSEL R143, R7, -INF , !P3 ;  /* 0xff800000078f7808 */ /* 0x000fe40005800000 */
[----:B------:R-:W-:Y:S02]  /*7320*/  FSEL R137, R6, -INF , !P1 ;  /* 0xff80000006897808 */ /* 0x000fe40004800000 */
[----:B------:R-:W-:-:S03]  /*7330*/  FSEL R139, R3, -INF , !P0 ;  /* 0xff800000038b7808 */ /* 0x000fc60004000000 */
[----:B------:R-:W-:Y:S05]  /*7340*/  @!P6 BRA `(.L_x_2537) ;  /* 0x0000000000e0e947 */ /* 0x000fea0003800000 */
        /* <DEDUP_REMOVED lines=12> */
[----:B------:R-:W-:Y:S01]  /*7410*/  @!P0 IADD3 R3, P3, R6, UR32, RZ ;  /* 0x0000002006038c10 */ /* 0x000fe2000ff7e0ff */
[----:B------:R-:W-:Y:S01]  /*7420*/  VIADD R9, R7, UR6 ;  /* 0x0000000607097c36 */ /* 0x000fe20008000000 */
[----:B------:R-:W-:Y:S01]  /*7430*/  @!P0 LEA R5, P1, R5, R6, 0x5 ;  /* 0x0000000605058211 */ /* 0x000fe200078228ff */
[----:B------:R2:W-:Y:S03]  /*7440*/  @P0 STS.128 [R219+0x4000], RZ ;  /* 0x004000ffdb000388 */ /* 0x0005e60000000c00 */
[----:B------:R-:W-:Y:S01]  /*7450*/  @!P0 IADD3.X R11, R9, UR31, RZ, P3, !PT ;  /* 0x0000001f090b8c10 */ /* 0x000fe20009ffe4ff */
[----:B------:R-:W3:Y:S01]  /*7460*/  @!P0 LDC.64 R12, c[0x0][0x218] ;  /* 0x00008600ff0c8b82 */ /* 0x000ee20000000a00 */
[----:B------:R-:W-:-:S07]  /*7470*/  @!P0 LEA.HI.X R16, R10, R9, R8, 0x5, P1 ;  /* 0x000000090a108211 */ /* 0x000fce00008f2c08 */
        /* <DEDUP_REMOVED lines=35> */
.L_x_2539:
[----:B------:R-:W-:Y:S05]  /*76b0*/  BSYNC B0 ;  /* 0x0000000000007941 */ /* 0x000fea0003800000 */
.L_x_2538:
[----:B------:R-:W0:Y:S02]  /*76c0*/  LDGDEPBAR ;  /* 0x00000000000079af */ /* 0x000e240000000000 */
.L_x_2537:
        /* <DEDUP_REMOVED lines=9> */
[----:B------:R-:W-:Y:S02]  /*7760*/  LEA R195, R2, R194, 0x1 ;  /* 0x000000c202c37211 */ /* 0x000fe400078e08ff */
        /* <DEDUP_REMOVED lines=95> */
[----:B------:R-:W-:Y:S02]  /*7d60*/  FFMA.FTZ R5, R28, UR16, -R6 ;  /* 0x000000101c057c23 */ /* 0x000fe40008010806 */
[----:B------:R-:W-:Y:S01]  /*7d70*/  LDSM.16.MT88.4 R28, [R193+0x6000] ;  /* 0x00600000c11c783b */ /* 0x000fe20000004200 */
        /* <DEDUP_REMOVED lines=32> */
[----:B--2---:R-:W-:-:S07]  /*7f80*/  FFMA.FTZ R0, R42, UR16, -R3 ;  /* 0x000000102a007c23 */ /* 0x004fce0008010803 */
[----:B------:R2:W4:Y:S01]  /*7f90*/  MUFU.EX2 R177, R0 ;  /* 0x0000000000b17308 */ /* 0x0005220000000800 */
[----:B-1----:R-:W-:Y:S02]  /*7fa0*/  F2FP.BF16.F32.PACK_AB R8, R180, R182 ;  /* 0x000000b6b408723e */ /* 0x002fe400000010ff */
[----:B---3--:R-:W-:Y:S02]  /*7fb0*/  F2FP.BF16.F32.PACK_AB R9, R172, R173 ;  /* 0x000000adac09723e */ /* 0x008fe400000010ff */
        /* <DEDUP_REMOVED lines=18> */
[----:B-1----:R-:W-:-:S02]  /*80e0*/  FFMA.FTZ R2, R50, UR16, -R0 ;  /* 0x0000001032027c23 */ /* 0x002fc40008010800 */
[----:B------:R-:W-:Y:S04]  /*80f0*/  HMMA.16816.F32.BF16 R48, R8, R20, RZ ;  /* 0x000000140830723c */ /* 0x000fe800000418ff */
[----:B------:R1:W2:Y:S02]  /*8100*/  MUFU.EX2 R170, R2 ;  /* 0x0000000200aa7308 */ /* 0x0002a40000000800 */
[----:B-1----:R-:W-:Y:S01]  /*8110*/  FFMA.FTZ R2, R41, UR16, -R5 ;  /* 0x0000001029027c23 */ /* 0x002fe20008010805 */
[----:B--2---:R-:W-:-:S05]  /*8120*/  F2FP.BF16.F32.PACK_AB R15, R170, R164 ;  /* 0x000000a4aa0f723e */ /* 0x004fca00000010ff */
[----:B------:R1:W-:Y:S02]  /*8130*/  MUFU.EX2 R171, R2 ;  /* 0x0000000200ab7308 */ /* 0x0003e40000000800 */
[C---:B------:R-:W-:Y:S06]  /*8140*/  HMMA.16816.F32.BF16 R88, R12.reuse, R28, RZ ;  /* 0x0000001c0c58723c */ /* 0x040fec00000418ff */
[C---:B------:R-:W-:Y:S06]  /*8150*/  HMMA.16816.F32.BF16 R116, R12.reuse, R30, RZ ;  /* 0x0000001e0c74723c */ /* 0x040fec00000418ff */
[----:B------:R-:W-:Y:S01]  /*8160*/  HMMA.16816.F32.BF16 R28, R12, R16, RZ ;  /* 0x000000100c1c723c */ /* 0x000fe200000418ff */
[----:B-1----:R-:W-:-:S02]  /*8170*/  FFMA.FTZ R2, R40, UR16, -R5 ;  /* 0x0000001028027c23 */ /* 0x002fc40008010805 */
[----:B------:R-:W1:Y:S02]  /*8180*/  LDSM.16.MT88.4 R40, [R193+0x6800] ;  /* 0x00680000c128783b */ /* 0x000e640000004200 */
[----:B------:R2:W3:Y:S01]  /*8190*/  MUFU.EX2 R174, R2 ;  /* 0x0000000200ae7308 */ /* 0x0004e20000000800 */
[C---:B------:R-:W-:Y:S06]  /*81a0*/  HMMA.16816.F32.BF16 R120, R12.reuse, R18, RZ ;  /* 0x000000120c78723c */ /* 0x040fec00000418ff */
[C---:B------:R-:W-:Y:S06]  /*81b0*/  HMMA.16816.F32.BF16 R16, R12.reuse, R20, RZ ;  /* 0x000000140c10723c */ /* 0x040fec00000418ff */
[C---:B------:R-:W-:Y:S01]  /*81c0*/  HMMA.16816.F32.BF16 R124, R12.reuse, R26, RZ ;  /* 0x0000001a0c7c723c */ /* 0x040fe200000418ff */
[--C-:B--2---:R-:W-:Y:S01]  /*81d0*/  FFMA.FTZ R2, R37, UR16, -R5.reuse ;  /* 0x0000001025027c23 */ /* 0x104fe20008010805 */
[----:B---3--:R-:W-:Y:S01]  /*81e0*/  F2FP.BF16.F32.PACK_AB R8, R174, R171 ;  /* 0x000000abae08723e */ /* 0x008fe200000010ff */
[----:B------:R-:W-:Y:S03]  /*81f0*/  LDSM.16.MT88.4 R36, [R196+0x6800] ;  /* 0x00680000c424783b */ /* 0x000fe60000004200 */
        /* <DEDUP_REMOVED lines=10> */
[----:B------:R-:W-:Y:S01]  /*82a0*/  HMMA.16816.F32.BF16 R84, R12, R24, RZ ;  /* 0x000000180c54723c */ /* 0x000fe200000418ff */
[----:B------:R-:W-:Y:S03]  /*82b0*/  LDSM.16.MT88.4 R24, [R193+0x7000] ;  /* 0x00700000c118783b */ /* 0x000fe60000004200 */
[----:B------:R3:W4:Y:S03]  /*82c0*/  MUFU.EX2 R169, R2 ;  /* 0x0000000200a97308 */ /* 0x0007260000000800 */
[----:B------:R-:W-:-:S02]  /*82d0*/  F2FP.BF16.F32.PACK_AB R12, R225, R224 ;  /* 0x000000e0e10c723e */ /* 0x000fc400000010ff */
[----:B------:R-:W-:Y:S01]  /*82e0*/  F2FP.BF16.F32.PACK_AB R14, R222, R223 ;  /* 0x000000dfde0e723e */ /* 0x000fe200000010ff */
[----:B---3--:R-:W-:Y:S01]  /*82f0*/  FFMA.FTZ R2, R45, UR16, -R3 ;  /* 0x000000102d027c23 */ /* 0x008fe20008010803 */
[----:B----4-:R-:W-:-:S03]  /*8300*/  F2FP.BF16.F32.PACK_AB R9, R169, R166 ;  /* 0x000000a6a909723e */ /* 0x010fc600000010ff */
[----:B------:R3:W-:Y:S02]  /*8310*/  MUFU.EX2 R168, R2 ;  /* 0x0000000200a87308 */ /* 0x0007e40000000800 */
[----:B---3--:R-:W-:Y:S02]  /*8320*/  FFMA.FTZ R2, R44, UR16, -R3 ;  /* 0x000000102c027c23 */ /* 0x008fe40008010803 */
[----:B------:R-:W3:Y:S04]  /*8330*/  LDSM.16.MT88.4 R44, [R195+0x6800] ;  /* 0x00680000c32c783b */ /* 0x000ee80000004200 */
[----:B------:R4:W5:Y:S02]  /*8340*/  MUFU.EX2 R167, R2 ;  /* 0x0000000200a77308 */ /* 0x0009640000000800 */
[----:B----4-:R-:W-:Y:S01]  /*8350*/  FFMA.FTZ R2, R69, UR16, -R6 ;  /* 0x0000001045027c23 */ /* 0x010fe20008010806 */
[----:B-----5:R-:W-:-:S05]  /*8360*/  F2FP.BF16.F32.PACK_AB R11, R167, R168 ;  /* 0x000000a8a70b723e */ /* 0x020fca00000010ff */
[----:B------:R4:W-:Y:S02]  /*8370*/  MUFU.EX2 R179, R2 ;  /* 0x0000000200b37308 */ /* 0x0009e40000000800 */
[C---:B-1----:R-:W-:Y:S06]  /*8380*/  HMMA.16816.F32.BF16 R108, R8.reuse, R40, R60 ;  /* 0x00000028086c723c */ /* 0x042fec000004183c */
[C---:B--2---:R-:W-:Y:S06]  /*8390*/  HMMA.16816.F32.BF16 R60, R8.reuse, R34, R76 ;  /* 0x00000022083c723c */ /* 0x044fec000004184c */
[----:B------:R-:W-:Y:S01]  /*83a0*/  HMMA.16816.F32.BF16 R104, R8, R36, R56 ;  /* 0x000000240868723c */ /* 0x000fe20000041838 */
[----:B----4-:R-:W-:-:S04]  /*83b0*/  FFMA.FTZ R2, R68, UR16, -R6 ;  /* 0x0000001044027c23 */ /* 0x010fc80008010806 */
[----:B------:R1:W-:Y:S01]  /*83c0*/  MUFU.EX2 R244, R2 ;  /* 0x0000000200f47308 */ /* 0x0003e20000000800 */
[C---:B------:R-:W-:Y:S06]  /*83d0*/  HMMA.16816.F32.BF16 R100, R8.reuse, R32, R52 ;  /* 0x000000200864723c */ /* 0x040fec0000041834 */
[C---:B------:R-:W-:Y:S06]  /*83e0*/  HMMA.16816.F32.BF16 R92, R8.reuse, R42, R92 ;  /* 0x0000002a085c723c */ /* 0x040fec000004185c */
[----:B------:R-:W-:Y:S01]  /*83f0*/  HMMA.16816.F32.BF16 R56, R8, R38, R64 ;  /* 0x000000260838723c */ /* 0x000fe20000041840 */
[----:B-1----:R-:W-:-:S05]  /*8400*/  FFMA.FTZ R2, R99, UR16, -R0 ;  /* 0x0000001063027c23 */ /* 0x002fca0008010800 */
[----:B---3--:R-:W-:Y:S01]  /*8410*/  HMMA.16816.F32.BF16 R52, R8, R46, R80 ;  /* 0x0000002e0834723c */ /* 0x008fe20000041850 */
[----:B------:R1:W-:Y:S02]  /*8420*/  MUFU.EX2 R161, R2 ;  /* 0x0000000200a17308 */ /* 0x0003e40000000800 */
[----:B-1----:R-:W-:-:S06]  /*8430*/  FFMA.FTZ R2, R98, UR16, -R0 ;  /* 0x0000001062027c23 */ /* 0x002fcc0008010800 */
[----:B------:R1:W2:Y:S02]  /*8440*/  MUFU.EX2 R162, R2 ;  /* 0x0000000200a27308 */ /* 0x0002a40000000800 */
[----:B-1----:R-:W-:Y:S01]  /*8450*/  FFMA.FTZ R2, R97, UR16, -R0 ;  /* 0x0000001061027c23 */ /* 0x002fe20008010800 */
[----:B--2---:R-:W-:-:S05]  /*8460*/  F2FP.BF16.F32.PACK_AB R13, R162, R161 ;  /* 0x000000a1a20d723e */ /* 0x004fca00000010ff */
[----:B------:R1:W-:Y:S02]  /*8470*/  MUFU.EX2 R160, R2 ;  /* 0x0000000200a07308 */ /* 0x0003e40000000800 */
[----:B-1----:R-:W-:Y:S02]  /*8480*/  FFMA.FTZ R2, R96, UR16, -R0 ;  /* 0x0000001060027c23 */ /* 0x002fe40008010800 */
[----:B------:R-:W-:Y:S04]  /*8490*/  HMMA.16816.F32.BF16 R96, R8, R44, R48 ;  /* 0x0000002c0860723c */ /* 0x000fe80000041830 */
        /* <DEDUP_REMOVED lines=27> */
[C---:B------:R-:W-:Y:S01]  /*8650*/  HMMA.16816.F32.BF16 R128, R12.reuse, R44, R16 ;  /* 0x0000002c0c80723c */ /* 0x040fe20000041810 */
[----:B------:R-:W1:Y:S03]  /*8660*/  LDSM.16.MT88.4 R16, [R194+0x7000] ;  /* 0x00700000c210783b */ /* 0x000e660000004200 */
[----:B------:R2:W-:Y:S02]  /*8670*/  MUFU.EX2 R152, R2 ;  /* 0x0000000200987308 */ /* 0x0005e40000000800 */
        /* <DEDUP_REMOVED lines=8> */
[C---:B------:R-:W-:Y:S06]  /*8700*/  HMMA.16816.F32.BF16 R108, R8.reuse, R24, R108 ;  /* 0x00000018086c723c */ /* 0x040fec000004186c */
[C---:B------:R-:W-:Y:S01]  /*8710*/  HMMA.16816.F32.BF16 R64, R8.reuse, R20, R104 ;  /* 0x000000140840723c */ /* 0x040fe20000041868 */
[----:B------:R-:W-:Y:S05]  /*8720*/  LDSM.16.MT88.4 R104, [R196+0x7800] ;  /* 0x00780000c468783b */ /* 0x000fea0000004200 */
[----:B-1----:R-:W-:Y:S01]  /*8730*/  HMMA.16816.F32.BF16 R116, R8, R16, R100 ;  /* 0x000000100874723c */ /* 0x002fe20000041864 */
[----:B--2---:R-:W-:-:S04]  /*8740*/  FFMA.FTZ R2, R148, UR16, -R0 ;  /* 0x0000001094027c23 */ /* 0x004fc80008010800 */
[----:B------:R1:W2:Y:S01]  /*8750*/  MUFU.EX2 R149, R2 ;  /* 0x0000000200957308 */ /* 0x0002a20000000800 */
[C---:B------:R-:W-:Y:S06]  /*8760*/  HMMA.16816.F32.BF16 R92, R8.reuse, R26, R92 ;  /* 0x0000001a085c723c */ /* 0x040fec000004185c */
[C---:B------:R-:W-:Y:S06]  /*8770*/  HMMA.16816.F32.BF16 R56, R8.reuse, R22, R56 ;  /* 0x000000160838723c */ /* 0x040fec0000041838 */
        /* <DEDUP_REMOVED lines=15> */
[----:B------:R-:W-:Y:S06]  /*8870*/  HMMA.16816.F32.BF16 R132, R8, R28, R96 ;  /* 0x0000001c0884723c */ /* 0x000fec0000041860 */
[----:B------:R-:W-:Y:S01]  /*8880*/  HMMA.16816.F32.BF16 R96, R12, R20, R84 ;  /* 0x000000140c60723c */ /* 0x000fe20000041854 */
[----:B------:R-:W-:-:S04]  /*8890*/  FADD.FTZ R8, R173, R172 ;  /* 0x000000acad087221 */ /* 0x000fc80000010000 */
[----:B------:R-:W-:Y:S01]  /*88a0*/  FADD.FTZ R8, R175, R8 ;  /* 0x00000008af087221 */ /* 0x000fe20000010000 */
[----:B------:R-:W-:Y:S01]  /*88b0*/  HMMA.16816.F32.BF16 R40, R12, R26, R40 ;  /* 0x0000001a0c28723c */ /* 0x000fe20000041828 */
[----:B-1----:R-:W-:-:S05]  /*88c0*/  FFMA.FTZ R2, R142, UR16, -R5 ;  /* 0x000000108e027c23 */ /* 0x002fca0008010805 */
[C---:B------:R-:W-:Y:S01]  /*88d0*/  HMMA.16816.F32.BF16 R36, R12.reuse, R22, R36 ;  /* 0x000000160c24723c */ /* 0x040fe20000041824 */
[----:B------:R1:W-:Y:S05]  /*88e0*/  MUFU.EX2 R74, R2 ;  /* 0x00000002004a7308 */ /* 0x0003ea0000000800 */
[C---:B------:R-:W-:Y:S06]  /*88f0*/  HMMA.16816.F32.BF16 R16, R12.reuse, R18, R32 ;  /* 0x000000120c10723c */ /* 0x040fec0000041820 */
[----:B------:R-:W-:Y:S01]  /*8900*/  HMMA.16816.F32.BF16 R12, R12, R30, R44 ;  /* 0x0000001e0c0c723c */ /* 0x000fe2000004182c */
[----:B-1----:R-:W-:Y:S01]  /*8910*/  FFMA.FTZ R2, R138, UR16, -R5 ;  /* 0x000000108a027c23 */ /* 0x002fe20008010805 */
[----:B------:R-:W-:-:S03]  /*8920*/  F2FP.BF16.F32.PACK_AB R138, R244, R179 ;  /* 0x000000b3f48a723e */ /* 0x000fc600000010ff */
[----:B------:R1:W-:Y:S02]  /*8930*/  MUFU.EX2 R69, R2 ;  /* 0x0000000200457308 */ /* 0x0003e40000000800 */
[----:B-1----:R-:W-:Y:S01]  /*8940*/  FFMA.FTZ R2, R136, UR16, -R5 ;  /* 0x0000001088027c23 */ /* 0x002fe20008010805 */
[----:B------:R-:W-:-:S05]  /*8950*/  F2FP.BF16.F32.PACK_AB R136, R184, R220 ;  /* 0x000000dcb888723e */ /* 0x000fca00000010ff */
[----:B------:R1:W-:Y:S02]  /*8960*/  MUFU.EX2 R68, R2 ;  /* 0x0000000200447308 */ /* 0x0003e40000000800 */
[----:B-1----:R-:W-:Y:S01]  /*8970*/  FFMA.FTZ R2, R137, UR16, -R5 ;  /* 0x0000001089027c23 */ /* 0x002fe20008010805 */
[----:B--2---:R-:W-:Y:S01]  /*8980*/  F2FP.BF16.F32.PACK_AB R137, R75, R145 ;  /* 0x000000914b89723e */ /* 0x004fe200000010ff */
        /* <DEDUP_REMOVED lines=9> */
[----:B------:R-:W-:-:S04]  /*8a20*/  F2FP.BF16.F32.PACK_AB R140, R69, R74 ;  /* 0x0000004a458c723e */ /* 0x000fc800000010ff */
[----:B------:R2:W-:Y:S01]  /*8a30*/  MUFU.EX2 R10, R2 ;  /* 0x00000002000a7308 */ /* 0x0005e20000000800 */
[----:B---3--:R-:W-:-:S07]  /*8a40*/  F2FP.BF16.F32.PACK_AB R141, R11, R24 ;  /* 0x000000180b8d723e */ /* 0x008fce00000010ff */
        /* <DEDUP_REMOVED lines=84> */
[----:B------:R-:W-:Y:S01]  /*8f90*/  UIADD3 UR20, UR14, -0x2, URZ ;  /* 0xfffffffe0e147890 */ /* 0x000fe2000fffe03f */
[----:B------:R-:W-:Y:S01]  /*8fa0*/  ISETP.GE.AND P1, PT, R250, UR4, PT ;  /* 0x00000004fa007c0c */ /* 0x000fe2000bf26270 */
[----:B------:R-:W-:-:S04]  /*8fb0*/  DEPBAR.LE SB0, 0x0 ;  /* 0x000080000000791a */ /* 0x000fc80000000000 */
[----:B------:R-:W-:Y:S01]  /*8fc0*/  USHF.R.S32.HI UR7, URZ, 0x1f, UR20 ;  /* 0x0000001f3f077899 */ /* 0x000fe20008011414 */
[----:B------:R-:W-:Y:S01]  /*8fd0*/  BAR.SYNC.DEFER_BLOCKING 0x0 ;  /* 0x0000000000007b1d */ /* 0x000fe20000010000 */
[----:B------:R-:W-:Y:S01]  /*8fe0*/  UIMAD UR6, UR15, UR20, URZ ;  /* 0x000000140f0672a4 */ /* 0x000fe2000f8e023f */
[----:B------:R-:W-:Y:S01]  /*8ff0*/  IMAD.U32 R2, RZ, RZ, UR20 ;  /* 0x00000014ff027e24 */ /* 0x000fe2000f8e00ff */
[----:B------:R-:W-:Y:S01]  /*9000*/  USHF.L.U32 UR4, UR9, 0x5, URZ ;  /* 0x0000000509047899 */ /* 0x000fe2000800063f */
[----:B------:R-:W-:Y:S01]  /*9010*/  IMAD.U32 R5, RZ, RZ, UR8 ;  /* 0x00000008ff057e24 */ /* 0x000fe2000f8e00ff */
[----:B------:R-:W-:Y:S01]  /*9020*/  UIMAD UR6, UR7, UR18, UR6 ;  /* 0x00000012070672a4 */ /* 0x000fe2000f8e0206 */
[----:B------:R-:W-:Y:S02]  /*9030*/  IMAD.WIDE.U32 R2, R2, UR18, R226 ;  /* 0x0000001202027c25 */ /* 0x000fe4000f8e00e2 */
[----:B------:R-:W1:Y:S01]  /*9040*/  @!P1 LDC.64 R10, c[0x0][0x220] ;  /* 0x00008800ff0a9b82 */ /* 0x000e620000000a00 */
[----:B------:R-:W-:Y:S01]  /*9050*/  UIMAD.WIDE.U32 UR28, UR8, 0x20, URZ ;  /* 0x00000020081c78a5 */ /* 0x000fe2000f8e003f */
[----:B------:R-:W-:Y:S01]  /*9060*/  P2R R248, PR, RZ, 0x2 ;  /* 0x00000002fff87803 */ /* 0x000fe20000000000 */
[----:B------:R-:W-:Y:S01]  /*9070*/  VOTEU.ALL UP0, P1 ;  /* 0x00000000003f7886 */ /* 0x000fe20000800000 */
[----:B------:R-:W-:Y:S01]  /*9080*/  VIADD R3, R3, UR6 ;  /* 0x0000000603037c36 */ /* 0x000fe20008000000 */
[C---:B------:R-:W-:Y:S01]  /*9090*/  @!P1 IADD3 R0, P2, R2.reuse, UR24, RZ ;  /* 0x0000001802009c10 */ /* 0x040fe2000ff5e0ff */
[----:B------:R-:W-:Y:S01]  /*90a0*/  IMAD.U32 R4, RZ, RZ, UR4 ;  /* 0x00000004ff047e24 */ /* 0x000fe2000f8e00ff */
[----:B------:R-:W-:Y:S01]  /*90b0*/  @!P1 IADD3 R7, P0, R2, UR28, RZ ;  /* 0x0000001c02079c10 */ /* 0x000fe2000ff1e0ff */
[----:B------:R-:W2:Y:S01]  /*90c0*/  @!P1 LDC.64 R8, c[0x0][0x220] ;  /* 0x00008800ff089b82 */ /* 0x000ea20000000a00 */
[C---:B------:R-:W-:Y:S01]  /*90d0*/  @!P1 IADD3.X R12, R3.reuse, UR21, RZ, P2, !PT ;  /* 0x00000015030c9c10 */ /* 0x040fe200097fe4ff */
[----:B------:R-:W-:Y:S01]  /*90e0*/  @!UP0 UIMAD UR4, UR9, 0x30, URZ ;  /* 0x00000030090488a4 */ /* 0x000fe2000f8e023f */
[----:B------:R-:W-:Y:S01]  /*90f0*/  @!P1 IADD3.X R13, R3, UR29, R4, P0, !PT ;  /* 0x0000001d030d9c10 */ /* 0x000fe200087fe404 */
[----:B------:R-:W-:Y:S01]  /*9100*/  @!P1 IMAD.WIDE.U32 R4, R5, 0x30, R2 ;  /* 0x0000003005049825 */ /* 0x000fe200078e0002 */
[----:B------:R-:W-:-:S03]  /*9110*/  UISETP.GT.AND UP1, UPT, UR20, UR12, UPT ;  /* 0x0000000c1400728c */ /* 0x000fc6000bf24270 */
[----:B------:R-:W3:Y:S01]  /*9120*/  @!P1 LDC.64 R14, c[0x0][0x220] ;  /* 0x00008800ff0e9b82 */ /* 0x000ee20000000a00 */
[----:B------:R-:W-:Y:S07]  /*9130*/  @P1 STS.128 [R219+0x6000], RZ ;  /* 0x006000ffdb001388 */ /* 0x000fee0000000c00 */
        /* <DEDUP_REMOVED lines=41> */
[----:B------:R-:W5:Y:S04]  /*93d0*/  LDSM.16.M88.4 R36, [R198+0x4800] ;  /* 0x00480000c624783b */ /* 0x000f680000000200 */
[----:B------:R-:W5:Y:S04]  /*93e0*/  LDSM.16.M88.4 R24, [R202] ;  /* 0x00000000ca18783b */ /* 0x000f680000000200 */
[----:B------:R-:W5:Y:S04]  /*93f0*/  LDSM.16.M88.4 R60, [R198+0x5000] ;  /* 0x00500000c63c783b */ /* 0x000f680000000200 */
[----:B------:R-:W5:Y:S01]  /*9400*/  LDSM.16.M88.4 R64, [R198+0x5800] ;  /* 0x00580000c640783b */ /* 0x000f620000000200 */
        /* <DEDUP_REMOVED lines=10> */
[C---:B------:R-:W-:Y:S06]  /*94b0*/  HMMA.16816.F32.BF16 R152, R4.reuse, R28, RZ ;  /* 0x0000001c0498723c */ /* 0x040fec00000418ff */
[C---:B----4-:R-:W-:Y:S06]  /*94c0*/  HMMA.16816.F32.BF16 R148, R4.reuse, R16, RZ ;  /* 0x000000100494723c */ /* 0x050fec00000418ff */
[C---:B------:R-:W-:Y:S06]  /*94d0*/  HMMA.16816.F32.BF16 R160, R4.reuse, R30, RZ ;  /* 0x0000001e04a0723c */ /* 0x040fec00000418ff */
[----:B------:R-:W-:Y:S06]  /*94e0*/  HMMA.16816.F32.BF16 R144, R4, R18, RZ ;  /* 0x000000120490723c */ /* 0x000fec00000418ff */
[C---:B------:R-:W-:Y:S06]  /*94f0*/  HMMA.16816.F32.BF16 R172, R8.reuse, R34, RZ ;  /* 0x0000002208ac723c */ /* 0x040fec00000418ff */
[C---:B------:R-:W-:Y:S01]  /*9500*/  HMMA.16816.F32.BF16 R180, R8.reuse, R14, RZ ;  /* 0x0000000e08b4723c */ /* 0x040fe200000418ff */
[----:B------:R-:W1:Y:S05]  /*9510*/  LDSM.16.M88.4 R12, [R200+0x2000] ;  /* 0x00200000c80c783b */ /* 0x000e6a0000000200 */
[C---:B------:R-:W-:Y:S06]  /*9520*/  HMMA.16816.F32.BF16 R32, R8.reuse, R28, RZ ;  /* 0x0000001c0820723c */ /* 0x040fec00000418ff */
[C---:B------:R-:W-:Y:S06]  /*9530*/  HMMA.16816.F32.BF16 R4, R8.reuse, R16, RZ ;  /* 0x000000100804723c */ /* 0x040fec00000418ff */
[C---:B------:R-:W-:Y:S06]  /*9540*/  HMMA.16816.F32.BF16 R28, R8.reuse, R30, RZ ;  /* 0x0000001e081c723c */ /* 0x040fec00000418ff */
[----:B------:R-:W-:Y:S01]  /*9550*/  HMMA.16816.F32.BF16 R8, R8, R18, RZ ;  /* 0x000000120808723c */ /* 0x000fe200000418ff */
[----:B------:R-:W2:Y:S05]  /*9560*/  LDSM.16.M88.4 R16, [R200] ;  /* 0x00000000c810783b */ /* 0x000eaa0000000200 */
[C---:B---3--:R-:W-:Y:S01]  /*9570*/  HMMA.16816.F32.BF16 R240, R20.reuse, R56, R40 ;  /* 0x0000003814f0723c */ /* 0x048fe20000041828 */
[----:B------:R-:W3:Y:S05]  /*9580*/  LDSM.16.M88.4 R40, [R204] ;  /* 0x00000000cc28783b */ /* 0x000eea0000000200 */
[----:B-----5:R-:W-:Y:S06]  /*9590*/  HMMA.16816.F32.BF16 R228, R20, R38, R164 ;  /* 0x0000002614e4723c */ /* 0x020fec00000418a4 */
[----:B------:R-:W-:Y:S06]  /*95a0*/  HMMA.16816.F32.BF16 R176, R24, R56, R176 ;  /* 0x0000003818b0723c */ /* 0x000fec00000418b0 */
[C---:B------:R-:W-:Y:S06]  /*95b0*/  HMMA.16816.F32.BF16 R236, R20.reuse, R58, R168 ;  /* 0x0000003a14ec723c */ /* 0x040fec00000418a8 */
[C---:B------:R-:W-:Y:S06]  /*95c0*/  HMMA.16816.F32.BF16 R232, R20.reuse, R36, R156 ;  /* 0x0000002414e8723c */ /* 0x040fec000004189c */
[C---:B------:R-:W-:Y:S06]  /*95d0*/  HMMA.16816.F32.BF16 R224, R20.reuse, R60, R152 ;  /* 0x0000003c14e0723c */ /* 0x040fec0000041898 */
[C---:B------:R-:W-:Y:S06]  /*95e0*/  HMMA.16816.F32.BF16 R188, R20.reuse, R64, R148 ;  /* 0x0000004014bc723c */ /* 0x040fec0000041894 */
[C---:B------:R-:W-:Y:S06]  /*95f0*/  HMMA.16816.F32.BF16 R184, R20.reuse, R62, R160 ;  /* 0x0000003e14b8723c */ /* 0x040fec00000418a0 */
[----:B------:R-:W-:Y:S01]  /*9600*/  HMMA.16816.F32.BF16 R168, R20, R66, R144 ;  /* 0x0000004214a8723c */ /* 0x000fe20000041890 */
[----:B------:R-:W-:Y:S05]  /*9610*/  LDSM.16.M88.4 R20, [R197+0x1800] ;  /* 0x00180000c514783b */ /* 0x000fea0000000200 */
[C---:B------:R-:W-:Y:S01]  /*9620*/  HMMA.16816.F32.BF16 R156, R24.reuse, R60, R32 ;  /* 0x0000003c189c723c */ /* 0x040fe20000041820 */
[----:B------:R-:W-:Y:S05]  /*9630*/  LDSM.16.M88.4 R32, [R197+0x800] ;  /* 0x00080000c520783b */ /* 0x000fea0000000200 */
[C---:B------:R-:W-:Y:S06]  /*9640*/  HMMA.16816.F32.BF16 R152, R24.reuse, R58, R180 ;  /* 0x0000003a1898723c */ /* 0x040fec00000418b4 */
[C---:B------:R-:W-:Y:S01]  /*9650*/  HMMA.16816.F32.BF16 R220, R24.reuse, R64, R4 ;  /* 0x0000004018dc723c */ /* 0x040fe20000041804 */
[----:B------:R-:W4:Y:S05]  /*9660*/  LDSM.16.M88.4 R4, [R201+0x2000] ;  /* 0x00200000c904783b */ /* 0x000f2a0000000200 */
[C---:B------:R-:W-:Y:S06]  /*9670*/  HMMA.16816.F32.BF16 R164, R24.reuse, R36, R76 ;  /* 0x0000002418a4723c */ /* 0x040fec000004184c */
[C---:B------:R-:W-:Y:S01]  /*9680*/  HMMA.16816.F32.BF16 R148, R24.reuse, R38, R172 ;  /* 0x000000261894723c */ /* 0x040fe200000418ac */
[----:B------:R-:W-:Y:S05]  /*9690*/  LDSM.16.M88.4 R36, [R197] ;  /* 0x00000000c524783b */ /* 0x000fea0000000200 */
[C---:B------:R-:W-:Y:S01]  /*96a0*/  HMMA.16816.F32.BF16 R76, R24.reuse, R66, R8 ;  /* 0x00000042184c723c */ /* 0x040fe20000041808 */
[----:B------:R-:W5:Y:S05]  /*96b0*/  LDSM.16.M88.4 R8, [R201] ;  /* 0x00000000c908783b */ /* 0x000f6a0000000200 */
[----:B------:R-:W-:Y:S01]  /*96c0*/  HMMA.16816.F32.BF16 R144, R24, R62, R28 ;  /* 0x0000003e1890723c */ /* 0x000fe2000004181c */
[----:B------:R-:W5:Y:S01]  /*96d0*/  LDSM.16.M88.4 R28, [R197+0x1000] ;  /* 0x00100000c51c783b */ /* 0x000f620000000200 */
[----:B------:R-:W-:-:S04]  /*96e0*/  DEPBAR.LE SB0, 0x0 ;  /* 0x000080000000791a */ /* 0x000fc80000000000 */
[----:B-1----:R-:W-:Y:S06]  /*96f0*/  HMMA.16816.F32.BF16 R24, R12, R50, R228 ;  /* 0x000000320c18723c */ /* 0x002fec00000418e4 */
[-C--:B--2---:R-:W-:Y:S06]  /*9700*/  HMMA.16816.F32.BF16 R176, R16, R52.reuse, R176 ;  /* 0x0000003410b0723c */ /* 0x084fec00000418b0 */
[C---:B------:R-:W-:Y:S06]  /*9710*/  HMMA.16816.F32.BF16 R64, R12.reuse, R52, R240 ;  /* 0x000000340c40723c */ /* 0x040fec00000418f0 */
[C---:B------:R-:W-:Y:S06]  /*9720*/  HMMA.16816.F32.BF16 R56, R12.reuse, R48, R232 ;  /* 0x000000300c38723c */ /* 0x040fec00000418e8 */
[C---:B------:R-:W-:Y:S06]  /*9730*/  HMMA.16816.F32.BF16 R160, R12.reuse, R44, R224 ;  /* 0x0000002c0ca0723c */ /* 0x040fec00000418e0 */
[C---:B---3--:R-:W-:Y:S06]  /*9740*/  HMMA.16816.F32.BF16 R188, R12.reuse, R40, R188 ;  /* 0x000000280cbc723c */ /* 0x048fec00000418bc */
        /* <DEDUP_REMOVED lines=9> */
[----:B----4-:R-:W-:Y:S06]  /*97e0*/  HMMA.16816.F32.BF16 R44, R4, R34, R24 ;  /* 0x00000022042c723c */ /* 0x010fec0000041818 */
[----:B------:R-:W-:Y:S06]  /*97f0*/  HMMA.16816.F32.BF16 R144, R16, R42, R76 ;  /* 0x0000002a1090723c */ /* 0x000fec000004184c */
[-C--:B-----5:R-:W-:Y:S06]  /*9800*/  HMMA.16816.F32.BF16 R24, R8, R36.reuse, R176 ;  /* 0x000000240818723c */ /* 0x0a0fec00000418b0 */
[C---:B------:R-:W-:Y:S06]  /*9810*/  HMMA.16816.F32.BF16 R76, R4.reuse, R36, R64 ;  /* 0x00000024044c723c */ /* 0x040fec0000041840 */
[----:B------:R-:W-:Y:S01]  /*9820*/  HMMA.16816.F32.BF16 R64, R4, R38, R60 ;  /* 0x000000260440723c */ /* 0x000fe2000004183c */
[----:B------:R-:W-:Y:S01]  /*9830*/  FMUL.FTZ R74, R44, UR22 ;  /* 0x000000162c4a7c20 */ /* 0x000fe20008410000 */
[----:B------:R-:W-:-:S04]  /*9840*/  FMUL.FTZ R75, R46, UR22 ;  /* 0x000000162e4b7c20 */ /* 0x000fc80008410000 */
        /* <DEDUP_REMOVED lines=16> */
[----:B------:R-:W-:Y:S01]  /*9950*/  HMMA.16816.F32.BF16 R52, R4, R22, R180 ;  /* 0x000000160434723c */ /* 0x000fe200000418b4 */
        /* <DEDUP_REMOVED lines=8> */
[----:B------:R-:W-:-:S04]  /*99e0*/  FMUL.FTZ R158, R50, UR22 ;  /* 0x00000016329e7c20 */ /* 0x000fc80008410000 */
        /* <DEDUP_REMOVED lines=9> */
[----:B------:R-:W-:-:S03]  /*9a80*/  FMUL.FTZ R54, R54, UR22 ;  /* 0x0000001636367c20 */ /* 0x000fc60008410000 */
[----:B------:R-:W-:Y:S01]  /*9a90*/  FMUL.FTZ R150, R13, UR22 ;  /* 0x000000160d967c20 */ /* 0x000fe20008410000 */
[C---:B------:R-:W-:Y:S01]  /*9aa0*/  HMMA.16816.F32.BF16 R32, R8.reuse, R34, R164 ;  /* 0x000000220820723c */ /* 0x040fe200000418a4 */
[----:B------:R-:W1:Y:S01]  /*9ab0*/  MUFU.TANH R13, R24 ;  /* 0x00000018000d7308 */ /* 0x000e620000002400 */
[----:B------:R-:W-:Y:S01]  /*9ac0*/  FMUL.FTZ R148, R14, UR22 ;  /* 0x000000160e947c20 */ /* 0x000fe20008410000 */
[----:B------:R-:W-:Y:S01]  /*9ad0*/  FMUL.FTZ R171, R52, UR22 ;  /* 0x0000001634ab7c20 */ /* 0x000fe20008410000 */
[----:B------:R-:W-:Y:S01]  /*9ae0*/  FMUL.FTZ R151, R15, UR22 ;  /* 0x000000160f977c20 */ /* 0x000fe20008410000 */
[----:B------:R-:W-:Y:S01]  /*9af0*/  FMUL.FTZ R169, R5, UR22 ;  /* 0x0000001605a97c20 */ /* 0x000fe20008410000 */
[C---:B------:R-:W-:Y:S01]  /*9b00*/  HMMA.16816.F32.BF16 R36, R8.reuse, R38, R172 ;  /* 0x000000260824723c */ /* 0x040fe200000418ac */
[----:B------:R-:W-:Y:S01]  /*9b10*/  FMUL.FTZ R166, R4, UR22 ;  /* 0x0000001604a67c20 */ /* 0x000fe20008410000 */
[----:B------:R-:W-:Y:S01]  /*9b20*/  IMAD.IADD R5, R209, 0x1, -R0 ;  /* 0x00000001d1057824 */ /* 0x000fe200078e0a00 */
[----:B------:R-:W-:Y:S01]  /*9b30*/  IABS R4, R3 ;  /* 0x0000000300047213 */ /* 0x000fe20000000000 */
[----:B------:R-:W-:Y:S01]  /*9b40*/  FMUL.FTZ R168, R6, UR22 ;  /* 0x0000001606a87c20 */ /* 0x000fe20008410000 */
[----:B------:R-:W-:Y:S01]  /*9b50*/  IABS R3, R2 ;  /* 0x0000000200037213 */ /* 0x000fe20000000000 */
[----:B------:R-:W-:Y:S01]  /*9b60*/  HMMA.16816.F32.BF16 R8, R8, R22, R144 ;  /* 0x000000160808723c */ /* 0x000fe20000041890 */
[----:B------:R-:W-:Y:S01]  /*9b70*/  IABS R2, R5 ;  /* 0x0000000500027213 */ /* 0x000fe20000000000 */
[----:B------:R-:W-:Y:S01]  /*9b80*/  IMAD.MOV.U32 R5, RZ, RZ, R4 ;  /* 0x000000ffff057224 */ /* 0x000fe200078e0004 */
[----:B------:R-:W2:Y:S01]  /*9b90*/  MUFU.TANH R6, R76 ;  /* 0x0000004c00067308 */ /* 0x000ea20000002400 */
[----:B------:R-:W-:-:S02]  /*9ba0*/  IMAD.MOV.U32 R4, RZ, RZ, R3 ;  /* 0x000000ffff047224 */ /* 0x000fc400078e0003 */
[----:B------:R-:W-:Y:S01]  /*9bb0*/  FMUL.FTZ R170, R7, UR22 ;  /* 0x0000001607aa7c20 */ /* 0x000fe20008410000 */
[----:B------:R-:W-:Y:S01]  /*9bc0*/  FMUL.FTZ R20, R16, UR22 ;  /* 0x0000001610147c20 */ /* 0x000fe20008410000 */
[----:B------:R-:W-:Y:S01]  /*9bd0*/  FMUL.FTZ R146, R12, UR22 ;  /* 0x000000160c927c20 */ /* 0x000fe20008410000 */
[----:B------:R-:W-:Y:S01]  /*9be0*/  I2FP.F32.S32 R3, R5 ;  /* 0x0000000500037245 */ /* 0x000fe20000201400 */
[----:B------:R-:W-:Y:S01]  /*9bf0*/  FMUL.FTZ R22, R17, UR22 ;  /* 0x0000001611167c20 */ /* 0x000fe20008410000 */
[----:B------:R-:W-:Y:S01]  /*9c00*/  I2FP.F32.S32 R5, R4 ;  /* 0x0000000400057245 */ /* 0x000fe20000201400 */
[----:B------:R-:W3:Y:S01]  /*9c10*/  MUFU.TANH R12, R26 ;  /* 0x0000001a000c7308 */ /* 0x000ee20000002400 */
[----:B------:R-:W-:Y:S01]  /*9c20*/  I2FP.F32.S32 R4, R2 ;  /* 0x0000000200047245 */ /* 0x000fe20000201400 */
[----:B-1----:R-:W-:Y:S01]  /*9c30*/  FFMA.FTZ R13, R3, -UR19, R13 ;  /* 0x80000013030d7c23 */ /* 0x002fe2000801000d */
[----:B------:R-:W-:Y:S02]  /*9c40*/  IMAD.IADD R3, R214, 0x1, -R0 ;  /* 0x00000001d6037824 */ /* 0x000fe400078e0a00 */
[----:B------:R-:W-:Y:S01]  /*9c50*/  FMUL.FTZ R174, R55, UR22 ;  /* 0x0000001637ae7c20 */ /* 0x000fe20008410000 */
[----:B------:R-:W-:-:S02]  /*9c60*/  VIADD R2, R0, 0x1 ;  /* 0x0000000100027836 */ /* 0x000fc40000000000 */
[----:B------:R-:W-:Y:S01]  /*9c70*/  FMUL.FTZ R23, R19, UR22 ;  /* 0x0000001613177c20 */ /* 0x000fe20008410000 */
[----:B------:R-:W-:Y:S01]  /*9c80*/  FMUL.FTZ R38, R38, UR22 ;  /* 0x0000001626267c20 */ /* 0x000fe20008410000 */
[----:B------:R-:W-:Y:S01]  /*9c90*/  IABS R3, R3 ;  /* 0x0000000300037213 */ /* 0x000fe20000000000 */
[----:B------:R-:W1:Y:S01]  /*9ca0*/  MUFU.TANH R14, R25 ;  /* 0x00000019000e7308 */ /* 0x000e620000002400 */
[C---:B------:R-:W-:Y:S01]  /*9cb0*/  ISETP.GE.AND P4, PT, R2.reuse, R218, PT ;  /* 0x000000da0200720c */ /* 0x040fe20003f86270 */
[----:B------:R-:W-:Y:S01]  /*9cc0*/  IMAD.IADD R7, R213, 0x1, -R2 ;  /* 0x00000001d5077824 */ /* 0x000fe200078e0a02 */
[----:B------:R-:W-:Y:S01]  /*9cd0*/  ISETP.GE.AND P3, PT, R2, R217, PT ;  /* 0x000000d90200720c */ /* 0x000fe20003f66270 */
[----:B------:R-:W-:Y:S01]  /*9ce0*/  FMUL.FTZ R172, R11, UR22 ;  /* 0x000000160bac7c20 */ /* 0x000fe20008410000 */
[----:B--2---:R-:W-:Y:S01]  /*9cf0*/  FFMA.FTZ R11, R4, -UR19, R6 ;  /* 0x80000013040b7c23 */ /* 0x004fe20008010006 */
[----:B------:R-:W-:Y:S01]  /*9d00*/  IMAD.MOV.U32 R4, RZ, RZ, R3 ;  /* 0x000000ffff047224 */ /* 0x000fe200078e0003 */
[----:B------:R-:W-:Y:S01]  /*9d10*/  ISETP.GE.AND P2, PT, R2, R216, PT ;  /* 0x000000d80200720c */ /* 0x000fe20003f46270 */
[----:B---3--:R-:W-:Y:S01]  /*9d20*/  FFMA.FTZ R12, R5, -UR19, R12 ;  /* 0x80000013050c7c23 */ /* 0x008fe2000801000c */
[--C-:B------:R-:W-:Y:S01]  /*9d30*/  IMAD.IADD R5, R210, 0x1, -R2.reuse ;  /* 0x00000001d2057824 */ /* 0x100fe200078e0a02 */
[C---:B------:R-:W-:Y:S01]  /*9d40*/  ISETP.GE.AND P0, PT, R2.reuse, R215, PT ;  /* 0x000000d70200720c */ /* 0x040fe20003f06270 */
[----:B------:R-:W2:Y:S01]  /*9d50*/  MUFU.TANH R17, R79 ;  /* 0x0000004f00117308 */ /* 0x000ea20000002400 */
[--C-:B------:R-:W-:Y:S01]  /*9d60*/  IMAD.IADD R6, R209, 0x1, -R2.reuse ;  /* 0x00000001d1067824 */ /* 0x100fe200078e0a02 */
[----:B------:R-:W-:Y:S01]  /*9d70*/  ISETP.LT.OR P6, PT, R2, R212, P4 ;  /* 0x000000d40200720c */ /* 0x000fe200027c1670 */
[----:B------:R-:W-:Y:S01]  /*9d80*/  FMUL.FTZ R52, R8, UR22 ;  /* 0x0000001608347c20 */ /* 0x000fe20008410000 */
[----:B------:R-:W-:Y:S01]  /*9d90*/  IABS R3, R5 ;  /* 0x0000000500037213 */ /* 0x000fe20000000000 */
[----:B------:R-:W-:Y:S01]  /*9da0*/  IMAD.IADD R5, R214, 0x1, -R2 ;  /* 0x00000001d6057824 */ /* 0x000fe200078e0a02 */
[C---:B------:R-:W-:Y:S01]  /*9db0*/  ISETP.LT.OR P5, PT, R2.reuse, R211, P3 ;  /* 0x000000d30200720c */ /* 0x040fe20001fa1670 */
[----:B------:R-:W-:Y:S01]  /*9dc0*/  FMUL.FTZ R55, R9, UR22 ;  /* 0x0000001609377c20 */ /* 0x000fe20008410000 */
[----:B------:R-:W-:Y:S01]  /*9dd0*/  ISETP.LT.OR P1, PT, R2, R208, P2 ;  /* 0x000000d00200720c */ /* 0x000fe20001721670 */
[----:B------:R-:W3:Y:S01]  /*9de0*/  MUFU.TANH R8, R78 ;  /* 0x0000004e00087308 */ /* 0x000ee20000002400 */
[----:B------:R-:W-:Y:S01]  /*9df0*/  IABS R5, R5 ;  /* 0x0000000500057213 */ /* 0x000fe20000000000 */
[----:B------:R-:W-:Y:S01]  /*9e00*/  FMUL.FTZ R36, R36, UR22 ;  /* 0x0000001624247c20 */ /* 0x000fe20008410000 */
[----:B------:R-:W-:Y:S01]  /*9e10*/  ISETP.LT.OR P0, PT, R2, R207, P0 ;  /* 0x000000cf0200720c */ /* 0x000fe20000701670 */
[----:B------:R-:W-:Y:S01]  /*9e20*/  IMAD.MOV.U32 R2, RZ, RZ, R3 ;  /* 0x000000ffff027224 */ /* 0x000fe200078e0003 */
[----:B------:R-:W-:Y:S01]  /*9e30*/  IABS R7, R7 ;  /* 0x0000000700077213 */ /* 0x000fe20000000000 */
[----:B------:R-:W-:Y:S01]  /*9e40*/  IMAD.MOV.U32 R15, RZ, RZ, R5 ;  /* 0x000000ffff0f7224 */ /* 0x000fe200078e0005 */
[----:B------:R-:W-:Y:S01]  /*9e50*/  IABS R16, R6 ;  /* 0x0000000600107213 */ /* 0x000fe20000000000 */
[----:B------:R-:W4:Y:S01]  /*9e60*/  MUFU.TANH R19, R27 ;  /* 0x0000001b00137308 */ /* 0x000f220000002400 */
[----:B------:R-:W-:Y:S01]  /*9e70*/  I2FP.F32.S32 R2, R2 ;  /* 0x0000000200027245 */ /* 0x000fe20000201400 */
[----:B------:R-:W-:Y:S01]  /*9e80*/  IMAD.MOV.U32 R6, RZ, RZ, R7 ;  /* 0x000000ffff067224 */ /* 0x000fe200078e0007 */
[----:B------:R-:W-:Y:S01]  /*9e90*/  I2FP.F32.S32 R15, R15 ;  /* 0x0000000f000f7245 */ /* 0x000fe20000201400 */
[----:B------:R-:W-:Y:S01]  /*9ea0*/  FMUL.FTZ R69, R34, UR22 ;  /* 0x0000001622457c20 */ /* 0x000fe20008410000 */
[----:B------:R-:W-:Y:S01]  /*9eb0*/  P2R R9, PR, RZ, 0x1 ;  /* 0x00000001ff097803 */ /* 0x000fe20000000000 */
[----:B-1----:R-:W-:Y:S01]  /*9ec0*/  FFMA.FTZ R7, R2, -UR19, R14 ;  /* 0x8000001302077c23 */ /* 0x002fe2000801000e */
[----:B------:R-:W-:-:S02]  /*9ed0*/  VIADD R2, R0, 0x8 ;  /* 0x0000000800027836 */ /* 0x000fc40000000000 */
[----:B--2---:R-:W-:Y:S01]  /*9ee0*/  FFMA.FTZ R15, R15, -UR19, R17 ;  /* 0x800000130f0f7c23 */ /* 0x004fe20008010011 */
[C---:B------:R-:W-:Y:S01]  /*9ef0*/  ISETP.GE.AND P2, PT, R0.reuse, R218, PT ;  /* 0x000000da0000720c */ /* 0x040fe20003f46270 */
[----:B------:R-:W1:Y:S01]  /*9f00*/  MUFU.TANH R17, R38 ;  /* 0x0000002600117308 */ /* 0x000e620000002400 */
[----:B------:R-:W-:Y:S01]  /*9f10*/  ISETP.GE.AND P0, PT, R0, R217, PT ;  /* 0x000000d90000720c */ /* 0x000fe20003f06270 */
[--C-:B------:R-:W-:Y:S01]  /*9f20*/  IMAD.IADD R3, R210, 0x1, -R2.reuse ;  /* 0x00000001d2037824 */ /* 0x100fe200078e0a02 */
[----:B------:R-:W-:Y:S01]  /*9f30*/  I2FP.F32.S32 R4, R4 ;  /* 0x0000000400047245 */ /* 0x000fe20000201400 */
[----:B------:R-:W-:Y:S01]  /*9f40*/  IMAD.IADD R5, R213, 0x1, -R2 ;  /* 0x00000001d5057824 */ /* 0x000fe200078e0a02 */
[----:B------:R-:W-:Y:S01]  /*9f50*/  ISETP.LT.OR P2, PT, R0, R212, P2 ;  /* 0x000000d40000720c */ /* 0x000fe20001741670 */
[----:B------:R-:W-:Y:S01]  /*9f60*/  FMUL.FTZ R21, R18, UR22 ;  /* 0x0000001612157c20 */ /* 0x000fe20008410000 */
[----:B------:R-:W-:Y:S01]  /*9f70*/  ISETP.LT.OR P0, PT, R0, R211, P0 ;  /* 0x000000d30000720c */ /* 0x000fe20000701670 */
[----:B------:R-:W2:Y:S01]  /*9f80*/  MUFU.TANH R14, R36 ;  /* 0x00000024000e7308 */ /* 0x000ea20000002400 */
[----:B---3--:R-:W-:Y:S01]  /*9f90*/  FFMA.FTZ R8, R4, -UR19, R8 ;  /* 0x8000001304087c23 */ /* 0x008fe20008010008 */
[----:B------:R-:W-:Y:S01]  /*9fa0*/  IABS R4, R3 ;  /* 0x0000000300047213 */ /* 0x000fe20000000000 */
[----:B------:R-:W-:Y:S01]  /*9fb0*/  FMUL.FTZ R145, R45, UR22 ;  /* 0x000000162d917c20 */ /* 0x000fe20008410000 */
[----:B------:R-:W-:Y:S01]  /*9fc0*/  FSEL R34, R13, -INF , !P2 ;  /* 0xff8000000d227808 */ /* 0x000fe20005000000 */
[----:B------:R-:W-:Y:S01]  /*9fd0*/  FMUL.FTZ R147, R47, UR22 ;  /* 0x000000162f937c20 */ /* 0x000fe20008410000 */
[----:B------:R-:W-:Y:S01]  /*9fe0*/  FSEL R44, R12, -INF , !P0 ;  /* 0xff8000000c2c7808 */ /* 0x000fe20004000000 */
[----:B------:R-:W-:Y:S01]  /*9ff0*/  FMUL.FTZ R173, R53, UR22 ;  /* 0x0000001635ad7c20 */ /* 0x000fe20008410000 */
[----:B------:R-:W-:Y:S01]  /*a000*/  IABS R3, R5 ;  /* 0x0000000500037213 */ /* 0x000fe20000000000 */
[----:B------:R-:W3:Y:S01]  /*a010*/  MUFU.TANH R18, R77 ;  /* 0x0000004d00127308 */ /* 0x000ee20000002400 */
[----:B------:R-:W-:Y:S01]  /*a020*/  ISETP.GE.AND P2, PT, R0, R216, PT ;  /* 0x000000d80000720c */ /* 0x000fe20003f46270 */
[----:B------:R-:W-:Y:S01]  /*a030*/  FMUL.FTZ R53, R10, UR22 ;  /* 0x000000160a357c20 */ /* 0x000fe20008410000 */
[C---:B------:R-:W-:Y:S01]  /*a040*/  ISETP.GE.AND P0, PT, R0.reuse, R215, PT ;  /* 0x000000d70000720c */ /* 0x040fe20003f06270 */
[----:B------:R-:W-:Y:S01]  /*a050*/  IMAD.IADD R5, R209, 0x1, -R2 ;  /* 0x00000001d1057824 */ /* 0x000fe200078e0a02 */
[----:B------:R-:W-:Y:S01]  /*a060*/  I2FP.F32.S32 R6, R6 ;  /* 0x0000000600067245 */ /* 0x000fe20000201400 */
[----:B------:R-:W-:Y:S01]  /*a070*/  FMUL.FTZ R37, R37, UR22 ;  /* 0x0000001625257c20 */ /* 0x000fe20008410000 */
[----:B------:R-:W-:Y:S01]  /*a080*/  I2FP.F32.S32 R3, R3 ;  /* 0x0000000300037245 */ /* 0x000fe20000201400 */
[----:B------:R-:W-:Y:S01]  /*a090*/  FMUL.FTZ R39, R39, UR22 ;  /* 0x0000001627277c20 */ /* 0x000fe20008410000 */
[----:B------:R-:W-:Y:S01]  /*a0a0*/  ISETP.LT.OR P2, PT, R0, R208, P2 ;  /* 0x000000d00000720c */ /* 0x000fe20001741670 */
[----:B----4-:R-:W-:Y:S01]  /*a0b0*/  FFMA.FTZ R6, R6, -UR19, R19 ;  /* 0x8000001306067c23 */ /* 0x010fe20008010013 */
[C---:B------:R-:W-:Y:S01]  /*a0c0*/  ISETP.LT.OR P0, PT, R0.reuse, R207, P0 ;  /* 0x000000cf0000720c */ /* 0x040fe20000701670 */
[----:B-1----:R-:W-:Y:S01]  /*a0d0*/  FFMA.FTZ R13, R3, -UR19, R17 ;  /* 0x80000013030d7c23 */ /* 0x002fe20008010011 */
[----:B------:R-:W-:Y:S01]  /*a0e0*/  I2FP.F32.S32 R4, R4 ;  /* 0x0000000400047245 */ /* 0x000fe20000201400 */
[----:B------:R-:W-:Y:S01]  /*a0f0*/  VIADD R3, R0, 0x9 ;  /* 0x0000000900037836 */ /* 0x000fe20000000000 */
[----:B------:R-:W-:Y:S01]  /*a100*/  FSEL R45, R11, -INF , !P2 ;  /* 0xff8000000b2d7808 */ /* 0x000fe20005000000 */
[----:B------:R-:W1:Y:S01]  /*a110*/  MUFU.TANH R17, R64 ;  /* 0x0000004000117308 */ /* 0x000e620000002400 */
[----:B------:R-:W-:Y:S01]  /*a120*/  FSEL R47, R8, -INF , !P0 ;  /* 0xff800000082f7808 */ /* 0x000fe20004000000 */
[----:B--2---:R-:W-:Y:S01]  /*a130*/  FFMA.FTZ R14, R4, -UR19, R14 ;  /* 0x80000013040e7c23 */ /* 0x004fe2000801000e */
[----:B------:R-:W-:Y:S01]  /*a140*/  ISETP.GE.AND P4, PT, R2, R218, PT ;  /* 0x000000da0200720c */ /* 0x000fe20003f86270 */
[--C-:B------:R-:W-:Y:S01]  /*a150*/  IMAD.IADD R4, R210, 0x1, -R3.reuse ;  /* 0x00000001d2047824 */ /* 0x100fe200078e0a03 */
[C---:B------:R-:W-:Y:S01]  /*a160*/  ISETP.GE.AND P3, PT, R2.reuse, R217, PT ;  /* 0x000000d90200720c */ /* 0x040fe20003f66270 */
[----:B------:R-:W-:Y:S01]  /*a170*/  FMUL.FTZ R68, R33, UR22 ;  /* 0x0000001621447c20 */ /* 0x000fe20008410000 */
[C---:B------:R-:W-:Y:S01]  /*a180*/  ISETP.GE.AND P2, PT, R2.reuse, R216, PT ;  /* 0x000000d80200720c */ /* 0x040fe20003f46270 */
[----:B------:R-:W2:Y:S01]  /*a190*/  MUFU.TANH R12, R65 ;  /* 0x00000041000c7308 */ /* 0x000ea20000002400 */
[----:B------:R-:W-:Y:S01]  /*a1a0*/  ISETP.GE.AND P0, PT, R2, R215, PT ;  /* 0x000000d70200720c */ /* 0x000fe20003f06270 */
[----:B------:R-:W-:Y:S01]  /*a1b0*/  FMUL.FTZ R164, R31, UR22 ;  /* 0x000000161fa47c20 */ /* 0x000fe20008410000 */
[----:B------:R-:W-:Y:S01]  /*a1c0*/  P2R R10, PR, RZ, 0x2 ;  /* 0x00000002ff0a7803 */ /* 0x000fe20000000000 */
[----:B------:R-:W-:Y:S01]  /*a1d0*/  FMUL.FTZ R144, R35, UR22 ;  /* 0x0000001623907c20 */ /* 0x000fe20008410000 */
[----:B------:R-:W-:Y:S01]  /*a1e0*/  FSEL R36, R7, -INF , !P6 ;  /* 0xff80000007247808 */ /* 0x000fe20007000000 */
[--C-:B------:R-:W-:Y:S01]  /*a1f0*/  IMAD.IADD R7, R209, 0x1, -R3.reuse ;  /* 0x00000001d1077824 */ /* 0x100fe200078e0a03 */
[----:B------:R-:W-:Y:S01]  /*a200*/  FSEL R46, R6, -INF , !P5 ;  /* 0xff800000062e7808 */ /* 0x000fe20006800000 */
[--C-:B------:R-:W-:Y:S01]  /*a210*/  IMAD.IADD R6, R213, 0x1, -R3.reuse ;  /* 0x00000001d5067824 */ /* 0x100fe200078e0a03 */
[C---:B------:R-:W-:Y:S01]  /*a220*/  ISETP.LT.OR P6, PT, R2.reuse, R212, P4 ;  /* 0x000000d40200720c */ /* 0x040fe200027c1670 */
[----:B------:R-:W4:Y:S01]  /*a230*/  MUFU.TANH R19, R37 ;  /* 0x0000002500137308 */ /* 0x000f220000002400 */
[----:B------:R-:W-:Y:S01]  /*a240*/  ISETP.LT.OR P5, PT, R2, R211, P3 ;  /* 0x000000d30200720c */ /* 0x000fe20001fa1670 */
[----:B------:R-:W-:Y:S01]  /*a250*/  FMUL.FTZ R48, R28, UR22 ;  /* 0x000000161c307c20 */ /* 0x000fe20008410000 */
[----:B------:R-:W-:Y:S01]  /*a260*/  ISETP.LT.OR P2, PT, R2, R208, P2 ;  /* 0x000000d00200720c */ /* 0x000fe20001741670 */
[----:B------:R-:W-:Y:S01]  /*a270*/  FMUL.FTZ R32, R32, UR22 ;  /* 0x0000001620207c20 */ /* 0x000fe20008410000 */
[----:B------:R-:W-:Y:S01]  /*a280*/  ISETP.LT.OR P1, PT, R2, R207, P0 ;  /* 0x000000cf0200720c */ /* 0x000fe20000721670 */
[----:B------:R-:W-:Y:S01]  /*a290*/  IMAD.IADD R2, R214, 0x1, -R2 ;  /* 0x00000001d6027824 */ /* 0x000fe200078e0a02 */
[----:B------:R-:W-:Y:S01]  /*a2a0*/  I2FP.F32.S32 R16, R16 ;  /* 0x0000001000107245 */ /* 0x000fe20000201400 */
[----:B------:R-:W-:Y:S01]  /*a2b0*/  MUFU.TANH R11, R66 ;  /* 0x00000042000b7308 */ /* 0x000fe20000002400 */
[----:B------:R-:W-:Y:S01]  /*a2c0*/  ISETP.NE.AND P3, PT, R9, RZ, PT ;  /* 0x000000ff0900720c */ /* 0x000fe20003f65270 */
[----:B------:R-:W-:Y:S01]  /*a2d0*/  FMUL.FTZ R165, R49, UR22 ;  /* 0x0000001631a57c20 */ /* 0x000fe20008410000 */
[----:B------:R-:W-:Y:S01]  /*a2e0*/  IABS R8, R2 ;  /* 0x0000000200087213 */ /* 0x000fe20000000000 */
[----:B---3--:R-:W-:Y:S01]  /*a2f0*/  FFMA.FTZ R16, R16, -UR19, R18 ;  /* 0x8000001310107c23 */ /* 0x008fe20008010012 */
[----:B------:R-:W-:Y:S01]  /*a300*/  IABS R4, R4 ;  /* 0x0000000400047213 */ /* 0x000fe20000000000 */
[----:B------:R-:W-:Y:S01]  /*a310*/  FMUL.FTZ R49, R30, UR22 ;  /* 0x000000161e317c20 */ /* 0x000fe20008410000 */
[----:B------:R-:W-:Y:S01]  /*a320*/  IABS R9, R5 ;  /* 0x0000000500097213 */ /* 0x000fe20000000000 */
[----:B------:R-:W3:Y:S01]  /*a330*/  MUFU.TANH R18, R39 ;  /* 0x0000002700127308 */ /* 0x000ee20000002400 */
[----:B------:R-:W-:Y:S01]  /*a340*/  IABS R2, R6 ;  /* 0x0000000600027213 */ /* 0x000fe20000000000 */
[----:B------:R-:W-:Y:S01]  /*a350*/  IMAD.MOV.U32 R6, RZ, RZ, R4 ;  /* 0x000000ffff067224 */ /* 0x000fe200078e0004 */
[----:B------:R-:W-:Y:S01]  /*a360*/  IABS R5, R7 ;  /* 0x0000000700057213 */ /* 0x000fe20000000000 */
[----:B------:R-:W-:Y:S01]  /*a370*/  IMAD.IADD R7, R214, 0x1, -R3 ;  /* 0x00000001d6077824 */ /* 0x000fe200078e0a03 */
[----:B------:R-:W-:Y:S01]  /*a380*/  ISETP.NE.AND P4, PT, R10, RZ, PT ;  /* 0x000000ff0a00720c */ /* 0x000fe20003f85270 */
[----:B------:R-:W-:Y:S01]  /*a390*/  IMAD.MOV.U32 R4, RZ, RZ, R2 ;  /* 0x000000ffff047224 */ /* 0x000fe200078e0002 */
[----:B------:R-:W-:Y:S01]  /*a3a0*/  I2FP.F32.S32 R9, R9 ;  /* 0x0000000900097245 */ /* 0x000fe20000201400 */
[----:B------:R-:W-:Y:S01]  /*a3b0*/  IMAD.MOV.U32 R2, RZ, RZ, R5 ;  /* 0x000000ffff027224 */ /* 0x000fe200078e0005 */
[----:B------:R-:W-:Y:S01]  /*a3c0*/  FSEL R41, R16, -INF , !P4 ;  /* 0xff80000010297808 */ /* 0x000fe20006000000 */
[----:B------:R-:W-:Y:S01]  /*a3d0*/  FMUL.FTZ R167, R51, UR22 ;  /* 0x0000001633a77c20 */ /* 0x000fe20008410000 */
[----:B------:R-:W-:Y:S01]  /*a3e0*/  P2R R10, PR, RZ, 0x4 ;  /* 0x00000004ff0a7803 */ /* 0x000fe20000000000 */
[----:B-1----:R-:W-:Y:S01]  /*a3f0*/  FFMA.FTZ R9, R9, -UR19, R17 ;  /* 0x8000001309097c23 */ /* 0x002fe20008010011 */
[----:B------:R-:W-:Y:S01]  /*a400*/  I2FP.F32.S32 R2, R2 ;  /* 0x0000000200027245 */ /* 0x000fe20000201400 */
[----:B------:R-:W-:Y:S01]  /*a410*/  MUFU.TANH R17, R23 ;  /* 0x0000001700117308 */ /* 0x000fe20000002400 */
[----:B------:R-:W-:Y:S01]  /*a420*/  I2FP.F32.S32 R5, R6 ;  /* 0x0000000600057245 */ /* 0x000fe20000201400 */
[----:B------:R-:W-:Y:S01]  /*a430*/  FMUL.FTZ R51, R29, UR22 ;  /* 0x000000161d337c20 */ /* 0x000fe20008410000 */
[----:B------:R-:W-:Y:S01]  /*a440*/  ISETP.GE.AND P4, PT, R3, R218, PT ;  /* 0x000000da0300720c */ /* 0x000fe20003f86270 */
[----:B--2---:R-:W-:Y:S01]  /*a450*/  FFMA.FTZ R12, R2, -UR19, R12 ;  /* 0x80000013020c7c23 */ /* 0x004fe2000801000c */
[----:B------:R-:W-:Y:S01]  /*a460*/  I2FP.F32.S32 R4, R4 ;  /* 0x0000000400047245 */ /* 0x000fe20000201400 */
[----:B----4-:R-:W-:Y:S01]  /*a470*/  FFMA.FTZ R5, R5, -UR19, R19 ;  /* 0x8000001305057c23 */ /* 0x010fe20008010013 */
[C---:B------:R-:W-:Y:S01]  /*a480*/  ISETP.GE.AND P2, PT, R3.reuse, R216, PT ;  /* 0x000000d80300720c */ /* 0x040fe20003f46270 */
[----:B------:R-:W-:Y:S01]  /*a490*/  VIADD R2, R0, 0x10 ;  /* 0x0000001000027836 */ /* 0x000fe20000000000 */
[----:B------:R-:W-:Y:S01]  /*a4a0*/  ISETP.GE.AND P0, PT, R3, R215, PT ;  /* 0x000000d70300720c */ /* 0x000fe20003f06270 */
[----:B---3--:R-:W-:Y:S01]  /*a4b0*/  FFMA.FTZ R4, R4, -UR19, R18 ;  /* 0x8000001304047c23 */ /* 0x008fe20008010012 */
[----:B------:R-:W-:Y:S01]  /*a4c0*/  FSEL R43, R15, -INF , !P3 ;  /* 0xff8000000f2b7808 */ /* 0x000fe20005800000 */
[----:B------:R-:W-:Y:S01]  /*a4d0*/  MUFU.TANH R18, R22 ;  /* 0x0000001600127308 */ /* 0x000fe20000002400 */
[----:B------:R-:W-:-:S02]  /*a4e0*/  I2FP.F32.S32 R8, R8 ;  /* 0x0000000800087245 */ /* 0x000fc40000201400 */
[C---:B------:R-:W-:Y:S02]  /*a4f0*/  ISETP.GE.AND P3, PT, R3.reuse, R217, PT ;  /* 0x000000d90300720c */ /* 0x040fe40003f66270 */
[----:B------:R-:W-:Y:S01]  /*a500*/  FSEL R33, R14, -INF , !P6 ;  /* 0xff8000000e217808 */ /* 0x000fe20007000000 */
[----:B------:R-:W-:Y:S01]  /*a510*/  FFMA.FTZ R8, R8, -UR19, R11 ;  /* 0x8000001308087c23 */ /* 0x000fe2000801000b */
[C---:B------:R-:W-:Y:S01]  /*a520*/  ISETP.LT.OR P6, PT, R3.reuse, R212, P4 ;  /* 0x000000d40300720c */ /* 0x040fe200027c1670 */
[----:B------:R-:W1:Y:S01]  /*a530*/  MUFU.TANH R15, R67 ;  /* 0x00000043000f7308 */ /* 0x000e620000002400 */
[----:B------:R-:W-:Y:S02]  /*a540*/  ISETP.NE.AND P4, PT, R10, RZ, PT ;  /* 0x000000ff0a00720c */ /* 0x000fe40003f85270 */
[C---:B------:R-:W-:Y:S02]  /*a550*/  ISETP.LT.OR P2, PT, R3.reuse, R208, P2 ;  /* 0x000000d00300720c */ /* 0x040fe40001741670 */
[----:B------:R-:W-:-:S02]  /*a560*/  ISETP.LT.OR P0, PT, R3, R207, P0 ;  /* 0x000000cf0300720c */ /* 0x000fc40000701670 */
[----:B------:R-:W-:Y:S01]  /*a570*/  FSEL R39, R13, -INF , !P5 ;  /* 0xff8000000d277808 */ /* 0x000fe20006800000 */
[----:B------:R-:W2:Y:S01]  /*a580*/  MUFU.TANH R14, R20 ;  /* 0x00000014000e7308 */ /* 0x000ea20000002400 */
[----:B------:R-:W-:Y:S01]  /*a590*/  ISETP.LT.OR P5, PT, R3, R211, P3 ;  /* 0x000000d30300720c */ /* 0x000fe20001fa1670 */
[----:B------:R-:W-:Y:S01]  /*a5a0*/  IMAD.IADD R3, R209, 0x1, -R2 ;  /* 0x00000001d1037824 */ /* 0x000fe200078e0a02 */
[----:B------:R-:W-:Y:S02]  /*a5b0*/  P2R R10, PR, RZ, 0x4 ;  /* 0x00000004ff0a7803 */ /* 0x000fe40000000000 */
[----:B------:R-:W-:Y:S02]  /*a5c0*/  P2R R6, PR, RZ, 0x1 ;  /* 0x00000001ff067803 */ /* 0x000fe40000000000 */
[----:B------:R-:W-:Y:S01]  /*a5d0*/  FSEL R40, R9, -INF , !P4 ;  /* 0xff80000009287808 */ /* 0x000fe20006000000 */
[----:B------:R-:W3:Y:S01]  /*a5e0*/  MUFU.TANH R13, R21 ;  /* 0x00000015000d7308 */ /* 0x000ee20000002400 */
[----:B------:R-:W-:-:S02]  /*a5f0*/  ISETP.GE.AND P4, PT, R2, R218, PT ;  /* 0x000000da0200720c */ /* 0x000fc40003f86270 */
[----:B------:R-:W-:Y:S02]  /*a600*/  ISETP.GE.AND P3, PT, R2, R217, PT ;  /* 0x000000d90200720c */ /* 0x000fe40003f66270 */
[----:B------:R-:W-:Y:S01]  /*a610*/  FSEL R31, R5, -INF , !P6 ;  /* 0xff800000051f7808 */ /* 0x000fe20007000000 */
[--C-:B------:R-:W-:Y:S01]  /*a620*/  IMAD.IADD R5, R210, 0x1, -R2.reuse ;  /* 0x00000001d2057824 */ /* 0x100fe200078e0a02 */
[C---:B------:R-:W-:Y:S01]  /*a630*/  ISETP.GE.AND P2, PT, R2.reuse, R216, PT ;  /* 0x000000d80200720c */ /* 0x040fe20003f46270 */
[----:B------:R-:W-:Y:S01]  /*a640*/  MUFU.TANH R9, R56 ;  /* 0x0000003800097308 */ /* 0x000fe20000002400 */
[----:B------:R-:W-:Y:S02]  /*a650*/  ISETP.GE.AND P0, PT, R2, R215, PT ;  /* 0x000000d70200720c */ /* 0x000fe40003f06270 */
[----:B------:R-:W-:Y:S01]  /*a660*/  FSEL R38, R4, -INF , !P5 ;  /* 0xff80000004267808 */ /* 0x000fe20006800000 */
[----:B------:R-:W-:Y:S01]  /*a670*/  IMAD.IADD R4, R213, 0x1, -R2 ;  /* 0x00000001d5047824 */ /* 0x000fe200078e0a02 */
[----:B------:R-:W-:-:S02]  /*a680*/  FSEL R42, R8, -INF , !P1 ;  /* 0xff800000082a7808 */ /* 0x000fc40004800000 */
[----:B------:R-:W-:Y:S01]  /*a690*/  IABS R7, R7 ;  /* 0x0000000700077213 */ /* 0x000fe20000000000 */
[----:B------:R-:W-:Y:S01]  /*a6a0*/  MUFU.TANH R16, R57 ;  /* 0x0000003900107308 */ /* 0x000fe20000002400 */
[C---:B------:R-:W-:Y:S02]  /*a6b0*/  ISETP.LT.OR P6, PT, R2.reuse, R212, P4 ;  /* 0x000000d40200720c */ /* 0x040fe400027c1670 */
[C---:B------:R-:W-:Y:S02]  /*a6c0*/  ISETP.LT.OR P5, PT, R2.reuse, R211, P3 ;  /* 0x000000d30200720c */ /* 0x040fe40001fa1670 */
[C---:B------:R-:W-:Y:S02]  /*a6d0*/  ISETP.LT.OR P2, PT, R2.reuse, R208, P2 ;  /* 0x000000d00200720c */ /* 0x040fe40001741670 */
[----:B------:R-:W-:Y:S01]  /*a6e0*/  ISETP.LT.OR P1, PT, R2, R207, P0 ;  /* 0x000000cf0200720c */ /* 0x000fe20000721670 */
[----:B------:R-:W-:Y:S01]  /*a6f0*/  IMAD.IADD R2, R214, 0x1, -R2 ;  /* 0x00000001d6027824 */ /* 0x000fe200078e0a02 */
[----:B------:R-:W-:Y:S01]  /*a700*/  ISETP.NE.AND P3, PT, R6, RZ, PT ;  /* 0x000000ff0600720c */ /* 0x000fe20003f65270 */
[----:B------:R-:W-:Y:S01]  /*a710*/  MUFU.TANH R19, R68 ;  /* 0x0000004400137308 */ /* 0x000fe20000002400 */
[----:B------:R-:W-:-:S02]  /*a720*/  IABS R6, R5 ;  /* 0x0000000500067213 */ /* 0x000fc40000000000 */
[----:B------:R-:W-:Y:S01]  /*a730*/  IABS R5, R4 ;  /* 0x0000000400057213 */ /* 0x000fe20000000000 */
[----:B------:R-:W-:Y:S01]  /*a740*/  IMAD.MOV.U32 R4, RZ, RZ, R7 ;  /* 0x000000ffff047224 */ /* 0x000fe200078e0007 */
[----:B------:R-:W-:Y:S02]  /*a750*/  IABS R11, R3 ;  /* 0x00000003000b7213 */ /* 0x000fe40000000000 */
[----:B------:R-:W-:Y:S01]  /*a760*/  IABS R2, R2 ;  /* 0x0000000200027213 */ /* 0x000fe20000000000 */
[----:B------:R-:W4:Y:S01]  /*a770*/  MUFU.TANH R3, R58 ;  /* 0x0000003a00037308 */ /* 0x000f220000002400 */
[----:B------:R-:W-:Y:S02]  /*a780*/  I2FP.F32.S32 R4, R4 ;  /* 0x0000000400047245 */ /* 0x000fe40000201400 */
[----:B------:R-:W-:Y:S01]  /*a790*/  ISETP.NE.AND P4, PT, R10, RZ, PT ;  /* 0x000000ff0a00720c */ /* 0x000fe20003f85270 */
[----:B------:R-:W-:Y:S01]  /*a7a0*/  IMAD.MOV.U32 R10, RZ, RZ, R2 ;  /* 0x000000ffff0a7224 */ /* 0x000fe200078e0002 */
[----:B------:R-:W-:Y:S01]  /*a7b0*/  I2FP.F32.S32 R6, R6 ;  /* 0x0000000600067245 */ /* 0x000fe20000201400 */
[----:B-1----:R-:W-:Y:S01]  /*a7c0*/  FFMA.FTZ R4, R4, -UR19, R15 ;  /* 0x8000001304047c23 */ /* 0x002fe2000801000f */
[----:B------:R-:W-:Y:S01]  /*a7d0*/  I2FP.F32.S32 R5, R5 ;  /* 0x0000000500057245 */ /* 0x000fe20000201400 */
[----:B------:R-:W-:Y:S01]  /*a7e0*/  VIADD R2, R0, 0x11 ;  /* 0x0000001100027836 */ /* 0x000fe20000000000 */
[----:B------:R-:W-:Y:S01]  /*a7f0*/  I2FP.F32.S32 R10, R10 ;  /* 0x0000000a000a7245 */ /* 0x000fe20000201400 */
[----:B--2---:R-:W-:Y:S01]  /*a800*/  FFMA.FTZ R6, R6, -UR19, R14 ;  /* 0x8000001306067c23 */ /* 0x004fe2000801000e */
[----:B------:R-:W-:Y:S01]  /*a810*/  P2R R8, PR, RZ, 0x4 ;  /* 0x00000004ff087803 */ /* 0x000fe20000000000 */
[----:B---3--:R-:W-:Y:S01]  /*a820*/  FFMA.FTZ R5, R5, -UR19, R13 ;  /* 0x8000001305057c23 */ /* 0x008fe2000801000d */
[----:B------:R-:W-:Y:S01]  /*a830*/  FSEL R35, R12, -INF , !P4 ;  /* 0xff8000000c237808 */ /* 0x000fe20006000000 */
[----:B------:R-:W-:Y:S01]  /*a840*/  IMAD.IADD R7, R210, 0x1, -R2 ;  /* 0x00000001d2077824 */ /* 0x000fe200078e0a02 */
[----:B------:R-:W-:Y:S01]  /*a850*/  FSEL R37, R4, -INF , !P3 ;  /* 0xff80000004257808 */ /* 0x000fe20005800000 */
[----:B------:R-:W1:Y:S01]  /*a860*/  MUFU.TANH R12, R32 ;  /* 0x00000020000c7308 */ /* 0x000e620000002400 */
[----:B------:R-:W-:Y:S01]  /*a870*/  ISETP.GE.AND P4, PT, R2, R218, PT ;  /* 0x000000da0200720c */ /* 0x000fe20003f86270 */
[----:B----4-:R-:W-:Y:S01]  /*a880*/  FFMA.FTZ R10, R10, -UR19, R3 ;  /* 0x800000130a0a7c23 */ /* 0x010fe20008010003 */
[----:B------:R-:W-:Y:S01]  /*a890*/  ISETP.GE.AND P3, PT, R2, R217, PT ;  /* 0x000000d90200720c */ /* 0x000fe20003f66270 */
[----:B------:R-:W-:Y:S01]  /*a8a0*/  VIADD R3, R0, 0x18 ;  /* 0x0000001800037836 */ /* 0x000fe20000000000 */
[----:B------:R-:W-:-:S02]  /*a8b0*/  ISETP.GE.AND P2, PT, R2, R216, PT ;  /* 0x000000d80200720c */ /* 0x000fc40003f46270 */
[----:B------:R-:W-:Y:S01]  /*a8c0*/  ISETP.GE.AND P0, PT, R2, R215, PT ;  /* 0x000000d70200720c */ /* 0x000fe20003f06270 */
[----:B------:R-:W-:Y:S01]  /*a8d0*/  IMAD.IADD R4, R210, 0x1, -R3 ;  /* 0x00000001d2047824 */ /* 0x000fe200078e0a03 */
[----:B------:R-:W-:Y:S01]  /*a8e0*/  FSEL R28, R6, -INF , !P6 ;  /* 0xff800000061c7808 */ /* 0x000fe20007000000 */
[--C-:B------:R-:W-:Y:S01]  /*a8f0*/  IMAD.IADD R6, R213, 0x1, -R2.reuse ;  /* 0x00000001d5067824 */ /* 0x100fe200078e0a02 */
[----:B------:R-:W-:Y:S01]  /*a900*/  FSEL R163, R5, -INF , !P5 ;  /* 0xff80000005a37808 */ /* 0x000fe20006800000 */
[----:B------:R-:W-:Y:S01]  /*a910*/  IMAD.IADD R5, R209, 0x1, -R2 ;  /* 0x00000001d1057824 */ /* 0x000fe200078e0a02 */
[C---:B------:R-:W-:Y:S01]  /*a920*/  ISETP.LT.OR P6, PT, R2.reuse, R212, P4 ;  /* 0x000000d40200720c */ /* 0x040fe200027c1670 */
[----:B------:R-:W2:Y:S01]  /*a930*/  MUFU.TANH R15, R59 ;  /* 0x0000003b000f7308 */ /* 0x000ea20000002400 */
[C---:B------:R-:W-:Y:S02]  /*a940*/  ISETP.LT.OR P5, PT, R2.reuse, R211, P3 ;  /* 0x000000d30200720c */ /* 0x040fe40001fa1670 */
[----:B------:R-:W-:-:S02]  /*a950*/  ISETP.LT.OR P2, PT, R2, R208, P2 ;  /* 0x000000d00200720c */ /* 0x000fc40001741670 */
[----:B------:R-:W-:Y:S01]  /*a960*/  ISETP.LT.OR P0, PT, R2, R207, P0 ;  /* 0x000000cf0200720c */ /* 0x000fe20000701670 */
[----:B------:R-:W-:Y:S01]  /*a970*/  IMAD.IADD R2, R214, 0x1, -R2 ;  /* 0x00000001d6027824 */ /* 0x000fe200078e0a02 */
[----:B------:R-:W-:Y:S01]  /*a980*/  IABS R6, R6 ;  /* 0x0000000600067213 */ /* 0x000fe20000000000 */
[----:B------:R-:W-:Y:S01]  /*a990*/  MUFU.TANH R20, R145 ;  /* 0x0000009100147308 */ /* 0x000fe20000002400 */
[----:B------:R-:W-:Y:S02]  /*a9a0*/  IABS R7, R7 ;  /* 0x0000000700077213 */ /* 0x000fe40000000000 */
[----:B------:R-:W-:Y:S02]  /*a9b0*/  IABS R13, R2 ;  /* 0x00000002000d7213 */ /* 0x000fe40000000000 */
[----:B------:R-:W-:Y:S01]  /*a9c0*/  IABS R2, R4 ;  /* 0x0000000400027213 */ /* 0x000fe20000000000 */
[----:B------:R-:W-:Y:S01]  /*a9d0*/  IMAD.MOV.U32 R4, RZ, RZ, R6 ;  /* 0x000000ffff047224 */ /* 0x000fe200078e0006 */
[----:B------:R-:W-:Y:S01]  /*a9e0*/  IABS R14, R5 ;  /* 0x00000005000e7213 */ /* 0x000fe20000000000 */
[----:B------:R-:W-:Y:S01]  /*a9f0*/  IMAD.MOV.U32 R5, RZ, RZ, R7 ;  /* 0x000000ffff057224 */ /* 0x000fe200078e0007 */
[----:B------:R-:W-:Y:S01]  /*aa00*/  I2FP.F32.S32 R11, R11 ;  /* 0x0000000b000b7245 */ /* 0x000fe20000201400 */
[----:B------:R-:W-:Y:S01]  /*aa10*/  IMAD.IADD R7, R213, 0x1, -R3 ;  /* 0x00000001d5077824 */ /* 0x000fe200078e0a03 */
[----:B------:R-:W-:Y:S01]  /*aa20*/  I2FP.F32.S32 R4, R4 ;  /* 0x0000000400047245 */ /* 0x000fe20000201400 */
[----:B------:R-:W-:Y:S01]  /*aa30*/  MUFU.TANH R22, R169 ;  /* 0x000000a900167308 */ /* 0x000fe20000002400 */
[----:B------:R-:W-:Y:S01]  /*aa40*/  I2FP.F32.S32 R5, R5 ;  /* 0x0000000500057245 */ /* 0x000fe20000201400 */
[----:B------:R-:W-:Y:S01]  /*aa50*/  FFMA.FTZ R11, R11, -UR19, R9 ;  /* 0x800000130b0b7c23 */ /* 0x000fe20008010009 */
[----:B------:R-:W-:Y:S01]  /*aa60*/  P2R R9, PR, RZ, 0x4 ;  /* 0x00000004ff097803 */ /* 0x000fe20000000000 */
[----:B------:R-:W-:Y:S01]  /*aa70*/  FFMA.FTZ R4, R4, -UR19, R17 ;  /* 0x8000001304047c23 */ /* 0x000fe20008010011 */
[----:B------:R-:W-:Y:S01]  /*aa80*/  ISETP.NE.AND P4, PT, R8, RZ, PT ;  /* 0x000000ff0800720c */ /* 0x000fe20003f85270 */
[----:B------:R-:W-:Y:S01]  /*aa90*/  FFMA.FTZ R5, R5, -UR19, R18 ;  /* 0x8000001305057c23 */ /* 0x000fe20008010012 */
[----:B------:R-:W-:Y:S01]  /*aaa0*/  ISETP.GE.AND P2, PT, R3, R216, PT ;  /* 0x000000d80300720c */ /* 0x000fe20003f46270 */
[----:B------:R-:W-:Y:S01]  /*aab0*/  MUFU.TANH R18, R146 ;  /* 0x0000009200127308 */ /* 0x000fe20000002400 */
[----:B------:R-:W-:-:S02]  /*aac0*/  I2FP.F32.S32 R2, R2 ;  /* 0x0000000200027245 */ /* 0x000fc40000201400 */
[----:B------:R-:W-:Y:S02]  /*aad0*/  ISETP.GE.AND P3, PT, R3, R217, PT ;  /* 0x000000d90300720c */ /* 0x000fe40003f66270 */
[----:B------:R-:W-:Y:S01]  /*aae0*/  P2R R8, PR, RZ, 0x1 ;  /* 0x00000001ff087803 */ /* 0x000fe20000000000 */
[----:B-1----:R-:W-:Y:S01]  /*aaf0*/  FFMA.FTZ R12, R2, -UR19, R12 ;  /* 0x80000013020c7c23 */ /* 0x002fe2000801000c */
[----:B------:R-:W-:Y:S01]  /*ab00*/  FSEL R152, R10, -INF , !P1 ;  /* 0xff8000000a987808 */ /* 0x000fe20004800000 */
[----:B------:R-:W-:Y:S01]  /*ab10*/  VIADD R2, R0, 0x19 ;  /* 0x0000001900027836 */ /* 0x000fe20000000000 */
[----:B------:R-:W-:Y:S01]  /*ab20*/  I2FP.F32.S32 R13, R13 ;  /* 0x0000000d000d7245 */ /* 0x000fe20000201400 */
[----:B------:R-:W-:Y:S01]  /*ab30*/  MUFU.TANH R10, R74 ;  /* 0x0000004a000a7308 */ /* 0x000fe20000002400 */
[----:B------:R-:W-:Y:S01]  /*ab40*/  FSEL R30, R11, -INF , !P4 ;  /* 0xff8000000b1e7808 */ /* 0x000fe20006000000 */
[----:B------:R-:W-:Y:S01]  /*ab50*/  IMAD.IADD R6, R213, 0x1, -R2 ;  /* 0x00000001d5067824 */ /* 0x000fe200078e0a02 */
[----:B------:R-:W-:Y:S01]  /*ab60*/  ISETP.LT.OR P1, PT, R3, R208, P2 ;  /* 0x000000d00300720c */ /* 0x000fe20001721670 */
[----:B--2---:R-:W-:Y:S01]  /*ab70*/  FFMA.FTZ R13, R13, -UR19, R15 ;  /* 0x800000130d0d7c23 */ /* 0x004fe2000801000f */
[----:B------:R-:W-:-:S02]  /*ab80*/  ISETP.GE.AND P4, PT, R3, R218, PT ;  /* 0x000000da0300720c */ /* 0x000fc40003f86270 */
[----:B------:R-:W-:Y:S01]  /*ab90*/  FSEL R161, R4, -INF , !P5 ;  /* 0xff80000004a17808 */ /* 0x000fe20006800000 */
[----:B------:R-:W1:Y:S01]  /*aba0*/  MUFU.TANH R15, R69 ;  /* 0x00000045000f7308 */ /* 0x000e620000002400 */
[C---:B------:R-:W-:Y:S01]  /*abb0*/  ISETP.GE.AND P0, PT, R3.reuse, R215, PT ;  /* 0x000000d70300720c */ /* 0x040fe20003f06270 */
[----:B------:R-:W-:Y:S01]  /*abc0*/  IMAD.IADD R4, R210, 0x1, -R2 ;  /* 0x00000001d2047824 */ /* 0x000fe200078e0a02 */
[----:B------:R-:W-:Y:S01]  /*abd0*/  BAR.SYNC.DEFER_BLOCKING 0x0 ;  /* 0x0000000000007b1d */ /* 0x000fe20000010000 */
[----:B------:R-:W-:Y:S02]  /*abe0*/  ISETP.LT.OR P5, PT, R3, R211, P3 ;  /* 0x000000d30300720c */ /* 0x000fe40001fa1670 */
[----:B------:R-:W-:Y:S02]  /*abf0*/  ISETP.NE.AND P3, PT, R8, RZ, PT ;  /* 0x000000ff0800720c */ /* 0x000fe40003f65270 */
[----:B------:R-:W-:Y:S01]  /*ac00*/  FSEL R27, R5, -INF , !P6 ;  /* 0xff800000051b7808 */ /* 0x000fe20007000000 */
[----:B------:R-:W-:Y:S01]  /*ac10*/  IMAD.IADD R5, R209, 0x1, -R3 ;  /* 0x00000001d1057824 */ /* 0x000fe200078e0a03 */
[----:B------:R-:W-:Y:S01]  /*ac20*/  P2R R8, PR, RZ, 0x2 ;  /* 0x00000002ff087803 */ /* 0x000fe20000000000 */
[----:B------:R-:W2:Y:S01]  /*ac30*/  MUFU.TANH R11, R144 ;  /* 0x00000090000b7308 */ /* 0x000ea20000002400 */
[----:B------:R-:W-:-:S02]  /*ac40*/  I2FP.F32.S32 R14, R14 ;  /* 0x0000000e000e7245 */ /* 0x000fc40000201400 */
[C---:B------:R-:W-:Y:S02]  /*ac50*/  ISETP.LT.OR P6, PT, R3.reuse, R212, P4 ;  /* 0x000000d40300720c */ /* 0x040fe400027c1670 */
[----:B------:R-:W-:Y:S01]  /*ac60*/  ISETP.LT.OR P1, PT, R3, R207, P0 ;  /* 0x000000cf0300720c */ /* 0x000fe20000721670 */
[----:B------:R-:W-:Y:S01]  /*ac70*/  IMAD.IADD R3, R214, 0x1, -R3 ;  /* 0x00000001d6037824 */ /* 0x000fe200078e0a03 */
[----:B------:R-:W-:Y:S01]  /*ac80*/  IABS R7, R7 ;  /* 0x0000000700077213 */ /* 0x000fe20000000000 */
[----:B------:R-:W-:Y:S01]  /*ac90*/  FFMA.FTZ R14, R14, -UR19, R16 ;  /* 0x800000130e0e7c23 */ /* 0x000fe20008010010 */
[----:B------:R-:W-:Y:S02]  /*aca0*/  IABS R5, R5 ;  /* 0x0000000500057213 */ /* 0x000fe40000000000 */
[----:B------:R-:W-:Y:S02]  /*acb0*/  IABS R16, R3 ;  /* 0x0000000300107213 */ /* 0x000fe40000000000 */
[----:B------:R-:W-:Y:S01]  /*acc0*/  IABS R3, R6 ;  /* 0x0000000600037213 */ /* 0x000fe20000000000 */
[----:B------:R-:W-:Y:S01]  /*acd0*/  IMAD.MOV.U32 R6, RZ, RZ, R7 ;  /* 0x000000ffff067224 */ /* 0x000fe200078e0007 */
[----:B------:R-:W-:Y:S01]  /*ace0*/  IABS R4, R4 ;  /* 0x0000000400047213 */ /* 0x000fe20000000000 */
[----:B------:R-:W-:Y:S01]  /*acf0*/  IMAD.MOV.U32 R17, RZ, RZ, R5 ;  /* 0x000000ffff117224 */ /* 0x000fe200078e0005 */
[----:B------:R-:W-:-:S02]  /*ad00*/  ISETP.NE.AND P4, PT, R9, RZ, PT ;  /* 0x000000ff0900720c */ /* 0x000fc40003f85270 */
[----:B------:R-:W-:Y:S01]  /*ad10*/  I2FP.F32.S32 R6, R6 ;  /* 0x0000000600067245 */ /* 0x000fe20000201400 */
[----:B------:R-:W3:Y:S01]  /*ad20*/  MUFU.TANH R9, R75 ;  /* 0x0000004b00097308 */ /* 0x000ee20000002400 */
[----:B------:R-:W-:Y:S02]  /*ad30*/  I2FP.F32.S32 R3, R3 ;  /* 0x0000000300037245 */ /* 0x000fe40000201400 */
[----:B------:R-:W-:Y:S01]  /*ad40*/  I2FP.F32.S32 R5, R4 ;  /* 0x0000000400057245 */ /* 0x000fe20000201400 */
[----:B-1----:R-:W-:Y:S01]  /*ad50*/  FFMA.FTZ R4, R6, -UR19, R15 ;  /* 0x8000001306047c23 */ /* 0x002fe2000801000f */
[----:B------:R-:W-:Y:S01]  /*ad60*/  FSEL R29, R14, -INF , !P4 ;  /* 0xff8000000e1d7808 */ /* 0x000fe20006000000 */
[----:B--2---:R-:W-:Y:S01]  /*ad70*/  FFMA.FTZ R11, R3, -UR19, R11 ;  /* 0x80000013030b7c23 */ /* 0x004fe2000801000b */
[----:B------:R-:W-:Y:S01]  /*ad80*/  FSEL R78, R13, -INF , !P3 ;  /* 0xff8000000d4e7808 */ /* 0x000fe20005800000 */
[----:B------:R-:W-:Y:S01]  /*ad90*/  VIADD R3, R0, 0x20 ;  /* 0x0000002000037836 */ /* 0x000fe20000000000 */
[C---:B------:R-:W-:Y:S01]  /*ada0*/  ISETP.GE.AND P4, PT, R2.reuse, R218, PT ;  /* 0x000000da0200720c */ /* 0x040fe20003f86270 */
[----:B------:R-:W-:Y:S01]  /*adb0*/  FFMA.FTZ R15, R5, -UR19, R19 ;  /* 0x80000013050f7c23 */ /* 0x000fe20008010013 */
[C---:B------:R-:W-:Y:S01]  /*adc0*/  ISETP.GE.AND P3, PT, R2.reuse, R217, PT ;  /* 0x000000d90200720c */ /* 0x040fe20003f66270 */
[----:B------:R-:W-:Y:S01]  /*add0*/  IMAD.IADD R5, R209, 0x1, -R2 ;  /* 0x00000001d1057824 */ /* 0x000fe200078e0a02 */
[C---:B------:R-:W-:Y:S01]  /*ade0*/  ISETP.GE.AND P2, PT, R2.reuse, R216, PT ;  /* 0x000000d80200720c */ /* 0x040fe20003f46270 */
[--C-:B------:R-:W-:Y:S01]  /*adf0*/  IMAD.IADD R6, R213, 0x1, -R3.reuse ;  /* 0x00000001d5067824 */ /* 0x100fe200078e0a03 */
[----:B------:R-:W-:Y:S01]  /*ae00*/  ISETP.GE.AND P0, PT, R2, R215, PT ;  /* 0x000000d70200720c */ /* 0x000fe20003f06270 */
[--C-:B------:R-:W-:Y:S01]  /*ae10*/  IMAD.IADD R7, R209, 0x1, -R3.reuse ;  /* 0x00000001d1077824 */ /* 0x100fe200078e0a03 */
[----:B------:R-:W-:Y:S01]  /*ae20*/  FSEL R26, R12, -INF , !P6 ;  /* 0xff8000000c1a7808 */ /* 0x000fe20007000000 */
[----:B------:R-:W1:Y:S01]  /*ae30*/  MUFU.TANH R19, R147 ;  /* 0x0000009300137308 */ /* 0x000e620000002400 */
[----:B------:R-:W-:Y:S01]  /*ae40*/  FSEL R159, R4, -INF , !P5 ;  /* 0xff800000049f7808 */ /* 0x000fe20006800000 */
[----:B------:R-:W-:Y:S01]  /*ae50*/  IMAD.IADD R4, R210, 0x1, -R3 ;  /* 0x00000001d2047824 */ /* 0x000fe200078e0a03 */
[----:B------:R-:W-:-:S02]  /*ae60*/  ISETP.LT.OR P6, PT, R2, R212, P4 ;  /* 0x000000d40200720c */ /* 0x000fc400027c1670 */
[C---:B------:R-:W-:Y:S02]  /*ae70*/  ISETP.LT.OR P5, PT, R2.reuse, R211, P3 ;  /* 0x000000d30200720c */ /* 0x040fe40001fa1670 */
[C---:B------:R-:W-:Y:S01]  /*ae80*/  ISETP.LT.OR P2, PT, R2.reuse, R208, P2 ;  /* 0x000000d00200720c */ /* 0x040fe20001741670 */
[----:B------:R-:W2:Y:S01]  /*ae90*/  MUFU.TANH R12, R149 ;  /* 0x00000095000c7308 */ /* 0x000ea20000002400 */
[----:B------:R-:W-:Y:S01]  /*aea0*/  ISETP.LT.OR P0, PT, R2, R207, P0 ;  /* 0x000000cf0200720c */ /* 0x000fe20000701670 */
[----:B------:R-:W-:Y:S01]  /*aeb0*/  IMAD.IADD R2, R214, 0x1, -R2 ;  /* 0x00000001d6027824 */ /* 0x000fe200078e0a02 */
[----:B------:R-:W-:Y:S02]  /*aec0*/  ISETP.NE.AND P4, PT, R8, RZ, PT ;  /* 0x000000ff0800720c */ /* 0x000fe40003f85270 */
[----:B------:R-:W-:Y:S02]  /*aed0*/  IABS R4, R4 ;  /* 0x0000000400047213 */ /* 0x000fe40000000000 */
[----:B------:R-:W-:Y:S01]  /*aee0*/  IABS R13, R2 ;  /* 0x00000002000d7213 */ /* 0x000fe20000000000 */
[----:B------:R-:W4:Y:S01]  /*aef0*/  MUFU.TANH R14, R148 ;  /* 0x00000094000e7308 */ /* 0x000f220000002400 */
[----:B------:R-:W-:-:S02]  /*af00*/  IABS R8, R5 ;  /* 0x0000000500087213 */ /* 0x000fc40000000000 */
[----:B------:R-:W-:Y:S01]  /*af10*/  IABS R2, R6 ;  /* 0x0000000600027213 */ /* 0x000fe20000000000 */
[----:B------:R-:W-:Y:S01]  /*af20*/  IMAD.MOV.U32 R6, RZ, RZ, R4 ;  /* 0x000000ffff067224 */ /* 0x000fe200078e0004 */
[----:B------:R-:W-:Y:S02]  /*af30*/  I2FP.F32.S32 R17, R17 ;  /* 0x0000001100117245 */ /* 0x000fe40000201400 */
[----:B------:R-:W-:Y:S01]  /*af40*/  IABS R5, R7 ;  /* 0x0000000700057213 */ /* 0x000fe20000000000 */
[----:B------:R-:W-:Y:S01]  /*af50*/  IMAD.MOV.U32 R4, RZ, RZ, R2 ;  /* 0x000000ffff047224 */ /* 0x000fe200078e0002 */
[----:B------:R-:W-:Y:S01]  /*af60*/  I2FP.F32.S32 R16, R16 ;  /* 0x0000001000107245 */ /* 0x000fe20000201400 */
[----:B------:R-:W-:Y:S01]  /*af70*/  FFMA.FTZ R17, R17, -UR19, R10 ;  /* 0x8000001311117c23 */ /* 0x000fe2000801000a */
[----:B------:R-:W-:Y:S01]  /*af80*/  IMAD.MOV.U32 R7, RZ, RZ, R13 ;  /* 0x000000ffff077224 */ /* 0x000fe200078e000d */
[----:B------:R-:W-:Y:S01]  /*af90*/  I2FP.F32.S32 R8, R8 ;  /* 0x0000000800087245 */ /* 0x000fe20000201400 */
[----:B------:R-:W-:-:S02]  /*afa0*/  IMAD.MOV.U32 R2, RZ, RZ, R5 ;  /* 0x000000ffff027224 */ /* 0x000fc400078e0005 */
[----:B---3--:R-:W-:Y:S01]  /*afb0*/  FFMA.FTZ R16, R16, -UR19, R9 ;  /* 0x8000001310107c23 */ /* 0x008fe20008010009 */
[----:B------:R-:W-:Y:S01]  /*afc0*/  FSEL R50, R17, -INF , !P4 ;  /* 0xff80000011327808 */ /* 0x000fe20006000000 */
[----:B------:R-:W-:Y:S01]  /*afd0*/  MUFU.TANH R13, R153 ;  /* 0x00000099000d7308 */ /* 0x000fe20000002400 */
[----:B------:R-:W-:Y:S01]  /*afe0*/  I2FP.F32.S32 R7, R7 ;  /* 0x0000000700077245 */ /* 0x000fe20000201400 */
[----:B------:R-:W-:Y:S01]  /*aff0*/  FFMA.FTZ R8, R8, -UR19, R20 ;  /* 0x8000001308087c23 */ /* 0x000fe20008010014 */
[----:B------:R-:W-:Y:S02]  /*b000*/  I2FP.F32.S32 R2, R2 ;  /* 0x0000000200027245 */ /* 0x000fe40000201400 */
[----:B------:R-:W-:Y:S01]  /*b010*/  P2R R10, PR, RZ, 0x4 ;  /* 0x00000004ff0a7803 */ /* 0x000fe20000000000 */
[----:B-1----:R-:W-:Y:S01]  /*b020*/  FFMA.FTZ R7, R7, -UR19, R19 ;  /* 0x8000001307077c23 */ /* 0x002fe20008010013 */
[C---:B------:R-:W-:Y:S01]  /*b030*/  ISETP.GE.AND P4, PT, R3.reuse, R218, PT ;  /* 0x000000da0300720c */ /* 0x040fe20003f86270 */
[----:B--2---:R-:W-:Y:S01]  /*b040*/  FFMA.FTZ R12, R2, -UR19, R12 ;  /* 0x80000013020c7c23 */ /* 0x004fe2000801000c */
[C---:B------:R-:W-:Y:S01]  /*b050*/  ISETP.GE.AND P3, PT, R3.reuse, R217, PT ;  /* 0x000000d90300720c */ /* 0x040fe20003f66270 */
[----:B------:R-:W-:Y:S01]  /*b060*/  VIADD R2, R0, 0x21 ;  /* 0x0000002100027836 */ /* 0x000fe20000000000 */
[----:B------:R-:W-:Y:S01]  /*b070*/  P2R R9, PR, RZ, 0x1 ;  /* 0x00000001ff097803 */ /* 0x000fe20000000000 */
[----:B------:R-:W-:Y:S01]  /*b080*/  MUFU.TANH R17, R48 ;  /* 0x0000003000117308 */ /* 0x000fe20000002400 */
[----:B------:R-:W-:Y:S01]  /*b090*/  I2FP.F32.S32 R5, R6 ;  /* 0x0000000600057245 */ /* 0x000fe20000201400 */
[----:B------:R-:W-:Y:S01]  /*b0a0*/  IMAD.IADD R6, R214, 0x1, -R3 ;  /* 0x00000001d6067824 */ /* 0x000fe200078e0a03 */
[----:B------:R-:W-:-:S02]  /*b0b0*/  ISETP.GE.AND P2, PT, R3, R216, PT ;  /* 0x000000d80300720c */ /* 0x000fc40003f46270 */
[----:B------:R-:W-:Y:S01]  /*b0c0*/  I2FP.F32.S32 R4, R4 ;  /* 0x0000000400047245 */ /* 0x000fe20000201400 */
[----:B------:R-:W-:Y:S01]  /*b0d0*/  FFMA.FTZ R5, R5, -UR19, R18 ;  /* 0x8000001305057c23 */ /* 0x000fe20008010012 */
[----:B------:R-:W-:Y:S01]  /*b0e0*/  FSEL R25, R15, -INF , !P6 ;  /* 0xff8000000f197808 */ /* 0x000fe20007000000 */
[----:B------:R-:W-:Y:S01]  /*b0f0*/  MUFU.TANH R20, R164 ;  /* 0x000000a400147308 */ /* 0x000fe20000002400 */
[----:B------:R-:W-:Y:S01]  /*b100*/  FSEL R155, R11, -INF , !P5 ;  /* 0xff8000000b9b7808 */ /* 0x000fe20006800000 */
[----:B----4-:R-:W-:Y:S01]  /*b110*/  FFMA.FTZ R4, R4, -UR19, R14 ;  /* 0x8000001304047c23 */ /* 0x010fe2000801000e */
[C---:B------:R-:W-:Y:S02]  /*b120*/  ISETP.LT.OR P6, PT, R3.reuse, R212, P4 ;  /* 0x000000d40300720c */ /* 0x040fe400027c1670 */
[C---:B------:R-:W-:Y:S02]  /*b130*/  ISETP.LT.OR P5, PT, R3.reuse, R211, P3 ;  /* 0x000000d30300720c */ /* 0x040fe40001fa1670 */
[----:B------:R-:W-:Y:S01]  /*b140*/  ISETP.GE.AND P0, PT, R3, R215, PT ;  /* 0x000000d70300720c */ /* 0x000fe20003f06270 */
[----:B------:R-:W-:Y:S01]  /*b150*/  MUFU.TANH R14, R151 ;  /* 0x00000097000e7308 */ /* 0x000fe20000002400 */
[----:B------:R-:W-:-:S02]  /*b160*/  ISETP.NE.AND P4, PT, R10, RZ, PT ;  /* 0x000000ff0a00720c */ /* 0x000fc40003f85270 */
[----:B------:R-:W-:Y:S02]  /*b170*/  ISETP.NE.AND P3, PT, R9, RZ, PT ;  /* 0x000000ff0900720c */ /* 0x000fe40003f65270 */
[C---:B------:R-:W-:Y:S02]  /*b180*/  ISETP.LT.OR P2, PT, R3.reuse, R208, P2 ;  /* 0x000000d00300720c */ /* 0x040fe40001741670 */
[----:B------:R-:W-:Y:S01]  /*b190*/  FSEL R67, R16, -INF , !P1 ;  /* 0xff80000010437808 */ /* 0x000fe20004800000 */
[----:B------:R-:W-:Y:S01]  /*b1a0*/  MUFU.TANH R15, R157 ;  /* 0x0000009d000f7308 */ /* 0x000fe20000002400 */
[----:B------:R-:W-:Y:S01]  /*b1b0*/  ISETP.LT.OR P1, PT, R3, R207, P0 ;  /* 0x000000cf0300720c */ /* 0x000fe20000721670 */
[----:B------:R-:W-:Y:S01]  /*b1c0*/  IMAD.IADD R3, R209, 0x1, -R2 ;  /* 0x00000001d1037824 */ /* 0x000fe200078e0a02 */
[----:B------:R-:W-:Y:S02]  /*b1d0*/  P2R R9, PR, RZ, 0x4 ;  /* 0x00000004ff097803 */ /* 0x000fe40000000000 */
[----:B------:R-:W-:-:S02]  /*b1e0*/  FSEL R64, R8, -INF , !P4 ;  /* 0xff80000008407808 */ /* 0x000fc40006000000 */
[----:B------:R-:W-:Y:S01]  /*b1f0*/  FSEL R68, R7, -INF , !P3 ;  /* 0xff80000007447808 */ /* 0x000fe20005800000 */
[----:B------:R-:W-:Y:S01]  /*b200*/  MUFU.TANH R16, R150 ;  /* 0x0000009600107308 */ /* 0x000fe20000002400 */
[C---:B------:R-:W-:Y:S02]  /*b210*/  ISETP.GE.AND P4, PT, R2.reuse, R218, PT ;  /* 0x000000da0200720c */ /* 0x040fe40003f86270 */
[C---:B------:R-:W-:Y:S02]  /*b220*/  ISETP.GE.AND P3, PT, R2.reuse, R217, PT ;  /* 0x000000d90200720c */ /* 0x040fe40003f66270 */
[C---:B------:R-:W-:Y:S02]  /*b230*/  ISETP.GE.AND P2, PT, R2.reuse, R216, PT ;  /* 0x000000d80200720c */ /* 0x040fe40003f46270 */
[----:B------:R-:W-:Y:S01]  /*b240*/  ISETP.GE.AND P0, PT, R2, R215, PT ;  /* 0x000000d70200720c */ /* 0x000fe20003f06270 */
[----:B------:R-:W1:Y:S01]  /*b250*/  MUFU.TANH R7, R154 ;  /* 0x0000009a00077308 */ /* 0x000e620000002400 */
[----:B------:R-:W-:Y:S01]  /*b260*/  FSEL R24, R5, -INF , !P6 ;  /* 0xff80000005187808 */ /* 0x000fe20007000000 */
[--C-:B------:R-:W-:Y:S01]  /*b270*/  IMAD.IADD R5, R210, 0x1, -R2.reuse ;  /* 0x00000001d2057824 */ /* 0x100fe200078e0a02 */
[----:B------:R-:W-:Y:S01]  /*b280*/  FSEL R162, R4, -INF , !P5 ;  /* 0xff80000004a27808 */ /* 0x000fe20006800000 */
[----:B------:R-:W-:Y:S01]  /*b290*/  IMAD.IADD R4, R213, 0x1, -R2 ;  /* 0x00000001d5047824 */ /* 0x000fe200078e0a02 */
[----:B------:R-:W-:-:S02]  /*b2a0*/  ISETP.LT.OR P6, PT, R2, R212, P4 ;  /* 0x000000d40200720c */ /* 0x000fc400027c1670 */
[C---:B------:R-:W-:Y:S01]  /*b2b0*/  ISETP.LT.OR P5, PT, R2.reuse, R211, P3 ;  /* 0x000000d30200720c */ /* 0x040fe20001fa1670 */
[----:B------:R-:W-:Y:S01]  /*b2c0*/  MUFU.TANH R19, R165 ;  /* 0x000000a500137308 */ /* 0x000fe20000002400 */
[C---:B------:R-:W-:Y:S02]  /*b2d0*/  ISETP.LT.OR P2, PT, R2.reuse, R208, P2 ;  /* 0x000000d00200720c */ /* 0x040fe40001741670 */
[----:B------:R-:W-:Y:S01]  /*b2e0*/  ISETP.LT.OR P0, PT, R2, R207, P0 ;  /* 0x000000cf0200720c */ /* 0x000fe20000701670 */
[----:B------:R-:W-:Y:S01]  /*b2f0*/  IMAD.IADD R2, R214, 0x1, -R2 ;  /* 0x00000001d6027824 */ /* 0x000fe200078e0a02 */
[----:B------:R-:W-:Y:S02]  /*b300*/  IABS R6, R6 ;  /* 0x0000000600067213 */ /* 0x000fe40000000000 */
[----:B------:R-:W-:Y:S02]  /*b310*/  IABS R10, R5 ;  /* 0x00000005000a7213 */ /* 0x000fe40000000000 */
[----:B------:R-:W-:Y:S01]  /*b320*/  IABS R5, R4 ;  /* 0x0000000400057213 */ /* 0x000fe20000000000 */
[----:B------:R-:W-:Y:S01]  /*b330*/  IMAD.MOV.U32 R4, RZ, RZ, R6 ;  /* 0x000000ffff047224 */ /* 0x000fe200078e0006 */
[----:B------:R-:W-:Y:S01]  /*b340*/  IABS R11, R3 ;  /* 0x00000003000b7213 */ /* 0x000fe20000000000 */
[----:B------:R-:W-:Y:S01]  /*b350*/  IMAD.MOV.U32 R6, RZ, RZ, R10 ;  /* 0x000000ffff067224 */ /* 0x000fe200078e000a */
[----:B------:R-:W2:Y:S01]  /*b360*/  MUFU.TANH R3, R156 ;  /* 0x0000009c00037308 */ /* 0x000ea20000002400 */
[----:B------:R-:W-:-:S02]  /*b370*/  IABS R2, R2 ;  /* 0x0000000200027213 */ /* 0x000fc40000000000 */
[----:B------:R-:W-:Y:S02]  /*b380*/  I2FP.F32.S32 R4, R4 ;  /* 0x0000000400047245 */ /* 0x000fe40000201400 */
[----:B------:R-:W-:Y:S01]  /*b390*/  I2FP.F32.S32 R5, R5 ;  /* 0x0000000500057245 */ /* 0x000fe20000201400 */
[----:B------:R-:W-:Y:S01]  /*b3a0*/  IMAD.MOV.U32 R10, RZ, RZ, R2 ;  /* 0x000000ffff0a7224 */ /* 0x000fe200078e0002 */
[----:B------:R-:W-:Y:S01]  /*b3b0*/  I2FP.F32.S32 R6, R6 ;  /* 0x0000000600067245 */ /* 0x000fe20000201400 */
[----:B------:R-:W-:Y:S01]  /*b3c0*/  VIADD R2, R0, 0x28 ;  /* 0x0000002800027836 */ /* 0x000fe20000000000 */
[----:B------:R-:W-:Y:S01]  /*b3d0*/  ISETP.NE.AND P4, PT, R9, RZ, PT ;  /* 0x000000ff0900720c */ /* 0x000fe20003f85270 */
[----:B-1----:R-:W-:Y:S01]  /*b3e0*/  FFMA.FTZ R4, R4, -UR19, R7 ;  /* 0x8000001304047c23 */ /* 0x002fe20008010007 */
[----:B------:R-:W-:Y:S01]  /*b3f0*/  P2R R9, PR, RZ, 0x4 ;  /* 0x00000004ff097803 */ /* 0x000fe20000000000 */
[----:B------:R-:W-:Y:S01]  /*b400*/  FFMA.FTZ R5, R5, -UR19, R14 ;  /* 0x8000001305057c23 */ /* 0x000fe2000801000e */
[----:B------:R-:W-:Y:S01]  /*b410*/  ISETP.GE.AND P2, PT, R2, R216, PT ;  /* 0x000000d80200720c */ /* 0x000fe20003f46270 */
[----:B------:R-:W-:Y:S01]  /*b420*/  FFMA.FTZ R6, R6, -UR19, R16 ;  /* 0x8000001306067c23 */ /* 0x000fe20008010010 */
[----:B------:R-:W-:Y:S01]  /*b430*/  I2FP.F32.S32 R10, R10 ;  /* 0x0000000a000a7245 */ /* 0x000fe20000201400 */
[----:B------:R-:W-:Y:S01]  /*b440*/  IMAD.IADD R7, R210, 0x1, -R2 ;  /* 0x00000001d2077824 */ /* 0x000fe200078e0a02 */
[----:B------:R-:W-:Y:S01]  /*b450*/  ISETP.GE.AND P3, PT, R2, R217, PT ;  /* 0x000000d90200720c */ /* 0x000fe20003f66270 */
[----:B------:R-:W1:Y:S01]  /*b460*/  MUFU.TANH R16, R49 ;  /* 0x0000003100107308 */ /* 0x000e620000002400 */
[----:B------:R-:W-:Y:S01]  /*b470*/  P2R R8, PR, RZ, 0x1 ;  /* 0x00000001ff087803 */ /* 0x000fe20000000000 */
[----:B--2---:R-:W-:Y:S01]  /*b480*/  FFMA.FTZ R10, R10, -UR19, R3 ;  /* 0x800000130a0a7c23 */ /* 0x004fe20008010003 */
[----:B------:R-:W-:Y:S01]  /*b490*/  FSEL R156, R4, -INF , !P1 ;  /* 0xff800000049c7808 */ /* 0x000fe20004800000 */
[----:B------:R-:W-:Y:S01]  /*b4a0*/  VIADD R3, R0, 0x29 ;  /* 0x0000002900037836 */ /* 0x000fe20000000000 */
[----:B------:R-:W-:-:S02]  /*b4b0*/  FSEL R150, R12, -INF , !P4 ;  /* 0xff8000000c967808 */ /* 0x000fc40006000000 */
[----:B------:R-:W-:Y:S01]  /*b4c0*/  ISETP.LT.OR P1, PT, R2, R208, P2 ;  /* 0x000000d00200720c */ /* 0x000fe20001721670 */
[----:B------:R-:W-:Y:S01]  /*b4d0*/  IMAD.IADD R4, R210, 0x1, -R3 ;  /* 0x00000001d2047824 */ /* 0x000fe200078e0a03 */
[C---:B------:R-:W-:Y:S01]  /*b4e0*/  ISETP.GE.AND P4, PT, R2.reuse, R218, PT ;  /* 0x000000da0200720c */ /* 0x040fe20003f86270 */
[----:B------:R-:W2:Y:S01]  /*b4f0*/  MUFU.TANH R12, R51 ;  /* 0x00000033000c7308 */ /* 0x000ea20000002400 */
[----:B------:R-:W-:Y:S01]  /*b500*/  FSEL R160, R5, -INF , !P5 ;  /* 0xff80000005a07808 */ /* 0x000fe20006800000 */
[--C-:B------:R-:W-:Y:S01]  /*b510*/  IMAD.IADD R5, R209, 0x1, -R2.reuse ;  /* 0x00000001d1057824 */ /* 0x100fe200078e0a02 */
[----:B------:R-:W-:Y:S02]  /*b520*/  ISETP.GE.AND P0, PT, R2, R215, PT ;  /* 0x000000d70200720c */ /* 0x000fe40003f06270 */
[----:B------:R-:W-:Y:S01]  /*b530*/  FSEL R23, R6, -INF , !P6 ;  /* 0xff80000006177808 */ /* 0x000fe20007000000 */
[----:B------:R-:W-:Y:S01]  /*b540*/  IMAD.IADD R6, R213, 0x1, -R2 ;  /* 0x00000001d5067824 */ /* 0x000fe200078e0a02 */
[----:B------:R-:W-:-:S02]  /*b550*/  ISETP.LT.OR P5, PT, R2, R211, P3 ;  /* 0x000000d30200720c */ /* 0x000fc40001fa1670 */
[----:B------:R-:W-:Y:S02]  /*b560*/  ISETP.NE.AND P3, PT, R8, RZ, PT ;  /* 0x000000ff0800720c */ /* 0x000fe40003f65270 */
[----:B------:R-:W-:Y:S02]  /*b570*/  P2R R8, PR, RZ, 0x2 ;  /* 0x00000002ff087803 */ /* 0x000fe40000000000 */
[----:B------:R-:W-:Y:S02]  /*b580*/  I2FP.F32.S32 R11, R11 ;  /* 0x0000000b000b7245 */ /* 0x000fe40000201400 */
[C---:B------:R-:W-:Y:S02]  /*b590*/  ISETP.LT.OR P6, PT, R2.reuse, R212, P4 ;  /* 0x000000d40200720c */ /* 0x040fe400027c1670 */
[----:B------:R-:W-:Y:S01]  /*b5a0*/  ISETP.LT.OR P1, PT, R2, R207, P0 ;  /* 0x000000cf0200720c */ /* 0x000fe20000721670 */
[----:B------:R-:W-:Y:S01]  /*b5b0*/  IMAD.IADD R2, R214, 0x1, -R2 ;  /* 0x00000001d6027824 */ /* 0x000fe200078e0a02 */
[----:B------:R-:W-:Y:S01]  /*b5c0*/  IABS R7, R7 ;  /* 0x0000000700077213 */ /* 0x000fe20000000000 */
[----:B------:R-:W-:Y:S01]  /*b5d0*/  FFMA.FTZ R11, R11, -UR19, R13 ;  /* 0x800000130b0b7c23 */ /* 0x000fe2000801000d */
[----:B------:R-:W-:-:S02]  /*b5e0*/  IABS R6, R6 ;  /* 0x0000000600067213 */ /* 0x000fc40000000000 */
[----:B------:R-:W-:Y:S02]  /*b5f0*/  IABS R13, R2 ;  /* 0x00000002000d7213 */ /* 0x000fe40000000000 */
[----:B------:R-:W-:Y:S01]  /*b600*/  IABS R14, R5 ;  /* 0x00000005000e7213 */ /* 0x000fe20000000000 */
[----:B------:R-:W-:Y:S01]  /*b610*/  IMAD.MOV.U32 R5, RZ, RZ, R7 ;  /* 0x000000ffff057224 */ /* 0x000fe200078e0007 */
[----:B------:R-:W-:Y:S01]  /*b620*/  IABS R2, R4 ;  /* 0x0000000400027213 */ /* 0x000fe20000000000 */
[----:B------:R-:W-:Y:S01]  /*b630*/  IMAD.MOV.U32 R4, RZ, RZ, R6 ;  /* 0x000000ffff047224 */ /* 0x000fe200078e0006 */
[----:B------:R-:W-:Y:S01]  /*b640*/  ISETP.NE.AND P4, PT, R9, RZ, PT ;  /* 0x000000ff0900720c */ /* 0x000fe20003f85270 */
[----:B------:R-:W-:Y:S01]  /*b650*/  IMAD.IADD R7, R213, 0x1, -R3 ;  /* 0x00000001d5077824 */ /* 0x000fe200078e0a03 */
[----:B------:R-:W-:Y:S01]  /*b660*/  I2FP.F32.S32 R5, R5 ;  /* 0x0000000500057245 */ /* 0x000fe20000201400 */
[----:B------:R3:W4:Y:S01]  /*b670*/  MUFU.TANH R9, R158 ;  /* 0x0000009e00097308 */ /* 0x0007220000002400 */
[----:B------:R-:W-:-:S02]  /*b680*/  I2FP.F32.S32 R4, R4 ;  /* 0x0000000400047245 */ /* 0x000fc40000201400 */
[----:B------:R-:W-:Y:S01]  /*b690*/  I2FP.F32.S32 R2, R2 ;  /* 0x0000000200027245 */ /* 0x000fe20000201400 */
[----:B------:R-:W-:Y:S01]  /*b6a0*/  FFMA.FTZ R5, R5, -UR19, R17 ;  /* 0x8000001305057c23 */ /* 0x000fe20008010011 */
[----:B------:R-:W-:Y:S01]  /*b6b0*/  FSEL R69, R11, -INF , !P4 ;  /* 0xff8000000b457808 */ /* 0x000fe20006000000 */
[----:B-1----:R-:W-:Y:S01]  /*b6c0*/  FFMA.FTZ R4, R4, -UR19, R16 ;  /* 0x8000001304047c23 */ /* 0x002fe20008010010 */
[----:B------:R-:W-:Y:S01]  /*b6d0*/  FSEL R149, R10, -INF , !P3 ;  /* 0xff8000000a957808 */ /* 0x000fe20005800000 */
[----:B--2---:R-:W-:Y:S01]  /*b6e0*/  FFMA.FTZ R12, R2, -UR19, R12 ;  /* 0x80000013020c7c23 */ /* 0x004fe2000801000c */
[C---:B------:R-:W-:Y:S01]  /*b6f0*/  ISETP.GE.AND P4, PT, R3.reuse, R218, PT ;  /* 0x000000da0300720c */ /* 0x040fe20003f86270 */
[----:B------:R-:W-:Y:S01]  /*b700*/  VIADD R2, R0, 0x30 ;  /* 0x0000003000027836 */ /* 0x000fe20000000000 */
[C---:B------:R-:W-:Y:S01]  /*b710*/  ISETP.GE.AND P3, PT, R3.reuse, R217, PT ;  /* 0x000000d90300720c */ /* 0x040fe20003f66270 */
[----:B------:R-:W-:Y:S01]  /*b720*/  MUFU.TANH R16, R166 ;  /* 0x000000a600107308 */ /* 0x000fe20000002400 */
[----:B------:R-:W-:Y:S01]  /*b730*/  ISETP.GE.AND P2, PT, R3, R216, PT ;  /* 0x000000d80300720c */ /* 0x000fe20003f46270 */
[----:B------:R-:W-:Y:S01]  /*b740*/  IMAD.IADD R6, R213, 0x1, -R2 ;  /* 0x00000001d5067824 */ /* 0x000fe200078e0a02 */
[----:B------:R-:W-:-:S02]  /*b750*/  ISETP.GE.AND P0, PT, R3, R215, PT ;  /* 0x000000d70300720c */ /* 0x000fc40003f06270 */
[----:B------:R-:W-:Y:S02]  /*b760*/  I2FP.F32.S32 R14, R14 ;  /* 0x0000000e000e7245 */ /* 0x000fe40000201400 */
[----:B------:R-:W-:Y:S01]  /*b770*/  FSEL R21, R5, -INF , !P6 ;  /* 0xff80000005157808 */ /* 0x000fe20007000000 */
[----:B------:R-:W-:Y:S01]  /*b780*/  IMAD.IADD R5, R209, 0x1, -R3 ;  /* 0x00000001d1057824 */ /* 0x000fe200078e0a03 */
[----:B---3--:R-:W-:Y:S01]  /*b790*/  FSEL R158, R4, -INF , !P5 ;  /* 0xff800000049e7808 */ /* 0x008fe20006800000 */
[----:B------:R-:W-:Y:S01]  /*b7a0*/  FFMA.FTZ R14, R14, -UR19, R15 ;  /* 0x800000130e0e7c23 */ /* 0x000fe2000801000f */
[C---:B------:R-:W-:Y:S01]  /*b7b0*/  ISETP.LT.OR P6, PT, R3.reuse, R212, P4 ;  /* 0x000000d40300720c */ /* 0x040fe200027c1670 */
[----:B------:R-:W1:Y:S01]  /*b7c0*/  MUFU.TANH R15, R168 ;  /* 0x000000a8000f7308 */ /* 0x000e620000002400 */
[C---:B------:R-:W-:Y:S01]  /*b7d0*/  ISETP.LT.OR P5, PT, R3.reuse, R211, P3 ;  /* 0x000000d30300720c */ /* 0x040fe20001fa1670 */
[----:B------:R-:W-:Y:S01]  /*b7e0*/  IMAD.IADD R4, R210, 0x1, -R2 ;  /* 0x00000001d2047824 */ /* 0x000fe200078e0a02 */
[----:B------:R-:W-:-:S02]  /*b7f0*/  ISETP.LT.OR P2, PT, R3, R208, P2 ;  /* 0x000000d00300720c */ /* 0x000fc40001741670 */
[----:B------:R-:W-:Y:S01]  /*b800*/  ISETP.LT.OR P0, PT, R3, R207, P0 ;  /* 0x000000cf0300720c */ /* 0x000fe20000701670 */
[----:B------:R-:W-:Y:S01]  /*b810*/  IMAD.IADD R3, R214, 0x1, -R3 ;  /* 0x00000001d6037824 */ /* 0x000fe200078e0a03 */
[----:B------:R-:W-:Y:S01]  /*b820*/  IABS R7, R7 ;  /* 0x0000000700077213 */ /* 0x000fe20000000000 */
[----:B------:R-:W2:Y:S01]  /*b830*/  MUFU.TANH R10, R167 ;  /* 0x000000a7000a7308 */ /* 0x000ea20000002400 */
[----:B------:R-:W-:Y:S02]  /*b840*/  IABS R5, R5 ;  /* 0x0000000500057213 */ /* 0x000fe40000000000 */
[----:B------:R-:W-:Y:S02]  /*b850*/  IABS R17, R3 ;  /* 0x0000000300117213 */ /* 0x000fe40000000000 */
[----:B------:R-:W-:Y:S01]  /*b860*/  IABS R3, R6 ;  /* 0x0000000600037213 */ /* 0x000fe20000000000 */
[----:B------:R-:W-:Y:S01]  /*b870*/  IMAD.MOV.U32 R6, RZ, RZ, R7 ;  /* 0x000000ffff067224 */ /* 0x000fe200078e0007 */
[----:B------:R-:W-:Y:S01]  /*b880*/  I2FP.F32.S32 R13, R13 ;  /* 0x0000000d000d7245 */ /* 0x000fe20000201400 */
[----:B------:R-:W-:Y:S01]  /*b890*/  IMAD.MOV.U32 R18, RZ, RZ, R5 ;  /* 0x000000ffff127224 */ /* 0x000fe200078e0005 */
[----:B------:R-:W-:Y:S01]  /*b8a0*/  IABS R4, R4 ;  /* 0x0000000400047213 */ /* 0x000fe20000000000 */
[----:B------:R-:W-:Y:S01]  /*b8b0*/  MUFU.TANH R11, R61 ;  /* 0x0000003d000b7308 */ /* 0x000fe20000002400 */
[----:B------:R-:W-:Y:S01]  /*b8c0*/  I2FP.F32.S32 R6, R6 ;  /* 0x0000000600067245 */ /* 0x000fe20000201400 */
[----:B----4-:R-:W-:Y:S01]  /*b8d0*/  FFMA.FTZ R13, R13, -UR19, R9 ;  /* 0x800000130d0d7c23 */ /* 0x010fe20008010009 */
[----:B------:R-:W-:-:S02]  /*b8e0*/  ISETP.NE.AND P4, PT, R8, RZ, PT ;  /* 0x000000ff0800720c */ /* 0x000fc40003f85270 */
[----:B------:R-:W-:Y:S02]  /*b8f0*/  I2FP.F32.S32 R3, R3 ;  /* 0x0000000300037245 */ /* 0x000fe40000201400 */
[----:B------:R-:W-:Y:S02]  /*b900*/  I2FP.F32.S32 R18, R18 ;  /* 0x0000001200127245 */ /* 0x000fe40000201400 */
[----:B------:R-:W-:Y:S01]  /*b910*/  I2FP.F32.S32 R5, R4 ;  /* 0x0000000400057245 */ /* 0x000fe20000201400 */
[----:B------:R-:W-:Y:S01]  /*b920*/  FFMA.FTZ R4, R6, -UR19, R20 ;  /* 0x8000001306047c23 */ /* 0x000fe20008010014 */
[----:B------:R-:W-:Y:S01]  /*b930*/  P2R R9, PR, RZ, 0x4 ;  /* 0x00000004ff097803 */ /* 0x000fe20000000000 */
[----:B-1----:R-:W-:Y:S01]  /*b940*/  FFMA.FTZ R15, R3, -UR19, R15 ;  /* 0x80000013030f7c23 */ /* 0x002fe2000801000f */
[----:B------:R-:W-:Y:S01]  /*b950*/  P2R R8, PR, RZ, 0x1 ;  /* 0x00000001ff087803 */ /* 0x000fe20000000000 */
[----:B------:R-:W-:Y:S01]  /*b960*/  VIADD R3, R0, 0x31 ;  /* 0x0000003100037836 */ /* 0x000fe20000000000 */
[----:B------:R-:W-:Y:S01]  /*b970*/  FSEL R66, R14, -INF , !P4 ;  /* 0xff8000000e427808 */ /* 0x000fe20006000000 */
[----:B------:R-:W-:Y:S01]  /*b980*/  FFMA.FTZ R18, R18, -UR19, R19 ;  /* 0x8000001312127c23 */ /* 0x000fe20008010013 */
[C---:B------:R-:W-:Y:S01]  /*b990*/  ISETP.GE.AND P4, PT, R2.reuse, R218, PT ;  /* 0x000000da0200720c */ /* 0x040fe20003f86270 */
[----:B------:R-:W-:Y:S01]  /*b9a0*/  FFMA.FTZ R16, R5, -UR19, R16 ;  /* 0x8000001305107c23 */ /* 0x000fe20008010010 */
[C---:B------:R-:W-:Y:S01]  /*b9b0*/  ISETP.GE.AND P3, PT, R2.reuse, R217, PT ;  /* 0x000000d90200720c */ /* 0x040fe20003f66270 */
[----:B------:R-:W-:Y:S01]  /*b9c0*/  IMAD.IADD R5, R209, 0x1, -R2 ;  /* 0x00000001d1057824 */ /* 0x000fe200078e0a02 */
[C---:B------:R-:W-:Y:S01]  /*b9d0*/  ISETP.GE.AND P2, PT, R2.reuse, R216, PT ;  /* 0x000000d80200720c */ /* 0x040fe20003f46270 */
[--C-:B------:R-:W-:Y:S01]  /*b9e0*/  IMAD.IADD R6, R213, 0x1, -R3.reuse ;  /* 0x00000001d5067824 */ /* 0x100fe200078e0a03 */
[----:B------:R-:W-:Y:S01]  /*b9f0*/  ISETP.GE.AND P0, PT, R2, R215, PT ;  /* 0x000000d70200720c */ /* 0x000fe20003f06270 */
[----:B------:R-:W-:Y:S01]  /*ba00*/  IMAD.IADD R7, R209, 0x1, -R3 ;  /* 0x00000001d1077824 */ /* 0x000fe200078e0a03 */
[----:B------:R-:W-:Y:S01]  /*ba10*/  FSEL R77, R13, -INF , !P1 ;  /* 0xff8000000d4d7808 */ /* 0x000fe20004800000 */
[----:B------:R-:W-:Y:S01]  /*ba20*/  MUFU.TANH R20, R170 ;  /* 0x000000aa00147308 */ /* 0x000fe20000002400 */
[----:B------:R-:W-:-:S02]  /*ba30*/  FSEL R19, R12, -INF , !P6 ;  /* 0xff8000000c137808 */ /* 0x000fc40007000000 */
[----:B------:R-:W-:Y:S01]  /*ba40*/  FSEL R153, R4, -INF , !P5 ;  /* 0xff80000004997808 */ /* 0x000fe20006800000 */
[----:B------:R-:W-:Y:S01]  /*ba50*/  IMAD.IADD R4, R210, 0x1, -R3 ;  /* 0x00000001d2047824 */ /* 0x000fe200078e0a03 */
[C---:B------:R-:W-:Y:S02]  /*ba60*/  ISETP.LT.OR P6, PT, R2.reuse, R212, P4 ;  /* 0x000000d40200720c */ /* 0x040fe400027c1670 */
[C---:B------:R-:W-:Y:S01]  /*ba70*/  ISETP.LT.OR P5, PT, R2.reuse, R211, P3 ;  /* 0x000000d30200720c */ /* 0x040fe20001fa1670 */
[----:B------:R-:W1:Y:S01]  /*ba80*/  MUFU.TANH R13, R60 ;  /* 0x0000003c000d7308 */ /* 0x000e620000002400 */
[C---:B------:R-:W-:Y:S02]  /*ba90*/  ISETP.LT.OR P2, PT, R2.reuse, R208, P2 ;  /* 0x000000d00200720c */ /* 0x040fe40001741670 */
[----:B------:R-:W-:Y:S01]  /*baa0*/  ISETP.LT.OR P1, PT, R2, R207, P0 ;  /* 0x000000cf0200720c */ /* 0x000fe20000721670 */
[----:B------:R-:W-:Y:S01]  /*bab0*/  IMAD.IADD R2, R214, 0x1, -R2 ;  /* 0x00000001d6027824 */ /* 0x000fe200078e0a02 */
[----:B------:R-:W-:-:S02]  /*bac0*/  ISETP.NE.AND P3, PT, R8, RZ, PT ;  /* 0x000000ff0800720c */ /* 0x000fc40003f65270 */
[----:B------:R-:W-:Y:S01]  /*bad0*/  ISETP.NE.AND P4, PT, R9, RZ, PT ;  /* 0x000000ff0900720c */ /* 0x000fe20003f85270 */
[----:B------:R-:W3:Y:S01]  /*bae0*/  MUFU.TANH R12, R62 ;  /* 0x0000003e000c7308 */ /* 0x000ee20000002400 */
[----:B------:R-:W-:Y:S02]  /*baf0*/  IABS R8, R2 ;  /* 0x0000000200087213 */ /* 0x000fe40000000000 */
[----:B------:R-:W-:Y:S02]  /*bb00*/  IABS R4, R4 ;  /* 0x0000000400047213 */ /* 0x000fe40000000000 */
[----:B------:R-:W-:Y:S02]  /*bb10*/  IABS R9, R5 ;  /* 0x0000000500097213 */ /* 0x000fe40000000000 */
        /* <DEDUP_REMOVED lines=8> */
[----:B------:R-:W-:Y:S01]  /*bba0*/  I2FP.F32.S32 R5, R6 ;  /* 0x0000000600057245 */ /* 0x000fe20000201400 */
[----:B--2---:R-:W-:Y:S01]  /*bbb0*/  FFMA.FTZ R17, R17, -UR19, R10 ;  /* 0x8000001311117c23 */ /* 0x004fe2000801000a */
[----:B------:R-:W-:Y:S01]  /*bbc0*/  P2R R10, PR, RZ, 0x4 ;  /* 0x00000004ff0a7803 */ /* 0x000fe20000000000 */
[----:B-1----:R-:W-:Y:S01]  /*bbd0*/  FFMA.FTZ R9, R9, -UR19, R13 ;  /* 0x8000001309097c23 */ /* 0x002fe2000801000d */
[----:B------:R-:W-:Y:S01]  /*bbe0*/  I2FP.F32.S32 R2, R2 ;  /* 0x0000000200027245 */ /* 0x000fe20000201400 */
[----:B------:R-:W-:Y:S01]  /*bbf0*/  FFMA.FTZ R5, R5, -UR19, R22 ;  /* 0x8000001305057c23 */ /* 0x000fe20008010016 */
[----:B------:R-:W-:Y:S01]  /*bc00*/  FSEL R51, R18, -INF , !P4 ;  /* 0xff80000012337808 */ /* 0x000fe20006000000 */
[----:B------:R-:W1:Y:S01]  /*bc10*/  MUFU.TANH R14, R63 ;  /* 0x0000003f000e7308 */ /* 0x000e620000002400 */
[C---:B------:R-:W-:Y:S01]  /*bc20*/  ISETP.GE.AND P4, PT, R3.reuse, R218, PT ;  /* 0x000000da0300720c */ /* 0x040fe20003f86270 */
[----:B------:R-:W-:Y:S01]  /*bc30*/  FFMA.FTZ R11, R2, -UR19, R11 ;  /* 0x80000013020b7c23 */ /* 0x000fe2000801000b */
[----:B------:R-:W-:Y:S01]  /*bc40*/  ISETP.GE.AND P2, PT, R3, R216, PT ;  /* 0x000000d80300720c */ /* 0x000fe20003f46270 */
[C---:B------:R-:W-:Y:S01]  /*bc50*/  VIADD R2, R0.reuse, 0x38 ;  /* 0x0000003800027836 */ /* 0x040fe20000000000 */
[----:B------:R-:W-:Y:S01]  /*bc60*/  FSEL R65, R17, -INF , !P3 ;  /* 0xff80000011417808 */ /* 0x000fe20005800000 */
[----:B------:R-:W-:Y:S01]  /*bc70*/  VIADD R0, R0, 0x39 ;  /* 0x0000003900007836 */ /* 0x000fe20000000000 */
[----:B------:R-:W-:Y:S01]  /*bc80*/  ISETP.GE.AND P0, PT, R3, R215, PT ;  /* 0x000000d70300720c */ /* 0x000fe20003f06270 */
[----:B------:R-:W-:Y:S01]  /*bc90*/  MUFU.TANH R13, R52 ;  /* 0x00000034000d7308 */ /* 0x000fe20000002400 */
[----:B------:R-:W-:-:S02]  /*bca0*/  I2FP.F32.S32 R4, R4 ;  /* 0x0000000400047245 */ /* 0x000fc40000201400 */
[----:B------:R-:W-:Y:S02]  /*bcb0*/  FSEL R17, R16, -INF , !P6 ;  /* 0xff80000010117808 */ /* 0x000fe40007000000 */
[----:B------:R-:W-:Y:S01]  /*bcc0*/  I2FP.F32.S32 R8, R8 ;  /* 0x0000000800087245 */ /* 0x000fe20000201400 */
[----:B------:R-:W-:Y:S01]  /*bcd0*/  FFMA.FTZ R4, R4, -UR19, R20 ;  /* 0x8000001304047c23 */ /* 0x000fe20008010014 */
[C---:B------:R-:W-:Y:S02]  /*bce0*/  ISETP.LT.OR P6, PT, R3.reuse, R212, P4 ;  /* 0x000000d40300720c */ /* 0x040fe400027c1670 */
[C---:B------:R-:W-:Y:S01]  /*bcf0*/  ISETP.LT.OR P2, PT, R3.reuse, R208, P2 ;  /* 0x000000d00300720c */ /* 0x040fe20001741670 */
[----:B---3--:R-:W-:Y:S01]  /*bd00*/  FFMA.FTZ R8, R8, -UR19, R12 ;  /* 0x8000001308087c23 */ /* 0x008fe2000801000c */
[----:B------:R-:W-:Y:S01]  /*bd10*/  ISETP.GE.AND P3, PT, R3, R217, PT ;  /* 0x000000d90300720c */ /* 0x000fe20003f66270 */
[----:B------:R-:W2:Y:S01]  /*bd20*/  MUFU.TANH R12, R53 ;  /* 0x00000035000c7308 */ /* 0x000ea20000002400 */
[----:B------:R-:W-:-:S02]  /*bd30*/  ISETP.NE.AND P4, PT, R10, RZ, PT ;  /* 0x000000ff0a00720c */ /* 0x000fc40003f85270 */
[----:B------:R-:W-:Y:S02]  /*bd40*/  ISETP.LT.OR P0, PT, R3, R207, P0 ;  /* 0x000000cf0300720c */ /* 0x000fe40000701670 */
[----:B------:R-:W-:Y:S02]  /*bd50*/  FSEL R146, R15, -INF , !P5 ;  /* 0xff8000000f927808 */ /* 0x000fe40006800000 */
[----:B------:R-:W-:Y:S02]  /*bd60*/  P2R R10, PR, RZ, 0x4 ;  /* 0x00000004ff0a7803 */ /* 0x000fe40000000000 */
[----:B------:R-:W-:Y:S01]  /*bd70*/  ISETP.LT.OR P5, PT, R3, R211, P3 ;  /* 0x000000d30300720c */ /* 0x000fe20001fa1670 */
[--C-:B------:R-:W-:Y:S01]  /*bd80*/  IMAD.IADD R3, R209, 0x1, -R2.reuse ;  /* 0x00000001d1037824 */ /* 0x100fe200078e0a02 */
[----:B------:R-:W-:Y:S02]  /*bd90*/  FSEL R148, R9, -INF , !P4 ;  /* 0xff80000009947808 */ /* 0x000fe40006000000 */
[----:B------:R-:W-:Y:S01]  /*bda0*/  FSEL R16, R5, -INF , !P6 ;  /* 0xff80000005107808 */ /* 0x000fe20007000000 */
[----:B------:R-:W-:Y:S01]  /*bdb0*/  IMAD.IADD R5, R210, 0x1, -R2 ;  /* 0x00000001d2057824 */ /* 0x000fe200078e0a02 */
[----:B------:R-:W-:-:S02]  /*bdc0*/  ISETP.GE.AND P2, PT, R2, R216, PT ;  /* 0x000000d80200720c */ /* 0x000fc40003f46270 */
[----:B------:R-:W-:Y:S02]  /*bdd0*/  P2R R6, PR, RZ, 0x1 ;  /* 0x00000001ff067803 */ /* 0x000fe40000000000 */
[C---:B------:R-:W-:Y:S02]  /*bde0*/  ISETP.GE.AND P4, PT, R2.reuse, R218, PT ;  /* 0x000000da0200720c */ /* 0x040fe40003f86270 */
[C---:B------:R-:W-:Y:S02]  /*bdf0*/  ISETP.GE.AND P3, PT, R2.reuse, R217, PT ;  /* 0x000000d90200720c */ /* 0x040fe40003f66270 */
[----:B------:R-:W-:Y:S02]  /*be00*/  ISETP.GE.AND P0, PT, R2, R215, PT ;  /* 0x000000d70200720c */ /* 0x000fe40003f06270 */
[----:B------:R-:W-:Y:S02]  /*be10*/  IABS R7, R7 ;  /* 0x0000000700077213 */ /* 0x000fe40000000000 */
[----:B------:R-:W-:Y:S01]  /*be20*/  FSEL R145, R4, -INF , !P5 ;  /* 0xff80000004917808 */ /* 0x000fe20006800000 */
[----:B------:R-:W-:Y:S01]  /*be30*/  IMAD.IADD R4, R213, 0x1, -R2 ;  /* 0x00000001d5047824 */ /* 0x000fe200078e0a02 */
[----:B------:R-:W-:-:S02]  /*be40*/  ISETP.LT.OR P6, PT, R2, R208, P2 ;  /* 0x000000d00200720c */ /* 0x000fc400017c1670 */
[----:B------:R-:W-:Y:S02]  /*be50*/  FSEL R154, R8, -INF , !P1 ;  /* 0xff800000089a7808 */ /* 0x000fe40004800000 */
[----:B------:R-:W-:Y:S01]  /*be60*/  ISETP.LT.OR P5, PT, R2, R212, P4 ;  /* 0x000000d40200720c */ /* 0x000fe200027a1670 */
[----:B------:R-:W-:Y:S01]  /*be70*/  MUFU.TANH R8, R54 ;  /* 0x0000003600087308 */ /* 0x000fe20000002400 */
[----:B------:R-:W-:Y:S02]  /*be80*/  ISETP.NE.AND P2, PT, R6, RZ, PT ;  /* 0x000000ff0600720c */ /* 0x000fe40003f45270 */
[C---:B------:R-:W-:Y:S02]  /*be90*/  ISETP.LT.OR P4, PT, R2.reuse, R211, P3 ;  /* 0x000000d30200720c */ /* 0x040fe40001f81670 */
[----:B------:R-:W-:Y:S01]  /*bea0*/  ISETP.LT.OR P1, PT, R2, R207, P0 ;  /* 0x000000cf0200720c */ /* 0x000fe20000721670 */
[----:B------:R-:W-:Y:S01]  /*beb0*/  IMAD.IADD R2, R214, 0x1, -R2 ;  /* 0x00000001d6027824 */ /* 0x000fe200078e0a02 */
[----:B------:R-:W-:-:S02]  /*bec0*/  IABS R6, R5 ;  /* 0x0000000500067213 */ /* 0x000fc40000000000 */
[----:B------:R-:W-:Y:S01]  /*bed0*/  IABS R9, R3 ;  /* 0x0000000300097213 */ /* 0x000fe20000000000 */
[----:B------:R-:W-:Y:S01]  /*bee0*/  IMAD.MOV.U32 R3, RZ, RZ, R7 ;  /* 0x000000ffff037224 */ /* 0x000fe200078e0007 */
[----:B------:R-:W-:Y:S02]  /*bef0*/  ISETP.NE.AND P3, PT, R10, RZ, PT ;  /* 0x000000ff0a00720c */ /* 0x000fe40003f65270 */
[----:B------:R-:W3:Y:S01]  /*bf00*/  MUFU.TANH R10, R171 ;  /* 0x000000ab000a7308 */ /* 0x000ee20000002400 */
[----:B------:R-:W-:Y:S01]  /*bf10*/  IABS R5, R4 ;  /* 0x0000000400057213 */ /* 0x000fe20000000000 */
[----:B------:R-:W-:Y:S01]  /*bf20*/  IMAD.MOV.U32 R4, RZ, RZ, R6 ;  /* 0x000000ffff047224 */ /* 0x000fe200078e0006 */
[----:B------:R-:W-:Y:S01]  /*bf30*/  IABS R7, R2 ;  /* 0x0000000200077213 */ /* 0x000fe20000000000 */
[----:B------:R-:W-:Y:S01]  /*bf40*/  IMAD.MOV.U32 R6, RZ, RZ, R9 ;  /* 0x000000ffff067224 */ /* 0x000fe200078e0009 */
[----:B------:R-:W-:Y:S02]  /*bf50*/  I2FP.F32.S32 R2, R3 ;  /* 0x0000000300027245 */ /* 0x000fe40000201400 */
[----:B------:R-:W-:Y:S01]  /*bf60*/  I2FP.F32.S32 R3, R5 ;  /* 0x0000000500037245 */ /* 0x000fe20000201400 */
[----:B------:R-:W-:Y:S01]  /*bf70*/  MUFU.TANH R9, R172 ;  /* 0x000000ac00097308 */ /* 0x000fe20000002400 */
[----:B------:R-:W-:Y:S01]  /*bf80*/  I2FP.F32.S32 R4, R4 ;  /* 0x0000000400047245 */ /* 0x000fe20000201400 */
[----:B-1----:R-:W-:Y:S01]  /*bf90*/  FFMA.FTZ R2, R2, -UR19, R14 ;  /* 0x8000001302027c23 */ /* 0x002fe2000801000e */
[----:B------:R-:W-:Y:S01]  /*bfa0*/  I2FP.F32.S32 R5, R6 ;  /* 0x0000000600057245 */ /* 0x000fe20000201400 */
[----:B--2---:R-:W-:Y:S01]  /*bfb0*/  FFMA.FTZ R3, R3, -UR19, R12 ;  /* 0x8000001303037c23 */ /* 0x004fe2000801000c */
[----:B------:R-:W-:Y:S01]  /*bfc0*/  I2FP.F32.S32 R6, R7 ;  /* 0x0000000700067245 */ /* 0x000fe20000201400 */
[----:B------:R-:W-:Y:S01]  /*bfd0*/  FFMA.FTZ R4, R4, -UR19, R13 ;  /* 0x8000001304047c23 */ /* 0x000fe2000801000d */
[----:B------:R-:W-:Y:S01]  /*bfe0*/  FSEL R76, R11, -INF , !P3 ;  /* 0xff8000000b4c7808 */ /* 0x000fe20005800000 */
[----:B------:R-:W-:Y:S01]  /*bff0*/  MUFU.TANH R7, R174 ;  /* 0x000000ae00077308 */ /* 0x000fe20000002400 */
[----:B------:R-:W-:Y:S01]  /*c000*/  ISETP.GE.AND P3, PT, R0, R218, PT ;  /* 0x000000da0000720c */ /* 0x000fe20003f66270 */
[----:B---3--:R-:W-:Y:S01]  /*c010*/  FFMA.FTZ R5, R5, -UR19, R10 ;  /* 0x8000001305057c23 */ /* 0x008fe2000801000a */
[----:B------:R-:W-:Y:S01]  /*c020*/  FSEL R147, R2, -INF , !P2 ;  /* 0xff80000002937808 */ /* 0x000fe20005000000 */
[----:B------:R-:W-:Y:S01]  /*c030*/  FFMA.FTZ R6, R6, -UR19, R8 ;  /* 0x8000001306067c23 */ /* 0x000fe20008010008 */
[C---:B------:R-:W-:Y:S01]  /*c040*/  ISETP.GE.AND P2, PT, R0.reuse, R217, PT ;  /* 0x000000d90000720c */ /* 0x040fe20003f46270 */
[--C-:B------:R-:W-:Y:S01]  /*c050*/  IMAD.IADD R2, R209, 0x1, -R0.reuse ;  /* 0x00000001d1027824 */ /* 0x100fe200078e0a00 */
[----:B------:R-:W-:Y:S01]  /*c060*/  ISETP.GE.AND P0, PT, R0, R216, PT ;  /* 0x000000d80000720c */ /* 0x000fe20003f06270 */
[----:B------:R-:W1:Y:S01]  /*c070*/  MUFU.TANH R10, R55 ;  /* 0x00000037000a7308 */ /* 0x000e620000002400 */
[----:B------:R-:W-:Y:S01]  /*c080*/  FSEL R157, R3, -INF , !P4 ;  /* 0xff800000039d7808 */ /* 0x000fe20006000000 */
[--C-:B------:R-:W-:Y:S01]  /*c090*/  IMAD.IADD R3, R213, 0x1, -R0.reuse ;  /* 0x00000001d5037824 */ /* 0x100fe200078e0a00 */
[----:B------:R-:W-:Y:S01]  /*c0a0*/  FSEL R32, R4, -INF , !P5 ;  /* 0xff80000004207808 */ /* 0x000fe20006800000 */
[----:B------:R-:W-:Y:S01]  /*c0b0*/  IMAD.IADD R4, R210, 0x1, -R0 ;  /* 0x00000001d2047824 */ /* 0x000fe200078e0a00 */
[----:B------:R-:W-:-:S02]  /*c0c0*/  ISETP.GE.AND P4, PT, R0, R215, PT ;  /* 0x000000d70000720c */ /* 0x000fc40003f86270 */
[C---:B------:R-:W-:Y:S01]  /*c0d0*/  ISETP.LT.OR P5, PT, R0.reuse, R212, P3 ;  /* 0x000000d40000720c */ /* 0x040fe20001fa1670 */
[----:B------:R-:W2:Y:S01]  /*c0e0*/  MUFU.TANH R8, R173 ;  /* 0x000000ad00087308 */ /* 0x000ea20000002400 */
[C---:B------:R-:W-:Y:S02]  /*c0f0*/  ISETP.LT.OR P3, PT, R0.reuse, R211, P2 ;  /* 0x000000d30000720c */ /* 0x040fe40001761670 */
[C---:B------:R-:W-:Y:S02]  /*c100*/  ISETP.LT.OR P2, PT, R0.reuse, R208, P0 ;  /* 0x000000d00000720c */ /* 0x040fe40000741670 */
        /* <DEDUP_REMOVED lines=11> */
[----:B-1----:R-:W-:Y:S01]  /*c1c0*/  FFMA.FTZ R4, R4, -UR19, R10 ;  /* 0x8000001304047c23 */ /* 0x002fe2000801000a */
[----:B------:R-:W-:Y:S01]  /*c1d0*/  I2FP.F32.S32 R0, R0 ;  /* 0x0000000000007245 */ /* 0x000fe20000201400 */
[----:B------:R-:W-:Y:S01]  /*c1e0*/  FFMA.FTZ R3, R3, -UR19, R9 ;  /* 0x8000001303037c23 */ /* 0x000fe20008010009 */
[----:B------:R-:W-:Y:S01]  /*c1f0*/  FSEL R144, R6, -INF , !P1 ;  /* 0xff80000006907808 */ /* 0x000fe20004800000 */
[----:B--2---:R-:W-:Y:S01]  /*c200*/  FFMA.FTZ R2, R2, -UR19, R8 ;  /* 0x8000001302027c23 */ /* 0x004fe20008010008 */
[----:B------:R-:W-:Y:S01]  /*c210*/  ISETP.NE.AND P1, PT, R248, RZ, PT ;  /* 0x000000fff800720c */ /* 0x000fe20003f25270 */
[----:B------:R-:W-:Y:S01]  /*c220*/  FFMA.FTZ R0, R0, -UR19, R7 ;  /* 0x8000001300007c23 */ /* 0x000fe20008010007 */
[----:B------:R-:W-:Y:S02]  /*c230*/  FSEL R49, R4, -INF , !P5 ;  /* 0xff80000004317808 */ /* 0x000fe40006800000 */
[----:B------:R-:W-:-:S02]  /*c240*/  FSEL R151, R3, -INF , !P3 ;  /* 0xff80000003977808 */ /* 0x000fc40005800000 */
        /* <DEDUP_REMOVED lines=61> */
.L_x_2543:
[----:B------:R-:W-:Y:S05]  /*c620*/  BSYNC B0 ;  /* 0x0000000000007941 */ /* 0x000fea0003800000 */
.L_x_2542:
[----:B------:R-:W0:Y:S02]  /*c630*/  LDGDEPBAR ;  /* 0x00000000000079af */ /* 0x000e240000000000 */
.L_x_2541:
        /* <DEDUP_REMOVED lines=89> */
[----:B------:R3:W-:Y:S04]  /*cbd0*/  MUFU.EX2 R222, R2 ;  /* 0x0000000200de7308 */ /* 0x0007e80000000800 */
        /* <DEDUP_REMOVED lines=8> */
[--C-:B------:R-:W-:Y:S02]  /*cc60*/  FFMA.FTZ R5, R24, UR16, -R0.reuse ;  /* 0x0000001018057c23 */ /* 0x100fe40008010800 */
[----:B------:R-:W-:Y:S01]  /*cc70*/  LDSM.16.MT88.4 R24, [R193+0x6800] ;  /* 0x00680000c118783b */ /* 0x000fe20000004200 */
[----:B------:R-:W-:Y:S02]  /*cc80*/  FMNMX.FTZ R4, R154, R4, !PT ;  /* 0x000000049a047209 */ /* 0x000fe40007810000 */
[----:B------:R2:W-:Y:S02]  /*cc90*/  MUFU.EX2 R225, R5 ;  /* 0x0000000500e17308 */ /* 0x0005e40000000800 */
[----:B------:R-:W-:Y:S01]  /*cca0*/  FMNMX.FTZ R4, R147, R4, !PT ;  /* 0x0000000493047209 */ /* 0x000fe20007810000 */
[----:B-1----:R-:W-:-:S02]  /*ccb0*/  FFMA.FTZ R2, R16, UR16, -R0 ;  /* 0x0000001010027c23 */ /* 0x002fc40008010800 */
[----:B------:R-:W-:Y:S01]  /*ccc0*/  LDSM.16.MT88.4 R16, [R193+0x6000] ;  /* 0x00600000c110783b */ /* 0x000fe20000004200 */
        /* <DEDUP_REMOVED lines=59> */
[----:B--2---:R-:W-:-:S05]  /*d080*/  F2FP.BF16.F32.PACK_AB R6, R188, R186 ;  /* 0x000000babc06723e */ /* 0x004fca00000010ff */
        /* <DEDUP_REMOVED lines=8> */
[----:B------:R-:W-:Y:S04]  /*d110*/  LDSM.16.MT88.4 R36, [R195+0x6000] ;  /* 0x00600000c324783b */ /* 0x000fe80000004200 */
[----:B------:R1:W2:Y:S02]  /*d120*/  MUFU.EX2 R183, R4 ;  /* 0x0000000400b77308 */ /* 0x0002a40000000800 */
[----:B-1----:R-:W-:Y:S01]  /*d130*/  FADD.FTZ R4, R70, -R5 ;  /* 0x8000000546047221 */ /* 0x002fe20000010000 */
[----:B------:R-:W-:-:S02]  /*d140*/  FSEL R5, R239, RZ, P4 ;  /* 0x000000ffef057208 */ /* 0x000fc40002000000 */
        /* <DEDUP_REMOVED lines=8> */
[----:B------:R-:W1:Y:S01]  /*d1d0*/  LDSM.16.MT88.4 R28, [R194+0x6000] ;  /* 0x00600000c21c783b */ /* 0x000e620000004200 */
[----:B------:R-:W-:-:S04]  /*d1e0*/  FMUL.FTZ R83, R83, R15 ;  /* 0x0000000f53537220 */ /* 0x000fc80000410000 */
[----:B------:R2:W-:Y:S01]  /*d1f0*/  MUFU.EX2 R181, R4 ;  /* 0x0000000400b57308 */ /* 0x0005e20000000800 */
[-C--:B------:R-:W-:Y:S01]  /*d200*/  FMUL.FTZ R94, R94, R15.reuse ;  /* 0x0000000f5e5e7220 */ /* 0x080fe20000410000 */
[-C--:B------:R-:W-:Y:S01]  /*d210*/  FMUL.FTZ R95, R95, R15.reuse ;  /* 0x0000000f5f5f7220 */ /* 0x080fe20000410000 */
[-C--:B------:R-:W-:Y:S01]  /*d220*/  FMUL.FTZ R102, R102, R15.reuse ;  /* 0x0000000f66667220 */ /* 0x080fe20000410000 */
        /* <DEDUP_REMOVED lines=33> */
[-C--:B------:R-:W-:Y:S01]  /*d440*/  FMUL.FTZ R120, R120, R13.reuse ;  /* 0x0000000d78787220 */ /* 0x080fe20000410000 */
[----:B------:R-:W-:-:S04]  /*d450*/  FMUL.FTZ R121, R121, R13 ;  /* 0x0000000d79797220 */ /* 0x000fc80000410000 */
[C---:B------:R-:W-:Y:S06]  /*d460*/  HMMA.16816.F32.BF16 R100, R4.reuse, R20, R100 ;  /* 0x000000140464723c */ /* 0x040fec0000041864 */
[C---:B------:R-:W-:Y:S01]  /*d470*/  HMMA.16816.F32.BF16 R108, R4.reuse, R22, R108 ;  /* 0x00000016046c723c */ /* 0x040fe2000004186c */
[----:B--2---:R-:W-:Y:S01]  /*d480*/  F2FP.BF16.F32.PACK_AB R8, R234, R235 ;  /* 0x000000ebea08723e */ /* 0x004fe200000010ff */
[-C--:B---3--:R-:W-:Y:S01]  /*d490*/  FMUL.FTZ R86, R86, R14.reuse ;  /* 0x0000000e56567220 */ /* 0x088fe20000410000 */
[-C--:B------:R-:W-:Y:S01]  /*d4a0*/  FMUL.FTZ R87, R87, R14.reuse ;  /* 0x0000000e57577220 */ /* 0x080fe20000410000 */
[-C--:B------:R-:W-:Y:S01]  /*d4b0*/  FMUL.FTZ R90, R90, R14.reuse ;  /* 0x0000000e5a5a7220 */ /* 0x080fe20000410000 */
[-C--:B------:R-:W-:Y:S01]  /*d4c0*/  FMUL.FTZ R91, R91, R14.reuse ;  /* 0x0000000e5b5b7220 */ /* 0x080fe20000410000 */
[C---:B-1----:R-:W-:Y:S01]  /*d4d0*/  HMMA.16816.F32.BF16 R116, R4.reuse, R28, R116 ;  /* 0x0000001c0474723c */ /* 0x042fe20000041874 */
        /* <DEDUP_REMOVED lines=83> */
[----:B------:R-:W-:Y:S01]  /*da10*/  HMMA.16816.F32.BF16 R112, R8, R32, R112 ;  /* 0x000000200870723c */ /* 0x000fe20000041870 */
[----:B------:R-:W-:Y:S01]  /*da20*/  LDSM.16.MT88.4 R104, [R196+0x7800] ;  /* 0x00780000c468783b */ /* 0x000fe20000004200 */
        /* <DEDUP_REMOVED lines=11> */
[----:B-1----:R-:W-:Y:S02]  /*dae0*/  FFMA.FTZ R0, R65, UR16, -R2 ;  /* 0x0000001041007c23 */ /* 0x002fe40008010802 */
[----:B------:R-:W-:Y:S01]  /*daf0*/  HMMA.16816.F32.BF16 R64, R8, R34, R120 ;  /* 0x000000220840723c */ /* 0x000fe20000041878 */
[----:B------:R-:W-:Y:S03]  /*db00*/  LDSM.16.MT88.4 R120, [R194+0x7800] ;  /* 0x00780000c278783b */ /* 0x000fe60000004200 */
[----:B------:R1:W3:Y:S03]  /*db10*/  MUFU.EX2 R156, R0 ;  /* 0x00000000009c7308 */ /* 0x0002e60000000800 */
[----:B------:R-:W-:-:S02]  /*db20*/  F2FP.BF16.F32.PACK_AB R8, R224, R225 ;  /* 0x000000e1e008723e */ /* 0x000fc400000010ff */
[----:B------:R-:W-:Y:S01]  /*db30*/  F2FP.BF16.F32.PACK_AB R10, R222, R223 ;  /* 0x000000dfde0a723e */ /* 0x000fe200000010ff */
[----:B-1----:R-:W-:Y:S01]  /*db40*/  FFMA.FTZ R0, R162, UR16, -R12 ;  /* 0x00000010a2007c23 */ /* 0x002fe2000801080c */
[----:B---3--:R-:W-:-:S03]  /*db50*/  F2FP.BF16.F32.PACK_AB R7, R156, R159 ;  /* 0x0000009f9c07723e */ /* 0x008fc600000010ff */
[----:B------:R1:W-:Y:S04]  /*db60*/  MUFU.EX2 R155, R0 ;  /* 0x00000000009b7308 */ /* 0x0003e80000000800 */
[C---:B--2---:R-:W-:Y:S06]  /*db70*/  HMMA.16816.F32.BF16 R32, R4.reuse, R18, R52 ;  /* 0x000000120420723c */ /* 0x044fec0000041834 */
[C---:B------:R-:W-:Y:S06]  /*db80*/  HMMA.16816.F32.BF16 R44, R4.reuse, R28, R44 ;  /* 0x0000001c042c723c */ /* 0x040fec000004182c */
[----:B------:R-:W-:Y:S01]  /*db90*/  HMMA.16816.F32.BF16 R40, R4, R30, R40 ;  /* 0x0000001e0428723c */ /* 0x000fe20000041828 */
[----:B-1----:R-:W-:-:S04]  /*dba0*/  FFMA.FTZ R0, R160, UR16, -R12 ;  /* 0x00000010a0007c23 */ /* 0x002fc8000801080c */
[----:B------:R1:W2:Y:S01]  /*dbb0*/  MUFU.EX2 R150, R0 ;  /* 0x0000000000967308 */ /* 0x0002a20000000800 */
[C---:B----4-:R-:W-:Y:S06]  /*dbc0*/  HMMA.16816.F32.BF16 R36, R4.reuse, R24, R36 ;  /* 0x000000180424723c */ /* 0x050fec0000041824 */
        /* <DEDUP_REMOVED lines=179> */
[C---:B------:R-:W-:Y:S02]  /*e700*/  @!P1 LEA R2, P0, R4.reuse, R18, 0x1 ;  /* 0x0000001204029211 */ /* 0x040fe400078008ff */
[----:B------:R-:W-:Y:S01]  /*e710*/  P2R R240, PR, RZ, 0x2 ;  /* 0x00000002fff07803 */ /* 0x000fe20000000000 */
[----:B------:R-:W-:Y:S01]  /*e720*/  @P1 STS.128 [R219+0x6800], RZ ;  /* 0x006800ffdb001388 */ /* 0x000fe20000000c00 */
[----:B------:R-:W-:Y:S01]  /*e730*/  @!P1 LEA.HI.X R3, R4, R19, R0, 0x1, P0 ;  /* 0x0000001304039211 */ /* 0x000fe200000f0c00 */
[----:B------:R-:W-:-:S02]  /*e740*/  IMAD.U32 R0, RZ, RZ, UR20 ;  /* 0x00000014ff007e24 */ /* 0x000fc4000f8e00ff */
        /* <DEDUP_REMOVED lines=128> */
[----:B------:R-:W-:Y:S01]  /*ef50*/  FMUL.FTZ R168, R52, UR22 ;  /* 0x0000001634a87c20 */ /* 0x000fe20008410000 */
[----:B------:R-:W-:Y:S01]  /*ef60*/  FMUL.FTZ R170, R55, UR22 ;  /* 0x0000001637aa7c20 */ /* 0x000fe20008410000 */
[----:B------:R-:W-:Y:S01]  /*ef70*/  FMUL.FTZ R169, R53, UR22 ;  /* 0x0000001635a97c20 */ /* 0x000fe20008410000 */
[----:B------:R-:W-:Y:S01]  /*ef80*/  FMUL.FTZ R166, R61, UR22 ;  /* 0x000000163da67c20 */ /* 0x000fe20008410000 */
[----:B------:R-:W-:Y:S01]  /*ef90*/  FMUL.FTZ R167, R63, UR22 ;  /* 0x000000163fa77c20 */ /* 0x000fe20008410000 */
        /* <DEDUP_REMOVED lines=14> */
[----:B------:R-:W-:Y:S01]  /*f080*/  FMUL.FTZ R76, R12, UR22 ;  /* 0x000000160c4c7c20 */ /* 0x000fe20008410000 */
[----:B------:R-:W-:Y:S01]  /*f090*/  IABS R2, R5 ;  /* 0x0000000500027213 */ /* 0x000fe20000000000 */
[----:B------:R-:W2:Y:S01]  /*f0a0*/  MUFU.TANH R12, R26 ;  /* 0x0000001a000c7308 */ /* 0x000ea20000002400 */
[----:B------:R-:W-:-:S02]  /*f0b0*/  IMAD.MOV.U32 R5, RZ, RZ, R4 ;  /* 0x000000ffff057224 */ /* 0x000fc400078e0004 */
[----:B------:R-:W-:Y:S01]  /*f0c0*/  FMUL.FTZ R78, R14, UR22 ;  /* 0x000000160e4e7c20 */ /* 0x000fe20008410000 */
[----:B------:R-:W-:Y:S02]  /*f0d0*/  IMAD.MOV.U32 R4, RZ, RZ, R3 ;  /* 0x000000ffff047224 */ /* 0x000fe400078e0003 */
[----:B------:R-:W-:Y:S01]  /*f0e0*/  FMUL.FTZ R22, R17, UR22 ;  /* 0x0000001611167c20 */ /* 0x000fe20008410000 */
[----:B------:R-:W-:Y:S01]  /*f0f0*/  FMUL.FTZ R165, R7, UR22 ;  /* 0x0000001607a57c20 */ /* 0x000fe20008410000 */
[----:B------:R-:W-:Y:S01]  /*f100*/  I2FP.F32.S32 R3, R5 ;  /* 0x0000000500037245 */ /* 0x000fe20000201400 */
[----:B------:R-:W-:Y:S01]  /*f110*/  FMUL.FTZ R20, R16, UR22 ;  /* 0x0000001610147c20 */ /* 0x000fe20008410000 */
[----:B------:R3:W4:Y:S01]  /*f120*/  MUFU.TANH R6, R68 ;  /* 0x0000004400067308 */ /* 0x0007220000002400 */
[----:B------:R-:W-:Y:S01]  /*f130*/  I2FP.F32.S32 R5, R4 ;  /* 0x0000000400057245 */ /* 0x000fe20000201400 */
[----:B------:R-:W-:Y:S01]  /*f140*/  FMUL.FTZ R38, R38, UR22 ;  /* 0x0000001626267c20 */ /* 0x000fe20008410000 */
[----:B-1----:R-:W-:Y:S01]  /*f150*/  FFMA.FTZ R13, R3, -UR19, R13 ;  /* 0x80000013030d7c23 */ /* 0x002fe2000801000d */
[----:B------:R-:W-:Y:S01]  /*f160*/  IMAD.IADD R3, R214, 0x1, -R0 ;  /* 0x00000001d6037824 */ /* 0x000fe200078e0a00 */
[----:B------:R-:W-:Y:S01]  /*f170*/  I2FP.F32.S32 R4, R2 ;  /* 0x0000000200047245 */ /* 0x000fe20000201400 */
[----:B------:R-:W-:-:S02]  /*f180*/  VIADD R2, R0, 0x1 ;  /* 0x0000000100027836 */ /* 0x000fc40000000000 */
[----:B------:R-:W-:Y:S01]  /*f190*/  FMUL.FTZ R23, R19, UR22 ;  /* 0x0000001613177c20 */ /* 0x000fe20008410000 */
[----:B------:R-:W1:Y:S01]  /*f1a0*/  MUFU.TANH R14, R25 ;  /* 0x00000019000e7308 */ /* 0x000e620000002400 */
[----:B--2---:R-:W-:Y:S01]  /*f1b0*/  FFMA.FTZ R12, R5, -UR19, R12 ;  /* 0x80000013050c7c23 */ /* 0x004fe2000801000c */
[----:B------:R-:W-:Y:S01]  /*f1c0*/  IABS R3, R3 ;  /* 0x0000000300037213 */ /* 0x000fe20000000000 */
[--C-:B------:R-:W-:Y:S01]  /*f1d0*/  IMAD.IADD R5, R210, 0x1, -R2.reuse ;  /* 0x00000001d2057824 */ /* 0x100fe200078e0a02 */
[C---:B------:R-:W-:Y:S01]  /*f1e0*/  ISETP.GE.AND P4, PT, R2.reuse, R218, PT ;  /* 0x000000da0200720c */ /* 0x040fe20003f86270 */
[----:B------:R-:W-:Y:S01]  /*f1f0*/  IMAD.IADD R7, R213, 0x1, -R2 ;  /* 0x00000001d5077824 */ /* 0x000fe200078e0a02 */
[----:B------:R-:W-:Y:S01]  /*f200*/  ISETP.GE.AND P3, PT, R2, R217, PT ;  /* 0x000000d90200720c */ /* 0x000fe20003f66270 */
[----:B------:R-:W-:Y:S01]  /*f210*/  FMUL.FTZ R52, R8, UR22 ;  /* 0x0000001608347c20 */ /* 0x000fe20008410000 */
[----:B------:R-:W-:Y:S01]  /*f220*/  ISETP.GE.AND P2, PT, R2, R216, PT ;  /* 0x000000d80200720c */ /* 0x000fe20003f46270 */
[----:B---3--:R-:W-:Y:S01]  /*f230*/  FMUL.FTZ R68, R11, UR22 ;  /* 0x000000160b447c20 */ /* 0x008fe20008410000 */
[----:B----4-:R-:W-:Y:S01]  /*f240*/  FFMA.FTZ R11, R4, -UR19, R6 ;  /* 0x80000013040b7c23 */ /* 0x010fe20008010006 */
[----:B------:R-:W-:Y:S01]  /*f250*/  IMAD.MOV.U32 R4, RZ, RZ, R3 ;  /* 0x000000ffff047224 */ /* 0x000fe200078e0003 */
[----:B------:R-:W-:Y:S01]  /*f260*/  IABS R3, R5 ;  /* 0x0000000500037213 */ /* 0x000fe20000000000 */
[--C-:B------:R-:W-:Y:S01]  /*f270*/  IMAD.IADD R5, R214, 0x1, -R2.reuse ;  /* 0x00000001d6057824 */ /* 0x100fe200078e0a02 */
[C---:B------:R-:W-:Y:S01]  /*f280*/  ISETP.GE.AND P0, PT, R2.reuse, R215, PT ;  /* 0x000000d70200720c */ /* 0x040fe20003f06270 */
[----:B------:R-:W2:Y:S01]  /*f290*/  MUFU.TANH R17, R71 ;  /* 0x0000004700117308 */ /* 0x000ea20000002400 */
[----:B------:R-:W-:Y:S01]  /*f2a0*/  IMAD.IADD R6, R209, 0x1, -R2 ;  /* 0x00000001d1067824 */ /* 0x000fe200078e0a02 */
[----:B------:R-:W-:Y:S01]  /*f2b0*/  ISETP.LT.OR P6, PT, R2, R212, P4 ;  /* 0x000000d40200720c */ /* 0x000fe200027c1670 */
[----:B------:R-:W-:Y:S01]  /*f2c0*/  FMUL.FTZ R55, R9, UR22 ;  /* 0x0000001609377c20 */ /* 0x000fe20008410000 */
[----:B------:R-:W-:Y:S01]  /*f2d0*/  IABS R5, R5 ;  /* 0x0000000500057213 */ /* 0x000fe20000000000 */
[----:B------:R-:W-:Y:S01]  /*f2e0*/  FMUL.FTZ R36, R36, UR22 ;  /* 0x0000001624247c20 */ /* 0x000fe20008410000 */
[C---:B------:R-:W-:Y:S01]  /*f2f0*/  ISETP.LT.OR P5, PT, R2.reuse, R211, P3 ;  /* 0x000000d30200720c */ /* 0x040fe20001fa1670 */
[----:B------:R-:W-:Y:S01]  /*f300*/  FMUL.FTZ R75, R45, UR22 ;  /* 0x000000162d4b7c20 */ /* 0x000fe20008410000 */
[C---:B------:R-:W-:Y:S01]  /*f310*/  ISETP.LT.OR P1, PT, R2.reuse, R208, P2 ;  /* 0x000000d00200720c */ /* 0x040fe20001721670 */
[----:B------:R-:W3:Y:S01]  /*f320*/  MUFU.TANH R8, R70 ;  /* 0x0000004600087308 */ /* 0x000ee20000002400 */
[----:B------:R-:W-:Y:S01]  /*f330*/  ISETP.LT.OR P0, PT, R2, R207, P0 ;  /* 0x000000cf0200720c */ /* 0x000fe20000701670 */
[----:B------:R-:W-:Y:S01]  /*f340*/  IMAD.MOV.U32 R2, RZ, RZ, R3 ;  /* 0x000000ffff027224 */ /* 0x000fe200078e0003 */
[----:B------:R-:W-:Y:S01]  /*f350*/  IABS R7, R7 ;  /* 0x0000000700077213 */ /* 0x000fe20000000000 */
[----:B------:R-:W-:Y:S01]  /*f360*/  IMAD.MOV.U32 R15, RZ, RZ, R5 ;  /* 0x000000ffff0f7224 */ /* 0x000fe200078e0005 */
[----:B------:R-:W-:Y:S01]  /*f370*/  IABS R16, R6 ;  /* 0x0000000600107213 */ /* 0x000fe20000000000 */
[----:B------:R-:W-:Y:S01]  /*f380*/  FMUL.FTZ R45, R32, UR22 ;  /* 0x00000016202d7c20 */ /* 0x000fe20008410000 */
[----:B------:R-:W-:Y:S01]  /*f390*/  I2FP.F32.S32 R2, R2 ;  /* 0x0000000200027245 */ /* 0x000fe20000201400 */
[----:B------:R-:W-:Y:S01]  /*f3a0*/  IMAD.MOV.U32 R6, RZ, RZ, R7 ;  /* 0x000000ffff067224 */ /* 0x000fe200078e0007 */
[----:B------:R-:W-:Y:S01]  /*f3b0*/  I2FP.F32.S32 R15, R15 ;  /* 0x0000000f000f7245 */ /* 0x000fe20000201400 */
[----:B------:R-:W4:Y:S01]  /*f3c0*/  MUFU.TANH R19, R27 ;  /* 0x0000001b00137308 */ /* 0x000f220000002400 */
[----:B------:R-:W-:Y:S01]  /*f3d0*/  P2R R9, PR, RZ, 0x1 ;  /* 0x00000001ff097803 */ /* 0x000fe20000000000 */
[----:B-1----:R-:W-:Y:S01]  /*f3e0*/  FFMA.FTZ R7, R2, -UR19, R14 ;  /* 0x8000001302077c23 */ /* 0x002fe2000801000e */
[----:B------:R-:W-:-:S02]  /*f3f0*/  VIADD R2, R0, 0x8 ;  /* 0x0000000800027836 */ /* 0x000fc40000000000 */
[----:B--2---:R-:W-:Y:S01]  /*f400*/  FFMA.FTZ R15, R15, -UR19, R17 ;  /* 0x800000130f0f7c23 */ /* 0x004fe20008010011 */
[----:B------:R-:W-:Y:S01]  /*f410*/  ISETP.GE.AND P2, PT, R0, R218, PT ;  /* 0x000000da0000720c */ /* 0x000fe20003f46270 */
[----:B------:R-:W-:Y:S01]  /*f420*/  FMUL.FTZ R21, R18, UR22 ;  /* 0x0000001612157c20 */ /* 0x000fe20008410000 */
[----:B------:R-:W-:Y:S01]  /*f430*/  ISETP.GE.AND P0, PT, R0, R217, PT ;  /* 0x000000d90000720c */ /* 0x000fe20003f06270 */
[----:B------:R-:W1:Y:S01]  /*f440*/  MUFU.TANH R17, R38 ;  /* 0x0000002600117308 */ /* 0x000e620000002400 */
[----:B------:R-:W-:Y:S01]  /*f450*/  I2FP.F32.S32 R4, R4 ;  /* 0x0000000400047245 */ /* 0x000fe20000201400 */
[--C-:B------:R-:W-:Y:S01]  /*f460*/  IMAD.IADD R3, R210, 0x1, -R2.reuse ;  /* 0x00000001d2037824 */ /* 0x100fe200078e0a02 */
[C---:B------:R-:W-:Y:S01]  /*f470*/  ISETP.LT.OR P2, PT, R0.reuse, R212, P2 ;  /* 0x000000d40000720c */ /* 0x040fe20001741670 */
[----:B------:R-:W-:Y:S01]  /*f480*/  IMAD.IADD R5, R213, 0x1, -R2 ;  /* 0x00000001d5057824 */ /* 0x000fe200078e0a02 */
[----:B------:R-:W-:Y:S01]  /*f490*/  ISETP.LT.OR P0, PT, R0, R211, P0 ;  /* 0x000000d30000720c */ /* 0x000fe20000701670 */
[----:B---3--:R-:W-:Y:S01]  /*f4a0*/  FFMA.FTZ R8, R4, -UR19, R8 ;  /* 0x8000001304087c23 */ /* 0x008fe20008010008 */
[----:B------:R-:W-:Y:S01]  /*f4b0*/  IABS R4, R3 ;  /* 0x0000000300047213 */ /* 0x000fe20000000000 */
[----:B------:R-:W2:Y:S01]  /*f4c0*/  MUFU.TANH R14, R36 ;  /* 0x00000024000e7308 */ /* 0x000ea20000002400 */
[----:B------:R-:W-:Y:S01]  /*f4d0*/  FSEL R32, R13, -INF , !P2 ;  /* 0xff8000000d207808 */ /* 0x000fe20005000000 */
[----:B------:R-:W-:Y:S01]  /*f4e0*/  FMUL.FTZ R77, R47, UR22 ;  /* 0x000000162f4d7c20 */ /* 0x000fe20008410000 */
[----:B------:R-:W-:Y:S01]  /*f4f0*/  FSEL R42, R12, -INF , !P0 ;  /* 0xff8000000c2a7808 */ /* 0x000fe20004000000 */
[----:B------:R-:W-:Y:S01]  /*f500*/  FMUL.FTZ R72, R44, UR22 ;  /* 0x000000162c487c20 */ /* 0x000fe20008410000 */
[----:B------:R-:W-:Y:S01]  /*f510*/  IABS R3, R5 ;  /* 0x0000000500037213 */ /* 0x000fe20000000000 */
[----:B------:R-:W-:Y:S01]  /*f520*/  FMUL.FTZ R47, R34, UR22 ;  /* 0x00000016222f7c20 */ /* 0x000fe20008410000 */
[C---:B------:R-:W-:Y:S01]  /*f530*/  ISETP.GE.AND P2, PT, R0.reuse, R216, PT ;  /* 0x000000d80000720c */ /* 0x040fe20003f46270 */
[----:B------:R-:W3:Y:S01]  /*f540*/  MUFU.TANH R18, R69 ;  /* 0x0000004500127308 */ /* 0x000ee20000002400 */
[----:B------:R-:W-:Y:S01]  /*f550*/  ISETP.GE.AND P0, PT, R0, R215, PT ;  /* 0x000000d70000720c */ /* 0x000fe20003f06270 */
[----:B------:R-:W-:Y:S01]  /*f560*/  FMUL.FTZ R53, R10, UR22 ;  /* 0x000000160a357c20 */ /* 0x000fe20008410000 */
[----:B------:R-:W-:Y:S01]  /*f570*/  I2FP.F32.S32 R6, R6 ;  /* 0x0000000600067245 */ /* 0x000fe20000201400 */
[----:B------:R-:W-:Y:S01]  /*f580*/  IMAD.IADD R5, R209, 0x1, -R2 ;  /* 0x00000001d1057824 */ /* 0x000fe200078e0a02 */
        /* <DEDUP_REMOVED lines=9> */
[----:B------:R-:W-:Y:S01]  /*f620*/  FMUL.FTZ R39, R39, UR22 ;  /* 0x0000001627277c20 */ /* 0x000fe20008410000 */
[----:B------:R-:W-:Y:S01]  /*f630*/  FSEL R48, R8, -INF , !P0 ;  /* 0xff80000008307808 */ /* 0x000fe20004000000 */
[----:B--2---:R-:W-:Y:S01]  /*f640*/  FFMA.FTZ R14, R4, -UR19, R14 ;  /* 0x80000013040e7c23 */ /* 0x004fe2000801000e */
[----:B------:R-:W-:Y:S01]  /*f650*/  ISETP.GE.AND P4, PT, R2, R218, PT ;  /* 0x000000da0200720c */ /* 0x000fe20003f86270 */
[--C-:B------:R-:W-:Y:S01]  /*f660*/  IMAD.IADD R4, R210, 0x1, -R3.reuse ;  /* 0x00000001d2047824 */ /* 0x100fe200078e0a03 */
[C---:B------:R-:W-:Y:S01]  /*f670*/  ISETP.GE.AND P3, PT, R2.reuse, R217, PT ;  /* 0x000000d90200720c */ /* 0x040fe20003f66270 */
[----:B------:R-:W1:Y:S01]  /*f680*/  MUFU.TANH R17, R64 ;  /* 0x0000004000117308 */ /* 0x000e620000002400 */
[C---:B------:R-:W-:Y:S01]  /*f690*/  ISETP.GE.AND P2, PT, R2.reuse, R216, PT ;  /* 0x000000d80200720c */ /* 0x040fe20003f46270 */
[----:B------:R-:W-:Y:S01]  /*f6a0*/  FMUL.FTZ R154, R31, UR22 ;  /* 0x000000161f9a7c20 */ /* 0x000fe20008410000 */
        /* <DEDUP_REMOVED lines=9> */
[----:B------:R-:W-:Y:S01]  /*f740*/  MUFU.TANH R12, R65 ;  /* 0x00000041000c7308 */ /* 0x000fe20000002400 */
[----:B------:R-:W-:Y:S01]  /*f750*/  ISETP.LT.OR P5, PT, R2, R211, P3 ;  /* 0x000000d30200720c */ /* 0x000fe20001fa1670 */
[----:B------:R-:W-:Y:S01]  /*f760*/  FMUL.FTZ R73, R46, UR22 ;  /* 0x000000162e497c20 */ /* 0x000fe20008410000 */
[C---:B------:R-:W-:Y:S01]  /*f770*/  ISETP.LT.OR P2, PT, R2.reuse, R208, P2 ;  /* 0x000000d00200720c */ /* 0x040fe20001741670 */
[----:B------:R-:W-:Y:S01]  /*f780*/  FMUL.FTZ R46, R33, UR22 ;  /* 0x00000016212e7c20 */ /* 0x000fe20008410000 */
[----:B------:R-:W-:Y:S01]  /*f790*/  ISETP.LT.OR P1, PT, R2, R207, P0 ;  /* 0x000000cf0200720c */ /* 0x000fe20000721670 */
[----:B------:R-:W-:Y:S01]  /*f7a0*/  IMAD.IADD R2, R214, 0x1, -R2 ;  /* 0x00000001d6027824 */ /* 0x000fe200078e0a02 */
[----:B------:R-:W-:Y:S01]  /*f7b0*/  I2FP.F32.S32 R16, R16 ;  /* 0x0000001000107245 */ /* 0x000fe20000201400 */
[----:B------:R-:W2:Y:S01]  /*f7c0*/  MUFU.TANH R19, R37 ;  /* 0x0000002500137308 */ /* 0x000ea20000002400 */
[----:B------:R-:W-:Y:S01]  /*f7d0*/  ISETP.NE.AND P3, PT, R9, RZ, PT ;  /* 0x000000ff0900720c */ /* 0x000fe20003f65270 */
[----:B------:R-:W-:Y:S01]  /*f7e0*/  FMUL.FTZ R74, R35, UR22 ;  /* 0x00000016234a7c20 */ /* 0x000fe20008410000 */
[----:B------:R-:W-:Y:S01]  /*f7f0*/  IABS R8, R2 ;  /* 0x0000000200087213 */ /* 0x000fe20000000000 */
[----:B---3--:R-:W-:Y:S01]  /*f800*/  FFMA.FTZ R16, R16, -UR19, R18 ;  /* 0x8000001310107c23 */ /* 0x008fe20008010012 */
[----:B------:R-:W-:Y:S01]  /*f810*/  IABS R4, R4 ;  /* 0x0000000400047213 */ /* 0x000fe20000000000 */
[----:B------:R-:W-:Y:S01]  /*f820*/  FMUL.FTZ R51, R29, UR22 ;  /* 0x000000161d337c20 */ /* 0x000fe20008410000 */
[----:B------:R-:W-:Y:S01]  /*f830*/  IABS R9, R5 ;  /* 0x0000000500097213 */ /* 0x000fe20000000000 */
[----:B------:R3:W4:Y:S01]  /*f840*/  MUFU.TANH R18, R39 ;  /* 0x0000002700127308 */ /* 0x0007220000002400 */
[----:B------:R-:W-:Y:S01]  /*f850*/  IABS R2, R6 ;  /* 0x0000000600027213 */ /* 0x000fe20000000000 */
[----:B------:R-:W-:Y:S01]  /*f860*/  IMAD.MOV.U32 R6, RZ, RZ, R4 ;  /* 0x000000ffff067224 */ /* 0x000fe200078e0004 */
[----:B------:R-:W-:Y:S01]  /*f870*/  IABS R5, R7 ;  /* 0x0000000700057213 */ /* 0x000fe20000000000 */
[----:B------:R-:W-:Y:S01]  /*f880*/  IMAD.IADD R7, R214, 0x1, -R3 ;  /* 0x00000001d6077824 */ /* 0x000fe200078e0a03 */
[----:B------:R-:W-:Y:S01]  /*f890*/  ISETP.NE.AND P4, PT, R10, RZ, PT ;  /* 0x000000ff0a00720c */ /* 0x000fe20003f85270 */
[----:B------:R-:W-:Y:S01]  /*f8a0*/  IMAD.MOV.U32 R4, RZ, RZ, R2 ;  /* 0x000000ffff047224 */ /* 0x000fe200078e0002 */
[----:B------:R-:W-:Y:S01]  /*f8b0*/  I2FP.F32.S32 R9, R9 ;  /* 0x0000000900097245 */ /* 0x000fe20000201400 */
[----:B------:R-:W5:Y:S01]  /*f8c0*/  MUFU.TANH R11, R66 ;  /* 0x00000042000b7308 */ /* 0x000f620000002400 */
[----:B------:R-:W-:Y:S01]  /*f8d0*/  IMAD.MOV.U32 R2, RZ, RZ, R5 ;  /* 0x000000ffff027224 */ /* 0x000fe200078e0005 */
[----:B------:R-:W-:Y:S01]  /*f8e0*/  P2R R10, PR, RZ, 0x4 ;  /* 0x00000004ff0a7803 */ /* 0x000fe20000000000 */
[----:B------:R-:W-:Y:S01]  /*f8f0*/  FMUL.FTZ R49, R28, UR22 ;  /* 0x000000161c317c20 */ /* 0x000fe20008410000 */
[----:B------:R-:W-:Y:S01]  /*f900*/  I2FP.F32.S32 R5, R6 ;  /* 0x0000000600057245 */ /* 0x000fe20000201400 */
[----:B-1----:R-:W-:Y:S01]  /*f910*/  FFMA.FTZ R9, R9, -UR19, R17 ;  /* 0x8000001309097c23 */ /* 0x002fe20008010011 */
[----:B------:R-:W-:-:S02]  /*f920*/  I2FP.F32.S32 R2, R2 ;  /* 0x0000000200027245 */ /* 0x000fc40000201400 */
[----:B------:R-:W-:Y:S01]  /*f930*/  I2FP.F32.S32 R4, R4 ;  /* 0x0000000400047245 */ /* 0x000fe20000201400 */
[----:B--2---:R-:W-:Y:S01]  /*f940*/  FFMA.FTZ R5, R5, -UR19, R19 ;  /* 0x8000001305057c23 */ /* 0x004fe20008010013 */
[----:B---3--:R-:W-:Y:S01]  /*f950*/  FSEL R39, R16, -INF , !P4 ;  /* 0xff80000010277808 */ /* 0x008fe20006000000 */
[----:B------:R-:W-:Y:S01]  /*f960*/  FFMA.FTZ R12, R2, -UR19, R12 ;  /* 0x80000013020c7c23 */ /* 0x000fe2000801000c */
[C---:B------:R-:W-:Y:S01]  /*f970*/  ISETP.GE.AND P4, PT, R3.reuse, R218, PT ;  /* 0x000000da0300720c */ /* 0x040fe20003f86270 */
[----:B------:R-:W-:Y:S01]  /*f980*/  VIADD R2, R0, 0x10 ;  /* 0x0000001000027836 */ /* 0x000fe20000000000 */
[C---:B------:R-:W-:Y:S01]  /*f990*/  ISETP.GE.AND P2, PT, R3.reuse, R216, PT ;  /* 0x000000d80300720c */ /* 0x040fe20003f46270 */
[----:B----4-:R-:W-:Y:S01]  /*f9a0*/  FFMA.FTZ R4, R4, -UR19, R18 ;  /* 0x8000001304047c23 */ /* 0x010fe20008010012 */
[----:B------:R-:W-:Y:S01]  /*f9b0*/  ISETP.GE.AND P0, PT, R3, R215, PT ;  /* 0x000000d70300720c */ /* 0x000fe20003f06270 */
[----:B------:R-:W-:Y:S01]  /*f9c0*/  MUFU.TANH R17, R23 ;  /* 0x0000001700117308 */ /* 0x000fe20000002400 */
[----:B------:R-:W-:-:S02]  /*f9d0*/  FSEL R41, R15, -INF , !P3 ;  /* 0xff8000000f297808 */ /* 0x000fc40005800000 */
[----:B------:R-:W-:Y:S02]  /*f9e0*/  I2FP.F32.S32 R8, R8 ;  /* 0x0000000800087245 */ /* 0x000fe40000201400 */
[C---:B------:R-:W-:Y:S02]  /*f9f0*/  ISETP.GE.AND P3, PT, R3.reuse, R217, PT ;  /* 0x000000d90300720c */ /* 0x040fe40003f66270 */
[----:B------:R-:W-:Y:S01]  /*fa00*/  FSEL R31, R14, -INF , !P6 ;  /* 0xff8000000e1f7808 */ /* 0x000fe20007000000 */
[----:B-----5:R-:W-:Y:S01]  /*fa10*/  FFMA.FTZ R8, R8, -UR19, R11 ;  /* 0x8000001308087c23 */ /* 0x020fe2000801000b */
[C---:B------:R-:W-:Y:S01]  /*fa20*/  ISETP.LT.OR P6, PT, R3.reuse, R212, P4 ;  /* 0x000000d40300720c */ /* 0x040fe200027c1670 */
[----:B------:R-:W1:Y:S01]  /*fa30*/  MUFU.TANH R15, R67 ;  /* 0x00000043000f7308 */ /* 0x000e620000002400 */
[----:B------:R-:W-:Y:S02]  /*fa40*/  ISETP.NE.AND P4, PT, R10, RZ, PT ;  /* 0x000000ff0a00720c */ /* 0x000fe40003f85270 */
[----:B------:R-:W-:-:S02]  /*fa50*/  ISETP.LT.OR P2, PT, R3, R208, P2 ;  /* 0x000000d00300720c */ /* 0x000fc40001741670 */
[----:B------:R-:W-:Y:S02]  /*fa60*/  ISETP.LT.OR P0, PT, R3, R207, P0 ;  /* 0x000000cf0300720c */ /* 0x000fe40000701670 */
        /* <DEDUP_REMOVED lines=114> */
[----:B------:R-:W-:Y:S01]  /*10190*/  IABS R5, R5 ;  /* 0x0000000500057213 */ /* 0x000fe20000000000 */
[----:B------:R-:W-:Y:S01]  /*101a0*/  MUFU.TANH R21, R164 ;  /* 0x000000a400157308 */ /* 0x000fe20000002400 */
        /* <DEDUP_REMOVED lines=98> */
[----:B------:R-:W-:Y:S01]  /*107d0*/  BAR.SYNC.DEFER_BLOCKING 0x0 ;  /* 0x0000000000007b1d */ /* 0x000fe20000010000 */
        /* <DEDUP_REMOVED lines=58> */
[----:B------:R-:W3:Y:S01]  /*10b80*/  MUFU.TANH R9, R151 ;  /* 0x0000009700097308 */ /* 0x000ee20000002400 */
        /* <DEDUP_REMOVED lines=10> */
[----:B------:R-:W1:Y:S01]  /*10c30*/  MUFU.TANH R11, R163 ;  /* 0x000000a3000b7308 */ /* 0x000e620000002400 */
[----:B------:R-:W-:Y:S01]  /*10c40*/  ISETP.GE.AND P2, PT, R3, R216, PT ;  /* 0x000000d80300720c */ /* 0x000fe20003f46270 */
[----:B------:R-:W-:Y:S01]  /*10c50*/  IMAD.IADD R6, R213, 0x1, -R2 ;  /* 0x00000001d5067824 */ /* 0x000fe200078e0a02 */
[----:B------:R-:W-:-:S02]  /*10c60*/  ISETP.GE.AND P0, PT, R3, R215, PT ;  /* 0x000000d70300720c */ /* 0x000fc40003f06270 */
[----:B------:R-:W-:Y:S01]  /*10c70*/  FSEL R20, R5, -INF , !P6 ;  /* 0xff80000005147808 */ /* 0x000fe20007000000 */
[----:B------:R-:W-:Y:S01]  /*10c80*/  IMAD.IADD R5, R209, 0x1, -R3 ;  /* 0x00000001d1057824 */ /* 0x000fe200078e0a03 */
[----:B------:R-:W-:Y:S01]  /*10c90*/  FSEL R155, R4, -INF , !P5 ;  /* 0xff800000049b7808 */ /* 0x000fe20006800000 */
[----:B------:R-:W-:Y:S01]  /*10ca0*/  IMAD.IADD R4, R210, 0x1, -R2 ;  /* 0x00000001d2047824 */ /* 0x000fe200078e0a02 */
[----:B------:R-:W-:Y:S01]  /*10cb0*/  I2FP.F32.S32 R14, R14 ;  /* 0x0000000e000e7245 */ /* 0x000fe20000201400 */
[----:B------:R-:W-:Y:S01]  /*10cc0*/  MUFU.TANH R10, R162 ;  /* 0x000000a2000a7308 */ /* 0x000fe20000002400 */
[C---:B------:R-:W-:Y:S02]  /*10cd0*/  ISETP.LT.OR P6, PT, R3.reuse, R212, P4 ;  /* 0x000000d40300720c */ /* 0x040fe400027c1670 */
[C---:B------:R-:W-:Y:S01]  /*10ce0*/  ISETP.LT.OR P5, PT, R3.reuse, R211, P3 ;  /* 0x000000d30300720c */ /* 0x040fe20001fa1670 */
[----:B------:R-:W-:Y:S01]  /*10cf0*/  FFMA.FTZ R14, R14, -UR19, R15 ;  /* 0x800000130e0e7c23 */ /* 0x000fe2000801000f */
        /* <DEDUP_REMOVED lines=11> */
[----:B------:R-:W-:-:S02]  /*10db0*/  IABS R4, R4 ;  /* 0x0000000400047213 */ /* 0x000fc40000000000 */
[----:B------:R-:W-:Y:S01]  /*10dc0*/  I2FP.F32.S32 R6, R6 ;  /* 0x0000000600067245 */ /* 0x000fe20000201400 */
[----:B---3--:R-:W-:Y:S01]  /*10dd0*/  FFMA.FTZ R13, R13, -UR19, R9 ;  /* 0x800000130d0d7c23 */ /* 0x008fe20008010009 */
[----:B------:R-:W-:Y:S02]  /*10de0*/  ISETP.NE.AND P4, PT, R8, RZ, PT ;  /* 0x000000ff0800720c */ /* 0x000fe40003f85270 */
        /* <DEDUP_REMOVED lines=11> */
[----:B--2---:R-:W-:Y:S01]  /*10ea0*/  FFMA.FTZ R15, R5, -UR19, R15 ;  /* 0x80000013050f7c23 */ /* 0x004fe2000801000f */
[C---:B------:R-:W-:Y:S01]  /*10eb0*/  ISETP.GE.AND P3, PT, R2.reuse, R217, PT ;  /* 0x000000d90200720c */ /* 0x040fe20003f66270 */
[----:B------:R-:W-:Y:S01]  /*10ec0*/  IMAD.IADD R5, R209, 0x1, -R2 ;  /* 0x00000001d1057824 */ /* 0x000fe200078e0a02 */
[C---:B------:R-:W-:Y:S01]  /*10ed0*/  ISETP.GE.AND P2, PT, R2.reuse, R216, PT ;  /* 0x000000d80200720c */ /* 0x040fe20003f46270 */
[--C-:B------:R-:W-:Y:S01]  /*10ee0*/  IMAD.IADD R6, R213, 0x1, -R3.reuse ;  /* 0x00000001d5067824 */ /* 0x100fe200078e0a03 */
[----:B------:R-:W-:Y:S01]  /*10ef0*/  ISETP.GE.AND P0, PT, R2, R215, PT ;  /* 0x000000d70200720c */ /* 0x000fe20003f06270 */
[----:B------:R-:W-:Y:S01]  /*10f00*/  IMAD.IADD R7, R209, 0x1, -R3 ;  /* 0x00000001d1077824 */ /* 0x000fe200078e0a03 */
[----:B------:R-:W-:Y:S01]  /*10f10*/  FSEL R75, R13, -INF , !P1 ;  /* 0xff8000000d4b7808 */ /* 0x000fe20004800000 */
[----:B------:R-:W1:Y:S01]  /*10f20*/  MUFU.TANH R14, R60 ;  /* 0x0000003c000e7308 */ /* 0x000e620000002400 */
[----:B------:R-:W-:-:S02]  /*10f30*/  FSEL R18, R12, -INF , !P6 ;  /* 0xff8000000c127808 */ /* 0x000fc40007000000 */
[----:B------:R-:W-:Y:S01]  /*10f40*/  FSEL R150, R4, -INF , !P5 ;  /* 0xff80000004967808 */ /* 0x000fe20006800000 */
[----:B------:R-:W-:Y:S01]  /*10f50*/  IMAD.IADD R4, R210, 0x1, -R3 ;  /* 0x00000001d2047824 */ /* 0x000fe200078e0a03 */
[----:B------:R-:W-:Y:S02]  /*10f60*/  I2FP.F32.S32 R16, R16 ;  /* 0x0000001000107245 */ /* 0x000fe40000201400 */
[C---:B------:R-:W-:Y:S01]  /*10f70*/  ISETP.LT.OR P6, PT, R2.reuse, R212, P4 ;  /* 0x000000d40200720c */ /* 0x040fe200027c1670 */
[----:B------:R-:W-:Y:S01]  /*10f80*/  MUFU.TANH R12, R62 ;  /* 0x0000003e000c7308 */ /* 0x000fe20000002400 */
[----:B------:R-:W-:Y:S01]  /*10f90*/  ISETP.LT.OR P5, PT, R2, R211, P3 ;  /* 0x000000d30200720c */ /* 0x000fe20001fa1670 */
[----:B------:R-:W-:Y:S01]  /*10fa0*/  FFMA.FTZ R16, R16, -UR19, R10 ;  /* 0x8000001310107c23 */ /* 0x000fe2000801000a */
[C---:B------:R-:W-:Y:S02]  /*10fb0*/  ISETP.LT.OR P2, PT, R2.reuse, R208, P2 ;  /* 0x000000d00200720c */ /* 0x040fe40001741670 */
[----:B------:R-:W-:Y:S01]  /*10fc0*/  ISETP.LT.OR P1, PT, R2, R207, P0 ;  /* 0x000000cf0200720c */ /* 0x000fe20000721670 */
[----:B------:R-:W-:Y:S01]  /*10fd0*/  IMAD.IADD R2, R214, 0x1, -R2 ;  /* 0x00000001d6027824 */ /* 0x000fe200078e0a02 */
[----:B------:R-:W-:Y:S01]  /*10fe0*/  ISETP.NE.AND P3, PT, R8, RZ, PT ;  /* 0x000000ff0800720c */ /* 0x000fe20003f65270 */
[----:B------:R-:W2:Y:S01]  /*10ff0*/  MUFU.TANH R10, R166 ;  /* 0x000000a6000a7308 */ /* 0x000ea20000002400 */
[----:B------:R-:W-:-:S02]  /*11000*/  IABS R4, R4 ;  /* 0x0000000400047213 */ /* 0x000fc40000000000 */
[----:B------:R-:W-:Y:S02]  /*11010*/  IABS R13, R2 ;  /* 0x00000002000d7213 */ /* 0x000fe40000000000 */
[----:B------:R-:W-:Y:S02]  /*11020*/  IABS R8, R5 ;  /* 0x0000000500087213 */ /* 0x000fe40000000000 */
[----:B------:R-:W-:Y:S01]  /*11030*/  IABS R2, R6 ;  /* 0x0000000600027213 */ /* 0x000fe20000000000 */
[----:B------:R-:W3:Y:S01]  /*11040*/  MUFU.TANH R19, R165 ;  /* 0x000000a500137308 */ /* 0x000ee20000002400 */
[----:B------:R-:W-:Y:S01]  /*11050*/  IABS R5, R7 ;  /* 0x0000000700057213 */ /* 0x000fe20000000000 */
[----:B------:R-:W-:Y:S01]  /*11060*/  IMAD.MOV.U32 R6, RZ, RZ, R4 ;  /* 0x000000ffff067224 */ /* 0x000fe200078e0004 */
[----:B------:R-:W-:Y:S01]  /*11070*/  ISETP.NE.AND P4, PT, R9, RZ, PT ;  /* 0x000000ff0900720c */ /* 0x000fe20003f85270 */
[----:B------:R-:W-:Y:S01]  /*11080*/  IMAD.MOV.U32 R4, RZ, RZ, R2 ;  /* 0x000000ffff047224 */ /* 0x000fe200078e0002 */
[----:B------:R-:W-:Y:S01]  /*11090*/  ISETP.GE.AND P0, PT, R3, R215, PT ;  /* 0x000000d70300720c */ /* 0x000fe20003f06270 */
[----:B------:R-:W-:Y:S01]  /*110a0*/  IMAD.MOV.U32 R2, RZ, RZ, R5 ;  /* 0x000000ffff027224 */ /* 0x000fe200078e0005 */
[----:B------:R-:W-:Y:S01]  /*110b0*/  I2FP.F32.S32 R8, R8 ;  /* 0x0000000800087245 */ /* 0x000fe20000201400 */
[----:B------:R-:W-:Y:S01]  /*110c0*/  IMAD.MOV.U32 R7, RZ, RZ, R13 ;  /* 0x000000ffff077224 */ /* 0x000fe200078e000d */
[----:B------:R-:W-:Y:S01]  /*110d0*/  I2FP.F32.S32 R6, R6 ;  /* 0x0000000600067245 */ /* 0x000fe20000201400 */
[----:B------:R-:W-:Y:S01]  /*110e0*/  MUFU.TANH R13, R168 ;  /* 0x000000a8000d7308 */ /* 0x000fe20000002400 */
[----:B------:R-:W-:Y:S01]  /*110f0*/  I2FP.F32.S32 R2, R2 ;  /* 0x0000000200027245 */ /* 0x000fe20000201400 */
[----:B-1----:R-:W-:Y:S01]  /*11100*/  FFMA.FTZ R8, R8, -UR19, R14 ;  /* 0x8000001308087c23 */ /* 0x002fe2000801000e */
[----:B------:R-:W-:Y:S01]  /*11110*/  FSEL R60, R17, -INF , !P4 ;  /* 0xff800000113c7808 */ /* 0x000fe20006000000 */
[----:B------:R-:W-:Y:S01]  /*11120*/  FFMA.FTZ R6, R6, -UR19, R21 ;  /* 0x8000001306067c23 */ /* 0x000fe20008010015 */
[----:B------:R-:W-:Y:S01]  /*11130*/  P2R R9, PR, RZ, 0x4 ;  /* 0x00000004ff097803 */ /* 0x000fe20000000000 */
[----:B--2---:R-:W-:Y:S01]  /*11140*/  FFMA.FTZ R10, R2, -UR19, R10 ;  /* 0x80000013020a7c23 */ /* 0x004fe2000801000a */
[----:B------:R-:W-:Y:S01]  /*11150*/  I2FP.F32.S32 R5, R7 ;  /* 0x0000000700057245 */ /* 0x000fe20000201400 */
[----:B------:R-:W-:Y:S01]  /*11160*/  VIADD R2, R0, 0x38 ;  /* 0x0000003800027836 */ /* 0x000fe20000000000 */
[----:B------:R-:W-:Y:S01]  /*11170*/  ISETP.GE.AND P4, PT, R3, R218, PT ;  /* 0x000000da0300720c */ /* 0x000fe20003f86270 */
[----:B------:R-:W-:Y:S01]  /*11180*/  IMAD.IADD R7, R214, 0x1, -R3 ;  /* 0x00000001d6077824 */ /* 0x000fe200078e0a03 */
[----:B------:R-:W-:Y:S01]  /*11190*/  FSEL R62, R16, -INF , !P3 ;  /* 0xff800000103e7808 */ /* 0x000fe20005800000 */
[----:B------:R-:W-:Y:S01]  /*111a0*/  FFMA.FTZ R5, R5, -UR19, R12 ;  /* 0x8000001305057c23 */ /* 0x000fe2000801000c */
[C---:B------:R-:W-:Y:S01]  /*111b0*/  ISETP.GE.AND P3, PT, R3.reuse, R217, PT ;  /* 0x000000d90300720c */ /* 0x040fe20003f66270 */
[----:B------:R-:W1:Y:S01]  /*111c0*/  MUFU.TANH R17, R167 ;  /* 0x000000a700117308 */ /* 0x000e620000002400 */
[C---:B------:R-:W-:Y:S01]  /*111d0*/  ISETP.GE.AND P2, PT, R3.reuse, R216, PT ;  /* 0x000000d80300720c */ /* 0x040fe20003f46270 */
[----:B------:R-:W-:Y:S01]  /*111e0*/  VIADD R0, R0, 0x39 ;  /* 0x0000003900007836 */ /* 0x000fe20000000000 */
[----:B------:R-:W-:-:S02]  /*111f0*/  ISETP.LT.OR P0, PT, R3, R207, P0 ;  /* 0x000000cf0300720c */ /* 0x000fc40000701670 */
[----:B------:R-:W-:Y:S02]  /*11200*/  I2FP.F32.S32 R4, R4 ;  /* 0x0000000400047245 */ /* 0x000fe40000201400 */
[----:B------:R-:W-:Y:S01]  /*11210*/  FSEL R16, R15, -INF , !P6 ;  /* 0xff8000000f107808 */ /* 0x000fe20007000000 */
[----:B------:R-:W2:Y:S01]  /*11220*/  MUFU.TANH R14, R53 ;  /* 0x00000035000e7308 */ /* 0x000ea20000002400 */
[----:B------:R-:W-:Y:S01]  /*11230*/  FSEL R79, R11, -INF , !P5 ;  /* 0xff8000000b4f7808 */ /* 0x000fe20006800000 */
[----:B---3--:R-:W-:Y:S01]  /*11240*/  FFMA.FTZ R4, R4, -UR19, R19 ;  /* 0x8000001304047c23 */ /* 0x008fe20008010013 */
[----:B------:R-:W-:Y:S02]  /*11250*/  ISETP.LT.OR P6, PT, R3, R212, P4 ;  /* 0x000000d40300720c */ /* 0x000fe400027c1670 */
[----:B------:R-:W-:Y:S02]  /*11260*/  ISETP.NE.AND P4, PT, R9, RZ, PT ;  /* 0x000000ff0900720c */ /* 0x000fe40003f85270 */
[C---:B------:R-:W-:Y:S01]  /*11270*/  ISETP.LT.OR P5, PT, R3.reuse, R211, P3 ;  /* 0x000000d30300720c */ /* 0x040fe20001fa1670 */
[----:B------:R-:W3:Y:S01]  /*11280*/  MUFU.TANH R15, R52 ;  /* 0x00000034000f7308 */ /* 0x000ee20000002400 */
[----:B------:R-:W-:-:S02]  /*11290*/  ISETP.LT.OR P2, PT, R3, R208, P2 ;  /* 0x000000d00300720c */ /* 0x000fc40001741670 */
[----:B------:R-:W-:Y:S02]  /*112a0*/  P2R R3, PR, RZ, 0x1 ;  /* 0x00000001ff037803 */ /* 0x000fe40000000000 */
[----:B------:R-:W-:Y:S02]  /*112b0*/  FSEL R145, R8, -INF , !P4 ;  /* 0xff80000008917808 */ /* 0x000fe40006000000 */
[----:B------:R-:W-:Y:S02]  /*112c0*/  FSEL R11, R6, -INF , !P6 ;  /* 0xff800000060b7808 */ /* 0x000fe40007000000 */
[----:B------:R-:W-:Y:S02]  /*112d0*/  P2R R9, PR, RZ, 0x4 ;  /* 0x00000004ff097803 */ /* 0x000fe40000000000 */
[----:B------:R-:W-:Y:S02]  /*112e0*/  ISETP.GE.AND P4, PT, R2, R218, PT ;  /* 0x000000da0200720c */ /* 0x000fe40003f86270 */
[----:B------:R-:W-:Y:S01]  /*112f0*/  FSEL R151, R5, -INF , !P1 ;  /* 0xff80000005977808 */ /* 0x000fe20004800000 */
[--C-:B------:R-:W-:Y:S01]  /*11300*/  IMAD.IADD R5, R210, 0x1, -R2.reuse ;  /* 0x00000001d2057824 */ /* 0x100fe200078e0a02 */
[----:B------:R-:W-:Y:S01]  /*11310*/  ISETP.NE.AND P6, PT, R3, RZ, PT ;  /* 0x000000ff0300720c */ /* 0x000fe20003fc5270 */
[----:B------:R-:W-:Y:S01]  /*11320*/  IMAD.IADD R3, R209, 0x1, -R2 ;  /* 0x00000001d1037824 */ /* 0x000fe200078e0a02 */
[----:B------:R-:W-:-:S02]  /*11330*/  ISETP.GE.AND P3, PT, R2, R217, PT ;  /* 0x000000d90200720c */ /* 0x000fc40003f66270 */
[C---:B------:R-:W-:Y:S02]  /*11340*/  ISETP.GE.AND P2, PT, R2.reuse, R216, PT ;  /* 0x000000d80200720c */ /* 0x040fe40003f46270 */
[----:B------:R-:W-:Y:S02]  /*11350*/  ISETP.GE.AND P0, PT, R2, R215, PT ;  /* 0x000000d70200720c */ /* 0x000fe40003f06270 */
[----:B------:R-:W-:Y:S02]  /*11360*/  IABS R7, R7 ;  /* 0x0000000700077213 */ /* 0x000fe40000000000 */
        /* <DEDUP_REMOVED lines=8> */
[----:B------:R-:W-:Y:S01]  /*113f0*/  IABS R12, R3 ;  /* 0x00000003000c7213 */ /* 0x000fe20000000000 */
[----:B------:R-:W-:Y:S01]  /*11400*/  IMAD.MOV.U32 R3, RZ, RZ, R7 ;  /* 0x000000ffff037224 */ /* 0x000fe200078e0007 */
[----:B------:R-:W-:Y:S02]  /*11410*/  ISETP.NE.AND P3, PT, R9, RZ, PT ;  /* 0x000000ff0900720c */ /* 0x000fe40003f65270 */
[----:B------:R-:W4:Y:S01]  /*11420*/  MUFU.TANH R9, R54 ;  /* 0x0000003600097308 */ /* 0x000f220000002400 */
[----:B------:R-:W-:Y:S01]  /*11430*/  IABS R5, R4 ;  /* 0x0000000400057213 */ /* 0x000fe20000000000 */
[----:B------:R-:W-:Y:S01]  /*11440*/  IMAD.MOV.U32 R4, RZ, RZ, R6 ;  /* 0x000000ffff047224 */ /* 0x000fe200078e0006 */
[----:B------:R-:W-:Y:S01]  /*11450*/  IABS R7, R2 ;  /* 0x0000000200077213 */ /* 0x000fe20000000000 */
[----:B------:R-:W-:Y:S01]  /*11460*/  IMAD.MOV.U32 R6, RZ, RZ, R12 ;  /* 0x000000ffff067224 */ /* 0x000fe200078e000c */
[----:B------:R-:W-:-:S02]  /*11470*/  I2FP.F32.S32 R2, R3 ;  /* 0x0000000300027245 */ /* 0x000fc40000201400 */
[----:B------:R-:W-:Y:S02]  /*11480*/  I2FP.F32.S32 R3, R5 ;  /* 0x0000000500037245 */ /* 0x000fe40000201400 */
[----:B------:R-:W-:Y:S01]  /*11490*/  I2FP.F32.S32 R4, R4 ;  /* 0x0000000400047245 */ /* 0x000fe20000201400 */
[----:B-1----:R-:W-:Y:S01]  /*114a0*/  FFMA.FTZ R2, R2, -UR19, R17 ;  /* 0x8000001302027c23 */ /* 0x002fe20008010011 */
[----:B------:R-:W-:Y:S01]  /*114b0*/  FSEL R74, R10, -INF , !P3 ;  /* 0xff8000000a4a7808 */ /* 0x000fe20005800000 */
[----:B--2---:R-:W-:Y:S01]  /*114c0*/  FFMA.FTZ R3, R3, -UR19, R14 ;  /* 0x8000001303037c23 */ /* 0x004fe2000801000e */
[----:B------:R-:W-:Y:S01]  /*114d0*/  I2FP.F32.S32 R5, R6 ;  /* 0x0000000600057245 */ /* 0x000fe20000201400 */
[----:B---3--:R-:W-:Y:S01]  /*114e0*/  FFMA.FTZ R4, R4, -UR19, R15 ;  /* 0x8000001304047c23 */ /* 0x008fe2000801000f */
[----:B------:R-:W-:Y:S01]  /*114f0*/  ISETP.GE.AND P3, PT, R0, R218, PT ;  /* 0x000000da0000720c */ /* 0x000fe20003f66270 */
[----:B------:R-:W1:Y:S01]  /*11500*/  MUFU.TANH R10, R55 ;  /* 0x00000037000a7308 */ /* 0x000e620000002400 */
[----:B------:R-:W-:Y:S01]  /*11510*/  P2R R8, PR, RZ, 0x4 ;  /* 0x00000004ff087803 */ /* 0x000fe20000000000 */
[----:B------:R-:W-:Y:S01]  /*11520*/  FFMA.FTZ R5, R5, -UR19, R13 ;  /* 0x8000001305057c23 */ /* 0x000fe2000801000d */
[----:B------:R-:W-:-:S02]  /*11530*/  I2FP.F32.S32 R6, R7 ;  /* 0x0000000700067245 */ /* 0x000fc40000201400 */
[----:B------:R-:W-:Y:S02]  /*11540*/  ISETP.GE.AND P0, PT, R0, R216, PT ;  /* 0x000000d80000720c */ /* 0x000fe40003f06270 */
[----:B------:R-:W-:Y:S01]  /*11550*/  FSEL R144, R2, -INF , !P6 ;  /* 0xff80000002907808 */ /* 0x000fe20007000000 */
[----:B----4-:R-:W-:Y:S01]  /*11560*/  FFMA.FTZ R6, R6, -UR19, R9 ;  /* 0x8000001306067c23 */ /* 0x010fe20008010009 */
[C---:B------:R-:W-:Y:S01]  /*11570*/  ISETP.GE.AND P2, PT, R0.reuse, R217, PT ;  /* 0x000000d90000720c */ /* 0x040fe20003f46270 */
[----:B------:R2:W3:Y:S01]  /*11580*/  MUFU.TANH R9, R68 ;  /* 0x0000004400097308 */ /* 0x0004e20000002400 */
[----:B------:R-:W-:Y:S01]  /*11590*/  FSEL R154, R3, -INF , !P4 ;  /* 0xff800000039a7808 */ /* 0x000fe20006000000 */
[--C-:B------:R-:W-:Y:S01]  /*115a0*/  IMAD.IADD R3, R213, 0x1, -R0.reuse ;  /* 0x00000001d5037824 */ /* 0x100fe200078e0a00 */
[C---:B------:R-:W-:Y:S01]  /*115b0*/  ISETP.LT.OR P6, PT, R0.reuse, R212, P3 ;  /* 0x000000d40000720c */ /* 0x040fe20001fc1670 */
[----:B------:R-:W-:Y:S01]  /*115c0*/  IMAD.IADD R2, R209, 0x1, -R0 ;  /* 0x00000001d1027824 */ /* 0x000fe200078e0a00 */
[----:B------:R-:W-:-:S02]  /*115d0*/  ISETP.GE.AND P4, PT, R0, R215, PT ;  /* 0x000000d70000720c */ /* 0x000fc40003f86270 */
[----:B------:R-:W-:Y:S01]  /*115e0*/  ISETP.LT.OR P3, PT, R0, R208, P0 ;  /* 0x000000d00000720c */ /* 0x000fe20000761670 */
[----:B------:R-:W-:Y:S01]  /*115f0*/  MUFU.TANH R7, R170 ;  /* 0x000000aa00077308 */ /* 0x000fe20000002400 */
[----:B------:R-:W-:Y:S02]  /*11600*/  ISETP.NE.AND P0, PT, R8, RZ, PT ;  /* 0x000000ff0800720c */ /* 0x000fe40003f05270 */
[----:B------:R-:W-:Y:S01]  /*11610*/  FSEL R46, R4, -INF , !P5 ;  /* 0xff800000042e7808 */ /* 0x000fe20006800000 */
[--C-:B------:R-:W-:Y:S01]  /*11620*/  IMAD.IADD R4, R210, 0x1, -R0.reuse ;  /* 0x00000001d2047824 */ /* 0x100fe200078e0a00 */
[C---:B------:R-:W-:Y:S02]  /*11630*/  ISETP.LT.OR P5, PT, R0.reuse, R211, P2 ;  /* 0x000000d30000720c */ /* 0x040fe400017a1670 */
[----:B------:R-:W-:Y:S01]  /*11640*/  ISETP.LT.OR P2, PT, R0, R207, P4 ;  /* 0x000000cf0000720c */ /* 0x000fe20002741670 */
[----:B------:R-:W4:Y:S01]  /*11650*/  MUFU.TANH R8, R169 ;  /* 0x000000a900087308 */ /* 0x000f220000002400 */
[----:B------:R-:W-:Y:S01]  /*11660*/  IMAD.IADD R0, R214, 0x1, -R0 ;  /* 0x00000001d6007824 */ /* 0x000fe200078e0a00 */
[----:B--2---:R-:W-:-:S02]  /*11670*/  FSEL R68, R5, -INF , !P0 ;  /* 0xff80000005447808 */ /* 0x004fc40004000000 */
[----:B------:R-:W-:Y:S02]  /*11680*/  PLOP3.LUT P0, PT, PT, PT, UP0, 0x80, 0x0 ;  /* 0x000000000000781c */ /* 0x000fe40003f0f008 */
[----:B------:R-:W-:Y:S02]  /*11690*/  IABS R4, R4 ;  /* 0x0000000400047213 */ /* 0x000fe40000000000 */
[----:B------:R-:W-:Y:S02]  /*116a0*/  IABS R3, R3 ;  /* 0x0000000300037213 */ /* 0x000fe40000000000 */
[----:B------:R-:W-:Y:S02]  /*116b0*/  IABS R2, R2 ;  /* 0x0000000200027213 */ /* 0x000fe40000000000 */
[----:B------:R-:W-:Y:S02]  /*116c0*/  IABS R0, R0 ;  /* 0x0000000000007213 */ /* 0x000fe40000000000 */
[----:B------:R-:W-:-:S02]  /*116d0*/  I2FP.F32.S32 R4, R4 ;  /* 0x0000000400047245 */ /* 0x000fc40000201400 */
[----:B------:R-:W-:Y:S02]  /*116e0*/  I2FP.F32.S32 R3, R3 ;  /* 0x0000000300037245 */ /* 0x000fe40000201400 */
[----:B------:R-:W-:Y:S01]  /*116f0*/  I2FP.F32.S32 R2, R2 ;  /* 0x0000000200027245 */ /* 0x000fe20000201400 */
[----:B-1----:R-:W-:Y:S01]  /*11700*/  FFMA.FTZ R4, R4, -UR19, R10 ;  /* 0x8000001304047c23 */ /* 0x002fe2000801000a */
[----:B------:R-:W-:Y:S01]  /*11710*/  I2FP.F32.S32 R0, R0 ;  /* 0x0000000000007245 */ /* 0x000fe20000201400 */
[----:B---3--:R-:W-:Y:S01]  /*11720*/  FFMA.FTZ R3, R3, -UR19, R9 ;  /* 0x8000001303037c23 */ /* 0x008fe20008010009 */
[----:B------:R-:W-:Y:S01]  /*11730*/  FSEL R77, R6, -INF , !P1 ;  /* 0xff800000064d7808 */ /* 0x000fe20004800000 */
[----:B----4-:R-:W-:Y:S01]  /*11740*/  FFMA.FTZ R2, R2, -UR19, R8 ;  /* 0x8000001302027c23 */ /* 0x010fe20008010008 */
        /* <DEDUP_REMOVED lines=65> */
.L_x_2546:
[----:B------:R-:W-:Y:S05]  /*11b60*/  BSYNC B0 ;  /* 0x0000000000007941 */ /* 0x000fea0003800000 */
.L_x_2545:
[----:B------:R-:W0:Y:S02]  /*11b70*/  LDGDEPBAR ;  /* 0x00000000000079af */ /* 0x000e240000000000 */
.L_x_2544:
        /* <DEDUP_REMOVED lines=19> */
[----:B------:R-:W3:Y:S01]  /*11cb0*/  SHFL.BFLY PT, R2, R73, 0x1, 0x1f ;  /* 0x0c201f0049027f89 */ /* 0x000ee200000e0000 */
[----:B------:R-:W-:-:S04]  /*11cc0*/  FMNMX.FTZ R0, R44, R0, !PT ;  /* 0x000000002c007209 */ /* 0x000fc80007810000 */
[----:B------:R-:W-:-:S04]  /*11cd0*/  FMNMX.FTZ R0, R37, R0, !PT ;  /* 0x0000000025007209 */ /* 0x000fc80007810000 */
[----:B------:R-:W-:-:S04]  /*11ce0*/  FMNMX.FTZ R0, R36, R0, !PT ;  /* 0x0000000024007209 */ /* 0x000fc80007810000 */
[----:B------:R-:W-:-:S04]  /*11cf0*/  FMNMX.FTZ R0, R160, R0, !PT ;  /* 0x00000000a0007209 */ /* 0x000fc80007810000 */
[----:B------:R-:W-:-:S04]  /*11d00*/  FMNMX.FTZ R0, R158, R0, !PT ;  /* 0x000000009e007209 */ /* 0x000fc80007810000 */
[----:B------:R-:W-:Y:S02]  /*11d10*/  FMNMX.FTZ R0, R156, R0, !PT ;  /* 0x000000009c007209 */ /* 0x000fe40007810000 */
[----:B---3--:R-:W-:Y:S02]  /*11d20*/  FMNMX.FTZ R73, R73, R2, !PT ;  /* 0x0000000249497209 */ /* 0x008fe40007810000 */
[----:B------:R-:W-:Y:S02]  /*11d30*/  FMNMX.FTZ R2, R237, R43, !PT ;  /* 0x0000002bed027209 */ /* 0x000fe40007810000 */
[----:B------:R-:W-:Y:S01]  /*11d40*/  FMNMX.FTZ R3, R152, R0, !PT ;  /* 0x0000000098037209 */ /* 0x000fe20007810000 */
[----:B------:R-:W-:Y:S01]  /*11d50*/  FMUL.FTZ R0, R73, UR16 ;  /* 0x0000001049007c20 */ /* 0x000fe20008410000 */
[----:B------:R-:W-:Y:S02]  /*11d60*/  FMNMX.FTZ R2, R39, R2, !PT ;  /* 0x0000000227027209 */ /* 0x000fe40007810000 */
[----:B------:R-:W-:-:S02]  /*11d70*/  FSETP.NEU.FTZ.AND P3, PT, R73, -INF , PT ;  /* 0xff8000004900780b */ /* 0x000fc40003f7d000 */
[----:B------:R-:W-:Y:S02]  /*11d80*/  FMNMX.FTZ R3, R159, R3, !PT ;  /* 0x000000039f037209 */ /* 0x000fe40007810000 */
[----:B------:R-:W-:Y:S02]  /*11d90*/  FMNMX.FTZ R2, R38, R2, !PT ;  /* 0x0000000226027209 */ /* 0x000fe40007810000 */
[----:B------:R-:W-:Y:S02]  /*11da0*/  FSEL R0, R0, RZ, P3 ;  /* 0x000000ff00007208 */ /* 0x000fe40001800000 */
[----:B------:R-:W-:Y:S02]  /*11db0*/  FMNMX.FTZ R3, R157, R3, !PT ;  /* 0x000000039d037209 */ /* 0x000fe40007810000 */
[----:B------:R-:W-:Y:S01]  /*11dc0*/  FMNMX.FTZ R2, R33, R2, !PT ;  /* 0x0000000221027209 */ /* 0x000fe20007810000 */
[--C-:B-12---:R-:W-:Y:S01]  /*11dd0*/  FFMA.FTZ R4, R32, UR16, -R0.reuse ;  /* 0x0000001020047c23 */ /* 0x106fe20008010800 */
[----:B------:R-:W-:Y:S01]  /*11de0*/  FMNMX.FTZ R3, R155, R3, !PT ;  /* 0x000000039b037209 */ /* 0x000fe20007810000 */
[----:B------:R-:W-:Y:S01]  /*11df0*/  FFMA.FTZ R5, R34, UR16, -R0 ;  /* 0x0000001022057c23 */ /* 0x000fe20008010800 */
[----:B------:R-:W-:Y:S01]  /*11e00*/  FMNMX.FTZ R2, R29, R2, !PT ;  /* 0x000000021d027209 */ /* 0x000fe20007810000 */
[----:B------:R1:W-:Y:S01]  /*11e10*/  MUFU.EX2 R232, R4 ;  /* 0x0000000400e87308 */ /* 0x0003e20000000800 */
[----:B------:R-:W-:-:S04]  /*11e20*/  FMNMX.FTZ R3, R150, R3, !PT ;  /* 0x0000000396037209 */ /* 0x000fc80007810000 */
[----:B------:R-:W-:-:S03]  /*11e30*/  FMNMX.FTZ R3, R79, R3, !PT ;  /* 0x000000034f037209 */ /* 0x000fc60007810000 */
[----:B------:R2:W-:Y:S01]  /*11e40*/  MUFU.EX2 R231, R5 ;  /* 0x0000000500e77308 */ /* 0x0005e20000000800 */
[----:B------:R-:W-:-:S04]  /*11e50*/  FMNMX.FTZ R72, R78, R3, !PT ;  /* 0x000000034e487209 */ /* 0x000fc80007810000 */
[----:B------:R-:W-:Y:S02]  /*11e60*/  FMNMX.FTZ R72, R154, R72, !PT ;  /* 0x000000489a487209 */ /* 0x000fe40007810000 */
[----:B-1----:R-:W-:Y:S02]  /*11e70*/  FMNMX.FTZ R4, R28, R2, !PT ;  /* 0x000000021c047209 */ /* 0x002fe40007810000 */
        /* <DEDUP_REMOVED lines=10> */
[----:B------:R-:W-:-:S05]  /*11f20*/  FMNMX.FTZ R72, R148, R72, !PT ;  /* 0x0000004894487209 */ /* 0x000fca0007810000 */
[----:B--2---:R-:W2:Y:S01]  /*11f30*/  SHFL.BFLY PT, R5, R72, 0x2, 0x1f ;  /* 0x0c401f0048057f89 */ /* 0x004ea200000e0000 */
[----:B-1----:R-:W-:-:S04]  /*11f40*/  FFMA.FTZ R2, R30, UR16, -R0 ;  /* 0x000000101e027c23 */ /* 0x002fc80008010800 */
[----:B------:R1:W3:Y:S01]  /*11f50*/  MUFU.EX2 R229, R2 ;  /* 0x0000000200e57308 */ /* 0x0002e20000000800 */
[----:B--2---:R-:W-:Y:S02]  /*11f60*/  FMNMX.FTZ R72, R72, R5, !PT ;  /* 0x0000000548487209 */ /* 0x004fe40007810000 */
[----:B-1----:R-:W-:Y:S02]  /*11f70*/  FMNMX.FTZ R2, R149, R3, !PT ;  /* 0x0000000395027209 */ /* 0x002fe40007810000 */
[----:B------:R-:W-:Y:S01]  /*11f80*/  FMNMX.FTZ R3, R63, R4, !PT ;  /* 0x000000043f037209 */ /* 0x000fe20007810000 */
[----:B------:R-:W-:Y:S01]  /*11f90*/  FFMA.FTZ R4, R27, UR16, -R0 ;  /* 0x000000101b047c23 */ /* 0x000fe20008010800 */
[----:B------:R-:W-:Y:S01]  /*11fa0*/  FMNMX.FTZ R2, R67, R2, !PT ;  /* 0x0000000243027209 */ /* 0x000fe20007810000 */
[----:B------:R-:W1:Y:S01]  /*11fb0*/  SHFL.BFLY PT, R5, R72, 0x1, 0x1f ;  /* 0x0c201f0048057f89 */ /* 0x000e6200000e0000 */
[----:B------:R-:W-:Y:S01]  /*11fc0*/  FMNMX.FTZ R3, R60, R3, !PT ;  /* 0x000000033c037209 */ /* 0x000fe20007810000 */
[----:B------:R2:W-:Y:S01]  /*11fd0*/  MUFU.EX2 R228, R4 ;  /* 0x0000000400e47308 */ /* 0x0005e20000000800 */
[----:B------:R-:W-:-:S02]  /*11fe0*/  FMNMX.FTZ R2, R64, R2, !PT ;  /* 0x0000000240027209 */ /* 0x000fc40007810000 */
[----:B------:R-:W-:Y:S02]  /*11ff0*/  FMNMX.FTZ R3, R145, R3, !PT ;  /* 0x0000000391037209 */ /* 0x000fe40007810000 */
[----:B------:R-:W-:Y:S02]  /*12000*/  FMNMX.FTZ R2, R65, R2, !PT ;  /* 0x0000000241027209 */ /* 0x000fe40007810000 */
[----:B------:R-:W-:Y:S02]  /*12010*/  FMNMX.FTZ R3, R74, R3, !PT ;  /* 0x000000034a037209 */ /* 0x000fe40007810000 */
[----:B---3--:R-:W-:Y:S01]  /*12020*/  F2FP.BF16.F32.PACK_AB R10, R229, R230 ;  /* 0x000000e6e50a723e */ /* 0x008fe200000010ff */
[----:B--2---:R-:W-:-:S04]  /*12030*/  FFMA.FTZ R4, R26, UR16, -R0 ;  /* 0x000000101a047c23 */ /* 0x004fc80008010800 */
[----:B------:R2:W-:Y:S01]  /*12040*/  MUFU.EX2 R227, R4 ;  /* 0x0000000400e37308 */ /* 0x0005e20000000800 */
[----:B-1----:R-:W-:-:S04]  /*12050*/  FMNMX.FTZ R72, R72, R5, !PT ;  /* 0x0000000548487209 */ /* 0x002fc80007810000 */
[C---:B------:R-:W-:Y:S01]  /*12060*/  FSETP.NEU.FTZ.AND P2, PT, R72.reuse, -INF , PT ;  /* 0xff8000004800780b */ /* 0x040fe20003f5d000 */
[----:B------:R-:W-:-:S05]  /*12070*/  FMUL.FTZ R12, R72, UR16 ;  /* 0x00000010480c7c20 */ /* 0x000fca0008410000 */
[----:B------:R-:W-:Y:S02]  /*12080*/  FSEL R12, R12, RZ, P2 ;  /* 0x000000ff0c0c7208 */ /* 0x000fe40001000000 */
[----:B--2---:R-:W-:Y:S02]  /*12090*/  FMNMX.FTZ R4, R153, R2, !PT ;  /* 0x0000000299047209 */ /* 0x004fe40007810000 */
        /* <DEDUP_REMOVED lines=31> */
[----:B--2---:R-:W-:Y:S02]  /*12290*/  FFMA.FTZ R3, R20, UR16, -R0 ;  /* 0x0000001014037c23 */ /* 0x004fe40008010800 */
[----:B------:R-:W-:Y:S02]  /*122a0*/  LDSM.16.MT88.4 R20, [R196+0x6000] ;  /* 0x00600000c414783b */ /* 0x000fe40000004200 */
[----:B------:R2:W-:Y:S01]  /*122b0*/  MUFU.EX2 R220, R3 ;  /* 0x0000000300dc7308 */ /* 0x0005e20000000800 */
[----:B-1----:R-:W-:Y:S01]  /*122c0*/  FMNMX.FTZ R70, R70, R4, !PT ;  /* 0x0000000446467209 */ /* 0x002fe20007810000 */
[----:B---3--:R-:W-:-:S03]  /*122d0*/  FFMA.FTZ R2, R36, UR16, -R12 ;  /* 0x0000001024027c23 */ /* 0x008fc6000801080c */
[----:B------:R-:W-:-:S03]  /*122e0*/  FSETP.NEU.FTZ.AND P0, PT, R70, -INF , PT ;  /* 0xff8000004600780b */ /* 0x000fc60003f1d000 */
[----:B------:R-:W1:Y:S01]  /*122f0*/  MUFU.EX2 R190, R2 ;  /* 0x0000000200be7308 */ /* 0x000e620000000800 */
[----:B------:R-:W-:Y:S01]  /*12300*/  FSEL R5, R70, RZ, P0 ;  /* 0x000000ff46057208 */ /* 0x000fe20000000000 */
[----:B--2---:R-:W-:-:S06]  /*12310*/  FFMA.FTZ R3, R18, UR16, -R0 ;  /* 0x0000001012037c23 */ /* 0x004fcc0008010800 */
[----:B------:R2:W-:Y:S02]  /*12320*/  MUFU.EX2 R191, R3 ;  /* 0x0000000300bf7308 */ /* 0x0005e40000000800 */
[--C-:B--2---:R-:W-:Y:S02]  /*12330*/  FFMA.FTZ R3, R16, UR16, -R0.reuse ;  /* 0x0000001010037c23 */ /* 0x104fe40008010800 */
[----:B------:R-:W2:Y:S04]  /*12340*/  LDSM.16.MT88.4 R16, [R193+0x6000] ;  /* 0x00600000c110783b */ /* 0x000ea80000004200 */
[----:B------:R3:W-:Y:S02]  /*12350*/  MUFU.EX2 R224, R3 ;  /* 0x0000000300e07308 */ /* 0x0007e40000000800 */
[----:B---3--:R-:W-:Y:S01]  /*12360*/  FFMA.FTZ R3, R11, UR16, -R0 ;  /* 0x000000100b037c23 */ /* 0x008fe20008010800 */
[----:B-1----:R-:W-:-:S05]  /*12370*/  F2FP.BF16.F32.PACK_AB R11, R190, R188 ;  /* 0x000000bcbe0b723e */ /* 0x002fca00000010ff */
[----:B------:R1:W-:Y:S02]  /*12380*/  MUFU.EX2 R226, R3 ;  /* 0x0000000300e27308 */ /* 0x0003e40000000800 */
[----:B-1----:R-:W-:-:S06]  /*12390*/  FFMA.FTZ R3, R42, UR16, -R12 ;  /* 0x000000102a037c23 */ /* 0x002fcc000801080c */
[----:B------:R1:W-:Y:S02]  /*123a0*/  MUFU.EX2 R189, R3 ;  /* 0x0000000300bd7308 */ /* 0x0003e40000000800 */
[----:B-1----:R-:W-:-:S06]  /*123b0*/  FFMA.FTZ R3, R44, UR16, -R12 ;  /* 0x000000102c037c23 */ /* 0x002fcc000801080c */
[----:B------:R-:W1:Y:S08]  /*123c0*/  MUFU.EX2 R44, R6 ;  /* 0x00000006002c7308 */ /* 0x000e700000000800 */
[----:B------:R3:W4:Y:S01]  /*123d0*/  MUFU.EX2 R187, R3 ;  /* 0x0000000300bb7308 */ /* 0x0007220000000800 */
[-C--:B-1----:R-:W-:Y:S01]  /*123e0*/  FMUL.FTZ R80, R80, R44.reuse ;  /* 0x0000002c50507220 */ /* 0x082fe20000410000 */
[-C--:B------:R-:W-:Y:S01]  /*123f0*/  FMUL.FTZ R81, R81, R44.reuse ;  /* 0x0000002c51517220 */ /* 0x080fe20000410000 */
[-C--:B------:R-:W-:Y:S01]  /*12400*/  FMUL.FTZ R92, R92, R44.reuse ;  /* 0x0000002c5c5c7220 */ /* 0x080fe20000410000 */
[-C--:B------:R-:W-:Y:S01]  /*12410*/  FMUL.FTZ R93, R93, R44.reuse ;  /* 0x0000002c5d5d7220 */ /* 0x080fe20000410000 */
[-C--:B------:R-:W-:Y:S01]  /*12420*/  FMUL.FTZ R100, R100, R44.reuse ;  /* 0x0000002c64647220 */ /* 0x080fe20000410000 */
[-C--:B------:R-:W-:Y:S01]  /*12430*/  FMUL.FTZ R101, R101, R44.reuse ;  /* 0x0000002c65657220 */ /* 0x080fe20000410000 */
[-C--:B------:R-:W-:Y:S01]  /*12440*/  FMUL.FTZ R108, R108, R44.reuse ;  /* 0x0000002c6c6c7220 */ /* 0x080fe20000410000 */
[-C--:B------:R-:W-:Y:S01]  /*12450*/  FMUL.FTZ R109, R109, R44.reuse ;  /* 0x0000002c6d6d7220 */ /* 0x080fe20000410000 */
[----:B---3--:R-:W-:Y:S01]  /*12460*/  FMUL.FTZ R3, R71, UR16 ;  /* 0x0000001047037c20 */ /* 0x008fe20008410000 */
[-C--:B------:R-:W-:Y:S01]  /*12470*/  FMUL.FTZ R116, R116, R44.reuse ;  /* 0x0000002c74747220 */ /* 0x080fe20000410000 */
[-C--:B------:R-:W-:Y:S01]  /*12480*/  FMUL.FTZ R117, R117, R44.reuse ;  /* 0x0000002c75757220 */ /* 0x080fe20000410000 */
[-C--:B------:R-:W-:Y:S01]  /*12490*/  FMUL.FTZ R124, R124, R44.reuse ;  /* 0x0000002c7c7c7220 */ /* 0x080fe20000410000 */
[-C--:B------:R-:W-:Y:S01]  /*124a0*/  FMUL.FTZ R125, R125, R44.reuse ;  /* 0x0000002c7d7d7220 */ /* 0x080fe20000410000 */
[----:B------:R-:W-:Y:S01]  /*124b0*/  FSEL R3, R3, RZ, P1 ;  /* 0x000000ff03037208 */ /* 0x000fe20000800000 */
[-C--:B------:R-:W-:Y:S01]  /*124c0*/  FMUL.FTZ R132, R132, R44.reuse ;  /* 0x0000002c84847220 */ /* 0x080fe20000410000 */
[-C--:B------:R-:W-:Y:S01]  /*124d0*/  FMUL.FTZ R133, R133, R44.reuse ;  /* 0x0000002c85857220 */ /* 0x080fe20000410000 */
[-C--:B------:R-:W-:Y:S01]  /*124e0*/  FMUL.FTZ R140, R140, R44.reuse ;  /* 0x0000002c8c8c7220 */ /* 0x080fe20000410000 */
[----:B------:R-:W-:Y:S01]  /*124f0*/  FMUL.FTZ R141, R141, R44 ;  /* 0x0000002c8d8d7220 */ /* 0x000fe20000410000 */
[--C-:B------:R-:W-:Y:S01]  /*12500*/  FFMA.FTZ R2, R43, UR16, -R3.reuse ;  /* 0x000000102b027c23 */ /* 0x100fe20008010803 */
[----:B------:R-:W-:Y:S01]  /*12510*/  FFMA.FTZ R4, R33, UR16, -R3 ;  /* 0x0000001021047c23 */ /* 0x000fe20008010803 */
[----:B----4-:R-:W-:-:S02]  /*12520*/  F2FP.BF16.F32.PACK_AB R9, R187, R189 ;  /* 0x000000bdbb09723e */ /* 0x010fc400000010ff */
[----:B------:R1:W-:Y:S08]  /*12530*/  MUFU.EX2 R182, R2 ;  /* 0x0000000200b67308 */ /* 0x0003f00000000800 */
[----:B------:R3:W-:Y:S01]  /*12540*/  MUFU.EX2 R185, R4 ;  /* 0x0000000400b97308 */ /* 0x0007e20000000800 */
[----:B-1----:R-:W-:-:S07]  /*12550*/  FFMA.FTZ R2, R39, UR16, -R3 ;  /* 0x0000001027027c23 */ /* 0x002fce0008010803 */
[----:B------:R1:W-:Y:S01]  /*12560*/  MUFU.EX2 R184, R2 ;  /* 0x0000000200b87308 */ /* 0x0003e20000000800 */
[----:B---3--:R-:W-:-:S07]  /*12570*/  FFMA.FTZ R4, R29, UR16, -R3 ;  /* 0x000000101d047c23 */ /* 0x008fce0008010803 */
[----:B------:R-:W-:Y:S01]  /*12580*/  MUFU.EX2 R186, R4 ;  /* 0x0000000400ba7308 */ /* 0x000fe20000000800 */
[----:B-1----:R-:W-:-:S07]  /*12590*/  FFMA.FTZ R2, R38, UR16, -R3 ;  /* 0x0000001026027c23 */ /* 0x002fce0008010803 */
[----:B------:R1:W3:Y:S02]  /*125a0*/  MUFU.EX2 R183, R2 ;  /* 0x0000000200b77308 */ /* 0x0002e40000000800 */
[----:B-1----:R-:W-:Y:S01]  /*125b0*/  FMUL.FTZ R2, R70, UR16 ;  /* 0x0000001046027c20 */ /* 0x002fe20008410000 */
[----:B---3--:R-:W-:-:S04]  /*125c0*/  F2FP.BF16.F32.PACK_AB R6, R185, R183 ;  /* 0x000000b7b906723e */ /* 0x008fc800000010ff */
[----:B------:R-:W-:-:S05]  /*125d0*/  FSEL R2, R2, RZ, P0 ;  /* 0x000000ff02027208 */ /* 0x000fca0000000000 */
[----:B------:R-:W-:-:S04]  /*125e0*/  FFMA.FTZ R4, R48, UR16, -R2 ;  /* 0x0000001030047c23 */ /* 0x000fc80008010802 */
[----:B------:R1:W-:Y:S02]  /*125f0*/  MUFU.EX2 R177, R4 ;  /* 0x0000000400b17308 */ /* 0x0003e40000000800 */
[----:B-1----:R-:W-:-:S06]  /*12600*/  FFMA.FTZ R4, R41, UR16, -R2 ;  /* 0x0000001029047c23 */ /* 0x002fcc0008010802 */
[----:B------:R1:W-:Y:S02]  /*12610*/  MUFU.EX2 R179, R4 ;  /* 0x0000000400b37308 */ /* 0x0003e40000000800 */
[----:B-1----:R-:W-:-:S06]  /*12620*/  FFMA.FTZ R4, R40, UR16, -R2 ;  /* 0x0000001028047c23 */ /* 0x002fcc0008010802 */
[----:B------:R1:W-:Y:S02]  /*12630*/  MUFU.EX2 R181, R4 ;  /* 0x0000000400b57308 */ /* 0x0003e40000000800 */
[----:B-1----:R-:W-:Y:S02]  /*12640*/  FFMA.FTZ R4, R35, UR16, -R2 ;  /* 0x0000001023047c23 */ /* 0x002fe40008010802 */
[----:B------:R-:W1:Y:S04]  /*12650*/  LDSM.16.MT88.4 R32, [R195+0x6000] ;  /* 0x00600000c320783b */ /* 0x000e680000004200 */
        /* <DEDUP_REMOVED lines=8> */
[----:B------:R5:W2:Y:S01]  /*126e0*/  MUFU.EX2 R14, R5 ;  /* 0x00000005000e7308 */ /* 0x000aa20000000800 */
[----:B---3--:R-:W-:Y:S01]  /*126f0*/  FFMA.FTZ R4, R28, UR16, -R3 ;  /* 0x000000101c047c23 */ /* 0x008fe20008010803 */
[-C--:B----4-:R-:W-:Y:S01]  /*12700*/  FMUL.FTZ R82, R82, R15.reuse ;  /* 0x0000000f52527220 */ /* 0x090fe20000410000 */
[-C--:B------:R-:W-:Y:S01]  /*12710*/  FMUL.FTZ R83, R83, R15.reuse ;  /* 0x0000000f53537220 */ /* 0x080fe20000410000 */
[----:B------:R-:W-:-:S04]  /*12720*/  FMUL.FTZ R94, R94, R15 ;  /* 0x0000000f5e5e7220 */ /* 0x000fc80000410000 */
[----:B------:R3:W-:Y:S01]  /*12730*/  MUFU.EX2 R178, R4 ;  /* 0x0000000400b27308 */ /* 0x0007e20000000800 */
[-C--:B------:R-:W-:Y:S01]  /*12740*/  FMUL.FTZ R95, R95, R15.reuse ;  /* 0x0000000f5f5f7220 */ /* 0x080fe20000410000 */
[-C--:B------:R-:W-:Y:S01]  /*12750*/  FMUL.FTZ R102, R102, R15.reuse ;  /* 0x0000000f66667220 */ /* 0x080fe20000410000 */
[----:B------:R-:W-:Y:S01]  /*12760*/  FMUL.FTZ R103, R103, R15 ;  /* 0x0000000f67677220 */ /* 0x000fe20000410000 */
        /* <DEDUP_REMOVED lines=11> */
[-C--:B--2---:R-:W-:Y:S01]  /*12820*/  FMUL.FTZ R84, R84, R14.reuse ;  /* 0x0000000e54547220 */ /* 0x084fe20000410000 */
        /* <DEDUP_REMOVED lines=17> */
[----:B------:R-:W4:Y:S01]  /*12940*/  LDSM.16.MT88.4 R28, [R193+0x6800] ;  /* 0x00680000c11c783b */ /* 0x000f220000004200 */
        /* <DEDUP_REMOVED lines=38> */
[----:B------:R-:W-:Y:S01]  /*12bb0*/  LDSM.16.MT88.4 R20, [R194+0x6800] ;  /* 0x00680000c214783b */ /* 0x000fe20000004200 */
[----:B-1----:R-:W-:-:S04]  /*12bc0*/  FFMA.FTZ R4, R61, UR16, -R3 ;  /* 0x000000103d047c23 */ /* 0x002fc80008010803 */
[C---:B------:R-:W-:Y:S01]  /*12bd0*/  HMMA.16816.F32.BF16 R112, R8.reuse, R24, R112 ;  /* 0x000000180870723c */ /* 0x040fe20000041870 */
[----:B------:R1:W3:Y:S05]  /*12be0*/  MUFU.EX2 R175, R4 ;  /* 0x0000000400af7308 */ /* 0x0002ea0000000800 */
[C---:B------:R-:W-:Y:S01]  /*12bf0*/  HMMA.16816.F32.BF16 R120, R8.reuse, R26, R120 ;  /* 0x0000001a0878723c */ /* 0x040fe20000041878 */
[----:B------:R-:W5:Y:S05]  /*12c00*/  LDSM.16.MT88.4 R24, [R196+0x6800] ;  /* 0x00680000c418783b */ /* 0x000f6a0000004200 */
[C---:B------:R-:W-:Y:S06]  /*12c10*/  HMMA.16816.F32.BF16 R128, R8.reuse, R32, R128 ;  /* 0x000000200880723c */ /* 0x040fec0000041880 */
[----:B------:R-:W-:Y:S01]  /*12c20*/  HMMA.16816.F32.BF16 R136, R8, R34, R136 ;  /* 0x000000220888723c */ /* 0x000fe20000041888 */
[----:B-1----:R-:W-:Y:S01]  /*12c30*/  FFMA.FTZ R4, R149, UR16, -R2 ;  /* 0x0000001095047c23 */ /* 0x002fe20008010802 */
[----:B---3--:R-:W-:-:S03]  /*12c40*/  F2FP.BF16.F32.PACK_AB R6, R175, R176 ;  /* 0x000000b0af06723e */ /* 0x008fc600000010ff */
[----:B------:R1:W-:Y:S02]  /*12c50*/  MUFU.EX2 R172, R4 ;  /* 0x0000000400ac7308 */ /* 0x0003e40000000800 */
[----:B------:R-:W-:Y:S02]  /*12c60*/  F2FP.BF16.F32.PACK_AB R8, R227, R228 ;  /* 0x000000e4e308723e */ /* 0x000fe400000010ff */
        /* <DEDUP_REMOVED lines=12> */
[----:B----4-:R-:W-:Y:S01]  /*12d30*/  HMMA.16816.F32.BF16 R40, R4, R28, R40 ;  /* 0x0000001c0428723c */ /* 0x010fe20000041828 */
[----:B---3--:R-:W-:-:S04]  /*12d40*/  FFMA.FTZ R0, R160, UR16, -R12 ;  /* 0x00000010a0007c23 */ /* 0x008fc8000801080c */
[----:B------:R1:W-:Y:S01]  /*12d50*/  MUFU.EX2 R168, R0 ;  /* 0x0000000000a87308 */ /* 0x0003e20000000800 */
[C---:B------:R-:W-:Y:S06]  /*12d60*/  HMMA.16816.F32.BF16 R36, R4.reuse, R30, R36 ;  /* 0x0000001e0424723c */ /* 0x040fec0000041824 */
[C---:B--2---:R-:W-:Y:S06]  /*12d70*/  HMMA.16816.F32.BF16 R52, R4.reuse, R16, R52 ;  /* 0x000000100434723c */ /* 0x044fec0000041834 */
[----:B------:R-:W-:Y:S01]  /*12d80*/  HMMA.16816.F32.BF16 R48, R4, R18, R48 ;  /* 0x000000120430723c */ /* 0x000fe20000041830 */
[----:B-1----:R-:W-:-:S05]  /*12d90*/  FFMA.FTZ R0, R158, UR16, -R12 ;  /* 0x000000109e007c23 */ /* 0x002fca000801080c */
[C---:B-----5:R-:W-:Y:S01]  /*12da0*/  HMMA.16816.F32.BF16 R32, R4.reuse, R24, R100 ;  /* 0x000000180420723c */ /* 0x060fe20000041864 */
[----:B------:R1:W2:Y:S05]  /*12db0*/  MUFU.EX2 R167, R0 ;  /* 0x0000000000a77308 */ /* 0x0002aa0000000800 */
[C---:B------:R-:W-:Y:S06]  /*12dc0*/  HMMA.16816.F32.BF16 R108, R4.reuse, R26, R108 ;  /* 0x0000001a046c723c */ /* 0x040fec000004186c */
[C---:B------:R-:W-:Y:S06]  /*12dd0*/  HMMA.16816.F32.BF16 R116, R4.reuse, R20, R116 ;  /* 0x000000140474723c */ /* 0x040fec0000041874 */
[----:B------:R-:W-:Y:S01]  /*12de0*/  HMMA.16816.F32.BF16 R124, R4, R22, R124 ;  /* 0x00000016047c723c */ /* 0x000fe2000004187c */
        /* <DEDUP_REMOVED lines=36> */
[----:B------:R-:W1:Y:S03]  /*13030*/  LDSM.16.MT88.4 R20, [R194+0x7000] ;  /* 0x00700000c214783b */ /* 0x000e660000004200 */
[----:B------:R3:W2:Y:S01]  /*13040*/  MUFU.EX2 R153, R0 ;  /* 0x0000000000997308 */ /* 0x0006a20000000800 */
[----:B------:R-:W-:Y:S02]  /*13050*/  LDSM.16.MT88.4 R120, [R194+0x7800] ;  /* 0x00780000c278783b */ /* 0x000fe40000004200 */
[----:B------:R-:W-:-:S02]  /*13060*/  F2FP.BF16.F32.PACK_AB R8, R221, R222 ;  /* 0x000000dedd08723e */ /* 0x000fc400000010ff */
[----:B------:R-:W-:Y:S01]  /*13070*/  F2FP.BF16.F32.PACK_AB R10, R191, R220 ;  /* 0x000000dcbf0a723e */ /* 0x000fe200000010ff */
[----:B---3--:R-:W-:Y:S01]  /*13080*/  FFMA.FTZ R0, R159, UR16, -R12 ;  /* 0x000000109f007c23 */ /* 0x008fe2000801080c */
[----:B--2---:R-:W-:-:S03]  /*13090*/  F2FP.BF16.F32.PACK_AB R7, R153, R156 ;  /* 0x0000009c9907723e */ /* 0x004fc600000010ff */
[----:B------:R2:W-:Y:S04]  /*130a0*/  MUFU.EX2 R152, R0 ;  /* 0x0000000000987308 */ /* 0x0005e80000000800 */
[C---:B------:R-:W-:Y:S06]  /*130b0*/  HMMA.16816.F32.BF16 R92, R4.reuse, R30, R36 ;  /* 0x0000001e045c723c */ /* 0x040fec0000041824 */
[C---:B----4-:R-:W-:Y:S06]  /*130c0*/  HMMA.16816.F32.BF16 R36, R4.reuse, R18, R48 ;  /* 0x000000120424723c */ /* 0x050fec0000041830 */
[----:B------:R-:W-:Y:S01]  /*130d0*/  HMMA.16816.F32.BF16 R40, R4, R28, R40 ;  /* 0x0000001c0428723c */ /* 0x000fe20000041828 */
[----:B--2---:R-:W-:-:S04]  /*130e0*/  FFMA.FTZ R0, R157, UR16, -R12 ;  /* 0x000000109d007c23 */ /* 0x004fc8000801080c */
[----:B------:R2:W3:Y:S01]  /*130f0*/  MUFU.EX2 R147, R0 ;  /* 0x0000000000937308 */ /* 0x0004e20000000800 */
[C---:B-----5:R-:W-:Y:S06]  /*13100*/  HMMA.16816.F32.BF16 R32, R4.reuse, R24, R32 ;  /* 0x000000180420723c */ /* 0x060fec0000041820 */
[C---:B------:R-:W-:Y:S06]  /*13110*/  HMMA.16816.F32.BF16 R108, R4.reuse, R26, R108 ;  /* 0x0000001a046c723c */ /* 0x040fec000004186c */
[----:B-1----:R-:W-:Y:S01]  /*13120*/  HMMA.16816.F32.BF16 R116, R4, R20, R116 ;  /* 0x000000140474723c */ /* 0x002fe20000041874 */
[----:B--2---:R-:W-:Y:S01]  /*13130*/  FFMA.FTZ R0, R155, UR16, -R12 ;  /* 0x000000109b007c23 */ /* 0x004fe2000801080c */
[----:B---3--:R-:W-:-:S04]  /*13140*/  F2FP.BF16.F32.PACK_AB R9, R147, R152 ;  /* 0x000000989309723e */ /* 0x008fc800000010ff */
        /* <DEDUP_REMOVED lines=123> */
[----:B------:R-:W-:-:S04]  /*13900*/  FADD.FTZ R246, R46, R0 ;  /* 0x000000002ef67221 */ /* 0x000fc80000010000 */
[----:B------:R-:W-:Y:S06]  /*13910*/  HMMA.16816.F32.BF16 R120, R136, R122, R20 ;  /* 0x0000007a8878723c */ /* 0x000fec0000041814 */
[-C--:B------:R-:W-:Y:S06]  /*13920*/  HMMA.16816.F32.BF16 R140, R140, R6.reuse, R36 ;  /* 0x000000068c8c723c */ /* 0x080fec0000041824 */
[----:B------:R-:W-:-:S15]  /*13930*/  HMMA.16816.F32.BF16 R136, R136, R6, R16 ;  /* 0x000000068888723c */ /* 0x000fde0000041810 */
[----:B------:R-:W-:-:S09]  /*13940*/  NOP ;  /* 0x0000000000007918 */ /* 0x000fd20000000000 */
.L_x_2540:
        /* <DEDUP_REMOVED lines=12> */
[----:B------:R-:W-:Y:S02]  /*13a10*/  USHF.L.U64.HI UR14, UR8, 0x5, UR9 ;  /* 0x00000005080e7899 */ /* 0x000fe40008010209 */
[----:B------:R-:W-:-:S02]  /*13a20*/  USHF.L.U32 UR16, UR8, 0x5, URZ ;  /* 0x0000000508107899 */ /* 0x000fc4000800063f */
[----:B------:R-:W-:Y:S02]  /*13a30*/  USHF.L.U64.HI UR8, UR10, 0x5, UR11 ;  /* 0x000000050a087899 */ /* 0x000fe4000801020b */
[----:B------:R-:W1:Y:S01]  /*13a40*/  @!P4 LDC.64 R6, c[0x0][0x220] ;  /* 0x00008800ff06cb82 */ /* 0x000e620000000a00 */
[----:B------:R-:W-:Y:S02]  /*13a50*/  USHF.L.U32 UR9, UR10, 0x5, URZ ;  /* 0x000000050a097899 */ /* 0x000fe4000800063f */
[----:B------:R-:W-:Y:S02]  /*13a60*/  UIADD3 UR25, UR25, UR23, URZ ;  /* 0x0000001719197290 */ /* 0x000fe4000fffe03f */
[----:B------:R-:W-:Y:S01]  /*13a70*/  UIADD3 UR28, UR28, UR35, URZ ;  /* 0x000000231c1c7290 */ /* 0x000fe2000fffe03f */
[----:B------:R-:W-:Y:S02]  /*13a80*/  ULDC UR10, c[0x0][0x39c] ;  /* 0x0000e700000a7ab9 */ /* 0x000fe40000000800 */
[----:B------:R-:W2:Y:S01]  /*13a90*/  @!P4 LDC.64 R4, c[0x0][0x220] ;  /* 0x00008800ff04cb82 */ /* 0x000ea20000000a00 */
[----:B------:R-:W-:Y:S01]  /*13aa0*/  ULDC UR4, c[0x0][0x2ec] ;  /* 0x0000bb0000047ab9 */ /* 0x000fe20000000800 */
[----:B------:R-:W-:-:S06]  /*13ab0*/  ULDC.64 UR6, c[0x0][0x248] ;  /* 0x0000920000067ab9 */ /* 0x000fcc0000000a00 */
[----:B------:R-:W3:Y:S01]  /*13ac0*/  @!P4 LDC.64 R2, c[0x0][0x220] ;  /* 0x00008800ff02cb82 */ /* 0x000ee20000000a00 */
[----:B-1----:R1:W-:Y:S07]  /*13ad0*/  @!P4 STL.64 [R1+0x10], R6 ;  /* 0x000010060100c387 */ /* 0x0023ee0000100a00 */
[----:B------:R-:W4:Y:S01]  /*13ae0*/  @!P4 LDC.64 R250, c[0x0][0x220] ;  /* 0x00008800fffacb82 */ /* 0x000f220000000a00 */
[----:B--2---:R2:W-:Y:S04]  /*13af0*/  @!P4 STL.64 [R1+0x8], R4 ;  /* 0x000008040100c387 */ /* 0x0045e80000100a00 */
[----:B---3--:R3:W-:Y:S04]  /*13b00*/  @!P4 STL.64 [R1], R2 ;  /* 0x000000020100c387 */ /* 0x0087e80000100a00 */
[----:B-1----:R-:W5:Y:S04]  /*13b10*/  LDL.LU.64 R6, [R1+0x38] ;  /* 0x0000380001067983 */ /* 0x002f680000300a00 */
[----:B--2---:R-:W2:Y:S01]  /*13b20*/  LDL.LU.64 R4, [R1+0x40] ;  /* 0x0000400001047983 */ /* 0x004ea20000300a00 */
[----:B---3--:R-:W-:Y:S01]  /*13b30*/  IMAD.MOV.U32 R3, RZ, RZ, R73 ;  /* 0x000000ffff037224 */ /* 0x008fe200078e0049 */
[----:B-----5:R-:W-:-:S02]  /*13b40*/  MOV R249, R7 ;  /* 0x0000000700f97202 */ /* 0x020fc40000000f00 */
[----:B--2---:R-:W-:Y:S01]  /*13b50*/  MOV R248, R4 ;  /* 0x0000000400f87202 */ /* 0x004fe20000000f00 */
[----:B----4-:R-:W-:Y:S06]  /*13b60*/  BRA `(.L_x_2548) ;  /* 0x0000000000d47947 */ /* 0x010fec0003800000 */
.L_x_2550:
        /* <DEDUP_REMOVED lines=53> */
.L_x_2548:
[----:B------:R-:W-:Y:S01]  /*13ec0*/  P2R R225, PR, RZ, 0x10 ;  /* 0x00000010ffe17803 */ /* 0x000fe20000000000 */
[----:B------:R-:W2:Y:S01]  /*13ed0*/  LDL R9, [R1+0x10] ;  /* 0x0000100001097983 */ /* 0x000ea20000100800 */
[----:B------:R-:W-:Y:S04]  /*13ee0*/  DEPBAR.LE SB0, 0x0 ;  /* 0x000080000000791a */ /* 0x000fe80000000000 */
[----:B------:R-:W3:Y:S01]  /*13ef0*/  LDL R18, [R1+0x14] ;  /* 0x0000140001127983 */ /* 0x000ee20000100800 */
[----:B------:R-:W-:Y:S03]  /*13f00*/  UIADD3 UR11, UR20, -0x1, URZ ;  /* 0xffffffff140b7890 */ /* 0x000fe6000fffe03f */
[----:B------:R-:W4:Y:S01]  /*13f10*/  LDL R8, [R1+0x8] ;  /* 0x0000080001087983 */ /* 0x000f220000100800 */
[----:B------:R-:W-:Y:S02]  /*13f20*/  USHF.R.S32.HI UR29, URZ, 0x1f, UR11 ;  /* 0x0000001f3f1d7899 */ /* 0x000fe4000801140b */
[----:B------:R-:W-:Y:S01]  /*13f30*/  UIMAD UR17, UR15, UR11, URZ ;  /* 0x0000000b0f1172a4 */ /* 0x000fe2000f8e023f */
[----:B------:R-:W5:Y:S01]  /*13f40*/  LDL R17, [R1+0xc] ;  /* 0x00000c0001117983 */ /* 0x000f620000100800 */
[----:B------:R-:W-:Y:S01]  /*13f50*/  IMAD.U32 R4, RZ, RZ, UR11 ;  /* 0x0000000bff047e24 */ /* 0x000fe2000f8e00ff */
[----:B------:R-:W-:Y:S02]  /*13f60*/  UISETP.GT.AND UP0, UPT, UR11, UR12, UPT ;  /* 0x0000000c0b00728c */ /* 0x000fe4000bf04270 */
[----:B------:R-:W5:Y:S01]  /*13f70*/  LDL R6, [R1] ;  /* 0x0000000001067983 */ /* 0x000f620000100800 */
[----:B------:R-:W-:Y:S01]  /*13f80*/  UIMAD UR17, UR29, UR18, UR17 ;  /* 0x000000121d1172a4 */ /* 0x000fe2000f8e0211 */
[----:B------:R-:W-:Y:S02]  /*13f90*/  IMAD.WIDE.U32 R4, R4, UR18, R248 ;  /* 0x0000001204047c25 */ /* 0x000fe4000f8e00f8 */
[----:B------:R-:W5:Y:S01]  /*13fa0*/  LDL R16, [R1+0x4] ;  /* 0x0000040001107983 */ /* 0x000f620000100800 */
[----:B------:R-:W-:Y:S01]  /*13fb0*/  BAR.SYNC.DEFER_BLOCKING 0x0 ;  /* 0x0000000000007b1d */ /* 0x000fe20000010000 */
[C---:B------:R-:W-:Y:S01]  /*13fc0*/  @!P4 IADD3 R2, P1, R4.reuse, UR24, RZ ;  /* 0x000000180402cc10 */ /* 0x040fe2000ff3e0ff */
[----:B------:R-:W-:Y:S01]  /*13fd0*/  VIADD R0, R5, UR17 ;  /* 0x0000001105007c36 */ /* 0x000fe20008000000 */
[C---:B------:R-:W-:Y:S02]  /*13fe0*/  @!P4 IADD3 R5, P0, R4.reuse, UR16, RZ ;  /* 0x000000100405cc10 */ /* 0x040fe4000ff1e0ff */
[----:B------:R-:W-:Y:S02]  /*13ff0*/  @!P4 IADD3 R7, P2, R4, UR22, RZ ;  /* 0x000000160407cc10 */ /* 0x000fe4000ff5e0ff */
[C---:B------:R-:W-:Y:S02]  /*14000*/  @!P4 IADD3.X R14, R0.reuse, UR14, RZ, P0, !PT ;  /* 0x0000000e000ecc10 */ /* 0x040fe400087fe4ff */
[----:B------:R-:W-:Y:S01]  /*14010*/  @!P4 IADD3.X R15, R0, UR25, RZ, P2, !PT ;  /* 0x00000019000fcc10 */ /* 0x000fe200097fe4ff */
[----:B------:R-:W-:Y:S01]  /*14020*/  @P4 STS.128 [R219+0x6000], RZ ;  /* 0x006000ffdb004388 */ /* 0x000fe20000000c00 */
[----:B--2---:R-:W-:Y:S02]  /*14030*/  @!P4 LEA R12, P5, R4, R9, 0x1 ;  /* 0x00000009040cc211 */ /* 0x004fe400078a08ff */
[----:B------:R-:W-:Y:S02]  /*14040*/  @!P4 IADD3.X R9, R0, UR21, RZ, P1, !PT ;  /* 0x000000150009cc10 */ /* 0x000fe40008ffe4ff */
[----:B---3--:R-:W-:Y:S01]  /*14050*/  @!P4 LEA.HI.X R13, R4, R18, R0, 0x1, P5 ;  /* 0x00000012040dc211 */ /* 0x008fe200028f0c00 */
[----:B------:R-:W-:Y:S01]  /*14060*/  IMAD.U32 R0, RZ, RZ, UR11 ;  /* 0x0000000bff007e24 */ /* 0x000fe2000f8e00ff */
[C---:B----4-:R-:W-:Y:S03]  /*14070*/  @!P4 LEA R10, P3, R2.reuse, R8, 0x1 ;  /* 0x00000008020ac211 */ /* 0x050fe600078608ff */
[----:B------:R-:W-:Y:S01]  /*14080*/  @!PT LDS RZ, [RZ] ;  /* 0x00000000fffff984 */ /* 0x000fe20000000800 */
[----:B------:R-:W-:Y:S01]  /*14090*/  @!PT LDS RZ, [RZ] ;  /* 0x00000000fffff984 */ /* 0x000fe20000000800 */
[----:B------:R-:W-:Y:S01]  /*140a0*/  @!PT LDS RZ, [RZ] ;  /* 0x00000000fffff984 */ /* 0x000fe20000000800 */
[----:B------:R-:W-:Y:S01]  /*140b0*/  @!P4 LDGSTS.E.BYPASS.LTC128B.128 [R219+0x6000], desc[UR26][R12.64] ;  /* 0x060000000cdbcfae */ /* 0x000fe2000b901d5a */
[----:B-----5:R-:W-:Y:S02]  /*140c0*/  @!P4 LEA.HI.X R11, R2, R17, R9, 0x1, P3 ;  /* 0x00000011020bc211 */ /* 0x020fe400018f0c09 */
[----:B------:R-:W-:Y:S05]  /*140d0*/  @!P4 LEA R8, P1, R5, R6, 0x1 ;  /* 0x000000060508c211 */ /* 0x000fea00078208ff */
[----:B------:R-:W-:Y:S01]  /*140e0*/  @P4 STS.128 [R219+0x6800], RZ ;  /* 0x006800ffdb004388 */ /* 0x000fe20000000c00 */
[----:B------:R-:W-:Y:S02]  /*140f0*/  @!P4 LEA R6, P0, R7, R250, 0x1 ;  /* 0x000000fa0706c211 */ /* 0x000fe400078008ff */
[----:B------:R-:W-:Y:S02]  /*14100*/  @!P4 LEA.HI.X R9, R5, R16, R14, 0x1, P1 ;  /* 0x000000100509c211 */ /* 0x000fe400008f0c0e */
[----:B------:R-:W-:Y:S03]  /*14110*/  @!P4 LEA.HI.X R7, R7, R251, R15, 0x1, P0 ;  /* 0x000000fb0707c211 */ /* 0x000fe600000f0c0f */
        /* <DEDUP_REMOVED lines=51> */
[C---:B--2---:R-:W-:Y:S01]  /*14450*/  HMMA.16816.F32.BF16 R8, R152.reuse, R148, R8 ;  /* 0x000000949808723c */ /* 0x044fe20000041808 */
[----:B------:R-:W1:Y:S05]  /*14460*/  S2R R2, SR_TID.X ;  /* 0x0000000000027919 */ /* 0x000e6a0000002100 */
[-C--:B------:R-:W-:Y:S06]  /*14470*/  HMMA.16816.F32.BF16 R12, R152, R150.reuse, R12 ;  /* 0x00000096980c723c */ /* 0x080fec000004180c */
[C---:B------:R-:W-:Y:S01]  /*14480*/  HMMA.16816.F32.BF16 R16, R144.reuse, R150, R16 ;  /* 0x000000969010723c */ /* 0x040fe20000041810 */
[----:B------:R-:W2:Y:S05]  /*14490*/  LDSM.16.M88.4 R148, [R205] ;  /* 0x00000000cd94783b */ /* 0x000eaa0000000200 */
[-C--:B------:R-:W-:Y:S06]  /*144a0*/  HMMA.16816.F32.BF16 R20, R144, R156.reuse, R20 ;  /* 0x0000009c9014723c */ /* 0x080fec0000041814 */
[C---:B------:R-:W-:Y:S06]  /*144b0*/  HMMA.16816.F32.BF16 R24, R152.reuse, R156, R24 ;  /* 0x0000009c9818723c */ /* 0x040fec0000041818 */
[-C--:B------:R-:W-:Y:S06]  /*144c0*/  HMMA.16816.F32.BF16 R28, R152, R158.reuse, R28 ;  /* 0x0000009e981c723c */ /* 0x080fec000004181c */
[C---:B------:R-:W-:Y:S05]  /*144d0*/  HMMA.16816.F32.BF16 R32, R144.reuse, R158, R32 ;  /* 0x0000009e9020723c */ /* 0x040fea0000041820 */
[----:B-1----:R-:W-:Y:S01]  /*144e0*/  IMAD.SHL.U32 R2, R2, 0x2, RZ ;  /* 0x0000000202027824 */ /* 0x002fe200078e00ff */
[-C--:B---3--:R-:W-:Y:S05]  /*144f0*/  HMMA.16816.F32.BF16 R36, R144, R160.reuse, R36 ;  /* 0x000000a09024723c */ /* 0x088fea0000041824 */
[----:B------:R-:W-:Y:S01]  /*14500*/  LOP3.LUT R2, R2, 0x6, RZ, 0xc0, !PT ;  /* 0x0000000602027812 */ /* 0x000fe200078ec0ff */
[C---:B------:R-:W-:Y:S05]  /*14510*/  HMMA.16816.F32.BF16 R40, R152.reuse, R160, R40 ;  /* 0x000000a09828723c */ /* 0x040fea0000041828 */
[----:B------:R-:W-:Y:S01]  /*14520*/  IMAD R0, R0, 0x40, R2 ;  /* 0x0000004000007824 */ /* 0x000fe200078e0202 */
[-C--:B------:R-:W-:Y:S05]  /*14530*/  HMMA.16816.F32.BF16 R44, R152, R162.reuse, R44 ;  /* 0x000000a2982c723c */ /* 0x080fea000004182c */
[--C-:B------:R-:W-:Y:S01]  /*14540*/  IMAD.IADD R2, R210, 0x1, -R0.reuse ;  /* 0x00000001d2027824 */ /* 0x100fe200078e0a00 */
[C---:B------:R-:W-:Y:S05]  /*14550*/  HMMA.16816.F32.BF16 R48, R144.reuse, R162, R48 ;  /* 0x000000a29030723c */ /* 0x040fea0000041830 */
[----:B------:R-:W-:Y:S01]  /*14560*/  IABS R2, R2 ;  /* 0x0000000200027213 */ /* 0x000fe20000000000 */
[-C--:B------:R-:W-:Y:S06]  /*14570*/  HMMA.16816.F32.BF16 R52, R144, R164.reuse, R52 ;  /* 0x000000a49034723c */ /* 0x080fec0000041834 */
[C---:B------:R-:W-:Y:S06]  /*14580*/  HMMA.16816.F32.BF16 R56, R152.reuse, R164, R56 ;  /* 0x000000a49838723c */ /* 0x040fec0000041838 */
[-C--:B------:R-:W-:Y:S06]  /*14590*/  HMMA.16816.F32.BF16 R60, R152, R166.reuse, R60 ;  /* 0x000000a6983c723c */ /* 0x080fec000004183c */
[----:B------:R-:W-:Y:S01]  /*145a0*/  HMMA.16816.F32.BF16 R64, R144, R166, R64 ;  /* 0x000000a69040723c */ /* 0x000fe20000041840 */
[----:B------:R-:W1:Y:S05]  /*145b0*/  LDSM.16.M88.4 R144, [R201+0x2000] ;  /* 0x00200000c990783b */ /* 0x000e6a0000000200 */
        /* <DEDUP_REMOVED lines=17> */
[C---:B-1----:R-:W-:Y:S06]  /*146d0*/  HMMA.16816.F32.BF16 R8, R144.reuse, R188, R8 ;  /* 0x000000bc9008723c */ /* 0x042fec0000041808 */
[-C--:B------:R-:W-:Y:S06]  /*146e0*/  HMMA.16816.F32.BF16 R12, R144, R190.reuse, R12 ;  /* 0x000000be900c723c */ /* 0x080fec000004180c */
[C---:B------:R-:W-:Y:S06]  /*146f0*/  HMMA.16816.F32.BF16 R16, R184.reuse, R190, R16 ;  /* 0x000000beb810723c */ /* 0x040fec0000041810 */
[----:B------:R-:W-:Y:S01]  /*14700*/  FMUL.FTZ R7, R7, UR10 ;  /* 0x0000000a07077c20 */ /* 0x000fe20008410000 */
[----:B------:R-:W-:Y:S01]  /*14710*/  FMUL.FTZ R5, R5, UR10 ;  /* 0x0000000a05057c20 */ /* 0x000fe20008410000 */
[----:B------:R-:W-:Y:S02]  /*14720*/  FMUL.FTZ R6, R6, UR10 ;  /* 0x0000000a06067c20 */ /* 0x000fe40008410000 */
[----:B------:R-:W-:Y:S01]  /*14730*/  MUFU.TANH R70, R7 ;  /* 0x0000000700467308 */ /* 0x000fe20000002400 */
[----:B------:R-:W-:Y:S01]  /*14740*/  FMUL.FTZ R4, R4, UR10 ;  /* 0x0000000a04047c20 */ /* 0x000fe20008410000 */
[----:B------:R-:W-:Y:S01]  /*14750*/  FMUL.FTZ R8, R8, UR10 ;  /* 0x0000000a08087c20 */ /* 0x000fe20008410000 */
[----:B------:R-:W-:Y:S01]  /*14760*/  FMUL.FTZ R77, R10, UR10 ;  /* 0x0000000a0a4d7c20 */ /* 0x000fe20008410000 */
[----:B------:R-:W-:Y:S02]  /*14770*/  IMAD.IADD R10, R209, 0x1, -R0 ;  /* 0x00000001d10a7824 */ /* 0x000fe400078e0a00 */
[----:B------:R-:W-:Y:S01]  /*14780*/  FMUL.FTZ R76, R9, UR10 ;  /* 0x0000000a094c7c20 */ /* 0x000fe20008410000 */
[----:B------:R-:W-:Y:S03]  /*14790*/  FMUL.FTZ R79, R11, UR10 ;  /* 0x0000000a0b4f7c20 */ /* 0x000fe60008410000 */
[----:B------:R-:W-:Y:S01]  /*147a0*/  MUFU.TANH R72, R5 ;  /* 0x0000000500487308 */ /* 0x000fe20000002400 */
[----:B------:R-:W-:Y:S01]  /*147b0*/  FMUL.FTZ R12, R12, UR10 ;  /* 0x0000000a0c0c7c20 */ /* 0x000fe20008410000 */
[----:B------:R-:W-:Y:S01]  /*147c0*/  FMUL.FTZ R78, R13, UR10 ;  /* 0x0000000a0d4e7c20 */ /* 0x000fe20008410000 */
[----:B------:R-:W-:Y:S01]  /*147d0*/  FMUL.FTZ R150, R15, UR10 ;  /* 0x0000000a0f967c20 */ /* 0x000fe20008410000 */
[----:B------:R-:W-:Y:S01]  /*147e0*/  FMUL.FTZ R148, R14, UR10 ;  /* 0x0000000a0e947c20 */ /* 0x000fe20008410000 */
[----:B------:R-:W-:Y:S05]  /*147f0*/  FMUL.FTZ R149, R19, UR10 ;  /* 0x0000000a13957c20 */ /* 0x000fea0008410000 */
[----:B------:R-:W-:Y:S10]  /*14800*/  MUFU.TANH R71, R6 ;  /* 0x0000000600477308 */ /* 0x000ff40000002400 */
[----:B------:R-:W-:Y:S10]  /*14810*/  MUFU.TANH R69, R8 ;  /* 0x0000000800457308 */ /* 0x000ff40000002400 */
[----:B------:R1:W2:Y:S10]  /*14820*/  MUFU.TANH R73, R4 ;  /* 0x0000000400497308 */ /* 0x0002b40000002400 */
[----:B------:R-:W-:Y:S10]  /*14830*/  MUFU.TANH R13, R77 ;  /* 0x0000004d000d7308 */ /* 0x000ff40000002400 */
[----:B------:R-:W-:Y:S01]  /*14840*/  MUFU.TANH R77, R79 ;  /* 0x0000004f004d7308 */ /* 0x000fe20000002400 */
[----:B-1----:R-:W-:Y:S01]  /*14850*/  I2FP.F32.S32 R4, R2 ;  /* 0x0000000200047245 */ /* 0x002fe20000201400 */
[----:B------:R-:W-:Y:S04]  /*14860*/  VIADD R2, R0, 0x1 ;  /* 0x0000000100027836 */ /* 0x000fe80000000000 */
[--C-:B------:R-:W-:Y:S01]  /*14870*/  IMAD.IADD R8, R209, 0x1, -R2.reuse ;  /* 0x00000001d1087824 */ /* 0x100fe200078e0a02 */
[----:B------:R-:W-:Y:S01]  /*14880*/  ISETP.GE.AND P3, PT, R2, R212, PT ;  /* 0x000000d40200720c */ /* 0x000fe20003f66270 */
[--C-:B------:R-:W-:Y:S01]  /*14890*/  IMAD.IADD R5, R210, 0x1, -R2.reuse ;  /* 0x00000001d2057824 */ /* 0x100fe200078e0a02 */
[C---:B------:R-:W-:Y:S01]  /*148a0*/  ISETP.GE.AND P2, PT, R2.reuse, R211, PT ;  /* 0x000000d30200720c */ /* 0x040fe20003f46270 */
[C---:B------:R-:W-:Y:S01]  /*148b0*/  IMAD.IADD R6, R213.reuse, 0x1, -R2 ;  /* 0x00000001d5067824 */ /* 0x040fe200078e0a02 */
[----:B------:R-:W-:Y:S01]  /*148c0*/  ISETP.GE.AND P1, PT, R2, R208, PT ;  /* 0x000000d00200720c */ /* 0x000fe20003f26270 */
[----:B--2---:R-:W-:Y:S01]  /*148d0*/  FFMA.FTZ R73, R4, -UR19, R73 ;  /* 0x8000001304497c23 */ /* 0x004fe20008010049 */
[----:B------:R-:W-:Y:S01]  /*148e0*/  IABS R5, R5 ;  /* 0x0000000500057213 */ /* 0x000fe20000000000 */
[----:B------:R-:W-:Y:S01]  /*148f0*/  IMAD.IADD R4, R213, 0x1, -R0 ;  /* 0x00000001d5047824 */ /* 0x000fe200078e0a00 */
[----:B------:R-:W-:Y:S01]  /*14900*/  IABS R6, R6 ;  /* 0x0000000600067213 */ /* 0x000fe20000000000 */
[----:B------:R-:W-:Y:S01]  /*14910*/  MUFU.TANH R79, R12 ;  /* 0x0000000c004f7308 */ /* 0x000fe20000002400 */
[----:B------:R-:W-:Y:S02]  /*14920*/  I2FP.F32.S32 R7, R5 ;  /* 0x0000000500077245 */ /* 0x000fe40000201400 */
[----:B------:R-:W-:Y:S02]  /*14930*/  IABS R4, R4 ;  /* 0x0000000400047213 */ /* 0x000fe40000000000 */
[----:B------:R-:W-:Y:S01]  /*14940*/  IABS R5, R10 ;  /* 0x0000000a00057213 */ /* 0x000fe20000000000 */
[----:B------:R-:W-:Y:S01]  /*14950*/  FFMA.FTZ R72, R7, -UR19, R72 ;  /* 0x8000001307487c23 */ /* 0x000fe20008010048 */
[----:B------:R-:W-:Y:S01]  /*14960*/  I2FP.F32.S32 R9, R4 ;  /* 0x0000000400097245 */ /* 0x000fe20000201400 */
[----:B------:R-:W-:Y:S01]  /*14970*/  IMAD.IADD R10, R214, 0x1, -R2 ;  /* 0x00000001d60a7824 */ /* 0x000fe200078e0a02 */
[----:B------:R-:W-:Y:S01]  /*14980*/  IABS R4, R8 ;  /* 0x0000000800047213 */ /* 0x000fe20000000000 */
[----:B------:R1:W2:Y:S01]  /*14990*/  MUFU.TANH R11, R76 ;  /* 0x0000004c000b7308 */ /* 0x0002a20000002400 */
[----:B------:R-:W-:Y:S01]  /*149a0*/  I2FP.F32.S32 R6, R6 ;  /* 0x0000000600067245 */ /* 0x000fe20000201400 */
[----:B------:R-:W-:Y:S01]  /*149b0*/  FFMA.FTZ R71, R9, -UR19, R71 ;  /* 0x8000001309477c23 */ /* 0x000fe20008010047 */
[C---:B------:R-:W-:Y:S01]  /*149c0*/  ISETP.GE.AND P0, PT, R2.reuse, R207, PT ;  /* 0x000000cf0200720c */ /* 0x040fe20003f06270 */
[----:B------:R-:W-:Y:S01]  /*149d0*/  IMAD.MOV.U32 R9, RZ, RZ, R5 ;  /* 0x000000ffff097224 */ /* 0x000fe200078e0005 */
[C---:B------:R-:W-:Y:S01]  /*149e0*/  ISETP.GE.OR P5, PT, R2.reuse, R218, !P3 ;  /* 0x000000da0200720c */ /* 0x040fe20005fa6670 */
[----:B------:R-:W-:Y:S01]  /*149f0*/  IMAD.MOV.U32 R8, RZ, RZ, R4 ;  /* 0x000000ffff087224 */ /* 0x000fe200078e0004 */
[----:B------:R-:W-:Y:S01]  /*14a00*/  ISETP.GE.OR P2, PT, R2, R217, !P2 ;  /* 0x000000d90200720c */ /* 0x000fe20005746670 */
[----:B------:R-:W-:Y:S01]  /*14a10*/  FFMA.FTZ R70, R6, -UR19, R70 ;  /* 0x8000001306467c23 */ /* 0x000fe20008010046 */
[----:B------:R-:W-:Y:S01]  /*14a20*/  I2FP.F32.S32 R9, R9 ;  /* 0x0000000900097245 */ /* 0x000fe20000201400 */
[----:B------:R-:W3:Y:S01]  /*14a30*/  LDSM.16.M88.4 R4, [R197+0x800] ;  /* 0x00080000c504783b */ /* 0x000ee20000000200 */
[----:B------:R-:W-:Y:S01]  /*14a40*/  I2FP.F32.S32 R8, R8 ;  /* 0x0000000800087245 */ /* 0x000fe20000201400 */
[----:B------:R-:W4:Y:S01]  /*14a50*/  MUFU.TANH R78, R78 ;  /* 0x0000004e004e7308 */ /* 0x000f220000002400 */
[C---:B------:R-:W-:Y:S01]  /*14a60*/  ISETP.GE.OR P6, PT, R2.reuse, R216, !P1 ;  /* 0x000000d80200720c */ /* 0x040fe20004fc6670 */
[----:B------:R-:W-:Y:S01]  /*14a70*/  FFMA.FTZ R69, R9, -UR19, R69 ;  /* 0x8000001309457c23 */ /* 0x000fe20008010045 */
[----:B------:R-:W-:Y:S01]  /*14a80*/  ISETP.GE.OR P0, PT, R2, R215, !P0 ;  /* 0x000000d70200720c */ /* 0x000fe20004706670 */
[----:B------:R-:W-:Y:S01]  /*14a90*/  VIADD R2, R0, 0x9 ;  /* 0x0000000900027836 */ /* 0x000fe20000000000 */
[----:B-1----:R-:W-:Y:S01]  /*14aa0*/  IABS R76, R10 ;  /* 0x0000000a004c7213 */ /* 0x002fe20000000000 */
[----:B--2---:R-:W-:Y:S01]  /*14ab0*/  FFMA.FTZ R15, R8, -UR19, R11 ;  /* 0x80000013080f7c23 */ /* 0x004fe2000801000b */
[----:B------:R-:W-:Y:S01]  /*14ac0*/  P2R R14, PR, RZ, 0x1 ;  /* 0x00000001ff0e7803 */ /* 0x000fe20000000000 */
[C---:B------:R-:W-:Y:S01]  /*14ad0*/  VIADD R8, R0.reuse, 0x8 ;  /* 0x0000000800087836 */ /* 0x040fe20000000000 */
[----:B------:R-:W-:Y:S01]  /*14ae0*/  ISETP.GE.AND P1, PT, R0, R212, PT ;  /* 0x000000d40000720c */ /* 0x000fe20003f26270 */
[C---:B------:R-:W-:Y:S01]  /*14af0*/  IMAD.IADD R12, R209.reuse, 0x1, -R2 ;  /* 0x00000001d10c7824 */ /* 0x040fe200078e0a02 */
[----:B------:R-:W-:Y:S01]  /*14b00*/  I2FP.F32.S32 R76, R76 ;  /* 0x0000004c004c7245 */ /* 0x000fe20000201400 */
[----:B------:R-:W-:Y:S01]  /*14b10*/  IMAD.IADD R9, R214, 0x1, -R0 ;  /* 0x00000001d6097824 */ /* 0x000fe200078e0a00 */
[C---:B------:R-:W-:Y:S01]  /*14b20*/  ISETP.GE.AND P0, PT, R0.reuse, R211, PT ;  /* 0x000000d30000720c */ /* 0x040fe20003f06270 */
[--C-:B------:R-:W-:Y:S01]  /*14b30*/  IMAD.IADD R10, R209, 0x1, -R8.reuse ;  /* 0x00000001d10a7824 */ /* 0x100fe200078e0a08 */
[----:B------:R-:W-:Y:S02]  /*14b40*/  ISETP.GE.OR P1, PT, R0, R218, !P1 ;  /* 0x000000da0000720c */ /* 0x000fe40004f26670 */
[----:B------:R-:W-:Y:S02]  /*14b50*/  IABS R9, R9 ;  /* 0x0000000900097213 */ /* 0x000fe40000000000 */
[----:B------:R-:W-:Y:S02]  /*14b60*/  IABS R10, R10 ;  /* 0x0000000a000a7213 */ /* 0x000fe40000000000 */
[----:B------:R-:W-:Y:S02]  /*14b70*/  I2FP.F32.S32 R11, R9 ;  /* 0x00000009000b7245 */ /* 0x000fe40000201400 */
[----:B------:R-:W-:Y:S01]  /*14b80*/  IABS R9, R12 ;  /* 0x0000000c00097213 */ /* 0x000fe20000000000 */
[----:B------:R-:W-:Y:S01]  /*14b90*/  FFMA.FTZ R12, R76, -UR19, R77 ;  /* 0x800000134c0c7c23 */ /* 0x000fe2000801004d */
[----:B------:R-:W-:Y:S01]  /*14ba0*/  I2FP.F32.S32 R10, R10 ;  /* 0x0000000a000a7245 */ /* 0x000fe20000201400 */
[----:B------:R-:W-:Y:S01]  /*14bb0*/  FFMA.FTZ R13, R11, -UR19, R13 ;  /* 0x800000130b0d7c23 */ /* 0x000fe2000801000d */
[----:B------:R-:W-:Y:S01]  /*14bc0*/  ISETP.GE.OR P0, PT, R0, R217, !P0 ;  /* 0x000000d90000720c */ /* 0x000fe20004706670 */
[----:B------:R1:W2:Y:S01]  /*14bd0*/  MUFU.TANH R76, R148 ;  /* 0x00000094004c7308 */ /* 0x0002a20000002400 */
[----:B------:R-:W-:Y:S01]  /*14be0*/  FSEL R220, R70, -INF , !P2 ;  /* 0xff80000046dc7808 */ /* 0x000fe20005000000 */
[----:B------:R-:W-:Y:S01]  /*14bf0*/  FFMA.FTZ R11, R10, -UR19, R79 ;  /* 0x800000130a0b7c23 */ /* 0x000fe2000801004f */
[----:B------:R-:W-:Y:S01]  /*14c00*/  FSEL R188, R71, -INF , !P0 ;  /* 0xff80000047bc7808 */ /* 0x000fe20004000000 */
[----:B------:R-:W-:Y:S01]  /*14c10*/  FMUL.FTZ R77, R16, UR10 ;  /* 0x0000000a104d7c20 */ /* 0x000fe20008410000 */
[-C--:B------:R-:W-:Y:S01]  /*14c20*/  ISETP.GE.AND P0, PT, R0, R207.reuse, PT ;  /* 0x000000cf0000720c */ /* 0x080fe20003f06270 */
[----:B------:R-:W-:Y:S01]  /*14c30*/  FMUL.FTZ R16, R18, UR10 ;  /* 0x0000000a12107c20 */ /* 0x000fe20008410000 */
[----:B------:R-:W-:Y:S03]  /*14c40*/  ISETP.GE.AND P2, PT, R2, R208, PT ;  /* 0x000000d00200720c */ /* 0x000fe60003f46270 */
[----:B------:R-:W5:Y:S01]  /*14c50*/  MUFU.TANH R18, R150 ;  /* 0x0000009600127308 */ /* 0x000f620000002400 */
[----:B------:R-:W-:Y:S01]  /*14c60*/  FSEL R191, R72, -INF , !P5 ;  /* 0xff80000048bf7808 */ /* 0x000fe20006800000 */
[-C--:B---3--:R-:W-:Y:S03]  /*14c70*/  HMMA.16816.F32.BF16 R20, R184, R4.reuse, R20 ;  /* 0x00000004b814723c */ /* 0x088fe60000041814 */
[C---:B------:R-:W-:Y:S02]  /*14c80*/  ISETP.GE.AND P5, PT, R8.reuse, R207, PT ;  /* 0x000000cf0800720c */ /* 0x040fe40003fa6270 */
[----:B------:R-:W-:Y:S01]  /*14c90*/  FSEL R223, R15, -INF , !P6 ;  /* 0xff8000000fdf7808 */ /* 0x000fe20007000000 */
[C---:B------:R-:W-:Y:S02]  /*14ca0*/  HMMA.16816.F32.BF16 R24, R144.reuse, R4, R24 ;  /* 0x000000049018723c */ /* 0x040fe40000041818 */
[----:B------:R-:W-:Y:S02]  /*14cb0*/  MUFU.TANH R15, R16 ;  /* 0x00000010000f7308 */ /* 0x000fe40000002400 */
[C---:B------:R-:W-:Y:S01]  /*14cc0*/  ISETP.GE.AND P4, PT, R8.reuse, R212, PT ;  /* 0x000000d40800720c */ /* 0x040fe20003f86270 */
[----:B-1----:R-:W-:Y:S01]  /*14cd0*/  FMUL.FTZ R148, R17, UR10 ;  /* 0x0000000a11947c20 */ /* 0x002fe20008410000 */
[C---:B------:R-:W-:Y:S01]  /*14ce0*/  ISETP.GE.AND P6, PT, R8.reuse, R211, PT ;  /* 0x000000d30800720c */ /* 0x040fe20003fc6270 */
[-C--:B------:R-:W-:Y:S05]  /*14cf0*/  HMMA.16816.F32.BF16 R28, R144, R6.reuse, R28 ;  /* 0x00000006901c723c */ /* 0x080fea000004181c */
[----:B------:R-:W-:Y:S01]  /*14d00*/  MUFU.TANH R17, R77 ;  /* 0x0000004d00117308 */ /* 0x000fe20000002400 */
[----:B------:R-:W-:Y:S01]  /*14d10*/  ISETP.GE.OR P4, PT, R8, R218, !P4 ;  /* 0x000000da0800720c */ /* 0x000fe20006786670 */
[----:B------:R-:W-:Y:S01]  /*14d20*/  IMAD.IADD R4, R214, 0x1, -R8 ;  /* 0x00000001d6047824 */ /* 0x000fe200078e0a08 */
[----:B------:R-:W-:Y:S01]  /*14d30*/  I2FP.F32.S32 R5, R9 ;  /* 0x0000000900057245 */ /* 0x000fe20000201400 */
[C---:B------:R-:W-:Y:S04]  /*14d40*/  HMMA.16816.F32.BF16 R32, R184.reuse, R6, R32 ;  /* 0x00000006b820723c */ /* 0x040fe80000041820 */
[----:B------:R-:W-:Y:S01]  /*14d50*/  ISETP.GE.OR P6, PT, R8, R217, !P6 ;  /* 0x000000d90800720c */ /* 0x000fe200077c6670 */
[----:B------:R-:W-:Y:S01]  /*14d60*/  FMUL.FTZ R20, R20, UR10 ;  /* 0x0000000a14147c20 */ /* 0x000fe20008410000 */
[----:B------:R-:W-:Y:S01]  /*14d70*/  FMUL.FTZ R22, R22, UR10 ;  /* 0x0000000a16167c20 */ /* 0x000fe20008410000 */
[----:B------:R-:W-:Y:S01]  /*14d80*/  IMAD.IADD R9, R214, 0x1, -R2 ;  /* 0x00000001d6097824 */ /* 0x000fe200078e0a02 */
[----:B------:R-:W-:Y:S03]  /*14d90*/  MUFU.TANH R16, R148 ;  /* 0x0000009400107308 */ /* 0x000fe60000002400 */
[----:B----4-:R-:W-:Y:S01]  /*14da0*/  FFMA.FTZ R10, R5, -UR19, R78 ;  /* 0x80000013050a7c23 */ /* 0x010fe2000801004e */
[----:B------:R-:W-:Y:S01]  /*14db0*/  FSEL R78, R73, -INF , !P1 ;  /* 0xff800000494e7808 */ /* 0x000fe20004800000 */
[----:B------:R-:W-:Y:S01]  /*14dc0*/  FMUL.FTZ R24, R24, UR10 ;  /* 0x0000000a18187c20 */ /* 0x000fe20008410000 */
[----:B------:R-:W-:Y:S01]  /*14dd0*/  ISETP.GE.AND P1, PT, R0, R208, PT ;  /* 0x000000d00000720c */ /* 0x000fe20003f26270 */
[----:B------:R-:W-:Y:S01]  /*14de0*/  FMUL.FTZ R26, R26, UR10 ;  /* 0x0000000a1a1a7c20 */ /* 0x000fe20008410000 */
[----:B------:R-:W-:Y:S02]  /*14df0*/  IABS R5, R4 ;  /* 0x0000000400057213 */ /* 0x000fe40000000000 */
[----:B------:R-:W-:Y:S01]  /*14e00*/  MUFU.TANH R20, R20 ;  /* 0x0000001400147308 */ /* 0x000fe20000002400 */
[C---:B------:R-:W-:Y:S01]  /*14e10*/  ISETP.GE.OR P3, PT, R0.reuse, R216, !P1 ;  /* 0x000000d80000720c */ /* 0x040fe20004f66670 */
[----:B------:R-:W-:Y:S01]  /*14e20*/  FMUL.FTZ R29, R29, UR10 ;  /* 0x0000000a1d1d7c20 */ /* 0x000fe20008410000 */
[----:B------:R-:W-:Y:S01]  /*14e30*/  ISETP.GE.OR P1, PT, R0, R215, !P0 ;  /* 0x000000d70000720c */ /* 0x000fe20004726670 */
[----:B------:R-:W-:Y:S01]  /*14e40*/  FMUL.FTZ R28, R28, UR10 ;  /* 0x0000000a1c1c7c20 */ /* 0x000fe20008410000 */
[C---:B------:R-:W-:Y:S01]  /*14e50*/  ISETP.GE.AND P0, PT, R8.reuse, R208, PT ;  /* 0x000000d00800720c */ /* 0x040fe20003f06270 */
[----:B------:R-:W-:Y:S01]  /*14e60*/  FMUL.FTZ R25, R25, UR10 ;  /* 0x0000000a19197c20 */ /* 0x000fe20008410000 */
[----:B------:R-:W-:Y:S03]  /*14e70*/  FSEL R190, R13, -INF , !P1 ;  /* 0xff8000000dbe7808 */ /* 0x000fe60004800000 */
[----:B------:R-:W-:Y:S01]  /*14e80*/  MUFU.TANH R29, R29 ;  /* 0x0000001d001d7308 */ /* 0x000fe20000002400 */
[----:B------:R-:W-:Y:S01]  /*14e90*/  IABS R4, R9 ;  /* 0x0000000900047213 */ /* 0x000fe20000000000 */
[----:B------:R-:W-:Y:S01]  /*14ea0*/  FMUL.FTZ R33, R33, UR10 ;  /* 0x0000000a21217c20 */ /* 0x000fe20008410000 */
[----:B------:R-:W-:Y:S01]  /*14eb0*/  FSEL R189, R69, -INF , !P3 ;  /* 0xff80000045bd7808 */ /* 0x000fe20005800000 */
[----:B------:R-:W-:Y:S01]  /*14ec0*/  FMUL.FTZ R35, R35, UR10 ;  /* 0x0000000a23237c20 */ /* 0x000fe20008410000 */
[-C--:B------:R-:W-:Y:S01]  /*14ed0*/  ISETP.GE.OR P1, PT, R8, R216.reuse, !P0 ;  /* 0x000000d80800720c */ /* 0x080fe20004726670 */
[----:B------:R-:W-:Y:S01]  /*14ee0*/  FMUL.FTZ R34, R34, UR10 ;  /* 0x0000000a22227c20 */ /* 0x000fe20008410000 */
[----:B------:R-:W-:Y:S03]  /*14ef0*/  I2FP.F32.S32 R5, R5 ;  /* 0x0000000500057245 */ /* 0x000fe60000201400 */
[----:B------:R-:W-:Y:S01]  /*14f00*/  MUFU.TANH R28, R28 ;  /* 0x0000001c001c7308 */ /* 0x000fe20000002400 */
[----:B------:R-:W-:Y:S01]  /*14f10*/  ISETP.NE.AND P3, PT, R14, RZ, PT ;  /* 0x000000ff0e00720c */ /* 0x000fe20003f65270 */
[----:B------:R-:W-:Y:S01]  /*14f20*/  FMUL.FTZ R32, R32, UR10 ;  /* 0x0000000a20207c20 */ /* 0x000fe20008410000 */
[----:B------:R-:W-:Y:S01]  /*14f30*/  ISETP.GE.OR P0, PT, R2, R216, !P2 ;  /* 0x000000d80200720c */ /* 0x000fe20005706670 */
[----:B--2---:R-:W-:Y:S01]  /*14f40*/  FFMA.FTZ R19, R5, -UR19, R76 ;  /* 0x8000001305137c23 */ /* 0x004fe2000801004c */
[----:B------:R-:W-:Y:S01]  /*14f50*/  I2FP.F32.S32 R4, R4 ;  /* 0x0000000400047245 */ /* 0x000fe20000201400 */
[----:B------:R-:W-:Y:S01]  /*14f60*/  IMAD.IADD R5, R210, 0x1, -R8 ;  /* 0x00000001d2057824 */ /* 0x000fe200078e0a08 */
[----:B------:R-:W-:Y:S03]  /*14f70*/  FSEL R224, R12, -INF , !P3 ;  /* 0xff8000000ce07808 */ /* 0x000fe60005800000 */
[----:B------:R-:W1:Y:S01]  /*14f80*/  MUFU.TANH R14, R149 ;  /* 0x00000095000e7308 */ /* 0x000e620000002400 */
[----:B------:R-:W-:Y:S01]  /*14f90*/  ISETP.GE.AND P2, PT, R2, R212, PT ;  /* 0x000000d40200720c */ /* 0x000fe20003f46270 */
[----:B-----5:R-:W-:Y:S01]  /*14fa0*/  FFMA.FTZ R18, R4, -UR19, R18 ;  /* 0x8000001304127c23 */ /* 0x020fe20008010012 */
[----:B------:R-:W-:Y:S01]  /*14fb0*/  FSEL R222, R10, -INF , !P0 ;  /* 0xff8000000ade7808 */ /* 0x000fe20004000000 */
[----:B------:R-:W-:Y:S01]  /*14fc0*/  IMAD.IADD R4, R210, 0x1, -R2 ;  /* 0x00000001d2047824 */ /* 0x000fe200078e0a02 */
[C---:B------:R-:W-:Y:S01]  /*14fd0*/  ISETP.GE.AND P3, PT, R2.reuse, R207, PT ;  /* 0x000000cf0200720c */ /* 0x040fe20003f66270 */
[----:B------:R-:W-:Y:S01]  /*14fe0*/  FMUL.FTZ R27, R27, UR10 ;  /* 0x0000000a1b1b7c20 */ /* 0x000fe20008410000 */
[----:B------:R-:W-:Y:S02]  /*14ff0*/  ISETP.GE.AND P0, PT, R2, R211, PT ;  /* 0x000000d30200720c */ /* 0x000fe40003f06270 */
[----:B------:R-:W-:Y:S02]  /*15000*/  FSEL R221, R11, -INF , !P1 ;  /* 0xff8000000bdd7808 */ /* 0x000fe40004800000 */
[-C--:B------:R-:W-:Y:S01]  /*15010*/  ISETP.GE.OR P1, PT, R8, R215.reuse, !P5 ;  /* 0x000000d70800720c */ /* 0x080fe20006f26670 */
[C---:B------:R-:W-:Y:S01]  /*15020*/  IMAD.IADD R8, R213.reuse, 0x1, -R8 ;  /* 0x00000001d5087824 */ /* 0x040fe200078e0a08 */
        /* <DEDUP_REMOVED lines=8> */
[----:B------:R-:W-:Y:S01]  /*150b0*/  IABS R8, R4 ;  /* 0x0000000400087213 */ /* 0x000fe20000000000 */
[----:B------:R-:W-:Y:S01]  /*150c0*/  FMUL.FTZ R10, R23, UR10 ;  /* 0x0000000a170a7c20 */ /* 0x000fe20008410000 */
[----:B------:R-:W-:Y:S01]  /*150d0*/  I2FP.F32.S32 R9, R9 ;  /* 0x0000000900097245 */ /* 0x000fe20000201400 */
[----:B------:R-:W-:Y:S01]  /*150e0*/  MUFU.TANH R23, R22 ;  /* 0x0000001600177308 */ /* 0x000fe20000002400 */
[----:B------:R-:W-:Y:S01]  /*150f0*/  I2FP.F32.S32 R2, R2 ;  /* 0x0000000200027245 */ /* 0x000fe20000201400 */
[----:B------:R-:W-:Y:S01]  /*15100*/  IMAD.MOV.U32 R4, RZ, RZ, R5 ;  /* 0x000000ffff047224 */ /* 0x000fe200078e0005 */
[----:B------:R-:W-:Y:S01]  /*15110*/  I2FP.F32.S32 R8, R8 ;  /* 0x0000000800087245 */ /* 0x000fe20000201400 */
[----:B-1----:R-:W-:Y:S01]  /*15120*/  FFMA.FTZ R14, R9, -UR19, R14 ;  /* 0x80000013090e7c23 */ /* 0x002fe2000801000e */
[----:B------:R-:W-:Y:S01]  /*15130*/  FSEL R182, R19, -INF , !P1 ;  /* 0xff80000013b67808 */ /* 0x000fe20004800000 */
[----:B------:R-:W-:Y:S01]  /*15140*/  FFMA.FTZ R17, R2, -UR19, R17 ;  /* 0x8000001302117c23 */ /* 0x000fe20008010011 */
[----:B------:R-:W-:Y:S01]  /*15150*/  I2FP.F32.S32 R4, R4 ;  /* 0x0000000400047245 */ /* 0x000fe20000201400 */
[----:B------:R-:W-:Y:S01]  /*15160*/  VIADD R2, R0, 0x11 ;  /* 0x0000001100027836 */ /* 0x000fe20000000000 */
[----:B------:R-:W-:Y:S01]  /*15170*/  FSEL R181, R18, -INF , !P3 ;  /* 0xff80000012b57808 */ /* 0x000fe20005800000 */
[----:B------:R1:W-:Y:S01]  /*15180*/  MUFU.TANH R22, R10 ;  /* 0x0000000a00167308 */ /* 0x0003e20000002400 */
[----:B------:R-:W-:Y:S01]  /*15190*/  FSEL R79, R17, -INF , !P4 ;  /* 0xff800000114f7808 */ /* 0x000fe20006000000 */
[----:B------:R-:W-:Y:S01]  /*151a0*/  FFMA.FTZ R15, R4, -UR19, R15 ;  /* 0x80000013040f7c23 */ /* 0x000fe2000801000f */
[----:B------:R-:W-:Y:S01]  /*151b0*/  ISETP.GE.AND P0, PT, R2, R212, PT ;  /* 0x000000d40200720c */ /* 0x000fe20003f06270 */
[----:B------:R-:W-:Y:S01]  /*151c0*/  VIADD R4, R0, 0x10 ;  /* 0x0000001000047836 */ /* 0x000fe20000000000 */
[----:B------:R-:W-:Y:S01]  /*151d0*/  FSEL R152, R14, -INF , !P2 ;  /* 0xff8000000e987808 */ /* 0x000fe20005000000 */
[----:B------:R-:W-:Y:S01]  /*151e0*/  FMUL.FTZ R5, R21, UR10 ;  /* 0x0000000a15057c20 */ /* 0x000fe20008410000 */
[----:B------:R-:W-:Y:S01]  /*151f0*/  FSEL R176, R15, -INF , !P6 ;  /* 0xff8000000fb07808 */ /* 0x000fe20007000000 */
[C-C-:B------:R-:W-:Y:S01]  /*15200*/  IMAD.IADD R12, R213.reuse, 0x1, -R4.reuse ;  /* 0x00000001d50c7824 */ /* 0x140fe200078e0a04 */
[----:B------:R-:W-:Y:S01]  /*15210*/  ISETP.GE.AND P4, PT, R4, R208, PT ;  /* 0x000000d00400720c */ /* 0x000fe20003f86270 */
[----:B------:R-:W-:Y:S01]  /*15220*/  IMAD.IADD R9, R210, 0x1, -R4 ;  /* 0x00000001d2097824 */ /* 0x000fe200078e0a04 */
[----:B------:R-:W-:Y:S01]  /*15230*/  ISETP.GE.OR P0, PT, R2, R218, !P0 ;  /* 0x000000da0200720c */ /* 0x000fe20004706670 */
[----:B------:R-:W2:Y:S01]  /*15240*/  MUFU.TANH R5, R5 ;  /* 0x0000000500057308 */ /* 0x000ea20000002400 */
[----:B------:R-:W-:Y:S01]  /*15250*/  ISETP.GE.AND P1, PT, R4, R212, PT ;  /* 0x000000d40400720c */ /* 0x000fe20003f26270 */
[----:B------:R-:W-:Y:S01]  /*15260*/  FFMA.FTZ R16, R8, -UR19, R16 ;  /* 0x8000001308107c23 */ /* 0x000fe20008010010 */
[----:B------:R-:W-:Y:S01]  /*15270*/  IABS R11, R9 ;  /* 0x00000009000b7213 */ /* 0x000fe20000000000 */
[--C-:B------:R-:W-:Y:S01]  /*15280*/  IMAD.IADD R13, R213, 0x1, -R2.reuse ;  /* 0x00000001d50d7824 */ /* 0x100fe200078e0a02 */
[----:B------:R-:W-:Y:S01]  /*15290*/  ISETP.GE.AND P3, PT, R4, R207, PT ;  /* 0x000000cf0400720c */ /* 0x000fe20003f66270 */
[----:B------:R-:W-:Y:S01]  /*152a0*/  IMAD.IADD R8, R210, 0x1, -R2 ;  /* 0x00000001d2087824 */ /* 0x000fe200078e0a02 */
[----:B------:R-:W-:Y:S03]  /*152b0*/  I2FP.F32.S32 R11, R11 ;  /* 0x0000000b000b7245 */ /* 0x000fe60000201400 */
[----:B------:R-:W-:Y:S01]  /*152c0*/  MUFU.TANH R17, R24 ;  /* 0x0000001800117308 */ /* 0x000fe20000002400 */
[----:B------:R-:W-:Y:S01]  /*152d0*/  IABS R9, R13 ;  /* 0x0000000d00097213 */ /* 0x000fe20000000000 */
[----:B------:R-:W-:Y:S01]  /*152e0*/  FMUL.FTZ R19, R31, UR10 ;  /* 0x0000000a1f137c20 */ /* 0x000fe20008410000 */
[----:B-1----:R-:W-:Y:S01]  /*152f0*/  IABS R10, R8 ;  /* 0x00000008000a7213 */ /* 0x002fe20000000000 */
[----:B------:R-:W-:Y:S01]  /*15300*/  FFMA.FTZ R6, R11, -UR19, R20 ;  /* 0x800000130b067c23 */ /* 0x000fe20008010014 */
[----:B------:R-:W-:Y:S01]  /*15310*/  IABS R8, R12 ;  /* 0x0000000c00087213 */ /* 0x000fe20000000000 */
[----:B------:R-:W-:Y:S01]  /*15320*/  FMUL.FTZ R20, R30, UR10 ;  /* 0x0000000a1e147c20 */ /* 0x000fe20008410000 */
[----:B------:R-:W-:Y:S03]  /*15330*/  I2FP.F32.S32 R10, R10 ;  /* 0x0000000a000a7245 */ /* 0x000fe60000201400 */
[----:B------:R-:W-:Y:S01]  /*15340*/  MUFU.TANH R19, R19 ;  /* 0x0000001300137308 */ /* 0x000fe20000002400 */
[----:B------:R-:W-:Y:S02]  /*15350*/  I2FP.F32.S32 R8, R8 ;  /* 0x0000000800087245 */ /* 0x000fe40000201400 */
[----:B------:R-:W-:Y:S01]  /*15360*/  ISETP.GE.AND P6, PT, R4, R211, PT ;  /* 0x000000d30400720c */ /* 0x000fe20003fc6270 */
[----:B--2---:R-:W-:Y:S01]  /*15370*/  FFMA.FTZ R5, R10, -UR19, R5 ;  /* 0x800000130a057c23 */ /* 0x004fe20008010005 */
[----:B------:R-:W-:Y:S01]  /*15380*/  FSEL R70, R16, -INF , !P5 ;  /* 0xff80000010467808 */ /* 0x000fe20006800000 */
[----:B------:R-:W-:Y:S01]  /*15390*/  FFMA.FTZ R23, R8, -UR19, R23 ;  /* 0x8000001308177c23 */ /* 0x000fe20008010017 */
[----:B------:R-:W-:Y:S01]  /*153a0*/  ISETP.GE.OR P5, PT, R4, R216, !P4 ;  /* 0x000000d80400720c */ /* 0x000fe200067a6670 */
[--C-:B------:R-:W-:Y:S01]  /*153b0*/  IMAD.IADD R8, R214, 0x1, -R4.reuse ;  /* 0x00000001d6087824 */ /* 0x100fe200078e0a04 */
[----:B------:R-:W-:Y:S01]  /*153c0*/  FSEL R178, R5, -INF , !P0 ;  /* 0xff80000005b27808 */ /* 0x000fe20004000000 */
[----:B------:R-:W-:Y:S01]  /*153d0*/  IMAD.IADD R5, R209, 0x1, -R4 ;  /* 0x00000001d1057824 */ /* 0x000fe200078e0a04 */
[----:B------:R-:W-:Y:S01]  /*153e0*/  I2FP.F32.S32 R9, R9 ;  /* 0x0000000900097245 */ /* 0x000fe20000201400 */
[----:B------:R-:W-:Y:S01]  /*153f0*/  MUFU.TANH R20, R20 ;  /* 0x0000001400147308 */ /* 0x000fe20000002400 */
[C---:B------:R-:W-:Y:S02]  /*15400*/  ISETP.GE.OR P1, PT, R4.reuse, R218, !P1 ;  /* 0x000000da0400720c */ /* 0x040fe40004f26670 */
[C---:B------:R-:W-:Y:S01]  /*15410*/  ISETP.GE.OR P6, PT, R4.reuse, R217, !P6 ;  /* 0x000000d90400720c */ /* 0x040fe200077c6670 */
[----:B------:R-:W-:Y:S01]  /*15420*/  FFMA.FTZ R22, R9, -UR19, R22 ;  /* 0x8000001309167c23 */ /* 0x000fe20008010016 */
[----:B------:R-:W-:Y:S01]  /*15430*/  ISETP.GE.OR P4, PT, R4, R215, !P3 ;  /* 0x000000d70400720c */ /* 0x000fe20005f86670 */
[--C-:B------:R-:W-:Y:S01]  /*15440*/  IMAD.IADD R4, R209, 0x1, -R2.reuse ;  /* 0x00000001d1047824 */ /* 0x100fe200078e0a02 */
[----:B------:R-:W-:Y:S03]  /*15450*/  FSEL R179, R6, -INF , !P1 ;  /* 0xff80000006b37808 */ /* 0x000fe60004800000 */
[----:B------:R-:W-:Y:S01]  /*15460*/  MUFU.TANH R16, R26 ;  /* 0x0000001a00107308 */ /* 0x000fe20000002400 */
[----:B------:R-:W-:Y:S02]  /*15470*/  IABS R11, R5 ;  /* 0x00000005000b7213 */ /* 0x000fe40000000000 */
[----:B------:R-:W-:Y:S02]  /*15480*/  IABS R9, R4 ;  /* 0x0000000400097213 */ /* 0x000fe40000000000 */
[C---:B------:R-:W-:Y:S01]  /*15490*/  ISETP.GE.AND P2, PT, R2.reuse, R211, PT ;  /* 0x000000d30200720c */ /* 0x040fe20003f46270 */
[----:B------:R-:W1:Y:S01]  /*154a0*/  LDSM.16.M88.4 R4, [R197+0x1000] ;  /* 0x00100000c504783b */ /* 0x000e620000000200 */
[C---:B------:R-:W-:Y:S03]  /*154b0*/  ISETP.GE.AND P1, PT, R2.reuse, R208, PT ;  /* 0x000000d00200720c */ /* 0x040fe60003f26270 */
[----:B------:R-:W2:Y:S01]  /*154c0*/  MUFU.TANH R18, R25 ;  /* 0x0000001900127308 */ /* 0x000ea20000002400 */
[C---:B------:R-:W-:Y:S02]  /*154d0*/  ISETP.GE.AND P0, PT, R2.reuse, R207, PT ;  /* 0x000000cf0200720c */ /* 0x040fe40003f06270 */
[----:B------:R-:W-:Y:S02]  /*154e0*/  P2R R21, PR, RZ, 0x20 ;  /* 0x00000020ff157803 */ /* 0x000fe40000000000 */
[C---:B------:R-:W-:Y:S02]  /*154f0*/  ISETP.GE.OR P5, PT, R2.reuse, R217, !P2 ;  /* 0x000000d90200720c */ /* 0x040fe400057a6670 */
[C---:B------:R-:W-:Y:S03]  /*15500*/  ISETP.GE.OR P3, PT, R2.reuse, R216, !P1 ;  /* 0x000000d80200720c */ /* 0x040fe60004f66670 */
[----:B------:R-:W3:Y:S01]  /*15510*/  MUFU.TANH R15, R27 ;  /* 0x0000001b000f7308 */ /* 0x000ee20000002400 */
[----:B------:R-:W-:Y:S01]  /*15520*/  ISETP.GE.OR P2, PT, R2, R215, !P0 ;  /* 0x000000d70200720c */ /* 0x000fe20004746670 */
[----:B------:R-:W-:Y:S01]  /*15530*/  IMAD.IADD R2, R214, 0x1, -R2 ;  /* 0x00000001d6027824 */ /* 0x000fe200078e0a02 */
[----:B------:R-:W-:Y:S02]  /*15540*/  IABS R8, R8 ;  /* 0x0000000800087213 */ /* 0x000fe40000000000 */
[----:B------:R-:W-:Y:S02]  /*15550*/  I2FP.F32.S32 R9, R9 ;  /* 0x0000000900097245 */ /* 0x000fe40000201400 */
[----:B------:R-:W-:Y:S01]  /*15560*/  IABS R10, R2 ;  /* 0x00000002000a7213 */ /* 0x000fe20000000000 */
[----:B------:R-:W-:Y:S01]  /*15570*/  IMAD.MOV.U32 R2, RZ, RZ, R11 ;  /* 0x000000ffff027224 */ /* 0x000fe200078e000b */
[----:B------:R-:W-:Y:S01]  /*15580*/  I2FP.F32.S32 R8, R8 ;  /* 0x0000000800087245 */ /* 0x000fe20000201400 */
[----:B--2---:R-:W-:Y:S01]  /*15590*/  FFMA.FTZ R18, R9, -UR19, R18 ;  /* 0x8000001309127c23 */ /* 0x004fe20008010012 */
[----:B------:R-:W-:Y:S02]  /*155a0*/  I2FP.F32.S32 R10, R10 ;  /* 0x0000000a000a7245 */ /* 0x000fe40000201400 */
[----:B------:R-:W-:Y:S01]  /*155b0*/  I2FP.F32.S32 R2, R2 ;  /* 0x0000000200027245 */ /* 0x000fe20000201400 */
[----:B------:R-:W-:Y:S01]  /*155c0*/  FFMA.FTZ R16, R8, -UR19, R16 ;  /* 0x8000001308107c23 */ /* 0x000fe20008010010 */
[----:B------:R-:W-:Y:S01]  /*155d0*/  FSEL R148, R23, -INF , !P6 ;  /* 0xff80000017947808 */ /* 0x000fe20007000000 */
[----:B------:R-:W-:Y:S01]  /*155e0*/  VIADD R8, R0, 0x18 ;  /* 0x0000001800087836 */ /* 0x000fe20000000000 */
[----:B------:R-:W-:Y:S01]  /*155f0*/  ISETP.NE.AND P6, PT, R21, RZ, PT ;  /* 0x000000ff1500720c */ /* 0x000fe20003fc5270 */
[----:B------:R-:W-:Y:S01]  /*15600*/  FFMA.FTZ R17, R2, -UR19, R17 ;  /* 0x8000001302117c23 */ /* 0x000fe20008010011 */
[----:B------:R-:W-:Y:S01]  /*15610*/  FSEL R69, R22, -INF , !P5 ;  /* 0xff80000016457808 */ /* 0x000fe20006800000 */
[----:B------:R-:W-:Y:S01]  /*15620*/  VIADD R2, R0, 0x19 ;  /* 0x0000001900027836 */ /* 0x000fe20000000000 */
[-C--:B------:R-:W-:Y:S01]  /*15630*/  ISETP.GE.AND P1, PT, R8, R208.reuse, PT ;  /* 0x000000d00800720c */ /* 0x080fe20003f26270 */
[----:B------:R-:W-:Y:S01]  /*15640*/  IMAD.IADD R13, R214, 0x1, -R8 ;  /* 0x00000001d60d7824 */ /* 0x000fe200078e0a08 */
[----:B------:R-:W-:Y:S01]  /*15650*/  FSEL R150, R17, -INF , !P6 ;  /* 0xff80000011967808 */ /* 0x000fe20007000000 */
[C---:B------:R-:W-:Y:S01]  /*15660*/  IMAD.IADD R9, R209.reuse, 0x1, -R2 ;  /* 0x00000001d1097824 */ /* 0x040fe200078e0a02 */
[----:B------:R-:W-:Y:S01]  /*15670*/  ISETP.GE.AND P0, PT, R2, R208, PT ;  /* 0x000000d00200720c */ /* 0x000fe20003f06270 */
[----:B---3--:R-:W-:Y:S01]  /*15680*/  FFMA.FTZ R15, R10, -UR19, R15 ;  /* 0x800000130a0f7c23 */ /* 0x008fe2000801000f */
[----:B------:R-:W-:Y:S01]  /*15690*/  ISETP.GE.OR P1, PT, R8, R216, !P1 ;  /* 0x000000d80800720c */ /* 0x000fe20004f26670 */
[----:B------:R-:W-:Y:S01]  /*156a0*/  IMAD.IADD R10, R209, 0x1, -R8 ;  /* 0x00000001d10a7824 */ /* 0x000fe200078e0a08 */
[----:B------:R-:W-:Y:S01]  /*156b0*/  IABS R11, R9 ;  /* 0x00000009000b7213 */ /* 0x000fe20000000000 */
[-C--:B-1----:R-:W-:Y:S01]  /*156c0*/  HMMA.16816.F32.BF16 R36, R184, R4.reuse, R36 ;  /* 0x00000004b824723c */ /* 0x082fe20000041824 */
[----:B------:R-:W-:Y:S02]  /*156d0*/  MUFU.TANH R17, R32 ;  /* 0x0000002000117308 */ /* 0x000fe40000002400 */
[----:B------:R-:W-:Y:S01]  /*156e0*/  IABS R12, R10 ;  /* 0x0000000a000c7213 */ /* 0x000fe20000000000 */
[----:B------:R-:W-:Y:S01]  /*156f0*/  IMAD.IADD R14, R214, 0x1, -R2 ;  /* 0x00000001d60e7824 */ /* 0x000fe200078e0a02 */
[----:B------:R-:W-:Y:S01]  /*15700*/  I2FP.F32.S32 R11, R11 ;  /* 0x0000000b000b7245 */ /* 0x000fe20000201400 */
[C---:B------:R-:W-:Y:S04]  /*15710*/  HMMA.16816.F32.BF16 R40, R144.reuse, R4, R40 ;  /* 0x000000049028723c */ /* 0x040fe80000041828 */
[----:B------:R-:W-:Y:S02]  /*15720*/  ISETP.GE.OR P0, PT, R2, R216, !P0 ;  /* 0x000000d80200720c */ /* 0x000fe40004706670 */
[----:B------:R-:W-:Y:S01]  /*15730*/  I2FP.F32.S32 R12, R12 ;  /* 0x0000000c000c7245 */ /* 0x000fe20000201400 */
[-C--:B------:R-:W-:Y:S03]  /*15740*/  HMMA.16816.F32.BF16 R44, R144, R6.reuse, R44 ;  /* 0x00000006902c723c */ /* 0x080fe6000004182c */
[C---:B------:R-:W-:Y:S01]  /*15750*/  ISETP.GE.AND P5, PT, R8.reuse, R207, PT ;  /* 0x000000cf0800720c */ /* 0x040fe20003fa6270 */
[----:B------:R-:W-:Y:S01]  /*15760*/  FFMA.FTZ R4, R11, -UR19, R29 ;  /* 0x800000130b047c23 */ /* 0x000fe2000801001d */
[----:B------:R-:W-:Y:S01]  /*15770*/  IABS R10, R14 ;  /* 0x0000000e000a7213 */ /* 0x000fe20000000000 */
[C---:B------:R-:W-:Y:S01]  /*15780*/  HMMA.16816.F32.BF16 R48, R184.reuse, R6, R48 ;  /* 0x00000006b830723c */ /* 0x040fe20000041830 */
[----:B------:R-:W-:Y:S03]  /*15790*/  MUFU.TANH R14, R35 ;  /* 0x00000023000e7308 */ /* 0x000fe60000002400 */
[----:B------:R-:W-:Y:S01]  /*157a0*/  ISETP.GE.AND P6, PT, R8, R212, PT ;  /* 0x000000d40800720c */ /* 0x000fe20003fc6270 */
[----:B------:R-:W-:Y:S01]  /*157b0*/  FMUL.FTZ R21, R39, UR10 ;  /* 0x0000000a27157c20 */ /* 0x000fe20008410000 */
[----:B------:R-:W-:Y:S01]  /*157c0*/  FSEL R172, R16, -INF , !P4 ;  /* 0xff80000010ac7808 */ /* 0x000fe20006000000 */
[----:B------:R-:W-:Y:S01]  /*157d0*/  FFMA.FTZ R5, R12, -UR19, R28 ;  /* 0x800000130c057c23 */ /* 0x000fe2000801001c */
[----:B------:R-:W-:Y:S03]  /*157e0*/  I2FP.F32.S32 R10, R10 ;  /* 0x0000000a000a7245 */ /* 0x000fe60000201400 */
[----:B------:R1:W2:Y:S01]  /*157f0*/  MUFU.TANH R16, R33 ;  /* 0x0000002100107308 */ /* 0x0002a20000002400 */
[----:B------:R-:W-:Y:S01]  /*15800*/  ISETP.GE.AND P4, PT, R8, R211, PT ;  /* 0x000000d30800720c */ /* 0x000fe20003f86270 */
[----:B------:R-:W-:Y:S01]  /*15810*/  FMUL.FTZ R37, R37, UR10 ;  /* 0x0000000a25257c20 */ /* 0x000fe20008410000 */
[----:B------:R-:W-:Y:S01]  /*15820*/  FSEL R180, R15, -INF , !P2 ;  /* 0xff8000000fb47808 */ /* 0x000fe20005000000 */
[----:B------:R-:W-:Y:S01]  /*15830*/  FFMA.FTZ R19, R10, -UR19, R19 ;  /* 0x800000130a137c23 */ /* 0x000fe20008010013 */
[----:B------:R-:W-:Y:S01]  /*15840*/  FSEL R169, R4, -INF , !P0 ;  /* 0xff80000004a97808 */ /* 0x000fe20004000000 */
[----:B------:R-:W-:Y:S01]  /*15850*/  IMAD.IADD R4, R210, 0x1, -R2 ;  /* 0x00000001d2047824 */ /* 0x000fe200078e0a02 */
[----:B------:R-:W-:Y:S03]  /*15860*/  FSEL R149, R18, -INF , !P3 ;  /* 0xff80000012957808 */ /* 0x000fe60005800000 */
[----:B------:R-:W-:Y:S01]  /*15870*/  MUFU.TANH R21, R21 ;  /* 0x0000001500157308 */ /* 0x000fe20000002400 */
[----:B------:R-:W-:Y:S01]  /*15880*/  ISETP.GE.AND P2, PT, R2, R212, PT ;  /* 0x000000d40200720c */ /* 0x000fe20003f46270 */
[----:B------:R-:W-:Y:S01]  /*15890*/  FMUL.FTZ R22, R38, UR10 ;  /* 0x0000000a26167c20 */ /* 0x000fe20008410000 */
[----:B------:R-:W-:Y:S01]  /*158a0*/  IABS R9, R13 ;  /* 0x0000000d00097213 */ /* 0x000fe20000000000 */
[----:B------:R-:W-:Y:S01]  /*158b0*/  FMUL.FTZ R42, R42, UR10 ;  /* 0x0000000a2a2a7c20 */ /* 0x000fe20008410000 */
[----:B------:R-:W-:Y:S01]  /*158c0*/  ISETP.GE.AND P3, PT, R2, R207, PT ;  /* 0x000000cf0200720c */ /* 0x000fe20003f66270 */
[----:B------:R-:W-:Y:S01]  /*158d0*/  FMUL.FTZ R18, R40, UR10 ;  /* 0x0000000a28127c20 */ /* 0x000fe20008410000 */
[----:B------:R-:W-:Y:S01]  /*158e0*/  FSEL R151, R5, -INF , !P1 ;  /* 0xff80000005977808 */ /* 0x000fe20004800000 */
[--C-:B------:R-:W-:Y:S01]  /*158f0*/  IMAD.IADD R5, R210, 0x1, -R8.reuse ;  /* 0x00000001d2057824 */ /* 0x100fe200078e0a08 */
[----:B------:R-:W-:Y:S01]  /*15900*/  ISETP.GE.AND P0, PT, R2, R211, PT ;  /* 0x000000d30200720c */ /* 0x000fe20003f06270 */
[----:B------:R3:W4:Y:S01]  /*15910*/  MUFU.TANH R15, R34 ;  /* 0x00000022000f7308 */ /* 0x0007220000002400 */
[C---:B------:R-:W-:Y:S01]  /*15920*/  ISETP.GE.OR P1, PT, R8.reuse, R215, !P5 ;  /* 0x000000d70800720c */ /* 0x040fe20006f26670 */
[----:B------:R-:W-:Y:S01]  /*15930*/  FMUL.FTZ R43, R43, UR10 ;  /* 0x0000000a2b2b7c20 */ /* 0x000fe20008410000 */
[CC--:B------:R-:W-:Y:S01]  /*15940*/  ISETP.GE.OR P6, PT, R8.reuse, R218.reuse, !P6 ;  /* 0x000000da0800720c */ /* 0x0c0fe200077c6670 */
[----:B------:R-:W-:Y:S01]  /*15950*/  FMUL.FTZ R41, R41, UR10 ;  /* 0x0000000a29297c20 */ /* 0x000fe20008410000 */
[----:B------:R-:W-:Y:S01]  /*15960*/  ISETP.GE.OR P4, PT, R8, R217, !P4 ;  /* 0x000000d90800720c */ /* 0x000fe20006786670 */
[----:B------:R-:W-:Y:S01]  /*15970*/  IMAD.IADD R8, R213, 0x1, -R8 ;  /* 0x00000001d5087824 */ /* 0x000fe200078e0a08 */
[----:B------:R-:W-:Y:S03]  /*15980*/  ISETP.GE.OR P5, PT, R2, R218, !P2 ;  /* 0x000000da0200720c */ /* 0x000fe600057a6670 */
[----:B------:R-:W-:Y:S01]  /*15990*/  MUFU.TANH R37, R37 ;  /* 0x0000002500257308 */ /* 0x000fe20000002400 */
[----:B------:R-:W-:Y:S01]  /*159a0*/  I2FP.F32.S32 R9, R9 ;  /* 0x0000000900097245 */ /* 0x000fe20000201400 */
[----:B------:R-:W-:Y:S01]  /*159b0*/  FMUL.FTZ R44, R44, UR10 ;  /* 0x0000000a2c2c7c20 */ /* 0x000fe20008410000 */
[C---:B------:R-:W-:Y:S01]  /*159c0*/  ISETP.GE.OR P3, PT, R2.reuse, R215, !P3 ;  /* 0x000000d70200720c */ /* 0x040fe20005f66670 */
[----:B------:R-:W-:Y:S01]  /*159d0*/  FMUL.FTZ R45, R45, UR10 ;  /* 0x0000000a2d2d7c20 */ /* 0x000fe20008410000 */
[----:B------:R-:W-:Y:S01]  /*159e0*/  ISETP.GE.OR P2, PT, R2, R217, !P0 ;  /* 0x000000d90200720c */ /* 0x000fe20004746670 */
[----:B------:R-:W-:Y:S01]  /*159f0*/  FFMA.FTZ R20, R9, -UR19, R20 ;  /* 0x8000001309147c23 */ /* 0x000fe20008010014 */
[----:B------:R-:W-:Y:S01]  /*15a00*/  IABS R10, R4 ;  /* 0x00000004000a7213 */ /* 0x000fe20000000000 */
[----:B------:R-:W-:Y:S01]  /*15a10*/  FMUL.FTZ R4, R36, UR10 ;  /* 0x0000000a24047c20 */ /* 0x000fe20008410000 */
[----:B------:R-:W-:Y:S01]  /*15a20*/  IABS R11, R5 ;  /* 0x00000005000b7213 */ /* 0x000fe20000000000 */
[----:B------:R-:W-:Y:S01]  /*15a30*/  IMAD.IADD R2, R213, 0x1, -R2 ;  /* 0x00000001d5027824 */ /* 0x000fe200078e0a02 */
[----:B------:R-:W-:Y:S01]  /*15a40*/  IABS R5, R8 ;  /* 0x0000000800057213 */ /* 0x000fe20000000000 */
[----:B------:R-:W-:Y:S01]  /*15a50*/  IMAD.MOV.U32 R8, RZ, RZ, R10 ;  /* 0x000000ffff087224 */ /* 0x000fe200078e000a */
[----:B-1----:R-:W-:Y:S01]  /*15a60*/  FSEL R33, R20, -INF , !P1 ;  /* 0xff80000014217808 */ /* 0x002fe20004800000 */
[----:B------:R-:W1:Y:S01]  /*15a70*/  MUFU.TANH R4, R4 ;  /* 0x0000000400047308 */ /* 0x000e620000002400 */
[----:B------:R-:W-:Y:S01]  /*15a80*/  IABS R9, R2 ;  /* 0x0000000200097213 */ /* 0x000fe20000000000 */
[----:B------:R-:W-:Y:S01]  /*15a90*/  IMAD.MOV.U32 R2, RZ, RZ, R11 ;  /* 0x000000ffff027224 */ /* 0x000fe200078e000b */
[----:B------:R-:W-:Y:S01]  /*15aa0*/  I2FP.F32.S32 R8, R8 ;  /* 0x0000000800087245 */ /* 0x000fe20000201400 */
[----:B------:R-:W-:Y:S01]  /*15ab0*/  FMUL.FTZ R20, R47, UR10 ;  /* 0x0000000a2f147c20 */ /* 0x000fe20008410000 */
[----:B------:R-:W-:Y:S01]  /*15ac0*/  I2FP.F32.S32 R9, R9 ;  /* 0x0000000900097245 */ /* 0x000fe20000201400 */
[----:B------:R-:W-:Y:S01]  /*15ad0*/  FMUL.FTZ R46, R46, UR10 ;  /* 0x0000000a2e2e7c20 */ /* 0x000fe20008410000 */
[----:B------:R-:W-:Y:S01]  /*15ae0*/  I2FP.F32.S32 R2, R2 ;  /* 0x0000000200027245 */ /* 0x000fe20000201400 */
[----:B--2---:R-:W-:Y:S01]  /*15af0*/  FFMA.FTZ R16, R8, -UR19, R16 ;  /* 0x8000001308107c23 */ /* 0x004fe20008010010 */
[----:B------:R-:W-:Y:S01]  /*15b00*/  I2FP.F32.S32 R5, R5 ;  /* 0x0000000500057245 */ /* 0x000fe20000201400 */
[----:B------:R-:W-:Y:S01]  /*15b10*/  VIADD R8, R0, 0x20 ;  /* 0x0000002000087836 */ /* 0x000fe20000000000 */
[----:B---3--:R-:W-:Y:S01]  /*15b20*/  FSEL R34, R19, -INF , !P3 ;  /* 0xff80000013227808 */ /* 0x008fe20005800000 */
[----:B------:R-:W-:Y:S01]  /*15b30*/  FFMA.FTZ R14, R9, -UR19, R14 ;  /* 0x80000013090e7c23 */ /* 0x000fe2000801000e */
[----:B------:R-:W-:Y:S01]  /*15b40*/  FSEL R31, R16, -INF , !P5 ;  /* 0xff800000101f7808 */ /* 0x000fe20006800000 */
[--C-:B------:R-:W-:Y:S01]  /*15b50*/  IMAD.IADD R9, R210, 0x1, -R8.reuse ;  /* 0x00000001d2097824 */ /* 0x100fe200078e0a08 */
[C---:B------:R-:W-:Y:S01]  /*15b60*/  ISETP.GE.AND P1, PT, R8.reuse, R212, PT ;  /* 0x000000d40800720c */ /* 0x040fe20003f26270 */
[----:B------:R-:W-:Y:S01]  /*15b70*/  IMAD.IADD R12, R213, 0x1, -R8 ;  /* 0x00000001d50c7824 */ /* 0x000fe200078e0a08 */
[----:B------:R-:W-:Y:S01]  /*15b80*/  ISETP.GE.AND P3, PT, R8, R208, PT ;  /* 0x000000d00800720c */ /* 0x000fe20003f66270 */
[----:B----4-:R-:W-:Y:S01]  /*15b90*/  FFMA.FTZ R15, R5, -UR19, R15 ;  /* 0x80000013050f7c23 */ /* 0x010fe2000801000f */
[----:B------:R-:W-:Y:S01]  /*15ba0*/  IABS R11, R9 ;  /* 0x00000009000b7213 */ /* 0x000fe20000000000 */
[----:B------:R-:W-:Y:S01]  /*15bb0*/  FFMA.FTZ R17, R2, -UR19, R17 ;  /* 0x8000001302117c23 */ /* 0x000fe20008010011 */
[----:B------:R-:W-:Y:S01]  /*15bc0*/  ISETP.GE.OR P1, PT, R8, R218, !P1 ;  /* 0x000000da0800720c */ /* 0x000fe20004f26670 */
[----:B------:R-:W-:Y:S01]  /*15bd0*/  VIADD R2, R0, 0x21 ;  /* 0x0000002100027836 */ /* 0x000fe20000000000 */
[----:B------:R-:W-:Y:S01]  /*15be0*/  ISETP.GE.AND P5, PT, R8, R207, PT ;  /* 0x000000cf0800720c */ /* 0x000fe20003fa6270 */
[----:B------:R-:W2:Y:S01]  /*15bf0*/  MUFU.TANH R22, R22 ;  /* 0x0000001600167308 */ /* 0x000ea20000002400 */
[----:B------:R-:W-:Y:S01]  /*15c00*/  FSEL R32, R17, -INF , !P6 ;  /* 0xff80000011207808 */ /* 0x000fe20007000000 */
[--C-:B------:R-:W-:Y:S01]  /*15c10*/  IMAD.IADD R5, R210, 0x1, -R2.reuse ;  /* 0x00000001d2057824 */ /* 0x100fe200078e0a02 */
[----:B------:R-:W-:Y:S01]  /*15c20*/  ISETP.GE.AND P0, PT, R2, R212, PT ;  /* 0x000000d40200720c */ /* 0x000fe20003f06270 */
[----:B------:R-:W-:Y:S01]  /*15c30*/  IMAD.IADD R13, R213, 0x1, -R2 ;  /* 0x00000001d50d7824 */ /* 0x000fe200078e0a02 */
[----:B------:R-:W-:Y:S01]  /*15c40*/  FSEL R29, R14, -INF , !P2 ;  /* 0xff8000000e1d7808 */ /* 0x000fe20005000000 */
[----:B------:R-:W-:Y:S01]  /*15c50*/  FMUL.FTZ R48, R48, UR10 ;  /* 0x0000000a30307c20 */ /* 0x000fe20008410000 */
[----:B------:R-:W-:Y:S03]  /*15c60*/  IABS R10, R5 ;  /* 0x00000005000a7213 */ /* 0x000fe60000000000 */
[----:B------:R-:W3:Y:S01]  /*15c70*/  MUFU.TANH R16, R42 ;  /* 0x0000002a00107308 */ /* 0x000ee20000002400 */
[----:B------:R-:W-:Y:S01]  /*15c80*/  IABS R5, R12 ;  /* 0x0000000c00057213 */ /* 0x000fe20000000000 */
[----:B------:R-:W-:Y:S01]  /*15c90*/  FMUL.FTZ R51, R51, UR10 ;  /* 0x0000000a33337c20 */ /* 0x000fe20008410000 */
[----:B------:R-:W-:Y:S01]  /*15ca0*/  I2FP.F32.S32 R12, R11 ;  /* 0x0000000b000c7245 */ /* 0x000fe20000201400 */
[----:B------:R-:W-:Y:S01]  /*15cb0*/  FMUL.FTZ R50, R50, UR10 ;  /* 0x0000000a32327c20 */ /* 0x000fe20008410000 */
[----:B------:R-:W-:Y:S01]  /*15cc0*/  IABS R9, R13 ;  /* 0x0000000d00097213 */ /* 0x000fe20000000000 */
[----:B------:R-:W-:Y:S01]  /*15cd0*/  FMUL.FTZ R49, R49, UR10 ;  /* 0x0000000a31317c20 */ /* 0x000fe20008410000 */
[----:B------:R-:W-:Y:S01]  /*15ce0*/  I2FP.F32.S32 R11, R10 ;  /* 0x0000000a000b7245 */ /* 0x000fe20000201400 */
[----:B-1----:R-:W-:Y:S01]  /*15cf0*/  FFMA.FTZ R4, R12, -UR19, R4 ;  /* 0x800000130c047c23 */ /* 0x002fe20008010004 */
[----:B------:R-:W-:Y:S01]  /*15d00*/  I2FP.F32.S32 R10, R5 ;  /* 0x00000005000a7245 */ /* 0x000fe20000201400 */
[----:B------:R-:W1:Y:S01]  /*15d10*/  MUFU.TANH R18, R18 ;  /* 0x0000001200127308 */ /* 0x000e620000002400 */
[----:B------:R-:W-:Y:S01]  /*15d20*/  I2FP.F32.S32 R5, R9 ;  /* 0x0000000900057245 */ /* 0x000fe20000201400 */
[----:B------:R-:W-:Y:S01]  /*15d30*/  FFMA.FTZ R9, R11, -UR19, R37 ;  /* 0x800000130b097c23 */ /* 0x000fe20008010025 */
[----:B------:R-:W-:Y:S01]  /*15d40*/  FSEL R36, R4, -INF , !P1 ;  /* 0xff80000004247808 */ /* 0x000fe20004800000 */
[----:B--2---:R-:W-:Y:S01]  /*15d50*/  FFMA.FTZ R22, R10, -UR19, R22 ;  /* 0x800000130a167c23 */ /* 0x004fe20008010016 */
[----:B------:R-:W-:Y:S01]  /*15d60*/  ISETP.GE.OR P0, PT, R2, R218, !P0 ;  /* 0x000000da0200720c */ /* 0x000fe20004706670 */
[----:B------:R-:W-:Y:S01]  /*15d70*/  FFMA.FTZ R21, R5, -UR19, R21 ;  /* 0x8000001305157c23 */ /* 0x000fe20008010015 */
[-C--:B------:R-:W-:Y:S01]  /*15d80*/  ISETP.GE.AND P6, PT, R8, R211.reuse, PT ;  /* 0x000000d30800720c */ /* 0x080fe20003fc6270 */
[----:B------:R-:W2:Y:S01]  /*15d90*/  LDSM.16.M88.4 R4, [R197+0x1800] ;  /* 0x00180000c504783b */ /* 0x000ea20000000200 */
[----:B------:R-:W-:Y:S01]  /*15da0*/  ISETP.GE.AND P2, PT, R2, R211, PT ;  /* 0x000000d30200720c */ /* 0x000fe20003f46270 */
[----:B------:R-:W-:Y:S04]  /*15db0*/  DEPBAR.LE SB0, 0x0 ;  /* 0x000080000000791a */ /* 0x000fe80000000000 */
[----:B------:R-:W-:Y:S01]  /*15dc0*/  FSEL R171, R9, -INF , !P0 ;  /* 0xff80000009ab7808 */ /* 0x000fe20004000000 */
[C---:B------:R-:W-:Y:S01]  /*15dd0*/  IMAD.IADD R10, R209.reuse, 0x1, -R8 ;  /* 0x00000001d10a7824 */ /* 0x040fe200078e0a08 */
[----:B------:R-:W-:Y:S01]  /*15de0*/  ISETP.GE.OR P3, PT, R8, R216, !P3 ;  /* 0x000000d80800720c */ /* 0x000fe20005f66670 */
[----:B------:R-:W-:Y:S01]  /*15df0*/  BAR.SYNC.DEFER_BLOCKING 0x0 ;  /* 0x0000000000007b1d */ /* 0x000fe20000010000 */
[C---:B------:R-:W-:Y:S01]  /*15e00*/  ISETP.GE.AND P1, PT, R2.reuse, R208, PT ;  /* 0x000000d00200720c */ /* 0x040fe20003f26270 */
[----:B------:R-:W-:Y:S01]  /*15e10*/  IMAD.IADD R9, R209, 0x1, -R2 ;  /* 0x00000001d1097824 */ /* 0x000fe200078e0a02 */
[----:B------:R-:W-:Y:S02]  /*15e20*/  ISETP.GE.AND P0, PT, R2, R207, PT ;  /* 0x000000cf0200720c */ /* 0x000fe40003f06270 */
[----:B------:R-:W-:Y:S02]  /*15e30*/  FSEL R30, R15, -INF , !P4 ;  /* 0xff8000000f1e7808 */ /* 0x000fe40006000000 */
[C---:B------:R-:W-:Y:S02]  /*15e40*/  ISETP.GE.OR P4, PT, R8.reuse, R215, !P5 ;  /* 0x000000d70800720c */ /* 0x040fe40006f86670 */
[-C--:B------:R-:W-:Y:S01]  /*15e50*/  ISETP.GE.OR P6, PT, R8, R217.reuse, !P6 ;  /* 0x000000d90800720c */ /* 0x080fe200077c6670 */
[----:B------:R-:W-:Y:S01]  /*15e60*/  IMAD.IADD R8, R214, 0x1, -R8 ;  /* 0x00000001d6087824 */ /* 0x000fe200078e0a08 */
[----:B------:R-:W-:Y:S02]  /*15e70*/  P2R R19, PR, RZ, 0x8 ;  /* 0x00000008ff137803 */ /* 0x000fe40000000000 */
[C---:B------:R-:W-:Y:S02]  /*15e80*/  ISETP.GE.OR P5, PT, R2.reuse, R217, !P2 ;  /* 0x000000d90200720c */ /* 0x040fe400057a6670 */
[C---:B------:R-:W-:Y:S02]  /*15e90*/  ISETP.GE.OR P3, PT, R2.reuse, R216, !P1 ;  /* 0x000000d80200720c */ /* 0x040fe40004f66670 */
[----:B------:R-:W-:Y:S01]  /*15ea0*/  ISETP.GE.OR P2, PT, R2, R215, !P0 ;  /* 0x000000d70200720c */ /* 0x000fe20004746670 */
[----:B------:R-:W-:Y:S01]  /*15eb0*/  IMAD.IADD R2, R214, 0x1, -R2 ;  /* 0x00000001d6027824 */ /* 0x000fe200078e0a02 */
[----:B------:R-:W-:Y:S02]  /*15ec0*/  IABS R11, R10 ;  /* 0x0000000a000b7213 */ /* 0x000fe40000000000 */
[----:B------:R-:W-:Y:S02]  /*15ed0*/  IABS R8, R8 ;  /* 0x0000000800087213 */ /* 0x000fe40000000000 */
[----:B------:R-:W-:Y:S01]  /*15ee0*/  IABS R10, R2 ;  /* 0x00000002000a7213 */ /* 0x000fe20000000000 */
[----:B------:R-:W4:Y:S01]  /*15ef0*/  MUFU.TANH R15, R43 ;  /* 0x0000002b000f7308 */ /* 0x000f220000002400 */
[----:B------:R-:W-:Y:S01]  /*15f00*/  I2FP.F32.S32 R8, R8 ;  /* 0x0000000800087245 */ /* 0x000fe20000201400 */
[----:B------:R-:W-:Y:S01]  /*15f10*/  IMAD.MOV.U32 R2, RZ, RZ, R11 ;  /* 0x000000ffff027224 */ /* 0x000fe200078e000b */
[----:B------:R-:W-:Y:S02]  /*15f20*/  IABS R9, R9 ;  /* 0x0000000900097213 */ /* 0x000fe40000000000 */
[----:B------:R-:W-:Y:S01]  /*15f30*/  I2FP.F32.S32 R10, R10 ;  /* 0x0000000a000a7245 */ /* 0x000fe20000201400 */
[----:B---3--:R-:W-:Y:S01]  /*15f40*/  FFMA.FTZ R16, R8, -UR19, R16 ;  /* 0x8000001308107c23 */ /* 0x008fe20008010010 */
[----:B------:R-:W-:Y:S01]  /*15f50*/  I2FP.F32.S32 R2, R2 ;  /* 0x0000000200027245 */ /* 0x000fe20000201400 */
[-C--:B--2---:R-:W-:Y:S02]  /*15f60*/  HMMA.16816.F32.BF16 R52, R184, R4.reuse, R52 ;  /* 0x00000004b834723c */ /* 0x084fe40000041834 */
[----:B------:R-:W2:Y:S03]  /*15f70*/  MUFU.TANH R17, R41 ;  /* 0x0000002900117308 */ /* 0x000ea60000002400 */
[----:B------:R-:W-:Y:S01]  /*15f80*/  I2FP.F32.S32 R9, R9 ;  /* 0x0000000900097245 */ /* 0x000fe20000201400 */
[----:B------:R-:W-:Y:S01]  /*15f90*/  VIADD R8, R0, 0x28 ;  /* 0x0000002800087836 */ /* 0x000fe20000000000 */
[----:B------:R-:W-:Y:S01]  /*15fa0*/  FSEL R177, R16, -INF , !P4 ;  /* 0xff80000010b17808 */ /* 0x000fe20006000000 */
[----:B-1----:R-:W-:Y:S01]  /*15fb0*/  FFMA.FTZ R18, R2, -UR19, R18 ;  /* 0x8000001302127c23 */ /* 0x002fe20008010012 */
[----:B------:R-:W-:Y:S03]  /*15fc0*/  ISETP.NE.AND P4, PT, R225, RZ, PT ;  /* 0x000000ffe100720c */ /* 0x000fe60003f85270 */
[----:B------:R-:W1:Y:S01]  /*15fd0*/  MUFU.TANH R44, R44 ;  /* 0x0000002c002c7308 */ /* 0x000e620000002400 */
[----:B------:R-:W-:Y:S01]  /*15fe0*/  ISETP.GE.AND P1, PT, R8, R208, PT ;  /* 0x000000d00800720c */ /* 0x000fe20003f26270 */
[----:B----4-:R-:W-:Y:S01]  /*15ff0*/  FFMA.FTZ R15, R10, -UR19, R15 ;  /* 0x800000130a0f7c23 */ /* 0x010fe2000801000f */
[----:B------:R-:W-:Y:S01]  /*16000*/  VIADD R2, R0, 0x29 ;  /* 0x0000002900027836 */ /* 0x000fe20000000000 */
[C---:B------:R-:W-:Y:S04]  /*16010*/  HMMA.16816.F32.BF16 R56, R144.reuse, R4, R56 ;  /* 0x000000049038723c */ /* 0x040fe80000041838 */
[----:B------:R-:W-:Y:S01]  /*16020*/  ISETP.GE.OR P1, PT, R8, R216, !P1 ;  /* 0x000000d80800720c */ /* 0x000fe20004f26670 */
[----:B------:R-:W-:Y:S01]  /*16030*/  IMAD.IADD R10, R209, 0x1, -R8 ;  /* 0x00000001d10a7824 */ /* 0x000fe200078e0a08 */
[C---:B------:R-:W-:Y:S01]  /*16040*/  ISETP.GE.AND P0, PT, R2.reuse, R208, PT ;  /* 0x000000d00200720c */ /* 0x040fe20003f06270 */
[----:B--2---:R-:W-:Y:S01]  /*16050*/  FFMA.FTZ R17, R9, -UR19, R17 ;  /* 0x8000001309117c23 */ /* 0x004fe20008010011 */
[----:B------:R-:W-:Y:S01]  /*16060*/  FSEL R183, R15, -INF , !P2 ;  /* 0xff8000000fb77808 */ /* 0x000fe20005000000 */
[----:B------:R-:W2:Y:S01]  /*16070*/  MUFU.TANH R45, R45 ;  /* 0x0000002d002d7308 */ /* 0x000ea20000002400 */
[----:B------:R-:W-:Y:S01]  /*16080*/  ISETP.GE.OR P0, PT, R2, R216, !P0 ;  /* 0x000000d80200720c */ /* 0x000fe20004706670 */
[----:B------:R-:W-:Y:S01]  /*16090*/  IMAD.IADD R9, R209, 0x1, -R2 ;  /* 0x00000001d1097824 */ /* 0x000fe200078e0a02 */
[----:B------:R-:W-:Y:S01]  /*160a0*/  IABS R13, R10 ;  /* 0x0000000a000d7213 */ /* 0x000fe20000000000 */
[C---:B------:R-:W-:Y:S01]  /*160b0*/  IMAD.IADD R12, R214.reuse, 0x1, -R8 ;  /* 0x00000001d60c7824 */ /* 0x040fe200078e0a08 */
[----:B------:R-:W-:Y:S01]  /*160c0*/  FSEL R173, R17, -INF , !P3 ;  /* 0xff80000011ad7808 */ /* 0x000fe20005800000 */
[----:B------:R-:W-:Y:S01]  /*160d0*/  IMAD.IADD R14, R214, 0x1, -R2 ;  /* 0x00000001d60e7824 */ /* 0x000fe200078e0a02 */
[----:B------:R-:W-:Y:S03]  /*160e0*/  IABS R11, R9 ;  /* 0x00000009000b7213 */ /* 0x000fe60000000000 */
[----:B------:R-:W-:Y:S01]  /*160f0*/  MUFU.TANH R20, R20 ;  /* 0x0000001400147308 */ /* 0x000fe20000002400 */
[----:B------:R-:W-:Y:S01]  /*16100*/  IABS R9, R12 ;  /* 0x0000000c00097213 */ /* 0x000fe20000000000 */
[----:B------:R-:W-:Y:S01]  /*16110*/  FMUL.FTZ R52, R52, UR10 ;  /* 0x0000000a34347c20 */ /* 0x000fe20008410000 */
[----:B------:R-:W-:Y:S01]  /*16120*/  I2FP.F32.S32 R13, R13 ;  /* 0x0000000d000d7245 */ /* 0x000fe20000201400 */
[----:B------:R-:W-:Y:S01]  /*16130*/  VIADD R5, R0, 0x30 ;  /* 0x0000003000057836 */ /* 0x000fe20000000000 */
[----:B------:R-:W-:Y:S01]  /*16140*/  I2FP.F32.S32 R12, R11 ;  /* 0x0000000b000c7245 */ /* 0x000fe20000201400 */
[-C--:B------:R-:W-:Y:S04]  /*16150*/  HMMA.16816.F32.BF16 R60, R144, R6.reuse, R60 ;  /* 0x00000006903c723c */ /* 0x080fe8000004183c */
[----:B------:R-:W3:Y:S01]  /*16160*/  MUFU.TANH R46, R46 ;  /* 0x0000002e002e7308 */ /* 0x000ee20000002400 */
[----:B------:R-:W-:Y:S01]  /*16170*/  I2FP.F32.S32 R11, R9 ;  /* 0x00000009000b7245 */ /* 0x000fe20000201400 */
[----:B-1----:R-:W-:Y:S01]  /*16180*/  FFMA.FTZ R9, R13, -UR19, R44 ;  /* 0x800000130d097c23 */ /* 0x002fe2000801002c */
[----:B------:R-:W-:Y:S01]  /*16190*/  FSEL R44, R22, -INF , !P6 ;  /* 0xff800000162c7808 */ /* 0x000fe20007000000 */
[----:B--2---:R-:W-:Y:S01]  /*161a0*/  FFMA.FTZ R4, R12, -UR19, R45 ;  /* 0x800000130c047c23 */ /* 0x004fe2000801002d */
[----:B------:R-:W-:Y:S02]  /*161b0*/  ISETP.NE.AND P6, PT, R19, RZ, PT ;  /* 0x000000ff1300720c */ /* 0x000fe40003fc5270 */
[----:B------:R-:W-:Y:S01]  /*161c0*/  FMUL.FTZ R13, R53, UR10 ;  /* 0x0000000a350d7c20 */ /* 0x000fe20008410000 */
[----:B------:R-:W-:Y:S02]  /*161d0*/  ISETP.GE.AND P3, PT, R2, R212, PT ;  /* 0x000000d40200720c */ /* 0x000fe40003f66270 */
[----:B------:R-:W-:Y:S01]  /*161e0*/  MUFU.TANH R17, R51 ;  /* 0x0000003300117308 */ /* 0x000fe20000002400 */
[----:B------:R-:W-:Y:S01]  /*161f0*/  FSEL R170, R18, -INF , !P6 ;  /* 0xff80000012aa7808 */ /* 0x000fe20007000000 */
[----:B------:R-:W-:Y:S04]  /*16200*/  HMMA.16816.F32.BF16 R64, R184, R6, R64 ;  /* 0x00000006b840723c */ /* 0x000fe80000041840 */
[----:B------:R-:W-:Y:S01]  /*16210*/  IABS R10, R14 ;  /* 0x0000000e000a7213 */ /* 0x000fe20000000000 */
[----:B------:R-:W-:Y:S01]  /*16220*/  FMUL.FTZ R56, R56, UR10 ;  /* 0x0000000a38387c20 */ /* 0x000fe20008410000 */
[C---:B------:R-:W-:Y:S01]  /*16230*/  ISETP.GE.AND P6, PT, R8.reuse, R212, PT ;  /* 0x000000d40800720c */ /* 0x040fe20003fc6270 */
[----:B---3--:R-:W-:Y:S01]  /*16240*/  FFMA.FTZ R46, R11, -UR19, R46 ;  /* 0x800000130b2e7c23 */ /* 0x008fe2000801002e */
[----:B------:R-:W-:Y:S01]  /*16250*/  FSEL R174, R9, -INF , !P1 ;  /* 0xff80000009ae7808 */ /* 0x000fe20004800000 */
[----:B------:R-:W-:Y:S01]  /*16260*/  MUFU.TANH R16, R52 ;  /* 0x0000003400107308 */ /* 0x000fe20000002400 */
[----:B------:R-:W-:Y:S01]  /*16270*/  ISETP.GE.OR P1, PT, R8, R218, !P6 ;  /* 0x000000da0800720c */ /* 0x000fe20007726670 */
[----:B------:R-:W-:Y:S01]  /*16280*/  IMAD.IADD R9, R210, 0x1, -R2 ;  /* 0x00000001d2097824 */ /* 0x000fe200078e0a02 */
[----:B------:R-:W-:Y:S01]  /*16290*/  I2FP.F32.S32 R10, R10 ;  /* 0x0000000a000a7245 */ /* 0x000fe20000201400 */
[----:B------:R-:W-:Y:S01]  /*162a0*/  FMUL.FTZ R55, R55, UR10 ;  /* 0x0000000a37377c20 */ /* 0x000fe20008410000 */
[----:B------:R-:W-:Y:S01]  /*162b0*/  ISETP.GE.AND P6, PT, R8, R207, PT ;  /* 0x000000cf0800720c */ /* 0x000fe20003fc6270 */
[----:B------:R-:W-:Y:S01]  /*162c0*/  FMUL.FTZ R14, R54, UR10 ;  /* 0x0000000a360e7c20 */ /* 0x000fe20008410000 */
[----:B------:R-:W-:Y:S01]  /*162d0*/  FSEL R175, R4, -INF , !P0 ;  /* 0xff80000004af7808 */ /* 0x000fe20004000000 */
[----:B------:R-:W-:Y:S01]  /*162e0*/  FFMA.FTZ R154, R10, -UR19, R20 ;  /* 0x800000130a9a7c23 */ /* 0x000fe20008010014 */
[----:B------:R-:W-:Y:S01]  /*162f0*/  ISETP.GE.OR P6, PT, R8, R215, !P6 ;  /* 0x000000d70800720c */ /* 0x000fe200077c6670 */
[----:B------:R-:W1:Y:S01]  /*16300*/  MUFU.TANH R20, R48 ;  /* 0x0000003000147308 */ /* 0x000e620000002400 */
[----:B------:R-:W-:Y:S01]  /*16310*/  ISETP.GE.AND P2, PT, R2, R211, PT ;  /* 0x000000d30200720c */ /* 0x000fe20003f46270 */
[----:B------:R-:W-:Y:S01]  /*16320*/  IMAD.IADD R4, R210, 0x1, -R8 ;  /* 0x00000001d2047824 */ /* 0x000fe200078e0a08 */
[C---:B------:R-:W-:Y:S01]  /*16330*/  ISETP.GE.AND P0, PT, R2.reuse, R207, PT ;  /* 0x000000cf0200720c */ /* 0x040fe20003f06270 */
[----:B------:R-:W-:Y:S01]  /*16340*/  FMUL.FTZ R57, R57, UR10 ;  /* 0x0000000a39397c20 */ /* 0x000fe20008410000 */
[----:B------:R-:W-:Y:S01]  /*16350*/  P2R R28, PR, RZ, 0x40 ;  /* 0x00000040ff1c7803 */ /* 0x000fe20000000000 */
[----:B------:R-:W-:Y:S01]  /*16360*/  FMUL.FTZ R25, R67, UR10 ;  /* 0x0000000a43197c20 */ /* 0x000fe20008410000 */
[C---:B------:R-:W-:Y:S03]  /*16370*/  ISETP.GE.OR P3, PT, R2.reuse, R218, !P3 ;  /* 0x000000da0200720c */ /* 0x040fe60005f66670 */
[----:B------:R-:W2:Y:S01]  /*16380*/  MUFU.TANH R18, R50 ;  /* 0x0000003200127308 */ /* 0x000ea20000002400 */
[----:B------:R-:W-:Y:S01]  /*16390*/  ISETP.GE.OR P6, PT, R2, R217, !P2 ;  /* 0x000000d90200720c */ /* 0x000fe200057c6670 */
[----:B------:R-:W-:Y:S01]  /*163a0*/  FMUL.FTZ R24, R66, UR10 ;  /* 0x0000000a42187c20 */ /* 0x000fe20008410000 */
[----:B------:R-:W-:Y:S01]  /*163b0*/  ISETP.GE.OR P0, PT, R2, R215, !P0 ;  /* 0x000000d70200720c */ /* 0x000fe20004706670 */
[----:B------:R-:W-:Y:S01]  /*163c0*/  IMAD.IADD R2, R213, 0x1, -R2 ;  /* 0x00000001d5027824 */ /* 0x000fe200078e0a02 */
[----:B------:R-:W-:Y:S01]  /*163d0*/  IABS R10, R4 ;  /* 0x00000004000a7213 */ /* 0x000fe20000000000 */
[----:B------:R-:W-:Y:S01]  /*163e0*/  IMAD.IADD R4, R210, 0x1, -R5 ;  /* 0x00000001d2047824 */ /* 0x000fe200078e0a05 */
[----:B------:R-:W-:Y:S03]  /*163f0*/  FSEL R53, R21, -INF , !P5 ;  /* 0xff80000015357808 */ /* 0x000fe60006800000 */
[----:B------:R-:W3:Y:S01]  /*16400*/  MUFU.TANH R19, R49 ;  /* 0x0000003100137308 */ /* 0x000ee20000002400 */
[----:B------:R-:W-:Y:S01]  /*16410*/  IABS R11, R2 ;  /* 0x00000002000b7213 */ /* 0x000fe20000000000 */
[----:B------:R-:W-:Y:S01]  /*16420*/  FMUL.FTZ R22, R64, UR10 ;  /* 0x0000000a40167c20 */ /* 0x000fe20008410000 */
[C---:B------:R-:W-:Y:S01]  /*16430*/  ISETP.GE.AND P5, PT, R8.reuse, R211, PT ;  /* 0x000000d30800720c */ /* 0x040fe20003fa6270 */
[----:B------:R-:W-:Y:S01]  /*16440*/  FMUL.FTZ R23, R65, UR10 ;  /* 0x0000000a41177c20 */ /* 0x000fe20008410000 */
[----:B------:R-:W-:Y:S01]  /*16450*/  I2FP.F32.S32 R2, R10 ;  /* 0x0000000a00027245 */ /* 0x000fe20000201400 */
[----:B------:R-:W-:Y:S01]  /*16460*/  IMAD.MOV.U32 R10, RZ, RZ, R11 ;  /* 0x000000ffff0a7224 */ /* 0x000fe200078e000b */
[----:B------:R-:W-:Y:S01]  /*16470*/  ISETP.GE.OR P5, PT, R8, R217, !P5 ;  /* 0x000000d90800720c */ /* 0x000fe20006fa6670 */
[----:B------:R-:W-:Y:S01]  /*16480*/  IMAD.IADD R8, R213, 0x1, -R8 ;  /* 0x00000001d5087824 */ /* 0x000fe200078e0a08 */
[----:B------:R-:W-:Y:S01]  /*16490*/  IABS R9, R9 ;  /* 0x0000000900097213 */ /* 0x000fe20000000000 */
[----:B-1----:R-:W-:Y:S01]  /*164a0*/  FFMA.FTZ R20, R2, -UR19, R20 ;  /* 0x8000001302147c23 */ /* 0x002fe20008010014 */
[----:B------:R-:W-:Y:S01]  /*164b0*/  IABS R2, R4 ;  /* 0x0000000400027213 */ /* 0x000fe20000000000 */
[----:B------:R-:W1:Y:S01]  /*164c0*/  MUFU.TANH R56, R56 ;  /* 0x0000003800387308 */ /* 0x000e620000002400 */
[----:B------:R-:W-:Y:S01]  /*164d0*/  I2FP.F32.S32 R4, R10 ;  /* 0x0000000a00047245 */ /* 0x000fe20000201400 */
[----:B------:R-:W-:Y:S01]  /*164e0*/  FMUL.FTZ R58, R58, UR10 ;  /* 0x0000000a3a3a7c20 */ /* 0x000fe20008410000 */
[----:B------:R-:W-:Y:S01]  /*164f0*/  IABS R8, R8 ;  /* 0x0000000800087213 */ /* 0x000fe20000000000 */
[----:B------:R-:W-:Y:S01]  /*16500*/  FMUL.FTZ R59, R59, UR10 ;  /* 0x0000000a3b3b7c20 */ /* 0x000fe20008410000 */
[----:B------:R-:W-:Y:S01]  /*16510*/  I2FP.F32.S32 R2, R2 ;  /* 0x0000000200027245 */ /* 0x000fe20000201400 */
[----:B------:R-:W-:Y:S01]  /*16520*/  FFMA.FTZ R17, R4, -UR19, R17 ;  /* 0x8000001304117c23 */ /* 0x000fe20008010011 */
[----:B------:R-:W-:Y:S01]  /*16530*/  I2FP.F32.S32 R8, R8 ;  /* 0x0000000800087245 */ /* 0x000fe20000201400 */
[----:B------:R-:W-:Y:S01]  /*16540*/  VIADD R4, R0, 0x31 ;  /* 0x0000003100047836 */ /* 0x000fe20000000000 */
[----:B------:R-:W-:Y:S01]  /*16550*/  I2FP.F32.S32 R9, R9 ;  /* 0x0000000900097245 */ /* 0x000fe20000201400 */
[----:B------:R-:W-:Y:S01]  /*16560*/  FFMA.FTZ R16, R2, -UR19, R16 ;  /* 0x8000001302107c23 */ /* 0x000fe20008010010 */
[----:B------:R-:W-:Y:S01]  /*16570*/  FSEL R64, R20, -INF , !P1 ;  /* 0xff80000014407808 */ /* 0x000fe20004800000 */
[----:B------:R-:W-:Y:S01]  /*16580*/  IMAD.IADD R6, R210, 0x1, -R4 ;  /* 0x00000001d2067824 */ /* 0x000fe200078e0a04 */
[----:B------:R-:W-:Y:S01]  /*16590*/  ISETP.GE.AND P1, PT, R5, R212, PT ;  /* 0x000000d40500720c */ /* 0x000fe20003f26270 */
[----:B--2---:R-:W-:Y:S01]  /*165a0*/  FFMA.FTZ R18, R8, -UR19, R18 ;  /* 0x8000001308127c23 */ /* 0x004fe20008010012 */
[----:B------:R-:W-:Y:S01]  /*165b0*/  P2R R27, PR, RZ, 0x1 ;  /* 0x00000001ff1b7803 */ /* 0x000fe20000000000 */
[C---:B------:R-:W-:Y:S01]  /*165c0*/  IMAD.IADD R2, R213.reuse, 0x1, -R5 ;  /* 0x00000001d5027824 */ /* 0x040fe200078e0a05 */
[----:B------:R-:W-:Y:S01]  /*165d0*/  IABS R7, R6 ;  /* 0x0000000600077213 */ /* 0x000fe20000000000 */
[----:B------:R-:W-:Y:S01]  /*165e0*/  IMAD.IADD R8, R213, 0x1, -R4 ;  /* 0x00000001d5087824 */ /* 0x000fe200078e0a04 */
[----:B------:R-:W-:Y:S01]  /*165f0*/  ISETP.GE.AND P0, PT, R4, R212, PT ;  /* 0x000000d40400720c */ /* 0x000fe20003f06270 */
[----:B---3--:R-:W-:Y:S01]  /*16600*/  FFMA.FTZ R19, R9, -UR19, R19 ;  /* 0x8000001309137c23 */ /* 0x008fe20008010013 */
[----:B------:R-:W-:Y:S01]  /*16610*/  IABS R6, R2 ;  /* 0x0000000200067213 */ /* 0x000fe20000000000 */
[----:B------:R-:W-:Y:S01]  /*16620*/  IMAD.IADD R9, R209, 0x1, -R5 ;  /* 0x00000001d1097824 */ /* 0x000fe200078e0a05 */
[----:B------:R-:W-:Y:S01]  /*16630*/  IABS R2, R8 ;  /* 0x0000000800027213 */ /* 0x000fe20000000000 */
[----:B------:R-:W2:Y:S01]  /*16640*/  MUFU.TANH R13, R13 ;  /* 0x0000000d000d7308 */ /* 0x000ea20000002400 */
[----:B------:R-:W-:Y:S01]  /*16650*/  I2FP.F32.S32 R7, R7 ;  /* 0x0000000700077245 */ /* 0x000fe20000201400 */
[----:B------:R-:W-:Y:S01]  /*16660*/  IMAD.MOV.U32 R8, RZ, RZ, R6 ;  /* 0x000000ffff087224 */ /* 0x000fe200078e0006 */
[----:B------:R-:W-:Y:S01]  /*16670*/  FSEL R65, R19, -INF , !P3 ;  /* 0xff80000013417808 */ /* 0x000fe20005800000 */
[----:B------:R-:W-:Y:S01]  /*16680*/  IMAD.MOV.U32 R6, RZ, RZ, R2 ;  /* 0x000000ffff067224 */ /* 0x000fe200078e0002 */
[----:B------:R-:W-:Y:S01]  /*16690*/  IABS R2, R9 ;  /* 0x0000000900027213 */ /* 0x000fe20000000000 */
[----:B------:R-:W-:Y:S01]  /*166a0*/  FMUL.FTZ R60, R60, UR10 ;  /* 0x0000000a3c3c7c20 */ /* 0x000fe20008410000 */
[----:B------:R-:W-:Y:S03]  /*166b0*/  I2FP.F32.S32 R8, R8 ;  /* 0x0000000800087245 */ /* 0x000fe60000201400 */
[----:B------:R-:W3:Y:S01]  /*166c0*/  MUFU.TANH R15, R55 ;  /* 0x00000037000f7308 */ /* 0x000ee20000002400 */
[----:B------:R-:W-:Y:S01]  /*166d0*/  I2FP.F32.S32 R2, R2 ;  /* 0x0000000200027245 */ /* 0x000fe20000201400 */
[----:B------:R-:W-:Y:S01]  /*166e0*/  FMUL.FTZ R61, R61, UR10 ;  /* 0x0000000a3d3d7c20 */ /* 0x000fe20008410000 */
[----:B------:R-:W-:Y:S01]  /*166f0*/  I2FP.F32.S32 R6, R6 ;  /* 0x0000000600067245 */ /* 0x000fe20000201400 */
[----:B------:R-:W-:Y:S01]  /*16700*/  FMUL.FTZ R62, R62, UR10 ;  /* 0x0000000a3e3e7c20 */ /* 0x000fe20008410000 */
[----:B------:R-:W-:Y:S01]  /*16710*/  PLOP3.LUT P3, PT, PT, PT, UP0, 0x80, 0x0 ;  /* 0x000000000000781c */ /* 0x000fe20003f6f008 */
[----:B-1----:R-:W-:Y:S01]  /*16720*/  FFMA.FTZ R56, R2, -UR19, R56 ;  /* 0x8000001302387c23 */ /* 0x002fe20008010038 */
[CC--:B------:R-:W-:Y:S01]  /*16730*/  ISETP.GE.OR P2, PT, R5.reuse, R218.reuse, !P1 ;  /* 0x000000da0500720c */ /* 0x0c0fe20004f46670 */
[----:B------:R-:W-:Y:S01]  /*16740*/  VIADD R2, R0, 0x38 ;  /* 0x0000003800027836 */ /* 0x000fe20000000000 */
[----:B------:R-:W-:Y:S01]  /*16750*/  ISETP.GE.OR P1, PT, R4, R218, !P0 ;  /* 0x000000da0400720c */ /* 0x000fe20004726670 */
[----:B------:R-:W-:Y:S01]  /*16760*/  VIADD R0, R0, 0x39 ;  /* 0x0000003900007836 */ /* 0x000fe20000000000 */
[-C--:B------:R-:W-:Y:S01]  /*16770*/  ISETP.GE.AND P0, PT, R5, R211.reuse, PT ;  /* 0x000000d30500720c */ /* 0x080fe20003f06270 */
[----:B------:R-:W1:Y:S01]  /*16780*/  MUFU.TANH R25, R25 ;  /* 0x0000001900197308 */ /* 0x000e620000002400 */
[----:B------:R-:W-:Y:S01]  /*16790*/  FSEL R164, R16, -INF , !P2 ;  /* 0xff80000010a47808 */ /* 0x000fe20005000000 */
[----:B--2---:R-:W-:Y:S01]  /*167a0*/  FFMA.FTZ R13, R7, -UR19, R13 ;  /* 0x80000013070d7c23 */ /* 0x004fe2000801000d */
[----:B------:R-:W-:Y:S01]  /*167b0*/  ISETP.GE.AND P2, PT, R4, R211, PT ;  /* 0x000000d30400720c */ /* 0x000fe20003f46270 */
[----:B------:R-:W-:Y:S01]  /*167c0*/  IMAD.IADD R7, R210, 0x1, -R2 ;  /* 0x00000001d2077824 */ /* 0x000fe200078e0a02 */
[----:B------:R-:W-:Y:S01]  /*167d0*/  FSEL R155, R18, -INF , !P5 ;  /* 0xff800000129b7808 */ /* 0x000fe20006800000 */
[----:B------:R-:W-:Y:S01]  /*167e0*/  IMAD.IADD R12, R213, 0x1, -R0 ;  /* 0x00000001d50c7824 */ /* 0x000fe200078e0a00 */
[----:B------:R-:W-:Y:S03]  /*167f0*/  FSEL R166, R13, -INF , !P1 ;  /* 0xff8000000da67808 */ /* 0x000fe60004800000 */
[----:B------:R-:W2:Y:S01]  /*16800*/  MUFU.TANH R14, R14 ;  /* 0x0000000e000e7308 */ /* 0x000ea20000002400 */
[----:B------:R-:W-:Y:S01]  /*16810*/  IABS R9, R7 ;  /* 0x0000000700097213 */ /* 0x000fe20000000000 */
[----:B---3--:R-:W-:Y:S01]  /*16820*/  FFMA.FTZ R15, R6, -UR19, R15 ;  /* 0x80000013060f7c23 */ /* 0x008fe2000801000f */
[----:B------:R-:W-:Y:S01]  /*16830*/  IABS R7, R12 ;  /* 0x0000000c00077213 */ /* 0x000fe20000000000 */
[----:B------:R-:W-:Y:S01]  /*16840*/  IMAD.IADD R6, R209, 0x1, -R4 ;  /* 0x00000001d1067824 */ /* 0x000fe200078e0a04 */
[----:B------:R-:W-:Y:S01]  /*16850*/  ISETP.GE.OR P1, PT, R5, R217, !P0 ;  /* 0x000000d90500720c */ /* 0x000fe20004726670 */
[----:B------:R-:W-:Y:S01]  /*16860*/  IMAD.IADD R11, R213, 0x1, -R2 ;  /* 0x00000001d50b7824 */ /* 0x000fe200078e0a02 */
[----:B------:R-:W-:Y:S03]  /*16870*/  I2FP.F32.S32 R7, R7 ;  /* 0x0000000700077245 */ /* 0x000fe60000201400 */
[----:B------:R-:W3:Y:S01]  /*16880*/  MUFU.TANH R24, R24 ;  /* 0x0000001800187308 */ /* 0x000ee20000002400 */
[----:B------:R-:W-:Y:S01]  /*16890*/  IABS R10, R6 ;  /* 0x00000006000a7213 */ /* 0x000fe20000000000 */
[----:B------:R-:W-:Y:S01]  /*168a0*/  FMUL.FTZ R63, R63, UR10 ;  /* 0x0000000a3f3f7c20 */ /* 0x000fe20008410000 */
[----:B------:R-:W-:Y:S01]  /*168b0*/  IABS R6, R11 ;  /* 0x0000000b00067213 */ /* 0x000fe20000000000 */
[----:B-1----:R-:W-:Y:S01]  /*168c0*/  FFMA.FTZ R25, R7, -UR19, R25 ;  /* 0x8000001307197c23 */ /* 0x002fe20008010019 */
[----:B------:R-:W-:Y:S02]  /*168d0*/  FMNMX.FTZ R7, R78, R3, !PT ;  /* 0x000000034e077209 */ /* 0x000fe40007810000 */
[----:B------:R-:W-:Y:S03]  /*168e0*/  I2FP.F32.S32 R6, R6 ;  /* 0x0000000600067245 */ /* 0x000fe60000201400 */
[----:B------:R-:W1:Y:S01]  /*168f0*/  MUFU.TANH R26, R57 ;  /* 0x00000039001a7308 */ /* 0x000e620000002400 */
[----:B------:R-:W-:Y:S01]  /*16900*/  FMNMX.FTZ R7, R191, R7, !PT ;  /* 0x00000007bf077209 */ /* 0x000fe20007810000 */
[----:B--2---:R-:W-:Y:S01]  /*16910*/  FFMA.FTZ R14, R8, -UR19, R14 ;  /* 0x80000013080e7c23 */ /* 0x004fe2000801000e */
[----:B------:R-:W-:Y:S01]  /*16920*/  I2FP.F32.S32 R10, R10 ;  /* 0x0000000a000a7245 */ /* 0x000fe20000201400 */
[----:B------:R-:W-:Y:S01]  /*16930*/  IMAD.IADD R8, R210, 0x1, -R0 ;  /* 0x00000001d2087824 */ /* 0x000fe200078e0a00 */
[----:B------:R-:W-:Y:S02]  /*16940*/  FMNMX.FTZ R7, R79, R7, !PT ;  /* 0x000000074f077209 */ /* 0x000fe40007810000 */
[----:B------:R-:W-:Y:S03]  /*16950*/  I2FP.F32.S32 R9, R9 ;  /* 0x0000000900097245 */ /* 0x000fe60000201400 */
[----:B------:R-:W2:Y:S01]  /*16960*/  MUFU.TANH R22, R22 ;  /* 0x0000001600167308 */ /* 0x000ea20000002400 */
[----:B------:R-:W-:Y:S01]  /*16970*/  IABS R8, R8 ;  /* 0x0000000800087213 */ /* 0x000fe20000000000 */
[----:B---3--:R-:W-:Y:S01]  /*16980*/  FFMA.FTZ R24, R6, -UR19, R24 ;  /* 0x8000001306187c23 */ /* 0x008fe20008010018 */
[----:B------:R-:W-:Y:S02]  /*16990*/  FMNMX.FTZ R6, R188, R68, !PT ;  /* 0x00000044bc067209 */ /* 0x000fe40007810000 */
[----:B------:R-:W-:Y:S02]  /*169a0*/  I2FP.F32.S32 R8, R8 ;  /* 0x0000000800087245 */ /* 0x000fe40000201400 */
[----:B------:R-:W-:Y:S03]  /*169b0*/  FMNMX.FTZ R6, R220, R6, !PT ;  /* 0x00000006dc067209 */ /* 0x000fe60007810000 */
[----:B------:R-:W3:Y:S01]  /*169c0*/  MUFU.TANH R23, R23 ;  /* 0x0000001700177308 */ /* 0x000ee20000002400 */
[----:B------:R-:W-:Y:S01]  /*169d0*/  ISETP.GE.AND P5, PT, R2, R212, PT ;  /* 0x000000d40200720c */ /* 0x000fe20003fa6270 */
[----:B-1----:R-:W-:Y:S01]  /*169e0*/  FFMA.FTZ R26, R10, -UR19, R26 ;  /* 0x800000130a1a7c23 */ /* 0x002fe2000801001a */
[----:B------:R-:W-:Y:S02]  /*169f0*/  ISETP.GE.OR P0, PT, R4, R217, !P2 ;  /* 0x000000d90400720c */ /* 0x000fe40005706670 */
[----:B------:R-:W-:Y:S02]  /*16a00*/  FMNMX.FTZ R6, R176, R6, !PT ;  /* 0x00000006b0067209 */ /* 0x000fe40007810000 */
[----:B------:R-:W-:Y:S02]  /*16a10*/  FMNMX.FTZ R7, R70, R7, !PT ;  /* 0x0000000746077209 */ /* 0x000fe40007810000 */
[----:B------:R-:W-:Y:S01]  /*16a20*/  FSEL R156, R17, -INF , !P6 ;  /* 0xff800000119c7808 */ /* 0x000fe20007000000 */
[----:B--2---:R-:W-:Y:S01]  /*16a30*/  FFMA.FTZ R22, R9, -UR19, R22 ;  /* 0x8000001309167c23 */ /* 0x004fe20008010016 */
[----:B------:R-:W-:Y:S02]  /*16a40*/  P2R R21, PR, RZ, 0x20 ;  /* 0x00000020ff157803 */ /* 0x000fe40000000000 */
[----:B------:R-:W-:Y:S02]  /*16a50*/  FSEL R168, R15, -INF , !P0 ;  /* 0xff8000000fa87808 */ /* 0x000fe40004000000 */
[----:B------:R-:W-:Y:S02]  /*16a60*/  FSEL R167, R14, -INF , !P1 ;  /* 0xff8000000ea77808 */ /* 0x000fe40004800000 */
[----:B------:R-:W-:Y:S01]  /*16a70*/  ISETP.GE.AND P5, PT, R0, R212, PT ;  /* 0x000000d40000720c */ /* 0x000fe20003fa6270 */
[----:B---3--:R-:W-:Y:S01]  /*16a80*/  FFMA.FTZ R23, R8, -UR19, R23 ;  /* 0x8000001308177c23 */ /* 0x008fe20008010017 */
[----:B------:R-:W-:Y:S02]  /*16a90*/  ISETP.GE.AND P6, PT, R2, R211, PT ;  /* 0x000000d30200720c */ /* 0x000fe40003fc6270 */
[----:B------:R-:W-:Y:S02]  /*16aa0*/  FMNMX.FTZ R20, R152, R6, !PT ;  /* 0x0000000698147209 */ /* 0x000fe40007810000 */
[----:B------:R-:W-:Y:S01]  /*16ab0*/  FMNMX.FTZ R15, R179, R7, !PT ;  /* 0x00000007b30f7209 */ /* 0x000fe20007810000 */
[----:B------:R-:W-:Y:S08]  /*16ac0*/  @P3 BRA `(.L_x_2550) ;  /* 0xffffffd000283947 */ /* 0x000ff0000383ffff */
.L_x_2549:
[----:B-1----:R-:W1:Y:S01]  /*16ad0*/  MUFU.TANH R9, R60 ;  /* 0x0000003c00097308 */ /* 0x002e620000002400 */
[----:B------:R-:W-:Y:S01]  /*16ae0*/  FMNMX.FTZ R6, R148, R20, !PT ;  /* 0x0000001494067209 */ /* 0x000fe20007810000 */
[----:B------:R-:W-:Y:S01]  /*16af0*/  LDSM.16.MT88.4 R40, [R196+0x6000] ;  /* 0x00600000c428783b */ /* 0x000fe20000004200 */
[----:B------:R-:W-:Y:S01]  /*16b00*/  FMNMX.FTZ R7, R178, R15, !PT ;  /* 0x0000000fb2077209 */ /* 0x000fe20007810000 */
[----:B------:R-:W-:Y:S01]  /*16b10*/  UISETP.GT.AND UP0, UPT, UR11, UR12, UPT ;  /* 0x0000000c0b00728c */ /* 0x000fe2000bf04270 */
[----:B------:R-:W-:Y:S01]  /*16b20*/  FMNMX.FTZ R6, R69, R6, !PT ;  /* 0x0000000645067209 */ /* 0x000fe20007810000 */
[----:B------:R-:W-:Y:S01]  /*16b30*/  UMOV UR20, UR11 ;  /* 0x0000000b00147c82 */ /* 0x000fe20008000000 */
[----:B------:R-:W-:Y:S03]  /*16b40*/  FMNMX.FTZ R7, R32, R7, !PT ;  /* 0x0000000720077209 */ /* 0x000fe60007810000 */
[----:B------:R-:W-:Y:S01]  /*16b50*/  MUFU.TANH R14, R58 ;  /* 0x0000003a000e7308 */ /* 0x000fe20000002400 */
[----:B------:R-:W-:Y:S02]  /*16b60*/  FMNMX.FTZ R6, R30, R6, !PT ;  /* 0x000000061e067209 */ /* 0x000fe40007810000 */
[----:B------:R-:W-:Y:S02]  /*16b70*/  FMNMX.FTZ R7, R31, R7, !PT ;  /* 0x000000071f077209 */ /* 0x000fe40007810000 */
[----:B------:R-:W-:Y:S02]  /*16b80*/  FMNMX.FTZ R6, R29, R6, !PT ;  /* 0x000000061d067209 */ /* 0x000fe40007810000 */
[----:B------:R-:W-:Y:S03]  /*16b90*/  FMNMX.FTZ R7, R36, R7, !PT ;  /* 0x0000000724077209 */ /* 0x000fe60007810000 */
[----:B------:R-:W-:Y:S01]  /*16ba0*/  MUFU.TANH R12, R59 ;  /* 0x0000003b000c7308 */ /* 0x000fe20000002400 */
[----:B------:R-:W-:Y:S02]  /*16bb0*/  ISETP.NE.AND P0, PT, R21, RZ, PT ;  /* 0x000000ff1500720c */ /* 0x000fe40003f05270 */
[----:B------:R-:W-:Y:S02]  /*16bc0*/  FMNMX.FTZ R6, R44, R6, !PT ;  /* 0x000000062c067209 */ /* 0x000fe40007810000 */
[----:B------:R-:W-:Y:S02]  /*16bd0*/  FMNMX.FTZ R7, R171, R7, !PT ;  /* 0x00000007ab077209 */ /* 0x000fe40007810000 */
[----:B------:R-:W-:Y:S03]  /*16be0*/  ISETP.GE.OR P1, PT, R2, R218, !P0 ;  /* 0x000000da0200720c */ /* 0x000fe60004726670 */
[----:B------:R-:W-:Y:S01]  /*16bf0*/  MUFU.TANH R76, R63 ;  /* 0x0000003f004c7308 */ /* 0x000fe20000002400 */
[----:B------:R-:W-:Y:S02]  /*16c00*/  FMNMX.FTZ R6, R53, R6, !PT ;  /* 0x0000000635067209 */ /* 0x000fe40007810000 */
[----:B------:R-:W-:Y:S02]  /*16c10*/  FMNMX.FTZ R7, R64, R7, !PT ;  /* 0x0000000740077209 */ /* 0x000fe40007810000 */
[----:B------:R-:W-:Y:S02]  /*16c20*/  FSEL R161, R22, -INF , !P1 ;  /* 0xff80000016a17808 */ /* 0x000fe40004800000 */
[----:B------:R-:W-:Y:S02]  /*16c30*/  FMNMX.FTZ R6, R155, R6, !PT ;  /* 0x000000069b067209 */ /* 0x000fe40007810000 */
[----:B------:R-:W-:Y:S02]  /*16c40*/  ISETP.GE.OR P1, PT, R2, R217, !P6 ;  /* 0x000000d90200720c */ /* 0x000fe40007726670 */
[C---:B------:R-:W-:Y:S02]  /*16c50*/  ISETP.GE.OR P0, PT, R0.reuse, R218, !P5 ;  /* 0x000000da0000720c */ /* 0x040fe40006f06670 */
[----:B------:R-:W-:Y:S02]  /*16c60*/  FMNMX.FTZ R7, R65, R7, !PT ;  /* 0x0000000741077209 */ /* 0x000fe40007810000 */
[C---:B------:R-:W-:Y:S02]  /*16c70*/  ISETP.GE.AND P5, PT, R5.reuse, R208, PT ;  /* 0x000000d00500720c */ /* 0x040fe40003fa6270 */
[----:B------:R-:W-:Y:S02]  /*16c80*/  ISETP.GE.AND P2, PT, R0, R211, PT ;  /* 0x000000d30000720c */ /* 0x000fe40003f46270 */
[----:B------:R-:W-:Y:S02]  /*16c90*/  ISETP.GE.AND P3, PT, R5, R207, PT ;  /* 0x000000cf0500720c */ /* 0x000fe40003f66270 */
[----:B------:R-:W-:Y:S02]  /*16ca0*/  FMNMX.FTZ R6, R156, R6, !PT ;  /* 0x000000069c067209 */ /* 0x000fe40007810000 */
[----:B------:R-:W-:Y:S02]  /*16cb0*/  FSEL R163, R24, -INF , !P1 ;  /* 0xff80000018a37808 */ /* 0x000fe40004800000 */
[----:B------:R-:W-:Y:S02]  /*16cc0*/  FMNMX.FTZ R7, R164, R7, !PT ;  /* 0x00000007a4077209 */ /* 0x000fe40007810000 */
[----:B------:R-:W-:Y:S02]  /*16cd0*/  FSEL R162, R23, -INF , !P0 ;  /* 0xff80000017a27808 */ /* 0x000fe40004000000 */
[C---:B------:R-:W-:Y:S02]  /*16ce0*/  ISETP.GE.OR P1, PT, R5.reuse, R216, !P5 ;  /* 0x000000d80500720c */ /* 0x040fe40006f26670 */
[----:B------:R-:W-:Y:S02]  /*16cf0*/  ISETP.GE.OR P0, PT, R0, R217, !P2 ;  /* 0x000000d90000720c */ /* 0x000fe40005706670 */
[----:B------:R-:W-:Y:S02]  /*16d00*/  ISETP.GE.OR P5, PT, R5, R215, !P3 ;  /* 0x000000d70500720c */ /* 0x000fe40005fa6670 */
[----:B------:R-:W-:Y:S02]  /*16d10*/  IADD3 R8, R214, -R5, RZ ;  /* 0x80000005d6087210 */ /* 0x000fe40007ffe0ff */
[----:B------:R-:W-:Y:S02]  /*16d20*/  FMNMX.FTZ R5, R167, R6, !PT ;  /* 0x00000006a7057209 */ /* 0x000fe40007810000 */
[----:B------:R-:W-:Y:S02]  /*16d30*/  FMNMX.FTZ R7, R166, R7, !PT ;  /* 0x00000007a6077209 */ /* 0x000fe40007810000 */
        /* <DEDUP_REMOVED lines=8> */
[----:B------:R-:W-:Y:S02]  /*16dc0*/  IADD3 R6, R214, -R4, RZ ;  /* 0x80000004d6067210 */ /* 0x000fe40007ffe0ff */
[----:B------:R-:W-:Y:S02]  /*16dd0*/  FMNMX.FTZ R13, R162, R7, !PT ;  /* 0x00000007a20d7209 */ /* 0x000fe40007810000 */
[C---:B------:R-:W-:Y:S02]  /*16de0*/  IADD3 R4, R209.reuse, -R2, RZ ;  /* 0x80000002d1047210 */ /* 0x040fe40007ffe0ff */
[----:B------:R-:W-:Y:S01]  /*16df0*/  IADD3 R7, R209, -R0, RZ ;  /* 0x80000000d1077210 */ /* 0x000fe20007ffe0ff */
[----:B------:R-:W2:Y:S01]  /*16e00*/  SHFL.BFLY PT, R11, R13, 0x2, 0x1f ;  /* 0x0c401f000d0b7f89 */ /* 0x000ea200000e0000 */
[----:B------:R-:W-:Y:S02]  /*16e10*/  FMNMX.FTZ R15, R165, R5, !PT ;  /* 0x00000005a50f7209 */ /* 0x000fe40007810000 */
[----:B------:R-:W-:Y:S02]  /*16e20*/  IABS R5, R4 ;  /* 0x0000000400057213 */ /* 0x000fe40000000000 */
[----:B------:R-:W-:Y:S03]  /*16e30*/  IABS R4, R7 ;  /* 0x0000000700047213 */ /* 0x000fe60000000000 */
[----:B------:R-:W-:Y:S01]  /*16e40*/  SHFL.BFLY PT, R10, R15, 0x2, 0x1f ;  /* 0x0c401f000f0a7f89 */ /* 0x000fe200000e0000 */
[----:B------:R-:W-:Y:S02]  /*16e50*/  FMNMX.FTZ R7, R189, R74, !PT ;  /* 0x0000004abd077209 */ /* 0x000fe40007810000 */
[----:B------:R-:W-:Y:S02]  /*16e60*/  IABS R17, R6 ;  /* 0x0000000600117213 */ /* 0x000fe40000000000 */
[----:B------:R-:W-:Y:S02]  /*16e70*/  MOV R6, R5 ;  /* 0x0000000500067202 */ /* 0x000fe40000000f00 */
[----:B------:R-:W-:Y:S02]  /*16e80*/  FMNMX.FTZ R5, R223, R7, !PT ;  /* 0x00000007df057209 */ /* 0x000fe40007810000 */
[----:B------:R-:W-:Y:S02]  /*16e90*/  IABS R16, R8 ;  /* 0x0000000800107213 */ /* 0x000fe40000000000 */
[----:B------:R-:W3:Y:S01]  /*16ea0*/  MUFU.TANH R8, R61 ;  /* 0x0000003d00087308 */ /* 0x000ee20000002400 */
[----:B------:R-:W-:Y:S02]  /*16eb0*/  FMNMX.FTZ R5, R221, R5, !PT ;  /* 0x00000005dd057209 */ /* 0x000fe40007810000 */
[----:B------:R-:W-:Y:S02]  /*16ec0*/  I2FP.F32.S32 R7, R6 ;  /* 0x0000000600077245 */ /* 0x000fe40000201400 */
[----:B------:R-:W-:Y:S02]  /*16ed0*/  I2FP.F32.S32 R6, R4 ;  /* 0x0000000400067245 */ /* 0x000fe40000201400 */
[----:B------:R-:W-:Y:S02]  /*16ee0*/  FMNMX.FTZ R4, R222, R5, !PT ;  /* 0x00000005de047209 */ /* 0x000fe40007810000 */
[----:B------:R-:W-:Y:S02]  /*16ef0*/  ISETP.GE.AND P0, PT, R2, R208, PT ;  /* 0x000000d00200720c */ /* 0x000fe40003f06270 */
[----:B------:R-:W-:Y:S02]  /*16f00*/  FMNMX.FTZ R5, R150, R4, !PT ;  /* 0x0000000496057209 */ /* 0x000fe40007810000 */
[----:B------:R-:W-:Y:S02]  /*16f10*/  FMNMX.FTZ R4, R190, R75, !PT ;  /* 0x0000004bbe047209 */ /* 0x000fe40007810000 */
[----:B------:R-:W-:Y:S02]  /*16f20*/  FMNMX.FTZ R5, R149, R5, !PT ;  /* 0x0000000595057209 */ /* 0x000fe40007810000 */
[----:B------:R-:W-:Y:S01]  /*16f30*/  FMNMX.FTZ R4, R224, R4, !PT ;  /* 0x00000004e0047209 */ /* 0x000fe20007810000 */
[----:B-1----:R-:W-:Y:S01]  /*16f40*/  FFMA.FTZ R7, R7, -UR19, R9 ;  /* 0x8000001307077c23 */ /* 0x002fe20008010009 */
[----:B------:R-:W-:Y:S01]  /*16f50*/  ISETP.GE.OR P0, PT, R2, R216, !P0 ;  /* 0x000000d80200720c */ /* 0x000fe20004706670 */
[----:B---3--:R-:W-:Y:S01]  /*16f60*/  FFMA.FTZ R8, R6, -UR19, R8 ;  /* 0x8000001306087c23 */ /* 0x008fe20008010008 */
[----:B------:R-:W-:Y:S02]  /*16f70*/  FMNMX.FTZ R5, R151, R5, !PT ;  /* 0x0000000597057209 */ /* 0x000fe40007810000 */
[----:B------:R-:W-:Y:S02]  /*16f80*/  FMNMX.FTZ R6, R182, R4, !PT ;  /* 0x00000004b6067209 */ /* 0x000fe40007810000 */
[----:B------:R-:W-:Y:S02]  /*16f90*/  FSEL R159, R7, -INF , !P0 ;  /* 0xff800000079f7808 */ /* 0x000fe40004000000 */
[----:B------:R-:W-:Y:S02]  /*16fa0*/  FMNMX.FTZ R4, R169, R5, !PT ;  /* 0x00000005a9047209 */ /* 0x000fe40007810000 */
[----:B------:R-:W-:Y:S02]  /*16fb0*/  ISETP.GE.AND P0, PT, R2, R207, PT ;  /* 0x000000cf0200720c */ /* 0x000fe40003f06270 */
[----:B------:R-:W-:Y:S02]  /*16fc0*/  FMNMX.FTZ R5, R181, R6, !PT ;  /* 0x00000006b5057209 */ /* 0x000fe40007810000 */
[----:B------:R-:W-:Y:S02]  /*16fd0*/  FSEL R157, R26, -INF , !P2 ;  /* 0xff8000001a9d7808 */ /* 0x000fe40005000000 */
[----:B------:R-:W-:Y:S02]  /*16fe0*/  IADD3 R6, R214, -R2, RZ ;  /* 0x80000002d6067210 */ /* 0x000fe40007ffe0ff */
[----:B------:R-:W-:Y:S02]  /*16ff0*/  ISETP.GE.OR P2, PT, R2, R215, !P0 ;  /* 0x000000d70200720c */ /* 0x000fe40004746670 */
[----:B------:R-:W-:Y:S02]  /*17000*/  FMNMX.FTZ R2, R172, R5, !PT ;  /* 0x00000005ac027209 */ /* 0x000fe40007810000 */
[----:B------:R-:W-:Y:S02]  /*17010*/  FSEL R158, R56, -INF , !P1 ;  /* 0xff800000389e7808 */ /* 0x000fe40004800000 */
[----:B------:R-:W-:Y:S01]  /*17020*/  ISETP.GE.AND P1, PT, R0, R208, PT ;  /* 0x000000d00000720c */ /* 0x000fe20003f26270 */
[----:B------:R-:W-:Y:S01]  /*17030*/  LDSM.16.MT88.4 R56, [R194+0x6000] ;  /* 0x00600000c238783b */ /* 0x000fe20000004200 */
[----:B------:R-:W-:Y:S02]  /*17040*/  FMNMX.FTZ R2, R180, R2, !PT ;  /* 0x00000002b4027209 */ /* 0x000fe40007810000 */
[----:B------:R-:W-:Y:S02]  /*17050*/  ISETP.GE.OR P1, PT, R0, R216, !P1 ;  /* 0x000000d80000720c */ /* 0x000fe40004f26670 */
[----:B------:R-:W-:Y:S02]  /*17060*/  FMNMX.FTZ R2, R33, R2, !PT ;  /* 0x0000000221027209 */ /* 0x000fe40007810000 */
[----:B------:R-:W-:Y:S02]  /*17070*/  FSEL R160, R8, -INF , !P1 ;  /* 0xff80000008a07808 */ /* 0x000fe40004800000 */
[----:B------:R-:W-:Y:S02]  /*17080*/  FMNMX.FTZ R2, R34, R2, !PT ;  /* 0x0000000222027209 */ /* 0x000fe40007810000 */
[----:B------:R-:W-:Y:S02]  /*17090*/  IABS R8, R6 ;  /* 0x0000000600087213 */ /* 0x000fe40000000000 */
[----:B------:R-:W1:Y:S01]  /*170a0*/  MUFU.TANH R6, R62 ;  /* 0x0000003e00067308 */ /* 0x000e620000002400 */
[----:B------:R-:W-:Y:S02]  /*170b0*/  ISETP.NE.AND P1, PT, R28, RZ, PT ;  /* 0x000000ff1c00720c */ /* 0x000fe40003f25270 */
[----:B------:R-:W-:Y:S02]  /*170c0*/  FMNMX.FTZ R2, R177, R2, !PT ;  /* 0x00000002b1027209 */ /* 0x000fe40007810000 */
[----:B------:R-:W-:Y:S02]  /*170d0*/  I2FP.F32.S32 R16, R16 ;  /* 0x0000001000107245 */ /* 0x000fe40000201400 */
[----:B------:R-:W-:Y:S02]  /*170e0*/  FMNMX.FTZ R4, R170, R4, !PT ;  /* 0x00000004aa047209 */ /* 0x000fe40007810000 */
[----:B------:R-:W-:Y:S01]  /*170f0*/  ISETP.NE.AND P6, PT, R27, RZ, PT ;  /* 0x000000ff1b00720c */ /* 0x000fe20003fc5270 */
[----:B------:R-:W-:Y:S01]  /*17100*/  FFMA.FTZ R14, R16, -UR19, R14 ;  /* 0x80000013100e7c23 */ /* 0x000fe2000801000e */
[----:B------:R-:W-:Y:S01]  /*17110*/  FSEL R153, R46, -INF , !P1 ;  /* 0xff8000002e997808 */ /* 0x000fe20004800000 */
[----:B------:R-:W-:Y:S01]  /*17120*/  LDSM.16.MT88.4 R24, [R193+0x6000] ;  /* 0x00600000c118783b */ /* 0x000fe20000004200 */
[----:B------:R-:W-:Y:S02]  /*17130*/  FMNMX.FTZ R2, R183, R2, !PT ;  /* 0x00000002b7027209 */ /* 0x000fe40007810000 */
[----:B------:R-:W-:Y:S02]  /*17140*/  I2FP.F32.S32 R17, R17 ;  /* 0x0000001100117245 */ /* 0x000fe40000201400 */
[----:B------:R-:W-:Y:S02]  /*17150*/  IADD3 R5, R214, -R0, RZ ;  /* 0x80000000d6057210 */ /* 0x000fe40007ffe0ff */
[----:B------:R-:W-:Y:S01]  /*17160*/  FMNMX.FTZ R4, R173, R4, !PT ;  /* 0x00000004ad047209 */ /* 0x000fe20007810000 */
[----:B------:R-:W-:Y:S01]  /*17170*/  FFMA.FTZ R12, R17, -UR19, R12 ;  /* 0x80000013110c7c23 */ /* 0x000fe2000801000c */
[----:B------:R-:W-:Y:S02]  /*17180*/  FSEL R154, R154, -INF , !P6 ;  /* 0xff8000009a9a7808 */ /* 0x000fe40007000000 */
[----:B------:R-:W-:Y:S02]  /*17190*/  FMNMX.FTZ R2, R153, R2, !PT ;  /* 0x0000000299027209 */ /* 0x000fe40007810000 */
[----:B------:R-:W-:Y:S02]  /*171a0*/  I2FP.F32.S32 R8, R8 ;  /* 0x0000000800087245 */ /* 0x000fe40000201400 */
[----:B------:R-:W-:Y:S02]  /*171b0*/  IABS R5, R5 ;  /* 0x0000000500057213 */ /* 0x000fe40000000000 */
[----:B------:R-:W-:Y:S01]  /*171c0*/  ISETP.GE.AND P0, PT, R0, R207, PT ;  /* 0x000000cf0000720c */ /* 0x000fe20003f06270 */
[----:B-1----:R-:W-:Y:S01]  /*171d0*/  FFMA.FTZ R6, R8, -UR19, R6 ;  /* 0x8000001308067c23 */ /* 0x002fe20008010006 */
[----:B------:R-:W-:Y:S02]  /*171e0*/  FMNMX.FTZ R4, R174, R4, !PT ;  /* 0x00000004ae047209 */ /* 0x000fe40007810000 */
[----:B------:R-:W-:Y:S02]  /*171f0*/  FSEL R184, R14, -INF , !P5 ;  /* 0xff8000000eb87808 */ /* 0x000fe40006800000 */
[----:B------:R-:W-:Y:S02]  /*17200*/  FMNMX.FTZ R2, R154, R2, !PT ;  /* 0x000000029a027209 */ /* 0x000fe40007810000 */
[----:B--2---:R-:W-:Y:S02]  /*17210*/  FMNMX.FTZ R11, R13, R11, !PT ;  /* 0x0000000b0d0b7209 */ /* 0x004fe40007810000 */
[----:B------:R-:W-:Y:S02]  /*17220*/  I2FP.F32.S32 R5, R5 ;  /* 0x0000000500057245 */ /* 0x000fe40000201400 */
[----:B------:R-:W-:Y:S01]  /*17230*/  ISETP.GE.OR P0, PT, R0, R215, !P0 ;  /* 0x000000d70000720c */ /* 0x000fe20004706670 */
[----:B------:R-:W1:Y:S01]  /*17240*/  SHFL.BFLY PT, R73, R11, 0x1, 0x1f ;  /* 0x0c201f000b497f89 */ /* 0x000e6200000e0000 */
[----:B------:R-:W-:Y:S01]  /*17250*/  FMNMX.FTZ R4, R175, R4, !PT ;  /* 0x00000004af047209 */ /* 0x000fe20007810000 */
[----:B------:R-:W-:Y:S01]  /*17260*/  FFMA.FTZ R76, R5, -UR19, R76 ;  /* 0x80000013054c7c23 */ /* 0x000fe2000801004c */
[----:B------:R-:W-:Y:S02]  /*17270*/  FSEL R185, R12, -INF , !P3 ;  /* 0xff8000000cb97808 */ /* 0x000fe40005800000 */
[----:B------:R-:W-:Y:S02]  /*17280*/  FMNMX.FTZ R0, R184, R2, !PT ;  /* 0x00000002b8007209 */ /* 0x000fe40007810000 */
[----:B------:R-:W-:Y:S02]  /*17290*/  FMNMX.FTZ R4, R158, R4, !PT ;  /* 0x000000049e047209 */ /* 0x000fe40007810000 */
[----:B------:R-:W-:Y:S02]  /*172a0*/  FSEL R186, R6, -INF , !P2 ;  /* 0xff80000006ba7808 */ /* 0x000fe40005000000 */
[----:B------:R-:W-:Y:S02]  /*172b0*/  FMNMX.FTZ R0, R185, R0, !PT ;  /* 0x00000000b9007209 */ /* 0x000fe40007810000 */
[----:B------:R-:W-:Y:S02]  /*172c0*/  FMNMX.FTZ R4, R157, R4, !PT ;  /* 0x000000049d047209 */ /* 0x000fe40007810000 */
[----:B------:R-:W-:Y:S02]  /*172d0*/  FSEL R76, R76, -INF , !P0 ;  /* 0xff8000004c4c7808 */ /* 0x000fe40004000000 */
[----:B------:R-:W-:Y:S02]  /*172e0*/  FMNMX.FTZ R0, R186, R0, !PT ;  /* 0x00000000ba007209 */ /* 0x000fe40007810000 */
[----:B------:R-:W-:Y:S02]  /*172f0*/  FMNMX.FTZ R4, R159, R4, !PT ;  /* 0x000000049f047209 */ /* 0x000fe40007810000 */
[----:B------:R-:W-:Y:S02]  /*17300*/  FMNMX.FTZ R0, R76, R0, !PT ;  /* 0x000000004c007209 */ /* 0x000fe40007810000 */
[----:B------:R-:W-:Y:S02]  /*17310*/  FMNMX.FTZ R4, R160, R4, !PT ;  /* 0x00000004a0047209 */ /* 0x000fe40007810000 */
[----:B-1----:R-:W-:Y:S01]  /*17320*/  FMNMX.FTZ R73, R11, R73, !PT ;  /* 0x000000490b497209 */ /* 0x002fe20007810000 */
[----:B------:R-:W1:Y:S01]  /*17330*/  SHFL.BFLY PT, R2, R0, 0x2, 0x1f ;  /* 0x0c401f0000027f89 */ /* 0x000e6200000e0000 */
[----:B------:R-:W-:Y:S02]  /*17340*/  FMNMX.FTZ R10, R15, R10, !PT ;  /* 0x0000000a0f0a7209 */ /* 0x000fe40007810000 */
[C---:B------:R-:W-:Y:S05]  /*17350*/  FSETP.NEU.FTZ.AND P3, PT, R73.reuse, -INF , PT ;  /* 0xff8000004900780b */ /* 0x040fea0003f7d000 */
[----:B------:R-:W2:Y:S01]  /*17360*/  SHFL.BFLY PT, R7, R4, 0x2, 0x1f ;  /* 0x0c401f0004077f89 */ /* 0x000ea200000e0000 */
[----:B------:R-:W-:Y:S07]  /*17370*/  FMUL.FTZ R77, R73, UR4 ;  /* 0x00000004494d7c20 */ /* 0x000fee0008410000 */
[----:B------:R-:W3:Y:S01]  /*17380*/  SHFL.BFLY PT, R72, R10, 0x1, 0x1f ;  /* 0x0c201f000a487f89 */ /* 0x000ee200000e0000 */
[----:B------:R-:W-:Y:S05]  /*17390*/  FSEL R77, R77, RZ, P3 ;  /* 0x000000ff4d4d7208 */ /* 0x000fea0001800000 */
[--C-:B------:R-:W-:Y:S01]  /*173a0*/  FFMA.FTZ R5, R78, UR4, -R77.reuse ;  /* 0x000000044e057c23 */ /* 0x100fe2000801084d */
[--C-:B------:R-:W-:Y:S03]  /*173b0*/  FFMA.FTZ R6, R179, UR4, -R77.reuse ;  /* 0x00000004b3067c23 */ /* 0x100fe6000801084d */
[----:B------:R4:W-:Y:S01]  /*173c0*/  MUFU.EX2 R240, R5 ;  /* 0x0000000500f07308 */ /* 0x0009e20000000800 */
[----:B-1----:R-:W-:Y:S01]  /*173d0*/  FMNMX.FTZ R0, R0, R2, !PT ;  /* 0x0000000200007209 */ /* 0x002fe20007810000 */
[--C-:B------:R-:W-:Y:S08]  /*173e0*/  FFMA.FTZ R2, R79, UR4, -R77.reuse ;  /* 0x000000044f027c23 */ /* 0x100ff0000801084d */
[----:B------:R-:W-:Y:S01]  /*173f0*/  MUFU.EX2 R228, R6 ;  /* 0x0000000600e47308 */ /* 0x000fe20000000800 */
[----:B--2---:R-:W-:Y:S02]  /*17400*/  FMNMX.FTZ R4, R4, R7, !PT ;  /* 0x0000000704047209 */ /* 0x004fe40007810000 */
[----:B---3--:R-:W-:Y:S03]  /*17410*/  FMNMX.FTZ R72, R10, R72, !PT ;  /* 0x000000480a487209 */ /* 0x008fe60007810000 */
[----:B------:R-:W1:Y:S04]  /*17420*/  SHFL.BFLY PT, R71, R4, 0x1, 0x1f ;  /* 0x0c201f0004477f89 */ /* 0x000e6800000e0000 */
[----:B------:R2:W-:Y:S01]  /*17430*/  MUFU.EX2 R242, R2 ;  /* 0x0000000200f27308 */ /* 0x0005e20000000800 */
[C---:B------:R-:W-:Y:S01]  /*17440*/  FSETP.NEU.FTZ.AND P2, PT, R72.reuse, -INF , PT ;  /* 0xff8000004800780b */ /* 0x040fe20003f5d000 */
[----:B------:R-:W-:Y:S01]  /*17450*/  FMUL.FTZ R78, R72, UR4 ;  /* 0x00000004484e7c20 */ /* 0x000fe20008410000 */
[--C-:B----4-:R-:W-:Y:S04]  /*17460*/  FFMA.FTZ R5, R191, UR4, -R77.reuse ;  /* 0x00000004bf057c23 */ /* 0x110fe8000801084d */
[----:B------:R-:W-:Y:S03]  /*17470*/  FSEL R78, R78, RZ, P2 ;  /* 0x000000ff4e4e7208 */ /* 0x000fe60001000000 */
[----:B------:R-:W3:Y:S01]  /*17480*/  MUFU.EX2 R243, R5 ;  /* 0x0000000500f37308 */ /* 0x000ee20000000800 */
[----:B--2---:R-:W2:Y:S01]  /*17490*/  SHFL.BFLY PT, R2, R0, 0x1, 0x1f ;  /* 0x0c201f0000027f89 */ /* 0x004ea200000e0000 */
[----:B-1----:R-:W-:Y:S01]  /*174a0*/  FMNMX.FTZ R71, R4, R71, !PT ;  /* 0x0000004704477209 */ /* 0x002fe20007810000 */
[----:B------:R-:W-:Y:S01]  /*174b0*/  FFMA.FTZ R4, R70, UR4, -R77 ;  /* 0x0000000446047c23 */ /* 0x000fe2000801084d */
[----:B---3--:R-:W-:Y:S01]  /*174c0*/  F2FP.BF16.F32.PACK_AB R144, R243, R240 ;  /* 0x000000f0f390723e */ /* 0x008fe200000010ff */
[--C-:B------:R-:W-:Y:S05]  /*174d0*/  FFMA.FTZ R5, R188, UR4, -R78.reuse ;  /* 0x00000004bc057c23 */ /* 0x100fea000801084e */
[----:B------:R-:W1:Y:S01]  /*174e0*/  MUFU.EX2 R241, R4 ;  /* 0x0000000400f17308 */ /* 0x000e620000000800 */
[C---:B------:R-:W-:Y:S01]  /*174f0*/  FMUL.FTZ R79, R71.reuse, UR4 ;  /* 0x00000004474f7c20 */ /* 0x040fe20008410000 */
[----:B------:R-:W-:Y:S04]  /*17500*/  FSETP.NEU.FTZ.AND P1, PT, R71, -INF , PT ;  /* 0xff8000004700780b */ /* 0x000fe80003f3d000 */
[----:B------:R-:W-:Y:S04]  /*17510*/  FSEL R79, R79, RZ, P1 ;  /* 0x000000ff4f4f7208 */ /* 0x000fe80000800000 */
[----:B------:R3:W-:Y:S01]  /*17520*/  MUFU.EX2 R237, R5 ;  /* 0x0000000500ed7308 */ /* 0x0007e20000000800 */
[----:B--2---:R-:W-:Y:S01]  /*17530*/  FMNMX.FTZ R70, R0, R2, !PT ;  /* 0x0000000200467209 */ /* 0x004fe20007810000 */
[--C-:B------:R-:W-:Y:S01]  /*17540*/  FFMA.FTZ R0, R223, UR4, -R79.reuse ;  /* 0x00000004df007c23 */ /* 0x100fe2000801084f */
[--C-:B------:R-:W-:Y:S01]  /*17550*/  FFMA.FTZ R2, R222, UR4, -R79.reuse ;  /* 0x00000004de027c23 */ /* 0x100fe2000801084f */
[----:B-1----:R-:W-:Y:S01]  /*17560*/  F2FP.BF16.F32.PACK_AB R146, R241, R242 ;  /* 0x000000f2f192723e */ /* 0x002fe200000010ff */
[--C-:B------:R-:W-:Y:S05]  /*17570*/  FFMA.FTZ R4, R176, UR4, -R78.reuse ;  /* 0x00000004b0047c23 */ /* 0x100fea000801084e */
[----:B------:R1:W-:Y:S01]  /*17580*/  MUFU.EX2 R233, R0 ;  /* 0x0000000000e97308 */ /* 0x0003e20000000800 */
[----:B------:R-:W-:Y:S01]  /*17590*/  FSETP.NEU.FTZ.AND P0, PT, R70, -INF , PT ;  /* 0xff8000004600780b */ /* 0x000fe20003f1d000 */
[--C-:B---3--:R-:W-:Y:S08]  /*175a0*/  FFMA.FTZ R5, R220, UR4, -R78.reuse ;  /* 0x00000004dc057c23 */ /* 0x108ff0000801084e */
[----:B------:R2:W-:Y:S10]  /*175b0*/  MUFU.EX2 R236, R4 ;  /* 0x0000000400ec7308 */ /* 0x0005f40000000800 */
[----:B------:R3:W-:Y:S01]  /*175c0*/  MUFU.EX2 R235, R2 ;  /* 0x0000000200eb7308 */ /* 0x0007e20000000800 */
[--C-:B-1----:R-:W-:Y:S09]  /*175d0*/  FFMA.FTZ R0, R221, UR4, -R79.reuse ;  /* 0x00000004dd007c23 */ /* 0x102ff2000801084f */
[----:B------:R1:W-:Y:S01]  /*175e0*/  MUFU.EX2 R234, R0 ;  /* 0x0000000000ea7308 */ /* 0x0003e20000000800 */
[--C-:B--2---:R-:W-:Y:S01]  /*175f0*/  FFMA.FTZ R4, R152, UR4, -R78.reuse ;  /* 0x0000000498047c23 */ /* 0x104fe2000801084e */
[----:B------:R-:W-:Y:S05]  /*17600*/  FMUL.FTZ R152, R70, UR4 ;  /* 0x0000000446987c20 */ /* 0x000fea0008410000 */
[----:B------:R-:W-:Y:S03]  /*17610*/  FSEL R152, R152, RZ, P0 ;  /* 0x000000ff98987208 */ /* 0x000fe60000000000 */
[----:B------:R2:W4:Y:S01]  /*17620*/  MUFU.EX2 R238, R4 ;  /* 0x0000000400ee7308 */ /* 0x0005220000000800 */
[----:B---3--:R-:W-:Y:S09]  /*17630*/  FFMA.FTZ R2, R148, UR4, -R78 ;  /* 0x0000000494027c23 */ /* 0x008ff2000801084e */
[----:B------:R3:W-:Y:S01]  /*17640*/  MUFU.EX2 R223, R2 ;  /* 0x0000000200df7308 */ /* 0x0007e20000000800 */
[--C-:B-1----:R-:W-:Y:S09]  /*17650*/  FFMA.FTZ R0, R190, UR4, -R152.reuse ;  /* 0x00000004be007c23 */ /* 0x102ff20008010898 */
[----:B------:R1:W-:Y:S01]  /*17660*/  MUFU.EX2 R220, R0 ;  /* 0x0000000000dc7308 */ /* 0x0003e20000000800 */
[--C-:B--2---:R-:W-:Y:S01]  /*17670*/  FFMA.FTZ R4, R189, UR4, -R79.reuse ;  /* 0x00000004bd047c23 */ /* 0x104fe2000801084f */
[----:B----4-:R-:W-:Y:S08]  /*17680*/  F2FP.BF16.F32.PACK_AB R147, R238, R236 ;  /* 0x000000ecee93723e */ /* 0x010ff000000010ff */
[----:B------:R2:W4:Y:S01]  /*17690*/  MUFU.EX2 R230, R4 ;  /* 0x0000000400e67308 */ /* 0x0005220000000800 */
[----:B---3--:R-:W-:Y:S01]  /*176a0*/  FFMA.FTZ R2, R150, UR4, -R79 ;  /* 0x0000000496027c23 */ /* 0x008fe2000801084f */
[----:B------:R-:W-:Y:S08]  /*176b0*/  F2FP.BF16.F32.PACK_AB R150, R235, R234 ;  /* 0x000000eaeb96723e */ /* 0x000ff000000010ff */
[----:B------:R-:W-:Y:S01]  /*176c0*/  MUFU.EX2 R191, R2 ;  /* 0x0000000200bf7308 */ /* 0x000fe20000000800 */
[--C-:B-1----:R-:W-:Y:S09]  /*176d0*/  FFMA.FTZ R0, R224, UR4, -R152.reuse ;  /* 0x00000004e0007c23 */ /* 0x102ff20008010898 */
[----:B------:R1:W-:Y:S01]  /*176e0*/  MUFU.EX2 R221, R0 ;  /* 0x0000000000dd7308 */ /* 0x0003e20000000800 */
[--C-:B--2---:R-:W-:Y:S01]  /*176f0*/  FFMA.FTZ R4, R32, UR4, -R77.reuse ;  /* 0x0000000420047c23 */ /* 0x104fe2000801084d */
[----:B----4-:R-:W-:Y:S08]  /*17700*/  F2FP.BF16.F32.PACK_AB R148, R233, R230 ;  /* 0x000000e6e994723e */ /* 0x010ff000000010ff */
[----:B------:R2:W3:Y:S10]  /*17710*/  MUFU.EX2 R239, R5 ;  /* 0x0000000500ef7308 */ /* 0x0004f40000000800 */
[----:B------:R4:W-:Y:S01]  /*17720*/  MUFU.EX2 R227, R4 ;  /* 0x0000000400e37308 */ /* 0x0009e20000000800 */
[--C-:B-1----:R-:W-:Y:S09]  /*17730*/  FFMA.FTZ R0, R182, UR4, -R152.reuse ;  /* 0x00000004b6007c23 */ /* 0x102ff20008010898 */
[----:B------:R1:W-:Y:S01]  /*17740*/  MUFU.EX2 R224, R0 ;  /* 0x0000000000e07308 */ /* 0x0003e20000000800 */
[----:B--2---:R-:W-:Y:S01]  /*17750*/  FFMA.FTZ R5, R178, UR4, -R77 ;  /* 0x00000004b2057c23 */ /* 0x004fe2000801084d */
[----:B---3--:R-:W-:Y:S08]  /*17760*/  F2FP.BF16.F32.PACK_AB R145, R239, R237 ;  /* 0x000000edef91723e */ /* 0x008ff000000010ff */
[----:B------:R-:W-:Y:S01]  /*17770*/  MUFU.EX2 R232, R5 ;  /* 0x0000000500e87308 */ /* 0x000fe20000000800 */
[----:B----4-:R-:W-:Y:S01]  /*17780*/  FFMA.FTZ R4, R149, UR4, -R79 ;  /* 0x0000000495047c23 */ /* 0x010fe2000801084f */
[----:B------:R-:W-:Y:S08]  /*17790*/  F2FP.BF16.F32.PACK_AB R149, R221, R220 ;  /* 0x000000dcdd95723e */ /* 0x000ff000000010ff */
[----:B------:R-:W-:Y:S01]  /*177a0*/  MUFU.EX2 R190, R4 ;  /* 0x0000000400be7308 */ /* 0x000fe20000000800 */
[----:B-1----:R-:W-:Y:S09]  /*177b0*/  FFMA.FTZ R0, R181, UR4, -R152 ;  /* 0x00000004b5007c23 */ /* 0x002ff20008010898 */
[----:B------:R1:W-:Y:S02]  /*177c0*/  MUFU.EX2 R229, R0 ;  /* 0x0000000000e57308 */ /* 0x0003e40000000800 */
[--C-:B-1----:R-:W-:Y:S08]  /*177d0*/  FFMA.FTZ R0, R69, UR4, -R78.reuse ;  /* 0x0000000445007c23 */ /* 0x102ff0000801084e */
[----:B------:R1:W-:Y:S02]  /*177e0*/  MUFU.EX2 R226, R0 ;  /* 0x0000000000e27308 */ /* 0x0003e40000000800 */
[----:B-1----:R-:W-:Y:S08]  /*177f0*/  FFMA.FTZ R0, R31, UR4, -R77 ;  /* 0x000000041f007c23 */ /* 0x002ff0000801084d */
[----:B------:R1:W-:Y:S02]  /*17800*/  MUFU.EX2 R231, R0 ;  /* 0x0000000000e77308 */ /* 0x0003e40000000800 */
[--C-:B-1----:R-:W-:Y:S08]  /*17810*/  FFMA.FTZ R0, R30, UR4, -R78.reuse ;  /* 0x000000041e007c23 */ /* 0x102ff0000801084e */
[----:B------:R1:W-:Y:S02]  /*17820*/  MUFU.EX2 R222, R0 ;  /* 0x0000000000de7308 */ /* 0x0003e40000000800 */
[----:B-1----:R-:W-:Y:S08]  /*17830*/  FFMA.FTZ R0, R29, UR4, -R78 ;  /* 0x000000041d007c23 */ /* 0x002ff0000801084e */
[----:B------:R1:W-:Y:S02]  /*17840*/  MUFU.EX2 R225, R0 ;  /* 0x0000000000e17308 */ /* 0x0003e40000000800 */
[----:B-1----:R-:W-:Y:S05]  /*17850*/  FSEL R0, R73, RZ, P3 ;  /* 0x000000ff49007208 */ /* 0x002fea0001800000 */
[----:B------:R-:W-:Y:S01]  /*17860*/  FADD.FTZ R2, -R0, R3 ;  /* 0x0000000300027221 */ /* 0x000fe20000010100 */
[----:B------:R-:W-:Y:S02]  /*17870*/  FSEL R0, R72, RZ, P2 ;  /* 0x000000ff48007208 */ /* 0x000fe40001000000 */
[----:B------:R-:W-:Y:S01]  /*17880*/  FSEL R3, R71, RZ, P1 ;  /* 0x000000ff47037208 */ /* 0x000fe20000800000 */
[----:B------:R-:W-:Y:S02]  /*17890*/  FMUL.FTZ R2, R2, UR4 ;  /* 0x0000000402027c20 */ /* 0x000fe40008410000 */
[----:B------:R-:W-:Y:S02]  /*178a0*/  FADD.FTZ R0, -R0, R68 ;  /* 0x0000004400007221 */ /* 0x000fe40000010100 */
[----:B------:R1:W2:Y:S01]  /*178b0*/  MUFU.EX2 R69, R2 ;  /* 0x0000000200457308 */ /* 0x0002a20000000800 */
[----:B------:R-:W-:Y:S01]  /*178c0*/  FADD.FTZ R3, -R3, R74 ;  /* 0x0000004a03037221 */ /* 0x000fe20000010100 */
[----:B------:R-:W-:Y:S01]  /*178d0*/  FFMA.FTZ R74, R164, UR4, -R77 ;  /* 0x00000004a44a7c23 */ /* 0x000fe2000801084d */
[----:B-1----:R-:W-:Y:S01]  /*178e0*/  FMUL.FTZ R2, R0, UR4 ;  /* 0x0000000400027c20 */ /* 0x002fe20008410000 */
[----:B------:R-:W-:Y:S01]  /*178f0*/  FSEL R0, R70, RZ, P0 ;  /* 0x000000ff46007208 */ /* 0x000fe20000000000 */
[C---:B--2---:R-:W-:Y:S01]  /*17900*/  FMUL.FTZ R4, R69.reuse, R84 ;  /* 0x0000005445047220 */ /* 0x044fe20000410000 */
[C---:B------:R-:W-:Y:S04]  /*17910*/  FMUL.FTZ R5, R69.reuse, R85 ;  /* 0x0000005545057220 */ /* 0x040fe80000410000 */
[----:B------:R1:W2:Y:S01]  /*17920*/  MUFU.EX2 R68, R2 ;  /* 0x0000000200447308 */ /* 0x0002a20000000800 */
        /* <DEDUP_REMOVED lines=10> */
[----:B------:R-:W-:Y:S01]  /*179d0*/  FMUL.FTZ R52, R69, R128 ;  /* 0x0000008045347220 */ /* 0x000fe20000410000 */
[----:B------:R-:W3:Y:S01]  /*179e0*/  MUFU.EX2 R0, R0 ;  /* 0x0000000000007308 */ /* 0x000ee20000000800 */
[----:B------:R-:W-:Y:S02]  /*179f0*/  F2FP.BF16.F32.PACK_AB R84, R232, R228 ;  /* 0x000000e4e854723e */ /* 0x000fe400000010ff */
[----:B------:R-:W-:Y:S01]  /*17a00*/  F2FP.BF16.F32.PACK_AB R85, R226, R223 ;  /* 0x000000dfe255723e */ /* 0x000fe200000010ff */
[----:B-1----:R-:W-:Y:S01]  /*17a10*/  FMUL.FTZ R2, R3, UR4 ;  /* 0x0000000403027c20 */ /* 0x002fe20008410000 */
[--C-:B------:R-:W-:Y:S01]  /*17a20*/  FFMA.FTZ R3, R151, UR4, -R79.reuse ;  /* 0x0000000497037c23 */ /* 0x100fe2000801084f */
[C---:B--2---:R-:W-:Y:S01]  /*17a30*/  FMUL.FTZ R6, R68.reuse, R86 ;  /* 0x0000005644067220 */ /* 0x044fe20000410000 */
[C---:B------:R-:W-:Y:S01]  /*17a40*/  FMUL.FTZ R7, R68.reuse, R87 ;  /* 0x0000005744077220 */ /* 0x040fe20000410000 */
[----:B------:R-:W-:Y:S02]  /*17a50*/  F2FP.BF16.F32.PACK_AB R151, R229, R224 ;  /* 0x000000e0e597723e */ /* 0x000fe400000010ff */
[----:B------:R1:W-:Y:S01]  /*17a60*/  MUFU.EX2 R189, R3 ;  /* 0x0000000300bd7308 */ /* 0x0003e20000000800 */
[C---:B------:R-:W-:Y:S01]  /*17a70*/  FMUL.FTZ R18, R68.reuse, R90 ;  /* 0x0000005a44127220 */ /* 0x040fe20000410000 */
[C---:B------:R-:W-:Y:S01]  /*17a80*/  FMUL.FTZ R19, R68.reuse, R91 ;  /* 0x0000005b44137220 */ /* 0x040fe20000410000 */
[----:B------:R-:W-:Y:S01]  /*17a90*/  FMUL.FTZ R22, R68, R98 ;  /* 0x0000006244167220 */ /* 0x000fe20000410000 */
[----:B------:R-:W-:Y:S01]  /*17aa0*/  LDSM.16.MT88.4 R88, [R193+0x6800] ;  /* 0x00680000c158783b */ /* 0x000fe20000004200 */
[-C--:B------:R-:W-:Y:S01]  /*17ab0*/  HMMA.16816.F32.BF16 R4, R144, R24.reuse, R4 ;  /* 0x000000189004723c */ /* 0x080fe20000041804 */
[----:B------:R-:W-:Y:S04]  /*17ac0*/  PLOP3.LUT P0, PT, PT, PT, UP0, 0x80, 0x0 ;  /* 0x000000000000781c */ /* 0x000fe80003f0f008 */
[----:B------:R-:W2:Y:S01]  /*17ad0*/  MUFU.EX2 R2, R2 ;  /* 0x0000000200027308 */ /* 0x000ea20000000800 */
[C---:B---3--:R-:W-:Y:S01]  /*17ae0*/  FMUL.FTZ R10, R0.reuse, R82 ;  /* 0x00000052000a7220 */ /* 0x048fe20000410000 */
[C---:B------:R-:W-:Y:S01]  /*17af0*/  FMUL.FTZ R11, R0.reuse, R83 ;  /* 0x00000053000b7220 */ /* 0x040fe20000410000 */
[C---:B------:R-:W-:Y:S03]  /*17b00*/  FMUL.FTZ R14, R0.reuse, R94 ;  /* 0x0000005e000e7220 */ /* 0x040fe60000410000 */
[----:B------:R-:W-:Y:S01]  /*17b10*/  FMUL.FTZ R15, R0, R95 ;  /* 0x0000005f000f7220 */ /* 0x000fe20000410000 */
[C---:B------:R-:W-:Y:S01]  /*17b20*/  FMUL.FTZ R55, R68.reuse, R131 ;  /* 0x0000008344377220 */ /* 0x040fe20000410000 */
[----:B-1----:R-:W-:Y:S01]  /*17b30*/  FFMA.FTZ R3, R169, UR4, -R79 ;  /* 0x00000004a9037c23 */ /* 0x002fe2000801084f */
[----:B------:R-:W-:Y:S01]  /*17b40*/  FMUL.FTZ R23, R68, R99 ;  /* 0x0000006344177220 */ /* 0x000fe20000410000 */
[C---:B------:R-:W-:Y:S01]  /*17b50*/  FMUL.FTZ R30, R0.reuse, R110 ;  /* 0x0000006e001e7220 */ /* 0x040fe20000410000 */
[----:B------:R-:W-:Y:S01]  /*17b60*/  FMUL.FTZ R31, R0, R111 ;  /* 0x0000006f001f7220 */ /* 0x000fe20000410000 */
[----:B------:R1:W-:Y:S01]  /*17b70*/  MUFU.EX2 R188, R3 ;  /* 0x0000000300bc7308 */ /* 0x0003e20000000800 */
        /* <DEDUP_REMOVED lines=12> */
[----:B------:R-:W3:Y:S01]  /*17c40*/  LDSM.16.MT88.4 R92, [R196+0x6800] ;  /* 0x00680000c45c783b */ /* 0x000ee20000004200 */
[--C-:B-1----:R-:W-:Y:S01]  /*17c50*/  FFMA.FTZ R3, R172, UR4, -R152.reuse ;  /* 0x00000004ac037c23 */ /* 0x102fe20008010898 */
[-C--:B------:R-:W-:Y:S03]  /*17c60*/  HMMA.16816.F32.BF16 R12, R148, R26.reuse, R12 ;  /* 0x0000001a940c723c */ /* 0x080fe6000004180c */
[----:B------:R1:W-:Y:S02]  /*17c70*/  MUFU.EX2 R187, R3 ;  /* 0x0000000300bb7308 */ /* 0x0003e40000000800 */
[----:B------:R-:W-:Y:S01]  /*17c80*/  F2FP.BF16.F32.PACK_AB R87, R225, R222 ;  /* 0x000000dee157723e */ /* 0x000fe200000010ff */
[C---:B------:R-:W-:Y:S01]  /*17c90*/  HMMA.16816.F32.BF16 R16, R144.reuse, R26, R16 ;  /* 0x0000001a9010723c */ /* 0x040fe20000041810 */
[----:B------:R-:W4:Y:S04]  /*17ca0*/  LDSM.16.MT88.4 R96, [R194+0x6800] ;  /* 0x00680000c260783b */ /* 0x000f280000004200 */
[C---:B------:R-:W-:Y:S01]  /*17cb0*/  FMUL.FTZ R24, R2.reuse, R100 ;  /* 0x0000006402187220 */ /* 0x040fe20000410000 */
[-C--:B------:R-:W-:Y:S03]  /*17cc0*/  HMMA.16816.F32.BF16 R20, R144, R40.reuse, R20 ;  /* 0x000000289014723c */ /* 0x080fe60000041814 */
[----:B------:R-:W-:Y:S02]  /*17cd0*/  LDSM.16.MT88.4 R120, [R194+0x7800] ;  /* 0x00780000c278783b */ /* 0x000fe40000004200 */
[----:B------:R-:W-:Y:S01]  /*17ce0*/  FMUL.FTZ R25, R2, R101 ;  /* 0x0000006502197220 */ /* 0x000fe20000410000 */
[C---:B------:R-:W-:Y:S01]  /*17cf0*/  FMUL.FTZ R26, R0.reuse, R102 ;  /* 0x00000066001a7220 */ /* 0x040fe20000410000 */
[----:B------:R-:W-:Y:S01]  /*17d00*/  FMUL.FTZ R27, R0, R103 ;  /* 0x00000067001b7220 */ /* 0x000fe20000410000 */
[--C-:B-1----:R-:W-:Y:S03]  /*17d10*/  FFMA.FTZ R3, R180, UR4, -R152.reuse ;  /* 0x00000004b4037c23 */ /* 0x102fe60008010898 */
[C---:B------:R-:W-:Y:S01]  /*17d20*/  FMUL.FTZ R28, R2.reuse, R108 ;  /* 0x0000006c021c7220 */ /* 0x040fe20000410000 */
[----:B------:R1:W5:Y:S01]  /*17d30*/  MUFU.EX2 R182, R3 ;  /* 0x0000000300b67308 */ /* 0x0003620000000800 */
[C---:B------:R-:W-:Y:S01]  /*17d40*/  FMUL.FTZ R29, R2.reuse, R109 ;  /* 0x0000006d021d7220 */ /* 0x040fe20000410000 */
[C---:B------:R-:W-:Y:S04]  /*17d50*/  HMMA.16816.F32.BF16 R24, R148.reuse, R40, R24 ;  /* 0x000000289418723c */ /* 0x040fe80000041818 */
[----:B------:R-:W-:Y:S01]  /*17d60*/  FMUL.FTZ R45, R2, R125 ;  /* 0x0000007d022d7220 */ /* 0x000fe20000410000 */
[----:B------:R-:W-:Y:S01]  /*17d70*/  FMUL.FTZ R46, R0, R126 ;  /* 0x0000007e002e7220 */ /* 0x000fe20000410000 */
[-C--:B------:R-:W-:Y:S05]  /*17d80*/  HMMA.16816.F32.BF16 R28, R148, R42.reuse, R28 ;  /* 0x0000002a941c723c */ /* 0x080fea000004181c */
[C---:B------:R-:W-:Y:S01]  /*17d90*/  FMUL.FTZ R40, R2.reuse, R116 ;  /* 0x0000007402287220 */ /* 0x040fe20000410000 */
[----:B------:R-:W-:Y:S01]  /*17da0*/  FMUL.FTZ R41, R2, R117 ;  /* 0x0000007502297220 */ /* 0x000fe20000410000 */
[----:B------:R-:W-:Y:S01]  /*17db0*/  FMUL.FTZ R47, R0, R127 ;  /* 0x0000007f002f7220 */ /* 0x000fe20000410000 */
[----:B------:R-:W-:Y:S03]  /*17dc0*/  FMUL.FTZ R54, R68, R130 ;  /* 0x0000008244367220 */ /* 0x000fe60000410000 */
[--C-:B-1----:R-:W-:Y:S01]  /*17dd0*/  FFMA.FTZ R3, R33, UR4, -R152.reuse ;  /* 0x0000000421037c23 */ /* 0x102fe20008010898 */
[C---:B------:R-:W-:Y:S01]  /*17de0*/  FMUL.FTZ R33, R69.reuse, R105 ;  /* 0x0000006945217220 */ /* 0x040fe20000410000 */
[C---:B------:R-:W-:Y:S01]  /*17df0*/  FMUL.FTZ R60, R2.reuse, R140 ;  /* 0x0000008c023c7220 */ /* 0x040fe20000410000 */
[----:B------:R-:W-:Y:S01]  /*17e00*/  FMUL.FTZ R61, R2, R141 ;  /* 0x0000008d023d7220 */ /* 0x000fe20000410000 */
[----:B------:R1:W-:Y:S01]  /*17e10*/  MUFU.EX2 R181, R3 ;  /* 0x0000000300b57308 */ /* 0x0003e20000000800 */
[C---:B------:R-:W-:Y:S01]  /*17e20*/  FMUL.FTZ R62, R0.reuse, R142 ;  /* 0x0000008e003e7220 */ /* 0x040fe20000410000 */
[----:B------:R-:W-:Y:S01]  /*17e30*/  FMUL.FTZ R63, R0, R143 ;  /* 0x0000008f003f7220 */ /* 0x000fe20000410000 */
[C---:B------:R-:W-:Y:S01]  /*17e40*/  FMUL.FTZ R66, R68.reuse, R138 ;  /* 0x0000008a44427220 */ /* 0x040fe20000410000 */
[----:B------:R-:W-:Y:S01]  /*17e50*/  FMUL.FTZ R67, R68, R139 ;  /* 0x0000008b44437220 */ /* 0x000fe20000410000 */
[----:B-1----:R-:W-:Y:S01]  /*17e60*/  FFMA.FTZ R3, R34, UR4, -R152 ;  /* 0x0000000422037c23 */ /* 0x002fe20008010898 */
[C---:B------:R-:W-:Y:S01]  /*17e70*/  FMUL.FTZ R34, R68.reuse, R106 ;  /* 0x0000006a44227220 */ /* 0x040fe20000410000 */
[----:B------:R-:W-:Y:S01]  /*17e80*/  FFMA.FTZ R68, R68, R245, R237 ;  /* 0x000000f544447223 */ /* 0x000fe200000100ed */
[----:B------:R-:W-:Y:S02]  /*17e90*/  LDSM.16.MT88.4 R104, [R196+0x7800] ;  /* 0x00780000c468783b */ /* 0x000fe40000004200 */
[----:B------:R1:W3:Y:S03]  /*17ea0*/  MUFU.EX2 R180, R3 ;  /* 0x0000000300b47308 */ /* 0x0002e60000000800 */
[C---:B------:R-:W-:Y:S07]  /*17eb0*/  HMMA.16816.F32.BF16 R32, R144.reuse, R42, R32 ;  /* 0x0000002a9020723c */ /* 0x040fee0000041820 */
[C---:B------:R-:W-:Y:S01]  /*17ec0*/  FMUL.FTZ R42, R0.reuse, R118 ;  /* 0x00000076002a7220 */ /* 0x040fe20000410000 */
[----:B------:R-:W-:Y:S03]  /*17ed0*/  FMUL.FTZ R43, R0, R119 ;  /* 0x00000077002b7220 */ /* 0x000fe60000410000 */
[--C-:B-1----:R-:W-:Y:S01]  /*17ee0*/  FFMA.FTZ R3, R36, UR4, -R77.reuse ;  /* 0x0000000424037c23 */ /* 0x102fe2000801084d */
[----:B------:R-:W-:Y:S03]  /*17ef0*/  FMUL.FTZ R36, R69, R112 ;  /* 0x0000007045247220 */ /* 0x000fe60000410000 */
[----:B------:R1:W-:Y:S04]  /*17f00*/  MUFU.EX2 R179, R3 ;  /* 0x0000000300b37308 */ /* 0x0003e80000000800 */
[-C--:B------:R-:W-:Y:S06]  /*17f10*/  HMMA.16816.F32.BF16 R36, R144, R56.reuse, R36 ;  /* 0x000000389024723c */ /* 0x080fec0000041824 */
[C---:B------:R-:W-:Y:S05]  /*17f20*/  HMMA.16816.F32.BF16 R40, R148.reuse, R56, R40 ;  /* 0x000000389428723c */ /* 0x040fea0000041828 */
[--C-:B-1----:R-:W-:Y:S02]  /*17f30*/  FFMA.FTZ R3, R171, UR4, -R77.reuse ;  /* 0x00000004ab037c23 */ /* 0x102fe4000801084d */
[C---:B------:R-:W-:Y:S02]  /*17f40*/  FMUL.FTZ R57, R2.reuse, R133 ;  /* 0x0000008502397220 */ /* 0x040fe40000410000 */
[----:B------:R1:W4:Y:S02]  /*17f50*/  MUFU.EX2 R178, R3 ;  /* 0x0000000300b27308 */ /* 0x0003240000000800 */
[----:B------:R-:W-:Y:S01]  /*17f60*/  FMUL.FTZ R56, R2, R132 ;  /* 0x0000008402387220 */ /* 0x000fe20000410000 */
[----:B-1----:R-:W-:Y:S01]  /*17f70*/  FFMA.FTZ R3, R44, UR4, -R78 ;  /* 0x000000042c037c23 */ /* 0x002fe2000801084e */
[C---:B------:R-:W-:Y:S01]  /*17f80*/  FMUL.FTZ R44, R2.reuse, R124 ;  /* 0x0000007c022c7220 */ /* 0x040fe20000410000 */
[----:B------:R-:W-:Y:S05]  /*17f90*/  FFMA.FTZ R2, R2, R247, R230 ;  /* 0x000000f702027223 */ /* 0x000fea00000100e6 */
[----:B------:R1:W-:Y:S01]  /*17fa0*/  MUFU.EX2 R176, R3 ;  /* 0x0000000300b07308 */ /* 0x0003e20000000800 */
[----:B------:R-:W-:Y:S01]  /*17fb0*/  FADD.FTZ R2, R233, R2 ;  /* 0x00000002e9027221 */ /* 0x000fe20000010000 */
[-C--:B------:R-:W-:Y:S03]  /*17fc0*/  HMMA.16816.F32.BF16 R44, R148, R58.reuse, R44 ;  /* 0x0000003a942c723c */ /* 0x080fe6000004182c */
[----:B------:R-:W-:Y:S03]  /*17fd0*/  FADD.FTZ R2, R234, R2 ;  /* 0x00000002ea027221 */ /* 0x000fe60000010000 */
[C---:B------:R-:W-:Y:S05]  /*17fe0*/  HMMA.16816.F32.BF16 R48, R144.reuse, R58, R48 ;  /* 0x0000003a9030723c */ /* 0x040fea0000041830 */
[----:B-1----:R-:W-:Y:S02]  /*17ff0*/  FFMA.FTZ R3, R53, UR4, -R78 ;  /* 0x0000000435037c23 */ /* 0x002fe4000801084e */
[C---:B------:R-:W-:Y:S02]  /*18000*/  FMUL.FTZ R59, R0.reuse, R135 ;  /* 0x00000087003b7220 */ /* 0x040fe40000410000 */
[----:B------:R1:W4:Y:S02]  /*18010*/  MUFU.EX2 R131, R3 ;  /* 0x0000000300837308 */ /* 0x0003240000000800 */
[C---:B------:R-:W-:Y:S01]  /*18020*/  FMUL.FTZ R53, R69.reuse, R129 ;  /* 0x0000008145357220 */ /* 0x040fe20000410000 */
[----:B------:R-:W-:Y:S06]  /*18030*/  FMUL.FTZ R58, R0, R134 ;  /* 0x00000086003a7220 */ /* 0x000fec0000410000 */
[-C--:B--2---:R-:W-:Y:S06]  /*18040*/  HMMA.16816.F32.BF16 R52, R144, R80.reuse, R52 ;  /* 0x000000509034723c */ /* 0x084fec0000041834 */
[C---:B------:R-:W-:Y:S05]  /*18050*/  HMMA.16816.F32.BF16 R56, R148.reuse, R80, R56 ;  /* 0x000000509438723c */ /* 0x040fea0000041838 */
[--C-:B-1----:R-:W-:Y:S01]  /*18060*/  FFMA.FTZ R3, R64, UR4, -R77.reuse ;  /* 0x0000000440037c23 */ /* 0x102fe2000801084d */
[-C--:B------:R-:W-:Y:S03]  /*18070*/  HMMA.16816.F32.BF16 R60, R148, R82.reuse, R60 ;  /* 0x00000052943c723c */ /* 0x080fe6000004183c */
[----:B------:R1:W-:Y:S02]  /*18080*/  MUFU.EX2 R172, R3 ;  /* 0x0000000300ac7308 */ /* 0x0003e40000000800 */
[----:B------:R-:W-:Y:S01]  /*18090*/  FMUL.FTZ R64, R69, R136 ;  /* 0x0000008845407220 */ /* 0x000fe20000410000 */
[----:B------:R-:W-:Y:S02]  /*180a0*/  F2FP.BF16.F32.PACK_AB R80, R190, R191 ;  /* 0x000000bfbe50723e */ /* 0x000fe400000010ff */
[----:B-----5:R-:W-:Y:S03]  /*180b0*/  F2FP.BF16.F32.PACK_AB R81, R182, R187 ;  /* 0x000000bbb651723e */ /* 0x020fe600000010ff */
[----:B-1----:R-:W-:Y:S01]  /*180c0*/  FFMA.FTZ R3, R65, UR4, -R77 ;  /* 0x0000000441037c23 */ /* 0x002fe2000801084d */
[C---:B------:R-:W-:Y:S01]  /*180d0*/  FMUL.FTZ R65, R69.reuse, R137 ;  /* 0x0000008945417220 */ /* 0x040fe20000410000 */
[----:B------:R-:W-:Y:S02]  /*180e0*/  FFMA.FTZ R69, R69, R244, R240 ;  /* 0x000000f445457223 */ /* 0x000fe400000100f0 */
[----:B------:R1:W2:Y:S04]  /*180f0*/  MUFU.EX2 R171, R3 ;  /* 0x0000000300ab7308 */ /* 0x0002a80000000800 */
[----:B------:R-:W-:Y:S06]  /*18100*/  HMMA.16816.F32.BF16 R64, R144, R82, R64 ;  /* 0x000000529040723c */ /* 0x000fec0000041840 */
[-C--:B------:R-:W-:Y:S05]  /*18110*/  HMMA.16816.F32.BF16 R4, R84, R88.reuse, R4 ;  /* 0x000000585404723c */ /* 0x080fea0000041804 */
[----:B------:R-:W-:Y:S01]  /*18120*/  F2FP.BF16.F32.PACK_AB R82, R188, R189 ;  /* 0x000000bdbc52723e */ /* 0x000fe200000010ff */
[--C-:B-1----:R-:W-:Y:S01]  /*18130*/  FFMA.FTZ R3, R155, UR4, -R78.reuse ;  /* 0x000000049b037c23 */ /* 0x102fe2000801084e */
[----:B---3--:R-:W-:Y:S03]  /*18140*/  F2FP.BF16.F32.PACK_AB R83, R180, R181 ;  /* 0x000000b5b453723e */ /* 0x008fe600000010ff */
[----:B------:R1:W-:Y:S04]  /*18150*/  MUFU.EX2 R135, R3 ;  /* 0x0000000300877308 */ /* 0x0003e80000000800 */
[C---:B------:R-:W-:Y:S06]  /*18160*/  HMMA.16816.F32.BF16 R8, R80.reuse, R88, R8 ;  /* 0x000000585008723c */ /* 0x040fec0000041808 */
[-C--:B------:R-:W-:Y:S06]  /*18170*/  HMMA.16816.F32.BF16 R12, R80, R90.reuse, R12 ;  /* 0x0000005a500c723c */ /* 0x080fec000004180c */
[C---:B------:R-:W-:Y:S01]  /*18180*/  HMMA.16816.F32.BF16 R16, R84.reuse, R90, R16 ;  /* 0x0000005a5410723c */ /* 0x040fe20000041810 */
[----:B------:R-:W3:Y:S04]  /*18190*/  LDSM.16.MT88.4 R88, [R195+0x6800] ;  /* 0x00680000c358783b */ /* 0x000ee80000004200 */
[----:B-1----:R-:W-:Y:S01]  /*181a0*/  FFMA.FTZ R3, R156, UR4, -R78 ;  /* 0x000000049c037c23 */ /* 0x002fe2000801084e */
[-C--:B------:R-:W-:Y:S03]  /*181b0*/  HMMA.16816.F32.BF16 R20, R84, R92.reuse, R20 ;  /* 0x0000005c5414723c */ /* 0x080fe60000041814 */
[----:B------:R1:W5:Y:S03]  /*181c0*/  MUFU.EX2 R169, R3 ;  /* 0x0000000300a97308 */ /* 0x0003660000000800 */
[C---:B------:R-:W-:Y:S06]  /*181d0*/  HMMA.16816.F32.BF16 R24, R80.reuse, R92, R24 ;  /* 0x0000005c5018723c */ /* 0x040fec0000041818 */
[-C--:B------:R-:W-:Y:S06]  /*181e0*/  HMMA.16816.F32.BF16 R28, R80, R94.reuse, R28 ;  /* 0x0000005e501c723c */ /* 0x080fec000004181c */
[C---:B------:R-:W-:Y:S01]  /*181f0*/  HMMA.16816.F32.BF16 R32, R84.reuse, R94, R32 ;  /* 0x0000005e5420723c */ /* 0x040fe20000041820 */
[----:B------:R-:W5:Y:S04]  /*18200*/  LDSM.16.MT88.4 R92, [R193+0x7000] ;  /* 0x00700000c15c783b */ /* 0x000f680000004200 */
[--C-:B-1----:R-:W-:Y:S01]  /*18210*/  FFMA.FTZ R3, R170, UR4, -R79.reuse ;  /* 0x00000004aa037c23 */ /* 0x102fe2000801084f */
[-C--:B----4-:R-:W-:Y:S03]  /*18220*/  HMMA.16816.F32.BF16 R36, R84, R96.reuse, R36 ;  /* 0x000000605424723c */ /* 0x090fe60000041824 */
[----:B------:R1:W-:Y:S03]  /*18230*/  MUFU.EX2 R130, R3 ;  /* 0x0000000300827308 */ /* 0x0003e60000000800 */
[C---:B------:R-:W-:Y:S06]  /*18240*/  HMMA.16816.F32.BF16 R40, R80.reuse, R96, R40 ;  /* 0x000000605028723c */ /* 0x040fec0000041828 */
[-C--:B------:R-:W-:Y:S06]  /*18250*/  HMMA.16816.F32.BF16 R44, R80, R98.reuse, R44 ;  /* 0x00000062502c723c */ /* 0x080fec000004182c */
[C---:B------:R-:W-:Y:S01]  /*18260*/  HMMA.16816.F32.BF16 R48, R84.reuse, R98, R48 ;  /* 0x000000625430723c */ /* 0x040fe20000041830 */
[----:B------:R-:W4:Y:S04]  /*18270*/  LDSM.16.MT88.4 R96, [R196+0x7000] ;  /* 0x00700000c460783b */ /* 0x000f280000004200 */
[--C-:B-1----:R-:W-:Y:S01]  /*18280*/  FFMA.FTZ R3, R173, UR4, -R79.reuse ;  /* 0x00000004ad037c23 */ /* 0x102fe2000801084f */
[-C--:B---3--:R-:W-:Y:S03]  /*18290*/  HMMA.16816.F32.BF16 R52, R84, R88.reuse, R52 ;  /* 0x000000585434723c */ /* 0x088fe60000041834 */
[----:B------:R1:W3:Y:S03]  /*182a0*/  MUFU.EX2 R129, R3 ;  /* 0x0000000300817308 */ /* 0x0002e60000000800 */
[C---:B------:R-:W-:Y:S06]  /*182b0*/  HMMA.16816.F32.BF16 R56, R80.reuse, R88, R56 ;  /* 0x000000585038723c */ /* 0x040fec0000041838 */
[-C--:B------:R-:W-:Y:S06]  /*182c0*/  HMMA.16816.F32.BF16 R60, R80, R90.reuse, R60 ;  /* 0x0000005a503c723c */ /* 0x080fec000004183c */
[----:B------:R-:W-:Y:S01]  /*182d0*/  HMMA.16816.F32.BF16 R64, R84, R90, R64 ;  /* 0x0000005a5440723c */ /* 0x000fe20000041840 */
[----:B------:R-:W4:Y:S04]  /*182e0*/  LDSM.16.MT88.4 R88, [R194+0x7000] ;  /* 0x00700000c258783b */ /* 0x000f280000004200 */
[--C-:B-1----:R-:W-:Y:S01]  /*182f0*/  FFMA.FTZ R3, R174, UR4, -R79.reuse ;  /* 0x00000004ae037c23 */ /* 0x102fe2000801084f */
[----:B------:R-:W-:Y:S02]  /*18300*/  F2FP.BF16.F32.PACK_AB R80, R178, R179 ;  /* 0x000000b3b250723e */ /* 0x000fe400000010ff */
[----:B------:R-:W-:Y:S01]  /*18310*/  F2FP.BF16.F32.PACK_AB R81, R131, R176 ;  /* 0x000000b08351723e */ /* 0x000fe200000010ff */
[----:B------:R1:W-:Y:S02]  /*18320*/  MUFU.EX2 R134, R3 ;  /* 0x0000000300867308 */ /* 0x0003e40000000800 */
[----:B--2---:R-:W-:Y:S02]  /*18330*/  F2FP.BF16.F32.PACK_AB R82, R171, R172 ;  /* 0x000000acab52723e */ /* 0x004fe400000010ff */
[----:B-----5:R-:W-:Y:S02]  /*18340*/  F2FP.BF16.F32.PACK_AB R83, R169, R135 ;  /* 0x00000087a953723e */ /* 0x020fe400000010ff */
[----:B---3--:R-:W-:Y:S05]  /*18350*/  F2FP.BF16.F32.PACK_AB R84, R129, R130 ;  /* 0x000000828154723e */ /* 0x008fea00000010ff */
[-C--:B------:R-:W-:Y:S05]  /*18360*/  HMMA.16816.F32.BF16 R4, R80, R92.reuse, R4 ;  /* 0x0000005c5004723c */ /* 0x080fea0000041804 */
        /* <DEDUP_REMOVED lines=11> */
[----:B------:R-:W-:Y:S10]  /*18420*/  MUFU.EX2 R154, R74 ;  /* 0x0000004a009a7308 */ /* 0x000ff40000000800 */
        /* <DEDUP_REMOVED lines=9> */
[-C--:B----4-:R-:W-:Y:S03]  /*184c0*/  HMMA.16816.F32.BF16 R20, R80, R96.reuse, R20 ;  /* 0x000000605014723c */ /* 0x090fe60000041814 */
[----:B------:R1:W-:Y:S02]  /*184d0*/  MUFU.EX2 R153, R3 ;  /* 0x0000000300997308 */ /* 0x0003e40000000800 */
[----:B--2---:R-:W-:Y:S01]  /*184e0*/  F2FP.BF16.F32.PACK_AB R136, R155, R154 ;  /* 0x0000009a9b88723e */ /* 0x004fe200000010ff */
[C---:B------:R-:W-:Y:S06]  /*184f0*/  HMMA.16816.F32.BF16 R24, R84.reuse, R96, R24 ;  /* 0x000000605418723c */ /* 0x040fec0000041818 */
[-C--:B------:R-:W-:Y:S06]  /*18500*/  HMMA.16816.F32.BF16 R28, R84, R98.reuse, R28 ;  /* 0x00000062541c723c */ /* 0x080fec000004181c */
[C---:B------:R-:W-:Y:S01]  /*18510*/  HMMA.16816.F32.BF16 R32, R80.reuse, R98, R32 ;  /* 0x000000625020723c */ /* 0x040fe20000041820 */
[----:B------:R-:W2:Y:S04]  /*18520*/  LDSM.16.MT88.4 R96, [R193+0x7800] ;  /* 0x00780000c160783b */ /* 0x000ea80000004200 */
[--C-:B-1----:R-:W-:Y:S01]  /*18530*/  FFMA.FTZ R3, R168, UR4, -R78.reuse ;  /* 0x00000004a8037c23 */ /* 0x102fe2000801084e */
[-C--:B------:R-:W-:Y:S03]  /*18540*/  HMMA.16816.F32.BF16 R36, R80, R88.reuse, R36 ;  /* 0x000000585024723c */ /* 0x080fe60000041824 */
        /* <DEDUP_REMOVED lines=42> */
[----:B------:R-:W-:Y:S02]  /*187f0*/  MOV R68, R72 ;  /* 0x0000004800447202 */ /* 0x000fe40000000f00 */
        /* <DEDUP_REMOVED lines=77> */
.L_x_2547:
[----:B------:R-:W1:Y:S01]  /*18cd0*/  SHFL.BFLY PT, R0, R244, 0x2, 0x1f ;  /* 0x0c401f00f4007f89 */ /* 0x000e6200000e0000 */
[----:B------:R-:W2:Y:S01]  /*18ce0*/  S2UR UR8, SR_CgaCtaId ;  /* 0x00000000000879c3 */ /* 0x000ea20000008800 */
[----:B------:R-:W-:Y:S01]  /*18cf0*/  UISETP.NE.AND UP0, UPT, UR13, -0x1, UPT ;  /* 0xffffffff0d00788c */ /* 0x000fe2000bf05270 */
[----:B------:R-:W-:Y:S01]  /*18d00*/  PLOP3.LUT P6, PT, PT, PT, PT, 0x8, 0x0 ;  /* 0x000000000000781c */ /* 0x000fe20003fce170 */
[----:B------:R-:W3:Y:S01]  /*18d10*/  S2R R45, SR_TID.X ;  /* 0x00000000002d7919 */ /* 0x000ee20000002100 */
[----:B------:R-:W-:Y:S01]  /*18d20*/  IMAD.MOV.U32 R36, RZ, RZ, 0x20 ;  /* 0x00000020ff247424 */ /* 0x000fe200078e00ff */
[----:B------:R-:W4:Y:S04]  /*18d30*/  SHFL.BFLY PT, R3, R245, 0x2, 0x1f ;  /* 0x0c401f00f5037f89 */ /* 0x000f2800000e0000 */
[----:B------:R-:W5:Y:S03]  /*18d40*/  SHFL.BFLY PT, R5, R247, 0x2, 0x1f ;  /* 0x0c401f00f7057f89 */ /* 0x000f6600000e0000 */
[----:B------:R-:W-:-:S02]  /*18d50*/  @UP0 ULDC.64 UR6, c[0x0][0x298] ;  /* 0x0000a60000060ab9 */ /* 0x000fc40000000a00 */
[----:B------:R-:W-:Y:S01]  /*18d60*/  @UP0 UIMAD.WIDE.U32 UR10, UR13, UR6, URZ ;  /* 0x000000060d0a02a5 */ /* 0x000fe2000f8e003f */
[----:B------:R-:W5:Y:S02]  /*18d70*/  SHFL.BFLY PT, R4, R246, 0x2, 0x1f ;  /* 0x0c401f00f6047f89 */ /* 0x000f6400000e0000 */
[----:B------:R-:W-:Y:S01]  /*18d80*/  UMOV UR6, 0x400 ;  /* 0x0000040000067882 */ /* 0x000fe20000000000 */
[----:B------:R-:W-:Y:S01]  /*18d90*/  @UP0 UIMAD UR4, UR13, UR7, UR11 ;  /* 0x000000070d0402a4 */ /* 0x000fe2000f8e020b */
[----:B-1----:R-:W-:Y:S01]  /*18da0*/  FADD.FTZ R0, R0, R244 ;  /* 0x000000f400007221 */ /* 0x002fe20000010000 */
[----:B--2---:R-:W-:-:S04]  /*18db0*/  ULEA UR8, UR8, UR6, 0x18 ;  /* 0x0000000608087291 */ /* 0x004fc8000f8ec03f */
[----:B------:R-:W1:Y:S01]  /*18dc0*/  SHFL.BFLY PT, R2, R0, 0x1, 0x1f ;  /* 0x0c201f0000027f89 */ /* 0x000e6200000e0000 */
[----:B----4-:R-:W-:Y:S01]  /*18dd0*/  FADD.FTZ R3, R3, R245 ;  /* 0x000000f503037221 */ /* 0x010fe20000010000 */
[----:B---3--:R-:W-:-:S04]  /*18de0*/  SHF.R.S32.HI R44, RZ, 0x1f, R45 ;  /* 0x0000001fff2c7819 */ /* 0x008fc8000001142d */
[----:B------:R-:W2:Y:S01]  /*18df0*/  SHFL.BFLY PT, R41, R3, 0x1, 0x1f ;  /* 0x0c201f0003297f89 */ /* 0x000ea200000e0000 */
[----:B-----5:R-:W-:Y:S01]  /*18e00*/  FADD.FTZ R5, R5, R247 ;  /* 0x000000f705057221 */ /* 0x020fe20000010000 */
[-C--:B------:R-:W-:Y:S01]  /*18e10*/  LEA.HI R7, R44, R45.reuse, RZ, 0x2 ;  /* 0x0000002d2c077211 */ /* 0x080fe200078f10ff */
[----:B------:R-:W-:Y:S01]  /*18e20*/  FADD.FTZ R4, R4, R246 ;  /* 0x000000f604047221 */ /* 0x000fe20000010000 */
[----:B------:R-:W-:Y:S02]  /*18e30*/  LEA.HI R44, R44, R45, RZ, 0x5 ;  /* 0x0000002d2c2c7211 */ /* 0x000fe400078f28ff */
[----:B------:R-:W3:Y:S01]  /*18e40*/  SHFL.BFLY PT, R40, R5, 0x1, 0x1f ;  /* 0x0c201f0005287f89 */ /* 0x000ee200000e0000 */
[--C-:B------:R-:W-:Y:S02]  /*18e50*/  SHF.R.S32.HI R6, RZ, 0x2, R7.reuse ;  /* 0x00000002ff067819 */ /* 0x100fe40000011407 */
[----:B------:R-:W-:Y:S01]  /*18e60*/  SHF.R.S32.HI R8, RZ, 0x1f, R7 ;  /* 0x0000001fff087819 */ /* 0x000fe20000011407 */
[----:B------:R-:W4:Y:S01]  /*18e70*/  SHFL.BFLY PT, R43, R4, 0x1, 0x1f ;  /* 0x0c201f00042b7f89 */ /* 0x000f2200000e0000 */
[----:B------:R-:W-:Y:S01]  /*18e80*/  LOP3.LUT R7, R7, 0x3ffffffc, RZ, 0xc0, !PT ;  /* 0x3ffffffc07077812 */ /* 0x000fe200078ec0ff */
[----:B-1----:R-:W-:Y:S01]  /*18e90*/  FADD.FTZ R42, R0, R2 ;  /* 0x00000002002a7221 */ /* 0x002fe20000010000 */
[----:B------:R-:W-:-:S02]  /*18ea0*/  LEA.HI R2, R8, R6, RZ, 0x3 ;  /* 0x0000000608027211 */ /* 0x000fc400078f18ff */
[----:B------:R-:W-:Y:S02]  /*18eb0*/  SHF.R.S32.HI R0, RZ, 0x5, R44 ;  /* 0x00000005ff007819 */ /* 0x000fe4000001142c */
[----:B------:R-:W-:Y:S02]  /*18ec0*/  LOP3.LUT R2, R2, 0xfffffff8, RZ, 0xc0, !PT ;  /* 0xfffffff802027812 */ /* 0x000fe400078ec0ff */
[----:B------:R-:W-:Y:S01]  /*18ed0*/  FSETP.NE.FTZ.AND P3, PT, R42, RZ, PT ;  /* 0x000000ff2a00720b */ /* 0x000fe20003f75000 */
[----:B--2---:R-:W-:Y:S01]  /*18ee0*/  FADD.FTZ R41, R3, R41 ;  /* 0x0000002903297221 */ /* 0x004fe20000010000 */
[----:B------:R-:W-:Y:S01]  /*18ef0*/  MOV R3, 0x3f800000 ;  /* 0x3f80000000037802 */ /* 0x000fe20000000f00 */
[----:B------:R-:W-:Y:S02]  /*18f00*/  IMAD.IADD R2, R6, 0x1, -R2 ;  /* 0x0000000106027824 */ /* 0x000fe400078e0a02 */
[----:B------:R-:W-:Y:S01]  /*18f10*/  IMAD.IADD R6, R45, 0x1, -R7 ;  /* 0x000000012d067824 */ /* 0x000fe200078e0a07 */
[----:B------:R-:W-:Y:S01]  /*18f20*/  FSETP.NE.FTZ.AND P0, PT, R41, RZ, PT ;  /* 0x000000ff2900720b */ /* 0x000fe20003f15000 */
[----:B------:R-:W-:-:S02]  /*18f30*/  IMAD.SHL.U32 R20, R2, 0x40, RZ ;  /* 0x0000004002147824 */ /* 0x000fc400078e00ff */
[----:B---3--:R-:W-:Y:S01]  /*18f40*/  FADD.FTZ R40, R5, R40 ;  /* 0x0000002805287221 */ /* 0x008fe20000010000 */
[----:B------:R-:W-:Y:S01]  /*18f50*/  LEA R6, R0, R6, 0x9 ;  /* 0x0000000600067211 */ /* 0x000fe200078e48ff */
[----:B------:R-:W-:Y:S01]  /*18f60*/  IMAD.MOV.U32 R0, RZ, RZ, 0x3f800000 ;  /* 0x3f800000ff007424 */ /* 0x000fe200078e00ff */
[----:B------:R-:W-:Y:S01]  /*18f70*/  LOP3.LUT R20, R20, 0x1c0, RZ, 0xc0, !PT ;  /* 0x000001c014147812 */ /* 0x000fe200078ec0ff */
[----:B----4-:R-:W-:Y:S01]  /*18f80*/  FADD.FTZ R43, R4, R43 ;  /* 0x0000002b042b7221 */ /* 0x010fe20000010000 */
[----:B------:R-:W-:Y:S02]  /*18f90*/  R2P PR, R2, 0x6 ;  /* 0x0000000602007804 */ /* 0x000fe40000000000 */
[----:B------:R-:W-:Y:S01]  /*18fa0*/  LEA.HI R20, R20, R20, RZ, 0x1d ;  /* 0x0000001414147211 */ /* 0x000fe200078fe8ff */
[----:B------:R-:W1:Y:S01]  /*18fb0*/  @P3 MUFU.RCP R0, R42 ;  /* 0x0000002a00003308 */ /* 0x000e620000001000 */
[----:B------:R-:W-:Y:S02]  /*18fc0*/  PLOP3.LUT P5, PT, PT, PT, UP0, 0x80, 0x0 ;  /* 0x000000000000781c */ /* 0x000fe40003faf008 */
[----:B------:R-:W-:Y:S01]  /*18fd0*/  FSETP.NE.FTZ.AND P4, PT, R40, RZ, PT ;  /* 0x000000ff2800720b */ /* 0x000fe20003f95000 */
[----:B------:R-:W-:Y:S01]  /*18fe0*/  IMAD.U32 R20, R6, 0x2, R20 ;  /* 0x0000000206147824 */ /* 0x000fe200078e0014 */
[----:B------:R-:W-:-:S03]  /*18ff0*/  SEL R36, R36, 0xffffffe0, !P1 ;  /* 0xffffffe024247807 */ /* 0x000fc60004800000 */
[----:B------:R2:W3:Y:S01]  /*19000*/  @P0 MUFU.RCP R3, R41 ;  /* 0x0000002900030308 */ /* 0x0004e20000001000 */
[----:B------:R-:W-:-:S05]  /*19010*/  LEA R20, R20, UR8, 0x1 ;  /* 0x0000000814147c11 */ /* 0x000fca000f8e08ff */
[C---:B------:R-:W-:Y:S01]  /*19020*/  VIADD R21, R20.reuse, 0x40 ;  /* 0x0000004014157836 */ /* 0x040fe20000000000 */
[----:B------:R-:W-:Y:S01]  /*19030*/  @P2 IADD3 R21, R20, -0x40, RZ ;  /* 0xffffffc014152810 */ /* 0x000fe20007ffe0ff */
        /* <DEDUP_REMOVED lines=13> */
.L_x_2551:
        /* <DEDUP_REMOVED lines=23> */
.L_x_2552:
[----:B------:R-:W-:Y:S01]  /*19280*/  ISETP.NE.AND P5, PT, RZ, UR8, PT ;  /* 0x00000008ff007c0c */ /* 0x000fe2000bfa5270 */
[----:B------:R-:W-:Y:S01]  /*19290*/  FMUL.FTZ R31, R0, R137 ;  /* 0x00000089001f7220 */ /* 0x000fe20000410000 */
[----:B------:R-:W-:Y:S01]  /*192a0*/  LOP3.LUT R2, R2, 0x1, RZ, 0xc0, !PT ;  /* 0x0000000102027812 */ /* 0x000fe200078ec0ff */
[C---:B---3--:R-:W-:Y:S01]  /*192b0*/  FMUL.FTZ R86, R3.reuse, R86 ;  /* 0x0000005603567220 */ /* 0x048fe20000410000 */
[----:B------:R-:W-:Y:S01]  /*192c0*/  MOV R37, 0x10 ;  /* 0x0000001000257802 */ /* 0x000fe20000000f00 */
[C---:B------:R-:W-:Y:S01]  /*192d0*/  FMUL.FTZ R5, R3.reuse, R87 ;  /* 0x0000005703057220 */ /* 0x040fe20000410000 */
[----:B------:R-:W-:Y:S01]  /*192e0*/  ISETP.NE.U32.AND P1, PT, R2, 0x1, PT ;  /* 0x000000010200780c */ /* 0x000fe20003f25070 */
        /* <DEDUP_REMOVED lines=8> */
[----:B------:R-:W1:Y:S01]  /*19370*/  @P4 MUFU.RCP R2, R40 ;  /* 0x0000002800024308 */ /* 0x000e620000001000 */
        /* <DEDUP_REMOVED lines=13> */
[----:B------:R-:W3:Y:S01]  /*19450*/  @P2 MUFU.RCP R0, R43 ;  /* 0x0000002b00002308 */ /* 0x000ee20000001000 */
[----:B------:R-:W-:Y:S01]  /*19460*/  FMUL.FTZ R30, R3, R139 ;  /* 0x0000008b031e7220 */ /* 0x000fe20000410000 */
[----:B------:R-:W-:Y:S01]  /*19470*/  F2FP.BF16.F32.PACK_AB R3, R89, R88 ;  /* 0x000000585903723e */ /* 0x000fe200000010ff */
        /* <DEDUP_REMOVED lines=34> */
[----:B------:R-:W-:Y:S01]  /*196a0*/  IADD3 R0, R20, R37, RZ ;  /* 0x0000002514007210 */ /* 0x000fe20007ffe0ff */
[----:B------:R-:W1:Y:S01]  /*196b0*/  S2UR UR6, SR_CTAID.X ;  /* 0x00000000000679c3 */ /* 0x000e620000002500 */
[----:B------:R-:W-:Y:S01]  /*196c0*/  F2FP.BF16.F32.PACK_AB R4, R4, R80 ;  /* 0x000000500404723e */ /* 0x000fe200000010ff */
[----:B------:R3:W-:Y:S01]  /*196d0*/  STS [R20+0x400], R5 ;  /* 0x0004000514007388 */ /* 0x0007e20000000800 */
[----:B------:R-:W-:Y:S01]  /*196e0*/  F2FP.BF16.F32.PACK_AB R7, R83, R7 ;  /* 0x000000075307723e */ /* 0x000fe200000010ff */
[----:B------:R-:W-:Y:S01]  /*196f0*/  BSSY B0, `(.L_x_2553) ;  /* 0x0000098000007945 */ /* 0x000fe20003800000 */
[----:B------:R-:W-:Y:S01]  /*19700*/  F2FP.BF16.F32.PACK_AB R12, R12, R92 ;  /* 0x0000005c0c0c723e */ /* 0x000fe200000010ff */
[----:B------:R4:W-:Y:S01]  /*19710*/  STS [R0+0x400], R2 ;  /* 0x0004000200007388 */ /* 0x0009e20000000800 */
[----:B------:R-:W-:-:S02]  /*19720*/  F2FP.BF16.F32.PACK_AB R11, R95, R11 ;  /* 0x0000000b5f0b723e */ /* 0x000fc400000010ff */
[----:B------:R-:W-:Y:S01]  /*19730*/  F2FP.BF16.F32.PACK_AB R10, R10, R96 ;  /* 0x000000600a0a723e */ /* 0x000fe200000010ff */
[----:B------:R5:W-:Y:S01]  /*19740*/  STS [R0], R3 ;  /* 0x0000000300007388 */ /* 0x000be20000000800 */
[----:B------:R-:W-:Y:S02]  /*19750*/  F2FP.BF16.F32.PACK_AB R9, R9, R98 ;  /* 0x000000620909723e */ /* 0x000fe400000010ff */
[----:B------:R-:W-:Y:S01]  /*19760*/  F2FP.BF16.F32.PACK_AB R8, R8, R104 ;  /* 0x000000680808723e */ /* 0x000fe200000010ff */
[----:B------:R2:W-:Y:S01]  /*19770*/  STS [R20+0x2000], R4 ;  /* 0x0020000414007388 */ /* 0x0005e20000000800 */
        /* <DEDUP_REMOVED lines=9> */
[----:B------:R-:W-:Y:S01]  /*19810*/  F2FP.BF16.F32.PACK_AB R22, R22, R114 ;  /* 0x000000721616723e */ /* 0x000fe200000010ff */
[----:B---3--:R-:W3:Y:S01]  /*19820*/  @!P5 LDC R5, c[0x0][0x2c4] ;  /* 0x0000b100ff05db82 */ /* 0x008ee20000000800 */
[----:B------:R-:W-:Y:S02]  /*19830*/  F2FP.BF16.F32.PACK_AB R17, R17, R120 ;  /* 0x000000781111723e */ /* 0x000fe400000010ff */
[----:B----4-:R-:W-:-:S02]  /*19840*/  IADD3 R2, R20, R36, RZ ;  /* 0x0000002414027210 */ /* 0x010fc40007ffe0ff */
[----:B------:R-:W-:Y:S01]  /*19850*/  F2FP.BF16.F32.PACK_AB R16, R16, R122 ;  /* 0x0000007a1010723e */ /* 0x000fe200000010ff */
[----:B-----5:R-:W-:Y:S02]  /*19860*/  IMAD.IADD R3, R0, 0x1, R36 ;  /* 0x0000000100037824 */ /* 0x020fe400078e0224 */
[----:B------:R4:W-:Y:S01]  /*19870*/  STS [R2], R10 ;  /* 0x0000000a02007388 */ /* 0x0009e20000000800 */
[----:B------:R-:W-:Y:S02]  /*19880*/  F2FP.BF16.F32.PACK_AB R19, R19, R116 ;  /* 0x000000741313723e */ /* 0x000fe400000010ff */
[----:B------:R-:W-:Y:S01]  /*19890*/  F2FP.BF16.F32.PACK_AB R18, R119, R18 ;  /* 0x000000127712723e */ /* 0x000fe200000010ff */
[----:B------:R5:W-:Y:S01]  /*198a0*/  STS [R2+0x400], R9 ;  /* 0x0004000902007388 */ /* 0x000be20000000800 */
[----:B--2---:R-:W-:Y:S02]  /*198b0*/  IADD3 R4, R36, 0x400, R21 ;  /* 0x0000040024047810 */ /* 0x004fe40007ffe015 */
[----:B------:R-:W-:Y:S01]  /*198c0*/  F2FP.BF16.F32.PACK_AB R26, R26, R124 ;  /* 0x0000007c1a1a723e */ /* 0x000fe200000010ff */
[----:B------:R-:W-:Y:S01]  /*198d0*/  STS [R3], R8 ;  /* 0x0000000803007388 */ /* 0x000fe20000000800 */
[----:B------:R-:W-:Y:S01]  /*198e0*/  F2FP.BF16.F32.PACK_AB R29, R127, R29 ;  /* 0x0000001d7f1d723e */ /* 0x000fe200000010ff */
[----:B-1----:R-:W1:Y:S01]  /*198f0*/  @P5 LDC.64 R6, c[0x0][0x2c0] ;  /* 0x0000b000ff065b82 */ /* 0x002e620000000a00 */
[----:B------:R-:W-:Y:S01]  /*19900*/  F2FP.BF16.F32.PACK_AB R28, R28, R128 ;  /* 0x000000801c1c723e */ /* 0x000fe200000010ff */
[----:B------:R2:W-:Y:S01]  /*19910*/  STS [R3+0x400], R13 ;  /* 0x0004000d03007388 */ /* 0x0005e20000000800 */
[----:B------:R-:W-:Y:S01]  /*19920*/  F2FP.BF16.F32.PACK_AB R27, R27, R130 ;  /* 0x000000821b1b723e */ /* 0x000fe200000010ff */
[----:B------:R-:W-:Y:S01]  /*19930*/  @P4 MUFU.LG2 R12, R40 ;  /* 0x00000028000c4308 */ /* 0x000fe20000000c00 */
[----:B------:R-:W-:Y:S01]  /*19940*/  IADD3 R0, R37, R21, RZ ;  /* 0x0000001525007210 */ /* 0x000fe20007ffe0ff */
[----:B------:R-:W-:Y:S01]  /*19950*/  STS [R2+0x2000], R15 ;  /* 0x0020000f02007388 */ /* 0x000fe20000000800 */
[----:B------:R-:W-:Y:S01]  /*19960*/  F2FP.BF16.F32.PACK_AB R31, R31, R136 ;  /* 0x000000881f1f723e */ /* 0x000fe200000010ff */
[----:B---3--:R-:W3:Y:S01]  /*19970*/  @P1 LDC R5, c[0x0][0x2e4] ;  /* 0x0000b900ff051b82 */ /* 0x008ee20000000800 */
[----:B------:R-:W-:Y:S01]  /*19980*/  F2FP.BF16.F32.PACK_AB R30, R30, R138 ;  /* 0x0000008a1e1e723e */ /* 0x000fe200000010ff */
[----:B------:R1:W-:Y:S01]  /*19990*/  STS [R2+0x2400], R14 ;  /* 0x0024000e02007388 */ /* 0x0003e20000000800 */
[----:B------:R-:W-:-:S02]  /*199a0*/  IADD3 R4, R37, R4, RZ ;  /* 0x0000000425047210 */ /* 0x000fc40007ffe0ff */
[----:B------:R-:W-:Y:S01]  /*199b0*/  F2FP.BF16.F32.PACK_AB R32, R32, R132 ;  /* 0x000000842020723e */ /* 0x000fe200000010ff */
[----:B------:R1:W-:Y:S01]  /*199c0*/  STS [R3+0x2000], R25 ;  /* 0x0020001903007388 */ /* 0x0003e20000000800 */
[----:B------:R-:W-:Y:S01]  /*199d0*/  F2FP.BF16.F32.PACK_AB R34, R135, R34 ;  /* 0x000000228722723e */ /* 0x000fe200000010ff */
[----:B----4-:R-:W4:Y:S01]  /*199e0*/  @P0 LDC R10, c[0x0][0x2e8] ;  /* 0x0000ba00ff0a0b82 */ /* 0x010f220000000800 */
[----:B------:R-:W-:Y:S01]  /*199f0*/  F2FP.BF16.F32.PACK_AB R33, R33, R140 ;  /* 0x0000008c2121723e */ /* 0x000fe200000010ff */
[----:B------:R1:W-:Y:S01]  /*19a00*/  STS [R3+0x2400], R24 ;  /* 0x0024001803007388 */ /* 0x0003e20000000800 */
[----:B------:R-:W-:Y:S01]  /*19a10*/  F2FP.BF16.F32.PACK_AB R35, R143, R35 ;  /* 0x000000238f23723e */ /* 0x000fe200000010ff */
[----:B-----5:R-:W5:Y:S02]  /*19a20*/  @P3 MUFU.LG2 R9, R42 ;  /* 0x0000002a00093308 */ /* 0x020f640000000c00 */
[----:B------:R-:W-:Y:S02]  /*19a30*/  STS [R21], R23 ;  /* 0x0000001715007388 */ /* 0x000fe40000000800 */
[----:B------:R-:W4:Y:S02]  /*19a40*/  @P3 LDC R11, c[0x0][0x2e8] ;  /* 0x0000ba00ff0b3b82 */ /* 0x000f240000000800 */
[----:B------:R-:W-:Y:S04]  /*19a50*/  STS [R21+0x400], R22 ;  /* 0x0004001615007388 */ /* 0x000fe80000000800 */
[----:B------:R-:W-:Y:S02]  /*19a60*/  STS [R0], R17 ;  /* 0x0000001100007388 */ /* 0x000fe40000000800 */
[----:B--2---:R-:W3:Y:S02]  /*19a70*/  @!P5 LDC R13, c[0x0][0x270] ;  /* 0x00009c00ff0ddb82 */ /* 0x004ee40000000800 */
[----:B------:R-:W-:Y:S01]  /*19a80*/  STS [R0+0x400], R16 ;  /* 0x0004001000007388 */ /* 0x000fe20000000800 */
[----:B-1----:R-:W-:-:S03]  /*19a90*/  IADD3 R2, R36, R21, RZ ;  /* 0x0000001524027210 */ /* 0x002fc60007ffe0ff */
[----:B------:R1:W-:Y:S01]  /*19aa0*/  STS [R21+0x2000], R19 ;  /* 0x0020001315007388 */ /* 0x0003e20000000800 */
[----:B------:R-:W-:Y:S01]  /*19ab0*/  IMAD.MOV.U32 R25, RZ, RZ, 0x7f800000 ;  /* 0x7f800000ff197424 */ /* 0x000fe200078e00ff */
[----:B------:R-:W2:Y:S02]  /*19ac0*/  @P2 LDC R15, c[0x0][0x2e8] ;  /* 0x0000ba00ff0f2b82 */ /* 0x000ea40000000800 */
[----:B------:R5:W-:Y:S01]  /*19ad0*/  STS [R21+0x2400], R18 ;  /* 0x0024001215007388 */ /* 0x000be20000000800 */
[----:B------:R-:W-:Y:S01]  /*19ae0*/  IMAD.IADD R3, R36, 0x1, R0 ;  /* 0x0000000124037824 */ /* 0x000fe200078e0200 */
[----:B------:R-:W-:Y:S02]  /*19af0*/  MOV R24, 0x7f800000 ;  /* 0x7f80000000187802 */ /* 0x000fe40000000f00 */
[----:B------:R-:W-:Y:S04]  /*19b00*/  STS [R0+0x2000], R26 ;  /* 0x0020001a00007388 */ /* 0x000fe80000000800 */
[----:B------:R4:W-:Y:S04]  /*19b10*/  STS [R0+0x2400], R29 ;  /* 0x0024001d00007388 */ /* 0x0009e80000000800 */
[----:B------:R-:W-:Y:S04]  /*19b20*/  STS [R2], R28 ;  /* 0x0000001c02007388 */ /* 0x000fe80000000800 */
[----:B------:R-:W-:Y:S04]  /*19b30*/  STS [R2+0x400], R27 ;  /* 0x0004001b02007388 */ /* 0x000fe80000000800 */
[----:B------:R-:W-:Y:S01]  /*19b40*/  STS [R3], R31 ;  /* 0x0000001f03007388 */ /* 0x000fe20000000800 */
[----:B-1----:R-:W-:-:S03]  /*19b50*/  MOV R19, 0x7f800000 ;  /* 0x7f80000000137802 */ /* 0x002fc60000000f00 */
[----:B------:R-:W-:Y:S01]  /*19b60*/  STS [R4], R30 ;  /* 0x0000001e04007388 */ /* 0x000fe20000000800 */
[----:B-----5:R-:W-:Y:S01]  /*19b70*/  MOV R18, 0x7f800000 ;  /* 0x7f80000000127802 */ /* 0x020fe20000000f00 */
[----:B------:R-:W1:Y:S02]  /*19b80*/  S2R R8, SR_TID.X ;  /* 0x0000000000087919 */ /* 0x000e640000002100 */
[----:B------:R-:W-:Y:S01]  /*19b90*/  STS [R2+0x2000], R32 ;  /* 0x0020002002007388 */ /* 0x000fe20000000800 */
[----:B----4-:R-:W-:-:S03]  /*19ba0*/  LOP3.LUT R0, R44, 0xffffffe0, RZ, 0xc0, !PT ;  /* 0xffffffe02c007812 */ /* 0x010fc600078ec0ff */
[----:B------:R4:W-:Y:S04]  /*19bb0*/  STS [R2+0x2400], R34 ;  /* 0x0024002202007388 */ /* 0x0009e80000000800 */
[----:B------:R5:W-:Y:S04]  /*19bc0*/  STS [R3+0x2000], R33 ;  /* 0x0020002103007388 */ /* 0x000be80000000800 */
[----:B------:R2:W-:Y:S01]  /*19bd0*/  STS [R4+0x2000], R35 ;  /* 0x0020002304007388 */ /* 0x0005e20000000800 */
[----:B------:R-:W-:Y:S06]  /*19be0*/  BAR.SYNC.DEFER_BLOCKING 0x0 ;  /* 0x0000000000007b1d */ /* 0x000fec0000010000 */
[----:B------:R-:W2:Y:S01]  /*19bf0*/  S2R R16, SR_CTAID.Y ;  /* 0x0000000000107919 */ /* 0x000ea20000002600 */
[----:B------:R-:W2:Y:S01]  /*19c00*/  S2R R26, SR_CTAID.Z ;  /* 0x00000000001a7919 */ /* 0x000ea20000002700 */
[----:B-1----:R-:W-:-:S02]  /*19c10*/  SHF.R.S32.HI R14, RZ, 0x1f, R8 ;  /* 0x0000001fff0e7819 */ /* 0x002fc40000011408 */
[----:B----4-:R-:W-:Y:S01]  /*19c20*/  @P5 MOV R2, 0x1 ;  /* 0x0000000100025802 */ /* 0x010fe20000000f00 */
[----:B---3--:R-:W-:Y:S01]  /*19c30*/  @!P5 IMAD R2, R5, R13, RZ ;  /* 0x0000000d0502d224 */ /* 0x008fe200078e02ff */
[----:B-----5:R-:W1:Y:S01]  /*19c40*/  @P5 LDC R3, c[0x0][0x2c0] ;  /* 0x0000b000ff035b82 */ /* 0x020e620000000800 */
[----:B------:R-:W-:Y:S02]  /*19c50*/  LEA.HI R14, R14, R8, RZ, 0x3 ;  /* 0x000000080e0e7211 */ /* 0x000fe400078f18ff */
[----:B------:R-:W-:Y:S01]  /*19c60*/  IADD3 R8, -R0, R45, RZ ;  /* 0x0000002d00087210 */ /* 0x000fe20007ffe1ff */
[----:B--2---:R-:W2:Y:S01]  /*19c70*/  @P0 MUFU.LG2 R4, R41 ;  /* 0x0000002900040308 */ /* 0x004ea20000000c00 */
[----:B------:R-:W-:Y:S01]  /*19c80*/  @P5 IMAD R0, R7, R6, RZ ;  /* 0x0000000607005224 */ /* 0x000fe200078e02ff */
[----:B------:R-:W-:Y:S01]  /*19c90*/  @!P5 MOV R0, R5 ;  /* 0x000000050000d202 */ /* 0x000fe20000000f00 */
[----:B------:R3:W4:Y:S01]  /*19ca0*/  LDS.128 R28, [R219+0x3800] ;  /* 0x00380000db1c7984 */ /* 0x0007220000000c00 */
[----:B------:R-:W5:Y:S01]  /*19cb0*/  @P4 LDC R13, c[0x0][0x2e8] ;  /* 0x0000ba00ff0d4b82 */ /* 0x000f620000000800 */
[----:B------:R-:W-:-:S03]  /*19cc0*/  @P3 FMUL.FTZ R6, R9, 0.69314718246459960938 ;  /* 0x3f31721809063820 */ /* 0x000fc60000410000 */
[----:B------:R-:W3:Y:S01]  /*19cd0*/  @P2 MUFU.LG2 R7, R43 ;  /* 0x0000002b00072308 */ /* 0x000ee20000000c00 */
[----:B------:R-:W-:Y:S01]  /*19ce0*/  @P3 FFMA.FTZ R24, R73, R11, R6 ;  /* 0x0000000b49183223 */ /* 0x000fe20000010006 */
[----:B--2---:R-:W-:Y:S01]  /*19cf0*/  @P0 FMUL.FTZ R5, R4, 0.69314718246459960938 ;  /* 0x3f31721804050820 */ /* 0x004fe20000410000 */
[----:B------:R-:W-:Y:S01]  /*19d00*/  IMAD R2, R16, R2, RZ ;  /* 0x0000000210027224 */ /* 0x000fe200078e02ff */
[----:B------:R-:W-:Y:S02]  /*19d10*/  @!P5 MOV R3, 0x1 ;  /* 0x000000010003d802 */ /* 0x000fe40000000f00 */
[----:B------:R-:W-:Y:S01]  /*19d20*/  @P0 FFMA.FTZ R25, R72, R10, R5 ;  /* 0x0000000a48190223 */ /* 0x000fe20000010005 */
[----:B------:R-:W-:Y:S02]  /*19d30*/  LOP3.LUT P5, RZ, R8, 0x3, RZ, 0xc0, !PT ;  /* 0x0000000308ff7812 */ /* 0x000fe400078ac0ff */
[----:B------:R-:W-:Y:S01]  /*19d40*/  SEL R2, R2, RZ, !P6 ;  /* 0x000000ff02027207 */ /* 0x000fe20007000000 */
[----:B-1----:R-:W-:-:S02]  /*19d50*/  IMAD R4, R3, UR6, RZ ;  /* 0x0000000603047c24 */ /* 0x002fc4000f8e02ff */
[----:B---3--:R-:W-:Y:S01]  /*19d60*/  @P2 FMUL.FTZ R5, R7, 0.69314718246459960938 ;  /* 0x3f31721807052820 */ /* 0x008fe20000410000 */
[----:B------:R-:W-:Y:S01]  /*19d70*/  SHF.R.S32.HI R10, RZ, 0x3, R14 ;  /* 0x00000003ff0a7819 */ /* 0x000fe2000001140e */
[----:B------:R-:W-:Y:S01]  /*19d80*/  IMAD R0, R26, R0, R2 ;  /* 0x000000001a007224 */ /* 0x000fe200078e0202 */
[----:B------:R-:W-:Y:S01]  /*19d90*/  SHF.L.U32 R4, R4, 0x7, RZ ;  /* 0x0000000704047819 */ /* 0x000fe200000006ff */
[----:B------:R-:W-:Y:S01]  /*19da0*/  @P4 FMUL.FTZ R2, R12, 0.69314718246459960938 ;  /* 0x3f3172180c024820 */ /* 0x000fe20000410000 */
[----:B------:R-:W-:Y:S02]  /*19db0*/  @P2 FFMA.FTZ R18, R70, R15, R5 ;  /* 0x0000000f46122223 */ /* 0x000fe40000010005 */
[----:B------:R-:W-:Y:S01]  /*19dc0*/  SHF.R.S32.HI R7, RZ, 0x1f, R4 ;  /* 0x0000001fff077819 */ /* 0x000fe20000011404 */
[----:B-----5:R-:W-:Y:S01]  /*19dd0*/  @P4 FFMA.FTZ R19, R71, R13, R2 ;  /* 0x0000000d47134223 */ /* 0x020fe20000010002 */
[--C-:B------:R-:W-:Y:S02]  /*19de0*/  IADD3 R4, P1, P0, R4, R38, R0.reuse ;  /* 0x0000002604047210 */ /* 0x100fe4000783e000 */
[----:B------:R-:W-:-:S04]  /*19df0*/  SHF.R.S32.HI R0, RZ, 0x1f, R0 ;  /* 0x0000001fff007819 */ /* 0x000fc80000011400 */
[----:B------:R-:W-:Y:S01]  /*19e00*/  IADD3.X R7, R7, R39, R0, P1, P0 ;  /* 0x0000002707077210 */ /* 0x000fe20000fe0400 */
[----:B----4-:R-:W-:Y:S06]  /*19e10*/  @P5 BRA `(.L_x_2554) ;  /* 0x0000000000945947 */ /* 0x010fec0003800000 */
[----:B------:R-:W2:Y:S02]  /*19e20*/  LDL.LU R46, [R1+0x58] ;  /* 0x00005800012e7983 */ /* 0x000ea40000300800 */
[----:B--2---:R-:W-:-:S04]  /*19e30*/  IMAD R0, R46, 0x10, R252 ;  /* 0x000000102e007824 */ /* 0x004fc800078e02fc */
        /* <DEDUP_REMOVED lines=15> */
[----:B------:R-:W-:Y:S02]  /*19f30*/  @!P3 LEA.HI.X.SX32 R12, R8, R7, 0x1, P4 ;  /* 0x00000007080cb211 */ /* 0x000fe400020f0eff */
[----:B------:R-:W-:-:S02]  /*19f40*/  @!P1 IADD3 R5, P4, R6, R4, RZ ;  /* 0x0000000406059210 */ /* 0x000fc40007f9e0ff */
[----:B------:R-:W3:Y:S01]  /*19f50*/  @!P1 LDC.64 R20, c[0x0][0x2b0] ;  /* 0x0000ac00ff149b82 */ /* 0x000ee20000000a00 */
[-C--:B------:R-:W-:Y:S02]  /*19f60*/  @!P2 LEA.HI.X.SX32 R0, R0, R7.reuse, 0x1, P5 ;  /* 0x000000070000a211 */ /* 0x080fe400028f0eff */
[C---:B------:R-:W-:Y:S02]  /*19f70*/  @!P0 IADD3 R11, P6, R3.reuse, R4, RZ ;  /* 0x00000004030b8210 */ /* 0x040fe40007fde0ff */
        /* <DEDUP_REMOVED lines=15> */
.L_x_2554:
[----:B------:R-:W-:Y:S05]  /*1a070*/  BSYNC B0 ;  /* 0x0000000000007941 */ /* 0x000fea0003800000 */
.L_x_2553:
[----:B-1----:R-:W2:Y:S01]  /*1a080*/  LDL.LU.64 R8, [R1+0x20] ;  /* 0x0000200001087983 */ /* 0x002ea20000300a00 */
[----:B------:R-:W-:-:S03]  /*1a090*/  ULDC UR6, c[0x0][0x2d0] ;  /* 0x0000b40000067ab9 */ /* 0x000fc60000000800 */
[----:B------:R-:W3:Y:S04]  /*1a0a0*/  LDL.LU R7, [R1+0x50] ;  /* 0x0000500001077983 */ /* 0x000ee80000300800 */
[----:B------:R-:W4:Y:S04]  /*1a0b0*/  LDL.LU R5, [R1+0x4c] ;  /* 0x00004c0001057983 */ /* 0x000f280000300800 */
[----:B------:R1:W5:Y:S01]  /*1a0c0*/  LDL.64 R16, [R1+0x18] ;  /* 0x0000180001107983 */ /* 0x0003620000100a00 */
[C---:B------:R-:W-:Y:S01]  /*1a0d0*/  VIADD R0, R10.reuse, 0x10 ;  /* 0x000000100a007836 */ /* 0x040fe20000000000 */
[----:B------:R-:W-:Y:S01]  /*1a0e0*/  SHF.R.S32.HI R4, RZ, 0x1f, R26 ;  /* 0x0000001fff047819 */ /* 0x000fe2000001141a */
[----:B------:R-:W-:Y:S01]  /*1a0f0*/  VIADD R3, R10, 0x20 ;  /* 0x000000200a037836 */ /* 0x000fe20000000000 */
[----:B------:R-:W-:Y:S01]  /*1a100*/  BSSY B0, `(.L_x_2555) ;  /* 0x000001d000007945 */ /* 0x000fe20003800000 */
[C---:B--2---:R-:W-:Y:S01]  /*1a110*/  ISETP.GE.AND P0, PT, R8.reuse, UR6, PT ;  /* 0x0000000608007c0c */ /* 0x044fe2000bf06270 */
[----:B------:R-:W-:Y:S01]  /*1a120*/  ULDC.64 UR6, c[0x0][0x2a0] ;  /* 0x0000a80000067ab9 */ /* 0x000fe20000000a00 */
[----:B------:R-:W-:-:S02]  /*1a130*/  IADD3 R2, P1, R8, UR10, RZ ;  /* 0x0000000a08027c10 */ /* 0x000fc4000ff3e0ff */
[----:B------:R-:W-:Y:S01]  /*1a140*/  ISETP.GE.OR P3, PT, R0, UR5, P0 ;  /* 0x0000000500007c0c */ /* 0x000fe20008766670 */
[C---:B------:R-:W-:Y:S01]  /*1a150*/  VIADD R0, R10.reuse, 0x30 ;  /* 0x000000300a007836 */ /* 0x040fe20000000000 */
[----:B------:R-:W-:Y:S02]  /*1a160*/  ISETP.GE.OR P4, PT, R3, UR5, P0 ;  /* 0x0000000503007c0c */ /* 0x000fe40008786670 */
[----:B------:R-:W-:Y:S02]  /*1a170*/  ISETP.GE.OR P2, PT, R10, UR5, P0 ;  /* 0x000000050a007c0c */ /* 0x000fe40008746670 */
[----:B------:R-:W-:Y:S02]  /*1a180*/  IADD3.X R3, R9, UR4, RZ, P1, !PT ;  /* 0x0000000409037c10 */ /* 0x000fe40008ffe4ff */
[----:B------:R1:W2:Y:S01]  /*1a190*/  LDS.128 R8, [R219] ;  /* 0x00000000db087984 */ /* 0x0002a20000000c00 */
[----:B------:R-:W-:Y:S01]  /*1a1a0*/  ISETP.GE.OR P5, PT, R0, UR5, P0 ;  /* 0x0000000500007c0c */ /* 0x000fe200087a6670 */
[----:B------:R-:W-:Y:S01]  /*1a1b0*/  IMAD R0, R4, UR6, RZ ;  /* 0x0000000604007c24 */ /* 0x000fe2000f8e02ff */
[----:B----4-:R-:W-:Y:S01]  /*1a1c0*/  ISETP.GE.OR P1, PT, R5, UR5, P0 ;  /* 0x0000000505007c0c */ /* 0x010fe20008726670 */
[----:B------:R-:W-:Y:S01]  /*1a1d0*/  IMAD.WIDE.U32 R12, R26, UR6, R2 ;  /* 0x000000061a0c7c25 */ /* 0x000fe2000f8e0002 */
[----:B---3--:R-:W-:-:S02]  /*1a1e0*/  ISETP.GE.OR P6, PT, R7, UR5, P0 ;  /* 0x0000000507007c0c */ /* 0x008fc400087c6670 */
[----:B------:R-:W-:Y:S01]  /*1a1f0*/  P2R R14, PR, RZ, 0x2 ;  /* 0x00000002ff0e7803 */ /* 0x000fe20000000000 */
[----:B------:R-:W-:-:S04]  /*1a200*/  IMAD R0, R26, UR7, R0 ;  /* 0x000000071a007c24 */ /* 0x000fc8000f8e0200 */
[----:B------:R-:W-:Y:S01]  /*1a210*/  IMAD.IADD R7, R0, 0x1, R13 ;  /* 0x0000000100077824 */ /* 0x000fe200078e020d */
        /* <DEDUP_REMOVED lines=11> */
.L_x_2556:
[----:B------:R-:W-:Y:S05]  /*1a2d0*/  BSYNC B0 ;  /* 0x0000000000007941 */ /* 0x000fea0003800000 */
.L_x_2555:
[----:B------:R-:W4:Y:S04]  /*1a2e0*/  LDL.LU R2, [R1+0x54] ;  /* 0x0000540001027983 */ /* 0x000f280000300800 */
[----:B------:R-:W4:Y:S01]  /*1a2f0*/  LDL.LU R0, [R1+0x48] ;  /* 0x0000480001007983 */ /* 0x000f220000300800 */
[----:B------:R-:W-:Y:S03]  /*1a300*/  BSSY B0, `(.L_x_2557) ;  /* 0x0000012000007945 */ /* 0x000fe60003800000 */
[----:B--23--:R2:W3:Y:S01]  /*1a310*/  LDS.128 R8, [R219+0x800] ;  /* 0x00080000db087984 */ /* 0x00c4e20000000c00 */
[----:B----4-:R-:W-:Y:S02]  /*1a320*/  ISETP.GE.OR P1, PT, R2, UR5, P0 ;  /* 0x0000000502007c0c */ /* 0x010fe40008726670 */
[----:B------:R-:W-:Y:S01]  /*1a330*/  ISETP.GE.OR P2, PT, R0, UR5, P0 ;  /* 0x0000000500007c0c */ /* 0x000fe20008746670 */
        /* <DEDUP_REMOVED lines=14> */
.L_x_2558:
[----:B------:R-:W-:Y:S05]  /*1a420*/  BSYNC B0 ;  /* 0x0000000000007941 */ /* 0x000fea0003800000 */
.L_x_2557:
        /* <DEDUP_REMOVED lines=16> */
.L_x_2560:
[----:B------:R-:W-:Y:S05]  /*1a530*/  BSYNC B0 ;  /* 0x0000000000007941 */ /* 0x000fea0003800000 */
.L_x_2559:
        /* <DEDUP_REMOVED lines=16> */
.L_x_2562:
[----:B------:R-:W-:Y:S05]  /*1a640*/  BSYNC B0 ;  /* 0x0000000000007941 */ /* 0x000fea0003800000 */
.L_x_2561:
        /* <DEDUP_REMOVED lines=16> */
.L_x_2564:
[----:B------:R-:W-:Y:S05]  /*1a750*/  BSYNC B0 ;  /* 0x0000000000007941 */ /* 0x000fea0003800000 */
.L_x_2563:
[----:B-1----:R1:W1:Y:S01]  /*1a760*/  LDS.128 R8, [R219+0x2800] ;  /* 0x00280000db087984 */ /* 0x0022620000000c00 */
[----:B------:R-:W-:Y:S01]  /*1a770*/  ISETP.NE.AND P0, PT, R14, RZ, PT ;  /* 0x000000ff0e00720c */ /* 0x000fe20003f05270 */
[----:B------:R-:W-:-:S12]  /*1a780*/  BSSY B0, `(.L_x_2565) ;  /* 0x000000f000007945 */ /* 0x000fd80003800000 */
        /* <DEDUP_REMOVED lines=14> */
.L_x_2566:
[----:B------:R-:W-:Y:S05]  /*1a870*/  BSYNC B0 ;  /* 0x0000000000007941 */ /* 0x000fea0003800000 */
.L_x_2565:
        /* <DEDUP_REMOVED lines=16> */
.L_x_2568:
[----:B------:R-:W-:Y:S05]  /*1a980*/  BSYNC B0 ;  /* 0x0000000000007941 */ /* 0x000fea0003800000 */
.L_x_2567:
        /* <DEDUP_REMOVED lines=15> */
.L_x_2569:
        /* <DEDUP_REMOVED lines=16> */
.L_x_2601:


//--------------------- .nv.shared._ZN5flash16flash_fwd_kernelI23Flash_fwd_kernel_traitsILi64ELi128ELi128ELi4ELb0ELb0EN7cutlass10bfloat16_tE19Flash_kernel_traitsILi64ELi128ELi128ELi4ES3_EELb0ELb0ELb0ELb0ELb0ELb1ELb0ELb0EEEvNS_16Flash_fwd_paramsE --------------------------
	.section	.nv.shared._ZN5flash16flash_fwd_kernelI23Flash_fwd_kernel_traitsILi64ELi128ELi128ELi4ELb0ELb0EN7cutlass10bfloat16_tE19Flash_kernel_traitsILi64ELi128ELi128ELi4ES3_EELb0ELb0ELb0ELb0ELb0ELb1ELb0ELb0EEEvNS_16Flash_fwd_paramsE,"aw",@nobits
	.sectionflags	@""
	.align	16
	.zero		1024


//--------------------- .nv.shared.reserved.0     --------------------------
	.section	.nv.shared.reserved.0,"aw",@nobits
	.weak		__nv_reservedSMEM_offset_0_alias
	.size		__nv_reservedSMEM_offset_0_alias, 0, 0
	.other		__nv_reservedSMEM_offset_0_alias,@"STO_CUDA_RESERVED_SHARED STV_DEFAULT"
__nv_reservedSMEM_offset_0_alias:
	.zero		0


//--------------------- .nv.global                --------------------------
	.section	.nv.global,"aw",@nobits
.nv.global:
	.type		_ZN65_INTERNAL_23b8c448_29_flash_fwd_hdim64_bf16_sm80_cu_e763cb1e_28434cute1_E,@object
	.size		_ZN65_INTERNAL_23b8c448_29_flash_fwd_hdim64_bf16_sm80_cu_e763cb1e_28434cute1_E,(_ZN65_INTERNAL_23b8c448_29_flash_fwd_hdim64_bf16_sm80_cu_e763cb1e_28434cuda3std3__45__cpo6cbeginE - _ZN65_INTERNAL_23b8c448_29_flash_fwd_hdim64_bf16_sm80_cu_e763cb1e_28434cute1_E)
_ZN65_INTERNAL_23b8c448_29_flash_fwd_hdim64_bf16_sm80_cu_e763cb1e_28434cute1_E:
	.zero		1
	.type		_ZN65_INTERNAL_23b8c448_29_flash_fwd_hdim64_bf16_sm80_cu_e763cb1e_28434cuda3std3__45__cpo6cbeginE,@object
	.size		_ZN65_INTERNAL_23b8c448_29_flash_fwd_hdim64_bf16_sm80_cu_e763cb1e_28434cuda3std3__45__cpo6cbeginE,(_ZN65_INTERNAL_23b8c448_29_flash_fwd_hdim64_bf16_sm80_cu_e763cb1e_28434cuda3std3__48in_placeE - _ZN65_INTERNAL_23b8c448_29_flash_fwd_hdim64_bf16_sm80_cu_e763cb1e_28434cuda3std3__45__cpo6cbeginE)
_ZN65_INTERNAL_23b8c448_29_flash_fwd_hdim64_bf16_sm80_cu_e763cb1e_28434cuda3std3__45__cpo6cbeginE:
	.zero		1
	.type		_ZN65_INTERNAL_23b8c448_29_flash_fwd_hdim64_bf16_sm80_cu_e763cb1e_28434cuda3std3__48in_placeE,@object
	.size		_ZN65_INTERNAL_23b8c448_29_flash_fwd_hdim64_bf16_sm80_cu_e763cb1e_28434cuda3std3__48in_placeE,(_ZN65_INTERNAL_23b8c448_29_flash_fwd_hdim64_bf16_sm80_cu_e763cb1e_28434cuda3std6ranges3__45__cpo9iter_moveE - _ZN65_INTERNAL_23b8c448_29_flash_fwd_hdim64_bf16_sm80_cu_e763cb1e_28434cuda3std3__48in_placeE)
_ZN65_INTERNAL_23b8c448_29_flash_fwd_hdim64_bf16_sm80_cu_e763cb1e_28434cuda3std3__48in_placeE:
	.zero		1
	.type		_ZN65_INTERNAL_23b8c448_29_flash_fwd_hdim64_bf16_sm80_cu_e763cb1e_28434cuda3std6ranges3__45__cpo9iter_moveE,@object
	.size		_ZN65_INTERNAL_23b8c448_29_flash_fwd_hdim64_bf16_sm80_cu_e763cb1e_28434cuda3std6ranges3__45__cpo9iter_moveE,(_ZN65_INTERNAL_23b8c448_29_flash_fwd_hdim64_bf16_sm80_cu_e763cb1e_28434cuda3std3__45__cpo5beginE - _ZN65_INTERNAL_23b8c448_29_flash_fwd_hdim64_bf16_sm80_cu_e763cb1e_28434cuda3std6ranges3__45__cpo9iter_moveE)
_ZN65_INTERNAL_23b8c448_29_flash_fwd_hdim64_bf16_sm80_cu_e763cb1e_28434cuda3std6ranges3__45__cpo9iter_moveE:
	.zero		1
	.type		_ZN65_INTERNAL_23b8c448_29_flash_fwd_hdim64_bf16_sm80_cu_e763cb1e_28434cuda3std3__45__cpo5beginE,@object
	.size		_ZN65_INTERNAL_23b8c448_29_flash_fwd_hdim64_bf16_sm80_cu_e763cb1e_28434cuda3std3__45__cpo5beginE,(_ZN65_INTERNAL_23b8c448_29_flash_fwd_hdim64_bf16_sm80_cu_e763cb1e_28434cuda3std3__467_GLOBAL__N__23b8c448_29_flash_fwd_hdim64_bf16_sm80_cu_e763cb1e_28436ignoreE - _ZN65_INTERNAL_23b8c448_29_flash_fwd_hdim64_bf16_sm80_cu_e763cb1e_28434cuda3std3__45__cpo5beginE)
_ZN65_INTERNAL_23b8c448_29_flash_fwd_hdim64_bf16_sm80_cu_e763cb1e_28434cuda3std3__45__cpo5beginE:
	.zero		1
	.type		_ZN65_INTERNAL_23b8c448_29_flash_fwd_hdim64_bf16_sm80_cu_e763cb1e_28434cuda3std3__467_GLOBAL__N__23b8c448_29_flash_fwd_hdim64_bf16_sm80_cu_e763cb1e_28436ignoreE,@object
	.size		_ZN65_INTERNAL_23b8c448_29_flash_fwd_hdim64_bf16_sm80_cu_e763cb1e_28434cuda3std3__467_GLOBAL__N__23b8c448_29_flash_fwd_hdim64_bf16_sm80_cu_e763cb1e_28436ignoreE,(_ZN65_INTERNAL_23b8c448_29_flash_fwd_hdim64_bf16_sm80_cu_e763cb1e_28434cute7productE - _ZN65_INTERNAL_23b8c448_29_flash_fwd_hdim64_bf16_sm80_cu_e763cb1e_28434cuda3std3__467_GLOBAL__N__23b8c448_29_flash_fwd_hdim64_bf16_sm80_cu_e763cb1e_28436ignoreE)
_ZN65_INTERNAL_23b8c448_29_flash_fwd_hdim64_bf16_sm80_cu_e763cb1e_28434cuda3std3__467_GLOBAL__N__23b8c448_29_flash_fwd_hdim64_bf16_sm80_cu_e763cb1e_28436ignoreE:
	.zero		1
	.type		_ZN65_INTERNAL_23b8c448_29_flash_fwd_hdim64_bf16_sm80_cu_e763cb1e_28434cute7productE,@object
	.size		_ZN65_INTERNAL_23b8c448_29_flash_fwd_hdim64_bf16_sm80_cu_e763cb1e_28434cute7productE,(_ZN65_INTERNAL_23b8c448_29_flash_fwd_hdim64_bf16_sm80_cu_e763cb1e_28434cuda3std3__45__cpo3endE - _ZN65_INTERNAL_23b8c448_29_flash_fwd_hdim64_bf16_sm80_cu_e763cb1e_28434cute7productE)
_ZN65_INTERNAL_23b8c448_29_flash_fwd_hdim64_bf16_sm80_cu_e763cb1e_28434cute7productE:
	.zero		1
	.type		_ZN65_INTERNAL_23b8c448_29_flash_fwd_hdim64_bf16_sm80_cu_e763cb1e_28434cuda3std3__45__cpo3endE,@object
	.size		_ZN65_INTERNAL_23b8c448_29_flash_fwd_hdim64_bf16_sm80_cu_e763cb1e_28434cuda3std3__45__cpo3endE,(_ZN65_INTERNAL_23b8c448_29_flash_fwd_hdim64_bf16_sm80_cu_e763cb1e_28434cuda3std3__419piecewise_constructE - _ZN65_INTERNAL_23b8c448_29_flash_fwd_hdim64_bf16_sm80_cu_e763cb1e_28434cuda3std3__45__cpo3endE)
_ZN65_INTERNAL_23b8c448_29_flash_fwd_hdim64_bf16_sm80_cu_e763cb1e_28434cuda3std3__45__cpo3endE:
	.zero		1
	.type		_ZN65_INTERNAL_23b8c448_29_flash_fwd_hdim64_bf16_sm80_cu_e763cb1e_28434cuda3std3__419piecewise_constructE,@object
	.size		_ZN65_INTERNAL_23b8c448_29_flash_fwd_hdim64_bf16_sm80_cu_e763cb1e_28434cuda3std3__419piecewise_constructE,(_ZN65_INTERNAL_23b8c448_29_flash_fwd_hdim64_bf16_sm80_cu_e763cb1e_28434cuda3std3__45__cpo4cendE - _ZN65_INTERNAL_23b8c448_29_flash_fwd_hdim64_bf16_sm80_cu_e763cb1e_28434cuda3std3__419piecewise_constructE)
_ZN65_INTERNAL_23b8c448_29_flash_fwd_hdim64_bf16_sm80_cu_e763cb1e_28434cuda3std3__419piecewise_constructE:
	.zero		1
	.type		_ZN65_INTERNAL_23b8c448_29_flash_fwd_hdim64_bf16_sm80_cu_e763cb1e_28434cuda3std3__45__cpo4cendE,@object
	.size		_ZN65_INTERNAL_23b8c448_29_flash_fwd_hdim64_bf16_sm80_cu_e763cb1e_28434cuda3std3__45__cpo4cendE,(_ZN65_INTERNAL_23b8c448_29_flash_fwd_hdim64_bf16_sm80_cu_e763cb1e_28434cuda3std6ranges3__45__cpo4swapE - _ZN65_INTERNAL_23b8c448_29_flash_fwd_hdim64_bf16_sm80_cu_e763cb1e_28434cuda3std3__45__cpo4cendE)
_ZN65_INTERNAL_23b8c448_29_flash_fwd_hdim64_bf16_sm80_cu_e763cb1e_28434cuda3std3__45__cpo4cendE:
	.zero		1
	.type		_ZN65_INTERNAL_23b8c448_29_flash_fwd_hdim64_bf16_sm80_cu_e763cb1e_28434cuda3std6ranges3__45__cpo4swapE,@object
	.size		_ZN65_INTERNAL_23b8c448_29_flash_fwd_hdim64_bf16_sm80_cu_e763cb1e_28434cuda3std6ranges3__45__cpo4swapE,(.L_7 - _ZN65_INTERNAL_23b8c448_29_flash_fwd_hdim64_bf16_sm80_cu_e763cb1e_28434cuda3std6ranges3__45__cpo4swapE)
_ZN65_INTERNAL_23b8c448_29_flash_fwd_hdim64_bf16_sm80_cu_e763cb1e_28434cuda3std6ranges3__45__cpo4swapE:
	.zero		1
.L_7:


//--------------------- .nv.shared._ZN5flash16flash_fwd_kernelI23Flash_fwd_kernel_traitsILi64ELi128ELi128ELi4ELb0ELb0EN7cutlass10bfloat16_tE19Flash_kernel_traitsILi64ELi128ELi128ELi4ES3_EELb0ELb0ELb0ELb0ELb0ELb1ELb1ELb0EEEvNS_16Flash_fwd_paramsE --------------------------
	.section	.nv.shared._ZN5flash16flash_fwd_kernelI23Flash_fwd_kernel_traitsILi64ELi128ELi128ELi4ELb0ELb0EN7cutlass10bfloat16_tE19Flash_kernel_traitsILi64ELi128ELi128ELi4ES3_EELb0ELb0ELb0ELb0ELb0ELb1ELb1ELb0EEEvNS_16Flash_fwd_paramsE,"aw",@nobits
	.sectionflags	@""
	.align	16
	.zero		1024


//--------------------- .nv.shared._ZN5flash16flash_fwd_kernelI23Flash_fwd_kernel_traitsILi64ELi128ELi128ELi4ELb0ELb0EN7cutlass10bfloat16_tE19Flash_kernel_traitsILi64ELi128ELi128ELi4ES3_EELb0ELb0ELb0ELb0ELb1ELb1ELb0ELb0EEEvNS_16Flash_fwd_paramsE --------------------------
	.section	.nv.shared._ZN5flash16flash_fwd_kernelI23Flash_fwd_kernel_traitsILi64ELi128ELi128ELi4ELb0ELb0EN7cutlass10bfloat16_tE19Flash_kernel_traitsILi64ELi128ELi128ELi4ES3_EELb0ELb0ELb0ELb0ELb1ELb1ELb0ELb0EEEvNS_16Flash_fwd_paramsE,"aw",@nobits
	.sectionflags	@""
	.align	16
	.zero		1024


//--------------------- .nv.shared._ZN5flash16flash_fwd_kernelI23Flash_fwd_kernel_traitsILi64ELi128ELi128ELi4ELb0ELb0EN7cutlass10bfloat16_tE19Flash_kernel_traitsILi64ELi128ELi128ELi4ES3_EELb0ELb0ELb0ELb0ELb1ELb1ELb1ELb0EEEvNS_16Flash_fwd_paramsE --------------------------
	.section	.nv.shared._ZN5flash16flash_fwd_kernelI23Flash_fwd_kernel_traitsILi64ELi128ELi128ELi4ELb0ELb0EN7cutlass10bfloat16_tE19Flash_kernel_traitsILi64ELi128ELi128ELi4ES3_EELb0ELb0ELb0ELb0ELb1ELb1ELb1ELb0EEEvNS_16Flash_fwd_paramsE,"aw",@nobits
	.sectionflags	@""
	.align	16
	.zero		1024


//--------------------- .nv.shared._ZN5flash16flash_fwd_kernelI23Flash_fwd_kernel_traitsILi64ELi128ELi128ELi4ELb0ELb0EN7cutlass10bfloat16_tE19Flash_kernel_traitsILi64ELi128ELi128ELi4ES3_EELb0ELb0ELb0ELb0ELb0ELb0ELb0ELb0EEEvNS_16Flash_fwd_paramsE --------------------------
	.section	.nv.shared._ZN5flash16flash_fwd_kernelI23Flash_fwd_kernel_traitsILi64ELi128ELi128ELi4ELb0ELb0EN7cutlass10bfloat16_tE19Flash_kernel_traitsILi64ELi128ELi128ELi4ES3_EELb0ELb0ELb0ELb0ELb0ELb0ELb0ELb0EEEvNS_16Flash_fwd_paramsE,"aw",@nobits
	.sectionflags	@""
	.align	16
	.zero		1024


//--------------------- .nv.shared._ZN5flash16flash_fwd_kernelI23Flash_fwd_kernel_traitsILi64ELi128ELi128ELi4ELb0ELb0EN7cutlass10bfloat16_tE19Flash_kernel_traitsILi64ELi128ELi128ELi4ES3_EELb0ELb0ELb0ELb0ELb0ELb0ELb1ELb0EEEvNS_16Flash_fwd_paramsE --------------------------
	.section	.nv.shared._ZN5flash16flash_fwd_kernelI23Flash_fwd_kernel_traitsILi64ELi128ELi128ELi4ELb0ELb0EN7cutlass10bfloat16_tE19Flash_kernel_traitsILi64ELi128ELi128ELi4ES3_EELb0ELb0ELb0ELb0ELb0ELb0ELb1ELb0EEEvNS_16Flash_fwd_paramsE,"aw",@nobits
	.sectionflags	@""
	.align	16
	.zero		1024


//--------------------- .nv.shared._ZN5flash16flash_fwd_kernelI23Flash_fwd_kernel_traitsILi64ELi128ELi128ELi4ELb0ELb0EN7cutlass10bfloat16_tE19Flash_kernel_traitsILi64ELi128ELi128ELi4ES3_EELb0ELb0ELb0ELb1ELb0ELb0ELb0ELb0EEEvNS_16Flash_fwd_paramsE --------------------------
	.section	.nv.shared._ZN5flash16flash_fwd_kernelI23Flash_fwd_kernel_traitsILi64ELi128ELi128ELi4ELb0ELb0EN7cutlass10bfloat16_tE19Flash_kernel_traitsILi64ELi128ELi128ELi4ES3_EELb0ELb0ELb0ELb1ELb0ELb0ELb0ELb0EEEvNS_16Flash_fwd_paramsE,"aw",@nobits
	.sectionflags	@""
	.align	16
	.zero		1024


//--------------------- .nv.shared._ZN5flash16flash_fwd_kernelI23Flash_fwd_kernel_traitsILi64ELi128ELi128ELi4ELb0ELb0EN7cutlass10bfloat16_tE19Flash_kernel_traitsILi64ELi128ELi128ELi4ES3_EELb0ELb0ELb0ELb1ELb0ELb0ELb1ELb0EEEvNS_16Flash_fwd_paramsE --------------------------
	.section	.nv.shared._ZN5flash16flash_fwd_kernelI23Flash_fwd_kernel_traitsILi64ELi128ELi128ELi4ELb0ELb0EN7cutlass10bfloat16_tE19Flash_kernel_traitsILi64ELi128ELi128ELi4ES3_EELb0ELb0ELb0ELb1ELb0ELb0ELb1ELb0EEEvNS_16Flash_fwd_paramsE,"aw",@nobits
	.sectionflags	@""
	.align	16
	.zero		1024


//--------------------- .nv.shared._ZN5flash16flash_fwd_kernelI23Flash_fwd_kernel_traitsILi64ELi128ELi128ELi4ELb0ELb0EN7cutlass10bfloat16_tE19Flash_kernel_traitsILi64ELi128ELi128ELi4ES3_EELb0ELb0ELb1ELb0ELb0ELb1ELb0ELb0EEEvNS_16Flash_fwd_paramsE --------------------------
	.section	.nv.shared._ZN5flash16flash_fwd_kernelI23Flash_fwd_kernel_traitsILi64ELi128ELi128ELi4ELb0ELb0EN7cutlass10bfloat16_tE19Flash_kernel_traitsILi64ELi128ELi128ELi4ES3_EELb0ELb0ELb1ELb0ELb0ELb1ELb0ELb0EEEvNS_16Flash_fwd_paramsE,"aw",@nobits
	.sectionflags	@""
	.align	16
	.zero		1024


//--------------------- .nv.shared._ZN5flash16flash_fwd_kernelI23Flash_fwd_kernel_traitsILi64ELi128ELi128ELi4ELb0ELb0EN7cutlass10bfloat16_tE19Flash_kernel_traitsILi64ELi128ELi128ELi4ES3_EELb0ELb0ELb1ELb0ELb0ELb1ELb1ELb0EEEvNS_16Flash_fwd_paramsE --------------------------
	.section	.nv.shared._ZN5flash16flash_fwd_kernelI23Flash_fwd_kernel_traitsILi64ELi128ELi128ELi4ELb0ELb0EN7cutlass10bfloat16_tE19Flash_kernel_traitsILi64ELi128ELi128ELi4ES3_EELb0ELb0ELb1ELb0ELb0ELb1ELb1ELb0EEEvNS_16Flash_fwd_paramsE,"aw",@nobits
	.sectionflags	@""
	.align	16
	.zero		1024


//--------------------- .nv.shared._ZN5flash16flash_fwd_kernelI23Flash_fwd_kernel_traitsILi64ELi128ELi128ELi4ELb0ELb0EN7cutlass10bfloat16_tE19Flash_kernel_traitsILi64ELi128ELi128ELi4ES3_EELb0ELb0ELb1ELb0ELb0ELb0ELb0ELb0EEEvNS_16Flash_fwd_paramsE --------------------------
	.section	.nv.shared._ZN5flash16flash_fwd_kernelI23Flash_fwd_kernel_traitsILi64ELi128ELi128ELi4ELb0ELb0EN7cutlass10bfloat16_tE19Flash_kernel_traitsILi64ELi128ELi128ELi4ES3_EELb0ELb0ELb1ELb0ELb0ELb0ELb0ELb0EEEvNS_16Flash_fwd_paramsE,"aw",@nobits
	.sectionflags	@""
	.align	16
	.zero		1024


//--------------------- .nv.shared._ZN5flash16flash_fwd_kernelI23Flash_fwd_kernel_traitsILi64ELi128ELi128ELi4ELb0ELb0EN7cutlass10bfloat16_tE19Flash_kernel_traitsILi64ELi128ELi128ELi4ES3_EELb0ELb0ELb1ELb0ELb0ELb0ELb1ELb0EEEvNS_16Flash_fwd_paramsE --------------------------
	.section	.nv.shared._ZN5flash16flash_fwd_kernelI23Flash_fwd_kernel_traitsILi64ELi128ELi128ELi4ELb0ELb0EN7cutlass10bfloat16_tE19Flash_kernel_traitsILi64ELi128ELi128ELi4ES3_EELb0ELb0ELb1ELb0ELb0ELb0ELb1ELb0EEEvNS_16Flash_fwd_paramsE,"aw",@nobits
	.sectionflags	@""
	.align	16
	.zero		1024


//--------------------- .nv.shared._ZN5flash16flash_fwd_kernelI23Flash_fwd_kernel_traitsILi64ELi128ELi128ELi4ELb0ELb0EN7cutlass10bfloat16_tE19Flash_kernel_traitsILi64ELi128ELi128ELi4ES3_EELb0ELb0ELb1ELb1ELb0ELb0ELb0ELb0EEEvNS_16Flash_fwd_paramsE --------------------------
	.section	.nv.shared._ZN5flash16flash_fwd_kernelI23Flash_fwd_kernel_traitsILi64ELi128ELi128ELi4ELb0ELb0EN7cutlass10bfloat16_tE19Flash_kernel_traitsILi64ELi128ELi128ELi4ES3_EELb0ELb0ELb1ELb1ELb0ELb0ELb0ELb0EEEvNS_16Flash_fwd_paramsE,"aw",@nobits
	.sectionflags	@""
	.align	16
	.zero		1024


//--------------------- .nv.shared._ZN5flash16flash_fwd_kernelI23Flash_fwd_kernel_traitsILi64ELi128ELi128ELi4ELb0ELb0EN7cutlass10bfloat16_tE19Flash_kernel_traitsILi64ELi128ELi128ELi4ES3_EELb0ELb0ELb1ELb1ELb0ELb0ELb1ELb0EEEvNS_16Flash_fwd_paramsE --------------------------
	.section	.nv.shared._ZN5flash16flash_fwd_kernelI23Flash_fwd_kernel_traitsILi64ELi128ELi128ELi4ELb0ELb0EN7cutlass10bfloat16_tE19Flash_kernel_traitsILi64ELi128ELi128ELi4ES3_EELb0ELb0ELb1ELb1ELb0ELb0ELb1ELb0EEEvNS_16Flash_fwd_paramsE,"aw",@nobits
	.sectionflags	@""
	.align	16
	.zero		1024


//--------------------- .nv.shared._ZN5flash16flash_fwd_kernelI23Flash_fwd_kernel_traitsILi64ELi128ELi64ELi4ELb0ELb0EN7cutlass10bfloat16_tE19Flash_kernel_traitsILi64ELi128ELi64ELi4ES3_EELb1ELb0ELb0ELb0ELb0ELb1ELb0ELb0EEEvNS_16Flash_fwd_paramsE --------------------------
	.section	.nv.shared._ZN5flash16flash_fwd_kernelI23Flash_fwd_kernel_traitsILi64ELi128ELi64ELi4ELb0ELb0EN7cutlass10bfloat16_tE19Flash_kernel_traitsILi64ELi128ELi64ELi4ES3_EELb1ELb0ELb0ELb0ELb0ELb1ELb0ELb0EEEvNS_16Flash_fwd_paramsE,"aw",@nobits
	.sectionflags	@""
	.align	16
	.zero		1024


//--------------------- .nv.shared._ZN5flash16flash_fwd_kernelI23Flash_fwd_kernel_traitsILi64ELi128ELi64ELi4ELb0ELb0EN7cutlass10bfloat16_tE19Flash_kernel_traitsILi64ELi128ELi64ELi4ES3_EELb0ELb0ELb0ELb0ELb0ELb1ELb1ELb0EEEvNS_16Flash_fwd_paramsE --------------------------
	.section	.nv.shared._ZN5flash16flash_fwd_kernelI23Flash_fwd_kernel_traitsILi64ELi128ELi64ELi4ELb0ELb0EN7cutlass10bfloat16_tE19Flash_kernel_traitsILi64ELi128ELi64ELi4ES3_EELb0ELb0ELb0ELb0ELb0ELb1ELb1ELb0EEEvNS_16Flash_fwd_paramsE,"aw",@nobits
	.sectionflags	@""
	.align	16
	.zero		1024


//--------------------- .nv.shared._ZN5flash16flash_fwd_kernelI23Flash_fwd_kernel_traitsILi64ELi128ELi64ELi4ELb0ELb0EN7cutlass10bfloat16_tE19Flash_kernel_traitsILi64ELi128ELi64ELi4ES3_EELb1ELb0ELb0ELb0ELb0ELb0ELb0ELb0EEEvNS_16Flash_fwd_paramsE --------------------------
	.section	.nv.shared._ZN5flash16flash_fwd_kernelI23Flash_fwd_kernel_traitsILi64ELi128ELi64ELi4ELb0ELb0EN7cutlass10bfloat16_tE19Flash_kernel_traitsILi64ELi128ELi64ELi4ES3_EELb1ELb0ELb0ELb0ELb0ELb0ELb0ELb0EEEvNS_16Flash_fwd_paramsE,"aw",@nobits
	.sectionflags	@""
	.align	16
	.zero		1024


//--------------------- .nv.shared._ZN5flash16flash_fwd_kernelI23Flash_fwd_kernel_traitsILi64ELi128ELi64ELi4ELb0ELb0EN7cutlass10bfloat16_tE19Flash_kernel_traitsILi64ELi128ELi64ELi4ES3_EELb1ELb0ELb1ELb0ELb0ELb0ELb0ELb0EEEvNS_16Flash_fwd_paramsE --------------------------
	.section	.nv.shared._ZN5flash16flash_fwd_kernelI23Flash_fwd_kernel_traitsILi64ELi128ELi64ELi4ELb0ELb0EN7cutlass10bfloat16_tE19Flash_kernel_traitsILi64ELi128ELi64ELi4ES3_EELb1ELb0ELb1ELb0ELb0ELb0ELb0ELb0EEEvNS_16Flash_fwd_paramsE,"aw",@nobits
	.sectionflags	@""
	.align	16
	.zero		1024


//--------------------- .nv.shared._ZN5flash16flash_fwd_kernelI23Flash_fwd_kernel_traitsILi64ELi128ELi64ELi4ELb0ELb0EN7cutlass10bfloat16_tE19Flash_kernel_traitsILi64ELi128ELi64ELi4ES3_EELb1ELb0ELb0ELb0ELb1ELb1ELb0ELb0EEEvNS_16Flash_fwd_paramsE --------------------------
	.section	.nv.shared._ZN5flash16flash_fwd_kernelI23Flash_fwd_kernel_traitsILi64ELi128ELi64ELi4ELb0ELb0EN7cutlass10bfloat16_tE19Flash_kernel_traitsILi64ELi128ELi64ELi4ES3_EELb1ELb0ELb0ELb0ELb1ELb1ELb0ELb0EEEvNS_16Flash_fwd_paramsE,"aw",@nobits
	.sectionflags	@""
	.align	16
	.zero		1024


//--------------------- .nv.shared._ZN5flash16flash_fwd_kernelI23Flash_fwd_kernel_traitsILi64ELi128ELi64ELi4ELb0ELb0EN7cutlass10bfloat16_tE19Flash_kernel_traitsILi64ELi128ELi64ELi4ES3_EELb0ELb0ELb0ELb0ELb1ELb1ELb1ELb0EEEvNS_16Flash_fwd_paramsE --------------------------
	.section	.nv.shared._ZN5flash16flash_fwd_kernelI23Flash_fwd_kernel_traitsILi64ELi128ELi64ELi4ELb0ELb0EN7cutlass10bfloat16_tE19Flash_kernel_traitsILi64ELi128ELi64ELi4ES3_EELb0ELb0ELb0ELb0ELb1ELb1ELb1ELb0EEEvNS_16Flash_fwd_paramsE,"aw",@nobits
	.sectionflags	@""
	.align	16
	.zero		1024


//--------------------- .nv.shared._ZN5flash16flash_fwd_kernelI23Flash_fwd_kernel_traitsILi64ELi128ELi64ELi4ELb0ELb0EN7cutlass10bfloat16_tE19Flash_kernel_traitsILi64ELi128ELi64ELi4ES3_EELb1ELb0ELb0ELb1ELb0ELb0ELb0ELb0EEEvNS_16Flash_fwd_paramsE --------------------------
	.section	.nv.shared._ZN5flash16flash_fwd_kernelI23Flash_fwd_kernel_traitsILi64ELi128ELi64ELi4ELb0ELb0EN7cutlass10bfloat16_tE19Flash_kernel_traitsILi64ELi128ELi64ELi4ES3_EELb1ELb0ELb0ELb1ELb0ELb0ELb0ELb0EEEvNS_16Flash_fwd_paramsE,"aw",@nobits
	.sectionflags	@""
	.align	16
	.zero		1024


//--------------------- .nv.shared._ZN5flash16flash_fwd_kernelI23Flash_fwd_kernel_traitsILi64ELi128ELi64ELi4ELb0ELb0EN7cutlass10bfloat16_tE19Flash_kernel_traitsILi64ELi128ELi64ELi4ES3_EELb1ELb0ELb0ELb0ELb0ELb0ELb0ELb1EEEvNS_16Flash_fwd_paramsE --------------------------
	.section	.nv.shared._ZN5flash16flash_fwd_kernelI23Flash_fwd_kernel_traitsILi64ELi128ELi64ELi4ELb0ELb0EN7cutlass10bfloat16_tE19Flash_kernel_traitsILi64ELi128ELi64ELi4ES3_EELb1ELb0ELb0ELb0ELb0ELb0ELb0ELb1EEEvNS_16Flash_fwd_paramsE,"aw",@nobits
	.sectionflags	@""
	.align	16
	.zero		1024


//--------------------- .nv.shared._ZN5flash16flash_fwd_kernelI23Flash_fwd_kernel_traitsILi64ELi128ELi64ELi4ELb0ELb0EN7cutlass10bfloat16_tE19Flash_kernel_traitsILi64ELi128ELi64ELi4ES3_EELb0ELb0ELb0ELb0ELb0ELb0ELb1ELb0EEEvNS_16Flash_fwd_paramsE --------------------------
	.section	.nv.shared._ZN5flash16flash_fwd_kernelI23Flash_fwd_kernel_traitsILi64ELi128ELi64ELi4ELb0ELb0EN7cutlass10bfloat16_tE19Flash_kernel_traitsILi64ELi128ELi64ELi4ES3_EELb0ELb0ELb0ELb0ELb0ELb0ELb1ELb0EEEvNS_16Flash_fwd_paramsE,"aw",@nobits
	.sectionflags	@""
	.align	16
	.zero		1024


//--------------------- .nv.shared._ZN5flash16flash_fwd_kernelI23Flash_fwd_kernel_traitsILi64ELi128ELi64ELi4ELb0ELb0EN7cutlass10bfloat16_tE19Flash_kernel_traitsILi64ELi128ELi64ELi4ES3_EELb1ELb0ELb0ELb1ELb0ELb0ELb0ELb1EEEvNS_16Flash_fwd_paramsE --------------------------
	.section	.nv.shared._ZN5flash16flash_fwd_kernelI23Flash_fwd_kernel_traitsILi64ELi128ELi64ELi4ELb0ELb0EN7cutlass10bfloat16_tE19Flash_kernel_traitsILi64ELi128ELi64ELi4ES3_EELb1ELb0ELb0ELb1ELb0ELb0ELb0ELb1EEEvNS_16Flash_fwd_paramsE,"aw",@nobits
	.sectionflags	@""
	.align	16
	.zero		1024


//--------------------- .nv.shared._ZN5flash16flash_fwd_kernelI23Flash_fwd_kernel_traitsILi64ELi128ELi64ELi4ELb0ELb0EN7cutlass10bfloat16_tE19Flash_kernel_traitsILi64ELi128ELi64ELi4ES3_EELb0ELb0ELb0ELb1ELb0ELb0ELb1ELb0EEEvNS_16Flash_fwd_paramsE --------------------------
	.section	.nv.shared._ZN5flash16flash_fwd_kernelI23Flash_fwd_kernel_traitsILi64ELi128ELi64ELi4ELb0ELb0EN7cutlass10bfloat16_tE19Flash_kernel_traitsILi64ELi128ELi64ELi4ES3_EELb0ELb0ELb0ELb1ELb0ELb0ELb1ELb0EEEvNS_16Flash_fwd_paramsE,"aw",@nobits
	.sectionflags	@""
	.align	16
	.zero		1024


//--------------------- .nv.shared._ZN5flash16flash_fwd_kernelI23Flash_fwd_kernel_traitsILi64ELi128ELi64ELi4ELb0ELb0EN7cutlass10bfloat16_tE19Flash_kernel_traitsILi64ELi128ELi64ELi4ES3_EELb1ELb0ELb1ELb0ELb0ELb1ELb0ELb0EEEvNS_16Flash_fwd_paramsE --------------------------
	.section	.nv.shared._ZN5flash16flash_fwd_kernelI23Flash_fwd_kernel_traitsILi64ELi128ELi64ELi4ELb0ELb0EN7cutlass10bfloat16_tE19Flash_kernel_traitsILi64ELi128ELi64ELi4ES3_EELb1ELb0ELb1ELb0ELb0ELb1ELb0ELb0EEEvNS_16Flash_fwd_paramsE,"aw",@nobits
	.sectionflags	@""
	.align	16
	.zero		1024


//--------------------- .nv.shared._ZN5flash16flash_fwd_kernelI23Flash_fwd_kernel_traitsILi64ELi128ELi64ELi4ELb0ELb0EN7cutlass10bfloat16_tE19Flash_kernel_traitsILi64ELi128ELi64ELi4ES3_EELb0ELb0ELb1ELb0ELb0ELb1ELb1ELb0EEEvNS_16Flash_fwd_paramsE --------------------------
	.section	.nv.shared._ZN5flash16flash_fwd_kernelI23Flash_fwd_kernel_traitsILi64ELi128ELi64ELi4ELb0ELb0EN7cutlass10bfloat16_tE19Flash_kernel_traitsILi64ELi128ELi64ELi4ES3_EELb0ELb0ELb1ELb0ELb0ELb1ELb1ELb0EEEvNS_16Flash_fwd_paramsE,"aw",@nobits
	.sectionflags	@""
	.align	16
	.zero		1024


//--------------------- .nv.shared._ZN5flash16flash_fwd_kernelI23Flash_fwd_kernel_traitsILi64ELi128ELi64ELi4ELb0ELb0EN7cutlass10bfloat16_tE19Flash_kernel_traitsILi64ELi128ELi64ELi4ES3_EELb1ELb0ELb1ELb1ELb0ELb0ELb0ELb0EEEvNS_16Flash_fwd_paramsE --------------------------
	.section	.nv.shared._ZN5flash16flash_fwd_kernelI23Flash_fwd_kernel_traitsILi64ELi128ELi64ELi4ELb0ELb0EN7cutlass10bfloat16_tE19Flash_kernel_traitsILi64ELi128ELi64ELi4ES3_EELb1ELb0ELb1ELb1ELb0ELb0ELb0ELb0EEEvNS_16Flash_fwd_paramsE,"aw",@nobits
	.sectionflags	@""
	.align	16
	.zero		1024


//--------------------- .nv.shared._ZN5flash16flash_fwd_kernelI23Flash_fwd_kernel_traitsILi64ELi128ELi64ELi4ELb0ELb0EN7cutlass10bfloat16_tE19Flash_kernel_traitsILi64ELi128ELi64ELi4ES3_EELb1ELb0ELb1ELb0ELb0ELb0ELb0ELb1EEEvNS_16Flash_fwd_paramsE --------------------------
	.section	.nv.shared._ZN5flash16flash_fwd_kernelI23Flash_fwd_kernel_traitsILi64ELi128ELi64ELi4ELb0ELb0EN7cutlass10bfloat16_tE19Flash_kernel_traitsILi64ELi128ELi64ELi4ES3_EELb1ELb0ELb1ELb0ELb0ELb0ELb0ELb1EEEvNS_16Flash_fwd_paramsE,"aw",@nobits
	.sectionflags	@""
	.align	16
	.zero		1024


//--------------------- .nv.shared._ZN5flash16flash_fwd_kernelI23Flash_fwd_kernel_traitsILi64ELi128ELi64ELi4ELb0ELb0EN7cutlass10bfloat16_tE19Flash_kernel_traitsILi64ELi128ELi64ELi4ES3_EELb0ELb0ELb1ELb0ELb0ELb0ELb1ELb0EEEvNS_16Flash_fwd_paramsE --------------------------
	.section	.nv.shared._ZN5flash16flash_fwd_kernelI23Flash_fwd_kernel_traitsILi64ELi128ELi64ELi4ELb0ELb0EN7cutlass10bfloat16_tE19Flash_kernel_traitsILi64ELi128ELi64ELi4ES3_EELb0ELb0ELb1ELb0ELb0ELb0ELb1ELb0EEEvNS_16Flash_fwd_paramsE,"aw",@nobits
	.sectionflags	@""
	.align	16
	.zero		1024


//--------------------- .nv.shared._ZN5flash16flash_fwd_kernelI23Flash_fwd_kernel_traitsILi64ELi128ELi64ELi4ELb0ELb0EN7cutlass10bfloat16_tE19Flash_kernel_traitsILi64ELi128ELi64ELi4ES3_EELb1ELb0ELb1ELb1ELb0ELb0ELb0ELb1EEEvNS_16Flash_fwd_paramsE --------------------------
	.section	.nv.shared._ZN5flash16flash_fwd_kernelI23Flash_fwd_kernel_traitsILi64ELi128ELi64ELi4ELb0ELb0EN7cutlass10bfloat16_tE19Flash_kernel_traitsILi64ELi128ELi64ELi4ES3_EELb1ELb0ELb1ELb1ELb0ELb0ELb0ELb1EEEvNS_16Flash_fwd_paramsE,"aw",@nobits
	.sectionflags	@""
	.align	16
	.zero		1024


//--------------------- .nv.shared._ZN5flash16flash_fwd_kernelI23Flash_fwd_kernel_traitsILi64ELi128ELi64ELi4ELb0ELb0EN7cutlass10bfloat16_tE19Flash_kernel_traitsILi64ELi128ELi64ELi4ES3_EELb0ELb0ELb1ELb1ELb0ELb0ELb1ELb0EEEvNS_16Flash_fwd_paramsE --------------------------
	.section	.nv.shared._ZN5flash16flash_fwd_kernelI23Flash_fwd_kernel_traitsILi64ELi128ELi64ELi4ELb0ELb0EN7cutlass10bfloat16_tE19Flash_kernel_traitsILi64ELi128ELi64ELi4ES3_EELb0ELb0ELb1ELb1ELb0ELb0ELb1ELb0EEEvNS_16Flash_fwd_paramsE,"aw",@nobits
	.sectionflags	@""
	.align	16
	.zero		1024


//--------------------- .nv.constant0._ZN5flash16flash_fwd_kernelI23Flash_fwd_kernel_traitsILi64ELi128ELi128ELi4ELb0ELb0EN7cutlass10bfloat16_tE19Flash_kernel_traitsILi64ELi128ELi128ELi4ES3_EELb0ELb0ELb0ELb0ELb0ELb1ELb0ELb0EEEvNS_16Flash_fwd_paramsE --------------------------
	.section	.nv.constant0._ZN5flash16flash_fwd_kernelI23Flash_fwd_kernel_traitsILi64ELi128ELi128ELi4ELb0ELb0EN7cutlass10bfloat16_tE19Flash_kernel_traitsILi64ELi128ELi128ELi4ES3_EELb0ELb0ELb0ELb0ELb0ELb1ELb0ELb0EEEvNS_16Flash_fwd_paramsE,"a",@progbits
	.sectionflags	@""
	.align	4
.nv.constant0._ZN5flash16flash_fwd_kernelI23Flash_fwd_kernel_traitsILi64ELi128ELi128ELi4ELb0ELb0EN7cutlass10bfloat16_tE19Flash_kernel_traitsILi64ELi128ELi128ELi4ES3_EELb0ELb0ELb0ELb0ELb0ELb1ELb0ELb0EEEvNS_16Flash_fwd_paramsE:
	.zero		992


//--------------------- .nv.constant0._ZN5flash16flash_fwd_kernelI23Flash_fwd_kernel_traitsILi64ELi128ELi128ELi4ELb0ELb0EN7cutlass10bfloat16_tE19Flash_kernel_traitsILi64ELi128ELi128ELi4ES3_EELb0ELb0ELb0ELb0ELb0ELb1ELb1ELb0EEEvNS_16Flash_fwd_paramsE --------------------------
	.section	.nv.constant0._ZN5flash16flash_fwd_kernelI23Flash_fwd_kernel_traitsILi64ELi128ELi128ELi4ELb0ELb0EN7cutlass10bfloat16_tE19Flash_kernel_traitsILi64ELi128ELi128ELi4ES3_EELb0ELb0ELb0ELb0ELb0ELb1ELb1ELb0EEEvNS_16Flash_fwd_paramsE,"a",@progbits
	.sectionflags	@""
	.align	4
.nv.constant0._ZN5flash16flash_fwd_kernelI23Flash_fwd_kernel_traitsILi64ELi128ELi128ELi4ELb0ELb0EN7cutlass10bfloat16_tE19Flash_kernel_traitsILi64ELi128ELi128ELi4ES3_EELb0ELb0ELb0ELb0ELb0ELb1ELb1ELb0EEEvNS_16Flash_fwd_paramsE:
	.zero		992


//--------------------- .nv.constant0._ZN5flash16flash_fwd_kernelI23Flash_fwd_kernel_traitsILi64ELi128ELi128ELi4ELb0ELb0EN7cutlass10bfloat16_tE19Flash_kernel_traitsILi64ELi128ELi128ELi4ES3_EELb0ELb0ELb0ELb0ELb1ELb1ELb0ELb0EEEvNS_16Flash_fwd_paramsE --------------------------
	.section	.nv.constant0._ZN5flash16flash_fwd_kernelI23Flash_fwd_kernel_traitsILi64ELi128ELi128ELi4ELb0ELb0EN7cutlass10bfloat16_tE19Flash_kernel_traitsILi64ELi128ELi128ELi4ES3_EELb0ELb0ELb0ELb0ELb1ELb1ELb0ELb0EEEvNS_16Flash_fwd_paramsE,"a",@progbits
	.sectionflags	@""
	.align	4
.nv.constant0._ZN5flash16flash_fwd_kernelI23Flash_fwd_kernel_traitsILi64ELi128ELi128ELi4ELb0ELb0EN7cutlass10bfloat16_tE19Flash_kernel_traitsILi64ELi128ELi128ELi4ES3_EELb0ELb0ELb0ELb0ELb1ELb1ELb0ELb0EEEvNS_16Flash_fwd_paramsE:
	.zero		992


//--------------------- .nv.constant0._ZN5flash16flash_fwd_kernelI23Flash_fwd_kernel_traitsILi64ELi128ELi128ELi4ELb0ELb0EN7cutlass10bfloat16_tE19Flash_kernel_traitsILi64ELi128ELi128ELi4ES3_EELb0ELb0ELb0ELb0ELb1ELb1ELb1ELb0EEEvNS_16Flash_fwd_paramsE --------------------------
	.section	.nv.constant0._ZN5flash16flash_fwd_kernelI23Flash_fwd_kernel_traitsILi64ELi128ELi128ELi4ELb0ELb0EN7cutlass10bfloat16_tE19Flash_kernel_traitsILi64ELi128ELi128ELi4ES3_EELb0ELb0ELb0ELb0ELb1ELb1ELb1ELb0EEEvNS_16Flash_fwd_paramsE,"a",@progbits
	.sectionflags	@""
	.align	4
.nv.constant0._ZN5flash16flash_fwd_kernelI23Flash_fwd_kernel_traitsILi64ELi128ELi128ELi4ELb0ELb0EN7cutlass10bfloat16_tE19Flash_kernel_traitsILi64ELi128ELi128ELi4ES3_EELb0ELb0ELb0ELb0ELb1ELb1ELb1ELb0EEEvNS_16Flash_fwd_paramsE:
	.zero		992


//--------------------- .nv.constant0._ZN5flash16flash_fwd_kernelI23Flash_fwd_kernel_traitsILi64ELi128ELi128ELi4ELb0ELb0EN7cutlass10bfloat16_tE19Flash_kernel_traitsILi64ELi128ELi128ELi4ES3_EELb0ELb0ELb0ELb0ELb0ELb0ELb0ELb0EEEvNS_16Flash_fwd_paramsE --------------------------
	.section	.nv.constant0._ZN5flash16flash_fwd_kernelI23Flash_fwd_kernel_traitsILi64ELi128ELi128ELi4ELb0ELb0EN7cutlass10bfloat16_tE19Flash_kernel_traitsILi64ELi128ELi128ELi4ES3_EELb0ELb0ELb0ELb0ELb0ELb0ELb0ELb0EEEvNS_16Flash_fwd_paramsE,"a",@progbits
	.sectionflags	@""
	.align	4
.nv.constant0._ZN5flash16flash_fwd_kernelI23Flash_fwd_kernel_traitsILi64ELi128ELi128ELi4ELb0ELb0EN7cutlass10bfloat16_tE19Flash_kernel_traitsILi64ELi128ELi128ELi4ES3_EELb0ELb0ELb0ELb0ELb0ELb0ELb0ELb0EEEvNS_16Flash_fwd_paramsE:
	.zero		992


//--------------------- .nv.constant0._ZN5flash16flash_fwd_kernelI23Flash_fwd_kernel_traitsILi64ELi128ELi128ELi4ELb0ELb0EN7cutlass10bfloat16_tE19Flash_kernel_traitsILi64ELi128ELi128ELi4ES3_EELb0ELb0ELb0ELb0ELb0ELb0ELb1ELb0EEEvNS_16Flash_fwd_paramsE --------------------------
	.section	.nv.constant0._ZN5flash16flash_fwd_kernelI23Flash_fwd_kernel_traitsILi64ELi128ELi128ELi4ELb0ELb0EN7cutlass10bfloat16_tE19Flash_kernel_traitsILi64ELi128ELi128ELi4ES3_EELb0ELb0ELb0ELb0ELb0ELb0ELb1ELb0EEEvNS_16Flash_fwd_paramsE,"a",@progbits
	.sectionflags	@""
	.align	4
.nv.constant0._ZN5flash16flash_fwd_kernelI23Flash_fwd_kernel_traitsILi64ELi128ELi128ELi4ELb0ELb0EN7cutlass10bfloat16_tE19Flash_kernel_traitsILi64ELi128ELi128ELi4ES3_EELb0ELb0ELb0ELb0ELb0ELb0ELb1ELb0EEEvNS_16Flash_fwd_paramsE:
	.zero		992


//--------------------- .nv.constant0._ZN5flash16flash_fwd_kernelI23Flash_fwd_kernel_traitsILi64ELi128ELi128ELi4ELb0ELb0EN7cutlass10bfloat16_tE19Flash_kernel_traitsILi64ELi128ELi128ELi4ES3_EELb0ELb0ELb0ELb1ELb0ELb0ELb0ELb0EEEvNS_16Flash_fwd_paramsE --------------------------
	.section	.nv.constant0._ZN5flash16flash_fwd_kernelI23Flash_fwd_kernel_traitsILi64ELi128ELi128ELi4ELb0ELb0EN7cutlass10bfloat16_tE19Flash_kernel_traitsILi64ELi128ELi128ELi4ES3_EELb0ELb0ELb0ELb1ELb0ELb0ELb0ELb0EEEvNS_16Flash_fwd_paramsE,"a",@progbits
	.sectionflags	@""
	.align	4
.nv.constant0._ZN5flash16flash_fwd_kernelI23Flash_fwd_kernel_traitsILi64ELi128ELi128ELi4ELb0ELb0EN7cutlass10bfloat16_tE19Flash_kernel_traitsILi64ELi128ELi128ELi4ES3_EELb0ELb0ELb0ELb1ELb0ELb0ELb0ELb0EEEvNS_16Flash_fwd_paramsE:
	.zero		992


//--------------------- .nv.constant0._ZN5flash16flash_fwd_kernelI23Flash_fwd_kernel_traitsILi64ELi128ELi128ELi4ELb0ELb0EN7cutlass10bfloat16_tE19Flash_kernel_traitsILi64ELi128ELi128ELi4ES3_EELb0ELb0ELb0ELb1ELb0ELb0ELb1ELb0EEEvNS_16Flash_fwd_paramsE --------------------------
	.section	.nv.constant0._ZN5flash16flash_fwd_kernelI23Flash_fwd_kernel_traitsILi64ELi128ELi128ELi4ELb0ELb0EN7cutlass10bfloat16_tE19Flash_kernel_traitsILi64ELi128ELi128ELi4ES3_EELb0ELb0ELb0ELb1ELb0ELb0ELb1ELb0EEEvNS_16Flash_fwd_paramsE,"a",@progbits
	.sectionflags	@""
	.align	4
.nv.constant0._ZN5flash16flash_fwd_kernelI23Flash_fwd_kernel_traitsILi64ELi128ELi128ELi4ELb0ELb0EN7cutlass10bfloat16_tE19Flash_kernel_traitsILi64ELi128ELi128ELi4ES3_EELb0ELb0ELb0ELb1ELb0ELb0ELb1ELb0EEEvNS_16Flash_fwd_paramsE:
	.zero		992


//--------------------- .nv.constant0._ZN5flash16flash_fwd_kernelI23Flash_fwd_kernel_traitsILi64ELi128ELi128ELi4ELb0ELb0EN7cutlass10bfloat16_tE19Flash_kernel_traitsILi64ELi128ELi128ELi4ES3_EELb0ELb0ELb1ELb0ELb0ELb1ELb0ELb0EEEvNS_16Flash_fwd_paramsE --------------------------
	.section	.nv.constant0._ZN5flash16flash_fwd_kernelI23Flash_fwd_kernel_traitsILi64ELi128ELi128ELi4ELb0ELb0EN7cutlass10bfloat16_tE19Flash_kernel_traitsILi64ELi128ELi128ELi4ES3_EELb0ELb0ELb1ELb0ELb0ELb1ELb0ELb0EEEvNS_16Flash_fwd_paramsE,"a",@progbits
	.sectionflags	@""
	.align	4
.nv.constant0._ZN5flash16flash_fwd_kernelI23Flash_fwd_kernel_traitsILi64ELi128ELi128ELi4ELb0ELb0EN7cutlass10bfloat16_tE19Flash_kernel_traitsILi64ELi128ELi128ELi4ES3_EELb0ELb0ELb1ELb0ELb0ELb1ELb0ELb0EEEvNS_16Flash_fwd_paramsE:
	.zero		992


//--------------------- .nv.constant0._ZN5flash16flash_fwd_kernelI23Flash_fwd_kernel_traitsILi64ELi128ELi128ELi4ELb0ELb0EN7cutlass10bfloat16_tE19Flash_kernel_traitsILi64ELi128ELi128ELi4ES3_EELb0ELb0ELb1ELb0ELb0ELb1ELb1ELb0EEEvNS_16Flash_fwd_paramsE --------------------------
	.section	.nv.constant0._ZN5flash16flash_fwd_kernelI23Flash_fwd_kernel_traitsILi64ELi128ELi128ELi4ELb0ELb0EN7cutlass10bfloat16_tE19Flash_kernel_traitsILi64ELi128ELi128ELi4ES3_EELb0ELb0ELb1ELb0ELb0ELb1ELb1ELb0EEEvNS_16Flash_fwd_paramsE,"a",@progbits
	.sectionflags	@""
	.align	4
.nv.constant0._ZN5flash16flash_fwd_kernelI23Flash_fwd_kernel_traitsILi64ELi128ELi128ELi4ELb0ELb0EN7cutlass10bfloat16_tE19Flash_kernel_traitsILi64ELi128ELi128ELi4ES3_EELb0ELb0ELb1ELb0ELb0ELb1ELb1ELb0EEEvNS_16Flash_fwd_paramsE:
	.zero		992


//--------------------- .nv.constant0._ZN5flash16flash_fwd_kernelI23Flash_fwd_kernel_traitsILi64ELi128ELi128ELi4ELb0ELb0EN7cutlass10bfloat16_tE19Flash_kernel_traitsILi64ELi128ELi128ELi4ES3_EELb0ELb0ELb1ELb0ELb0ELb0ELb0ELb0EEEvNS_16Flash_fwd_paramsE --------------------------
	.section	.nv.constant0._ZN5flash16flash_fwd_kernelI23Flash_fwd_kernel_traitsILi64ELi128ELi128ELi4ELb0ELb0EN7cutlass10bfloat16_tE19Flash_kernel_traitsILi64ELi128ELi128ELi4ES3_EELb0ELb0ELb1ELb0ELb0ELb0ELb0ELb0EEEvNS_16Flash_fwd_paramsE,"a",@progbits
	.sectionflags	@""
	.align	4
.nv.constant0._ZN5flash16flash_fwd_kernelI23Flash_fwd_kernel_traitsILi64ELi128ELi128ELi4ELb0ELb0EN7cutlass10bfloat16_tE19Flash_kernel_traitsILi64ELi128ELi128ELi4ES3_EELb0ELb0ELb1ELb0ELb0ELb0ELb0ELb0EEEvNS_16Flash_fwd_paramsE:
	.zero		992


//--------------------- .nv.constant0._ZN5flash16flash_fwd_kernelI23Flash_fwd_kernel_traitsILi64ELi128ELi128ELi4ELb0ELb0EN7cutlass10bfloat16_tE19Flash_kernel_traitsILi64ELi128ELi128ELi4ES3_EELb0ELb0ELb1ELb0ELb0ELb0ELb1ELb0EEEvNS_16Flash_fwd_paramsE --------------------------
	.section	.nv.constant0._ZN5flash16flash_fwd_kernelI23Flash_fwd_kernel_traitsILi64ELi128ELi128ELi4ELb0ELb0EN7cutlass10bfloat16_tE19Flash_kernel_traitsILi64ELi128ELi128ELi4ES3_EELb0ELb0ELb1ELb0ELb0ELb0ELb1ELb0EEEvNS_16Flash_fwd_paramsE,"a",@progbits
	.sectionflags	@""
	.align	4
.nv.constant0._ZN5flash16flash_fwd_kernelI23Flash_fwd_kernel_traitsILi64ELi128ELi128ELi4ELb0ELb0EN7cutlass10bfloat16_tE19Flash_kernel_traitsILi64ELi128ELi128ELi4ES3_EELb0ELb0ELb1ELb0ELb0ELb0ELb1ELb0EEEvNS_16Flash_fwd_paramsE:
	.zero		992


//--------------------- .nv.constant0._ZN5flash16flash_fwd_kernelI23Flash_fwd_kernel_traitsILi64ELi128ELi128ELi4ELb0ELb0EN7cutlass10bfloat16_tE19Flash_kernel_traitsILi64ELi128ELi128ELi4ES3_EELb0ELb0ELb1ELb1ELb0ELb0ELb0ELb0EEEvNS_16Flash_fwd_paramsE --------------------------
	.section	.nv.constant0._ZN5flash16flash_fwd_kernelI23Flash_fwd_kernel_traitsILi64ELi128ELi128ELi4ELb0ELb0EN7cutlass10bfloat16_tE19Flash_kernel_traitsILi64ELi128ELi128ELi4ES3_EELb0ELb0ELb1ELb1ELb0ELb0ELb0ELb0EEEvNS_16Flash_fwd_paramsE,"a",@progbits
	.sectionflags	@""
	.align	4
.nv.constant0._ZN5flash16flash_fwd_kernelI23Flash_fwd_kernel_traitsILi64ELi128ELi128ELi4ELb0ELb0EN7cutlass10bfloat16_tE19Flash_kernel_traitsILi64ELi128ELi128ELi4ES3_EELb0ELb0ELb1ELb1ELb0ELb0ELb0ELb0EEEvNS_16Flash_fwd_paramsE:
	.zero		992


//--------------------- .nv.constant0._ZN5flash16flash_fwd_kernelI23Flash_fwd_kernel_traitsILi64ELi128ELi128ELi4ELb0ELb0EN7cutlass10bfloat16_tE19Flash_kernel_traitsILi64ELi128ELi128ELi4ES3_EELb0ELb0ELb1ELb1ELb0ELb0ELb1ELb0EEEvNS_16Flash_fwd_paramsE --------------------------
	.section	.nv.constant0._ZN5flash16flash_fwd_kernelI23Flash_fwd_kernel_traitsILi64ELi128ELi128ELi4ELb0ELb0EN7cutlass10bfloat16_tE19Flash_kernel_traitsILi64ELi128ELi128ELi4ES3_EELb0ELb0ELb1ELb1ELb0ELb0ELb1ELb0EEEvNS_16Flash_fwd_paramsE,"a",@progbits
	.sectionflags	@""
	.align	4
.nv.constant0._ZN5flash16flash_fwd_kernelI23Flash_fwd_kernel_traitsILi64ELi128ELi128ELi4ELb0ELb0EN7cutlass10bfloat16_tE19Flash_kernel_traitsILi64ELi128ELi128ELi4ES3_EELb0ELb0ELb1ELb1ELb0ELb0ELb1ELb0EEEvNS_16Flash_fwd_paramsE:
	.zero		992


//--------------------- .nv.constant0._ZN5flash16flash_fwd_kernelI23Flash_fwd_kernel_traitsILi64ELi128ELi64ELi4ELb0ELb0EN7cutlass10bfloat16_tE19Flash_kernel_traitsILi64ELi128ELi64ELi4ES3_EELb1ELb0ELb0ELb0ELb0ELb1ELb0ELb0EEEvNS_16Flash_fwd_paramsE --------------------------
	.section	.nv.constant0._ZN5flash16flash_fwd_kernelI23Flash_fwd_kernel_traitsILi64ELi128ELi64ELi4ELb0ELb0EN7cutlass10bfloat16_tE19Flash_kernel_traitsILi64ELi128ELi64ELi4ES3_EELb1ELb0ELb0ELb0ELb0ELb1ELb0ELb0EEEvNS_16Flash_fwd_paramsE,"a",@progbits
	.sectionflags	@""
	.align	4
.nv.constant0._ZN5flash16flash_fwd_kernelI23Flash_fwd_kernel_traitsILi64ELi128ELi64ELi4ELb0ELb0EN7cutlass10bfloat16_tE19Flash_kernel_traitsILi64ELi128ELi64ELi4ES3_EELb1ELb0ELb0ELb0ELb0ELb1ELb0ELb0EEEvNS_16Flash_fwd_paramsE:
	.zero		992


//--------------------- .nv.constant0._ZN5flash16flash_fwd_kernelI23Flash_fwd_kernel_traitsILi64ELi128ELi64ELi4ELb0ELb0EN7cutlass10bfloat16_tE19Flash_kernel_traitsILi64ELi128ELi64ELi4ES3_EELb0ELb0ELb0ELb0ELb0ELb1ELb1ELb0EEEvNS_16Flash_fwd_paramsE --------------------------
	.section	.nv.constant0._ZN5flash16flash_fwd_kernelI23Flash_fwd_kernel_traitsILi64ELi128ELi64ELi4ELb0ELb0EN7cutlass10bfloat16_tE19Flash_kernel_traitsILi64ELi128ELi64ELi4ES3_EELb0ELb0ELb0ELb0ELb0ELb1ELb1ELb0EEEvNS_16Flash_fwd_paramsE,"a",@progbits
	.sectionflags	@""
	.align	4
.nv.constant0._ZN5flash16flash_fwd_kernelI23Flash_fwd_kernel_traitsILi64ELi128ELi64ELi4ELb0ELb0EN7cutlass10bfloat16_tE19Flash_kernel_traitsILi64ELi128ELi64ELi4ES3_EELb0ELb0ELb0ELb0ELb0ELb1ELb1ELb0EEEvNS_16Flash_fwd_paramsE:
	.zero		992


//--------------------- .nv.constant0._ZN5flash16flash_fwd_kernelI23Flash_fwd_kernel_traitsILi64ELi128ELi64ELi4ELb0ELb0EN7cutlass10bfloat16_tE19Flash_kernel_traitsILi64ELi128ELi64ELi4ES3_EELb1ELb0ELb0ELb0ELb0ELb0ELb0ELb0EEEvNS_16Flash_fwd_paramsE --------------------------
	.section	.nv.constant0._ZN5flash16flash_fwd_kernelI23Flash_fwd_kernel_traitsILi64ELi128ELi64ELi4ELb0ELb0EN7cutlass10bfloat16_tE19Flash_kernel_traitsILi64ELi128ELi64ELi4ES3_EELb1ELb0ELb0ELb0ELb0ELb0ELb0ELb0EEEvNS_16Flash_fwd_paramsE,"a",@progbits
	.sectionflags	@""
	.align	4
.nv.constant0._ZN5flash16flash_fwd_kernelI23Flash_fwd_kernel_traitsILi64ELi128ELi64ELi4ELb0ELb0EN7cutlass10bfloat16_tE19Flash_kernel_traitsILi64ELi128ELi64ELi4ES3_EELb1ELb0ELb0ELb0ELb0ELb0ELb0ELb0EEEvNS_16Flash_fwd_paramsE:
	.zero		992


//--------------------- .nv.constant0._ZN5flash16flash_fwd_kernelI23Flash_fwd_kernel_traitsILi64ELi128ELi64ELi4ELb0ELb0EN7cutlass10bfloat16_tE19Flash_kernel_traitsILi64ELi128ELi64ELi4ES3_EELb1ELb0ELb1ELb0ELb0ELb0ELb0ELb0EEEvNS_16Flash_fwd_paramsE --------------------------
	.section	.nv.constant0._ZN5flash16flash_fwd_kernelI23Flash_fwd_kernel_traitsILi64ELi128ELi64ELi4ELb0ELb0EN7cutlass10bfloat16_tE19Flash_kernel_traitsILi64ELi128ELi64ELi4ES3_EELb1ELb0ELb1ELb0ELb0ELb0ELb0ELb0EEEvNS_16Flash_fwd_paramsE,"a",@progbits
	.sectionflags	@""
	.align	4
.nv.constant0._ZN5flash16flash_fwd_kernelI23Flash_fwd_kernel_traitsILi64ELi128ELi64ELi4ELb0ELb0EN7cutlass10bfloat16_tE19Flash_kernel_traitsILi64ELi128ELi64ELi4ES3_EELb1ELb0ELb1ELb0ELb0ELb0ELb0ELb0EEEvNS_16Flash_fwd_paramsE:
	.zero		992


//--------------------- .nv.constant0._ZN5flash16flash_fwd_kernelI23Flash_fwd_kernel_traitsILi64ELi128ELi64ELi4ELb0ELb0EN7cutlass10bfloat16_tE19Flash_kernel_traitsILi64ELi128ELi64ELi4ES3_EELb1ELb0ELb0ELb0ELb1ELb1ELb0ELb0EEEvNS_16Flash_fwd_paramsE --------------------------
	.section	.nv.constant0._ZN5flash16flash_fwd_kernelI23Flash_fwd_kernel_traitsILi64ELi128ELi64ELi4ELb0ELb0EN7cutlass10bfloat16_tE19Flash_kernel_traitsILi64ELi128ELi64ELi4ES3_EELb1ELb0ELb0ELb0ELb1ELb1ELb0ELb0EEEvNS_16Flash_fwd_paramsE,"a",@progbits
	.sectionflags	@""
	.align	4
.nv.constant0._ZN5flash16flash_fwd_kernelI23Flash_fwd_kernel_traitsILi64ELi128ELi64ELi4ELb0ELb0EN7cutlass10bfloat16_tE19Flash_kernel_traitsILi64ELi128ELi64ELi4ES3_EELb1ELb0ELb0ELb0ELb1ELb1ELb0ELb0EEEvNS_16Flash_fwd_paramsE:
	.zero		992


//--------------------- .nv.constant0._ZN5flash16flash_fwd_kernelI23Flash_fwd_kernel_traitsILi64ELi128ELi64ELi4ELb0ELb0EN7cutlass10bfloat16_tE19Flash_kernel_traitsILi64ELi128ELi64ELi4ES3_EELb0ELb0ELb0ELb0ELb1ELb1ELb1ELb0EEEvNS_16Flash_fwd_paramsE --------------------------
	.section	.nv.constant0._ZN5flash16flash_fwd_kernelI23Flash_fwd_kernel_traitsILi64ELi128ELi64ELi4ELb0ELb0EN7cutlass10bfloat16_tE19Flash_kernel_traitsILi64ELi128ELi64ELi4ES3_EELb0ELb0ELb0ELb0ELb1ELb1ELb1ELb0EEEvNS_16Flash_fwd_paramsE,"a",@progbits
	.sectionflags	@""
	.align	4
.nv.constant0._ZN5flash16flash_fwd_kernelI23Flash_fwd_kernel_traitsILi64ELi128ELi64ELi4ELb0ELb0EN7cutlass10bfloat16_tE19Flash_kernel_traitsILi64ELi128ELi64ELi4ES3_EELb0ELb0ELb0ELb0ELb1ELb1ELb1ELb0EEEvNS_16Flash_fwd_paramsE:
	.zero		992


//--------------------- .nv.constant0._ZN5flash16flash_fwd_kernelI23Flash_fwd_kernel_traitsILi64ELi128ELi64ELi4ELb0ELb0EN7cutlass10bfloat16_tE19Flash_kernel_traitsILi64ELi128ELi64ELi4ES3_EELb1ELb0ELb0ELb1ELb0ELb0ELb0ELb0EEEvNS_16Flash_fwd_paramsE --------------------------
	.section	.nv.constant0._ZN5flash16flash_fwd_kernelI23Flash_fwd_kernel_traitsILi64ELi128ELi64ELi4ELb0ELb0EN7cutlass10bfloat16_tE19Flash_kernel_traitsILi64ELi128ELi64ELi4ES3_EELb1ELb0ELb0ELb1ELb0ELb0ELb0ELb0EEEvNS_16Flash_fwd_paramsE,"a",@progbits
	.sectionflags	@""
	.align	4
.nv.constant0._ZN5flash16flash_fwd_kernelI23Flash_fwd_kernel_traitsILi64ELi128ELi64ELi4ELb0ELb0EN7cutlass10bfloat16_tE19Flash_kernel_traitsILi64ELi128ELi64ELi4ES3_EELb1ELb0ELb0ELb1ELb0ELb0ELb0ELb0EEEvNS_16Flash_fwd_paramsE:
	.zero		992


//--------------------- .nv.constant0._ZN5flash16flash_fwd_kernelI23Flash_fwd_kernel_traitsILi64ELi128ELi64ELi4ELb0ELb0EN7cutlass10bfloat16_tE19Flash_kernel_traitsILi64ELi128ELi64ELi4ES3_EELb1ELb0ELb0ELb0ELb0ELb0ELb0ELb1EEEvNS_16Flash_fwd_paramsE --------------------------
	.section	.nv.constant0._ZN5flash16flash_fwd_kernelI23Flash_fwd_kernel_traitsILi64ELi128ELi64ELi4ELb0ELb0EN7cutlass10bfloat16_tE19Flash_kernel_traitsILi64ELi128ELi64ELi4ES3_EELb1ELb0ELb0ELb0ELb0ELb0ELb0ELb1EEEvNS_16Flash_fwd_paramsE,"a",@progbits
	.sectionflags	@""
	.align	4
.nv.constant0._ZN5flash16flash_fwd_kernelI23Flash_fwd_kernel_traitsILi64ELi128ELi64ELi4ELb0ELb0EN7cutlass10bfloat16_tE19Flash_kernel_traitsILi64ELi128ELi64ELi4ES3_EELb1ELb0ELb0ELb0ELb0ELb0ELb0ELb1EEEvNS_16Flash_fwd_paramsE:
	.zero		992


//--------------------- .nv.constant0._ZN5flash16flash_fwd_kernelI23Flash_fwd_kernel_traitsILi64ELi128ELi64ELi4ELb0ELb0EN7cutlass10bfloat16_tE19Flash_kernel_traitsILi64ELi128ELi64ELi4ES3_EELb0ELb0ELb0ELb0ELb0ELb0ELb1ELb0EEEvNS_16Flash_fwd_paramsE --------------------------
	.section	.nv.constant0._ZN5flash16flash_fwd_kernelI23Flash_fwd_kernel_traitsILi64ELi128ELi64ELi4ELb0ELb0EN7cutlass10bfloat16_tE19Flash_kernel_traitsILi64ELi128ELi64ELi4ES3_EELb0ELb0ELb0ELb0ELb0ELb0ELb1ELb0EEEvNS_16Flash_fwd_paramsE,"a",@progbits
	.sectionflags	@""
	.align	4
.nv.constant0._ZN5flash16flash_fwd_kernelI23Flash_fwd_kernel_traitsILi64ELi128ELi64ELi4ELb0ELb0EN7cutlass10bfloat16_tE19Flash_kernel_traitsILi64ELi128ELi64ELi4ES3_EELb0ELb0ELb0ELb0ELb0ELb0ELb1ELb0EEEvNS_16Flash_fwd_paramsE:
	.zero		992


//--------------------- .nv.constant0._ZN5flash16flash_fwd_kernelI23Flash_fwd_kernel_traitsILi64ELi128ELi64ELi4ELb0ELb0EN7cutlass10bfloat16_tE19Flash_kernel_traitsILi64ELi128ELi64ELi4ES3_EELb1ELb0ELb0ELb1ELb0ELb0ELb0ELb1EEEvNS_16Flash_fwd_paramsE --------------------------
	.section	.nv.constant0._ZN5flash16flash_fwd_kernelI23Flash_fwd_kernel_traitsILi64ELi128ELi64ELi4ELb0ELb0EN7cutlass10bfloat16_tE19Flash_kernel_traitsILi64ELi128ELi64ELi4ES3_EELb1ELb0ELb0ELb1ELb0ELb0ELb0ELb1EEEvNS_16Flash_fwd_paramsE,"a",@progbits
	.sectionflags	@""
	.align	4
.nv.constant0._ZN5flash16flash_fwd_kernelI23Flash_fwd_kernel_traitsILi64ELi128ELi64ELi4ELb0ELb0EN7cutlass10bfloat16_tE19Flash_kernel_traitsILi64ELi128ELi64ELi4ES3_EELb1ELb0ELb0ELb1ELb0ELb0ELb0ELb1EEEvNS_16Flash_fwd_paramsE:
	.zero		992


//--------------------- .nv.constant0._ZN5flash16flash_fwd_kernelI23Flash_fwd_kernel_traitsILi64ELi128ELi64ELi4ELb0ELb0EN7cutlass10bfloat16_tE19Flash_kernel_traitsILi64ELi128ELi64ELi4ES3_EELb0ELb0ELb0ELb1ELb0ELb0ELb1ELb0EEEvNS_16Flash_fwd_paramsE --------------------------
	.section	.nv.constant0._ZN5flash16flash_fwd_kernelI23Flash_fwd_kernel_traitsILi64ELi128ELi64ELi4ELb0ELb0EN7cutlass10bfloat16_tE19Flash_kernel_traitsILi64ELi128ELi64ELi4ES3_EELb0ELb0ELb0ELb1ELb0ELb0ELb1ELb0EEEvNS_16Flash_fwd_paramsE,"a",@progbits
	.sectionflags	@""
	.align	4
.nv.constant0._ZN5flash16flash_fwd_kernelI23Flash_fwd_kernel_traitsILi64ELi128ELi64ELi4ELb0ELb0EN7cutlass10bfloat16_tE19Flash_kernel_traitsILi64ELi128ELi64ELi4ES3_EELb0ELb0ELb0ELb1ELb0ELb0ELb1ELb0EEEvNS_16Flash_fwd_paramsE:
	.zero		992


//--------------------- .nv.constant0._ZN5flash16flash_fwd_kernelI23Flash_fwd_kernel_traitsILi64ELi128ELi64ELi4ELb0ELb0EN7cutlass10bfloat16_tE19Flash_kernel_traitsILi64ELi128ELi64ELi4ES3_EELb1ELb0ELb1ELb0ELb0ELb1ELb0ELb0EEEvNS_16Flash_fwd_paramsE --------------------------
	.section	.nv.constant0._ZN5flash16flash_fwd_kernelI23Flash_fwd_kernel_traitsILi64ELi128ELi64ELi4ELb0ELb0EN7cutlass10bfloat16_tE19Flash_kernel_traitsILi64ELi128ELi64ELi4ES3_EELb1ELb0ELb1ELb0ELb0ELb1ELb0ELb0EEEvNS_16Flash_fwd_paramsE,"a",@progbits
	.sectionflags	@""
	.align	4
.nv.constant0._ZN5flash16flash_fwd_kernelI23Flash_fwd_kernel_traitsILi64ELi128ELi64ELi4ELb0ELb0EN7cutlass10bfloat16_tE19Flash_kernel_traitsILi64ELi128ELi64ELi4ES3_EELb1ELb0ELb1ELb0ELb0ELb1ELb0ELb0EEEvNS_16Flash_fwd_paramsE:
	.zero		992


//--------------------- .nv.constant0._ZN5flash16flash_fwd_kernelI23Flash_fwd_kernel_traitsILi64ELi128ELi64ELi4ELb0ELb0EN7cutlass10bfloat16_tE19Flash_kernel_traitsILi64ELi128ELi64ELi4ES3_EELb0ELb0ELb1ELb0ELb0ELb1ELb1ELb0EEEvNS_16Flash_fwd_paramsE --------------------------
	.section	.nv.constant0._ZN5flash16flash_fwd_kernelI23Flash_fwd_kernel_traitsILi64ELi128ELi64ELi4ELb0ELb0EN7cutlass10bfloat16_tE19Flash_kernel_traitsILi64ELi128ELi64ELi4ES3_EELb0ELb0ELb1ELb0ELb0ELb1ELb1ELb0EEEvNS_16Flash_fwd_paramsE,"a",@progbits
	.sectionflags	@""
	.align	4
.nv.constant0._ZN5flash16flash_fwd_kernelI23Flash_fwd_kernel_traitsILi64ELi128ELi64ELi4ELb0ELb0EN7cutlass10bfloat16_tE19Flash_kernel_traitsILi64ELi128ELi64ELi4ES3_EELb0ELb0ELb1ELb0ELb0ELb1ELb1ELb0EEEvNS_16Flash_fwd_paramsE:
	.zero		992


//--------------------- .nv.constant0._ZN5flash16flash_fwd_kernelI23Flash_fwd_kernel_traitsILi64ELi128ELi64ELi4ELb0ELb0EN7cutlass10bfloat16_tE19Flash_kernel_traitsILi64ELi128ELi64ELi4ES3_EELb1ELb0ELb1ELb1ELb0ELb0ELb0ELb0EEEvNS_16Flash_fwd_paramsE --------------------------
	.section	.nv.constant0._ZN5flash16flash_fwd_kernelI23Flash_fwd_kernel_traitsILi64ELi128ELi64ELi4ELb0ELb0EN7cutlass10bfloat16_tE19Flash_kernel_traitsILi64ELi128ELi64ELi4ES3_EELb1ELb0ELb1ELb1ELb0ELb0ELb0ELb0EEEvNS_16Flash_fwd_paramsE,"a",@progbits
	.sectionflags	@""
	.align	4
.nv.constant0._ZN5flash16flash_fwd_kernelI23Flash_fwd_kernel_traitsILi64ELi128ELi64ELi4ELb0ELb0EN7cutlass10bfloat16_tE19Flash_kernel_traitsILi64ELi128ELi64ELi4ES3_EELb1ELb0ELb1ELb1ELb0ELb0ELb0ELb0EEEvNS_16Flash_fwd_paramsE:
	.zero		992


//--------------------- .nv.constant0._ZN5flash16flash_fwd_kernelI23Flash_fwd_kernel_traitsILi64ELi128ELi64ELi4ELb0ELb0EN7cutlass10bfloat16_tE19Flash_kernel_traitsILi64ELi128ELi64ELi4ES3_EELb1ELb0ELb1ELb0ELb0ELb0ELb0ELb1EEEvNS_16Flash_fwd_paramsE --------------------------
	.section	.nv.constant0._ZN5flash16flash_fwd_kernelI23Flash_fwd_kernel_traitsILi64ELi128ELi64ELi4ELb0ELb0EN7cutlass10bfloat16_tE19Flash_kernel_traitsILi64ELi128ELi64ELi4ES3_EELb1ELb0ELb1ELb0ELb0ELb0ELb0ELb1EEEvNS_16Flash_fwd_paramsE,"a",@progbits
	.sectionflags	@""
	.align	4
.nv.constant0._ZN5flash16flash_fwd_kernelI23Flash_fwd_kernel_traitsILi64ELi128ELi64ELi4ELb0ELb0EN7cutlass10bfloat16_tE19Flash_kernel_traitsILi64ELi128ELi64ELi4ES3_EELb1ELb0ELb1ELb0ELb0ELb0ELb0ELb1EEEvNS_16Flash_fwd_paramsE:
	.zero		992


//--------------------- .nv.constant0._ZN5flash16flash_fwd_kernelI23Flash_fwd_kernel_traitsILi64ELi128ELi64ELi4ELb0ELb0EN7cutlass10bfloat16_tE19Flash_kernel_traitsILi64ELi128ELi64ELi4ES3_EELb0ELb0ELb1ELb0ELb0ELb0ELb1ELb0EEEvNS_16Flash_fwd_paramsE --------------------------
	.section	.nv.constant0._ZN5flash16flash_fwd_kernelI23Flash_fwd_kernel_traitsILi64ELi128ELi64ELi4ELb0ELb0EN7cutlass10bfloat16_tE19Flash_kernel_traitsILi64ELi128ELi64ELi4ES3_EELb0ELb0ELb1ELb0ELb0ELb0ELb1ELb0EEEvNS_16Flash_fwd_paramsE,"a",@progbits
	.sectionflags	@""
	.align	4
.nv.constant0._ZN5flash16flash_fwd_kernelI23Flash_fwd_kernel_traitsILi64ELi128ELi64ELi4ELb0ELb0EN7cutlass10bfloat16_tE19Flash_kernel_traitsILi64ELi128ELi64ELi4ES3_EELb0ELb0ELb1ELb0ELb0ELb0ELb1ELb0EEEvNS_16Flash_fwd_paramsE:
	.zero		992


//--------------------- .nv.constant0._ZN5flash16flash_fwd_kernelI23Flash_fwd_kernel_traitsILi64ELi128ELi64ELi4ELb0ELb0EN7cutlass10bfloat16_tE19Flash_kernel_traitsILi64ELi128ELi64ELi4ES3_EELb1ELb0ELb1ELb1ELb0ELb0ELb0ELb1EEEvNS_16Flash_fwd_paramsE --------------------------
	.section	.nv.constant0._ZN5flash16flash_fwd_kernelI23Flash_fwd_kernel_traitsILi64ELi128ELi64ELi4ELb0ELb0EN7cutlass10bfloat16_tE19Flash_kernel_traitsILi64ELi128ELi64ELi4ES3_EELb1ELb0ELb1ELb1ELb0ELb0ELb0ELb1EEEvNS_16Flash_fwd_paramsE,"a",@progbits
	.sectionflags	@""
	.align	4
.nv.constant0._ZN5flash16flash_fwd_kernelI23Flash_fwd_kernel_traitsILi64ELi128ELi64ELi4ELb0ELb0EN7cutlass10bfloat16_tE19Flash_kernel_traitsILi64ELi128ELi64ELi4ES3_EELb1ELb0ELb1ELb1ELb0ELb0ELb0ELb1EEEvNS_16Flash_fwd_paramsE:
	.zero		992


//--------------------- .nv.constant0._ZN5flash16flash_fwd_kernelI23Flash_fwd_kernel_traitsILi64ELi128ELi64ELi4ELb0ELb0EN7cutlass10bfloat16_tE19Flash_kernel_traitsILi64ELi128ELi64ELi4ES3_EELb0ELb0ELb1ELb1ELb0ELb0ELb1ELb0EEEvNS_16Flash_fwd_paramsE --------------------------
	.section	.nv.constant0._ZN5flash16flash_fwd_kernelI23Flash_fwd_kernel_traitsILi64ELi128ELi64ELi4ELb0ELb0EN7cutlass10bfloat16_tE19Flash_kernel_traitsILi64ELi128ELi64ELi4ES3_EELb0ELb0ELb1ELb1ELb0ELb0ELb1ELb0EEEvNS_16Flash_fwd_paramsE,"a",@progbits
	.sectionflags	@""
	.align	4
.nv.constant0._ZN5flash16flash_fwd_kernelI23Flash_fwd_kernel_traitsILi64ELi128ELi64ELi4ELb0ELb0EN7cutlass10bfloat16_tE19Flash_kernel_traitsILi64ELi128ELi64ELi4ES3_EELb0ELb0ELb1ELb1ELb0ELb0ELb1ELb0EEEvNS_16Flash_fwd_paramsE:
	.zero		992


//--------------------- SYMBOLS --------------------------

	.type		.nv.reservedSmem.offset0,@object
	.size		.nv.reservedSmem.offset0,0x4
